	.target	sm_90a

	.elftype	@"ET_EXEC"


//--------------------- .note.nv.tkinfo           --------------------------
	.section	.note.nv.tkinfo,"",@"SHT_NOTE"
	.sectionflags	@"SHF_NOTE_NV_TKINFO"
	.tkinfo
        /*0018*/ 	.word	0x00000002
        /*0030*/ 	.string	""
        /*0030*/ 	.string	"ptxas"
        /*0030*/ 	.string	"Cuda compilation tools, release 13.0, V13.0.88"
        /*0030*/ 	.string	"Build cuda_13.0.r13.0/compiler.36424714_0"
        /*0030*/ 	.string	"-arch sm_90a -m 64 "



//--------------------- .note.nv.cuinfo           --------------------------
	.section	.note.nv.cuinfo,"",@"SHT_NOTE"
	.sectionflags	@"SHF_NOTE_NV_CUINFO"
        /*0018*/ 	.short	0x0002
        /*001a*/ 	.short	0x005a
        /*001c*/ 	.short	0x0082
	.zero		2


//--------------------- .nv.info                  --------------------------
	.section	.nv.info,"",@"SHT_CUDA_INFO"
	.align	4


	//----- nvinfo : EIATTR_REGCOUNT
	.align		4
        /*0000*/ 	.byte	0x04, 0x2f
        /*0002*/ 	.short	(.L_37 - .L_36)
	.align		4
.L_36:
        /*0004*/ 	.word	index@(_ZN7cutlass13device_kernelIN5flash11enable_sm90INS1_16FlashAttnFwdSm90INS1_25CollectiveMainloopFwdSm90ILi2EN4cute5tupleIJNS5_1CILi1EEES8_S8_EEENS6_IJNS7_ILi128EEENS7_ILi96EEENS7_ILi64EEEEEELi256ENS_6half_tEfNS_4arch4Sm90ELb1ELb0ELb0ELb1ELb0ELb1ELb1ELb1ELb0ELb1ELb0ELb0EEENS1_21CollectiveEpilogueFwdINS6_IJSA_NS7_ILi256EEESB_EEES9_SE_SG_Li256ELb1ELb1ELb0ELb0EEENS1_36VarlenDynamicPersistentTileSchedulerILi128ELi96ELi256ELi128ELb0ELb1ELb1ELb1ELb1ELb1EEEEEEEEEvNT_6ParamsE)
        /*0008*/ 	.word	0x000000a8


	//----- nvinfo : EIATTR_FRAME_SIZE
	.align		4
.L_37:
        /*000c*/ 	.byte	0x04, 0x11
        /*000e*/ 	.short	(.L_39 - .L_38)
	.align		4
.L_38:
        /*0010*/ 	.word	index@(_ZN7cutlass13device_kernelIN5flash11enable_sm90INS1_16FlashAttnFwdSm90INS1_25CollectiveMainloopFwdSm90ILi2EN4cute5tupleIJNS5_1CILi1EEES8_S8_EEENS6_IJNS7_ILi128EEENS7_ILi96EEENS7_ILi64EEEEEELi256ENS_6half_tEfNS_4arch4Sm90ELb1ELb0ELb0ELb1ELb0ELb1ELb1ELb1ELb0ELb1ELb0ELb0EEENS1_21CollectiveEpilogueFwdINS6_IJSA_NS7_ILi256EEESB_EEES9_SE_SG_Li256ELb1ELb1ELb0ELb0EEENS1_36VarlenDynamicPersistentTileSchedulerILi128ELi96ELi256ELi128ELb0ELb1ELb1ELb1ELb1ELb1EEEEEEEEEvNT_6ParamsE)
        /*0014*/ 	.word	0x000000b0


	//----- nvinfo : EIATTR_REGCOUNT
	.align		4
.L_39:
        /*0018*/ 	.byte	0x04, 0x2f
        /*001a*/ 	.short	(.L_41 - .L_40)
	.align		4
.L_40:
        /*001c*/ 	.word	index@(_ZN7cutlass13device_kernelIN5flash11enable_sm90INS1_16FlashAttnFwdSm90INS1_25CollectiveMainloopFwdSm90ILi2EN4cute5tupleIJNS5_1CILi1EEES8_S8_EEENS6_IJNS7_ILi128EEENS7_ILi96EEENS7_ILi64EEEEEELi256ENS_6half_tEfNS_4arch4Sm90ELb1ELb0ELb0ELb1ELb0ELb0ELb1ELb1ELb0ELb1ELb0ELb0EEENS1_21CollectiveEpilogueFwdINS6_IJSA_NS7_ILi256EEESB_EEES9_SE_SG_Li256ELb1ELb1ELb0ELb0EEENS1_36VarlenDynamicPersistentTileSchedulerILi128ELi96ELi256ELi128ELb0ELb1ELb1ELb1ELb1ELb1EEEEEEEEEvNT_6ParamsE)
        /*0020*/ 	.word	0x000000a8


	//----- nvinfo : EIATTR_FRAME_SIZE
	.align		4
.L_41:
        /*0024*/ 	.byte	0x04, 0x11
        /*0026*/ 	.short	(.L_43 - .L_42)
	.align		4
.L_42:
        /*0028*/ 	.word	index@(_ZN7cutlass13device_kernelIN5flash11enable_sm90INS1_16FlashAttnFwdSm90INS1_25CollectiveMainloopFwdSm90ILi2EN4cute5tupleIJNS5_1CILi1EEES8_S8_EEENS6_IJNS7_ILi128EEENS7_ILi96EEENS7_ILi64EEEEEELi256ENS_6half_tEfNS_4arch4Sm90ELb1ELb0ELb0ELb1ELb0ELb0ELb1ELb1ELb0ELb1ELb0ELb0EEENS1_21CollectiveEpilogueFwdINS6_IJSA_NS7_ILi256EEESB_EEES9_SE_SG_Li256ELb1ELb1ELb0ELb0EEENS1_36VarlenDynamicPersistentTileSchedulerILi128ELi96ELi256ELi128ELb0ELb1ELb1ELb1ELb1ELb1EEEEEEEEEvNT_6ParamsE)
        /*002c*/ 	.word	0x00000070


	//----- nvinfo : EIATTR_REGCOUNT
	.align		4
.L_43:
        /*0030*/ 	.byte	0x04, 0x2f
        /*0032*/ 	.short	(.L_45 - .L_44)
	.align		4
.L_44:
        /*0034*/ 	.word	index@(_ZN7cutlass13device_kernelIN5flash11enable_sm90INS1_16FlashAttnFwdSm90INS1_25CollectiveMainloopFwdSm90ILi2EN4cute5tupleIJNS5_1CILi1EEES8_S8_EEENS6_IJNS7_ILi128EEENS7_ILi96EEENS7_ILi64EEEEEELi256ENS_6half_tEfNS_4arch4Sm90ELb1ELb0ELb0ELb1ELb0ELb1ELb0ELb1ELb0ELb1ELb0ELb0EEENS1_21CollectiveEpilogueFwdINS6_IJSA_NS7_ILi256EEESB_EEES9_SE_SG_Li256ELb1ELb1ELb0ELb0EEENS1_36VarlenDynamicPersistentTileSchedulerILi128ELi96ELi256ELi128ELb0ELb1ELb1ELb1ELb1ELb1EEEEEEEEEvNT_6ParamsE)
        /*0038*/ 	.word	0x000000a8


	//----- nvinfo : EIATTR_FRAME_SIZE
	.align		4
.L_45:
        /*003c*/ 	.byte	0x04, 0x11
        /*003e*/ 	.short	(.L_47 - .L_46)
	.align		4
.L_46:
        /*0040*/ 	.word	index@(_ZN7cutlass13device_kernelIN5flash11enable_sm90INS1_16FlashAttnFwdSm90INS1_25CollectiveMainloopFwdSm90ILi2EN4cute5tupleIJNS5_1CILi1EEES8_S8_EEENS6_IJNS7_ILi128EEENS7_ILi96EEENS7_ILi64EEEEEELi256ENS_6half_tEfNS_4arch4Sm90ELb1ELb0ELb0ELb1ELb0ELb1ELb0ELb1ELb0ELb1ELb0ELb0EEENS1_21CollectiveEpilogueFwdINS6_IJSA_NS7_ILi256EEESB_EEES9_SE_SG_Li256ELb1ELb1ELb0ELb0EEENS1_36VarlenDynamicPersistentTileSchedulerILi128ELi96ELi256ELi128ELb0ELb1ELb1ELb1ELb1ELb1EEEEEEEEEvNT_6ParamsE)
        /*0044*/ 	.word	0x00000060


	//----- nvinfo : EIATTR_REGCOUNT
	.align		4
.L_47:
        /*0048*/ 	.byte	0x04, 0x2f
        /*004a*/ 	.short	(.L_49 - .L_48)
	.align		4
.L_48:
        /*004c*/ 	.word	index@(_ZN7cutlass13device_kernelIN5flash11enable_sm90INS1_16FlashAttnFwdSm90INS1_25CollectiveMainloopFwdSm90ILi2EN4cute5tupleIJNS5_1CILi1EEES8_S8_EEENS6_IJNS7_ILi128EEENS7_ILi96EEENS7_ILi64EEEEEELi256ENS_6half_tEfNS_4arch4Sm90ELb1ELb0ELb0ELb1ELb0ELb0ELb0ELb1ELb0ELb1ELb0ELb0EEENS1_21CollectiveEpilogueFwdINS6_IJSA_NS7_ILi256EEESB_EEES9_SE_SG_Li256ELb1ELb1ELb0ELb0EEENS1_36VarlenDynamicPersistentTileSchedulerILi128ELi96ELi256ELi128ELb0ELb1ELb1ELb1ELb1ELb1EEEEEEEEEvNT_6ParamsE)
        /*0050*/ 	.word	0x000000a8


	//----- nvinfo : EIATTR_FRAME_SIZE
	.align		4
.L_49:
        /*0054*/ 	.byte	0x04, 0x11
        /*0056*/ 	.short	(.L_51 - .L_50)
	.align		4
.L_50:
        /*0058*/ 	.word	index@(_ZN7cutlass13device_kernelIN5flash11enable_sm90INS1_16FlashAttnFwdSm90INS1_25CollectiveMainloopFwdSm90ILi2EN4cute5tupleIJNS5_1CILi1EEES8_S8_EEENS6_IJNS7_ILi128EEENS7_ILi96EEENS7_ILi64EEEEEELi256ENS_6half_tEfNS_4arch4Sm90ELb1ELb0ELb0ELb1ELb0ELb0ELb0ELb1ELb0ELb1ELb0ELb0EEENS1_21CollectiveEpilogueFwdINS6_IJSA_NS7_ILi256EEESB_EEES9_SE_SG_Li256ELb1ELb1ELb0ELb0EEENS1_36VarlenDynamicPersistentTileSchedulerILi128ELi96ELi256ELi128ELb0ELb1ELb1ELb1ELb1ELb1EEEEEEEEEvNT_6ParamsE)
        /*005c*/ 	.word	0x00000058


	//----- nvinfo : EIATTR_REGCOUNT
	.align		4
.L_51:
        /*0060*/ 	.byte	0x04, 0x2f
        /*0062*/ 	.short	(.L_53 - .L_52)
	.align		4
.L_52:
        /*0064*/ 	.word	index@(_ZN7cutlass13device_kernelIN5flash11enable_sm90INS1_16FlashAttnFwdSm90INS1_25CollectiveMainloopFwdSm90ILi2EN4cute5tupleIJNS5_1CILi1EEES8_S8_EEENS6_IJNS7_ILi128EEENS7_ILi96EEENS7_ILi64EEEEEELi256ENS_6half_tEfNS_4arch4Sm90ELb1ELb0ELb0ELb0ELb0ELb0ELb1ELb1ELb0ELb1ELb0ELb0EEENS1_21CollectiveEpilogueFwdINS6_IJSA_NS7_ILi256EEESB_EEES9_SE_SG_Li256ELb0ELb1ELb0ELb0EEENS1_30DynamicPersistentTileSchedulerILi256ELi128ELb0ELb1ELb1EEEEEEEEEvNT_6ParamsE)
        /*0068*/ 	.word	0x000000a8


	//----- nvinfo : EIATTR_FRAME_SIZE
	.align		4
.L_53:
        /*006c*/ 	.byte	0x04, 0x11
        /*006e*/ 	.short	(.L_55 - .L_54)
	.align		4
.L_54:
        /*0070*/ 	.word	index@(_ZN7cutlass13device_kernelIN5flash11enable_sm90INS1_16FlashAttnFwdSm90INS1_25CollectiveMainloopFwdSm90ILi2EN4cute5tupleIJNS5_1CILi1EEES8_S8_EEENS6_IJNS7_ILi128EEENS7_ILi96EEENS7_ILi64EEEEEELi256ENS_6half_tEfNS_4arch4Sm90ELb1ELb0ELb0ELb0ELb0ELb0ELb1ELb1ELb0ELb1ELb0ELb0EEENS1_21CollectiveEpilogueFwdINS6_IJSA_NS7_ILi256EEESB_EEES9_SE_SG_Li256ELb0ELb1ELb0ELb0EEENS1_30DynamicPersistentTileSchedulerILi256ELi128ELb0ELb1ELb1EEEEEEEEEvNT_6ParamsE)
        /*0074*/ 	.word	0x00000050


	//----- nvinfo : EIATTR_REGCOUNT
	.align		4
.L_55:
        /*0078*/ 	.byte	0x04, 0x2f
        /*007a*/ 	.short	(.L_57 - .L_56)
	.align		4
.L_56:
        /*007c*/ 	.word	index@(_ZN7cutlass13device_kernelIN5flash11enable_sm90INS1_16FlashAttnFwdSm90INS1_25CollectiveMainloopFwdSm90ILi2EN4cute5tupleIJNS5_1CILi1EEES8_S8_EEENS6_IJNS7_ILi128EEENS7_ILi96EEENS7_ILi64EEEEEELi256ENS_6half_tEfNS_4arch4Sm90ELb1ELb0ELb0ELb0ELb0ELb0ELb0ELb1ELb0ELb1ELb0ELb0EEENS1_21CollectiveEpilogueFwdINS6_IJSA_NS7_ILi256EEESB_EEES9_SE_SG_Li256ELb0ELb1ELb0ELb0EEENS1_30DynamicPersistentTileSchedulerILi256ELi128ELb0ELb1ELb1EEEEEEEEEvNT_6ParamsE)
        /*0080*/ 	.word	0x000000a8


	//----- nvinfo : EIATTR_FRAME_SIZE
	.align		4
.L_57:
        /*0084*/ 	.byte	0x04, 0x11
        /*0086*/ 	.short	(.L_59 - .L_58)
	.align		4
.L_58:
        /*0088*/ 	.word	index@(_ZN7cutlass13device_kernelIN5flash11enable_sm90INS1_16FlashAttnFwdSm90INS1_25CollectiveMainloopFwdSm90ILi2EN4cute5tupleIJNS5_1CILi1EEES8_S8_EEENS6_IJNS7_ILi128EEENS7_ILi96EEENS7_ILi64EEEEEELi256ENS_6half_tEfNS_4arch4Sm90ELb1ELb0ELb0ELb0ELb0ELb0ELb0ELb1ELb0ELb1ELb0ELb0EEENS1_21CollectiveEpilogueFwdINS6_IJSA_NS7_ILi256EEESB_EEES9_SE_SG_Li256ELb0ELb1ELb0ELb0EEENS1_30DynamicPersistentTileSchedulerILi256ELi128ELb0ELb1ELb1EEEEEEEEEvNT_6ParamsE)
        /*008c*/ 	.word	0x00000028


	//----- nvinfo : EIATTR_REGCOUNT
	.align		4
.L_59:
        /*0090*/ 	.byte	0x04, 0x2f
        /*0092*/ 	.short	(.L_61 - .L_60)
	.align		4
.L_60:
        /*0094*/ 	.word	index@(_ZN7cutlass13device_kernelIN5flash11enable_sm90INS1_16FlashAttnFwdSm90INS1_25CollectiveMainloopFwdSm90ILi2EN4cute5tupleIJNS5_1CILi1EEES8_S8_EEENS6_IJNS7_ILi128EEENS7_ILi96EEENS7_ILi64EEEEEELi256ENS_6half_tEfNS_4arch4Sm90ELb0ELb1ELb0ELb1ELb0ELb1ELb1ELb1ELb0ELb1ELb0ELb0EEENS1_21CollectiveEpilogueFwdINS6_IJSA_NS7_ILi256EEESB_EEES9_SE_SG_Li256ELb1ELb1ELb0ELb0EEENS1_36VarlenDynamicPersistentTileSchedulerILi128ELi96ELi256ELi128ELb0ELb1ELb1ELb1ELb0ELb1EEEEEEEEEvNT_6ParamsE)
        /*0098*/ 	.word	0x000000a8


	//----- nvinfo : EIATTR_FRAME_SIZE
	.align		4
.L_61:
        /*009c*/ 	.byte	0x04, 0x11
        /*009e*/ 	.short	(.L_63 - .L_62)
	.align		4
.L_62:
        /*00a0*/ 	.word	index@($_ZN7cutlass13device_kernelIN5flash11enable_sm90INS1_16FlashAttnFwdSm90INS1_25CollectiveMainloopFwdSm90ILi2EN4cute5tupleIJNS5_1CILi1EEES8_S8_EEENS6_IJNS7_ILi128EEENS7_ILi96EEENS7_ILi64EEEEEELi256ENS_6half_tEfNS_4arch4Sm90ELb0ELb1ELb0ELb1ELb0ELb1ELb1ELb1ELb0ELb1ELb0ELb0EEENS1_21CollectiveEpilogueFwdINS6_IJSA_NS7_ILi256EEESB_EEES9_SE_SG_Li256ELb1ELb1ELb0ELb0EEENS1_36VarlenDynamicPersistentTileSchedulerILi128ELi96ELi256ELi128ELb0ELb1ELb1ELb1ELb0ELb1EEEEEEEEEvNT_6ParamsE$_ZZN5flash25CollectiveMainloopFwdSm90ILi2EN4cute5tupleIJNS1_1CILi1EEES4_S4_EEENS2_IJNS3_ILi128EEENS3_ILi96EEENS3_ILi64EEEEEELi256EN7cutlass6half_tEfNSA_4arch4Sm90ELb0ELb1ELb0ELb1ELb0ELb1ELb1ELb1ELb0ELb1ELb0ELb0EE3mmaINS_16FlashAttnFwdSm90ISE_NS_21CollectiveEpilogueFwdINS2_IJS6_NS3_ILi256EEES7_EEES5_SB_SD_Li256ELb1ELb1ELb0ELb0EEENS_36VarlenDynamicPersistentTileSchedulerILi128ELi96ELi256ELi128ELb0ELb1ELb1ELb1ELb0ELb1EEEE13SharedStorageENS1_6TensorINS1_11ArrayEngineIfLm128EEENS1_6LayoutINS2_IJNS2_IJNS3_ILi2EEEST_NS3_ILi32EEEEEES4_S4_EEENS2_IJNS2_IJS4_ST_NS3_ILi4EEEEEENS3_ILi0EEESZ_EEEEEEENS_7SoftmaxILi2ELi0EEEEEbRKNSE_6ParamsENSA_25PipelineTmaAsyncNoClusterILi2ENSA_16PipelineTmaAsyncILi2EEEEES1B_RNSA_13PipelineStateILj2EEERT0_RT1_iRiRKNS_16SeqlenInfoQKNewKILb1ELb1EEENS2_IJiiiiEEERT_ENKUliT_T0_T1_E_clIZSF_ISO_S12_S14_EbS17_S1B_S1B_S1E_S1G_S1I_iS1J_S1N_S1O_S1Q_EUlRS1R_iE0_NS3_ILb1EEES1Y_EEDaiS1R_S1S_S1T_)
        /*00a4*/ 	.word	0x000004e0


	//----- nvinfo : EIATTR_FRAME_SIZE
	.align		4
.L_63:
        /*00a8*/ 	.byte	0x04, 0x11
        /*00aa*/ 	.short	(.L_65 - .L_64)
	.align		4
.L_64:
        /*00ac*/ 	.word	index@(_ZN7cutlass13device_kernelIN5flash11enable_sm90INS1_16FlashAttnFwdSm90INS1_25CollectiveMainloopFwdSm90ILi2EN4cute5tupleIJNS5_1CILi1EEES8_S8_EEENS6_IJNS7_ILi128EEENS7_ILi96EEENS7_ILi64EEEEEELi256ENS_6half_tEfNS_4arch4Sm90ELb0ELb1ELb0ELb1ELb0ELb1ELb1ELb1ELb0ELb1ELb0ELb0EEENS1_21CollectiveEpilogueFwdINS6_IJSA_NS7_ILi256EEESB_EEES9_SE_SG_Li256ELb1ELb1ELb0ELb0EEENS1_36VarlenDynamicPersistentTileSchedulerILi128ELi96ELi256ELi128ELb0ELb1ELb1ELb1ELb0ELb1EEEEEEEEEvNT_6ParamsE)
        /*00b0*/ 	.word	0x000004e0


	//----- nvinfo : EIATTR_REGCOUNT
	.align		4
.L_65:
        /*00b4*/ 	.byte	0x04, 0x2f
        /*00b6*/ 	.short	(.L_67 - .L_66)
	.align		4
.L_66:
        /*00b8*/ 	.word	index@(_ZN7cutlass13device_kernelIN5flash11enable_sm90INS1_16FlashAttnFwdSm90INS1_25CollectiveMainloopFwdSm90ILi2EN4cute5tupleIJNS5_1CILi1EEES8_S8_EEENS6_IJNS7_ILi128EEENS7_ILi96EEENS7_ILi64EEEEEELi256ENS_6half_tEfNS_4arch4Sm90ELb0ELb1ELb0ELb1ELb0ELb0ELb1ELb1ELb0ELb1ELb0ELb0EEENS1_21CollectiveEpilogueFwdINS6_IJSA_NS7_ILi256EEESB_EEES9_SE_SG_Li256ELb1ELb1ELb0ELb0EEENS1_36VarlenDynamicPersistentTileSchedulerILi128ELi96ELi256ELi128ELb0ELb1ELb1ELb1ELb0ELb1EEEEEEEEEvNT_6ParamsE)
        /*00bc*/ 	.word	0x000000a8


	//----- nvinfo : EIATTR_FRAME_SIZE
	.align		4
.L_67:
        /*00c0*/ 	.byte	0x04, 0x11
        /*00c2*/ 	.short	(.L_69 - .L_68)
	.align		4
.L_68:
        /*00c4*/ 	.word	index@($_ZN7cutlass13device_kernelIN5flash11enable_sm90INS1_16FlashAttnFwdSm90INS1_25CollectiveMainloopFwdSm90ILi2EN4cute5tupleIJNS5_1CILi1EEES8_S8_EEENS6_IJNS7_ILi128EEENS7_ILi96EEENS7_ILi64EEEEEELi256ENS_6half_tEfNS_4arch4Sm90ELb0ELb1ELb0ELb1ELb0ELb0ELb1ELb1ELb0ELb1ELb0ELb0EEENS1_21CollectiveEpilogueFwdINS6_IJSA_NS7_ILi256EEESB_EEES9_SE_SG_Li256ELb1ELb1ELb0ELb0EEENS1_36VarlenDynamicPersistentTileSchedulerILi128ELi96ELi256ELi128ELb0ELb1ELb1ELb1ELb0ELb1EEEEEEEEEvNT_6ParamsE$_ZZN5flash25CollectiveMainloopFwdSm90ILi2EN4cute5tupleIJNS1_1CILi1EEES4_S4_EEENS2_IJNS3_ILi128EEENS3_ILi96EEENS3_ILi64EEEEEELi256EN7cutlass6half_tEfNSA_4arch4Sm90ELb0ELb1ELb0ELb1ELb0ELb0ELb1ELb1ELb0ELb1ELb0ELb0EE3mmaINS_16FlashAttnFwdSm90ISE_NS_21CollectiveEpilogueFwdINS2_IJS6_NS3_ILi256EEES7_EEES5_SB_SD_Li256ELb1ELb1ELb0ELb0EEENS_36VarlenDynamicPersistentTileSchedulerILi128ELi96ELi256ELi128ELb0ELb1ELb1ELb1ELb0ELb1EEEE13SharedStorageENS1_6TensorINS1_11ArrayEngineIfLm128EEENS1_6LayoutINS2_IJNS2_IJNS3_ILi2EEEST_NS3_ILi32EEEEEES4_S4_EEENS2_IJNS2_IJS4_ST_NS3_ILi4EEEEEENS3_ILi0EEESZ_EEEEEEENS_7SoftmaxILi2ELi0EEEEEbRKNSE_6ParamsENSA_25PipelineTmaAsyncNoClusterILi2ENSA_16PipelineTmaAsyncILi2EEEEES1B_RNSA_13PipelineStateILj2EEERT0_RT1_iRiRKNS_16SeqlenInfoQKNewKILb1ELb0EEENS2_IJiiiiEEERT_ENKUliT_T0_T1_E_clIZSF_ISO_S12_S14_EbS17_S1B_S1B_S1E_S1G_S1I_iS1J_S1N_S1O_S1Q_EUlRS1R_iE1_NS3_ILb0EEENS3_ILb1EEEEEDaiS1R_S1S_S1T_)
        /*00c8*/ 	.word	0x000004d0


	//----- nvinfo : EIATTR_FRAME_SIZE
	.align		4
.L_69:
        /*00cc*/ 	.byte	0x04, 0x11
        /*00ce*/ 	.short	(.L_71 - .L_70)
	.align		4
.L_70:
        /*00d0*/ 	.word	index@(_ZN7cutlass13device_kernelIN5flash11enable_sm90INS1_16FlashAttnFwdSm90INS1_25CollectiveMainloopFwdSm90ILi2EN4cute5tupleIJNS5_1CILi1EEES8_S8_EEENS6_IJNS7_ILi128EEENS7_ILi96EEENS7_ILi64EEEEEELi256ENS_6half_tEfNS_4arch4Sm90ELb0ELb1ELb0ELb1ELb0ELb0ELb1ELb1ELb0ELb1ELb0ELb0EEENS1_21CollectiveEpilogueFwdINS6_IJSA_NS7_ILi256EEESB_EEES9_SE_SG_Li256ELb1ELb1ELb0ELb0EEENS1_36VarlenDynamicPersistentTileSchedulerILi128ELi96ELi256ELi128ELb0ELb1ELb1ELb1ELb0ELb1EEEEEEEEEvNT_6ParamsE)
        /*00d4*/ 	.word	0x000004d0


	//----- nvinfo : EIATTR_REGCOUNT
	.align		4
.L_71:
        /*00d8*/ 	.byte	0x04, 0x2f
        /*00da*/ 	.short	(.L_73 - .L_72)
	.align		4
.L_72:
        /*00dc*/ 	.word	index@(_ZN7cutlass13device_kernelIN5flash11enable_sm90INS1_16FlashAttnFwdSm90INS1_25CollectiveMainloopFwdSm90ILi2EN4cute5tupleIJNS5_1CILi1EEES8_S8_EEENS6_IJNS7_ILi128EEENS7_ILi96EEENS7_ILi64EEEEEELi256ENS_6half_tEfNS_4arch4Sm90ELb0ELb1ELb0ELb1ELb0ELb1ELb0ELb1ELb0ELb1ELb0ELb0EEENS1_21CollectiveEpilogueFwdINS6_IJSA_NS7_ILi256EEESB_EEES9_SE_SG_Li256ELb1ELb1ELb0ELb0EEENS1_36VarlenDynamicPersistentTileSchedulerILi128ELi96ELi256ELi128ELb0ELb1ELb1ELb1ELb0ELb1EEEEEEEEEvNT_6ParamsE)
        /*00e0*/ 	.word	0x000000a8


	//----- nvinfo : EIATTR_FRAME_SIZE
	.align		4
.L_73:
        /*00e4*/ 	.byte	0x04, 0x11
        /*00e6*/ 	.short	(.L_75 - .L_74)
	.align		4
.L_74:
        /*00e8*/ 	.word	index@(_ZN7cutlass13device_kernelIN5flash11enable_sm90INS1_16FlashAttnFwdSm90INS1_25CollectiveMainloopFwdSm90ILi2EN4cute5tupleIJNS5_1CILi1EEES8_S8_EEENS6_IJNS7_ILi128EEENS7_ILi96EEENS7_ILi64EEEEEELi256ENS_6half_tEfNS_4arch4Sm90ELb0ELb1ELb0ELb1ELb0ELb1ELb0ELb1ELb0ELb1ELb0ELb0EEENS1_21CollectiveEpilogueFwdINS6_IJSA_NS7_ILi256EEESB_EEES9_SE_SG_Li256ELb1ELb1ELb0ELb0EEENS1_36VarlenDynamicPersistentTileSchedulerILi128ELi96ELi256ELi128ELb0ELb1ELb1ELb1ELb0ELb1EEEEEEEEEvNT_6ParamsE)
        /*00ec*/ 	.word	0x00000058


	//----- nvinfo : EIATTR_REGCOUNT
	.align		4
.L_75:
        /*00f0*/ 	.byte	0x04, 0x2f
        /*00f2*/ 	.short	(.L_77 - .L_76)
	.align		4
.L_76:
        /*00f4*/ 	.word	index@(_ZN7cutlass13device_kernelIN5flash11enable_sm90INS1_16FlashAttnFwdSm90INS1_25CollectiveMainloopFwdSm90ILi2EN4cute5tupleIJNS5_1CILi1EEES8_S8_EEENS6_IJNS7_ILi128EEENS7_ILi96EEENS7_ILi64EEEEEELi256ENS_6half_tEfNS_4arch4Sm90ELb0ELb1ELb0ELb1ELb0ELb0ELb0ELb1ELb0ELb1ELb0ELb0EEENS1_21CollectiveEpilogueFwdINS6_IJSA_NS7_ILi256EEESB_EEES9_SE_SG_Li256ELb1ELb1ELb0ELb0EEENS1_36VarlenDynamicPersistentTileSchedulerILi128ELi96ELi256ELi128ELb0ELb1ELb1ELb1ELb0ELb1EEEEEEEEEvNT_6ParamsE)
        /*00f8*/ 	.word	0x000000a8


	//----- nvinfo : EIATTR_FRAME_SIZE
	.align		4
.L_77:
        /*00fc*/ 	.byte	0x04, 0x11
        /*00fe*/ 	.short	(.L_79 - .L_78)
	.align		4
.L_78:
        /*0100*/ 	.word	index@(_ZN7cutlass13device_kernelIN5flash11enable_sm90INS1_16FlashAttnFwdSm90INS1_25CollectiveMainloopFwdSm90ILi2EN4cute5tupleIJNS5_1CILi1EEES8_S8_EEENS6_IJNS7_ILi128EEENS7_ILi96EEENS7_ILi64EEEEEELi256ENS_6half_tEfNS_4arch4Sm90ELb0ELb1ELb0ELb1ELb0ELb0ELb0ELb1ELb0ELb1ELb0ELb0EEENS1_21CollectiveEpilogueFwdINS6_IJSA_NS7_ILi256EEESB_EEES9_SE_SG_Li256ELb1ELb1ELb0ELb0EEENS1_36VarlenDynamicPersistentTileSchedulerILi128ELi96ELi256ELi128ELb0ELb1ELb1ELb1ELb0ELb1EEEEEEEEEvNT_6ParamsE)
        /*0104*/ 	.word	0x00000048


	//----- nvinfo : EIATTR_REGCOUNT
	.align		4
.L_79:
        /*0108*/ 	.byte	0x04, 0x2f
        /*010a*/ 	.short	(.L_81 - .L_80)
	.align		4
.L_80:
        /*010c*/ 	.word	index@(_ZN7cutlass13device_kernelIN5flash11enable_sm90INS1_16FlashAttnFwdSm90INS1_25CollectiveMainloopFwdSm90ILi2EN4cute5tupleIJNS5_1CILi1EEES8_S8_EEENS6_IJNS7_ILi128EEENS7_ILi96EEENS7_ILi64EEEEEELi256ENS_6half_tEfNS_4arch4Sm90ELb0ELb1ELb0ELb0ELb0ELb0ELb1ELb1ELb0ELb1ELb0ELb0EEENS1_21CollectiveEpilogueFwdINS6_IJSA_NS7_ILi256EEESB_EEES9_SE_SG_Li256ELb0ELb1ELb0ELb0EEENS1_30DynamicPersistentTileSchedulerILi256ELi128ELb0ELb1ELb1EEEEEEEEEvNT_6ParamsE)
        /*0110*/ 	.word	0x000000a8


	//----- nvinfo : EIATTR_FRAME_SIZE
	.align		4
.L_81:
        /*0114*/ 	.byte	0x04, 0x11
        /*0116*/ 	.short	(.L_83 - .L_82)
	.align		4
.L_82:
        /*0118*/ 	.word	index@($_ZN7cutlass13device_kernelIN5flash11enable_sm90INS1_16FlashAttnFwdSm90INS1_25CollectiveMainloopFwdSm90ILi2EN4cute5tupleIJNS5_1CILi1EEES8_S8_EEENS6_IJNS7_ILi128EEENS7_ILi96EEENS7_ILi64EEEEEELi256ENS_6half_tEfNS_4arch4Sm90ELb0ELb1ELb0ELb0ELb0ELb0ELb1ELb1ELb0ELb1ELb0ELb0EEENS1_21CollectiveEpilogueFwdINS6_IJSA_NS7_ILi256EEESB_EEES9_SE_SG_Li256ELb0ELb1ELb0ELb0EEENS1_30DynamicPersistentTileSchedulerILi256ELi128ELb0ELb1ELb1EEEEEEEEEvNT_6ParamsE$_ZZN5flash25CollectiveMainloopFwdSm90ILi2EN4cute5tupleIJNS1_1CILi1EEES4_S4_EEENS2_IJNS3_ILi128EEENS3_ILi96EEENS3_ILi64EEEEEELi256EN7cutlass6half_tEfNSA_4arch4Sm90ELb0ELb1ELb0ELb0ELb0ELb0ELb1ELb1ELb0ELb1ELb0ELb0EE3mmaINS_16FlashAttnFwdSm90ISE_NS_21CollectiveEpilogueFwdINS2_IJS6_NS3_ILi256EEES7_EEES5_SB_SD_Li256ELb0ELb1ELb0ELb0EEENS_30DynamicPersistentTileSchedulerILi256ELi128ELb0ELb1ELb1EEEE13SharedStorageENS1_6TensorINS1_11ArrayEngineIfLm128EEENS1_6LayoutINS2_IJNS2_IJNS3_ILi2EEEST_NS3_ILi32EEEEEES4_S4_EEENS2_IJNS2_IJS4_ST_NS3_ILi4EEEEEENS3_ILi0EEESZ_EEEEEEENS_7SoftmaxILi2ELi0EEEEEbRKNSE_6ParamsENSA_25PipelineTmaAsyncNoClusterILi2ENSA_16PipelineTmaAsyncILi2EEEEES1B_RNSA_13PipelineStateILj2EEERT0_RT1_iRiRKNS_16SeqlenInfoQKNewKILb0ELb0EEENS2_IJiiiiEEERT_ENKUliT_T0_T1_E_clIZSF_ISO_S12_S14_EbS17_S1B_S1B_S1E_S1G_S1I_iS1J_S1N_S1O_S1Q_EUlRS1R_iE1_NS3_ILb0EEENS3_ILb1EEEEEDaiS1R_S1S_S1T_)
        /*011c*/ 	.word	0x000004b0


	//----- nvinfo : EIATTR_FRAME_SIZE
	.align		4
.L_83:
        /*0120*/ 	.byte	0x04, 0x11
        /*0122*/ 	.short	(.L_85 - .L_84)
	.align		4
.L_84:
        /*0124*/ 	.word	index@(_ZN7cutlass13device_kernelIN5flash11enable_sm90INS1_16FlashAttnFwdSm90INS1_25CollectiveMainloopFwdSm90ILi2EN4cute5tupleIJNS5_1CILi1EEES8_S8_EEENS6_IJNS7_ILi128EEENS7_ILi96EEENS7_ILi64EEEEEELi256ENS_6half_tEfNS_4arch4Sm90ELb0ELb1ELb0ELb0ELb0ELb0ELb1ELb1ELb0ELb1ELb0ELb0EEENS1_21CollectiveEpilogueFwdINS6_IJSA_NS7_ILi256EEESB_EEES9_SE_SG_Li256ELb0ELb1ELb0ELb0EEENS1_30DynamicPersistentTileSchedulerILi256ELi128ELb0ELb1ELb1EEEEEEEEEvNT_6ParamsE)
        /*0128*/ 	.word	0x000004b0


	//----- nvinfo : EIATTR_REGCOUNT
	.align		4
.L_85:
        /*012c*/ 	.byte	0x04, 0x2f
        /*012e*/ 	.short	(.L_87 - .L_86)
	.align		4
.L_86:
        /*0130*/ 	.word	index@(_ZN7cutlass13device_kernelIN5flash11enable_sm90INS1_16FlashAttnFwdSm90INS1_25CollectiveMainloopFwdSm90ILi2EN4cute5tupleIJNS5_1CILi1EEES8_S8_EEENS6_IJNS7_ILi128EEENS7_ILi96EEENS7_ILi64EEEEEELi256ENS_6half_tEfNS_4arch4Sm90ELb0ELb1ELb0ELb0ELb0ELb0ELb0ELb1ELb0ELb1ELb0ELb0EEENS1_21CollectiveEpilogueFwdINS6_IJSA_NS7_ILi256EEESB_EEES9_SE_SG_Li256ELb0ELb1ELb0ELb0EEENS1_30DynamicPersistentTileSchedulerILi256ELi128ELb0ELb1ELb1EEEEEEEEEvNT_6ParamsE)
        /*0134*/ 	.word	0x000000a8


	//----- nvinfo : EIATTR_FRAME_SIZE
	.align		4
.L_87:
        /*0138*/ 	.byte	0x04, 0x11
        /*013a*/ 	.short	(.L_89 - .L_88)
	.align		4
.L_88:
        /*013c*/ 	.word	index@(_ZN7cutlass13device_kernelIN5flash11enable_sm90INS1_16FlashAttnFwdSm90INS1_25CollectiveMainloopFwdSm90ILi2EN4cute5tupleIJNS5_1CILi1EEES8_S8_EEENS6_IJNS7_ILi128EEENS7_ILi96EEENS7_ILi64EEEEEELi256ENS_6half_tEfNS_4arch4Sm90ELb0ELb1ELb0ELb0ELb0ELb0ELb0ELb1ELb0ELb1ELb0ELb0EEENS1_21CollectiveEpilogueFwdINS6_IJSA_NS7_ILi256EEESB_EEES9_SE_SG_Li256ELb0ELb1ELb0ELb0EEENS1_30DynamicPersistentTileSchedulerILi256ELi128ELb0ELb1ELb1EEEEEEEEEvNT_6ParamsE)
        /*0140*/ 	.word	0x00000020


	//----- nvinfo : EIATTR_REGCOUNT
	.align		4
.L_89:
        /*0144*/ 	.byte	0x04, 0x2f
        /*0146*/ 	.short	(.L_91 - .L_90)
	.align		4
.L_90:
        /*0148*/ 	.word	index@(_ZN7cutlass13device_kernelIN5flash11enable_sm90INS1_16FlashAttnFwdSm90INS1_25CollectiveMainloopFwdSm90ILi2EN4cute5tupleIJNS5_1CILi1EEES8_S8_EEENS6_IJNS7_ILi128EEENS7_ILi96EEENS7_ILi64EEEEEELi256ENS_6half_tEfNS_4arch4Sm90ELb0ELb0ELb0ELb1ELb0ELb1ELb1ELb1ELb0ELb1ELb0ELb0EEENS1_21CollectiveEpilogueFwdINS6_IJSA_NS7_ILi256EEESB_EEES9_SE_SG_Li256ELb1ELb1ELb0ELb0EEENS1_36VarlenDynamicPersistentTileSchedulerILi128ELi96ELi256ELi128ELb0ELb1ELb1ELb0ELb1ELb1EEEEEEEEEvNT_6ParamsE)
        /*014c*/ 	.word	0x000000a8


	//----- nvinfo : EIATTR_FRAME_SIZE
	.align		4
.L_91:
        /*0150*/ 	.byte	0x04, 0x11
        /*0152*/ 	.short	(.L_93 - .L_92)
	.align		4
.L_92:
        /*0154*/ 	.word	index@(_ZN7cutlass13device_kernelIN5flash11enable_sm90INS1_16FlashAttnFwdSm90INS1_25CollectiveMainloopFwdSm90ILi2EN4cute5tupleIJNS5_1CILi1EEES8_S8_EEENS6_IJNS7_ILi128EEENS7_ILi96EEENS7_ILi64EEEEEELi256ENS_6half_tEfNS_4arch4Sm90ELb0ELb0ELb0ELb1ELb0ELb1ELb1ELb1ELb0ELb1ELb0ELb0EEENS1_21CollectiveEpilogueFwdINS6_IJSA_NS7_ILi256EEESB_EEES9_SE_SG_Li256ELb1ELb1ELb0ELb0EEENS1_36VarlenDynamicPersistentTileSchedulerILi128ELi96ELi256ELi128ELb0ELb1ELb1ELb0ELb1ELb1EEEEEEEEEvNT_6ParamsE)
        /*0158*/ 	.word	0x00000090


	//----- nvinfo : EIATTR_REGCOUNT
	.align		4
.L_93:
        /*015c*/ 	.byte	0x04, 0x2f
        /*015e*/ 	.short	(.L_95 - .L_94)
	.align		4
.L_94:
        /*0160*/ 	.word	index@(_ZN7cutlass13device_kernelIN5flash11enable_sm90INS1_16FlashAttnFwdSm90INS1_25CollectiveMainloopFwdSm90ILi2EN4cute5tupleIJNS5_1CILi1EEES8_S8_EEENS6_IJNS7_ILi128EEENS7_ILi96EEENS7_ILi64EEEEEELi256ENS_6half_tEfNS_4arch4Sm90ELb0ELb0ELb0ELb1ELb0ELb0ELb1ELb1ELb0ELb1ELb0ELb0EEENS1_21CollectiveEpilogueFwdINS6_IJSA_NS7_ILi256EEESB_EEES9_SE_SG_Li256ELb1ELb1ELb0ELb0EEENS1_36VarlenDynamicPersistentTileSchedulerILi128ELi96ELi256ELi128ELb0ELb1ELb1ELb0ELb1ELb1EEEEEEEEEvNT_6ParamsE)
        /*0164*/ 	.word	0x000000a8


	//----- nvinfo : EIATTR_FRAME_SIZE
	.align		4
.L_95:
        /*0168*/ 	.byte	0x04, 0x11
        /*016a*/ 	.short	(.L_97 - .L_96)
	.align		4
.L_96:
        /*016c*/ 	.word	index@(_ZN7cutlass13device_kernelIN5flash11enable_sm90INS1_16FlashAttnFwdSm90INS1_25CollectiveMainloopFwdSm90ILi2EN4cute5tupleIJNS5_1CILi1EEES8_S8_EEENS6_IJNS7_ILi128EEENS7_ILi96EEENS7_ILi64EEEEEELi256ENS_6half_tEfNS_4arch4Sm90ELb0ELb0ELb0ELb1ELb0ELb0ELb1ELb1ELb0ELb1ELb0ELb0EEENS1_21CollectiveEpilogueFwdINS6_IJSA_NS7_ILi256EEESB_EEES9_SE_SG_Li256ELb1ELb1ELb0ELb0EEENS1_36VarlenDynamicPersistentTileSchedulerILi128ELi96ELi256ELi128ELb0ELb1ELb1ELb0ELb1ELb1EEEEEEEEEvNT_6ParamsE)
        /*0170*/ 	.word	0x00000078


	//----- nvinfo : EIATTR_REGCOUNT
	.align		4
.L_97:
        /*0174*/ 	.byte	0x04, 0x2f
        /*0176*/ 	.short	(.L_99 - .L_98)
	.align		4
.L_98:
        /*0178*/ 	.word	index@(_ZN7cutlass13device_kernelIN5flash11enable_sm90INS1_16FlashAttnFwdSm90INS1_25CollectiveMainloopFwdSm90ILi2EN4cute5tupleIJNS5_1CILi1EEES8_S8_EEENS6_IJNS7_ILi128EEENS7_ILi96EEENS7_ILi64EEEEEELi256ENS_6half_tEfNS_4arch4Sm90ELb0ELb0ELb0ELb1ELb0ELb1ELb0ELb1ELb0ELb1ELb0ELb0EEENS1_21CollectiveEpilogueFwdINS6_IJSA_NS7_ILi256EEESB_EEES9_SE_SG_Li256ELb1ELb1ELb0ELb0EEENS1_36VarlenDynamicPersistentTileSchedulerILi128ELi96ELi256ELi128ELb0ELb1ELb1ELb0ELb1ELb1EEEEEEEEEvNT_6ParamsE)
        /*017c*/ 	.word	0x000000a8


	//----- nvinfo : EIATTR_FRAME_SIZE
	.align		4
.L_99:
        /*0180*/ 	.byte	0x04, 0x11
        /*0182*/ 	.short	(.L_101 - .L_100)
	.align		4
.L_100:
        /*0184*/ 	.word	index@(_ZN7cutlass13device_kernelIN5flash11enable_sm90INS1_16FlashAttnFwdSm90INS1_25CollectiveMainloopFwdSm90ILi2EN4cute5tupleIJNS5_1CILi1EEES8_S8_EEENS6_IJNS7_ILi128EEENS7_ILi96EEENS7_ILi64EEEEEELi256ENS_6half_tEfNS_4arch4Sm90ELb0ELb0ELb0ELb1ELb0ELb1ELb0ELb1ELb0ELb1ELb0ELb0EEENS1_21CollectiveEpilogueFwdINS6_IJSA_NS7_ILi256EEESB_EEES9_SE_SG_Li256ELb1ELb1ELb0ELb0EEENS1_36VarlenDynamicPersistentTileSchedulerILi128ELi96ELi256ELi128ELb0ELb1ELb1ELb0ELb1ELb1EEEEEEEEEvNT_6ParamsE)
        /*0188*/ 	.word	0x00000068


	//----- nvinfo : EIATTR_REGCOUNT
	.align		4
.L_101:
        /*018c*/ 	.byte	0x04, 0x2f
        /*018e*/ 	.short	(.L_103 - .L_102)
	.align		4
.L_102:
        /*0190*/ 	.word	index@(_ZN7cutlass13device_kernelIN5flash11enable_sm90INS1_16FlashAttnFwdSm90INS1_25CollectiveMainloopFwdSm90ILi2EN4cute5tupleIJNS5_1CILi1EEES8_S8_EEENS6_IJNS7_ILi128EEENS7_ILi96EEENS7_ILi64EEEEEELi256ENS_6half_tEfNS_4arch4Sm90ELb0ELb0ELb0ELb1ELb0ELb0ELb0ELb1ELb0ELb1ELb0ELb0EEENS1_21CollectiveEpilogueFwdINS6_IJSA_NS7_ILi256EEESB_EEES9_SE_SG_Li256ELb1ELb1ELb0ELb0EEENS1_36VarlenDynamicPersistentTileSchedulerILi128ELi96ELi256ELi128ELb0ELb1ELb1ELb0ELb1ELb1EEEEEEEEEvNT_6ParamsE)
        /*0194*/ 	.word	0x000000a8


	//----- nvinfo : EIATTR_FRAME_SIZE
	.align		4
.L_103:
        /*0198*/ 	.byte	0x04, 0x11
        /*019a*/ 	.short	(.L_105 - .L_104)
	.align		4
.L_104:
        /*019c*/ 	.word	index@(_ZN7cutlass13device_kernelIN5flash11enable_sm90INS1_16FlashAttnFwdSm90INS1_25CollectiveMainloopFwdSm90ILi2EN4cute5tupleIJNS5_1CILi1EEES8_S8_EEENS6_IJNS7_ILi128EEENS7_ILi96EEENS7_ILi64EEEEEELi256ENS_6half_tEfNS_4arch4Sm90ELb0ELb0ELb0ELb1ELb0ELb0ELb0ELb1ELb0ELb1ELb0ELb0EEENS1_21CollectiveEpilogueFwdINS6_IJSA_NS7_ILi256EEESB_EEES9_SE_SG_Li256ELb1ELb1ELb0ELb0EEENS1_36VarlenDynamicPersistentTileSchedulerILi128ELi96ELi256ELi128ELb0ELb1ELb1ELb0ELb1ELb1EEEEEEEEEvNT_6ParamsE)
        /*01a0*/ 	.word	0x00000060


	//----- nvinfo : EIATTR_REGCOUNT
	.align		4
.L_105:
        /*01a4*/ 	.byte	0x04, 0x2f
        /*01a6*/ 	.short	(.L_107 - .L_106)
	.align		4
.L_106:
        /*01a8*/ 	.word	index@(_ZN7cutlass13device_kernelIN5flash11enable_sm90INS1_16FlashAttnFwdSm90INS1_25CollectiveMainloopFwdSm90ILi2EN4cute5tupleIJNS5_1CILi1EEES8_S8_EEENS6_IJNS7_ILi128EEENS7_ILi96EEENS7_ILi64EEEEEELi256ENS_6half_tEfNS_4arch4Sm90ELb0ELb0ELb0ELb0ELb0ELb0ELb1ELb1ELb0ELb1ELb0ELb0EEENS1_21CollectiveEpilogueFwdINS6_IJSA_NS7_ILi256EEESB_EEES9_SE_SG_Li256ELb0ELb1ELb0ELb0EEENS1_29StaticPersistentTileSchedulerILb0EEEEEEEEEvNT_6ParamsE)
        /*01ac*/ 	.word	0x000000a8


	//----- nvinfo : EIATTR_FRAME_SIZE
	.align		4
.L_107:
        /*01b0*/ 	.byte	0x04, 0x11
        /*01b2*/ 	.short	(.L_109 - .L_108)
	.align		4
.L_108:
        /*01b4*/ 	.word	index@(_ZN7cutlass13device_kernelIN5flash11enable_sm90INS1_16FlashAttnFwdSm90INS1_25CollectiveMainloopFwdSm90ILi2EN4cute5tupleIJNS5_1CILi1EEES8_S8_EEENS6_IJNS7_ILi128EEENS7_ILi96EEENS7_ILi64EEEEEELi256ENS_6half_tEfNS_4arch4Sm90ELb0ELb0ELb0ELb0ELb0ELb0ELb1ELb1ELb0ELb1ELb0ELb0EEENS1_21CollectiveEpilogueFwdINS6_IJSA_NS7_ILi256EEESB_EEES9_SE_SG_Li256ELb0ELb1ELb0ELb0EEENS1_29StaticPersistentTileSchedulerILb0EEEEEEEEEvNT_6ParamsE)
        /*01b8*/ 	.word	0x00000068


	//----- nvinfo : EIATTR_REGCOUNT
	.align		4
.L_109:
        /*01bc*/ 	.byte	0x04, 0x2f
        /*01be*/ 	.short	(.L_111 - .L_110)
	.align		4
.L_110:
        /*01c0*/ 	.word	index@(_ZN7cutlass13device_kernelIN5flash11enable_sm90INS1_16FlashAttnFwdSm90INS1_25CollectiveMainloopFwdSm90ILi2EN4cute5tupleIJNS5_1CILi1EEES8_S8_EEENS6_IJNS7_ILi128EEENS7_ILi96EEENS7_ILi64EEEEEELi256ENS_6half_tEfNS_4arch4Sm90ELb0ELb0ELb0ELb0ELb0ELb0ELb0ELb1ELb0ELb1ELb0ELb0EEENS1_21CollectiveEpilogueFwdINS6_IJSA_NS7_ILi256EEESB_EEES9_SE_SG_Li256ELb0ELb1ELb0ELb0EEENS1_29StaticPersistentTileSchedulerILb0EEEEEEEEEvNT_6ParamsE)
        /*01c4*/ 	.word	0x000000a8


	//----- nvinfo : EIATTR_FRAME_SIZE
	.align		4
.L_111:
        /*01c8*/ 	.byte	0x04, 0x11
        /*01ca*/ 	.short	(.L_113 - .L_112)
	.align		4
.L_112:
        /*01cc*/ 	.word	index@(_ZN7cutlass13device_kernelIN5flash11enable_sm90INS1_16FlashAttnFwdSm90INS1_25CollectiveMainloopFwdSm90ILi2EN4cute5tupleIJNS5_1CILi1EEES8_S8_EEENS6_IJNS7_ILi128EEENS7_ILi96EEENS7_ILi64EEEEEELi256ENS_6half_tEfNS_4arch4Sm90ELb0ELb0ELb0ELb0ELb0ELb0ELb0ELb1ELb0ELb1ELb0ELb0EEENS1_21CollectiveEpilogueFwdINS6_IJSA_NS7_ILi256EEESB_EEES9_SE_SG_Li256ELb0ELb1ELb0ELb0EEENS1_29StaticPersistentTileSchedulerILb0EEEEEEEEEvNT_6ParamsE)
        /*01d0*/ 	.word	0x00000038


	//----- nvinfo : EIATTR_REGCOUNT
	.align		4
.L_113:
        /*01d4*/ 	.byte	0x04, 0x2f
        /*01d6*/ 	.short	(.L_115 - .L_114)
	.align		4
.L_114:
        /*01d8*/ 	.word	index@(_ZN7cutlass13device_kernelIN5flash11enable_sm90INS1_16FlashAttnFwdSm90INS1_25CollectiveMainloopFwdSm90ILi2EN4cute5tupleIJNS5_1CILi1EEES8_S8_EEENS6_IJNS7_ILi64EEESA_SA_EEELi512ENS_6half_tEfNS_4arch4Sm90ELb1ELb0ELb0ELb1ELb0ELb1ELb1ELb0ELb0ELb1ELb0ELb0EEENS1_21CollectiveEpilogueFwdINS6_IJSA_NS7_ILi512EEESA_EEES9_SC_SE_Li256ELb1ELb1ELb0ELb0EEENS1_36VarlenDynamicPersistentTileSchedulerILi64ELi64ELi256ELi128ELb0ELb1ELb1ELb1ELb1ELb1EEEEEEEEEvNT_6ParamsE)
        /*01dc*/ 	.word	0x000000a8


	//----- nvinfo : EIATTR_FRAME_SIZE
	.align		4
.L_115:
        /*01e0*/ 	.byte	0x04, 0x11
        /*01e2*/ 	.short	(.L_117 - .L_116)
	.align		4
.L_116:
        /*01e4*/ 	.word	index@(_ZN7cutlass13device_kernelIN5flash11enable_sm90INS1_16FlashAttnFwdSm90INS1_25CollectiveMainloopFwdSm90ILi2EN4cute5tupleIJNS5_1CILi1EEES8_S8_EEENS6_IJNS7_ILi64EEESA_SA_EEELi512ENS_6half_tEfNS_4arch4Sm90ELb1ELb0ELb0ELb1ELb0ELb1ELb1ELb0ELb0ELb1ELb0ELb0EEENS1_21CollectiveEpilogueFwdINS6_IJSA_NS7_ILi512EEESA_EEES9_SC_SE_Li256ELb1ELb1ELb0ELb0EEENS1_36VarlenDynamicPersistentTileSchedulerILi64ELi64ELi256ELi128ELb0ELb1ELb1ELb1ELb1ELb1EEEEEEEEEvNT_6ParamsE)
        /*01e8*/ 	.word	0x00000070


	//----- nvinfo : EIATTR_REGCOUNT
	.align		4
.L_117:
        /*01ec*/ 	.byte	0x04, 0x2f
        /*01ee*/ 	.short	(.L_119 - .L_118)
	.align		4
.L_118:
        /*01f0*/ 	.word	index@(_ZN7cutlass13device_kernelIN5flash11enable_sm90INS1_16FlashAttnFwdSm90INS1_25CollectiveMainloopFwdSm90ILi2EN4cute5tupleIJNS5_1CILi1EEES8_S8_EEENS6_IJNS7_ILi64EEESA_SA_EEELi512ENS_6half_tEfNS_4arch4Sm90ELb1ELb0ELb0ELb1ELb0ELb0ELb1ELb0ELb0ELb1ELb0ELb0EEENS1_21CollectiveEpilogueFwdINS6_IJSA_NS7_ILi512EEESA_EEES9_SC_SE_Li256ELb1ELb1ELb0ELb0EEENS1_36VarlenDynamicPersistentTileSchedulerILi64ELi64ELi256ELi128ELb0ELb1ELb1ELb1ELb1ELb1EEEEEEEEEvNT_6ParamsE)
        /*01f4*/ 	.word	0x000000a8


	//----- nvinfo : EIATTR_FRAME_SIZE
	.align		4
.L_119:
        /*01f8*/ 	.byte	0x04, 0x11
        /*01fa*/ 	.short	(.L_121 - .L_120)
	.align		4
.L_120:
        /*01fc*/ 	.word	index@(_ZN7cutlass13device_kernelIN5flash11enable_sm90INS1_16FlashAttnFwdSm90INS1_25CollectiveMainloopFwdSm90ILi2EN4cute5tupleIJNS5_1CILi1EEES8_S8_EEENS6_IJNS7_ILi64EEESA_SA_EEELi512ENS_6half_tEfNS_4arch4Sm90ELb1ELb0ELb0ELb1ELb0ELb0ELb1ELb0ELb0ELb1ELb0ELb0EEENS1_21CollectiveEpilogueFwdINS6_IJSA_NS7_ILi512EEESA_EEES9_SC_SE_Li256ELb1ELb1ELb0ELb0EEENS1_36VarlenDynamicPersistentTileSchedulerILi64ELi64ELi256ELi128ELb0ELb1ELb1ELb1ELb1ELb1EEEEEEEEEvNT_6ParamsE)
        /*0200*/ 	.word	0x00000068


	//----- nvinfo : EIATTR_REGCOUNT
	.align		4
.L_121:
        /*0204*/ 	.byte	0x04, 0x2f
        /*0206*/ 	.short	(.L_123 - .L_122)
	.align		4
.L_122:
        /*0208*/ 	.word	index@(_ZN7cutlass13device_kernelIN5flash11enable_sm90INS1_16FlashAttnFwdSm90INS1_25CollectiveMainloopFwdSm90ILi2EN4cute5tupleIJNS5_1CILi1EEES8_S8_EEENS6_IJNS7_ILi64EEESA_SA_EEELi512ENS_6half_tEfNS_4arch4Sm90ELb1ELb0ELb0ELb1ELb0ELb1ELb0ELb0ELb0ELb1ELb0ELb0EEENS1_21CollectiveEpilogueFwdINS6_IJSA_NS7_ILi512EEESA_EEES9_SC_SE_Li256ELb1ELb1ELb0ELb0EEENS1_36VarlenDynamicPersistentTileSchedulerILi64ELi64ELi256ELi128ELb0ELb1ELb1ELb1ELb1ELb1EEEEEEEEEvNT_6ParamsE)
        /*020c*/ 	.word	0x000000a8


	//----- nvinfo : EIATTR_FRAME_SIZE
	.align		4
.L_123:
        /*0210*/ 	.byte	0x04, 0x11
        /*0212*/ 	.short	(.L_125 - .L_124)
	.align		4
.L_124:
        /*0214*/ 	.word	index@(_ZN7cutlass13device_kernelIN5flash11enable_sm90INS1_16FlashAttnFwdSm90INS1_25CollectiveMainloopFwdSm90ILi2EN4cute5tupleIJNS5_1CILi1EEES8_S8_EEENS6_IJNS7_ILi64EEESA_SA_EEELi512ENS_6half_tEfNS_4arch4Sm90ELb1ELb0ELb0ELb1ELb0ELb1ELb0ELb0ELb0ELb1ELb0ELb0EEENS1_21CollectiveEpilogueFwdINS6_IJSA_NS7_ILi512EEESA_EEES9_SC_SE_Li256ELb1ELb1ELb0ELb0EEENS1_36VarlenDynamicPersistentTileSchedulerILi64ELi64ELi256ELi128ELb0ELb1ELb1ELb1ELb1ELb1EEEEEEEEEvNT_6ParamsE)
        /*0218*/ 	.word	0x00000060


	//----- nvinfo : EIATTR_REGCOUNT
	.align		4
.L_125:
        /*021c*/ 	.byte	0x04, 0x2f
        /*021e*/ 	.short	(.L_127 - .L_126)
	.align		4
.L_126:
        /*0220*/ 	.word	index@(_ZN7cutlass13device_kernelIN5flash11enable_sm90INS1_16FlashAttnFwdSm90INS1_25CollectiveMainloopFwdSm90ILi2EN4cute5tupleIJNS5_1CILi1EEES8_S8_EEENS6_IJNS7_ILi64EEESA_SA_EEELi512ENS_6half_tEfNS_4arch4Sm90ELb1ELb0ELb0ELb1ELb0ELb0ELb0ELb0ELb0ELb1ELb0ELb0EEENS1_21CollectiveEpilogueFwdINS6_IJSA_NS7_ILi512EEESA_EEES9_SC_SE_Li256ELb1ELb1ELb0ELb0EEENS1_36VarlenDynamicPersistentTileSchedulerILi64ELi64ELi256ELi128ELb0ELb1ELb1ELb1ELb1ELb1EEEEEEEEEvNT_6ParamsE)
        /*0224*/ 	.word	0x000000a8


	//----- nvinfo : EIATTR_FRAME_SIZE
	.align		4
.L_127:
        /*0228*/ 	.byte	0x04, 0x11
        /*022a*/ 	.short	(.L_129 - .L_128)
	.align		4
.L_128:
        /*022c*/ 	.word	index@(_ZN7cutlass13device_kernelIN5flash11enable_sm90INS1_16FlashAttnFwdSm90INS1_25CollectiveMainloopFwdSm90ILi2EN4cute5tupleIJNS5_1CILi1EEES8_S8_EEENS6_IJNS7_ILi64EEESA_SA_EEELi512ENS_6half_tEfNS_4arch4Sm90ELb1ELb0ELb0ELb1ELb0ELb0ELb0ELb0ELb0ELb1ELb0ELb0EEENS1_21CollectiveEpilogueFwdINS6_IJSA_NS7_ILi512EEESA_EEES9_SC_SE_Li256ELb1ELb1ELb0ELb0EEENS1_36VarlenDynamicPersistentTileSchedulerILi64ELi64ELi256ELi128ELb0ELb1ELb1ELb1ELb1ELb1EEEEEEEEEvNT_6ParamsE)
        /*0230*/ 	.word	0x00000058


	//----- nvinfo : EIATTR_REGCOUNT
	.align		4
.L_129:
        /*0234*/ 	.byte	0x04, 0x2f
        /*0236*/ 	.short	(.L_131 - .L_130)
	.align		4
.L_130:
        /*0238*/ 	.word	index@(_ZN7cutlass13device_kernelIN5flash11enable_sm90INS1_16FlashAttnFwdSm90INS1_25CollectiveMainloopFwdSm90ILi2EN4cute5tupleIJNS5_1CILi1EEES8_S8_EEENS6_IJNS7_ILi64EEESA_SA_EEELi512ENS_6half_tEfNS_4arch4Sm90ELb1ELb0ELb0ELb0ELb0ELb0ELb1ELb0ELb0ELb1ELb0ELb0EEENS1_21CollectiveEpilogueFwdINS6_IJSA_NS7_ILi512EEESA_EEES9_SC_SE_Li256ELb0ELb1ELb0ELb0EEENS1_30DynamicPersistentTileSchedulerILi256ELi128ELb0ELb1ELb1EEEEEEEEEvNT_6ParamsE)
        /*023c*/ 	.word	0x000000a8


	//----- nvinfo : EIATTR_FRAME_SIZE
	.align		4
.L_131:
        /*0240*/ 	.byte	0x04, 0x11
        /*0242*/ 	.short	(.L_133 - .L_132)
	.align		4
.L_132:
        /*0244*/ 	.word	index@(_ZN7cutlass13device_kernelIN5flash11enable_sm90INS1_16FlashAttnFwdSm90INS1_25CollectiveMainloopFwdSm90ILi2EN4cute5tupleIJNS5_1CILi1EEES8_S8_EEENS6_IJNS7_ILi64EEESA_SA_EEELi512ENS_6half_tEfNS_4arch4Sm90ELb1ELb0ELb0ELb0ELb0ELb0ELb1ELb0ELb0ELb1ELb0ELb0EEENS1_21CollectiveEpilogueFwdINS6_IJSA_NS7_ILi512EEESA_EEES9_SC_SE_Li256ELb0ELb1ELb0ELb0EEENS1_30DynamicPersistentTileSchedulerILi256ELi128ELb0ELb1ELb1EEEEEEEEEvNT_6ParamsE)
        /*0248*/ 	.word	0x00000048


	//----- nvinfo : EIATTR_REGCOUNT
	.align		4
.L_133:
        /*024c*/ 	.byte	0x04, 0x2f
        /*024e*/ 	.short	(.L_135 - .L_134)
	.align		4
.L_134:
        /*0250*/ 	.word	index@(_ZN7cutlass13device_kernelIN5flash11enable_sm90INS1_16FlashAttnFwdSm90INS1_25CollectiveMainloopFwdSm90ILi2EN4cute5tupleIJNS5_1CILi1EEES8_S8_EEENS6_IJNS7_ILi64EEESA_SA_EEELi512ENS_6half_tEfNS_4arch4Sm90ELb1ELb0ELb0ELb0ELb0ELb0ELb0ELb0ELb0ELb1ELb0ELb0EEENS1_21CollectiveEpilogueFwdINS6_IJSA_NS7_ILi512EEESA_EEES9_SC_SE_Li256ELb0ELb1ELb0ELb0EEENS1_30DynamicPersistentTileSchedulerILi256ELi128ELb0ELb1ELb1EEEEEEEEEvNT_6ParamsE)
        /*0254*/ 	.word	0x000000a8


	//----- nvinfo : EIATTR_FRAME_SIZE
	.align		4
.L_135:
        /*0258*/ 	.byte	0x04, 0x11
        /*025a*/ 	.short	(.L_137 - .L_136)
	.align		4
.L_136:
        /*025c*/ 	.word	index@(_ZN7cutlass13device_kernelIN5flash11enable_sm90INS1_16FlashAttnFwdSm90INS1_25CollectiveMainloopFwdSm90ILi2EN4cute5tupleIJNS5_1CILi1EEES8_S8_EEENS6_IJNS7_ILi64EEESA_SA_EEELi512ENS_6half_tEfNS_4arch4Sm90ELb1ELb0ELb0ELb0ELb0ELb0ELb0ELb0ELb0ELb1ELb0ELb0EEENS1_21CollectiveEpilogueFwdINS6_IJSA_NS7_ILi512EEESA_EEES9_SC_SE_Li256ELb0ELb1ELb0ELb0EEENS1_30DynamicPersistentTileSchedulerILi256ELi128ELb0ELb1ELb1EEEEEEEEEvNT_6ParamsE)
        /*0260*/ 	.word	0x00000028


	//----- nvinfo : EIATTR_REGCOUNT
	.align		4
.L_137:
        /*0264*/ 	.byte	0x04, 0x2f
        /*0266*/ 	.short	(.L_139 - .L_138)
	.align		4
.L_138:
        /*0268*/ 	.word	index@(_ZN7cutlass13device_kernelIN5flash11enable_sm90INS1_16FlashAttnFwdSm90INS1_25CollectiveMainloopFwdSm90ILi2EN4cute5tupleIJNS5_1CILi1EEES8_S8_EEENS6_IJNS7_ILi64EEESA_SA_EEELi512ENS_6half_tEfNS_4arch4Sm90ELb0ELb1ELb0ELb1ELb0ELb1ELb1ELb0ELb0ELb1ELb0ELb0EEENS1_21CollectiveEpilogueFwdINS6_IJSA_NS7_ILi512EEESA_EEES9_SC_SE_Li256ELb1ELb1ELb0ELb0EEENS1_36VarlenDynamicPersistentTileSchedulerILi64ELi64ELi256ELi128ELb0ELb1ELb1ELb1ELb0ELb1EEEEEEEEEvNT_6ParamsE)
        /*026c*/ 	.word	0x000000a8


	//----- nvinfo : EIATTR_FRAME_SIZE
	.align		4
.L_139:
        /*0270*/ 	.byte	0x04, 0x11
        /*0272*/ 	.short	(.L_141 - .L_140)
	.align		4
.L_140:
        /*0274*/ 	.word	index@(_ZN7cutlass13device_kernelIN5flash11enable_sm90INS1_16FlashAttnFwdSm90INS1_25CollectiveMainloopFwdSm90ILi2EN4cute5tupleIJNS5_1CILi1EEES8_S8_EEENS6_IJNS7_ILi64EEESA_SA_EEELi512ENS_6half_tEfNS_4arch4Sm90ELb0ELb1ELb0ELb1ELb0ELb1ELb1ELb0ELb0ELb1ELb0ELb0EEENS1_21CollectiveEpilogueFwdINS6_IJSA_NS7_ILi512EEESA_EEES9_SC_SE_Li256ELb1ELb1ELb0ELb0EEENS1_36VarlenDynamicPersistentTileSchedulerILi64ELi64ELi256ELi128ELb0ELb1ELb1ELb1ELb0ELb1EEEEEEEEEvNT_6ParamsE)
        /*0278*/ 	.word	0x00000078


	//----- nvinfo : EIATTR_REGCOUNT
	.align		4
.L_141:
        /*027c*/ 	.byte	0x04, 0x2f
        /*027e*/ 	.short	(.L_143 - .L_142)
	.align		4
.L_142:
        /*0280*/ 	.word	index@(_ZN7cutlass13device_kernelIN5flash11enable_sm90INS1_16FlashAttnFwdSm90INS1_25CollectiveMainloopFwdSm90ILi2EN4cute5tupleIJNS5_1CILi1EEES8_S8_EEENS6_IJNS7_ILi64EEESA_SA_EEELi512ENS_6half_tEfNS_4arch4Sm90ELb0ELb1ELb0ELb1ELb0ELb0ELb1ELb0ELb0ELb1ELb0ELb0EEENS1_21CollectiveEpilogueFwdINS6_IJSA_NS7_ILi512EEESA_EEES9_SC_SE_Li256ELb1ELb1ELb0ELb0EEENS1_36VarlenDynamicPersistentTileSchedulerILi64ELi64ELi256ELi128ELb0ELb1ELb1ELb1ELb0ELb1EEEEEEEEEvNT_6ParamsE)
        /*0284*/ 	.word	0x000000a8


	//----- nvinfo : EIATTR_FRAME_SIZE
	.align		4
.L_143:
        /*0288*/ 	.byte	0x04, 0x11
        /*028a*/ 	.short	(.L_145 - .L_144)
	.align		4
.L_144:
        /*028c*/ 	.word	index@(_ZN7cutlass13device_kernelIN5flash11enable_sm90INS1_16FlashAttnFwdSm90INS1_25CollectiveMainloopFwdSm90ILi2EN4cute5tupleIJNS5_1CILi1EEES8_S8_EEENS6_IJNS7_ILi64EEESA_SA_EEELi512ENS_6half_tEfNS_4arch4Sm90ELb0ELb1ELb0ELb1ELb0ELb0ELb1ELb0ELb0ELb1ELb0ELb0EEENS1_21CollectiveEpilogueFwdINS6_IJSA_NS7_ILi512EEESA_EEES9_SC_SE_Li256ELb1ELb1ELb0ELb0EEENS1_36VarlenDynamicPersistentTileSchedulerILi64ELi64ELi256ELi128ELb0ELb1ELb1ELb1ELb0ELb1EEEEEEEEEvNT_6ParamsE)
        /*0290*/ 	.word	0x00000070


	//----- nvinfo : EIATTR_REGCOUNT
	.align		4
.L_145:
        /*0294*/ 	.byte	0x04, 0x2f
        /*0296*/ 	.short	(.L_147 - .L_146)
	.align		4
.L_146:
        /*0298*/ 	.word	index@(_ZN7cutlass13device_kernelIN5flash11enable_sm90INS1_16FlashAttnFwdSm90INS1_25CollectiveMainloopFwdSm90ILi2EN4cute5tupleIJNS5_1CILi1EEES8_S8_EEENS6_IJNS7_ILi64EEESA_SA_EEELi512ENS_6half_tEfNS_4arch4Sm90ELb0ELb1ELb0ELb1ELb0ELb1ELb0ELb0ELb0ELb1ELb0ELb0EEENS1_21CollectiveEpilogueFwdINS6_IJSA_NS7_ILi512EEESA_EEES9_SC_SE_Li256ELb1ELb1ELb0ELb0EEENS1_36VarlenDynamicPersistentTileSchedulerILi64ELi64ELi256ELi128ELb0ELb1ELb1ELb1ELb0ELb1EEEEEEEEEvNT_6ParamsE)
        /*029c*/ 	.word	0x000000a8


	//----- nvinfo : EIATTR_FRAME_SIZE
	.align		4
.L_147:
        /*02a0*/ 	.byte	0x04, 0x11
        /*02a2*/ 	.short	(.L_149 - .L_148)
	.align		4
.L_148:
        /*02a4*/ 	.word	index@(_ZN7cutlass13device_kernelIN5flash11enable_sm90INS1_16FlashAttnFwdSm90INS1_25CollectiveMainloopFwdSm90ILi2EN4cute5tupleIJNS5_1CILi1EEES8_S8_EEENS6_IJNS7_ILi64EEESA_SA_EEELi512ENS_6half_tEfNS_4arch4Sm90ELb0ELb1ELb0ELb1ELb0ELb1ELb0ELb0ELb0ELb1ELb0ELb0EEENS1_21CollectiveEpilogueFwdINS6_IJSA_NS7_ILi512EEESA_EEES9_SC_SE_Li256ELb1ELb1ELb0ELb0EEENS1_36VarlenDynamicPersistentTileSchedulerILi64ELi64ELi256ELi128ELb0ELb1ELb1ELb1ELb0ELb1EEEEEEEEEvNT_6ParamsE)
        /*02a8*/ 	.word	0x00000050


	//----- nvinfo : EIATTR_REGCOUNT
	.align		4
.L_149:
        /*02ac*/ 	.byte	0x04, 0x2f
        /*02ae*/ 	.short	(.L_151 - .L_150)
	.align		4
.L_150:
        /*02b0*/ 	.word	index@(_ZN7cutlass13device_kernelIN5flash11enable_sm90INS1_16FlashAttnFwdSm90INS1_25CollectiveMainloopFwdSm90ILi2EN4cute5tupleIJNS5_1CILi1EEES8_S8_EEENS6_IJNS7_ILi64EEESA_SA_EEELi512ENS_6half_tEfNS_4arch4Sm90ELb0ELb1ELb0ELb1ELb0ELb0ELb0ELb0ELb0ELb1ELb0ELb0EEENS1_21CollectiveEpilogueFwdINS6_IJSA_NS7_ILi512EEESA_EEES9_SC_SE_Li256ELb1ELb1ELb0ELb0EEENS1_36VarlenDynamicPersistentTileSchedulerILi64ELi64ELi256ELi128ELb0ELb1ELb1ELb1ELb0ELb1EEEEEEEEEvNT_6ParamsE)
        /*02b4*/ 	.word	0x000000a8


	//----- nvinfo : EIATTR_FRAME_SIZE
	.align		4
.L_151:
        /*02b8*/ 	.byte	0x04, 0x11
        /*02ba*/ 	.short	(.L_153 - .L_152)
	.align		4
.L_152:
        /*02bc*/ 	.word	index@(_ZN7cutlass13device_kernelIN5flash11enable_sm90INS1_16FlashAttnFwdSm90INS1_25CollectiveMainloopFwdSm90ILi2EN4cute5tupleIJNS5_1CILi1EEES8_S8_EEENS6_IJNS7_ILi64EEESA_SA_EEELi512ENS_6half_tEfNS_4arch4Sm90ELb0ELb1ELb0ELb1ELb0ELb0ELb0ELb0ELb0ELb1ELb0ELb0EEENS1_21CollectiveEpilogueFwdINS6_IJSA_NS7_ILi512EEESA_EEES9_SC_SE_Li256ELb1ELb1ELb0ELb0EEENS1_36VarlenDynamicPersistentTileSchedulerILi64ELi64ELi256ELi128ELb0ELb1ELb1ELb1ELb0ELb1EEEEEEEEEvNT_6ParamsE)
        /*02c0*/ 	.word	0x00000048


	//----- nvinfo : EIATTR_REGCOUNT
	.align		4
.L_153:
        /*02c4*/ 	.byte	0x04, 0x2f
        /*02c6*/ 	.short	(.L_155 - .L_154)
	.align		4
.L_154:
        /*02c8*/ 	.word	index@(_ZN7cutlass13device_kernelIN5flash11enable_sm90INS1_16FlashAttnFwdSm90INS1_25CollectiveMainloopFwdSm90ILi2EN4cute5tupleIJNS5_1CILi1EEES8_S8_EEENS6_IJNS7_ILi64EEESA_SA_EEELi512ENS_6half_tEfNS_4arch4Sm90ELb0ELb1ELb0ELb0ELb0ELb0ELb1ELb0ELb0ELb1ELb0ELb0EEENS1_21CollectiveEpilogueFwdINS6_IJSA_NS7_ILi512EEESA_EEES9_SC_SE_Li256ELb0ELb1ELb0ELb0EEENS1_30DynamicPersistentTileSchedulerILi256ELi128ELb0ELb1ELb1EEEEEEEEEvNT_6ParamsE)
        /*02cc*/ 	.word	0x000000a8


	//----- nvinfo : EIATTR_FRAME_SIZE
	.align		4
.L_155:
        /*02d0*/ 	.byte	0x04, 0x11
        /*02d2*/ 	.short	(.L_157 - .L_156)
	.align		4
.L_156:
        /*02d4*/ 	.word	index@(_ZN7cutlass13device_kernelIN5flash11enable_sm90INS1_16FlashAttnFwdSm90INS1_25CollectiveMainloopFwdSm90ILi2EN4cute5tupleIJNS5_1CILi1EEES8_S8_EEENS6_IJNS7_ILi64EEESA_SA_EEELi512ENS_6half_tEfNS_4arch4Sm90ELb0ELb1ELb0ELb0ELb0ELb0ELb1ELb0ELb0ELb1ELb0ELb0EEENS1_21CollectiveEpilogueFwdINS6_IJSA_NS7_ILi512EEESA_EEES9_SC_SE_Li256ELb0ELb1ELb0ELb0EEENS1_30DynamicPersistentTileSchedulerILi256ELi128ELb0ELb1ELb1EEEEEEEEEvNT_6ParamsE)
        /*02d8*/ 	.word	0x00000048


	//----- nvinfo : EIATTR_REGCOUNT
	.align		4
.L_157:
        /*02dc*/ 	.byte	0x04, 0x2f
        /*02de*/ 	.short	(.L_159 - .L_158)
	.align		4
.L_158:
        /*02e0*/ 	.word	index@(_ZN7cutlass13device_kernelIN5flash11enable_sm90INS1_16FlashAttnFwdSm90INS1_25CollectiveMainloopFwdSm90ILi2EN4cute5tupleIJNS5_1CILi1EEES8_S8_EEENS6_IJNS7_ILi64EEESA_SA_EEELi512ENS_6half_tEfNS_4arch4Sm90ELb0ELb1ELb0ELb0ELb0ELb0ELb0ELb0ELb0ELb1ELb0ELb0EEENS1_21CollectiveEpilogueFwdINS6_IJSA_NS7_ILi512EEESA_EEES9_SC_SE_Li256ELb0ELb1ELb0ELb0EEENS1_30DynamicPersistentTileSchedulerILi256ELi128ELb0ELb1ELb1EEEEEEEEEvNT_6ParamsE)
        /*02e4*/ 	.word	0x000000a8


	//----- nvinfo : EIATTR_FRAME_SIZE
	.align		4
.L_159:
        /*02e8*/ 	.byte	0x04, 0x11
        /*02ea*/ 	.short	(.L_161 - .L_160)
	.align		4
.L_160:
        /*02ec*/ 	.word	index@(_ZN7cutlass13device_kernelIN5flash11enable_sm90INS1_16FlashAttnFwdSm90INS1_25CollectiveMainloopFwdSm90ILi2EN4cute5tupleIJNS5_1CILi1EEES8_S8_EEENS6_IJNS7_ILi64EEESA_SA_EEELi512ENS_6half_tEfNS_4arch4Sm90ELb0ELb1ELb0ELb0ELb0ELb0ELb0ELb0ELb0ELb1ELb0ELb0EEENS1_21CollectiveEpilogueFwdINS6_IJSA_NS7_ILi512EEESA_EEES9_SC_SE_Li256ELb0ELb1ELb0ELb0EEENS1_30DynamicPersistentTileSchedulerILi256ELi128ELb0ELb1ELb1EEEEEEEEEvNT_6ParamsE)
        /*02f0*/ 	.word	0x00000028


	//----- nvinfo : EIATTR_REGCOUNT
	.align		4
.L_161:
        /*02f4*/ 	.byte	0x04, 0x2f
        /*02f6*/ 	.short	(.L_163 - .L_162)
	.align		4
.L_162:
        /*02f8*/ 	.word	index@(_ZN7cutlass13device_kernelIN5flash11enable_sm90INS1_16FlashAttnFwdSm90INS1_25CollectiveMainloopFwdSm90ILi2EN4cute5tupleIJNS5_1CILi1EEES8_S8_EEENS6_IJNS7_ILi64EEESA_SA_EEELi512ENS_6half_tEfNS_4arch4Sm90ELb0ELb0ELb0ELb1ELb0ELb1ELb1ELb0ELb0ELb1ELb0ELb0EEENS1_21CollectiveEpilogueFwdINS6_IJSA_NS7_ILi512EEESA_EEES9_SC_SE_Li256ELb1ELb1ELb0ELb0EEENS1_36VarlenDynamicPersistentTileSchedulerILi64ELi64ELi256ELi128ELb0ELb1ELb1ELb0ELb1ELb1EEEEEEEEEvNT_6ParamsE)
        /*02fc*/ 	.word	0x000000a8


	//----- nvinfo : EIATTR_FRAME_SIZE
	.align		4
.L_163:
        /*0300*/ 	.byte	0x04, 0x11
        /*0302*/ 	.short	(.L_165 - .L_164)
	.align		4
.L_164:
        /*0304*/ 	.word	index@(_ZN7cutlass13device_kernelIN5flash11enable_sm90INS1_16FlashAttnFwdSm90INS1_25CollectiveMainloopFwdSm90ILi2EN4cute5tupleIJNS5_1CILi1EEES8_S8_EEENS6_IJNS7_ILi64EEESA_SA_EEELi512ENS_6half_tEfNS_4arch4Sm90ELb0ELb0ELb0ELb1ELb0ELb1ELb1ELb0ELb0ELb1ELb0ELb0EEENS1_21CollectiveEpilogueFwdINS6_IJSA_NS7_ILi512EEESA_EEES9_SC_SE_Li256ELb1ELb1ELb0ELb0EEENS1_36VarlenDynamicPersistentTileSchedulerILi64ELi64ELi256ELi128ELb0ELb1ELb1ELb0ELb1ELb1EEEEEEEEEvNT_6ParamsE)
        /*0308*/ 	.word	0x00000078


	//----- nvinfo : EIATTR_REGCOUNT
	.align		4
.L_165:
        /*030c*/ 	.byte	0x04, 0x2f
        /*030e*/ 	.short	(.L_167 - .L_166)
	.align		4
.L_166:
        /*0310*/ 	.word	index@(_ZN7cutlass13device_kernelIN5flash11enable_sm90INS1_16FlashAttnFwdSm90INS1_25CollectiveMainloopFwdSm90ILi2EN4cute5tupleIJNS5_1CILi1EEES8_S8_EEENS6_IJNS7_ILi64EEESA_SA_EEELi512ENS_6half_tEfNS_4arch4Sm90ELb0ELb0ELb0ELb1ELb0ELb0ELb1ELb0ELb0ELb1ELb0ELb0EEENS1_21CollectiveEpilogueFwdINS6_IJSA_NS7_ILi512EEESA_EEES9_SC_SE_Li256ELb1ELb1ELb0ELb0EEENS1_36VarlenDynamicPersistentTileSchedulerILi64ELi64ELi256ELi128ELb0ELb1ELb1ELb0ELb1ELb1EEEEEEEEEvNT_6ParamsE)
        /*0314*/ 	.word	0x000000a8


	//----- nvinfo : EIATTR_FRAME_SIZE
	.align		4
.L_167:
        /*0318*/ 	.byte	0x04, 0x11
        /*031a*/ 	.short	(.L_169 - .L_168)
	.align		4
.L_168:
        /*031c*/ 	.word	index@(_ZN7cutlass13device_kernelIN5flash11enable_sm90INS1_16FlashAttnFwdSm90INS1_25CollectiveMainloopFwdSm90ILi2EN4cute5tupleIJNS5_1CILi1EEES8_S8_EEENS6_IJNS7_ILi64EEESA_SA_EEELi512ENS_6half_tEfNS_4arch4Sm90ELb0ELb0ELb0ELb1ELb0ELb0ELb1ELb0ELb0ELb1ELb0ELb0EEENS1_21CollectiveEpilogueFwdINS6_IJSA_NS7_ILi512EEESA_EEES9_SC_SE_Li256ELb1ELb1ELb0ELb0EEENS1_36VarlenDynamicPersistentTileSchedulerILi64ELi64ELi256ELi128ELb0ELb1ELb1ELb0ELb1ELb1EEEEEEEEEvNT_6ParamsE)
        /*0320*/ 	.word	0x00000070


	//----- nvinfo : EIATTR_REGCOUNT
	.align		4
.L_169:
        /*0324*/ 	.byte	0x04, 0x2f
        /*0326*/ 	.short	(.L_171 - .L_170)
	.align		4
.L_170:
        /*0328*/ 	.word	index@(_ZN7cutlass13device_kernelIN5flash11enable_sm90INS1_16FlashAttnFwdSm90INS1_25CollectiveMainloopFwdSm90ILi2EN4cute5tupleIJNS5_1CILi1EEES8_S8_EEENS6_IJNS7_ILi64EEESA_SA_EEELi512ENS_6half_tEfNS_4arch4Sm90ELb0ELb0ELb0ELb1ELb0ELb1ELb0ELb0ELb0ELb1ELb0ELb0EEENS1_21CollectiveEpilogueFwdINS6_IJSA_NS7_ILi512EEESA_EEES9_SC_SE_Li256ELb1ELb1ELb0ELb0EEENS1_36VarlenDynamicPersistentTileSchedulerILi64ELi64ELi256ELi128ELb0ELb1ELb1ELb0ELb1ELb1EEEEEEEEEvNT_6ParamsE)
        /*032c*/ 	.word	0x000000a8


	//----- nvinfo : EIATTR_FRAME_SIZE
	.align		4
.L_171:
        /*0330*/ 	.byte	0x04, 0x11
        /*0332*/ 	.short	(.L_173 - .L_172)
	.align		4
.L_172:
        /*0334*/ 	.word	index@(_ZN7cutlass13device_kernelIN5flash11enable_sm90INS1_16FlashAttnFwdSm90INS1_25CollectiveMainloopFwdSm90ILi2EN4cute5tupleIJNS5_1CILi1EEES8_S8_EEENS6_IJNS7_ILi64EEESA_SA_EEELi512ENS_6half_tEfNS_4arch4Sm90ELb0ELb0ELb0ELb1ELb0ELb1ELb0ELb0ELb0ELb1ELb0ELb0EEENS1_21CollectiveEpilogueFwdINS6_IJSA_NS7_ILi512EEESA_EEES9_SC_SE_Li256ELb1ELb1ELb0ELb0EEENS1_36VarlenDynamicPersistentTileSchedulerILi64ELi64ELi256ELi128ELb0ELb1ELb1ELb0ELb1ELb1EEEEEEEEEvNT_6ParamsE)
        /*0338*/ 	.word	0x00000068


	//----- nvinfo : EIATTR_REGCOUNT
	.align		4
.L_173:
        /*033c*/ 	.byte	0x04, 0x2f
        /*033e*/ 	.short	(.L_175 - .L_174)
	.align		4
.L_174:
        /*0340*/ 	.word	index@(_ZN7cutlass13device_kernelIN5flash11enable_sm90INS1_16FlashAttnFwdSm90INS1_25CollectiveMainloopFwdSm90ILi2EN4cute5tupleIJNS5_1CILi1EEES8_S8_EEENS6_IJNS7_ILi64EEESA_SA_EEELi512ENS_6half_tEfNS_4arch4Sm90ELb0ELb0ELb0ELb1ELb0ELb0ELb0ELb0ELb0ELb1ELb0ELb0EEENS1_21CollectiveEpilogueFwdINS6_IJSA_NS7_ILi512EEESA_EEES9_SC_SE_Li256ELb1ELb1ELb0ELb0EEENS1_36VarlenDynamicPersistentTileSchedulerILi64ELi64ELi256ELi128ELb0ELb1ELb1ELb0ELb1ELb1EEEEEEEEEvNT_6ParamsE)
        /*0344*/ 	.word	0x000000a8


	//----- nvinfo : EIATTR_FRAME_SIZE
	.align		4
.L_175:
        /*0348*/ 	.byte	0x04, 0x11
        /*034a*/ 	.short	(.L_177 - .L_176)
	.align		4
.L_176:
        /*034c*/ 	.word	index@(_ZN7cutlass13device_kernelIN5flash11enable_sm90INS1_16FlashAttnFwdSm90INS1_25CollectiveMainloopFwdSm90ILi2EN4cute5tupleIJNS5_1CILi1EEES8_S8_EEENS6_IJNS7_ILi64EEESA_SA_EEELi512ENS_6half_tEfNS_4arch4Sm90ELb0ELb0ELb0ELb1ELb0ELb0ELb0ELb0ELb0ELb1ELb0ELb0EEENS1_21CollectiveEpilogueFwdINS6_IJSA_NS7_ILi512EEESA_EEES9_SC_SE_Li256ELb1ELb1ELb0ELb0EEENS1_36VarlenDynamicPersistentTileSchedulerILi64ELi64ELi256ELi128ELb0ELb1ELb1ELb0ELb1ELb1EEEEEEEEEvNT_6ParamsE)
        /*0350*/ 	.word	0x00000060


	//----- nvinfo : EIATTR_REGCOUNT
	.align		4
.L_177:
        /*0354*/ 	.byte	0x04, 0x2f
        /*0356*/ 	.short	(.L_179 - .L_178)
	.align		4
.L_178:
        /*0358*/ 	.word	index@(_ZN7cutlass13device_kernelIN5flash11enable_sm90INS1_16FlashAttnFwdSm90INS1_25CollectiveMainloopFwdSm90ILi2EN4cute5tupleIJNS5_1CILi1EEES8_S8_EEENS6_IJNS7_ILi64EEESA_SA_EEELi512ENS_6half_tEfNS_4arch4Sm90ELb0ELb0ELb0ELb0ELb0ELb0ELb1ELb0ELb0ELb1ELb0ELb0EEENS1_21CollectiveEpilogueFwdINS6_IJSA_NS7_ILi512EEESA_EEES9_SC_SE_Li256ELb0ELb1ELb0ELb0EEENS1_29StaticPersistentTileSchedulerILb0EEEEEEEEEvNT_6ParamsE)
        /*035c*/ 	.word	0x000000a8


	//----- nvinfo : EIATTR_FRAME_SIZE
	.align		4
.L_179:
        /*0360*/ 	.byte	0x04, 0x11
        /*0362*/ 	.short	(.L_181 - .L_180)
	.align		4
.L_180:
        /*0364*/ 	.word	index@(_ZN7cutlass13device_kernelIN5flash11enable_sm90INS1_16FlashAttnFwdSm90INS1_25CollectiveMainloopFwdSm90ILi2EN4cute5tupleIJNS5_1CILi1EEES8_S8_EEENS6_IJNS7_ILi64EEESA_SA_EEELi512ENS_6half_tEfNS_4arch4Sm90ELb0ELb0ELb0ELb0ELb0ELb0ELb1ELb0ELb0ELb1ELb0ELb0EEENS1_21CollectiveEpilogueFwdINS6_IJSA_NS7_ILi512EEESA_EEES9_SC_SE_Li256ELb0ELb1ELb0ELb0EEENS1_29StaticPersistentTileSchedulerILb0EEEEEEEEEvNT_6ParamsE)
        /*0368*/ 	.word	0x00000058


	//----- nvinfo : EIATTR_REGCOUNT
	.align		4
.L_181:
        /*036c*/ 	.byte	0x04, 0x2f
        /*036e*/ 	.short	(.L_183 - .L_182)
	.align		4
.L_182:
        /*0370*/ 	.word	index@(_ZN7cutlass13device_kernelIN5flash11enable_sm90INS1_16FlashAttnFwdSm90INS1_25CollectiveMainloopFwdSm90ILi2EN4cute5tupleIJNS5_1CILi1EEES8_S8_EEENS6_IJNS7_ILi64EEESA_SA_EEELi512ENS_6half_tEfNS_4arch4Sm90ELb0ELb0ELb0ELb0ELb0ELb0ELb0ELb0ELb0ELb1ELb0ELb0EEENS1_21CollectiveEpilogueFwdINS6_IJSA_NS7_ILi512EEESA_EEES9_SC_SE_Li256ELb0ELb1ELb0ELb0EEENS1_29StaticPersistentTileSchedulerILb0EEEEEEEEEvNT_6ParamsE)
        /*0374*/ 	.word	0x000000a8


	//----- nvinfo : EIATTR_FRAME_SIZE
	.align		4
.L_183:
        /*0378*/ 	.byte	0x04, 0x11
        /*037a*/ 	.short	(.L_185 - .L_184)
	.align		4
.L_184:
        /*037c*/ 	.word	index@(_ZN7cutlass13device_kernelIN5flash11enable_sm90INS1_16FlashAttnFwdSm90INS1_25CollectiveMainloopFwdSm90ILi2EN4cute5tupleIJNS5_1CILi1EEES8_S8_EEENS6_IJNS7_ILi64EEESA_SA_EEELi512ENS_6half_tEfNS_4arch4Sm90ELb0ELb0ELb0ELb0ELb0ELb0ELb0ELb0ELb0ELb1ELb0ELb0EEENS1_21CollectiveEpilogueFwdINS6_IJSA_NS7_ILi512EEESA_EEES9_SC_SE_Li256ELb0ELb1ELb0ELb0EEENS1_29StaticPersistentTileSchedulerILb0EEEEEEEEEvNT_6ParamsE)
        /*0380*/ 	.word	0x00000038


	//----- nvinfo : EIATTR_REGCOUNT
	.align		4
.L_185:
        /*0384*/ 	.byte	0x04, 0x2f
        /*0386*/ 	.short	(.L_187 - .L_186)
	.align		4
.L_186:
        /*0388*/ 	.word	index@(_ZN7cutlass13device_kernelIN5flash11enable_sm90INS1_16FlashAttnFwdSm90INS1_25CollectiveMainloopFwdSm90ILi2EN4cute5tupleIJNS5_1CILi1EEES8_S8_EEENS6_IJNS7_ILi128EEESA_NS7_ILi192EEEEEELi128ENS_6half_tEfNS_4arch4Sm90ELb1ELb0ELb0ELb1ELb0ELb1ELb0ELb1ELb1ELb1ELb0ELb0EEENS1_21CollectiveEpilogueFwdINS6_IJSA_SA_SA_EEES9_SD_SF_Li256ELb1ELb1ELb0ELb0EEENS1_36VarlenDynamicPersistentTileSchedulerILi128ELi128ELi256ELi128ELb0ELb1ELb1ELb1ELb1ELb1EEEEEEEEEvNT_6ParamsE)
        /*038c*/ 	.word	0x000000a8


	//----- nvinfo : EIATTR_FRAME_SIZE
	.align		4
.L_187:
        /*0390*/ 	.byte	0x04, 0x11
        /*0392*/ 	.short	(.L_189 - .L_188)
	.align		4
.L_188:
        /*0394*/ 	.word	index@(_ZN7cutlass13device_kernelIN5flash11enable_sm90INS1_16FlashAttnFwdSm90INS1_25CollectiveMainloopFwdSm90ILi2EN4cute5tupleIJNS5_1CILi1EEES8_S8_EEENS6_IJNS7_ILi128EEESA_NS7_ILi192EEEEEELi128ENS_6half_tEfNS_4arch4Sm90ELb1ELb0ELb0ELb1ELb0ELb1ELb0ELb1ELb1ELb1ELb0ELb0EEENS1_21CollectiveEpilogueFwdINS6_IJSA_SA_SA_EEES9_SD_SF_Li256ELb1ELb1ELb0ELb0EEENS1_36VarlenDynamicPersistentTileSchedulerILi128ELi128ELi256ELi128ELb0ELb1ELb1ELb1ELb1ELb1EEEEEEEEEvNT_6ParamsE)
        /*0398*/ 	.word	0x00000078


	//----- nvinfo : EIATTR_REGCOUNT
	.align		4
.L_189:
        /*039c*/ 	.byte	0x04, 0x2f
        /*039e*/ 	.short	(.L_191 - .L_190)
	.align		4
.L_190:
        /*03a0*/ 	.word	index@(_ZN7cutlass13device_kernelIN5flash11enable_sm90INS1_16FlashAttnFwdSm90INS1_25CollectiveMainloopFwdSm90ILi2EN4cute5tupleIJNS5_1CILi1EEES8_S8_EEENS6_IJNS7_ILi128EEESA_NS7_ILi192EEEEEELi128ENS_6half_tEfNS_4arch4Sm90ELb1ELb0ELb0ELb1ELb0ELb0ELb0ELb1ELb1ELb1ELb0ELb0EEENS1_21CollectiveEpilogueFwdINS6_IJSA_SA_SA_EEES9_SD_SF_Li256ELb1ELb1ELb0ELb0EEENS1_36VarlenDynamicPersistentTileSchedulerILi128ELi128ELi256ELi128ELb0ELb1ELb1ELb1ELb1ELb1EEEEEEEEEvNT_6ParamsE)
        /*03a4*/ 	.word	0x000000a8


	//----- nvinfo : EIATTR_FRAME_SIZE
	.align		4
.L_191:
        /*03a8*/ 	.byte	0x04, 0x11
        /*03aa*/ 	.short	(.L_193 - .L_192)
	.align		4
.L_192:
        /*03ac*/ 	.word	index@(_ZN7cutlass13device_kernelIN5flash11enable_sm90INS1_16FlashAttnFwdSm90INS1_25CollectiveMainloopFwdSm90ILi2EN4cute5tupleIJNS5_1CILi1EEES8_S8_EEENS6_IJNS7_ILi128EEESA_NS7_ILi192EEEEEELi128ENS_6half_tEfNS_4arch4Sm90ELb1ELb0ELb0ELb1ELb0ELb0ELb0ELb1ELb1ELb1ELb0ELb0EEENS1_21CollectiveEpilogueFwdINS6_IJSA_SA_SA_EEES9_SD_SF_Li256ELb1ELb1ELb0ELb0EEENS1_36VarlenDynamicPersistentTileSchedulerILi128ELi128ELi256ELi128ELb0ELb1ELb1ELb1ELb1ELb1EEEEEEEEEvNT_6ParamsE)
        /*03b0*/ 	.word	0x00000058


	//----- nvinfo : EIATTR_REGCOUNT
	.align		4
.L_193:
        /*03b4*/ 	.byte	0x04, 0x2f
        /*03b6*/ 	.short	(.L_195 - .L_194)
	.align		4
.L_194:
        /*03b8*/ 	.word	index@(_ZN7cutlass13device_kernelIN5flash11enable_sm90INS1_16FlashAttnFwdSm90INS1_25CollectiveMainloopFwdSm90ILi2EN4cute5tupleIJNS5_1CILi1EEES8_S8_EEENS6_IJNS7_ILi128EEESA_NS7_ILi192EEEEEELi128ENS_6half_tEfNS_4arch4Sm90ELb1ELb0ELb0ELb0ELb0ELb0ELb0ELb1ELb1ELb1ELb0ELb0EEENS1_21CollectiveEpilogueFwdINS6_IJSA_SA_SA_EEES9_SD_SF_Li256ELb0ELb1ELb0ELb0EEENS1_30DynamicPersistentTileSchedulerILi256ELi128ELb0ELb1ELb1EEEEEEEEEvNT_6ParamsE)
        /*03bc*/ 	.word	0x000000a8


	//----- nvinfo : EIATTR_FRAME_SIZE
	.align		4
.L_195:
        /*03c0*/ 	.byte	0x04, 0x11
        /*03c2*/ 	.short	(.L_197 - .L_196)
	.align		4
.L_196:
        /*03c4*/ 	.word	index@(_ZN7cutlass13device_kernelIN5flash11enable_sm90INS1_16FlashAttnFwdSm90INS1_25CollectiveMainloopFwdSm90ILi2EN4cute5tupleIJNS5_1CILi1EEES8_S8_EEENS6_IJNS7_ILi128EEESA_NS7_ILi192EEEEEELi128ENS_6half_tEfNS_4arch4Sm90ELb1ELb0ELb0ELb0ELb0ELb0ELb0ELb1ELb1ELb1ELb0ELb0EEENS1_21CollectiveEpilogueFwdINS6_IJSA_SA_SA_EEES9_SD_SF_Li256ELb0ELb1ELb0ELb0EEENS1_30DynamicPersistentTileSchedulerILi256ELi128ELb0ELb1ELb1EEEEEEEEEvNT_6ParamsE)
        /*03c8*/ 	.word	0x00000028


	//----- nvinfo : EIATTR_REGCOUNT
	.align		4
.L_197:
        /*03cc*/ 	.byte	0x04, 0x2f
        /*03ce*/ 	.short	(.L_199 - .L_198)
	.align		4
.L_198:
        /*03d0*/ 	.word	index@(_ZN7cutlass13device_kernelIN5flash11enable_sm90INS1_16FlashAttnFwdSm90INS1_25CollectiveMainloopFwdSm90ILi2EN4cute5tupleIJNS5_1CILi1EEES8_S8_EEENS6_IJNS7_ILi128EEENS7_ILi96EEENS7_ILi192EEEEEELi128ENS_6half_tEfNS_4arch4Sm90ELb0ELb1ELb0ELb1ELb0ELb1ELb0ELb1ELb1ELb1ELb0ELb0EEENS1_21CollectiveEpilogueFwdINS6_IJSA_SA_SB_EEES9_SE_SG_Li256ELb1ELb1ELb0ELb0EEENS1_36VarlenDynamicPersistentTileSchedulerILi128ELi96ELi256ELi128ELb0ELb1ELb1ELb1ELb0ELb1EEEEEEEEEvNT_6ParamsE)
        /*03d4*/ 	.word	0x000000a8


	//----- nvinfo : EIATTR_FRAME_SIZE
	.align		4
.L_199:
        /*03d8*/ 	.byte	0x04, 0x11
        /*03da*/ 	.short	(.L_201 - .L_200)
	.align		4
.L_200:
        /*03dc*/ 	.word	index@(_ZN7cutlass13device_kernelIN5flash11enable_sm90INS1_16FlashAttnFwdSm90INS1_25CollectiveMainloopFwdSm90ILi2EN4cute5tupleIJNS5_1CILi1EEES8_S8_EEENS6_IJNS7_ILi128EEENS7_ILi96EEENS7_ILi192EEEEEELi128ENS_6half_tEfNS_4arch4Sm90ELb0ELb1ELb0ELb1ELb0ELb1ELb0ELb1ELb1ELb1ELb0ELb0EEENS1_21CollectiveEpilogueFwdINS6_IJSA_SA_SB_EEES9_SE_SG_Li256ELb1ELb1ELb0ELb0EEENS1_36VarlenDynamicPersistentTileSchedulerILi128ELi96ELi256ELi128ELb0ELb1ELb1ELb1ELb0ELb1EEEEEEEEEvNT_6ParamsE)
        /*03e0*/ 	.word	0x00000050


	//----- nvinfo : EIATTR_REGCOUNT
	.align		4
.L_201:
        /*03e4*/ 	.byte	0x04, 0x2f
        /*03e6*/ 	.short	(.L_203 - .L_202)
	.align		4
.L_202:
        /*03e8*/ 	.word	index@(_ZN7cutlass13device_kernelIN5flash11enable_sm90INS1_16FlashAttnFwdSm90INS1_25CollectiveMainloopFwdSm90ILi2EN4cute5tupleIJNS5_1CILi1EEES8_S8_EEENS6_IJNS7_ILi128EEENS7_ILi96EEENS7_ILi192EEEEEELi128ENS_6half_tEfNS_4arch4Sm90ELb0ELb1ELb0ELb1ELb0ELb0ELb0ELb1ELb1ELb1ELb0ELb0EEENS1_21CollectiveEpilogueFwdINS6_IJSA_SA_SB_EEES9_SE_SG_Li256ELb1ELb1ELb0ELb0EEENS1_36VarlenDynamicPersistentTileSchedulerILi128ELi96ELi256ELi128ELb0ELb1ELb1ELb1ELb0ELb1EEEEEEEEEvNT_6ParamsE)
        /*03ec*/ 	.word	0x000000a8


	//----- nvinfo : EIATTR_FRAME_SIZE
	.align		4
.L_203:
        /*03f0*/ 	.byte	0x04, 0x11
        /*03f2*/ 	.short	(.L_205 - .L_204)
	.align		4
.L_204:
        /*03f4*/ 	.word	index@(_ZN7cutlass13device_kernelIN5flash11enable_sm90INS1_16FlashAttnFwdSm90INS1_25CollectiveMainloopFwdSm90ILi2EN4cute5tupleIJNS5_1CILi1EEES8_S8_EEENS6_IJNS7_ILi128EEENS7_ILi96EEENS7_ILi192EEEEEELi128ENS_6half_tEfNS_4arch4Sm90ELb0ELb1ELb0ELb1ELb0ELb0ELb0ELb1ELb1ELb1ELb0ELb0EEENS1_21CollectiveEpilogueFwdINS6_IJSA_SA_SB_EEES9_SE_SG_Li256ELb1ELb1ELb0ELb0EEENS1_36VarlenDynamicPersistentTileSchedulerILi128ELi96ELi256ELi128ELb0ELb1ELb1ELb1ELb0ELb1EEEEEEEEEvNT_6ParamsE)
        /*03f8*/ 	.word	0x00000050


	//----- nvinfo : EIATTR_REGCOUNT
	.align		4
.L_205:
        /*03fc*/ 	.byte	0x04, 0x2f
        /*03fe*/ 	.short	(.L_207 - .L_206)
	.align		4
.L_206:
        /*0400*/ 	.word	index@(_ZN7cutlass13device_kernelIN5flash11enable_sm90INS1_16FlashAttnFwdSm90INS1_25CollectiveMainloopFwdSm90ILi2EN4cute5tupleIJNS5_1CILi1EEES8_S8_EEENS6_IJNS7_ILi128EEENS7_ILi96EEENS7_ILi192EEEEEELi128ENS_6half_tEfNS_4arch4Sm90ELb0ELb1ELb0ELb0ELb0ELb0ELb0ELb1ELb1ELb1ELb0ELb0EEENS1_21CollectiveEpilogueFwdINS6_IJSA_SA_SB_EEES9_SE_SG_Li256ELb0ELb1ELb0ELb0EEENS1_30DynamicPersistentTileSchedulerILi256ELi128ELb0ELb1ELb1EEEEEEEEEvNT_6ParamsE)
        /*0404*/ 	.word	0x000000a8


	//----- nvinfo : EIATTR_FRAME_SIZE
	.align		4
.L_207:
        /*0408*/ 	.byte	0x04, 0x11
        /*040a*/ 	.short	(.L_209 - .L_208)
	.align		4
.L_208:
        /*040c*/ 	.word	index@(_ZN7cutlass13device_kernelIN5flash11enable_sm90INS1_16FlashAttnFwdSm90INS1_25CollectiveMainloopFwdSm90ILi2EN4cute5tupleIJNS5_1CILi1EEES8_S8_EEENS6_IJNS7_ILi128EEENS7_ILi96EEENS7_ILi192EEEEEELi128ENS_6half_tEfNS_4arch4Sm90ELb0ELb1ELb0ELb0ELb0ELb0ELb0ELb1ELb1ELb1ELb0ELb0EEENS1_21CollectiveEpilogueFwdINS6_IJSA_SA_SB_EEES9_SE_SG_Li256ELb0ELb1ELb0ELb0EEENS1_30DynamicPersistentTileSchedulerILi256ELi128ELb0ELb1ELb1EEEEEEEEEvNT_6ParamsE)
        /*0410*/ 	.word	0x00000020


	//----- nvinfo : EIATTR_REGCOUNT
	.align		4
.L_209:
        /*0414*/ 	.byte	0x04, 0x2f
        /*0416*/ 	.short	(.L_211 - .L_210)
	.align		4
.L_210:
        /*0418*/ 	.word	index@(_ZN7cutlass13device_kernelIN5flash11enable_sm90INS1_16FlashAttnFwdSm90INS1_25CollectiveMainloopFwdSm90ILi2EN4cute5tupleIJNS5_1CILi1EEES8_S8_EEENS6_IJNS7_ILi128EEESA_NS7_ILi192EEEEEELi128ENS_6half_tEfNS_4arch4Sm90ELb0ELb0ELb0ELb1ELb0ELb1ELb0ELb1ELb1ELb1ELb0ELb0EEENS1_21CollectiveEpilogueFwdINS6_IJSA_SA_SA_EEES9_SD_SF_Li256ELb1ELb1ELb0ELb0EEENS1_36VarlenDynamicPersistentTileSchedulerILi128ELi128ELi256ELi128ELb0ELb1ELb1ELb0ELb1ELb1EEEEEEEEEvNT_6ParamsE)
        /*041c*/ 	.word	0x000000a8


	//----- nvinfo : EIATTR_FRAME_SIZE
	.align		4
.L_211:
        /*0420*/ 	.byte	0x04, 0x11
        /*0422*/ 	.short	(.L_213 - .L_212)
	.align		4
.L_212:
        /*0424*/ 	.word	index@(_ZN7cutlass13device_kernelIN5flash11enable_sm90INS1_16FlashAttnFwdSm90INS1_25CollectiveMainloopFwdSm90ILi2EN4cute5tupleIJNS5_1CILi1EEES8_S8_EEENS6_IJNS7_ILi128EEESA_NS7_ILi192EEEEEELi128ENS_6half_tEfNS_4arch4Sm90ELb0ELb0ELb0ELb1ELb0ELb1ELb0ELb1ELb1ELb1ELb0ELb0EEENS1_21CollectiveEpilogueFwdINS6_IJSA_SA_SA_EEES9_SD_SF_Li256ELb1ELb1ELb0ELb0EEENS1_36VarlenDynamicPersistentTileSchedulerILi128ELi128ELi256ELi128ELb0ELb1ELb1ELb0ELb1ELb1EEEEEEEEEvNT_6ParamsE)
        /*0428*/ 	.word	0x00000090


	//----- nvinfo : EIATTR_REGCOUNT
	.align		4
.L_213:
        /*042c*/ 	.byte	0x04, 0x2f
        /*042e*/ 	.short	(.L_215 - .L_214)
	.align		4
.L_214:
        /*0430*/ 	.word	index@(_ZN7cutlass13device_kernelIN5flash11enable_sm90INS1_16FlashAttnFwdSm90INS1_25CollectiveMainloopFwdSm90ILi2EN4cute5tupleIJNS5_1CILi1EEES8_S8_EEENS6_IJNS7_ILi128EEESA_NS7_ILi192EEEEEELi128ENS_6half_tEfNS_4arch4Sm90ELb0ELb0ELb0ELb1ELb0ELb0ELb0ELb1ELb1ELb1ELb0ELb0EEENS1_21CollectiveEpilogueFwdINS6_IJSA_SA_SA_EEES9_SD_SF_Li256ELb1ELb1ELb0ELb0EEENS1_36VarlenDynamicPersistentTileSchedulerILi128ELi128ELi256ELi128ELb0ELb1ELb1ELb0ELb1ELb1EEEEEEEEEvNT_6ParamsE)
        /*0434*/ 	.word	0x000000a8


	//----- nvinfo : EIATTR_FRAME_SIZE
	.align		4
.L_215:
        /*0438*/ 	.byte	0x04, 0x11
        /*043a*/ 	.short	(.L_217 - .L_216)
	.align		4
.L_216:
        /*043c*/ 	.word	index@(_ZN7cutlass13device_kernelIN5flash11enable_sm90INS1_16FlashAttnFwdSm90INS1_25CollectiveMainloopFwdSm90ILi2EN4cute5tupleIJNS5_1CILi1EEES8_S8_EEENS6_IJNS7_ILi128EEESA_NS7_ILi192EEEEEELi128ENS_6half_tEfNS_4arch4Sm90ELb0ELb0ELb0ELb1ELb0ELb0ELb0ELb1ELb1ELb1ELb0ELb0EEENS1_21CollectiveEpilogueFwdINS6_IJSA_SA_SA_EEES9_SD_SF_Li256ELb1ELb1ELb0ELb0EEENS1_36VarlenDynamicPersistentTileSchedulerILi128ELi128ELi256ELi128ELb0ELb1ELb1ELb0ELb1ELb1EEEEEEEEEvNT_6ParamsE)
        /*0440*/ 	.word	0x00000060


	//----- nvinfo : EIATTR_REGCOUNT
	.align		4
.L_217:
        /*0444*/ 	.byte	0x04, 0x2f
        /*0446*/ 	.short	(.L_219 - .L_218)
	.align		4
.L_218:
        /*0448*/ 	.word	index@(_ZN7cutlass13device_kernelIN5flash11enable_sm90INS1_16FlashAttnFwdSm90INS1_25CollectiveMainloopFwdSm90ILi2EN4cute5tupleIJNS5_1CILi2EEENS7_ILi1EEES9_EEENS6_IJNS7_ILi128EEESB_NS7_ILi192EEEEEELi128ENS_6half_tEfNS_4arch4Sm90ELb0ELb0ELb0ELb0ELb0ELb0ELb0ELb1ELb1ELb1ELb0ELb0EEENS1_21CollectiveEpilogueFwdINS6_IJSB_SB_SB_EEESA_SE_SG_Li256ELb0ELb1ELb0ELb0EEENS1_29StaticPersistentTileSchedulerILb0EEEEEEEEEvNT_6ParamsE)
        /*044c*/ 	.word	0x000000a8


	//----- nvinfo : EIATTR_FRAME_SIZE
	.align		4
.L_219:
        /*0450*/ 	.byte	0x04, 0x11
        /*0452*/ 	.short	(.L_221 - .L_220)
	.align		4
.L_220:
        /*0454*/ 	.word	index@(_ZN7cutlass13device_kernelIN5flash11enable_sm90INS1_16FlashAttnFwdSm90INS1_25CollectiveMainloopFwdSm90ILi2EN4cute5tupleIJNS5_1CILi2EEENS7_ILi1EEES9_EEENS6_IJNS7_ILi128EEESB_NS7_ILi192EEEEEELi128ENS_6half_tEfNS_4arch4Sm90ELb0ELb0ELb0ELb0ELb0ELb0ELb0ELb1ELb1ELb1ELb0ELb0EEENS1_21CollectiveEpilogueFwdINS6_IJSB_SB_SB_EEESA_SE_SG_Li256ELb0ELb1ELb0ELb0EEENS1_29StaticPersistentTileSchedulerILb0EEEEEEEEEvNT_6ParamsE)
        /*0458*/ 	.word	0x00000038


	//----- nvinfo : EIATTR_REGCOUNT
	.align		4
.L_221:
        /*045c*/ 	.byte	0x04, 0x2f
        /*045e*/ 	.short	(.L_223 - .L_222)
	.align		4
.L_222:
        /*0460*/ 	.word	index@(_ZN7cutlass13device_kernelIN5flash11enable_sm90INS1_16FlashAttnFwdSm90INS1_25CollectiveMainloopFwdSm90ILi2EN4cute5tupleIJNS5_1CILi1EEES8_S8_EEENS6_IJNS7_ILi128EEESA_NS7_ILi192EEEEEELi128ENS_6half_tEfNS_4arch4Sm90ELb0ELb0ELb0ELb0ELb0ELb0ELb0ELb1ELb1ELb1ELb0ELb0EEENS1_21CollectiveEpilogueFwdINS6_IJSA_SA_SA_EEES9_SD_SF_Li256ELb0ELb1ELb0ELb0EEENS1_29StaticPersistentTileSchedulerILb0EEEEEEEEEvNT_6ParamsE)
        /*0464*/ 	.word	0x000000a8


	//----- nvinfo : EIATTR_FRAME_SIZE
	.align		4
.L_223:
        /*0468*/ 	.byte	0x04, 0x11
        /*046a*/ 	.short	(.L_225 - .L_224)
	.align		4
.L_224:
        /*046c*/ 	.word	index@(_ZN7cutlass13device_kernelIN5flash11enable_sm90INS1_16FlashAttnFwdSm90INS1_25CollectiveMainloopFwdSm90ILi2EN4cute5tupleIJNS5_1CILi1EEES8_S8_EEENS6_IJNS7_ILi128EEESA_NS7_ILi192EEEEEELi128ENS_6half_tEfNS_4arch4Sm90ELb0ELb0ELb0ELb0ELb0ELb0ELb0ELb1ELb1ELb1ELb0ELb0EEENS1_21CollectiveEpilogueFwdINS6_IJSA_SA_SA_EEES9_SD_SF_Li256ELb0ELb1ELb0ELb0EEENS1_29StaticPersistentTileSchedulerILb0EEEEEEEEEvNT_6ParamsE)
        /*0470*/ 	.word	0x00000038


	//----- nvinfo : EIATTR_MIN_STACK_SIZE
	.align		4
.L_225:
        /*0474*/ 	.byte	0x04, 0x12
        /*0476*/ 	.short	(.L_227 - .L_226)
	.align		4
.L_226:
        /*0478*/ 	.word	index@(_ZN7cutlass13device_kernelIN5flash11enable_sm90INS1_16FlashAttnFwdSm90INS1_25CollectiveMainloopFwdSm90ILi2EN4cute5tupleIJNS5_1CILi1EEES8_S8_EEENS6_IJNS7_ILi128EEESA_NS7_ILi192EEEEEELi128ENS_6half_tEfNS_4arch4Sm90ELb0ELb0ELb0ELb0ELb0ELb0ELb0ELb1ELb1ELb1ELb0ELb0EEENS1_21CollectiveEpilogueFwdINS6_IJSA_SA_SA_EEES9_SD_SF_Li256ELb0ELb1ELb0ELb0EEENS1_29StaticPersistentTileSchedulerILb0EEEEEEEEEvNT_6ParamsE)
        /*047c*/ 	.word	0x00000038


	//----- nvinfo : EIATTR_MIN_STACK_SIZE
	.align		4
.L_227:
        /*0480*/ 	.byte	0x04, 0x12
        /*0482*/ 	.short	(.L_229 - .L_228)
	.align		4
.L_228:
        /*0484*/ 	.word	index@(_ZN7cutlass13device_kernelIN5flash11enable_sm90INS1_16FlashAttnFwdSm90INS1_25CollectiveMainloopFwdSm90ILi2EN4cute5tupleIJNS5_1CILi2EEENS7_ILi1EEES9_EEENS6_IJNS7_ILi128EEESB_NS7_ILi192EEEEEELi128ENS_6half_tEfNS_4arch4Sm90ELb0ELb0ELb0ELb0ELb0ELb0ELb0ELb1ELb1ELb1ELb0ELb0EEENS1_21CollectiveEpilogueFwdINS6_IJSB_SB_SB_EEESA_SE_SG_Li256ELb0ELb1ELb0ELb0EEENS1_29StaticPersistentTileSchedulerILb0EEEEEEEEEvNT_6ParamsE)
        /*0488*/ 	.word	0x00000038


	//----- nvinfo : EIATTR_MIN_STACK_SIZE
	.align		4
.L_229:
        /*048c*/ 	.byte	0x04, 0x12
        /*048e*/ 	.short	(.L_231 - .L_230)
	.align		4
.L_230:
        /*0490*/ 	.word	index@(_ZN7cutlass13device_kernelIN5flash11enable_sm90INS1_16FlashAttnFwdSm90INS1_25CollectiveMainloopFwdSm90ILi2EN4cute5tupleIJNS5_1CILi1EEES8_S8_EEENS6_IJNS7_ILi128EEESA_NS7_ILi192EEEEEELi128ENS_6half_tEfNS_4arch4Sm90ELb0ELb0ELb0ELb1ELb0ELb0ELb0ELb1ELb1ELb1ELb0ELb0EEENS1_21CollectiveEpilogueFwdINS6_IJSA_SA_SA_EEES9_SD_SF_Li256ELb1ELb1ELb0ELb0EEENS1_36VarlenDynamicPersistentTileSchedulerILi128ELi128ELi256ELi128ELb0ELb1ELb1ELb0ELb1ELb1EEEEEEEEEvNT_6ParamsE)
        /*0494*/ 	.word	0x00000060


	//----- nvinfo : EIATTR_MIN_STACK_SIZE
	.align		4
.L_231:
        /*0498*/ 	.byte	0x04, 0x12
        /*049a*/ 	.short	(.L_233 - .L_232)
	.align		4
.L_232:
        /*049c*/ 	.word	index@(_ZN7cutlass13device_kernelIN5flash11enable_sm90INS1_16FlashAttnFwdSm90INS1_25CollectiveMainloopFwdSm90ILi2EN4cute5tupleIJNS5_1CILi1EEES8_S8_EEENS6_IJNS7_ILi128EEESA_NS7_ILi192EEEEEELi128ENS_6half_tEfNS_4arch4Sm90ELb0ELb0ELb0ELb1ELb0ELb1ELb0ELb1ELb1ELb1ELb0ELb0EEENS1_21CollectiveEpilogueFwdINS6_IJSA_SA_SA_EEES9_SD_SF_Li256ELb1ELb1ELb0ELb0EEENS1_36VarlenDynamicPersistentTileSchedulerILi128ELi128ELi256ELi128ELb0ELb1ELb1ELb0ELb1ELb1EEEEEEEEEvNT_6ParamsE)
        /*04a0*/ 	.word	0x00000090


	//----- nvinfo : EIATTR_MIN_STACK_SIZE
	.align		4
.L_233:
        /*04a4*/ 	.byte	0x04, 0x12
        /*04a6*/ 	.short	(.L_235 - .L_234)
	.align		4
.L_234:
        /*04a8*/ 	.word	index@(_ZN7cutlass13device_kernelIN5flash11enable_sm90INS1_16FlashAttnFwdSm90INS1_25CollectiveMainloopFwdSm90ILi2EN4cute5tupleIJNS5_1CILi1EEES8_S8_EEENS6_IJNS7_ILi128EEENS7_ILi96EEENS7_ILi192EEEEEELi128ENS_6half_tEfNS_4arch4Sm90ELb0ELb1ELb0ELb0ELb0ELb0ELb0ELb1ELb1ELb1ELb0ELb0EEENS1_21CollectiveEpilogueFwdINS6_IJSA_SA_SB_EEES9_SE_SG_Li256ELb0ELb1ELb0ELb0EEENS1_30DynamicPersistentTileSchedulerILi256ELi128ELb0ELb1ELb1EEEEEEEEEvNT_6ParamsE)
        /*04ac*/ 	.word	0x00000020


	//----- nvinfo : EIATTR_MIN_STACK_SIZE
	.align		4
.L_235:
        /*04b0*/ 	.byte	0x04, 0x12
        /*04b2*/ 	.short	(.L_237 - .L_236)
	.align		4
.L_236:
        /*04b4*/ 	.word	index@(_ZN7cutlass13device_kernelIN5flash11enable_sm90INS1_16FlashAttnFwdSm90INS1_25CollectiveMainloopFwdSm90ILi2EN4cute5tupleIJNS5_1CILi1EEES8_S8_EEENS6_IJNS7_ILi128EEENS7_ILi96EEENS7_ILi192EEEEEELi128ENS_6half_tEfNS_4arch4Sm90ELb0ELb1ELb0ELb1ELb0ELb0ELb0ELb1ELb1ELb1ELb0ELb0EEENS1_21CollectiveEpilogueFwdINS6_IJSA_SA_SB_EEES9_SE_SG_Li256ELb1ELb1ELb0ELb0EEENS1_36VarlenDynamicPersistentTileSchedulerILi128ELi96ELi256ELi128ELb0ELb1ELb1ELb1ELb0ELb1EEEEEEEEEvNT_6ParamsE)
        /*04b8*/ 	.word	0x00000050


	//----- nvinfo : EIATTR_MIN_STACK_SIZE
	.align		4
.L_237:
        /*04bc*/ 	.byte	0x04, 0x12
        /*04be*/ 	.short	(.L_239 - .L_238)
	.align		4
.L_238:
        /*04c0*/ 	.word	index@(_ZN7cutlass13device_kernelIN5flash11enable_sm90INS1_16FlashAttnFwdSm90INS1_25CollectiveMainloopFwdSm90ILi2EN4cute5tupleIJNS5_1CILi1EEES8_S8_EEENS6_IJNS7_ILi128EEENS7_ILi96EEENS7_ILi192EEEEEELi128ENS_6half_tEfNS_4arch4Sm90ELb0ELb1ELb0ELb1ELb0ELb1ELb0ELb1ELb1ELb1ELb0ELb0EEENS1_21CollectiveEpilogueFwdINS6_IJSA_SA_SB_EEES9_SE_SG_Li256ELb1ELb1ELb0ELb0EEENS1_36VarlenDynamicPersistentTileSchedulerILi128ELi96ELi256ELi128ELb0ELb1ELb1ELb1ELb0ELb1EEEEEEEEEvNT_6ParamsE)
        /*04c4*/ 	.word	0x00000050


	//----- nvinfo : EIATTR_MIN_STACK_SIZE
	.align		4
.L_239:
        /*04c8*/ 	.byte	0x04, 0x12
        /*04ca*/ 	.short	(.L_241 - .L_240)
	.align		4
.L_240:
        /*04cc*/ 	.word	index@(_ZN7cutlass13device_kernelIN5flash11enable_sm90INS1_16FlashAttnFwdSm90INS1_25CollectiveMainloopFwdSm90ILi2EN4cute5tupleIJNS5_1CILi1EEES8_S8_EEENS6_IJNS7_ILi128EEESA_NS7_ILi192EEEEEELi128ENS_6half_tEfNS_4arch4Sm90ELb1ELb0ELb0ELb0ELb0ELb0ELb0ELb1ELb1ELb1ELb0ELb0EEENS1_21CollectiveEpilogueFwdINS6_IJSA_SA_SA_EEES9_SD_SF_Li256ELb0ELb1ELb0ELb0EEENS1_30DynamicPersistentTileSchedulerILi256ELi128ELb0ELb1ELb1EEEEEEEEEvNT_6ParamsE)
        /*04d0*/ 	.word	0x00000028


	//----- nvinfo : EIATTR_MIN_STACK_SIZE
	.align		4
.L_241:
        /*04d4*/ 	.byte	0x04, 0x12
        /*04d6*/ 	.short	(.L_243 - .L_242)
	.align		4
.L_242:
        /*04d8*/ 	.word	index@(_ZN7cutlass13device_kernelIN5flash11enable_sm90INS1_16FlashAttnFwdSm90INS1_25CollectiveMainloopFwdSm90ILi2EN4cute5tupleIJNS5_1CILi1EEES8_S8_EEENS6_IJNS7_ILi128EEESA_NS7_ILi192EEEEEELi128ENS_6half_tEfNS_4arch4Sm90ELb1ELb0ELb0ELb1ELb0ELb0ELb0ELb1ELb1ELb1ELb0ELb0EEENS1_21CollectiveEpilogueFwdINS6_IJSA_SA_SA_EEES9_SD_SF_Li256ELb1ELb1ELb0ELb0EEENS1_36VarlenDynamicPersistentTileSchedulerILi128ELi128ELi256ELi128ELb0ELb1ELb1ELb1ELb1ELb1EEEEEEEEEvNT_6ParamsE)
        /*04dc*/ 	.word	0x00000058


	//----- nvinfo : EIATTR_MIN_STACK_SIZE
	.align		4
.L_243:
        /*04e0*/ 	.byte	0x04, 0x12
        /*04e2*/ 	.short	(.L_245 - .L_244)
	.align		4
.L_244:
        /*04e4*/ 	.word	index@(_ZN7cutlass13device_kernelIN5flash11enable_sm90INS1_16FlashAttnFwdSm90INS1_25CollectiveMainloopFwdSm90ILi2EN4cute5tupleIJNS5_1CILi1EEES8_S8_EEENS6_IJNS7_ILi128EEESA_NS7_ILi192EEEEEELi128ENS_6half_tEfNS_4arch4Sm90ELb1ELb0ELb0ELb1ELb0ELb1ELb0ELb1ELb1ELb1ELb0ELb0EEENS1_21CollectiveEpilogueFwdINS6_IJSA_SA_SA_EEES9_SD_SF_Li256ELb1ELb1ELb0ELb0EEENS1_36VarlenDynamicPersistentTileSchedulerILi128ELi128ELi256ELi128ELb0ELb1ELb1ELb1ELb1ELb1EEEEEEEEEvNT_6ParamsE)
        /*04e8*/ 	.word	0x00000078


	//----- nvinfo : EIATTR_MIN_STACK_SIZE
	.align		4
.L_245:
        /*04ec*/ 	.byte	0x04, 0x12
        /*04ee*/ 	.short	(.L_247 - .L_246)
	.align		4
.L_246:
        /*04f0*/ 	.word	index@(_ZN7cutlass13device_kernelIN5flash11enable_sm90INS1_16FlashAttnFwdSm90INS1_25CollectiveMainloopFwdSm90ILi2EN4cute5tupleIJNS5_1CILi1EEES8_S8_EEENS6_IJNS7_ILi64EEESA_SA_EEELi512ENS_6half_tEfNS_4arch4Sm90ELb0ELb0ELb0ELb0ELb0ELb0ELb0ELb0ELb0ELb1ELb0ELb0EEENS1_21CollectiveEpilogueFwdINS6_IJSA_NS7_ILi512EEESA_EEES9_SC_SE_Li256ELb0ELb1ELb0ELb0EEENS1_29StaticPersistentTileSchedulerILb0EEEEEEEEEvNT_6ParamsE)
        /*04f4*/ 	.word	0x00000038


	//----- nvinfo : EIATTR_MIN_STACK_SIZE
	.align		4
.L_247:
        /*04f8*/ 	.byte	0x04, 0x12
        /*04fa*/ 	.short	(.L_249 - .L_248)
	.align		4
.L_248:
        /*04fc*/ 	.word	index@(_ZN7cutlass13device_kernelIN5flash11enable_sm90INS1_16FlashAttnFwdSm90INS1_25CollectiveMainloopFwdSm90ILi2EN4cute5tupleIJNS5_1CILi1EEES8_S8_EEENS6_IJNS7_ILi64EEESA_SA_EEELi512ENS_6half_tEfNS_4arch4Sm90ELb0ELb0ELb0ELb0ELb0ELb0ELb1ELb0ELb0ELb1ELb0ELb0EEENS1_21CollectiveEpilogueFwdINS6_IJSA_NS7_ILi512EEESA_EEES9_SC_SE_Li256ELb0ELb1ELb0ELb0EEENS1_29StaticPersistentTileSchedulerILb0EEEEEEEEEvNT_6ParamsE)
        /*0500*/ 	.word	0x00000058


	//----- nvinfo : EIATTR_MIN_STACK_SIZE
	.align		4
.L_249:
        /*0504*/ 	.byte	0x04, 0x12
        /*0506*/ 	.short	(.L_251 - .L_250)
	.align		4
.L_250:
        /*0508*/ 	.word	index@(_ZN7cutlass13device_kernelIN5flash11enable_sm90INS1_16FlashAttnFwdSm90INS1_25CollectiveMainloopFwdSm90ILi2EN4cute5tupleIJNS5_1CILi1EEES8_S8_EEENS6_IJNS7_ILi64EEESA_SA_EEELi512ENS_6half_tEfNS_4arch4Sm90ELb0ELb0ELb0ELb1ELb0ELb0ELb0ELb0ELb0ELb1ELb0ELb0EEENS1_21CollectiveEpilogueFwdINS6_IJSA_NS7_ILi512EEESA_EEES9_SC_SE_Li256ELb1ELb1ELb0ELb0EEENS1_36VarlenDynamicPersistentTileSchedulerILi64ELi64ELi256ELi128ELb0ELb1ELb1ELb0ELb1ELb1EEEEEEEEEvNT_6ParamsE)
        /*050c*/ 	.word	0x00000060


	//----- nvinfo : EIATTR_MIN_STACK_SIZE
	.align		4
.L_251:
        /*0510*/ 	.byte	0x04, 0x12
        /*0512*/ 	.short	(.L_253 - .L_252)
	.align		4
.L_252:
        /*0514*/ 	.word	index@(_ZN7cutlass13device_kernelIN5flash11enable_sm90INS1_16FlashAttnFwdSm90INS1_25CollectiveMainloopFwdSm90ILi2EN4cute5tupleIJNS5_1CILi1EEES8_S8_EEENS6_IJNS7_ILi64EEESA_SA_EEELi512ENS_6half_tEfNS_4arch4Sm90ELb0ELb0ELb0ELb1ELb0ELb1ELb0ELb0ELb0ELb1ELb0ELb0EEENS1_21CollectiveEpilogueFwdINS6_IJSA_NS7_ILi512EEESA_EEES9_SC_SE_Li256ELb1ELb1ELb0ELb0EEENS1_36VarlenDynamicPersistentTileSchedulerILi64ELi64ELi256ELi128ELb0ELb1ELb1ELb0ELb1ELb1EEEEEEEEEvNT_6ParamsE)
        /*0518*/ 	.word	0x00000068


	//----- nvinfo : EIATTR_MIN_STACK_SIZE
	.align		4
.L_253:
        /*051c*/ 	.byte	0x04, 0x12
        /*051e*/ 	.short	(.L_255 - .L_254)
	.align		4
.L_254:
        /*0520*/ 	.word	index@(_ZN7cutlass13device_kernelIN5flash11enable_sm90INS1_16FlashAttnFwdSm90INS1_25CollectiveMainloopFwdSm90ILi2EN4cute5tupleIJNS5_1CILi1EEES8_S8_EEENS6_IJNS7_ILi64EEESA_SA_EEELi512ENS_6half_tEfNS_4arch4Sm90ELb0ELb0ELb0ELb1ELb0ELb0ELb1ELb0ELb0ELb1ELb0ELb0EEENS1_21CollectiveEpilogueFwdINS6_IJSA_NS7_ILi512EEESA_EEES9_SC_SE_Li256ELb1ELb1ELb0ELb0EEENS1_36VarlenDynamicPersistentTileSchedulerILi64ELi64ELi256ELi128ELb0ELb1ELb1ELb0ELb1ELb1EEEEEEEEEvNT_6ParamsE)
        /*0524*/ 	.word	0x00000070


	//----- nvinfo : EIATTR_MIN_STACK_SIZE
	.align		4
.L_255:
        /*0528*/ 	.byte	0x04, 0x12
        /*052a*/ 	.short	(.L_257 - .L_256)
	.align		4
.L_256:
        /*052c*/ 	.word	index@(_ZN7cutlass13device_kernelIN5flash11enable_sm90INS1_16FlashAttnFwdSm90INS1_25CollectiveMainloopFwdSm90ILi2EN4cute5tupleIJNS5_1CILi1EEES8_S8_EEENS6_IJNS7_ILi64EEESA_SA_EEELi512ENS_6half_tEfNS_4arch4Sm90ELb0ELb0ELb0ELb1ELb0ELb1ELb1ELb0ELb0ELb1ELb0ELb0EEENS1_21CollectiveEpilogueFwdINS6_IJSA_NS7_ILi512EEESA_EEES9_SC_SE_Li256ELb1ELb1ELb0ELb0EEENS1_36VarlenDynamicPersistentTileSchedulerILi64ELi64ELi256ELi128ELb0ELb1ELb1ELb0ELb1ELb1EEEEEEEEEvNT_6ParamsE)
        /*0530*/ 	.word	0x00000078


	//----- nvinfo : EIATTR_MIN_STACK_SIZE
	.align		4
.L_257:
        /*0534*/ 	.byte	0x04, 0x12
        /*0536*/ 	.short	(.L_259 - .L_258)
	.align		4
.L_258:
        /*0538*/ 	.word	index@(_ZN7cutlass13device_kernelIN5flash11enable_sm90INS1_16FlashAttnFwdSm90INS1_25CollectiveMainloopFwdSm90ILi2EN4cute5tupleIJNS5_1CILi1EEES8_S8_EEENS6_IJNS7_ILi64EEESA_SA_EEELi512ENS_6half_tEfNS_4arch4Sm90ELb0ELb1ELb0ELb0ELb0ELb0ELb0ELb0ELb0ELb1ELb0ELb0EEENS1_21CollectiveEpilogueFwdINS6_IJSA_NS7_ILi512EEESA_EEES9_SC_SE_Li256ELb0ELb1ELb0ELb0EEENS1_30DynamicPersistentTileSchedulerILi256ELi128ELb0ELb1ELb1EEEEEEEEEvNT_6ParamsE)
        /*053c*/ 	.word	0x00000028


	//----- nvinfo : EIATTR_MIN_STACK_SIZE
	.align		4
.L_259:
        /*0540*/ 	.byte	0x04, 0x12
        /*0542*/ 	.short	(.L_261 - .L_260)
	.align		4
.L_260:
        /*0544*/ 	.word	index@(_ZN7cutlass13device_kernelIN5flash11enable_sm90INS1_16FlashAttnFwdSm90INS1_25CollectiveMainloopFwdSm90ILi2EN4cute5tupleIJNS5_1CILi1EEES8_S8_EEENS6_IJNS7_ILi64EEESA_SA_EEELi512ENS_6half_tEfNS_4arch4Sm90ELb0ELb1ELb0ELb0ELb0ELb0ELb1ELb0ELb0ELb1ELb0ELb0EEENS1_21CollectiveEpilogueFwdINS6_IJSA_NS7_ILi512EEESA_EEES9_SC_SE_Li256ELb0ELb1ELb0ELb0EEENS1_30DynamicPersistentTileSchedulerILi256ELi128ELb0ELb1ELb1EEEEEEEEEvNT_6ParamsE)
        /*0548*/ 	.word	0x00000048


	//----- nvinfo : EIATTR_MIN_STACK_SIZE
	.align		4
.L_261:
        /*054c*/ 	.byte	0x04, 0x12
        /*054e*/ 	.short	(.L_263 - .L_262)
	.align		4
.L_262:
        /*0550*/ 	.word	index@(_ZN7cutlass13device_kernelIN5flash11enable_sm90INS1_16FlashAttnFwdSm90INS1_25CollectiveMainloopFwdSm90ILi2EN4cute5tupleIJNS5_1CILi1EEES8_S8_EEENS6_IJNS7_ILi64EEESA_SA_EEELi512ENS_6half_tEfNS_4arch4Sm90ELb0ELb1ELb0ELb1ELb0ELb0ELb0ELb0ELb0ELb1ELb0ELb0EEENS1_21CollectiveEpilogueFwdINS6_IJSA_NS7_ILi512EEESA_EEES9_SC_SE_Li256ELb1ELb1ELb0ELb0EEENS1_36VarlenDynamicPersistentTileSchedulerILi64ELi64ELi256ELi128ELb0ELb1ELb1ELb1ELb0ELb1EEEEEEEEEvNT_6ParamsE)
        /*0554*/ 	.word	0x00000048


	//----- nvinfo : EIATTR_MIN_STACK_SIZE
	.align		4
.L_263:
        /*0558*/ 	.byte	0x04, 0x12
        /*055a*/ 	.short	(.L_265 - .L_264)
	.align		4
.L_264:
        /*055c*/ 	.word	index@(_ZN7cutlass13device_kernelIN5flash11enable_sm90INS1_16FlashAttnFwdSm90INS1_25CollectiveMainloopFwdSm90ILi2EN4cute5tupleIJNS5_1CILi1EEES8_S8_EEENS6_IJNS7_ILi64EEESA_SA_EEELi512ENS_6half_tEfNS_4arch4Sm90ELb0ELb1ELb0ELb1ELb0ELb1ELb0ELb0ELb0ELb1ELb0ELb0EEENS1_21CollectiveEpilogueFwdINS6_IJSA_NS7_ILi512EEESA_EEES9_SC_SE_Li256ELb1ELb1ELb0ELb0EEENS1_36VarlenDynamicPersistentTileSchedulerILi64ELi64ELi256ELi128ELb0ELb1ELb1ELb1ELb0ELb1EEEEEEEEEvNT_6ParamsE)
        /*0560*/ 	.word	0x00000050


	//----- nvinfo : EIATTR_MIN_STACK_SIZE
	.align		4
.L_265:
        /*0564*/ 	.byte	0x04, 0x12
        /*0566*/ 	.short	(.L_267 - .L_266)
	.align		4
.L_266:
        /*0568*/ 	.word	index@(_ZN7cutlass13device_kernelIN5flash11enable_sm90INS1_16FlashAttnFwdSm90INS1_25CollectiveMainloopFwdSm90ILi2EN4cute5tupleIJNS5_1CILi1EEES8_S8_EEENS6_IJNS7_ILi64EEESA_SA_EEELi512ENS_6half_tEfNS_4arch4Sm90ELb0ELb1ELb0ELb1ELb0ELb0ELb1ELb0ELb0ELb1ELb0ELb0EEENS1_21CollectiveEpilogueFwdINS6_IJSA_NS7_ILi512EEESA_EEES9_SC_SE_Li256ELb1ELb1ELb0ELb0EEENS1_36VarlenDynamicPersistentTileSchedulerILi64ELi64ELi256ELi128ELb0ELb1ELb1ELb1ELb0ELb1EEEEEEEEEvNT_6ParamsE)
        /*056c*/ 	.word	0x00000070


	//----- nvinfo : EIATTR_MIN_STACK_SIZE
	.align		4
.L_267:
        /*0570*/ 	.byte	0x04, 0x12
        /*0572*/ 	.short	(.L_269 - .L_268)
	.align		4
.L_268:
        /*0574*/ 	.word	index@(_ZN7cutlass13device_kernelIN5flash11enable_sm90INS1_16FlashAttnFwdSm90INS1_25CollectiveMainloopFwdSm90ILi2EN4cute5tupleIJNS5_1CILi1EEES8_S8_EEENS6_IJNS7_ILi64EEESA_SA_EEELi512ENS_6half_tEfNS_4arch4Sm90ELb0ELb1ELb0ELb1ELb0ELb1ELb1ELb0ELb0ELb1ELb0ELb0EEENS1_21CollectiveEpilogueFwdINS6_IJSA_NS7_ILi512EEESA_EEES9_SC_SE_Li256ELb1ELb1ELb0ELb0EEENS1_36VarlenDynamicPersistentTileSchedulerILi64ELi64ELi256ELi128ELb0ELb1ELb1ELb1ELb0ELb1EEEEEEEEEvNT_6ParamsE)
        /*0578*/ 	.word	0x00000078


	//----- nvinfo : EIATTR_MIN_STACK_SIZE
	.align		4
.L_269:
        /*057c*/ 	.byte	0x04, 0x12
        /*057e*/ 	.short	(.L_271 - .L_270)
	.align		4
.L_270:
        /*0580*/ 	.word	index@(_ZN7cutlass13device_kernelIN5flash11enable_sm90INS1_16FlashAttnFwdSm90INS1_25CollectiveMainloopFwdSm90ILi2EN4cute5tupleIJNS5_1CILi1EEES8_S8_EEENS6_IJNS7_ILi64EEESA_SA_EEELi512ENS_6half_tEfNS_4arch4Sm90ELb1ELb0ELb0ELb0ELb0ELb0ELb0ELb0ELb0ELb1ELb0ELb0EEENS1_21CollectiveEpilogueFwdINS6_IJSA_NS7_ILi512EEESA_EEES9_SC_SE_Li256ELb0ELb1ELb0ELb0EEENS1_30DynamicPersistentTileSchedulerILi256ELi128ELb0ELb1ELb1EEEEEEEEEvNT_6ParamsE)
        /*0584*/ 	.word	0x00000028


	//----- nvinfo : EIATTR_MIN_STACK_SIZE
	.align		4
.L_271:
        /*0588*/ 	.byte	0x04, 0x12
        /*058a*/ 	.short	(.L_273 - .L_272)
	.align		4
.L_272:
        /*058c*/ 	.word	index@(_ZN7cutlass13device_kernelIN5flash11enable_sm90INS1_16FlashAttnFwdSm90INS1_25CollectiveMainloopFwdSm90ILi2EN4cute5tupleIJNS5_1CILi1EEES8_S8_EEENS6_IJNS7_ILi64EEESA_SA_EEELi512ENS_6half_tEfNS_4arch4Sm90ELb1ELb0ELb0ELb0ELb0ELb0ELb1ELb0ELb0ELb1ELb0ELb0EEENS1_21CollectiveEpilogueFwdINS6_IJSA_NS7_ILi512EEESA_EEES9_SC_SE_Li256ELb0ELb1ELb0ELb0EEENS1_30DynamicPersistentTileSchedulerILi256ELi128ELb0ELb1ELb1EEEEEEEEEvNT_6ParamsE)
        /*0590*/ 	.word	0x00000048


	//----- nvinfo : EIATTR_MIN_STACK_SIZE
	.align		4
.L_273:
        /*0594*/ 	.byte	0x04, 0x12
        /*0596*/ 	.short	(.L_275 - .L_274)
	.align		4
.L_274:
        /*0598*/ 	.word	index@(_ZN7cutlass13device_kernelIN5flash11enable_sm90INS1_16FlashAttnFwdSm90INS1_25CollectiveMainloopFwdSm90ILi2EN4cute5tupleIJNS5_1CILi1EEES8_S8_EEENS6_IJNS7_ILi64EEESA_SA_EEELi512ENS_6half_tEfNS_4arch4Sm90ELb1ELb0ELb0ELb1ELb0ELb0ELb0ELb0ELb0ELb1ELb0ELb0EEENS1_21CollectiveEpilogueFwdINS6_IJSA_NS7_ILi512EEESA_EEES9_SC_SE_Li256ELb1ELb1ELb0ELb0EEENS1_36VarlenDynamicPersistentTileSchedulerILi64ELi64ELi256ELi128ELb0ELb1ELb1ELb1ELb1ELb1EEEEEEEEEvNT_6ParamsE)
        /*059c*/ 	.word	0x00000058


	//----- nvinfo : EIATTR_MIN_STACK_SIZE
	.align		4
.L_275:
        /*05a0*/ 	.byte	0x04, 0x12
        /*05a2*/ 	.short	(.L_277 - .L_276)
	.align		4
.L_276:
        /*05a4*/ 	.word	index@(_ZN7cutlass13device_kernelIN5flash11enable_sm90INS1_16FlashAttnFwdSm90INS1_25CollectiveMainloopFwdSm90ILi2EN4cute5tupleIJNS5_1CILi1EEES8_S8_EEENS6_IJNS7_ILi64EEESA_SA_EEELi512ENS_6half_tEfNS_4arch4Sm90ELb1ELb0ELb0ELb1ELb0ELb1ELb0ELb0ELb0ELb1ELb0ELb0EEENS1_21CollectiveEpilogueFwdINS6_IJSA_NS7_ILi512EEESA_EEES9_SC_SE_Li256ELb1ELb1ELb0ELb0EEENS1_36VarlenDynamicPersistentTileSchedulerILi64ELi64ELi256ELi128ELb0ELb1ELb1ELb1ELb1ELb1EEEEEEEEEvNT_6ParamsE)
        /*05a8*/ 	.word	0x00000060


	//----- nvinfo : EIATTR_MIN_STACK_SIZE
	.align		4
.L_277:
        /*05ac*/ 	.byte	0x04, 0x12
        /*05ae*/ 	.short	(.L_279 - .L_278)
	.align		4
.L_278:
        /*05b0*/ 	.word	index@(_ZN7cutlass13device_kernelIN5flash11enable_sm90INS1_16FlashAttnFwdSm90INS1_25CollectiveMainloopFwdSm90ILi2EN4cute5tupleIJNS5_1CILi1EEES8_S8_EEENS6_IJNS7_ILi64EEESA_SA_EEELi512ENS_6half_tEfNS_4arch4Sm90ELb1ELb0ELb0ELb1ELb0ELb0ELb1ELb0ELb0ELb1ELb0ELb0EEENS1_21CollectiveEpilogueFwdINS6_IJSA_NS7_ILi512EEESA_EEES9_SC_SE_Li256ELb1ELb1ELb0ELb0EEENS1_36VarlenDynamicPersistentTileSchedulerILi64ELi64ELi256ELi128ELb0ELb1ELb1ELb1ELb1ELb1EEEEEEEEEvNT_6ParamsE)
        /*05b4*/ 	.word	0x00000068


	//----- nvinfo : EIATTR_MIN_STACK_SIZE
	.align		4
.L_279:
        /*05b8*/ 	.byte	0x04, 0x12
        /*05ba*/ 	.short	(.L_281 - .L_280)
	.align		4
.L_280:
        /*05bc*/ 	.word	index@(_ZN7cutlass13device_kernelIN5flash11enable_sm90INS1_16FlashAttnFwdSm90INS1_25CollectiveMainloopFwdSm90ILi2EN4cute5tupleIJNS5_1CILi1EEES8_S8_EEENS6_IJNS7_ILi64EEESA_SA_EEELi512ENS_6half_tEfNS_4arch4Sm90ELb1ELb0ELb0ELb1ELb0ELb1ELb1ELb0ELb0ELb1ELb0ELb0EEENS1_21CollectiveEpilogueFwdINS6_IJSA_NS7_ILi512EEESA_EEES9_SC_SE_Li256ELb1ELb1ELb0ELb0EEENS1_36VarlenDynamicPersistentTileSchedulerILi64ELi64ELi256ELi128ELb0ELb1ELb1ELb1ELb1ELb1EEEEEEEEEvNT_6ParamsE)
        /*05c0*/ 	.word	0x00000070


	//----- nvinfo : EIATTR_MIN_STACK_SIZE
	.align		4
.L_281:
        /*05c4*/ 	.byte	0x04, 0x12
        /*05c6*/ 	.short	(.L_283 - .L_282)
	.align		4
.L_282:
        /*05c8*/ 	.word	index@(_ZN7cutlass13device_kernelIN5flash11enable_sm90INS1_16FlashAttnFwdSm90INS1_25CollectiveMainloopFwdSm90ILi2EN4cute5tupleIJNS5_1CILi1EEES8_S8_EEENS6_IJNS7_ILi128EEENS7_ILi96EEENS7_ILi64EEEEEELi256ENS_6half_tEfNS_4arch4Sm90ELb0ELb0ELb0ELb0ELb0ELb0ELb0ELb1ELb0ELb1ELb0ELb0EEENS1_21CollectiveEpilogueFwdINS6_IJSA_NS7_ILi256EEESB_EEES9_SE_SG_Li256ELb0ELb1ELb0ELb0EEENS1_29StaticPersistentTileSchedulerILb0EEEEEEEEEvNT_6ParamsE)
        /*05cc*/ 	.word	0x00000038


	//----- nvinfo : EIATTR_MIN_STACK_SIZE
	.align		4
.L_283:
        /*05d0*/ 	.byte	0x04, 0x12
        /*05d2*/ 	.short	(.L_285 - .L_284)
	.align		4
.L_284:
        /*05d4*/ 	.word	index@(_ZN7cutlass13device_kernelIN5flash11enable_sm90INS1_16FlashAttnFwdSm90INS1_25CollectiveMainloopFwdSm90ILi2EN4cute5tupleIJNS5_1CILi1EEES8_S8_EEENS6_IJNS7_ILi128EEENS7_ILi96EEENS7_ILi64EEEEEELi256ENS_6half_tEfNS_4arch4Sm90ELb0ELb0ELb0ELb0ELb0ELb0ELb1ELb1ELb0ELb1ELb0ELb0EEENS1_21CollectiveEpilogueFwdINS6_IJSA_NS7_ILi256EEESB_EEES9_SE_SG_Li256ELb0ELb1ELb0ELb0EEENS1_29StaticPersistentTileSchedulerILb0EEEEEEEEEvNT_6ParamsE)
        /*05d8*/ 	.word	0x00000068


	//----- nvinfo : EIATTR_MIN_STACK_SIZE
	.align		4
.L_285:
        /*05dc*/ 	.byte	0x04, 0x12
        /*05de*/ 	.short	(.L_287 - .L_286)
	.align		4
.L_286:
        /*05e0*/ 	.word	index@(_ZN7cutlass13device_kernelIN5flash11enable_sm90INS1_16FlashAttnFwdSm90INS1_25CollectiveMainloopFwdSm90ILi2EN4cute5tupleIJNS5_1CILi1EEES8_S8_EEENS6_IJNS7_ILi128EEENS7_ILi96EEENS7_ILi64EEEEEELi256ENS_6half_tEfNS_4arch4Sm90ELb0ELb0ELb0ELb1ELb0ELb0ELb0ELb1ELb0ELb1ELb0ELb0EEENS1_21CollectiveEpilogueFwdINS6_IJSA_NS7_ILi256EEESB_EEES9_SE_SG_Li256ELb1ELb1ELb0ELb0EEENS1_36VarlenDynamicPersistentTileSchedulerILi128ELi96ELi256ELi128ELb0ELb1ELb1ELb0ELb1ELb1EEEEEEEEEvNT_6ParamsE)
        /*05e4*/ 	.word	0x00000060


	//----- nvinfo : EIATTR_MIN_STACK_SIZE
	.align		4
.L_287:
        /*05e8*/ 	.byte	0x04, 0x12
        /*05ea*/ 	.short	(.L_289 - .L_288)
	.align		4
.L_288:
        /*05ec*/ 	.word	index@(_ZN7cutlass13device_kernelIN5flash11enable_sm90INS1_16FlashAttnFwdSm90INS1_25CollectiveMainloopFwdSm90ILi2EN4cute5tupleIJNS5_1CILi1EEES8_S8_EEENS6_IJNS7_ILi128EEENS7_ILi96EEENS7_ILi64EEEEEELi256ENS_6half_tEfNS_4arch4Sm90ELb0ELb0ELb0ELb1ELb0ELb1ELb0ELb1ELb0ELb1ELb0ELb0EEENS1_21CollectiveEpilogueFwdINS6_IJSA_NS7_ILi256EEESB_EEES9_SE_SG_Li256ELb1ELb1ELb0ELb0EEENS1_36VarlenDynamicPersistentTileSchedulerILi128ELi96ELi256ELi128ELb0ELb1ELb1ELb0ELb1ELb1EEEEEEEEEvNT_6ParamsE)
        /*05f0*/ 	.word	0x00000068


	//----- nvinfo : EIATTR_MIN_STACK_SIZE
	.align		4
.L_289:
        /*05f4*/ 	.byte	0x04, 0x12
        /*05f6*/ 	.short	(.L_291 - .L_290)
	.align		4
.L_290:
        /*05f8*/ 	.word	index@(_ZN7cutlass13device_kernelIN5flash11enable_sm90INS1_16FlashAttnFwdSm90INS1_25CollectiveMainloopFwdSm90ILi2EN4cute5tupleIJNS5_1CILi1EEES8_S8_EEENS6_IJNS7_ILi128EEENS7_ILi96EEENS7_ILi64EEEEEELi256ENS_6half_tEfNS_4arch4Sm90ELb0ELb0ELb0ELb1ELb0ELb0ELb1ELb1ELb0ELb1ELb0ELb0EEENS1_21CollectiveEpilogueFwdINS6_IJSA_NS7_ILi256EEESB_EEES9_SE_SG_Li256ELb1ELb1ELb0ELb0EEENS1_36VarlenDynamicPersistentTileSchedulerILi128ELi96ELi256ELi128ELb0ELb1ELb1ELb0ELb1ELb1EEEEEEEEEvNT_6ParamsE)
        /*05fc*/ 	.word	0x00000078


	//----- nvinfo : EIATTR_MIN_STACK_SIZE
	.align		4
.L_291:
        /*0600*/ 	.byte	0x04, 0x12
        /*0602*/ 	.short	(.L_293 - .L_292)
	.align		4
.L_292:
        /*0604*/ 	.word	index@(_ZN7cutlass13device_kernelIN5flash11enable_sm90INS1_16FlashAttnFwdSm90INS1_25CollectiveMainloopFwdSm90ILi2EN4cute5tupleIJNS5_1CILi1EEES8_S8_EEENS6_IJNS7_ILi128EEENS7_ILi96EEENS7_ILi64EEEEEELi256ENS_6half_tEfNS_4arch4Sm90ELb0ELb0ELb0ELb1ELb0ELb1ELb1ELb1ELb0ELb1ELb0ELb0EEENS1_21CollectiveEpilogueFwdINS6_IJSA_NS7_ILi256EEESB_EEES9_SE_SG_Li256ELb1ELb1ELb0ELb0EEENS1_36VarlenDynamicPersistentTileSchedulerILi128ELi96ELi256ELi128ELb0ELb1ELb1ELb0ELb1ELb1EEEEEEEEEvNT_6ParamsE)
        /*0608*/ 	.word	0x00000090


	//----- nvinfo : EIATTR_MIN_STACK_SIZE
	.align		4
.L_293:
        /*060c*/ 	.byte	0x04, 0x12
        /*060e*/ 	.short	(.L_295 - .L_294)
	.align		4
.L_294:
        /*0610*/ 	.word	index@(_ZN7cutlass13device_kernelIN5flash11enable_sm90INS1_16FlashAttnFwdSm90INS1_25CollectiveMainloopFwdSm90ILi2EN4cute5tupleIJNS5_1CILi1EEES8_S8_EEENS6_IJNS7_ILi128EEENS7_ILi96EEENS7_ILi64EEEEEELi256ENS_6half_tEfNS_4arch4Sm90ELb0ELb1ELb0ELb0ELb0ELb0ELb0ELb1ELb0ELb1ELb0ELb0EEENS1_21CollectiveEpilogueFwdINS6_IJSA_NS7_ILi256EEESB_EEES9_SE_SG_Li256ELb0ELb1ELb0ELb0EEENS1_30DynamicPersistentTileSchedulerILi256ELi128ELb0ELb1ELb1EEEEEEEEEvNT_6ParamsE)
        /*0614*/ 	.word	0x00000020


	//----- nvinfo : EIATTR_MIN_STACK_SIZE
	.align		4
.L_295:
        /*0618*/ 	.byte	0x04, 0x12
        /*061a*/ 	.short	(.L_297 - .L_296)
	.align		4
.L_296:
        /*061c*/ 	.word	index@(_ZN7cutlass13device_kernelIN5flash11enable_sm90INS1_16FlashAttnFwdSm90INS1_25CollectiveMainloopFwdSm90ILi2EN4cute5tupleIJNS5_1CILi1EEES8_S8_EEENS6_IJNS7_ILi128EEENS7_ILi96EEENS7_ILi64EEEEEELi256ENS_6half_tEfNS_4arch4Sm90ELb0ELb1ELb0ELb0ELb0ELb0ELb1ELb1ELb0ELb1ELb0ELb0EEENS1_21CollectiveEpilogueFwdINS6_IJSA_NS7_ILi256EEESB_EEES9_SE_SG_Li256ELb0ELb1ELb0ELb0EEENS1_30DynamicPersistentTileSchedulerILi256ELi128ELb0ELb1ELb1EEEEEEEEEvNT_6ParamsE)
        /*0620*/ 	.word	0x000004b0


	//----- nvinfo : EIATTR_MIN_STACK_SIZE
	.align		4
.L_297:
        /*0624*/ 	.byte	0x04, 0x12
        /*0626*/ 	.short	(.L_299 - .L_298)
	.align		4
.L_298:
        /*0628*/ 	.word	index@(_ZN7cutlass13device_kernelIN5flash11enable_sm90INS1_16FlashAttnFwdSm90INS1_25CollectiveMainloopFwdSm90ILi2EN4cute5tupleIJNS5_1CILi1EEES8_S8_EEENS6_IJNS7_ILi128EEENS7_ILi96EEENS7_ILi64EEEEEELi256ENS_6half_tEfNS_4arch4Sm90ELb0ELb1ELb0ELb1ELb0ELb0ELb0ELb1ELb0ELb1ELb0ELb0EEENS1_21CollectiveEpilogueFwdINS6_IJSA_NS7_ILi256EEESB_EEES9_SE_SG_Li256ELb1ELb1ELb0ELb0EEENS1_36VarlenDynamicPersistentTileSchedulerILi128ELi96ELi256ELi128ELb0ELb1ELb1ELb1ELb0ELb1EEEEEEEEEvNT_6ParamsE)
        /*062c*/ 	.word	0x00000048


	//----- nvinfo : EIATTR_MIN_STACK_SIZE
	.align		4
.L_299:
        /*0630*/ 	.byte	0x04, 0x12
        /*0632*/ 	.short	(.L_301 - .L_300)
	.align		4
.L_300:
        /*0634*/ 	.word	index@(_ZN7cutlass13device_kernelIN5flash11enable_sm90INS1_16FlashAttnFwdSm90INS1_25CollectiveMainloopFwdSm90ILi2EN4cute5tupleIJNS5_1CILi1EEES8_S8_EEENS6_IJNS7_ILi128EEENS7_ILi96EEENS7_ILi64EEEEEELi256ENS_6half_tEfNS_4arch4Sm90ELb0ELb1ELb0ELb1ELb0ELb1ELb0ELb1ELb0ELb1ELb0ELb0EEENS1_21CollectiveEpilogueFwdINS6_IJSA_NS7_ILi256EEESB_EEES9_SE_SG_Li256ELb1ELb1ELb0ELb0EEENS1_36VarlenDynamicPersistentTileSchedulerILi128ELi96ELi256ELi128ELb0ELb1ELb1ELb1ELb0ELb1EEEEEEEEEvNT_6ParamsE)
        /*0638*/ 	.word	0x00000058


	//----- nvinfo : EIATTR_MIN_STACK_SIZE
	.align		4
.L_301:
        /*063c*/ 	.byte	0x04, 0x12
        /*063e*/ 	.short	(.L_303 - .L_302)
	.align		4
.L_302:
        /*0640*/ 	.word	index@(_ZN7cutlass13device_kernelIN5flash11enable_sm90INS1_16FlashAttnFwdSm90INS1_25CollectiveMainloopFwdSm90ILi2EN4cute5tupleIJNS5_1CILi1EEES8_S8_EEENS6_IJNS7_ILi128EEENS7_ILi96EEENS7_ILi64EEEEEELi256ENS_6half_tEfNS_4arch4Sm90ELb0ELb1ELb0ELb1ELb0ELb0ELb1ELb1ELb0ELb1ELb0ELb0EEENS1_21CollectiveEpilogueFwdINS6_IJSA_NS7_ILi256EEESB_EEES9_SE_SG_Li256ELb1ELb1ELb0ELb0EEENS1_36VarlenDynamicPersistentTileSchedulerILi128ELi96ELi256ELi128ELb0ELb1ELb1ELb1ELb0ELb1EEEEEEEEEvNT_6ParamsE)
        /*0644*/ 	.word	0x000004d0


	//----- nvinfo : EIATTR_MIN_STACK_SIZE
	.align		4
.L_303:
        /*0648*/ 	.byte	0x04, 0x12
        /*064a*/ 	.short	(.L_305 - .L_304)
	.align		4
.L_304:
        /*064c*/ 	.word	index@(_ZN7cutlass13device_kernelIN5flash11enable_sm90INS1_16FlashAttnFwdSm90INS1_25CollectiveMainloopFwdSm90ILi2EN4cute5tupleIJNS5_1CILi1EEES8_S8_EEENS6_IJNS7_ILi128EEENS7_ILi96EEENS7_ILi64EEEEEELi256ENS_6half_tEfNS_4arch4Sm90ELb0ELb1ELb0ELb1ELb0ELb1ELb1ELb1ELb0ELb1ELb0ELb0EEENS1_21CollectiveEpilogueFwdINS6_IJSA_NS7_ILi256EEESB_EEES9_SE_SG_Li256ELb1ELb1ELb0ELb0EEENS1_36VarlenDynamicPersistentTileSchedulerILi128ELi96ELi256ELi128ELb0ELb1ELb1ELb1ELb0ELb1EEEEEEEEEvNT_6ParamsE)
        /*0650*/ 	.word	0x000004e0


	//----- nvinfo : EIATTR_MIN_STACK_SIZE
	.align		4
.L_305:
        /*0654*/ 	.byte	0x04, 0x12
        /*0656*/ 	.short	(.L_307 - .L_306)
	.align		4
.L_306:
        /*0658*/ 	.word	index@(_ZN7cutlass13device_kernelIN5flash11enable_sm90INS1_16FlashAttnFwdSm90INS1_25CollectiveMainloopFwdSm90ILi2EN4cute5tupleIJNS5_1CILi1EEES8_S8_EEENS6_IJNS7_ILi128EEENS7_ILi96EEENS7_ILi64EEEEEELi256ENS_6half_tEfNS_4arch4Sm90ELb1ELb0ELb0ELb0ELb0ELb0ELb0ELb1ELb0ELb1ELb0ELb0EEENS1_21CollectiveEpilogueFwdINS6_IJSA_NS7_ILi256EEESB_EEES9_SE_SG_Li256ELb0ELb1ELb0ELb0EEENS1_30DynamicPersistentTileSchedulerILi256ELi128ELb0ELb1ELb1EEEEEEEEEvNT_6ParamsE)
        /*065c*/ 	.word	0x00000028


	//----- nvinfo : EIATTR_MIN_STACK_SIZE
	.align		4
.L_307:
        /*0660*/ 	.byte	0x04, 0x12
        /*0662*/ 	.short	(.L_309 - .L_308)
	.align		4
.L_308:
        /*0664*/ 	.word	index@(_ZN7cutlass13device_kernelIN5flash11enable_sm90INS1_16FlashAttnFwdSm90INS1_25CollectiveMainloopFwdSm90ILi2EN4cute5tupleIJNS5_1CILi1EEES8_S8_EEENS6_IJNS7_ILi128EEENS7_ILi96EEENS7_ILi64EEEEEELi256ENS_6half_tEfNS_4arch4Sm90ELb1ELb0ELb0ELb0ELb0ELb0ELb1ELb1ELb0ELb1ELb0ELb0EEENS1_21CollectiveEpilogueFwdINS6_IJSA_NS7_ILi256EEESB_EEES9_SE_SG_Li256ELb0ELb1ELb0ELb0EEENS1_30DynamicPersistentTileSchedulerILi256ELi128ELb0ELb1ELb1EEEEEEEEEvNT_6ParamsE)
        /*0668*/ 	.word	0x00000050


	//----- nvinfo : EIATTR_MIN_STACK_SIZE
	.align		4
.L_309:
        /*066c*/ 	.byte	0x04, 0x12
        /*066e*/ 	.short	(.L_311 - .L_310)
	.align		4
.L_310:
        /*0670*/ 	.word	index@(_ZN7cutlass13device_kernelIN5flash11enable_sm90INS1_16FlashAttnFwdSm90INS1_25CollectiveMainloopFwdSm90ILi2EN4cute5tupleIJNS5_1CILi1EEES8_S8_EEENS6_IJNS7_ILi128EEENS7_ILi96EEENS7_ILi64EEEEEELi256ENS_6half_tEfNS_4arch4Sm90ELb1ELb0ELb0ELb1ELb0ELb0ELb0ELb1ELb0ELb1ELb0ELb0EEENS1_21CollectiveEpilogueFwdINS6_IJSA_NS7_ILi256EEESB_EEES9_SE_SG_Li256ELb1ELb1ELb0ELb0EEENS1_36VarlenDynamicPersistentTileSchedulerILi128ELi96ELi256ELi128ELb0ELb1ELb1ELb1ELb1ELb1EEEEEEEEEvNT_6ParamsE)
        /*0674*/ 	.word	0x00000058


	//----- nvinfo : EIATTR_MIN_STACK_SIZE
	.align		4
.L_311:
        /*0678*/ 	.byte	0x04, 0x12
        /*067a*/ 	.short	(.L_313 - .L_312)
	.align		4
.L_312:
        /*067c*/ 	.word	index@(_ZN7cutlass13device_kernelIN5flash11enable_sm90INS1_16FlashAttnFwdSm90INS1_25CollectiveMainloopFwdSm90ILi2EN4cute5tupleIJNS5_1CILi1EEES8_S8_EEENS6_IJNS7_ILi128EEENS7_ILi96EEENS7_ILi64EEEEEELi256ENS_6half_tEfNS_4arch4Sm90ELb1ELb0ELb0ELb1ELb0ELb1ELb0ELb1ELb0ELb1ELb0ELb0EEENS1_21CollectiveEpilogueFwdINS6_IJSA_NS7_ILi256EEESB_EEES9_SE_SG_Li256ELb1ELb1ELb0ELb0EEENS1_36VarlenDynamicPersistentTileSchedulerILi128ELi96ELi256ELi128ELb0ELb1ELb1ELb1ELb1ELb1EEEEEEEEEvNT_6ParamsE)
        /*0680*/ 	.word	0x00000060


	//----- nvinfo : EIATTR_MIN_STACK_SIZE
	.align		4
.L_313:
        /*0684*/ 	.byte	0x04, 0x12
        /*0686*/ 	.short	(.L_315 - .L_314)
	.align		4
.L_314:
        /*0688*/ 	.word	index@(_ZN7cutlass13device_kernelIN5flash11enable_sm90INS1_16FlashAttnFwdSm90INS1_25CollectiveMainloopFwdSm90ILi2EN4cute5tupleIJNS5_1CILi1EEES8_S8_EEENS6_IJNS7_ILi128EEENS7_ILi96EEENS7_ILi64EEEEEELi256ENS_6half_tEfNS_4arch4Sm90ELb1ELb0ELb0ELb1ELb0ELb0ELb1ELb1ELb0ELb1ELb0ELb0EEENS1_21CollectiveEpilogueFwdINS6_IJSA_NS7_ILi256EEESB_EEES9_SE_SG_Li256ELb1ELb1ELb0ELb0EEENS1_36VarlenDynamicPersistentTileSchedulerILi128ELi96ELi256ELi128ELb0ELb1ELb1ELb1ELb1ELb1EEEEEEEEEvNT_6ParamsE)
        /*068c*/ 	.word	0x00000070


	//----- nvinfo : EIATTR_MIN_STACK_SIZE
	.align		4
.L_315:
        /*0690*/ 	.byte	0x04, 0x12
        /*0692*/ 	.short	(.L_317 - .L_316)
	.align		4
.L_316:
        /*0694*/ 	.word	index@(_ZN7cutlass13device_kernelIN5flash11enable_sm90INS1_16FlashAttnFwdSm90INS1_25CollectiveMainloopFwdSm90ILi2EN4cute5tupleIJNS5_1CILi1EEES8_S8_EEENS6_IJNS7_ILi128EEENS7_ILi96EEENS7_ILi64EEEEEELi256ENS_6half_tEfNS_4arch4Sm90ELb1ELb0ELb0ELb1ELb0ELb1ELb1ELb1ELb0ELb1ELb0ELb0EEENS1_21CollectiveEpilogueFwdINS6_IJSA_NS7_ILi256EEESB_EEES9_SE_SG_Li256ELb1ELb1ELb0ELb0EEENS1_36VarlenDynamicPersistentTileSchedulerILi128ELi96ELi256ELi128ELb0ELb1ELb1ELb1ELb1ELb1EEEEEEEEEvNT_6ParamsE)
        /*0698*/ 	.word	0x000000b0
.L_317:


//--------------------- .nv.compat                --------------------------
	.section	.nv.compat,"",@"SHT_CUDA_COMPAT_INFO"
	.align	4
        /*0000*/ 	.byte	0x02, 0x09, 0x01, 0x00, 0x02, 0x02, 0x04, 0x00, 0x02, 0x05, 0x05, 0x00, 0x03, 0x07, 0x01, 0x01
        /*0010*/ 	.byte	0x02, 0x03, 0x01, 0x00, 0x02, 0x06, 0x01, 0x00, 0x04, 0x0b, 0x08, 0x00, 0x00, 0x00, 0x00, 0x00
        /*0020*/ 	.byte	0x00, 0x00, 0x00, 0x00


//--------------------- .nv.info._ZN7cutlass13device_kernelIN5flash11enable_sm90INS1_16FlashAttnFwdSm90INS1_25CollectiveMainloopFwdSm90ILi2EN4cute5tupleIJNS5_1CILi1EEES8_S8_EEENS6_IJNS7_ILi128EEESA_NS7_ILi192EEEEEELi128ENS_6half_tEfNS_4arch4Sm90ELb0ELb0ELb0ELb0ELb0ELb0ELb0ELb1ELb1ELb1ELb0ELb0EEENS1_21CollectiveEpilogueFwdINS6_IJSA_SA_SA_EEES9_SD_SF_Li256ELb0ELb1ELb0ELb0EEENS1_29StaticPersistentTileSchedulerILb0EEEEEEEEEvNT_6ParamsE --------------------------
	.section	.nv.info._ZN7cutlass13device_kernelIN5flash11enable_sm90INS1_16FlashAttnFwdSm90INS1_25CollectiveMainloopFwdSm90ILi2EN4cute5tupleIJNS5_1CILi1EEES8_S8_EEENS6_IJNS7_ILi128EEESA_NS7_ILi192EEEEEELi128ENS_6half_tEfNS_4arch4Sm90ELb0ELb0ELb0ELb0ELb0ELb0ELb0ELb1ELb1ELb1ELb0ELb0EEENS1_21CollectiveEpilogueFwdINS6_IJSA_SA_SA_EEES9_SD_SF_Li256ELb0ELb1ELb0ELb0EEENS1_29StaticPersistentTileSchedulerILb0EEEEEEEEEvNT_6ParamsE,"",@"SHT_CUDA_INFO"
	.sectionflags	@""
	.align	4


	//----- nvinfo : EIATTR_CUDA_API_VERSION
	.align		4
        /*0000*/ 	.byte	0x04, 0x37
        /*0002*/ 	.short	(.L_319 - .L_318)
.L_318:
        /*0004*/ 	.word	0x00000082


	//----- nvinfo : EIATTR_KPARAM_INFO
	.align		4
.L_319:
        /*0008*/ 	.byte	0x04, 0x17
        /*000a*/ 	.short	(.L_321 - .L_320)
.L_320:
        /*000c*/ 	.word	0x00000000
        /*0010*/ 	.short	0x0000
        /*0012*/ 	.short	0x0070
        /*0014*/ 	.byte	0x00, 0xf0, 0x01, 0x28


	//----- nvinfo : EIATTR_SPARSE_MMA_MASK
	.align		4
.L_321:
        /*0018*/ 	.byte	0x03, 0x50
        /*001a*/ 	.short	0x0000


	//----- nvinfo : EIATTR_MAXREG_COUNT
	.align		4
        /*001c*/ 	.byte	0x03, 0x1b
        /*001e*/ 	.short	0x00a8


	//----- nvinfo : EIATTR_NUM_BARRIERS
	.align		4
        /*0020*/ 	.byte	0x02, 0x4c
        /*0022*/ 	.byte	0x09
	.zero		1


	//----- nvinfo : EIATTR_EXTERNS
	.align		4
        /*0024*/ 	.byte	0x04, 0x0f
        /*0026*/ 	.short	(.L_323 - .L_322)


	//   ....[0]....
	.align		4
.L_322:
        /*0028*/ 	.word	index@(__assertfail)


	//----- nvinfo : EIATTR_ANNOTATIONS
	.align		4
.L_323:
        /*002c*/ 	.byte	0x04, 0x55
        /*002e*/ 	.short	(.L_325 - .L_324)


	//   ....[0]....
.L_324:
        /*0030*/ 	.word	0x00000001
        /*0034*/ 	.byte	0x30, 0x09, 0x00, 0x00, 0x01, 0x00, 0x00, 0x00, 0xf0, 0x09, 0x00, 0x00, 0x01, 0x00, 0x00, 0x00
        /* <DEDUP_REMOVED lines=27> */
        /*01f4*/ 	.byte	0x60, 0xbc, 0x00, 0x00, 0x01, 0x00, 0x00, 0x00, 0xb0, 0xbc, 0x00, 0x00


	//----- nvinfo : EIATTR_MERCURY_ISA_VERSION
	.align		4
.L_325:
        /*0200*/ 	.byte	0x03, 0x5f
        /*0202*/ 	.short	0x0101


	//----- nvinfo : EIATTR_INT_WARP_WIDE_INSTR_OFFSETS
	.align		4
        /*0204*/ 	.byte	0x04, 0x31
        /*0206*/ 	.short	(.L_327 - .L_326)


	//   ....[0]....
.L_326:
        /*0208*/ 	.word	0x00000120


	//   ....[1]....
        /*020c*/ 	.word	0x00000160


	//   ....[2]....
        /*0210*/ 	.word	0x00000220


	//----- nvinfo : EIATTR_COOP_GROUP_MASK_REGIDS
	.align		4
.L_327:
        /*0214*/ 	.byte	0x04, 0x29
        /*0216*/ 	.short	(.L_329 - .L_328)


	//   ....[0]....
.L_328:
        /*0218*/ 	.word	0xffffffff


	//   ....[1]....
        /*021c*/ 	.word	0xffffffff


	//   ....[2]....
        /*0220*/ 	.word	0xffffffff


	//   ....[3]....
        /*0224*/ 	.word	0xffffffff


	//   ....[4]....
        /*0228*/ 	.word	0xffffffff


	//   ....[5]....
        /*022c*/ 	.word	0xffffffff


	//   ....[6]....
        /*0230*/ 	.word	0xffffffff


	//   ....[7]....
        /*0234*/ 	.word	0xffffffff


	//   ....[8]....
        /*0238*/ 	.word	0xffffffff


	//   ....[9]....
        /*023c*/ 	.word	0xffffffff


	//   ....[10]....
        /*0240*/ 	.word	0xffffffff


	//   ....[11]....
        /*0244*/ 	.word	0xffffffff


	//   ....[12]....
        /*0248*/ 	.word	0xffffffff


	//   ....[13]....
        /*024c*/ 	.word	0xffffffff


	//   ....[14]....
        /*0250*/ 	.word	0xffffffff


	//   ....[15]....
        /*0254*/ 	.word	0xffffffff


	//   ....[16]....
        /*0258*/ 	.word	0xffffffff


	//   ....[17]....
        /*025c*/ 	.word	0xffffffff


	//   ....[18]....
        /*0260*/ 	.word	0xffffffff


	//   ....[19]....
        /*0264*/ 	.word	0xffffffff


	//   ....[20]....
        /*0268*/ 	.word	0xffffffff


	//   ....[21]....
        /*026c*/ 	.word	0xffffffff


	//   ....[22]....
        /*0270*/ 	.word	0xffffffff


	//   ....[23]....
        /*0274*/ 	.word	0xffffffff


	//   ....[24]....
        /*0278*/ 	.word	0xffffffff


	//   ....[25]....
        /*027c*/ 	.word	0xffffffff


	//   ....[26]....
        /*0280*/ 	.word	0xffffffff


	//   ....[27]....
        /*0284*/ 	.word	0xffffffff


	//   ....[28]....
        /*0288*/ 	.word	0xffffffff


	//   ....[29]....
        /*028c*/ 	.word	0xffffffff


	//   ....[30]....
        /*0290*/ 	.word	0xffffffff


	//   ....[31]....
        /*0294*/ 	.word	0xffffffff


	//   ....[32]....
        /*0298*/ 	.word	0xffffffff


	//   ....[33]....
        /*029c*/ 	.word	0xffffffff


	//   ....[34]....
        /*02a0*/ 	.word	0xffffffff


	//   ....[35]....
        /*02a4*/ 	.word	0xffffffff


	//   ....[36]....
        /*02a8*/ 	.word	0xffffffff


	//   ....[37]....
        /*02ac*/ 	.word	0xffffffff


	//   ....[38]....
        /*02b0*/ 	.word	0xffffffff


	//   ....[39]....
        /*02b4*/ 	.word	0xffffffff


	//   ....[40]....
        /*02b8*/ 	.word	0xffffffff


	//   ....[41]....
        /*02bc*/ 	.word	0xffffffff


	//   ....[42]....
        /*02c0*/ 	.word	0xffffffff


	//   ....[43]....
        /*02c4*/ 	.word	0xffffffff


	//   ....[44]....
        /*02c8*/ 	.word	0xffffffff


	//   ....[45]....
        /*02cc*/ 	.word	0xffffffff


	//   ....[46]....
        /*02d0*/ 	.word	0xffffffff


	//   ....[47]....
        /*02d4*/ 	.word	0xffffffff


	//   ....[48]....
        /*02d8*/ 	.word	0xffffffff


	//   ....[49]....
        /*02dc*/ 	.word	0xffffffff


	//   ....[50]....
        /*02e0*/ 	.word	0x0500000f


	//   ....[51]....
        /*02e4*/ 	.word	0x0500000f


	//   ....[52]....
        /*02e8*/ 	.word	0x0500000f


	//   ....[53]....
        /*02ec*/ 	.word	0x0500000f


	//   ....[54]....
        /*02f0*/ 	.word	0x0500000f


	//   ....[55]....
        /*02f4*/ 	.word	0x0500000f


	//   ....[56]....
        /*02f8*/ 	.word	0x0500000f


	//   ....[57]....
        /*02fc*/ 	.word	0x0500000f


	//   ....[58]....
        /*0300*/ 	.word	0x0500000f


	//   ....[59]....
        /*0304*/ 	.word	0x0500000f


	//   ....[60]....
        /*0308*/ 	.word	0x0500000f


	//   ....[61]....
        /*030c*/ 	.word	0x0500000f


	//   ....[62]....
        /*0310*/ 	.word	0x0500000f


	//   ....[63]....
        /*0314*/ 	.word	0x0500000f


	//   ....[64]....
        /*0318*/ 	.word	0x0500000f


	//   ....[65]....
        /*031c*/ 	.word	0x0500000f


	//   ....[66]....
        /*0320*/ 	.word	0x0500000f


	//   ....[67]....
        /*0324*/ 	.word	0x0500000f


	//----- nvinfo : EIATTR_COOP_GROUP_INSTR_OFFSETS
	.align		4
.L_329:
        /*0328*/ 	.byte	0x04, 0x28
        /*032a*/ 	.short	(.L_331 - .L_330)


	//   ....[0]....
.L_330:
        /*032c*/ 	.word	0x00000060


	//   ....[1]....
        /*0330*/ 	.word	0x00000130


	//   ....[2]....
        /*0334*/ 	.word	0x00000230


	//   ....[3]....
        /*0338*/ 	.word	0x000003a0


	//   ....[4]....
        /*033c*/ 	.word	0x00000500


	//   ....[5]....
        /*0340*/ 	.word	0x00000620


	//   ....[6]....
        /*0344*/ 	.word	0x00000780


	//   ....[7]....
        /*0348*/ 	.word	0x00000d70


	//   ....[8]....
        /*034c*/ 	.word	0x00002280


	//   ....[9]....
        /*0350*/ 	.word	0x00002380


	//   ....[10]....
        /*0354*/ 	.word	0x000029e0


	//   ....[11]....
        /*0358*/ 	.word	0x00002a80


	//   ....[12]....
        /*035c*/ 	.word	0x000045f0


	//   ....[13]....
        /*0360*/ 	.word	0x00004630


	//   ....[14]....
        /*0364*/ 	.word	0x00004b10


	//   ....[15]....
        /*0368*/ 	.word	0x00004c00


	//   ....[16]....
        /*036c*/ 	.word	0x00005f50


	//   ....[17]....
        /*0370*/ 	.word	0x00005f90


	//   ....[18]....
        /*0374*/ 	.word	0x000060b0


	//   ....[19]....
        /*0378*/ 	.word	0x000060d0


	//   ....[20]....
        /*037c*/ 	.word	0x00007210


	//   ....[21]....
        /*0380*/ 	.word	0x00007280


	//   ....[22]....
        /*0384*/ 	.word	0x000072b0


	//   ....[23]....
        /*0388*/ 	.word	0x000072f0


	//   ....[24]....
        /*038c*/ 	.word	0x00007790


	//   ....[25]....
        /*0390*/ 	.word	0x000077d0


	//   ....[26]....
        /*0394*/ 	.word	0x000078a0


	//   ....[27]....
        /*0398*/ 	.word	0x000078c0


	//   ....[28]....
        /*039c*/ 	.word	0x00007970


	//   ....[29]....
        /*03a0*/ 	.word	0x00007990


	//   ....[30]....
        /*03a4*/ 	.word	0x00007a50


	//   ....[31]....
        /*03a8*/ 	.word	0x00007a90


	//   ....[32]....
        /*03ac*/ 	.word	0x000084d0


	//   ....[33]....
        /*03b0*/ 	.word	0x00008f70


	//   ....[34]....
        /*03b4*/ 	.word	0x00008f80


	//   ....[35]....
        /*03b8*/ 	.word	0x00008fe0


	//   ....[36]....
        /*03bc*/ 	.word	0x00009020


	//   ....[37]....
        /*03c0*/ 	.word	0x000090f0


	//   ....[38]....
        /*03c4*/ 	.word	0x00009150


	//   ....[39]....
        /*03c8*/ 	.word	0x000091f0


	//   ....[40]....
        /*03cc*/ 	.word	0x00009200


	//   ....[41]....
        /*03d0*/ 	.word	0x00009290


	//   ....[42]....
        /*03d4*/ 	.word	0x000092a0


	//   ....[43]....
        /*03d8*/ 	.word	0x00009330


	//   ....[44]....
        /*03dc*/ 	.word	0x00009340


	//   ....[45]....
        /*03e0*/ 	.word	0x000093d0


	//   ....[46]....
        /*03e4*/ 	.word	0x000093e0


	//   ....[47]....
        /*03e8*/ 	.word	0x000093f0


	//   ....[48]....
        /*03ec*/ 	.word	0x00009400


	//   ....[49]....
        /*03f0*/ 	.word	0x0000bbe0


	//   ....[50]....
        /*03f4*/ 	.word	0x0000c0d0


	//   ....[51]....
        /*03f8*/ 	.word	0x0000c240


	//   ....[52]....
        /*03fc*/ 	.word	0x0000c2a0


	//   ....[53]....
        /*0400*/ 	.word	0x0000c360


	//   ....[54]....
        /*0404*/ 	.word	0x0000c470


	//   ....[55]....
        /*0408*/ 	.word	0x0000c4d0


	//   ....[56]....
        /*040c*/ 	.word	0x0000c5e0


	//   ....[57]....
        /*0410*/ 	.word	0x0000c640


	//   ....[58]....
        /*0414*/ 	.word	0x0000c770


	//   ....[59]....
        /*0418*/ 	.word	0x0000c7f0


	//   ....[60]....
        /*041c*/ 	.word	0x0000c8f0


	//   ....[61]....
        /*0420*/ 	.word	0x0000c950


	//   ....[62]....
        /*0424*/ 	.word	0x0000ca50


	//   ....[63]....
        /*0428*/ 	.word	0x0000cab0


	//   ....[64]....
        /*042c*/ 	.word	0x0000cba0


	//   ....[65]....
        /*0430*/ 	.word	0x0000cc00


	//   ....[66]....
        /*0434*/ 	.word	0x0000cce0


	//   ....[67]....
        /*0438*/ 	.word	0x0000d080


	//----- nvinfo : EIATTR_REG_RECONFIG
	.align		4
.L_331:
        /*043c*/ 	.byte	0x01, 0x54
	.zero		2


	//----- nvinfo : EIATTR_SYSCALL_OFFSETS
	.align		4
        /*0440*/ 	.byte	0x04, 0x46
        /*0442*/ 	.short	(.L_333 - .L_332)


	//   ....[0]....
.L_332:
        /*0444*/ 	.word	0x00001110


	//   ....[1]....
        /*0448*/ 	.word	0x000080f0


	//   ....[2]....
        /*044c*/ 	.word	0x00008230


	//   ....[3]....
        /*0450*/ 	.word	0x00008320


	//   ....[4]....
        /*0454*/ 	.word	0x00008b10


	//----- nvinfo : EIATTR_MBARRIER_INSTR_OFFSETS
	.align		4
.L_333:
        /*0458*/ 	.byte	0x04, 0x39
        /*045a*/ 	.short	(.L_335 - .L_334)


	//   ....[0]....
.L_334:
        /*045c*/ 	.word	0x00000250
        /*0460*/ 	.word	0x000000ff
        /*0464*/ 	.word	0x00034800
        /*0468*/ 	.short	0x0100
        /*046a*/ 	.byte	0x08
	.zero		1


	//   ....[1]....
        /*046c*/ 	.word	0x00000260
        /*0470*/ 	.word	0x000000ff
        /*0474*/ 	.word	0x00034820
        /*0478*/ 	.short	0x0100
        /*047a*/ 	.byte	0x08
	.zero		1


	//   ....[2]....
        /*047c*/ 	.word	0x00000350
        /*0480*/ 	.word	0x000000ff
        /*0484*/ 	.word	0x00034830
        /*0488*/ 	.short	0x0100
        /*048a*/ 	.byte	0x08
	.zero		1


	//   ....[3]....
        /*048c*/ 	.word	0x00000360
        /*0490*/ 	.word	0x000000ff
        /*0494*/ 	.word	0x00034840
        /*0498*/ 	.short	0x0100
        /*049a*/ 	.byte	0x08
	.zero		1


	//   ....[4]....
        /*049c*/ 	.word	0x00000370
        /*04a0*/ 	.word	0x000000ff
        /*04a4*/ 	.word	0x00034838
        /*04a8*/ 	.short	0x0100
        /*04aa*/ 	.byte	0x08
	.zero		1


	//   ....[5]....
        /*04ac*/ 	.word	0x00000380
        /*04b0*/ 	.word	0x000000ff
        /*04b4*/ 	.word	0x00034848
        /*04b8*/ 	.short	0x0100
        /*04ba*/ 	.byte	0x08
	.zero		1


	//   ....[6]....
        /*04bc*/ 	.word	0x000004b0
        /*04c0*/ 	.word	0x000000ff
        /*04c4*/ 	.word	0x00034850
        /*04c8*/ 	.short	0x0100
        /*04ca*/ 	.byte	0x08
	.zero		1


	//   ....[7]....
        /*04cc*/ 	.word	0x000004c0
        /*04d0*/ 	.word	0x000000ff
        /*04d4*/ 	.word	0x00034860
        /*04d8*/ 	.short	0x0100
        /*04da*/ 	.byte	0x08
	.zero		1


	//   ....[8]....
        /*04dc*/ 	.word	0x000004d0
        /*04e0*/ 	.word	0x000000ff
        /*04e4*/ 	.word	0x00034858
        /*04e8*/ 	.short	0x0100
        /*04ea*/ 	.byte	0x08
	.zero		1


	//   ....[9]....
        /*04ec*/ 	.word	0x000004e0
        /*04f0*/ 	.word	0x000000ff
        /*04f4*/ 	.word	0x00034868
        /*04f8*/ 	.short	0x0100
        /*04fa*/ 	.byte	0x08
	.zero		1


	//   ....[10]....
        /*04fc*/ 	.word	0x000005d0
        /*0500*/ 	.word	0x000000ff
        /*0504*/ 	.word	0x00034870
        /*0508*/ 	.short	0x0100
        /*050a*/ 	.byte	0x06
	.zero		1


	//   ....[11]....
        /*050c*/ 	.word	0x000005e0
        /*0510*/ 	.word	0x000000ff
        /*0514*/ 	.word	0x00034880
        /*0518*/ 	.short	0x0100
        /*051a*/ 	.byte	0x06
	.zero		1


	//   ....[12]....
        /*051c*/ 	.word	0x000005f0
        /*0520*/ 	.word	0x000000ff
        /*0524*/ 	.word	0x00034878
        /*0528*/ 	.short	0x0100
        /*052a*/ 	.byte	0x06
	.zero		1


	//   ....[13]....
        /*052c*/ 	.word	0x00000600
        /*0530*/ 	.word	0x000000ff
        /*0534*/ 	.word	0x00034888
        /*0538*/ 	.short	0x0100
        /*053a*/ 	.byte	0x06
	.zero		1


	//   ....[14]....
        /*053c*/ 	.word	0x00000730
        /*0540*/ 	.word	0x000000ff
        /*0544*/ 	.word	0x00034890
        /*0548*/ 	.short	0x0100
        /*054a*/ 	.byte	0x08
	.zero		1


	//   ....[15]....
        /*054c*/ 	.word	0x00000740
        /*0550*/ 	.word	0x000000ff
        /*0554*/ 	.word	0x000348a0
        /*0558*/ 	.short	0x0100
        /*055a*/ 	.byte	0x08
	.zero		1


	//   ....[16]....
        /*055c*/ 	.word	0x00000750
        /*0560*/ 	.word	0x000000ff
        /*0564*/ 	.word	0x00034898
        /*0568*/ 	.short	0x0100
        /*056a*/ 	.byte	0x08
	.zero		1


	//   ....[17]....
        /*056c*/ 	.word	0x00000760
        /*0570*/ 	.word	0x000000ff
        /*0574*/ 	.word	0x000348a8
        /*0578*/ 	.short	0x0100
        /*057a*/ 	.byte	0x08
	.zero		1


	//   ....[18]....
        /*057c*/ 	.word	0x00000890
        /*0580*/ 	.word	0x000000ff
        /*0584*/ 	.word	0x000348b0
        /*0588*/ 	.short	0x0100
        /*058a*/ 	.byte	0x08
	.zero		1


	//   ....[19]....
        /*058c*/ 	.word	0x000008a0
        /*0590*/ 	.word	0x000000ff
        /*0594*/ 	.word	0x000348c0
        /*0598*/ 	.short	0x0100
        /*059a*/ 	.byte	0x08
	.zero		1


	//   ....[20]....
        /*059c*/ 	.word	0x000008b0
        /*05a0*/ 	.word	0x000000ff
        /*05a4*/ 	.word	0x000348b8
        /*05a8*/ 	.short	0x0100
        /*05aa*/ 	.byte	0x08
	.zero		1


	//   ....[21]....
        /*05ac*/ 	.word	0x000008c0
        /*05b0*/ 	.word	0x000000ff
        /*05b4*/ 	.word	0x000348c8
        /*05b8*/ 	.short	0x0100
        /*05ba*/ 	.byte	0x08
	.zero		1


	//   ....[22]....
        /*05bc*/ 	.word	0x00001150
        /*05c0*/ 	.word	0x000000ff
        /*05c4*/ 	.word	0x00034800
        /*05c8*/ 	.short	0x010a
        /*05ca*/ 	.byte	0x26
	.zero		1


	//   ....[23]....
        /*05cc*/ 	.word	0x000011d0
        /*05d0*/ 	.word	0x00000006
        /*05d4*/ 	.word	0x00034830
        /*05d8*/ 	.short	0x010a
        /*05da*/ 	.byte	0x3f
	.zero		1


	//   ....[24]....
        /*05dc*/ 	.word	0x00001250
        /*05e0*/ 	.word	0x00000006
        /*05e4*/ 	.word	0x00034830
        /*05e8*/ 	.short	0x010a
        /*05ea*/ 	.byte	0x3f
	.zero		1


	//   ....[25]....
        /*05ec*/ 	.word	0x000023b0
        /*05f0*/ 	.word	0x00000006
        /*05f4*/ 	.word	0x00000000
        /*05f8*/ 	.short	0x0101
        /*05fa*/ 	.byte	0x3f
	.zero		1


	//   ....[26]....
        /*05fc*/ 	.word	0x00003970
        /*0600*/ 	.word	0x000000ff
        /*0604*/ 	.word	0x00034830
        /*0608*/ 	.short	0x010a
        /*060a*/ 	.byte	0x07
	.zero		1


	//   ....[27]....
        /*060c*/ 	.word	0x000039b0
        /*0610*/ 	.word	0x000000ff
        /*0614*/ 	.word	0x00034830
        /*0618*/ 	.short	0x010a
        /*061a*/ 	.byte	0x07
	.zero		1


	//   ....[28]....
        /*061c*/ 	.word	0x00004290
        /*0620*/ 	.word	0x000000ff
        /*0624*/ 	.word	0x00034850
        /*0628*/ 	.short	0x010a
        /*062a*/ 	.byte	0x0a
	.zero		1


	//   ....[29]....
        /*062c*/ 	.word	0x000042d0
        /*0630*/ 	.word	0x000000ff
        /*0634*/ 	.word	0x00034850
        /*0638*/ 	.short	0x010a
        /*063a*/ 	.byte	0x0a
	.zero		1


	//   ....[30]....
        /*063c*/ 	.word	0x00005430
        /*0640*/ 	.word	0x0000001b
        /*0644*/ 	.word	0x00000000
        /*0648*/ 	.short	0x0101
        /*064a*/ 	.byte	0x3f
	.zero		1


	//   ....[31]....
        /*064c*/ 	.word	0x000054a0
        /*0650*/ 	.word	0x0000001f
        /*0654*/ 	.word	0x00000000
        /*0658*/ 	.short	0x0101
        /*065a*/ 	.byte	0x3f
	.zero		1


	//   ....[32]....
        /*065c*/ 	.word	0x00005ec0
        /*0660*/ 	.word	0x000000ff
        /*0664*/ 	.word	0x00034850
        /*0668*/ 	.short	0x010a
        /*066a*/ 	.byte	0x0c
	.zero		1


	//   ....[33]....
        /*066c*/ 	.word	0x00005f00
        /*0670*/ 	.word	0x000000ff
        /*0674*/ 	.word	0x00034850
        /*0678*/ 	.short	0x010a
        /*067a*/ 	.byte	0x0c
	.zero		1


	//   ....[34]....
        /*067c*/ 	.word	0x00006bb0
        /*0680*/ 	.word	0x00000013
        /*0684*/ 	.word	0x00000000
        /*0688*/ 	.short	0x0101
        /*068a*/ 	.byte	0x3f
	.zero		1


	//   ....[35]....
        /*068c*/ 	.word	0x000077c0
        /*0690*/ 	.word	0x000000ff
        /*0694*/ 	.word	0x00000000
        /*0698*/ 	.short	0x0101
        /*069a*/ 	.byte	0x04
	.zero		1


	//   ....[36]....
        /*069c*/ 	.word	0x00008700
        /*06a0*/ 	.word	0x00000000
        /*06a4*/ 	.word	0x00034840
        /*06a8*/ 	.short	0x010a
        /*06aa*/ 	.byte	0x3f
	.zero		1


	//   ....[37]....
        /*06ac*/ 	.word	0x00009580
        /*06b0*/ 	.word	0x000000ff
        /*06b4*/ 	.word	0x00034800
        /*06b8*/ 	.short	0x0107
        /*06ba*/ 	.byte	0x24
	.zero		1


	//   ....[38]....
        /*06bc*/ 	.word	0x000095f0
        /*06c0*/ 	.word	0x000000ff
        /*06c4*/ 	.word	0x00034800
        /*06c8*/ 	.short	0x0101
        /*06ca*/ 	.byte	0x24
	.zero		1


	//   ....[39]....
        /*06cc*/ 	.word	0x00009620
        /*06d0*/ 	.word	0x000000ff
        /*06d4*/ 	.word	0x00034820
        /*06d8*/ 	.short	0x010a
        /*06da*/ 	.byte	0x24
	.zero		1


	//   ....[40]....
        /*06dc*/ 	.word	0x00009940
        /*06e0*/ 	.word	0x00000003
        /*06e4*/ 	.word	0x00034840
        /*06e8*/ 	.short	0x010a
        /*06ea*/ 	.byte	0x3f
	.zero		1


	//   ....[41]....
        /*06ec*/ 	.word	0x00009dc0
        /*06f0*/ 	.word	0x00000003
        /*06f4*/ 	.word	0x00000060
        /*06f8*/ 	.short	0x010a
        /*06fa*/ 	.byte	0x3f
	.zero		1


	//   ....[42]....
        /*06fc*/ 	.word	0x0000a410
        /*0700*/ 	.word	0x00000003
        /*0704*/ 	.word	0x00034840
        /*0708*/ 	.short	0x010a
        /*070a*/ 	.byte	0x3f
	.zero		1


	//   ....[43]....
        /*070c*/ 	.word	0x0000a890
        /*0710*/ 	.word	0x00000002
        /*0714*/ 	.word	0x00000060
        /*0718*/ 	.short	0x010a
        /*071a*/ 	.byte	0x3f
	.zero		1


	//   ....[44]....
        /*071c*/ 	.word	0x0000ae20
        /*0720*/ 	.word	0x00000002
        /*0724*/ 	.word	0x00034840
        /*0728*/ 	.short	0x010a
        /*072a*/ 	.byte	0x3f
	.zero		1


	//   ....[45]....
        /*072c*/ 	.word	0x0000b2a0
        /*0730*/ 	.word	0x00000002
        /*0734*/ 	.word	0x00000060
        /*0738*/ 	.short	0x010a
        /*073a*/ 	.byte	0x3f
	.zero		1


	//   ....[46]....
        /*073c*/ 	.word	0x0000b6e0
        /*0740*/ 	.word	0x00000003
        /*0744*/ 	.word	0x00034860
        /*0748*/ 	.short	0x010a
        /*074a*/ 	.byte	0x3f
	.zero		1


	//   ....[47]....
        /*074c*/ 	.word	0x0000bb60
        /*0750*/ 	.word	0x00000000
        /*0754*/ 	.word	0x00034820
        /*0758*/ 	.short	0x010a
        /*075a*/ 	.byte	0x3f
	.zero		1


	//   ....[48]....
        /*075c*/ 	.word	0x0000bd30
        /*0760*/ 	.word	0x00000006
        /*0764*/ 	.word	0x00000000
        /*0768*/ 	.short	0x010a
        /*076a*/ 	.byte	0x3f
	.zero		1


	//   ....[49]....
        /*076c*/ 	.word	0x0000bd80
        /*0770*/ 	.word	0x00000003
        /*0774*/ 	.word	0x00000000
        /*0778*/ 	.short	0x010a
        /*077a*/ 	.byte	0x3f
	.zero		1


	//   ....[50]....
        /*077c*/ 	.word	0x0000bde0
        /*0780*/ 	.word	0x00000012
        /*0784*/ 	.word	0x00000000
        /*0788*/ 	.short	0x010a
        /*078a*/ 	.byte	0x3f
	.zero		1


	//   ....[51]....
        /*078c*/ 	.word	0x0000be10
        /*0790*/ 	.word	0x00000003
        /*0794*/ 	.word	0x00000000
        /*0798*/ 	.short	0x010a
        /*079a*/ 	.byte	0x3f
	.zero		1


	//   ....[52]....
        /*079c*/ 	.word	0x0000be80
        /*07a0*/ 	.word	0x00000003
        /*07a4*/ 	.word	0x00034800
        /*07a8*/ 	.short	0x010a
        /*07aa*/ 	.byte	0x3f
	.zero		1


	//   ....[53]....
        /*07ac*/ 	.word	0x0000bed0
        /*07b0*/ 	.word	0x00000006
        /*07b4*/ 	.word	0x00034830
        /*07b8*/ 	.short	0x010a
        /*07ba*/ 	.byte	0x3f
	.zero		1


	//   ....[54]....
        /*07bc*/ 	.word	0x0000bf30
        /*07c0*/ 	.word	0x00000003
        /*07c4*/ 	.word	0x00034830
        /*07c8*/ 	.short	0x010a
        /*07ca*/ 	.byte	0x3f
	.zero		1


	//   ....[55]....
        /*07cc*/ 	.word	0x0000bf90
        /*07d0*/ 	.word	0x00000003
        /*07d4*/ 	.word	0x00034850
        /*07d8*/ 	.short	0x010a
        /*07da*/ 	.byte	0x3f
	.zero		1


	//   ....[56]....
        /*07dc*/ 	.word	0x0000bff0
        /*07e0*/ 	.word	0x00000005
        /*07e4*/ 	.word	0x00034850
        /*07e8*/ 	.short	0x010a
        /*07ea*/ 	.byte	0x3f
	.zero		1


	//   ....[57]....
        /*07ec*/ 	.word	0x0000c190
        /*07f0*/ 	.word	0x00000000
        /*07f4*/ 	.word	0x00034840
        /*07f8*/ 	.short	0x010a
        /*07fa*/ 	.byte	0x3f
	.zero		1


	//   ....[58]....
        /*07fc*/ 	.word	0x0000cd20
        /*0800*/ 	.word	0x0000000e
        /*0804*/ 	.word	0x00034820
        /*0808*/ 	.short	0x010a
        /*080a*/ 	.byte	0x3f
	.zero		1


	//   ....[59]....
        /*080c*/ 	.word	0x0000cd70
        /*0810*/ 	.word	0x00000003
        /*0814*/ 	.word	0x00034840
        /*0818*/ 	.short	0x010a
        /*081a*/ 	.byte	0x3f
	.zero		1


	//   ....[60]....
        /*081c*/ 	.word	0x0000cdc0
        /*0820*/ 	.word	0x00000003
        /*0824*/ 	.word	0x00000060
        /*0828*/ 	.short	0x010a
        /*082a*/ 	.byte	0x3f
	.zero		1


	//   ....[61]....
        /*082c*/ 	.word	0x0000ce10
        /*0830*/ 	.word	0x00000003
        /*0834*/ 	.word	0x00034840
        /*0838*/ 	.short	0x010a
        /*083a*/ 	.byte	0x3f
	.zero		1


	//   ....[62]....
        /*083c*/ 	.word	0x0000ce60
        /*0840*/ 	.word	0x00000002
        /*0844*/ 	.word	0x00000060
        /*0848*/ 	.short	0x010a
        /*084a*/ 	.byte	0x3f
	.zero		1


	//   ....[63]....
        /*084c*/ 	.word	0x0000ceb0
        /*0850*/ 	.word	0x00000002
        /*0854*/ 	.word	0x00034840
        /*0858*/ 	.short	0x010a
        /*085a*/ 	.byte	0x3f
	.zero		1


	//   ....[64]....
        /*085c*/ 	.word	0x0000cf00
        /*0860*/ 	.word	0x00000002
        /*0864*/ 	.word	0x00000060
        /*0868*/ 	.short	0x010a
        /*086a*/ 	.byte	0x3f
	.zero		1


	//   ....[65]....
        /*086c*/ 	.word	0x0000cf50
        /*0870*/ 	.word	0x00000003
        /*0874*/ 	.word	0x00034860
        /*0878*/ 	.short	0x010a
        /*087a*/ 	.byte	0x3f
	.zero		1


	//   ....[66]....
        /*087c*/ 	.word	0x0000cfa0
        /*0880*/ 	.word	0x00000000
        /*0884*/ 	.word	0x00034820
        /*0888*/ 	.short	0x010a
        /*088a*/ 	.byte	0x3f
	.zero		1


	//   ....[67]....
        /*088c*/ 	.word	0x0000d140
        /*0890*/ 	.word	0x00000006
        /*0894*/ 	.word	0x00000000
        /*0898*/ 	.short	0x010a
        /*089a*/ 	.byte	0x3f
	.zero		1


	//   ....[68]....
        /*089c*/ 	.word	0x0000d190
        /*08a0*/ 	.word	0x00000003
        /*08a4*/ 	.word	0x00000000
        /*08a8*/ 	.short	0x010a
        /*08aa*/ 	.byte	0x3f
	.zero		1


	//   ....[69]....
        /*08ac*/ 	.word	0x0000d1e0
        /*08b0*/ 	.word	0x00000012
        /*08b4*/ 	.word	0x00000000
        /*08b8*/ 	.short	0x010a
        /*08ba*/ 	.byte	0x3f
	.zero		1


	//----- nvinfo : EIATTR_NUM_MBARRIERS
	.align		4
.L_335:
        /*08bc*/ 	.byte	0x03, 0x38
        /*08be*/ 	.short	0x0016


	//----- nvinfo : EIATTR_EXIT_INSTR_OFFSETS
	.align		4
        /*08c0*/ 	.byte	0x04, 0x1c
        /*08c2*/ 	.short	(.L_337 - .L_336)


	//   ....[0]....
.L_336:
        /*08c4*/ 	.word	0x000009e0


	//   ....[1]....
        /*08c8*/ 	.word	0x00007b80


	//   ....[2]....
        /*08cc*/ 	.word	0x0000be60


	//----- nvinfo : EIATTR_MAX_THREADS
	.align		4
.L_337:
        /*08d0*/ 	.byte	0x04, 0x05
        /*08d2*/ 	.short	(.L_339 - .L_338)
.L_338:
        /*08d4*/ 	.word	0x00000180
        /*08d8*/ 	.word	0x00000001
        /*08dc*/ 	.word	0x00000001


	//----- nvinfo : EIATTR_CRS_STACK_SIZE
	.align		4
.L_339:
        /*08e0*/ 	.byte	0x04, 0x1e
        /*08e2*/ 	.short	(.L_341 - .L_340)
.L_340:
        /*08e4*/ 	.word	0x00000000


	//----- nvinfo : EIATTR_CBANK_PARAM_SIZE
	.align		4
.L_341:
        /*08e8*/ 	.byte	0x03, 0x19
        /*08ea*/ 	.short	0x0a70


	//----- nvinfo : EIATTR_PARAM_CBANK
	.align		4
        /*08ec*/ 	.byte	0x04, 0x0a
        /*08ee*/ 	.short	(.L_343 - .L_342)
	.align		4
.L_342:
        /*08f0*/ 	.word	index@(.nv.constant0._ZN7cutlass13device_kernelIN5flash11enable_sm90INS1_16FlashAttnFwdSm90INS1_25CollectiveMainloopFwdSm90ILi2EN4cute5tupleIJNS5_1CILi1EEES8_S8_EEENS6_IJNS7_ILi128EEESA_NS7_ILi192EEEEEELi128ENS_6half_tEfNS_4arch4Sm90ELb0ELb0ELb0ELb0ELb0ELb0ELb0ELb1ELb1ELb1ELb0ELb0EEENS1_21CollectiveEpilogueFwdINS6_IJSA_SA_SA_EEES9_SD_SF_Li256ELb0ELb1ELb0ELb0EEENS1_29StaticPersistentTileSchedulerILb0EEEEEEEEEvNT_6ParamsE)
        /*08f4*/ 	.short	0x0210
        /*08f6*/ 	.short	0x0a70


	//----- nvinfo : EIATTR_SW_WAR
	.align		4
.L_343:
        /*08f8*/ 	.byte	0x04, 0x36
        /*08fa*/ 	.short	(.L_345 - .L_344)
.L_344:
        /*08fc*/ 	.word	0x00000008
.L_345:


//--------------------- .nv.info._ZN7cutlass13device_kernelIN5flash11enable_sm90INS1_16FlashAttnFwdSm90INS1_25CollectiveMainloopFwdSm90ILi2EN4cute5tupleIJNS5_1CILi2EEENS7_ILi1EEES9_EEENS6_IJNS7_ILi128EEESB_NS7_ILi192EEEEEELi128ENS_6half_tEfNS_4arch4Sm90ELb0ELb0ELb0ELb0ELb0ELb0ELb0ELb1ELb1ELb1ELb0ELb0EEENS1_21CollectiveEpilogueFwdINS6_IJSB_SB_SB_EEESA_SE_SG_Li256ELb0ELb1ELb0ELb0EEENS1_29StaticPersistentTileSchedulerILb0EEEEEEEEEvNT_6ParamsE --------------------------
	.section	.nv.info._ZN7cutlass13device_kernelIN5flash11enable_sm90INS1_16FlashAttnFwdSm90INS1_25CollectiveMainloopFwdSm90ILi2EN4cute5tupleIJNS5_1CILi2EEENS7_ILi1EEES9_EEENS6_IJNS7_ILi128EEESB_NS7_ILi192EEEEEELi128ENS_6half_tEfNS_4arch4Sm90ELb0ELb0ELb0ELb0ELb0ELb0ELb0ELb1ELb1ELb1ELb0ELb0EEENS1_21CollectiveEpilogueFwdINS6_IJSB_SB_SB_EEESA_SE_SG_Li256ELb0ELb1ELb0ELb0EEENS1_29StaticPersistentTileSchedulerILb0EEEEEEEEEvNT_6ParamsE,"",@"SHT_CUDA_INFO"
	.sectionflags	@""
	.align	4


	//----- nvinfo : EIATTR_CUDA_API_VERSION
	.align		4
        /*0000*/ 	.byte	0x04, 0x37
        /*0002*/ 	.short	(.L_347 - .L_346)
.L_346:
        /*0004*/ 	.word	0x00000082


	//----- nvinfo : EIATTR_KPARAM_INFO
	.align		4
.L_347:
        /*0008*/ 	.byte	0x04, 0x17
        /*000a*/ 	.short	(.L_349 - .L_348)
.L_348:
        /*000c*/ 	.word	0x00000000
        /*0010*/ 	.short	0x0000
        /*0012*/ 	.short	0x0070
        /*0014*/ 	.byte	0x00, 0xf0, 0x01, 0x28


	//----- nvinfo : EIATTR_SPARSE_MMA_MASK
	.align		4
.L_349:
        /*0018*/ 	.byte	0x03, 0x50
        /*001a*/ 	.short	0x0000


	//----- nvinfo : EIATTR_MAXREG_COUNT
	.align		4
        /*001c*/ 	.byte	0x03, 0x1b
        /*001e*/ 	.short	0x00a8


	//----- nvinfo : EIATTR_NUM_BARRIERS
	.align		4
        /*0020*/ 	.byte	0x02, 0x4c
        /*0022*/ 	.byte	0x09
	.zero		1


	//----- nvinfo : EIATTR_EXTERNS
	.align		4
        /*0024*/ 	.byte	0x04, 0x0f
        /*0026*/ 	.short	(.L_351 - .L_350)


	//   ....[0]....
	.align		4
.L_350:
        /*0028*/ 	.word	index@(__assertfail)


	//----- nvinfo : EIATTR_ANNOTATIONS
	.align		4
.L_351:
        /*002c*/ 	.byte	0x04, 0x55
        /*002e*/ 	.short	(.L_353 - .L_352)


	//   ....[0]....
.L_352:
        /* <DEDUP_REMOVED lines=30> */
        /*0204*/ 	.byte	0xe0, 0xc4, 0x00, 0x00


	//----- nvinfo : EIATTR_MERCURY_ISA_VERSION
	.align		4
.L_353:
        /*0208*/ 	.byte	0x03, 0x5f
        /*020a*/ 	.short	0x0101


	//----- nvinfo : EIATTR_INT_WARP_WIDE_INSTR_OFFSETS
	.align		4
        /*020c*/ 	.byte	0x04, 0x31
        /*020e*/ 	.short	(.L_355 - .L_354)


	//   ....[0]....
.L_354:
        /*0210*/ 	.word	0x00000130


	//   ....[1]....
        /*0214*/ 	.word	0x00000170


	//   ....[2]....
        /*0218*/ 	.word	0x000001e0


	//----- nvinfo : EIATTR_COOP_GROUP_MASK_REGIDS
	.align		4
.L_355:
        /*021c*/ 	.byte	0x04, 0x29
        /*021e*/ 	.short	(.L_357 - .L_356)


	//   ....[0]....
.L_356:
        /*0220*/ 	.word	0xffffffff


	//   ....[1]....
        /*0224*/ 	.word	0xffffffff


	//   ....[2]....
        /*0228*/ 	.word	0xffffffff


	//   ....[3]....
        /*022c*/ 	.word	0xffffffff


	//   ....[4]....
        /*0230*/ 	.word	0xffffffff


	//   ....[5]....
        /*0234*/ 	.word	0xffffffff


	//   ....[6]....
        /*0238*/ 	.word	0xffffffff


	//   ....[7]....
        /*023c*/ 	.word	0xffffffff


	//   ....[8]....
        /*0240*/ 	.word	0xffffffff


	//   ....[9]....
        /*0244*/ 	.word	0xffffffff


	//   ....[10]....
        /*0248*/ 	.word	0xffffffff


	//   ....[11]....
        /*024c*/ 	.word	0xffffffff


	//   ....[12]....
        /*0250*/ 	.word	0xffffffff


	//   ....[13]....
        /*0254*/ 	.word	0xffffffff


	//   ....[14]....
        /*0258*/ 	.word	0xffffffff


	//   ....[15]....
        /*025c*/ 	.word	0xffffffff


	//   ....[16]....
        /*0260*/ 	.word	0xffffffff


	//   ....[17]....
        /*0264*/ 	.word	0xffffffff


	//   ....[18]....
        /*0268*/ 	.word	0xffffffff


	//   ....[19]....
        /*026c*/ 	.word	0xffffffff


	//   ....[20]....
        /*0270*/ 	.word	0xffffffff


	//   ....[21]....
        /*0274*/ 	.word	0xffffffff


	//   ....[22]....
        /*0278*/ 	.word	0xffffffff


	//   ....[23]....
        /*027c*/ 	.word	0xffffffff


	//   ....[24]....
        /*0280*/ 	.word	0xffffffff


	//   ....[25]....
        /*0284*/ 	.word	0xffffffff


	//   ....[26]....
        /*0288*/ 	.word	0xffffffff


	//   ....[27]....
        /*028c*/ 	.word	0xffffffff


	//   ....[28]....
        /*0290*/ 	.word	0xffffffff


	//   ....[29]....
        /*0294*/ 	.word	0xffffffff


	//   ....[30]....
        /*0298*/ 	.word	0xffffffff


	//   ....[31]....
        /*029c*/ 	.word	0xffffffff


	//   ....[32]....
        /*02a0*/ 	.word	0xffffffff


	//   ....[33]....
        /*02a4*/ 	.word	0xffffffff


	//   ....[34]....
        /*02a8*/ 	.word	0xffffffff


	//   ....[35]....
        /*02ac*/ 	.word	0xffffffff


	//   ....[36]....
        /*02b0*/ 	.word	0xffffffff


	//   ....[37]....
        /*02b4*/ 	.word	0xffffffff


	//   ....[38]....
        /*02b8*/ 	.word	0xffffffff


	//   ....[39]....
        /*02bc*/ 	.word	0xffffffff


	//   ....[40]....
        /*02c0*/ 	.word	0xffffffff


	//   ....[41]....
        /*02c4*/ 	.word	0xffffffff


	//   ....[42]....
        /*02c8*/ 	.word	0xffffffff


	//   ....[43]....
        /*02cc*/ 	.word	0xffffffff


	//   ....[44]....
        /*02d0*/ 	.word	0xffffffff


	//   ....[45]....
        /*02d4*/ 	.word	0xffffffff


	//   ....[46]....
        /*02d8*/ 	.word	0xffffffff


	//   ....[47]....
        /*02dc*/ 	.word	0xffffffff


	//   ....[48]....
        /*02e0*/ 	.word	0xffffffff


	//   ....[49]....
        /*02e4*/ 	.word	0xffffffff


	//   ....[50]....
        /*02e8*/ 	.word	0xffffffff


	//   ....[51]....
        /*02ec*/ 	.word	0x0500000f


	//   ....[52]....
        /*02f0*/ 	.word	0x0500000f


	//   ....[53]....
        /*02f4*/ 	.word	0x0500000f


	//   ....[54]....
        /*02f8*/ 	.word	0x0500000f


	//   ....[55]....
        /*02fc*/ 	.word	0x0500000f


	//   ....[56]....
        /*0300*/ 	.word	0x0500000f


	//   ....[57]....
        /*0304*/ 	.word	0x0500000f


	//   ....[58]....
        /*0308*/ 	.word	0x0500000f


	//   ....[59]....
        /*030c*/ 	.word	0x0500000f


	//   ....[60]....
        /*0310*/ 	.word	0x0500000f


	//   ....[61]....
        /*0314*/ 	.word	0x0500000f


	//   ....[62]....
        /*0318*/ 	.word	0x0500000f


	//   ....[63]....
        /*031c*/ 	.word	0x0500000f


	//   ....[64]....
        /*0320*/ 	.word	0x0500000f


	//   ....[65]....
        /*0324*/ 	.word	0x0500000f


	//   ....[66]....
        /*0328*/ 	.word	0x0500000f


	//   ....[67]....
        /*032c*/ 	.word	0x0500000f


	//   ....[68]....
        /*0330*/ 	.word	0x0500000f


	//----- nvinfo : EIATTR_COOP_GROUP_INSTR_OFFSETS
	.align		4
.L_357:
        /*0334*/ 	.byte	0x04, 0x28
        /*0336*/ 	.short	(.L_359 - .L_358)


	//   ....[0]....
.L_358:
        /*0338*/ 	.word	0x00000060


	//   ....[1]....
        /*033c*/ 	.word	0x00000140


	//   ....[2]....
        /*0340*/ 	.word	0x00000190


	//   ....[3]....
        /*0344*/ 	.word	0x000003d0


	//   ....[4]....
        /*0348*/ 	.word	0x00000600


	//   ....[5]....
        /*034c*/ 	.word	0x00000830


	//   ....[6]....
        /*0350*/ 	.word	0x00000ac0


	//   ....[7]....
        /*0354*/ 	.word	0x00000dd0


	//   ....[8]....
        /*0358*/ 	.word	0x000012d0


	//   ....[9]....
        /*035c*/ 	.word	0x00002600


	//   ....[10]....
        /*0360*/ 	.word	0x00002700


	//   ....[11]....
        /*0364*/ 	.word	0x00002d30


	//   ....[12]....
        /*0368*/ 	.word	0x00002dd0


	//   ....[13]....
        /*036c*/ 	.word	0x00004ba0


	//   ....[14]....
        /*0370*/ 	.word	0x00004bb0


	//   ....[15]....
        /*0374*/ 	.word	0x00004be0


	//   ....[16]....
        /*0378*/ 	.word	0x00004c00


	//   ....[17]....
        /*037c*/ 	.word	0x00006110


	//   ....[18]....
        /*0380*/ 	.word	0x00006140


	//   ....[19]....
        /*0384*/ 	.word	0x000061f0


	//   ....[20]....
        /*0388*/ 	.word	0x00006200


	//   ....[21]....
        /*038c*/ 	.word	0x00007370


	//   ....[22]....
        /*0390*/ 	.word	0x000073c0


	//   ....[23]....
        /*0394*/ 	.word	0x00007430


	//   ....[24]....
        /*0398*/ 	.word	0x000074a0


	//   ....[25]....
        /*039c*/ 	.word	0x000079e0


	//   ....[26]....
        /*03a0*/ 	.word	0x00007a10


	//   ....[27]....
        /*03a4*/ 	.word	0x00007ae0


	//   ....[28]....
        /*03a8*/ 	.word	0x00007b00


	//   ....[29]....
        /*03ac*/ 	.word	0x00007bb0


	//   ....[30]....
        /*03b0*/ 	.word	0x00007bd0


	//   ....[31]....
        /*03b4*/ 	.word	0x00007c90


	//   ....[32]....
        /*03b8*/ 	.word	0x00007cd0


	//   ....[33]....
        /*03bc*/ 	.word	0x000087a0


	//   ....[34]....
        /*03c0*/ 	.word	0x000092d0


	//   ....[35]....
        /*03c4*/ 	.word	0x00009300


	//   ....[36]....
        /*03c8*/ 	.word	0x000093f0


	//   ....[37]....
        /*03cc*/ 	.word	0x00009400


	//   ....[38]....
        /*03d0*/ 	.word	0x000094b0


	//   ....[39]....
        /*03d4*/ 	.word	0x000094c0


	//   ....[40]....
        /*03d8*/ 	.word	0x00009570


	//   ....[41]....
        /*03dc*/ 	.word	0x00009580


	//   ....[42]....
        /*03e0*/ 	.word	0x00009630


	//   ....[43]....
        /*03e4*/ 	.word	0x00009640


	//   ....[44]....
        /*03e8*/ 	.word	0x000096f0


	//   ....[45]....
        /*03ec*/ 	.word	0x00009700


	//   ....[46]....
        /*03f0*/ 	.word	0x000097a0


	//   ....[47]....
        /*03f4*/ 	.word	0x000097b0


	//   ....[48]....
        /*03f8*/ 	.word	0x000097c0


	//   ....[49]....
        /*03fc*/ 	.word	0x000097d0


	//   ....[50]....
        /*0400*/ 	.word	0x0000c3f0


	//   ....[51]....
        /*0404*/ 	.word	0x0000c900


	//   ....[52]....
        /*0408*/ 	.word	0x0000ca70


	//   ....[53]....
        /*040c*/ 	.word	0x0000cad0


	//   ....[54]....
        /*0410*/ 	.word	0x0000cb90


	//   ....[55]....
        /*0414*/ 	.word	0x0000ccb0


	//   ....[56]....
        /*0418*/ 	.word	0x0000cd10


	//   ....[57]....
        /*041c*/ 	.word	0x0000ce30


	//   ....[58]....
        /*0420*/ 	.word	0x0000ce90


	//   ....[59]....
        /*0424*/ 	.word	0x0000cfb0


	//   ....[60]....
        /*0428*/ 	.word	0x0000d010


	//   ....[61]....
        /*042c*/ 	.word	0x0000d130


	//   ....[62]....
        /*0430*/ 	.word	0x0000d190


	//   ....[63]....
        /*0434*/ 	.word	0x0000d2b0


	//   ....[64]....
        /*0438*/ 	.word	0x0000d310


	//   ....[65]....
        /*043c*/ 	.word	0x0000d420


	//   ....[66]....
        /*0440*/ 	.word	0x0000d480


	//   ....[67]....
        /*0444*/ 	.word	0x0000d520


	//   ....[68]....
        /*0448*/ 	.word	0x0000d930


	//----- nvinfo : EIATTR_REG_RECONFIG
	.align		4
.L_359:
        /*044c*/ 	.byte	0x01, 0x54
	.zero		2


	//----- nvinfo : EIATTR_SYSCALL_OFFSETS
	.align		4
        /*0450*/ 	.byte	0x04, 0x46
        /*0452*/ 	.short	(.L_361 - .L_360)


	//   ....[0]....
.L_360:
        /*0454*/ 	.word	0x00001670


	//   ....[1]....
        /*0458*/ 	.word	0x000083d0


	//   ....[2]....
        /*045c*/ 	.word	0x00008510


	//   ....[3]....
        /*0460*/ 	.word	0x00008600


	//   ....[4]....
        /*0464*/ 	.word	0x00008e80


	//----- nvinfo : EIATTR_MBARRIER_INSTR_OFFSETS
	.align		4
.L_361:
        /*0468*/ 	.byte	0x04, 0x39
        /*046a*/ 	.short	(.L_363 - .L_362)


	//   ....[0]....
.L_362:
        /*046c*/ 	.word	0x00000270
        /*0470*/ 	.word	0x000000ff
        /*0474*/ 	.word	0x00034800
        /*0478*/ 	.short	0x0100
        /*047a*/ 	.byte	0x08
	.zero		1


	//   ....[1]....
        /*047c*/ 	.word	0x00000280
        /*0480*/ 	.word	0x000000ff
        /*0484*/ 	.word	0x00034820
        /*0488*/ 	.short	0x0100
        /*048a*/ 	.byte	0x08
	.zero		1


	//   ....[2]....
        /*048c*/ 	.word	0x00000370
        /*0490*/ 	.word	0x000000ff
        /*0494*/ 	.word	0x00034830
        /*0498*/ 	.short	0x0100
        /*049a*/ 	.byte	0x08
	.zero		1


	//   ....[3]....
        /*049c*/ 	.word	0x00000380
        /*04a0*/ 	.word	0x000000ff
        /*04a4*/ 	.word	0x00034840
        /*04a8*/ 	.short	0x0100
        /*04aa*/ 	.byte	0x08
	.zero		1


	//   ....[4]....
        /*04ac*/ 	.word	0x00000390
        /*04b0*/ 	.word	0x000000ff
        /*04b4*/ 	.word	0x00034838
        /*04b8*/ 	.short	0x0100
        /*04ba*/ 	.byte	0x08
	.zero		1


	//   ....[5]....
        /*04bc*/ 	.word	0x000003a0
        /*04c0*/ 	.word	0x000000ff
        /*04c4*/ 	.word	0x00034848
        /*04c8*/ 	.short	0x0100
        /*04ca*/ 	.byte	0x08
	.zero		1


	//   ....[6]....
        /*04cc*/ 	.word	0x000005b0
        /*04d0*/ 	.word	0x000000ff
        /*04d4*/ 	.word	0x00034850
        /*04d8*/ 	.short	0x0100
        /*04da*/ 	.byte	0x08
	.zero		1


	//   ....[7]....
        /*04dc*/ 	.word	0x000005c0
        /*04e0*/ 	.word	0x000000ff
        /*04e4*/ 	.word	0x00034860
        /*04e8*/ 	.short	0x0100
        /*04ea*/ 	.byte	0x08
	.zero		1


	//   ....[8]....
        /*04ec*/ 	.word	0x000005d0
        /*04f0*/ 	.word	0x000000ff
        /*04f4*/ 	.word	0x00034858
        /*04f8*/ 	.short	0x0100
        /*04fa*/ 	.byte	0x08
	.zero		1


	//   ....[9]....
        /*04fc*/ 	.word	0x000005e0
        /*0500*/ 	.word	0x000000ff
        /*0504*/ 	.word	0x00034868
        /*0508*/ 	.short	0x0100
        /*050a*/ 	.byte	0x08
	.zero		1


	//   ....[10]....
        /*050c*/ 	.word	0x000007e0
        /*0510*/ 	.word	0x000000ff
        /*0514*/ 	.word	0x00034870
        /*0518*/ 	.short	0x0100
        /*051a*/ 	.byte	0x08
	.zero		1


	//   ....[11]....
        /*051c*/ 	.word	0x000007f0
        /*0520*/ 	.word	0x000000ff
        /*0524*/ 	.word	0x00034880
        /*0528*/ 	.short	0x0100
        /*052a*/ 	.byte	0x08
	.zero		1


	//   ....[12]....
        /*052c*/ 	.word	0x00000800
        /*0530*/ 	.word	0x000000ff
        /*0534*/ 	.word	0x00034878
        /*0538*/ 	.short	0x0100
        /*053a*/ 	.byte	0x08
	.zero		1


	//   ....[13]....
        /*053c*/ 	.word	0x00000810
        /*0540*/ 	.word	0x000000ff
        /*0544*/ 	.word	0x00034888
        /*0548*/ 	.short	0x0100
        /*054a*/ 	.byte	0x08
	.zero		1


	//   ....[14]....
        /*054c*/ 	.word	0x00000a70
        /*0550*/ 	.word	0x000000ff
        /*0554*/ 	.word	0x00034890
        /*0558*/ 	.short	0x0100
        /*055a*/ 	.byte	0x08
	.zero		1


	//   ....[15]....
        /*055c*/ 	.word	0x00000a80
        /*0560*/ 	.word	0x000000ff
        /*0564*/ 	.word	0x000348a0
        /*0568*/ 	.short	0x0100
        /*056a*/ 	.byte	0x08
	.zero		1


	//   ....[16]....
        /*056c*/ 	.word	0x00000a90
        /*0570*/ 	.word	0x000000ff
        /*0574*/ 	.word	0x00034898
        /*0578*/ 	.short	0x0100
        /*057a*/ 	.byte	0x08
	.zero		1


	//   ....[17]....
        /*057c*/ 	.word	0x00000aa0
        /*0580*/ 	.word	0x000000ff
        /*0584*/ 	.word	0x000348a8
        /*0588*/ 	.short	0x0100
        /*058a*/ 	.byte	0x08
	.zero		1


	//   ....[18]....
        /*058c*/ 	.word	0x00000d30
        /*0590*/ 	.word	0x000000ff
        /*0594*/ 	.word	0x000348b0
        /*0598*/ 	.short	0x0100
        /*059a*/ 	.byte	0x08
	.zero		1


	//   ....[19]....
        /*059c*/ 	.word	0x00000d40
        /*05a0*/ 	.word	0x000000ff
        /*05a4*/ 	.word	0x000348c0
        /*05a8*/ 	.short	0x0100
        /*05aa*/ 	.byte	0x08
	.zero		1


	//   ....[20]....
        /*05ac*/ 	.word	0x00000d50
        /*05b0*/ 	.word	0x000000ff
        /*05b4*/ 	.word	0x000348b8
        /*05b8*/ 	.short	0x0100
        /*05ba*/ 	.byte	0x08
	.zero		1


	//   ....[21]....
        /*05bc*/ 	.word	0x00000d60
        /*05c0*/ 	.word	0x000000ff
        /*05c4*/ 	.word	0x000348c8
        /*05c8*/ 	.short	0x0100
        /*05ca*/ 	.byte	0x08
	.zero		1


	//   ....[22]....
        /*05cc*/ 	.word	0x000016b0
        /*05d0*/ 	.word	0x000000ff
        /*05d4*/ 	.word	0x00034800
        /*05d8*/ 	.short	0x010a
        /*05da*/ 	.byte	0x26
	.zero		1


	//   ....[23]....
        /*05dc*/ 	.word	0x00001750
        /*05e0*/ 	.word	0x00000006
        /*05e4*/ 	.word	0x00034830
        /*05e8*/ 	.short	0x010a
        /*05ea*/ 	.byte	0x3f
	.zero		1


	//   ....[24]....
        /*05ec*/ 	.word	0x00001790
        /*05f0*/ 	.word	0x00000006
        /*05f4*/ 	.word	0x00034830
        /*05f8*/ 	.short	0x010a
        /*05fa*/ 	.byte	0x3f
	.zero		1


	//   ....[25]....
        /*05fc*/ 	.word	0x00003380
        /*0600*/ 	.word	0x0000001b
        /*0604*/ 	.word	0x00000000
        /*0608*/ 	.short	0x0101
        /*060a*/ 	.byte	0x3f
	.zero		1


	//   ....[26]....
        /*060c*/ 	.word	0x00003b10
        /*0610*/ 	.word	0x000000ff
        /*0614*/ 	.word	0x00034830
        /*0618*/ 	.short	0x010a
        /*061a*/ 	.byte	0x07
	.zero		1


	//   ....[27]....
        /*061c*/ 	.word	0x00003b50
        /*0620*/ 	.word	0x000000ff
        /*0624*/ 	.word	0x00034830
        /*0628*/ 	.short	0x010a
        /*062a*/ 	.byte	0x07
	.zero		1


	//   ....[28]....
        /*062c*/ 	.word	0x00004430
        /*0630*/ 	.word	0x000000ff
        /*0634*/ 	.word	0x00034850
        /*0638*/ 	.short	0x010a
        /*063a*/ 	.byte	0x0e
	.zero		1


	//   ....[29]....
        /*063c*/ 	.word	0x00004470
        /*0640*/ 	.word	0x000000ff
        /*0644*/ 	.word	0x00034850
        /*0648*/ 	.short	0x010a
        /*064a*/ 	.byte	0x0e
	.zero		1


	//   ....[30]....
        /*064c*/ 	.word	0x00005720
        /*0650*/ 	.word	0x00000007
        /*0654*/ 	.word	0x00000000
        /*0658*/ 	.short	0x0101
        /*065a*/ 	.byte	0x3f
	.zero		1


	//   ....[31]....
        /*065c*/ 	.word	0x00005a10
        /*0660*/ 	.word	0x0000000c
        /*0664*/ 	.word	0x00000000
        /*0668*/ 	.short	0x0101
        /*066a*/ 	.byte	0x3f
	.zero		1


	//   ....[32]....
        /*066c*/ 	.word	0x00006060
        /*0670*/ 	.word	0x000000ff
        /*0674*/ 	.word	0x00034850
        /*0678*/ 	.short	0x010a
        /*067a*/ 	.byte	0x09
	.zero		1


	//   ....[33]....
        /*067c*/ 	.word	0x000060a0
        /*0680*/ 	.word	0x000000ff
        /*0684*/ 	.word	0x00034850
        /*0688*/ 	.short	0x010a
        /*068a*/ 	.byte	0x09
	.zero		1


	//   ....[34]....
        /*068c*/ 	.word	0x00006850
        /*0690*/ 	.word	0x00000000
        /*0694*/ 	.word	0x00000000
        /*0698*/ 	.short	0x0101
        /*069a*/ 	.byte	0x3f
	.zero		1


	//   ....[35]....
        /*069c*/ 	.word	0x000079b0
        /*06a0*/ 	.word	0x000000ff
        /*06a4*/ 	.word	0x00000000
        /*06a8*/ 	.short	0x0101
        /*06aa*/ 	.byte	0x05
	.zero		1


	//   ....[36]....
        /*06ac*/ 	.word	0x00007a20
        /*06b0*/ 	.word	0x000000ff
        /*06b4*/ 	.word	0x00000000
        /*06b8*/ 	.short	0x0101
        /*06ba*/ 	.byte	0x04
	.zero		1


	//   ....[37]....
        /*06bc*/ 	.word	0x000089b0
        /*06c0*/ 	.word	0x00000002
        /*06c4*/ 	.word	0x00034840
        /*06c8*/ 	.short	0x010a
        /*06ca*/ 	.byte	0x3f
	.zero		1


	//   ....[38]....
        /*06cc*/ 	.word	0x00009940
        /*06d0*/ 	.word	0x000000ff
        /*06d4*/ 	.word	0x00034800
        /*06d8*/ 	.short	0x0107
        /*06da*/ 	.byte	0x24
	.zero		1


	//   ....[39]....
        /*06dc*/ 	.word	0x000099b0
        /*06e0*/ 	.word	0x000000ff
        /*06e4*/ 	.word	0x00034800
        /*06e8*/ 	.short	0x0101
        /*06ea*/ 	.byte	0x24
	.zero		1


	//   ....[40]....
        /*06ec*/ 	.word	0x000099d0
        /*06f0*/ 	.word	0x000000ff
        /*06f4*/ 	.word	0x00034820
        /*06f8*/ 	.short	0x010a
        /*06fa*/ 	.byte	0x24
	.zero		1


	//   ....[41]....
        /*06fc*/ 	.word	0x00009ce0
        /*0700*/ 	.word	0x00000003
        /*0704*/ 	.word	0x00034840
        /*0708*/ 	.short	0x010a
        /*070a*/ 	.byte	0x3f
	.zero		1


	//   ....[42]....
        /*070c*/ 	.word	0x0000a220
        /*0710*/ 	.word	0x00000002
        /*0714*/ 	.word	0x00034860
        /*0718*/ 	.short	0x010a
        /*071a*/ 	.byte	0x3f
	.zero		1


	//   ....[43]....
        /*071c*/ 	.word	0x0000a8e0
        /*0720*/ 	.word	0x00000003
        /*0724*/ 	.word	0x00034840
        /*0728*/ 	.short	0x010a
        /*072a*/ 	.byte	0x3f
	.zero		1


	//   ....[44]....
        /*072c*/ 	.word	0x0000ae20
        /*0730*/ 	.word	0x00000002
        /*0734*/ 	.word	0x00034860
        /*0738*/ 	.short	0x010a
        /*073a*/ 	.byte	0x3f
	.zero		1


	//   ....[45]....
        /*073c*/ 	.word	0x0000b440
        /*0740*/ 	.word	0x00000003
        /*0744*/ 	.word	0x00034840
        /*0748*/ 	.short	0x010a
        /*074a*/ 	.byte	0x3f
	.zero		1


	//   ....[46]....
        /*074c*/ 	.word	0x0000b970
        /*0750*/ 	.word	0x00000002
        /*0754*/ 	.word	0x00034860
        /*0758*/ 	.short	0x010a
        /*075a*/ 	.byte	0x3f
	.zero		1


	//   ....[47]....
        /*075c*/ 	.word	0x0000be10
        /*0760*/ 	.word	0x00000000
        /*0764*/ 	.word	0x00034860
        /*0768*/ 	.short	0x010a
        /*076a*/ 	.byte	0x3f
	.zero		1


	//   ....[48]....
        /*076c*/ 	.word	0x0000c370
        /*0770*/ 	.word	0x00000000
        /*0774*/ 	.word	0x00034820
        /*0778*/ 	.short	0x010a
        /*077a*/ 	.byte	0x3f
	.zero		1


	//   ....[49]....
        /*077c*/ 	.word	0x0000c580
        /*0780*/ 	.word	0x00000006
        /*0784*/ 	.word	0x00000000
        /*0788*/ 	.short	0x010a
        /*078a*/ 	.byte	0x3f
	.zero		1


	//   ....[50]....
        /*078c*/ 	.word	0x0000c5b0
        /*0790*/ 	.word	0x00000007
        /*0794*/ 	.word	0x00000000
        /*0798*/ 	.short	0x010a
        /*079a*/ 	.byte	0x3f
	.zero		1


	//   ....[51]....
        /*079c*/ 	.word	0x0000c610
        /*07a0*/ 	.word	0x00000004
        /*07a4*/ 	.word	0x00000000
        /*07a8*/ 	.short	0x010a
        /*07aa*/ 	.byte	0x3f
	.zero		1


	//   ....[52]....
        /*07ac*/ 	.word	0x0000c640
        /*07b0*/ 	.word	0x00000003
        /*07b4*/ 	.word	0x00000000
        /*07b8*/ 	.short	0x010a
        /*07ba*/ 	.byte	0x3f
	.zero		1


	//   ....[53]....
        /*07bc*/ 	.word	0x0000c6b0
        /*07c0*/ 	.word	0x00000003
        /*07c4*/ 	.word	0x00034800
        /*07c8*/ 	.short	0x010a
        /*07ca*/ 	.byte	0x3f
	.zero		1


	//   ....[54]....
        /*07cc*/ 	.word	0x0000c700
        /*07d0*/ 	.word	0x00000006
        /*07d4*/ 	.word	0x00034830
        /*07d8*/ 	.short	0x010a
        /*07da*/ 	.byte	0x3f
	.zero		1


	//   ....[55]....
        /*07dc*/ 	.word	0x0000c760
        /*07e0*/ 	.word	0x00000003
        /*07e4*/ 	.word	0x00034830
        /*07e8*/ 	.short	0x010a
        /*07ea*/ 	.byte	0x3f
	.zero		1


	//   ....[56]....
        /*07ec*/ 	.word	0x0000c7c0
        /*07f0*/ 	.word	0x00000003
        /*07f4*/ 	.word	0x00034850
        /*07f8*/ 	.short	0x010a
        /*07fa*/ 	.byte	0x3f
	.zero		1


	//   ....[57]....
        /*07fc*/ 	.word	0x0000c820
        /*0800*/ 	.word	0x00000005
        /*0804*/ 	.word	0x00034850
        /*0808*/ 	.short	0x010a
        /*080a*/ 	.byte	0x3f
	.zero		1


	//   ....[58]....
        /*080c*/ 	.word	0x0000c9c0
        /*0810*/ 	.word	0x00000002
        /*0814*/ 	.word	0x00034840
        /*0818*/ 	.short	0x010a
        /*081a*/ 	.byte	0x3f
	.zero		1


	//   ....[59]....
        /*081c*/ 	.word	0x0000d5d0
        /*0820*/ 	.word	0x00000003
        /*0824*/ 	.word	0x00034820
        /*0828*/ 	.short	0x010a
        /*082a*/ 	.byte	0x3f
	.zero		1


	//   ....[60]....
        /*082c*/ 	.word	0x0000d620
        /*0830*/ 	.word	0x00000003
        /*0834*/ 	.word	0x00034840
        /*0838*/ 	.short	0x010a
        /*083a*/ 	.byte	0x3f
	.zero		1


	//   ....[61]....
        /*083c*/ 	.word	0x0000d670
        /*0840*/ 	.word	0x00000002
        /*0844*/ 	.word	0x00034860
        /*0848*/ 	.short	0x010a
        /*084a*/ 	.byte	0x3f
	.zero		1


	//   ....[62]....
        /*084c*/ 	.word	0x0000d6c0
        /*0850*/ 	.word	0x00000003
        /*0854*/ 	.word	0x00034840
        /*0858*/ 	.short	0x010a
        /*085a*/ 	.byte	0x3f
	.zero		1


	//   ....[63]....
        /*085c*/ 	.word	0x0000d710
        /*0860*/ 	.word	0x00000002
        /*0864*/ 	.word	0x00034860
        /*0868*/ 	.short	0x010a
        /*086a*/ 	.byte	0x3f
	.zero		1


	//   ....[64]....
        /*086c*/ 	.word	0x0000d760
        /*0870*/ 	.word	0x00000003
        /*0874*/ 	.word	0x00034840
        /*0878*/ 	.short	0x010a
        /*087a*/ 	.byte	0x3f
	.zero		1


	//   ....[65]....
        /*087c*/ 	.word	0x0000d7b0
        /*0880*/ 	.word	0x00000002
        /*0884*/ 	.word	0x00034860
        /*0888*/ 	.short	0x010a
        /*088a*/ 	.byte	0x3f
	.zero		1


	//   ....[66]....
        /*088c*/ 	.word	0x0000d800
        /*0890*/ 	.word	0x00000000
        /*0894*/ 	.word	0x00034860
        /*0898*/ 	.short	0x010a
        /*089a*/ 	.byte	0x3f
	.zero		1


	//   ....[67]....
        /*089c*/ 	.word	0x0000d850
        /*08a0*/ 	.word	0x00000000
        /*08a4*/ 	.word	0x00034820
        /*08a8*/ 	.short	0x010a
        /*08aa*/ 	.byte	0x3f
	.zero		1


	//   ....[68]....
        /*08ac*/ 	.word	0x0000d9f0
        /*08b0*/ 	.word	0x00000006
        /*08b4*/ 	.word	0x00000000
        /*08b8*/ 	.short	0x010a
        /*08ba*/ 	.byte	0x3f
	.zero		1


	//   ....[69]....
        /*08bc*/ 	.word	0x0000da40
        /*08c0*/ 	.word	0x00000007
        /*08c4*/ 	.word	0x00000000
        /*08c8*/ 	.short	0x010a
        /*08ca*/ 	.byte	0x3f
	.zero		1


	//   ....[70]....
        /*08cc*/ 	.word	0x0000da90
        /*08d0*/ 	.word	0x00000004
        /*08d4*/ 	.word	0x00000000
        /*08d8*/ 	.short	0x010a
        /*08da*/ 	.byte	0x3f
	.zero		1


	//----- nvinfo : EIATTR_NUM_MBARRIERS
	.align		4
.L_363:
        /*08dc*/ 	.byte	0x03, 0x38
        /*08de*/ 	.short	0x0016


	//----- nvinfo : EIATTR_EXIT_INSTR_OFFSETS
	.align		4
        /*08e0*/ 	.byte	0x04, 0x1c
        /*08e2*/ 	.short	(.L_365 - .L_364)


	//   ....[0]....
.L_364:
        /*08e4*/ 	.word	0x00000f20


	//   ....[1]....
        /*08e8*/ 	.word	0x00007dc0


	//   ....[2]....
        /*08ec*/ 	.word	0x0000c690


	//----- nvinfo : EIATTR_MAX_THREADS
	.align		4
.L_365:
        /*08f0*/ 	.byte	0x04, 0x05
        /*08f2*/ 	.short	(.L_367 - .L_366)
.L_366:
        /*08f4*/ 	.word	0x00000180
        /*08f8*/ 	.word	0x00000001
        /*08fc*/ 	.word	0x00000001


	//----- nvinfo : EIATTR_CRS_STACK_SIZE
	.align		4
.L_367:
        /*0900*/ 	.byte	0x04, 0x1e
        /*0902*/ 	.short	(.L_369 - .L_368)
.L_368:
        /*0904*/ 	.word	0x00000000


	//----- nvinfo : EIATTR_CBANK_PARAM_SIZE
	.align		4
.L_369:
        /*0908*/ 	.byte	0x03, 0x19
        /*090a*/ 	.short	0x0a70


	//----- nvinfo : EIATTR_PARAM_CBANK
	.align		4
        /*090c*/ 	.byte	0x04, 0x0a
        /*090e*/ 	.short	(.L_371 - .L_370)
	.align		4
.L_370:
        /*0910*/ 	.word	index@(.nv.constant0._ZN7cutlass13device_kernelIN5flash11enable_sm90INS1_16FlashAttnFwdSm90INS1_25CollectiveMainloopFwdSm90ILi2EN4cute5tupleIJNS5_1CILi2EEENS7_ILi1EEES9_EEENS6_IJNS7_ILi128EEESB_NS7_ILi192EEEEEELi128ENS_6half_tEfNS_4arch4Sm90ELb0ELb0ELb0ELb0ELb0ELb0ELb0ELb1ELb1ELb1ELb0ELb0EEENS1_21CollectiveEpilogueFwdINS6_IJSB_SB_SB_EEESA_SE_SG_Li256ELb0ELb1ELb0ELb0EEENS1_29StaticPersistentTileSchedulerILb0EEEEEEEEEvNT_6ParamsE)
        /*0914*/ 	.short	0x0210
        /*0916*/ 	.short	0x0a70


	//----- nvinfo : EIATTR_SW_WAR
	.align		4
.L_371:
        /*0918*/ 	.byte	0x04, 0x36
        /*091a*/ 	.short	(.L_373 - .L_372)
.L_372:
        /*091c*/ 	.word	0x00000008
.L_373:


//--------------------- .nv.info._ZN7cutlass13device_kernelIN5flash11enable_sm90INS1_16FlashAttnFwdSm90INS1_25CollectiveMainloopFwdSm90ILi2EN4cute5tupleIJNS5_1CILi1EEES8_S8_EEENS6_IJNS7_ILi128EEESA_NS7_ILi192EEEEEELi128ENS_6half_tEfNS_4arch4Sm90ELb0ELb0ELb0ELb1ELb0ELb0ELb0ELb1ELb1ELb1ELb0ELb0EEENS1_21CollectiveEpilogueFwdINS6_IJSA_SA_SA_EEES9_SD_SF_Li256ELb1ELb1ELb0ELb0EEENS1_36VarlenDynamicPersistentTileSchedulerILi128ELi128ELi256ELi128ELb0ELb1ELb1ELb0ELb1ELb1EEEEEEEEEvNT_6ParamsE --------------------------
	.section	.nv.info._ZN7cutlass13device_kernelIN5flash11enable_sm90INS1_16FlashAttnFwdSm90INS1_25CollectiveMainloopFwdSm90ILi2EN4cute5tupleIJNS5_1CILi1EEES8_S8_EEENS6_IJNS7_ILi128EEESA_NS7_ILi192EEEEEELi128ENS_6half_tEfNS_4arch4Sm90ELb0ELb0ELb0ELb1ELb0ELb0ELb0ELb1ELb1ELb1ELb0ELb0EEENS1_21CollectiveEpilogueFwdINS6_IJSA_SA_SA_EEES9_SD_SF_Li256ELb1ELb1ELb0ELb0EEENS1_36VarlenDynamicPersistentTileSchedulerILi128ELi128ELi256ELi128ELb0ELb1ELb1ELb0ELb1ELb1EEEEEEEEEvNT_6ParamsE,"",@"SHT_CUDA_INFO"
	.sectionflags	@""
	.align	4


	//----- nvinfo : EIATTR_CUDA_API_VERSION
	.align		4
        /*0000*/ 	.byte	0x04, 0x37
        /*0002*/ 	.short	(.L_375 - .L_374)
.L_374:
        /*0004*/ 	.word	0x00000082


	//----- nvinfo : EIATTR_KPARAM_INFO
	.align		4
.L_375:
        /*0008*/ 	.byte	0x04, 0x17
        /*000a*/ 	.short	(.L_377 - .L_376)
.L_376:
        /*000c*/ 	.word	0x00000000
        /*0010*/ 	.short	0x0000
        /*0012*/ 	.short	0x0070
        /*0014*/ 	.byte	0x00, 0xf0, 0x01, 0x2a


	//----- nvinfo : EIATTR_SPARSE_MMA_MASK
	.align		4
.L_377:
        /*0018*/ 	.byte	0x03, 0x50
        /*001a*/ 	.short	0x0000


	//----- nvinfo : EIATTR_MAXREG_COUNT
	.align		4
        /*001c*/ 	.byte	0x03, 0x1b
        /*001e*/ 	.short	0x00a8


	//----- nvinfo : EIATTR_NUM_BARRIERS
	.align		4
        /*0020*/ 	.byte	0x02, 0x4c
        /*0022*/ 	.byte	0x09
	.zero		1


	//----- nvinfo : EIATTR_EXTERNS
	.align		4
        /*0024*/ 	.byte	0x04, 0x0f
        /*0026*/ 	.short	(.L_379 - .L_378)


	//   ....[0]....
	.align		4
.L_378:
        /*0028*/ 	.word	index@(__assertfail)


	//----- nvinfo : EIATTR_ANNOTATIONS
	.align		4
.L_379:
        /*002c*/ 	.byte	0x04, 0x55
        /*002e*/ 	.short	(.L_381 - .L_380)


	//   ....[0]....
.L_380:
        /* <DEDUP_REMOVED lines=78> */


	//----- nvinfo : EIATTR_MERCURY_ISA_VERSION
	.align		4
.L_381:
        /*04f8*/ 	.byte	0x03, 0x5f
        /*04fa*/ 	.short	0x0101


	//----- nvinfo : EIATTR_UNUSED_LOAD_BYTE_OFFSET
	.align		4
        /*04fc*/ 	.byte	0x04, 0x44
        /*04fe*/ 	.short	(.L_383 - .L_382)


	//   ....[0]....
.L_382:
        /*0500*/ 	.word	0x00000a10
        /*0504*/ 	.word	0x0000fff0


	//   ....[1]....
        /*0508*/ 	.word	0x00006e10
        /*050c*/ 	.word	0x0000fff0


	//----- nvinfo : EIATTR_INT_WARP_WIDE_INSTR_OFFSETS
	.align		4
.L_383:
        /*0510*/ 	.byte	0x04, 0x31
        /*0512*/ 	.short	(.L_385 - .L_384)


	//   ....[0]....
.L_384:
        /*0514*/ 	.word	0x00000130


	//   ....[1]....
        /*0518*/ 	.word	0x00000170


	//   ....[2]....
        /*051c*/ 	.word	0x000001e0


	//   ....[3]....
        /*0520*/ 	.word	0x0000a230


	//   ....[4]....
        /*0524*/ 	.word	0x0000a2d0


	//   ....[5]....
        /*0528*/ 	.word	0x0000dfb0


	//   ....[6]....
        /*052c*/ 	.word	0x0000e020


	//----- nvinfo : EIATTR_COOP_GROUP_MASK_REGIDS
	.align		4
.L_385:
        /*0530*/ 	.byte	0x04, 0x29
        /*0532*/ 	.short	(.L_387 - .L_386)


	//   ....[0]....
.L_386:
        /*0534*/ 	.word	0xffffffff


	//   ....[1]....
        /*0538*/ 	.word	0xffffffff


	//   ....[2]....
        /*053c*/ 	.word	0xffffffff


	//   ....[3]....
        /*0540*/ 	.word	0xffffffff


	//   ....[4]....
        /*0544*/ 	.word	0xffffffff


	//   ....[5]....
        /*0548*/ 	.word	0xffffffff


	//   ....[6]....
        /*054c*/ 	.word	0xffffffff


	//   ....[7]....
        /*0550*/ 	.word	0xffffffff


	//   ....[8]....
        /*0554*/ 	.word	0xffffffff


	//   ....[9]....
        /*0558*/ 	.word	0xffffffff


	//   ....[10]....
        /*055c*/ 	.word	0xffffffff


	//   ....[11]....
        /*0560*/ 	.word	0xffffffff


	//   ....[12]....
        /*0564*/ 	.word	0xffffffff


	//   ....[13]....
        /*0568*/ 	.word	0xffffffff


	//   ....[14]....
        /*056c*/ 	.word	0xffffffff


	//   ....[15]....
        /*0570*/ 	.word	0xffffffff


	//   ....[16]....
        /*0574*/ 	.word	0xffffffff


	//   ....[17]....
        /*0578*/ 	.word	0xffffffff


	//   ....[18]....
        /*057c*/ 	.word	0xffffffff


	//   ....[19]....
        /*0580*/ 	.word	0xffffffff


	//   ....[20]....
        /*0584*/ 	.word	0xffffffff


	//   ....[21]....
        /*0588*/ 	.word	0xffffffff


	//   ....[22]....
        /*058c*/ 	.word	0xffffffff


	//   ....[23]....
        /*0590*/ 	.word	0xffffffff


	//   ....[24]....
        /*0594*/ 	.word	0xffffffff


	//   ....[25]....
        /*0598*/ 	.word	0xffffffff


	//   ....[26]....
        /*059c*/ 	.word	0xffffffff


	//   ....[27]....
        /*05a0*/ 	.word	0xffffffff


	//   ....[28]....
        /*05a4*/ 	.word	0xffffffff


	//   ....[29]....
        /*05a8*/ 	.word	0xffffffff


	//   ....[30]....
        /*05ac*/ 	.word	0xffffffff


	//   ....[31]....
        /*05b0*/ 	.word	0xffffffff


	//   ....[32]....
        /*05b4*/ 	.word	0xffffffff


	//   ....[33]....
        /*05b8*/ 	.word	0xffffffff


	//   ....[34]....
        /*05bc*/ 	.word	0xffffffff


	//   ....[35]....
        /*05c0*/ 	.word	0xffffffff


	//   ....[36]....
        /*05c4*/ 	.word	0xffffffff


	//   ....[37]....
        /*05c8*/ 	.word	0xffffffff


	//   ....[38]....
        /*05cc*/ 	.word	0xffffffff


	//   ....[39]....
        /*05d0*/ 	.word	0xffffffff


	//   ....[40]....
        /*05d4*/ 	.word	0xffffffff


	//   ....[41]....
        /*05d8*/ 	.word	0xffffffff


	//   ....[42]....
        /*05dc*/ 	.word	0xffffffff


	//   ....[43]....
        /*05e0*/ 	.word	0xffffffff


	//   ....[44]....
        /*05e4*/ 	.word	0xffffffff


	//   ....[45]....
        /*05e8*/ 	.word	0xffffffff


	//   ....[46]....
        /*05ec*/ 	.word	0xffffffff


	//   ....[47]....
        /*05f0*/ 	.word	0xffffffff


	//   ....[48]....
        /*05f4*/ 	.word	0xffffffff


	//   ....[49]....
        /*05f8*/ 	.word	0xffffffff


	//   ....[50]....
        /*05fc*/ 	.word	0xffffffff


	//   ....[51]....
        /*0600*/ 	.word	0xffffffff


	//   ....[52]....
        /*0604*/ 	.word	0xffffffff


	//   ....[53]....
        /*0608*/ 	.word	0xffffffff


	//   ....[54]....
        /*060c*/ 	.word	0xffffffff


	//   ....[55]....
        /*0610*/ 	.word	0xffffffff


	//   ....[56]....
        /*0614*/ 	.word	0xffffffff


	//   ....[57]....
        /*0618*/ 	.word	0xffffffff


	//   ....[58]....
        /*061c*/ 	.word	0xffffffff


	//   ....[59]....
        /*0620*/ 	.word	0xffffffff


	//   ....[60]....
        /*0624*/ 	.word	0xffffffff


	//   ....[61]....
        /*0628*/ 	.word	0xffffffff


	//   ....[62]....
        /*062c*/ 	.word	0xffffffff


	//   ....[63]....
        /*0630*/ 	.word	0xffffffff


	//   ....[64]....
        /*0634*/ 	.word	0xffffffff


	//   ....[65]....
        /*0638*/ 	.word	0xffffffff


	//   ....[66]....
        /*063c*/ 	.word	0xffffffff


	//   ....[67]....
        /*0640*/ 	.word	0xffffffff


	//   ....[68]....
        /*0644*/ 	.word	0xffffffff


	//   ....[69]....
        /*0648*/ 	.word	0xffffffff


	//   ....[70]....
        /*064c*/ 	.word	0xffffffff


	//   ....[71]....
        /*0650*/ 	.word	0xffffffff


	//   ....[72]....
        /*0654*/ 	.word	0xffffffff


	//   ....[73]....
        /*0658*/ 	.word	0xffffffff


	//   ....[74]....
        /*065c*/ 	.word	0xffffffff


	//   ....[75]....
        /*0660*/ 	.word	0xffffffff


	//   ....[76]....
        /*0664*/ 	.word	0xffffffff


	//   ....[77]....
        /*0668*/ 	.word	0xffffffff


	//   ....[78]....
        /*066c*/ 	.word	0xffffffff


	//   ....[79]....
        /*0670*/ 	.word	0xffffffff


	//   ....[80]....
        /*0674*/ 	.word	0xffffffff


	//   ....[81]....
        /*0678*/ 	.word	0xffffffff


	//   ....[82]....
        /*067c*/ 	.word	0xffffffff


	//   ....[83]....
        /*0680*/ 	.word	0xffffffff


	//   ....[84]....
        /*0684*/ 	.word	0xffffffff


	//   ....[85]....
        /*0688*/ 	.word	0xffffffff


	//   ....[86]....
        /*068c*/ 	.word	0xffffffff


	//   ....[87]....
        /*0690*/ 	.word	0xffffffff


	//   ....[88]....
        /*0694*/ 	.word	0xffffffff


	//   ....[89]....
        /*0698*/ 	.word	0xffffffff


	//   ....[90]....
        /*069c*/ 	.word	0xffffffff


	//   ....[91]....
        /*06a0*/ 	.word	0x0500000f


	//   ....[92]....
        /*06a4*/ 	.word	0x0500000f


	//   ....[93]....
        /*06a8*/ 	.word	0x0500000f


	//   ....[94]....
        /*06ac*/ 	.word	0x0500000f


	//   ....[95]....
        /*06b0*/ 	.word	0x0500000f


	//   ....[96]....
        /*06b4*/ 	.word	0x0500000f


	//   ....[97]....
        /*06b8*/ 	.word	0x0500000f


	//   ....[98]....
        /*06bc*/ 	.word	0x0500000f


	//   ....[99]....
        /*06c0*/ 	.word	0x0500000f


	//   ....[100]....
        /*06c4*/ 	.word	0x0500000f


	//   ....[101]....
        /*06c8*/ 	.word	0x0500000f


	//   ....[102]....
        /*06cc*/ 	.word	0x0500000f


	//   ....[103]....
        /*06d0*/ 	.word	0x0500000f


	//   ....[104]....
        /*06d4*/ 	.word	0x0500000f


	//   ....[105]....
        /*06d8*/ 	.word	0x0500000f


	//   ....[106]....
        /*06dc*/ 	.word	0x0500000f


	//   ....[107]....
        /*06e0*/ 	.word	0x0500000f


	//   ....[108]....
        /*06e4*/ 	.word	0x0500000f


	//   ....[109]....
        /*06e8*/ 	.word	0x0500000f


	//   ....[110]....
        /*06ec*/ 	.word	0x0500000f


	//   ....[111]....
        /*06f0*/ 	.word	0x0500000f


	//   ....[112]....
        /*06f4*/ 	.word	0x0500000f


	//   ....[113]....
        /*06f8*/ 	.word	0x0500000f


	//   ....[114]....
        /*06fc*/ 	.word	0x0500000f


	//   ....[115]....
        /*0700*/ 	.word	0x0500000f


	//   ....[116]....
        /*0704*/ 	.word	0x0500000f


	//   ....[117]....
        /*0708*/ 	.word	0x0500000f


	//   ....[118]....
        /*070c*/ 	.word	0x0500000f


	//   ....[119]....
        /*0710*/ 	.word	0x0500000f


	//   ....[120]....
        /*0714*/ 	.word	0x0500000f


	//   ....[121]....
        /*0718*/ 	.word	0x0500000f


	//   ....[122]....
        /*071c*/ 	.word	0x0500000f


	//   ....[123]....
        /*0720*/ 	.word	0x0500000f


	//   ....[124]....
        /*0724*/ 	.word	0x0500000f


	//   ....[125]....
        /*0728*/ 	.word	0x0500000f


	//----- nvinfo : EIATTR_COOP_GROUP_INSTR_OFFSETS
	.align		4
.L_387:
        /*072c*/ 	.byte	0x04, 0x28
        /*072e*/ 	.short	(.L_389 - .L_388)


	//   ....[0]....
.L_388:
        /*0730*/ 	.word	0x00000060


	//   ....[1]....
        /*0734*/ 	.word	0x00000140


	//   ....[2]....
        /*0738*/ 	.word	0x00000190


	//   ....[3]....
        /*073c*/ 	.word	0x000003c0


	//   ....[4]....
        /*0740*/ 	.word	0x00000520


	//   ....[5]....
        /*0744*/ 	.word	0x00000640


	//   ....[6]....
        /*0748*/ 	.word	0x000007a0


	//   ....[7]....
        /*074c*/ 	.word	0x00001430


	//   ....[8]....
        /*0750*/ 	.word	0x00002840


	//   ....[9]....
        /*0754*/ 	.word	0x00002940


	//   ....[10]....
        /*0758*/ 	.word	0x00002c60


	//   ....[11]....
        /*075c*/ 	.word	0x00002e10


	//   ....[12]....
        /*0760*/ 	.word	0x00004b30


	//   ....[13]....
        /*0764*/ 	.word	0x00004b60


	//   ....[14]....
        /*0768*/ 	.word	0x00005030


	//   ....[15]....
        /*076c*/ 	.word	0x00005100


	//   ....[16]....
        /*0770*/ 	.word	0x00006410


	//   ....[17]....
        /*0774*/ 	.word	0x00006470


	//   ....[18]....
        /*0778*/ 	.word	0x00006550


	//   ....[19]....
        /*077c*/ 	.word	0x000068a0


	//   ....[20]....
        /*0780*/ 	.word	0x00007a30


	//   ....[21]....
        /*0784*/ 	.word	0x00007a70


	//   ....[22]....
        /*0788*/ 	.word	0x00007aa0


	//   ....[23]....
        /*078c*/ 	.word	0x00007ad0


	//   ....[24]....
        /*0790*/ 	.word	0x00008020


	//   ....[25]....
        /*0794*/ 	.word	0x00008060


	//   ....[26]....
        /*0798*/ 	.word	0x00008130


	//   ....[27]....
        /*079c*/ 	.word	0x00008150


	//   ....[28]....
        /*07a0*/ 	.word	0x00008220


	//   ....[29]....
        /*07a4*/ 	.word	0x00008240


	//   ....[30]....
        /*07a8*/ 	.word	0x00008320


	//   ....[31]....
        /*07ac*/ 	.word	0x00008340


	//   ....[32]....
        /*07b0*/ 	.word	0x00008d10


	//   ....[33]....
        /*07b4*/ 	.word	0x00008d30


	//   ....[34]....
        /*07b8*/ 	.word	0x00008e00


	//   ....[35]....
        /*07bc*/ 	.word	0x00008e20


	//   ....[36]....
        /*07c0*/ 	.word	0x00008ef0


	//   ....[37]....
        /*07c4*/ 	.word	0x00008f10


	//   ....[38]....
        /*07c8*/ 	.word	0x00008ff0


	//   ....[39]....
        /*07cc*/ 	.word	0x00009010


	//   ....[40]....
        /*07d0*/ 	.word	0x00009160


	//   ....[41]....
        /*07d4*/ 	.word	0x00009360


	//   ....[42]....
        /*07d8*/ 	.word	0x00009390


	//   ....[43]....
        /*07dc*/ 	.word	0x000093c0


	//   ....[44]....
        /*07e0*/ 	.word	0x000093f0


	//   ....[45]....
        /*07e4*/ 	.word	0x00009420


	//   ....[46]....
        /*07e8*/ 	.word	0x00009450


	//   ....[47]....
        /*07ec*/ 	.word	0x000095d0


	//   ....[48]....
        /*07f0*/ 	.word	0x00009600


	//   ....[49]....
        /*07f4*/ 	.word	0x00009630


	//   ....[50]....
        /*07f8*/ 	.word	0x00009660


	//   ....[51]....
        /*07fc*/ 	.word	0x00009690


	//   ....[52]....
        /*0800*/ 	.word	0x000096c0


	//   ....[53]....
        /*0804*/ 	.word	0x00009760


	//   ....[54]....
        /*0808*/ 	.word	0x00009790


	//   ....[55]....
        /*080c*/ 	.word	0x00009820


	//   ....[56]....
        /*0810*/ 	.word	0x0000a860


	//   ....[57]....
        /*0814*/ 	.word	0x0000b510


	//   ....[58]....
        /*0818*/ 	.word	0x0000b540


	//   ....[59]....
        /*081c*/ 	.word	0x0000b570


	//   ....[60]....
        /*0820*/ 	.word	0x0000b5b0


	//   ....[61]....
        /*0824*/ 	.word	0x0000b680


	//   ....[62]....
        /*0828*/ 	.word	0x0000b6e0


	//   ....[63]....
        /*082c*/ 	.word	0x0000b780


	//   ....[64]....
        /*0830*/ 	.word	0x0000b790


	//   ....[65]....
        /*0834*/ 	.word	0x0000b830


	//   ....[66]....
        /*0838*/ 	.word	0x0000b840


	//   ....[67]....
        /*083c*/ 	.word	0x0000b8e0


	//   ....[68]....
        /*0840*/ 	.word	0x0000b8f0


	//   ....[69]....
        /*0844*/ 	.word	0x0000b970


	//   ....[70]....
        /*0848*/ 	.word	0x0000b9a0


	//   ....[71]....
        /*084c*/ 	.word	0x0000b9b0


	//   ....[72]....
        /*0850*/ 	.word	0x0000b9d0


	//   ....[73]....
        /*0854*/ 	.word	0x0000e6f0


	//   ....[74]....
        /*0858*/ 	.word	0x0000e750


	//   ....[75]....
        /*085c*/ 	.word	0x0000e780


	//   ....[76]....
        /*0860*/ 	.word	0x0000e7b0


	//   ....[77]....
        /*0864*/ 	.word	0x0000e7e0


	//   ....[78]....
        /*0868*/ 	.word	0x0000e810


	//   ....[79]....
        /*086c*/ 	.word	0x0000e840


	//   ....[80]....
        /*0870*/ 	.word	0x0000e850


	//   ....[81]....
        /*0874*/ 	.word	0x0000e9e0


	//   ....[82]....
        /*0878*/ 	.word	0x0000ea10


	//   ....[83]....
        /*087c*/ 	.word	0x0000ea40


	//   ....[84]....
        /*0880*/ 	.word	0x0000ea70


	//   ....[85]....
        /*0884*/ 	.word	0x0000eaa0


	//   ....[86]....
        /*0888*/ 	.word	0x0000ead0


	//   ....[87]....
        /*088c*/ 	.word	0x0000eb90


	//   ....[88]....
        /*0890*/ 	.word	0x0000ebb0


	//   ....[89]....
        /*0894*/ 	.word	0x0000ec20


	//   ....[90]....
        /*0898*/ 	.word	0x0000f0b0


	//   ....[91]....
        /*089c*/ 	.word	0x0000f5b0


	//   ....[92]....
        /*08a0*/ 	.word	0x0000f730


	//   ....[93]....
        /*08a4*/ 	.word	0x0000f780


	//   ....[94]....
        /*08a8*/ 	.word	0x0000f940


	//   ....[95]....
        /*08ac*/ 	.word	0x0000f990


	//   ....[96]....
        /*08b0*/ 	.word	0x0000fac0


	//   ....[97]....
        /*08b4*/ 	.word	0x0000fb10


	//   ....[98]....
        /*08b8*/ 	.word	0x0000fc50


	//   ....[99]....
        /*08bc*/ 	.word	0x0000fca0


	//   ....[100]....
        /*08c0*/ 	.word	0x0000fdd0


	//   ....[101]....
        /*08c4*/ 	.word	0x0000fe20


	//   ....[102]....
        /*08c8*/ 	.word	0x0000ff50


	//   ....[103]....
        /*08cc*/ 	.word	0x0000ffa0


	//   ....[104]....
        /*08d0*/ 	.word	0x000100c0


	//   ....[105]....
        /*08d4*/ 	.word	0x00010110


	//   ....[106]....
        /*08d8*/ 	.word	0x00010220


	//   ....[107]....
        /*08dc*/ 	.word	0x00010270


	//   ....[108]....
        /*08e0*/ 	.word	0x000105a0


	//   ....[109]....
        /*08e4*/ 	.word	0x00010640


	//   ....[110]....
        /*08e8*/ 	.word	0x00010770


	//   ....[111]....
        /*08ec*/ 	.word	0x000107f0


	//   ....[112]....
        /*08f0*/ 	.word	0x00010870


	//   ....[113]....
        /*08f4*/ 	.word	0x000108f0


	//   ....[114]....
        /*08f8*/ 	.word	0x00010970


	//   ....[115]....
        /*08fc*/ 	.word	0x00010a00


	//   ....[116]....
        /*0900*/ 	.word	0x00010aa0


	//   ....[117]....
        /*0904*/ 	.word	0x00010b40


	//   ....[118]....
        /*0908*/ 	.word	0x00010bc0


	//   ....[119]....
        /*090c*/ 	.word	0x00010c40


	//   ....[120]....
        /*0910*/ 	.word	0x00010cc0


	//   ....[121]....
        /*0914*/ 	.word	0x00010d50


	//   ....[122]....
        /*0918*/ 	.word	0x00010dd0


	//   ....[123]....
        /*091c*/ 	.word	0x00010e70


	//   ....[124]....
        /*0920*/ 	.word	0x00010f00


	//   ....[125]....
        /*0924*/ 	.word	0x00011030


	//----- nvinfo : EIATTR_REG_RECONFIG
	.align		4
.L_389:
        /*0928*/ 	.byte	0x01, 0x54
	.zero		2


	//----- nvinfo : EIATTR_SYSCALL_OFFSETS
	.align		4
        /*092c*/ 	.byte	0x04, 0x46
        /*092e*/ 	.short	(.L_391 - .L_390)


	//   ....[0]....
.L_390:
        /*0930*/ 	.word	0x00001620


	//   ....[1]....
        /*0934*/ 	.word	0x0000a440


	//   ....[2]....
        /*0938*/ 	.word	0x0000a5a0


	//   ....[3]....
        /*093c*/ 	.word	0x0000a6a0


	//   ....[4]....
        /*0940*/ 	.word	0x0000b0e0


	//----- nvinfo : EIATTR_MBARRIER_INSTR_OFFSETS
	.align		4
.L_391:
        /*0944*/ 	.byte	0x04, 0x39
        /*0946*/ 	.short	(.L_393 - .L_392)


	//   ....[0]....
.L_392:
        /*0948*/ 	.word	0x00000270
        /*094c*/ 	.word	0x000000ff
        /*0950*/ 	.word	0x00034800
        /*0954*/ 	.short	0x0100
        /*0956*/ 	.byte	0x08
	.zero		1


	//   ....[1]....
        /*0958*/ 	.word	0x00000280
        /*095c*/ 	.word	0x000000ff
        /*0960*/ 	.word	0x00034820
        /*0964*/ 	.short	0x0100
        /*0966*/ 	.byte	0x08
	.zero		1


	//   ....[2]....
        /*0968*/ 	.word	0x00000370
        /*096c*/ 	.word	0x000000ff
        /*0970*/ 	.word	0x00034830
        /*0974*/ 	.short	0x0100
        /*0976*/ 	.byte	0x08
	.zero		1


	//   ....[3]....
        /*0978*/ 	.word	0x00000380
        /*097c*/ 	.word	0x000000ff
        /*0980*/ 	.word	0x00034840
        /*0984*/ 	.short	0x0100
        /*0986*/ 	.byte	0x08
	.zero		1


	//   ....[4]....
        /*0988*/ 	.word	0x00000390
        /*098c*/ 	.word	0x000000ff
        /*0990*/ 	.word	0x00034838
        /*0994*/ 	.short	0x0100
        /*0996*/ 	.byte	0x08
	.zero		1


	//   ....[5]....
        /*0998*/ 	.word	0x000003a0
        /*099c*/ 	.word	0x000000ff
        /*09a0*/ 	.word	0x00034848
        /*09a4*/ 	.short	0x0100
        /*09a6*/ 	.byte	0x08
	.zero		1


	//   ....[6]....
        /*09a8*/ 	.word	0x000004d0
        /*09ac*/ 	.word	0x000000ff
        /*09b0*/ 	.word	0x00034850
        /*09b4*/ 	.short	0x0100
        /*09b6*/ 	.byte	0x08
	.zero		1


	//   ....[7]....
        /*09b8*/ 	.word	0x000004e0
        /*09bc*/ 	.word	0x000000ff
        /*09c0*/ 	.word	0x00034860
        /*09c4*/ 	.short	0x0100
        /*09c6*/ 	.byte	0x08
	.zero		1


	//   ....[8]....
        /*09c8*/ 	.word	0x000004f0
        /*09cc*/ 	.word	0x000000ff
        /*09d0*/ 	.word	0x00034858
        /*09d4*/ 	.short	0x0100
        /*09d6*/ 	.byte	0x08
	.zero		1


	//   ....[9]....
        /*09d8*/ 	.word	0x00000500
        /*09dc*/ 	.word	0x000000ff
        /*09e0*/ 	.word	0x00034868
        /*09e4*/ 	.short	0x0100
        /*09e6*/ 	.byte	0x08
	.zero		1


	//   ....[10]....
        /*09e8*/ 	.word	0x000005f0
        /*09ec*/ 	.word	0x000000ff
        /*09f0*/ 	.word	0x00034870
        /*09f4*/ 	.short	0x0100
        /*09f6*/ 	.byte	0x06
	.zero		1


	//   ....[11]....
        /*09f8*/ 	.word	0x00000600
        /*09fc*/ 	.word	0x000000ff
        /*0a00*/ 	.word	0x00034880
        /*0a04*/ 	.short	0x0100
        /*0a06*/ 	.byte	0x06
	.zero		1


	//   ....[12]....
        /*0a08*/ 	.word	0x00000610
        /*0a0c*/ 	.word	0x000000ff
        /*0a10*/ 	.word	0x00034878
        /*0a14*/ 	.short	0x0100
        /*0a16*/ 	.byte	0x06
	.zero		1


	//   ....[13]....
        /*0a18*/ 	.word	0x00000620
        /*0a1c*/ 	.word	0x000000ff
        /*0a20*/ 	.word	0x00034888
        /*0a24*/ 	.short	0x0100
        /*0a26*/ 	.byte	0x06
	.zero		1


	//   ....[14]....
        /*0a28*/ 	.word	0x00000750
        /*0a2c*/ 	.word	0x000000ff
        /*0a30*/ 	.word	0x00034890
        /*0a34*/ 	.short	0x0100
        /*0a36*/ 	.byte	0x08
	.zero		1


	//   ....[15]....
        /*0a38*/ 	.word	0x00000760
        /*0a3c*/ 	.word	0x000000ff
        /*0a40*/ 	.word	0x000348a0
        /*0a44*/ 	.short	0x0100
        /*0a46*/ 	.byte	0x08
	.zero		1


	//   ....[16]....
        /*0a48*/ 	.word	0x00000770
        /*0a4c*/ 	.word	0x000000ff
        /*0a50*/ 	.word	0x00034898
        /*0a54*/ 	.short	0x0100
        /*0a56*/ 	.byte	0x08
	.zero		1


	//   ....[17]....
        /*0a58*/ 	.word	0x00000780
        /*0a5c*/ 	.word	0x000000ff
        /*0a60*/ 	.word	0x000348a8
        /*0a64*/ 	.short	0x0100
        /*0a66*/ 	.byte	0x08
	.zero		1


	//   ....[18]....
        /*0a68*/ 	.word	0x000008b0
        /*0a6c*/ 	.word	0x000000ff
        /*0a70*/ 	.word	0x000348b0
        /*0a74*/ 	.short	0x0100
        /*0a76*/ 	.byte	0x08
	.zero		1


	//   ....[19]....
        /*0a78*/ 	.word	0x000008c0
        /*0a7c*/ 	.word	0x000000ff
        /*0a80*/ 	.word	0x000348c0
        /*0a84*/ 	.short	0x0100
        /*0a86*/ 	.byte	0x08
	.zero		1


	//   ....[20]....
        /*0a88*/ 	.word	0x000008d0
        /*0a8c*/ 	.word	0x000000ff
        /*0a90*/ 	.word	0x000348b8
        /*0a94*/ 	.short	0x0100
        /*0a96*/ 	.byte	0x08
	.zero		1


	//   ....[21]....
        /*0a98*/ 	.word	0x000008e0
        /*0a9c*/ 	.word	0x000000ff
        /*0aa0*/ 	.word	0x000348c8
        /*0aa4*/ 	.short	0x0100
        /*0aa6*/ 	.byte	0x08
	.zero		1


	//   ....[22]....
        /*0aa8*/ 	.word	0x000016f0
        /*0aac*/ 	.word	0x00000000
        /*0ab0*/ 	.word	0x00034800
        /*0ab4*/ 	.short	0x010a
        /*0ab6*/ 	.byte	0x3f
	.zero		1


	//   ....[23]....
        /*0ab8*/ 	.word	0x00001760
        /*0abc*/ 	.word	0x00000005
        /*0ac0*/ 	.word	0x00034830
        /*0ac4*/ 	.short	0x010a
        /*0ac6*/ 	.byte	0x3f
	.zero		1


	//   ....[24]....
        /*0ac8*/ 	.word	0x000017d0
        /*0acc*/ 	.word	0x00000005
        /*0ad0*/ 	.word	0x00034830
        /*0ad4*/ 	.short	0x010a
        /*0ad6*/ 	.byte	0x3f
	.zero		1


	//   ....[25]....
        /*0ad8*/ 	.word	0x00002a00
        /*0adc*/ 	.word	0x00000005
        /*0ae0*/ 	.word	0x00000000
        /*0ae4*/ 	.short	0x0101
        /*0ae6*/ 	.byte	0x3f
	.zero		1


	//   ....[26]....
        /*0ae8*/ 	.word	0x00003f10
        /*0aec*/ 	.word	0x000000ff
        /*0af0*/ 	.word	0x00034830
        /*0af4*/ 	.short	0x010a
        /*0af6*/ 	.byte	0x06
	.zero		1


	//   ....[27]....
        /*0af8*/ 	.word	0x00003f50
        /*0afc*/ 	.word	0x000000ff
        /*0b00*/ 	.word	0x00034830
        /*0b04*/ 	.short	0x010a
        /*0b06*/ 	.byte	0x06
	.zero		1


	//   ....[28]....
        /*0b08*/ 	.word	0x000047e0
        /*0b0c*/ 	.word	0x00000008
        /*0b10*/ 	.word	0x00034850
        /*0b14*/ 	.short	0x010a
        /*0b16*/ 	.byte	0x3f
	.zero		1


	//   ....[29]....
        /*0b18*/ 	.word	0x00004820
        /*0b1c*/ 	.word	0x00000008
        /*0b20*/ 	.word	0x00034850
        /*0b24*/ 	.short	0x010a
        /*0b26*/ 	.byte	0x3f
	.zero		1


	//   ....[30]....
        /*0b28*/ 	.word	0x000058e0
        /*0b2c*/ 	.word	0x0000001b
        /*0b30*/ 	.word	0x00000000
        /*0b34*/ 	.short	0x0101
        /*0b36*/ 	.byte	0x3f
	.zero		1


	//   ....[31]....
        /*0b38*/ 	.word	0x000059c0
        /*0b3c*/ 	.word	0x0000001b
        /*0b40*/ 	.word	0x00000000
        /*0b44*/ 	.short	0x0101
        /*0b46*/ 	.byte	0x3f
	.zero		1


	//   ....[32]....
        /*0b48*/ 	.word	0x00006370
        /*0b4c*/ 	.word	0x0000000e
        /*0b50*/ 	.word	0x00034850
        /*0b54*/ 	.short	0x010a
        /*0b56*/ 	.byte	0x3f
	.zero		1


	//   ....[33]....
        /*0b58*/ 	.word	0x000063b0
        /*0b5c*/ 	.word	0x0000000e
        /*0b60*/ 	.word	0x00034850
        /*0b64*/ 	.short	0x010a
        /*0b66*/ 	.byte	0x3f
	.zero		1


	//   ....[34]....
        /*0b68*/ 	.word	0x000069d0
        /*0b6c*/ 	.word	0x00000007
        /*0b70*/ 	.word	0x00000000
        /*0b74*/ 	.short	0x0101
        /*0b76*/ 	.byte	0x3f
	.zero		1


	//   ....[35]....
        /*0b78*/ 	.word	0x00008050
        /*0b7c*/ 	.word	0x00000003
        /*0b80*/ 	.word	0x00000000
        /*0b84*/ 	.short	0x0101
        /*0b86*/ 	.byte	0x3f
	.zero		1


	//   ....[36]....
        /*0b88*/ 	.word	0x0000ab10
        /*0b8c*/ 	.word	0x00000000
        /*0b90*/ 	.word	0x00034840
        /*0b94*/ 	.short	0x010a
        /*0b96*/ 	.byte	0x3f
	.zero		1


	//   ....[37]....
        /*0b98*/ 	.word	0x0000bb70
        /*0b9c*/ 	.word	0x0000000a
        /*0ba0*/ 	.word	0x00034800
        /*0ba4*/ 	.short	0x0107
        /*0ba6*/ 	.byte	0x3f
	.zero		1


	//   ....[38]....
        /*0ba8*/ 	.word	0x0000bc80
        /*0bac*/ 	.word	0x00000002
        /*0bb0*/ 	.word	0x00034800
        /*0bb4*/ 	.short	0x0101
        /*0bb6*/ 	.byte	0x3f
	.zero		1


	//   ....[39]....
        /*0bb8*/ 	.word	0x0000bca0
        /*0bbc*/ 	.word	0x00000002
        /*0bc0*/ 	.word	0x00034820
        /*0bc4*/ 	.short	0x010a
        /*0bc6*/ 	.byte	0x3f
	.zero		1


	//   ....[40]....
        /*0bc8*/ 	.word	0x0000c030
        /*0bcc*/ 	.word	0x00000003
        /*0bd0*/ 	.word	0x00034840
        /*0bd4*/ 	.short	0x010a
        /*0bd6*/ 	.byte	0x3f
	.zero		1


	//   ....[41]....
        /*0bd8*/ 	.word	0x0000c4e0
        /*0bdc*/ 	.word	0x00000003
        /*0be0*/ 	.word	0x00000060
        /*0be4*/ 	.short	0x010a
        /*0be6*/ 	.byte	0x3f
	.zero		1


	//   ....[42]....
        /*0be8*/ 	.word	0x0000cbe0
        /*0bec*/ 	.word	0x00000003
        /*0bf0*/ 	.word	0x00034840
        /*0bf4*/ 	.short	0x010a
        /*0bf6*/ 	.byte	0x3f
	.zero		1


	//   ....[43]....
        /*0bf8*/ 	.word	0x0000d090
        /*0bfc*/ 	.word	0x00000002
        /*0c00*/ 	.word	0x00000060
        /*0c04*/ 	.short	0x010a
        /*0c06*/ 	.byte	0x3f
	.zero		1


	//   ....[44]....
        /*0c08*/ 	.word	0x0000d6c0
        /*0c0c*/ 	.word	0x00000002
        /*0c10*/ 	.word	0x00034840
        /*0c14*/ 	.short	0x010a
        /*0c16*/ 	.byte	0x3f
	.zero		1


	//   ....[45]....
        /*0c18*/ 	.word	0x0000db70
        /*0c1c*/ 	.word	0x00000002
        /*0c20*/ 	.word	0x00000060
        /*0c24*/ 	.short	0x010a
        /*0c26*/ 	.byte	0x3f
	.zero		1


	//   ....[46]....
        /*0c28*/ 	.word	0x0000e130
        /*0c2c*/ 	.word	0x00000000
        /*0c30*/ 	.word	0x00034860
        /*0c34*/ 	.short	0x010a
        /*0c36*/ 	.byte	0x3f
	.zero		1


	//   ....[47]....
        /*0c38*/ 	.word	0x0000f030
        /*0c3c*/ 	.word	0x00000000
        /*0c40*/ 	.word	0x00034820
        /*0c44*/ 	.short	0x010a
        /*0c46*/ 	.byte	0x3f
	.zero		1


	//   ....[48]....
        /*0c48*/ 	.word	0x0000f210
        /*0c4c*/ 	.word	0x00000006
        /*0c50*/ 	.word	0x00000000
        /*0c54*/ 	.short	0x010a
        /*0c56*/ 	.byte	0x3f
	.zero		1


	//   ....[49]....
        /*0c58*/ 	.word	0x0000f280
        /*0c5c*/ 	.word	0x00000007
        /*0c60*/ 	.word	0x00000000
        /*0c64*/ 	.short	0x010a
        /*0c66*/ 	.byte	0x3f
	.zero		1


	//   ....[50]....
        /*0c68*/ 	.word	0x0000f2f0
        /*0c6c*/ 	.word	0x00000004
        /*0c70*/ 	.word	0x00000000
        /*0c74*/ 	.short	0x010a
        /*0c76*/ 	.byte	0x3f
	.zero		1


	//   ....[51]....
        /*0c78*/ 	.word	0x0000f320
        /*0c7c*/ 	.word	0x00000003
        /*0c80*/ 	.word	0x00000000
        /*0c84*/ 	.short	0x010a
        /*0c86*/ 	.byte	0x3f
	.zero		1


	//   ....[52]....
        /*0c88*/ 	.word	0x0000f380
        /*0c8c*/ 	.word	0x00000000
        /*0c90*/ 	.word	0x00034800
        /*0c94*/ 	.short	0x010a
        /*0c96*/ 	.byte	0x3f
	.zero		1


	//   ....[53]....
        /*0c98*/ 	.word	0x0000f3d0
        /*0c9c*/ 	.word	0x00000005
        /*0ca0*/ 	.word	0x00034830
        /*0ca4*/ 	.short	0x010a
        /*0ca6*/ 	.byte	0x3f
	.zero		1


	//   ....[54]....
        /*0ca8*/ 	.word	0x0000f430
        /*0cac*/ 	.word	0x00000004
        /*0cb0*/ 	.word	0x00034830
        /*0cb4*/ 	.short	0x010a
        /*0cb6*/ 	.byte	0x3f
	.zero		1


	//   ....[55]....
        /*0cb8*/ 	.word	0x0000f480
        /*0cbc*/ 	.word	0x00000008
        /*0cc0*/ 	.word	0x00034850
        /*0cc4*/ 	.short	0x010a
        /*0cc6*/ 	.byte	0x3f
	.zero		1


	//   ....[56]....
        /*0cc8*/ 	.word	0x0000f4d0
        /*0ccc*/ 	.word	0x0000000e
        /*0cd0*/ 	.word	0x00034850
        /*0cd4*/ 	.short	0x010a
        /*0cd6*/ 	.byte	0x3f
	.zero		1


	//   ....[57]....
        /*0cd8*/ 	.word	0x0000f670
        /*0cdc*/ 	.word	0x00000000
        /*0ce0*/ 	.word	0x00034840
        /*0ce4*/ 	.short	0x010a
        /*0ce6*/ 	.byte	0x3f
	.zero		1


	//   ....[58]....
        /*0ce8*/ 	.word	0x000102c0
        /*0cec*/ 	.word	0x00000002
        /*0cf0*/ 	.word	0x00034820
        /*0cf4*/ 	.short	0x010a
        /*0cf6*/ 	.byte	0x3f
	.zero		1


	//   ....[59]....
        /*0cf8*/ 	.word	0x00010310
        /*0cfc*/ 	.word	0x00000003
        /*0d00*/ 	.word	0x00034840
        /*0d04*/ 	.short	0x010a
        /*0d06*/ 	.byte	0x3f
	.zero		1


	//   ....[60]....
        /*0d08*/ 	.word	0x00010360
        /*0d0c*/ 	.word	0x00000003
        /*0d10*/ 	.word	0x00000060
        /*0d14*/ 	.short	0x010a
        /*0d16*/ 	.byte	0x3f
	.zero		1


	//   ....[61]....
        /*0d18*/ 	.word	0x000103b0
        /*0d1c*/ 	.word	0x00000003
        /*0d20*/ 	.word	0x00034840
        /*0d24*/ 	.short	0x010a
        /*0d26*/ 	.byte	0x3f
	.zero		1


	//   ....[62]....
        /*0d28*/ 	.word	0x00010400
        /*0d2c*/ 	.word	0x00000002
        /*0d30*/ 	.word	0x00000060
        /*0d34*/ 	.short	0x010a
        /*0d36*/ 	.byte	0x3f
	.zero		1


	//   ....[63]....
        /*0d38*/ 	.word	0x00010450
        /*0d3c*/ 	.word	0x00000002
        /*0d40*/ 	.word	0x00034840
        /*0d44*/ 	.short	0x010a
        /*0d46*/ 	.byte	0x3f
	.zero		1


	//   ....[64]....
        /*0d48*/ 	.word	0x000104a0
        /*0d4c*/ 	.word	0x00000002
        /*0d50*/ 	.word	0x00000060
        /*0d54*/ 	.short	0x010a
        /*0d56*/ 	.byte	0x3f
	.zero		1


	//   ....[65]....
        /*0d58*/ 	.word	0x000104f0
        /*0d5c*/ 	.word	0x00000000
        /*0d60*/ 	.word	0x00034860
        /*0d64*/ 	.short	0x010a
        /*0d66*/ 	.byte	0x3f
	.zero		1


	//   ....[66]....
        /*0d68*/ 	.word	0x00010f50
        /*0d6c*/ 	.word	0x00000000
        /*0d70*/ 	.word	0x00034820
        /*0d74*/ 	.short	0x010a
        /*0d76*/ 	.byte	0x3f
	.zero		1


	//   ....[67]....
        /*0d78*/ 	.word	0x000110f0
        /*0d7c*/ 	.word	0x00000006
        /*0d80*/ 	.word	0x00000000
        /*0d84*/ 	.short	0x010a
        /*0d86*/ 	.byte	0x3f
	.zero		1


	//   ....[68]....
        /*0d88*/ 	.word	0x00011140
        /*0d8c*/ 	.word	0x00000007
        /*0d90*/ 	.word	0x00000000
        /*0d94*/ 	.short	0x010a
        /*0d96*/ 	.byte	0x3f
	.zero		1


	//   ....[69]....
        /*0d98*/ 	.word	0x00011190
        /*0d9c*/ 	.word	0x00000004
        /*0da0*/ 	.word	0x00000000
        /*0da4*/ 	.short	0x010a
        /*0da6*/ 	.byte	0x3f
	.zero		1


	//----- nvinfo : EIATTR_NUM_MBARRIERS
	.align		4
.L_393:
        /*0da8*/ 	.byte	0x03, 0x38
        /*0daa*/ 	.short	0x0016


	//----- nvinfo : EIATTR_EXIT_INSTR_OFFSETS
	.align		4
        /*0dac*/ 	.byte	0x04, 0x1c
        /*0dae*/ 	.short	(.L_395 - .L_394)


	//   ....[0]....
.L_394:
        /*0db0*/ 	.word	0x00000a50


	//   ....[1]....
        /*0db4*/ 	.word	0x00009110


	//   ....[2]....
        /*0db8*/ 	.word	0x0000f370


	//----- nvinfo : EIATTR_MAX_THREADS
	.align		4
.L_395:
        /*0dbc*/ 	.byte	0x04, 0x05
        /*0dbe*/ 	.short	(.L_397 - .L_396)
.L_396:
        /*0dc0*/ 	.word	0x00000180
        /*0dc4*/ 	.word	0x00000001
        /*0dc8*/ 	.word	0x00000001


	//----- nvinfo : EIATTR_CRS_STACK_SIZE
	.align		4
.L_397:
        /*0dcc*/ 	.byte	0x04, 0x1e
        /*0dce*/ 	.short	(.L_399 - .L_398)
.L_398:
        /*0dd0*/ 	.word	0x00000000


	//----- nvinfo : EIATTR_CBANK_PARAM_SIZE
	.align		4
.L_399:
        /*0dd4*/ 	.byte	0x03, 0x19
        /*0dd6*/ 	.short	0x0af0


	//----- nvinfo : EIATTR_PARAM_CBANK
	.align		4
        /*0dd8*/ 	.byte	0x04, 0x0a
        /*0dda*/ 	.short	(.L_401 - .L_400)
	.align		4
.L_400:
        /*0ddc*/ 	.word	index@(.nv.constant0._ZN7cutlass13device_kernelIN5flash11enable_sm90INS1_16FlashAttnFwdSm90INS1_25CollectiveMainloopFwdSm90ILi2EN4cute5tupleIJNS5_1CILi1EEES8_S8_EEENS6_IJNS7_ILi128EEESA_NS7_ILi192EEEEEELi128ENS_6half_tEfNS_4arch4Sm90ELb0ELb0ELb0ELb1ELb0ELb0ELb0ELb1ELb1ELb1ELb0ELb0EEENS1_21CollectiveEpilogueFwdINS6_IJSA_SA_SA_EEES9_SD_SF_Li256ELb1ELb1ELb0ELb0EEENS1_36VarlenDynamicPersistentTileSchedulerILi128ELi128ELi256ELi128ELb0ELb1ELb1ELb0ELb1ELb1EEEEEEEEEvNT_6ParamsE)
        /*0de0*/ 	.short	0x0210
        /*0de2*/ 	.short	0x0af0


	//----- nvinfo : EIATTR_SW_WAR
	.align		4
.L_401:
        /*0de4*/ 	.byte	0x04, 0x36
        /*0de6*/ 	.short	(.L_403 - .L_402)
.L_402:
        /*0de8*/ 	.word	0x00000008
.L_403:


//--------------------- .nv.info._ZN7cutlass13device_kernelIN5flash11enable_sm90INS1_16FlashAttnFwdSm90INS1_25CollectiveMainloopFwdSm90ILi2EN4cute5tupleIJNS5_1CILi1EEES8_S8_EEENS6_IJNS7_ILi128EEESA_NS7_ILi192EEEEEELi128ENS_6half_tEfNS_4arch4Sm90ELb0ELb0ELb0ELb1ELb0ELb1ELb0ELb1ELb1ELb1ELb0ELb0EEENS1_21CollectiveEpilogueFwdINS6_IJSA_SA_SA_EEES9_SD_SF_Li256ELb1ELb1ELb0ELb0EEENS1_36VarlenDynamicPersistentTileSchedulerILi128ELi128ELi256ELi128ELb0ELb1ELb1ELb0ELb1ELb1EEEEEEEEEvNT_6ParamsE --------------------------
	.section	.nv.info._ZN7cutlass13device_kernelIN5flash11enable_sm90INS1_16FlashAttnFwdSm90INS1_25CollectiveMainloopFwdSm90ILi2EN4cute5tupleIJNS5_1CILi1EEES8_S8_EEENS6_IJNS7_ILi128EEESA_NS7_ILi192EEEEEELi128ENS_6half_tEfNS_4arch4Sm90ELb0ELb0ELb0ELb1ELb0ELb1ELb0ELb1ELb1ELb1ELb0ELb0EEENS1_21CollectiveEpilogueFwdINS6_IJSA_SA_SA_EEES9_SD_SF_Li256ELb1ELb1ELb0ELb0EEENS1_36VarlenDynamicPersistentTileSchedulerILi128ELi128ELi256ELi128ELb0ELb1ELb1ELb0ELb1ELb1EEEEEEEEEvNT_6ParamsE,"",@"SHT_CUDA_INFO"
	.sectionflags	@""
	.align	4


	//----- nvinfo : EIATTR_CUDA_API_VERSION
	.align		4
        /*0000*/ 	.byte	0x04, 0x37
        /*0002*/ 	.short	(.L_405 - .L_404)
.L_404:
        /*0004*/ 	.word	0x00000082


	//----- nvinfo : EIATTR_KPARAM_INFO
	.align		4
.L_405:
        /*0008*/ 	.byte	0x04, 0x17
        /*000a*/ 	.short	(.L_407 - .L_406)
.L_406:
        /*000c*/ 	.word	0x00000000
        /*0010*/ 	.short	0x0000
        /*0012*/ 	.short	0x0070
        /*0014*/ 	.byte	0x00, 0xf0, 0x01, 0x2a


	//----- nvinfo : EIATTR_SPARSE_MMA_MASK
	.align		4
.L_407:
        /*0018*/ 	.byte	0x03, 0x50
        /*001a*/ 	.short	0x0000


	//----- nvinfo : EIATTR_MAXREG_COUNT
	.align		4
        /*001c*/ 	.byte	0x03, 0x1b
        /*001e*/ 	.short	0x00a8


	//----- nvinfo : EIATTR_NUM_BARRIERS
	.align		4
        /*0020*/ 	.byte	0x02, 0x4c
        /*0022*/ 	.byte	0x10
	.zero		1


	//----- nvinfo : EIATTR_EXTERNS
	.align		4
        /*0024*/ 	.byte	0x04, 0x0f
        /*0026*/ 	.short	(.L_409 - .L_408)


	//   ....[0]....
	.align		4
.L_408:
        /*0028*/ 	.word	index@(__assertfail)


	//----- nvinfo : EIATTR_ANNOTATIONS
	.align		4
.L_409:
        /*002c*/ 	.byte	0x04, 0x55
        /*002e*/ 	.short	(.L_411 - .L_410)


	//   ....[0]....
.L_410:
        /* <DEDUP_REMOVED lines=120> */


	//----- nvinfo : EIATTR_MERCURY_ISA_VERSION
	.align		4
.L_411:
        /*07a0*/ 	.byte	0x03, 0x5f
        /*07a2*/ 	.short	0x0101


	//----- nvinfo : EIATTR_UNUSED_LOAD_BYTE_OFFSET
	.align		4
        /*07a4*/ 	.byte	0x04, 0x44
        /*07a6*/ 	.short	(.L_413 - .L_412)


	//   ....[0]....
.L_412:
        /*07a8*/ 	.word	0x00000a90
        /*07ac*/ 	.word	0x0000fff0


	//   ....[1]....
        /*07b0*/ 	.word	0x00015ff0
        /*07b4*/ 	.word	0x0000fff0


	//----- nvinfo : EIATTR_INT_WARP_WIDE_INSTR_OFFSETS
	.align		4
.L_413:
        /*07b8*/ 	.byte	0x04, 0x31
        /*07ba*/ 	.short	(.L_415 - .L_414)


	//   ....[0]....
.L_414:
        /*07bc*/ 	.word	0x00000190


	//   ....[1]....
        /*07c0*/ 	.word	0x000001d0


	//   ....[2]....
        /*07c4*/ 	.word	0x00000240


	//   ....[3]....
        /*07c8*/ 	.word	0x0001a620


	//   ....[4]....
        /*07cc*/ 	.word	0x0001a6b0


	//   ....[5]....
        /*07d0*/ 	.word	0x0001e380


	//   ....[6]....
        /*07d4*/ 	.word	0x0001e3e0


	//----- nvinfo : EIATTR_COOP_GROUP_MASK_REGIDS
	.align		4
.L_415:
        /*07d8*/ 	.byte	0x04, 0x29
        /*07da*/ 	.short	(.L_417 - .L_416)


	//   ....[0]....
.L_416:
        /*07dc*/ 	.word	0xffffffff


	//   ....[1]....
        /*07e0*/ 	.word	0xffffffff


	//   ....[2]....
        /*07e4*/ 	.word	0xffffffff


	//   ....[3]....
        /*07e8*/ 	.word	0xffffffff


	//   ....[4]....
        /*07ec*/ 	.word	0xffffffff


	//   ....[5]....
        /*07f0*/ 	.word	0xffffffff


	//   ....[6]....
        /*07f4*/ 	.word	0xffffffff


	//   ....[7]....
        /*07f8*/ 	.word	0xffffffff


	//   ....[8]....
        /*07fc*/ 	.word	0xffffffff


	//   ....[9]....
        /*0800*/ 	.word	0xffffffff


	//   ....[10]....
        /*0804*/ 	.word	0xffffffff


	//   ....[11]....
        /*0808*/ 	.word	0xffffffff


	//   ....[12]....
        /*080c*/ 	.word	0xffffffff


	//   ....[13]....
        /*0810*/ 	.word	0xffffffff


	//   ....[14]....
        /*0814*/ 	.word	0xffffffff


	//   ....[15]....
        /*0818*/ 	.word	0xffffffff


	//   ....[16]....
        /*081c*/ 	.word	0xffffffff


	//   ....[17]....
        /*0820*/ 	.word	0xffffffff


	//   ....[18]....
        /*0824*/ 	.word	0xffffffff


	//   ....[19]....
        /*0828*/ 	.word	0xffffffff


	//   ....[20]....
        /*082c*/ 	.word	0xffffffff


	//   ....[21]....
        /*0830*/ 	.word	0xffffffff


	//   ....[22]....
        /*0834*/ 	.word	0xffffffff


	//   ....[23]....
        /*0838*/ 	.word	0xffffffff


	//   ....[24]....
        /*083c*/ 	.word	0xffffffff


	//   ....[25]....
        /*0840*/ 	.word	0xffffffff


	//   ....[26]....
        /*0844*/ 	.word	0xffffffff


	//   ....[27]....
        /*0848*/ 	.word	0xffffffff


	//   ....[28]....
        /*084c*/ 	.word	0xffffffff


	//   ....[29]....
        /*0850*/ 	.word	0xffffffff


	//   ....[30]....
        /*0854*/ 	.word	0xffffffff


	//   ....[31]....
        /*0858*/ 	.word	0xffffffff


	//   ....[32]....
        /*085c*/ 	.word	0xffffffff


	//   ....[33]....
        /*0860*/ 	.word	0xffffffff


	//   ....[34]....
        /*0864*/ 	.word	0xffffffff


	//   ....[35]....
        /*0868*/ 	.word	0xffffffff


	//   ....[36]....
        /*086c*/ 	.word	0xffffffff


	//   ....[37]....
        /*0870*/ 	.word	0xffffffff


	//   ....[38]....
        /*0874*/ 	.word	0xffffffff


	//   ....[39]....
        /*0878*/ 	.word	0xffffffff


	//   ....[40]....
        /*087c*/ 	.word	0xffffffff


	//   ....[41]....
        /*0880*/ 	.word	0xffffffff


	//   ....[42]....
        /*0884*/ 	.word	0xffffffff


	//   ....[43]....
        /*0888*/ 	.word	0xffffffff


	//   ....[44]....
        /*088c*/ 	.word	0xffffffff


	//   ....[45]....
        /*0890*/ 	.word	0xffffffff


	//   ....[46]....
        /*0894*/ 	.word	0xffffffff


	//   ....[47]....
        /*0898*/ 	.word	0xffffffff


	//   ....[48]....
        /*089c*/ 	.word	0xffffffff


	//   ....[49]....
        /*08a0*/ 	.word	0xffffffff


	//   ....[50]....
        /*08a4*/ 	.word	0xffffffff


	//   ....[51]....
        /*08a8*/ 	.word	0xffffffff


	//   ....[52]....
        /*08ac*/ 	.word	0xffffffff


	//   ....[53]....
        /*08b0*/ 	.word	0xffffffff


	//   ....[54]....
        /*08b4*/ 	.word	0xffffffff


	//   ....[55]....
        /*08b8*/ 	.word	0xffffffff


	//   ....[56]....
        /*08bc*/ 	.word	0xffffffff


	//   ....[57]....
        /*08c0*/ 	.word	0xffffffff


	//   ....[58]....
        /*08c4*/ 	.word	0xffffffff


	//   ....[59]....
        /*08c8*/ 	.word	0xffffffff


	//   ....[60]....
        /*08cc*/ 	.word	0xffffffff


	//   ....[61]....
        /*08d0*/ 	.word	0xffffffff


	//   ....[62]....
        /*08d4*/ 	.word	0xffffffff


	//   ....[63]....
        /*08d8*/ 	.word	0xffffffff


	//   ....[64]....
        /*08dc*/ 	.word	0xffffffff


	//   ....[65]....
        /*08e0*/ 	.word	0xffffffff


	//   ....[66]....
        /*08e4*/ 	.word	0xffffffff


	//   ....[67]....
        /*08e8*/ 	.word	0xffffffff


	//   ....[68]....
        /*08ec*/ 	.word	0xffffffff


	//   ....[69]....
        /*08f0*/ 	.word	0xffffffff


	//   ....[70]....
        /*08f4*/ 	.word	0xffffffff


	//   ....[71]....
        /*08f8*/ 	.word	0xffffffff


	//   ....[72]....
        /*08fc*/ 	.word	0xffffffff


	//   ....[73]....
        /*0900*/ 	.word	0xffffffff


	//   ....[74]....
        /*0904*/ 	.word	0xffffffff


	//   ....[75]....
        /*0908*/ 	.word	0xffffffff


	//   ....[76]....
        /*090c*/ 	.word	0xffffffff


	//   ....[77]....
        /*0910*/ 	.word	0xffffffff


	//   ....[78]....
        /*0914*/ 	.word	0xffffffff


	//   ....[79]....
        /*0918*/ 	.word	0xffffffff


	//   ....[80]....
        /*091c*/ 	.word	0xffffffff


	//   ....[81]....
        /*0920*/ 	.word	0xffffffff


	//   ....[82]....
        /*0924*/ 	.word	0xffffffff


	//   ....[83]....
        /*0928*/ 	.word	0xffffffff


	//   ....[84]....
        /*092c*/ 	.word	0xffffffff


	//   ....[85]....
        /*0930*/ 	.word	0xffffffff


	//   ....[86]....
        /*0934*/ 	.word	0xffffffff


	//   ....[87]....
        /*0938*/ 	.word	0xffffffff


	//   ....[88]....
        /*093c*/ 	.word	0xffffffff


	//   ....[89]....
        /*0940*/ 	.word	0xffffffff


	//   ....[90]....
        /*0944*/ 	.word	0xffffffff


	//   ....[91]....
        /*0948*/ 	.word	0xffffffff


	//   ....[92]....
        /*094c*/ 	.word	0xffffffff


	//   ....[93]....
        /*0950*/ 	.word	0xffffffff


	//   ....[94]....
        /*0954*/ 	.word	0xffffffff


	//   ....[95]....
        /*0958*/ 	.word	0xffffffff


	//   ....[96]....
        /*095c*/ 	.word	0xffffffff


	//   ....[97]....
        /*0960*/ 	.word	0xffffffff


	//   ....[98]....
        /*0964*/ 	.word	0xffffffff


	//   ....[99]....
        /*0968*/ 	.word	0xffffffff


	//   ....[100]....
        /*096c*/ 	.word	0x0500000f


	//   ....[101]....
        /*0970*/ 	.word	0x0500000f


	//   ....[102]....
        /*0974*/ 	.word	0x0500000f


	//   ....[103]....
        /*0978*/ 	.word	0x0500000f


	//   ....[104]....
        /*097c*/ 	.word	0x0500000f


	//   ....[105]....
        /*0980*/ 	.word	0x0500000f


	//   ....[106]....
        /*0984*/ 	.word	0x0500000f


	//   ....[107]....
        /*0988*/ 	.word	0x0500000f


	//   ....[108]....
        /*098c*/ 	.word	0x0500000f


	//   ....[109]....
        /*0990*/ 	.word	0x0500000f


	//   ....[110]....
        /*0994*/ 	.word	0x0500000f


	//   ....[111]....
        /*0998*/ 	.word	0x0500000f


	//   ....[112]....
        /*099c*/ 	.word	0x0500000f


	//   ....[113]....
        /*09a0*/ 	.word	0x0500000f


	//   ....[114]....
        /*09a4*/ 	.word	0x0500000f


	//   ....[115]....
        /*09a8*/ 	.word	0x0500000f


	//   ....[116]....
        /*09ac*/ 	.word	0x0500000f


	//   ....[117]....
        /*09b0*/ 	.word	0x0500000f


	//   ....[118]....
        /*09b4*/ 	.word	0x0500000f


	//   ....[119]....
        /*09b8*/ 	.word	0x0500000f


	//   ....[120]....
        /*09bc*/ 	.word	0x0500000f


	//   ....[121]....
        /*09c0*/ 	.word	0x0500000f


	//   ....[122]....
        /*09c4*/ 	.word	0x0500000f


	//   ....[123]....
        /*09c8*/ 	.word	0x0500000f


	//   ....[124]....
        /*09cc*/ 	.word	0x0500000f


	//   ....[125]....
        /*09d0*/ 	.word	0x0500000f


	//   ....[126]....
        /*09d4*/ 	.word	0x0500000f


	//   ....[127]....
        /*09d8*/ 	.word	0x0500000f


	//   ....[128]....
        /*09dc*/ 	.word	0x0500000f


	//   ....[129]....
        /*09e0*/ 	.word	0x0500000f


	//   ....[130]....
        /*09e4*/ 	.word	0x0500000f


	//   ....[131]....
        /*09e8*/ 	.word	0x0500000f


	//   ....[132]....
        /*09ec*/ 	.word	0x0500000f


	//   ....[133]....
        /*09f0*/ 	.word	0x0500000f


	//   ....[134]....
        /*09f4*/ 	.word	0x0500000f


	//   ....[135]....
        /*09f8*/ 	.word	0x0500000f


	//   ....[136]....
        /*09fc*/ 	.word	0x0500000f


	//   ....[137]....
        /*0a00*/ 	.word	0x0500000f


	//   ....[138]....
        /*0a04*/ 	.word	0x0500000f


	//   ....[139]....
        /*0a08*/ 	.word	0x0500000f


	//   ....[140]....
        /*0a0c*/ 	.word	0x0500000f


	//   ....[141]....
        /*0a10*/ 	.word	0x0500000f


	//   ....[142]....
        /*0a14*/ 	.word	0x0500000f


	//   ....[143]....
        /*0a18*/ 	.word	0x0500000f


	//----- nvinfo : EIATTR_COOP_GROUP_INSTR_OFFSETS
	.align		4
.L_417:
        /*0a1c*/ 	.byte	0x04, 0x28
        /*0a1e*/ 	.short	(.L_419 - .L_418)


	//   ....[0]....
.L_418:
        /*0a20*/ 	.word	0x00000070


	//   ....[1]....
        /*0a24*/ 	.word	0x000001a0


	//   ....[2]....
        /*0a28*/ 	.word	0x000001f0


	//   ....[3]....
        /*0a2c*/ 	.word	0x00000420


	//   ....[4]....
        /*0a30*/ 	.word	0x00000580


	//   ....[5]....
        /*0a34*/ 	.word	0x000006a0


	//   ....[6]....
        /*0a38*/ 	.word	0x00000800


	//   ....[7]....
        /*0a3c*/ 	.word	0x0000a590


	//   ....[8]....
        /*0a40*/ 	.word	0x0000ab00


	//   ....[9]....
        /*0a44*/ 	.word	0x0000ab10


	//   ....[10]....
        /*0a48*/ 	.word	0x0000ab20


	//   ....[11]....
        /*0a4c*/ 	.word	0x0000ab30


	//   ....[12]....
        /*0a50*/ 	.word	0x0000d580


	//   ....[13]....
        /*0a54*/ 	.word	0x0000d590


	//   ....[14]....
        /*0a58*/ 	.word	0x0000d5a0


	//   ....[15]....
        /*0a5c*/ 	.word	0x0000d5b0


	//   ....[16]....
        /*0a60*/ 	.word	0x000115f0


	//   ....[17]....
        /*0a64*/ 	.word	0x000116d0


	//   ....[18]....
        /*0a68*/ 	.word	0x00011c90


	//   ....[19]....
        /*0a6c*/ 	.word	0x00011d10


	//   ....[20]....
        /*0a70*/ 	.word	0x00013c80


	//   ....[21]....
        /*0a74*/ 	.word	0x00013d70


	//   ....[22]....
        /*0a78*/ 	.word	0x00014410


	//   ....[23]....
        /*0a7c*/ 	.word	0x00014430


	//   ....[24]....
        /*0a80*/ 	.word	0x00015620


	//   ....[25]....
        /*0a84*/ 	.word	0x00015960


	//   ....[26]....
        /*0a88*/ 	.word	0x00015990


	//   ....[27]....
        /*0a8c*/ 	.word	0x000159b0


	//   ....[28]....
        /*0a90*/ 	.word	0x00016a20


	//   ....[29]....
        /*0a94*/ 	.word	0x00016a60


	//   ....[30]....
        /*0a98*/ 	.word	0x00016aa0


	//   ....[31]....
        /*0a9c*/ 	.word	0x00016ad0


	//   ....[32]....
        /*0aa0*/ 	.word	0x00017060


	//   ....[33]....
        /*0aa4*/ 	.word	0x00017090


	//   ....[34]....
        /*0aa8*/ 	.word	0x00017150


	//   ....[35]....
        /*0aac*/ 	.word	0x00017170


	//   ....[36]....
        /*0ab0*/ 	.word	0x00017230


	//   ....[37]....
        /*0ab4*/ 	.word	0x00017250


	//   ....[38]....
        /*0ab8*/ 	.word	0x00017320


	//   ....[39]....
        /*0abc*/ 	.word	0x00017340


	//   ....[40]....
        /*0ac0*/ 	.word	0x00017b80


	//   ....[41]....
        /*0ac4*/ 	.word	0x00017b90


	//   ....[42]....
        /*0ac8*/ 	.word	0x00017c50


	//   ....[43]....
        /*0acc*/ 	.word	0x00017c70


	//   ....[44]....
        /*0ad0*/ 	.word	0x00017d30


	//   ....[45]....
        /*0ad4*/ 	.word	0x00017d50


	//   ....[46]....
        /*0ad8*/ 	.word	0x00017e20


	//   ....[47]....
        /*0adc*/ 	.word	0x00017e40


	//   ....[48]....
        /*0ae0*/ 	.word	0x00017f90


	//   ....[49]....
        /*0ae4*/ 	.word	0x00018160


	//   ....[50]....
        /*0ae8*/ 	.word	0x00018190


	//   ....[51]....
        /*0aec*/ 	.word	0x000181c0


	//   ....[52]....
        /*0af0*/ 	.word	0x000181f0


	//   ....[53]....
        /*0af4*/ 	.word	0x00018220


	//   ....[54]....
        /*0af8*/ 	.word	0x00018250


	//   ....[55]....
        /*0afc*/ 	.word	0x000183c0


	//   ....[56]....
        /*0b00*/ 	.word	0x000183f0


	//   ....[57]....
        /*0b04*/ 	.word	0x00018420


	//   ....[58]....
        /*0b08*/ 	.word	0x00018450


	//   ....[59]....
        /*0b0c*/ 	.word	0x00018480


	//   ....[60]....
        /*0b10*/ 	.word	0x000184b0


	//   ....[61]....
        /*0b14*/ 	.word	0x00018540


	//   ....[62]....
        /*0b18*/ 	.word	0x00018570


	//   ....[63]....
        /*0b1c*/ 	.word	0x00018600


	//   ....[64]....
        /*0b20*/ 	.word	0x00019230


	//   ....[65]....
        /*0b24*/ 	.word	0x0001ac30


	//   ....[66]....
        /*0b28*/ 	.word	0x0001b900


	//   ....[67]....
        /*0b2c*/ 	.word	0x0001b920


	//   ....[68]....
        /*0b30*/ 	.word	0x0001b9d0


	//   ....[69]....
        /*0b34*/ 	.word	0x0001b9e0


	//   ....[70]....
        /*0b38*/ 	.word	0x0001ba80


	//   ....[71]....
        /*0b3c*/ 	.word	0x0001ba90


	//   ....[72]....
        /*0b40*/ 	.word	0x0001bb30


	//   ....[73]....
        /*0b44*/ 	.word	0x0001bb40


	//   ....[74]....
        /*0b48*/ 	.word	0x0001bbe0


	//   ....[75]....
        /*0b4c*/ 	.word	0x0001bbf0


	//   ....[76]....
        /*0b50*/ 	.word	0x0001bc90


	//   ....[77]....
        /*0b54*/ 	.word	0x0001bca0


	//   ....[78]....
        /*0b58*/ 	.word	0x0001bd40


	//   ....[79]....
        /*0b5c*/ 	.word	0x0001bd50


	//   ....[80]....
        /*0b60*/ 	.word	0x0001bda0


	//   ....[81]....
        /*0b64*/ 	.word	0x0001bde0


	//   ....[82]....
        /*0b68*/ 	.word	0x0001eaf0


	//   ....[83]....
        /*0b6c*/ 	.word	0x0001eb10


	//   ....[84]....
        /*0b70*/ 	.word	0x0001eb50


	//   ....[85]....
        /*0b74*/ 	.word	0x0001eb80


	//   ....[86]....
        /*0b78*/ 	.word	0x0001ebb0


	//   ....[87]....
        /*0b7c*/ 	.word	0x0001ebe0


	//   ....[88]....
        /*0b80*/ 	.word	0x0001ec10


	//   ....[89]....
        /*0b84*/ 	.word	0x0001ec40


	//   ....[90]....
        /*0b88*/ 	.word	0x0001edd0


	//   ....[91]....
        /*0b8c*/ 	.word	0x0001ee00


	//   ....[92]....
        /*0b90*/ 	.word	0x0001ee30


	//   ....[93]....
        /*0b94*/ 	.word	0x0001ee60


	//   ....[94]....
        /*0b98*/ 	.word	0x0001ee90


	//   ....[95]....
        /*0b9c*/ 	.word	0x0001eec0


	//   ....[96]....
        /*0ba0*/ 	.word	0x0001ef80


	//   ....[97]....
        /*0ba4*/ 	.word	0x0001efa0


	//   ....[98]....
        /*0ba8*/ 	.word	0x0001f010


	//   ....[99]....
        /*0bac*/ 	.word	0x0001f490


	//   ....[100]....
        /*0bb0*/ 	.word	0x0001f8d0


	//   ....[101]....
        /*0bb4*/ 	.word	0x0001f960


	//   ....[102]....
        /*0bb8*/ 	.word	0x0001f9b0


	//   ....[103]....
        /*0bbc*/ 	.word	0x0001fa00


	//   ....[104]....
        /*0bc0*/ 	.word	0x0001faf0


	//   ....[105]....
        /*0bc4*/ 	.word	0x0001fb80


	//   ....[106]....
        /*0bc8*/ 	.word	0x0001fbe0


	//   ....[107]....
        /*0bcc*/ 	.word	0x0001fc40


	//   ....[108]....
        /*0bd0*/ 	.word	0x0001fe90


	//   ....[109]....
        /*0bd4*/ 	.word	0x00020190


	//   ....[110]....
        /*0bd8*/ 	.word	0x00020300


	//   ....[111]....
        /*0bdc*/ 	.word	0x00020350


	//   ....[112]....
        /*0be0*/ 	.word	0x00020400


	//   ....[113]....
        /*0be4*/ 	.word	0x00020510


	//   ....[114]....
        /*0be8*/ 	.word	0x00020570


	//   ....[115]....
        /*0bec*/ 	.word	0x00020680


	//   ....[116]....
        /*0bf0*/ 	.word	0x000206e0


	//   ....[117]....
        /*0bf4*/ 	.word	0x000207f0


	//   ....[118]....
        /*0bf8*/ 	.word	0x00020850


	//   ....[119]....
        /*0bfc*/ 	.word	0x00020960


	//   ....[120]....
        /*0c00*/ 	.word	0x000209c0


	//   ....[121]....
        /*0c04*/ 	.word	0x00020ad0


	//   ....[122]....
        /*0c08*/ 	.word	0x00020b30


	//   ....[123]....
        /*0c0c*/ 	.word	0x00020c40


	//   ....[124]....
        /*0c10*/ 	.word	0x00020ca0


	//   ....[125]....
        /*0c14*/ 	.word	0x00020d80


	//   ....[126]....
        /*0c18*/ 	.word	0x000210f0


	//   ....[127]....
        /*0c1c*/ 	.word	0x000211a0


	//   ....[128]....
        /*0c20*/ 	.word	0x000212a0


	//   ....[129]....
        /*0c24*/ 	.word	0x00021330


	//   ....[130]....
        /*0c28*/ 	.word	0x000213b0


	//   ....[131]....
        /*0c2c*/ 	.word	0x00021430


	//   ....[132]....
        /*0c30*/ 	.word	0x000214b0


	//   ....[133]....
        /*0c34*/ 	.word	0x00021540


	//   ....[134]....
        /*0c38*/ 	.word	0x000215e0


	//   ....[135]....
        /*0c3c*/ 	.word	0x000216b0


	//   ....[136]....
        /*0c40*/ 	.word	0x00021730


	//   ....[137]....
        /*0c44*/ 	.word	0x000217b0


	//   ....[138]....
        /*0c48*/ 	.word	0x00021830


	//   ....[139]....
        /*0c4c*/ 	.word	0x000218c0


	//   ....[140]....
        /*0c50*/ 	.word	0x00021940


	//   ....[141]....
        /*0c54*/ 	.word	0x000219e0


	//   ....[142]....
        /*0c58*/ 	.word	0x00021a70


	//   ....[143]....
        /*0c5c*/ 	.word	0x00021ba0


	//----- nvinfo : EIATTR_REG_RECONFIG
	.align		4
.L_419:
        /*0c60*/ 	.byte	0x01, 0x54
	.zero		2


	//----- nvinfo : EIATTR_SYSCALL_OFFSETS
	.align		4
        /*0c64*/ 	.byte	0x04, 0x46
        /*0c66*/ 	.short	(.L_421 - .L_420)


	//   ....[0]....
.L_420:
        /*0c68*/ 	.word	0x00001a60


	//   ....[1]....
        /*0c6c*/ 	.word	0x00001bb0


	//   ....[2]....
        /*0c70*/ 	.word	0x0000a730


	//   ....[3]....
        /*0c74*/ 	.word	0x0000aa80


	//   ....[4]....
        /*0c78*/ 	.word	0x0001a820


	//   ....[5]....
        /*0c7c*/ 	.word	0x0001a980


	//   ....[6]....
        /*0c80*/ 	.word	0x0001aa80


	//   ....[7]....
        /*0c84*/ 	.word	0x0001b480


	//----- nvinfo : EIATTR_MBARRIER_INSTR_OFFSETS
	.align		4
.L_421:
        /*0c88*/ 	.byte	0x04, 0x39
        /*0c8a*/ 	.short	(.L_423 - .L_422)


	//   ....[0]....
.L_422:
        /*0c8c*/ 	.word	0x000002d0
        /*0c90*/ 	.word	0x000000ff
        /*0c94*/ 	.word	0x00034800
        /*0c98*/ 	.short	0x0100
        /*0c9a*/ 	.byte	0x08
	.zero		1


	//   ....[1]....
        /*0c9c*/ 	.word	0x000002e0
        /*0ca0*/ 	.word	0x000000ff
        /*0ca4*/ 	.word	0x00034820
        /*0ca8*/ 	.short	0x0100
        /*0caa*/ 	.byte	0x08
	.zero		1


	//   ....[2]....
        /*0cac*/ 	.word	0x000003d0
        /*0cb0*/ 	.word	0x000000ff
        /*0cb4*/ 	.word	0x00034830
        /*0cb8*/ 	.short	0x0100
        /*0cba*/ 	.byte	0x08
	.zero		1


	//   ....[3]....
        /*0cbc*/ 	.word	0x000003e0
        /*0cc0*/ 	.word	0x000000ff
        /*0cc4*/ 	.word	0x00034840
        /*0cc8*/ 	.short	0x0100
        /*0cca*/ 	.byte	0x08
	.zero		1


	//   ....[4]....
        /*0ccc*/ 	.word	0x000003f0
        /*0cd0*/ 	.word	0x000000ff
        /*0cd4*/ 	.word	0x00034838
        /*0cd8*/ 	.short	0x0100
        /*0cda*/ 	.byte	0x08
	.zero		1


	//   ....[5]....
        /*0cdc*/ 	.word	0x00000400
        /*0ce0*/ 	.word	0x000000ff
        /*0ce4*/ 	.word	0x00034848
        /*0ce8*/ 	.short	0x0100
        /*0cea*/ 	.byte	0x08
	.zero		1


	//   ....[6]....
        /*0cec*/ 	.word	0x00000530
        /*0cf0*/ 	.word	0x000000ff
        /*0cf4*/ 	.word	0x00034850
        /*0cf8*/ 	.short	0x0100
        /*0cfa*/ 	.byte	0x08
	.zero		1


	//   ....[7]....
        /*0cfc*/ 	.word	0x00000540
        /*0d00*/ 	.word	0x000000ff
        /*0d04*/ 	.word	0x00034860
        /*0d08*/ 	.short	0x0100
        /*0d0a*/ 	.byte	0x08
	.zero		1


	//   ....[8]....
        /*0d0c*/ 	.word	0x00000550
        /*0d10*/ 	.word	0x000000ff
        /*0d14*/ 	.word	0x00034858
        /*0d18*/ 	.short	0x0100
        /*0d1a*/ 	.byte	0x08
	.zero		1


	//   ....[9]....
        /*0d1c*/ 	.word	0x00000560
        /*0d20*/ 	.word	0x000000ff
        /*0d24*/ 	.word	0x00034868
        /*0d28*/ 	.short	0x0100
        /*0d2a*/ 	.byte	0x08
	.zero		1


	//   ....[10]....
        /*0d2c*/ 	.word	0x00000650
        /*0d30*/ 	.word	0x000000ff
        /*0d34*/ 	.word	0x00034870
        /*0d38*/ 	.short	0x0100
        /*0d3a*/ 	.byte	0x06
	.zero		1


	//   ....[11]....
        /*0d3c*/ 	.word	0x00000660
        /*0d40*/ 	.word	0x000000ff
        /*0d44*/ 	.word	0x00034880
        /*0d48*/ 	.short	0x0100
        /*0d4a*/ 	.byte	0x06
	.zero		1


	//   ....[12]....
        /*0d4c*/ 	.word	0x00000670
        /*0d50*/ 	.word	0x000000ff
        /*0d54*/ 	.word	0x00034878
        /*0d58*/ 	.short	0x0100
        /*0d5a*/ 	.byte	0x06
	.zero		1


	//   ....[13]....
        /*0d5c*/ 	.word	0x00000680
        /*0d60*/ 	.word	0x000000ff
        /*0d64*/ 	.word	0x00034888
        /*0d68*/ 	.short	0x0100
        /*0d6a*/ 	.byte	0x06
	.zero		1


	//   ....[14]....
        /*0d6c*/ 	.word	0x000007b0
        /*0d70*/ 	.word	0x000000ff
        /*0d74*/ 	.word	0x00034890
        /*0d78*/ 	.short	0x0100
        /*0d7a*/ 	.byte	0x08
	.zero		1


	//   ....[15]....
        /*0d7c*/ 	.word	0x000007c0
        /*0d80*/ 	.word	0x000000ff
        /*0d84*/ 	.word	0x000348a0
        /*0d88*/ 	.short	0x0100
        /*0d8a*/ 	.byte	0x08
	.zero		1


	//   ....[16]....
        /*0d8c*/ 	.word	0x000007d0
        /*0d90*/ 	.word	0x000000ff
        /*0d94*/ 	.word	0x00034898
        /*0d98*/ 	.short	0x0100
        /*0d9a*/ 	.byte	0x08
	.zero		1


	//   ....[17]....
        /*0d9c*/ 	.word	0x000007e0
        /*0da0*/ 	.word	0x000000ff
        /*0da4*/ 	.word	0x000348a8
        /*0da8*/ 	.short	0x0100
        /*0daa*/ 	.byte	0x08
	.zero		1


	//   ....[18]....
        /*0dac*/ 	.word	0x00000910
        /*0db0*/ 	.word	0x000000ff
        /*0db4*/ 	.word	0x000348b0
        /*0db8*/ 	.short	0x0100
        /*0dba*/ 	.byte	0x08
	.zero		1


	//   ....[19]....
        /*0dbc*/ 	.word	0x00000920
        /*0dc0*/ 	.word	0x000000ff
        /*0dc4*/ 	.word	0x000348c0
        /*0dc8*/ 	.short	0x0100
        /*0dca*/ 	.byte	0x08
	.zero		1


	//   ....[20]....
        /*0dcc*/ 	.word	0x00000930
        /*0dd0*/ 	.word	0x000000ff
        /*0dd4*/ 	.word	0x000348b8
        /*0dd8*/ 	.short	0x0100
        /*0dda*/ 	.byte	0x08
	.zero		1


	//   ....[21]....
        /*0ddc*/ 	.word	0x00000940
        /*0de0*/ 	.word	0x000000ff
        /*0de4*/ 	.word	0x000348c8
        /*0de8*/ 	.short	0x0100
        /*0dea*/ 	.byte	0x08
	.zero		1


	//   ....[22]....
        /*0dec*/ 	.word	0x00003700
        /*0df0*/ 	.word	0x00000003
        /*0df4*/ 	.word	0x00034890
        /*0df8*/ 	.short	0x010a
        /*0dfa*/ 	.byte	0x3f
	.zero		1


	//   ....[23]....
        /*0dfc*/ 	.word	0x00006940
        /*0e00*/ 	.word	0x00000003
        /*0e04*/ 	.word	0x00034890
        /*0e08*/ 	.short	0x010a
        /*0e0a*/ 	.byte	0x3f
	.zero		1


	//   ....[24]....
        /*0e0c*/ 	.word	0x000099a0
        /*0e10*/ 	.word	0x00000003
        /*0e14*/ 	.word	0x00034890
        /*0e18*/ 	.short	0x010a
        /*0e1a*/ 	.byte	0x3f
	.zero		1


	//   ....[25]....
        /*0e1c*/ 	.word	0x00009d70
        /*0e20*/ 	.word	0x00000028
        /*0e24*/ 	.word	0x00000000
        /*0e28*/ 	.short	0x0101
        /*0e2a*/ 	.byte	0x3f
	.zero		1


	//   ....[26]....
        /*0e2c*/ 	.word	0x00009db0
        /*0e30*/ 	.word	0x00000003
        /*0e34*/ 	.word	0x000348b0
        /*0e38*/ 	.short	0x010a
        /*0e3a*/ 	.byte	0x3f
	.zero		1


	//   ....[27]....
        /*0e3c*/ 	.word	0x0000a240
        /*0e40*/ 	.word	0x00000003
        /*0e44*/ 	.word	0x00000000
        /*0e48*/ 	.short	0x0101
        /*0e4a*/ 	.byte	0x3f
	.zero		1


	//   ....[28]....
        /*0e4c*/ 	.word	0x0000a7b0
        /*0e50*/ 	.word	0x00000002
        /*0e54*/ 	.word	0x00034800
        /*0e58*/ 	.short	0x010a
        /*0e5a*/ 	.byte	0x3f
	.zero		1


	//   ....[29]....
        /*0e5c*/ 	.word	0x0000a800
        /*0e60*/ 	.word	0x00000002
        /*0e64*/ 	.word	0x00034800
        /*0e68*/ 	.short	0x010a
        /*0e6a*/ 	.byte	0x3f
	.zero		1


	//   ....[30]....
        /*0e6c*/ 	.word	0x0000b1f0
        /*0e70*/ 	.word	0x00000002
        /*0e74*/ 	.word	0x00034800
        /*0e78*/ 	.short	0x010a
        /*0e7a*/ 	.byte	0x3f
	.zero		1


	//   ....[31]....
        /*0e7c*/ 	.word	0x0000db10
        /*0e80*/ 	.word	0x00000002
        /*0e84*/ 	.word	0x00034800
        /*0e88*/ 	.short	0x010a
        /*0e8a*/ 	.byte	0x3f
	.zero		1


	//   ....[32]....
        /*0e8c*/ 	.word	0x000101e0
        /*0e90*/ 	.word	0x00000004
        /*0e94*/ 	.word	0x00034830
        /*0e98*/ 	.short	0x010a
        /*0e9a*/ 	.byte	0x3f
	.zero		1


	//   ....[33]....
        /*0e9c*/ 	.word	0x00010260
        /*0ea0*/ 	.word	0x00000004
        /*0ea4*/ 	.word	0x00034830
        /*0ea8*/ 	.short	0x010a
        /*0eaa*/ 	.byte	0x3f
	.zero		1


	//   ....[34]....
        /*0eac*/ 	.word	0x000122a0
        /*0eb0*/ 	.word	0x00000005
        /*0eb4*/ 	.word	0x00000000
        /*0eb8*/ 	.short	0x0101
        /*0eba*/ 	.byte	0x3f
	.zero		1


	//   ....[35]....
        /*0ebc*/ 	.word	0x00012cb0
        /*0ec0*/ 	.word	0x0000000f
        /*0ec4*/ 	.word	0x00034830
        /*0ec8*/ 	.short	0x010a
        /*0eca*/ 	.byte	0x3f
	.zero		1


	//   ....[36]....
        /*0ecc*/ 	.word	0x00012d30
        /*0ed0*/ 	.word	0x0000000f
        /*0ed4*/ 	.word	0x00034830
        /*0ed8*/ 	.short	0x010a
        /*0eda*/ 	.byte	0x3f
	.zero		1


	//   ....[37]....
        /*0edc*/ 	.word	0x000138a0
        /*0ee0*/ 	.word	0x00000014
        /*0ee4*/ 	.word	0x00034850
        /*0ee8*/ 	.short	0x010a
        /*0eea*/ 	.byte	0x3f
	.zero		1


	//   ....[38]....
        /*0eec*/ 	.word	0x000138f0
        /*0ef0*/ 	.word	0x00000014
        /*0ef4*/ 	.word	0x00034850
        /*0ef8*/ 	.short	0x010a
        /*0efa*/ 	.byte	0x3f
	.zero		1


	//   ....[39]....
        /*0efc*/ 	.word	0x00014e10
        /*0f00*/ 	.word	0x0000000f
        /*0f04*/ 	.word	0x00000000
        /*0f08*/ 	.short	0x0101
        /*0f0a*/ 	.byte	0x3f
	.zero		1


	//   ....[40]....
        /*0f0c*/ 	.word	0x00014e90
        /*0f10*/ 	.word	0x0000000f
        /*0f14*/ 	.word	0x00000000
        /*0f18*/ 	.short	0x0101
        /*0f1a*/ 	.byte	0x3f
	.zero		1


	//   ....[41]....
        /*0f1c*/ 	.word	0x00015520
        /*0f20*/ 	.word	0x0000000d
        /*0f24*/ 	.word	0x00034850
        /*0f28*/ 	.short	0x010a
        /*0f2a*/ 	.byte	0x3f
	.zero		1


	//   ....[42]....
        /*0f2c*/ 	.word	0x000155c0
        /*0f30*/ 	.word	0x0000000d
        /*0f34*/ 	.word	0x00034850
        /*0f38*/ 	.short	0x010a
        /*0f3a*/ 	.byte	0x3f
	.zero		1


	//   ....[43]....
        /*0f3c*/ 	.word	0x00015b90
        /*0f40*/ 	.word	0x0000000a
        /*0f44*/ 	.word	0x00000000
        /*0f48*/ 	.short	0x0101
        /*0f4a*/ 	.byte	0x3f
	.zero		1


	//   ....[44]....
        /*0f4c*/ 	.word	0x00017070
        /*0f50*/ 	.word	0x00000000
        /*0f54*/ 	.word	0x00000000
        /*0f58*/ 	.short	0x0101
        /*0f5a*/ 	.byte	0x3f
	.zero		1


	//   ....[45]....
        /*0f5c*/ 	.word	0x00019320
        /*0f60*/ 	.word	0x00000004
        /*0f64*/ 	.word	0x00034820
        /*0f68*/ 	.short	0x010a
        /*0f6a*/ 	.byte	0x3f
	.zero		1


	//   ....[46]....
        /*0f6c*/ 	.word	0x00019400
        /*0f70*/ 	.word	0x00000005
        /*0f74*/ 	.word	0x000348a0
        /*0f78*/ 	.short	0x010a
        /*0f7a*/ 	.byte	0x3f
	.zero		1


	//   ....[47]....
        /*0f7c*/ 	.word	0x00019830
        /*0f80*/ 	.word	0x00000005
        /*0f84*/ 	.word	0x000348c0
        /*0f88*/ 	.short	0x010a
        /*0f8a*/ 	.byte	0x3f
	.zero		1


	//   ....[48]....
        /*0f8c*/ 	.word	0x00019d40
        /*0f90*/ 	.word	0x00000006
        /*0f94*/ 	.word	0x000348a0
        /*0f98*/ 	.short	0x010a
        /*0f9a*/ 	.byte	0x3f
	.zero		1


	//   ....[49]....
        /*0f9c*/ 	.word	0x0001a160
        /*0fa0*/ 	.word	0x00000006
        /*0fa4*/ 	.word	0x000348c0
        /*0fa8*/ 	.short	0x010a
        /*0faa*/ 	.byte	0x3f
	.zero		1


	//   ....[50]....
        /*0fac*/ 	.word	0x0001aed0
        /*0fb0*/ 	.word	0x00000000
        /*0fb4*/ 	.word	0x00034840
        /*0fb8*/ 	.short	0x010a
        /*0fba*/ 	.byte	0x3f
	.zero		1


	//   ....[51]....
        /*0fbc*/ 	.word	0x0001bef0
        /*0fc0*/ 	.word	0x00000008
        /*0fc4*/ 	.word	0x00034800
        /*0fc8*/ 	.short	0x0107
        /*0fca*/ 	.byte	0x3f
	.zero		1


	//   ....[52]....
        /*0fcc*/ 	.word	0x0001bff0
        /*0fd0*/ 	.word	0x00000002
        /*0fd4*/ 	.word	0x00034800
        /*0fd8*/ 	.short	0x0101
        /*0fda*/ 	.byte	0x3f
	.zero		1


	//   ....[53]....
        /*0fdc*/ 	.word	0x0001c010
        /*0fe0*/ 	.word	0x00000002
        /*0fe4*/ 	.word	0x00034820
        /*0fe8*/ 	.short	0x010a
        /*0fea*/ 	.byte	0x3f
	.zero		1


	//   ....[54]....
        /*0fec*/ 	.word	0x0001c390
        /*0ff0*/ 	.word	0x00000003
        /*0ff4*/ 	.word	0x00034840
        /*0ff8*/ 	.short	0x010a
        /*0ffa*/ 	.byte	0x3f
	.zero		1


	//   ....[55]....
        /*0ffc*/ 	.word	0x0001c840
        /*1000*/ 	.word	0x00000002
        /*1004*/ 	.word	0x00034860
        /*1008*/ 	.short	0x010a
        /*100a*/ 	.byte	0x3f
	.zero		1


	//   ....[56]....
        /*100c*/ 	.word	0x0001cf50
        /*1010*/ 	.word	0x00000003
        /*1014*/ 	.word	0x00034840
        /*1018*/ 	.short	0x010a
        /*101a*/ 	.byte	0x3f
	.zero		1


	//   ....[57]....
        /*101c*/ 	.word	0x0001d400
        /*1020*/ 	.word	0x00000002
        /*1024*/ 	.word	0x00034860
        /*1028*/ 	.short	0x010a
        /*102a*/ 	.byte	0x3f
	.zero		1


	//   ....[58]....
        /*102c*/ 	.word	0x0001da60
        /*1030*/ 	.word	0x00000003
        /*1034*/ 	.word	0x00034840
        /*1038*/ 	.short	0x010a
        /*103a*/ 	.byte	0x3f
	.zero		1


	//   ....[59]....
        /*103c*/ 	.word	0x0001df00
        /*1040*/ 	.word	0x00000002
        /*1044*/ 	.word	0x00034860
        /*1048*/ 	.short	0x010a
        /*104a*/ 	.byte	0x3f
	.zero		1


	//   ....[60]....
        /*104c*/ 	.word	0x0001e4e0
        /*1050*/ 	.word	0x00000000
        /*1054*/ 	.word	0x00034860
        /*1058*/ 	.short	0x010a
        /*105a*/ 	.byte	0x3f
	.zero		1


	//   ....[61]....
        /*105c*/ 	.word	0x0001f410
        /*1060*/ 	.word	0x00000000
        /*1064*/ 	.word	0x00034820
        /*1068*/ 	.short	0x010a
        /*106a*/ 	.byte	0x3f
	.zero		1


	//   ....[62]....
        /*106c*/ 	.word	0x0001f5c0
        /*1070*/ 	.word	0x00000006
        /*1074*/ 	.word	0x00000000
        /*1078*/ 	.short	0x010a
        /*107a*/ 	.byte	0x3f
	.zero		1


	//   ....[63]....
        /*107c*/ 	.word	0x0001f630
        /*1080*/ 	.word	0x00000007
        /*1084*/ 	.word	0x00000000
        /*1088*/ 	.short	0x010a
        /*108a*/ 	.byte	0x3f
	.zero		1


	//   ....[64]....
        /*108c*/ 	.word	0x0001f6a0
        /*1090*/ 	.word	0x00000004
        /*1094*/ 	.word	0x00000000
        /*1098*/ 	.short	0x010a
        /*109a*/ 	.byte	0x3f
	.zero		1


	//   ....[65]....
        /*109c*/ 	.word	0x0001f6d0
        /*10a0*/ 	.word	0x00000003
        /*10a4*/ 	.word	0x00000000
        /*10a8*/ 	.short	0x010a
        /*10aa*/ 	.byte	0x3f
	.zero		1


	//   ....[66]....
        /*10ac*/ 	.word	0x0001f730
        /*10b0*/ 	.word	0x00000003
        /*10b4*/ 	.word	0x00034890
        /*10b8*/ 	.short	0x010a
        /*10ba*/ 	.byte	0x3f
	.zero		1


	//   ....[67]....
        /*10bc*/ 	.word	0x0001f780
        /*10c0*/ 	.word	0x00000003
        /*10c4*/ 	.word	0x00034890
        /*10c8*/ 	.short	0x010a
        /*10ca*/ 	.byte	0x3f
	.zero		1


	//   ....[68]....
        /*10cc*/ 	.word	0x0001f7d0
        /*10d0*/ 	.word	0x00000003
        /*10d4*/ 	.word	0x00034890
        /*10d8*/ 	.short	0x010a
        /*10da*/ 	.byte	0x3f
	.zero		1


	//   ....[69]....
        /*10dc*/ 	.word	0x0001f820
        /*10e0*/ 	.word	0x00000003
        /*10e4*/ 	.word	0x000348b0
        /*10e8*/ 	.short	0x010a
        /*10ea*/ 	.byte	0x3f
	.zero		1


	//   ....[70]....
        /*10ec*/ 	.word	0x0001fa40
        /*10f0*/ 	.word	0x00000002
        /*10f4*/ 	.word	0x00034800
        /*10f8*/ 	.short	0x010a
        /*10fa*/ 	.byte	0x3f
	.zero		1


	//   ....[71]....
        /*10fc*/ 	.word	0x0001fc70
        /*1100*/ 	.word	0x00000002
        /*1104*/ 	.word	0x00034800
        /*1108*/ 	.short	0x010a
        /*110a*/ 	.byte	0x3f
	.zero		1


	//   ....[72]....
        /*110c*/ 	.word	0x0001fcc0
        /*1110*/ 	.word	0x00000004
        /*1114*/ 	.word	0x00034830
        /*1118*/ 	.short	0x010a
        /*111a*/ 	.byte	0x3f
	.zero		1


	//   ....[73]....
        /*111c*/ 	.word	0x0001fd10
        /*1120*/ 	.word	0x0000000f
        /*1124*/ 	.word	0x00034830
        /*1128*/ 	.short	0x010a
        /*112a*/ 	.byte	0x3f
	.zero		1


	//   ....[74]....
        /*112c*/ 	.word	0x0001fd60
        /*1130*/ 	.word	0x00000014
        /*1134*/ 	.word	0x00034850
        /*1138*/ 	.short	0x010a
        /*113a*/ 	.byte	0x3f
	.zero		1


	//   ....[75]....
        /*113c*/ 	.word	0x0001fdb0
        /*1140*/ 	.word	0x0000000d
        /*1144*/ 	.word	0x00034850
        /*1148*/ 	.short	0x010a
        /*114a*/ 	.byte	0x3f
	.zero		1


	//   ....[76]....
        /*114c*/ 	.word	0x0001ff70
        /*1150*/ 	.word	0x00000003
        /*1154*/ 	.word	0x00034820
        /*1158*/ 	.short	0x010a
        /*115a*/ 	.byte	0x3f
	.zero		1


	//   ....[77]....
        /*115c*/ 	.word	0x0001ffc0
        /*1160*/ 	.word	0x00000005
        /*1164*/ 	.word	0x000348a0
        /*1168*/ 	.short	0x010a
        /*116a*/ 	.byte	0x3f
	.zero		1


	//   ....[78]....
        /*116c*/ 	.word	0x00020010
        /*1170*/ 	.word	0x00000005
        /*1174*/ 	.word	0x000348c0
        /*1178*/ 	.short	0x010a
        /*117a*/ 	.byte	0x3f
	.zero		1


	//   ....[79]....
        /*117c*/ 	.word	0x00020060
        /*1180*/ 	.word	0x00000006
        /*1184*/ 	.word	0x000348a0
        /*1188*/ 	.short	0x010a
        /*118a*/ 	.byte	0x3f
	.zero		1


	//   ....[80]....
        /*118c*/ 	.word	0x000200b0
        /*1190*/ 	.word	0x00000006
        /*1194*/ 	.word	0x000348c0
        /*1198*/ 	.short	0x010a
        /*119a*/ 	.byte	0x3f
	.zero		1


	//   ....[81]....
        /*119c*/ 	.word	0x00020250
        /*11a0*/ 	.word	0x00000000
        /*11a4*/ 	.word	0x00034840
        /*11a8*/ 	.short	0x010a
        /*11aa*/ 	.byte	0x3f
	.zero		1


	//   ....[82]....
        /*11ac*/ 	.word	0x00020e10
        /*11b0*/ 	.word	0x00000002
        /*11b4*/ 	.word	0x00034820
        /*11b8*/ 	.short	0x010a
        /*11ba*/ 	.byte	0x3f
	.zero		1


	//   ....[83]....
        /*11bc*/ 	.word	0x00020e60
        /*11c0*/ 	.word	0x00000003
        /*11c4*/ 	.word	0x00034840
        /*11c8*/ 	.short	0x010a
        /*11ca*/ 	.byte	0x3f
	.zero		1


	//   ....[84]....
        /*11cc*/ 	.word	0x00020eb0
        /*11d0*/ 	.word	0x00000002
        /*11d4*/ 	.word	0x00034860
        /*11d8*/ 	.short	0x010a
        /*11da*/ 	.byte	0x3f
	.zero		1


	//   ....[85]....
        /*11dc*/ 	.word	0x00020f00
        /*11e0*/ 	.word	0x00000003
        /*11e4*/ 	.word	0x00034840
        /*11e8*/ 	.short	0x010a
        /*11ea*/ 	.byte	0x3f
	.zero		1


	//   ....[86]....
        /*11ec*/ 	.word	0x00020f50
        /*11f0*/ 	.word	0x00000002
        /*11f4*/ 	.word	0x00034860
        /*11f8*/ 	.short	0x010a
        /*11fa*/ 	.byte	0x3f
	.zero		1


	//   ....[87]....
        /*11fc*/ 	.word	0x00020fa0
        /*1200*/ 	.word	0x00000003
        /*1204*/ 	.word	0x00034840
        /*1208*/ 	.short	0x010a
        /*120a*/ 	.byte	0x3f
	.zero		1


	//   ....[88]....
        /*120c*/ 	.word	0x00020ff0
        /*1210*/ 	.word	0x00000002
        /*1214*/ 	.word	0x00034860
        /*1218*/ 	.short	0x010a
        /*121a*/ 	.byte	0x3f
	.zero		1


	//   ....[89]....
        /*121c*/ 	.word	0x00021040
        /*1220*/ 	.word	0x00000000
        /*1224*/ 	.word	0x00034860
        /*1228*/ 	.short	0x010a
        /*122a*/ 	.byte	0x3f
	.zero		1


	//   ....[90]....
        /*122c*/ 	.word	0x00021ac0
        /*1230*/ 	.word	0x00000000
        /*1234*/ 	.word	0x00034820
        /*1238*/ 	.short	0x010a
        /*123a*/ 	.byte	0x3f
	.zero		1


	//   ....[91]....
        /*123c*/ 	.word	0x00021c60
        /*1240*/ 	.word	0x00000006
        /*1244*/ 	.word	0x00000000
        /*1248*/ 	.short	0x010a
        /*124a*/ 	.byte	0x3f
	.zero		1


	//   ....[92]....
        /*124c*/ 	.word	0x00021cb0
        /*1250*/ 	.word	0x00000007
        /*1254*/ 	.word	0x00000000
        /*1258*/ 	.short	0x010a
        /*125a*/ 	.byte	0x3f
	.zero		1


	//   ....[93]....
        /*125c*/ 	.word	0x00021d00
        /*1260*/ 	.word	0x00000004
        /*1264*/ 	.word	0x00000000
        /*1268*/ 	.short	0x010a
        /*126a*/ 	.byte	0x3f
	.zero		1


	//----- nvinfo : EIATTR_NUM_MBARRIERS
	.align		4
.L_423:
        /*126c*/ 	.byte	0x03, 0x38
        /*126e*/ 	.short	0x0016


	//----- nvinfo : EIATTR_EXIT_INSTR_OFFSETS
	.align		4
        /*1270*/ 	.byte	0x04, 0x1c
        /*1272*/ 	.short	(.L_425 - .L_424)


	//   ....[0]....
.L_424:
        /*1274*/ 	.word	0x0001f720


	//----- nvinfo : EIATTR_MAX_THREADS
	.align		4
.L_425:
        /*1278*/ 	.byte	0x04, 0x05
        /*127a*/ 	.short	(.L_427 - .L_426)
.L_426:
        /*127c*/ 	.word	0x00000180
        /*1280*/ 	.word	0x00000001
        /*1284*/ 	.word	0x00000001


	//----- nvinfo : EIATTR_CRS_STACK_SIZE
	.align		4
.L_427:
        /*1288*/ 	.byte	0x04, 0x1e
        /*128a*/ 	.short	(.L_429 - .L_428)
.L_428:
        /*128c*/ 	.word	0x00000000


	//----- nvinfo : EIATTR_CBANK_PARAM_SIZE
	.align		4
.L_429:
        /*1290*/ 	.byte	0x03, 0x19
        /*1292*/ 	.short	0x0af0


	//----- nvinfo : EIATTR_PARAM_CBANK
	.align		4
        /*1294*/ 	.byte	0x04, 0x0a
        /*1296*/ 	.short	(.L_431 - .L_430)
	.align		4
.L_430:
        /*1298*/ 	.word	index@(.nv.constant0._ZN7cutlass13device_kernelIN5flash11enable_sm90INS1_16FlashAttnFwdSm90INS1_25CollectiveMainloopFwdSm90ILi2EN4cute5tupleIJNS5_1CILi1EEES8_S8_EEENS6_IJNS7_ILi128EEESA_NS7_ILi192EEEEEELi128ENS_6half_tEfNS_4arch4Sm90ELb0ELb0ELb0ELb1ELb0ELb1ELb0ELb1ELb1ELb1ELb0ELb0EEENS1_21CollectiveEpilogueFwdINS6_IJSA_SA_SA_EEES9_SD_SF_Li256ELb1ELb1ELb0ELb0EEENS1_36VarlenDynamicPersistentTileSchedulerILi128ELi128ELi256ELi128ELb0ELb1ELb1ELb0ELb1ELb1EEEEEEEEEvNT_6ParamsE)
        /*129c*/ 	.short	0x0210
        /*129e*/ 	.short	0x0af0


	//----- nvinfo : EIATTR_SW_WAR
	.align		4
.L_431:
        /*12a0*/ 	.byte	0x04, 0x36
        /*12a2*/ 	.short	(.L_433 - .L_432)
.L_432:
        /*12a4*/ 	.word	0x00000008
.L_433:


//--------------------- .nv.info._ZN7cutlass13device_kernelIN5flash11enable_sm90INS1_16FlashAttnFwdSm90INS1_25CollectiveMainloopFwdSm90ILi2EN4cute5tupleIJNS5_1CILi1EEES8_S8_EEENS6_IJNS7_ILi128EEENS7_ILi96EEENS7_ILi192EEEEEELi128ENS_6half_tEfNS_4arch4Sm90ELb0ELb1ELb0ELb0ELb0ELb0ELb0ELb1ELb1ELb1ELb0ELb0EEENS1_21CollectiveEpilogueFwdINS6_IJSA_SA_SB_EEES9_SE_SG_Li256ELb0ELb1ELb0ELb0EEENS1_30DynamicPersistentTileSchedulerILi256ELi128ELb0ELb1ELb1EEEEEEEEEvNT_6ParamsE --------------------------
	.section	.nv.info._ZN7cutlass13device_kernelIN5flash11enable_sm90INS1_16FlashAttnFwdSm90INS1_25CollectiveMainloopFwdSm90ILi2EN4cute5tupleIJNS5_1CILi1EEES8_S8_EEENS6_IJNS7_ILi128EEENS7_ILi96EEENS7_ILi192EEEEEELi128ENS_6half_tEfNS_4arch4Sm90ELb0ELb1ELb0ELb0ELb0ELb0ELb0ELb1ELb1ELb1ELb0ELb0EEENS1_21CollectiveEpilogueFwdINS6_IJSA_SA_SB_EEES9_SE_SG_Li256ELb0ELb1ELb0ELb0EEENS1_30DynamicPersistentTileSchedulerILi256ELi128ELb0ELb1ELb1EEEEEEEEEvNT_6ParamsE,"",@"SHT_CUDA_INFO"
	.sectionflags	@""
	.align	4


	//----- nvinfo : EIATTR_CUDA_API_VERSION
	.align		4
        /*0000*/ 	.byte	0x04, 0x37
        /*0002*/ 	.short	(.L_435 - .L_434)
.L_434:
        /*0004*/ 	.word	0x00000082


	//----- nvinfo : EIATTR_KPARAM_INFO
	.align		4
.L_435:
        /*0008*/ 	.byte	0x04, 0x17
        /*000a*/ 	.short	(.L_437 - .L_436)
.L_436:
        /*000c*/ 	.word	0x00000000
        /*0010*/ 	.short	0x0000
        /*0012*/ 	.short	0x0070
        /*0014*/ 	.byte	0x00, 0xf0, 0x01, 0x2a


	//----- nvinfo : EIATTR_SPARSE_MMA_MASK
	.align		4
.L_437:
        /*0018*/ 	.byte	0x03, 0x50
        /*001a*/ 	.short	0x0000


	//----- nvinfo : EIATTR_MAXREG_COUNT
	.align		4
        /*001c*/ 	.byte	0x03, 0x1b
        /*001e*/ 	.short	0x00a8


	//----- nvinfo : EIATTR_NUM_BARRIERS
	.align		4
        /*0020*/ 	.byte	0x02, 0x4c
        /*0022*/ 	.byte	0x09
	.zero		1


	//----- nvinfo : EIATTR_EXTERNS
	.align		4
        /*0024*/ 	.byte	0x04, 0x0f
        /*0026*/ 	.short	(.L_439 - .L_438)


	//   ....[0]....
	.align		4
.L_438:
        /*0028*/ 	.word	index@(__assertfail)


	//----- nvinfo : EIATTR_ANNOTATIONS
	.align		4
.L_439:
        /*002c*/ 	.byte	0x04, 0x55
        /*002e*/ 	.short	(.L_441 - .L_440)


	//   ....[0]....
.L_440:
        /* <DEDUP_REMOVED lines=28> */


	//----- nvinfo : EIATTR_MERCURY_ISA_VERSION
	.align		4
.L_441:
        /*01d8*/ 	.byte	0x03, 0x5f
        /*01da*/ 	.short	0x0101


	//----- nvinfo : EIATTR_INT_WARP_WIDE_INSTR_OFFSETS
	.align		4
        /*01dc*/ 	.byte	0x04, 0x31
        /*01de*/ 	.short	(.L_443 - .L_442)


	//   ....[0]....
.L_442:
        /*01e0*/ 	.word	0x00000130


	//   ....[1]....
        /*01e4*/ 	.word	0x00000170


	//   ....[2]....
        /*01e8*/ 	.word	0x000001e0


	//   ....[3]....
        /*01ec*/ 	.word	0x0000f4f0


	//   ....[4]....
        /*01f0*/ 	.word	0x0000f590


	//   ....[5]....
        /*01f4*/ 	.word	0x00012e30


	//   ....[6]....
        /*01f8*/ 	.word	0x00012ed0


	//----- nvinfo : EIATTR_COOP_GROUP_MASK_REGIDS
	.align		4
.L_443:
        /*01fc*/ 	.byte	0x04, 0x29
        /*01fe*/ 	.short	(.L_445 - .L_444)


	//   ....[0]....
.L_444:
        /*0200*/ 	.word	0xffffffff


	//   ....[1]....
        /*0204*/ 	.word	0xffffffff


	//   ....[2]....
        /*0208*/ 	.word	0xffffffff


	//   ....[3]....
        /*020c*/ 	.word	0xffffffff


	//   ....[4]....
        /*0210*/ 	.word	0xffffffff


	//   ....[5]....
        /*0214*/ 	.word	0xffffffff


	//   ....[6]....
        /*0218*/ 	.word	0xffffffff


	//   ....[7]....
        /*021c*/ 	.word	0xffffffff


	//   ....[8]....
        /*0220*/ 	.word	0xffffffff


	//   ....[9]....
        /*0224*/ 	.word	0xffffffff


	//   ....[10]....
        /*0228*/ 	.word	0xffffffff


	//   ....[11]....
        /*022c*/ 	.word	0xffffffff


	//   ....[12]....
        /*0230*/ 	.word	0xffffffff


	//   ....[13]....
        /*0234*/ 	.word	0xffffffff


	//   ....[14]....
        /*0238*/ 	.word	0xffffffff


	//   ....[15]....
        /*023c*/ 	.word	0xffffffff


	//   ....[16]....
        /*0240*/ 	.word	0xffffffff


	//   ....[17]....
        /*0244*/ 	.word	0xffffffff


	//   ....[18]....
        /*0248*/ 	.word	0xffffffff


	//   ....[19]....
        /*024c*/ 	.word	0xffffffff


	//   ....[20]....
        /*0250*/ 	.word	0xffffffff


	//   ....[21]....
        /*0254*/ 	.word	0xffffffff


	//   ....[22]....
        /*0258*/ 	.word	0xffffffff


	//   ....[23]....
        /*025c*/ 	.word	0xffffffff


	//   ....[24]....
        /*0260*/ 	.word	0xffffffff


	//   ....[25]....
        /*0264*/ 	.word	0xffffffff


	//   ....[26]....
        /*0268*/ 	.word	0xffffffff


	//   ....[27]....
        /*026c*/ 	.word	0xffffffff


	//   ....[28]....
        /*0270*/ 	.word	0xffffffff


	//   ....[29]....
        /*0274*/ 	.word	0xffffffff


	//   ....[30]....
        /*0278*/ 	.word	0xffffffff


	//   ....[31]....
        /*027c*/ 	.word	0xffffffff


	//   ....[32]....
        /*0280*/ 	.word	0xffffffff


	//   ....[33]....
        /*0284*/ 	.word	0xffffffff


	//   ....[34]....
        /*0288*/ 	.word	0xffffffff


	//   ....[35]....
        /*028c*/ 	.word	0xffffffff


	//   ....[36]....
        /*0290*/ 	.word	0xffffffff


	//   ....[37]....
        /*0294*/ 	.word	0xffffffff


	//   ....[38]....
        /*0298*/ 	.word	0xffffffff


	//   ....[39]....
        /*029c*/ 	.word	0xffffffff


	//   ....[40]....
        /*02a0*/ 	.word	0xffffffff


	//   ....[41]....
        /*02a4*/ 	.word	0xffffffff


	//   ....[42]....
        /*02a8*/ 	.word	0xffffffff


	//   ....[43]....
        /*02ac*/ 	.word	0xffffffff


	//   ....[44]....
        /*02b0*/ 	.word	0xffffffff


	//   ....[45]....
        /*02b4*/ 	.word	0xffffffff


	//   ....[46]....
        /*02b8*/ 	.word	0xffffffff


	//   ....[47]....
        /*02bc*/ 	.word	0xffffffff


	//   ....[48]....
        /*02c0*/ 	.word	0xffffffff


	//   ....[49]....
        /*02c4*/ 	.word	0xffffffff


	//   ....[50]....
        /*02c8*/ 	.word	0xffffffff


	//   ....[51]....
        /*02cc*/ 	.word	0xffffffff


	//   ....[52]....
        /*02d0*/ 	.word	0xffffffff


	//   ....[53]....
        /*02d4*/ 	.word	0xffffffff


	//   ....[54]....
        /*02d8*/ 	.word	0xffffffff


	//   ....[55]....
        /*02dc*/ 	.word	0xffffffff


	//   ....[56]....
        /*02e0*/ 	.word	0xffffffff


	//   ....[57]....
        /*02e4*/ 	.word	0xffffffff


	//   ....[58]....
        /*02e8*/ 	.word	0xffffffff


	//   ....[59]....
        /*02ec*/ 	.word	0xffffffff


	//   ....[60]....
        /*02f0*/ 	.word	0xffffffff


	//   ....[61]....
        /*02f4*/ 	.word	0xffffffff


	//   ....[62]....
        /*02f8*/ 	.word	0xffffffff


	//   ....[63]....
        /*02fc*/ 	.word	0xffffffff


	//   ....[64]....
        /*0300*/ 	.word	0xffffffff


	//   ....[65]....
        /*0304*/ 	.word	0xffffffff


	//   ....[66]....
        /*0308*/ 	.word	0xffffffff


	//   ....[67]....
        /*030c*/ 	.word	0xffffffff


	//   ....[68]....
        /*0310*/ 	.word	0xffffffff


	//   ....[69]....
        /*0314*/ 	.word	0xffffffff


	//   ....[70]....
        /*0318*/ 	.word	0xffffffff


	//   ....[71]....
        /*031c*/ 	.word	0xffffffff


	//   ....[72]....
        /*0320*/ 	.word	0xffffffff


	//   ....[73]....
        /*0324*/ 	.word	0xffffffff


	//   ....[74]....
        /*0328*/ 	.word	0x0500000f


	//   ....[75]....
        /*032c*/ 	.word	0x0500000f


	//   ....[76]....
        /*0330*/ 	.word	0x0500000f


	//   ....[77]....
        /*0334*/ 	.word	0x0500000f


	//   ....[78]....
        /*0338*/ 	.word	0x0500000f


	//   ....[79]....
        /*033c*/ 	.word	0x0500000f


	//   ....[80]....
        /*0340*/ 	.word	0x0500000f


	//   ....[81]....
        /*0344*/ 	.word	0x0500000f


	//   ....[82]....
        /*0348*/ 	.word	0x0500000f


	//   ....[83]....
        /*034c*/ 	.word	0x0500000f


	//   ....[84]....
        /*0350*/ 	.word	0x0500000f


	//   ....[85]....
        /*0354*/ 	.word	0x0500000f


	//   ....[86]....
        /*0358*/ 	.word	0x0500000f


	//   ....[87]....
        /*035c*/ 	.word	0x0500000f


	//   ....[88]....
        /*0360*/ 	.word	0x0500000f


	//   ....[89]....
        /*0364*/ 	.word	0x0500000f


	//   ....[90]....
        /*0368*/ 	.word	0x0500000f


	//   ....[91]....
        /*036c*/ 	.word	0x0500000f


	//   ....[92]....
        /*0370*/ 	.word	0x0500000f


	//----- nvinfo : EIATTR_COOP_GROUP_INSTR_OFFSETS
	.align		4
.L_445:
        /*0374*/ 	.byte	0x04, 0x28
        /*0376*/ 	.short	(.L_447 - .L_446)


	//   ....[0]....
.L_446:
        /*0378*/ 	.word	0x00000060


	//   ....[1]....
        /*037c*/ 	.word	0x00000140


	//   ....[2]....
        /*0380*/ 	.word	0x00000190


	//   ....[3]....
        /*0384*/ 	.word	0x000003c0


	//   ....[4]....
        /*0388*/ 	.word	0x00000520


	//   ....[5]....
        /*038c*/ 	.word	0x00000640


	//   ....[6]....
        /*0390*/ 	.word	0x000007a0


	//   ....[7]....
        /*0394*/ 	.word	0x000017a0


	//   ....[8]....
        /*0398*/ 	.word	0x00001fe0


	//   ....[9]....
        /*039c*/ 	.word	0x00002b70


	//   ....[10]....
        /*03a0*/ 	.word	0x00003290


	//   ....[11]....
        /*03a4*/ 	.word	0x00003350


	//   ....[12]....
        /*03a8*/ 	.word	0x00003770


	//   ....[13]....
        /*03ac*/ 	.word	0x00003860


	//   ....[14]....
        /*03b0*/ 	.word	0x000052a0


	//   ....[15]....
        /*03b4*/ 	.word	0x00005480


	//   ....[16]....
        /*03b8*/ 	.word	0x00006230


	//   ....[17]....
        /*03bc*/ 	.word	0x00006330


	//   ....[18]....
        /*03c0*/ 	.word	0x000068c0


	//   ....[19]....
        /*03c4*/ 	.word	0x00006930


	//   ....[20]....
        /*03c8*/ 	.word	0x000081a0


	//   ....[21]....
        /*03cc*/ 	.word	0x000081c0


	//   ....[22]....
        /*03d0*/ 	.word	0x000087f0


	//   ....[23]....
        /*03d4*/ 	.word	0x00008860


	//   ....[24]....
        /*03d8*/ 	.word	0x00009d40


	//   ....[25]....
        /*03dc*/ 	.word	0x0000a140


	//   ....[26]....
        /*03e0*/ 	.word	0x0000aeb0


	//   ....[27]....
        /*03e4*/ 	.word	0x0000b100


	//   ....[28]....
        /*03e8*/ 	.word	0x0000b560


	//   ....[29]....
        /*03ec*/ 	.word	0x0000b5d0


	//   ....[30]....
        /*03f0*/ 	.word	0x0000c450


	//   ....[31]....
        /*03f4*/ 	.word	0x0000c480


	//   ....[32]....
        /*03f8*/ 	.word	0x0000c5a0


	//   ....[33]....
        /*03fc*/ 	.word	0x0000c5b0


	//   ....[34]....
        /*0400*/ 	.word	0x0000d650


	//   ....[35]....
        /*0404*/ 	.word	0x0000d6b0


	//   ....[36]....
        /*0408*/ 	.word	0x0000d710


	//   ....[37]....
        /*040c*/ 	.word	0x0000d840


	//   ....[38]....
        /*0410*/ 	.word	0x0000dc10


	//   ....[39]....
        /*0414*/ 	.word	0x0000dc20


	//   ....[40]....
        /*0418*/ 	.word	0x0000dcf0


	//   ....[41]....
        /*041c*/ 	.word	0x0000dd10


	//   ....[42]....
        /*0420*/ 	.word	0x0000dde0


	//   ....[43]....
        /*0424*/ 	.word	0x0000de00


	//   ....[44]....
        /*0428*/ 	.word	0x0000dee0


	//   ....[45]....
        /*042c*/ 	.word	0x0000df00


	//   ....[46]....
        /*0430*/ 	.word	0x0000e590


	//   ....[47]....
        /*0434*/ 	.word	0x0000e5a0


	//   ....[48]....
        /*0438*/ 	.word	0x0000e670


	//   ....[49]....
        /*043c*/ 	.word	0x0000e690


	//   ....[50]....
        /*0440*/ 	.word	0x0000e760


	//   ....[51]....
        /*0444*/ 	.word	0x0000e780


	//   ....[52]....
        /*0448*/ 	.word	0x0000e860


	//   ....[53]....
        /*044c*/ 	.word	0x0000e880


	//   ....[54]....
        /*0450*/ 	.word	0x0000e9f0


	//   ....[55]....
        /*0454*/ 	.word	0x0000fb30


	//   ....[56]....
        /*0458*/ 	.word	0x000105c0


	//   ....[57]....
        /*045c*/ 	.word	0x000105f0


	//   ....[58]....
        /*0460*/ 	.word	0x000106c0


	//   ....[59]....
        /*0464*/ 	.word	0x000106e0


	//   ....[60]....
        /*0468*/ 	.word	0x00010780


	//   ....[61]....
        /*046c*/ 	.word	0x000107a0


	//   ....[62]....
        /*0470*/ 	.word	0x00010840


	//   ....[63]....
        /*0474*/ 	.word	0x00010860


	//   ....[64]....
        /*0478*/ 	.word	0x00010900


	//   ....[65]....
        /*047c*/ 	.word	0x00010920


	//   ....[66]....
        /*0480*/ 	.word	0x000109c0


	//   ....[67]....
        /*0484*/ 	.word	0x000109e0


	//   ....[68]....
        /*0488*/ 	.word	0x00010a80


	//   ....[69]....
        /*048c*/ 	.word	0x00010aa0


	//   ....[70]....
        /*0490*/ 	.word	0x00010ab0


	//   ....[71]....
        /*0494*/ 	.word	0x00010ac0


	//   ....[72]....
        /*0498*/ 	.word	0x00013430


	//   ....[73]....
        /*049c*/ 	.word	0x00013620


	//   ....[74]....
        /*04a0*/ 	.word	0x00013c70


	//   ....[75]....
        /*04a4*/ 	.word	0x00013df0


	//   ....[76]....
        /*04a8*/ 	.word	0x00013e50


	//   ....[77]....
        /*04ac*/ 	.word	0x00013fb0


	//   ....[78]....
        /*04b0*/ 	.word	0x00014000


	//   ....[79]....
        /*04b4*/ 	.word	0x00014120


	//   ....[80]....
        /*04b8*/ 	.word	0x00014190


	//   ....[81]....
        /*04bc*/ 	.word	0x000142b0


	//   ....[82]....
        /*04c0*/ 	.word	0x00014320


	//   ....[83]....
        /*04c4*/ 	.word	0x00014440


	//   ....[84]....
        /*04c8*/ 	.word	0x000144b0


	//   ....[85]....
        /*04cc*/ 	.word	0x000145d0


	//   ....[86]....
        /*04d0*/ 	.word	0x00014640


	//   ....[87]....
        /*04d4*/ 	.word	0x00014760


	//   ....[88]....
        /*04d8*/ 	.word	0x000147d0


	//   ....[89]....
        /*04dc*/ 	.word	0x000148f0


	//   ....[90]....
        /*04e0*/ 	.word	0x00014940


	//   ....[91]....
        /*04e4*/ 	.word	0x00014c60


	//   ....[92]....
        /*04e8*/ 	.word	0x00014d80


	//----- nvinfo : EIATTR_REG_RECONFIG
	.align		4
.L_447:
        /*04ec*/ 	.byte	0x01, 0x54
	.zero		2


	//----- nvinfo : EIATTR_SYSCALL_OFFSETS
	.align		4
        /*04f0*/ 	.byte	0x04, 0x46
        /*04f2*/ 	.short	(.L_449 - .L_448)


	//   ....[0]....
.L_448:
        /*04f4*/ 	.word	0x00001980


	//   ....[1]....
        /*04f8*/ 	.word	0x0000f700


	//   ....[2]....
        /*04fc*/ 	.word	0x0000f850


	//   ....[3]....
        /*0500*/ 	.word	0x0000f940


	//   ....[4]....
        /*0504*/ 	.word	0x00010190


	//----- nvinfo : EIATTR_MBARRIER_INSTR_OFFSETS
	.align		4
.L_449:
        /*0508*/ 	.byte	0x04, 0x39
        /*050a*/ 	.short	(.L_451 - .L_450)


	//   ....[0]....
.L_450:
        /*050c*/ 	.word	0x00000270
        /*0510*/ 	.word	0x000000ff
        /*0514*/ 	.word	0x0002a800
        /*0518*/ 	.short	0x0100
        /*051a*/ 	.byte	0x08
	.zero		1


	//   ....[1]....
        /*051c*/ 	.word	0x00000280
        /*0520*/ 	.word	0x000000ff
        /*0524*/ 	.word	0x0002a820
        /*0528*/ 	.short	0x0100
        /*052a*/ 	.byte	0x08
	.zero		1


	//   ....[2]....
        /*052c*/ 	.word	0x00000370
        /*0530*/ 	.word	0x000000ff
        /*0534*/ 	.word	0x0002a830
        /*0538*/ 	.short	0x0100
        /*053a*/ 	.byte	0x08
	.zero		1


	//   ....[3]....
        /*053c*/ 	.word	0x00000380
        /*0540*/ 	.word	0x000000ff
        /*0544*/ 	.word	0x0002a840
        /*0548*/ 	.short	0x0100
        /*054a*/ 	.byte	0x08
	.zero		1


	//   ....[4]....
        /*054c*/ 	.word	0x00000390
        /*0550*/ 	.word	0x000000ff
        /*0554*/ 	.word	0x0002a838
        /*0558*/ 	.short	0x0100
        /*055a*/ 	.byte	0x08
	.zero		1


	//   ....[5]....
        /*055c*/ 	.word	0x000003a0
        /*0560*/ 	.word	0x000000ff
        /*0564*/ 	.word	0x0002a848
        /*0568*/ 	.short	0x0100
        /*056a*/ 	.byte	0x08
	.zero		1


	//   ....[6]....
        /*056c*/ 	.word	0x000004d0
        /*0570*/ 	.word	0x000000ff
        /*0574*/ 	.word	0x0002a850
        /*0578*/ 	.short	0x0100
        /*057a*/ 	.byte	0x08
	.zero		1


	//   ....[7]....
        /*057c*/ 	.word	0x000004e0
        /*0580*/ 	.word	0x000000ff
        /*0584*/ 	.word	0x0002a860
        /*0588*/ 	.short	0x0100
        /*058a*/ 	.byte	0x08
	.zero		1


	//   ....[8]....
        /*058c*/ 	.word	0x000004f0
        /*0590*/ 	.word	0x000000ff
        /*0594*/ 	.word	0x0002a858
        /*0598*/ 	.short	0x0100
        /*059a*/ 	.byte	0x08
	.zero		1


	//   ....[9]....
        /*059c*/ 	.word	0x00000500
        /*05a0*/ 	.word	0x000000ff
        /*05a4*/ 	.word	0x0002a868
        /*05a8*/ 	.short	0x0100
        /*05aa*/ 	.byte	0x08
	.zero		1


	//   ....[10]....
        /*05ac*/ 	.word	0x000005f0
        /*05b0*/ 	.word	0x000000ff
        /*05b4*/ 	.word	0x0002a870
        /*05b8*/ 	.short	0x0100
        /*05ba*/ 	.byte	0x06
	.zero		1


	//   ....[11]....
        /*05bc*/ 	.word	0x00000600
        /*05c0*/ 	.word	0x000000ff
        /*05c4*/ 	.word	0x0002a880
        /*05c8*/ 	.short	0x0100
        /*05ca*/ 	.byte	0x06
	.zero		1


	//   ....[12]....
        /*05cc*/ 	.word	0x00000610
        /*05d0*/ 	.word	0x000000ff
        /*05d4*/ 	.word	0x0002a878
        /*05d8*/ 	.short	0x0100
        /*05da*/ 	.byte	0x06
	.zero		1


	//   ....[13]....
        /*05dc*/ 	.word	0x00000620
        /*05e0*/ 	.word	0x000000ff
        /*05e4*/ 	.word	0x0002a888
        /*05e8*/ 	.short	0x0100
        /*05ea*/ 	.byte	0x06
	.zero		1


	//   ....[14]....
        /*05ec*/ 	.word	0x00000750
        /*05f0*/ 	.word	0x000000ff
        /*05f4*/ 	.word	0x0002a890
        /*05f8*/ 	.short	0x0100
        /*05fa*/ 	.byte	0x08
	.zero		1


	//   ....[15]....
        /*05fc*/ 	.word	0x00000760
        /*0600*/ 	.word	0x000000ff
        /*0604*/ 	.word	0x0002a8a0
        /*0608*/ 	.short	0x0100
        /*060a*/ 	.byte	0x08
	.zero		1


	//   ....[16]....
        /*060c*/ 	.word	0x00000770
        /*0610*/ 	.word	0x000000ff
        /*0614*/ 	.word	0x0002a898
        /*0618*/ 	.short	0x0100
        /*061a*/ 	.byte	0x08
	.zero		1


	//   ....[17]....
        /*061c*/ 	.word	0x00000780
        /*0620*/ 	.word	0x000000ff
        /*0624*/ 	.word	0x0002a8a8
        /*0628*/ 	.short	0x0100
        /*062a*/ 	.byte	0x08
	.zero		1


	//   ....[18]....
        /*062c*/ 	.word	0x000008b0
        /*0630*/ 	.word	0x000000ff
        /*0634*/ 	.word	0x0002a8b0
        /*0638*/ 	.short	0x0100
        /*063a*/ 	.byte	0x08
	.zero		1


	//   ....[19]....
        /*063c*/ 	.word	0x000008c0
        /*0640*/ 	.word	0x000000ff
        /*0644*/ 	.word	0x0002a8c0
        /*0648*/ 	.short	0x0100
        /*064a*/ 	.byte	0x08
	.zero		1


	//   ....[20]....
        /*064c*/ 	.word	0x000008d0
        /*0650*/ 	.word	0x000000ff
        /*0654*/ 	.word	0x0002a8b8
        /*0658*/ 	.short	0x0100
        /*065a*/ 	.byte	0x08
	.zero		1


	//   ....[21]....
        /*065c*/ 	.word	0x000008e0
        /*0660*/ 	.word	0x000000ff
        /*0664*/ 	.word	0x0002a8c8
        /*0668*/ 	.short	0x0100
        /*066a*/ 	.byte	0x08
	.zero		1


	//   ....[22]....
        /*066c*/ 	.word	0x000019f0
        /*0670*/ 	.word	0x000000ff
        /*0674*/ 	.word	0x0002a800
        /*0678*/ 	.short	0x010a
        /*067a*/ 	.byte	0x25
	.zero		1


	//   ....[23]....
        /*067c*/ 	.word	0x00001a80
        /*0680*/ 	.word	0x00000007
        /*0684*/ 	.word	0x0002a830
        /*0688*/ 	.short	0x010a
        /*068a*/ 	.byte	0x3f
	.zero		1


	//   ....[24]....
        /*068c*/ 	.word	0x00001b20
        /*0690*/ 	.word	0x00000007
        /*0694*/ 	.word	0x0002a830
        /*0698*/ 	.short	0x010a
        /*069a*/ 	.byte	0x3f
	.zero		1


	//   ....[25]....
        /*069c*/ 	.word	0x000022a0
        /*06a0*/ 	.word	0x00000000
        /*06a4*/ 	.word	0x00000000
        /*06a8*/ 	.short	0x0101
        /*06aa*/ 	.byte	0x3f
	.zero		1


	//   ....[26]....
        /*06ac*/ 	.word	0x00004620
        /*06b0*/ 	.word	0x000000ff
        /*06b4*/ 	.word	0x0002a830
        /*06b8*/ 	.short	0x010a
        /*06ba*/ 	.byte	0x06
	.zero		1


	//   ....[27]....
        /*06bc*/ 	.word	0x00004660
        /*06c0*/ 	.word	0x000000ff
        /*06c4*/ 	.word	0x0002a830
        /*06c8*/ 	.short	0x010a
        /*06ca*/ 	.byte	0x06
	.zero		1


	//   ....[28]....
        /*06cc*/ 	.word	0x00004ee0
        /*06d0*/ 	.word	0x000000ff
        /*06d4*/ 	.word	0x0002a850
        /*06d8*/ 	.short	0x010a
        /*06da*/ 	.byte	0x0b
	.zero		1


	//   ....[29]....
        /*06dc*/ 	.word	0x00004f20
        /*06e0*/ 	.word	0x000000ff
        /*06e4*/ 	.word	0x0002a850
        /*06e8*/ 	.short	0x010a
        /*06ea*/ 	.byte	0x0b
	.zero		1


	//   ....[30]....
        /*06ec*/ 	.word	0x000052b0
        /*06f0*/ 	.word	0x00000000
        /*06f4*/ 	.word	0x00000000
        /*06f8*/ 	.short	0x0101
        /*06fa*/ 	.byte	0x3f
	.zero		1


	//   ....[31]....
        /*06fc*/ 	.word	0x00006cf0
        /*0700*/ 	.word	0x0000006f
        /*0704*/ 	.word	0x00000000
        /*0708*/ 	.short	0x0101
        /*070a*/ 	.byte	0x3f
	.zero		1


	//   ....[32]....
        /*070c*/ 	.word	0x00007600
        /*0710*/ 	.word	0x000000ff
        /*0714*/ 	.word	0x0002a830
        /*0718*/ 	.short	0x010a
        /*071a*/ 	.byte	0x05
	.zero		1


	//   ....[33]....
        /*071c*/ 	.word	0x00007640
        /*0720*/ 	.word	0x000000ff
        /*0724*/ 	.word	0x0002a830
        /*0728*/ 	.short	0x010a
        /*072a*/ 	.byte	0x05
	.zero		1


	//   ....[34]....
        /*072c*/ 	.word	0x00007ec0
        /*0730*/ 	.word	0x000000ff
        /*0734*/ 	.word	0x0002a850
        /*0738*/ 	.short	0x010a
        /*073a*/ 	.byte	0x0a
	.zero		1


	//   ....[35]....
        /*073c*/ 	.word	0x00007f00
        /*0740*/ 	.word	0x000000ff
        /*0744*/ 	.word	0x0002a850
        /*0748*/ 	.short	0x010a
        /*074a*/ 	.byte	0x0a
	.zero		1


	//   ....[36]....
        /*074c*/ 	.word	0x00008e60
        /*0750*/ 	.word	0x0000005a
        /*0754*/ 	.word	0x00000000
        /*0758*/ 	.short	0x0101
        /*075a*/ 	.byte	0x3f
	.zero		1


	//   ....[37]....
        /*075c*/ 	.word	0x00008ed0
        /*0760*/ 	.word	0x0000005a
        /*0764*/ 	.word	0x00000000
        /*0768*/ 	.short	0x0101
        /*076a*/ 	.byte	0x3f
	.zero		1


	//   ....[38]....
        /*076c*/ 	.word	0x000092a0
        /*0770*/ 	.word	0x000000ff
        /*0774*/ 	.word	0x0002a830
        /*0778*/ 	.short	0x010a
        /*077a*/ 	.byte	0x05
	.zero		1


	//   ....[39]....
        /*077c*/ 	.word	0x000092e0
        /*0780*/ 	.word	0x000000ff
        /*0784*/ 	.word	0x0002a830
        /*0788*/ 	.short	0x010a
        /*078a*/ 	.byte	0x05
	.zero		1


	//   ....[40]....
        /*078c*/ 	.word	0x00009b60
        /*0790*/ 	.word	0x000000ff
        /*0794*/ 	.word	0x0002a850
        /*0798*/ 	.short	0x010a
        /*079a*/ 	.byte	0x0e
	.zero		1


	//   ....[41]....
        /*079c*/ 	.word	0x00009ba0
        /*07a0*/ 	.word	0x000000ff
        /*07a4*/ 	.word	0x0002a850
        /*07a8*/ 	.short	0x010a
        /*07aa*/ 	.byte	0x0e
	.zero		1


	//   ....[42]....
        /*07ac*/ 	.word	0x00009f30
        /*07b0*/ 	.word	0x00000000
        /*07b4*/ 	.word	0x00000000
        /*07b8*/ 	.short	0x0101
        /*07ba*/ 	.byte	0x3f
	.zero		1


	//   ....[43]....
        /*07bc*/ 	.word	0x0000b960
        /*07c0*/ 	.word	0x0000006f
        /*07c4*/ 	.word	0x00000000
        /*07c8*/ 	.short	0x0101
        /*07ca*/ 	.byte	0x3f
	.zero		1


	//   ....[44]....
        /*07cc*/ 	.word	0x0000c3c0
        /*07d0*/ 	.word	0x000000ff
        /*07d4*/ 	.word	0x0002a850
        /*07d8*/ 	.short	0x010a
        /*07da*/ 	.byte	0x05
	.zero		1


	//   ....[45]....
        /*07dc*/ 	.word	0x0000c400
        /*07e0*/ 	.word	0x000000ff
        /*07e4*/ 	.word	0x0002a850
        /*07e8*/ 	.short	0x010a
        /*07ea*/ 	.byte	0x05
	.zero		1


	//   ....[46]....
        /*07ec*/ 	.word	0x0000c8a0
        /*07f0*/ 	.word	0x00000002
        /*07f4*/ 	.word	0x00000000
        /*07f8*/ 	.short	0x0101
        /*07fa*/ 	.byte	0x3f
	.zero		1


	//   ....[47]....
        /*07fc*/ 	.word	0x0000dc00
        /*0800*/ 	.word	0x00000010
        /*0804*/ 	.word	0x00000000
        /*0808*/ 	.short	0x0101
        /*080a*/ 	.byte	0x3f
	.zero		1


	//   ....[48]....
        /*080c*/ 	.word	0x0000fd50
        /*0810*/ 	.word	0x00000000
        /*0814*/ 	.word	0x0002a840
        /*0818*/ 	.short	0x010a
        /*081a*/ 	.byte	0x3f
	.zero		1


	//   ....[49]....
        /*081c*/ 	.word	0x00010c30
        /*0820*/ 	.word	0x00000011
        /*0824*/ 	.word	0x0002a800
        /*0828*/ 	.short	0x0107
        /*082a*/ 	.byte	0x3f
	.zero		1


	//   ....[50]....
        /*082c*/ 	.word	0x00010d40
        /*0830*/ 	.word	0x00000011
        /*0834*/ 	.word	0x0002a800
        /*0838*/ 	.short	0x0101
        /*083a*/ 	.byte	0x3f
	.zero		1


	//   ....[51]....
        /*083c*/ 	.word	0x00010d60
        /*0840*/ 	.word	0x00000011
        /*0844*/ 	.word	0x0002a820
        /*0848*/ 	.short	0x010a
        /*084a*/ 	.byte	0x3f
	.zero		1


	//   ....[52]....
        /*084c*/ 	.word	0x000110a0
        /*0850*/ 	.word	0x00000003
        /*0854*/ 	.word	0x0002a840
        /*0858*/ 	.short	0x010a
        /*085a*/ 	.byte	0x3f
	.zero		1


	//   ....[53]....
        /*085c*/ 	.word	0x00011520
        /*0860*/ 	.word	0x00000003
        /*0864*/ 	.word	0x00000060
        /*0868*/ 	.short	0x010a
        /*086a*/ 	.byte	0x3f
	.zero		1


	//   ....[54]....
        /*086c*/ 	.word	0x00011b90
        /*0870*/ 	.word	0x00000003
        /*0874*/ 	.word	0x0002a840
        /*0878*/ 	.short	0x010a
        /*087a*/ 	.byte	0x3f
	.zero		1


	//   ....[55]....
        /*087c*/ 	.word	0x00012010
        /*0880*/ 	.word	0x00000002
        /*0884*/ 	.word	0x00000060
        /*0888*/ 	.short	0x010a
        /*088a*/ 	.byte	0x3f
	.zero		1


	//   ....[56]....
        /*088c*/ 	.word	0x000125c0
        /*0890*/ 	.word	0x00000002
        /*0894*/ 	.word	0x0002a840
        /*0898*/ 	.short	0x010a
        /*089a*/ 	.byte	0x3f
	.zero		1


	//   ....[57]....
        /*089c*/ 	.word	0x00012a40
        /*08a0*/ 	.word	0x00000002
        /*08a4*/ 	.word	0x00000060
        /*08a8*/ 	.short	0x010a
        /*08aa*/ 	.byte	0x3f
	.zero		1


	//   ....[58]....
        /*08ac*/ 	.word	0x00012fa0
        /*08b0*/ 	.word	0x00000002
        /*08b4*/ 	.word	0x0002a860
        /*08b8*/ 	.short	0x010a
        /*08ba*/ 	.byte	0x3f
	.zero		1


	//   ....[59]....
        /*08bc*/ 	.word	0x000135a0
        /*08c0*/ 	.word	0x00000000
        /*08c4*/ 	.word	0x0002a820
        /*08c8*/ 	.short	0x010a
        /*08ca*/ 	.byte	0x3f
	.zero		1


	//   ....[60]....
        /*08cc*/ 	.word	0x00013790
        /*08d0*/ 	.word	0x00000006
        /*08d4*/ 	.word	0x00000000
        /*08d8*/ 	.short	0x010a
        /*08da*/ 	.byte	0x3f
	.zero		1


	//   ....[61]....
        /*08dc*/ 	.word	0x000137e0
        /*08e0*/ 	.word	0x00000003
        /*08e4*/ 	.word	0x00000000
        /*08e8*/ 	.short	0x010a
        /*08ea*/ 	.byte	0x3f
	.zero		1


	//   ....[62]....
        /*08ec*/ 	.word	0x00013840
        /*08f0*/ 	.word	0x00000012
        /*08f4*/ 	.word	0x00000000
        /*08f8*/ 	.short	0x010a
        /*08fa*/ 	.byte	0x3f
	.zero		1


	//   ....[63]....
        /*08fc*/ 	.word	0x00013870
        /*0900*/ 	.word	0x00000003
        /*0904*/ 	.word	0x00000000
        /*0908*/ 	.short	0x010a
        /*090a*/ 	.byte	0x3f
	.zero		1


	//   ....[64]....
        /*090c*/ 	.word	0x000138e0
        /*0910*/ 	.word	0x00000003
        /*0914*/ 	.word	0x0002a800
        /*0918*/ 	.short	0x010a
        /*091a*/ 	.byte	0x3f
	.zero		1


	//   ....[65]....
        /*091c*/ 	.word	0x00013930
        /*0920*/ 	.word	0x00000007
        /*0924*/ 	.word	0x0002a830
        /*0928*/ 	.short	0x010a
        /*092a*/ 	.byte	0x3f
	.zero		1


	//   ....[66]....
        /*092c*/ 	.word	0x00013990
        /*0930*/ 	.word	0x0000000c
        /*0934*/ 	.word	0x0002a830
        /*0938*/ 	.short	0x010a
        /*093a*/ 	.byte	0x3f
	.zero		1


	//   ....[67]....
        /*093c*/ 	.word	0x000139f0
        /*0940*/ 	.word	0x00000009
        /*0944*/ 	.word	0x0002a850
        /*0948*/ 	.short	0x010a
        /*094a*/ 	.byte	0x3f
	.zero		1


	//   ....[68]....
        /*094c*/ 	.word	0x00013a50
        /*0950*/ 	.word	0x00000008
        /*0954*/ 	.word	0x0002a830
        /*0958*/ 	.short	0x010a
        /*095a*/ 	.byte	0x3f
	.zero		1


	//   ....[69]....
        /*095c*/ 	.word	0x00013ab0
        /*0960*/ 	.word	0x00000003
        /*0964*/ 	.word	0x0002a850
        /*0968*/ 	.short	0x010a
        /*096a*/ 	.byte	0x3f
	.zero		1


	//   ....[70]....
        /*096c*/ 	.word	0x00013b10
        /*0970*/ 	.word	0x00000008
        /*0974*/ 	.word	0x0002a830
        /*0978*/ 	.short	0x010a
        /*097a*/ 	.byte	0x3f
	.zero		1


	//   ....[71]....
        /*097c*/ 	.word	0x00013b70
        /*0980*/ 	.word	0x00000003
        /*0984*/ 	.word	0x0002a850
        /*0988*/ 	.short	0x010a
        /*098a*/ 	.byte	0x3f
	.zero		1


	//   ....[72]....
        /*098c*/ 	.word	0x00013bd0
        /*0990*/ 	.word	0x00000005
        /*0994*/ 	.word	0x0002a850
        /*0998*/ 	.short	0x010a
        /*099a*/ 	.byte	0x3f
	.zero		1


	//   ....[73]....
        /*099c*/ 	.word	0x00013d20
        /*09a0*/ 	.word	0x00000000
        /*09a4*/ 	.word	0x0002a840
        /*09a8*/ 	.short	0x010a
        /*09aa*/ 	.byte	0x3f
	.zero		1


	//   ....[74]....
        /*09ac*/ 	.word	0x00014980
        /*09b0*/ 	.word	0x00000011
        /*09b4*/ 	.word	0x0002a820
        /*09b8*/ 	.short	0x010a
        /*09ba*/ 	.byte	0x3f
	.zero		1


	//   ....[75]....
        /*09bc*/ 	.word	0x000149d0
        /*09c0*/ 	.word	0x00000003
        /*09c4*/ 	.word	0x0002a840
        /*09c8*/ 	.short	0x010a
        /*09ca*/ 	.byte	0x3f
	.zero		1


	//   ....[76]....
        /*09cc*/ 	.word	0x00014a20
        /*09d0*/ 	.word	0x00000003
        /*09d4*/ 	.word	0x00000060
        /*09d8*/ 	.short	0x010a
        /*09da*/ 	.byte	0x3f
	.zero		1


	//   ....[77]....
        /*09dc*/ 	.word	0x00014a70
        /*09e0*/ 	.word	0x00000003
        /*09e4*/ 	.word	0x0002a840
        /*09e8*/ 	.short	0x010a
        /*09ea*/ 	.byte	0x3f
	.zero		1


	//   ....[78]....
        /*09ec*/ 	.word	0x00014ac0
        /*09f0*/ 	.word	0x00000002
        /*09f4*/ 	.word	0x00000060
        /*09f8*/ 	.short	0x010a
        /*09fa*/ 	.byte	0x3f
	.zero		1


	//   ....[79]....
        /*09fc*/ 	.word	0x00014b10
        /*0a00*/ 	.word	0x00000002
        /*0a04*/ 	.word	0x0002a840
        /*0a08*/ 	.short	0x010a
        /*0a0a*/ 	.byte	0x3f
	.zero		1


	//   ....[80]....
        /*0a0c*/ 	.word	0x00014b60
        /*0a10*/ 	.word	0x00000002
        /*0a14*/ 	.word	0x00000060
        /*0a18*/ 	.short	0x010a
        /*0a1a*/ 	.byte	0x3f
	.zero		1


	//   ....[81]....
        /*0a1c*/ 	.word	0x00014bb0
        /*0a20*/ 	.word	0x00000002
        /*0a24*/ 	.word	0x0002a860
        /*0a28*/ 	.short	0x010a
        /*0a2a*/ 	.byte	0x3f
	.zero		1


	//   ....[82]....
        /*0a2c*/ 	.word	0x00014ca0
        /*0a30*/ 	.word	0x00000000
        /*0a34*/ 	.word	0x0002a820
        /*0a38*/ 	.short	0x010a
        /*0a3a*/ 	.byte	0x3f
	.zero		1


	//   ....[83]....
        /*0a3c*/ 	.word	0x00014e40
        /*0a40*/ 	.word	0x00000006
        /*0a44*/ 	.word	0x00000000
        /*0a48*/ 	.short	0x010a
        /*0a4a*/ 	.byte	0x3f
	.zero		1


	//   ....[84]....
        /*0a4c*/ 	.word	0x00014e90
        /*0a50*/ 	.word	0x00000003
        /*0a54*/ 	.word	0x00000000
        /*0a58*/ 	.short	0x010a
        /*0a5a*/ 	.byte	0x3f
	.zero		1


	//   ....[85]....
        /*0a5c*/ 	.word	0x00014ee0
        /*0a60*/ 	.word	0x00000012
        /*0a64*/ 	.word	0x00000000
        /*0a68*/ 	.short	0x010a
        /*0a6a*/ 	.byte	0x3f
	.zero		1


	//----- nvinfo : EIATTR_NUM_MBARRIERS
	.align		4
.L_451:
        /*0a6c*/ 	.byte	0x03, 0x38
        /*0a6e*/ 	.short	0x0016


	//----- nvinfo : EIATTR_EXIT_INSTR_OFFSETS
	.align		4
        /*0a70*/ 	.byte	0x04, 0x1c
        /*0a72*/ 	.short	(.L_453 - .L_452)


	//   ....[0]....
.L_452:
        /*0a74*/ 	.word	0x00000a10


	//   ....[1]....
        /*0a78*/ 	.word	0x0000e980


	//   ....[2]....
        /*0a7c*/ 	.word	0x000138c0


	//----- nvinfo : EIATTR_MAX_THREADS
	.align		4
.L_453:
        /*0a80*/ 	.byte	0x04, 0x05
        /*0a82*/ 	.short	(.L_455 - .L_454)
.L_454:
        /*0a84*/ 	.word	0x00000180
        /*0a88*/ 	.word	0x00000001
        /*0a8c*/ 	.word	0x00000001


	//----- nvinfo : EIATTR_CRS_STACK_SIZE
	.align		4
.L_455:
        /*0a90*/ 	.byte	0x04, 0x1e
        /*0a92*/ 	.short	(.L_457 - .L_456)
.L_456:
        /*0a94*/ 	.word	0x00000000


	//----- nvinfo : EIATTR_CBANK_PARAM_SIZE
	.align		4
.L_457:
        /*0a98*/ 	.byte	0x03, 0x19
        /*0a9a*/ 	.short	0x0af0


	//----- nvinfo : EIATTR_PARAM_CBANK
	.align		4
        /*0a9c*/ 	.byte	0x04, 0x0a
        /*0a9e*/ 	.short	(.L_459 - .L_458)
	.align		4
.L_458:
        /*0aa0*/ 	.word	index@(.nv.constant0._ZN7cutlass13device_kernelIN5flash11enable_sm90INS1_16FlashAttnFwdSm90INS1_25CollectiveMainloopFwdSm90ILi2EN4cute5tupleIJNS5_1CILi1EEES8_S8_EEENS6_IJNS7_ILi128EEENS7_ILi96EEENS7_ILi192EEEEEELi128ENS_6half_tEfNS_4arch4Sm90ELb0ELb1ELb0ELb0ELb0ELb0ELb0ELb1ELb1ELb1ELb0ELb0EEENS1_21CollectiveEpilogueFwdINS6_IJSA_SA_SB_EEES9_SE_SG_Li256ELb0ELb1ELb0ELb0EEENS1_30DynamicPersistentTileSchedulerILi256ELi128ELb0ELb1ELb1EEEEEEEEEvNT_6ParamsE)
        /*0aa4*/ 	.short	0x0210
        /*0aa6*/ 	.short	0x0af0


	//----- nvinfo : EIATTR_SW_WAR
	.align		4
.L_459:
        /*0aa8*/ 	.byte	0x04, 0x36
        /*0aaa*/ 	.short	(.L_461 - .L_460)
.L_460:
        /*0aac*/ 	.word	0x00000008
.L_461:


//--------------------- .nv.info._ZN7cutlass13device_kernelIN5flash11enable_sm90INS1_16FlashAttnFwdSm90INS1_25CollectiveMainloopFwdSm90ILi2EN4cute5tupleIJNS5_1CILi1EEES8_S8_EEENS6_IJNS7_ILi128EEENS7_ILi96EEENS7_ILi192EEEEEELi128ENS_6half_tEfNS_4arch4Sm90ELb0ELb1ELb0ELb1ELb0ELb0ELb0ELb1ELb1ELb1ELb0ELb0EEENS1_21CollectiveEpilogueFwdINS6_IJSA_SA_SB_EEES9_SE_SG_Li256ELb1ELb1ELb0ELb0EEENS1_36VarlenDynamicPersistentTileSchedulerILi128ELi96ELi256ELi128ELb0ELb1ELb1ELb1ELb0ELb1EEEEEEEEEvNT_6ParamsE --------------------------
	.section	.nv.info._ZN7cutlass13device_kernelIN5flash11enable_sm90INS1_16FlashAttnFwdSm90INS1_25CollectiveMainloopFwdSm90ILi2EN4cute5tupleIJNS5_1CILi1EEES8_S8_EEENS6_IJNS7_ILi128EEENS7_ILi96EEENS7_ILi192EEEEEELi128ENS_6half_tEfNS_4arch4Sm90ELb0ELb1ELb0ELb1ELb0ELb0ELb0ELb1ELb1ELb1ELb0ELb0EEENS1_21CollectiveEpilogueFwdINS6_IJSA_SA_SB_EEES9_SE_SG_Li256ELb1ELb1ELb0ELb0EEENS1_36VarlenDynamicPersistentTileSchedulerILi128ELi96ELi256ELi128ELb0ELb1ELb1ELb1ELb0ELb1EEEEEEEEEvNT_6ParamsE,"",@"SHT_CUDA_INFO"
	.sectionflags	@""
	.align	4


	//----- nvinfo : EIATTR_CUDA_API_VERSION
	.align		4
        /*0000*/ 	.byte	0x04, 0x37
        /*0002*/ 	.short	(.L_463 - .L_462)
.L_462:
        /*0004*/ 	.word	0x00000082


	//----- nvinfo : EIATTR_KPARAM_INFO
	.align		4
.L_463:
        /*0008*/ 	.byte	0x04, 0x17
        /*000a*/ 	.short	(.L_465 - .L_464)
.L_464:
        /*000c*/ 	.word	0x00000000
        /*0010*/ 	.short	0x0000
        /*0012*/ 	.short	0x0070
        /*0014*/ 	.byte	0x00, 0xf0, 0x01, 0x2a


	//----- nvinfo : EIATTR_SPARSE_MMA_MASK
	.align		4
.L_465:
        /*0018*/ 	.byte	0x03, 0x50
        /*001a*/ 	.short	0x0000


	//----- nvinfo : EIATTR_MAXREG_COUNT
	.align		4
        /*001c*/ 	.byte	0x03, 0x1b
        /*001e*/ 	.short	0x00a8


	//----- nvinfo : EIATTR_NUM_BARRIERS
	.align		4
        /*0020*/ 	.byte	0x02, 0x4c
        /*0022*/ 	.byte	0x09
	.zero		1


	//----- nvinfo : EIATTR_EXTERNS
	.align		4
        /*0024*/ 	.byte	0x04, 0x0f
        /*0026*/ 	.short	(.L_467 - .L_466)


	//   ....[0]....
	.align		4
.L_466:
        /*0028*/ 	.word	index@(__assertfail)


	//----- nvinfo : EIATTR_ANNOTATIONS
	.align		4
.L_467:
        /*002c*/ 	.byte	0x04, 0x55
        /*002e*/ 	.short	(.L_469 - .L_468)


	//   ....[0]....
.L_468:
        /* <DEDUP_REMOVED lines=63> */


	//----- nvinfo : EIATTR_MERCURY_ISA_VERSION
	.align		4
.L_469:
        /*0410*/ 	.byte	0x03, 0x5f
        /*0412*/ 	.short	0x0101


	//----- nvinfo : EIATTR_UNUSED_LOAD_BYTE_OFFSET
	.align		4
        /*0414*/ 	.byte	0x04, 0x44
        /*0416*/ 	.short	(.L_471 - .L_470)


	//   ....[0]....
.L_470:
        /*0418*/ 	.word	0x00000a20
        /*041c*/ 	.word	0x0000fff0


	//   ....[1]....
        /*0420*/ 	.word	0x0000cd00
        /*0424*/ 	.word	0x0000fff0


	//----- nvinfo : EIATTR_INT_WARP_WIDE_INSTR_OFFSETS
	.align		4
.L_471:
        /*0428*/ 	.byte	0x04, 0x31
        /*042a*/ 	.short	(.L_473 - .L_472)


	//   ....[0]....
.L_472:
        /*042c*/ 	.word	0x00000130


	//   ....[1]....
        /*0430*/ 	.word	0x00000170


	//   ....[2]....
        /*0434*/ 	.word	0x000001e0


	//   ....[3]....
        /*0438*/ 	.word	0x000102a0


	//   ....[4]....
        /*043c*/ 	.word	0x00010330


	//   ....[5]....
        /*0440*/ 	.word	0x00013ef0


	//   ....[6]....
        /*0444*/ 	.word	0x00013f50


	//----- nvinfo : EIATTR_COOP_GROUP_MASK_REGIDS
	.align		4
.L_473:
        /*0448*/ 	.byte	0x04, 0x29
        /*044a*/ 	.short	(.L_475 - .L_474)


	//   ....[0]....
.L_474:
        /*044c*/ 	.word	0xffffffff


	//   ....[1]....
        /*0450*/ 	.word	0xffffffff


	//   ....[2]....
        /*0454*/ 	.word	0xffffffff


	//   ....[3]....
        /*0458*/ 	.word	0xffffffff


	//   ....[4]....
        /*045c*/ 	.word	0xffffffff


	//   ....[5]....
        /*0460*/ 	.word	0xffffffff


	//   ....[6]....
        /*0464*/ 	.word	0xffffffff


	//   ....[7]....
        /*0468*/ 	.word	0xffffffff


	//   ....[8]....
        /*046c*/ 	.word	0xffffffff


	//   ....[9]....
        /*0470*/ 	.word	0xffffffff


	//   ....[10]....
        /*0474*/ 	.word	0xffffffff


	//   ....[11]....
        /*0478*/ 	.word	0xffffffff


	//   ....[12]....
        /*047c*/ 	.word	0xffffffff


	//   ....[13]....
        /*0480*/ 	.word	0xffffffff


	//   ....[14]....
        /*0484*/ 	.word	0xffffffff


	//   ....[15]....
        /*0488*/ 	.word	0xffffffff


	//   ....[16]....
        /*048c*/ 	.word	0xffffffff


	//   ....[17]....
        /*0490*/ 	.word	0xffffffff


	//   ....[18]....
        /*0494*/ 	.word	0xffffffff


	//   ....[19]....
        /*0498*/ 	.word	0xffffffff


	//   ....[20]....
        /*049c*/ 	.word	0xffffffff


	//   ....[21]....
        /*04a0*/ 	.word	0xffffffff


	//   ....[22]....
        /*04a4*/ 	.word	0xffffffff


	//   ....[23]....
        /*04a8*/ 	.word	0xffffffff


	//   ....[24]....
        /*04ac*/ 	.word	0xffffffff


	//   ....[25]....
        /*04b0*/ 	.word	0xffffffff


	//   ....[26]....
        /*04b4*/ 	.word	0xffffffff


	//   ....[27]....
        /*04b8*/ 	.word	0xffffffff


	//   ....[28]....
        /*04bc*/ 	.word	0xffffffff


	//   ....[29]....
        /*04c0*/ 	.word	0xffffffff


	//   ....[30]....
        /*04c4*/ 	.word	0xffffffff


	//   ....[31]....
        /*04c8*/ 	.word	0xffffffff


	//   ....[32]....
        /*04cc*/ 	.word	0xffffffff


	//   ....[33]....
        /*04d0*/ 	.word	0xffffffff


	//   ....[34]....
        /*04d4*/ 	.word	0xffffffff


	//   ....[35]....
        /*04d8*/ 	.word	0xffffffff


	//   ....[36]....
        /*04dc*/ 	.word	0xffffffff


	//   ....[37]....
        /*04e0*/ 	.word	0xffffffff


	//   ....[38]....
        /*04e4*/ 	.word	0xffffffff


	//   ....[39]....
        /*04e8*/ 	.word	0xffffffff


	//   ....[40]....
        /*04ec*/ 	.word	0xffffffff


	//   ....[41]....
        /*04f0*/ 	.word	0xffffffff


	//   ....[42]....
        /*04f4*/ 	.word	0xffffffff


	//   ....[43]....
        /*04f8*/ 	.word	0xffffffff


	//   ....[44]....
        /*04fc*/ 	.word	0xffffffff


	//   ....[45]....
        /*0500*/ 	.word	0xffffffff


	//   ....[46]....
        /*0504*/ 	.word	0xffffffff


	//   ....[47]....
        /*0508*/ 	.word	0xffffffff


	//   ....[48]....
        /*050c*/ 	.word	0xffffffff


	//   ....[49]....
        /*0510*/ 	.word	0xffffffff


	//   ....[50]....
        /*0514*/ 	.word	0xffffffff


	//   ....[51]....
        /*0518*/ 	.word	0xffffffff


	//   ....[52]....
        /*051c*/ 	.word	0xffffffff


	//   ....[53]....
        /*0520*/ 	.word	0xffffffff


	//   ....[54]....
        /*0524*/ 	.word	0xffffffff


	//   ....[55]....
        /*0528*/ 	.word	0xffffffff


	//   ....[56]....
        /*052c*/ 	.word	0xffffffff


	//   ....[57]....
        /*0530*/ 	.word	0xffffffff


	//   ....[58]....
        /*0534*/ 	.word	0xffffffff


	//   ....[59]....
        /*0538*/ 	.word	0xffffffff


	//   ....[60]....
        /*053c*/ 	.word	0xffffffff


	//   ....[61]....
        /*0540*/ 	.word	0xffffffff


	//   ....[62]....
        /*0544*/ 	.word	0xffffffff


	//   ....[63]....
        /*0548*/ 	.word	0xffffffff


	//   ....[64]....
        /*054c*/ 	.word	0xffffffff


	//   ....[65]....
        /*0550*/ 	.word	0xffffffff


	//   ....[66]....
        /*0554*/ 	.word	0xffffffff


	//   ....[67]....
        /*0558*/ 	.word	0xffffffff


	//   ....[68]....
        /*055c*/ 	.word	0xffffffff


	//   ....[69]....
        /*0560*/ 	.word	0xffffffff


	//   ....[70]....
        /*0564*/ 	.word	0xffffffff


	//   ....[71]....
        /*0568*/ 	.word	0xffffffff


	//   ....[72]....
        /*056c*/ 	.word	0xffffffff


	//   ....[73]....
        /*0570*/ 	.word	0xffffffff


	//   ....[74]....
        /*0574*/ 	.word	0xffffffff


	//   ....[75]....
        /*0578*/ 	.word	0xffffffff


	//   ....[76]....
        /*057c*/ 	.word	0xffffffff


	//   ....[77]....
        /*0580*/ 	.word	0xffffffff


	//   ....[78]....
        /*0584*/ 	.word	0xffffffff


	//   ....[79]....
        /*0588*/ 	.word	0xffffffff


	//   ....[80]....
        /*058c*/ 	.word	0xffffffff


	//   ....[81]....
        /*0590*/ 	.word	0xffffffff


	//   ....[82]....
        /*0594*/ 	.word	0xffffffff


	//   ....[83]....
        /*0598*/ 	.word	0xffffffff


	//   ....[84]....
        /*059c*/ 	.word	0xffffffff


	//   ....[85]....
        /*05a0*/ 	.word	0xffffffff


	//   ....[86]....
        /*05a4*/ 	.word	0xffffffff


	//   ....[87]....
        /*05a8*/ 	.word	0xffffffff


	//   ....[88]....
        /*05ac*/ 	.word	0xffffffff


	//   ....[89]....
        /*05b0*/ 	.word	0xffffffff


	//   ....[90]....
        /*05b4*/ 	.word	0xffffffff


	//   ....[91]....
        /*05b8*/ 	.word	0xffffffff


	//   ....[92]....
        /*05bc*/ 	.word	0xffffffff


	//   ....[93]....
        /*05c0*/ 	.word	0xffffffff


	//   ....[94]....
        /*05c4*/ 	.word	0xffffffff


	//   ....[95]....
        /*05c8*/ 	.word	0xffffffff


	//   ....[96]....
        /*05cc*/ 	.word	0xffffffff


	//   ....[97]....
        /*05d0*/ 	.word	0xffffffff


	//   ....[98]....
        /*05d4*/ 	.word	0xffffffff


	//   ....[99]....
        /*05d8*/ 	.word	0xffffffff


	//   ....[100]....
        /*05dc*/ 	.word	0xffffffff


	//   ....[101]....
        /*05e0*/ 	.word	0xffffffff


	//   ....[102]....
        /*05e4*/ 	.word	0xffffffff


	//   ....[103]....
        /*05e8*/ 	.word	0xffffffff


	//   ....[104]....
        /*05ec*/ 	.word	0xffffffff


	//   ....[105]....
        /*05f0*/ 	.word	0x0500000f


	//   ....[106]....
        /*05f4*/ 	.word	0x0500000f


	//   ....[107]....
        /*05f8*/ 	.word	0x0500000f


	//   ....[108]....
        /*05fc*/ 	.word	0x0500000f


	//   ....[109]....
        /*0600*/ 	.word	0x0500000f


	//   ....[110]....
        /*0604*/ 	.word	0x0500000f


	//   ....[111]....
        /*0608*/ 	.word	0x0500000f


	//   ....[112]....
        /*060c*/ 	.word	0x0500000f


	//   ....[113]....
        /*0610*/ 	.word	0x0500000f


	//   ....[114]....
        /*0614*/ 	.word	0x0500000f


	//   ....[115]....
        /*0618*/ 	.word	0x0500000f


	//   ....[116]....
        /*061c*/ 	.word	0x0500000f


	//   ....[117]....
        /*0620*/ 	.word	0x0500000f


	//   ....[118]....
        /*0624*/ 	.word	0x0500000f


	//   ....[119]....
        /*0628*/ 	.word	0x0500000f


	//   ....[120]....
        /*062c*/ 	.word	0x0500000f


	//   ....[121]....
        /*0630*/ 	.word	0x0500000f


	//   ....[122]....
        /*0634*/ 	.word	0x0500000f


	//   ....[123]....
        /*0638*/ 	.word	0x0500000f


	//   ....[124]....
        /*063c*/ 	.word	0x0500000f


	//   ....[125]....
        /*0640*/ 	.word	0x0500000f


	//   ....[126]....
        /*0644*/ 	.word	0x0500000f


	//   ....[127]....
        /*0648*/ 	.word	0x0500000f


	//   ....[128]....
        /*064c*/ 	.word	0x0500000f


	//   ....[129]....
        /*0650*/ 	.word	0x0500000f


	//   ....[130]....
        /*0654*/ 	.word	0x0500000f


	//   ....[131]....
        /*0658*/ 	.word	0x0500000f


	//   ....[132]....
        /*065c*/ 	.word	0x0500000f


	//   ....[133]....
        /*0660*/ 	.word	0x0500000f


	//   ....[134]....
        /*0664*/ 	.word	0x0500000f


	//   ....[135]....
        /*0668*/ 	.word	0x0500000f


	//   ....[136]....
        /*066c*/ 	.word	0x0500000f


	//   ....[137]....
        /*0670*/ 	.word	0x0500000f


	//   ....[138]....
        /*0674*/ 	.word	0x0500000f


	//   ....[139]....
        /*0678*/ 	.word	0x0500000f


	//----- nvinfo : EIATTR_COOP_GROUP_INSTR_OFFSETS
	.align		4
.L_475:
        /*067c*/ 	.byte	0x04, 0x28
        /*067e*/ 	.short	(.L_477 - .L_476)


	//   ....[0]....
.L_476:
        /*0680*/ 	.word	0x00000060


	//   ....[1]....
        /*0684*/ 	.word	0x00000140


	//   ....[2]....
        /*0688*/ 	.word	0x00000190


	//   ....[3]....
        /*068c*/ 	.word	0x000003c0


	//   ....[4]....
        /*0690*/ 	.word	0x00000520


	//   ....[5]....
        /*0694*/ 	.word	0x00000640


	//   ....[6]....
        /*0698*/ 	.word	0x000007a0


	//   ....[7]....
        /*069c*/ 	.word	0x00001810


	//   ....[8]....
        /*06a0*/ 	.word	0x00002000


	//   ....[9]....
        /*06a4*/ 	.word	0x00002ba0


	//   ....[10]....
        /*06a8*/ 	.word	0x000032b0


	//   ....[11]....
        /*06ac*/ 	.word	0x00003370


	//   ....[12]....
        /*06b0*/ 	.word	0x00003790


	//   ....[13]....
        /*06b4*/ 	.word	0x00003870


	//   ....[14]....
        /*06b8*/ 	.word	0x000052b0


	//   ....[15]....
        /*06bc*/ 	.word	0x00005490


	//   ....[16]....
        /*06c0*/ 	.word	0x000061e0


	//   ....[17]....
        /*06c4*/ 	.word	0x000062f0


	//   ....[18]....
        /*06c8*/ 	.word	0x000068d0


	//   ....[19]....
        /*06cc*/ 	.word	0x00006940


	//   ....[20]....
        /*06d0*/ 	.word	0x000081b0


	//   ....[21]....
        /*06d4*/ 	.word	0x000081d0


	//   ....[22]....
        /*06d8*/ 	.word	0x000087f0


	//   ....[23]....
        /*06dc*/ 	.word	0x00008860


	//   ....[24]....
        /*06e0*/ 	.word	0x00009d40


	//   ....[25]....
        /*06e4*/ 	.word	0x0000a140


	//   ....[26]....
        /*06e8*/ 	.word	0x0000b0e0


	//   ....[27]....
        /*06ec*/ 	.word	0x0000b190


	//   ....[28]....
        /*06f0*/ 	.word	0x0000b510


	//   ....[29]....
        /*06f4*/ 	.word	0x0000b5c0


	//   ....[30]....
        /*06f8*/ 	.word	0x0000c450


	//   ....[31]....
        /*06fc*/ 	.word	0x0000c480


	//   ....[32]....
        /*0700*/ 	.word	0x0000c580


	//   ....[33]....
        /*0704*/ 	.word	0x0000c590


	//   ....[34]....
        /*0708*/ 	.word	0x0000d770


	//   ....[35]....
        /*070c*/ 	.word	0x0000d7b0


	//   ....[36]....
        /*0710*/ 	.word	0x0000d7f0


	//   ....[37]....
        /*0714*/ 	.word	0x0000d820


	//   ....[38]....
        /*0718*/ 	.word	0x0000dd80


	//   ....[39]....
        /*071c*/ 	.word	0x0000ddc0


	//   ....[40]....
        /*0720*/ 	.word	0x0000de80


	//   ....[41]....
        /*0724*/ 	.word	0x0000dea0


	//   ....[42]....
        /*0728*/ 	.word	0x0000df60


	//   ....[43]....
        /*072c*/ 	.word	0x0000df80


	//   ....[44]....
        /*0730*/ 	.word	0x0000e050


	//   ....[45]....
        /*0734*/ 	.word	0x0000e070


	//   ....[46]....
        /*0738*/ 	.word	0x0000e880


	//   ....[47]....
        /*073c*/ 	.word	0x0000e8a0


	//   ....[48]....
        /*0740*/ 	.word	0x0000e960


	//   ....[49]....
        /*0744*/ 	.word	0x0000e980


	//   ....[50]....
        /*0748*/ 	.word	0x0000ea40


	//   ....[51]....
        /*074c*/ 	.word	0x0000ea60


	//   ....[52]....
        /*0750*/ 	.word	0x0000eb30


	//   ....[53]....
        /*0754*/ 	.word	0x0000eb50


	//   ....[54]....
        /*0758*/ 	.word	0x0000eca0


	//   ....[55]....
        /*075c*/ 	.word	0x0000ee80


	//   ....[56]....
        /*0760*/ 	.word	0x0000eeb0


	//   ....[57]....
        /*0764*/ 	.word	0x0000eee0


	//   ....[58]....
        /*0768*/ 	.word	0x0000ef10


	//   ....[59]....
        /*076c*/ 	.word	0x0000ef40


	//   ....[60]....
        /*0770*/ 	.word	0x0000ef70


	//   ....[61]....
        /*0774*/ 	.word	0x0000f0e0


	//   ....[62]....
        /*0778*/ 	.word	0x0000f110


	//   ....[63]....
        /*077c*/ 	.word	0x0000f140


	//   ....[64]....
        /*0780*/ 	.word	0x0000f170


	//   ....[65]....
        /*0784*/ 	.word	0x0000f1a0


	//   ....[66]....
        /*0788*/ 	.word	0x0000f1d0


	//   ....[67]....
        /*078c*/ 	.word	0x0000f270


	//   ....[68]....
        /*0790*/ 	.word	0x0000f2d0


	//   ....[69]....
        /*0794*/ 	.word	0x0000f360


	//   ....[70]....
        /*0798*/ 	.word	0x00010860


	//   ....[71]....
        /*079c*/ 	.word	0x000114a0


	//   ....[72]....
        /*07a0*/ 	.word	0x000114e0


	//   ....[73]....
        /*07a4*/ 	.word	0x00011500


	//   ....[74]....
        /*07a8*/ 	.word	0x00011540


	//   ....[75]....
        /*07ac*/ 	.word	0x00011670


	//   ....[76]....
        /*07b0*/ 	.word	0x00011680


	//   ....[77]....
        /*07b4*/ 	.word	0x00011720


	//   ....[78]....
        /*07b8*/ 	.word	0x00011730


	//   ....[79]....
        /*07bc*/ 	.word	0x000117d0


	//   ....[80]....
        /*07c0*/ 	.word	0x000117e0


	//   ....[81]....
        /*07c4*/ 	.word	0x00011880


	//   ....[82]....
        /*07c8*/ 	.word	0x00011890


	//   ....[83]....
        /*07cc*/ 	.word	0x00011910


	//   ....[84]....
        /*07d0*/ 	.word	0x00011940


	//   ....[85]....
        /*07d4*/ 	.word	0x00011960


	//   ....[86]....
        /*07d8*/ 	.word	0x00011970


	//   ....[87]....
        /*07dc*/ 	.word	0x000145f0


	//   ....[88]....
        /*07e0*/ 	.word	0x00014650


	//   ....[89]....
        /*07e4*/ 	.word	0x00014680


	//   ....[90]....
        /*07e8*/ 	.word	0x00014690


	//   ....[91]....
        /*07ec*/ 	.word	0x000146c0


	//   ....[92]....
        /*07f0*/ 	.word	0x000146f0


	//   ....[93]....
        /*07f4*/ 	.word	0x00014720


	//   ....[94]....
        /*07f8*/ 	.word	0x00014750


	//   ....[95]....
        /*07fc*/ 	.word	0x000148d0


	//   ....[96]....
        /*0800*/ 	.word	0x00014900


	//   ....[97]....
        /*0804*/ 	.word	0x00014930


	//   ....[98]....
        /*0808*/ 	.word	0x00014960


	//   ....[99]....
        /*080c*/ 	.word	0x00014990


	//   ....[100]....
        /*0810*/ 	.word	0x000149c0


	//   ....[101]....
        /*0814*/ 	.word	0x00014a80


	//   ....[102]....
        /*0818*/ 	.word	0x00014aa0


	//   ....[103]....
        /*081c*/ 	.word	0x00014b10


	//   ....[104]....
        /*0820*/ 	.word	0x000151e0


	//   ....[105]....
        /*0824*/ 	.word	0x00015890


	//   ....[106]....
        /*0828*/ 	.word	0x00015a60


	//   ....[107]....
        /*082c*/ 	.word	0x00015ab0


	//   ....[108]....
        /*0830*/ 	.word	0x00015b10


	//   ....[109]....
        /*0834*/ 	.word	0x00015bb0


	//   ....[110]....
        /*0838*/ 	.word	0x00015c80


	//   ....[111]....
        /*083c*/ 	.word	0x00015d80


	//   ....[112]....
        /*0840*/ 	.word	0x00015e50


	//   ....[113]....
        /*0844*/ 	.word	0x00015f60


	//   ....[114]....
        /*0848*/ 	.word	0x00015fc0


	//   ....[115]....
        /*084c*/ 	.word	0x000160d0


	//   ....[116]....
        /*0850*/ 	.word	0x00016130


	//   ....[117]....
        /*0854*/ 	.word	0x00016240


	//   ....[118]....
        /*0858*/ 	.word	0x000162a0


	//   ....[119]....
        /*085c*/ 	.word	0x00016390


	//   ....[120]....
        /*0860*/ 	.word	0x00016410


	//   ....[121]....
        /*0864*/ 	.word	0x000164f0


	//   ....[122]....
        /*0868*/ 	.word	0x00016860


	//   ....[123]....
        /*086c*/ 	.word	0x00016900


	//   ....[124]....
        /*0870*/ 	.word	0x00016a20


	//   ....[125]....
        /*0874*/ 	.word	0x00016a90


	//   ....[126]....
        /*0878*/ 	.word	0x00016b10


	//   ....[127]....
        /*087c*/ 	.word	0x00016b90


	//   ....[128]....
        /*0880*/ 	.word	0x00016c10


	//   ....[129]....
        /*0884*/ 	.word	0x00016ca0


	//   ....[130]....
        /*0888*/ 	.word	0x00016d40


	//   ....[131]....
        /*088c*/ 	.word	0x00016de0


	//   ....[132]....
        /*0890*/ 	.word	0x00016e50


	//   ....[133]....
        /*0894*/ 	.word	0x00016ec0


	//   ....[134]....
        /*0898*/ 	.word	0x00016f30


	//   ....[135]....
        /*089c*/ 	.word	0x00016fb0


	//   ....[136]....
        /*08a0*/ 	.word	0x00017030


	//   ....[137]....
        /*08a4*/ 	.word	0x000170d0


	//   ....[138]....
        /*08a8*/ 	.word	0x00017160


	//   ....[139]....
        /*08ac*/ 	.word	0x00017290


	//----- nvinfo : EIATTR_REG_RECONFIG
	.align		4
.L_477:
        /*08b0*/ 	.byte	0x01, 0x54
	.zero		2


	//----- nvinfo : EIATTR_SYSCALL_OFFSETS
	.align		4
        /*08b4*/ 	.byte	0x04, 0x46
        /*08b6*/ 	.short	(.L_479 - .L_478)


	//   ....[0]....
.L_478:
        /*08b8*/ 	.word	0x000019f0


	//   ....[1]....
        /*08bc*/ 	.word	0x000104a0


	//   ....[2]....
        /*08c0*/ 	.word	0x000105f0


	//   ....[3]....
        /*08c4*/ 	.word	0x000106e0


	//   ....[4]....
        /*08c8*/ 	.word	0x00011000


	//----- nvinfo : EIATTR_MBARRIER_INSTR_OFFSETS
	.align		4
.L_479:
        /*08cc*/ 	.byte	0x04, 0x39
        /*08ce*/ 	.short	(.L_481 - .L_480)


	//   ....[0]....
.L_480:
        /*08d0*/ 	.word	0x00000270
        /*08d4*/ 	.word	0x000000ff
        /*08d8*/ 	.word	0x0002a800
        /*08dc*/ 	.short	0x0100
        /*08de*/ 	.byte	0x08
	.zero		1


	//   ....[1]....
        /*08e0*/ 	.word	0x00000280
        /*08e4*/ 	.word	0x000000ff
        /*08e8*/ 	.word	0x0002a820
        /*08ec*/ 	.short	0x0100
        /*08ee*/ 	.byte	0x08
	.zero		1


	//   ....[2]....
        /*08f0*/ 	.word	0x00000370
        /*08f4*/ 	.word	0x000000ff
        /*08f8*/ 	.word	0x0002a830
        /*08fc*/ 	.short	0x0100
        /*08fe*/ 	.byte	0x08
	.zero		1


	//   ....[3]....
        /*0900*/ 	.word	0x00000380
        /*0904*/ 	.word	0x000000ff
        /*0908*/ 	.word	0x0002a840
        /*090c*/ 	.short	0x0100
        /*090e*/ 	.byte	0x08
	.zero		1


	//   ....[4]....
        /*0910*/ 	.word	0x00000390
        /*0914*/ 	.word	0x000000ff
        /*0918*/ 	.word	0x0002a838
        /*091c*/ 	.short	0x0100
        /*091e*/ 	.byte	0x08
	.zero		1


	//   ....[5]....
        /*0920*/ 	.word	0x000003a0
        /*0924*/ 	.word	0x000000ff
        /*0928*/ 	.word	0x0002a848
        /*092c*/ 	.short	0x0100
        /*092e*/ 	.byte	0x08
	.zero		1


	//   ....[6]....
        /*0930*/ 	.word	0x000004d0
        /*0934*/ 	.word	0x000000ff
        /*0938*/ 	.word	0x0002a850
        /*093c*/ 	.short	0x0100
        /*093e*/ 	.byte	0x08
	.zero		1


	//   ....[7]....
        /*0940*/ 	.word	0x000004e0
        /*0944*/ 	.word	0x000000ff
        /*0948*/ 	.word	0x0002a860
        /*094c*/ 	.short	0x0100
        /*094e*/ 	.byte	0x08
	.zero		1


	//   ....[8]....
        /*0950*/ 	.word	0x000004f0
        /*0954*/ 	.word	0x000000ff
        /*0958*/ 	.word	0x0002a858
        /*095c*/ 	.short	0x0100
        /*095e*/ 	.byte	0x08
	.zero		1


	//   ....[9]....
        /*0960*/ 	.word	0x00000500
        /*0964*/ 	.word	0x000000ff
        /*0968*/ 	.word	0x0002a868
        /*096c*/ 	.short	0x0100
        /*096e*/ 	.byte	0x08
	.zero		1


	//   ....[10]....
        /*0970*/ 	.word	0x000005f0
        /*0974*/ 	.word	0x000000ff
        /*0978*/ 	.word	0x0002a870
        /*097c*/ 	.short	0x0100
        /*097e*/ 	.byte	0x06
	.zero		1


	//   ....[11]....
        /*0980*/ 	.word	0x00000600
        /*0984*/ 	.word	0x000000ff
        /*0988*/ 	.word	0x0002a880
        /*098c*/ 	.short	0x0100
        /*098e*/ 	.byte	0x06
	.zero		1


	//   ....[12]....
        /*0990*/ 	.word	0x00000610
        /*0994*/ 	.word	0x000000ff
        /*0998*/ 	.word	0x0002a878
        /*099c*/ 	.short	0x0100
        /*099e*/ 	.byte	0x06
	.zero		1


	//   ....[13]....
        /*09a0*/ 	.word	0x00000620
        /*09a4*/ 	.word	0x000000ff
        /*09a8*/ 	.word	0x0002a888
        /*09ac*/ 	.short	0x0100
        /*09ae*/ 	.byte	0x06
	.zero		1


	//   ....[14]....
        /*09b0*/ 	.word	0x00000750
        /*09b4*/ 	.word	0x000000ff
        /*09b8*/ 	.word	0x0002a890
        /*09bc*/ 	.short	0x0100
        /*09be*/ 	.byte	0x08
	.zero		1


	//   ....[15]....
        /*09c0*/ 	.word	0x00000760
        /*09c4*/ 	.word	0x000000ff
        /*09c8*/ 	.word	0x0002a8a0
        /*09cc*/ 	.short	0x0100
        /*09ce*/ 	.byte	0x08
	.zero		1


	//   ....[16]....
        /*09d0*/ 	.word	0x00000770
        /*09d4*/ 	.word	0x000000ff
        /*09d8*/ 	.word	0x0002a898
        /*09dc*/ 	.short	0x0100
        /*09de*/ 	.byte	0x08
	.zero		1


	//   ....[17]....
        /*09e0*/ 	.word	0x00000780
        /*09e4*/ 	.word	0x000000ff
        /*09e8*/ 	.word	0x0002a8a8
        /*09ec*/ 	.short	0x0100
        /*09ee*/ 	.byte	0x08
	.zero		1


	//   ....[18]....
        /*09f0*/ 	.word	0x000008b0
        /*09f4*/ 	.word	0x000000ff
        /*09f8*/ 	.word	0x0002a8b0
        /*09fc*/ 	.short	0x0100
        /*09fe*/ 	.byte	0x08
	.zero		1


	//   ....[19]....
        /*0a00*/ 	.word	0x000008c0
        /*0a04*/ 	.word	0x000000ff
        /*0a08*/ 	.word	0x0002a8c0
        /*0a0c*/ 	.short	0x0100
        /*0a0e*/ 	.byte	0x08
	.zero		1


	//   ....[20]....
        /*0a10*/ 	.word	0x000008d0
        /*0a14*/ 	.word	0x000000ff
        /*0a18*/ 	.word	0x0002a8b8
        /*0a1c*/ 	.short	0x0100
        /*0a1e*/ 	.byte	0x08
	.zero		1


	//   ....[21]....
        /*0a20*/ 	.word	0x000008e0
        /*0a24*/ 	.word	0x000000ff
        /*0a28*/ 	.word	0x0002a8c8
        /*0a2c*/ 	.short	0x0100
        /*0a2e*/ 	.byte	0x08
	.zero		1


	//   ....[22]....
        /*0a30*/ 	.word	0x00001a60
        /*0a34*/ 	.word	0x000000ff
        /*0a38*/ 	.word	0x0002a800
        /*0a3c*/ 	.short	0x010a
        /*0a3e*/ 	.byte	0x25
	.zero		1


	//   ....[23]....
        /*0a40*/ 	.word	0x00001af0
        /*0a44*/ 	.word	0x00000007
        /*0a48*/ 	.word	0x0002a830
        /*0a4c*/ 	.short	0x010a
        /*0a4e*/ 	.byte	0x3f
	.zero		1


	//   ....[24]....
        /*0a50*/ 	.word	0x00001b50
        /*0a54*/ 	.word	0x00000007
        /*0a58*/ 	.word	0x0002a830
        /*0a5c*/ 	.short	0x010a
        /*0a5e*/ 	.byte	0x3f
	.zero		1


	//   ....[25]....
        /*0a60*/ 	.word	0x000022d0
        /*0a64*/ 	.word	0x00000000
        /*0a68*/ 	.word	0x00000000
        /*0a6c*/ 	.short	0x0101
        /*0a6e*/ 	.byte	0x3f
	.zero		1


	//   ....[26]....
        /*0a70*/ 	.word	0x00004630
        /*0a74*/ 	.word	0x000000ff
        /*0a78*/ 	.word	0x0002a830
        /*0a7c*/ 	.short	0x010a
        /*0a7e*/ 	.byte	0x06
	.zero		1


	//   ....[27]....
        /*0a80*/ 	.word	0x00004670
        /*0a84*/ 	.word	0x000000ff
        /*0a88*/ 	.word	0x0002a830
        /*0a8c*/ 	.short	0x010a
        /*0a8e*/ 	.byte	0x06
	.zero		1


	//   ....[28]....
        /*0a90*/ 	.word	0x00004ef0
        /*0a94*/ 	.word	0x000000ff
        /*0a98*/ 	.word	0x0002a850
        /*0a9c*/ 	.short	0x010a
        /*0a9e*/ 	.byte	0x0b
	.zero		1


	//   ....[29]....
        /*0aa0*/ 	.word	0x00004f30
        /*0aa4*/ 	.word	0x000000ff
        /*0aa8*/ 	.word	0x0002a850
        /*0aac*/ 	.short	0x010a
        /*0aae*/ 	.byte	0x0b
	.zero		1


	//   ....[30]....
        /*0ab0*/ 	.word	0x000052c0
        /*0ab4*/ 	.word	0x00000000
        /*0ab8*/ 	.word	0x00000000
        /*0abc*/ 	.short	0x0101
        /*0abe*/ 	.byte	0x3f
	.zero		1


	//   ....[31]....
        /*0ac0*/ 	.word	0x00006d00
        /*0ac4*/ 	.word	0x0000006f
        /*0ac8*/ 	.word	0x00000000
        /*0acc*/ 	.short	0x0101
        /*0ace*/ 	.byte	0x3f
	.zero		1


	//   ....[32]....
        /*0ad0*/ 	.word	0x00007610
        /*0ad4*/ 	.word	0x000000ff
        /*0ad8*/ 	.word	0x0002a830
        /*0adc*/ 	.short	0x010a
        /*0ade*/ 	.byte	0x05
	.zero		1


	//   ....[33]....
        /*0ae0*/ 	.word	0x00007650
        /*0ae4*/ 	.word	0x000000ff
        /*0ae8*/ 	.word	0x0002a830
        /*0aec*/ 	.short	0x010a
        /*0aee*/ 	.byte	0x05
	.zero		1


	//   ....[34]....
        /*0af0*/ 	.word	0x00007ed0
        /*0af4*/ 	.word	0x000000ff
        /*0af8*/ 	.word	0x0002a850
        /*0afc*/ 	.short	0x010a
        /*0afe*/ 	.byte	0x0a
	.zero		1


	//   ....[35]....
        /*0b00*/ 	.word	0x00007f10
        /*0b04*/ 	.word	0x000000ff
        /*0b08*/ 	.word	0x0002a850
        /*0b0c*/ 	.short	0x010a
        /*0b0e*/ 	.byte	0x0a
	.zero		1


	//   ....[36]....
        /*0b10*/ 	.word	0x00008e60
        /*0b14*/ 	.word	0x0000005a
        /*0b18*/ 	.word	0x00000000
        /*0b1c*/ 	.short	0x0101
        /*0b1e*/ 	.byte	0x3f
	.zero		1


	//   ....[37]....
        /*0b20*/ 	.word	0x00008ed0
        /*0b24*/ 	.word	0x0000005a
        /*0b28*/ 	.word	0x00000000
        /*0b2c*/ 	.short	0x0101
        /*0b2e*/ 	.byte	0x3f
	.zero		1


	//   ....[38]....
        /*0b30*/ 	.word	0x00009290
        /*0b34*/ 	.word	0x000000ff
        /*0b38*/ 	.word	0x0002a830
        /*0b3c*/ 	.short	0x010a
        /*0b3e*/ 	.byte	0x05
	.zero		1


	//   ....[39]....
        /*0b40*/ 	.word	0x000092d0
        /*0b44*/ 	.word	0x000000ff
        /*0b48*/ 	.word	0x0002a830
        /*0b4c*/ 	.short	0x010a
        /*0b4e*/ 	.byte	0x05
	.zero		1


	//   ....[40]....
        /*0b50*/ 	.word	0x00009b50
        /*0b54*/ 	.word	0x000000ff
        /*0b58*/ 	.word	0x0002a850
        /*0b5c*/ 	.short	0x010a
        /*0b5e*/ 	.byte	0x0a
	.zero		1


	//   ....[41]....
        /*0b60*/ 	.word	0x00009b90
        /*0b64*/ 	.word	0x000000ff
        /*0b68*/ 	.word	0x0002a850
        /*0b6c*/ 	.short	0x010a
        /*0b6e*/ 	.byte	0x0a
	.zero		1


	//   ....[42]....
        /*0b70*/ 	.word	0x00009f30
        /*0b74*/ 	.word	0x00000000
        /*0b78*/ 	.word	0x00000000
        /*0b7c*/ 	.short	0x0101
        /*0b7e*/ 	.byte	0x3f
	.zero		1


	//   ....[43]....
        /*0b80*/ 	.word	0x0000b620
        /*0b84*/ 	.word	0x0000006f
        /*0b88*/ 	.word	0x00000000
        /*0b8c*/ 	.short	0x0101
        /*0b8e*/ 	.byte	0x3f
	.zero		1


	//   ....[44]....
        /*0b90*/ 	.word	0x0000c3c0
        /*0b94*/ 	.word	0x000000ff
        /*0b98*/ 	.word	0x0002a850
        /*0b9c*/ 	.short	0x010a
        /*0b9e*/ 	.byte	0x05
	.zero		1


	//   ....[45]....
        /*0ba0*/ 	.word	0x0000c400
        /*0ba4*/ 	.word	0x000000ff
        /*0ba8*/ 	.word	0x0002a850
        /*0bac*/ 	.short	0x010a
        /*0bae*/ 	.byte	0x05
	.zero		1


	//   ....[46]....
        /*0bb0*/ 	.word	0x0000c8a0
        /*0bb4*/ 	.word	0x00000009
        /*0bb8*/ 	.word	0x00000000
        /*0bbc*/ 	.short	0x0101
        /*0bbe*/ 	.byte	0x3f
	.zero		1


	//   ....[47]....
        /*0bc0*/ 	.word	0x0000ddb0
        /*0bc4*/ 	.word	0x00000003
        /*0bc8*/ 	.word	0x00000000
        /*0bcc*/ 	.short	0x0101
        /*0bce*/ 	.byte	0x3f
	.zero		1


	//   ....[48]....
        /*0bd0*/ 	.word	0x00010af0
        /*0bd4*/ 	.word	0x00000000
        /*0bd8*/ 	.word	0x0002a840
        /*0bdc*/ 	.short	0x010a
        /*0bde*/ 	.byte	0x3f
	.zero		1


	//   ....[49]....
        /*0be0*/ 	.word	0x00011b00
        /*0be4*/ 	.word	0x0000000a
        /*0be8*/ 	.word	0x0002a800
        /*0bec*/ 	.short	0x0107
        /*0bee*/ 	.byte	0x3f
	.zero		1


	//   ....[50]....
        /*0bf0*/ 	.word	0x00011c10
        /*0bf4*/ 	.word	0x00000002
        /*0bf8*/ 	.word	0x0002a800
        /*0bfc*/ 	.short	0x0101
        /*0bfe*/ 	.byte	0x3f
	.zero		1


	//   ....[51]....
        /*0c00*/ 	.word	0x00011c30
        /*0c04*/ 	.word	0x00000002
        /*0c08*/ 	.word	0x0002a820
        /*0c0c*/ 	.short	0x010a
        /*0c0e*/ 	.byte	0x3f
	.zero		1


	//   ....[52]....
        /*0c10*/ 	.word	0x00011fb0
        /*0c14*/ 	.word	0x00000003
        /*0c18*/ 	.word	0x0002a840
        /*0c1c*/ 	.short	0x010a
        /*0c1e*/ 	.byte	0x3f
	.zero		1


	//   ....[53]....
        /*0c20*/ 	.word	0x00012460
        /*0c24*/ 	.word	0x00000003
        /*0c28*/ 	.word	0x00000060
        /*0c2c*/ 	.short	0x010a
        /*0c2e*/ 	.byte	0x3f
	.zero		1


	//   ....[54]....
        /*0c30*/ 	.word	0x00012b50
        /*0c34*/ 	.word	0x00000003
        /*0c38*/ 	.word	0x0002a840
        /*0c3c*/ 	.short	0x010a
        /*0c3e*/ 	.byte	0x3f
	.zero		1


	//   ....[55]....
        /*0c40*/ 	.word	0x00013000
        /*0c44*/ 	.word	0x00000002
        /*0c48*/ 	.word	0x00000060
        /*0c4c*/ 	.short	0x010a
        /*0c4e*/ 	.byte	0x3f
	.zero		1


	//   ....[56]....
        /*0c50*/ 	.word	0x00013610
        /*0c54*/ 	.word	0x00000002
        /*0c58*/ 	.word	0x0002a840
        /*0c5c*/ 	.short	0x010a
        /*0c5e*/ 	.byte	0x3f
	.zero		1


	//   ....[57]....
        /*0c60*/ 	.word	0x00013ac0
        /*0c64*/ 	.word	0x00000002
        /*0c68*/ 	.word	0x00000060
        /*0c6c*/ 	.short	0x010a
        /*0c6e*/ 	.byte	0x3f
	.zero		1


	//   ....[58]....
        /*0c70*/ 	.word	0x00014060
        /*0c74*/ 	.word	0x00000000
        /*0c78*/ 	.word	0x0002a860
        /*0c7c*/ 	.short	0x010a
        /*0c7e*/ 	.byte	0x3f
	.zero		1


	//   ....[59]....
        /*0c80*/ 	.word	0x00015160
        /*0c84*/ 	.word	0x00000000
        /*0c88*/ 	.word	0x0002a820
        /*0c8c*/ 	.short	0x010a
        /*0c8e*/ 	.byte	0x3f
	.zero		1


	//   ....[60]....
        /*0c90*/ 	.word	0x00015340
        /*0c94*/ 	.word	0x00000006
        /*0c98*/ 	.word	0x00000000
        /*0c9c*/ 	.short	0x010a
        /*0c9e*/ 	.byte	0x3f
	.zero		1


	//   ....[61]....
        /*0ca0*/ 	.word	0x000153b0
        /*0ca4*/ 	.word	0x00000007
        /*0ca8*/ 	.word	0x00000000
        /*0cac*/ 	.short	0x010a
        /*0cae*/ 	.byte	0x3f
	.zero		1


	//   ....[62]....
        /*0cb0*/ 	.word	0x00015420
        /*0cb4*/ 	.word	0x00000004
        /*0cb8*/ 	.word	0x00000000
        /*0cbc*/ 	.short	0x010a
        /*0cbe*/ 	.byte	0x3f
	.zero		1


	//   ....[63]....
        /*0cc0*/ 	.word	0x00015450
        /*0cc4*/ 	.word	0x00000003
        /*0cc8*/ 	.word	0x00000000
        /*0ccc*/ 	.short	0x010a
        /*0cce*/ 	.byte	0x3f
	.zero		1


	//   ....[64]....
        /*0cd0*/ 	.word	0x000154c0
        /*0cd4*/ 	.word	0x00000003
        /*0cd8*/ 	.word	0x0002a800
        /*0cdc*/ 	.short	0x010a
        /*0cde*/ 	.byte	0x3f
	.zero		1


	//   ....[65]....
        /*0ce0*/ 	.word	0x00015510
        /*0ce4*/ 	.word	0x00000007
        /*0ce8*/ 	.word	0x0002a830
        /*0cec*/ 	.short	0x010a
        /*0cee*/ 	.byte	0x3f
	.zero		1


	//   ....[66]....
        /*0cf0*/ 	.word	0x00015570
        /*0cf4*/ 	.word	0x0000000c
        /*0cf8*/ 	.word	0x0002a830
        /*0cfc*/ 	.short	0x010a
        /*0cfe*/ 	.byte	0x3f
	.zero		1


	//   ....[67]....
        /*0d00*/ 	.word	0x000155d0
        /*0d04*/ 	.word	0x00000009
        /*0d08*/ 	.word	0x0002a850
        /*0d0c*/ 	.short	0x010a
        /*0d0e*/ 	.byte	0x3f
	.zero		1


	//   ....[68]....
        /*0d10*/ 	.word	0x00015630
        /*0d14*/ 	.word	0x00000008
        /*0d18*/ 	.word	0x0002a830
        /*0d1c*/ 	.short	0x010a
        /*0d1e*/ 	.byte	0x3f
	.zero		1


	//   ....[69]....
        /*0d20*/ 	.word	0x00015690
        /*0d24*/ 	.word	0x00000003
        /*0d28*/ 	.word	0x0002a850
        /*0d2c*/ 	.short	0x010a
        /*0d2e*/ 	.byte	0x3f
	.zero		1


	//   ....[70]....
        /*0d30*/ 	.word	0x000156f0
        /*0d34*/ 	.word	0x00000008
        /*0d38*/ 	.word	0x0002a830
        /*0d3c*/ 	.short	0x010a
        /*0d3e*/ 	.byte	0x3f
	.zero		1


	//   ....[71]....
        /*0d40*/ 	.word	0x00015750
        /*0d44*/ 	.word	0x00000003
        /*0d48*/ 	.word	0x0002a850
        /*0d4c*/ 	.short	0x010a
        /*0d4e*/ 	.byte	0x3f
	.zero		1


	//   ....[72]....
        /*0d50*/ 	.word	0x000157b0
        /*0d54*/ 	.word	0x00000005
        /*0d58*/ 	.word	0x0002a850
        /*0d5c*/ 	.short	0x010a
        /*0d5e*/ 	.byte	0x3f
	.zero		1


	//   ....[73]....
        /*0d60*/ 	.word	0x00015950
        /*0d64*/ 	.word	0x00000000
        /*0d68*/ 	.word	0x0002a840
        /*0d6c*/ 	.short	0x010a
        /*0d6e*/ 	.byte	0x3f
	.zero		1


	//   ....[74]....
        /*0d70*/ 	.word	0x00016580
        /*0d74*/ 	.word	0x00000002
        /*0d78*/ 	.word	0x0002a820
        /*0d7c*/ 	.short	0x010a
        /*0d7e*/ 	.byte	0x3f
	.zero		1


	//   ....[75]....
        /*0d80*/ 	.word	0x000165d0
        /*0d84*/ 	.word	0x00000003
        /*0d88*/ 	.word	0x0002a840
        /*0d8c*/ 	.short	0x010a
        /*0d8e*/ 	.byte	0x3f
	.zero		1


	//   ....[76]....
        /*0d90*/ 	.word	0x00016620
        /*0d94*/ 	.word	0x00000003
        /*0d98*/ 	.word	0x00000060
        /*0d9c*/ 	.short	0x010a
        /*0d9e*/ 	.byte	0x3f
	.zero		1


	//   ....[77]....
        /*0da0*/ 	.word	0x00016670
        /*0da4*/ 	.word	0x00000003
        /*0da8*/ 	.word	0x0002a840
        /*0dac*/ 	.short	0x010a
        /*0dae*/ 	.byte	0x3f
	.zero		1


	//   ....[78]....
        /*0db0*/ 	.word	0x000166c0
        /*0db4*/ 	.word	0x00000002
        /*0db8*/ 	.word	0x00000060
        /*0dbc*/ 	.short	0x010a
        /*0dbe*/ 	.byte	0x3f
	.zero		1


	//   ....[79]....
        /*0dc0*/ 	.word	0x00016710
        /*0dc4*/ 	.word	0x00000002
        /*0dc8*/ 	.word	0x0002a840
        /*0dcc*/ 	.short	0x010a
        /*0dce*/ 	.byte	0x3f
	.zero		1


	//   ....[80]....
        /*0dd0*/ 	.word	0x00016760
        /*0dd4*/ 	.word	0x00000002
        /*0dd8*/ 	.word	0x00000060
        /*0ddc*/ 	.short	0x010a
        /*0dde*/ 	.byte	0x3f
	.zero		1


	//   ....[81]....
        /*0de0*/ 	.word	0x000167b0
        /*0de4*/ 	.word	0x00000000
        /*0de8*/ 	.word	0x0002a860
        /*0dec*/ 	.short	0x010a
        /*0dee*/ 	.byte	0x3f
	.zero		1


	//   ....[82]....
        /*0df0*/ 	.word	0x000171b0
        /*0df4*/ 	.word	0x00000000
        /*0df8*/ 	.word	0x0002a820
        /*0dfc*/ 	.short	0x010a
        /*0dfe*/ 	.byte	0x3f
	.zero		1


	//   ....[83]....
        /*0e00*/ 	.word	0x00017350
        /*0e04*/ 	.word	0x00000006
        /*0e08*/ 	.word	0x00000000
        /*0e0c*/ 	.short	0x010a
        /*0e0e*/ 	.byte	0x3f
	.zero		1


	//   ....[84]....
        /*0e10*/ 	.word	0x000173a0
        /*0e14*/ 	.word	0x00000007
        /*0e18*/ 	.word	0x00000000
        /*0e1c*/ 	.short	0x010a
        /*0e1e*/ 	.byte	0x3f
	.zero		1


	//   ....[85]....
        /*0e20*/ 	.word	0x000173f0
        /*0e24*/ 	.word	0x00000004
        /*0e28*/ 	.word	0x00000000
        /*0e2c*/ 	.short	0x010a
        /*0e2e*/ 	.byte	0x3f
	.zero		1


	//----- nvinfo : EIATTR_NUM_MBARRIERS
	.align		4
.L_481:
        /*0e30*/ 	.byte	0x03, 0x38
        /*0e32*/ 	.short	0x0016


	//----- nvinfo : EIATTR_EXIT_INSTR_OFFSETS
	.align		4
        /*0e34*/ 	.byte	0x04, 0x1c
        /*0e36*/ 	.short	(.L_483 - .L_482)


	//   ....[0]....
.L_482:
        /*0e38*/ 	.word	0x00000a60


	//   ....[1]....
        /*0e3c*/ 	.word	0x0000ec40


	//   ....[2]....
        /*0e40*/ 	.word	0x000154a0


	//----- nvinfo : EIATTR_MAX_THREADS
	.align		4
.L_483:
        /*0e44*/ 	.byte	0x04, 0x05
        /*0e46*/ 	.short	(.L_485 - .L_484)
.L_484:
        /*0e48*/ 	.word	0x00000180
        /*0e4c*/ 	.word	0x00000001
        /*0e50*/ 	.word	0x00000001


	//----- nvinfo : EIATTR_CRS_STACK_SIZE
	.align		4
.L_485:
        /*0e54*/ 	.byte	0x04, 0x1e
        /*0e56*/ 	.short	(.L_487 - .L_486)
.L_486:
        /*0e58*/ 	.word	0x00000000


	//----- nvinfo : EIATTR_CBANK_PARAM_SIZE
	.align		4
.L_487:
        /*0e5c*/ 	.byte	0x03, 0x19
        /*0e5e*/ 	.short	0x0af0


	//----- nvinfo : EIATTR_PARAM_CBANK
	.align		4
        /*0e60*/ 	.byte	0x04, 0x0a
        /*0e62*/ 	.short	(.L_489 - .L_488)
	.align		4
.L_488:
        /*0e64*/ 	.word	index@(.nv.constant0._ZN7cutlass13device_kernelIN5flash11enable_sm90INS1_16FlashAttnFwdSm90INS1_25CollectiveMainloopFwdSm90ILi2EN4cute5tupleIJNS5_1CILi1EEES8_S8_EEENS6_IJNS7_ILi128EEENS7_ILi96EEENS7_ILi192EEEEEELi128ENS_6half_tEfNS_4arch4Sm90ELb0ELb1ELb0ELb1ELb0ELb0ELb0ELb1ELb1ELb1ELb0ELb0EEENS1_21CollectiveEpilogueFwdINS6_IJSA_SA_SB_EEES9_SE_SG_Li256ELb1ELb1ELb0ELb0EEENS1_36VarlenDynamicPersistentTileSchedulerILi128ELi96ELi256ELi128ELb0ELb1ELb1ELb1ELb0ELb1EEEEEEEEEvNT_6ParamsE)
        /*0e68*/ 	.short	0x0210
        /*0e6a*/ 	.short	0x0af0


	//----- nvinfo : EIATTR_SW_WAR
	.align		4
.L_489:
        /*0e6c*/ 	.byte	0x04, 0x36
        /*0e6e*/ 	.short	(.L_491 - .L_490)
.L_490:
        /*0e70*/ 	.word	0x00000008
.L_491:


//--------------------- .nv.info._ZN7cutlass13device_kernelIN5flash11enable_sm90INS1_16FlashAttnFwdSm90INS1_25CollectiveMainloopFwdSm90ILi2EN4cute5tupleIJNS5_1CILi1EEES8_S8_EEENS6_IJNS7_ILi128EEENS7_ILi96EEENS7_ILi192EEEEEELi128ENS_6half_tEfNS_4arch4Sm90ELb0ELb1ELb0ELb1ELb0ELb1ELb0ELb1ELb1ELb1ELb0ELb0EEENS1_21CollectiveEpilogueFwdINS6_IJSA_SA_SB_EEES9_SE_SG_Li256ELb1ELb1ELb0ELb0EEENS1_36VarlenDynamicPersistentTileSchedulerILi128ELi96ELi256ELi128ELb0ELb1ELb1ELb1ELb0ELb1EEEEEEEEEvNT_6ParamsE --------------------------
	.section	.nv.info._ZN7cutlass13device_kernelIN5flash11enable_sm90INS1_16FlashAttnFwdSm90INS1_25CollectiveMainloopFwdSm90ILi2EN4cute5tupleIJNS5_1CILi1EEES8_S8_EEENS6_IJNS7_ILi128EEENS7_ILi96EEENS7_ILi192EEEEEELi128ENS_6half_tEfNS_4arch4Sm90ELb0ELb1ELb0ELb1ELb0ELb1ELb0ELb1ELb1ELb1ELb0ELb0EEENS1_21CollectiveEpilogueFwdINS6_IJSA_SA_SB_EEES9_SE_SG_Li256ELb1ELb1ELb0ELb0EEENS1_36VarlenDynamicPersistentTileSchedulerILi128ELi96ELi256ELi128ELb0ELb1ELb1ELb1ELb0ELb1EEEEEEEEEvNT_6ParamsE,"",@"SHT_CUDA_INFO"
	.sectionflags	@""
	.align	4


	//----- nvinfo : EIATTR_CUDA_API_VERSION
	.align		4
        /*0000*/ 	.byte	0x04, 0x37
        /*0002*/ 	.short	(.L_493 - .L_492)
.L_492:
        /*0004*/ 	.word	0x00000082


	//----- nvinfo : EIATTR_KPARAM_INFO
	.align		4
.L_493:
        /*0008*/ 	.byte	0x04, 0x17
        /*000a*/ 	.short	(.L_495 - .L_494)
.L_494:
        /*000c*/ 	.word	0x00000000
        /*0010*/ 	.short	0x0000
        /*0012*/ 	.short	0x0070
        /*0014*/ 	.byte	0x00, 0xf0, 0x01, 0x2a


	//----- nvinfo : EIATTR_SPARSE_MMA_MASK
	.align		4
.L_495:
        /*0018*/ 	.byte	0x03, 0x50
        /*001a*/ 	.short	0x0000


	//----- nvinfo : EIATTR_MAXREG_COUNT
	.align		4
        /*001c*/ 	.byte	0x03, 0x1b
        /*001e*/ 	.short	0x00a8


	//----- nvinfo : EIATTR_NUM_BARRIERS
	.align		4
        /*0020*/ 	.byte	0x02, 0x4c
        /*0022*/ 	.byte	0x10
	.zero		1


	//----- nvinfo : EIATTR_EXTERNS
	.align		4
        /*0024*/ 	.byte	0x04, 0x0f
        /*0026*/ 	.short	(.L_497 - .L_496)


	//   ....[0]....
	.align		4
.L_496:
        /*0028*/ 	.word	index@(__assertfail)


	//----- nvinfo : EIATTR_ANNOTATIONS
	.align		4
.L_497:
        /*002c*/ 	.byte	0x04, 0x55
        /*002e*/ 	.short	(.L_499 - .L_498)


	//   ....[0]....
.L_498:
        /* <DEDUP_REMOVED lines=108> */


	//----- nvinfo : EIATTR_MERCURY_ISA_VERSION
	.align		4
.L_499:
        /*06d8*/ 	.byte	0x03, 0x5f
        /*06da*/ 	.short	0x0101


	//----- nvinfo : EIATTR_UNUSED_LOAD_BYTE_OFFSET
	.align		4
        /*06dc*/ 	.byte	0x04, 0x44
        /*06de*/ 	.short	(.L_501 - .L_500)


	//   ....[0]....
.L_500:
        /*06e0*/ 	.word	0x00000a80
        /*06e4*/ 	.word	0x0000fff0


	//   ....[1]....
        /*06e8*/ 	.word	0x0001e080
        /*06ec*/ 	.word	0x0000fff0


	//----- nvinfo : EIATTR_INT_WARP_WIDE_INSTR_OFFSETS
	.align		4
.L_501:
        /*06f0*/ 	.byte	0x04, 0x31
        /*06f2*/ 	.short	(.L_503 - .L_502)


	//   ....[0]....
.L_502:
        /*06f4*/ 	.word	0x00000190


	//   ....[1]....
        /*06f8*/ 	.word	0x000001d0


	//   ....[2]....
        /*06fc*/ 	.word	0x00000240


	//   ....[3]....
        /*0700*/ 	.word	0x000231e0


	//   ....[4]....
        /*0704*/ 	.word	0x00023280


	//   ....[5]....
        /*0708*/ 	.word	0x00026ec0


	//   ....[6]....
        /*070c*/ 	.word	0x00026f30


	//----- nvinfo : EIATTR_COOP_GROUP_MASK_REGIDS
	.align		4
.L_503:
        /*0710*/ 	.byte	0x04, 0x29
        /*0712*/ 	.short	(.L_505 - .L_504)


	//   ....[0]....
.L_504:
        /*0714*/ 	.word	0xffffffff


	//   ....[1]....
        /*0718*/ 	.word	0xffffffff


	//   ....[2]....
        /*071c*/ 	.word	0xffffffff


	//   ....[3]....
        /*0720*/ 	.word	0xffffffff


	//   ....[4]....
        /*0724*/ 	.word	0xffffffff


	//   ....[5]....
        /*0728*/ 	.word	0xffffffff


	//   ....[6]....
        /*072c*/ 	.word	0xffffffff


	//   ....[7]....
        /*0730*/ 	.word	0xffffffff


	//   ....[8]....
        /*0734*/ 	.word	0xffffffff


	//   ....[9]....
        /*0738*/ 	.word	0xffffffff


	//   ....[10]....
        /*073c*/ 	.word	0xffffffff


	//   ....[11]....
        /*0740*/ 	.word	0xffffffff


	//   ....[12]....
        /*0744*/ 	.word	0xffffffff


	//   ....[13]....
        /*0748*/ 	.word	0xffffffff


	//   ....[14]....
        /*074c*/ 	.word	0xffffffff


	//   ....[15]....
        /*0750*/ 	.word	0xffffffff


	//   ....[16]....
        /*0754*/ 	.word	0xffffffff


	//   ....[17]....
        /*0758*/ 	.word	0xffffffff


	//   ....[18]....
        /*075c*/ 	.word	0xffffffff


	//   ....[19]....
        /*0760*/ 	.word	0xffffffff


	//   ....[20]....
        /*0764*/ 	.word	0xffffffff


	//   ....[21]....
        /*0768*/ 	.word	0xffffffff


	//   ....[22]....
        /*076c*/ 	.word	0xffffffff


	//   ....[23]....
        /*0770*/ 	.word	0xffffffff


	//   ....[24]....
        /*0774*/ 	.word	0xffffffff


	//   ....[25]....
        /*0778*/ 	.word	0xffffffff


	//   ....[26]....
        /*077c*/ 	.word	0xffffffff


	//   ....[27]....
        /*0780*/ 	.word	0xffffffff


	//   ....[28]....
        /*0784*/ 	.word	0xffffffff


	//   ....[29]....
        /*0788*/ 	.word	0xffffffff


	//   ....[30]....
        /*078c*/ 	.word	0xffffffff


	//   ....[31]....
        /*0790*/ 	.word	0xffffffff


	//   ....[32]....
        /*0794*/ 	.word	0xffffffff


	//   ....[33]....
        /*0798*/ 	.word	0xffffffff


	//   ....[34]....
        /*079c*/ 	.word	0xffffffff


	//   ....[35]....
        /*07a0*/ 	.word	0xffffffff


	//   ....[36]....
        /*07a4*/ 	.word	0xffffffff


	//   ....[37]....
        /*07a8*/ 	.word	0xffffffff


	//   ....[38]....
        /*07ac*/ 	.word	0xffffffff


	//   ....[39]....
        /*07b0*/ 	.word	0xffffffff


	//   ....[40]....
        /*07b4*/ 	.word	0xffffffff


	//   ....[41]....
        /*07b8*/ 	.word	0xffffffff


	//   ....[42]....
        /*07bc*/ 	.word	0xffffffff


	//   ....[43]....
        /*07c0*/ 	.word	0xffffffff


	//   ....[44]....
        /*07c4*/ 	.word	0xffffffff


	//   ....[45]....
        /*07c8*/ 	.word	0xffffffff


	//   ....[46]....
        /*07cc*/ 	.word	0xffffffff


	//   ....[47]....
        /*07d0*/ 	.word	0xffffffff


	//   ....[48]....
        /*07d4*/ 	.word	0xffffffff


	//   ....[49]....
        /*07d8*/ 	.word	0xffffffff


	//   ....[50]....
        /*07dc*/ 	.word	0xffffffff


	//   ....[51]....
        /*07e0*/ 	.word	0xffffffff


	//   ....[52]....
        /*07e4*/ 	.word	0xffffffff


	//   ....[53]....
        /*07e8*/ 	.word	0xffffffff


	//   ....[54]....
        /*07ec*/ 	.word	0xffffffff


	//   ....[55]....
        /*07f0*/ 	.word	0xffffffff


	//   ....[56]....
        /*07f4*/ 	.word	0xffffffff


	//   ....[57]....
        /*07f8*/ 	.word	0xffffffff


	//   ....[58]....
        /*07fc*/ 	.word	0xffffffff


	//   ....[59]....
        /*0800*/ 	.word	0xffffffff


	//   ....[60]....
        /*0804*/ 	.word	0xffffffff


	//   ....[61]....
        /*0808*/ 	.word	0xffffffff


	//   ....[62]....
        /*080c*/ 	.word	0xffffffff


	//   ....[63]....
        /*0810*/ 	.word	0xffffffff


	//   ....[64]....
        /*0814*/ 	.word	0xffffffff


	//   ....[65]....
        /*0818*/ 	.word	0xffffffff


	//   ....[66]....
        /*081c*/ 	.word	0xffffffff


	//   ....[67]....
        /*0820*/ 	.word	0xffffffff


	//   ....[68]....
        /*0824*/ 	.word	0xffffffff


	//   ....[69]....
        /*0828*/ 	.word	0xffffffff


	//   ....[70]....
        /*082c*/ 	.word	0xffffffff


	//   ....[71]....
        /*0830*/ 	.word	0xffffffff


	//   ....[72]....
        /*0834*/ 	.word	0xffffffff


	//   ....[73]....
        /*0838*/ 	.word	0xffffffff


	//   ....[74]....
        /*083c*/ 	.word	0xffffffff


	//   ....[75]....
        /*0840*/ 	.word	0xffffffff


	//   ....[76]....
        /*0844*/ 	.word	0xffffffff


	//   ....[77]....
        /*0848*/ 	.word	0xffffffff


	//   ....[78]....
        /*084c*/ 	.word	0xffffffff


	//   ....[79]....
        /*0850*/ 	.word	0xffffffff


	//   ....[80]....
        /*0854*/ 	.word	0xffffffff


	//   ....[81]....
        /*0858*/ 	.word	0xffffffff


	//   ....[82]....
        /*085c*/ 	.word	0xffffffff


	//   ....[83]....
        /*0860*/ 	.word	0xffffffff


	//   ....[84]....
        /*0864*/ 	.word	0xffffffff


	//   ....[85]....
        /*0868*/ 	.word	0xffffffff


	//   ....[86]....
        /*086c*/ 	.word	0xffffffff


	//   ....[87]....
        /*0870*/ 	.word	0xffffffff


	//   ....[88]....
        /*0874*/ 	.word	0xffffffff


	//   ....[89]....
        /*0878*/ 	.word	0xffffffff


	//   ....[90]....
        /*087c*/ 	.word	0xffffffff


	//   ....[91]....
        /*0880*/ 	.word	0xffffffff


	//   ....[92]....
        /*0884*/ 	.word	0xffffffff


	//   ....[93]....
        /*0888*/ 	.word	0xffffffff


	//   ....[94]....
        /*088c*/ 	.word	0xffffffff


	//   ....[95]....
        /*0890*/ 	.word	0xffffffff


	//   ....[96]....
        /*0894*/ 	.word	0xffffffff


	//   ....[97]....
        /*0898*/ 	.word	0xffffffff


	//   ....[98]....
        /*089c*/ 	.word	0xffffffff


	//   ....[99]....
        /*08a0*/ 	.word	0xffffffff


	//   ....[100]....
        /*08a4*/ 	.word	0xffffffff


	//   ....[101]....
        /*08a8*/ 	.word	0xffffffff


	//   ....[102]....
        /*08ac*/ 	.word	0xffffffff


	//   ....[103]....
        /*08b0*/ 	.word	0xffffffff


	//   ....[104]....
        /*08b4*/ 	.word	0xffffffff


	//   ....[105]....
        /*08b8*/ 	.word	0xffffffff


	//   ....[106]....
        /*08bc*/ 	.word	0xffffffff


	//   ....[107]....
        /*08c0*/ 	.word	0xffffffff


	//   ....[108]....
        /*08c4*/ 	.word	0xffffffff


	//   ....[109]....
        /*08c8*/ 	.word	0xffffffff


	//   ....[110]....
        /*08cc*/ 	.word	0xffffffff


	//   ....[111]....
        /*08d0*/ 	.word	0xffffffff


	//   ....[112]....
        /*08d4*/ 	.word	0xffffffff


	//   ....[113]....
        /*08d8*/ 	.word	0xffffffff


	//   ....[114]....
        /*08dc*/ 	.word	0xffffffff


	//   ....[115]....
        /*08e0*/ 	.word	0xffffffff


	//   ....[116]....
        /*08e4*/ 	.word	0xffffffff


	//   ....[117]....
        /*08e8*/ 	.word	0xffffffff


	//   ....[118]....
        /*08ec*/ 	.word	0xffffffff


	//   ....[119]....
        /*08f0*/ 	.word	0xffffffff


	//   ....[120]....
        /*08f4*/ 	.word	0xffffffff


	//   ....[121]....
        /*08f8*/ 	.word	0xffffffff


	//   ....[122]....
        /*08fc*/ 	.word	0x0500000f


	//   ....[123]....
        /*0900*/ 	.word	0x0500000f


	//   ....[124]....
        /*0904*/ 	.word	0x0500000f


	//   ....[125]....
        /*0908*/ 	.word	0x0500000f


	//   ....[126]....
        /*090c*/ 	.word	0x0500000f


	//   ....[127]....
        /*0910*/ 	.word	0x0500000f


	//   ....[128]....
        /*0914*/ 	.word	0x0500000f


	//   ....[129]....
        /*0918*/ 	.word	0x0500000f


	//   ....[130]....
        /*091c*/ 	.word	0x0500000f


	//   ....[131]....
        /*0920*/ 	.word	0x0500000f


	//   ....[132]....
        /*0924*/ 	.word	0x0500000f


	//   ....[133]....
        /*0928*/ 	.word	0x0500000f


	//   ....[134]....
        /*092c*/ 	.word	0x0500000f


	//   ....[135]....
        /*0930*/ 	.word	0x0500000f


	//   ....[136]....
        /*0934*/ 	.word	0x0500000f


	//   ....[137]....
        /*0938*/ 	.word	0x0500000f


	//   ....[138]....
        /*093c*/ 	.word	0x0500000f


	//   ....[139]....
        /*0940*/ 	.word	0x0500000f


	//   ....[140]....
        /*0944*/ 	.word	0x0500000f


	//   ....[141]....
        /*0948*/ 	.word	0x0500000f


	//   ....[142]....
        /*094c*/ 	.word	0x0500000f


	//   ....[143]....
        /*0950*/ 	.word	0x0500000f


	//   ....[144]....
        /*0954*/ 	.word	0x0500000f


	//   ....[145]....
        /*0958*/ 	.word	0x0500000f


	//   ....[146]....
        /*095c*/ 	.word	0x0500000f


	//   ....[147]....
        /*0960*/ 	.word	0x0500000f


	//   ....[148]....
        /*0964*/ 	.word	0x0500000f


	//   ....[149]....
        /*0968*/ 	.word	0x0500000f


	//   ....[150]....
        /*096c*/ 	.word	0x0500000f


	//   ....[151]....
        /*0970*/ 	.word	0x0500000f


	//   ....[152]....
        /*0974*/ 	.word	0x0500000f


	//   ....[153]....
        /*0978*/ 	.word	0x0500000f


	//   ....[154]....
        /*097c*/ 	.word	0x0500000f


	//   ....[155]....
        /*0980*/ 	.word	0x0500000f


	//   ....[156]....
        /*0984*/ 	.word	0x0500000f


	//   ....[157]....
        /*0988*/ 	.word	0x0500000f


	//   ....[158]....
        /*098c*/ 	.word	0x0500000f


	//   ....[159]....
        /*0990*/ 	.word	0x0500000f


	//   ....[160]....
        /*0994*/ 	.word	0x0500000f


	//   ....[161]....
        /*0998*/ 	.word	0x0500000f


	//   ....[162]....
        /*099c*/ 	.word	0x0500000f


	//   ....[163]....
        /*09a0*/ 	.word	0x0500000f


	//   ....[164]....
        /*09a4*/ 	.word	0x0500000f


	//   ....[165]....
        /*09a8*/ 	.word	0x0500000f


	//   ....[166]....
        /*09ac*/ 	.word	0x0500000f


	//   ....[167]....
        /*09b0*/ 	.word	0x0500000f


	//   ....[168]....
        /*09b4*/ 	.word	0x0500000f


	//   ....[169]....
        /*09b8*/ 	.word	0x0500000f


	//   ....[170]....
        /*09bc*/ 	.word	0x0500000f


	//   ....[171]....
        /*09c0*/ 	.word	0x0500000f


	//   ....[172]....
        /*09c4*/ 	.word	0x0500000f


	//   ....[173]....
        /*09c8*/ 	.word	0x0500000f


	//----- nvinfo : EIATTR_COOP_GROUP_INSTR_OFFSETS
	.align		4
.L_505:
        /*09cc*/ 	.byte	0x04, 0x28
        /*09ce*/ 	.short	(.L_507 - .L_506)


	//   ....[0]....
.L_506:
        /*09d0*/ 	.word	0x00000060


	//   ....[1]....
        /*09d4*/ 	.word	0x000001a0


	//   ....[2]....
        /*09d8*/ 	.word	0x000001f0


	//   ....[3]....
        /*09dc*/ 	.word	0x00000420


	//   ....[4]....
        /*09e0*/ 	.word	0x00000580


	//   ....[5]....
        /*09e4*/ 	.word	0x000006a0


	//   ....[6]....
        /*09e8*/ 	.word	0x00000800


	//   ....[7]....
        /*09ec*/ 	.word	0x0000aee0


	//   ....[8]....
        /*09f0*/ 	.word	0x0000b5e0


	//   ....[9]....
        /*09f4*/ 	.word	0x0000b5f0


	//   ....[10]....
        /*09f8*/ 	.word	0x0000b600


	//   ....[11]....
        /*09fc*/ 	.word	0x0000b610


	//   ....[12]....
        /*0a00*/ 	.word	0x0000bdf0


	//   ....[13]....
        /*0a04*/ 	.word	0x0000be00


	//   ....[14]....
        /*0a08*/ 	.word	0x0000be10


	//   ....[15]....
        /*0a0c*/ 	.word	0x0000be20


	//   ....[16]....
        /*0a10*/ 	.word	0x0000eb90


	//   ....[17]....
        /*0a14*/ 	.word	0x0000eba0


	//   ....[18]....
        /*0a18*/ 	.word	0x0000ebb0


	//   ....[19]....
        /*0a1c*/ 	.word	0x0000ebc0


	//   ....[20]....
        /*0a20*/ 	.word	0x0000f1c0


	//   ....[21]....
        /*0a24*/ 	.word	0x0000f1d0


	//   ....[22]....
        /*0a28*/ 	.word	0x0000f1e0


	//   ....[23]....
        /*0a2c*/ 	.word	0x0000f1f0


	//   ....[24]....
        /*0a30*/ 	.word	0x000128d0


	//   ....[25]....
        /*0a34*/ 	.word	0x00012ca0


	//   ....[26]....
        /*0a38*/ 	.word	0x000138b0


	//   ....[27]....
        /*0a3c*/ 	.word	0x000139c0


	//   ....[28]....
        /*0a40*/ 	.word	0x00013fc0


	//   ....[29]....
        /*0a44*/ 	.word	0x000140c0


	//   ....[30]....
        /*0a48*/ 	.word	0x00015d40


	//   ....[31]....
        /*0a4c*/ 	.word	0x00016010


	//   ....[32]....
        /*0a50*/ 	.word	0x00016d50


	//   ....[33]....
        /*0a54*/ 	.word	0x00016e60


	//   ....[34]....
        /*0a58*/ 	.word	0x00017430


	//   ....[35]....
        /*0a5c*/ 	.word	0x000174f0


	//   ....[36]....
        /*0a60*/ 	.word	0x00019140


	//   ....[37]....
        /*0a64*/ 	.word	0x000191c0


	//   ....[38]....
        /*0a68*/ 	.word	0x000194e0


	//   ....[39]....
        /*0a6c*/ 	.word	0x000195e0


	//   ....[40]....
        /*0a70*/ 	.word	0x0001b1c0


	//   ....[41]....
        /*0a74*/ 	.word	0x0001b420


	//   ....[42]....
        /*0a78*/ 	.word	0x0001c170


	//   ....[43]....
        /*0a7c*/ 	.word	0x0001c280


	//   ....[44]....
        /*0a80*/ 	.word	0x0001c840


	//   ....[45]....
        /*0a84*/ 	.word	0x0001c8e0


	//   ....[46]....
        /*0a88*/ 	.word	0x0001d7b0


	//   ....[47]....
        /*0a8c*/ 	.word	0x0001d9f0


	//   ....[48]....
        /*0a90*/ 	.word	0x0001dac0


	//   ....[49]....
        /*0a94*/ 	.word	0x0001daf0


	//   ....[50]....
        /*0a98*/ 	.word	0x0001eaf0


	//   ....[51]....
        /*0a9c*/ 	.word	0x0001eb30


	//   ....[52]....
        /*0aa0*/ 	.word	0x0001eb70


	//   ....[53]....
        /*0aa4*/ 	.word	0x0001eba0


	//   ....[54]....
        /*0aa8*/ 	.word	0x0001f150


	//   ....[55]....
        /*0aac*/ 	.word	0x0001f160


	//   ....[56]....
        /*0ab0*/ 	.word	0x0001f230


	//   ....[57]....
        /*0ab4*/ 	.word	0x0001f250


	//   ....[58]....
        /*0ab8*/ 	.word	0x0001f320


	//   ....[59]....
        /*0abc*/ 	.word	0x0001f340


	//   ....[60]....
        /*0ac0*/ 	.word	0x0001f420


	//   ....[61]....
        /*0ac4*/ 	.word	0x0001f440


	//   ....[62]....
        /*0ac8*/ 	.word	0x0001fca0


	//   ....[63]....
        /*0acc*/ 	.word	0x0001fcc0


	//   ....[64]....
        /*0ad0*/ 	.word	0x0001fd90


	//   ....[65]....
        /*0ad4*/ 	.word	0x0001fdb0


	//   ....[66]....
        /*0ad8*/ 	.word	0x0001fe80


	//   ....[67]....
        /*0adc*/ 	.word	0x0001fea0


	//   ....[68]....
        /*0ae0*/ 	.word	0x0001ff80


	//   ....[69]....
        /*0ae4*/ 	.word	0x0001ffa0


	//   ....[70]....
        /*0ae8*/ 	.word	0x00020100


	//   ....[71]....
        /*0aec*/ 	.word	0x000202e0


	//   ....[72]....
        /*0af0*/ 	.word	0x00020310


	//   ....[73]....
        /*0af4*/ 	.word	0x00020340


	//   ....[74]....
        /*0af8*/ 	.word	0x00020370


	//   ....[75]....
        /*0afc*/ 	.word	0x000203a0


	//   ....[76]....
        /*0b00*/ 	.word	0x000203d0


	//   ....[77]....
        /*0b04*/ 	.word	0x00020550


	//   ....[78]....
        /*0b08*/ 	.word	0x00020580


	//   ....[79]....
        /*0b0c*/ 	.word	0x000205b0


	//   ....[80]....
        /*0b10*/ 	.word	0x000205e0


	//   ....[81]....
        /*0b14*/ 	.word	0x00020610


	//   ....[82]....
        /*0b18*/ 	.word	0x00020640


	//   ....[83]....
        /*0b1c*/ 	.word	0x000206f0


	//   ....[84]....
        /*0b20*/ 	.word	0x00020750


	//   ....[85]....
        /*0b24*/ 	.word	0x000207e0


	//   ....[86]....
        /*0b28*/ 	.word	0x00021a00


	//   ....[87]....
        /*0b2c*/ 	.word	0x000237c0


	//   ....[88]....
        /*0b30*/ 	.word	0x00024410


	//   ....[89]....
        /*0b34*/ 	.word	0x00024430


	//   ....[90]....
        /*0b38*/ 	.word	0x00024500


	//   ....[91]....
        /*0b3c*/ 	.word	0x00024510


	//   ....[92]....
        /*0b40*/ 	.word	0x000245b0


	//   ....[93]....
        /*0b44*/ 	.word	0x000245c0


	//   ....[94]....
        /*0b48*/ 	.word	0x00024660


	//   ....[95]....
        /*0b4c*/ 	.word	0x00024670


	//   ....[96]....
        /*0b50*/ 	.word	0x00024710


	//   ....[97]....
        /*0b54*/ 	.word	0x00024720


	//   ....[98]....
        /*0b58*/ 	.word	0x000247c0


	//   ....[99]....
        /*0b5c*/ 	.word	0x000247d0


	//   ....[100]....
        /*0b60*/ 	.word	0x00024870


	//   ....[101]....
        /*0b64*/ 	.word	0x00024880


	//   ....[102]....
        /*0b68*/ 	.word	0x000248d0


	//   ....[103]....
        /*0b6c*/ 	.word	0x00024910


	//   ....[104]....
        /*0b70*/ 	.word	0x00027670


	//   ....[105]....
        /*0b74*/ 	.word	0x000276a0


	//   ....[106]....
        /*0b78*/ 	.word	0x000276b0


	//   ....[107]....
        /*0b7c*/ 	.word	0x000276e0


	//   ....[108]....
        /*0b80*/ 	.word	0x00027710


	//   ....[109]....
        /*0b84*/ 	.word	0x00027740


	//   ....[110]....
        /*0b88*/ 	.word	0x00027770


	//   ....[111]....
        /*0b8c*/ 	.word	0x00027780


	//   ....[112]....
        /*0b90*/ 	.word	0x00027910


	//   ....[113]....
        /*0b94*/ 	.word	0x00027950


	//   ....[114]....
        /*0b98*/ 	.word	0x00027980


	//   ....[115]....
        /*0b9c*/ 	.word	0x000279b0


	//   ....[116]....
        /*0ba0*/ 	.word	0x000279e0


	//   ....[117]....
        /*0ba4*/ 	.word	0x00027a10


	//   ....[118]....
        /*0ba8*/ 	.word	0x00027ad0


	//   ....[119]....
        /*0bac*/ 	.word	0x00027af0


	//   ....[120]....
        /*0bb0*/ 	.word	0x00027b60


	//   ....[121]....
        /*0bb4*/ 	.word	0x00028240


	//   ....[122]....
        /*0bb8*/ 	.word	0x00028680


	//   ....[123]....
        /*0bbc*/ 	.word	0x00028710


	//   ....[124]....
        /*0bc0*/ 	.word	0x00028760


	//   ....[125]....
        /*0bc4*/ 	.word	0x000287b0


	//   ....[126]....
        /*0bc8*/ 	.word	0x00028840


	//   ....[127]....
        /*0bcc*/ 	.word	0x000288d0


	//   ....[128]....
        /*0bd0*/ 	.word	0x00028920


	//   ....[129]....
        /*0bd4*/ 	.word	0x00028970


	//   ....[130]....
        /*0bd8*/ 	.word	0x00028a60


	//   ....[131]....
        /*0bdc*/ 	.word	0x00028af0


	//   ....[132]....
        /*0be0*/ 	.word	0x00028b50


	//   ....[133]....
        /*0be4*/ 	.word	0x00028bb0


	//   ....[134]....
        /*0be8*/ 	.word	0x00028c40


	//   ....[135]....
        /*0bec*/ 	.word	0x00028cd0


	//   ....[136]....
        /*0bf0*/ 	.word	0x00028d30


	//   ....[137]....
        /*0bf4*/ 	.word	0x00028d90


	//   ....[138]....
        /*0bf8*/ 	.word	0x00029120


	//   ....[139]....
        /*0bfc*/ 	.word	0x00029420


	//   ....[140]....
        /*0c00*/ 	.word	0x000295a0


	//   ....[141]....
        /*0c04*/ 	.word	0x000295f0


	//   ....[142]....
        /*0c08*/ 	.word	0x00029770


	//   ....[143]....
        /*0c0c*/ 	.word	0x000297c0


	//   ....[144]....
        /*0c10*/ 	.word	0x000298f0


	//   ....[145]....
        /*0c14*/ 	.word	0x00029940


	//   ....[146]....
        /*0c18*/ 	.word	0x00029a70


	//   ....[147]....
        /*0c1c*/ 	.word	0x00029ac0


	//   ....[148]....
        /*0c20*/ 	.word	0x00029bf0


	//   ....[149]....
        /*0c24*/ 	.word	0x00029c40


	//   ....[150]....
        /*0c28*/ 	.word	0x00029d70


	//   ....[151]....
        /*0c2c*/ 	.word	0x00029dc0


	//   ....[152]....
        /*0c30*/ 	.word	0x00029ef0


	//   ....[153]....
        /*0c34*/ 	.word	0x00029f40


	//   ....[154]....
        /*0c38*/ 	.word	0x0002a050


	//   ....[155]....
        /*0c3c*/ 	.word	0x0002a0a0


	//   ....[156]....
        /*0c40*/ 	.word	0x0002a3d0


	//   ....[157]....
        /*0c44*/ 	.word	0x0002a480


	//   ....[158]....
        /*0c48*/ 	.word	0x0002a590


	//   ....[159]....
        /*0c4c*/ 	.word	0x0002a620


	//   ....[160]....
        /*0c50*/ 	.word	0x0002a6a0


	//   ....[161]....
        /*0c54*/ 	.word	0x0002a720


	//   ....[162]....
        /*0c58*/ 	.word	0x0002a7a0


	//   ....[163]....
        /*0c5c*/ 	.word	0x0002a830


	//   ....[164]....
        /*0c60*/ 	.word	0x0002a8d0


	//   ....[165]....
        /*0c64*/ 	.word	0x0002a990


	//   ....[166]....
        /*0c68*/ 	.word	0x0002aa10


	//   ....[167]....
        /*0c6c*/ 	.word	0x0002aa90


	//   ....[168]....
        /*0c70*/ 	.word	0x0002ab10


	//   ....[169]....
        /*0c74*/ 	.word	0x0002aba0


	//   ....[170]....
        /*0c78*/ 	.word	0x0002ac20


	//   ....[171]....
        /*0c7c*/ 	.word	0x0002acc0


	//   ....[172]....
        /*0c80*/ 	.word	0x0002ad50


	//   ....[173]....
        /*0c84*/ 	.word	0x0002ae80


	//----- nvinfo : EIATTR_REG_RECONFIG
	.align		4
.L_507:
        /*0c88*/ 	.byte	0x01, 0x54
	.zero		2


	//----- nvinfo : EIATTR_SYSCALL_OFFSETS
	.align		4
        /*0c8c*/ 	.byte	0x04, 0x46
        /*0c8e*/ 	.short	(.L_509 - .L_508)


	//   ....[0]....
.L_508:
        /*0c90*/ 	.word	0x00001dd0


	//   ....[1]....
        /*0c94*/ 	.word	0x00001f20


	//   ....[2]....
        /*0c98*/ 	.word	0x0000b080


	//   ....[3]....
        /*0c9c*/ 	.word	0x0000b3a0


	//   ....[4]....
        /*0ca0*/ 	.word	0x000233f0


	//   ....[5]....
        /*0ca4*/ 	.word	0x00023540


	//   ....[6]....
        /*0ca8*/ 	.word	0x00023630


	//   ....[7]....
        /*0cac*/ 	.word	0x00023f50


	//----- nvinfo : EIATTR_MBARRIER_INSTR_OFFSETS
	.align		4
.L_509:
        /*0cb0*/ 	.byte	0x04, 0x39
        /*0cb2*/ 	.short	(.L_511 - .L_510)


	//   ....[0]....
.L_510:
        /*0cb4*/ 	.word	0x000002d0
        /*0cb8*/ 	.word	0x000000ff
        /*0cbc*/ 	.word	0x0002a800
        /*0cc0*/ 	.short	0x0100
        /*0cc2*/ 	.byte	0x08
	.zero		1


	//   ....[1]....
        /*0cc4*/ 	.word	0x000002e0
        /*0cc8*/ 	.word	0x000000ff
        /*0ccc*/ 	.word	0x0002a820
        /*0cd0*/ 	.short	0x0100
        /*0cd2*/ 	.byte	0x08
	.zero		1


	//   ....[2]....
        /*0cd4*/ 	.word	0x000003d0
        /*0cd8*/ 	.word	0x000000ff
        /*0cdc*/ 	.word	0x0002a830
        /*0ce0*/ 	.short	0x0100
        /*0ce2*/ 	.byte	0x08
	.zero		1


	//   ....[3]....
        /*0ce4*/ 	.word	0x000003e0
        /*0ce8*/ 	.word	0x000000ff
        /*0cec*/ 	.word	0x0002a840
        /*0cf0*/ 	.short	0x0100
        /*0cf2*/ 	.byte	0x08
	.zero		1


	//   ....[4]....
        /*0cf4*/ 	.word	0x000003f0
        /*0cf8*/ 	.word	0x000000ff
        /*0cfc*/ 	.word	0x0002a838
        /*0d00*/ 	.short	0x0100
        /*0d02*/ 	.byte	0x08
	.zero		1


	//   ....[5]....
        /*0d04*/ 	.word	0x00000400
        /*0d08*/ 	.word	0x000000ff
        /*0d0c*/ 	.word	0x0002a848
        /*0d10*/ 	.short	0x0100
        /*0d12*/ 	.byte	0x08
	.zero		1


	//   ....[6]....
        /*0d14*/ 	.word	0x00000530
        /*0d18*/ 	.word	0x000000ff
        /*0d1c*/ 	.word	0x0002a850
        /*0d20*/ 	.short	0x0100
        /*0d22*/ 	.byte	0x08
	.zero		1


	//   ....[7]....
        /*0d24*/ 	.word	0x00000540
        /*0d28*/ 	.word	0x000000ff
        /*0d2c*/ 	.word	0x0002a860
        /*0d30*/ 	.short	0x0100
        /*0d32*/ 	.byte	0x08
	.zero		1


	//   ....[8]....
        /*0d34*/ 	.word	0x00000550
        /*0d38*/ 	.word	0x000000ff
        /*0d3c*/ 	.word	0x0002a858
        /*0d40*/ 	.short	0x0100
        /*0d42*/ 	.byte	0x08
	.zero		1


	//   ....[9]....
        /*0d44*/ 	.word	0x00000560
        /*0d48*/ 	.word	0x000000ff
        /*0d4c*/ 	.word	0x0002a868
        /*0d50*/ 	.short	0x0100
        /*0d52*/ 	.byte	0x08
	.zero		1


	//   ....[10]....
        /*0d54*/ 	.word	0x00000650
        /*0d58*/ 	.word	0x000000ff
        /*0d5c*/ 	.word	0x0002a870
        /*0d60*/ 	.short	0x0100
        /*0d62*/ 	.byte	0x06
	.zero		1


	//   ....[11]....
        /*0d64*/ 	.word	0x00000660
        /*0d68*/ 	.word	0x000000ff
        /*0d6c*/ 	.word	0x0002a880
        /*0d70*/ 	.short	0x0100
        /*0d72*/ 	.byte	0x06
	.zero		1


	//   ....[12]....
        /*0d74*/ 	.word	0x00000670
        /*0d78*/ 	.word	0x000000ff
        /*0d7c*/ 	.word	0x0002a878
        /*0d80*/ 	.short	0x0100
        /*0d82*/ 	.byte	0x06
	.zero		1


	//   ....[13]....
        /*0d84*/ 	.word	0x00000680
        /*0d88*/ 	.word	0x000000ff
        /*0d8c*/ 	.word	0x0002a888
        /*0d90*/ 	.short	0x0100
        /*0d92*/ 	.byte	0x06
	.zero		1


	//   ....[14]....
        /*0d94*/ 	.word	0x000007b0
        /*0d98*/ 	.word	0x000000ff
        /*0d9c*/ 	.word	0x0002a890
        /*0da0*/ 	.short	0x0100
        /*0da2*/ 	.byte	0x08
	.zero		1


	//   ....[15]....
        /*0da4*/ 	.word	0x000007c0
        /*0da8*/ 	.word	0x000000ff
        /*0dac*/ 	.word	0x0002a8a0
        /*0db0*/ 	.short	0x0100
        /*0db2*/ 	.byte	0x08
	.zero		1


	//   ....[16]....
        /*0db4*/ 	.word	0x000007d0
        /*0db8*/ 	.word	0x000000ff
        /*0dbc*/ 	.word	0x0002a898
        /*0dc0*/ 	.short	0x0100
        /*0dc2*/ 	.byte	0x08
	.zero		1


	//   ....[17]....
        /*0dc4*/ 	.word	0x000007e0
        /*0dc8*/ 	.word	0x000000ff
        /*0dcc*/ 	.word	0x0002a8a8
        /*0dd0*/ 	.short	0x0100
        /*0dd2*/ 	.byte	0x08
	.zero		1


	//   ....[18]....
        /*0dd4*/ 	.word	0x00000910
        /*0dd8*/ 	.word	0x000000ff
        /*0ddc*/ 	.word	0x0002a8b0
        /*0de0*/ 	.short	0x0100
        /*0de2*/ 	.byte	0x08
	.zero		1


	//   ....[19]....
        /*0de4*/ 	.word	0x00000920
        /*0de8*/ 	.word	0x000000ff
        /*0dec*/ 	.word	0x0002a8c0
        /*0df0*/ 	.short	0x0100
        /*0df2*/ 	.byte	0x08
	.zero		1


	//   ....[20]....
        /*0df4*/ 	.word	0x00000930
        /*0df8*/ 	.word	0x000000ff
        /*0dfc*/ 	.word	0x0002a8b8
        /*0e00*/ 	.short	0x0100
        /*0e02*/ 	.byte	0x08
	.zero		1


	//   ....[21]....
        /*0e04*/ 	.word	0x00000940
        /*0e08*/ 	.word	0x000000ff
        /*0e0c*/ 	.word	0x0002a8c8
        /*0e10*/ 	.short	0x0100
        /*0e12*/ 	.byte	0x08
	.zero		1


	//   ....[22]....
        /*0e14*/ 	.word	0x00003ac0
        /*0e18*/ 	.word	0x00000003
        /*0e1c*/ 	.word	0x0002a890
        /*0e20*/ 	.short	0x010a
        /*0e22*/ 	.byte	0x3f
	.zero		1


	//   ....[23]....
        /*0e24*/ 	.word	0x00006dc0
        /*0e28*/ 	.word	0x00000003
        /*0e2c*/ 	.word	0x0002a890
        /*0e30*/ 	.short	0x010a
        /*0e32*/ 	.byte	0x3f
	.zero		1


	//   ....[24]....
        /*0e34*/ 	.word	0x00009ea0
        /*0e38*/ 	.word	0x00000003
        /*0e3c*/ 	.word	0x0002a890
        /*0e40*/ 	.short	0x010a
        /*0e42*/ 	.byte	0x3f
	.zero		1


	//   ....[25]....
        /*0e44*/ 	.word	0x0000a290
        /*0e48*/ 	.word	0x0000001c
        /*0e4c*/ 	.word	0x00000000
        /*0e50*/ 	.short	0x0101
        /*0e52*/ 	.byte	0x3f
	.zero		1


	//   ....[26]....
        /*0e54*/ 	.word	0x0000a2d0
        /*0e58*/ 	.word	0x00000003
        /*0e5c*/ 	.word	0x0002a8b0
        /*0e60*/ 	.short	0x010a
        /*0e62*/ 	.byte	0x3f
	.zero		1


	//   ....[27]....
        /*0e64*/ 	.word	0x0000a790
        /*0e68*/ 	.word	0x00000003
        /*0e6c*/ 	.word	0x00000000
        /*0e70*/ 	.short	0x0101
        /*0e72*/ 	.byte	0x3f
	.zero		1


	//   ....[28]....
        /*0e74*/ 	.word	0x0000b100
        /*0e78*/ 	.word	0x00000010
        /*0e7c*/ 	.word	0x0002a800
        /*0e80*/ 	.short	0x010a
        /*0e82*/ 	.byte	0x3f
	.zero		1


	//   ....[29]....
        /*0e84*/ 	.word	0x0000b150
        /*0e88*/ 	.word	0x00000010
        /*0e8c*/ 	.word	0x0002a800
        /*0e90*/ 	.short	0x010a
        /*0e92*/ 	.byte	0x3f
	.zero		1


	//   ....[30]....
        /*0e94*/ 	.word	0x0000c4f0
        /*0e98*/ 	.word	0x00000010
        /*0e9c*/ 	.word	0x0002a800
        /*0ea0*/ 	.short	0x010a
        /*0ea2*/ 	.byte	0x3f
	.zero		1


	//   ....[31]....
        /*0ea4*/ 	.word	0x0000f650
        /*0ea8*/ 	.word	0x00000010
        /*0eac*/ 	.word	0x0002a800
        /*0eb0*/ 	.short	0x010a
        /*0eb2*/ 	.byte	0x3f
	.zero		1


	//   ....[32]....
        /*0eb4*/ 	.word	0x00011e70
        /*0eb8*/ 	.word	0x00000007
        /*0ebc*/ 	.word	0x0002a830
        /*0ec0*/ 	.short	0x010a
        /*0ec2*/ 	.byte	0x3f
	.zero		1


	//   ....[33]....
        /*0ec4*/ 	.word	0x00011ee0
        /*0ec8*/ 	.word	0x00000007
        /*0ecc*/ 	.word	0x0002a830
        /*0ed0*/ 	.short	0x010a
        /*0ed2*/ 	.byte	0x3f
	.zero		1


	//   ....[34]....
        /*0ed4*/ 	.word	0x00012990
        /*0ed8*/ 	.word	0x00000000
        /*0edc*/ 	.word	0x00000000
        /*0ee0*/ 	.short	0x0101
        /*0ee2*/ 	.byte	0x3f
	.zero		1


	//   ....[35]....
        /*0ee4*/ 	.word	0x00014dd0
        /*0ee8*/ 	.word	0x00000007
        /*0eec*/ 	.word	0x0002a830
        /*0ef0*/ 	.short	0x010a
        /*0ef2*/ 	.byte	0x3f
	.zero		1


	//   ....[36]....
        /*0ef4*/ 	.word	0x00014e40
        /*0ef8*/ 	.word	0x00000007
        /*0efc*/ 	.word	0x0002a830
        /*0f00*/ 	.short	0x010a
        /*0f02*/ 	.byte	0x3f
	.zero		1


	//   ....[37]....
        /*0f04*/ 	.word	0x000159c0
        /*0f08*/ 	.word	0x0000000e
        /*0f0c*/ 	.word	0x0002a850
        /*0f10*/ 	.short	0x010a
        /*0f12*/ 	.byte	0x3f
	.zero		1


	//   ....[38]....
        /*0f14*/ 	.word	0x00015a60
        /*0f18*/ 	.word	0x0000000e
        /*0f1c*/ 	.word	0x0002a850
        /*0f20*/ 	.short	0x010a
        /*0f22*/ 	.byte	0x3f
	.zero		1


	//   ....[39]....
        /*0f24*/ 	.word	0x00015e30
        /*0f28*/ 	.word	0x00000007
        /*0f2c*/ 	.word	0x00000000
        /*0f30*/ 	.short	0x0101
        /*0f32*/ 	.byte	0x3f
	.zero		1


	//   ....[40]....
        /*0f34*/ 	.word	0x00017520
        /*0f38*/ 	.word	0x00000069
        /*0f3c*/ 	.word	0x00000000
        /*0f40*/ 	.short	0x0101
        /*0f42*/ 	.byte	0x3f
	.zero		1


	//   ....[41]....
        /*0f44*/ 	.word	0x000181f0
        /*0f48*/ 	.word	0x00000003
        /*0f4c*/ 	.word	0x0002a830
        /*0f50*/ 	.short	0x010a
        /*0f52*/ 	.byte	0x3f
	.zero		1


	//   ....[42]....
        /*0f54*/ 	.word	0x00018260
        /*0f58*/ 	.word	0x00000003
        /*0f5c*/ 	.word	0x0002a830
        /*0f60*/ 	.short	0x010a
        /*0f62*/ 	.byte	0x3f
	.zero		1


	//   ....[43]....
        /*0f64*/ 	.word	0x00018de0
        /*0f68*/ 	.word	0x000000c6
        /*0f6c*/ 	.word	0x0002a850
        /*0f70*/ 	.short	0x010a
        /*0f72*/ 	.byte	0x3f
	.zero		1


	//   ....[44]....
        /*0f74*/ 	.word	0x00018e30
        /*0f78*/ 	.word	0x000000c6
        /*0f7c*/ 	.word	0x0002a850
        /*0f80*/ 	.short	0x010a
        /*0f82*/ 	.byte	0x3f
	.zero		1


	//   ....[45]....
        /*0f84*/ 	.word	0x00019c60
        /*0f88*/ 	.word	0x0000005b
        /*0f8c*/ 	.word	0x00000000
        /*0f90*/ 	.short	0x0101
        /*0f92*/ 	.byte	0x3f
	.zero		1


	//   ....[46]....
        /*0f94*/ 	.word	0x00019cd0
        /*0f98*/ 	.word	0x000000c6
        /*0f9c*/ 	.word	0x00000000
        /*0fa0*/ 	.short	0x0101
        /*0fa2*/ 	.byte	0x3f
	.zero		1


	//   ....[47]....
        /*0fa4*/ 	.word	0x0001a1f0
        /*0fa8*/ 	.word	0x00000003
        /*0fac*/ 	.word	0x0002a830
        /*0fb0*/ 	.short	0x010a
        /*0fb2*/ 	.byte	0x3f
	.zero		1


	//   ....[48]....
        /*0fb4*/ 	.word	0x0001a260
        /*0fb8*/ 	.word	0x00000003
        /*0fbc*/ 	.word	0x0002a830
        /*0fc0*/ 	.short	0x010a
        /*0fc2*/ 	.byte	0x3f
	.zero		1


	//   ....[49]....
        /*0fc4*/ 	.word	0x0001ade0
        /*0fc8*/ 	.word	0x0000000c
        /*0fcc*/ 	.word	0x0002a850
        /*0fd0*/ 	.short	0x010a
        /*0fd2*/ 	.byte	0x3f
	.zero		1


	//   ....[50]....
        /*0fd4*/ 	.word	0x0001ae80
        /*0fd8*/ 	.word	0x0000000c
        /*0fdc*/ 	.word	0x0002a850
        /*0fe0*/ 	.short	0x010a
        /*0fe2*/ 	.byte	0x3f
	.zero		1


	//   ....[51]....
        /*0fe4*/ 	.word	0x0001b220
        /*0fe8*/ 	.word	0x00000000
        /*0fec*/ 	.word	0x00000000
        /*0ff0*/ 	.short	0x0101
        /*0ff2*/ 	.byte	0x3f
	.zero		1


	//   ....[52]....
        /*0ff4*/ 	.word	0x0001c990
        /*0ff8*/ 	.word	0x0000006b
        /*0ffc*/ 	.word	0x00000000
        /*1000*/ 	.short	0x0101
        /*1002*/ 	.byte	0x3f
	.zero		1


	//   ....[53]....
        /*1004*/ 	.word	0x0001d6a0
        /*1008*/ 	.word	0x0000000d
        /*100c*/ 	.word	0x0002a850
        /*1010*/ 	.short	0x010a
        /*1012*/ 	.byte	0x3f
	.zero		1


	//   ....[54]....
        /*1014*/ 	.word	0x0001d740
        /*1018*/ 	.word	0x0000000d
        /*101c*/ 	.word	0x0002a850
        /*1020*/ 	.short	0x010a
        /*1022*/ 	.byte	0x3f
	.zero		1


	//   ....[55]....
        /*1024*/ 	.word	0x0001dc10
        /*1028*/ 	.word	0x0000000b
        /*102c*/ 	.word	0x00000000
        /*1030*/ 	.short	0x0101
        /*1032*/ 	.byte	0x3f
	.zero		1


	//   ....[56]....
        /*1034*/ 	.word	0x0001f140
        /*1038*/ 	.word	0x00000000
        /*103c*/ 	.word	0x00000000
        /*1040*/ 	.short	0x0101
        /*1042*/ 	.byte	0x3f
	.zero		1


	//   ....[57]....
        /*1044*/ 	.word	0x00021af0
        /*1048*/ 	.word	0x00000007
        /*104c*/ 	.word	0x0002a820
        /*1050*/ 	.short	0x010a
        /*1052*/ 	.byte	0x3f
	.zero		1


	//   ....[58]....
        /*1054*/ 	.word	0x00021bd0
        /*1058*/ 	.word	0x00000007
        /*105c*/ 	.word	0x0002a8a0
        /*1060*/ 	.short	0x010a
        /*1062*/ 	.byte	0x3f
	.zero		1


	//   ....[59]....
        /*1064*/ 	.word	0x00022000
        /*1068*/ 	.word	0x00000007
        /*106c*/ 	.word	0x0002a8c0
        /*1070*/ 	.short	0x010a
        /*1072*/ 	.byte	0x3f
	.zero		1


	//   ....[60]....
        /*1074*/ 	.word	0x000224d0
        /*1078*/ 	.word	0x00000008
        /*107c*/ 	.word	0x0002a8a0
        /*1080*/ 	.short	0x010a
        /*1082*/ 	.byte	0x3f
	.zero		1


	//   ....[61]....
        /*1084*/ 	.word	0x000228f0
        /*1088*/ 	.word	0x00000008
        /*108c*/ 	.word	0x0002a8c0
        /*1090*/ 	.short	0x010a
        /*1092*/ 	.byte	0x3f
	.zero		1


	//   ....[62]....
        /*1094*/ 	.word	0x00023a60
        /*1098*/ 	.word	0x00000000
        /*109c*/ 	.word	0x0002a840
        /*10a0*/ 	.short	0x010a
        /*10a2*/ 	.byte	0x3f
	.zero		1


	//   ....[63]....
        /*10a4*/ 	.word	0x00024a30
        /*10a8*/ 	.word	0x00000008
        /*10ac*/ 	.word	0x0002a800
        /*10b0*/ 	.short	0x0107
        /*10b2*/ 	.byte	0x3f
	.zero		1


	//   ....[64]....
        /*10b4*/ 	.word	0x00024b30
        /*10b8*/ 	.word	0x00000002
        /*10bc*/ 	.word	0x0002a800
        /*10c0*/ 	.short	0x0101
        /*10c2*/ 	.byte	0x3f
	.zero		1


	//   ....[65]....
        /*10c4*/ 	.word	0x00024b50
        /*10c8*/ 	.word	0x00000002
        /*10cc*/ 	.word	0x0002a820
        /*10d0*/ 	.short	0x010a
        /*10d2*/ 	.byte	0x3f
	.zero		1


	//   ....[66]....
        /*10d4*/ 	.word	0x00024ee0
        /*10d8*/ 	.word	0x00000003
        /*10dc*/ 	.word	0x0002a840
        /*10e0*/ 	.short	0x010a
        /*10e2*/ 	.byte	0x3f
	.zero		1


	//   ....[67]....
        /*10e4*/ 	.word	0x00025390
        /*10e8*/ 	.word	0x00000002
        /*10ec*/ 	.word	0x0002a860
        /*10f0*/ 	.short	0x010a
        /*10f2*/ 	.byte	0x3f
	.zero		1


	//   ....[68]....
        /*10f4*/ 	.word	0x00025aa0
        /*10f8*/ 	.word	0x00000003
        /*10fc*/ 	.word	0x0002a840
        /*1100*/ 	.short	0x010a
        /*1102*/ 	.byte	0x3f
	.zero		1


	//   ....[69]....
        /*1104*/ 	.word	0x00025f50
        /*1108*/ 	.word	0x00000002
        /*110c*/ 	.word	0x0002a860
        /*1110*/ 	.short	0x010a
        /*1112*/ 	.byte	0x3f
	.zero		1


	//   ....[70]....
        /*1114*/ 	.word	0x000265b0
        /*1118*/ 	.word	0x00000003
        /*111c*/ 	.word	0x0002a840
        /*1120*/ 	.short	0x010a
        /*1122*/ 	.byte	0x3f
	.zero		1


	//   ....[71]....
        /*1124*/ 	.word	0x00026a50
        /*1128*/ 	.word	0x00000002
        /*112c*/ 	.word	0x0002a860
        /*1130*/ 	.short	0x010a
        /*1132*/ 	.byte	0x3f
	.zero		1


	//   ....[72]....
        /*1134*/ 	.word	0x00027030
        /*1138*/ 	.word	0x00000000
        /*113c*/ 	.word	0x0002a860
        /*1140*/ 	.short	0x010a
        /*1142*/ 	.byte	0x3f
	.zero		1


	//   ....[73]....
        /*1144*/ 	.word	0x000281c0
        /*1148*/ 	.word	0x00000000
        /*114c*/ 	.word	0x0002a820
        /*1150*/ 	.short	0x010a
        /*1152*/ 	.byte	0x3f
	.zero		1


	//   ....[74]....
        /*1154*/ 	.word	0x00028370
        /*1158*/ 	.word	0x00000006
        /*115c*/ 	.word	0x00000000
        /*1160*/ 	.short	0x010a
        /*1162*/ 	.byte	0x3f
	.zero		1


	//   ....[75]....
        /*1164*/ 	.word	0x000283e0
        /*1168*/ 	.word	0x00000007
        /*116c*/ 	.word	0x00000000
        /*1170*/ 	.short	0x010a
        /*1172*/ 	.byte	0x3f
	.zero		1


	//   ....[76]....
        /*1174*/ 	.word	0x00028450
        /*1178*/ 	.word	0x00000004
        /*117c*/ 	.word	0x00000000
        /*1180*/ 	.short	0x010a
        /*1182*/ 	.byte	0x3f
	.zero		1


	//   ....[77]....
        /*1184*/ 	.word	0x00028480
        /*1188*/ 	.word	0x00000003
        /*118c*/ 	.word	0x00000000
        /*1190*/ 	.short	0x010a
        /*1192*/ 	.byte	0x3f
	.zero		1


	//   ....[78]....
        /*1194*/ 	.word	0x000284e0
        /*1198*/ 	.word	0x00000003
        /*119c*/ 	.word	0x0002a890
        /*11a0*/ 	.short	0x010a
        /*11a2*/ 	.byte	0x3f
	.zero		1


	//   ....[79]....
        /*11a4*/ 	.word	0x00028530
        /*11a8*/ 	.word	0x00000003
        /*11ac*/ 	.word	0x0002a890
        /*11b0*/ 	.short	0x010a
        /*11b2*/ 	.byte	0x3f
	.zero		1


	//   ....[80]....
        /*11b4*/ 	.word	0x00028580
        /*11b8*/ 	.word	0x00000003
        /*11bc*/ 	.word	0x0002a890
        /*11c0*/ 	.short	0x010a
        /*11c2*/ 	.byte	0x3f
	.zero		1


	//   ....[81]....
        /*11c4*/ 	.word	0x000285d0
        /*11c8*/ 	.word	0x00000003
        /*11cc*/ 	.word	0x0002a8b0
        /*11d0*/ 	.short	0x010a
        /*11d2*/ 	.byte	0x3f
	.zero		1


	//   ....[82]....
        /*11d4*/ 	.word	0x000289b0
        /*11d8*/ 	.word	0x00000010
        /*11dc*/ 	.word	0x0002a800
        /*11e0*/ 	.short	0x010a
        /*11e2*/ 	.byte	0x3f
	.zero		1


	//   ....[83]....
        /*11e4*/ 	.word	0x00028dc0
        /*11e8*/ 	.word	0x00000010
        /*11ec*/ 	.word	0x0002a800
        /*11f0*/ 	.short	0x010a
        /*11f2*/ 	.byte	0x3f
	.zero		1


	//   ....[84]....
        /*11f4*/ 	.word	0x00028e10
        /*11f8*/ 	.word	0x00000007
        /*11fc*/ 	.word	0x0002a830
        /*1200*/ 	.short	0x010a
        /*1202*/ 	.byte	0x3f
	.zero		1


	//   ....[85]....
        /*1204*/ 	.word	0x00028e60
        /*1208*/ 	.word	0x00000007
        /*120c*/ 	.word	0x0002a830
        /*1210*/ 	.short	0x010a
        /*1212*/ 	.byte	0x3f
	.zero		1


	//   ....[86]....
        /*1214*/ 	.word	0x00028eb0
        /*1218*/ 	.word	0x0000000e
        /*121c*/ 	.word	0x0002a850
        /*1220*/ 	.short	0x010a
        /*1222*/ 	.byte	0x3f
	.zero		1


	//   ....[87]....
        /*1224*/ 	.word	0x00028f00
        /*1228*/ 	.word	0x00000003
        /*122c*/ 	.word	0x0002a830
        /*1230*/ 	.short	0x010a
        /*1232*/ 	.byte	0x3f
	.zero		1


	//   ....[88]....
        /*1234*/ 	.word	0x00028f50
        /*1238*/ 	.word	0x000000c6
        /*123c*/ 	.word	0x0002a850
        /*1240*/ 	.short	0x010a
        /*1242*/ 	.byte	0x3f
	.zero		1


	//   ....[89]....
        /*1244*/ 	.word	0x00028fa0
        /*1248*/ 	.word	0x00000003
        /*124c*/ 	.word	0x0002a830
        /*1250*/ 	.short	0x010a
        /*1252*/ 	.byte	0x3f
	.zero		1


	//   ....[90]....
        /*1254*/ 	.word	0x00028ff0
        /*1258*/ 	.word	0x0000000c
        /*125c*/ 	.word	0x0002a850
        /*1260*/ 	.short	0x010a
        /*1262*/ 	.byte	0x3f
	.zero		1


	//   ....[91]....
        /*1264*/ 	.word	0x00029040
        /*1268*/ 	.word	0x0000000d
        /*126c*/ 	.word	0x0002a850
        /*1270*/ 	.short	0x010a
        /*1272*/ 	.byte	0x3f
	.zero		1


	//   ....[92]....
        /*1274*/ 	.word	0x00029200
        /*1278*/ 	.word	0x00000006
        /*127c*/ 	.word	0x0002a820
        /*1280*/ 	.short	0x010a
        /*1282*/ 	.byte	0x3f
	.zero		1


	//   ....[93]....
        /*1284*/ 	.word	0x00029250
        /*1288*/ 	.word	0x00000007
        /*128c*/ 	.word	0x0002a8a0
        /*1290*/ 	.short	0x010a
        /*1292*/ 	.byte	0x3f
	.zero		1


	//   ....[94]....
        /*1294*/ 	.word	0x000292a0
        /*1298*/ 	.word	0x00000007
        /*129c*/ 	.word	0x0002a8c0
        /*12a0*/ 	.short	0x010a
        /*12a2*/ 	.byte	0x3f
	.zero		1


	//   ....[95]....
        /*12a4*/ 	.word	0x000292f0
        /*12a8*/ 	.word	0x00000008
        /*12ac*/ 	.word	0x0002a8a0
        /*12b0*/ 	.short	0x010a
        /*12b2*/ 	.byte	0x3f
	.zero		1


	//   ....[96]....
        /*12b4*/ 	.word	0x00029340
        /*12b8*/ 	.word	0x00000008
        /*12bc*/ 	.word	0x0002a8c0
        /*12c0*/ 	.short	0x010a
        /*12c2*/ 	.byte	0x3f
	.zero		1


	//   ....[97]....
        /*12c4*/ 	.word	0x000294e0
        /*12c8*/ 	.word	0x00000000
        /*12cc*/ 	.word	0x0002a840
        /*12d0*/ 	.short	0x010a
        /*12d2*/ 	.byte	0x3f
	.zero		1


	//   ....[98]....
        /*12d4*/ 	.word	0x0002a0f0
        /*12d8*/ 	.word	0x00000002
        /*12dc*/ 	.word	0x0002a820
        /*12e0*/ 	.short	0x010a
        /*12e2*/ 	.byte	0x3f
	.zero		1


	//   ....[99]....
        /*12e4*/ 	.word	0x0002a140
        /*12e8*/ 	.word	0x00000003
        /*12ec*/ 	.word	0x0002a840
        /*12f0*/ 	.short	0x010a
        /*12f2*/ 	.byte	0x3f
	.zero		1


	//   ....[100]....
        /*12f4*/ 	.word	0x0002a190
        /*12f8*/ 	.word	0x00000002
        /*12fc*/ 	.word	0x0002a860
        /*1300*/ 	.short	0x010a
        /*1302*/ 	.byte	0x3f
	.zero		1


	//   ....[101]....
        /*1304*/ 	.word	0x0002a1e0
        /*1308*/ 	.word	0x00000003
        /*130c*/ 	.word	0x0002a840
        /*1310*/ 	.short	0x010a
        /*1312*/ 	.byte	0x3f
	.zero		1


	//   ....[102]....
        /*1314*/ 	.word	0x0002a230
        /*1318*/ 	.word	0x00000002
        /*131c*/ 	.word	0x0002a860
        /*1320*/ 	.short	0x010a
        /*1322*/ 	.byte	0x3f
	.zero		1


	//   ....[103]....
        /*1324*/ 	.word	0x0002a280
        /*1328*/ 	.word	0x00000003
        /*132c*/ 	.word	0x0002a840
        /*1330*/ 	.short	0x010a
        /*1332*/ 	.byte	0x3f
	.zero		1


	//   ....[104]....
        /*1334*/ 	.word	0x0002a2d0
        /*1338*/ 	.word	0x00000002
        /*133c*/ 	.word	0x0002a860
        /*1340*/ 	.short	0x010a
        /*1342*/ 	.byte	0x3f
	.zero		1


	//   ....[105]....
        /*1344*/ 	.word	0x0002a320
        /*1348*/ 	.word	0x00000000
        /*134c*/ 	.word	0x0002a860
        /*1350*/ 	.short	0x010a
        /*1352*/ 	.byte	0x3f
	.zero		1


	//   ....[106]....
        /*1354*/ 	.word	0x0002ada0
        /*1358*/ 	.word	0x00000000
        /*135c*/ 	.word	0x0002a820
        /*1360*/ 	.short	0x010a
        /*1362*/ 	.byte	0x3f
	.zero		1


	//   ....[107]....
        /*1364*/ 	.word	0x0002af40
        /*1368*/ 	.word	0x00000006
        /*136c*/ 	.word	0x00000000
        /*1370*/ 	.short	0x010a
        /*1372*/ 	.byte	0x3f
	.zero		1


	//   ....[108]....
        /*1374*/ 	.word	0x0002af90
        /*1378*/ 	.word	0x00000007
        /*137c*/ 	.word	0x00000000
        /*1380*/ 	.short	0x010a
        /*1382*/ 	.byte	0x3f
	.zero		1


	//   ....[109]....
        /*1384*/ 	.word	0x0002afe0
        /*1388*/ 	.word	0x00000004
        /*138c*/ 	.word	0x00000000
        /*1390*/ 	.short	0x010a
        /*1392*/ 	.byte	0x3f
	.zero		1


	//----- nvinfo : EIATTR_NUM_MBARRIERS
	.align		4
.L_511:
        /*1394*/ 	.byte	0x03, 0x38
        /*1396*/ 	.short	0x0016


	//----- nvinfo : EIATTR_EXIT_INSTR_OFFSETS
	.align		4
        /*1398*/ 	.byte	0x04, 0x1c
        /*139a*/ 	.short	(.L_513 - .L_512)


	//   ....[0]....
.L_512:
        /*139c*/ 	.word	0x000284d0


	//----- nvinfo : EIATTR_MAX_THREADS
	.align		4
.L_513:
        /*13a0*/ 	.byte	0x04, 0x05
        /*13a2*/ 	.short	(.L_515 - .L_514)
.L_514:
        /*13a4*/ 	.word	0x00000180
        /*13a8*/ 	.word	0x00000001
        /*13ac*/ 	.word	0x00000001


	//----- nvinfo : EIATTR_CRS_STACK_SIZE
	.align		4
.L_515:
        /*13b0*/ 	.byte	0x04, 0x1e
        /*13b2*/ 	.short	(.L_517 - .L_516)
.L_516:
        /*13b4*/ 	.word	0x00000000


	//----- nvinfo : EIATTR_CBANK_PARAM_SIZE
	.align		4
.L_517:
        /*13b8*/ 	.byte	0x03, 0x19
        /*13ba*/ 	.short	0x0af0


	//----- nvinfo : EIATTR_PARAM_CBANK
	.align		4
        /*13bc*/ 	.byte	0x04, 0x0a
        /*13be*/ 	.short	(.L_519 - .L_518)
	.align		4
.L_518:
        /*13c0*/ 	.word	index@(.nv.constant0._ZN7cutlass13device_kernelIN5flash11enable_sm90INS1_16FlashAttnFwdSm90INS1_25CollectiveMainloopFwdSm90ILi2EN4cute5tupleIJNS5_1CILi1EEES8_S8_EEENS6_IJNS7_ILi128EEENS7_ILi96EEENS7_ILi192EEEEEELi128ENS_6half_tEfNS_4arch4Sm90ELb0ELb1ELb0ELb1ELb0ELb1ELb0ELb1ELb1ELb1ELb0ELb0EEENS1_21CollectiveEpilogueFwdINS6_IJSA_SA_SB_EEES9_SE_SG_Li256ELb1ELb1ELb0ELb0EEENS1_36VarlenDynamicPersistentTileSchedulerILi128ELi96ELi256ELi128ELb0ELb1ELb1ELb1ELb0ELb1EEEEEEEEEvNT_6ParamsE)
        /*13c4*/ 	.short	0x0210
        /*13c6*/ 	.short	0x0af0


	//----- nvinfo : EIATTR_SW_WAR
	.align		4
.L_519:
        /*13c8*/ 	.byte	0x04, 0x36
        /*13ca*/ 	.short	(.L_521 - .L_520)
.L_520:
        /*13cc*/ 	.word	0x00000008
.L_521:


//--------------------- .nv.info._ZN7cutlass13device_kernelIN5flash11enable_sm90INS1_16FlashAttnFwdSm90INS1_25CollectiveMainloopFwdSm90ILi2EN4cute5tupleIJNS5_1CILi1EEES8_S8_EEENS6_IJNS7_ILi128EEESA_NS7_ILi192EEEEEELi128ENS_6half_tEfNS_4arch4Sm90ELb1ELb0ELb0ELb0ELb0ELb0ELb0ELb1ELb1ELb1ELb0ELb0EEENS1_21CollectiveEpilogueFwdINS6_IJSA_SA_SA_EEES9_SD_SF_Li256ELb0ELb1ELb0ELb0EEENS1_30DynamicPersistentTileSchedulerILi256ELi128ELb0ELb1ELb1EEEEEEEEEvNT_6ParamsE --------------------------
	.section	.nv.info._ZN7cutlass13device_kernelIN5flash11enable_sm90INS1_16FlashAttnFwdSm90INS1_25CollectiveMainloopFwdSm90ILi2EN4cute5tupleIJNS5_1CILi1EEES8_S8_EEENS6_IJNS7_ILi128EEESA_NS7_ILi192EEEEEELi128ENS_6half_tEfNS_4arch4Sm90ELb1ELb0ELb0ELb0ELb0ELb0ELb0ELb1ELb1ELb1ELb0ELb0EEENS1_21CollectiveEpilogueFwdINS6_IJSA_SA_SA_EEES9_SD_SF_Li256ELb0ELb1ELb0ELb0EEENS1_30DynamicPersistentTileSchedulerILi256ELi128ELb0ELb1ELb1EEEEEEEEEvNT_6ParamsE,"",@"SHT_CUDA_INFO"
	.sectionflags	@""
	.align	4


	//----- nvinfo : EIATTR_CUDA_API_VERSION
	.align		4
        /*0000*/ 	.byte	0x04, 0x37
        /*0002*/ 	.short	(.L_523 - .L_522)
.L_522:
        /*0004*/ 	.word	0x00000082


	//----- nvinfo : EIATTR_KPARAM_INFO
	.align		4
.L_523:
        /*0008*/ 	.byte	0x04, 0x17
        /*000a*/ 	.short	(.L_525 - .L_524)
.L_524:
        /*000c*/ 	.word	0x00000000
        /*0010*/ 	.short	0x0000
        /*0012*/ 	.short	0x0070
        /*0014*/ 	.byte	0x00, 0xf0, 0x01, 0x2a


	//----- nvinfo : EIATTR_SPARSE_MMA_MASK
	.align		4
.L_525:
        /*0018*/ 	.byte	0x03, 0x50
        /*001a*/ 	.short	0x0000


	//----- nvinfo : EIATTR_MAXREG_COUNT
	.align		4
        /*001c*/ 	.byte	0x03, 0x1b
        /*001e*/ 	.short	0x00a8


	//----- nvinfo : EIATTR_NUM_BARRIERS
	.align		4
        /*0020*/ 	.byte	0x02, 0x4c
        /*0022*/ 	.byte	0x09
	.zero		1


	//----- nvinfo : EIATTR_EXTERNS
	.align		4
        /*0024*/ 	.byte	0x04, 0x0f
        /*0026*/ 	.short	(.L_527 - .L_526)


	//   ....[0]....
	.align		4
.L_526:
        /*0028*/ 	.word	index@(__assertfail)


	//----- nvinfo : EIATTR_ANNOTATIONS
	.align		4
.L_527:
        /*002c*/ 	.byte	0x04, 0x55
        /*002e*/ 	.short	(.L_529 - .L_528)


	//   ....[0]....
.L_528:
        /* <DEDUP_REMOVED lines=27> */


	//----- nvinfo : EIATTR_MERCURY_ISA_VERSION
	.align		4
.L_529:
        /*01c8*/ 	.byte	0x03, 0x5f
        /*01ca*/ 	.short	0x0101


	//----- nvinfo : EIATTR_INT_WARP_WIDE_INSTR_OFFSETS
	.align		4
        /*01cc*/ 	.byte	0x04, 0x31
        /*01ce*/ 	.short	(.L_531 - .L_530)


	//   ....[0]....
.L_530:
        /*01d0*/ 	.word	0x00000130


	//   ....[1]....
        /*01d4*/ 	.word	0x00000170


	//   ....[2]....
        /*01d8*/ 	.word	0x000001e0


	//   ....[3]....
        /*01dc*/ 	.word	0x0000be20


	//   ....[4]....
        /*01e0*/ 	.word	0x0000bec0


	//   ....[5]....
        /*01e4*/ 	.word	0x0000f620


	//   ....[6]....
        /*01e8*/ 	.word	0x0000f6c0


	//----- nvinfo : EIATTR_COOP_GROUP_MASK_REGIDS
	.align		4
.L_531:
        /*01ec*/ 	.byte	0x04, 0x29
        /*01ee*/ 	.short	(.L_533 - .L_532)


	//   ....[0]....
.L_532:
        /*01f0*/ 	.word	0xffffffff


	//   ....[1]....
        /*01f4*/ 	.word	0xffffffff


	//   ....[2]....
        /*01f8*/ 	.word	0xffffffff


	//   ....[3]....
        /*01fc*/ 	.word	0xffffffff


	//   ....[4]....
        /*0200*/ 	.word	0xffffffff


	//   ....[5]....
        /*0204*/ 	.word	0xffffffff


	//   ....[6]....
        /*0208*/ 	.word	0xffffffff


	//   ....[7]....
        /*020c*/ 	.word	0xffffffff


	//   ....[8]....
        /*0210*/ 	.word	0xffffffff


	//   ....[9]....
        /*0214*/ 	.word	0xffffffff


	//   ....[10]....
        /*0218*/ 	.word	0xffffffff


	//   ....[11]....
        /*021c*/ 	.word	0xffffffff


	//   ....[12]....
        /*0220*/ 	.word	0xffffffff


	//   ....[13]....
        /*0224*/ 	.word	0xffffffff


	//   ....[14]....
        /*0228*/ 	.word	0xffffffff


	//   ....[15]....
        /*022c*/ 	.word	0xffffffff


	//   ....[16]....
        /*0230*/ 	.word	0xffffffff


	//   ....[17]....
        /*0234*/ 	.word	0xffffffff


	//   ....[18]....
        /*0238*/ 	.word	0xffffffff


	//   ....[19]....
        /*023c*/ 	.word	0xffffffff


	//   ....[20]....
        /*0240*/ 	.word	0xffffffff


	//   ....[21]....
        /*0244*/ 	.word	0xffffffff


	//   ....[22]....
        /*0248*/ 	.word	0xffffffff


	//   ....[23]....
        /*024c*/ 	.word	0xffffffff


	//   ....[24]....
        /*0250*/ 	.word	0xffffffff


	//   ....[25]....
        /*0254*/ 	.word	0xffffffff


	//   ....[26]....
        /*0258*/ 	.word	0xffffffff


	//   ....[27]....
        /*025c*/ 	.word	0xffffffff


	//   ....[28]....
        /*0260*/ 	.word	0xffffffff


	//   ....[29]....
        /*0264*/ 	.word	0xffffffff


	//   ....[30]....
        /*0268*/ 	.word	0xffffffff


	//   ....[31]....
        /*026c*/ 	.word	0xffffffff


	//   ....[32]....
        /*0270*/ 	.word	0xffffffff


	//   ....[33]....
        /*0274*/ 	.word	0xffffffff


	//   ....[34]....
        /*0278*/ 	.word	0xffffffff


	//   ....[35]....
        /*027c*/ 	.word	0xffffffff


	//   ....[36]....
        /*0280*/ 	.word	0xffffffff


	//   ....[37]....
        /*0284*/ 	.word	0xffffffff


	//   ....[38]....
        /*0288*/ 	.word	0xffffffff


	//   ....[39]....
        /*028c*/ 	.word	0xffffffff


	//   ....[40]....
        /*0290*/ 	.word	0xffffffff


	//   ....[41]....
        /*0294*/ 	.word	0xffffffff


	//   ....[42]....
        /*0298*/ 	.word	0xffffffff


	//   ....[43]....
        /*029c*/ 	.word	0xffffffff


	//   ....[44]....
        /*02a0*/ 	.word	0xffffffff


	//   ....[45]....
        /*02a4*/ 	.word	0xffffffff


	//   ....[46]....
        /*02a8*/ 	.word	0xffffffff


	//   ....[47]....
        /*02ac*/ 	.word	0xffffffff


	//   ....[48]....
        /*02b0*/ 	.word	0xffffffff


	//   ....[49]....
        /*02b4*/ 	.word	0xffffffff


	//   ....[50]....
        /*02b8*/ 	.word	0xffffffff


	//   ....[51]....
        /*02bc*/ 	.word	0xffffffff


	//   ....[52]....
        /*02c0*/ 	.word	0xffffffff


	//   ....[53]....
        /*02c4*/ 	.word	0xffffffff


	//   ....[54]....
        /*02c8*/ 	.word	0xffffffff


	//   ....[55]....
        /*02cc*/ 	.word	0xffffffff


	//   ....[56]....
        /*02d0*/ 	.word	0xffffffff


	//   ....[57]....
        /*02d4*/ 	.word	0xffffffff


	//   ....[58]....
        /*02d8*/ 	.word	0xffffffff


	//   ....[59]....
        /*02dc*/ 	.word	0xffffffff


	//   ....[60]....
        /*02e0*/ 	.word	0xffffffff


	//   ....[61]....
        /*02e4*/ 	.word	0xffffffff


	//   ....[62]....
        /*02e8*/ 	.word	0xffffffff


	//   ....[63]....
        /*02ec*/ 	.word	0xffffffff


	//   ....[64]....
        /*02f0*/ 	.word	0xffffffff


	//   ....[65]....
        /*02f4*/ 	.word	0xffffffff


	//   ....[66]....
        /*02f8*/ 	.word	0xffffffff


	//   ....[67]....
        /*02fc*/ 	.word	0xffffffff


	//   ....[68]....
        /*0300*/ 	.word	0x0500000f


	//   ....[69]....
        /*0304*/ 	.word	0x0500000f


	//   ....[70]....
        /*0308*/ 	.word	0x0500000f


	//   ....[71]....
        /*030c*/ 	.word	0x0500000f


	//   ....[72]....
        /*0310*/ 	.word	0x0500000f


	//   ....[73]....
        /*0314*/ 	.word	0x0500000f


	//   ....[74]....
        /*0318*/ 	.word	0x0500000f


	//   ....[75]....
        /*031c*/ 	.word	0x0500000f


	//   ....[76]....
        /*0320*/ 	.word	0x0500000f


	//   ....[77]....
        /*0324*/ 	.word	0x0500000f


	//   ....[78]....
        /*0328*/ 	.word	0x0500000f


	//   ....[79]....
        /*032c*/ 	.word	0x0500000f


	//   ....[80]....
        /*0330*/ 	.word	0x0500000f


	//   ....[81]....
        /*0334*/ 	.word	0x0500000f


	//   ....[82]....
        /*0338*/ 	.word	0x0500000f


	//   ....[83]....
        /*033c*/ 	.word	0x0500000f


	//   ....[84]....
        /*0340*/ 	.word	0x0500000f


	//   ....[85]....
        /*0344*/ 	.word	0x0500000f


	//   ....[86]....
        /*0348*/ 	.word	0x0500000f


	//----- nvinfo : EIATTR_COOP_GROUP_INSTR_OFFSETS
	.align		4
.L_533:
        /*034c*/ 	.byte	0x04, 0x28
        /*034e*/ 	.short	(.L_535 - .L_534)


	//   ....[0]....
.L_534:
        /*0350*/ 	.word	0x00000060


	//   ....[1]....
        /*0354*/ 	.word	0x00000140


	//   ....[2]....
        /*0358*/ 	.word	0x00000190


	//   ....[3]....
        /*035c*/ 	.word	0x000003c0


	//   ....[4]....
        /*0360*/ 	.word	0x00000520


	//   ....[5]....
        /*0364*/ 	.word	0x00000640


	//   ....[6]....
        /*0368*/ 	.word	0x000007a0


	//   ....[7]....
        /*036c*/ 	.word	0x000014a0


	//   ....[8]....
        /*0370*/ 	.word	0x00001da0


	//   ....[9]....
        /*0374*/ 	.word	0x00001dc0


	//   ....[10]....
        /*0378*/ 	.word	0x00002780


	//   ....[11]....
        /*037c*/ 	.word	0x00002820


	//   ....[12]....
        /*0380*/ 	.word	0x00003260


	//   ....[13]....
        /*0384*/ 	.word	0x000032c0


	//   ....[14]....
        /*0388*/ 	.word	0x000049d0


	//   ....[15]....
        /*038c*/ 	.word	0x000051c0


	//   ....[16]....
        /*0390*/ 	.word	0x00005220


	//   ....[17]....
        /*0394*/ 	.word	0x00005230


	//   ....[18]....
        /*0398*/ 	.word	0x00005be0


	//   ....[19]....
        /*039c*/ 	.word	0x00005c80


	//   ....[20]....
        /*03a0*/ 	.word	0x00007660


	//   ....[21]....
        /*03a4*/ 	.word	0x00007690


	//   ....[22]....
        /*03a8*/ 	.word	0x00007c90


	//   ....[23]....
        /*03ac*/ 	.word	0x00007da0


	//   ....[24]....
        /*03b0*/ 	.word	0x00008f70


	//   ....[25]....
        /*03b4*/ 	.word	0x00008fb0


	//   ....[26]....
        /*03b8*/ 	.word	0x000090c0


	//   ....[27]....
        /*03bc*/ 	.word	0x000090e0


	//   ....[28]....
        /*03c0*/ 	.word	0x0000a270


	//   ....[29]....
        /*03c4*/ 	.word	0x0000a2d0


	//   ....[30]....
        /*03c8*/ 	.word	0x0000a340


	//   ....[31]....
        /*03cc*/ 	.word	0x0000a3b0


	//   ....[32]....
        /*03d0*/ 	.word	0x0000a810


	//   ....[33]....
        /*03d4*/ 	.word	0x0000a840


	//   ....[34]....
        /*03d8*/ 	.word	0x0000a910


	//   ....[35]....
        /*03dc*/ 	.word	0x0000a930


	//   ....[36]....
        /*03e0*/ 	.word	0x0000aa00


	//   ....[37]....
        /*03e4*/ 	.word	0x0000aa20


	//   ....[38]....
        /*03e8*/ 	.word	0x0000ab00


	//   ....[39]....
        /*03ec*/ 	.word	0x0000ab20


	//   ....[40]....
        /*03f0*/ 	.word	0x0000b250


	//   ....[41]....
        /*03f4*/ 	.word	0x0000b270


	//   ....[42]....
        /*03f8*/ 	.word	0x0000b340


	//   ....[43]....
        /*03fc*/ 	.word	0x0000b360


	//   ....[44]....
        /*0400*/ 	.word	0x0000b430


	//   ....[45]....
        /*0404*/ 	.word	0x0000b450


	//   ....[46]....
        /*0408*/ 	.word	0x0000b530


	//   ....[47]....
        /*040c*/ 	.word	0x0000b550


	//   ....[48]....
        /*0410*/ 	.word	0x0000b6c0


	//   ....[49]....
        /*0414*/ 	.word	0x0000c440


	//   ....[50]....
        /*0418*/ 	.word	0x0000cea0


	//   ....[51]....
        /*041c*/ 	.word	0x0000cee0


	//   ....[52]....
        /*0420*/ 	.word	0x0000cfb0


	//   ....[53]....
        /*0424*/ 	.word	0x0000cfc0


	//   ....[54]....
        /*0428*/ 	.word	0x0000d050


	//   ....[55]....
        /*042c*/ 	.word	0x0000d060


	//   ....[56]....
        /*0430*/ 	.word	0x0000d0f0


	//   ....[57]....
        /*0434*/ 	.word	0x0000d100


	//   ....[58]....
        /*0438*/ 	.word	0x0000d190


	//   ....[59]....
        /*043c*/ 	.word	0x0000d1a0


	//   ....[60]....
        /*0440*/ 	.word	0x0000d230


	//   ....[61]....
        /*0444*/ 	.word	0x0000d240


	//   ....[62]....
        /*0448*/ 	.word	0x0000d2d0


	//   ....[63]....
        /*044c*/ 	.word	0x0000d2e0


	//   ....[64]....
        /*0450*/ 	.word	0x0000d2f0


	//   ....[65]....
        /*0454*/ 	.word	0x0000d300


	//   ....[66]....
        /*0458*/ 	.word	0x0000fc20


	//   ....[67]....
        /*045c*/ 	.word	0x0000fe10


	//   ....[68]....
        /*0460*/ 	.word	0x000103a0


	//   ....[69]....
        /*0464*/ 	.word	0x00010500


	//   ....[70]....
        /*0468*/ 	.word	0x00010560


	//   ....[71]....
        /*046c*/ 	.word	0x000106b0


	//   ....[72]....
        /*0470*/ 	.word	0x00010700


	//   ....[73]....
        /*0474*/ 	.word	0x00010820


	//   ....[74]....
        /*0478*/ 	.word	0x00010870


	//   ....[75]....
        /*047c*/ 	.word	0x00010990


	//   ....[76]....
        /*0480*/ 	.word	0x000109e0


	//   ....[77]....
        /*0484*/ 	.word	0x00010b00


	//   ....[78]....
        /*0488*/ 	.word	0x00010b50


	//   ....[79]....
        /*048c*/ 	.word	0x00010c70


	//   ....[80]....
        /*0490*/ 	.word	0x00010cc0


	//   ....[81]....
        /*0494*/ 	.word	0x00010de0


	//   ....[82]....
        /*0498*/ 	.word	0x00010e30


	//   ....[83]....
        /*049c*/ 	.word	0x00010f30


	//   ....[84]....
        /*04a0*/ 	.word	0x00010f80


	//   ....[85]....
        /*04a4*/ 	.word	0x000112a0


	//   ....[86]....
        /*04a8*/ 	.word	0x000113c0


	//----- nvinfo : EIATTR_REG_RECONFIG
	.align		4
.L_535:
        /*04ac*/ 	.byte	0x01, 0x54
	.zero		2


	//----- nvinfo : EIATTR_SYSCALL_OFFSETS
	.align		4
        /*04b0*/ 	.byte	0x04, 0x46
        /*04b2*/ 	.short	(.L_537 - .L_536)


	//   ....[0]....
.L_536:
        /*04b4*/ 	.word	0x00001680


	//   ....[1]....
        /*04b8*/ 	.word	0x0000c030


	//   ....[2]....
        /*04bc*/ 	.word	0x0000c180


	//   ....[3]....
        /*04c0*/ 	.word	0x0000c270


	//   ....[4]....
        /*04c4*/ 	.word	0x0000ca70


	//----- nvinfo : EIATTR_MBARRIER_INSTR_OFFSETS
	.align		4
.L_537:
        /*04c8*/ 	.byte	0x04, 0x39
        /*04ca*/ 	.short	(.L_539 - .L_538)


	//   ....[0]....
.L_538:
        /*04cc*/ 	.word	0x00000270
        /*04d0*/ 	.word	0x000000ff
        /*04d4*/ 	.word	0x00034800
        /*04d8*/ 	.short	0x0100
        /*04da*/ 	.byte	0x08
	.zero		1


	//   ....[1]....
        /*04dc*/ 	.word	0x00000280
        /*04e0*/ 	.word	0x000000ff
        /*04e4*/ 	.word	0x00034820
        /*04e8*/ 	.short	0x0100
        /*04ea*/ 	.byte	0x08
	.zero		1


	//   ....[2]....
        /*04ec*/ 	.word	0x00000370
        /*04f0*/ 	.word	0x000000ff
        /*04f4*/ 	.word	0x00034830
        /*04f8*/ 	.short	0x0100
        /*04fa*/ 	.byte	0x08
	.zero		1


	//   ....[3]....
        /*04fc*/ 	.word	0x00000380
        /*0500*/ 	.word	0x000000ff
        /*0504*/ 	.word	0x00034840
        /*0508*/ 	.short	0x0100
        /*050a*/ 	.byte	0x08
	.zero		1


	//   ....[4]....
        /*050c*/ 	.word	0x00000390
        /*0510*/ 	.word	0x000000ff
        /*0514*/ 	.word	0x00034838
        /*0518*/ 	.short	0x0100
        /*051a*/ 	.byte	0x08
	.zero		1


	//   ....[5]....
        /*051c*/ 	.word	0x000003a0
        /*0520*/ 	.word	0x000000ff
        /*0524*/ 	.word	0x00034848
        /*0528*/ 	.short	0x0100
        /*052a*/ 	.byte	0x08
	.zero		1


	//   ....[6]....
        /*052c*/ 	.word	0x000004d0
        /*0530*/ 	.word	0x000000ff
        /*0534*/ 	.word	0x00034850
        /*0538*/ 	.short	0x0100
        /*053a*/ 	.byte	0x08
	.zero		1


	//   ....[7]....
        /*053c*/ 	.word	0x000004e0
        /*0540*/ 	.word	0x000000ff
        /*0544*/ 	.word	0x00034860
        /*0548*/ 	.short	0x0100
        /*054a*/ 	.byte	0x08
	.zero		1


	//   ....[8]....
        /*054c*/ 	.word	0x000004f0
        /*0550*/ 	.word	0x000000ff
        /*0554*/ 	.word	0x00034858
        /*0558*/ 	.short	0x0100
        /*055a*/ 	.byte	0x08
	.zero		1


	//   ....[9]....
        /*055c*/ 	.word	0x00000500
        /*0560*/ 	.word	0x000000ff
        /*0564*/ 	.word	0x00034868
        /*0568*/ 	.short	0x0100
        /*056a*/ 	.byte	0x08
	.zero		1


	//   ....[10]....
        /*056c*/ 	.word	0x000005f0
        /*0570*/ 	.word	0x000000ff
        /*0574*/ 	.word	0x00034870
        /*0578*/ 	.short	0x0100
        /*057a*/ 	.byte	0x06
	.zero		1


	//   ....[11]....
        /*057c*/ 	.word	0x00000600
        /*0580*/ 	.word	0x000000ff
        /*0584*/ 	.word	0x00034880
        /*0588*/ 	.short	0x0100
        /*058a*/ 	.byte	0x06
	.zero		1


	//   ....[12]....
        /*058c*/ 	.word	0x00000610
        /*0590*/ 	.word	0x000000ff
        /*0594*/ 	.word	0x00034878
        /*0598*/ 	.short	0x0100
        /*059a*/ 	.byte	0x06
	.zero		1


	//   ....[13]....
        /*059c*/ 	.word	0x00000620
        /*05a0*/ 	.word	0x000000ff
        /*05a4*/ 	.word	0x00034888
        /*05a8*/ 	.short	0x0100
        /*05aa*/ 	.byte	0x06
	.zero		1


	//   ....[14]....
        /*05ac*/ 	.word	0x00000750
        /*05b0*/ 	.word	0x000000ff
        /*05b4*/ 	.word	0x00034890
        /*05b8*/ 	.short	0x0100
        /*05ba*/ 	.byte	0x08
	.zero		1


	//   ....[15]....
        /*05bc*/ 	.word	0x00000760
        /*05c0*/ 	.word	0x000000ff
        /*05c4*/ 	.word	0x000348a0
        /*05c8*/ 	.short	0x0100
        /*05ca*/ 	.byte	0x08
	.zero		1


	//   ....[16]....
        /*05cc*/ 	.word	0x00000770
        /*05d0*/ 	.word	0x000000ff
        /*05d4*/ 	.word	0x00034898
        /*05d8*/ 	.short	0x0100
        /*05da*/ 	.byte	0x08
	.zero		1


	//   ....[17]....
        /*05dc*/ 	.word	0x00000780
        /*05e0*/ 	.word	0x000000ff
        /*05e4*/ 	.word	0x000348a8
        /*05e8*/ 	.short	0x0100
        /*05ea*/ 	.byte	0x08
	.zero		1


	//   ....[18]....
        /*05ec*/ 	.word	0x000008b0
        /*05f0*/ 	.word	0x000000ff
        /*05f4*/ 	.word	0x000348b0
        /*05f8*/ 	.short	0x0100
        /*05fa*/ 	.byte	0x08
	.zero		1


	//   ....[19]....
        /*05fc*/ 	.word	0x000008c0
        /*0600*/ 	.word	0x000000ff
        /*0604*/ 	.word	0x000348c0
        /*0608*/ 	.short	0x0100
        /*060a*/ 	.byte	0x08
	.zero		1


	//   ....[20]....
        /*060c*/ 	.word	0x000008d0
        /*0610*/ 	.word	0x000000ff
        /*0614*/ 	.word	0x000348b8
        /*0618*/ 	.short	0x0100
        /*061a*/ 	.byte	0x08
	.zero		1


	//   ....[21]....
        /*061c*/ 	.word	0x000008e0
        /*0620*/ 	.word	0x000000ff
        /*0624*/ 	.word	0x000348c8
        /*0628*/ 	.short	0x0100
        /*062a*/ 	.byte	0x08
	.zero		1


	//   ....[22]....
        /*062c*/ 	.word	0x00001720
        /*0630*/ 	.word	0x000000ff
        /*0634*/ 	.word	0x00034800
        /*0638*/ 	.short	0x010a
        /*063a*/ 	.byte	0x26
	.zero		1


	//   ....[23]....
        /*063c*/ 	.word	0x000017a0
        /*0640*/ 	.word	0x00000002
        /*0644*/ 	.word	0x00034830
        /*0648*/ 	.short	0x010a
        /*064a*/ 	.byte	0x3f
	.zero		1


	//   ....[24]....
        /*064c*/ 	.word	0x00001800
        /*0650*/ 	.word	0x00000002
        /*0654*/ 	.word	0x00034830
        /*0658*/ 	.short	0x010a
        /*065a*/ 	.byte	0x3f
	.zero		1


	//   ....[25]....
        /*065c*/ 	.word	0x00002140
        /*0660*/ 	.word	0x00000002
        /*0664*/ 	.word	0x00000000
        /*0668*/ 	.short	0x0101
        /*066a*/ 	.byte	0x3f
	.zero		1


	//   ....[26]....
        /*066c*/ 	.word	0x00003ed0
        /*0670*/ 	.word	0x000000ff
        /*0674*/ 	.word	0x00034830
        /*0678*/ 	.short	0x010a
        /*067a*/ 	.byte	0x07
	.zero		1


	//   ....[27]....
        /*067c*/ 	.word	0x00003f10
        /*0680*/ 	.word	0x000000ff
        /*0684*/ 	.word	0x00034830
        /*0688*/ 	.short	0x010a
        /*068a*/ 	.byte	0x07
	.zero		1


	//   ....[28]....
        /*068c*/ 	.word	0x00004830
        /*0690*/ 	.word	0x000000ff
        /*0694*/ 	.word	0x00034850
        /*0698*/ 	.short	0x010a
        /*069a*/ 	.byte	0x0a
	.zero		1


	//   ....[29]....
        /*069c*/ 	.word	0x00004870
        /*06a0*/ 	.word	0x000000ff
        /*06a4*/ 	.word	0x00034850
        /*06a8*/ 	.short	0x010a
        /*06aa*/ 	.byte	0x0a
	.zero		1


	//   ....[30]....
        /*06ac*/ 	.word	0x000062d0
        /*06b0*/ 	.word	0x0000000a
        /*06b4*/ 	.word	0x00000000
        /*06b8*/ 	.short	0x0101
        /*06ba*/ 	.byte	0x3f
	.zero		1


	//   ....[31]....
        /*06bc*/ 	.word	0x00006320
        /*06c0*/ 	.word	0x00000034
        /*06c4*/ 	.word	0x00000000
        /*06c8*/ 	.short	0x0101
        /*06ca*/ 	.byte	0x3f
	.zero		1


	//   ....[32]....
        /*06cc*/ 	.word	0x000069d0
        /*06d0*/ 	.word	0x000000ff
        /*06d4*/ 	.word	0x00034830
        /*06d8*/ 	.short	0x010a
        /*06da*/ 	.byte	0x07
	.zero		1


	//   ....[33]....
        /*06dc*/ 	.word	0x00006a10
        /*06e0*/ 	.word	0x000000ff
        /*06e4*/ 	.word	0x00034830
        /*06e8*/ 	.short	0x010a
        /*06ea*/ 	.byte	0x07
	.zero		1


	//   ....[34]....
        /*06ec*/ 	.word	0x00007330
        /*06f0*/ 	.word	0x000000ff
        /*06f4*/ 	.word	0x00034850
        /*06f8*/ 	.short	0x010a
        /*06fa*/ 	.byte	0x0b
	.zero		1


	//   ....[35]....
        /*06fc*/ 	.word	0x00007370
        /*0700*/ 	.word	0x000000ff
        /*0704*/ 	.word	0x00034850
        /*0708*/ 	.short	0x010a
        /*070a*/ 	.byte	0x0b
	.zero		1


	//   ....[36]....
        /*070c*/ 	.word	0x00008610
        /*0710*/ 	.word	0x0000001b
        /*0714*/ 	.word	0x00000000
        /*0718*/ 	.short	0x0101
        /*071a*/ 	.byte	0x3f
	.zero		1


	//   ....[37]....
        /*071c*/ 	.word	0x000086a0
        /*0720*/ 	.word	0x0000001f
        /*0724*/ 	.word	0x00000000
        /*0728*/ 	.short	0x0101
        /*072a*/ 	.byte	0x3f
	.zero		1


	//   ....[38]....
        /*072c*/ 	.word	0x00008ee0
        /*0730*/ 	.word	0x000000ff
        /*0734*/ 	.word	0x00034850
        /*0738*/ 	.short	0x010a
        /*073a*/ 	.byte	0x05
	.zero		1


	//   ....[39]....
        /*073c*/ 	.word	0x00008f20
        /*0740*/ 	.word	0x000000ff
        /*0744*/ 	.word	0x00034850
        /*0748*/ 	.short	0x010a
        /*074a*/ 	.byte	0x05
	.zero		1


	//   ....[40]....
        /*074c*/ 	.word	0x00009460
        /*0750*/ 	.word	0x00000000
        /*0754*/ 	.word	0x00000000
        /*0758*/ 	.short	0x0101
        /*075a*/ 	.byte	0x3f
	.zero		1


	//   ....[41]....
        /*075c*/ 	.word	0x0000a800
        /*0760*/ 	.word	0x00000000
        /*0764*/ 	.word	0x00000000
        /*0768*/ 	.short	0x0101
        /*076a*/ 	.byte	0x3f
	.zero		1


	//   ....[42]....
        /*076c*/ 	.word	0x0000c650
        /*0770*/ 	.word	0x00000000
        /*0774*/ 	.word	0x00034840
        /*0778*/ 	.short	0x010a
        /*077a*/ 	.byte	0x3f
	.zero		1


	//   ....[43]....
        /*077c*/ 	.word	0x0000d450
        /*0780*/ 	.word	0x00000011
        /*0784*/ 	.word	0x00034800
        /*0788*/ 	.short	0x0107
        /*078a*/ 	.byte	0x3f
	.zero		1


	//   ....[44]....
        /*078c*/ 	.word	0x0000d560
        /*0790*/ 	.word	0x00000011
        /*0794*/ 	.word	0x00034800
        /*0798*/ 	.short	0x0101
        /*079a*/ 	.byte	0x3f
	.zero		1


	//   ....[45]....
        /*079c*/ 	.word	0x0000d580
        /*07a0*/ 	.word	0x00000011
        /*07a4*/ 	.word	0x00034820
        /*07a8*/ 	.short	0x010a
        /*07aa*/ 	.byte	0x3f
	.zero		1


	//   ....[46]....
        /*07ac*/ 	.word	0x0000d8c0
        /*07b0*/ 	.word	0x00000002
        /*07b4*/ 	.word	0x00034840
        /*07b8*/ 	.short	0x010a
        /*07ba*/ 	.byte	0x3f
	.zero		1


	//   ....[47]....
        /*07bc*/ 	.word	0x0000dd20
        /*07c0*/ 	.word	0x00000003
        /*07c4*/ 	.word	0x00000060
        /*07c8*/ 	.short	0x010a
        /*07ca*/ 	.byte	0x3f
	.zero		1


	//   ....[48]....
        /*07cc*/ 	.word	0x0000e380
        /*07d0*/ 	.word	0x00000003
        /*07d4*/ 	.word	0x00034840
        /*07d8*/ 	.short	0x010a
        /*07da*/ 	.byte	0x3f
	.zero		1


	//   ....[49]....
        /*07dc*/ 	.word	0x0000e800
        /*07e0*/ 	.word	0x00000002
        /*07e4*/ 	.word	0x00000060
        /*07e8*/ 	.short	0x010a
        /*07ea*/ 	.byte	0x3f
	.zero		1


	//   ....[50]....
        /*07ec*/ 	.word	0x0000edb0
        /*07f0*/ 	.word	0x00000002
        /*07f4*/ 	.word	0x00034840
        /*07f8*/ 	.short	0x010a
        /*07fa*/ 	.byte	0x3f
	.zero		1


	//   ....[51]....
        /*07fc*/ 	.word	0x0000f230
        /*0800*/ 	.word	0x00000002
        /*0804*/ 	.word	0x00000060
        /*0808*/ 	.short	0x010a
        /*080a*/ 	.byte	0x3f
	.zero		1


	//   ....[52]....
        /*080c*/ 	.word	0x0000f790
        /*0810*/ 	.word	0x00000000
        /*0814*/ 	.word	0x00034860
        /*0818*/ 	.short	0x010a
        /*081a*/ 	.byte	0x3f
	.zero		1


	//   ....[53]....
        /*081c*/ 	.word	0x0000fd90
        /*0820*/ 	.word	0x00000000
        /*0824*/ 	.word	0x00034820
        /*0828*/ 	.short	0x010a
        /*082a*/ 	.byte	0x3f
	.zero		1


	//   ....[54]....
        /*082c*/ 	.word	0x0000ff80
        /*0830*/ 	.word	0x00000006
        /*0834*/ 	.word	0x00000000
        /*0838*/ 	.short	0x010a
        /*083a*/ 	.byte	0x3f
	.zero		1


	//   ....[55]....
        /*083c*/ 	.word	0x0000ffd0
        /*0840*/ 	.word	0x00000003
        /*0844*/ 	.word	0x00000000
        /*0848*/ 	.short	0x010a
        /*084a*/ 	.byte	0x3f
	.zero		1


	//   ....[56]....
        /*084c*/ 	.word	0x00010030
        /*0850*/ 	.word	0x00000012
        /*0854*/ 	.word	0x00000000
        /*0858*/ 	.short	0x010a
        /*085a*/ 	.byte	0x3f
	.zero		1


	//   ....[57]....
        /*085c*/ 	.word	0x00010060
        /*0860*/ 	.word	0x00000003
        /*0864*/ 	.word	0x00000000
        /*0868*/ 	.short	0x010a
        /*086a*/ 	.byte	0x3f
	.zero		1


	//   ....[58]....
        /*086c*/ 	.word	0x000100d0
        /*0870*/ 	.word	0x00000003
        /*0874*/ 	.word	0x00034800
        /*0878*/ 	.short	0x010a
        /*087a*/ 	.byte	0x3f
	.zero		1


	//   ....[59]....
        /*087c*/ 	.word	0x00010120
        /*0880*/ 	.word	0x00000002
        /*0884*/ 	.word	0x00034830
        /*0888*/ 	.short	0x010a
        /*088a*/ 	.byte	0x3f
	.zero		1


	//   ....[60]....
        /*088c*/ 	.word	0x00010180
        /*0890*/ 	.word	0x00000007
        /*0894*/ 	.word	0x00034830
        /*0898*/ 	.short	0x010a
        /*089a*/ 	.byte	0x3f
	.zero		1


	//   ....[61]....
        /*089c*/ 	.word	0x000101e0
        /*08a0*/ 	.word	0x00000003
        /*08a4*/ 	.word	0x00034850
        /*08a8*/ 	.short	0x010a
        /*08aa*/ 	.byte	0x3f
	.zero		1


	//   ....[62]....
        /*08ac*/ 	.word	0x00010240
        /*08b0*/ 	.word	0x00000007
        /*08b4*/ 	.word	0x00034830
        /*08b8*/ 	.short	0x010a
        /*08ba*/ 	.byte	0x3f
	.zero		1


	//   ....[63]....
        /*08bc*/ 	.word	0x000102a0
        /*08c0*/ 	.word	0x00000003
        /*08c4*/ 	.word	0x00034850
        /*08c8*/ 	.short	0x010a
        /*08ca*/ 	.byte	0x3f
	.zero		1


	//   ....[64]....
        /*08cc*/ 	.word	0x00010300
        /*08d0*/ 	.word	0x00000003
        /*08d4*/ 	.word	0x00034850
        /*08d8*/ 	.short	0x010a
        /*08da*/ 	.byte	0x3f
	.zero		1


	//   ....[65]....
        /*08dc*/ 	.word	0x00010450
        /*08e0*/ 	.word	0x00000000
        /*08e4*/ 	.word	0x00034840
        /*08e8*/ 	.short	0x010a
        /*08ea*/ 	.byte	0x3f
	.zero		1


	//   ....[66]....
        /*08ec*/ 	.word	0x00010fc0
        /*08f0*/ 	.word	0x00000011
        /*08f4*/ 	.word	0x00034820
        /*08f8*/ 	.short	0x010a
        /*08fa*/ 	.byte	0x3f
	.zero		1


	//   ....[67]....
        /*08fc*/ 	.word	0x00011010
        /*0900*/ 	.word	0x00000002
        /*0904*/ 	.word	0x00034840
        /*0908*/ 	.short	0x010a
        /*090a*/ 	.byte	0x3f
	.zero		1


	//   ....[68]....
        /*090c*/ 	.word	0x00011060
        /*0910*/ 	.word	0x00000003
        /*0914*/ 	.word	0x00000060
        /*0918*/ 	.short	0x010a
        /*091a*/ 	.byte	0x3f
	.zero		1


	//   ....[69]....
        /*091c*/ 	.word	0x000110b0
        /*0920*/ 	.word	0x00000003
        /*0924*/ 	.word	0x00034840
        /*0928*/ 	.short	0x010a
        /*092a*/ 	.byte	0x3f
	.zero		1


	//   ....[70]....
        /*092c*/ 	.word	0x00011100
        /*0930*/ 	.word	0x00000002
        /*0934*/ 	.word	0x00000060
        /*0938*/ 	.short	0x010a
        /*093a*/ 	.byte	0x3f
	.zero		1


	//   ....[71]....
        /*093c*/ 	.word	0x00011150
        /*0940*/ 	.word	0x00000002
        /*0944*/ 	.word	0x00034840
        /*0948*/ 	.short	0x010a
        /*094a*/ 	.byte	0x3f
	.zero		1


	//   ....[72]....
        /*094c*/ 	.word	0x000111a0
        /*0950*/ 	.word	0x00000002
        /*0954*/ 	.word	0x00000060
        /*0958*/ 	.short	0x010a
        /*095a*/ 	.byte	0x3f
	.zero		1


	//   ....[73]....
        /*095c*/ 	.word	0x000111f0
        /*0960*/ 	.word	0x00000000
        /*0964*/ 	.word	0x00034860
        /*0968*/ 	.short	0x010a
        /*096a*/ 	.byte	0x3f
	.zero		1


	//   ....[74]....
        /*096c*/ 	.word	0x000112e0
        /*0970*/ 	.word	0x00000000
        /*0974*/ 	.word	0x00034820
        /*0978*/ 	.short	0x010a
        /*097a*/ 	.byte	0x3f
	.zero		1


	//   ....[75]....
        /*097c*/ 	.word	0x00011480
        /*0980*/ 	.word	0x00000006
        /*0984*/ 	.word	0x00000000
        /*0988*/ 	.short	0x010a
        /*098a*/ 	.byte	0x3f
	.zero		1


	//   ....[76]....
        /*098c*/ 	.word	0x000114d0
        /*0990*/ 	.word	0x00000003
        /*0994*/ 	.word	0x00000000
        /*0998*/ 	.short	0x010a
        /*099a*/ 	.byte	0x3f
	.zero		1


	//   ....[77]....
        /*099c*/ 	.word	0x00011520
        /*09a0*/ 	.word	0x00000012
        /*09a4*/ 	.word	0x00000000
        /*09a8*/ 	.short	0x010a
        /*09aa*/ 	.byte	0x3f
	.zero		1


	//----- nvinfo : EIATTR_NUM_MBARRIERS
	.align		4
.L_539:
        /*09ac*/ 	.byte	0x03, 0x38
        /*09ae*/ 	.short	0x0016


	//----- nvinfo : EIATTR_EXIT_INSTR_OFFSETS
	.align		4
        /*09b0*/ 	.byte	0x04, 0x1c
        /*09b2*/ 	.short	(.L_541 - .L_540)


	//   ....[0]....
.L_540:
        /*09b4*/ 	.word	0x00000a10


	//   ....[1]....
        /*09b8*/ 	.word	0x0000b660


	//   ....[2]....
        /*09bc*/ 	.word	0x000100b0


	//----- nvinfo : EIATTR_MAX_THREADS
	.align		4
.L_541:
        /*09c0*/ 	.byte	0x04, 0x05
        /*09c2*/ 	.short	(.L_543 - .L_542)
.L_542:
        /*09c4*/ 	.word	0x00000180
        /*09c8*/ 	.word	0x00000001
        /*09cc*/ 	.word	0x00000001


	//----- nvinfo : EIATTR_CRS_STACK_SIZE
	.align		4
.L_543:
        /*09d0*/ 	.byte	0x04, 0x1e
        /*09d2*/ 	.short	(.L_545 - .L_544)
.L_544:
        /*09d4*/ 	.word	0x00000000


	//----- nvinfo : EIATTR_CBANK_PARAM_SIZE
	.align		4
.L_545:
        /*09d8*/ 	.byte	0x03, 0x19
        /*09da*/ 	.short	0x0af0


	//----- nvinfo : EIATTR_PARAM_CBANK
	.align		4
        /*09dc*/ 	.byte	0x04, 0x0a
        /*09de*/ 	.short	(.L_547 - .L_546)
	.align		4
.L_546:
        /*09e0*/ 	.word	index@(.nv.constant0._ZN7cutlass13device_kernelIN5flash11enable_sm90INS1_16FlashAttnFwdSm90INS1_25CollectiveMainloopFwdSm90ILi2EN4cute5tupleIJNS5_1CILi1EEES8_S8_EEENS6_IJNS7_ILi128EEESA_NS7_ILi192EEEEEELi128ENS_6half_tEfNS_4arch4Sm90ELb1ELb0ELb0ELb0ELb0ELb0ELb0ELb1ELb1ELb1ELb0ELb0EEENS1_21CollectiveEpilogueFwdINS6_IJSA_SA_SA_EEES9_SD_SF_Li256ELb0ELb1ELb0ELb0EEENS1_30DynamicPersistentTileSchedulerILi256ELi128ELb0ELb1ELb1EEEEEEEEEvNT_6ParamsE)
        /*09e4*/ 	.short	0x0210
        /*09e6*/ 	.short	0x0af0


	//----- nvinfo : EIATTR_SW_WAR
	.align		4
.L_547:
        /*09e8*/ 	.byte	0x04, 0x36
        /*09ea*/ 	.short	(.L_549 - .L_548)
.L_548:
        /*09ec*/ 	.word	0x00000008
.L_549:


//--------------------- .nv.info._ZN7cutlass13device_kernelIN5flash11enable_sm90INS1_16FlashAttnFwdSm90INS1_25CollectiveMainloopFwdSm90ILi2EN4cute5tupleIJNS5_1CILi1EEES8_S8_EEENS6_IJNS7_ILi128EEESA_NS7_ILi192EEEEEELi128ENS_6half_tEfNS_4arch4Sm90ELb1ELb0ELb0ELb1ELb0ELb0ELb0ELb1ELb1ELb1ELb0ELb0EEENS1_21CollectiveEpilogueFwdINS6_IJSA_SA_SA_EEES9_SD_SF_Li256ELb1ELb1ELb0ELb0EEENS1_36VarlenDynamicPersistentTileSchedulerILi128ELi128ELi256ELi128ELb0ELb1ELb1ELb1ELb1ELb1EEEEEEEEEvNT_6ParamsE --------------------------
	.section	.nv.info._ZN7cutlass13device_kernelIN5flash11enable_sm90INS1_16FlashAttnFwdSm90INS1_25CollectiveMainloopFwdSm90ILi2EN4cute5tupleIJNS5_1CILi1EEES8_S8_EEENS6_IJNS7_ILi128EEESA_NS7_ILi192EEEEEELi128ENS_6half_tEfNS_4arch4Sm90ELb1ELb0ELb0ELb1ELb0ELb0ELb0ELb1ELb1ELb1ELb0ELb0EEENS1_21CollectiveEpilogueFwdINS6_IJSA_SA_SA_EEES9_SD_SF_Li256ELb1ELb1ELb0ELb0EEENS1_36VarlenDynamicPersistentTileSchedulerILi128ELi128ELi256ELi128ELb0ELb1ELb1ELb1ELb1ELb1EEEEEEEEEvNT_6ParamsE,"",@"SHT_CUDA_INFO"
	.sectionflags	@""
	.align	4


	//----- nvinfo : EIATTR_CUDA_API_VERSION
	.align		4
        /*0000*/ 	.byte	0x04, 0x37
        /*0002*/ 	.short	(.L_551 - .L_550)
.L_550:
        /*0004*/ 	.word	0x00000082


	//----- nvinfo : EIATTR_KPARAM_INFO
	.align		4
.L_551:
        /*0008*/ 	.byte	0x04, 0x17
        /*000a*/ 	.short	(.L_553 - .L_552)
.L_552:
        /*000c*/ 	.word	0x00000000
        /*0010*/ 	.short	0x0000
        /*0012*/ 	.short	0x0070
        /*0014*/ 	.byte	0x00, 0xf0, 0x01, 0x2a


	//----- nvinfo : EIATTR_SPARSE_MMA_MASK
	.align		4
.L_553:
        /*0018*/ 	.byte	0x03, 0x50
        /*001a*/ 	.short	0x0000


	//----- nvinfo : EIATTR_MAXREG_COUNT
	.align		4
        /*001c*/ 	.byte	0x03, 0x1b
        /*001e*/ 	.short	0x00a8


	//----- nvinfo : EIATTR_NUM_BARRIERS
	.align		4
        /*0020*/ 	.byte	0x02, 0x4c
        /*0022*/ 	.byte	0x09
	.zero		1


	//----- nvinfo : EIATTR_EXTERNS
	.align		4
        /*0024*/ 	.byte	0x04, 0x0f
        /*0026*/ 	.short	(.L_555 - .L_554)


	//   ....[0]....
	.align		4
.L_554:
        /*0028*/ 	.word	index@(__assertfail)


	//----- nvinfo : EIATTR_ANNOTATIONS
	.align		4
.L_555:
        /*002c*/ 	.byte	0x04, 0x55
        /*002e*/ 	.short	(.L_557 - .L_556)


	//   ....[0]....
.L_556:
        /* <DEDUP_REMOVED lines=74> */


	//----- nvinfo : EIATTR_MERCURY_ISA_VERSION
	.align		4
.L_557:
        /*04c0*/ 	.byte	0x03, 0x5f
        /*04c2*/ 	.short	0x0101


	//----- nvinfo : EIATTR_UNUSED_LOAD_BYTE_OFFSET
	.align		4
        /*04c4*/ 	.byte	0x04, 0x44
        /*04c6*/ 	.short	(.L_559 - .L_558)


	//   ....[0]....
.L_558:
        /*04c8*/ 	.word	0x000009f0
        /*04cc*/ 	.word	0x0000fff0


	//   ....[1]....
        /*04d0*/ 	.word	0x00009530
        /*04d4*/ 	.word	0x0000fff0


	//----- nvinfo : EIATTR_INT_WARP_WIDE_INSTR_OFFSETS
	.align		4
.L_559:
        /*04d8*/ 	.byte	0x04, 0x31
        /*04da*/ 	.short	(.L_561 - .L_560)


	//   ....[0]....
.L_560:
        /*04dc*/ 	.word	0x00000120


	//   ....[1]....
        /*04e0*/ 	.word	0x00000160


	//   ....[2]....
        /*04e4*/ 	.word	0x00000220


	//   ....[3]....
        /*04e8*/ 	.word	0x0000c800


	//   ....[4]....
        /*04ec*/ 	.word	0x0000c890


	//   ....[5]....
        /*04f0*/ 	.word	0x00010490


	//   ....[6]....
        /*04f4*/ 	.word	0x000104f0


	//----- nvinfo : EIATTR_COOP_GROUP_MASK_REGIDS
	.align		4
.L_561:
        /*04f8*/ 	.byte	0x04, 0x29
        /*04fa*/ 	.short	(.L_563 - .L_562)


	//   ....[0]....
.L_562:
        /*04fc*/ 	.word	0xffffffff


	//   ....[1]....
        /*0500*/ 	.word	0xffffffff


	//   ....[2]....
        /*0504*/ 	.word	0xffffffff


	//   ....[3]....
        /*0508*/ 	.word	0xffffffff


	//   ....[4]....
        /*050c*/ 	.word	0xffffffff


	//   ....[5]....
        /*0510*/ 	.word	0xffffffff


	//   ....[6]....
        /*0514*/ 	.word	0xffffffff


	//   ....[7]....
        /*0518*/ 	.word	0xffffffff


	//   ....[8]....
        /*051c*/ 	.word	0xffffffff


	//   ....[9]....
        /*0520*/ 	.word	0xffffffff


	//   ....[10]....
        /*0524*/ 	.word	0xffffffff


	//   ....[11]....
        /*0528*/ 	.word	0xffffffff


	//   ....[12]....
        /*052c*/ 	.word	0xffffffff


	//   ....[13]....
        /*0530*/ 	.word	0xffffffff


	//   ....[14]....
        /*0534*/ 	.word	0xffffffff


	//   ....[15]....
        /*0538*/ 	.word	0xffffffff


	//   ....[16]....
        /*053c*/ 	.word	0xffffffff


	//   ....[17]....
        /*0540*/ 	.word	0xffffffff


	//   ....[18]....
        /*0544*/ 	.word	0xffffffff


	//   ....[19]....
        /*0548*/ 	.word	0xffffffff


	//   ....[20]....
        /*054c*/ 	.word	0xffffffff


	//   ....[21]....
        /*0550*/ 	.word	0xffffffff


	//   ....[22]....
        /*0554*/ 	.word	0xffffffff


	//   ....[23]....
        /*0558*/ 	.word	0xffffffff


	//   ....[24]....
        /*055c*/ 	.word	0xffffffff


	//   ....[25]....
        /*0560*/ 	.word	0xffffffff


	//   ....[26]....
        /*0564*/ 	.word	0xffffffff


	//   ....[27]....
        /*0568*/ 	.word	0xffffffff


	//   ....[28]....
        /*056c*/ 	.word	0xffffffff


	//   ....[29]....
        /*0570*/ 	.word	0xffffffff


	//   ....[30]....
        /*0574*/ 	.word	0xffffffff


	//   ....[31]....
        /*0578*/ 	.word	0xffffffff


	//   ....[32]....
        /*057c*/ 	.word	0xffffffff


	//   ....[33]....
        /*0580*/ 	.word	0xffffffff


	//   ....[34]....
        /*0584*/ 	.word	0xffffffff


	//   ....[35]....
        /*0588*/ 	.word	0xffffffff


	//   ....[36]....
        /*058c*/ 	.word	0xffffffff


	//   ....[37]....
        /*0590*/ 	.word	0xffffffff


	//   ....[38]....
        /*0594*/ 	.word	0xffffffff


	//   ....[39]....
        /*0598*/ 	.word	0xffffffff


	//   ....[40]....
        /*059c*/ 	.word	0xffffffff


	//   ....[41]....
        /*05a0*/ 	.word	0xffffffff


	//   ....[42]....
        /*05a4*/ 	.word	0xffffffff


	//   ....[43]....
        /*05a8*/ 	.word	0xffffffff


	//   ....[44]....
        /*05ac*/ 	.word	0xffffffff


	//   ....[45]....
        /*05b0*/ 	.word	0xffffffff


	//   ....[46]....
        /*05b4*/ 	.word	0xffffffff


	//   ....[47]....
        /*05b8*/ 	.word	0xffffffff


	//   ....[48]....
        /*05bc*/ 	.word	0xffffffff


	//   ....[49]....
        /*05c0*/ 	.word	0xffffffff


	//   ....[50]....
        /*05c4*/ 	.word	0xffffffff


	//   ....[51]....
        /*05c8*/ 	.word	0xffffffff


	//   ....[52]....
        /*05cc*/ 	.word	0xffffffff


	//   ....[53]....
        /*05d0*/ 	.word	0xffffffff


	//   ....[54]....
        /*05d4*/ 	.word	0xffffffff


	//   ....[55]....
        /*05d8*/ 	.word	0xffffffff


	//   ....[56]....
        /*05dc*/ 	.word	0xffffffff


	//   ....[57]....
        /*05e0*/ 	.word	0xffffffff


	//   ....[58]....
        /*05e4*/ 	.word	0xffffffff


	//   ....[59]....
        /*05e8*/ 	.word	0xffffffff


	//   ....[60]....
        /*05ec*/ 	.word	0xffffffff


	//   ....[61]....
        /*05f0*/ 	.word	0xffffffff


	//   ....[62]....
        /*05f4*/ 	.word	0xffffffff


	//   ....[63]....
        /*05f8*/ 	.word	0xffffffff


	//   ....[64]....
        /*05fc*/ 	.word	0xffffffff


	//   ....[65]....
        /*0600*/ 	.word	0xffffffff


	//   ....[66]....
        /*0604*/ 	.word	0xffffffff


	//   ....[67]....
        /*0608*/ 	.word	0xffffffff


	//   ....[68]....
        /*060c*/ 	.word	0xffffffff


	//   ....[69]....
        /*0610*/ 	.word	0xffffffff


	//   ....[70]....
        /*0614*/ 	.word	0xffffffff


	//   ....[71]....
        /*0618*/ 	.word	0xffffffff


	//   ....[72]....
        /*061c*/ 	.word	0xffffffff


	//   ....[73]....
        /*0620*/ 	.word	0xffffffff


	//   ....[74]....
        /*0624*/ 	.word	0xffffffff


	//   ....[75]....
        /*0628*/ 	.word	0xffffffff


	//   ....[76]....
        /*062c*/ 	.word	0xffffffff


	//   ....[77]....
        /*0630*/ 	.word	0xffffffff


	//   ....[78]....
        /*0634*/ 	.word	0xffffffff


	//   ....[79]....
        /*0638*/ 	.word	0xffffffff


	//   ....[80]....
        /*063c*/ 	.word	0xffffffff


	//   ....[81]....
        /*0640*/ 	.word	0xffffffff


	//   ....[82]....
        /*0644*/ 	.word	0xffffffff


	//   ....[83]....
        /*0648*/ 	.word	0xffffffff


	//   ....[84]....
        /*064c*/ 	.word	0xffffffff


	//   ....[85]....
        /*0650*/ 	.word	0xffffffff


	//   ....[86]....
        /*0654*/ 	.word	0xffffffff


	//   ....[87]....
        /*0658*/ 	.word	0xffffffff


	//   ....[88]....
        /*065c*/ 	.word	0xffffffff


	//   ....[89]....
        /*0660*/ 	.word	0xffffffff


	//   ....[90]....
        /*0664*/ 	.word	0xffffffff


	//   ....[91]....
        /*0668*/ 	.word	0xffffffff


	//   ....[92]....
        /*066c*/ 	.word	0xffffffff


	//   ....[93]....
        /*0670*/ 	.word	0xffffffff


	//   ....[94]....
        /*0674*/ 	.word	0xffffffff


	//   ....[95]....
        /*0678*/ 	.word	0xffffffff


	//   ....[96]....
        /*067c*/ 	.word	0xffffffff


	//   ....[97]....
        /*0680*/ 	.word	0xffffffff


	//   ....[98]....
        /*0684*/ 	.word	0xffffffff


	//   ....[99]....
        /*0688*/ 	.word	0x0500000f


	//   ....[100]....
        /*068c*/ 	.word	0x0500000f


	//   ....[101]....
        /*0690*/ 	.word	0x0500000f


	//   ....[102]....
        /*0694*/ 	.word	0x0500000f


	//   ....[103]....
        /*0698*/ 	.word	0x0500000f


	//   ....[104]....
        /*069c*/ 	.word	0x0500000f


	//   ....[105]....
        /*06a0*/ 	.word	0x0500000f


	//   ....[106]....
        /*06a4*/ 	.word	0x0500000f


	//   ....[107]....
        /*06a8*/ 	.word	0x0500000f


	//   ....[108]....
        /*06ac*/ 	.word	0x0500000f


	//   ....[109]....
        /*06b0*/ 	.word	0x0500000f


	//   ....[110]....
        /*06b4*/ 	.word	0x0500000f


	//   ....[111]....
        /*06b8*/ 	.word	0x0500000f


	//   ....[112]....
        /*06bc*/ 	.word	0x0500000f


	//   ....[113]....
        /*06c0*/ 	.word	0x0500000f


	//   ....[114]....
        /*06c4*/ 	.word	0x0500000f


	//   ....[115]....
        /*06c8*/ 	.word	0x0500000f


	//   ....[116]....
        /*06cc*/ 	.word	0x0500000f


	//   ....[117]....
        /*06d0*/ 	.word	0x0500000f


	//   ....[118]....
        /*06d4*/ 	.word	0x0500000f


	//   ....[119]....
        /*06d8*/ 	.word	0x0500000f


	//   ....[120]....
        /*06dc*/ 	.word	0x0500000f


	//   ....[121]....
        /*06e0*/ 	.word	0x0500000f


	//   ....[122]....
        /*06e4*/ 	.word	0x0500000f


	//   ....[123]....
        /*06e8*/ 	.word	0x0500000f


	//   ....[124]....
        /*06ec*/ 	.word	0x0500000f


	//   ....[125]....
        /*06f0*/ 	.word	0x0500000f


	//   ....[126]....
        /*06f4*/ 	.word	0x0500000f


	//   ....[127]....
        /*06f8*/ 	.word	0x0500000f


	//   ....[128]....
        /*06fc*/ 	.word	0x0500000f


	//   ....[129]....
        /*0700*/ 	.word	0x0500000f


	//   ....[130]....
        /*0704*/ 	.word	0x0500000f


	//   ....[131]....
        /*0708*/ 	.word	0x0500000f


	//   ....[132]....
        /*070c*/ 	.word	0x0500000f


	//   ....[133]....
        /*0710*/ 	.word	0x0500000f


	//----- nvinfo : EIATTR_COOP_GROUP_INSTR_OFFSETS
	.align		4
.L_563:
        /*0714*/ 	.byte	0x04, 0x28
        /*0716*/ 	.short	(.L_565 - .L_564)


	//   ....[0]....
.L_564:
        /*0718*/ 	.word	0x00000060


	//   ....[1]....
        /*071c*/ 	.word	0x00000130


	//   ....[2]....
        /*0720*/ 	.word	0x00000230


	//   ....[3]....
        /*0724*/ 	.word	0x000003a0


	//   ....[4]....
        /*0728*/ 	.word	0x00000500


	//   ....[5]....
        /*072c*/ 	.word	0x00000620


	//   ....[6]....
        /*0730*/ 	.word	0x00000780


	//   ....[7]....
        /*0734*/ 	.word	0x000014c0


	//   ....[8]....
        /*0738*/ 	.word	0x00001d20


	//   ....[9]....
        /*073c*/ 	.word	0x000025f0


	//   ....[10]....
        /*0740*/ 	.word	0x00002610


	//   ....[11]....
        /*0744*/ 	.word	0x00002620


	//   ....[12]....
        /*0748*/ 	.word	0x000030b0


	//   ....[13]....
        /*074c*/ 	.word	0x00003120


	//   ....[14]....
        /*0750*/ 	.word	0x00004790


	//   ....[15]....
        /*0754*/ 	.word	0x00004f70


	//   ....[16]....
        /*0758*/ 	.word	0x00004fd0


	//   ....[17]....
        /*075c*/ 	.word	0x00004fe0


	//   ....[18]....
        /*0760*/ 	.word	0x00005a20


	//   ....[19]....
        /*0764*/ 	.word	0x00005ab0


	//   ....[20]....
        /*0768*/ 	.word	0x00007330


	//   ....[21]....
        /*076c*/ 	.word	0x00007360


	//   ....[22]....
        /*0770*/ 	.word	0x00007960


	//   ....[23]....
        /*0774*/ 	.word	0x000079e0


	//   ....[24]....
        /*0778*/ 	.word	0x00008c00


	//   ....[25]....
        /*077c*/ 	.word	0x00008c30


	//   ....[26]....
        /*0780*/ 	.word	0x00008d30


	//   ....[27]....
        /*0784*/ 	.word	0x00008d40


	//   ....[28]....
        /*0788*/ 	.word	0x00009f70


	//   ....[29]....
        /*078c*/ 	.word	0x00009fb0


	//   ....[30]....
        /*0790*/ 	.word	0x00009ff0


	//   ....[31]....
        /*0794*/ 	.word	0x0000a030


	//   ....[32]....
        /*0798*/ 	.word	0x0000a5b0


	//   ....[33]....
        /*079c*/ 	.word	0x0000a5d0


	//   ....[34]....
        /*07a0*/ 	.word	0x0000a6a0


	//   ....[35]....
        /*07a4*/ 	.word	0x0000a6c0


	//   ....[36]....
        /*07a8*/ 	.word	0x0000a780


	//   ....[37]....
        /*07ac*/ 	.word	0x0000a7a0


	//   ....[38]....
        /*07b0*/ 	.word	0x0000a870


	//   ....[39]....
        /*07b4*/ 	.word	0x0000a890


	//   ....[40]....
        /*07b8*/ 	.word	0x0000b090


	//   ....[41]....
        /*07bc*/ 	.word	0x0000b0c0


	//   ....[42]....
        /*07c0*/ 	.word	0x0000b190


	//   ....[43]....
        /*07c4*/ 	.word	0x0000b1b0


	//   ....[44]....
        /*07c8*/ 	.word	0x0000b270


	//   ....[45]....
        /*07cc*/ 	.word	0x0000b290


	//   ....[46]....
        /*07d0*/ 	.word	0x0000b360


	//   ....[47]....
        /*07d4*/ 	.word	0x0000b380


	//   ....[48]....
        /*07d8*/ 	.word	0x0000b4c0


	//   ....[49]....
        /*07dc*/ 	.word	0x0000b690


	//   ....[50]....
        /*07e0*/ 	.word	0x0000b6c0


	//   ....[51]....
        /*07e4*/ 	.word	0x0000b6f0


	//   ....[52]....
        /*07e8*/ 	.word	0x0000b720


	//   ....[53]....
        /*07ec*/ 	.word	0x0000b750


	//   ....[54]....
        /*07f0*/ 	.word	0x0000b780


	//   ....[55]....
        /*07f4*/ 	.word	0x0000b8f0


	//   ....[56]....
        /*07f8*/ 	.word	0x0000b920


	//   ....[57]....
        /*07fc*/ 	.word	0x0000b950


	//   ....[58]....
        /*0800*/ 	.word	0x0000b980


	//   ....[59]....
        /*0804*/ 	.word	0x0000b9b0


	//   ....[60]....
        /*0808*/ 	.word	0x0000b9e0


	//   ....[61]....
        /*080c*/ 	.word	0x0000ba80


	//   ....[62]....
        /*0810*/ 	.word	0x0000bae0


	//   ....[63]....
        /*0814*/ 	.word	0x0000bb70


	//   ....[64]....
        /*0818*/ 	.word	0x0000ce00


	//   ....[65]....
        /*081c*/ 	.word	0x0000da90


	//   ....[66]....
        /*0820*/ 	.word	0x0000daa0


	//   ....[67]....
        /*0824*/ 	.word	0x0000dab0


	//   ....[68]....
        /*0828*/ 	.word	0x0000db00


	//   ....[69]....
        /*082c*/ 	.word	0x0000dbd0


	//   ....[70]....
        /*0830*/ 	.word	0x0000dc10


	//   ....[71]....
        /*0834*/ 	.word	0x0000dcc0


	//   ....[72]....
        /*0838*/ 	.word	0x0000dce0


	//   ....[73]....
        /*083c*/ 	.word	0x0000dd80


	//   ....[74]....
        /*0840*/ 	.word	0x0000dda0


	//   ....[75]....
        /*0844*/ 	.word	0x0000de40


	//   ....[76]....
        /*0848*/ 	.word	0x0000de60


	//   ....[77]....
        /*084c*/ 	.word	0x0000df00


	//   ....[78]....
        /*0850*/ 	.word	0x0000df20


	//   ....[79]....
        /*0854*/ 	.word	0x0000df30


	//   ....[80]....
        /*0858*/ 	.word	0x0000df40


	//   ....[81]....
        /*085c*/ 	.word	0x00010bb0


	//   ....[82]....
        /*0860*/ 	.word	0x00010c10


	//   ....[83]....
        /*0864*/ 	.word	0x00010c40


	//   ....[84]....
        /*0868*/ 	.word	0x00010c50


	//   ....[85]....
        /*086c*/ 	.word	0x00010c80


	//   ....[86]....
        /*0870*/ 	.word	0x00010cb0


	//   ....[87]....
        /*0874*/ 	.word	0x00010ce0


	//   ....[88]....
        /*0878*/ 	.word	0x00010d10


	//   ....[89]....
        /*087c*/ 	.word	0x00010e90


	//   ....[90]....
        /*0880*/ 	.word	0x00010ec0


	//   ....[91]....
        /*0884*/ 	.word	0x00010ef0


	//   ....[92]....
        /*0888*/ 	.word	0x00010f20


	//   ....[93]....
        /*088c*/ 	.word	0x00010f50


	//   ....[94]....
        /*0890*/ 	.word	0x00010f80


	//   ....[95]....
        /*0894*/ 	.word	0x00011040


	//   ....[96]....
        /*0898*/ 	.word	0x00011060


	//   ....[97]....
        /*089c*/ 	.word	0x000110d0


	//   ....[98]....
        /*08a0*/ 	.word	0x000117a0


	//   ....[99]....
        /*08a4*/ 	.word	0x00011d70


	//   ....[100]....
        /*08a8*/ 	.word	0x00011f30


	//   ....[101]....
        /*08ac*/ 	.word	0x00011f80


	//   ....[102]....
        /*08b0*/ 	.word	0x00011fe0


	//   ....[103]....
        /*08b4*/ 	.word	0x00012080


	//   ....[104]....
        /*08b8*/ 	.word	0x00012150


	//   ....[105]....
        /*08bc*/ 	.word	0x000121f0


	//   ....[106]....
        /*08c0*/ 	.word	0x000122c0


	//   ....[107]....
        /*08c4*/ 	.word	0x000123f0


	//   ....[108]....
        /*08c8*/ 	.word	0x00012450


	//   ....[109]....
        /*08cc*/ 	.word	0x00012570


	//   ....[110]....
        /*08d0*/ 	.word	0x000125d0


	//   ....[111]....
        /*08d4*/ 	.word	0x000126f0


	//   ....[112]....
        /*08d8*/ 	.word	0x00012750


	//   ....[113]....
        /*08dc*/ 	.word	0x00012860


	//   ....[114]....
        /*08e0*/ 	.word	0x000128c0


	//   ....[115]....
        /*08e4*/ 	.word	0x00012960


	//   ....[116]....
        /*08e8*/ 	.word	0x00012cf0


	//   ....[117]....
        /*08ec*/ 	.word	0x00012d90


	//   ....[118]....
        /*08f0*/ 	.word	0x00012eb0


	//   ....[119]....
        /*08f4*/ 	.word	0x00012f20


	//   ....[120]....
        /*08f8*/ 	.word	0x00012fa0


	//   ....[121]....
        /*08fc*/ 	.word	0x00013020


	//   ....[122]....
        /*0900*/ 	.word	0x000130a0


	//   ....[123]....
        /*0904*/ 	.word	0x00013130


	//   ....[124]....
        /*0908*/ 	.word	0x000131d0


	//   ....[125]....
        /*090c*/ 	.word	0x00013270


	//   ....[126]....
        /*0910*/ 	.word	0x000132e0


	//   ....[127]....
        /*0914*/ 	.word	0x00013350


	//   ....[128]....
        /*0918*/ 	.word	0x000133c0


	//   ....[129]....
        /*091c*/ 	.word	0x00013440


	//   ....[130]....
        /*0920*/ 	.word	0x000134c0


	//   ....[131]....
        /*0924*/ 	.word	0x00013560


	//   ....[132]....
        /*0928*/ 	.word	0x000135f0


	//   ....[133]....
        /*092c*/ 	.word	0x00013720


	//----- nvinfo : EIATTR_REG_RECONFIG
	.align		4
.L_565:
        /*0930*/ 	.byte	0x01, 0x54
	.zero		2


	//----- nvinfo : EIATTR_SYSCALL_OFFSETS
	.align		4
        /*0934*/ 	.byte	0x04, 0x46
        /*0936*/ 	.short	(.L_567 - .L_566)


	//   ....[0]....
.L_566:
        /*0938*/ 	.word	0x000016a0


	//   ....[1]....
        /*093c*/ 	.word	0x0000ca00


	//   ....[2]....
        /*0940*/ 	.word	0x0000cb60


	//   ....[3]....
        /*0944*/ 	.word	0x0000cc60


	//   ....[4]....
        /*0948*/ 	.word	0x0000d640


	//----- nvinfo : EIATTR_MBARRIER_INSTR_OFFSETS
	.align		4
.L_567:
        /*094c*/ 	.byte	0x04, 0x39
        /*094e*/ 	.short	(.L_569 - .L_568)


	//   ....[0]....
.L_568:
        /*0950*/ 	.word	0x00000250
        /*0954*/ 	.word	0x000000ff
        /*0958*/ 	.word	0x00034800
        /*095c*/ 	.short	0x0100
        /*095e*/ 	.byte	0x08
	.zero		1


	//   ....[1]....
        /*0960*/ 	.word	0x00000260
        /*0964*/ 	.word	0x000000ff
        /*0968*/ 	.word	0x00034820
        /*096c*/ 	.short	0x0100
        /*096e*/ 	.byte	0x08
	.zero		1


	//   ....[2]....
        /*0970*/ 	.word	0x00000350
        /*0974*/ 	.word	0x000000ff
        /*0978*/ 	.word	0x00034830
        /*097c*/ 	.short	0x0100
        /*097e*/ 	.byte	0x08
	.zero		1


	//   ....[3]....
        /*0980*/ 	.word	0x00000360
        /*0984*/ 	.word	0x000000ff
        /*0988*/ 	.word	0x00034840
        /*098c*/ 	.short	0x0100
        /*098e*/ 	.byte	0x08
	.zero		1


	//   ....[4]....
        /*0990*/ 	.word	0x00000370
        /*0994*/ 	.word	0x000000ff
        /*0998*/ 	.word	0x00034838
        /*099c*/ 	.short	0x0100
        /*099e*/ 	.byte	0x08
	.zero		1


	//   ....[5]....
        /*09a0*/ 	.word	0x00000380
        /*09a4*/ 	.word	0x000000ff
        /*09a8*/ 	.word	0x00034848
        /*09ac*/ 	.short	0x0100
        /*09ae*/ 	.byte	0x08
	.zero		1


	//   ....[6]....
        /*09b0*/ 	.word	0x000004b0
        /*09b4*/ 	.word	0x000000ff
        /*09b8*/ 	.word	0x00034850
        /*09bc*/ 	.short	0x0100
        /*09be*/ 	.byte	0x08
	.zero		1


	//   ....[7]....
        /*09c0*/ 	.word	0x000004c0
        /*09c4*/ 	.word	0x000000ff
        /*09c8*/ 	.word	0x00034860
        /*09cc*/ 	.short	0x0100
        /*09ce*/ 	.byte	0x08
	.zero		1


	//   ....[8]....
        /*09d0*/ 	.word	0x000004d0
        /*09d4*/ 	.word	0x000000ff
        /*09d8*/ 	.word	0x00034858
        /*09dc*/ 	.short	0x0100
        /*09de*/ 	.byte	0x08
	.zero		1


	//   ....[9]....
        /*09e0*/ 	.word	0x000004e0
        /*09e4*/ 	.word	0x000000ff
        /*09e8*/ 	.word	0x00034868
        /*09ec*/ 	.short	0x0100
        /*09ee*/ 	.byte	0x08
	.zero		1


	//   ....[10]....
        /*09f0*/ 	.word	0x000005d0
        /*09f4*/ 	.word	0x000000ff
        /*09f8*/ 	.word	0x00034870
        /*09fc*/ 	.short	0x0100
        /*09fe*/ 	.byte	0x06
	.zero		1


	//   ....[11]....
        /*0a00*/ 	.word	0x000005e0
        /*0a04*/ 	.word	0x000000ff
        /*0a08*/ 	.word	0x00034880
        /*0a0c*/ 	.short	0x0100
        /*0a0e*/ 	.byte	0x06
	.zero		1


	//   ....[12]....
        /*0a10*/ 	.word	0x000005f0
        /*0a14*/ 	.word	0x000000ff
        /*0a18*/ 	.word	0x00034878
        /*0a1c*/ 	.short	0x0100
        /*0a1e*/ 	.byte	0x06
	.zero		1


	//   ....[13]....
        /*0a20*/ 	.word	0x00000600
        /*0a24*/ 	.word	0x000000ff
        /*0a28*/ 	.word	0x00034888
        /*0a2c*/ 	.short	0x0100
        /*0a2e*/ 	.byte	0x06
	.zero		1


	//   ....[14]....
        /*0a30*/ 	.word	0x00000730
        /*0a34*/ 	.word	0x000000ff
        /*0a38*/ 	.word	0x00034890
        /*0a3c*/ 	.short	0x0100
        /*0a3e*/ 	.byte	0x08
	.zero		1


	//   ....[15]....
        /*0a40*/ 	.word	0x00000740
        /*0a44*/ 	.word	0x000000ff
        /*0a48*/ 	.word	0x000348a0
        /*0a4c*/ 	.short	0x0100
        /*0a4e*/ 	.byte	0x08
	.zero		1


	//   ....[16]....
        /*0a50*/ 	.word	0x00000750
        /*0a54*/ 	.word	0x000000ff
        /*0a58*/ 	.word	0x00034898
        /*0a5c*/ 	.short	0x0100
        /*0a5e*/ 	.byte	0x08
	.zero		1


	//   ....[17]....
        /*0a60*/ 	.word	0x00000760
        /*0a64*/ 	.word	0x000000ff
        /*0a68*/ 	.word	0x000348a8
        /*0a6c*/ 	.short	0x0100
        /*0a6e*/ 	.byte	0x08
	.zero		1


	//   ....[18]....
        /*0a70*/ 	.word	0x00000890
        /*0a74*/ 	.word	0x000000ff
        /*0a78*/ 	.word	0x000348b0
        /*0a7c*/ 	.short	0x0100
        /*0a7e*/ 	.byte	0x08
	.zero		1


	//   ....[19]....
        /*0a80*/ 	.word	0x000008a0
        /*0a84*/ 	.word	0x000000ff
        /*0a88*/ 	.word	0x000348c0
        /*0a8c*/ 	.short	0x0100
        /*0a8e*/ 	.byte	0x08
	.zero		1


	//   ....[20]....
        /*0a90*/ 	.word	0x000008b0
        /*0a94*/ 	.word	0x000000ff
        /*0a98*/ 	.word	0x000348b8
        /*0a9c*/ 	.short	0x0100
        /*0a9e*/ 	.byte	0x08
	.zero		1


	//   ....[21]....
        /*0aa0*/ 	.word	0x000008c0
        /*0aa4*/ 	.word	0x000000ff
        /*0aa8*/ 	.word	0x000348c8
        /*0aac*/ 	.short	0x0100
        /*0aae*/ 	.byte	0x08
	.zero		1


	//   ....[22]....
        /*0ab0*/ 	.word	0x00001700
        /*0ab4*/ 	.word	0x000000ff
        /*0ab8*/ 	.word	0x00034800
        /*0abc*/ 	.short	0x010a
        /*0abe*/ 	.byte	0x25
	.zero		1


	//   ....[23]....
        /*0ac0*/ 	.word	0x00001780
        /*0ac4*/ 	.word	0x00000002
        /*0ac8*/ 	.word	0x00034830
        /*0acc*/ 	.short	0x010a
        /*0ace*/ 	.byte	0x3f
	.zero		1


	//   ....[24]....
        /*0ad0*/ 	.word	0x000017e0
        /*0ad4*/ 	.word	0x00000002
        /*0ad8*/ 	.word	0x00034830
        /*0adc*/ 	.short	0x010a
        /*0ade*/ 	.byte	0x3f
	.zero		1


	//   ....[25]....
        /*0ae0*/ 	.word	0x00002020
        /*0ae4*/ 	.word	0x00000002
        /*0ae8*/ 	.word	0x00000000
        /*0aec*/ 	.short	0x0101
        /*0aee*/ 	.byte	0x3f
	.zero		1


	//   ....[26]....
        /*0af0*/ 	.word	0x00003d90
        /*0af4*/ 	.word	0x000000ff
        /*0af8*/ 	.word	0x00034830
        /*0afc*/ 	.short	0x010a
        /*0afe*/ 	.byte	0x3a
	.zero		1


	//   ....[27]....
        /*0b00*/ 	.word	0x00003dd0
        /*0b04*/ 	.word	0x000000ff
        /*0b08*/ 	.word	0x00034830
        /*0b0c*/ 	.short	0x010a
        /*0b0e*/ 	.byte	0x3a
	.zero		1


	//   ....[28]....
        /*0b10*/ 	.word	0x00004600
        /*0b14*/ 	.word	0x000000ff
        /*0b18*/ 	.word	0x00034850
        /*0b1c*/ 	.short	0x010a
        /*0b1e*/ 	.byte	0x07
	.zero		1


	//   ....[29]....
        /*0b20*/ 	.word	0x00004640
        /*0b24*/ 	.word	0x000000ff
        /*0b28*/ 	.word	0x00034850
        /*0b2c*/ 	.short	0x010a
        /*0b2e*/ 	.byte	0x07
	.zero		1


	//   ....[30]....
        /*0b30*/ 	.word	0x00006000
        /*0b34*/ 	.word	0x00000008
        /*0b38*/ 	.word	0x00000000
        /*0b3c*/ 	.short	0x0101
        /*0b3e*/ 	.byte	0x3f
	.zero		1


	//   ....[31]....
        /*0b40*/ 	.word	0x00006060
        /*0b44*/ 	.word	0x00000008
        /*0b48*/ 	.word	0x00000000
        /*0b4c*/ 	.short	0x0101
        /*0b4e*/ 	.byte	0x3f
	.zero		1


	//   ....[32]....
        /*0b50*/ 	.word	0x00006760
        /*0b54*/ 	.word	0x000000ff
        /*0b58*/ 	.word	0x00034830
        /*0b5c*/ 	.short	0x010a
        /*0b5e*/ 	.byte	0x06
	.zero		1


	//   ....[33]....
        /*0b60*/ 	.word	0x000067a0
        /*0b64*/ 	.word	0x000000ff
        /*0b68*/ 	.word	0x00034830
        /*0b6c*/ 	.short	0x010a
        /*0b6e*/ 	.byte	0x06
	.zero		1


	//   ....[34]....
        /*0b70*/ 	.word	0x00006fd0
        /*0b74*/ 	.word	0x000000ff
        /*0b78*/ 	.word	0x00034850
        /*0b7c*/ 	.short	0x010a
        /*0b7e*/ 	.byte	0x07
	.zero		1


	//   ....[35]....
        /*0b80*/ 	.word	0x00007010
        /*0b84*/ 	.word	0x000000ff
        /*0b88*/ 	.word	0x00034850
        /*0b8c*/ 	.short	0x010a
        /*0b8e*/ 	.byte	0x07
	.zero		1


	//   ....[36]....
        /*0b90*/ 	.word	0x000082a0
        /*0b94*/ 	.word	0x0000001b
        /*0b98*/ 	.word	0x00000000
        /*0b9c*/ 	.short	0x0101
        /*0b9e*/ 	.byte	0x3f
	.zero		1


	//   ....[37]....
        /*0ba0*/ 	.word	0x00008330
        /*0ba4*/ 	.word	0x0000001f
        /*0ba8*/ 	.word	0x00000000
        /*0bac*/ 	.short	0x0101
        /*0bae*/ 	.byte	0x3f
	.zero		1


	//   ....[38]....
        /*0bb0*/ 	.word	0x00008b70
        /*0bb4*/ 	.word	0x000000ff
        /*0bb8*/ 	.word	0x00034850
        /*0bbc*/ 	.short	0x010a
        /*0bbe*/ 	.byte	0x05
	.zero		1


	//   ....[39]....
        /*0bc0*/ 	.word	0x00008bb0
        /*0bc4*/ 	.word	0x000000ff
        /*0bc8*/ 	.word	0x00034850
        /*0bcc*/ 	.short	0x010a
        /*0bce*/ 	.byte	0x05
	.zero		1


	//   ....[40]....
        /*0bd0*/ 	.word	0x000090d0
        /*0bd4*/ 	.word	0x00000000
        /*0bd8*/ 	.word	0x00000000
        /*0bdc*/ 	.short	0x0101
        /*0bde*/ 	.byte	0x3f
	.zero		1


	//   ....[41]....
        /*0be0*/ 	.word	0x0000a5a0
        /*0be4*/ 	.word	0x00000000
        /*0be8*/ 	.word	0x00000000
        /*0bec*/ 	.short	0x0101
        /*0bee*/ 	.byte	0x3f
	.zero		1


	//   ....[42]....
        /*0bf0*/ 	.word	0x0000d090
        /*0bf4*/ 	.word	0x00000000
        /*0bf8*/ 	.word	0x00034840
        /*0bfc*/ 	.short	0x010a
        /*0bfe*/ 	.byte	0x3f
	.zero		1


	//   ....[43]....
        /*0c00*/ 	.word	0x0000e0c0
        /*0c04*/ 	.word	0x00000009
        /*0c08*/ 	.word	0x00034800
        /*0c0c*/ 	.short	0x0107
        /*0c0e*/ 	.byte	0x3f
	.zero		1


	//   ....[44]....
        /*0c10*/ 	.word	0x0000e1d0
        /*0c14*/ 	.word	0x00000002
        /*0c18*/ 	.word	0x00034800
        /*0c1c*/ 	.short	0x0101
        /*0c1e*/ 	.byte	0x3f
	.zero		1


	//   ....[45]....
        /*0c20*/ 	.word	0x0000e1f0
        /*0c24*/ 	.word	0x00000002
        /*0c28*/ 	.word	0x00034820
        /*0c2c*/ 	.short	0x010a
        /*0c2e*/ 	.byte	0x3f
	.zero		1


	//   ....[46]....
        /*0c30*/ 	.word	0x0000e550
        /*0c34*/ 	.word	0x00000002
        /*0c38*/ 	.word	0x00034840
        /*0c3c*/ 	.short	0x010a
        /*0c3e*/ 	.byte	0x3f
	.zero		1


	//   ....[47]....
        /*0c40*/ 	.word	0x0000ea00
        /*0c44*/ 	.word	0x00000002
        /*0c48*/ 	.word	0x00000060
        /*0c4c*/ 	.short	0x010a
        /*0c4e*/ 	.byte	0x3f
	.zero		1


	//   ....[48]....
        /*0c50*/ 	.word	0x0000f0d0
        /*0c54*/ 	.word	0x00000003
        /*0c58*/ 	.word	0x00034840
        /*0c5c*/ 	.short	0x010a
        /*0c5e*/ 	.byte	0x3f
	.zero		1


	//   ....[49]....
        /*0c60*/ 	.word	0x0000f580
        /*0c64*/ 	.word	0x00000002
        /*0c68*/ 	.word	0x00000060
        /*0c6c*/ 	.short	0x010a
        /*0c6e*/ 	.byte	0x3f
	.zero		1


	//   ....[50]....
        /*0c70*/ 	.word	0x0000fba0
        /*0c74*/ 	.word	0x00000002
        /*0c78*/ 	.word	0x00034840
        /*0c7c*/ 	.short	0x010a
        /*0c7e*/ 	.byte	0x3f
	.zero		1


	//   ....[51]....
        /*0c80*/ 	.word	0x00010050
        /*0c84*/ 	.word	0x00000002
        /*0c88*/ 	.word	0x00000060
        /*0c8c*/ 	.short	0x010a
        /*0c8e*/ 	.byte	0x3f
	.zero		1


	//   ....[52]....
        /*0c90*/ 	.word	0x00010600
        /*0c94*/ 	.word	0x00000000
        /*0c98*/ 	.word	0x00034860
        /*0c9c*/ 	.short	0x010a
        /*0c9e*/ 	.byte	0x3f
	.zero		1


	//   ....[53]....
        /*0ca0*/ 	.word	0x00011720
        /*0ca4*/ 	.word	0x00000000
        /*0ca8*/ 	.word	0x00034820
        /*0cac*/ 	.short	0x010a
        /*0cae*/ 	.byte	0x3f
	.zero		1


	//   ....[54]....
        /*0cb0*/ 	.word	0x000118e0
        /*0cb4*/ 	.word	0x00000006
        /*0cb8*/ 	.word	0x00000000
        /*0cbc*/ 	.short	0x010a
        /*0cbe*/ 	.byte	0x3f
	.zero		1


	//   ....[55]....
        /*0cc0*/ 	.word	0x00011950
        /*0cc4*/ 	.word	0x00000007
        /*0cc8*/ 	.word	0x00000000
        /*0ccc*/ 	.short	0x010a
        /*0cce*/ 	.byte	0x3f
	.zero		1


	//   ....[56]....
        /*0cd0*/ 	.word	0x000119c0
        /*0cd4*/ 	.word	0x00000004
        /*0cd8*/ 	.word	0x00000000
        /*0cdc*/ 	.short	0x010a
        /*0cde*/ 	.byte	0x3f
	.zero		1


	//   ....[57]....
        /*0ce0*/ 	.word	0x000119f0
        /*0ce4*/ 	.word	0x00000003
        /*0ce8*/ 	.word	0x00000000
        /*0cec*/ 	.short	0x010a
        /*0cee*/ 	.byte	0x3f
	.zero		1


	//   ....[58]....
        /*0cf0*/ 	.word	0x00011a60
        /*0cf4*/ 	.word	0x00000003
        /*0cf8*/ 	.word	0x00034800
        /*0cfc*/ 	.short	0x010a
        /*0cfe*/ 	.byte	0x3f
	.zero		1


	//   ....[59]....
        /*0d00*/ 	.word	0x00011ab0
        /*0d04*/ 	.word	0x00000002
        /*0d08*/ 	.word	0x00034830
        /*0d0c*/ 	.short	0x010a
        /*0d0e*/ 	.byte	0x3f
	.zero		1


	//   ....[60]....
        /*0d10*/ 	.word	0x00011b10
        /*0d14*/ 	.word	0x00000007
        /*0d18*/ 	.word	0x00034830
        /*0d1c*/ 	.short	0x010a
        /*0d1e*/ 	.byte	0x3f
	.zero		1


	//   ....[61]....
        /*0d20*/ 	.word	0x00011b70
        /*0d24*/ 	.word	0x00000003
        /*0d28*/ 	.word	0x00034850
        /*0d2c*/ 	.short	0x010a
        /*0d2e*/ 	.byte	0x3f
	.zero		1


	//   ....[62]....
        /*0d30*/ 	.word	0x00011bd0
        /*0d34*/ 	.word	0x00000007
        /*0d38*/ 	.word	0x00034830
        /*0d3c*/ 	.short	0x010a
        /*0d3e*/ 	.byte	0x3f
	.zero		1


	//   ....[63]....
        /*0d40*/ 	.word	0x00011c30
        /*0d44*/ 	.word	0x00000003
        /*0d48*/ 	.word	0x00034850
        /*0d4c*/ 	.short	0x010a
        /*0d4e*/ 	.byte	0x3f
	.zero		1


	//   ....[64]....
        /*0d50*/ 	.word	0x00011c90
        /*0d54*/ 	.word	0x00000003
        /*0d58*/ 	.word	0x00034850
        /*0d5c*/ 	.short	0x010a
        /*0d5e*/ 	.byte	0x3f
	.zero		1


	//   ....[65]....
        /*0d60*/ 	.word	0x00011e30
        /*0d64*/ 	.word	0x00000000
        /*0d68*/ 	.word	0x00034840
        /*0d6c*/ 	.short	0x010a
        /*0d6e*/ 	.byte	0x3f
	.zero		1


	//   ....[66]....
        /*0d70*/ 	.word	0x00012a10
        /*0d74*/ 	.word	0x00000002
        /*0d78*/ 	.word	0x00034820
        /*0d7c*/ 	.short	0x010a
        /*0d7e*/ 	.byte	0x3f
	.zero		1


	//   ....[67]....
        /*0d80*/ 	.word	0x00012a60
        /*0d84*/ 	.word	0x00000002
        /*0d88*/ 	.word	0x00034840
        /*0d8c*/ 	.short	0x010a
        /*0d8e*/ 	.byte	0x3f
	.zero		1


	//   ....[68]....
        /*0d90*/ 	.word	0x00012ab0
        /*0d94*/ 	.word	0x00000002
        /*0d98*/ 	.word	0x00000060
        /*0d9c*/ 	.short	0x010a
        /*0d9e*/ 	.byte	0x3f
	.zero		1


	//   ....[69]....
        /*0da0*/ 	.word	0x00012b00
        /*0da4*/ 	.word	0x00000003
        /*0da8*/ 	.word	0x00034840
        /*0dac*/ 	.short	0x010a
        /*0dae*/ 	.byte	0x3f
	.zero		1


	//   ....[70]....
        /*0db0*/ 	.word	0x00012b50
        /*0db4*/ 	.word	0x00000002
        /*0db8*/ 	.word	0x00000060
        /*0dbc*/ 	.short	0x010a
        /*0dbe*/ 	.byte	0x3f
	.zero		1


	//   ....[71]....
        /*0dc0*/ 	.word	0x00012ba0
        /*0dc4*/ 	.word	0x00000002
        /*0dc8*/ 	.word	0x00034840
        /*0dcc*/ 	.short	0x010a
        /*0dce*/ 	.byte	0x3f
	.zero		1


	//   ....[72]....
        /*0dd0*/ 	.word	0x00012bf0
        /*0dd4*/ 	.word	0x00000002
        /*0dd8*/ 	.word	0x00000060
        /*0ddc*/ 	.short	0x010a
        /*0dde*/ 	.byte	0x3f
	.zero		1


	//   ....[73]....
        /*0de0*/ 	.word	0x00012c40
        /*0de4*/ 	.word	0x00000000
        /*0de8*/ 	.word	0x00034860
        /*0dec*/ 	.short	0x010a
        /*0dee*/ 	.byte	0x3f
	.zero		1


	//   ....[74]....
        /*0df0*/ 	.word	0x00013640
        /*0df4*/ 	.word	0x00000000
        /*0df8*/ 	.word	0x00034820
        /*0dfc*/ 	.short	0x010a
        /*0dfe*/ 	.byte	0x3f
	.zero		1


	//   ....[75]....
        /*0e00*/ 	.word	0x000137e0
        /*0e04*/ 	.word	0x00000006
        /*0e08*/ 	.word	0x00000000
        /*0e0c*/ 	.short	0x010a
        /*0e0e*/ 	.byte	0x3f
	.zero		1


	//   ....[76]....
        /*0e10*/ 	.word	0x00013830
        /*0e14*/ 	.word	0x00000007
        /*0e18*/ 	.word	0x00000000
        /*0e1c*/ 	.short	0x010a
        /*0e1e*/ 	.byte	0x3f
	.zero		1


	//   ....[77]....
        /*0e20*/ 	.word	0x00013880
        /*0e24*/ 	.word	0x00000004
        /*0e28*/ 	.word	0x00000000
        /*0e2c*/ 	.short	0x010a
        /*0e2e*/ 	.byte	0x3f
	.zero		1


	//----- nvinfo : EIATTR_NUM_MBARRIERS
	.align		4
.L_569:
        /*0e30*/ 	.byte	0x03, 0x38
        /*0e32*/ 	.short	0x0016


	//----- nvinfo : EIATTR_EXIT_INSTR_OFFSETS
	.align		4
        /*0e34*/ 	.byte	0x04, 0x1c
        /*0e36*/ 	.short	(.L_571 - .L_570)


	//   ....[0]....
.L_570:
        /*0e38*/ 	.word	0x00000a30


	//   ....[1]....
        /*0e3c*/ 	.word	0x0000b470


	//   ....[2]....
        /*0e40*/ 	.word	0x00011a40


	//----- nvinfo : EIATTR_MAX_THREADS
	.align		4
.L_571:
        /*0e44*/ 	.byte	0x04, 0x05
        /*0e46*/ 	.short	(.L_573 - .L_572)
.L_572:
        /*0e48*/ 	.word	0x00000180
        /*0e4c*/ 	.word	0x00000001
        /*0e50*/ 	.word	0x00000001


	//----- nvinfo : EIATTR_CRS_STACK_SIZE
	.align		4
.L_573:
        /*0e54*/ 	.byte	0x04, 0x1e
        /*0e56*/ 	.short	(.L_575 - .L_574)
.L_574:
        /*0e58*/ 	.word	0x00000000


	//----- nvinfo : EIATTR_CBANK_PARAM_SIZE
	.align		4
.L_575:
        /*0e5c*/ 	.byte	0x03, 0x19
        /*0e5e*/ 	.short	0x0af0


	//----- nvinfo : EIATTR_PARAM_CBANK
	.align		4
        /*0e60*/ 	.byte	0x04, 0x0a
        /*0e62*/ 	.short	(.L_577 - .L_576)
	.align		4
.L_576:
        /*0e64*/ 	.word	index@(.nv.constant0._ZN7cutlass13device_kernelIN5flash11enable_sm90INS1_16FlashAttnFwdSm90INS1_25CollectiveMainloopFwdSm90ILi2EN4cute5tupleIJNS5_1CILi1EEES8_S8_EEENS6_IJNS7_ILi128EEESA_NS7_ILi192EEEEEELi128ENS_6half_tEfNS_4arch4Sm90ELb1ELb0ELb0ELb1ELb0ELb0ELb0ELb1ELb1ELb1ELb0ELb0EEENS1_21CollectiveEpilogueFwdINS6_IJSA_SA_SA_EEES9_SD_SF_Li256ELb1ELb1ELb0ELb0EEENS1_36VarlenDynamicPersistentTileSchedulerILi128ELi128ELi256ELi128ELb0ELb1ELb1ELb1ELb1ELb1EEEEEEEEEvNT_6ParamsE)
        /*0e68*/ 	.short	0x0210
        /*0e6a*/ 	.short	0x0af0


	//----- nvinfo : EIATTR_SW_WAR
	.align		4
.L_577:
        /*0e6c*/ 	.byte	0x04, 0x36
        /*0e6e*/ 	.short	(.L_579 - .L_578)
.L_578:
        /*0e70*/ 	.word	0x00000008
.L_579:


//--------------------- .nv.info._ZN7cutlass13device_kernelIN5flash11enable_sm90INS1_16FlashAttnFwdSm90INS1_25CollectiveMainloopFwdSm90ILi2EN4cute5tupleIJNS5_1CILi1EEES8_S8_EEENS6_IJNS7_ILi128EEESA_NS7_ILi192EEEEEELi128ENS_6half_tEfNS_4arch4Sm90ELb1ELb0ELb0ELb1ELb0ELb1ELb0ELb1ELb1ELb1ELb0ELb0EEENS1_21CollectiveEpilogueFwdINS6_IJSA_SA_SA_EEES9_SD_SF_Li256ELb1ELb1ELb0ELb0EEENS1_36VarlenDynamicPersistentTileSchedulerILi128ELi128ELi256ELi128ELb0ELb1ELb1ELb1ELb1ELb1EEEEEEEEEvNT_6ParamsE --------------------------
	.section	.nv.info._ZN7cutlass13device_kernelIN5flash11enable_sm90INS1_16FlashAttnFwdSm90INS1_25CollectiveMainloopFwdSm90ILi2EN4cute5tupleIJNS5_1CILi1EEES8_S8_EEENS6_IJNS7_ILi128EEESA_NS7_ILi192EEEEEELi128ENS_6half_tEfNS_4arch4Sm90ELb1ELb0ELb0ELb1ELb0ELb1ELb0ELb1ELb1ELb1ELb0ELb0EEENS1_21CollectiveEpilogueFwdINS6_IJSA_SA_SA_EEES9_SD_SF_Li256ELb1ELb1ELb0ELb0EEENS1_36VarlenDynamicPersistentTileSchedulerILi128ELi128ELi256ELi128ELb0ELb1ELb1ELb1ELb1ELb1EEEEEEEEEvNT_6ParamsE,"",@"SHT_CUDA_INFO"
	.sectionflags	@""
	.align	4


	//----- nvinfo : EIATTR_CUDA_API_VERSION
	.align		4
        /*0000*/ 	.byte	0x04, 0x37
        /*0002*/ 	.short	(.L_581 - .L_580)
.L_580:
        /*0004*/ 	.word	0x00000082


	//----- nvinfo : EIATTR_KPARAM_INFO
	.align		4
.L_581:
        /*0008*/ 	.byte	0x04, 0x17
        /*000a*/ 	.short	(.L_583 - .L_582)
.L_582:
        /*000c*/ 	.word	0x00000000
        /*0010*/ 	.short	0x0000
        /*0012*/ 	.short	0x0070
        /*0014*/ 	.byte	0x00, 0xf0, 0x01, 0x2a


	//----- nvinfo : EIATTR_SPARSE_MMA_MASK
	.align		4
.L_583:
        /*0018*/ 	.byte	0x03, 0x50
        /*001a*/ 	.short	0x0000


	//----- nvinfo : EIATTR_MAXREG_COUNT
	.align		4
        /*001c*/ 	.byte	0x03, 0x1b
        /*001e*/ 	.short	0x00a8


	//----- nvinfo : EIATTR_NUM_BARRIERS
	.align		4
        /*0020*/ 	.byte	0x02, 0x4c
        /*0022*/ 	.byte	0x10
	.zero		1


	//----- nvinfo : EIATTR_EXTERNS
	.align		4
        /*0024*/ 	.byte	0x04, 0x0f
        /*0026*/ 	.short	(.L_585 - .L_584)


	//   ....[0]....
	.align		4
.L_584:
        /*0028*/ 	.word	index@(__assertfail)


	//----- nvinfo : EIATTR_ANNOTATIONS
	.align		4
.L_585:
        /*002c*/ 	.byte	0x04, 0x55
        /*002e*/ 	.short	(.L_587 - .L_586)


	//   ....[0]....
.L_586:
        /* <DEDUP_REMOVED lines=127> */


	//----- nvinfo : EIATTR_MERCURY_ISA_VERSION
	.align		4
.L_587:
        /*0808*/ 	.byte	0x03, 0x5f
        /*080a*/ 	.short	0x0101


	//----- nvinfo : EIATTR_UNUSED_LOAD_BYTE_OFFSET
	.align		4
        /*080c*/ 	.byte	0x04, 0x44
        /*080e*/ 	.short	(.L_589 - .L_588)


	//   ....[0]....
.L_588:
        /*0810*/ 	.word	0x00000ab0
        /*0814*/ 	.word	0x0000fff0


	//   ....[1]....
        /*0818*/ 	.word	0x0001a2e0
        /*081c*/ 	.word	0x0000fff0


	//----- nvinfo : EIATTR_INT_WARP_WIDE_INSTR_OFFSETS
	.align		4
.L_589:
        /*0820*/ 	.byte	0x04, 0x31
        /*0822*/ 	.short	(.L_591 - .L_590)


	//   ....[0]....
.L_590:
        /*0824*/ 	.word	0x00000190


	//   ....[1]....
        /*0828*/ 	.word	0x000001d0


	//   ....[2]....
        /*082c*/ 	.word	0x00000240


	//   ....[3]....
        /*0830*/ 	.word	0x0001ece0


	//   ....[4]....
        /*0834*/ 	.word	0x0001ed70


	//   ....[5]....
        /*0838*/ 	.word	0x00022a40


	//   ....[6]....
        /*083c*/ 	.word	0x00022aa0


	//----- nvinfo : EIATTR_COOP_GROUP_MASK_REGIDS
	.align		4
.L_591:
        /*0840*/ 	.byte	0x04, 0x29
        /*0842*/ 	.short	(.L_593 - .L_592)


	//   ....[0]....
.L_592:
        /*0844*/ 	.word	0xffffffff


	//   ....[1]....
        /*0848*/ 	.word	0xffffffff


	//   ....[2]....
        /*084c*/ 	.word	0xffffffff


	//   ....[3]....
        /*0850*/ 	.word	0xffffffff


	//   ....[4]....
        /*0854*/ 	.word	0xffffffff


	//   ....[5]....
        /*0858*/ 	.word	0xffffffff


	//   ....[6]....
        /*085c*/ 	.word	0xffffffff


	//   ....[7]....
        /*0860*/ 	.word	0xffffffff


	//   ....[8]....
        /*0864*/ 	.word	0xffffffff


	//   ....[9]....
        /*0868*/ 	.word	0xffffffff


	//   ....[10]....
        /*086c*/ 	.word	0xffffffff


	//   ....[11]....
        /*0870*/ 	.word	0xffffffff


	//   ....[12]....
        /*0874*/ 	.word	0xffffffff


	//   ....[13]....
        /*0878*/ 	.word	0xffffffff


	//   ....[14]....
        /*087c*/ 	.word	0xffffffff


	//   ....[15]....
        /*0880*/ 	.word	0xffffffff


	//   ....[16]....
        /*0884*/ 	.word	0xffffffff


	//   ....[17]....
        /*0888*/ 	.word	0xffffffff


	//   ....[18]....
        /*088c*/ 	.word	0xffffffff


	//   ....[19]....
        /*0890*/ 	.word	0xffffffff


	//   ....[20]....
        /*0894*/ 	.word	0xffffffff


	//   ....[21]....
        /*0898*/ 	.word	0xffffffff


	//   ....[22]....
        /*089c*/ 	.word	0xffffffff


	//   ....[23]....
        /*08a0*/ 	.word	0xffffffff


	//   ....[24]....
        /*08a4*/ 	.word	0xffffffff


	//   ....[25]....
        /*08a8*/ 	.word	0xffffffff


	//   ....[26]....
        /*08ac*/ 	.word	0xffffffff


	//   ....[27]....
        /*08b0*/ 	.word	0xffffffff


	//   ....[28]....
        /*08b4*/ 	.word	0xffffffff


	//   ....[29]....
        /*08b8*/ 	.word	0xffffffff


	//   ....[30]....
        /*08bc*/ 	.word	0xffffffff


	//   ....[31]....
        /*08c0*/ 	.word	0xffffffff


	//   ....[32]....
        /*08c4*/ 	.word	0xffffffff


	//   ....[33]....
        /*08c8*/ 	.word	0xffffffff


	//   ....[34]....
        /*08cc*/ 	.word	0xffffffff


	//   ....[35]....
        /*08d0*/ 	.word	0xffffffff


	//   ....[36]....
        /*08d4*/ 	.word	0xffffffff


	//   ....[37]....
        /*08d8*/ 	.word	0xffffffff


	//   ....[38]....
        /*08dc*/ 	.word	0xffffffff


	//   ....[39]....
        /*08e0*/ 	.word	0xffffffff


	//   ....[40]....
        /*08e4*/ 	.word	0xffffffff


	//   ....[41]....
        /*08e8*/ 	.word	0xffffffff


	//   ....[42]....
        /*08ec*/ 	.word	0xffffffff


	//   ....[43]....
        /*08f0*/ 	.word	0xffffffff


	//   ....[44]....
        /*08f4*/ 	.word	0xffffffff


	//   ....[45]....
        /*08f8*/ 	.word	0xffffffff


	//   ....[46]....
        /*08fc*/ 	.word	0xffffffff


	//   ....[47]....
        /*0900*/ 	.word	0xffffffff


	//   ....[48]....
        /*0904*/ 	.word	0xffffffff


	//   ....[49]....
        /*0908*/ 	.word	0xffffffff


	//   ....[50]....
        /*090c*/ 	.word	0xffffffff


	//   ....[51]....
        /*0910*/ 	.word	0xffffffff


	//   ....[52]....
        /*0914*/ 	.word	0xffffffff


	//   ....[53]....
        /*0918*/ 	.word	0xffffffff


	//   ....[54]....
        /*091c*/ 	.word	0xffffffff


	//   ....[55]....
        /*0920*/ 	.word	0xffffffff


	//   ....[56]....
        /*0924*/ 	.word	0xffffffff


	//   ....[57]....
        /*0928*/ 	.word	0xffffffff


	//   ....[58]....
        /*092c*/ 	.word	0xffffffff


	//   ....[59]....
        /*0930*/ 	.word	0xffffffff


	//   ....[60]....
        /*0934*/ 	.word	0xffffffff


	//   ....[61]....
        /*0938*/ 	.word	0xffffffff


	//   ....[62]....
        /*093c*/ 	.word	0xffffffff


	//   ....[63]....
        /*0940*/ 	.word	0xffffffff


	//   ....[64]....
        /*0944*/ 	.word	0xffffffff


	//   ....[65]....
        /*0948*/ 	.word	0xffffffff


	//   ....[66]....
        /*094c*/ 	.word	0xffffffff


	//   ....[67]....
        /*0950*/ 	.word	0xffffffff


	//   ....[68]....
        /*0954*/ 	.word	0xffffffff


	//   ....[69]....
        /*0958*/ 	.word	0xffffffff


	//   ....[70]....
        /*095c*/ 	.word	0xffffffff


	//   ....[71]....
        /*0960*/ 	.word	0xffffffff


	//   ....[72]....
        /*0964*/ 	.word	0xffffffff


	//   ....[73]....
        /*0968*/ 	.word	0xffffffff


	//   ....[74]....
        /*096c*/ 	.word	0xffffffff


	//   ....[75]....
        /*0970*/ 	.word	0xffffffff


	//   ....[76]....
        /*0974*/ 	.word	0xffffffff


	//   ....[77]....
        /*0978*/ 	.word	0xffffffff


	//   ....[78]....
        /*097c*/ 	.word	0xffffffff


	//   ....[79]....
        /*0980*/ 	.word	0xffffffff


	//   ....[80]....
        /*0984*/ 	.word	0xffffffff


	//   ....[81]....
        /*0988*/ 	.word	0xffffffff


	//   ....[82]....
        /*098c*/ 	.word	0xffffffff


	//   ....[83]....
        /*0990*/ 	.word	0xffffffff


	//   ....[84]....
        /*0994*/ 	.word	0xffffffff


	//   ....[85]....
        /*0998*/ 	.word	0xffffffff


	//   ....[86]....
        /*099c*/ 	.word	0xffffffff


	//   ....[87]....
        /*09a0*/ 	.word	0xffffffff


	//   ....[88]....
        /*09a4*/ 	.word	0xffffffff


	//   ....[89]....
        /*09a8*/ 	.word	0xffffffff


	//   ....[90]....
        /*09ac*/ 	.word	0xffffffff


	//   ....[91]....
        /*09b0*/ 	.word	0xffffffff


	//   ....[92]....
        /*09b4*/ 	.word	0xffffffff


	//   ....[93]....
        /*09b8*/ 	.word	0xffffffff


	//   ....[94]....
        /*09bc*/ 	.word	0xffffffff


	//   ....[95]....
        /*09c0*/ 	.word	0xffffffff


	//   ....[96]....
        /*09c4*/ 	.word	0xffffffff


	//   ....[97]....
        /*09c8*/ 	.word	0xffffffff


	//   ....[98]....
        /*09cc*/ 	.word	0xffffffff


	//   ....[99]....
        /*09d0*/ 	.word	0xffffffff


	//   ....[100]....
        /*09d4*/ 	.word	0xffffffff


	//   ....[101]....
        /*09d8*/ 	.word	0xffffffff


	//   ....[102]....
        /*09dc*/ 	.word	0xffffffff


	//   ....[103]....
        /*09e0*/ 	.word	0xffffffff


	//   ....[104]....
        /*09e4*/ 	.word	0xffffffff


	//   ....[105]....
        /*09e8*/ 	.word	0xffffffff


	//   ....[106]....
        /*09ec*/ 	.word	0xffffffff


	//   ....[107]....
        /*09f0*/ 	.word	0xffffffff


	//   ....[108]....
        /*09f4*/ 	.word	0xffffffff


	//   ....[109]....
        /*09f8*/ 	.word	0xffffffff


	//   ....[110]....
        /*09fc*/ 	.word	0xffffffff


	//   ....[111]....
        /*0a00*/ 	.word	0xffffffff


	//   ....[112]....
        /*0a04*/ 	.word	0xffffffff


	//   ....[113]....
        /*0a08*/ 	.word	0xffffffff


	//   ....[114]....
        /*0a0c*/ 	.word	0xffffffff


	//   ....[115]....
        /*0a10*/ 	.word	0xffffffff


	//   ....[116]....
        /*0a14*/ 	.word	0x0500000f


	//   ....[117]....
        /*0a18*/ 	.word	0x0500000f


	//   ....[118]....
        /*0a1c*/ 	.word	0x0500000f


	//   ....[119]....
        /*0a20*/ 	.word	0x0500000f


	//   ....[120]....
        /*0a24*/ 	.word	0x0500000f


	//   ....[121]....
        /*0a28*/ 	.word	0x0500000f


	//   ....[122]....
        /*0a2c*/ 	.word	0x0500000f


	//   ....[123]....
        /*0a30*/ 	.word	0x0500000f


	//   ....[124]....
        /*0a34*/ 	.word	0x0500000f


	//   ....[125]....
        /*0a38*/ 	.word	0x0500000f


	//   ....[126]....
        /*0a3c*/ 	.word	0x0500000f


	//   ....[127]....
        /*0a40*/ 	.word	0x0500000f


	//   ....[128]....
        /*0a44*/ 	.word	0x0500000f


	//   ....[129]....
        /*0a48*/ 	.word	0x0500000f


	//   ....[130]....
        /*0a4c*/ 	.word	0x0500000f


	//   ....[131]....
        /*0a50*/ 	.word	0x0500000f


	//   ....[132]....
        /*0a54*/ 	.word	0x0500000f


	//   ....[133]....
        /*0a58*/ 	.word	0x0500000f


	//   ....[134]....
        /*0a5c*/ 	.word	0x0500000f


	//   ....[135]....
        /*0a60*/ 	.word	0x0500000f


	//   ....[136]....
        /*0a64*/ 	.word	0x0500000f


	//   ....[137]....
        /*0a68*/ 	.word	0x0500000f


	//   ....[138]....
        /*0a6c*/ 	.word	0x0500000f


	//   ....[139]....
        /*0a70*/ 	.word	0x0500000f


	//   ....[140]....
        /*0a74*/ 	.word	0x0500000f


	//   ....[141]....
        /*0a78*/ 	.word	0x0500000f


	//   ....[142]....
        /*0a7c*/ 	.word	0x0500000f


	//   ....[143]....
        /*0a80*/ 	.word	0x0500000f


	//   ....[144]....
        /*0a84*/ 	.word	0x0500000f


	//   ....[145]....
        /*0a88*/ 	.word	0x0500000f


	//   ....[146]....
        /*0a8c*/ 	.word	0x0500000f


	//   ....[147]....
        /*0a90*/ 	.word	0x0500000f


	//   ....[148]....
        /*0a94*/ 	.word	0x0500000f


	//   ....[149]....
        /*0a98*/ 	.word	0x0500000f


	//   ....[150]....
        /*0a9c*/ 	.word	0x0500000f


	//   ....[151]....
        /*0aa0*/ 	.word	0x0500000f


	//   ....[152]....
        /*0aa4*/ 	.word	0x0500000f


	//   ....[153]....
        /*0aa8*/ 	.word	0x0500000f


	//   ....[154]....
        /*0aac*/ 	.word	0x0500000f


	//   ....[155]....
        /*0ab0*/ 	.word	0x0500000f


	//   ....[156]....
        /*0ab4*/ 	.word	0x0500000f


	//   ....[157]....
        /*0ab8*/ 	.word	0x0500000f


	//   ....[158]....
        /*0abc*/ 	.word	0x0500000f


	//   ....[159]....
        /*0ac0*/ 	.word	0x0500000f


	//   ....[160]....
        /*0ac4*/ 	.word	0x0500000f


	//   ....[161]....
        /*0ac8*/ 	.word	0x0500000f


	//   ....[162]....
        /*0acc*/ 	.word	0x0500000f


	//   ....[163]....
        /*0ad0*/ 	.word	0x0500000f


	//   ....[164]....
        /*0ad4*/ 	.word	0x0500000f


	//   ....[165]....
        /*0ad8*/ 	.word	0x0500000f


	//   ....[166]....
        /*0adc*/ 	.word	0x0500000f


	//   ....[167]....
        /*0ae0*/ 	.word	0x0500000f


	//----- nvinfo : EIATTR_COOP_GROUP_INSTR_OFFSETS
	.align		4
.L_593:
        /*0ae4*/ 	.byte	0x04, 0x28
        /*0ae6*/ 	.short	(.L_595 - .L_594)


	//   ....[0]....
.L_594:
        /*0ae8*/ 	.word	0x00000060


	//   ....[1]....
        /*0aec*/ 	.word	0x000001a0


	//   ....[2]....
        /*0af0*/ 	.word	0x000001f0


	//   ....[3]....
        /*0af4*/ 	.word	0x00000420


	//   ....[4]....
        /*0af8*/ 	.word	0x00000580


	//   ....[5]....
        /*0afc*/ 	.word	0x000006a0


	//   ....[6]....
        /*0b00*/ 	.word	0x00000800


	//   ....[7]....
        /*0b04*/ 	.word	0x0000a760


	//   ....[8]....
        /*0b08*/ 	.word	0x0000ae40


	//   ....[9]....
        /*0b0c*/ 	.word	0x0000ae50


	//   ....[10]....
        /*0b10*/ 	.word	0x0000ae60


	//   ....[11]....
        /*0b14*/ 	.word	0x0000ae70


	//   ....[12]....
        /*0b18*/ 	.word	0x0000b640


	//   ....[13]....
        /*0b1c*/ 	.word	0x0000b650


	//   ....[14]....
        /*0b20*/ 	.word	0x0000b660


	//   ....[15]....
        /*0b24*/ 	.word	0x0000b670


	//   ....[16]....
        /*0b28*/ 	.word	0x0000e3d0


	//   ....[17]....
        /*0b2c*/ 	.word	0x0000e3e0


	//   ....[18]....
        /*0b30*/ 	.word	0x0000e3f0


	//   ....[19]....
        /*0b34*/ 	.word	0x0000e400


	//   ....[20]....
        /*0b38*/ 	.word	0x0000e9f0


	//   ....[21]....
        /*0b3c*/ 	.word	0x0000ea00


	//   ....[22]....
        /*0b40*/ 	.word	0x0000ea10


	//   ....[23]....
        /*0b44*/ 	.word	0x0000ea20


	//   ....[24]....
        /*0b48*/ 	.word	0x00012130


	//   ....[25]....
        /*0b4c*/ 	.word	0x000128a0


	//   ....[26]....
        /*0b50*/ 	.word	0x00012900


	//   ....[27]....
        /*0b54*/ 	.word	0x000129a0


	//   ....[28]....
        /*0b58*/ 	.word	0x000132f0


	//   ....[29]....
        /*0b5c*/ 	.word	0x00013350


	//   ....[30]....
        /*0b60*/ 	.word	0x00014ee0


	//   ....[31]....
        /*0b64*/ 	.word	0x000155f0


	//   ....[32]....
        /*0b68*/ 	.word	0x000156b0


	//   ....[33]....
        /*0b6c*/ 	.word	0x000156d0


	//   ....[34]....
        /*0b70*/ 	.word	0x00016000


	//   ....[35]....
        /*0b74*/ 	.word	0x000160e0


	//   ....[36]....
        /*0b78*/ 	.word	0x00018040


	//   ....[37]....
        /*0b7c*/ 	.word	0x00018070


	//   ....[38]....
        /*0b80*/ 	.word	0x000185a0


	//   ....[39]....
        /*0b84*/ 	.word	0x00018600


	//   ....[40]....
        /*0b88*/ 	.word	0x00019c90


	//   ....[41]....
        /*0b8c*/ 	.word	0x00019ca0


	//   ....[42]....
        /*0b90*/ 	.word	0x00019cf0


	//   ....[43]....
        /*0b94*/ 	.word	0x00019d00


	//   ....[44]....
        /*0b98*/ 	.word	0x0001ad60


	//   ....[45]....
        /*0b9c*/ 	.word	0x0001ada0


	//   ....[46]....
        /*0ba0*/ 	.word	0x0001ade0


	//   ....[47]....
        /*0ba4*/ 	.word	0x0001ae10


	//   ....[48]....
        /*0ba8*/ 	.word	0x0001b370


	//   ....[49]....
        /*0bac*/ 	.word	0x0001b380


	//   ....[50]....
        /*0bb0*/ 	.word	0x0001b440


	//   ....[51]....
        /*0bb4*/ 	.word	0x0001b460


	//   ....[52]....
        /*0bb8*/ 	.word	0x0001b520


	//   ....[53]....
        /*0bbc*/ 	.word	0x0001b540


	//   ....[54]....
        /*0bc0*/ 	.word	0x0001b610


	//   ....[55]....
        /*0bc4*/ 	.word	0x0001b630


	//   ....[56]....
        /*0bc8*/ 	.word	0x0001be40


	//   ....[57]....
        /*0bcc*/ 	.word	0x0001be50


	//   ....[58]....
        /*0bd0*/ 	.word	0x0001bf10


	//   ....[59]....
        /*0bd4*/ 	.word	0x0001bf30


	//   ....[60]....
        /*0bd8*/ 	.word	0x0001bff0


	//   ....[61]....
        /*0bdc*/ 	.word	0x0001c010


	//   ....[62]....
        /*0be0*/ 	.word	0x0001c0e0


	//   ....[63]....
        /*0be4*/ 	.word	0x0001c100


	//   ....[64]....
        /*0be8*/ 	.word	0x0001c250


	//   ....[65]....
        /*0bec*/ 	.word	0x0001c420


	//   ....[66]....
        /*0bf0*/ 	.word	0x0001c450


	//   ....[67]....
        /*0bf4*/ 	.word	0x0001c480


	//   ....[68]....
        /*0bf8*/ 	.word	0x0001c4b0


	//   ....[69]....
        /*0bfc*/ 	.word	0x0001c4e0


	//   ....[70]....
        /*0c00*/ 	.word	0x0001c510


	//   ....[71]....
        /*0c04*/ 	.word	0x0001c680


	//   ....[72]....
        /*0c08*/ 	.word	0x0001c6b0


	//   ....[73]....
        /*0c0c*/ 	.word	0x0001c6e0


	//   ....[74]....
        /*0c10*/ 	.word	0x0001c710


	//   ....[75]....
        /*0c14*/ 	.word	0x0001c740


	//   ....[76]....
        /*0c18*/ 	.word	0x0001c770


	//   ....[77]....
        /*0c1c*/ 	.word	0x0001c810


	//   ....[78]....
        /*0c20*/ 	.word	0x0001c870


	//   ....[79]....
        /*0c24*/ 	.word	0x0001c900


	//   ....[80]....
        /*0c28*/ 	.word	0x0001d830


	//   ....[81]....
        /*0c2c*/ 	.word	0x0001f2e0


	//   ....[82]....
        /*0c30*/ 	.word	0x0001ff90


	//   ....[83]....
        /*0c34*/ 	.word	0x0001ffa0


	//   ....[84]....
        /*0c38*/ 	.word	0x0001ffc0


	//   ....[85]....
        /*0c3c*/ 	.word	0x00020080


	//   ....[86]....
        /*0c40*/ 	.word	0x000200b0


	//   ....[87]....
        /*0c44*/ 	.word	0x00020140


	//   ....[88]....
        /*0c48*/ 	.word	0x00020170


	//   ....[89]....
        /*0c4c*/ 	.word	0x00020200


	//   ....[90]....
        /*0c50*/ 	.word	0x00020230


	//   ....[91]....
        /*0c54*/ 	.word	0x000202c0


	//   ....[92]....
        /*0c58*/ 	.word	0x000202f0


	//   ....[93]....
        /*0c5c*/ 	.word	0x00020380


	//   ....[94]....
        /*0c60*/ 	.word	0x000203b0


	//   ....[95]....
        /*0c64*/ 	.word	0x00020440


	//   ....[96]....
        /*0c68*/ 	.word	0x00020450


	//   ....[97]....
        /*0c6c*/ 	.word	0x000204e0


	//   ....[98]....
        /*0c70*/ 	.word	0x000231b0


	//   ....[99]....
        /*0c74*/ 	.word	0x00023200


	//   ....[100]....
        /*0c78*/ 	.word	0x00023230


	//   ....[101]....
        /*0c7c*/ 	.word	0x00023240


	//   ....[102]....
        /*0c80*/ 	.word	0x00023270


	//   ....[103]....
        /*0c84*/ 	.word	0x000232a0


	//   ....[104]....
        /*0c88*/ 	.word	0x000232d0


	//   ....[105]....
        /*0c8c*/ 	.word	0x00023300


	//   ....[106]....
        /*0c90*/ 	.word	0x00023480


	//   ....[107]....
        /*0c94*/ 	.word	0x000234c0


	//   ....[108]....
        /*0c98*/ 	.word	0x000234f0


	//   ....[109]....
        /*0c9c*/ 	.word	0x00023520


	//   ....[110]....
        /*0ca0*/ 	.word	0x00023550


	//   ....[111]....
        /*0ca4*/ 	.word	0x00023580


	//   ....[112]....
        /*0ca8*/ 	.word	0x00023640


	//   ....[113]....
        /*0cac*/ 	.word	0x00023660


	//   ....[114]....
        /*0cb0*/ 	.word	0x000236d0


	//   ....[115]....
        /*0cb4*/ 	.word	0x00023da0


	//   ....[116]....
        /*0cb8*/ 	.word	0x00024200


	//   ....[117]....
        /*0cbc*/ 	.word	0x00024290


	//   ....[118]....
        /*0cc0*/ 	.word	0x000242e0


	//   ....[119]....
        /*0cc4*/ 	.word	0x00024330


	//   ....[120]....
        /*0cc8*/ 	.word	0x000243c0


	//   ....[121]....
        /*0ccc*/ 	.word	0x00024450


	//   ....[122]....
        /*0cd0*/ 	.word	0x000244a0


	//   ....[123]....
        /*0cd4*/ 	.word	0x000244f0


	//   ....[124]....
        /*0cd8*/ 	.word	0x000245e0


	//   ....[125]....
        /*0cdc*/ 	.word	0x00024670


	//   ....[126]....
        /*0ce0*/ 	.word	0x000246c0


	//   ....[127]....
        /*0ce4*/ 	.word	0x00024710


	//   ....[128]....
        /*0ce8*/ 	.word	0x000247c0


	//   ....[129]....
        /*0cec*/ 	.word	0x00024850


	//   ....[130]....
        /*0cf0*/ 	.word	0x000248b0


	//   ....[131]....
        /*0cf4*/ 	.word	0x00024910


	//   ....[132]....
        /*0cf8*/ 	.word	0x00024c00


	//   ....[133]....
        /*0cfc*/ 	.word	0x00024f00


	//   ....[134]....
        /*0d00*/ 	.word	0x00025070


	//   ....[135]....
        /*0d04*/ 	.word	0x000250c0


	//   ....[136]....
        /*0d08*/ 	.word	0x00025170


	//   ....[137]....
        /*0d0c*/ 	.word	0x00025200


	//   ....[138]....
        /*0d10*/ 	.word	0x000252e0


	//   ....[139]....
        /*0d14*/ 	.word	0x000253c0


	//   ....[140]....
        /*0d18*/ 	.word	0x00025490


	//   ....[141]....
        /*0d1c*/ 	.word	0x00025520


	//   ....[142]....
        /*0d20*/ 	.word	0x00025610


	//   ....[143]....
        /*0d24*/ 	.word	0x000256a0


	//   ....[144]....
        /*0d28*/ 	.word	0x00025790


	//   ....[145]....
        /*0d2c*/ 	.word	0x00025820


	//   ....[146]....
        /*0d30*/ 	.word	0x00025910


	//   ....[147]....
        /*0d34*/ 	.word	0x000259a0


	//   ....[148]....
        /*0d38*/ 	.word	0x00025a90


	//   ....[149]....
        /*0d3c*/ 	.word	0x00025b90


	//   ....[150]....
        /*0d40*/ 	.word	0x00025ec0


	//   ....[151]....
        /*0d44*/ 	.word	0x00025f70


	//   ....[152]....
        /*0d48*/ 	.word	0x00026070


	//   ....[153]....
        /*0d4c*/ 	.word	0x00026100


	//   ....[154]....
        /*0d50*/ 	.word	0x00026180


	//   ....[155]....
        /*0d54*/ 	.word	0x00026200


	//   ....[156]....
        /*0d58*/ 	.word	0x00026280


	//   ....[157]....
        /*0d5c*/ 	.word	0x00026310


	//   ....[158]....
        /*0d60*/ 	.word	0x000263b0


	//   ....[159]....
        /*0d64*/ 	.word	0x00026480


	//   ....[160]....
        /*0d68*/ 	.word	0x00026500


	//   ....[161]....
        /*0d6c*/ 	.word	0x00026580


	//   ....[162]....
        /*0d70*/ 	.word	0x00026600


	//   ....[163]....
        /*0d74*/ 	.word	0x00026690


	//   ....[164]....
        /*0d78*/ 	.word	0x00026710


	//   ....[165]....
        /*0d7c*/ 	.word	0x000267b0


	//   ....[166]....
        /*0d80*/ 	.word	0x00026840


	//   ....[167]....
        /*0d84*/ 	.word	0x00026970


	//----- nvinfo : EIATTR_REG_RECONFIG
	.align		4
.L_595:
        /*0d88*/ 	.byte	0x01, 0x54
	.zero		2


	//----- nvinfo : EIATTR_SYSCALL_OFFSETS
	.align		4
        /*0d8c*/ 	.byte	0x04, 0x46
        /*0d8e*/ 	.short	(.L_597 - .L_596)


	//   ....[0]....
.L_596:
        /*0d90*/ 	.word	0x00001ae0


	//   ....[1]....
        /*0d94*/ 	.word	0x00001c30


	//   ....[2]....
        /*0d98*/ 	.word	0x0000a910


	//   ....[3]....
        /*0d9c*/ 	.word	0x0000ac00


	//   ....[4]....
        /*0da0*/ 	.word	0x0001eee0


	//   ....[5]....
        /*0da4*/ 	.word	0x0001f040


	//   ....[6]....
        /*0da8*/ 	.word	0x0001f140


	//   ....[7]....
        /*0dac*/ 	.word	0x0001fb40


	//----- nvinfo : EIATTR_MBARRIER_INSTR_OFFSETS
	.align		4
.L_597:
        /*0db0*/ 	.byte	0x04, 0x39
        /*0db2*/ 	.short	(.L_599 - .L_598)


	//   ....[0]....
.L_598:
        /*0db4*/ 	.word	0x000002d0
        /*0db8*/ 	.word	0x000000ff
        /*0dbc*/ 	.word	0x00034800
        /*0dc0*/ 	.short	0x0100
        /*0dc2*/ 	.byte	0x08
	.zero		1


	//   ....[1]....
        /*0dc4*/ 	.word	0x000002e0
        /*0dc8*/ 	.word	0x000000ff
        /*0dcc*/ 	.word	0x00034820
        /*0dd0*/ 	.short	0x0100
        /*0dd2*/ 	.byte	0x08
	.zero		1


	//   ....[2]....
        /*0dd4*/ 	.word	0x000003d0
        /*0dd8*/ 	.word	0x000000ff
        /*0ddc*/ 	.word	0x00034830
        /*0de0*/ 	.short	0x0100
        /*0de2*/ 	.byte	0x08
	.zero		1


	//   ....[3]....
        /*0de4*/ 	.word	0x000003e0
        /*0de8*/ 	.word	0x000000ff
        /*0dec*/ 	.word	0x00034840
        /*0df0*/ 	.short	0x0100
        /*0df2*/ 	.byte	0x08
	.zero		1


	//   ....[4]....
        /*0df4*/ 	.word	0x000003f0
        /*0df8*/ 	.word	0x000000ff
        /*0dfc*/ 	.word	0x00034838
        /*0e00*/ 	.short	0x0100
        /*0e02*/ 	.byte	0x08
	.zero		1


	//   ....[5]....
        /*0e04*/ 	.word	0x00000400
        /*0e08*/ 	.word	0x000000ff
        /*0e0c*/ 	.word	0x00034848
        /*0e10*/ 	.short	0x0100
        /*0e12*/ 	.byte	0x08
	.zero		1


	//   ....[6]....
        /*0e14*/ 	.word	0x00000530
        /*0e18*/ 	.word	0x000000ff
        /*0e1c*/ 	.word	0x00034850
        /*0e20*/ 	.short	0x0100
        /*0e22*/ 	.byte	0x08
	.zero		1


	//   ....[7]....
        /*0e24*/ 	.word	0x00000540
        /*0e28*/ 	.word	0x000000ff
        /*0e2c*/ 	.word	0x00034860
        /*0e30*/ 	.short	0x0100
        /*0e32*/ 	.byte	0x08
	.zero		1


	//   ....[8]....
        /*0e34*/ 	.word	0x00000550
        /*0e38*/ 	.word	0x000000ff
        /*0e3c*/ 	.word	0x00034858
        /*0e40*/ 	.short	0x0100
        /*0e42*/ 	.byte	0x08
	.zero		1


	//   ....[9]....
        /*0e44*/ 	.word	0x00000560
        /*0e48*/ 	.word	0x000000ff
        /*0e4c*/ 	.word	0x00034868
        /*0e50*/ 	.short	0x0100
        /*0e52*/ 	.byte	0x08
	.zero		1


	//   ....[10]....
        /*0e54*/ 	.word	0x00000650
        /*0e58*/ 	.word	0x000000ff
        /*0e5c*/ 	.word	0x00034870
        /*0e60*/ 	.short	0x0100
        /*0e62*/ 	.byte	0x06
	.zero		1


	//   ....[11]....
        /*0e64*/ 	.word	0x00000660
        /*0e68*/ 	.word	0x000000ff
        /*0e6c*/ 	.word	0x00034880
        /*0e70*/ 	.short	0x0100
        /*0e72*/ 	.byte	0x06
	.zero		1


	//   ....[12]....
        /*0e74*/ 	.word	0x00000670
        /*0e78*/ 	.word	0x000000ff
        /*0e7c*/ 	.word	0x00034878
        /*0e80*/ 	.short	0x0100
        /*0e82*/ 	.byte	0x06
	.zero		1


	//   ....[13]....
        /*0e84*/ 	.word	0x00000680
        /*0e88*/ 	.word	0x000000ff
        /*0e8c*/ 	.word	0x00034888
        /*0e90*/ 	.short	0x0100
        /*0e92*/ 	.byte	0x06
	.zero		1


	//   ....[14]....
        /*0e94*/ 	.word	0x000007b0
        /*0e98*/ 	.word	0x000000ff
        /*0e9c*/ 	.word	0x00034890
        /*0ea0*/ 	.short	0x0100
        /*0ea2*/ 	.byte	0x08
	.zero		1


	//   ....[15]....
        /*0ea4*/ 	.word	0x000007c0
        /*0ea8*/ 	.word	0x000000ff
        /*0eac*/ 	.word	0x000348a0
        /*0eb0*/ 	.short	0x0100
        /*0eb2*/ 	.byte	0x08
	.zero		1


	//   ....[16]....
        /*0eb4*/ 	.word	0x000007d0
        /*0eb8*/ 	.word	0x000000ff
        /*0ebc*/ 	.word	0x00034898
        /*0ec0*/ 	.short	0x0100
        /*0ec2*/ 	.byte	0x08
	.zero		1


	//   ....[17]....
        /*0ec4*/ 	.word	0x000007e0
        /*0ec8*/ 	.word	0x000000ff
        /*0ecc*/ 	.word	0x000348a8
        /*0ed0*/ 	.short	0x0100
        /*0ed2*/ 	.byte	0x08
	.zero		1


	//   ....[18]....
        /*0ed4*/ 	.word	0x00000910
        /*0ed8*/ 	.word	0x000000ff
        /*0edc*/ 	.word	0x000348b0
        /*0ee0*/ 	.short	0x0100
        /*0ee2*/ 	.byte	0x08
	.zero		1


	//   ....[19]....
        /*0ee4*/ 	.word	0x00000920
        /*0ee8*/ 	.word	0x000000ff
        /*0eec*/ 	.word	0x000348c0
        /*0ef0*/ 	.short	0x0100
        /*0ef2*/ 	.byte	0x08
	.zero		1


	//   ....[20]....
        /*0ef4*/ 	.word	0x00000930
        /*0ef8*/ 	.word	0x000000ff
        /*0efc*/ 	.word	0x000348b8
        /*0f00*/ 	.short	0x0100
        /*0f02*/ 	.byte	0x08
	.zero		1


	//   ....[21]....
        /*0f04*/ 	.word	0x00000940
        /*0f08*/ 	.word	0x000000ff
        /*0f0c*/ 	.word	0x000348c8
        /*0f10*/ 	.short	0x0100
        /*0f12*/ 	.byte	0x08
	.zero		1


	//   ....[22]....
        /*0f14*/ 	.word	0x00003790
        /*0f18*/ 	.word	0x00000003
        /*0f1c*/ 	.word	0x00034890
        /*0f20*/ 	.short	0x010a
        /*0f22*/ 	.byte	0x3f
	.zero		1


	//   ....[23]....
        /*0f24*/ 	.word	0x000069d0
        /*0f28*/ 	.word	0x00000003
        /*0f2c*/ 	.word	0x00034890
        /*0f30*/ 	.short	0x010a
        /*0f32*/ 	.byte	0x3f
	.zero		1


	//   ....[24]....
        /*0f34*/ 	.word	0x00009a80
        /*0f38*/ 	.word	0x00000003
        /*0f3c*/ 	.word	0x00034890
        /*0f40*/ 	.short	0x010a
        /*0f42*/ 	.byte	0x3f
	.zero		1


	//   ....[25]....
        /*0f44*/ 	.word	0x00009e50
        /*0f48*/ 	.word	0x00000020
        /*0f4c*/ 	.word	0x00000000
        /*0f50*/ 	.short	0x0101
        /*0f52*/ 	.byte	0x3f
	.zero		1


	//   ....[26]....
        /*0f54*/ 	.word	0x00009e90
        /*0f58*/ 	.word	0x00000003
        /*0f5c*/ 	.word	0x000348b0
        /*0f60*/ 	.short	0x010a
        /*0f62*/ 	.byte	0x3f
	.zero		1


	//   ....[27]....
        /*0f64*/ 	.word	0x0000a340
        /*0f68*/ 	.word	0x00000003
        /*0f6c*/ 	.word	0x00000000
        /*0f70*/ 	.short	0x0101
        /*0f72*/ 	.byte	0x3f
	.zero		1


	//   ....[28]....
        /*0f74*/ 	.word	0x0000a990
        /*0f78*/ 	.word	0x00000010
        /*0f7c*/ 	.word	0x00034800
        /*0f80*/ 	.short	0x010a
        /*0f82*/ 	.byte	0x3f
	.zero		1


	//   ....[29]....
        /*0f84*/ 	.word	0x0000a9e0
        /*0f88*/ 	.word	0x00000010
        /*0f8c*/ 	.word	0x00034800
        /*0f90*/ 	.short	0x010a
        /*0f92*/ 	.byte	0x3f
	.zero		1


	//   ....[30]....
        /*0f94*/ 	.word	0x0000bd10
        /*0f98*/ 	.word	0x00000010
        /*0f9c*/ 	.word	0x00034800
        /*0fa0*/ 	.short	0x010a
        /*0fa2*/ 	.byte	0x3f
	.zero		1


	//   ....[31]....
        /*0fa4*/ 	.word	0x0000eeb0
        /*0fa8*/ 	.word	0x00000010
        /*0fac*/ 	.word	0x00034800
        /*0fb0*/ 	.short	0x010a
        /*0fb2*/ 	.byte	0x3f
	.zero		1


	//   ....[32]....
        /*0fb4*/ 	.word	0x000116d0
        /*0fb8*/ 	.word	0x00000003
        /*0fbc*/ 	.word	0x00034830
        /*0fc0*/ 	.short	0x010a
        /*0fc2*/ 	.byte	0x3f
	.zero		1


	//   ....[33]....
        /*0fc4*/ 	.word	0x00011740
        /*0fc8*/ 	.word	0x00000003
        /*0fcc*/ 	.word	0x00034830
        /*0fd0*/ 	.short	0x010a
        /*0fd2*/ 	.byte	0x3f
	.zero		1


	//   ....[34]....
        /*0fd4*/ 	.word	0x00012310
        /*0fd8*/ 	.word	0x00000003
        /*0fdc*/ 	.word	0x00000000
        /*0fe0*/ 	.short	0x0101
        /*0fe2*/ 	.byte	0x3f
	.zero		1


	//   ....[35]....
        /*0fe4*/ 	.word	0x00014070
        /*0fe8*/ 	.word	0x0000000f
        /*0fec*/ 	.word	0x00034830
        /*0ff0*/ 	.short	0x010a
        /*0ff2*/ 	.byte	0x3f
	.zero		1


	//   ....[36]....
        /*0ff4*/ 	.word	0x000140e0
        /*0ff8*/ 	.word	0x0000000f
        /*0ffc*/ 	.word	0x00034830
        /*1000*/ 	.short	0x010a
        /*1002*/ 	.byte	0x3f
	.zero		1


	//   ....[37]....
        /*1004*/ 	.word	0x00014cc0
        /*1008*/ 	.word	0x0000000c
        /*100c*/ 	.word	0x00034850
        /*1010*/ 	.short	0x010a
        /*1012*/ 	.byte	0x3f
	.zero		1


	//   ....[38]....
        /*1014*/ 	.word	0x00014d10
        /*1018*/ 	.word	0x0000000c
        /*101c*/ 	.word	0x00034850
        /*1020*/ 	.short	0x010a
        /*1022*/ 	.byte	0x3f
	.zero		1


	//   ....[39]....
        /*1024*/ 	.word	0x00016880
        /*1028*/ 	.word	0x0000000f
        /*102c*/ 	.word	0x00000000
        /*1030*/ 	.short	0x0101
        /*1032*/ 	.byte	0x3f
	.zero		1


	//   ....[40]....
        /*1034*/ 	.word	0x000168c0
        /*1038*/ 	.word	0x00000007
        /*103c*/ 	.word	0x00000000
        /*1040*/ 	.short	0x0101
        /*1042*/ 	.byte	0x3f
	.zero		1


	//   ....[41]....
        /*1044*/ 	.word	0x00016f40
        /*1048*/ 	.word	0x00000000
        /*104c*/ 	.word	0x00034830
        /*1050*/ 	.short	0x010a
        /*1052*/ 	.byte	0x3f
	.zero		1


	//   ....[42]....
        /*1054*/ 	.word	0x00016fb0
        /*1058*/ 	.word	0x00000000
        /*105c*/ 	.word	0x00034830
        /*1060*/ 	.short	0x010a
        /*1062*/ 	.byte	0x3f
	.zero		1


	//   ....[43]....
        /*1064*/ 	.word	0x00017b90
        /*1068*/ 	.word	0x0000000f
        /*106c*/ 	.word	0x00034850
        /*1070*/ 	.short	0x010a
        /*1072*/ 	.byte	0x3f
	.zero		1


	//   ....[44]....
        /*1074*/ 	.word	0x00017be0
        /*1078*/ 	.word	0x0000000f
        /*107c*/ 	.word	0x00034850
        /*1080*/ 	.short	0x010a
        /*1082*/ 	.byte	0x3f
	.zero		1


	//   ....[45]....
        /*1084*/ 	.word	0x00018da0
        /*1088*/ 	.word	0x0000000b
        /*108c*/ 	.word	0x00000000
        /*1090*/ 	.short	0x0101
        /*1092*/ 	.byte	0x3f
	.zero		1


	//   ....[46]....
        /*1094*/ 	.word	0x00018e30
        /*1098*/ 	.word	0x0000000f
        /*109c*/ 	.word	0x00000000
        /*10a0*/ 	.short	0x0101
        /*10a2*/ 	.byte	0x3f
	.zero		1


	//   ....[47]....
        /*10a4*/ 	.word	0x00019820
        /*10a8*/ 	.word	0x0000000b
        /*10ac*/ 	.word	0x00034850
        /*10b0*/ 	.short	0x010a
        /*10b2*/ 	.byte	0x3f
	.zero		1


	//   ....[48]....
        /*10b4*/ 	.word	0x000198c0
        /*10b8*/ 	.word	0x0000000b
        /*10bc*/ 	.word	0x00034850
        /*10c0*/ 	.short	0x010a
        /*10c2*/ 	.byte	0x3f
	.zero		1


	//   ....[49]....
        /*10c4*/ 	.word	0x00019ea0
        /*10c8*/ 	.word	0x00000008
        /*10cc*/ 	.word	0x00000000
        /*10d0*/ 	.short	0x0101
        /*10d2*/ 	.byte	0x3f
	.zero		1


	//   ....[50]....
        /*10d4*/ 	.word	0x0001b360
        /*10d8*/ 	.word	0x00000000
        /*10dc*/ 	.word	0x00000000
        /*10e0*/ 	.short	0x0101
        /*10e2*/ 	.byte	0x3f
	.zero		1


	//   ....[51]....
        /*10e4*/ 	.word	0x0001d920
        /*10e8*/ 	.word	0x00000004
        /*10ec*/ 	.word	0x00034820
        /*10f0*/ 	.short	0x010a
        /*10f2*/ 	.byte	0x3f
	.zero		1


	//   ....[52]....
        /*10f4*/ 	.word	0x0001da00
        /*10f8*/ 	.word	0x00000004
        /*10fc*/ 	.word	0x000348a0
        /*1100*/ 	.short	0x010a
        /*1102*/ 	.byte	0x3f
	.zero		1


	//   ....[53]....
        /*1104*/ 	.word	0x0001de30
        /*1108*/ 	.word	0x00000004
        /*110c*/ 	.word	0x000348c0
        /*1110*/ 	.short	0x010a
        /*1112*/ 	.byte	0x3f
	.zero		1


	//   ....[54]....
        /*1114*/ 	.word	0x0001e340
        /*1118*/ 	.word	0x00000006
        /*111c*/ 	.word	0x000348a0
        /*1120*/ 	.short	0x010a
        /*1122*/ 	.byte	0x3f
	.zero		1


	//   ....[55]....
        /*1124*/ 	.word	0x0001e760
        /*1128*/ 	.word	0x00000006
        /*112c*/ 	.word	0x000348c0
        /*1130*/ 	.short	0x010a
        /*1132*/ 	.byte	0x3f
	.zero		1


	//   ....[56]....
        /*1134*/ 	.word	0x0001f590
        /*1138*/ 	.word	0x00000000
        /*113c*/ 	.word	0x00034840
        /*1140*/ 	.short	0x010a
        /*1142*/ 	.byte	0x3f
	.zero		1


	//   ....[57]....
        /*1144*/ 	.word	0x000205f0
        /*1148*/ 	.word	0x00000008
        /*114c*/ 	.word	0x00034800
        /*1150*/ 	.short	0x0107
        /*1152*/ 	.byte	0x3f
	.zero		1


	//   ....[58]....
        /*1154*/ 	.word	0x000206f0
        /*1158*/ 	.word	0x00000002
        /*115c*/ 	.word	0x00034800
        /*1160*/ 	.short	0x0101
        /*1162*/ 	.byte	0x3f
	.zero		1


	//   ....[59]....
        /*1164*/ 	.word	0x00020710
        /*1168*/ 	.word	0x00000002
        /*116c*/ 	.word	0x00034820
        /*1170*/ 	.short	0x010a
        /*1172*/ 	.byte	0x3f
	.zero		1


	//   ....[60]....
        /*1174*/ 	.word	0x00020a70
        /*1178*/ 	.word	0x00000003
        /*117c*/ 	.word	0x00034840
        /*1180*/ 	.short	0x010a
        /*1182*/ 	.byte	0x3f
	.zero		1


	//   ....[61]....
        /*1184*/ 	.word	0x00020f20
        /*1188*/ 	.word	0x00000000
        /*118c*/ 	.word	0x00034860
        /*1190*/ 	.short	0x010a
        /*1192*/ 	.byte	0x3f
	.zero		1


	//   ....[62]....
        /*1194*/ 	.word	0x00021610
        /*1198*/ 	.word	0x00000003
        /*119c*/ 	.word	0x00034840
        /*11a0*/ 	.short	0x010a
        /*11a2*/ 	.byte	0x3f
	.zero		1


	//   ....[63]....
        /*11a4*/ 	.word	0x00021ac0
        /*11a8*/ 	.word	0x00000002
        /*11ac*/ 	.word	0x00034860
        /*11b0*/ 	.short	0x010a
        /*11b2*/ 	.byte	0x3f
	.zero		1


	//   ....[64]....
        /*11b4*/ 	.word	0x00022120
        /*11b8*/ 	.word	0x00000003
        /*11bc*/ 	.word	0x00034840
        /*11c0*/ 	.short	0x010a
        /*11c2*/ 	.byte	0x3f
	.zero		1


	//   ....[65]....
        /*11c4*/ 	.word	0x000225c0
        /*11c8*/ 	.word	0x00000002
        /*11cc*/ 	.word	0x00034860
        /*11d0*/ 	.short	0x010a
        /*11d2*/ 	.byte	0x3f
	.zero		1


	//   ....[66]....
        /*11d4*/ 	.word	0x00022ba0
        /*11d8*/ 	.word	0x00000000
        /*11dc*/ 	.word	0x00034860
        /*11e0*/ 	.short	0x010a
        /*11e2*/ 	.byte	0x3f
	.zero		1


	//   ....[67]....
        /*11e4*/ 	.word	0x00023d20
        /*11e8*/ 	.word	0x00000000
        /*11ec*/ 	.word	0x00034820
        /*11f0*/ 	.short	0x010a
        /*11f2*/ 	.byte	0x3f
	.zero		1


	//   ....[68]....
        /*11f4*/ 	.word	0x00023ef0
        /*11f8*/ 	.word	0x00000006
        /*11fc*/ 	.word	0x00000000
        /*1200*/ 	.short	0x010a
        /*1202*/ 	.byte	0x3f
	.zero		1


	//   ....[69]....
        /*1204*/ 	.word	0x00023f60
        /*1208*/ 	.word	0x00000007
        /*120c*/ 	.word	0x00000000
        /*1210*/ 	.short	0x010a
        /*1212*/ 	.byte	0x3f
	.zero		1


	//   ....[70]....
        /*1214*/ 	.word	0x00023fd0
        /*1218*/ 	.word	0x00000004
        /*121c*/ 	.word	0x00000000
        /*1220*/ 	.short	0x010a
        /*1222*/ 	.byte	0x3f
	.zero		1


	//   ....[71]....
        /*1224*/ 	.word	0x00024000
        /*1228*/ 	.word	0x00000003
        /*122c*/ 	.word	0x00000000
        /*1230*/ 	.short	0x010a
        /*1232*/ 	.byte	0x3f
	.zero		1


	//   ....[72]....
        /*1234*/ 	.word	0x00024060
        /*1238*/ 	.word	0x00000003
        /*123c*/ 	.word	0x00034890
        /*1240*/ 	.short	0x010a
        /*1242*/ 	.byte	0x3f
	.zero		1


	//   ....[73]....
        /*1244*/ 	.word	0x000240b0
        /*1248*/ 	.word	0x00000003
        /*124c*/ 	.word	0x00034890
        /*1250*/ 	.short	0x010a
        /*1252*/ 	.byte	0x3f
	.zero		1


	//   ....[74]....
        /*1254*/ 	.word	0x00024100
        /*1258*/ 	.word	0x00000003
        /*125c*/ 	.word	0x00034890
        /*1260*/ 	.short	0x010a
        /*1262*/ 	.byte	0x3f
	.zero		1


	//   ....[75]....
        /*1264*/ 	.word	0x00024150
        /*1268*/ 	.word	0x00000003
        /*126c*/ 	.word	0x000348b0
        /*1270*/ 	.short	0x010a
        /*1272*/ 	.byte	0x3f
	.zero		1


	//   ....[76]....
        /*1274*/ 	.word	0x00024530
        /*1278*/ 	.word	0x00000010
        /*127c*/ 	.word	0x00034800
        /*1280*/ 	.short	0x010a
        /*1282*/ 	.byte	0x3f
	.zero		1


	//   ....[77]....
        /*1284*/ 	.word	0x00024940
        /*1288*/ 	.word	0x00000010
        /*128c*/ 	.word	0x00034800
        /*1290*/ 	.short	0x010a
        /*1292*/ 	.byte	0x3f
	.zero		1


	//   ....[78]....
        /*1294*/ 	.word	0x00024990
        /*1298*/ 	.word	0x00000003
        /*129c*/ 	.word	0x00034830
        /*12a0*/ 	.short	0x010a
        /*12a2*/ 	.byte	0x3f
	.zero		1


	//   ....[79]....
        /*12a4*/ 	.word	0x000249e0
        /*12a8*/ 	.word	0x0000000f
        /*12ac*/ 	.word	0x00034830
        /*12b0*/ 	.short	0x010a
        /*12b2*/ 	.byte	0x3f
	.zero		1


	//   ....[80]....
        /*12b4*/ 	.word	0x00024a30
        /*12b8*/ 	.word	0x0000000c
        /*12bc*/ 	.word	0x00034850
        /*12c0*/ 	.short	0x010a
        /*12c2*/ 	.byte	0x3f
	.zero		1


	//   ....[81]....
        /*12c4*/ 	.word	0x00024a80
        /*12c8*/ 	.word	0x00000000
        /*12cc*/ 	.word	0x00034830
        /*12d0*/ 	.short	0x010a
        /*12d2*/ 	.byte	0x3f
	.zero		1


	//   ....[82]....
        /*12d4*/ 	.word	0x00024ad0
        /*12d8*/ 	.word	0x0000000f
        /*12dc*/ 	.word	0x00034850
        /*12e0*/ 	.short	0x010a
        /*12e2*/ 	.byte	0x3f
	.zero		1


	//   ....[83]....
        /*12e4*/ 	.word	0x00024b20
        /*12e8*/ 	.word	0x0000000b
        /*12ec*/ 	.word	0x00034850
        /*12f0*/ 	.short	0x010a
        /*12f2*/ 	.byte	0x3f
	.zero		1


	//   ....[84]....
        /*12f4*/ 	.word	0x00024ce0
        /*12f8*/ 	.word	0x00000003
        /*12fc*/ 	.word	0x00034820
        /*1300*/ 	.short	0x010a
        /*1302*/ 	.byte	0x3f
	.zero		1


	//   ....[85]....
        /*1304*/ 	.word	0x00024d30
        /*1308*/ 	.word	0x00000004
        /*130c*/ 	.word	0x000348a0
        /*1310*/ 	.short	0x010a
        /*1312*/ 	.byte	0x3f
	.zero		1


	//   ....[86]....
        /*1314*/ 	.word	0x00024d80
        /*1318*/ 	.word	0x00000004
        /*131c*/ 	.word	0x000348c0
        /*1320*/ 	.short	0x010a
        /*1322*/ 	.byte	0x3f
	.zero		1


	//   ....[87]....
        /*1324*/ 	.word	0x00024dd0
        /*1328*/ 	.word	0x00000006
        /*132c*/ 	.word	0x000348a0
        /*1330*/ 	.short	0x010a
        /*1332*/ 	.byte	0x3f
	.zero		1


	//   ....[88]....
        /*1334*/ 	.word	0x00024e20
        /*1338*/ 	.word	0x00000006
        /*133c*/ 	.word	0x000348c0
        /*1340*/ 	.short	0x010a
        /*1342*/ 	.byte	0x3f
	.zero		1


	//   ....[89]....
        /*1344*/ 	.word	0x00024fc0
        /*1348*/ 	.word	0x00000000
        /*134c*/ 	.word	0x00034840
        /*1350*/ 	.short	0x010a
        /*1352*/ 	.byte	0x3f
	.zero		1


	//   ....[90]....
        /*1354*/ 	.word	0x00025be0
        /*1358*/ 	.word	0x00000002
        /*135c*/ 	.word	0x00034820
        /*1360*/ 	.short	0x010a
        /*1362*/ 	.byte	0x3f
	.zero		1


	//   ....[91]....
        /*1364*/ 	.word	0x00025c30
        /*1368*/ 	.word	0x00000003
        /*136c*/ 	.word	0x00034840
        /*1370*/ 	.short	0x010a
        /*1372*/ 	.byte	0x3f
	.zero		1


	//   ....[92]....
        /*1374*/ 	.word	0x00025c80
        /*1378*/ 	.word	0x00000000
        /*137c*/ 	.word	0x00034860
        /*1380*/ 	.short	0x010a
        /*1382*/ 	.byte	0x3f
	.zero		1


	//   ....[93]....
        /*1384*/ 	.word	0x00025cd0
        /*1388*/ 	.word	0x00000003
        /*138c*/ 	.word	0x00034840
        /*1390*/ 	.short	0x010a
        /*1392*/ 	.byte	0x3f
	.zero		1


	//   ....[94]....
        /*1394*/ 	.word	0x00025d20
        /*1398*/ 	.word	0x00000002
        /*139c*/ 	.word	0x00034860
        /*13a0*/ 	.short	0x010a
        /*13a2*/ 	.byte	0x3f
	.zero		1


	//   ....[95]....
        /*13a4*/ 	.word	0x00025d70
        /*13a8*/ 	.word	0x00000003
        /*13ac*/ 	.word	0x00034840
        /*13b0*/ 	.short	0x010a
        /*13b2*/ 	.byte	0x3f
	.zero		1


	//   ....[96]....
        /*13b4*/ 	.word	0x00025dc0
        /*13b8*/ 	.word	0x00000002
        /*13bc*/ 	.word	0x00034860
        /*13c0*/ 	.short	0x010a
        /*13c2*/ 	.byte	0x3f
	.zero		1


	//   ....[97]....
        /*13c4*/ 	.word	0x00025e10
        /*13c8*/ 	.word	0x00000000
        /*13cc*/ 	.word	0x00034860
        /*13d0*/ 	.short	0x010a
        /*13d2*/ 	.byte	0x3f
	.zero		1


	//   ....[98]....
        /*13d4*/ 	.word	0x00026890
        /*13d8*/ 	.word	0x00000000
        /*13dc*/ 	.word	0x00034820
        /*13e0*/ 	.short	0x010a
        /*13e2*/ 	.byte	0x3f
	.zero		1


	//   ....[99]....
        /*13e4*/ 	.word	0x00026a30
        /*13e8*/ 	.word	0x00000006
        /*13ec*/ 	.word	0x00000000
        /*13f0*/ 	.short	0x010a
        /*13f2*/ 	.byte	0x3f
	.zero		1


	//   ....[100]....
        /*13f4*/ 	.word	0x00026a80
        /*13f8*/ 	.word	0x00000007
        /*13fc*/ 	.word	0x00000000
        /*1400*/ 	.short	0x010a
        /*1402*/ 	.byte	0x3f
	.zero		1


	//   ....[101]....
        /*1404*/ 	.word	0x00026ad0
        /*1408*/ 	.word	0x00000004
        /*140c*/ 	.word	0x00000000
        /*1410*/ 	.short	0x010a
        /*1412*/ 	.byte	0x3f
	.zero		1


	//----- nvinfo : EIATTR_NUM_MBARRIERS
	.align		4
.L_599:
        /*1414*/ 	.byte	0x03, 0x38
        /*1416*/ 	.short	0x0016


	//----- nvinfo : EIATTR_EXIT_INSTR_OFFSETS
	.align		4
        /*1418*/ 	.byte	0x04, 0x1c
        /*141a*/ 	.short	(.L_601 - .L_600)


	//   ....[0]....
.L_600:
        /*141c*/ 	.word	0x00024050


	//----- nvinfo : EIATTR_MAX_THREADS
	.align		4
.L_601:
        /*1420*/ 	.byte	0x04, 0x05
        /*1422*/ 	.short	(.L_603 - .L_602)
.L_602:
        /*1424*/ 	.word	0x00000180
        /*1428*/ 	.word	0x00000001
        /*142c*/ 	.word	0x00000001


	//----- nvinfo : EIATTR_CRS_STACK_SIZE
	.align		4
.L_603:
        /*1430*/ 	.byte	0x04, 0x1e
        /*1432*/ 	.short	(.L_605 - .L_604)
.L_604:
        /*1434*/ 	.word	0x00000000


	//----- nvinfo : EIATTR_CBANK_PARAM_SIZE
	.align		4
.L_605:
        /*1438*/ 	.byte	0x03, 0x19
        /*143a*/ 	.short	0x0af0


	//----- nvinfo : EIATTR_PARAM_CBANK
	.align		4
        /*143c*/ 	.byte	0x04, 0x0a
        /*143e*/ 	.short	(.L_607 - .L_606)
	.align		4
.L_606:
        /*1440*/ 	.word	index@(.nv.constant0._ZN7cutlass13device_kernelIN5flash11enable_sm90INS1_16FlashAttnFwdSm90INS1_25CollectiveMainloopFwdSm90ILi2EN4cute5tupleIJNS5_1CILi1EEES8_S8_EEENS6_IJNS7_ILi128EEESA_NS7_ILi192EEEEEELi128ENS_6half_tEfNS_4arch4Sm90ELb1ELb0ELb0ELb1ELb0ELb1ELb0ELb1ELb1ELb1ELb0ELb0EEENS1_21CollectiveEpilogueFwdINS6_IJSA_SA_SA_EEES9_SD_SF_Li256ELb1ELb1ELb0ELb0EEENS1_36VarlenDynamicPersistentTileSchedulerILi128ELi128ELi256ELi128ELb0ELb1ELb1ELb1ELb1ELb1EEEEEEEEEvNT_6ParamsE)
        /*1444*/ 	.short	0x0210
        /*1446*/ 	.short	0x0af0


	//----- nvinfo : EIATTR_SW_WAR
	.align		4
.L_607:
        /*1448*/ 	.byte	0x04, 0x36
        /*144a*/ 	.short	(.L_609 - .L_608)
.L_608:
        /*144c*/ 	.word	0x00000008
.L_609:


//--------------------- .nv.info._ZN7cutlass13device_kernelIN5flash11enable_sm90INS1_16FlashAttnFwdSm90INS1_25CollectiveMainloopFwdSm90ILi2EN4cute5tupleIJNS5_1CILi1EEES8_S8_EEENS6_IJNS7_ILi64EEESA_SA_EEELi512ENS_6half_tEfNS_4arch4Sm90ELb0ELb0ELb0ELb0ELb0ELb0ELb0ELb0ELb0ELb1ELb0ELb0EEENS1_21CollectiveEpilogueFwdINS6_IJSA_NS7_ILi512EEESA_EEES9_SC_SE_Li256ELb0ELb1ELb0ELb0EEENS1_29StaticPersistentTileSchedulerILb0EEEEEEEEEvNT_6ParamsE --------------------------
	.section	.nv.info._ZN7cutlass13device_kernelIN5flash11enable_sm90INS1_16FlashAttnFwdSm90INS1_25CollectiveMainloopFwdSm90ILi2EN4cute5tupleIJNS5_1CILi1EEES8_S8_EEENS6_IJNS7_ILi64EEESA_SA_EEELi512ENS_6half_tEfNS_4arch4Sm90ELb0ELb0ELb0ELb0ELb0ELb0ELb0ELb0ELb0ELb1ELb0ELb0EEENS1_21CollectiveEpilogueFwdINS6_IJSA_NS7_ILi512EEESA_EEES9_SC_SE_Li256ELb0ELb1ELb0ELb0EEENS1_29StaticPersistentTileSchedulerILb0EEEEEEEEEvNT_6ParamsE,"",@"SHT_CUDA_INFO"
	.sectionflags	@""
	.align	4


	//----- nvinfo : EIATTR_CUDA_API_VERSION
	.align		4
        /*0000*/ 	.byte	0x04, 0x37
        /*0002*/ 	.short	(.L_611 - .L_610)
.L_610:
        /*0004*/ 	.word	0x00000082


	//----- nvinfo : EIATTR_KPARAM_INFO
	.align		4
.L_611:
        /*0008*/ 	.byte	0x04, 0x17
        /*000a*/ 	.short	(.L_613 - .L_612)
.L_612:
        /*000c*/ 	.word	0x00000000
        /*0010*/ 	.short	0x0000
        /*0012*/ 	.short	0x0070
        /*0014*/ 	.byte	0x00, 0xf0, 0x01, 0x28


	//----- nvinfo : EIATTR_SPARSE_MMA_MASK
	.align		4
.L_613:
        /*0018*/ 	.byte	0x03, 0x50
        /*001a*/ 	.short	0x0000


	//----- nvinfo : EIATTR_MAXREG_COUNT
	.align		4
        /*001c*/ 	.byte	0x03, 0x1b
        /*001e*/ 	.short	0x00a8


	//----- nvinfo : EIATTR_NUM_BARRIERS
	.align		4
        /*0020*/ 	.byte	0x02, 0x4c
        /*0022*/ 	.byte	0x10
	.zero		1


	//----- nvinfo : EIATTR_EXTERNS
	.align		4
        /*0024*/ 	.byte	0x04, 0x0f
        /*0026*/ 	.short	(.L_615 - .L_614)


	//   ....[0]....
	.align		4
.L_614:
        /*0028*/ 	.word	index@(__assertfail)


	//----- nvinfo : EIATTR_ANNOTATIONS
	.align		4
.L_615:
        /*002c*/ 	.byte	0x04, 0x55
        /*002e*/ 	.short	(.L_617 - .L_616)


	//   ....[0]....
.L_616:
        /* <DEDUP_REMOVED lines=28> */


	//----- nvinfo : EIATTR_MERCURY_ISA_VERSION
	.align		4
.L_617:
        /*01d8*/ 	.byte	0x03, 0x5f
        /*01da*/ 	.short	0x0101


	//----- nvinfo : EIATTR_INT_WARP_WIDE_INSTR_OFFSETS
	.align		4
        /*01dc*/ 	.byte	0x04, 0x31
        /*01de*/ 	.short	(.L_619 - .L_618)


	//   ....[0]....
.L_618:
        /*01e0*/ 	.word	0x00000130


	//   ....[1]....
        /*01e4*/ 	.word	0x00000170


	//   ....[2]....
        /*01e8*/ 	.word	0x000001e0


	//----- nvinfo : EIATTR_COOP_GROUP_MASK_REGIDS
	.align		4
.L_619:
        /*01ec*/ 	.byte	0x04, 0x29
        /*01ee*/ 	.short	(.L_621 - .L_620)


	//   ....[0]....
.L_620:
        /*01f0*/ 	.word	0xffffffff


	//   ....[1]....
        /*01f4*/ 	.word	0xffffffff


	//   ....[2]....
        /*01f8*/ 	.word	0xffffffff


	//   ....[3]....
        /*01fc*/ 	.word	0xffffffff


	//   ....[4]....
        /*0200*/ 	.word	0xffffffff


	//   ....[5]....
        /*0204*/ 	.word	0xffffffff


	//   ....[6]....
        /*0208*/ 	.word	0xffffffff


	//   ....[7]....
        /*020c*/ 	.word	0xffffffff


	//   ....[8]....
        /*0210*/ 	.word	0xffffffff


	//   ....[9]....
        /*0214*/ 	.word	0xffffffff


	//   ....[10]....
        /*0218*/ 	.word	0xffffffff


	//   ....[11]....
        /*021c*/ 	.word	0xffffffff


	//   ....[12]....
        /*0220*/ 	.word	0xffffffff


	//   ....[13]....
        /*0224*/ 	.word	0xffffffff


	//   ....[14]....
        /*0228*/ 	.word	0xffffffff


	//   ....[15]....
        /*022c*/ 	.word	0xffffffff


	//   ....[16]....
        /*0230*/ 	.word	0xffffffff


	//   ....[17]....
        /*0234*/ 	.word	0xffffffff


	//   ....[18]....
        /*0238*/ 	.word	0xffffffff


	//   ....[19]....
        /*023c*/ 	.word	0xffffffff


	//   ....[20]....
        /*0240*/ 	.word	0xffffffff


	//   ....[21]....
        /*0244*/ 	.word	0xffffffff


	//   ....[22]....
        /*0248*/ 	.word	0xffffffff


	//   ....[23]....
        /*024c*/ 	.word	0xffffffff


	//   ....[24]....
        /*0250*/ 	.word	0xffffffff


	//   ....[25]....
        /*0254*/ 	.word	0xffffffff


	//   ....[26]....
        /*0258*/ 	.word	0xffffffff


	//   ....[27]....
        /*025c*/ 	.word	0xffffffff


	//   ....[28]....
        /*0260*/ 	.word	0xffffffff


	//   ....[29]....
        /*0264*/ 	.word	0xffffffff


	//   ....[30]....
        /*0268*/ 	.word	0xffffffff


	//   ....[31]....
        /*026c*/ 	.word	0xffffffff


	//   ....[32]....
        /*0270*/ 	.word	0xffffffff


	//   ....[33]....
        /*0274*/ 	.word	0xffffffff


	//   ....[34]....
        /*0278*/ 	.word	0xffffffff


	//   ....[35]....
        /*027c*/ 	.word	0xffffffff


	//   ....[36]....
        /*0280*/ 	.word	0xffffffff


	//   ....[37]....
        /*0284*/ 	.word	0xffffffff


	//   ....[38]....
        /*0288*/ 	.word	0xffffffff


	//   ....[39]....
        /*028c*/ 	.word	0xffffffff


	//   ....[40]....
        /*0290*/ 	.word	0xffffffff


	//   ....[41]....
        /*0294*/ 	.word	0xffffffff


	//   ....[42]....
        /*0298*/ 	.word	0x0500000f


	//   ....[43]....
        /*029c*/ 	.word	0x0500000f


	//   ....[44]....
        /*02a0*/ 	.word	0x0500000f


	//   ....[45]....
        /*02a4*/ 	.word	0x0500000f


	//   ....[46]....
        /*02a8*/ 	.word	0x0500000f


	//   ....[47]....
        /*02ac*/ 	.word	0x0500000f


	//   ....[48]....
        /*02b0*/ 	.word	0x0500000f


	//   ....[49]....
        /*02b4*/ 	.word	0x0500000f


	//   ....[50]....
        /*02b8*/ 	.word	0x0500000f


	//   ....[51]....
        /*02bc*/ 	.word	0x0500000f


	//----- nvinfo : EIATTR_COOP_GROUP_INSTR_OFFSETS
	.align		4
.L_621:
        /*02c0*/ 	.byte	0x04, 0x28
        /*02c2*/ 	.short	(.L_623 - .L_622)


	//   ....[0]....
.L_622:
        /*02c4*/ 	.word	0x00000060


	//   ....[1]....
        /*02c8*/ 	.word	0x00000140


	//   ....[2]....
        /*02cc*/ 	.word	0x00000190


	//   ....[3]....
        /*02d0*/ 	.word	0x00000380


	//   ....[4]....
        /*02d4*/ 	.word	0x000004e0


	//   ....[5]....
        /*02d8*/ 	.word	0x00000600


	//   ....[6]....
        /*02dc*/ 	.word	0x00000760


	//   ....[7]....
        /*02e0*/ 	.word	0x000011b0


	//   ....[8]....
        /*02e4*/ 	.word	0x00002ad0


	//   ....[9]....
        /*02e8*/ 	.word	0x000034b0


	//   ....[10]....
        /*02ec*/ 	.word	0x00003500


	//   ....[11]....
        /*02f0*/ 	.word	0x00003710


	//   ....[12]....
        /*02f4*/ 	.word	0x000037c0


	//   ....[13]....
        /*02f8*/ 	.word	0x000040b0


	//   ....[14]....
        /*02fc*/ 	.word	0x00004520


	//   ....[15]....
        /*0300*/ 	.word	0x00004550


	//   ....[16]....
        /*0304*/ 	.word	0x00004780


	//   ....[17]....
        /*0308*/ 	.word	0x000048b0


	//   ....[18]....
        /*030c*/ 	.word	0x000059c0


	//   ....[19]....
        /*0310*/ 	.word	0x00005a00


	//   ....[20]....
        /*0314*/ 	.word	0x00005a40


	//   ....[21]....
        /*0318*/ 	.word	0x00005ac0


	//   ....[22]....
        /*031c*/ 	.word	0x00005ae0


	//   ....[23]....
        /*0320*/ 	.word	0x000064b0


	//   ....[24]....
        /*0324*/ 	.word	0x00007830


	//   ....[25]....
        /*0328*/ 	.word	0x00007860


	//   ....[26]....
        /*032c*/ 	.word	0x00007880


	//   ....[27]....
        /*0330*/ 	.word	0x000078a0


	//   ....[28]....
        /*0334*/ 	.word	0x00007ee0


	//   ....[29]....
        /*0338*/ 	.word	0x00007ef0


	//   ....[30]....
        /*033c*/ 	.word	0x00008130


	//   ....[31]....
        /*0340*/ 	.word	0x00008160


	//   ....[32]....
        /*0344*/ 	.word	0x00008c90


	//   ....[33]....
        /*0348*/ 	.word	0x000095f0


	//   ....[34]....
        /*034c*/ 	.word	0x00009620


	//   ....[35]....
        /*0350*/ 	.word	0x000096f0


	//   ....[36]....
        /*0354*/ 	.word	0x00009700


	//   ....[37]....
        /*0358*/ 	.word	0x00009780


	//   ....[38]....
        /*035c*/ 	.word	0x00009790


	//   ....[39]....
        /*0360*/ 	.word	0x000097a0


	//   ....[40]....
        /*0364*/ 	.word	0x000097b0


	//   ....[41]....
        /*0368*/ 	.word	0x0000ce50


	//   ....[42]....
        /*036c*/ 	.word	0x0000d3e0


	//   ....[43]....
        /*0370*/ 	.word	0x0000d550


	//   ....[44]....
        /*0374*/ 	.word	0x0000d5b0


	//   ....[45]....
        /*0378*/ 	.word	0x0000d670


	//   ....[46]....
        /*037c*/ 	.word	0x0000d770


	//   ....[47]....
        /*0380*/ 	.word	0x0000d7d0


	//   ....[48]....
        /*0384*/ 	.word	0x0000d8c0


	//   ....[49]....
        /*0388*/ 	.word	0x0000d920


	//   ....[50]....
        /*038c*/ 	.word	0x0000d9c0


	//   ....[51]....
        /*0390*/ 	.word	0x0000ddb0


	//----- nvinfo : EIATTR_REG_RECONFIG
	.align		4
.L_623:
        /*0394*/ 	.byte	0x01, 0x54
	.zero		2


	//----- nvinfo : EIATTR_SYSCALL_OFFSETS
	.align		4
        /*0398*/ 	.byte	0x04, 0x46
        /*039a*/ 	.short	(.L_625 - .L_624)


	//   ....[0]....
.L_624:
        /*039c*/ 	.word	0x00002c90


	//   ....[1]....
        /*03a0*/ 	.word	0x000088f0


	//   ....[2]....
        /*03a4*/ 	.word	0x00008a30


	//   ....[3]....
        /*03a8*/ 	.word	0x00008b20


	//   ....[4]....
        /*03ac*/ 	.word	0x00009220


	//----- nvinfo : EIATTR_MBARRIER_INSTR_OFFSETS
	.align		4
.L_625:
        /*03b0*/ 	.byte	0x04, 0x39
        /*03b2*/ 	.short	(.L_627 - .L_626)


	//   ....[0]....
.L_626:
        /*03b4*/ 	.word	0x00000270
        /*03b8*/ 	.word	0x000000ff
        /*03bc*/ 	.word	0x00028c00
        /*03c0*/ 	.short	0x0100
        /*03c2*/ 	.byte	0x08
	.zero		1


	//   ....[1]....
        /*03c4*/ 	.word	0x00000280
        /*03c8*/ 	.word	0x000000ff
        /*03cc*/ 	.word	0x00028c20
        /*03d0*/ 	.short	0x0100
        /*03d2*/ 	.byte	0x08
	.zero		1


	//   ....[2]....
        /*03d4*/ 	.word	0x00000330
        /*03d8*/ 	.word	0x000000ff
        /*03dc*/ 	.word	0x00028c30
        /*03e0*/ 	.short	0x0100
        /*03e2*/ 	.byte	0x06
	.zero		1


	//   ....[3]....
        /*03e4*/ 	.word	0x00000340
        /*03e8*/ 	.word	0x000000ff
        /*03ec*/ 	.word	0x00028c40
        /*03f0*/ 	.short	0x0100
        /*03f2*/ 	.byte	0x06
	.zero		1


	//   ....[4]....
        /*03f4*/ 	.word	0x00000350
        /*03f8*/ 	.word	0x000000ff
        /*03fc*/ 	.word	0x00028c38
        /*0400*/ 	.short	0x0100
        /*0402*/ 	.byte	0x06
	.zero		1


	//   ....[5]....
        /*0404*/ 	.word	0x00000360
        /*0408*/ 	.word	0x000000ff
        /*040c*/ 	.word	0x00028c48
        /*0410*/ 	.short	0x0100
        /*0412*/ 	.byte	0x06
	.zero		1


	//   ....[6]....
        /*0414*/ 	.word	0x00000490
        /*0418*/ 	.word	0x000000ff
        /*041c*/ 	.word	0x00028c50
        /*0420*/ 	.short	0x0100
        /*0422*/ 	.byte	0x08
	.zero		1


	//   ....[7]....
        /*0424*/ 	.word	0x000004a0
        /*0428*/ 	.word	0x000000ff
        /*042c*/ 	.word	0x00028c60
        /*0430*/ 	.short	0x0100
        /*0432*/ 	.byte	0x08
	.zero		1


	//   ....[8]....
        /*0434*/ 	.word	0x000004b0
        /*0438*/ 	.word	0x000000ff
        /*043c*/ 	.word	0x00028c58
        /*0440*/ 	.short	0x0100
        /*0442*/ 	.byte	0x08
	.zero		1


	//   ....[9]....
        /*0444*/ 	.word	0x000004c0
        /*0448*/ 	.word	0x000000ff
        /*044c*/ 	.word	0x00028c68
        /*0450*/ 	.short	0x0100
        /*0452*/ 	.byte	0x08
	.zero		1


	//   ....[10]....
        /*0454*/ 	.word	0x000005b0
        /*0458*/ 	.word	0x000000ff
        /*045c*/ 	.word	0x00028c70
        /*0460*/ 	.short	0x0100
        /*0462*/ 	.byte	0x06
	.zero		1


	//   ....[11]....
        /*0464*/ 	.word	0x000005c0
        /*0468*/ 	.word	0x000000ff
        /*046c*/ 	.word	0x00028c80
        /*0470*/ 	.short	0x0100
        /*0472*/ 	.byte	0x06
	.zero		1


	//   ....[12]....
        /*0474*/ 	.word	0x000005d0
        /*0478*/ 	.word	0x000000ff
        /*047c*/ 	.word	0x00028c78
        /*0480*/ 	.short	0x0100
        /*0482*/ 	.byte	0x06
	.zero		1


	//   ....[13]....
        /*0484*/ 	.word	0x000005e0
        /*0488*/ 	.word	0x000000ff
        /*048c*/ 	.word	0x00028c88
        /*0490*/ 	.short	0x0100
        /*0492*/ 	.byte	0x06
	.zero		1


	//   ....[14]....
        /*0494*/ 	.word	0x00000710
        /*0498*/ 	.word	0x000000ff
        /*049c*/ 	.word	0x00028c90
        /*04a0*/ 	.short	0x0100
        /*04a2*/ 	.byte	0x08
	.zero		1


	//   ....[15]....
        /*04a4*/ 	.word	0x00000720
        /*04a8*/ 	.word	0x000000ff
        /*04ac*/ 	.word	0x00028ca0
        /*04b0*/ 	.short	0x0100
        /*04b2*/ 	.byte	0x08
	.zero		1


	//   ....[16]....
        /*04b4*/ 	.word	0x00000730
        /*04b8*/ 	.word	0x000000ff
        /*04bc*/ 	.word	0x00028c98
        /*04c0*/ 	.short	0x0100
        /*04c2*/ 	.byte	0x08
	.zero		1


	//   ....[17]....
        /*04c4*/ 	.word	0x00000740
        /*04c8*/ 	.word	0x000000ff
        /*04cc*/ 	.word	0x00028ca8
        /*04d0*/ 	.short	0x0100
        /*04d2*/ 	.byte	0x08
	.zero		1


	//   ....[18]....
        /*04d4*/ 	.word	0x00000870
        /*04d8*/ 	.word	0x000000ff
        /*04dc*/ 	.word	0x00028cb0
        /*04e0*/ 	.short	0x0100
        /*04e2*/ 	.byte	0x08
	.zero		1


	//   ....[19]....
        /*04e4*/ 	.word	0x00000880
        /*04e8*/ 	.word	0x000000ff
        /*04ec*/ 	.word	0x00028cc0
        /*04f0*/ 	.short	0x0100
        /*04f2*/ 	.byte	0x08
	.zero		1


	//   ....[20]....
        /*04f4*/ 	.word	0x00000890
        /*04f8*/ 	.word	0x000000ff
        /*04fc*/ 	.word	0x00028cb8
        /*0500*/ 	.short	0x0100
        /*0502*/ 	.byte	0x08
	.zero		1


	//   ....[21]....
        /*0504*/ 	.word	0x000008a0
        /*0508*/ 	.word	0x000000ff
        /*050c*/ 	.word	0x00028cc8
        /*0510*/ 	.short	0x0100
        /*0512*/ 	.byte	0x08
	.zero		1


	//   ....[22]....
        /*0514*/ 	.word	0x000012c0
        /*0518*/ 	.word	0x000000ff
        /*051c*/ 	.word	0x00028c50
        /*0520*/ 	.short	0x010a
        /*0522*/ 	.byte	0x10
	.zero		1


	//   ....[23]....
        /*0524*/ 	.word	0x000015a0
        /*0528*/ 	.word	0x00000000
        /*052c*/ 	.word	0x00000000
        /*0530*/ 	.short	0x0101
        /*0532*/ 	.byte	0x3f
	.zero		1


	//   ....[24]....
        /*0534*/ 	.word	0x00001f30
        /*0538*/ 	.word	0x000000ff
        /*053c*/ 	.word	0x00028c50
        /*0540*/ 	.short	0x010a
        /*0542*/ 	.byte	0x06
	.zero		1


	//   ....[25]....
        /*0544*/ 	.word	0x00001f70
        /*0548*/ 	.word	0x000000ff
        /*054c*/ 	.word	0x00028c50
        /*0550*/ 	.short	0x010a
        /*0552*/ 	.byte	0x06
	.zero		1


	//   ....[26]....
        /*0554*/ 	.word	0x000021c0
        /*0558*/ 	.word	0x00000003
        /*055c*/ 	.word	0x00000000
        /*0560*/ 	.short	0x0101
        /*0562*/ 	.byte	0x3f
	.zero		1


	//   ....[27]....
        /*0564*/ 	.word	0x00002d10
        /*0568*/ 	.word	0x000000ff
        /*056c*/ 	.word	0x00028c00
        /*0570*/ 	.short	0x010a
        /*0572*/ 	.byte	0x29
	.zero		1


	//   ....[28]....
        /*0574*/ 	.word	0x00002d90
        /*0578*/ 	.word	0x00000007
        /*057c*/ 	.word	0x00028c30
        /*0580*/ 	.short	0x010a
        /*0582*/ 	.byte	0x3f
	.zero		1


	//   ....[29]....
        /*0584*/ 	.word	0x00002dd0
        /*0588*/ 	.word	0x00000007
        /*058c*/ 	.word	0x00028c30
        /*0590*/ 	.short	0x010a
        /*0592*/ 	.byte	0x3f
	.zero		1


	//   ....[30]....
        /*0594*/ 	.word	0x000039b0
        /*0598*/ 	.word	0x00000005
        /*059c*/ 	.word	0x00000000
        /*05a0*/ 	.short	0x0101
        /*05a2*/ 	.byte	0x3f
	.zero		1


	//   ....[31]....
        /*05a4*/ 	.word	0x00003e20
        /*05a8*/ 	.word	0x00000007
        /*05ac*/ 	.word	0x00028c50
        /*05b0*/ 	.short	0x010a
        /*05b2*/ 	.byte	0x3f
	.zero		1


	//   ....[32]....
        /*05b4*/ 	.word	0x00003e70
        /*05b8*/ 	.word	0x00000007
        /*05bc*/ 	.word	0x00028c50
        /*05c0*/ 	.short	0x010a
        /*05c2*/ 	.byte	0x3f
	.zero		1


	//   ....[33]....
        /*05c4*/ 	.word	0x000040d0
        /*05c8*/ 	.word	0x00000007
        /*05cc*/ 	.word	0x00000000
        /*05d0*/ 	.short	0x0101
        /*05d2*/ 	.byte	0x3f
	.zero		1


	//   ....[34]....
        /*05d4*/ 	.word	0x00004210
        /*05d8*/ 	.word	0x000000ff
        /*05dc*/ 	.word	0x00028c30
        /*05e0*/ 	.short	0x010a
        /*05e2*/ 	.byte	0x16
	.zero		1


	//   ....[35]....
        /*05e4*/ 	.word	0x00004250
        /*05e8*/ 	.word	0x000000ff
        /*05ec*/ 	.word	0x00028c30
        /*05f0*/ 	.short	0x010a
        /*05f2*/ 	.byte	0x16
	.zero		1


	//   ....[36]....
        /*05f4*/ 	.word	0x00004cd0
        /*05f8*/ 	.word	0x0000009a
        /*05fc*/ 	.word	0x00000000
        /*0600*/ 	.short	0x0101
        /*0602*/ 	.byte	0x3f
	.zero		1


	//   ....[37]....
        /*0604*/ 	.word	0x00005730
        /*0608*/ 	.word	0x000000ff
        /*060c*/ 	.word	0x00028c50
        /*0610*/ 	.short	0x010a
        /*0612*/ 	.byte	0x16
	.zero		1


	//   ....[38]....
        /*0614*/ 	.word	0x00005770
        /*0618*/ 	.word	0x000000ff
        /*061c*/ 	.word	0x00028c50
        /*0620*/ 	.short	0x010a
        /*0622*/ 	.byte	0x16
	.zero		1


	//   ....[39]....
        /*0624*/ 	.word	0x000059e0
        /*0628*/ 	.word	0x000000aa
        /*062c*/ 	.word	0x00000000
        /*0630*/ 	.short	0x0101
        /*0632*/ 	.byte	0x3f
	.zero		1


	//   ....[40]....
        /*0634*/ 	.word	0x00007f00
        /*0638*/ 	.word	0x000000ff
        /*063c*/ 	.word	0x00000000
        /*0640*/ 	.short	0x0101
        /*0642*/ 	.byte	0x04
	.zero		1


	//   ....[41]....
        /*0644*/ 	.word	0x00008ec0
        /*0648*/ 	.word	0x00000000
        /*064c*/ 	.word	0x00028c40
        /*0650*/ 	.short	0x010a
        /*0652*/ 	.byte	0x3f
	.zero		1


	//   ....[42]....
        /*0654*/ 	.word	0x000098b0
        /*0658*/ 	.word	0x000000ff
        /*065c*/ 	.word	0x00028c00
        /*0660*/ 	.short	0x0107
        /*0662*/ 	.byte	0x24
	.zero		1


	//   ....[43]....
        /*0664*/ 	.word	0x00009910
        /*0668*/ 	.word	0x000000ff
        /*066c*/ 	.word	0x00028c00
        /*0670*/ 	.short	0x0101
        /*0672*/ 	.byte	0x24
	.zero		1


	//   ....[44]....
        /*0674*/ 	.word	0x00009930
        /*0678*/ 	.word	0x000000ff
        /*067c*/ 	.word	0x00028c20
        /*0680*/ 	.short	0x010a
        /*0682*/ 	.byte	0x24
	.zero		1


	//   ....[45]....
        /*0684*/ 	.word	0x00009a10
        /*0688*/ 	.word	0x00000003
        /*068c*/ 	.word	0x00028c60
        /*0690*/ 	.short	0x010a
        /*0692*/ 	.byte	0x3f
	.zero		1


	//   ....[46]....
        /*0694*/ 	.word	0x0000a5e0
        /*0698*/ 	.word	0x00000003
        /*069c*/ 	.word	0x00028c40
        /*06a0*/ 	.short	0x010a
        /*06a2*/ 	.byte	0x3f
	.zero		1


	//   ....[47]....
        /*06a4*/ 	.word	0x0000a820
        /*06a8*/ 	.word	0x00000003
        /*06ac*/ 	.word	0x00028c60
        /*06b0*/ 	.short	0x010a
        /*06b2*/ 	.byte	0x3f
	.zero		1


	//   ....[48]....
        /*06b4*/ 	.word	0x0000b3f0
        /*06b8*/ 	.word	0x00000004
        /*06bc*/ 	.word	0x00028c40
        /*06c0*/ 	.short	0x010a
        /*06c2*/ 	.byte	0x3f
	.zero		1


	//   ....[49]....
        /*06c4*/ 	.word	0x0000b610
        /*06c8*/ 	.word	0x00000004
        /*06cc*/ 	.word	0x00028c60
        /*06d0*/ 	.short	0x010a
        /*06d2*/ 	.byte	0x3f
	.zero		1


	//   ....[50]....
        /*06d4*/ 	.word	0x0000c130
        /*06d8*/ 	.word	0x00000004
        /*06dc*/ 	.word	0x00028c40
        /*06e0*/ 	.short	0x010a
        /*06e2*/ 	.byte	0x3f
	.zero		1


	//   ....[51]....
        /*06e4*/ 	.word	0x0000c370
        /*06e8*/ 	.word	0x00000004
        /*06ec*/ 	.word	0x00028c60
        /*06f0*/ 	.short	0x010a
        /*06f2*/ 	.byte	0x3f
	.zero		1


	//   ....[52]....
        /*06f4*/ 	.word	0x0000cdd0
        /*06f8*/ 	.word	0x00000000
        /*06fc*/ 	.word	0x00028c20
        /*0700*/ 	.short	0x010a
        /*0702*/ 	.byte	0x3f
	.zero		1


	//   ....[53]....
        /*0704*/ 	.word	0x0000cfa0
        /*0708*/ 	.word	0x00000006
        /*070c*/ 	.word	0x00000000
        /*0710*/ 	.short	0x010a
        /*0712*/ 	.byte	0x3f
	.zero		1


	//   ....[54]....
        /*0714*/ 	.word	0x0000cff0
        /*0718*/ 	.word	0x00000003
        /*071c*/ 	.word	0x00000000
        /*0720*/ 	.short	0x010a
        /*0722*/ 	.byte	0x3f
	.zero		1


	//   ....[55]....
        /*0724*/ 	.word	0x0000d050
        /*0728*/ 	.word	0x00000012
        /*072c*/ 	.word	0x00000000
        /*0730*/ 	.short	0x010a
        /*0732*/ 	.byte	0x3f
	.zero		1


	//   ....[56]....
        /*0734*/ 	.word	0x0000d080
        /*0738*/ 	.word	0x00000003
        /*073c*/ 	.word	0x00000000
        /*0740*/ 	.short	0x010a
        /*0742*/ 	.byte	0x3f
	.zero		1


	//   ....[57]....
        /*0744*/ 	.word	0x0000d0f0
        /*0748*/ 	.word	0x00000003
        /*074c*/ 	.word	0x00028c50
        /*0750*/ 	.short	0x010a
        /*0752*/ 	.byte	0x3f
	.zero		1


	//   ....[58]....
        /*0754*/ 	.word	0x0000d150
        /*0758*/ 	.word	0x00000004
        /*075c*/ 	.word	0x00028c50
        /*0760*/ 	.short	0x010a
        /*0762*/ 	.byte	0x3f
	.zero		1


	//   ....[59]....
        /*0764*/ 	.word	0x0000d1b0
        /*0768*/ 	.word	0x00000003
        /*076c*/ 	.word	0x00028c00
        /*0770*/ 	.short	0x010a
        /*0772*/ 	.byte	0x3f
	.zero		1


	//   ....[60]....
        /*0774*/ 	.word	0x0000d200
        /*0778*/ 	.word	0x00000007
        /*077c*/ 	.word	0x00028c30
        /*0780*/ 	.short	0x010a
        /*0782*/ 	.byte	0x3f
	.zero		1


	//   ....[61]....
        /*0784*/ 	.word	0x0000d250
        /*0788*/ 	.word	0x00000007
        /*078c*/ 	.word	0x00028c50
        /*0790*/ 	.short	0x010a
        /*0792*/ 	.byte	0x3f
	.zero		1


	//   ....[62]....
        /*0794*/ 	.word	0x0000d2b0
        /*0798*/ 	.word	0x00000000
        /*079c*/ 	.word	0x00028c30
        /*07a0*/ 	.short	0x010a
        /*07a2*/ 	.byte	0x3f
	.zero		1


	//   ....[63]....
        /*07a4*/ 	.word	0x0000d300
        /*07a8*/ 	.word	0x000000aa
        /*07ac*/ 	.word	0x00028c50
        /*07b0*/ 	.short	0x010a
        /*07b2*/ 	.byte	0x3f
	.zero		1


	//   ....[64]....
        /*07b4*/ 	.word	0x0000d4a0
        /*07b8*/ 	.word	0x00000000
        /*07bc*/ 	.word	0x00028c40
        /*07c0*/ 	.short	0x010a
        /*07c2*/ 	.byte	0x3f
	.zero		1


	//   ....[65]....
        /*07c4*/ 	.word	0x0000da50
        /*07c8*/ 	.word	0x00000003
        /*07cc*/ 	.word	0x00028c20
        /*07d0*/ 	.short	0x010a
        /*07d2*/ 	.byte	0x3f
	.zero		1


	//   ....[66]....
        /*07d4*/ 	.word	0x0000daa0
        /*07d8*/ 	.word	0x00000003
        /*07dc*/ 	.word	0x00028c60
        /*07e0*/ 	.short	0x010a
        /*07e2*/ 	.byte	0x3f
	.zero		1


	//   ....[67]....
        /*07e4*/ 	.word	0x0000daf0
        /*07e8*/ 	.word	0x00000003
        /*07ec*/ 	.word	0x00028c40
        /*07f0*/ 	.short	0x010a
        /*07f2*/ 	.byte	0x3f
	.zero		1


	//   ....[68]....
        /*07f4*/ 	.word	0x0000db40
        /*07f8*/ 	.word	0x00000003
        /*07fc*/ 	.word	0x00028c60
        /*0800*/ 	.short	0x010a
        /*0802*/ 	.byte	0x3f
	.zero		1


	//   ....[69]....
        /*0804*/ 	.word	0x0000db90
        /*0808*/ 	.word	0x00000004
        /*080c*/ 	.word	0x00028c40
        /*0810*/ 	.short	0x010a
        /*0812*/ 	.byte	0x3f
	.zero		1


	//   ....[70]....
        /*0814*/ 	.word	0x0000dbe0
        /*0818*/ 	.word	0x00000004
        /*081c*/ 	.word	0x00028c60
        /*0820*/ 	.short	0x010a
        /*0822*/ 	.byte	0x3f
	.zero		1


	//   ....[71]....
        /*0824*/ 	.word	0x0000dc30
        /*0828*/ 	.word	0x00000004
        /*082c*/ 	.word	0x00028c40
        /*0830*/ 	.short	0x010a
        /*0832*/ 	.byte	0x3f
	.zero		1


	//   ....[72]....
        /*0834*/ 	.word	0x0000dc80
        /*0838*/ 	.word	0x00000004
        /*083c*/ 	.word	0x00028c60
        /*0840*/ 	.short	0x010a
        /*0842*/ 	.byte	0x3f
	.zero		1


	//   ....[73]....
        /*0844*/ 	.word	0x0000dcd0
        /*0848*/ 	.word	0x00000000
        /*084c*/ 	.word	0x00028c20
        /*0850*/ 	.short	0x010a
        /*0852*/ 	.byte	0x3f
	.zero		1


	//   ....[74]....
        /*0854*/ 	.word	0x0000de70
        /*0858*/ 	.word	0x00000006
        /*085c*/ 	.word	0x00000000
        /*0860*/ 	.short	0x010a
        /*0862*/ 	.byte	0x3f
	.zero		1


	//   ....[75]....
        /*0864*/ 	.word	0x0000dec0
        /*0868*/ 	.word	0x00000003
        /*086c*/ 	.word	0x00000000
        /*0870*/ 	.short	0x010a
        /*0872*/ 	.byte	0x3f
	.zero		1


	//   ....[76]....
        /*0874*/ 	.word	0x0000df10
        /*0878*/ 	.word	0x00000012
        /*087c*/ 	.word	0x00000000
        /*0880*/ 	.short	0x010a
        /*0882*/ 	.byte	0x3f
	.zero		1


	//----- nvinfo : EIATTR_NUM_MBARRIERS
	.align		4
.L_627:
        /*0884*/ 	.byte	0x03, 0x38
        /*0886*/ 	.short	0x0016


	//----- nvinfo : EIATTR_EXIT_INSTR_OFFSETS
	.align		4
        /*0888*/ 	.byte	0x04, 0x1c
        /*088a*/ 	.short	(.L_629 - .L_628)


	//   ....[0]....
.L_628:
        /*088c*/ 	.word	0x000009f0


	//   ....[1]....
        /*0890*/ 	.word	0x000083b0


	//   ....[2]....
        /*0894*/ 	.word	0x0000d0d0


	//----- nvinfo : EIATTR_MAX_THREADS
	.align		4
.L_629:
        /*0898*/ 	.byte	0x04, 0x05
        /*089a*/ 	.short	(.L_631 - .L_630)
.L_630:
        /*089c*/ 	.word	0x00000180
        /*08a0*/ 	.word	0x00000001
        /*08a4*/ 	.word	0x00000001


	//----- nvinfo : EIATTR_CRS_STACK_SIZE
	.align		4
.L_631:
        /*08a8*/ 	.byte	0x04, 0x1e
        /*08aa*/ 	.short	(.L_633 - .L_632)
.L_632:
        /*08ac*/ 	.word	0x00000000


	//----- nvinfo : EIATTR_CBANK_PARAM_SIZE
	.align		4
.L_633:
        /*08b0*/ 	.byte	0x03, 0x19
        /*08b2*/ 	.short	0x0a70


	//----- nvinfo : EIATTR_PARAM_CBANK
	.align		4
        /*08b4*/ 	.byte	0x04, 0x0a
        /*08b6*/ 	.short	(.L_635 - .L_634)
	.align		4
.L_634:
        /*08b8*/ 	.word	index@(.nv.constant0._ZN7cutlass13device_kernelIN5flash11enable_sm90INS1_16FlashAttnFwdSm90INS1_25CollectiveMainloopFwdSm90ILi2EN4cute5tupleIJNS5_1CILi1EEES8_S8_EEENS6_IJNS7_ILi64EEESA_SA_EEELi512ENS_6half_tEfNS_4arch4Sm90ELb0ELb0ELb0ELb0ELb0ELb0ELb0ELb0ELb0ELb1ELb0ELb0EEENS1_21CollectiveEpilogueFwdINS6_IJSA_NS7_ILi512EEESA_EEES9_SC_SE_Li256ELb0ELb1ELb0ELb0EEENS1_29StaticPersistentTileSchedulerILb0EEEEEEEEEvNT_6ParamsE)
        /*08bc*/ 	.short	0x0210
        /*08be*/ 	.short	0x0a70


	//----- nvinfo : EIATTR_SW_WAR
	.align		4
.L_635:
        /*08c0*/ 	.byte	0x04, 0x36
        /*08c2*/ 	.short	(.L_637 - .L_636)
.L_636:
        /*08c4*/ 	.word	0x00000008
.L_637:


//--------------------- .nv.info._ZN7cutlass13device_kernelIN5flash11enable_sm90INS1_16FlashAttnFwdSm90INS1_25CollectiveMainloopFwdSm90ILi2EN4cute5tupleIJNS5_1CILi1EEES8_S8_EEENS6_IJNS7_ILi64EEESA_SA_EEELi512ENS_6half_tEfNS_4arch4Sm90ELb0ELb0ELb0ELb0ELb0ELb0ELb1ELb0ELb0ELb1ELb0ELb0EEENS1_21CollectiveEpilogueFwdINS6_IJSA_NS7_ILi512EEESA_EEES9_SC_SE_Li256ELb0ELb1ELb0ELb0EEENS1_29StaticPersistentTileSchedulerILb0EEEEEEEEEvNT_6ParamsE --------------------------
	.section	.nv.info._ZN7cutlass13device_kernelIN5flash11enable_sm90INS1_16FlashAttnFwdSm90INS1_25CollectiveMainloopFwdSm90ILi2EN4cute5tupleIJNS5_1CILi1EEES8_S8_EEENS6_IJNS7_ILi64EEESA_SA_EEELi512ENS_6half_tEfNS_4arch4Sm90ELb0ELb0ELb0ELb0ELb0ELb0ELb1ELb0ELb0ELb1ELb0ELb0EEENS1_21CollectiveEpilogueFwdINS6_IJSA_NS7_ILi512EEESA_EEES9_SC_SE_Li256ELb0ELb1ELb0ELb0EEENS1_29StaticPersistentTileSchedulerILb0EEEEEEEEEvNT_6ParamsE,"",@"SHT_CUDA_INFO"
	.sectionflags	@""
	.align	4


	//----- nvinfo : EIATTR_CUDA_API_VERSION
	.align		4
        /*0000*/ 	.byte	0x04, 0x37
        /*0002*/ 	.short	(.L_639 - .L_638)
.L_638:
        /*0004*/ 	.word	0x00000082


	//----- nvinfo : EIATTR_KPARAM_INFO
	.align		4
.L_639:
        /*0008*/ 	.byte	0x04, 0x17
        /*000a*/ 	.short	(.L_641 - .L_640)
.L_640:
        /*000c*/ 	.word	0x00000000
        /*0010*/ 	.short	0x0000
        /*0012*/ 	.short	0x0070
        /*0014*/ 	.byte	0x00, 0xf0, 0x01, 0x2c


	//----- nvinfo : EIATTR_SPARSE_MMA_MASK
	.align		4
.L_641:
        /*0018*/ 	.byte	0x03, 0x50
        /*001a*/ 	.short	0x0000


	//----- nvinfo : EIATTR_MAXREG_COUNT
	.align		4
        /*001c*/ 	.byte	0x03, 0x1b
        /*001e*/ 	.short	0x00a8


	//----- nvinfo : EIATTR_NUM_BARRIERS
	.align		4
        /*0020*/ 	.byte	0x02, 0x4c
        /*0022*/ 	.byte	0x10
	.zero		1


	//----- nvinfo : EIATTR_EXTERNS
	.align		4
        /*0024*/ 	.byte	0x04, 0x0f
        /*0026*/ 	.short	(.L_643 - .L_642)


	//   ....[0]....
	.align		4
.L_642:
        /*0028*/ 	.word	index@(__assertfail)


	//----- nvinfo : EIATTR_ANNOTATIONS
	.align		4
.L_643:
        /*002c*/ 	.byte	0x04, 0x55
        /*002e*/ 	.short	(.L_645 - .L_644)


	//   ....[0]....
.L_644:
        /* <DEDUP_REMOVED lines=43> */


	//----- nvinfo : EIATTR_MERCURY_ISA_VERSION
	.align		4
.L_645:
        /*02d0*/ 	.byte	0x03, 0x5f
        /*02d2*/ 	.short	0x0101


	//----- nvinfo : EIATTR_INT_WARP_WIDE_INSTR_OFFSETS
	.align		4
        /*02d4*/ 	.byte	0x04, 0x31
        /*02d6*/ 	.short	(.L_647 - .L_646)


	//   ....[0]....
.L_646:
        /*02d8*/ 	.word	0x00000130


	//   ....[1]....
        /*02dc*/ 	.word	0x00000170


	//   ....[2]....
        /*02e0*/ 	.word	0x000001e0


	//   ....[3]....
        /*02e4*/ 	.word	0x00000250


	//----- nvinfo : EIATTR_COOP_GROUP_MASK_REGIDS
	.align		4
.L_647:
        /*02e8*/ 	.byte	0x04, 0x29
        /*02ea*/ 	.short	(.L_649 - .L_648)


	//   ....[0]....
.L_648:
        /*02ec*/ 	.word	0xffffffff


	//   ....[1]....
        /*02f0*/ 	.word	0xffffffff


	//   ....[2]....
        /*02f4*/ 	.word	0xffffffff


	//   ....[3]....
        /*02f8*/ 	.word	0xffffffff


	//   ....[4]....
        /*02fc*/ 	.word	0xffffffff


	//   ....[5]....
        /*0300*/ 	.word	0xffffffff


	//   ....[6]....
        /*0304*/ 	.word	0xffffffff


	//   ....[7]....
        /*0308*/ 	.word	0xffffffff


	//   ....[8]....
        /*030c*/ 	.word	0xffffffff


	//   ....[9]....
        /*0310*/ 	.word	0xffffffff


	//   ....[10]....
        /*0314*/ 	.word	0xffffffff


	//   ....[11]....
        /*0318*/ 	.word	0xffffffff


	//   ....[12]....
        /*031c*/ 	.word	0xffffffff


	//   ....[13]....
        /*0320*/ 	.word	0xffffffff


	//   ....[14]....
        /*0324*/ 	.word	0xffffffff


	//   ....[15]....
        /*0328*/ 	.word	0xffffffff


	//   ....[16]....
        /*032c*/ 	.word	0xffffffff


	//   ....[17]....
        /*0330*/ 	.word	0xffffffff


	//   ....[18]....
        /*0334*/ 	.word	0xffffffff


	//   ....[19]....
        /*0338*/ 	.word	0xffffffff


	//   ....[20]....
        /*033c*/ 	.word	0xffffffff


	//   ....[21]....
        /*0340*/ 	.word	0xffffffff


	//   ....[22]....
        /*0344*/ 	.word	0xffffffff


	//   ....[23]....
        /*0348*/ 	.word	0xffffffff


	//   ....[24]....
        /*034c*/ 	.word	0xffffffff


	//   ....[25]....
        /*0350*/ 	.word	0xffffffff


	//   ....[26]....
        /*0354*/ 	.word	0xffffffff


	//   ....[27]....
        /*0358*/ 	.word	0xffffffff


	//   ....[28]....
        /*035c*/ 	.word	0xffffffff


	//   ....[29]....
        /*0360*/ 	.word	0xffffffff


	//   ....[30]....
        /*0364*/ 	.word	0xffffffff


	//   ....[31]....
        /*0368*/ 	.word	0xffffffff


	//   ....[32]....
        /*036c*/ 	.word	0xffffffff


	//   ....[33]....
        /*0370*/ 	.word	0xffffffff


	//   ....[34]....
        /*0374*/ 	.word	0xffffffff


	//   ....[35]....
        /*0378*/ 	.word	0xffffffff


	//   ....[36]....
        /*037c*/ 	.word	0xffffffff


	//   ....[37]....
        /*0380*/ 	.word	0xffffffff


	//   ....[38]....
        /*0384*/ 	.word	0xffffffff


	//   ....[39]....
        /*0388*/ 	.word	0xffffffff


	//   ....[40]....
        /*038c*/ 	.word	0xffffffff


	//   ....[41]....
        /*0390*/ 	.word	0xffffffff


	//   ....[42]....
        /*0394*/ 	.word	0xffffffff


	//   ....[43]....
        /*0398*/ 	.word	0xffffffff


	//   ....[44]....
        /*039c*/ 	.word	0xffffffff


	//   ....[45]....
        /*03a0*/ 	.word	0xffffffff


	//   ....[46]....
        /*03a4*/ 	.word	0xffffffff


	//   ....[47]....
        /*03a8*/ 	.word	0xffffffff


	//   ....[48]....
        /*03ac*/ 	.word	0xffffffff


	//   ....[49]....
        /*03b0*/ 	.word	0xffffffff


	//   ....[50]....
        /*03b4*/ 	.word	0xffffffff


	//   ....[51]....
        /*03b8*/ 	.word	0xffffffff


	//   ....[52]....
        /*03bc*/ 	.word	0x0500000f


	//   ....[53]....
        /*03c0*/ 	.word	0x0500000f


	//   ....[54]....
        /*03c4*/ 	.word	0x0500000f


	//   ....[55]....
        /*03c8*/ 	.word	0x0500000f


	//   ....[56]....
        /*03cc*/ 	.word	0x0500000f


	//   ....[57]....
        /*03d0*/ 	.word	0x0500000f


	//   ....[58]....
        /*03d4*/ 	.word	0x0500000f


	//   ....[59]....
        /*03d8*/ 	.word	0x0500000f


	//   ....[60]....
        /*03dc*/ 	.word	0x0500000f


	//   ....[61]....
        /*03e0*/ 	.word	0x0500000f


	//   ....[62]....
        /*03e4*/ 	.word	0x0500000f


	//   ....[63]....
        /*03e8*/ 	.word	0x0500000f


	//   ....[64]....
        /*03ec*/ 	.word	0x0500000f


	//   ....[65]....
        /*03f0*/ 	.word	0x0500000f


	//   ....[66]....
        /*03f4*/ 	.word	0x0500000f


	//   ....[67]....
        /*03f8*/ 	.word	0x0500000f


	//   ....[68]....
        /*03fc*/ 	.word	0x0500000f


	//   ....[69]....
        /*0400*/ 	.word	0x0500000f


	//----- nvinfo : EIATTR_COOP_GROUP_INSTR_OFFSETS
	.align		4
.L_649:
        /*0404*/ 	.byte	0x04, 0x28
        /*0406*/ 	.short	(.L_651 - .L_650)


	//   ....[0]....
.L_650:
        /*0408*/ 	.word	0x00000060


	//   ....[1]....
        /*040c*/ 	.word	0x00000140


	//   ....[2]....
        /*0410*/ 	.word	0x00000180


	//   ....[3]....
        /*0414*/ 	.word	0x00000390


	//   ....[4]....
        /*0418*/ 	.word	0x000004f0


	//   ....[5]....
        /*041c*/ 	.word	0x00000610


	//   ....[6]....
        /*0420*/ 	.word	0x00000770


	//   ....[7]....
        /*0424*/ 	.word	0x00001150


	//   ....[8]....
        /*0428*/ 	.word	0x000028b0


	//   ....[9]....
        /*042c*/ 	.word	0x00003100


	//   ....[10]....
        /*0430*/ 	.word	0x00004470


	//   ....[11]....
        /*0434*/ 	.word	0x000044d0


	//   ....[12]....
        /*0438*/ 	.word	0x00004710


	//   ....[13]....
        /*043c*/ 	.word	0x000047b0


	//   ....[14]....
        /*0440*/ 	.word	0x00004fa0


	//   ....[15]....
        /*0444*/ 	.word	0x000054b0


	//   ....[16]....
        /*0448*/ 	.word	0x000065b0


	//   ....[17]....
        /*044c*/ 	.word	0x00006650


	//   ....[18]....
        /*0450*/ 	.word	0x000067c0


	//   ....[19]....
        /*0454*/ 	.word	0x000068b0


	//   ....[20]....
        /*0458*/ 	.word	0x00007990


	//   ....[21]....
        /*045c*/ 	.word	0x000079d0


	//   ....[22]....
        /*0460*/ 	.word	0x00007a00


	//   ....[23]....
        /*0464*/ 	.word	0x00007a90


	//   ....[24]....
        /*0468*/ 	.word	0x00007aa0


	//   ....[25]....
        /*046c*/ 	.word	0x00008470


	//   ....[26]....
        /*0470*/ 	.word	0x000097d0


	//   ....[27]....
        /*0474*/ 	.word	0x00009810


	//   ....[28]....
        /*0478*/ 	.word	0x00009830


	//   ....[29]....
        /*047c*/ 	.word	0x00009850


	//   ....[30]....
        /*0480*/ 	.word	0x00009e90


	//   ....[31]....
        /*0484*/ 	.word	0x00009ea0


	//   ....[32]....
        /*0488*/ 	.word	0x0000a0e0


	//   ....[33]....
        /*048c*/ 	.word	0x0000a110


	//   ....[34]....
        /*0490*/ 	.word	0x0000ad00


	//   ....[35]....
        /*0494*/ 	.word	0x0000b6b0


	//   ....[36]....
        /*0498*/ 	.word	0x0000b6e0


	//   ....[37]....
        /*049c*/ 	.word	0x0000b760


	//   ....[38]....
        /*04a0*/ 	.word	0x0000b7e0


	//   ....[39]....
        /*04a4*/ 	.word	0x0000b810


	//   ....[40]....
        /*04a8*/ 	.word	0x0000b870


	//   ....[41]....
        /*04ac*/ 	.word	0x0000b880


	//   ....[42]....
        /*04b0*/ 	.word	0x0000b8f0


	//   ....[43]....
        /*04b4*/ 	.word	0x0000c200


	//   ....[44]....
        /*04b8*/ 	.word	0x0000c220


	//   ....[45]....
        /*04bc*/ 	.word	0x0000c240


	//   ....[46]....
        /*04c0*/ 	.word	0x0000c370


	//   ....[47]....
        /*04c4*/ 	.word	0x0000c530


	//   ....[48]....
        /*04c8*/ 	.word	0x0000c540


	//   ....[49]....
        /*04cc*/ 	.word	0x0000c690


	//   ....[50]....
        /*04d0*/ 	.word	0x0000c6a0


	//   ....[51]....
        /*04d4*/ 	.word	0x0000fe20


	//   ....[52]....
        /*04d8*/ 	.word	0x000102f0


	//   ....[53]....
        /*04dc*/ 	.word	0x00010460


	//   ....[54]....
        /*04e0*/ 	.word	0x000104c0


	//   ....[55]....
        /*04e4*/ 	.word	0x00010580


	//   ....[56]....
        /*04e8*/ 	.word	0x00010610


	//   ....[57]....
        /*04ec*/ 	.word	0x000106e0


	//   ....[58]....
        /*04f0*/ 	.word	0x000107a0


	//   ....[59]....
        /*04f4*/ 	.word	0x00010870


	//   ....[60]....
        /*04f8*/ 	.word	0x00010950


	//   ....[61]....
        /*04fc*/ 	.word	0x000109f0


	//   ....[62]....
        /*0500*/ 	.word	0x00010aa0


	//   ....[63]....
        /*0504*/ 	.word	0x00010d80


	//   ....[64]....
        /*0508*/ 	.word	0x00010dd0


	//   ....[65]....
        /*050c*/ 	.word	0x00010f30


	//   ....[66]....
        /*0510*/ 	.word	0x00011080


	//   ....[67]....
        /*0514*/ 	.word	0x00011250


	//   ....[68]....
        /*0518*/ 	.word	0x000112a0


	//   ....[69]....
        /*051c*/ 	.word	0x00011650


	//----- nvinfo : EIATTR_REG_RECONFIG
	.align		4
.L_651:
        /*0520*/ 	.byte	0x01, 0x54
	.zero		2


	//----- nvinfo : EIATTR_SYSCALL_OFFSETS
	.align		4
        /*0524*/ 	.byte	0x04, 0x46
        /*0526*/ 	.short	(.L_653 - .L_652)


	//   ....[0]....
.L_652:
        /*0528*/ 	.word	0x00002ab0


	//   ....[1]....
        /*052c*/ 	.word	0x0000a920


	//   ....[2]....
        /*0530*/ 	.word	0x0000aa60


	//   ....[3]....
        /*0534*/ 	.word	0x0000ab50


	//   ....[4]....
        /*0538*/ 	.word	0x0000b2d0


	//   ....[5]....
        /*053c*/ 	.word	0x0000bb90


	//----- nvinfo : EIATTR_MBARRIER_INSTR_OFFSETS
	.align		4
.L_653:
        /*0540*/ 	.byte	0x04, 0x39
        /*0542*/ 	.short	(.L_655 - .L_654)


	//   ....[0]....
.L_654:
        /*0544*/ 	.word	0x00000270
        /*0548*/ 	.word	0x000000ff
        /*054c*/ 	.word	0x00038800
        /*0550*/ 	.short	0x0100
        /*0552*/ 	.byte	0x08
	.zero		1


	//   ....[1]....
        /*0554*/ 	.word	0x00000280
        /*0558*/ 	.word	0x000000ff
        /*055c*/ 	.word	0x00038810
        /*0560*/ 	.short	0x0100
        /*0562*/ 	.byte	0x08
	.zero		1


	//   ....[2]....
        /*0564*/ 	.word	0x00000290
        /*0568*/ 	.word	0x000000ff
        /*056c*/ 	.word	0x00038820
        /*0570*/ 	.short	0x0100
        /*0572*/ 	.byte	0x08
	.zero		1


	//   ....[3]....
        /*0574*/ 	.word	0x00000340
        /*0578*/ 	.word	0x000000ff
        /*057c*/ 	.word	0x00038830
        /*0580*/ 	.short	0x0100
        /*0582*/ 	.byte	0x06
	.zero		1


	//   ....[4]....
        /*0584*/ 	.word	0x00000350
        /*0588*/ 	.word	0x000000ff
        /*058c*/ 	.word	0x00038840
        /*0590*/ 	.short	0x0100
        /*0592*/ 	.byte	0x06
	.zero		1


	//   ....[5]....
        /*0594*/ 	.word	0x00000360
        /*0598*/ 	.word	0x000000ff
        /*059c*/ 	.word	0x00038838
        /*05a0*/ 	.short	0x0100
        /*05a2*/ 	.byte	0x06
	.zero		1


	//   ....[6]....
        /*05a4*/ 	.word	0x00000370
        /*05a8*/ 	.word	0x000000ff
        /*05ac*/ 	.word	0x00038848
        /*05b0*/ 	.short	0x0100
        /*05b2*/ 	.byte	0x06
	.zero		1


	//   ....[7]....
        /*05b4*/ 	.word	0x000004a0
        /*05b8*/ 	.word	0x000000ff
        /*05bc*/ 	.word	0x00038850
        /*05c0*/ 	.short	0x0100
        /*05c2*/ 	.byte	0x08
	.zero		1


	//   ....[8]....
        /*05c4*/ 	.word	0x000004b0
        /*05c8*/ 	.word	0x000000ff
        /*05cc*/ 	.word	0x00038860
        /*05d0*/ 	.short	0x0100
        /*05d2*/ 	.byte	0x08
	.zero		1


	//   ....[9]....
        /*05d4*/ 	.word	0x000004c0
        /*05d8*/ 	.word	0x000000ff
        /*05dc*/ 	.word	0x00038858
        /*05e0*/ 	.short	0x0100
        /*05e2*/ 	.byte	0x08
	.zero		1


	//   ....[10]....
        /*05e4*/ 	.word	0x000004d0
        /*05e8*/ 	.word	0x000000ff
        /*05ec*/ 	.word	0x00038868
        /*05f0*/ 	.short	0x0100
        /*05f2*/ 	.byte	0x08
	.zero		1


	//   ....[11]....
        /*05f4*/ 	.word	0x000005c0
        /*05f8*/ 	.word	0x000000ff
        /*05fc*/ 	.word	0x00038870
        /*0600*/ 	.short	0x0100
        /*0602*/ 	.byte	0x06
	.zero		1


	//   ....[12]....
        /*0604*/ 	.word	0x000005d0
        /*0608*/ 	.word	0x000000ff
        /*060c*/ 	.word	0x00038880
        /*0610*/ 	.short	0x0100
        /*0612*/ 	.byte	0x06
	.zero		1


	//   ....[13]....
        /*0614*/ 	.word	0x000005e0
        /*0618*/ 	.word	0x000000ff
        /*061c*/ 	.word	0x00038878
        /*0620*/ 	.short	0x0100
        /*0622*/ 	.byte	0x06
	.zero		1


	//   ....[14]....
        /*0624*/ 	.word	0x000005f0
        /*0628*/ 	.word	0x000000ff
        /*062c*/ 	.word	0x00038888
        /*0630*/ 	.short	0x0100
        /*0632*/ 	.byte	0x06
	.zero		1


	//   ....[15]....
        /*0634*/ 	.word	0x00000720
        /*0638*/ 	.word	0x000000ff
        /*063c*/ 	.word	0x00038890
        /*0640*/ 	.short	0x0100
        /*0642*/ 	.byte	0x08
	.zero		1


	//   ....[16]....
        /*0644*/ 	.word	0x00000730
        /*0648*/ 	.word	0x000000ff
        /*064c*/ 	.word	0x000388a0
        /*0650*/ 	.short	0x0100
        /*0652*/ 	.byte	0x08
	.zero		1


	//   ....[17]....
        /*0654*/ 	.word	0x00000740
        /*0658*/ 	.word	0x000000ff
        /*065c*/ 	.word	0x00038898
        /*0660*/ 	.short	0x0100
        /*0662*/ 	.byte	0x08
	.zero		1


	//   ....[18]....
        /*0664*/ 	.word	0x00000750
        /*0668*/ 	.word	0x000000ff
        /*066c*/ 	.word	0x000388a8
        /*0670*/ 	.short	0x0100
        /*0672*/ 	.byte	0x08
	.zero		1


	//   ....[19]....
        /*0674*/ 	.word	0x00000880
        /*0678*/ 	.word	0x000000ff
        /*067c*/ 	.word	0x000388b0
        /*0680*/ 	.short	0x0100
        /*0682*/ 	.byte	0x08
	.zero		1


	//   ....[20]....
        /*0684*/ 	.word	0x00000890
        /*0688*/ 	.word	0x000000ff
        /*068c*/ 	.word	0x000388c0
        /*0690*/ 	.short	0x0100
        /*0692*/ 	.byte	0x08
	.zero		1


	//   ....[21]....
        /*0694*/ 	.word	0x000008a0
        /*0698*/ 	.word	0x000000ff
        /*069c*/ 	.word	0x000388b8
        /*06a0*/ 	.short	0x0100
        /*06a2*/ 	.byte	0x08
	.zero		1


	//   ....[22]....
        /*06a4*/ 	.word	0x000008b0
        /*06a8*/ 	.word	0x000000ff
        /*06ac*/ 	.word	0x000388c8
        /*06b0*/ 	.short	0x0100
        /*06b2*/ 	.byte	0x08
	.zero		1


	//   ....[23]....
        /*06b4*/ 	.word	0x000014b0
        /*06b8*/ 	.word	0x00000000
        /*06bc*/ 	.word	0x00000000
        /*06c0*/ 	.short	0x0101
        /*06c2*/ 	.byte	0x3f
	.zero		1


	//   ....[24]....
        /*06c4*/ 	.word	0x00001fa0
        /*06c8*/ 	.word	0x00000000
        /*06cc*/ 	.word	0x00000000
        /*06d0*/ 	.short	0x0101
        /*06d2*/ 	.byte	0x3f
	.zero		1


	//   ....[25]....
        /*06d4*/ 	.word	0x00002b10
        /*06d8*/ 	.word	0x000000ff
        /*06dc*/ 	.word	0x00038800
        /*06e0*/ 	.short	0x010a
        /*06e2*/ 	.byte	0x25
	.zero		1


	//   ....[26]....
        /*06e4*/ 	.word	0x00002b90
        /*06e8*/ 	.word	0x00000006
        /*06ec*/ 	.word	0x00038830
        /*06f0*/ 	.short	0x010a
        /*06f2*/ 	.byte	0x3f
	.zero		1


	//   ....[27]....
        /*06f4*/ 	.word	0x00002bd0
        /*06f8*/ 	.word	0x00000006
        /*06fc*/ 	.word	0x00038830
        /*0700*/ 	.short	0x010a
        /*0702*/ 	.byte	0x3f
	.zero		1


	//   ....[28]....
        /*0704*/ 	.word	0x00002e50
        /*0708*/ 	.word	0x000000ff
        /*070c*/ 	.word	0x00038810
        /*0710*/ 	.short	0x010a
        /*0712*/ 	.byte	0x25
	.zero		1


	//   ....[29]....
        /*0714*/ 	.word	0x00002e90
        /*0718*/ 	.word	0x00000006
        /*071c*/ 	.word	0x00038850
        /*0720*/ 	.short	0x010a
        /*0722*/ 	.byte	0x3f
	.zero		1


	//   ....[30]....
        /*0724*/ 	.word	0x00002ed0
        /*0728*/ 	.word	0x00000006
        /*072c*/ 	.word	0x00038850
        /*0730*/ 	.short	0x010a
        /*0732*/ 	.byte	0x3f
	.zero		1


	//   ....[31]....
        /*0734*/ 	.word	0x000049f0
        /*0738*/ 	.word	0x00000018
        /*073c*/ 	.word	0x00000000
        /*0740*/ 	.short	0x0101
        /*0742*/ 	.byte	0x3f
	.zero		1


	//   ....[32]....
        /*0744*/ 	.word	0x00004fc0
        /*0748*/ 	.word	0x00000006
        /*074c*/ 	.word	0x00000000
        /*0750*/ 	.short	0x0101
        /*0752*/ 	.byte	0x3f
	.zero		1


	//   ....[33]....
        /*0754*/ 	.word	0x000050e0
        /*0758*/ 	.word	0x000000ff
        /*075c*/ 	.word	0x00038830
        /*0760*/ 	.short	0x010a
        /*0762*/ 	.byte	0x05
	.zero		1


	//   ....[34]....
        /*0764*/ 	.word	0x00005120
        /*0768*/ 	.word	0x000000ff
        /*076c*/ 	.word	0x00038830
        /*0770*/ 	.short	0x010a
        /*0772*/ 	.byte	0x05
	.zero		1


	//   ....[35]....
        /*0774*/ 	.word	0x00005300
        /*0778*/ 	.word	0x000000ff
        /*077c*/ 	.word	0x00038850
        /*0780*/ 	.short	0x010a
        /*0782*/ 	.byte	0x05
	.zero		1


	//   ....[36]....
        /*0784*/ 	.word	0x00005340
        /*0788*/ 	.word	0x000000ff
        /*078c*/ 	.word	0x00038850
        /*0790*/ 	.short	0x010a
        /*0792*/ 	.byte	0x05
	.zero		1


	//   ....[37]....
        /*0794*/ 	.word	0x00006c50
        /*0798*/ 	.word	0x00000099
        /*079c*/ 	.word	0x00000000
        /*07a0*/ 	.short	0x0101
        /*07a2*/ 	.byte	0x3f
	.zero		1


	//   ....[38]....
        /*07a4*/ 	.word	0x000079b0
        /*07a8*/ 	.word	0x000000b3
        /*07ac*/ 	.word	0x00000000
        /*07b0*/ 	.short	0x0101
        /*07b2*/ 	.byte	0x3f
	.zero		1


	//   ....[39]....
        /*07b4*/ 	.word	0x00009eb0
        /*07b8*/ 	.word	0x000000ff
        /*07bc*/ 	.word	0x00000000
        /*07c0*/ 	.short	0x0101
        /*07c2*/ 	.byte	0x04
	.zero		1


	//   ....[40]....
        /*07c4*/ 	.word	0x0000af20
        /*07c8*/ 	.word	0x00000000
        /*07cc*/ 	.word	0x00038840
        /*07d0*/ 	.short	0x010a
        /*07d2*/ 	.byte	0x3f
	.zero		1


	//   ....[41]....
        /*07d4*/ 	.word	0x0000b9a0
        /*07d8*/ 	.word	0x000000ff
        /*07dc*/ 	.word	0x00038800
        /*07e0*/ 	.short	0x0107
        /*07e2*/ 	.byte	0x24
	.zero		1


	//   ....[42]....
        /*07e4*/ 	.word	0x0000ba10
        /*07e8*/ 	.word	0x000000ff
        /*07ec*/ 	.word	0x00038800
        /*07f0*/ 	.short	0x0101
        /*07f2*/ 	.byte	0x24
	.zero		1


	//   ....[43]....
        /*07f4*/ 	.word	0x0000c8c0
        /*07f8*/ 	.word	0x000000ff
        /*07fc*/ 	.word	0x00038810
        /*0800*/ 	.short	0x0107
        /*0802*/ 	.byte	0x24
	.zero		1


	//   ....[44]....
        /*0804*/ 	.word	0x0000c920
        /*0808*/ 	.word	0x000000ff
        /*080c*/ 	.word	0x00038810
        /*0810*/ 	.short	0x0101
        /*0812*/ 	.byte	0x24
	.zero		1


	//   ....[45]....
        /*0814*/ 	.word	0x0000c940
        /*0818*/ 	.word	0x000000ff
        /*081c*/ 	.word	0x00038820
        /*0820*/ 	.short	0x010a
        /*0822*/ 	.byte	0x24
	.zero		1


	//   ....[46]....
        /*0824*/ 	.word	0x0000ca10
        /*0828*/ 	.word	0x00000003
        /*082c*/ 	.word	0x00038860
        /*0830*/ 	.short	0x010a
        /*0832*/ 	.byte	0x3f
	.zero		1


	//   ....[47]....
        /*0834*/ 	.word	0x0000d5d0
        /*0838*/ 	.word	0x00000003
        /*083c*/ 	.word	0x00038840
        /*0840*/ 	.short	0x010a
        /*0842*/ 	.byte	0x3f
	.zero		1


	//   ....[48]....
        /*0844*/ 	.word	0x0000d810
        /*0848*/ 	.word	0x00000003
        /*084c*/ 	.word	0x00038860
        /*0850*/ 	.short	0x010a
        /*0852*/ 	.byte	0x3f
	.zero		1


	//   ....[49]....
        /*0854*/ 	.word	0x0000e3d0
        /*0858*/ 	.word	0x00000004
        /*085c*/ 	.word	0x00038840
        /*0860*/ 	.short	0x010a
        /*0862*/ 	.byte	0x3f
	.zero		1


	//   ....[50]....
        /*0864*/ 	.word	0x0000e5f0
        /*0868*/ 	.word	0x00000004
        /*086c*/ 	.word	0x00038860
        /*0870*/ 	.short	0x010a
        /*0872*/ 	.byte	0x3f
	.zero		1


	//   ....[51]....
        /*0874*/ 	.word	0x0000f100
        /*0878*/ 	.word	0x00000004
        /*087c*/ 	.word	0x00038840
        /*0880*/ 	.short	0x010a
        /*0882*/ 	.byte	0x3f
	.zero		1


	//   ....[52]....
        /*0884*/ 	.word	0x0000f340
        /*0888*/ 	.word	0x00000004
        /*088c*/ 	.word	0x00038860
        /*0890*/ 	.short	0x010a
        /*0892*/ 	.byte	0x3f
	.zero		1


	//   ....[53]....
        /*0894*/ 	.word	0x0000fda0
        /*0898*/ 	.word	0x00000009
        /*089c*/ 	.word	0x00038820
        /*08a0*/ 	.short	0x010a
        /*08a2*/ 	.byte	0x3f
	.zero		1


	//   ....[54]....
        /*08a4*/ 	.word	0x0000ff20
        /*08a8*/ 	.word	0x00000005
        /*08ac*/ 	.word	0x00000000
        /*08b0*/ 	.short	0x010a
        /*08b2*/ 	.byte	0x3f
	.zero		1


	//   ....[55]....
        /*08b4*/ 	.word	0x0000ff70
        /*08b8*/ 	.word	0x00000007
        /*08bc*/ 	.word	0x00000000
        /*08c0*/ 	.short	0x010a
        /*08c2*/ 	.byte	0x3f
	.zero		1


	//   ....[56]....
        /*08c4*/ 	.word	0x0000ffb0
        /*08c8*/ 	.word	0x00000013
        /*08cc*/ 	.word	0x00000000
        /*08d0*/ 	.short	0x010a
        /*08d2*/ 	.byte	0x3f
	.zero		1


	//   ....[57]....
        /*08d4*/ 	.word	0x0000ffe0
        /*08d8*/ 	.word	0x00000003
        /*08dc*/ 	.word	0x00000000
        /*08e0*/ 	.short	0x010a
        /*08e2*/ 	.byte	0x3f
	.zero		1


	//   ....[58]....
        /*08e4*/ 	.word	0x00010050
        /*08e8*/ 	.word	0x00000003
        /*08ec*/ 	.word	0x00038800
        /*08f0*/ 	.short	0x010a
        /*08f2*/ 	.byte	0x3f
	.zero		1


	//   ....[59]....
        /*08f4*/ 	.word	0x000100a0
        /*08f8*/ 	.word	0x00000006
        /*08fc*/ 	.word	0x00038830
        /*0900*/ 	.short	0x010a
        /*0902*/ 	.byte	0x3f
	.zero		1


	//   ....[60]....
        /*0904*/ 	.word	0x00010100
        /*0908*/ 	.word	0x00000007
        /*090c*/ 	.word	0x00038810
        /*0910*/ 	.short	0x010a
        /*0912*/ 	.byte	0x3f
	.zero		1


	//   ....[61]....
        /*0914*/ 	.word	0x00010150
        /*0918*/ 	.word	0x00000006
        /*091c*/ 	.word	0x00038850
        /*0920*/ 	.short	0x010a
        /*0922*/ 	.byte	0x3f
	.zero		1


	//   ....[62]....
        /*0924*/ 	.word	0x000101b0
        /*0928*/ 	.word	0x00000005
        /*092c*/ 	.word	0x00038830
        /*0930*/ 	.short	0x010a
        /*0932*/ 	.byte	0x3f
	.zero		1


	//   ....[63]....
        /*0934*/ 	.word	0x00010210
        /*0938*/ 	.word	0x00000005
        /*093c*/ 	.word	0x00038850
        /*0940*/ 	.short	0x010a
        /*0942*/ 	.byte	0x3f
	.zero		1


	//   ....[64]....
        /*0944*/ 	.word	0x000103b0
        /*0948*/ 	.word	0x00000000
        /*094c*/ 	.word	0x00038840
        /*0950*/ 	.short	0x010a
        /*0952*/ 	.byte	0x3f
	.zero		1


	//   ....[65]....
        /*0954*/ 	.word	0x000112f0
        /*0958*/ 	.word	0x00000003
        /*095c*/ 	.word	0x00038820
        /*0960*/ 	.short	0x010a
        /*0962*/ 	.byte	0x3f
	.zero		1


	//   ....[66]....
        /*0964*/ 	.word	0x00011340
        /*0968*/ 	.word	0x00000003
        /*096c*/ 	.word	0x00038860
        /*0970*/ 	.short	0x010a
        /*0972*/ 	.byte	0x3f
	.zero		1


	//   ....[67]....
        /*0974*/ 	.word	0x00011390
        /*0978*/ 	.word	0x00000003
        /*097c*/ 	.word	0x00038840
        /*0980*/ 	.short	0x010a
        /*0982*/ 	.byte	0x3f
	.zero		1


	//   ....[68]....
        /*0984*/ 	.word	0x000113e0
        /*0988*/ 	.word	0x00000003
        /*098c*/ 	.word	0x00038860
        /*0990*/ 	.short	0x010a
        /*0992*/ 	.byte	0x3f
	.zero		1


	//   ....[69]....
        /*0994*/ 	.word	0x00011430
        /*0998*/ 	.word	0x00000004
        /*099c*/ 	.word	0x00038840
        /*09a0*/ 	.short	0x010a
        /*09a2*/ 	.byte	0x3f
	.zero		1


	//   ....[70]....
        /*09a4*/ 	.word	0x00011480
        /*09a8*/ 	.word	0x00000004
        /*09ac*/ 	.word	0x00038860
        /*09b0*/ 	.short	0x010a
        /*09b2*/ 	.byte	0x3f
	.zero		1


	//   ....[71]....
        /*09b4*/ 	.word	0x000114d0
        /*09b8*/ 	.word	0x00000004
        /*09bc*/ 	.word	0x00038840
        /*09c0*/ 	.short	0x010a
        /*09c2*/ 	.byte	0x3f
	.zero		1


	//   ....[72]....
        /*09c4*/ 	.word	0x00011520
        /*09c8*/ 	.word	0x00000004
        /*09cc*/ 	.word	0x00038860
        /*09d0*/ 	.short	0x010a
        /*09d2*/ 	.byte	0x3f
	.zero		1


	//   ....[73]....
        /*09d4*/ 	.word	0x00011570
        /*09d8*/ 	.word	0x00000009
        /*09dc*/ 	.word	0x00038820
        /*09e0*/ 	.short	0x010a
        /*09e2*/ 	.byte	0x3f
	.zero		1


	//   ....[74]....
        /*09e4*/ 	.word	0x00011710
        /*09e8*/ 	.word	0x00000005
        /*09ec*/ 	.word	0x00000000
        /*09f0*/ 	.short	0x010a
        /*09f2*/ 	.byte	0x3f
	.zero		1


	//   ....[75]....
        /*09f4*/ 	.word	0x00011760
        /*09f8*/ 	.word	0x00000007
        /*09fc*/ 	.word	0x00000000
        /*0a00*/ 	.short	0x010a
        /*0a02*/ 	.byte	0x3f
	.zero		1


	//   ....[76]....
        /*0a04*/ 	.word	0x000117b0
        /*0a08*/ 	.word	0x00000013
        /*0a0c*/ 	.word	0x00000000
        /*0a10*/ 	.short	0x010a
        /*0a12*/ 	.byte	0x3f
	.zero		1


	//----- nvinfo : EIATTR_NUM_MBARRIERS
	.align		4
.L_655:
        /*0a14*/ 	.byte	0x03, 0x38
        /*0a16*/ 	.short	0x0017


	//----- nvinfo : EIATTR_EXIT_INSTR_OFFSETS
	.align		4
        /*0a18*/ 	.byte	0x04, 0x1c
        /*0a1a*/ 	.short	(.L_657 - .L_656)


	//   ....[0]....
.L_656:
        /*0a1c*/ 	.word	0x000009e0


	//   ....[1]....
        /*0a20*/ 	.word	0x0000a360


	//   ....[2]....
        /*0a24*/ 	.word	0x00010030


	//----- nvinfo : EIATTR_MAX_THREADS
	.align		4
.L_657:
        /*0a28*/ 	.byte	0x04, 0x05
        /*0a2a*/ 	.short	(.L_659 - .L_658)
.L_658:
        /*0a2c*/ 	.word	0x00000180
        /*0a30*/ 	.word	0x00000001
        /*0a34*/ 	.word	0x00000001


	//----- nvinfo : EIATTR_CRS_STACK_SIZE
	.align		4
.L_659:
        /*0a38*/ 	.byte	0x04, 0x1e
        /*0a3a*/ 	.short	(.L_661 - .L_660)
.L_660:
        /*0a3c*/ 	.word	0x00000000


	//----- nvinfo : EIATTR_CBANK_PARAM_SIZE
	.align		4
.L_661:
        /*0a40*/ 	.byte	0x03, 0x19
        /*0a42*/ 	.short	0x0b70


	//----- nvinfo : EIATTR_PARAM_CBANK
	.align		4
        /*0a44*/ 	.byte	0x04, 0x0a
        /*0a46*/ 	.short	(.L_663 - .L_662)
	.align		4
.L_662:
        /*0a48*/ 	.word	index@(.nv.constant0._ZN7cutlass13device_kernelIN5flash11enable_sm90INS1_16FlashAttnFwdSm90INS1_25CollectiveMainloopFwdSm90ILi2EN4cute5tupleIJNS5_1CILi1EEES8_S8_EEENS6_IJNS7_ILi64EEESA_SA_EEELi512ENS_6half_tEfNS_4arch4Sm90ELb0ELb0ELb0ELb0ELb0ELb0ELb1ELb0ELb0ELb1ELb0ELb0EEENS1_21CollectiveEpilogueFwdINS6_IJSA_NS7_ILi512EEESA_EEES9_SC_SE_Li256ELb0ELb1ELb0ELb0EEENS1_29StaticPersistentTileSchedulerILb0EEEEEEEEEvNT_6ParamsE)
        /*0a4c*/ 	.short	0x0210
        /*0a4e*/ 	.short	0x0b70


	//----- nvinfo : EIATTR_SW_WAR
	.align		4
.L_663:
        /*0a50*/ 	.byte	0x04, 0x36
        /*0a52*/ 	.short	(.L_665 - .L_664)
.L_664:
        /*0a54*/ 	.word	0x00000008
.L_665:


//--------------------- .nv.info._ZN7cutlass13device_kernelIN5flash11enable_sm90INS1_16FlashAttnFwdSm90INS1_25CollectiveMainloopFwdSm90ILi2EN4cute5tupleIJNS5_1CILi1EEES8_S8_EEENS6_IJNS7_ILi64EEESA_SA_EEELi512ENS_6half_tEfNS_4arch4Sm90ELb0ELb0ELb0ELb1ELb0ELb0ELb0ELb0ELb0ELb1ELb0ELb0EEENS1_21CollectiveEpilogueFwdINS6_IJSA_NS7_ILi512EEESA_EEES9_SC_SE_Li256ELb1ELb1ELb0ELb0EEENS1_36VarlenDynamicPersistentTileSchedulerILi64ELi64ELi256ELi128ELb0ELb1ELb1ELb0ELb1ELb1EEEEEEEEEvNT_6ParamsE --------------------------
	.section	.nv.info._ZN7cutlass13device_kernelIN5flash11enable_sm90INS1_16FlashAttnFwdSm90INS1_25CollectiveMainloopFwdSm90ILi2EN4cute5tupleIJNS5_1CILi1EEES8_S8_EEENS6_IJNS7_ILi64EEESA_SA_EEELi512ENS_6half_tEfNS_4arch4Sm90ELb0ELb0ELb0ELb1ELb0ELb0ELb0ELb0ELb0ELb1ELb0ELb0EEENS1_21CollectiveEpilogueFwdINS6_IJSA_NS7_ILi512EEESA_EEES9_SC_SE_Li256ELb1ELb1ELb0ELb0EEENS1_36VarlenDynamicPersistentTileSchedulerILi64ELi64ELi256ELi128ELb0ELb1ELb1ELb0ELb1ELb1EEEEEEEEEvNT_6ParamsE,"",@"SHT_CUDA_INFO"
	.sectionflags	@""
	.align	4


	//----- nvinfo : EIATTR_CUDA_API_VERSION
	.align		4
        /*0000*/ 	.byte	0x04, 0x37
        /*0002*/ 	.short	(.L_667 - .L_666)
.L_666:
        /*0004*/ 	.word	0x00000082


	//----- nvinfo : EIATTR_KPARAM_INFO
	.align		4
.L_667:
        /*0008*/ 	.byte	0x04, 0x17
        /*000a*/ 	.short	(.L_669 - .L_668)
.L_668:
        /*000c*/ 	.word	0x00000000
        /*0010*/ 	.short	0x0000
        /*0012*/ 	.short	0x0070
        /*0014*/ 	.byte	0x00, 0xf0, 0x01, 0x2a


	//----- nvinfo : EIATTR_SPARSE_MMA_MASK
	.align		4
.L_669:
        /*0018*/ 	.byte	0x03, 0x50
        /*001a*/ 	.short	0x0000


	//----- nvinfo : EIATTR_MAXREG_COUNT
	.align		4
        /*001c*/ 	.byte	0x03, 0x1b
        /*001e*/ 	.short	0x00a8


	//----- nvinfo : EIATTR_NUM_BARRIERS
	.align		4
        /*0020*/ 	.byte	0x02, 0x4c
        /*0022*/ 	.byte	0x10
	.zero		1


	//----- nvinfo : EIATTR_EXTERNS
	.align		4
        /*0024*/ 	.byte	0x04, 0x0f
        /*0026*/ 	.short	(.L_671 - .L_670)


	//   ....[0]....
	.align		4
.L_670:
        /*0028*/ 	.word	index@(__assertfail)


	//----- nvinfo : EIATTR_ANNOTATIONS
	.align		4
.L_671:
        /*002c*/ 	.byte	0x04, 0x55
        /*002e*/ 	.short	(.L_673 - .L_672)


	//   ....[0]....
.L_672:
        /* <DEDUP_REMOVED lines=81> */


	//----- nvinfo : EIATTR_MERCURY_ISA_VERSION
	.align		4
.L_673:
        /*0530*/ 	.byte	0x03, 0x5f
        /*0532*/ 	.short	0x0101


	//----- nvinfo : EIATTR_UNUSED_LOAD_BYTE_OFFSET
	.align		4
        /*0534*/ 	.byte	0x04, 0x44
        /*0536*/ 	.short	(.L_675 - .L_674)


	//   ....[0]....
.L_674:
        /*0538*/ 	.word	0x00000a20
        /*053c*/ 	.word	0x0000fff0


	//   ....[1]....
        /*0540*/ 	.word	0x00006b50
        /*0544*/ 	.word	0x0000fff0


	//----- nvinfo : EIATTR_INT_WARP_WIDE_INSTR_OFFSETS
	.align		4
.L_675:
        /*0548*/ 	.byte	0x04, 0x31
        /*054a*/ 	.short	(.L_677 - .L_676)


	//   ....[0]....
.L_676:
        /*054c*/ 	.word	0x00000130


	//   ....[1]....
        /*0550*/ 	.word	0x00000170


	//   ....[2]....
        /*0554*/ 	.word	0x000001e0


	//   ....[3]....
        /*0558*/ 	.word	0x0000ab50


	//   ....[4]....
        /*055c*/ 	.word	0x0000abe0


	//   ....[5]....
        /*0560*/ 	.word	0x0000f8d0


	//   ....[6]....
        /*0564*/ 	.word	0x0000f960


	//----- nvinfo : EIATTR_COOP_GROUP_MASK_REGIDS
	.align		4
.L_677:
        /*0568*/ 	.byte	0x04, 0x29
        /*056a*/ 	.short	(.L_679 - .L_678)


	//   ....[0]....
.L_678:
        /*056c*/ 	.word	0xffffffff


	//   ....[1]....
        /*0570*/ 	.word	0xffffffff


	//   ....[2]....
        /*0574*/ 	.word	0xffffffff


	//   ....[3]....
        /*0578*/ 	.word	0xffffffff


	//   ....[4]....
        /*057c*/ 	.word	0xffffffff


	//   ....[5]....
        /*0580*/ 	.word	0xffffffff


	//   ....[6]....
        /*0584*/ 	.word	0xffffffff


	//   ....[7]....
        /*0588*/ 	.word	0xffffffff


	//   ....[8]....
        /*058c*/ 	.word	0xffffffff


	//   ....[9]....
        /*0590*/ 	.word	0xffffffff


	//   ....[10]....
        /*0594*/ 	.word	0xffffffff


	//   ....[11]....
        /*0598*/ 	.word	0xffffffff


	//   ....[12]....
        /*059c*/ 	.word	0xffffffff


	//   ....[13]....
        /*05a0*/ 	.word	0xffffffff


	//   ....[14]....
        /*05a4*/ 	.word	0xffffffff


	//   ....[15]....
        /*05a8*/ 	.word	0xffffffff


	//   ....[16]....
        /*05ac*/ 	.word	0xffffffff


	//   ....[17]....
        /*05b0*/ 	.word	0xffffffff


	//   ....[18]....
        /*05b4*/ 	.word	0xffffffff


	//   ....[19]....
        /*05b8*/ 	.word	0xffffffff


	//   ....[20]....
        /*05bc*/ 	.word	0xffffffff


	//   ....[21]....
        /*05c0*/ 	.word	0xffffffff


	//   ....[22]....
        /*05c4*/ 	.word	0xffffffff


	//   ....[23]....
        /*05c8*/ 	.word	0xffffffff


	//   ....[24]....
        /*05cc*/ 	.word	0xffffffff


	//   ....[25]....
        /*05d0*/ 	.word	0xffffffff


	//   ....[26]....
        /*05d4*/ 	.word	0xffffffff


	//   ....[27]....
        /*05d8*/ 	.word	0xffffffff


	//   ....[28]....
        /*05dc*/ 	.word	0xffffffff


	//   ....[29]....
        /*05e0*/ 	.word	0xffffffff


	//   ....[30]....
        /*05e4*/ 	.word	0xffffffff


	//   ....[31]....
        /*05e8*/ 	.word	0xffffffff


	//   ....[32]....
        /*05ec*/ 	.word	0xffffffff


	//   ....[33]....
        /*05f0*/ 	.word	0xffffffff


	//   ....[34]....
        /*05f4*/ 	.word	0xffffffff


	//   ....[35]....
        /*05f8*/ 	.word	0xffffffff


	//   ....[36]....
        /*05fc*/ 	.word	0xffffffff


	//   ....[37]....
        /*0600*/ 	.word	0xffffffff


	//   ....[38]....
        /*0604*/ 	.word	0xffffffff


	//   ....[39]....
        /*0608*/ 	.word	0xffffffff


	//   ....[40]....
        /*060c*/ 	.word	0xffffffff


	//   ....[41]....
        /*0610*/ 	.word	0xffffffff


	//   ....[42]....
        /*0614*/ 	.word	0xffffffff


	//   ....[43]....
        /*0618*/ 	.word	0xffffffff


	//   ....[44]....
        /*061c*/ 	.word	0xffffffff


	//   ....[45]....
        /*0620*/ 	.word	0xffffffff


	//   ....[46]....
        /*0624*/ 	.word	0xffffffff


	//   ....[47]....
        /*0628*/ 	.word	0xffffffff


	//   ....[48]....
        /*062c*/ 	.word	0xffffffff


	//   ....[49]....
        /*0630*/ 	.word	0xffffffff


	//   ....[50]....
        /*0634*/ 	.word	0xffffffff


	//   ....[51]....
        /*0638*/ 	.word	0xffffffff


	//   ....[52]....
        /*063c*/ 	.word	0xffffffff


	//   ....[53]....
        /*0640*/ 	.word	0xffffffff


	//   ....[54]....
        /*0644*/ 	.word	0xffffffff


	//   ....[55]....
        /*0648*/ 	.word	0xffffffff


	//   ....[56]....
        /*064c*/ 	.word	0xffffffff


	//   ....[57]....
        /*0650*/ 	.word	0xffffffff


	//   ....[58]....
        /*0654*/ 	.word	0xffffffff


	//   ....[59]....
        /*0658*/ 	.word	0xffffffff


	//   ....[60]....
        /*065c*/ 	.word	0xffffffff


	//   ....[61]....
        /*0660*/ 	.word	0xffffffff


	//   ....[62]....
        /*0664*/ 	.word	0xffffffff


	//   ....[63]....
        /*0668*/ 	.word	0xffffffff


	//   ....[64]....
        /*066c*/ 	.word	0xffffffff


	//   ....[65]....
        /*0670*/ 	.word	0xffffffff


	//   ....[66]....
        /*0674*/ 	.word	0xffffffff


	//   ....[67]....
        /*0678*/ 	.word	0xffffffff


	//   ....[68]....
        /*067c*/ 	.word	0xffffffff


	//   ....[69]....
        /*0680*/ 	.word	0xffffffff


	//   ....[70]....
        /*0684*/ 	.word	0xffffffff


	//   ....[71]....
        /*0688*/ 	.word	0xffffffff


	//   ....[72]....
        /*068c*/ 	.word	0xffffffff


	//   ....[73]....
        /*0690*/ 	.word	0xffffffff


	//   ....[74]....
        /*0694*/ 	.word	0xffffffff


	//   ....[75]....
        /*0698*/ 	.word	0xffffffff


	//   ....[76]....
        /*069c*/ 	.word	0xffffffff


	//   ....[77]....
        /*06a0*/ 	.word	0xffffffff


	//   ....[78]....
        /*06a4*/ 	.word	0xffffffff


	//   ....[79]....
        /*06a8*/ 	.word	0x0500000f


	//   ....[80]....
        /*06ac*/ 	.word	0x0500000f


	//   ....[81]....
        /*06b0*/ 	.word	0x0500000f


	//   ....[82]....
        /*06b4*/ 	.word	0x0500000f


	//   ....[83]....
        /*06b8*/ 	.word	0x0500000f


	//   ....[84]....
        /*06bc*/ 	.word	0x0500000f


	//   ....[85]....
        /*06c0*/ 	.word	0x0500000f


	//   ....[86]....
        /*06c4*/ 	.word	0x0500000f


	//   ....[87]....
        /*06c8*/ 	.word	0x0500000f


	//   ....[88]....
        /*06cc*/ 	.word	0x0500000f


	//   ....[89]....
        /*06d0*/ 	.word	0x0500000f


	//   ....[90]....
        /*06d4*/ 	.word	0x0500000f


	//   ....[91]....
        /*06d8*/ 	.word	0x0500000f


	//   ....[92]....
        /*06dc*/ 	.word	0x0500000f


	//   ....[93]....
        /*06e0*/ 	.word	0x0500000f


	//   ....[94]....
        /*06e4*/ 	.word	0x0500000f


	//   ....[95]....
        /*06e8*/ 	.word	0x0500000f


	//   ....[96]....
        /*06ec*/ 	.word	0x0500000f


	//   ....[97]....
        /*06f0*/ 	.word	0x0500000f


	//   ....[98]....
        /*06f4*/ 	.word	0x0500000f


	//   ....[99]....
        /*06f8*/ 	.word	0x0500000f


	//   ....[100]....
        /*06fc*/ 	.word	0x0500000f


	//   ....[101]....
        /*0700*/ 	.word	0x0500000f


	//   ....[102]....
        /*0704*/ 	.word	0x0500000f


	//   ....[103]....
        /*0708*/ 	.word	0x0500000f


	//   ....[104]....
        /*070c*/ 	.word	0x0500000f


	//   ....[105]....
        /*0710*/ 	.word	0x0500000f


	//----- nvinfo : EIATTR_COOP_GROUP_INSTR_OFFSETS
	.align		4
.L_679:
        /*0714*/ 	.byte	0x04, 0x28
        /*0716*/ 	.short	(.L_681 - .L_680)


	//   ....[0]....
.L_680:
        /*0718*/ 	.word	0x00000060


	//   ....[1]....
        /*071c*/ 	.word	0x00000140


	//   ....[2]....
        /*0720*/ 	.word	0x00000190


	//   ....[3]....
        /*0724*/ 	.word	0x00000380


	//   ....[4]....
        /*0728*/ 	.word	0x000004e0


	//   ....[5]....
        /*072c*/ 	.word	0x00000600


	//   ....[6]....
        /*0730*/ 	.word	0x00000760


	//   ....[7]....
        /*0734*/ 	.word	0x00001810


	//   ....[8]....
        /*0738*/ 	.word	0x00003150


	//   ....[9]....
        /*073c*/ 	.word	0x00003b20


	//   ....[10]....
        /*0740*/ 	.word	0x00003b70


	//   ....[11]....
        /*0744*/ 	.word	0x00003d80


	//   ....[12]....
        /*0748*/ 	.word	0x00003e30


	//   ....[13]....
        /*074c*/ 	.word	0x00004710


	//   ....[14]....
        /*0750*/ 	.word	0x00004b70


	//   ....[15]....
        /*0754*/ 	.word	0x00004ba0


	//   ....[16]....
        /*0758*/ 	.word	0x00004e20


	//   ....[17]....
        /*075c*/ 	.word	0x00004ff0


	//   ....[18]....
        /*0760*/ 	.word	0x00006010


	//   ....[19]....
        /*0764*/ 	.word	0x00006050


	//   ....[20]....
        /*0768*/ 	.word	0x00006080


	//   ....[21]....
        /*076c*/ 	.word	0x000060d0


	//   ....[22]....
        /*0770*/ 	.word	0x000060f0


	//   ....[23]....
        /*0774*/ 	.word	0x00007a60


	//   ....[24]....
        /*0778*/ 	.word	0x000080a0


	//   ....[25]....
        /*077c*/ 	.word	0x000080d0


	//   ....[26]....
        /*0780*/ 	.word	0x00008100


	//   ....[27]....
        /*0784*/ 	.word	0x00008120


	//   ....[28]....
        /*0788*/ 	.word	0x000087c0


	//   ....[29]....
        /*078c*/ 	.word	0x000087e0


	//   ....[30]....
        /*0790*/ 	.word	0x00008a10


	//   ....[31]....
        /*0794*/ 	.word	0x00008a30


	//   ....[32]....
        /*0798*/ 	.word	0x00009600


	//   ....[33]....
        /*079c*/ 	.word	0x00009640


	//   ....[34]....
        /*07a0*/ 	.word	0x00009880


	//   ....[35]....
        /*07a4*/ 	.word	0x000098a0


	//   ....[36]....
        /*07a8*/ 	.word	0x00009b30


	//   ....[37]....
        /*07ac*/ 	.word	0x00009d10


	//   ....[38]....
        /*07b0*/ 	.word	0x00009d40


	//   ....[39]....
        /*07b4*/ 	.word	0x00009d70


	//   ....[40]....
        /*07b8*/ 	.word	0x00009da0


	//   ....[41]....
        /*07bc*/ 	.word	0x00009dd0


	//   ....[42]....
        /*07c0*/ 	.word	0x00009e00


	//   ....[43]....
        /*07c4*/ 	.word	0x00009f70


	//   ....[44]....
        /*07c8*/ 	.word	0x00009fa0


	//   ....[45]....
        /*07cc*/ 	.word	0x00009fd0


	//   ....[46]....
        /*07d0*/ 	.word	0x0000a000


	//   ....[47]....
        /*07d4*/ 	.word	0x0000a030


	//   ....[48]....
        /*07d8*/ 	.word	0x0000a060


	//   ....[49]....
        /*07dc*/ 	.word	0x0000a100


	//   ....[50]....
        /*07e0*/ 	.word	0x0000a130


	//   ....[51]....
        /*07e4*/ 	.word	0x0000a1c0


	//   ....[52]....
        /*07e8*/ 	.word	0x0000b160


	//   ....[53]....
        /*07ec*/ 	.word	0x0000bcb0


	//   ....[54]....
        /*07f0*/ 	.word	0x0000bcc0


	//   ....[55]....
        /*07f4*/ 	.word	0x0000bce0


	//   ....[56]....
        /*07f8*/ 	.word	0x0000bd80


	//   ....[57]....
        /*07fc*/ 	.word	0x0000bdb0


	//   ....[58]....
        /*0800*/ 	.word	0x0000be20


	//   ....[59]....
        /*0804*/ 	.word	0x0000be30


	//   ....[60]....
        /*0808*/ 	.word	0x0000bea0


	//   ....[61]....
        /*080c*/ 	.word	0x0000fb60


	//   ....[62]....
        /*0810*/ 	.word	0x0000fb90


	//   ....[63]....
        /*0814*/ 	.word	0x0000fbd0


	//   ....[64]....
        /*0818*/ 	.word	0x0000fc00


	//   ....[65]....
        /*081c*/ 	.word	0x0000fc30


	//   ....[66]....
        /*0820*/ 	.word	0x0000fc60


	//   ....[67]....
        /*0824*/ 	.word	0x0000fc90


	//   ....[68]....
        /*0828*/ 	.word	0x0000fcc0


	//   ....[69]....
        /*082c*/ 	.word	0x0000fe40


	//   ....[70]....
        /*0830*/ 	.word	0x0000fe70


	//   ....[71]....
        /*0834*/ 	.word	0x0000fea0


	//   ....[72]....
        /*0838*/ 	.word	0x0000fed0


	//   ....[73]....
        /*083c*/ 	.word	0x0000ff00


	//   ....[74]....
        /*0840*/ 	.word	0x0000ff30


	//   ....[75]....
        /*0844*/ 	.word	0x0000fff0


	//   ....[76]....
        /*0848*/ 	.word	0x00010010


	//   ....[77]....
        /*084c*/ 	.word	0x00010080


	//   ....[78]....
        /*0850*/ 	.word	0x00010510


	//   ....[79]....
        /*0854*/ 	.word	0x00010ac0


	//   ....[80]....
        /*0858*/ 	.word	0x00010c70


	//   ....[81]....
        /*085c*/ 	.word	0x00010cc0


	//   ....[82]....
        /*0860*/ 	.word	0x00010d20


	//   ....[83]....
        /*0864*/ 	.word	0x00010dc0


	//   ....[84]....
        /*0868*/ 	.word	0x00010e70


	//   ....[85]....
        /*086c*/ 	.word	0x00010f10


	//   ....[86]....
        /*0870*/ 	.word	0x00010fd0


	//   ....[87]....
        /*0874*/ 	.word	0x000110b0


	//   ....[88]....
        /*0878*/ 	.word	0x000113e0


	//   ....[89]....
        /*087c*/ 	.word	0x00011480


	//   ....[90]....
        /*0880*/ 	.word	0x000115a0


	//   ....[91]....
        /*0884*/ 	.word	0x00011610


	//   ....[92]....
        /*0888*/ 	.word	0x00011680


	//   ....[93]....
        /*088c*/ 	.word	0x000116f0


	//   ....[94]....
        /*0890*/ 	.word	0x00011760


	//   ....[95]....
        /*0894*/ 	.word	0x000117e0


	//   ....[96]....
        /*0898*/ 	.word	0x00011870


	//   ....[97]....
        /*089c*/ 	.word	0x00011910


	//   ....[98]....
        /*08a0*/ 	.word	0x00011980


	//   ....[99]....
        /*08a4*/ 	.word	0x000119f0


	//   ....[100]....
        /*08a8*/ 	.word	0x00011a60


	//   ....[101]....
        /*08ac*/ 	.word	0x00011ae0


	//   ....[102]....
        /*08b0*/ 	.word	0x00011b50


	//   ....[103]....
        /*08b4*/ 	.word	0x00011bf0


	//   ....[104]....
        /*08b8*/ 	.word	0x00011c80


	//   ....[105]....
        /*08bc*/ 	.word	0x00011da0


	//----- nvinfo : EIATTR_REG_RECONFIG
	.align		4
.L_681:
        /*08c0*/ 	.byte	0x01, 0x54
	.zero		2


	//----- nvinfo : EIATTR_SYSCALL_OFFSETS
	.align		4
        /*08c4*/ 	.byte	0x04, 0x46
        /*08c6*/ 	.short	(.L_683 - .L_682)


	//   ....[0]....
.L_682:
        /*08c8*/ 	.word	0x00003310


	//   ....[1]....
        /*08cc*/ 	.word	0x0000ad50


	//   ....[2]....
        /*08d0*/ 	.word	0x0000aeb0


	//   ....[3]....
        /*08d4*/ 	.word	0x0000afb0


	//   ....[4]....
        /*08d8*/ 	.word	0x0000b8e0


	//----- nvinfo : EIATTR_MBARRIER_INSTR_OFFSETS
	.align		4
.L_683:
        /*08dc*/ 	.byte	0x04, 0x39
        /*08de*/ 	.short	(.L_685 - .L_684)


	//   ....[0]....
.L_684:
        /*08e0*/ 	.word	0x00000270
        /*08e4*/ 	.word	0x000000ff
        /*08e8*/ 	.word	0x00028c00
        /*08ec*/ 	.short	0x0100
        /*08ee*/ 	.byte	0x08
	.zero		1


	//   ....[1]....
        /*08f0*/ 	.word	0x00000280
        /*08f4*/ 	.word	0x000000ff
        /*08f8*/ 	.word	0x00028c20
        /*08fc*/ 	.short	0x0100
        /*08fe*/ 	.byte	0x08
	.zero		1


	//   ....[2]....
        /*0900*/ 	.word	0x00000330
        /*0904*/ 	.word	0x000000ff
        /*0908*/ 	.word	0x00028c30
        /*090c*/ 	.short	0x0100
        /*090e*/ 	.byte	0x06
	.zero		1


	//   ....[3]....
        /*0910*/ 	.word	0x00000340
        /*0914*/ 	.word	0x000000ff
        /*0918*/ 	.word	0x00028c40
        /*091c*/ 	.short	0x0100
        /*091e*/ 	.byte	0x06
	.zero		1


	//   ....[4]....
        /*0920*/ 	.word	0x00000350
        /*0924*/ 	.word	0x000000ff
        /*0928*/ 	.word	0x00028c38
        /*092c*/ 	.short	0x0100
        /*092e*/ 	.byte	0x06
	.zero		1


	//   ....[5]....
        /*0930*/ 	.word	0x00000360
        /*0934*/ 	.word	0x000000ff
        /*0938*/ 	.word	0x00028c48
        /*093c*/ 	.short	0x0100
        /*093e*/ 	.byte	0x06
	.zero		1


	//   ....[6]....
        /*0940*/ 	.word	0x00000490
        /*0944*/ 	.word	0x000000ff
        /*0948*/ 	.word	0x00028c50
        /*094c*/ 	.short	0x0100
        /*094e*/ 	.byte	0x08
	.zero		1


	//   ....[7]....
        /*0950*/ 	.word	0x000004a0
        /*0954*/ 	.word	0x000000ff
        /*0958*/ 	.word	0x00028c60
        /*095c*/ 	.short	0x0100
        /*095e*/ 	.byte	0x08
	.zero		1


	//   ....[8]....
        /*0960*/ 	.word	0x000004b0
        /*0964*/ 	.word	0x000000ff
        /*0968*/ 	.word	0x00028c58
        /*096c*/ 	.short	0x0100
        /*096e*/ 	.byte	0x08
	.zero		1


	//   ....[9]....
        /*0970*/ 	.word	0x000004c0
        /*0974*/ 	.word	0x000000ff
        /*0978*/ 	.word	0x00028c68
        /*097c*/ 	.short	0x0100
        /*097e*/ 	.byte	0x08
	.zero		1


	//   ....[10]....
        /*0980*/ 	.word	0x000005b0
        /*0984*/ 	.word	0x000000ff
        /*0988*/ 	.word	0x00028c70
        /*098c*/ 	.short	0x0100
        /*098e*/ 	.byte	0x06
	.zero		1


	//   ....[11]....
        /*0990*/ 	.word	0x000005c0
        /*0994*/ 	.word	0x000000ff
        /*0998*/ 	.word	0x00028c80
        /*099c*/ 	.short	0x0100
        /*099e*/ 	.byte	0x06
	.zero		1


	//   ....[12]....
        /*09a0*/ 	.word	0x000005d0
        /*09a4*/ 	.word	0x000000ff
        /*09a8*/ 	.word	0x00028c78
        /*09ac*/ 	.short	0x0100
        /*09ae*/ 	.byte	0x06
	.zero		1


	//   ....[13]....
        /*09b0*/ 	.word	0x000005e0
        /*09b4*/ 	.word	0x000000ff
        /*09b8*/ 	.word	0x00028c88
        /*09bc*/ 	.short	0x0100
        /*09be*/ 	.byte	0x06
	.zero		1


	//   ....[14]....
        /*09c0*/ 	.word	0x00000710
        /*09c4*/ 	.word	0x000000ff
        /*09c8*/ 	.word	0x00028c90
        /*09cc*/ 	.short	0x0100
        /*09ce*/ 	.byte	0x08
	.zero		1


	//   ....[15]....
        /*09d0*/ 	.word	0x00000720
        /*09d4*/ 	.word	0x000000ff
        /*09d8*/ 	.word	0x00028ca0
        /*09dc*/ 	.short	0x0100
        /*09de*/ 	.byte	0x08
	.zero		1


	//   ....[16]....
        /*09e0*/ 	.word	0x00000730
        /*09e4*/ 	.word	0x000000ff
        /*09e8*/ 	.word	0x00028c98
        /*09ec*/ 	.short	0x0100
        /*09ee*/ 	.byte	0x08
	.zero		1


	//   ....[17]....
        /*09f0*/ 	.word	0x00000740
        /*09f4*/ 	.word	0x000000ff
        /*09f8*/ 	.word	0x00028ca8
        /*09fc*/ 	.short	0x0100
        /*09fe*/ 	.byte	0x08
	.zero		1


	//   ....[18]....
        /*0a00*/ 	.word	0x00000870
        /*0a04*/ 	.word	0x000000ff
        /*0a08*/ 	.word	0x00028cb0
        /*0a0c*/ 	.short	0x0100
        /*0a0e*/ 	.byte	0x08
	.zero		1


	//   ....[19]....
        /*0a10*/ 	.word	0x00000880
        /*0a14*/ 	.word	0x000000ff
        /*0a18*/ 	.word	0x00028cc0
        /*0a1c*/ 	.short	0x0100
        /*0a1e*/ 	.byte	0x08
	.zero		1


	//   ....[20]....
        /*0a20*/ 	.word	0x00000890
        /*0a24*/ 	.word	0x000000ff
        /*0a28*/ 	.word	0x00028cb8
        /*0a2c*/ 	.short	0x0100
        /*0a2e*/ 	.byte	0x08
	.zero		1


	//   ....[21]....
        /*0a30*/ 	.word	0x000008a0
        /*0a34*/ 	.word	0x000000ff
        /*0a38*/ 	.word	0x00028cc8
        /*0a3c*/ 	.short	0x0100
        /*0a3e*/ 	.byte	0x08
	.zero		1


	//   ....[22]....
        /*0a40*/ 	.word	0x00001920
        /*0a44*/ 	.word	0x000000ff
        /*0a48*/ 	.word	0x00028c50
        /*0a4c*/ 	.short	0x010a
        /*0a4e*/ 	.byte	0x10
	.zero		1


	//   ....[23]....
        /*0a50*/ 	.word	0x00001bf0
        /*0a54*/ 	.word	0x00000000
        /*0a58*/ 	.word	0x00000000
        /*0a5c*/ 	.short	0x0101
        /*0a5e*/ 	.byte	0x3f
	.zero		1


	//   ....[24]....
        /*0a60*/ 	.word	0x00002570
        /*0a64*/ 	.word	0x000000ff
        /*0a68*/ 	.word	0x00028c50
        /*0a6c*/ 	.short	0x010a
        /*0a6e*/ 	.byte	0x06
	.zero		1


	//   ....[25]....
        /*0a70*/ 	.word	0x000025b0
        /*0a74*/ 	.word	0x000000ff
        /*0a78*/ 	.word	0x00028c50
        /*0a7c*/ 	.short	0x010a
        /*0a7e*/ 	.byte	0x06
	.zero		1


	//   ....[26]....
        /*0a80*/ 	.word	0x00002800
        /*0a84*/ 	.word	0x00000000
        /*0a88*/ 	.word	0x00000000
        /*0a8c*/ 	.short	0x0101
        /*0a8e*/ 	.byte	0x3f
	.zero		1


	//   ....[27]....
        /*0a90*/ 	.word	0x00003390
        /*0a94*/ 	.word	0x000000ff
        /*0a98*/ 	.word	0x00028c00
        /*0a9c*/ 	.short	0x010a
        /*0a9e*/ 	.byte	0x2a
	.zero		1


	//   ....[28]....
        /*0aa0*/ 	.word	0x00003410
        /*0aa4*/ 	.word	0x00000007
        /*0aa8*/ 	.word	0x00028c30
        /*0aac*/ 	.short	0x010a
        /*0aae*/ 	.byte	0x3f
	.zero		1


	//   ....[29]....
        /*0ab0*/ 	.word	0x00003450
        /*0ab4*/ 	.word	0x00000007
        /*0ab8*/ 	.word	0x00028c30
        /*0abc*/ 	.short	0x010a
        /*0abe*/ 	.byte	0x3f
	.zero		1


	//   ....[30]....
        /*0ac0*/ 	.word	0x00004020
        /*0ac4*/ 	.word	0x00000005
        /*0ac8*/ 	.word	0x00000000
        /*0acc*/ 	.short	0x0101
        /*0ace*/ 	.byte	0x3f
	.zero		1


	//   ....[31]....
        /*0ad0*/ 	.word	0x00004490
        /*0ad4*/ 	.word	0x00000007
        /*0ad8*/ 	.word	0x00028c50
        /*0adc*/ 	.short	0x010a
        /*0ade*/ 	.byte	0x3f
	.zero		1


	//   ....[32]....
        /*0ae0*/ 	.word	0x000044e0
        /*0ae4*/ 	.word	0x00000007
        /*0ae8*/ 	.word	0x00028c50
        /*0aec*/ 	.short	0x010a
        /*0aee*/ 	.byte	0x3f
	.zero		1


	//   ....[33]....
        /*0af0*/ 	.word	0x00004730
        /*0af4*/ 	.word	0x00000007
        /*0af8*/ 	.word	0x00000000
        /*0afc*/ 	.short	0x0101
        /*0afe*/ 	.byte	0x3f
	.zero		1


	//   ....[34]....
        /*0b00*/ 	.word	0x00004860
        /*0b04*/ 	.word	0x000000ff
        /*0b08*/ 	.word	0x00028c30
        /*0b0c*/ 	.short	0x010a
        /*0b0e*/ 	.byte	0x16
	.zero		1


	//   ....[35]....
        /*0b10*/ 	.word	0x000048a0
        /*0b14*/ 	.word	0x000000ff
        /*0b18*/ 	.word	0x00028c30
        /*0b1c*/ 	.short	0x010a
        /*0b1e*/ 	.byte	0x16
	.zero		1


	//   ....[36]....
        /*0b20*/ 	.word	0x00005400
        /*0b24*/ 	.word	0x0000009a
        /*0b28*/ 	.word	0x00000000
        /*0b2c*/ 	.short	0x0101
        /*0b2e*/ 	.byte	0x3f
	.zero		1


	//   ....[37]....
        /*0b30*/ 	.word	0x00005d80
        /*0b34*/ 	.word	0x000000ff
        /*0b38*/ 	.word	0x00028c50
        /*0b3c*/ 	.short	0x010a
        /*0b3e*/ 	.byte	0x16
	.zero		1


	//   ....[38]....
        /*0b40*/ 	.word	0x00005dc0
        /*0b44*/ 	.word	0x000000ff
        /*0b48*/ 	.word	0x00028c50
        /*0b4c*/ 	.short	0x010a
        /*0b4e*/ 	.byte	0x16
	.zero		1


	//   ....[39]....
        /*0b50*/ 	.word	0x00006030
        /*0b54*/ 	.word	0x000000ab
        /*0b58*/ 	.word	0x00000000
        /*0b5c*/ 	.short	0x0101
        /*0b5e*/ 	.byte	0x3f
	.zero		1


	//   ....[40]....
        /*0b60*/ 	.word	0x000087d0
        /*0b64*/ 	.word	0x000000ff
        /*0b68*/ 	.word	0x00000000
        /*0b6c*/ 	.short	0x0101
        /*0b6e*/ 	.byte	0x04
	.zero		1


	//   ....[41]....
        /*0b70*/ 	.word	0x0000b3e0
        /*0b74*/ 	.word	0x00000000
        /*0b78*/ 	.word	0x00028c40
        /*0b7c*/ 	.short	0x010a
        /*0b7e*/ 	.byte	0x3f
	.zero		1


	//   ....[42]....
        /*0b80*/ 	.word	0x0000bf50
        /*0b84*/ 	.word	0x00000008
        /*0b88*/ 	.word	0x00028c00
        /*0b8c*/ 	.short	0x0107
        /*0b8e*/ 	.byte	0x3f
	.zero		1


	//   ....[43]....
        /*0b90*/ 	.word	0x0000c050
        /*0b94*/ 	.word	0x00000002
        /*0b98*/ 	.word	0x00028c00
        /*0b9c*/ 	.short	0x0101
        /*0b9e*/ 	.byte	0x3f
	.zero		1


	//   ....[44]....
        /*0ba0*/ 	.word	0x0000c070
        /*0ba4*/ 	.word	0x00000002
        /*0ba8*/ 	.word	0x00028c20
        /*0bac*/ 	.short	0x010a
        /*0bae*/ 	.byte	0x3f
	.zero		1


	//   ....[45]....
        /*0bb0*/ 	.word	0x0000c180
        /*0bb4*/ 	.word	0x00000003
        /*0bb8*/ 	.word	0x00028c60
        /*0bbc*/ 	.short	0x010a
        /*0bbe*/ 	.byte	0x3f
	.zero		1


	//   ....[46]....
        /*0bc0*/ 	.word	0x0000ce90
        /*0bc4*/ 	.word	0x00000003
        /*0bc8*/ 	.word	0x00028c40
        /*0bcc*/ 	.short	0x010a
        /*0bce*/ 	.byte	0x3f
	.zero		1


	//   ....[47]....
        /*0bd0*/ 	.word	0x0000d0f0
        /*0bd4*/ 	.word	0x00000003
        /*0bd8*/ 	.word	0x00028c60
        /*0bdc*/ 	.short	0x010a
        /*0bde*/ 	.byte	0x3f
	.zero		1


	//   ....[48]....
        /*0be0*/ 	.word	0x0000dd90
        /*0be4*/ 	.word	0x00000004
        /*0be8*/ 	.word	0x00028c40
        /*0bec*/ 	.short	0x010a
        /*0bee*/ 	.byte	0x3f
	.zero		1


	//   ....[49]....
        /*0bf0*/ 	.word	0x0000dfe0
        /*0bf4*/ 	.word	0x00000004
        /*0bf8*/ 	.word	0x00028c60
        /*0bfc*/ 	.short	0x010a
        /*0bfe*/ 	.byte	0x3f
	.zero		1


	//   ....[50]....
        /*0c00*/ 	.word	0x0000ebf0
        /*0c04*/ 	.word	0x00000004
        /*0c08*/ 	.word	0x00028c40
        /*0c0c*/ 	.short	0x010a
        /*0c0e*/ 	.byte	0x3f
	.zero		1


	//   ....[51]....
        /*0c10*/ 	.word	0x0000ee50
        /*0c14*/ 	.word	0x00000004
        /*0c18*/ 	.word	0x00028c60
        /*0c1c*/ 	.short	0x010a
        /*0c1e*/ 	.byte	0x3f
	.zero		1


	//   ....[52]....
        /*0c20*/ 	.word	0x00010490
        /*0c24*/ 	.word	0x00000000
        /*0c28*/ 	.word	0x00028c20
        /*0c2c*/ 	.short	0x010a
        /*0c2e*/ 	.byte	0x3f
	.zero		1


	//   ....[53]....
        /*0c30*/ 	.word	0x00010650
        /*0c34*/ 	.word	0x00000006
        /*0c38*/ 	.word	0x00000000
        /*0c3c*/ 	.short	0x010a
        /*0c3e*/ 	.byte	0x3f
	.zero		1


	//   ....[54]....
        /*0c40*/ 	.word	0x000106c0
        /*0c44*/ 	.word	0x00000007
        /*0c48*/ 	.word	0x00000000
        /*0c4c*/ 	.short	0x010a
        /*0c4e*/ 	.byte	0x3f
	.zero		1


	//   ....[55]....
        /*0c50*/ 	.word	0x00010730
        /*0c54*/ 	.word	0x00000004
        /*0c58*/ 	.word	0x00000000
        /*0c5c*/ 	.short	0x010a
        /*0c5e*/ 	.byte	0x3f
	.zero		1


	//   ....[56]....
        /*0c60*/ 	.word	0x00010760
        /*0c64*/ 	.word	0x00000003
        /*0c68*/ 	.word	0x00000000
        /*0c6c*/ 	.short	0x010a
        /*0c6e*/ 	.byte	0x3f
	.zero		1


	//   ....[57]....
        /*0c70*/ 	.word	0x000107d0
        /*0c74*/ 	.word	0x00000003
        /*0c78*/ 	.word	0x00028c50
        /*0c7c*/ 	.short	0x010a
        /*0c7e*/ 	.byte	0x3f
	.zero		1


	//   ....[58]....
        /*0c80*/ 	.word	0x00010830
        /*0c84*/ 	.word	0x00000003
        /*0c88*/ 	.word	0x00028c50
        /*0c8c*/ 	.short	0x010a
        /*0c8e*/ 	.byte	0x3f
	.zero		1


	//   ....[59]....
        /*0c90*/ 	.word	0x00010890
        /*0c94*/ 	.word	0x00000003
        /*0c98*/ 	.word	0x00028c00
        /*0c9c*/ 	.short	0x010a
        /*0c9e*/ 	.byte	0x3f
	.zero		1


	//   ....[60]....
        /*0ca0*/ 	.word	0x000108e0
        /*0ca4*/ 	.word	0x00000007
        /*0ca8*/ 	.word	0x00028c30
        /*0cac*/ 	.short	0x010a
        /*0cae*/ 	.byte	0x3f
	.zero		1


	//   ....[61]....
        /*0cb0*/ 	.word	0x00010930
        /*0cb4*/ 	.word	0x00000007
        /*0cb8*/ 	.word	0x00028c50
        /*0cbc*/ 	.short	0x010a
        /*0cbe*/ 	.byte	0x3f
	.zero		1


	//   ....[62]....
        /*0cc0*/ 	.word	0x00010990
        /*0cc4*/ 	.word	0x00000003
        /*0cc8*/ 	.word	0x00028c30
        /*0ccc*/ 	.short	0x010a
        /*0cce*/ 	.byte	0x3f
	.zero		1


	//   ....[63]....
        /*0cd0*/ 	.word	0x000109e0
        /*0cd4*/ 	.word	0x000000ab
        /*0cd8*/ 	.word	0x00028c50
        /*0cdc*/ 	.short	0x010a
        /*0cde*/ 	.byte	0x3f
	.zero		1


	//   ....[64]....
        /*0ce0*/ 	.word	0x00010b80
        /*0ce4*/ 	.word	0x00000000
        /*0ce8*/ 	.word	0x00028c40
        /*0cec*/ 	.short	0x010a
        /*0cee*/ 	.byte	0x3f
	.zero		1


	//   ....[65]....
        /*0cf0*/ 	.word	0x00011100
        /*0cf4*/ 	.word	0x00000002
        /*0cf8*/ 	.word	0x00028c20
        /*0cfc*/ 	.short	0x010a
        /*0cfe*/ 	.byte	0x3f
	.zero		1


	//   ....[66]....
        /*0d00*/ 	.word	0x00011150
        /*0d04*/ 	.word	0x00000003
        /*0d08*/ 	.word	0x00028c60
        /*0d0c*/ 	.short	0x010a
        /*0d0e*/ 	.byte	0x3f
	.zero		1


	//   ....[67]....
        /*0d10*/ 	.word	0x000111a0
        /*0d14*/ 	.word	0x00000003
        /*0d18*/ 	.word	0x00028c40
        /*0d1c*/ 	.short	0x010a
        /*0d1e*/ 	.byte	0x3f
	.zero		1


	//   ....[68]....
        /*0d20*/ 	.word	0x000111f0
        /*0d24*/ 	.word	0x00000003
        /*0d28*/ 	.word	0x00028c60
        /*0d2c*/ 	.short	0x010a
        /*0d2e*/ 	.byte	0x3f
	.zero		1


	//   ....[69]....
        /*0d30*/ 	.word	0x00011240
        /*0d34*/ 	.word	0x00000004
        /*0d38*/ 	.word	0x00028c40
        /*0d3c*/ 	.short	0x010a
        /*0d3e*/ 	.byte	0x3f
	.zero		1


	//   ....[70]....
        /*0d40*/ 	.word	0x00011290
        /*0d44*/ 	.word	0x00000004
        /*0d48*/ 	.word	0x00028c60
        /*0d4c*/ 	.short	0x010a
        /*0d4e*/ 	.byte	0x3f
	.zero		1


	//   ....[71]....
        /*0d50*/ 	.word	0x000112e0
        /*0d54*/ 	.word	0x00000004
        /*0d58*/ 	.word	0x00028c40
        /*0d5c*/ 	.short	0x010a
        /*0d5e*/ 	.byte	0x3f
	.zero		1


	//   ....[72]....
        /*0d60*/ 	.word	0x00011330
        /*0d64*/ 	.word	0x00000004
        /*0d68*/ 	.word	0x00028c60
        /*0d6c*/ 	.short	0x010a
        /*0d6e*/ 	.byte	0x3f
	.zero		1


	//   ....[73]....
        /*0d70*/ 	.word	0x00011cc0
        /*0d74*/ 	.word	0x00000000
        /*0d78*/ 	.word	0x00028c20
        /*0d7c*/ 	.short	0x010a
        /*0d7e*/ 	.byte	0x3f
	.zero		1


	//   ....[74]....
        /*0d80*/ 	.word	0x00011e60
        /*0d84*/ 	.word	0x00000006
        /*0d88*/ 	.word	0x00000000
        /*0d8c*/ 	.short	0x010a
        /*0d8e*/ 	.byte	0x3f
	.zero		1


	//   ....[75]....
        /*0d90*/ 	.word	0x00011eb0
        /*0d94*/ 	.word	0x00000007
        /*0d98*/ 	.word	0x00000000
        /*0d9c*/ 	.short	0x010a
        /*0d9e*/ 	.byte	0x3f
	.zero		1


	//   ....[76]....
        /*0da0*/ 	.word	0x00011f00
        /*0da4*/ 	.word	0x00000004
        /*0da8*/ 	.word	0x00000000
        /*0dac*/ 	.short	0x010a
        /*0dae*/ 	.byte	0x3f
	.zero		1


	//----- nvinfo : EIATTR_NUM_MBARRIERS
	.align		4
.L_685:
        /*0db0*/ 	.byte	0x03, 0x38
        /*0db2*/ 	.short	0x0016


	//----- nvinfo : EIATTR_EXIT_INSTR_OFFSETS
	.align		4
        /*0db4*/ 	.byte	0x04, 0x1c
        /*0db6*/ 	.short	(.L_687 - .L_686)


	//   ....[0]....
.L_686:
        /*0db8*/ 	.word	0x00000a50


	//   ....[1]....
        /*0dbc*/ 	.word	0x00009af0


	//   ....[2]....
        /*0dc0*/ 	.word	0x000107b0


	//----- nvinfo : EIATTR_MAX_THREADS
	.align		4
.L_687:
        /*0dc4*/ 	.byte	0x04, 0x05
        /*0dc6*/ 	.short	(.L_689 - .L_688)
.L_688:
        /*0dc8*/ 	.word	0x00000180
        /*0dcc*/ 	.word	0x00000001
        /*0dd0*/ 	.word	0x00000001


	//----- nvinfo : EIATTR_CRS_STACK_SIZE
	.align		4
.L_689:
        /*0dd4*/ 	.byte	0x04, 0x1e
        /*0dd6*/ 	.short	(.L_691 - .L_690)
.L_690:
        /*0dd8*/ 	.word	0x00000000


	//----- nvinfo : EIATTR_CBANK_PARAM_SIZE
	.align		4
.L_691:
        /*0ddc*/ 	.byte	0x03, 0x19
        /*0dde*/ 	.short	0x0af0


	//----- nvinfo : EIATTR_PARAM_CBANK
	.align		4
        /*0de0*/ 	.byte	0x04, 0x0a
        /*0de2*/ 	.short	(.L_693 - .L_692)
	.align		4
.L_692:
        /*0de4*/ 	.word	index@(.nv.constant0._ZN7cutlass13device_kernelIN5flash11enable_sm90INS1_16FlashAttnFwdSm90INS1_25CollectiveMainloopFwdSm90ILi2EN4cute5tupleIJNS5_1CILi1EEES8_S8_EEENS6_IJNS7_ILi64EEESA_SA_EEELi512ENS_6half_tEfNS_4arch4Sm90ELb0ELb0ELb0ELb1ELb0ELb0ELb0ELb0ELb0ELb1ELb0ELb0EEENS1_21CollectiveEpilogueFwdINS6_IJSA_NS7_ILi512EEESA_EEES9_SC_SE_Li256ELb1ELb1ELb0ELb0EEENS1_36VarlenDynamicPersistentTileSchedulerILi64ELi64ELi256ELi128ELb0ELb1ELb1ELb0ELb1ELb1EEEEEEEEEvNT_6ParamsE)
        /*0de8*/ 	.short	0x0210
        /*0dea*/ 	.short	0x0af0


	//----- nvinfo : EIATTR_SW_WAR
	.align		4
.L_693:
        /*0dec*/ 	.byte	0x04, 0x36
        /*0dee*/ 	.short	(.L_695 - .L_694)
.L_694:
        /*0df0*/ 	.word	0x00000008
.L_695:


//--------------------- .nv.info._ZN7cutlass13device_kernelIN5flash11enable_sm90INS1_16FlashAttnFwdSm90INS1_25CollectiveMainloopFwdSm90ILi2EN4cute5tupleIJNS5_1CILi1EEES8_S8_EEENS6_IJNS7_ILi64EEESA_SA_EEELi512ENS_6half_tEfNS_4arch4Sm90ELb0ELb0ELb0ELb1ELb0ELb1ELb0ELb0ELb0ELb1ELb0ELb0EEENS1_21CollectiveEpilogueFwdINS6_IJSA_NS7_ILi512EEESA_EEES9_SC_SE_Li256ELb1ELb1ELb0ELb0EEENS1_36VarlenDynamicPersistentTileSchedulerILi64ELi64ELi256ELi128ELb0ELb1ELb1ELb0ELb1ELb1EEEEEEEEEvNT_6ParamsE --------------------------
	.section	.nv.info._ZN7cutlass13device_kernelIN5flash11enable_sm90INS1_16FlashAttnFwdSm90INS1_25CollectiveMainloopFwdSm90ILi2EN4cute5tupleIJNS5_1CILi1EEES8_S8_EEENS6_IJNS7_ILi64EEESA_SA_EEELi512ENS_6half_tEfNS_4arch4Sm90ELb0ELb0ELb0ELb1ELb0ELb1ELb0ELb0ELb0ELb1ELb0ELb0EEENS1_21CollectiveEpilogueFwdINS6_IJSA_NS7_ILi512EEESA_EEES9_SC_SE_Li256ELb1ELb1ELb0ELb0EEENS1_36VarlenDynamicPersistentTileSchedulerILi64ELi64ELi256ELi128ELb0ELb1ELb1ELb0ELb1ELb1EEEEEEEEEvNT_6ParamsE,"",@"SHT_CUDA_INFO"
	.sectionflags	@""
	.align	4


	//----- nvinfo : EIATTR_CUDA_API_VERSION
	.align		4
        /*0000*/ 	.byte	0x04, 0x37
        /*0002*/ 	.short	(.L_697 - .L_696)
.L_696:
        /*0004*/ 	.word	0x00000082


	//----- nvinfo : EIATTR_KPARAM_INFO
	.align		4
.L_697:
        /*0008*/ 	.byte	0x04, 0x17
        /*000a*/ 	.short	(.L_699 - .L_698)
.L_698:
        /*000c*/ 	.word	0x00000000
        /*0010*/ 	.short	0x0000
        /*0012*/ 	.short	0x0070
        /*0014*/ 	.byte	0x00, 0xf0, 0x01, 0x2a


	//----- nvinfo : EIATTR_SPARSE_MMA_MASK
	.align		4
.L_699:
        /*0018*/ 	.byte	0x03, 0x50
        /*001a*/ 	.short	0x0000


	//----- nvinfo : EIATTR_MAXREG_COUNT
	.align		4
        /*001c*/ 	.byte	0x03, 0x1b
        /*001e*/ 	.short	0x00a8


	//----- nvinfo : EIATTR_NUM_BARRIERS
	.align		4
        /*0020*/ 	.byte	0x02, 0x4c
        /*0022*/ 	.byte	0x10
	.zero		1


	//----- nvinfo : EIATTR_EXTERNS
	.align		4
        /*0024*/ 	.byte	0x04, 0x0f
        /*0026*/ 	.short	(.L_701 - .L_700)


	//   ....[0]....
	.align		4
.L_700:
        /*0028*/ 	.word	index@(__assertfail)


	//----- nvinfo : EIATTR_ANNOTATIONS
	.align		4
.L_701:
        /*002c*/ 	.byte	0x04, 0x55
        /*002e*/ 	.short	(.L_703 - .L_702)


	//   ....[0]....
.L_702:
        /* <DEDUP_REMOVED lines=99> */


	//----- nvinfo : EIATTR_MERCURY_ISA_VERSION
	.align		4
.L_703:
        /*0650*/ 	.byte	0x03, 0x5f
        /*0652*/ 	.short	0x0101


	//----- nvinfo : EIATTR_UNUSED_LOAD_BYTE_OFFSET
	.align		4
        /*0654*/ 	.byte	0x04, 0x44
        /*0656*/ 	.short	(.L_705 - .L_704)


	//   ....[0]....
.L_704:
        /*0658*/ 	.word	0x00000ab0
        /*065c*/ 	.word	0x0000fff0


	//   ....[1]....
        /*0660*/ 	.word	0x0000c0e0
        /*0664*/ 	.word	0x0000fff0


	//----- nvinfo : EIATTR_INT_WARP_WIDE_INSTR_OFFSETS
	.align		4
.L_705:
        /*0668*/ 	.byte	0x04, 0x31
        /*066a*/ 	.short	(.L_707 - .L_706)


	//   ....[0]....
.L_706:
        /*066c*/ 	.word	0x00000190


	//   ....[1]....
        /*0670*/ 	.word	0x000001d0


	//   ....[2]....
        /*0674*/ 	.word	0x000002a0


	//   ....[3]....
        /*0678*/ 	.word	0x00011bf0


	//   ....[4]....
        /*067c*/ 	.word	0x00011c80


	//   ....[5]....
        /*0680*/ 	.word	0x000169b0


	//   ....[6]....
        /*0684*/ 	.word	0x00016a40


	//----- nvinfo : EIATTR_COOP_GROUP_MASK_REGIDS
	.align		4
.L_707:
        /*0688*/ 	.byte	0x04, 0x29
        /*068a*/ 	.short	(.L_709 - .L_708)


	//   ....[0]....
.L_708:
        /*068c*/ 	.word	0xffffffff


	//   ....[1]....
        /*0690*/ 	.word	0xffffffff


	//   ....[2]....
        /*0694*/ 	.word	0xffffffff


	//   ....[3]....
        /*0698*/ 	.word	0xffffffff


	//   ....[4]....
        /*069c*/ 	.word	0xffffffff


	//   ....[5]....
        /*06a0*/ 	.word	0xffffffff


	//   ....[6]....
        /*06a4*/ 	.word	0xffffffff


	//   ....[7]....
        /*06a8*/ 	.word	0xffffffff


	//   ....[8]....
        /*06ac*/ 	.word	0xffffffff


	//   ....[9]....
        /*06b0*/ 	.word	0xffffffff


	//   ....[10]....
        /*06b4*/ 	.word	0xffffffff


	//   ....[11]....
        /*06b8*/ 	.word	0xffffffff


	//   ....[12]....
        /*06bc*/ 	.word	0xffffffff


	//   ....[13]....
        /*06c0*/ 	.word	0xffffffff


	//   ....[14]....
        /*06c4*/ 	.word	0xffffffff


	//   ....[15]....
        /*06c8*/ 	.word	0xffffffff


	//   ....[16]....
        /*06cc*/ 	.word	0xffffffff


	//   ....[17]....
        /*06d0*/ 	.word	0xffffffff


	//   ....[18]....
        /*06d4*/ 	.word	0xffffffff


	//   ....[19]....
        /*06d8*/ 	.word	0xffffffff


	//   ....[20]....
        /*06dc*/ 	.word	0xffffffff


	//   ....[21]....
        /*06e0*/ 	.word	0xffffffff


	//   ....[22]....
        /*06e4*/ 	.word	0xffffffff


	//   ....[23]....
        /*06e8*/ 	.word	0xffffffff


	//   ....[24]....
        /*06ec*/ 	.word	0xffffffff


	//   ....[25]....
        /*06f0*/ 	.word	0xffffffff


	//   ....[26]....
        /*06f4*/ 	.word	0xffffffff


	//   ....[27]....
        /*06f8*/ 	.word	0xffffffff


	//   ....[28]....
        /*06fc*/ 	.word	0xffffffff


	//   ....[29]....
        /*0700*/ 	.word	0xffffffff


	//   ....[30]....
        /*0704*/ 	.word	0xffffffff


	//   ....[31]....
        /*0708*/ 	.word	0xffffffff


	//   ....[32]....
        /*070c*/ 	.word	0xffffffff


	//   ....[33]....
        /*0710*/ 	.word	0xffffffff


	//   ....[34]....
        /*0714*/ 	.word	0xffffffff


	//   ....[35]....
        /*0718*/ 	.word	0xffffffff


	//   ....[36]....
        /*071c*/ 	.word	0xffffffff


	//   ....[37]....
        /*0720*/ 	.word	0xffffffff


	//   ....[38]....
        /*0724*/ 	.word	0xffffffff


	//   ....[39]....
        /*0728*/ 	.word	0xffffffff


	//   ....[40]....
        /*072c*/ 	.word	0xffffffff


	//   ....[41]....
        /*0730*/ 	.word	0xffffffff


	//   ....[42]....
        /*0734*/ 	.word	0xffffffff


	//   ....[43]....
        /*0738*/ 	.word	0xffffffff


	//   ....[44]....
        /*073c*/ 	.word	0xffffffff


	//   ....[45]....
        /*0740*/ 	.word	0xffffffff


	//   ....[46]....
        /*0744*/ 	.word	0xffffffff


	//   ....[47]....
        /*0748*/ 	.word	0xffffffff


	//   ....[48]....
        /*074c*/ 	.word	0xffffffff


	//   ....[49]....
        /*0750*/ 	.word	0xffffffff


	//   ....[50]....
        /*0754*/ 	.word	0xffffffff


	//   ....[51]....
        /*0758*/ 	.word	0xffffffff


	//   ....[52]....
        /*075c*/ 	.word	0xffffffff


	//   ....[53]....
        /*0760*/ 	.word	0xffffffff


	//   ....[54]....
        /*0764*/ 	.word	0xffffffff


	//   ....[55]....
        /*0768*/ 	.word	0xffffffff


	//   ....[56]....
        /*076c*/ 	.word	0xffffffff


	//   ....[57]....
        /*0770*/ 	.word	0xffffffff


	//   ....[58]....
        /*0774*/ 	.word	0xffffffff


	//   ....[59]....
        /*0778*/ 	.word	0xffffffff


	//   ....[60]....
        /*077c*/ 	.word	0xffffffff


	//   ....[61]....
        /*0780*/ 	.word	0xffffffff


	//   ....[62]....
        /*0784*/ 	.word	0xffffffff


	//   ....[63]....
        /*0788*/ 	.word	0xffffffff


	//   ....[64]....
        /*078c*/ 	.word	0xffffffff


	//   ....[65]....
        /*0790*/ 	.word	0xffffffff


	//   ....[66]....
        /*0794*/ 	.word	0xffffffff


	//   ....[67]....
        /*0798*/ 	.word	0xffffffff


	//   ....[68]....
        /*079c*/ 	.word	0xffffffff


	//   ....[69]....
        /*07a0*/ 	.word	0xffffffff


	//   ....[70]....
        /*07a4*/ 	.word	0xffffffff


	//   ....[71]....
        /*07a8*/ 	.word	0xffffffff


	//   ....[72]....
        /*07ac*/ 	.word	0xffffffff


	//   ....[73]....
        /*07b0*/ 	.word	0xffffffff


	//   ....[74]....
        /*07b4*/ 	.word	0xffffffff


	//   ....[75]....
        /*07b8*/ 	.word	0xffffffff


	//   ....[76]....
        /*07bc*/ 	.word	0xffffffff


	//   ....[77]....
        /*07c0*/ 	.word	0xffffffff


	//   ....[78]....
        /*07c4*/ 	.word	0xffffffff


	//   ....[79]....
        /*07c8*/ 	.word	0xffffffff


	//   ....[80]....
        /*07cc*/ 	.word	0xffffffff


	//   ....[81]....
        /*07d0*/ 	.word	0xffffffff


	//   ....[82]....
        /*07d4*/ 	.word	0xffffffff


	//   ....[83]....
        /*07d8*/ 	.word	0xffffffff


	//   ....[84]....
        /*07dc*/ 	.word	0xffffffff


	//   ....[85]....
        /*07e0*/ 	.word	0xffffffff


	//   ....[86]....
        /*07e4*/ 	.word	0xffffffff


	//   ....[87]....
        /*07e8*/ 	.word	0xffffffff


	//   ....[88]....
        /*07ec*/ 	.word	0x0500000f


	//   ....[89]....
        /*07f0*/ 	.word	0x0500000f


	//   ....[90]....
        /*07f4*/ 	.word	0x0500000f


	//   ....[91]....
        /*07f8*/ 	.word	0x0500000f


	//   ....[92]....
        /*07fc*/ 	.word	0x0500000f


	//   ....[93]....
        /*0800*/ 	.word	0x0500000f


	//   ....[94]....
        /*0804*/ 	.word	0x0500000f


	//   ....[95]....
        /*0808*/ 	.word	0x0500000f


	//   ....[96]....
        /*080c*/ 	.word	0x0500000f


	//   ....[97]....
        /*0810*/ 	.word	0x0500000f


	//   ....[98]....
        /*0814*/ 	.word	0x0500000f


	//   ....[99]....
        /*0818*/ 	.word	0x0500000f


	//   ....[100]....
        /*081c*/ 	.word	0x0500000f


	//   ....[101]....
        /*0820*/ 	.word	0x0500000f


	//   ....[102]....
        /*0824*/ 	.word	0x0500000f


	//   ....[103]....
        /*0828*/ 	.word	0x0500000f


	//   ....[104]....
        /*082c*/ 	.word	0x0500000f


	//   ....[105]....
        /*0830*/ 	.word	0x0500000f


	//   ....[106]....
        /*0834*/ 	.word	0x0500000f


	//   ....[107]....
        /*0838*/ 	.word	0x0500000f


	//   ....[108]....
        /*083c*/ 	.word	0x0500000f


	//   ....[109]....
        /*0840*/ 	.word	0x0500000f


	//   ....[110]....
        /*0844*/ 	.word	0x0500000f


	//   ....[111]....
        /*0848*/ 	.word	0x0500000f


	//   ....[112]....
        /*084c*/ 	.word	0x0500000f


	//   ....[113]....
        /*0850*/ 	.word	0x0500000f


	//   ....[114]....
        /*0854*/ 	.word	0x0500000f


	//   ....[115]....
        /*0858*/ 	.word	0x0500000f


	//   ....[116]....
        /*085c*/ 	.word	0x0500000f


	//   ....[117]....
        /*0860*/ 	.word	0x0500000f


	//   ....[118]....
        /*0864*/ 	.word	0x0500000f


	//   ....[119]....
        /*0868*/ 	.word	0x0500000f


	//   ....[120]....
        /*086c*/ 	.word	0x0500000f


	//   ....[121]....
        /*0870*/ 	.word	0x0500000f


	//   ....[122]....
        /*0874*/ 	.word	0x0500000f


	//   ....[123]....
        /*0878*/ 	.word	0x0500000f


	//----- nvinfo : EIATTR_COOP_GROUP_INSTR_OFFSETS
	.align		4
.L_709:
        /*087c*/ 	.byte	0x04, 0x28
        /*087e*/ 	.short	(.L_711 - .L_710)


	//   ....[0]....
.L_710:
        /*0880*/ 	.word	0x00000060


	//   ....[1]....
        /*0884*/ 	.word	0x000001a0


	//   ....[2]....
        /*0888*/ 	.word	0x000001e0


	//   ....[3]....
        /*088c*/ 	.word	0x000003d0


	//   ....[4]....
        /*0890*/ 	.word	0x00000530


	//   ....[5]....
        /*0894*/ 	.word	0x00000650


	//   ....[6]....
        /*0898*/ 	.word	0x000007b0


	//   ....[7]....
        /*089c*/ 	.word	0x000046e0


	//   ....[8]....
        /*08a0*/ 	.word	0x000061c0


	//   ....[9]....
        /*08a4*/ 	.word	0x00006780


	//   ....[10]....
        /*08a8*/ 	.word	0x00006790


	//   ....[11]....
        /*08ac*/ 	.word	0x000067a0


	//   ....[12]....
        /*08b0*/ 	.word	0x000067b0


	//   ....[13]....
        /*08b4*/ 	.word	0x00007760


	//   ....[14]....
        /*08b8*/ 	.word	0x00007770


	//   ....[15]....
        /*08bc*/ 	.word	0x00007780


	//   ....[16]....
        /*08c0*/ 	.word	0x00007790


	//   ....[17]....
        /*08c4*/ 	.word	0x00008e90


	//   ....[18]....
        /*08c8*/ 	.word	0x00008f70


	//   ....[19]....
        /*08cc*/ 	.word	0x000090e0


	//   ....[20]....
        /*08d0*/ 	.word	0x000091c0


	//   ....[21]....
        /*08d4*/ 	.word	0x00009b50


	//   ....[22]....
        /*08d8*/ 	.word	0x0000a080


	//   ....[23]....
        /*08dc*/ 	.word	0x0000a0a0


	//   ....[24]....
        /*08e0*/ 	.word	0x0000a850


	//   ....[25]....
        /*08e4*/ 	.word	0x0000a8b0


	//   ....[26]....
        /*08e8*/ 	.word	0x0000b5a0


	//   ....[27]....
        /*08ec*/ 	.word	0x0000b5f0


	//   ....[28]....
        /*08f0*/ 	.word	0x0000b620


	//   ....[29]....
        /*08f4*/ 	.word	0x0000b6b0


	//   ....[30]....
        /*08f8*/ 	.word	0x0000b6c0


	//   ....[31]....
        /*08fc*/ 	.word	0x0000d090


	//   ....[32]....
        /*0900*/ 	.word	0x0000d570


	//   ....[33]....
        /*0904*/ 	.word	0x0000d5b0


	//   ....[34]....
        /*0908*/ 	.word	0x0000d5d0


	//   ....[35]....
        /*090c*/ 	.word	0x0000d5f0


	//   ....[36]....
        /*0910*/ 	.word	0x0000dbf0


	//   ....[37]....
        /*0914*/ 	.word	0x0000dc50


	//   ....[38]....
        /*0918*/ 	.word	0x0000de90


	//   ....[39]....
        /*091c*/ 	.word	0x0000deb0


	//   ....[40]....
        /*0920*/ 	.word	0x0000e9b0


	//   ....[41]....
        /*0924*/ 	.word	0x0000e9d0


	//   ....[42]....
        /*0928*/ 	.word	0x0000ec00


	//   ....[43]....
        /*092c*/ 	.word	0x0000ec20


	//   ....[44]....
        /*0930*/ 	.word	0x0000eec0


	//   ....[45]....
        /*0934*/ 	.word	0x0000f0b0


	//   ....[46]....
        /*0938*/ 	.word	0x0000f0e0


	//   ....[47]....
        /*093c*/ 	.word	0x0000f110


	//   ....[48]....
        /*0940*/ 	.word	0x0000f140


	//   ....[49]....
        /*0944*/ 	.word	0x0000f170


	//   ....[50]....
        /*0948*/ 	.word	0x0000f1a0


	//   ....[51]....
        /*094c*/ 	.word	0x0000f310


	//   ....[52]....
        /*0950*/ 	.word	0x0000f340


	//   ....[53]....
        /*0954*/ 	.word	0x0000f370


	//   ....[54]....
        /*0958*/ 	.word	0x0000f3a0


	//   ....[55]....
        /*095c*/ 	.word	0x0000f3d0


	//   ....[56]....
        /*0960*/ 	.word	0x0000f400


	//   ....[57]....
        /*0964*/ 	.word	0x0000f4a0


	//   ....[58]....
        /*0968*/ 	.word	0x0000f4d0


	//   ....[59]....
        /*096c*/ 	.word	0x0000f560


	//   ....[60]....
        /*0970*/ 	.word	0x00010090


	//   ....[61]....
        /*0974*/ 	.word	0x00012200


	//   ....[62]....
        /*0978*/ 	.word	0x00012d90


	//   ....[63]....
        /*097c*/ 	.word	0x00012da0


	//   ....[64]....
        /*0980*/ 	.word	0x00012dc0


	//   ....[65]....
        /*0984*/ 	.word	0x00012e60


	//   ....[66]....
        /*0988*/ 	.word	0x00012e90


	//   ....[67]....
        /*098c*/ 	.word	0x00012f00


	//   ....[68]....
        /*0990*/ 	.word	0x00012f10


	//   ....[69]....
        /*0994*/ 	.word	0x00012f80


	//   ....[70]....
        /*0998*/ 	.word	0x00016c40


	//   ....[71]....
        /*099c*/ 	.word	0x00016ca0


	//   ....[72]....
        /*09a0*/ 	.word	0x00016cd0


	//   ....[73]....
        /*09a4*/ 	.word	0x00016d00


	//   ....[74]....
        /*09a8*/ 	.word	0x00016d30


	//   ....[75]....
        /*09ac*/ 	.word	0x00016d60


	//   ....[76]....
        /*09b0*/ 	.word	0x00016d90


	//   ....[77]....
        /*09b4*/ 	.word	0x00016da0


	//   ....[78]....
        /*09b8*/ 	.word	0x00016f20


	//   ....[79]....
        /*09bc*/ 	.word	0x00016f50


	//   ....[80]....
        /*09c0*/ 	.word	0x00016f80


	//   ....[81]....
        /*09c4*/ 	.word	0x00016fb0


	//   ....[82]....
        /*09c8*/ 	.word	0x00016fe0


	//   ....[83]....
        /*09cc*/ 	.word	0x00017010


	//   ....[84]....
        /*09d0*/ 	.word	0x000170d0


	//   ....[85]....
        /*09d4*/ 	.word	0x000170f0


	//   ....[86]....
        /*09d8*/ 	.word	0x00017160


	//   ....[87]....
        /*09dc*/ 	.word	0x000175f0


	//   ....[88]....
        /*09e0*/ 	.word	0x00017ad0


	//   ....[89]....
        /*09e4*/ 	.word	0x00017b60


	//   ....[90]....
        /*09e8*/ 	.word	0x00017bb0


	//   ....[91]....
        /*09ec*/ 	.word	0x00017c00


	//   ....[92]....
        /*09f0*/ 	.word	0x00017ce0


	//   ....[93]....
        /*09f4*/ 	.word	0x00017d70


	//   ....[94]....
        /*09f8*/ 	.word	0x00017dc0


	//   ....[95]....
        /*09fc*/ 	.word	0x00017e10


	//   ....[96]....
        /*0a00*/ 	.word	0x00018080


	//   ....[97]....
        /*0a04*/ 	.word	0x00018370


	//   ....[98]....
        /*0a08*/ 	.word	0x00018520


	//   ....[99]....
        /*0a0c*/ 	.word	0x00018570


	//   ....[100]....
        /*0a10*/ 	.word	0x000185d0


	//   ....[101]....
        /*0a14*/ 	.word	0x00018670


	//   ....[102]....
        /*0a18*/ 	.word	0x00018720


	//   ....[103]....
        /*0a1c*/ 	.word	0x000187c0


	//   ....[104]....
        /*0a20*/ 	.word	0x00018880


	//   ....[105]....
        /*0a24*/ 	.word	0x00018960


	//   ....[106]....
        /*0a28*/ 	.word	0x00018c90


	//   ....[107]....
        /*0a2c*/ 	.word	0x00018d30


	//   ....[108]....
        /*0a30*/ 	.word	0x00018e50


	//   ....[109]....
        /*0a34*/ 	.word	0x00018ed0


	//   ....[110]....
        /*0a38*/ 	.word	0x00018f50


	//   ....[111]....
        /*0a3c*/ 	.word	0x00018fd0


	//   ....[112]....
        /*0a40*/ 	.word	0x00019050


	//   ....[113]....
        /*0a44*/ 	.word	0x000190e0


	//   ....[114]....
        /*0a48*/ 	.word	0x00019180


	//   ....[115]....
        /*0a4c*/ 	.word	0x00019220


	//   ....[116]....
        /*0a50*/ 	.word	0x000192a0


	//   ....[117]....
        /*0a54*/ 	.word	0x00019320


	//   ....[118]....
        /*0a58*/ 	.word	0x000193a0


	//   ....[119]....
        /*0a5c*/ 	.word	0x00019430


	//   ....[120]....
        /*0a60*/ 	.word	0x000194b0


	//   ....[121]....
        /*0a64*/ 	.word	0x00019550


	//   ....[122]....
        /*0a68*/ 	.word	0x000195e0


	//   ....[123]....
        /*0a6c*/ 	.word	0x00019710


	//----- nvinfo : EIATTR_REG_RECONFIG
	.align		4
.L_711:
        /*0a70*/ 	.byte	0x01, 0x54
	.zero		2


	//----- nvinfo : EIATTR_SYSCALL_OFFSETS
	.align		4
        /*0a74*/ 	.byte	0x04, 0x46
        /*0a76*/ 	.short	(.L_713 - .L_712)


	//   ....[0]....
.L_712:
        /*0a78*/ 	.word	0x00001980


	//   ....[1]....
        /*0a7c*/ 	.word	0x00001ad0


	//   ....[2]....
        /*0a80*/ 	.word	0x00006370


	//   ....[3]....
        /*0a84*/ 	.word	0x000066f0


	//   ....[4]....
        /*0a88*/ 	.word	0x00011df0


	//   ....[5]....
        /*0a8c*/ 	.word	0x00011f50


	//   ....[6]....
        /*0a90*/ 	.word	0x00012050


	//   ....[7]....
        /*0a94*/ 	.word	0x000129c0


	//----- nvinfo : EIATTR_MBARRIER_INSTR_OFFSETS
	.align		4
.L_713:
        /*0a98*/ 	.byte	0x04, 0x39
        /*0a9a*/ 	.short	(.L_715 - .L_714)


	//   ....[0]....
.L_714:
        /*0a9c*/ 	.word	0x000002c0
        /*0aa0*/ 	.word	0x000000ff
        /*0aa4*/ 	.word	0x00028c00
        /*0aa8*/ 	.short	0x0100
        /*0aaa*/ 	.byte	0x08
	.zero		1


	//   ....[1]....
        /*0aac*/ 	.word	0x000002d0
        /*0ab0*/ 	.word	0x000000ff
        /*0ab4*/ 	.word	0x00028c20
        /*0ab8*/ 	.short	0x0100
        /*0aba*/ 	.byte	0x08
	.zero		1


	//   ....[2]....
        /*0abc*/ 	.word	0x00000380
        /*0ac0*/ 	.word	0x000000ff
        /*0ac4*/ 	.word	0x00028c30
        /*0ac8*/ 	.short	0x0100
        /*0aca*/ 	.byte	0x06
	.zero		1


	//   ....[3]....
        /*0acc*/ 	.word	0x00000390
        /*0ad0*/ 	.word	0x000000ff
        /*0ad4*/ 	.word	0x00028c40
        /*0ad8*/ 	.short	0x0100
        /*0ada*/ 	.byte	0x06
	.zero		1


	//   ....[4]....
        /*0adc*/ 	.word	0x000003a0
        /*0ae0*/ 	.word	0x000000ff
        /*0ae4*/ 	.word	0x00028c38
        /*0ae8*/ 	.short	0x0100
        /*0aea*/ 	.byte	0x06
	.zero		1


	//   ....[5]....
        /*0aec*/ 	.word	0x000003b0
        /*0af0*/ 	.word	0x000000ff
        /*0af4*/ 	.word	0x00028c48
        /*0af8*/ 	.short	0x0100
        /*0afa*/ 	.byte	0x06
	.zero		1


	//   ....[6]....
        /*0afc*/ 	.word	0x000004e0
        /*0b00*/ 	.word	0x000000ff
        /*0b04*/ 	.word	0x00028c50
        /*0b08*/ 	.short	0x0100
        /*0b0a*/ 	.byte	0x08
	.zero		1


	//   ....[7]....
        /*0b0c*/ 	.word	0x000004f0
        /*0b10*/ 	.word	0x000000ff
        /*0b14*/ 	.word	0x00028c60
        /*0b18*/ 	.short	0x0100
        /*0b1a*/ 	.byte	0x08
	.zero		1


	//   ....[8]....
        /*0b1c*/ 	.word	0x00000500
        /*0b20*/ 	.word	0x000000ff
        /*0b24*/ 	.word	0x00028c58
        /*0b28*/ 	.short	0x0100
        /*0b2a*/ 	.byte	0x08
	.zero		1


	//   ....[9]....
        /*0b2c*/ 	.word	0x00000510
        /*0b30*/ 	.word	0x000000ff
        /*0b34*/ 	.word	0x00028c68
        /*0b38*/ 	.short	0x0100
        /*0b3a*/ 	.byte	0x08
	.zero		1


	//   ....[10]....
        /*0b3c*/ 	.word	0x00000600
        /*0b40*/ 	.word	0x000000ff
        /*0b44*/ 	.word	0x00028c70
        /*0b48*/ 	.short	0x0100
        /*0b4a*/ 	.byte	0x06
	.zero		1


	//   ....[11]....
        /*0b4c*/ 	.word	0x00000610
        /*0b50*/ 	.word	0x000000ff
        /*0b54*/ 	.word	0x00028c80
        /*0b58*/ 	.short	0x0100
        /*0b5a*/ 	.byte	0x06
	.zero		1


	//   ....[12]....
        /*0b5c*/ 	.word	0x00000620
        /*0b60*/ 	.word	0x000000ff
        /*0b64*/ 	.word	0x00028c78
        /*0b68*/ 	.short	0x0100
        /*0b6a*/ 	.byte	0x06
	.zero		1


	//   ....[13]....
        /*0b6c*/ 	.word	0x00000630
        /*0b70*/ 	.word	0x000000ff
        /*0b74*/ 	.word	0x00028c88
        /*0b78*/ 	.short	0x0100
        /*0b7a*/ 	.byte	0x06
	.zero		1


	//   ....[14]....
        /*0b7c*/ 	.word	0x00000760
        /*0b80*/ 	.word	0x000000ff
        /*0b84*/ 	.word	0x00028c90
        /*0b88*/ 	.short	0x0100
        /*0b8a*/ 	.byte	0x08
	.zero		1


	//   ....[15]....
        /*0b8c*/ 	.word	0x00000770
        /*0b90*/ 	.word	0x000000ff
        /*0b94*/ 	.word	0x00028ca0
        /*0b98*/ 	.short	0x0100
        /*0b9a*/ 	.byte	0x08
	.zero		1


	//   ....[16]....
        /*0b9c*/ 	.word	0x00000780
        /*0ba0*/ 	.word	0x000000ff
        /*0ba4*/ 	.word	0x00028c98
        /*0ba8*/ 	.short	0x0100
        /*0baa*/ 	.byte	0x08
	.zero		1


	//   ....[17]....
        /*0bac*/ 	.word	0x00000790
        /*0bb0*/ 	.word	0x000000ff
        /*0bb4*/ 	.word	0x00028ca8
        /*0bb8*/ 	.short	0x0100
        /*0bba*/ 	.byte	0x08
	.zero		1


	//   ....[18]....
        /*0bbc*/ 	.word	0x000008c0
        /*0bc0*/ 	.word	0x000000ff
        /*0bc4*/ 	.word	0x00028cb0
        /*0bc8*/ 	.short	0x0100
        /*0bca*/ 	.byte	0x08
	.zero		1


	//   ....[19]....
        /*0bcc*/ 	.word	0x000008d0
        /*0bd0*/ 	.word	0x000000ff
        /*0bd4*/ 	.word	0x00028cc0
        /*0bd8*/ 	.short	0x0100
        /*0bda*/ 	.byte	0x08
	.zero		1


	//   ....[20]....
        /*0bdc*/ 	.word	0x000008e0
        /*0be0*/ 	.word	0x000000ff
        /*0be4*/ 	.word	0x00028cb8
        /*0be8*/ 	.short	0x0100
        /*0bea*/ 	.byte	0x08
	.zero		1


	//   ....[21]....
        /*0bec*/ 	.word	0x000008f0
        /*0bf0*/ 	.word	0x000000ff
        /*0bf4*/ 	.word	0x00028cc8
        /*0bf8*/ 	.short	0x0100
        /*0bfa*/ 	.byte	0x08
	.zero		1


	//   ....[22]....
        /*0bfc*/ 	.word	0x00002690
        /*0c00*/ 	.word	0x00000042
        /*0c04*/ 	.word	0x00028c90
        /*0c08*/ 	.short	0x010a
        /*0c0a*/ 	.byte	0x3f
	.zero		1


	//   ....[23]....
        /*0c0c*/ 	.word	0x00003040
        /*0c10*/ 	.word	0x00000042
        /*0c14*/ 	.word	0x00028c90
        /*0c18*/ 	.short	0x010a
        /*0c1a*/ 	.byte	0x3f
	.zero		1


	//   ....[24]....
        /*0c1c*/ 	.word	0x000038c0
        /*0c20*/ 	.word	0x00000042
        /*0c24*/ 	.word	0x00028c90
        /*0c28*/ 	.short	0x010a
        /*0c2a*/ 	.byte	0x3f
	.zero		1


	//   ....[25]....
        /*0c2c*/ 	.word	0x00003ac0
        /*0c30*/ 	.word	0x00000004
        /*0c34*/ 	.word	0x00000000
        /*0c38*/ 	.short	0x0101
        /*0c3a*/ 	.byte	0x3f
	.zero		1


	//   ....[26]....
        /*0c3c*/ 	.word	0x00003b00
        /*0c40*/ 	.word	0x00000042
        /*0c44*/ 	.word	0x00028cb0
        /*0c48*/ 	.short	0x010a
        /*0c4a*/ 	.byte	0x3f
	.zero		1


	//   ....[27]....
        /*0c4c*/ 	.word	0x00004160
        /*0c50*/ 	.word	0x00000042
        /*0c54*/ 	.word	0x00000000
        /*0c58*/ 	.short	0x0101
        /*0c5a*/ 	.byte	0x3f
	.zero		1


	//   ....[28]....
        /*0c5c*/ 	.word	0x000047f0
        /*0c60*/ 	.word	0x0000000d
        /*0c64*/ 	.word	0x00028c50
        /*0c68*/ 	.short	0x010a
        /*0c6a*/ 	.byte	0x3f
	.zero		1


	//   ....[29]....
        /*0c6c*/ 	.word	0x00004b90
        /*0c70*/ 	.word	0x00000000
        /*0c74*/ 	.word	0x00000000
        /*0c78*/ 	.short	0x0101
        /*0c7a*/ 	.byte	0x3f
	.zero		1


	//   ....[30]....
        /*0c7c*/ 	.word	0x000054e0
        /*0c80*/ 	.word	0x00000000
        /*0c84*/ 	.word	0x00028c50
        /*0c88*/ 	.short	0x010a
        /*0c8a*/ 	.byte	0x3f
	.zero		1


	//   ....[31]....
        /*0c8c*/ 	.word	0x00005530
        /*0c90*/ 	.word	0x00000000
        /*0c94*/ 	.word	0x00028c50
        /*0c98*/ 	.short	0x010a
        /*0c9a*/ 	.byte	0x3f
	.zero		1


	//   ....[32]....
        /*0c9c*/ 	.word	0x00005880
        /*0ca0*/ 	.word	0x00000000
        /*0ca4*/ 	.word	0x00000000
        /*0ca8*/ 	.short	0x0101
        /*0caa*/ 	.byte	0x3f
	.zero		1


	//   ....[33]....
        /*0cac*/ 	.word	0x00006400
        /*0cb0*/ 	.word	0x00000002
        /*0cb4*/ 	.word	0x00028c00
        /*0cb8*/ 	.short	0x010a
        /*0cba*/ 	.byte	0x3f
	.zero		1


	//   ....[34]....
        /*0cbc*/ 	.word	0x00006450
        /*0cc0*/ 	.word	0x00000002
        /*0cc4*/ 	.word	0x00028c00
        /*0cc8*/ 	.short	0x010a
        /*0cca*/ 	.byte	0x3f
	.zero		1


	//   ....[35]....
        /*0ccc*/ 	.word	0x00006a70
        /*0cd0*/ 	.word	0x00000002
        /*0cd4*/ 	.word	0x00028c00
        /*0cd8*/ 	.short	0x010a
        /*0cda*/ 	.byte	0x3f
	.zero		1


	//   ....[36]....
        /*0cdc*/ 	.word	0x00007940
        /*0ce0*/ 	.word	0x00000002
        /*0ce4*/ 	.word	0x00028c00
        /*0ce8*/ 	.short	0x010a
        /*0cea*/ 	.byte	0x3f
	.zero		1


	//   ....[37]....
        /*0cec*/ 	.word	0x000086e0
        /*0cf0*/ 	.word	0x0000000f
        /*0cf4*/ 	.word	0x00028c30
        /*0cf8*/ 	.short	0x010a
        /*0cfa*/ 	.byte	0x3f
	.zero		1


	//   ....[38]....
        /*0cfc*/ 	.word	0x00008790
        /*0d00*/ 	.word	0x0000000f
        /*0d04*/ 	.word	0x00028c30
        /*0d08*/ 	.short	0x010a
        /*0d0a*/ 	.byte	0x3f
	.zero		1


	//   ....[39]....
        /*0d0c*/ 	.word	0x000093e0
        /*0d10*/ 	.word	0x0000000b
        /*0d14*/ 	.word	0x00000000
        /*0d18*/ 	.short	0x0101
        /*0d1a*/ 	.byte	0x3f
	.zero		1


	//   ....[40]....
        /*0d1c*/ 	.word	0x00009830
        /*0d20*/ 	.word	0x0000000f
        /*0d24*/ 	.word	0x00028c50
        /*0d28*/ 	.short	0x010a
        /*0d2a*/ 	.byte	0x3f
	.zero		1


	//   ....[41]....
        /*0d2c*/ 	.word	0x000098c0
        /*0d30*/ 	.word	0x0000000f
        /*0d34*/ 	.word	0x00028c50
        /*0d38*/ 	.short	0x010a
        /*0d3a*/ 	.byte	0x3f
	.zero		1


	//   ....[42]....
        /*0d3c*/ 	.word	0x00009b70
        /*0d40*/ 	.word	0x0000000f
        /*0d44*/ 	.word	0x00000000
        /*0d48*/ 	.short	0x0101
        /*0d4a*/ 	.byte	0x3f
	.zero		1


	//   ....[43]....
        /*0d4c*/ 	.word	0x00009c80
        /*0d50*/ 	.word	0x000000d8
        /*0d54*/ 	.word	0x00028c30
        /*0d58*/ 	.short	0x010a
        /*0d5a*/ 	.byte	0x3f
	.zero		1


	//   ....[44]....
        /*0d5c*/ 	.word	0x00009d30
        /*0d60*/ 	.word	0x000000d8
        /*0d64*/ 	.word	0x00028c30
        /*0d68*/ 	.short	0x010a
        /*0d6a*/ 	.byte	0x3f
	.zero		1


	//   ....[45]....
        /*0d6c*/ 	.word	0x0000a230
        /*0d70*/ 	.word	0x0000000e
        /*0d74*/ 	.word	0x00000000
        /*0d78*/ 	.short	0x0101
        /*0d7a*/ 	.byte	0x3f
	.zero		1


	//   ....[46]....
        /*0d7c*/ 	.word	0x0000b290
        /*0d80*/ 	.word	0x000000d8
        /*0d84*/ 	.word	0x00028c50
        /*0d88*/ 	.short	0x010a
        /*0d8a*/ 	.byte	0x3f
	.zero		1


	//   ....[47]....
        /*0d8c*/ 	.word	0x0000b2e0
        /*0d90*/ 	.word	0x000000d8
        /*0d94*/ 	.word	0x00028c50
        /*0d98*/ 	.short	0x010a
        /*0d9a*/ 	.byte	0x3f
	.zero		1


	//   ....[48]....
        /*0d9c*/ 	.word	0x0000b5c0
        /*0da0*/ 	.word	0x000000d8
        /*0da4*/ 	.word	0x00000000
        /*0da8*/ 	.short	0x0101
        /*0daa*/ 	.byte	0x3f
	.zero		1


	//   ....[49]....
        /*0dac*/ 	.word	0x0000dbd0
        /*0db0*/ 	.word	0x00000000
        /*0db4*/ 	.word	0x00000000
        /*0db8*/ 	.short	0x0101
        /*0dba*/ 	.byte	0x3f
	.zero		1


	//   ....[50]....
        /*0dbc*/ 	.word	0x00010180
        /*0dc0*/ 	.word	0x00000006
        /*0dc4*/ 	.word	0x00028c20
        /*0dc8*/ 	.short	0x010a
        /*0dca*/ 	.byte	0x3f
	.zero		1


	//   ....[51]....
        /*0dcc*/ 	.word	0x00010270
        /*0dd0*/ 	.word	0x00000005
        /*0dd4*/ 	.word	0x00028ca0
        /*0dd8*/ 	.short	0x010a
        /*0dda*/ 	.byte	0x3f
	.zero		1


	//   ....[52]....
        /*0ddc*/ 	.word	0x000104c0
        /*0de0*/ 	.word	0x00000005
        /*0de4*/ 	.word	0x00028cc0
        /*0de8*/ 	.short	0x010a
        /*0dea*/ 	.byte	0x3f
	.zero		1


	//   ....[53]....
        /*0dec*/ 	.word	0x00010f40
        /*0df0*/ 	.word	0x00000005
        /*0df4*/ 	.word	0x00028ca0
        /*0df8*/ 	.short	0x010a
        /*0dfa*/ 	.byte	0x3f
	.zero		1


	//   ....[54]....
        /*0dfc*/ 	.word	0x00011180
        /*0e00*/ 	.word	0x00000005
        /*0e04*/ 	.word	0x00028cc0
        /*0e08*/ 	.short	0x010a
        /*0e0a*/ 	.byte	0x3f
	.zero		1


	//   ....[55]....
        /*0e0c*/ 	.word	0x000124a0
        /*0e10*/ 	.word	0x00000000
        /*0e14*/ 	.word	0x00028c40
        /*0e18*/ 	.short	0x010a
        /*0e1a*/ 	.byte	0x3f
	.zero		1


	//   ....[56]....
        /*0e1c*/ 	.word	0x00013030
        /*0e20*/ 	.word	0x00000008
        /*0e24*/ 	.word	0x00028c00
        /*0e28*/ 	.short	0x0107
        /*0e2a*/ 	.byte	0x3f
	.zero		1


	//   ....[57]....
        /*0e2c*/ 	.word	0x00013130
        /*0e30*/ 	.word	0x00000002
        /*0e34*/ 	.word	0x00028c00
        /*0e38*/ 	.short	0x0101
        /*0e3a*/ 	.byte	0x3f
	.zero		1


	//   ....[58]....
        /*0e3c*/ 	.word	0x00013150
        /*0e40*/ 	.word	0x00000002
        /*0e44*/ 	.word	0x00028c20
        /*0e48*/ 	.short	0x010a
        /*0e4a*/ 	.byte	0x3f
	.zero		1


	//   ....[59]....
        /*0e4c*/ 	.word	0x00013260
        /*0e50*/ 	.word	0x00000003
        /*0e54*/ 	.word	0x00028c60
        /*0e58*/ 	.short	0x010a
        /*0e5a*/ 	.byte	0x3f
	.zero		1


	//   ....[60]....
        /*0e5c*/ 	.word	0x00013f70
        /*0e60*/ 	.word	0x00000003
        /*0e64*/ 	.word	0x00028c40
        /*0e68*/ 	.short	0x010a
        /*0e6a*/ 	.byte	0x3f
	.zero		1


	//   ....[61]....
        /*0e6c*/ 	.word	0x000141d0
        /*0e70*/ 	.word	0x00000003
        /*0e74*/ 	.word	0x00028c60
        /*0e78*/ 	.short	0x010a
        /*0e7a*/ 	.byte	0x3f
	.zero		1


	//   ....[62]....
        /*0e7c*/ 	.word	0x00014e70
        /*0e80*/ 	.word	0x00000004
        /*0e84*/ 	.word	0x00028c40
        /*0e88*/ 	.short	0x010a
        /*0e8a*/ 	.byte	0x3f
	.zero		1


	//   ....[63]....
        /*0e8c*/ 	.word	0x000150c0
        /*0e90*/ 	.word	0x00000004
        /*0e94*/ 	.word	0x00028c60
        /*0e98*/ 	.short	0x010a
        /*0e9a*/ 	.byte	0x3f
	.zero		1


	//   ....[64]....
        /*0e9c*/ 	.word	0x00015cd0
        /*0ea0*/ 	.word	0x00000004
        /*0ea4*/ 	.word	0x00028c40
        /*0ea8*/ 	.short	0x010a
        /*0eaa*/ 	.byte	0x3f
	.zero		1


	//   ....[65]....
        /*0eac*/ 	.word	0x00015f30
        /*0eb0*/ 	.word	0x00000004
        /*0eb4*/ 	.word	0x00028c60
        /*0eb8*/ 	.short	0x010a
        /*0eba*/ 	.byte	0x3f
	.zero		1


	//   ....[66]....
        /*0ebc*/ 	.word	0x00017570
        /*0ec0*/ 	.word	0x00000000
        /*0ec4*/ 	.word	0x00028c20
        /*0ec8*/ 	.short	0x010a
        /*0eca*/ 	.byte	0x3f
	.zero		1


	//   ....[67]....
        /*0ecc*/ 	.word	0x00017720
        /*0ed0*/ 	.word	0x00000006
        /*0ed4*/ 	.word	0x00000000
        /*0ed8*/ 	.short	0x010a
        /*0eda*/ 	.byte	0x3f
	.zero		1


	//   ....[68]....
        /*0edc*/ 	.word	0x00017790
        /*0ee0*/ 	.word	0x00000007
        /*0ee4*/ 	.word	0x00000000
        /*0ee8*/ 	.short	0x010a
        /*0eea*/ 	.byte	0x3f
	.zero		1


	//   ....[69]....
        /*0eec*/ 	.word	0x00017800
        /*0ef0*/ 	.word	0x00000004
        /*0ef4*/ 	.word	0x00000000
        /*0ef8*/ 	.short	0x010a
        /*0efa*/ 	.byte	0x3f
	.zero		1


	//   ....[70]....
        /*0efc*/ 	.word	0x00017830
        /*0f00*/ 	.word	0x00000003
        /*0f04*/ 	.word	0x00000000
        /*0f08*/ 	.short	0x010a
        /*0f0a*/ 	.byte	0x3f
	.zero		1


	//   ....[71]....
        /*0f0c*/ 	.word	0x00017890
        /*0f10*/ 	.word	0x00000042
        /*0f14*/ 	.word	0x00028c90
        /*0f18*/ 	.short	0x010a
        /*0f1a*/ 	.byte	0x3f
	.zero		1


	//   ....[72]....
        /*0f1c*/ 	.word	0x000178e0
        /*0f20*/ 	.word	0x00000042
        /*0f24*/ 	.word	0x00028c90
        /*0f28*/ 	.short	0x010a
        /*0f2a*/ 	.byte	0x3f
	.zero		1


	//   ....[73]....
        /*0f2c*/ 	.word	0x00017930
        /*0f30*/ 	.word	0x00000042
        /*0f34*/ 	.word	0x00028c90
        /*0f38*/ 	.short	0x010a
        /*0f3a*/ 	.byte	0x3f
	.zero		1


	//   ....[74]....
        /*0f3c*/ 	.word	0x00017980
        /*0f40*/ 	.word	0x00000042
        /*0f44*/ 	.word	0x00028cb0
        /*0f48*/ 	.short	0x010a
        /*0f4a*/ 	.byte	0x3f
	.zero		1


	//   ....[75]....
        /*0f4c*/ 	.word	0x000179d0
        /*0f50*/ 	.word	0x0000000d
        /*0f54*/ 	.word	0x00028c50
        /*0f58*/ 	.short	0x010a
        /*0f5a*/ 	.byte	0x3f
	.zero		1


	//   ....[76]....
        /*0f5c*/ 	.word	0x00017a20
        /*0f60*/ 	.word	0x00000000
        /*0f64*/ 	.word	0x00028c50
        /*0f68*/ 	.short	0x010a
        /*0f6a*/ 	.byte	0x3f
	.zero		1


	//   ....[77]....
        /*0f6c*/ 	.word	0x00017c30
        /*0f70*/ 	.word	0x00000002
        /*0f74*/ 	.word	0x00028c00
        /*0f78*/ 	.short	0x010a
        /*0f7a*/ 	.byte	0x3f
	.zero		1


	//   ....[78]....
        /*0f7c*/ 	.word	0x00017e60
        /*0f80*/ 	.word	0x00000002
        /*0f84*/ 	.word	0x00028c00
        /*0f88*/ 	.short	0x010a
        /*0f8a*/ 	.byte	0x3f
	.zero		1


	//   ....[79]....
        /*0f8c*/ 	.word	0x00017eb0
        /*0f90*/ 	.word	0x0000000f
        /*0f94*/ 	.word	0x00028c30
        /*0f98*/ 	.short	0x010a
        /*0f9a*/ 	.byte	0x3f
	.zero		1


	//   ....[80]....
        /*0f9c*/ 	.word	0x00017f00
        /*0fa0*/ 	.word	0x0000000f
        /*0fa4*/ 	.word	0x00028c50
        /*0fa8*/ 	.short	0x010a
        /*0faa*/ 	.byte	0x3f
	.zero		1


	//   ....[81]....
        /*0fac*/ 	.word	0x00017f50
        /*0fb0*/ 	.word	0x000000d8
        /*0fb4*/ 	.word	0x00028c30
        /*0fb8*/ 	.short	0x010a
        /*0fba*/ 	.byte	0x3f
	.zero		1


	//   ....[82]....
        /*0fbc*/ 	.word	0x00017fa0
        /*0fc0*/ 	.word	0x000000d8
        /*0fc4*/ 	.word	0x00028c50
        /*0fc8*/ 	.short	0x010a
        /*0fca*/ 	.byte	0x3f
	.zero		1


	//   ....[83]....
        /*0fcc*/ 	.word	0x00018150
        /*0fd0*/ 	.word	0x00000005
        /*0fd4*/ 	.word	0x00028c20
        /*0fd8*/ 	.short	0x010a
        /*0fda*/ 	.byte	0x3f
	.zero		1


	//   ....[84]....
        /*0fdc*/ 	.word	0x000181a0
        /*0fe0*/ 	.word	0x00000005
        /*0fe4*/ 	.word	0x00028ca0
        /*0fe8*/ 	.short	0x010a
        /*0fea*/ 	.byte	0x3f
	.zero		1


	//   ....[85]....
        /*0fec*/ 	.word	0x000181f0
        /*0ff0*/ 	.word	0x00000005
        /*0ff4*/ 	.word	0x00028cc0
        /*0ff8*/ 	.short	0x010a
        /*0ffa*/ 	.byte	0x3f
	.zero		1


	//   ....[86]....
        /*0ffc*/ 	.word	0x00018240
        /*1000*/ 	.word	0x00000005
        /*1004*/ 	.word	0x00028ca0
        /*1008*/ 	.short	0x010a
        /*100a*/ 	.byte	0x3f
	.zero		1


	//   ....[87]....
        /*100c*/ 	.word	0x00018290
        /*1010*/ 	.word	0x00000005
        /*1014*/ 	.word	0x00028cc0
        /*1018*/ 	.short	0x010a
        /*101a*/ 	.byte	0x3f
	.zero		1


	//   ....[88]....
        /*101c*/ 	.word	0x00018430
        /*1020*/ 	.word	0x00000000
        /*1024*/ 	.word	0x00028c40
        /*1028*/ 	.short	0x010a
        /*102a*/ 	.byte	0x3f
	.zero		1


	//   ....[89]....
        /*102c*/ 	.word	0x000189b0
        /*1030*/ 	.word	0x00000002
        /*1034*/ 	.word	0x00028c20
        /*1038*/ 	.short	0x010a
        /*103a*/ 	.byte	0x3f
	.zero		1


	//   ....[90]....
        /*103c*/ 	.word	0x00018a00
        /*1040*/ 	.word	0x00000003
        /*1044*/ 	.word	0x00028c60
        /*1048*/ 	.short	0x010a
        /*104a*/ 	.byte	0x3f
	.zero		1


	//   ....[91]....
        /*104c*/ 	.word	0x00018a50
        /*1050*/ 	.word	0x00000003
        /*1054*/ 	.word	0x00028c40
        /*1058*/ 	.short	0x010a
        /*105a*/ 	.byte	0x3f
	.zero		1


	//   ....[92]....
        /*105c*/ 	.word	0x00018aa0
        /*1060*/ 	.word	0x00000003
        /*1064*/ 	.word	0x00028c60
        /*1068*/ 	.short	0x010a
        /*106a*/ 	.byte	0x3f
	.zero		1


	//   ....[93]....
        /*106c*/ 	.word	0x00018af0
        /*1070*/ 	.word	0x00000004
        /*1074*/ 	.word	0x00028c40
        /*1078*/ 	.short	0x010a
        /*107a*/ 	.byte	0x3f
	.zero		1


	//   ....[94]....
        /*107c*/ 	.word	0x00018b40
        /*1080*/ 	.word	0x00000004
        /*1084*/ 	.word	0x00028c60
        /*1088*/ 	.short	0x010a
        /*108a*/ 	.byte	0x3f
	.zero		1


	//   ....[95]....
        /*108c*/ 	.word	0x00018b90
        /*1090*/ 	.word	0x00000004
        /*1094*/ 	.word	0x00028c40
        /*1098*/ 	.short	0x010a
        /*109a*/ 	.byte	0x3f
	.zero		1


	//   ....[96]....
        /*109c*/ 	.word	0x00018be0
        /*10a0*/ 	.word	0x00000004
        /*10a4*/ 	.word	0x00028c60
        /*10a8*/ 	.short	0x010a
        /*10aa*/ 	.byte	0x3f
	.zero		1


	//   ....[97]....
        /*10ac*/ 	.word	0x00019630
        /*10b0*/ 	.word	0x00000000
        /*10b4*/ 	.word	0x00028c20
        /*10b8*/ 	.short	0x010a
        /*10ba*/ 	.byte	0x3f
	.zero		1


	//   ....[98]....
        /*10bc*/ 	.word	0x000197d0
        /*10c0*/ 	.word	0x00000006
        /*10c4*/ 	.word	0x00000000
        /*10c8*/ 	.short	0x010a
        /*10ca*/ 	.byte	0x3f
	.zero		1


	//   ....[99]....
        /*10cc*/ 	.word	0x00019820
        /*10d0*/ 	.word	0x00000007
        /*10d4*/ 	.word	0x00000000
        /*10d8*/ 	.short	0x010a
        /*10da*/ 	.byte	0x3f
	.zero		1


	//   ....[100]....
        /*10dc*/ 	.word	0x00019870
        /*10e0*/ 	.word	0x00000004
        /*10e4*/ 	.word	0x00000000
        /*10e8*/ 	.short	0x010a
        /*10ea*/ 	.byte	0x3f
	.zero		1


	//----- nvinfo : EIATTR_NUM_MBARRIERS
	.align		4
.L_715:
        /*10ec*/ 	.byte	0x03, 0x38
        /*10ee*/ 	.short	0x0016


	//----- nvinfo : EIATTR_EXIT_INSTR_OFFSETS
	.align		4
        /*10f0*/ 	.byte	0x04, 0x1c
        /*10f2*/ 	.short	(.L_717 - .L_716)


	//   ....[0]....
.L_716:
        /*10f4*/ 	.word	0x00017880


	//----- nvinfo : EIATTR_MAX_THREADS
	.align		4
.L_717:
        /*10f8*/ 	.byte	0x04, 0x05
        /*10fa*/ 	.short	(.L_719 - .L_718)
.L_718:
        /*10fc*/ 	.word	0x00000180
        /*1100*/ 	.word	0x00000001
        /*1104*/ 	.word	0x00000001


	//----- nvinfo : EIATTR_CRS_STACK_SIZE
	.align		4
.L_719:
        /*1108*/ 	.byte	0x04, 0x1e
        /*110a*/ 	.short	(.L_721 - .L_720)
.L_720:
        /*110c*/ 	.word	0x00000000


	//----- nvinfo : EIATTR_CBANK_PARAM_SIZE
	.align		4
.L_721:
        /*1110*/ 	.byte	0x03, 0x19
        /*1112*/ 	.short	0x0af0


	//----- nvinfo : EIATTR_PARAM_CBANK
	.align		4
        /*1114*/ 	.byte	0x04, 0x0a
        /*1116*/ 	.short	(.L_723 - .L_722)
	.align		4
.L_722:
        /*1118*/ 	.word	index@(.nv.constant0._ZN7cutlass13device_kernelIN5flash11enable_sm90INS1_16FlashAttnFwdSm90INS1_25CollectiveMainloopFwdSm90ILi2EN4cute5tupleIJNS5_1CILi1EEES8_S8_EEENS6_IJNS7_ILi64EEESA_SA_EEELi512ENS_6half_tEfNS_4arch4Sm90ELb0ELb0ELb0ELb1ELb0ELb1ELb0ELb0ELb0ELb1ELb0ELb0EEENS1_21CollectiveEpilogueFwdINS6_IJSA_NS7_ILi512EEESA_EEES9_SC_SE_Li256ELb1ELb1ELb0ELb0EEENS1_36VarlenDynamicPersistentTileSchedulerILi64ELi64ELi256ELi128ELb0ELb1ELb1ELb0ELb1ELb1EEEEEEEEEvNT_6ParamsE)
        /*111c*/ 	.short	0x0210
        /*111e*/ 	.short	0x0af0


	//----- nvinfo : EIATTR_SW_WAR
	.align		4
.L_723:
        /*1120*/ 	.byte	0x04, 0x36
        /*1122*/ 	.short	(.L_725 - .L_724)
.L_724:
        /*1124*/ 	.word	0x00000008
.L_725:


//--------------------- .nv.info._ZN7cutlass13device_kernelIN5flash11enable_sm90INS1_16FlashAttnFwdSm90INS1_25CollectiveMainloopFwdSm90ILi2EN4cute5tupleIJNS5_1CILi1EEES8_S8_EEENS6_IJNS7_ILi64EEESA_SA_EEELi512ENS_6half_tEfNS_4arch4Sm90ELb0ELb0ELb0ELb1ELb0ELb0ELb1ELb0ELb0ELb1ELb0ELb0EEENS1_21CollectiveEpilogueFwdINS6_IJSA_NS7_ILi512EEESA_EEES9_SC_SE_Li256ELb1ELb1ELb0ELb0EEENS1_36VarlenDynamicPersistentTileSchedulerILi64ELi64ELi256ELi128ELb0ELb1ELb1ELb0ELb1ELb1EEEEEEEEEvNT_6ParamsE --------------------------
	.section	.nv.info._ZN7cutlass13device_kernelIN5flash11enable_sm90INS1_16FlashAttnFwdSm90INS1_25CollectiveMainloopFwdSm90ILi2EN4cute5tupleIJNS5_1CILi1EEES8_S8_EEENS6_IJNS7_ILi64EEESA_SA_EEELi512ENS_6half_tEfNS_4arch4Sm90ELb0ELb0ELb0ELb1ELb0ELb0ELb1ELb0ELb0ELb1ELb0ELb0EEENS1_21CollectiveEpilogueFwdINS6_IJSA_NS7_ILi512EEESA_EEES9_SC_SE_Li256ELb1ELb1ELb0ELb0EEENS1_36VarlenDynamicPersistentTileSchedulerILi64ELi64ELi256ELi128ELb0ELb1ELb1ELb0ELb1ELb1EEEEEEEEEvNT_6ParamsE,"",@"SHT_CUDA_INFO"
	.sectionflags	@""
	.align	4


	//----- nvinfo : EIATTR_CUDA_API_VERSION
	.align		4
        /*0000*/ 	.byte	0x04, 0x37
        /*0002*/ 	.short	(.L_727 - .L_726)
.L_726:
        /*0004*/ 	.word	0x00000082


	//----- nvinfo : EIATTR_KPARAM_INFO
	.align		4
.L_727:
        /*0008*/ 	.byte	0x04, 0x17
        /*000a*/ 	.short	(.L_729 - .L_728)
.L_728:
        /*000c*/ 	.word	0x00000000
        /*0010*/ 	.short	0x0000
        /*0012*/ 	.short	0x0070
        /*0014*/ 	.byte	0x00, 0xf0, 0x01, 0x2e


	//----- nvinfo : EIATTR_SPARSE_MMA_MASK
	.align		4
.L_729:
        /*0018*/ 	.byte	0x03, 0x50
        /*001a*/ 	.short	0x0000


	//----- nvinfo : EIATTR_MAXREG_COUNT
	.align		4
        /*001c*/ 	.byte	0x03, 0x1b
        /*001e*/ 	.short	0x00a8


	//----- nvinfo : EIATTR_NUM_BARRIERS
	.align		4
        /*0020*/ 	.byte	0x02, 0x4c
        /*0022*/ 	.byte	0x10
	.zero		1


	//----- nvinfo : EIATTR_EXTERNS
	.align		4
        /*0024*/ 	.byte	0x04, 0x0f
        /*0026*/ 	.short	(.L_731 - .L_730)


	//   ....[0]....
	.align		4
.L_730:
        /*0028*/ 	.word	index@(__assertfail)


	//----- nvinfo : EIATTR_ANNOTATIONS
	.align		4
.L_731:
        /*002c*/ 	.byte	0x04, 0x55
        /*002e*/ 	.short	(.L_733 - .L_732)


	//   ....[0]....
.L_732:
        /* <DEDUP_REMOVED lines=103> */


	//----- nvinfo : EIATTR_MERCURY_ISA_VERSION
	.align		4
.L_733:
        /*0690*/ 	.byte	0x03, 0x5f
        /*0692*/ 	.short	0x0101


	//----- nvinfo : EIATTR_UNUSED_LOAD_BYTE_OFFSET
	.align		4
        /*0694*/ 	.byte	0x04, 0x44
        /*0696*/ 	.short	(.L_735 - .L_734)


	//   ....[0]....
.L_734:
        /*0698*/ 	.word	0x00000a10
        /*069c*/ 	.word	0x0000fff0


	//   ....[1]....
        /*06a0*/ 	.word	0x00008b70
        /*06a4*/ 	.word	0x0000fff0


	//----- nvinfo : EIATTR_INT_WARP_WIDE_INSTR_OFFSETS
	.align		4
.L_735:
        /*06a8*/ 	.byte	0x04, 0x31
        /*06aa*/ 	.short	(.L_737 - .L_736)


	//   ....[0]....
.L_736:
        /*06ac*/ 	.word	0x00000130


	//   ....[1]....
        /*06b0*/ 	.word	0x00000170


	//   ....[2]....
        /*06b4*/ 	.word	0x000001e0


	//   ....[3]....
        /*06b8*/ 	.word	0x00000250


	//   ....[4]....
        /*06bc*/ 	.word	0x0000cc10


	//   ....[5]....
        /*06c0*/ 	.word	0x0000cc70


	//   ....[6]....
        /*06c4*/ 	.word	0x00012a50


	//   ....[7]....
        /*06c8*/ 	.word	0x00012ab0


	//----- nvinfo : EIATTR_COOP_GROUP_MASK_REGIDS
	.align		4
.L_737:
        /*06cc*/ 	.byte	0x04, 0x29
        /*06ce*/ 	.short	(.L_739 - .L_738)


	//   ....[0]....
.L_738:
        /*06d0*/ 	.word	0xffffffff


	//   ....[1]....
        /*06d4*/ 	.word	0xffffffff


	//   ....[2]....
        /*06d8*/ 	.word	0xffffffff


	//   ....[3]....
        /*06dc*/ 	.word	0xffffffff


	//   ....[4]....
        /*06e0*/ 	.word	0xffffffff


	//   ....[5]....
        /*06e4*/ 	.word	0xffffffff


	//   ....[6]....
        /*06e8*/ 	.word	0xffffffff


	//   ....[7]....
        /*06ec*/ 	.word	0xffffffff


	//   ....[8]....
        /*06f0*/ 	.word	0xffffffff


	//   ....[9]....
        /*06f4*/ 	.word	0xffffffff


	//   ....[10]....
        /*06f8*/ 	.word	0xffffffff


	//   ....[11]....
        /*06fc*/ 	.word	0xffffffff


	//   ....[12]....
        /*0700*/ 	.word	0xffffffff


	//   ....[13]....
        /*0704*/ 	.word	0xffffffff


	//   ....[14]....
        /*0708*/ 	.word	0xffffffff


	//   ....[15]....
        /*070c*/ 	.word	0xffffffff


	//   ....[16]....
        /*0710*/ 	.word	0xffffffff


	//   ....[17]....
        /*0714*/ 	.word	0xffffffff


	//   ....[18]....
        /*0718*/ 	.word	0xffffffff


	//   ....[19]....
        /*071c*/ 	.word	0xffffffff


	//   ....[20]....
        /*0720*/ 	.word	0xffffffff


	//   ....[21]....
        /*0724*/ 	.word	0xffffffff


	//   ....[22]....
        /*0728*/ 	.word	0xffffffff


	//   ....[23]....
        /*072c*/ 	.word	0xffffffff


	//   ....[24]....
        /*0730*/ 	.word	0xffffffff


	//   ....[25]....
        /*0734*/ 	.word	0xffffffff


	//   ....[26]....
        /*0738*/ 	.word	0xffffffff


	//   ....[27]....
        /*073c*/ 	.word	0xffffffff


	//   ....[28]....
        /*0740*/ 	.word	0xffffffff


	//   ....[29]....
        /*0744*/ 	.word	0xffffffff


	//   ....[30]....
        /*0748*/ 	.word	0xffffffff


	//   ....[31]....
        /*074c*/ 	.word	0xffffffff


	//   ....[32]....
        /*0750*/ 	.word	0xffffffff


	//   ....[33]....
        /*0754*/ 	.word	0xffffffff


	//   ....[34]....
        /*0758*/ 	.word	0xffffffff


	//   ....[35]....
        /*075c*/ 	.word	0xffffffff


	//   ....[36]....
        /*0760*/ 	.word	0xffffffff


	//   ....[37]....
        /*0764*/ 	.word	0xffffffff


	//   ....[38]....
        /*0768*/ 	.word	0xffffffff


	//   ....[39]....
        /*076c*/ 	.word	0xffffffff


	//   ....[40]....
        /*0770*/ 	.word	0xffffffff


	//   ....[41]....
        /*0774*/ 	.word	0xffffffff


	//   ....[42]....
        /*0778*/ 	.word	0xffffffff


	//   ....[43]....
        /*077c*/ 	.word	0xffffffff


	//   ....[44]....
        /*0780*/ 	.word	0xffffffff


	//   ....[45]....
        /*0784*/ 	.word	0xffffffff


	//   ....[46]....
        /*0788*/ 	.word	0xffffffff


	//   ....[47]....
        /*078c*/ 	.word	0xffffffff


	//   ....[48]....
        /*0790*/ 	.word	0xffffffff


	//   ....[49]....
        /*0794*/ 	.word	0xffffffff


	//   ....[50]....
        /*0798*/ 	.word	0xffffffff


	//   ....[51]....
        /*079c*/ 	.word	0xffffffff


	//   ....[52]....
        /*07a0*/ 	.word	0xffffffff


	//   ....[53]....
        /*07a4*/ 	.word	0xffffffff


	//   ....[54]....
        /*07a8*/ 	.word	0xffffffff


	//   ....[55]....
        /*07ac*/ 	.word	0xffffffff


	//   ....[56]....
        /*07b0*/ 	.word	0xffffffff


	//   ....[57]....
        /*07b4*/ 	.word	0xffffffff


	//   ....[58]....
        /*07b8*/ 	.word	0xffffffff


	//   ....[59]....
        /*07bc*/ 	.word	0xffffffff


	//   ....[60]....
        /*07c0*/ 	.word	0xffffffff


	//   ....[61]....
        /*07c4*/ 	.word	0xffffffff


	//   ....[62]....
        /*07c8*/ 	.word	0xffffffff


	//   ....[63]....
        /*07cc*/ 	.word	0xffffffff


	//   ....[64]....
        /*07d0*/ 	.word	0xffffffff


	//   ....[65]....
        /*07d4*/ 	.word	0xffffffff


	//   ....[66]....
        /*07d8*/ 	.word	0xffffffff


	//   ....[67]....
        /*07dc*/ 	.word	0xffffffff


	//   ....[68]....
        /*07e0*/ 	.word	0xffffffff


	//   ....[69]....
        /*07e4*/ 	.word	0xffffffff


	//   ....[70]....
        /*07e8*/ 	.word	0xffffffff


	//   ....[71]....
        /*07ec*/ 	.word	0xffffffff


	//   ....[72]....
        /*07f0*/ 	.word	0xffffffff


	//   ....[73]....
        /*07f4*/ 	.word	0xffffffff


	//   ....[74]....
        /*07f8*/ 	.word	0xffffffff


	//   ....[75]....
        /*07fc*/ 	.word	0xffffffff


	//   ....[76]....
        /*0800*/ 	.word	0xffffffff


	//   ....[77]....
        /*0804*/ 	.word	0xffffffff


	//   ....[78]....
        /*0808*/ 	.word	0xffffffff


	//   ....[79]....
        /*080c*/ 	.word	0xffffffff


	//   ....[80]....
        /*0810*/ 	.word	0xffffffff


	//   ....[81]....
        /*0814*/ 	.word	0xffffffff


	//   ....[82]....
        /*0818*/ 	.word	0xffffffff


	//   ....[83]....
        /*081c*/ 	.word	0xffffffff


	//   ....[84]....
        /*0820*/ 	.word	0xffffffff


	//   ....[85]....
        /*0824*/ 	.word	0xffffffff


	//   ....[86]....
        /*0828*/ 	.word	0xffffffff


	//   ....[87]....
        /*082c*/ 	.word	0xffffffff


	//   ....[88]....
        /*0830*/ 	.word	0xffffffff


	//   ....[89]....
        /*0834*/ 	.word	0x0500000f


	//   ....[90]....
        /*0838*/ 	.word	0x0500000f


	//   ....[91]....
        /*083c*/ 	.word	0x0500000f


	//   ....[92]....
        /*0840*/ 	.word	0x0500000f


	//   ....[93]....
        /*0844*/ 	.word	0x0500000f


	//   ....[94]....
        /*0848*/ 	.word	0x0500000f


	//   ....[95]....
        /*084c*/ 	.word	0x0500000f


	//   ....[96]....
        /*0850*/ 	.word	0x0500000f


	//   ....[97]....
        /*0854*/ 	.word	0x0500000f


	//   ....[98]....
        /*0858*/ 	.word	0x0500000f


	//   ....[99]....
        /*085c*/ 	.word	0x0500000f


	//   ....[100]....
        /*0860*/ 	.word	0x0500000f


	//   ....[101]....
        /*0864*/ 	.word	0x0500000f


	//   ....[102]....
        /*0868*/ 	.word	0x0500000f


	//   ....[103]....
        /*086c*/ 	.word	0x0500000f


	//   ....[104]....
        /*0870*/ 	.word	0x0500000f


	//   ....[105]....
        /*0874*/ 	.word	0x0500000f


	//   ....[106]....
        /*0878*/ 	.word	0x0500000f


	//   ....[107]....
        /*087c*/ 	.word	0x0500000f


	//   ....[108]....
        /*0880*/ 	.word	0x0500000f


	//   ....[109]....
        /*0884*/ 	.word	0x0500000f


	//   ....[110]....
        /*0888*/ 	.word	0x0500000f


	//   ....[111]....
        /*088c*/ 	.word	0x0500000f


	//   ....[112]....
        /*0890*/ 	.word	0x0500000f


	//   ....[113]....
        /*0894*/ 	.word	0x0500000f


	//   ....[114]....
        /*0898*/ 	.word	0x0500000f


	//   ....[115]....
        /*089c*/ 	.word	0x0500000f


	//   ....[116]....
        /*08a0*/ 	.word	0x0500000f


	//   ....[117]....
        /*08a4*/ 	.word	0x0500000f


	//   ....[118]....
        /*08a8*/ 	.word	0x0500000f


	//   ....[119]....
        /*08ac*/ 	.word	0x0500000f


	//   ....[120]....
        /*08b0*/ 	.word	0x0500000f


	//   ....[121]....
        /*08b4*/ 	.word	0x0500000f


	//   ....[122]....
        /*08b8*/ 	.word	0x0500000f


	//   ....[123]....
        /*08bc*/ 	.word	0x0500000f


	//----- nvinfo : EIATTR_COOP_GROUP_INSTR_OFFSETS
	.align		4
.L_739:
        /*08c0*/ 	.byte	0x04, 0x28
        /*08c2*/ 	.short	(.L_741 - .L_740)


	//   ....[0]....
.L_740:
        /*08c4*/ 	.word	0x00000060


	//   ....[1]....
        /*08c8*/ 	.word	0x00000140


	//   ....[2]....
        /*08cc*/ 	.word	0x00000180


	//   ....[3]....
        /*08d0*/ 	.word	0x00000390


	//   ....[4]....
        /*08d4*/ 	.word	0x000004f0


	//   ....[5]....
        /*08d8*/ 	.word	0x00000610


	//   ....[6]....
        /*08dc*/ 	.word	0x00000770


	//   ....[7]....
        /*08e0*/ 	.word	0x00001800


	//   ....[8]....
        /*08e4*/ 	.word	0x00002f50


	//   ....[9]....
        /*08e8*/ 	.word	0x000036e0


	//   ....[10]....
        /*08ec*/ 	.word	0x00004ac0


	//   ....[11]....
        /*08f0*/ 	.word	0x00004b40


	//   ....[12]....
        /*08f4*/ 	.word	0x00004d70


	//   ....[13]....
        /*08f8*/ 	.word	0x00004df0


	//   ....[14]....
        /*08fc*/ 	.word	0x00005610


	//   ....[15]....
        /*0900*/ 	.word	0x00005b30


	//   ....[16]....
        /*0904*/ 	.word	0x00006c20


	//   ....[17]....
        /*0908*/ 	.word	0x00006c50


	//   ....[18]....
        /*090c*/ 	.word	0x00006f50


	//   ....[19]....
        /*0910*/ 	.word	0x00007120


	//   ....[20]....
        /*0914*/ 	.word	0x00008030


	//   ....[21]....
        /*0918*/ 	.word	0x00008070


	//   ....[22]....
        /*091c*/ 	.word	0x000080a0


	//   ....[23]....
        /*0920*/ 	.word	0x00008120


	//   ....[24]....
        /*0924*/ 	.word	0x00008150


	//   ....[25]....
        /*0928*/ 	.word	0x00009a80


	//   ....[26]....
        /*092c*/ 	.word	0x0000a0b0


	//   ....[27]....
        /*0930*/ 	.word	0x0000a0e0


	//   ....[28]....
        /*0934*/ 	.word	0x0000a100


	//   ....[29]....
        /*0938*/ 	.word	0x0000a130


	//   ....[30]....
        /*093c*/ 	.word	0x0000a7e0


	//   ....[31]....
        /*0940*/ 	.word	0x0000a800


	//   ....[32]....
        /*0944*/ 	.word	0x0000aa30


	//   ....[33]....
        /*0948*/ 	.word	0x0000aa50


	//   ....[34]....
        /*094c*/ 	.word	0x0000b640


	//   ....[35]....
        /*0950*/ 	.word	0x0000b660


	//   ....[36]....
        /*0954*/ 	.word	0x0000b8a0


	//   ....[37]....
        /*0958*/ 	.word	0x0000b8c0


	//   ....[38]....
        /*095c*/ 	.word	0x0000bb60


	//   ....[39]....
        /*0960*/ 	.word	0x0000bd50


	//   ....[40]....
        /*0964*/ 	.word	0x0000bd80


	//   ....[41]....
        /*0968*/ 	.word	0x0000bdb0


	//   ....[42]....
        /*096c*/ 	.word	0x0000bde0


	//   ....[43]....
        /*0970*/ 	.word	0x0000be10


	//   ....[44]....
        /*0974*/ 	.word	0x0000be40


	//   ....[45]....
        /*0978*/ 	.word	0x0000bfb0


	//   ....[46]....
        /*097c*/ 	.word	0x0000bfe0


	//   ....[47]....
        /*0980*/ 	.word	0x0000c010


	//   ....[48]....
        /*0984*/ 	.word	0x0000c040


	//   ....[49]....
        /*0988*/ 	.word	0x0000c070


	//   ....[50]....
        /*098c*/ 	.word	0x0000c0a0


	//   ....[51]....
        /*0990*/ 	.word	0x0000c140


	//   ....[52]....
        /*0994*/ 	.word	0x0000c170


	//   ....[53]....
        /*0998*/ 	.word	0x0000c200


	//   ....[54]....
        /*099c*/ 	.word	0x0000d220


	//   ....[55]....
        /*09a0*/ 	.word	0x0000dda0


	//   ....[56]....
        /*09a4*/ 	.word	0x0000ddb0


	//   ....[57]....
        /*09a8*/ 	.word	0x0000ddd0


	//   ....[58]....
        /*09ac*/ 	.word	0x0000dea0


	//   ....[59]....
        /*09b0*/ 	.word	0x0000ded0


	//   ....[60]....
        /*09b4*/ 	.word	0x0000df30


	//   ....[61]....
        /*09b8*/ 	.word	0x0000df40


	//   ....[62]....
        /*09bc*/ 	.word	0x0000dfb0


	//   ....[63]....
        /*09c0*/ 	.word	0x0000e900


	//   ....[64]....
        /*09c4*/ 	.word	0x0000e910


	//   ....[65]....
        /*09c8*/ 	.word	0x0000ea40


	//   ....[66]....
        /*09cc*/ 	.word	0x0000ea70


	//   ....[67]....
        /*09d0*/ 	.word	0x0000ecf0


	//   ....[68]....
        /*09d4*/ 	.word	0x0000ed20


	//   ....[69]....
        /*09d8*/ 	.word	0x0000ee90


	//   ....[70]....
        /*09dc*/ 	.word	0x0000eea0


	//   ....[71]....
        /*09e0*/ 	.word	0x00012ce0


	//   ....[72]....
        /*09e4*/ 	.word	0x00012d10


	//   ....[73]....
        /*09e8*/ 	.word	0x00012d50


	//   ....[74]....
        /*09ec*/ 	.word	0x00012d80


	//   ....[75]....
        /*09f0*/ 	.word	0x00012db0


	//   ....[76]....
        /*09f4*/ 	.word	0x00012de0


	//   ....[77]....
        /*09f8*/ 	.word	0x00012e10


	//   ....[78]....
        /*09fc*/ 	.word	0x00012e40


	//   ....[79]....
        /*0a00*/ 	.word	0x00012fc0


	//   ....[80]....
        /*0a04*/ 	.word	0x00012ff0


	//   ....[81]....
        /*0a08*/ 	.word	0x00013020


	//   ....[82]....
        /*0a0c*/ 	.word	0x00013050


	//   ....[83]....
        /*0a10*/ 	.word	0x00013080


	//   ....[84]....
        /*0a14*/ 	.word	0x000130b0


	//   ....[85]....
        /*0a18*/ 	.word	0x00013170


	//   ....[86]....
        /*0a1c*/ 	.word	0x00013190


	//   ....[87]....
        /*0a20*/ 	.word	0x00013200


	//   ....[88]....
        /*0a24*/ 	.word	0x00013690


	//   ....[89]....
        /*0a28*/ 	.word	0x00013b80


	//   ....[90]....
        /*0a2c*/ 	.word	0x00013d00


	//   ....[91]....
        /*0a30*/ 	.word	0x00013d50


	//   ....[92]....
        /*0a34*/ 	.word	0x00013db0


	//   ....[93]....
        /*0a38*/ 	.word	0x00013e10


	//   ....[94]....
        /*0a3c*/ 	.word	0x00013f60


	//   ....[95]....
        /*0a40*/ 	.word	0x00014000


	//   ....[96]....
        /*0a44*/ 	.word	0x000140b0


	//   ....[97]....
        /*0a48*/ 	.word	0x00014190


	//   ....[98]....
        /*0a4c*/ 	.word	0x00014360


	//   ....[99]....
        /*0a50*/ 	.word	0x00014420


	//   ....[100]....
        /*0a54*/ 	.word	0x000146d0


	//   ....[101]....
        /*0a58*/ 	.word	0x000147f0


	//   ....[102]....
        /*0a5c*/ 	.word	0x000149c0


	//   ....[103]....
        /*0a60*/ 	.word	0x00014a90


	//   ....[104]....
        /*0a64*/ 	.word	0x00014c90


	//   ....[105]....
        /*0a68*/ 	.word	0x00014d20


	//   ....[106]....
        /*0a6c*/ 	.word	0x00015050


	//   ....[107]....
        /*0a70*/ 	.word	0x000150f0


	//   ....[108]....
        /*0a74*/ 	.word	0x00015210


	//   ....[109]....
        /*0a78*/ 	.word	0x00015290


	//   ....[110]....
        /*0a7c*/ 	.word	0x00015310


	//   ....[111]....
        /*0a80*/ 	.word	0x00015390


	//   ....[112]....
        /*0a84*/ 	.word	0x00015410


	//   ....[113]....
        /*0a88*/ 	.word	0x000154a0


	//   ....[114]....
        /*0a8c*/ 	.word	0x00015540


	//   ....[115]....
        /*0a90*/ 	.word	0x000155f0


	//   ....[116]....
        /*0a94*/ 	.word	0x00015670


	//   ....[117]....
        /*0a98*/ 	.word	0x000156f0


	//   ....[118]....
        /*0a9c*/ 	.word	0x00015770


	//   ....[119]....
        /*0aa0*/ 	.word	0x00015800


	//   ....[120]....
        /*0aa4*/ 	.word	0x00015880


	//   ....[121]....
        /*0aa8*/ 	.word	0x00015920


	//   ....[122]....
        /*0aac*/ 	.word	0x000159b0


	//   ....[123]....
        /*0ab0*/ 	.word	0x00015ae0


	//----- nvinfo : EIATTR_REG_RECONFIG
	.align		4
.L_741:
        /*0ab4*/ 	.byte	0x01, 0x54
	.zero		2


	//----- nvinfo : EIATTR_SYSCALL_OFFSETS
	.align		4
        /*0ab8*/ 	.byte	0x04, 0x46
        /*0aba*/ 	.short	(.L_743 - .L_742)


	//   ....[0]....
.L_742:
        /*0abc*/ 	.word	0x00003110


	//   ....[1]....
        /*0ac0*/ 	.word	0x0000ce10


	//   ....[2]....
        /*0ac4*/ 	.word	0x0000cf70


	//   ....[3]....
        /*0ac8*/ 	.word	0x0000d070


	//   ....[4]....
        /*0acc*/ 	.word	0x0000d980


	//   ....[5]....
        /*0ad0*/ 	.word	0x0000e2d0


	//----- nvinfo : EIATTR_MBARRIER_INSTR_OFFSETS
	.align		4
.L_743:
        /*0ad4*/ 	.byte	0x04, 0x39
        /*0ad6*/ 	.short	(.L_745 - .L_744)


	//   ....[0]....
.L_744:
        /*0ad8*/ 	.word	0x00000270
        /*0adc*/ 	.word	0x000000ff
        /*0ae0*/ 	.word	0x00038800
        /*0ae4*/ 	.short	0x0100
        /*0ae6*/ 	.byte	0x08
	.zero		1


	//   ....[1]....
        /*0ae8*/ 	.word	0x00000280
        /*0aec*/ 	.word	0x000000ff
        /*0af0*/ 	.word	0x00038810
        /*0af4*/ 	.short	0x0100
        /*0af6*/ 	.byte	0x08
	.zero		1


	//   ....[2]....
        /*0af8*/ 	.word	0x00000290
        /*0afc*/ 	.word	0x000000ff
        /*0b00*/ 	.word	0x00038820
        /*0b04*/ 	.short	0x0100
        /*0b06*/ 	.byte	0x08
	.zero		1


	//   ....[3]....
        /*0b08*/ 	.word	0x00000340
        /*0b0c*/ 	.word	0x000000ff
        /*0b10*/ 	.word	0x00038830
        /*0b14*/ 	.short	0x0100
        /*0b16*/ 	.byte	0x06
	.zero		1


	//   ....[4]....
        /*0b18*/ 	.word	0x00000350
        /*0b1c*/ 	.word	0x000000ff
        /*0b20*/ 	.word	0x00038840
        /*0b24*/ 	.short	0x0100
        /*0b26*/ 	.byte	0x06
	.zero		1


	//   ....[5]....
        /*0b28*/ 	.word	0x00000360
        /*0b2c*/ 	.word	0x000000ff
        /*0b30*/ 	.word	0x00038838
        /*0b34*/ 	.short	0x0100
        /*0b36*/ 	.byte	0x06
	.zero		1


	//   ....[6]....
        /*0b38*/ 	.word	0x00000370
        /*0b3c*/ 	.word	0x000000ff
        /*0b40*/ 	.word	0x00038848
        /*0b44*/ 	.short	0x0100
        /*0b46*/ 	.byte	0x06
	.zero		1


	//   ....[7]....
        /*0b48*/ 	.word	0x000004a0
        /*0b4c*/ 	.word	0x000000ff
        /*0b50*/ 	.word	0x00038850
        /*0b54*/ 	.short	0x0100
        /*0b56*/ 	.byte	0x08
	.zero		1


	//   ....[8]....
        /*0b58*/ 	.word	0x000004b0
        /*0b5c*/ 	.word	0x000000ff
        /*0b60*/ 	.word	0x00038860
        /*0b64*/ 	.short	0x0100
        /*0b66*/ 	.byte	0x08
	.zero		1


	//   ....[9]....
        /*0b68*/ 	.word	0x000004c0
        /*0b6c*/ 	.word	0x000000ff
        /*0b70*/ 	.word	0x00038858
        /*0b74*/ 	.short	0x0100
        /*0b76*/ 	.byte	0x08
	.zero		1


	//   ....[10]....
        /*0b78*/ 	.word	0x000004d0
        /*0b7c*/ 	.word	0x000000ff
        /*0b80*/ 	.word	0x00038868
        /*0b84*/ 	.short	0x0100
        /*0b86*/ 	.byte	0x08
	.zero		1


	//   ....[11]....
        /*0b88*/ 	.word	0x000005c0
        /*0b8c*/ 	.word	0x000000ff
        /*0b90*/ 	.word	0x00038870
        /*0b94*/ 	.short	0x0100
        /*0b96*/ 	.byte	0x06
	.zero		1


	//   ....[12]....
        /*0b98*/ 	.word	0x000005d0
        /*0b9c*/ 	.word	0x000000ff
        /*0ba0*/ 	.word	0x00038880
        /*0ba4*/ 	.short	0x0100
        /*0ba6*/ 	.byte	0x06
	.zero		1


	//   ....[13]....
        /*0ba8*/ 	.word	0x000005e0
        /*0bac*/ 	.word	0x000000ff
        /*0bb0*/ 	.word	0x00038878
        /*0bb4*/ 	.short	0x0100
        /*0bb6*/ 	.byte	0x06
	.zero		1


	//   ....[14]....
        /*0bb8*/ 	.word	0x000005f0
        /*0bbc*/ 	.word	0x000000ff
        /*0bc0*/ 	.word	0x00038888
        /*0bc4*/ 	.short	0x0100
        /*0bc6*/ 	.byte	0x06
	.zero		1


	//   ....[15]....
        /*0bc8*/ 	.word	0x00000720
        /*0bcc*/ 	.word	0x000000ff
        /*0bd0*/ 	.word	0x00038890
        /*0bd4*/ 	.short	0x0100
        /*0bd6*/ 	.byte	0x08
	.zero		1


	//   ....[16]....
        /*0bd8*/ 	.word	0x00000730
        /*0bdc*/ 	.word	0x000000ff
        /*0be0*/ 	.word	0x000388a0
        /*0be4*/ 	.short	0x0100
        /*0be6*/ 	.byte	0x08
	.zero		1


	//   ....[17]....
        /*0be8*/ 	.word	0x00000740
        /*0bec*/ 	.word	0x000000ff
        /*0bf0*/ 	.word	0x00038898
        /*0bf4*/ 	.short	0x0100
        /*0bf6*/ 	.byte	0x08
	.zero		1


	//   ....[18]....
        /*0bf8*/ 	.word	0x00000750
        /*0bfc*/ 	.word	0x000000ff
        /*0c00*/ 	.word	0x000388a8
        /*0c04*/ 	.short	0x0100
        /*0c06*/ 	.byte	0x08
	.zero		1


	//   ....[19]....
        /*0c08*/ 	.word	0x00000880
        /*0c0c*/ 	.word	0x000000ff
        /*0c10*/ 	.word	0x000388b0
        /*0c14*/ 	.short	0x0100
        /*0c16*/ 	.byte	0x08
	.zero		1


	//   ....[20]....
        /*0c18*/ 	.word	0x00000890
        /*0c1c*/ 	.word	0x000000ff
        /*0c20*/ 	.word	0x000388c0
        /*0c24*/ 	.short	0x0100
        /*0c26*/ 	.byte	0x08
	.zero		1


	//   ....[21]....
        /*0c28*/ 	.word	0x000008a0
        /*0c2c*/ 	.word	0x000000ff
        /*0c30*/ 	.word	0x000388b8
        /*0c34*/ 	.short	0x0100
        /*0c36*/ 	.byte	0x08
	.zero		1


	//   ....[22]....
        /*0c38*/ 	.word	0x000008b0
        /*0c3c*/ 	.word	0x000000ff
        /*0c40*/ 	.word	0x000388c8
        /*0c44*/ 	.short	0x0100
        /*0c46*/ 	.byte	0x08
	.zero		1


	//   ....[23]....
        /*0c48*/ 	.word	0x00001b60
        /*0c4c*/ 	.word	0x00000003
        /*0c50*/ 	.word	0x00000000
        /*0c54*/ 	.short	0x0101
        /*0c56*/ 	.byte	0x3f
	.zero		1


	//   ....[24]....
        /*0c58*/ 	.word	0x00002620
        /*0c5c*/ 	.word	0x00000003
        /*0c60*/ 	.word	0x00000000
        /*0c64*/ 	.short	0x0101
        /*0c66*/ 	.byte	0x3f
	.zero		1


	//   ....[25]....
        /*0c68*/ 	.word	0x00003170
        /*0c6c*/ 	.word	0x000000ff
        /*0c70*/ 	.word	0x00038800
        /*0c74*/ 	.short	0x010a
        /*0c76*/ 	.byte	0x25
	.zero		1


	//   ....[26]....
        /*0c78*/ 	.word	0x000031f0
        /*0c7c*/ 	.word	0x00000004
        /*0c80*/ 	.word	0x00038830
        /*0c84*/ 	.short	0x010a
        /*0c86*/ 	.byte	0x3f
	.zero		1


	//   ....[27]....
        /*0c88*/ 	.word	0x00003230
        /*0c8c*/ 	.word	0x00000004
        /*0c90*/ 	.word	0x00038830
        /*0c94*/ 	.short	0x010a
        /*0c96*/ 	.byte	0x3f
	.zero		1


	//   ....[28]....
        /*0c98*/ 	.word	0x000034b0
        /*0c9c*/ 	.word	0x000000ff
        /*0ca0*/ 	.word	0x00038810
        /*0ca4*/ 	.short	0x010a
        /*0ca6*/ 	.byte	0x25
	.zero		1


	//   ....[29]....
        /*0ca8*/ 	.word	0x000034f0
        /*0cac*/ 	.word	0x00000004
        /*0cb0*/ 	.word	0x00038850
        /*0cb4*/ 	.short	0x010a
        /*0cb6*/ 	.byte	0x3f
	.zero		1


	//   ....[30]....
        /*0cb8*/ 	.word	0x00003530
        /*0cbc*/ 	.word	0x00000004
        /*0cc0*/ 	.word	0x00038850
        /*0cc4*/ 	.short	0x010a
        /*0cc6*/ 	.byte	0x3f
	.zero		1


	//   ....[31]....
        /*0cc8*/ 	.word	0x00005040
        /*0ccc*/ 	.word	0x00000018
        /*0cd0*/ 	.word	0x00000000
        /*0cd4*/ 	.short	0x0101
        /*0cd6*/ 	.byte	0x3f
	.zero		1


	//   ....[32]....
        /*0cd8*/ 	.word	0x00005630
        /*0cdc*/ 	.word	0x00000004
        /*0ce0*/ 	.word	0x00000000
        /*0ce4*/ 	.short	0x0101
        /*0ce6*/ 	.byte	0x3f
	.zero		1


	//   ....[33]....
        /*0ce8*/ 	.word	0x00005750
        /*0cec*/ 	.word	0x000000ff
        /*0cf0*/ 	.word	0x00038830
        /*0cf4*/ 	.short	0x010a
        /*0cf6*/ 	.byte	0x05
	.zero		1


	//   ....[34]....
        /*0cf8*/ 	.word	0x00005790
        /*0cfc*/ 	.word	0x000000ff
        /*0d00*/ 	.word	0x00038830
        /*0d04*/ 	.short	0x010a
        /*0d06*/ 	.byte	0x05
	.zero		1


	//   ....[35]....
        /*0d08*/ 	.word	0x00005970
        /*0d0c*/ 	.word	0x000000ff
        /*0d10*/ 	.word	0x00038850
        /*0d14*/ 	.short	0x010a
        /*0d16*/ 	.byte	0x05
	.zero		1


	//   ....[36]....
        /*0d18*/ 	.word	0x000059b0
        /*0d1c*/ 	.word	0x000000ff
        /*0d20*/ 	.word	0x00038850
        /*0d24*/ 	.short	0x010a
        /*0d26*/ 	.byte	0x05
	.zero		1


	//   ....[37]....
        /*0d28*/ 	.word	0x00007500
        /*0d2c*/ 	.word	0x00000099
        /*0d30*/ 	.word	0x00000000
        /*0d34*/ 	.short	0x0101
        /*0d36*/ 	.byte	0x3f
	.zero		1


	//   ....[38]....
        /*0d38*/ 	.word	0x00008050
        /*0d3c*/ 	.word	0x000000b3
        /*0d40*/ 	.word	0x00000000
        /*0d44*/ 	.short	0x0101
        /*0d46*/ 	.byte	0x3f
	.zero		1


	//   ....[39]....
        /*0d48*/ 	.word	0x0000a7f0
        /*0d4c*/ 	.word	0x000000ff
        /*0d50*/ 	.word	0x00000000
        /*0d54*/ 	.short	0x0101
        /*0d56*/ 	.byte	0x04
	.zero		1


	//   ....[40]....
        /*0d58*/ 	.word	0x0000d4c0
        /*0d5c*/ 	.word	0x00000000
        /*0d60*/ 	.word	0x00038840
        /*0d64*/ 	.short	0x010a
        /*0d66*/ 	.byte	0x3f
	.zero		1


	//   ....[41]....
        /*0d68*/ 	.word	0x0000e070
        /*0d6c*/ 	.word	0x00000008
        /*0d70*/ 	.word	0x00038800
        /*0d74*/ 	.short	0x0107
        /*0d76*/ 	.byte	0x3f
	.zero		1


	//   ....[42]....
        /*0d78*/ 	.word	0x0000e120
        /*0d7c*/ 	.word	0x00000000
        /*0d80*/ 	.word	0x00038800
        /*0d84*/ 	.short	0x0101
        /*0d86*/ 	.byte	0x3f
	.zero		1


	//   ....[43]....
        /*0d88*/ 	.word	0x0000f0d0
        /*0d8c*/ 	.word	0x00000000
        /*0d90*/ 	.word	0x00038810
        /*0d94*/ 	.short	0x0107
        /*0d96*/ 	.byte	0x3f
	.zero		1


	//   ....[44]....
        /*0d98*/ 	.word	0x0000f1d0
        /*0d9c*/ 	.word	0x00000002
        /*0da0*/ 	.word	0x00038810
        /*0da4*/ 	.short	0x0101
        /*0da6*/ 	.byte	0x3f
	.zero		1


	//   ....[45]....
        /*0da8*/ 	.word	0x0000f1f0
        /*0dac*/ 	.word	0x00000002
        /*0db0*/ 	.word	0x00038820
        /*0db4*/ 	.short	0x010a
        /*0db6*/ 	.byte	0x3f
	.zero		1


	//   ....[46]....
        /*0db8*/ 	.word	0x0000f300
        /*0dbc*/ 	.word	0x00000003
        /*0dc0*/ 	.word	0x00038860
        /*0dc4*/ 	.short	0x010a
        /*0dc6*/ 	.byte	0x3f
	.zero		1


	//   ....[47]....
        /*0dc8*/ 	.word	0x00010010
        /*0dcc*/ 	.word	0x00000003
        /*0dd0*/ 	.word	0x00038840
        /*0dd4*/ 	.short	0x010a
        /*0dd6*/ 	.byte	0x3f
	.zero		1


	//   ....[48]....
        /*0dd8*/ 	.word	0x00010270
        /*0ddc*/ 	.word	0x00000003
        /*0de0*/ 	.word	0x00038860
        /*0de4*/ 	.short	0x010a
        /*0de6*/ 	.byte	0x3f
	.zero		1


	//   ....[49]....
        /*0de8*/ 	.word	0x00010f10
        /*0dec*/ 	.word	0x00000004
        /*0df0*/ 	.word	0x00038840
        /*0df4*/ 	.short	0x010a
        /*0df6*/ 	.byte	0x3f
	.zero		1


	//   ....[50]....
        /*0df8*/ 	.word	0x00011160
        /*0dfc*/ 	.word	0x00000004
        /*0e00*/ 	.word	0x00038860
        /*0e04*/ 	.short	0x010a
        /*0e06*/ 	.byte	0x3f
	.zero		1


	//   ....[51]....
        /*0e08*/ 	.word	0x00011d70
        /*0e0c*/ 	.word	0x00000004
        /*0e10*/ 	.word	0x00038840
        /*0e14*/ 	.short	0x010a
        /*0e16*/ 	.byte	0x3f
	.zero		1


	//   ....[52]....
        /*0e18*/ 	.word	0x00011fd0
        /*0e1c*/ 	.word	0x00000004
        /*0e20*/ 	.word	0x00038860
        /*0e24*/ 	.short	0x010a
        /*0e26*/ 	.byte	0x3f
	.zero		1


	//   ....[53]....
        /*0e28*/ 	.word	0x00013610
        /*0e2c*/ 	.word	0x00000009
        /*0e30*/ 	.word	0x00038820
        /*0e34*/ 	.short	0x010a
        /*0e36*/ 	.byte	0x3f
	.zero		1


	//   ....[54]....
        /*0e38*/ 	.word	0x00013780
        /*0e3c*/ 	.word	0x00000005
        /*0e40*/ 	.word	0x00000000
        /*0e44*/ 	.short	0x010a
        /*0e46*/ 	.byte	0x3f
	.zero		1


	//   ....[55]....
        /*0e48*/ 	.word	0x00013800
        /*0e4c*/ 	.word	0x00000007
        /*0e50*/ 	.word	0x00000000
        /*0e54*/ 	.short	0x010a
        /*0e56*/ 	.byte	0x3f
	.zero		1


	//   ....[56]....
        /*0e58*/ 	.word	0x00013840
        /*0e5c*/ 	.word	0x00000005
        /*0e60*/ 	.word	0x00000000
        /*0e64*/ 	.short	0x010a
        /*0e66*/ 	.byte	0x3f
	.zero		1


	//   ....[57]....
        /*0e68*/ 	.word	0x00013870
        /*0e6c*/ 	.word	0x00000003
        /*0e70*/ 	.word	0x00000000
        /*0e74*/ 	.short	0x010a
        /*0e76*/ 	.byte	0x3f
	.zero		1


	//   ....[58]....
        /*0e78*/ 	.word	0x000138e0
        /*0e7c*/ 	.word	0x00000000
        /*0e80*/ 	.word	0x00038800
        /*0e84*/ 	.short	0x010a
        /*0e86*/ 	.byte	0x3f
	.zero		1


	//   ....[59]....
        /*0e88*/ 	.word	0x00013930
        /*0e8c*/ 	.word	0x00000004
        /*0e90*/ 	.word	0x00038830
        /*0e94*/ 	.short	0x010a
        /*0e96*/ 	.byte	0x3f
	.zero		1


	//   ....[60]....
        /*0e98*/ 	.word	0x00013990
        /*0e9c*/ 	.word	0x00000006
        /*0ea0*/ 	.word	0x00038810
        /*0ea4*/ 	.short	0x010a
        /*0ea6*/ 	.byte	0x3f
	.zero		1


	//   ....[61]....
        /*0ea8*/ 	.word	0x000139e0
        /*0eac*/ 	.word	0x00000004
        /*0eb0*/ 	.word	0x00038850
        /*0eb4*/ 	.short	0x010a
        /*0eb6*/ 	.byte	0x3f
	.zero		1


	//   ....[62]....
        /*0eb8*/ 	.word	0x00013a40
        /*0ebc*/ 	.word	0x0000000a
        /*0ec0*/ 	.word	0x00038830
        /*0ec4*/ 	.short	0x010a
        /*0ec6*/ 	.byte	0x3f
	.zero		1


	//   ....[63]....
        /*0ec8*/ 	.word	0x00013aa0
        /*0ecc*/ 	.word	0x0000000a
        /*0ed0*/ 	.word	0x00038850
        /*0ed4*/ 	.short	0x010a
        /*0ed6*/ 	.byte	0x3f
	.zero		1


	//   ....[64]....
        /*0ed8*/ 	.word	0x00013c40
        /*0edc*/ 	.word	0x00000000
        /*0ee0*/ 	.word	0x00038840
        /*0ee4*/ 	.short	0x010a
        /*0ee6*/ 	.byte	0x3f
	.zero		1


	//   ....[65]....
        /*0ee8*/ 	.word	0x00014d70
        /*0eec*/ 	.word	0x00000002
        /*0ef0*/ 	.word	0x00038820
        /*0ef4*/ 	.short	0x010a
        /*0ef6*/ 	.byte	0x3f
	.zero		1


	//   ....[66]....
        /*0ef8*/ 	.word	0x00014dc0
        /*0efc*/ 	.word	0x00000003
        /*0f00*/ 	.word	0x00038860
        /*0f04*/ 	.short	0x010a
        /*0f06*/ 	.byte	0x3f
	.zero		1


	//   ....[67]....
        /*0f08*/ 	.word	0x00014e10
        /*0f0c*/ 	.word	0x00000003
        /*0f10*/ 	.word	0x00038840
        /*0f14*/ 	.short	0x010a
        /*0f16*/ 	.byte	0x3f
	.zero		1


	//   ....[68]....
        /*0f18*/ 	.word	0x00014e60
        /*0f1c*/ 	.word	0x00000003
        /*0f20*/ 	.word	0x00038860
        /*0f24*/ 	.short	0x010a
        /*0f26*/ 	.byte	0x3f
	.zero		1


	//   ....[69]....
        /*0f28*/ 	.word	0x00014eb0
        /*0f2c*/ 	.word	0x00000004
        /*0f30*/ 	.word	0x00038840
        /*0f34*/ 	.short	0x010a
        /*0f36*/ 	.byte	0x3f
	.zero		1


	//   ....[70]....
        /*0f38*/ 	.word	0x00014f00
        /*0f3c*/ 	.word	0x00000004
        /*0f40*/ 	.word	0x00038860
        /*0f44*/ 	.short	0x010a
        /*0f46*/ 	.byte	0x3f
	.zero		1


	//   ....[71]....
        /*0f48*/ 	.word	0x00014f50
        /*0f4c*/ 	.word	0x00000004
        /*0f50*/ 	.word	0x00038840
        /*0f54*/ 	.short	0x010a
        /*0f56*/ 	.byte	0x3f
	.zero		1


	//   ....[72]....
        /*0f58*/ 	.word	0x00014fa0
        /*0f5c*/ 	.word	0x00000004
        /*0f60*/ 	.word	0x00038860
        /*0f64*/ 	.short	0x010a
        /*0f66*/ 	.byte	0x3f
	.zero		1


	//   ....[73]....
        /*0f68*/ 	.word	0x00015a00
        /*0f6c*/ 	.word	0x00000009
        /*0f70*/ 	.word	0x00038820
        /*0f74*/ 	.short	0x010a
        /*0f76*/ 	.byte	0x3f
	.zero		1


	//   ....[74]....
        /*0f78*/ 	.word	0x00015ba0
        /*0f7c*/ 	.word	0x00000005
        /*0f80*/ 	.word	0x00000000
        /*0f84*/ 	.short	0x010a
        /*0f86*/ 	.byte	0x3f
	.zero		1


	//   ....[75]....
        /*0f88*/ 	.word	0x00015bf0
        /*0f8c*/ 	.word	0x00000007
        /*0f90*/ 	.word	0x00000000
        /*0f94*/ 	.short	0x010a
        /*0f96*/ 	.byte	0x3f
	.zero		1


	//   ....[76]....
        /*0f98*/ 	.word	0x00015c40
        /*0f9c*/ 	.word	0x00000005
        /*0fa0*/ 	.word	0x00000000
        /*0fa4*/ 	.short	0x010a
        /*0fa6*/ 	.byte	0x3f
	.zero		1


	//----- nvinfo : EIATTR_NUM_MBARRIERS
	.align		4
.L_745:
        /*0fa8*/ 	.byte	0x03, 0x38
        /*0faa*/ 	.short	0x0017


	//----- nvinfo : EIATTR_EXIT_INSTR_OFFSETS
	.align		4
        /*0fac*/ 	.byte	0x04, 0x1c
        /*0fae*/ 	.short	(.L_747 - .L_746)


	//   ....[0]....
.L_746:
        /*0fb0*/ 	.word	0x00000a40


	//   ....[1]....
        /*0fb4*/ 	.word	0x0000bb10


	//   ....[2]....
        /*0fb8*/ 	.word	0x000138c0


	//----- nvinfo : EIATTR_MAX_THREADS
	.align		4
.L_747:
        /*0fbc*/ 	.byte	0x04, 0x05
        /*0fbe*/ 	.short	(.L_749 - .L_748)
.L_748:
        /*0fc0*/ 	.word	0x00000180
        /*0fc4*/ 	.word	0x00000001
        /*0fc8*/ 	.word	0x00000001


	//----- nvinfo : EIATTR_CRS_STACK_SIZE
	.align		4
.L_749:
        /*0fcc*/ 	.byte	0x04, 0x1e
        /*0fce*/ 	.short	(.L_751 - .L_750)
.L_750:
        /*0fd0*/ 	.word	0x00000000


	//----- nvinfo : EIATTR_CBANK_PARAM_SIZE
	.align		4
.L_751:
        /*0fd4*/ 	.byte	0x03, 0x19
        /*0fd6*/ 	.short	0x0bf0


	//----- nvinfo : EIATTR_PARAM_CBANK
	.align		4
        /*0fd8*/ 	.byte	0x04, 0x0a
        /*0fda*/ 	.short	(.L_753 - .L_752)
	.align		4
.L_752:
        /*0fdc*/ 	.word	index@(.nv.constant0._ZN7cutlass13device_kernelIN5flash11enable_sm90INS1_16FlashAttnFwdSm90INS1_25CollectiveMainloopFwdSm90ILi2EN4cute5tupleIJNS5_1CILi1EEES8_S8_EEENS6_IJNS7_ILi64EEESA_SA_EEELi512ENS_6half_tEfNS_4arch4Sm90ELb0ELb0ELb0ELb1ELb0ELb0ELb1ELb0ELb0ELb1ELb0ELb0EEENS1_21CollectiveEpilogueFwdINS6_IJSA_NS7_ILi512EEESA_EEES9_SC_SE_Li256ELb1ELb1ELb0ELb0EEENS1_36VarlenDynamicPersistentTileSchedulerILi64ELi64ELi256ELi128ELb0ELb1ELb1ELb0ELb1ELb1EEEEEEEEEvNT_6ParamsE)
        /*0fe0*/ 	.short	0x0210
        /*0fe2*/ 	.short	0x0bf0


	//----- nvinfo : EIATTR_SW_WAR
	.align		4
.L_753:
        /*0fe4*/ 	.byte	0x04, 0x36
        /*0fe6*/ 	.short	(.L_755 - .L_754)
.L_754:
        /*0fe8*/ 	.word	0x00000008
.L_755:


//--------------------- .nv.info._ZN7cutlass13device_kernelIN5flash11enable_sm90INS1_16FlashAttnFwdSm90INS1_25CollectiveMainloopFwdSm90ILi2EN4cute5tupleIJNS5_1CILi1EEES8_S8_EEENS6_IJNS7_ILi64EEESA_SA_EEELi512ENS_6half_tEfNS_4arch4Sm90ELb0ELb0ELb0ELb1ELb0ELb1ELb1ELb0ELb0ELb1ELb0ELb0EEENS1_21CollectiveEpilogueFwdINS6_IJSA_NS7_ILi512EEESA_EEES9_SC_SE_Li256ELb1ELb1ELb0ELb0EEENS1_36VarlenDynamicPersistentTileSchedulerILi64ELi64ELi256ELi128ELb0ELb1ELb1ELb0ELb1ELb1EEEEEEEEEvNT_6ParamsE --------------------------
	.section	.nv.info._ZN7cutlass13device_kernelIN5flash11enable_sm90INS1_16FlashAttnFwdSm90INS1_25CollectiveMainloopFwdSm90ILi2EN4cute5tupleIJNS5_1CILi1EEES8_S8_EEENS6_IJNS7_ILi64EEESA_SA_EEELi512ENS_6half_tEfNS_4arch4Sm90ELb0ELb0ELb0ELb1ELb0ELb1ELb1ELb0ELb0ELb1ELb0ELb0EEENS1_21CollectiveEpilogueFwdINS6_IJSA_NS7_ILi512EEESA_EEES9_SC_SE_Li256ELb1ELb1ELb0ELb0EEENS1_36VarlenDynamicPersistentTileSchedulerILi64ELi64ELi256ELi128ELb0ELb1ELb1ELb0ELb1ELb1EEEEEEEEEvNT_6ParamsE,"",@"SHT_CUDA_INFO"
	.sectionflags	@""
	.align	4


	//----- nvinfo : EIATTR_CUDA_API_VERSION
	.align		4
        /*0000*/ 	.byte	0x04, 0x37
        /*0002*/ 	.short	(.L_757 - .L_756)
.L_756:
        /*0004*/ 	.word	0x00000082


	//----- nvinfo : EIATTR_KPARAM_INFO
	.align		4
.L_757:
        /*0008*/ 	.byte	0x04, 0x17
        /*000a*/ 	.short	(.L_759 - .L_758)
.L_758:
        /*000c*/ 	.word	0x00000000
        /*0010*/ 	.short	0x0000
        /*0012*/ 	.short	0x0070
        /*0014*/ 	.byte	0x00, 0xf0, 0x01, 0x2e


	//----- nvinfo : EIATTR_SPARSE_MMA_MASK
	.align		4
.L_759:
        /*0018*/ 	.byte	0x03, 0x50
        /*001a*/ 	.short	0x0000


	//----- nvinfo : EIATTR_MAXREG_COUNT
	.align		4
        /*001c*/ 	.byte	0x03, 0x1b
        /*001e*/ 	.short	0x00a8


	//----- nvinfo : EIATTR_NUM_BARRIERS
	.align		4
        /*0020*/ 	.byte	0x02, 0x4c
        /*0022*/ 	.byte	0x10
	.zero		1


	//----- nvinfo : EIATTR_EXTERNS
	.align		4
        /*0024*/ 	.byte	0x04, 0x0f
        /*0026*/ 	.short	(.L_761 - .L_760)


	//   ....[0]....
	.align		4
.L_760:
        /*0028*/ 	.word	index@(__assertfail)


	//----- nvinfo : EIATTR_ANNOTATIONS
	.align		4
.L_761:
        /*002c*/ 	.byte	0x04, 0x55
        /*002e*/ 	.short	(.L_763 - .L_762)


	//   ....[0]....
.L_762:
        /* <DEDUP_REMOVED lines=118> */


	//----- nvinfo : EIATTR_MERCURY_ISA_VERSION
	.align		4
.L_763:
        /*0780*/ 	.byte	0x03, 0x5f
        /*0782*/ 	.short	0x0101


	//----- nvinfo : EIATTR_UNUSED_LOAD_BYTE_OFFSET
	.align		4
        /*0784*/ 	.byte	0x04, 0x44
        /*0786*/ 	.short	(.L_765 - .L_764)


	//   ....[0]....
.L_764:
        /*0788*/ 	.word	0x00000ad0
        /*078c*/ 	.word	0x0000fff0


	//   ....[1]....
        /*0790*/ 	.word	0x0000f140
        /*0794*/ 	.word	0x0000fff0


	//----- nvinfo : EIATTR_INT_WARP_WIDE_INSTR_OFFSETS
	.align		4
.L_765:
        /*0798*/ 	.byte	0x04, 0x31
        /*079a*/ 	.short	(.L_767 - .L_766)


	//   ....[0]....
.L_766:
        /*079c*/ 	.word	0x00000190


	//   ....[1]....
        /*07a0*/ 	.word	0x000001d0


	//   ....[2]....
        /*07a4*/ 	.word	0x00000240


	//   ....[3]....
        /*07a8*/ 	.word	0x000002b0


	//   ....[4]....
        /*07ac*/ 	.word	0x00014d70


	//   ....[5]....
        /*07b0*/ 	.word	0x00014dd0


	//   ....[6]....
        /*07b4*/ 	.word	0x0001abb0


	//   ....[7]....
        /*07b8*/ 	.word	0x0001ac10


	//----- nvinfo : EIATTR_COOP_GROUP_MASK_REGIDS
	.align		4
.L_767:
        /*07bc*/ 	.byte	0x04, 0x29
        /*07be*/ 	.short	(.L_769 - .L_768)


	//   ....[0]....
.L_768:
        /*07c0*/ 	.word	0xffffffff


	//   ....[1]....
        /*07c4*/ 	.word	0xffffffff


	//   ....[2]....
        /*07c8*/ 	.word	0xffffffff


	//   ....[3]....
        /*07cc*/ 	.word	0xffffffff


	//   ....[4]....
        /*07d0*/ 	.word	0xffffffff


	//   ....[5]....
        /*07d4*/ 	.word	0xffffffff


	//   ....[6]....
        /*07d8*/ 	.word	0xffffffff


	//   ....[7]....
        /*07dc*/ 	.word	0xffffffff


	//   ....[8]....
        /*07e0*/ 	.word	0xffffffff


	//   ....[9]....
        /*07e4*/ 	.word	0xffffffff


	//   ....[10]....
        /*07e8*/ 	.word	0xffffffff


	//   ....[11]....
        /*07ec*/ 	.word	0xffffffff


	//   ....[12]....
        /*07f0*/ 	.word	0xffffffff


	//   ....[13]....
        /*07f4*/ 	.word	0xffffffff


	//   ....[14]....
        /*07f8*/ 	.word	0xffffffff


	//   ....[15]....
        /*07fc*/ 	.word	0xffffffff


	//   ....[16]....
        /*0800*/ 	.word	0xffffffff


	//   ....[17]....
        /*0804*/ 	.word	0xffffffff


	//   ....[18]....
        /*0808*/ 	.word	0xffffffff


	//   ....[19]....
        /*080c*/ 	.word	0xffffffff


	//   ....[20]....
        /*0810*/ 	.word	0xffffffff


	//   ....[21]....
        /*0814*/ 	.word	0xffffffff


	//   ....[22]....
        /*0818*/ 	.word	0xffffffff


	//   ....[23]....
        /*081c*/ 	.word	0xffffffff


	//   ....[24]....
        /*0820*/ 	.word	0xffffffff


	//   ....[25]....
        /*0824*/ 	.word	0xffffffff


	//   ....[26]....
        /*0828*/ 	.word	0xffffffff


	//   ....[27]....
        /*082c*/ 	.word	0xffffffff


	//   ....[28]....
        /*0830*/ 	.word	0xffffffff


	//   ....[29]....
        /*0834*/ 	.word	0xffffffff


	//   ....[30]....
        /*0838*/ 	.word	0xffffffff


	//   ....[31]....
        /*083c*/ 	.word	0xffffffff


	//   ....[32]....
        /*0840*/ 	.word	0xffffffff


	//   ....[33]....
        /*0844*/ 	.word	0xffffffff


	//   ....[34]....
        /*0848*/ 	.word	0xffffffff


	//   ....[35]....
        /*084c*/ 	.word	0xffffffff


	//   ....[36]....
        /*0850*/ 	.word	0xffffffff


	//   ....[37]....
        /*0854*/ 	.word	0xffffffff


	//   ....[38]....
        /*0858*/ 	.word	0xffffffff


	//   ....[39]....
        /*085c*/ 	.word	0xffffffff


	//   ....[40]....
        /*0860*/ 	.word	0xffffffff


	//   ....[41]....
        /*0864*/ 	.word	0xffffffff


	//   ....[42]....
        /*0868*/ 	.word	0xffffffff


	//   ....[43]....
        /*086c*/ 	.word	0xffffffff


	//   ....[44]....
        /*0870*/ 	.word	0xffffffff


	//   ....[45]....
        /*0874*/ 	.word	0xffffffff


	//   ....[46]....
        /*0878*/ 	.word	0xffffffff


	//   ....[47]....
        /*087c*/ 	.word	0xffffffff


	//   ....[48]....
        /*0880*/ 	.word	0xffffffff


	//   ....[49]....
        /*0884*/ 	.word	0xffffffff


	//   ....[50]....
        /*0888*/ 	.word	0xffffffff


	//   ....[51]....
        /*088c*/ 	.word	0xffffffff


	//   ....[52]....
        /*0890*/ 	.word	0xffffffff


	//   ....[53]....
        /*0894*/ 	.word	0xffffffff


	//   ....[54]....
        /*0898*/ 	.word	0xffffffff


	//   ....[55]....
        /*089c*/ 	.word	0xffffffff


	//   ....[56]....
        /*08a0*/ 	.word	0xffffffff


	//   ....[57]....
        /*08a4*/ 	.word	0xffffffff


	//   ....[58]....
        /*08a8*/ 	.word	0xffffffff


	//   ....[59]....
        /*08ac*/ 	.word	0xffffffff


	//   ....[60]....
        /*08b0*/ 	.word	0xffffffff


	//   ....[61]....
        /*08b4*/ 	.word	0xffffffff


	//   ....[62]....
        /*08b8*/ 	.word	0xffffffff


	//   ....[63]....
        /*08bc*/ 	.word	0xffffffff


	//   ....[64]....
        /*08c0*/ 	.word	0xffffffff


	//   ....[65]....
        /*08c4*/ 	.word	0xffffffff


	//   ....[66]....
        /*08c8*/ 	.word	0xffffffff


	//   ....[67]....
        /*08cc*/ 	.word	0xffffffff


	//   ....[68]....
        /*08d0*/ 	.word	0xffffffff


	//   ....[69]....
        /*08d4*/ 	.word	0xffffffff


	//   ....[70]....
        /*08d8*/ 	.word	0xffffffff


	//   ....[71]....
        /*08dc*/ 	.word	0xffffffff


	//   ....[72]....
        /*08e0*/ 	.word	0xffffffff


	//   ....[73]....
        /*08e4*/ 	.word	0xffffffff


	//   ....[74]....
        /*08e8*/ 	.word	0xffffffff


	//   ....[75]....
        /*08ec*/ 	.word	0xffffffff


	//   ....[76]....
        /*08f0*/ 	.word	0xffffffff


	//   ....[77]....
        /*08f4*/ 	.word	0xffffffff


	//   ....[78]....
        /*08f8*/ 	.word	0xffffffff


	//   ....[79]....
        /*08fc*/ 	.word	0xffffffff


	//   ....[80]....
        /*0900*/ 	.word	0xffffffff


	//   ....[81]....
        /*0904*/ 	.word	0xffffffff


	//   ....[82]....
        /*0908*/ 	.word	0xffffffff


	//   ....[83]....
        /*090c*/ 	.word	0xffffffff


	//   ....[84]....
        /*0910*/ 	.word	0xffffffff


	//   ....[85]....
        /*0914*/ 	.word	0xffffffff


	//   ....[86]....
        /*0918*/ 	.word	0xffffffff


	//   ....[87]....
        /*091c*/ 	.word	0xffffffff


	//   ....[88]....
        /*0920*/ 	.word	0xffffffff


	//   ....[89]....
        /*0924*/ 	.word	0xffffffff


	//   ....[90]....
        /*0928*/ 	.word	0xffffffff


	//   ....[91]....
        /*092c*/ 	.word	0xffffffff


	//   ....[92]....
        /*0930*/ 	.word	0xffffffff


	//   ....[93]....
        /*0934*/ 	.word	0xffffffff


	//   ....[94]....
        /*0938*/ 	.word	0xffffffff


	//   ....[95]....
        /*093c*/ 	.word	0xffffffff


	//   ....[96]....
        /*0940*/ 	.word	0xffffffff


	//   ....[97]....
        /*0944*/ 	.word	0xffffffff


	//   ....[98]....
        /*0948*/ 	.word	0x0500000f


	//   ....[99]....
        /*094c*/ 	.word	0x0500000f


	//   ....[100]....
        /*0950*/ 	.word	0x0500000f


	//   ....[101]....
        /*0954*/ 	.word	0x0500000f


	//   ....[102]....
        /*0958*/ 	.word	0x0500000f


	//   ....[103]....
        /*095c*/ 	.word	0x0500000f


	//   ....[104]....
        /*0960*/ 	.word	0x0500000f


	//   ....[105]....
        /*0964*/ 	.word	0x0500000f


	//   ....[106]....
        /*0968*/ 	.word	0x0500000f


	//   ....[107]....
        /*096c*/ 	.word	0x0500000f


	//   ....[108]....
        /*0970*/ 	.word	0x0500000f


	//   ....[109]....
        /*0974*/ 	.word	0x0500000f


	//   ....[110]....
        /*0978*/ 	.word	0x0500000f


	//   ....[111]....
        /*097c*/ 	.word	0x0500000f


	//   ....[112]....
        /*0980*/ 	.word	0x0500000f


	//   ....[113]....
        /*0984*/ 	.word	0x0500000f


	//   ....[114]....
        /*0988*/ 	.word	0x0500000f


	//   ....[115]....
        /*098c*/ 	.word	0x0500000f


	//   ....[116]....
        /*0990*/ 	.word	0x0500000f


	//   ....[117]....
        /*0994*/ 	.word	0x0500000f


	//   ....[118]....
        /*0998*/ 	.word	0x0500000f


	//   ....[119]....
        /*099c*/ 	.word	0x0500000f


	//   ....[120]....
        /*09a0*/ 	.word	0x0500000f


	//   ....[121]....
        /*09a4*/ 	.word	0x0500000f


	//   ....[122]....
        /*09a8*/ 	.word	0x0500000f


	//   ....[123]....
        /*09ac*/ 	.word	0x0500000f


	//   ....[124]....
        /*09b0*/ 	.word	0x0500000f


	//   ....[125]....
        /*09b4*/ 	.word	0x0500000f


	//   ....[126]....
        /*09b8*/ 	.word	0x0500000f


	//   ....[127]....
        /*09bc*/ 	.word	0x0500000f


	//   ....[128]....
        /*09c0*/ 	.word	0x0500000f


	//   ....[129]....
        /*09c4*/ 	.word	0x0500000f


	//   ....[130]....
        /*09c8*/ 	.word	0x0500000f


	//   ....[131]....
        /*09cc*/ 	.word	0x0500000f


	//   ....[132]....
        /*09d0*/ 	.word	0x0500000f


	//   ....[133]....
        /*09d4*/ 	.word	0x0500000f


	//   ....[134]....
        /*09d8*/ 	.word	0x0500000f


	//   ....[135]....
        /*09dc*/ 	.word	0x0500000f


	//   ....[136]....
        /*09e0*/ 	.word	0x0500000f


	//   ....[137]....
        /*09e4*/ 	.word	0x0500000f


	//   ....[138]....
        /*09e8*/ 	.word	0x0500000f


	//   ....[139]....
        /*09ec*/ 	.word	0x0500000f


	//   ....[140]....
        /*09f0*/ 	.word	0x0500000f


	//   ....[141]....
        /*09f4*/ 	.word	0x0500000f


	//----- nvinfo : EIATTR_COOP_GROUP_INSTR_OFFSETS
	.align		4
.L_769:
        /*09f8*/ 	.byte	0x04, 0x28
        /*09fa*/ 	.short	(.L_771 - .L_770)


	//   ....[0]....
.L_770:
        /*09fc*/ 	.word	0x00000060


	//   ....[1]....
        /*0a00*/ 	.word	0x000001a0


	//   ....[2]....
        /*0a04*/ 	.word	0x000001e0


	//   ....[3]....
        /*0a08*/ 	.word	0x000003f0


	//   ....[4]....
        /*0a0c*/ 	.word	0x00000550


	//   ....[5]....
        /*0a10*/ 	.word	0x00000670


	//   ....[6]....
        /*0a14*/ 	.word	0x000007d0


	//   ....[7]....
        /*0a18*/ 	.word	0x000046f0


	//   ....[8]....
        /*0a1c*/ 	.word	0x00005ff0


	//   ....[9]....
        /*0a20*/ 	.word	0x000065b0


	//   ....[10]....
        /*0a24*/ 	.word	0x000065c0


	//   ....[11]....
        /*0a28*/ 	.word	0x000065d0


	//   ....[12]....
        /*0a2c*/ 	.word	0x000065e0


	//   ....[13]....
        /*0a30*/ 	.word	0x00007590


	//   ....[14]....
        /*0a34*/ 	.word	0x000075a0


	//   ....[15]....
        /*0a38*/ 	.word	0x000075b0


	//   ....[16]....
        /*0a3c*/ 	.word	0x000075c0


	//   ....[17]....
        /*0a40*/ 	.word	0x00008c40


	//   ....[18]....
        /*0a44*/ 	.word	0x0000a6e0


	//   ....[19]....
        /*0a48*/ 	.word	0x0000a7c0


	//   ....[20]....
        /*0a4c*/ 	.word	0x0000a970


	//   ....[21]....
        /*0a50*/ 	.word	0x0000aa20


	//   ....[22]....
        /*0a54*/ 	.word	0x0000b2f0


	//   ....[23]....
        /*0a58*/ 	.word	0x0000b970


	//   ....[24]....
        /*0a5c*/ 	.word	0x0000d2d0


	//   ....[25]....
        /*0a60*/ 	.word	0x0000d2e0


	//   ....[26]....
        /*0a64*/ 	.word	0x0000d310


	//   ....[27]....
        /*0a68*/ 	.word	0x0000d3a0


	//   ....[28]....
        /*0a6c*/ 	.word	0x0000e610


	//   ....[29]....
        /*0a70*/ 	.word	0x0000e660


	//   ....[30]....
        /*0a74*/ 	.word	0x0000e690


	//   ....[31]....
        /*0a78*/ 	.word	0x0000e6f0


	//   ....[32]....
        /*0a7c*/ 	.word	0x0000e710


	//   ....[33]....
        /*0a80*/ 	.word	0x000100f0


	//   ....[34]....
        /*0a84*/ 	.word	0x000105c0


	//   ....[35]....
        /*0a88*/ 	.word	0x00010600


	//   ....[36]....
        /*0a8c*/ 	.word	0x00010620


	//   ....[37]....
        /*0a90*/ 	.word	0x00010640


	//   ....[38]....
        /*0a94*/ 	.word	0x00010c50


	//   ....[39]....
        /*0a98*/ 	.word	0x00010cb0


	//   ....[40]....
        /*0a9c*/ 	.word	0x00010f20


	//   ....[41]....
        /*0aa0*/ 	.word	0x00010f40


	//   ....[42]....
        /*0aa4*/ 	.word	0x00011aa0


	//   ....[43]....
        /*0aa8*/ 	.word	0x00011ac0


	//   ....[44]....
        /*0aac*/ 	.word	0x00011cf0


	//   ....[45]....
        /*0ab0*/ 	.word	0x00011d10


	//   ....[46]....
        /*0ab4*/ 	.word	0x00011fb0


	//   ....[47]....
        /*0ab8*/ 	.word	0x000121a0


	//   ....[48]....
        /*0abc*/ 	.word	0x000121d0


	//   ....[49]....
        /*0ac0*/ 	.word	0x00012200


	//   ....[50]....
        /*0ac4*/ 	.word	0x00012230


	//   ....[51]....
        /*0ac8*/ 	.word	0x00012260


	//   ....[52]....
        /*0acc*/ 	.word	0x00012290


	//   ....[53]....
        /*0ad0*/ 	.word	0x00012400


	//   ....[54]....
        /*0ad4*/ 	.word	0x00012430


	//   ....[55]....
        /*0ad8*/ 	.word	0x00012460


	//   ....[56]....
        /*0adc*/ 	.word	0x00012490


	//   ....[57]....
        /*0ae0*/ 	.word	0x000124c0


	//   ....[58]....
        /*0ae4*/ 	.word	0x000124f0


	//   ....[59]....
        /*0ae8*/ 	.word	0x00012590


	//   ....[60]....
        /*0aec*/ 	.word	0x000125c0


	//   ....[61]....
        /*0af0*/ 	.word	0x00012650


	//   ....[62]....
        /*0af4*/ 	.word	0x00013210


	//   ....[63]....
        /*0af8*/ 	.word	0x00015380


	//   ....[64]....
        /*0afc*/ 	.word	0x00015f00


	//   ....[65]....
        /*0b00*/ 	.word	0x00015f10


	//   ....[66]....
        /*0b04*/ 	.word	0x00015f30


	//   ....[67]....
        /*0b08*/ 	.word	0x00016000


	//   ....[68]....
        /*0b0c*/ 	.word	0x00016030


	//   ....[69]....
        /*0b10*/ 	.word	0x00016090


	//   ....[70]....
        /*0b14*/ 	.word	0x000160a0


	//   ....[71]....
        /*0b18*/ 	.word	0x00016110


	//   ....[72]....
        /*0b1c*/ 	.word	0x00016a60


	//   ....[73]....
        /*0b20*/ 	.word	0x00016a70


	//   ....[74]....
        /*0b24*/ 	.word	0x00016bb0


	//   ....[75]....
        /*0b28*/ 	.word	0x00016bc0


	//   ....[76]....
        /*0b2c*/ 	.word	0x00016e70


	//   ....[77]....
        /*0b30*/ 	.word	0x00016e80


	//   ....[78]....
        /*0b34*/ 	.word	0x00016ff0


	//   ....[79]....
        /*0b38*/ 	.word	0x00017000


	//   ....[80]....
        /*0b3c*/ 	.word	0x0001ae40


	//   ....[81]....
        /*0b40*/ 	.word	0x0001ae70


	//   ....[82]....
        /*0b44*/ 	.word	0x0001aeb0


	//   ....[83]....
        /*0b48*/ 	.word	0x0001aee0


	//   ....[84]....
        /*0b4c*/ 	.word	0x0001af10


	//   ....[85]....
        /*0b50*/ 	.word	0x0001af40


	//   ....[86]....
        /*0b54*/ 	.word	0x0001af70


	//   ....[87]....
        /*0b58*/ 	.word	0x0001afa0


	//   ....[88]....
        /*0b5c*/ 	.word	0x0001b120


	//   ....[89]....
        /*0b60*/ 	.word	0x0001b150


	//   ....[90]....
        /*0b64*/ 	.word	0x0001b180


	//   ....[91]....
        /*0b68*/ 	.word	0x0001b1b0


	//   ....[92]....
        /*0b6c*/ 	.word	0x0001b1e0


	//   ....[93]....
        /*0b70*/ 	.word	0x0001b210


	//   ....[94]....
        /*0b74*/ 	.word	0x0001b2d0


	//   ....[95]....
        /*0b78*/ 	.word	0x0001b2f0


	//   ....[96]....
        /*0b7c*/ 	.word	0x0001b360


	//   ....[97]....
        /*0b80*/ 	.word	0x0001b800


	//   ....[98]....
        /*0b84*/ 	.word	0x0001bc40


	//   ....[99]....
        /*0b88*/ 	.word	0x0001bcd0


	//   ....[100]....
        /*0b8c*/ 	.word	0x0001bd20


	//   ....[101]....
        /*0b90*/ 	.word	0x0001bd70


	//   ....[102]....
        /*0b94*/ 	.word	0x0001be50


	//   ....[103]....
        /*0b98*/ 	.word	0x0001bee0


	//   ....[104]....
        /*0b9c*/ 	.word	0x0001bf40


	//   ....[105]....
        /*0ba0*/ 	.word	0x0001bfa0


	//   ....[106]....
        /*0ba4*/ 	.word	0x0001c240


	//   ....[107]....
        /*0ba8*/ 	.word	0x0001c530


	//   ....[108]....
        /*0bac*/ 	.word	0x0001c6b0


	//   ....[109]....
        /*0bb0*/ 	.word	0x0001c700


	//   ....[110]....
        /*0bb4*/ 	.word	0x0001c760


	//   ....[111]....
        /*0bb8*/ 	.word	0x0001c7c0


	//   ....[112]....
        /*0bbc*/ 	.word	0x0001c910


	//   ....[113]....
        /*0bc0*/ 	.word	0x0001c9b0


	//   ....[114]....
        /*0bc4*/ 	.word	0x0001ca60


	//   ....[115]....
        /*0bc8*/ 	.word	0x0001cb40


	//   ....[116]....
        /*0bcc*/ 	.word	0x0001cd10


	//   ....[117]....
        /*0bd0*/ 	.word	0x0001cdd0


	//   ....[118]....
        /*0bd4*/ 	.word	0x0001d080


	//   ....[119]....
        /*0bd8*/ 	.word	0x0001d1a0


	//   ....[120]....
        /*0bdc*/ 	.word	0x0001d370


	//   ....[121]....
        /*0be0*/ 	.word	0x0001d440


	//   ....[122]....
        /*0be4*/ 	.word	0x0001d640


	//   ....[123]....
        /*0be8*/ 	.word	0x0001d6d0


	//   ....[124]....
        /*0bec*/ 	.word	0x0001da00


	//   ....[125]....
        /*0bf0*/ 	.word	0x0001daa0


	//   ....[126]....
        /*0bf4*/ 	.word	0x0001dbc0


	//   ....[127]....
        /*0bf8*/ 	.word	0x0001dc40


	//   ....[128]....
        /*0bfc*/ 	.word	0x0001dcc0


	//   ....[129]....
        /*0c00*/ 	.word	0x0001dd40


	//   ....[130]....
        /*0c04*/ 	.word	0x0001ddc0


	//   ....[131]....
        /*0c08*/ 	.word	0x0001de50


	//   ....[132]....
        /*0c0c*/ 	.word	0x0001def0


	//   ....[133]....
        /*0c10*/ 	.word	0x0001dfa0


	//   ....[134]....
        /*0c14*/ 	.word	0x0001e020


	//   ....[135]....
        /*0c18*/ 	.word	0x0001e0a0


	//   ....[136]....
        /*0c1c*/ 	.word	0x0001e120


	//   ....[137]....
        /*0c20*/ 	.word	0x0001e1b0


	//   ....[138]....
        /*0c24*/ 	.word	0x0001e230


	//   ....[139]....
        /*0c28*/ 	.word	0x0001e2d0


	//   ....[140]....
        /*0c2c*/ 	.word	0x0001e360


	//   ....[141]....
        /*0c30*/ 	.word	0x0001e490


	//----- nvinfo : EIATTR_REG_RECONFIG
	.align		4
.L_771:
        /*0c34*/ 	.byte	0x01, 0x54
	.zero		2


	//----- nvinfo : EIATTR_SYSCALL_OFFSETS
	.align		4
        /*0c38*/ 	.byte	0x04, 0x46
        /*0c3a*/ 	.short	(.L_773 - .L_772)


	//   ....[0]....
.L_772:
        /*0c3c*/ 	.word	0x000019a0


	//   ....[1]....
        /*0c40*/ 	.word	0x00001af0


	//   ....[2]....
        /*0c44*/ 	.word	0x000061a0


	//   ....[3]....
        /*0c48*/ 	.word	0x00006520


	//   ....[4]....
        /*0c4c*/ 	.word	0x00014f70


	//   ....[5]....
        /*0c50*/ 	.word	0x000150d0


	//   ....[6]....
        /*0c54*/ 	.word	0x000151d0


	//   ....[7]....
        /*0c58*/ 	.word	0x00015ae0


	//   ....[8]....
        /*0c5c*/ 	.word	0x00016430


	//----- nvinfo : EIATTR_MBARRIER_INSTR_OFFSETS
	.align		4
.L_773:
        /*0c60*/ 	.byte	0x04, 0x39
        /*0c62*/ 	.short	(.L_775 - .L_774)


	//   ....[0]....
.L_774:
        /*0c64*/ 	.word	0x000002d0
        /*0c68*/ 	.word	0x000000ff
        /*0c6c*/ 	.word	0x00038800
        /*0c70*/ 	.short	0x0100
        /*0c72*/ 	.byte	0x08
	.zero		1


	//   ....[1]....
        /*0c74*/ 	.word	0x000002e0
        /*0c78*/ 	.word	0x000000ff
        /*0c7c*/ 	.word	0x00038810
        /*0c80*/ 	.short	0x0100
        /*0c82*/ 	.byte	0x08
	.zero		1


	//   ....[2]....
        /*0c84*/ 	.word	0x000002f0
        /*0c88*/ 	.word	0x000000ff
        /*0c8c*/ 	.word	0x00038820
        /*0c90*/ 	.short	0x0100
        /*0c92*/ 	.byte	0x08
	.zero		1


	//   ....[3]....
        /*0c94*/ 	.word	0x000003a0
        /*0c98*/ 	.word	0x000000ff
        /*0c9c*/ 	.word	0x00038830
        /*0ca0*/ 	.short	0x0100
        /*0ca2*/ 	.byte	0x06
	.zero		1


	//   ....[4]....
        /*0ca4*/ 	.word	0x000003b0
        /*0ca8*/ 	.word	0x000000ff
        /*0cac*/ 	.word	0x00038840
        /*0cb0*/ 	.short	0x0100
        /*0cb2*/ 	.byte	0x06
	.zero		1


	//   ....[5]....
        /*0cb4*/ 	.word	0x000003c0
        /*0cb8*/ 	.word	0x000000ff
        /*0cbc*/ 	.word	0x00038838
        /*0cc0*/ 	.short	0x0100
        /*0cc2*/ 	.byte	0x06
	.zero		1


	//   ....[6]....
        /*0cc4*/ 	.word	0x000003d0
        /*0cc8*/ 	.word	0x000000ff
        /*0ccc*/ 	.word	0x00038848
        /*0cd0*/ 	.short	0x0100
        /*0cd2*/ 	.byte	0x06
	.zero		1


	//   ....[7]....
        /*0cd4*/ 	.word	0x00000500
        /*0cd8*/ 	.word	0x000000ff
        /*0cdc*/ 	.word	0x00038850
        /*0ce0*/ 	.short	0x0100
        /*0ce2*/ 	.byte	0x08
	.zero		1


	//   ....[8]....
        /*0ce4*/ 	.word	0x00000510
        /*0ce8*/ 	.word	0x000000ff
        /*0cec*/ 	.word	0x00038860
        /*0cf0*/ 	.short	0x0100
        /*0cf2*/ 	.byte	0x08
	.zero		1


	//   ....[9]....
        /*0cf4*/ 	.word	0x00000520
        /*0cf8*/ 	.word	0x000000ff
        /*0cfc*/ 	.word	0x00038858
        /*0d00*/ 	.short	0x0100
        /*0d02*/ 	.byte	0x08
	.zero		1


	//   ....[10]....
        /*0d04*/ 	.word	0x00000530
        /*0d08*/ 	.word	0x000000ff
        /*0d0c*/ 	.word	0x00038868
        /*0d10*/ 	.short	0x0100
        /*0d12*/ 	.byte	0x08
	.zero		1


	//   ....[11]....
        /*0d14*/ 	.word	0x00000620
        /*0d18*/ 	.word	0x000000ff
        /*0d1c*/ 	.word	0x00038870
        /*0d20*/ 	.short	0x0100
        /*0d22*/ 	.byte	0x06
	.zero		1


	//   ....[12]....
        /*0d24*/ 	.word	0x00000630
        /*0d28*/ 	.word	0x000000ff
        /*0d2c*/ 	.word	0x00038880
        /*0d30*/ 	.short	0x0100
        /*0d32*/ 	.byte	0x06
	.zero		1


	//   ....[13]....
        /*0d34*/ 	.word	0x00000640
        /*0d38*/ 	.word	0x000000ff
        /*0d3c*/ 	.word	0x00038878
        /*0d40*/ 	.short	0x0100
        /*0d42*/ 	.byte	0x06
	.zero		1


	//   ....[14]....
        /*0d44*/ 	.word	0x00000650
        /*0d48*/ 	.word	0x000000ff
        /*0d4c*/ 	.word	0x00038888
        /*0d50*/ 	.short	0x0100
        /*0d52*/ 	.byte	0x06
	.zero		1


	//   ....[15]....
        /*0d54*/ 	.word	0x00000780
        /*0d58*/ 	.word	0x000000ff
        /*0d5c*/ 	.word	0x00038890
        /*0d60*/ 	.short	0x0100
        /*0d62*/ 	.byte	0x08
	.zero		1


	//   ....[16]....
        /*0d64*/ 	.word	0x00000790
        /*0d68*/ 	.word	0x000000ff
        /*0d6c*/ 	.word	0x000388a0
        /*0d70*/ 	.short	0x0100
        /*0d72*/ 	.byte	0x08
	.zero		1


	//   ....[17]....
        /*0d74*/ 	.word	0x000007a0
        /*0d78*/ 	.word	0x000000ff
        /*0d7c*/ 	.word	0x00038898
        /*0d80*/ 	.short	0x0100
        /*0d82*/ 	.byte	0x08
	.zero		1


	//   ....[18]....
        /*0d84*/ 	.word	0x000007b0
        /*0d88*/ 	.word	0x000000ff
        /*0d8c*/ 	.word	0x000388a8
        /*0d90*/ 	.short	0x0100
        /*0d92*/ 	.byte	0x08
	.zero		1


	//   ....[19]....
        /*0d94*/ 	.word	0x000008e0
        /*0d98*/ 	.word	0x000000ff
        /*0d9c*/ 	.word	0x000388b0
        /*0da0*/ 	.short	0x0100
        /*0da2*/ 	.byte	0x08
	.zero		1


	//   ....[20]....
        /*0da4*/ 	.word	0x000008f0
        /*0da8*/ 	.word	0x000000ff
        /*0dac*/ 	.word	0x000388c0
        /*0db0*/ 	.short	0x0100
        /*0db2*/ 	.byte	0x08
	.zero		1


	//   ....[21]....
        /*0db4*/ 	.word	0x00000900
        /*0db8*/ 	.word	0x000000ff
        /*0dbc*/ 	.word	0x000388b8
        /*0dc0*/ 	.short	0x0100
        /*0dc2*/ 	.byte	0x08
	.zero		1


	//   ....[22]....
        /*0dc4*/ 	.word	0x00000910
        /*0dc8*/ 	.word	0x000000ff
        /*0dcc*/ 	.word	0x000388c8
        /*0dd0*/ 	.short	0x0100
        /*0dd2*/ 	.byte	0x08
	.zero		1


	//   ....[23]....
        /*0dd4*/ 	.word	0x000026b0
        /*0dd8*/ 	.word	0x00000042
        /*0ddc*/ 	.word	0x00038890
        /*0de0*/ 	.short	0x010a
        /*0de2*/ 	.byte	0x3f
	.zero		1


	//   ....[24]....
        /*0de4*/ 	.word	0x00003060
        /*0de8*/ 	.word	0x00000042
        /*0dec*/ 	.word	0x00038890
        /*0df0*/ 	.short	0x010a
        /*0df2*/ 	.byte	0x3f
	.zero		1


	//   ....[25]....
        /*0df4*/ 	.word	0x000038e0
        /*0df8*/ 	.word	0x00000042
        /*0dfc*/ 	.word	0x00038890
        /*0e00*/ 	.short	0x010a
        /*0e02*/ 	.byte	0x3f
	.zero		1


	//   ....[26]....
        /*0e04*/ 	.word	0x00003ae0
        /*0e08*/ 	.word	0x00000004
        /*0e0c*/ 	.word	0x00000000
        /*0e10*/ 	.short	0x0101
        /*0e12*/ 	.byte	0x3f
	.zero		1


	//   ....[27]....
        /*0e14*/ 	.word	0x00003b20
        /*0e18*/ 	.word	0x00000042
        /*0e1c*/ 	.word	0x000388b0
        /*0e20*/ 	.short	0x010a
        /*0e22*/ 	.byte	0x3f
	.zero		1


	//   ....[28]....
        /*0e24*/ 	.word	0x00004180
        /*0e28*/ 	.word	0x00000042
        /*0e2c*/ 	.word	0x00000000
        /*0e30*/ 	.short	0x0101
        /*0e32*/ 	.byte	0x3f
	.zero		1


	//   ....[29]....
        /*0e34*/ 	.word	0x00004b30
        /*0e38*/ 	.word	0x00000000
        /*0e3c*/ 	.word	0x00000000
        /*0e40*/ 	.short	0x0101
        /*0e42*/ 	.byte	0x3f
	.zero		1


	//   ....[30]....
        /*0e44*/ 	.word	0x000056a0
        /*0e48*/ 	.word	0x00000000
        /*0e4c*/ 	.word	0x00000000
        /*0e50*/ 	.short	0x0101
        /*0e52*/ 	.byte	0x3f
	.zero		1


	//   ....[31]....
        /*0e54*/ 	.word	0x00006230
        /*0e58*/ 	.word	0x00000002
        /*0e5c*/ 	.word	0x00038800
        /*0e60*/ 	.short	0x010a
        /*0e62*/ 	.byte	0x3f
	.zero		1


	//   ....[32]....
        /*0e64*/ 	.word	0x00006280
        /*0e68*/ 	.word	0x00000002
        /*0e6c*/ 	.word	0x00038800
        /*0e70*/ 	.short	0x010a
        /*0e72*/ 	.byte	0x3f
	.zero		1


	//   ....[33]....
        /*0e74*/ 	.word	0x000068a0
        /*0e78*/ 	.word	0x00000002
        /*0e7c*/ 	.word	0x00038800
        /*0e80*/ 	.short	0x010a
        /*0e82*/ 	.byte	0x3f
	.zero		1


	//   ....[34]....
        /*0e84*/ 	.word	0x00007770
        /*0e88*/ 	.word	0x00000002
        /*0e8c*/ 	.word	0x00038800
        /*0e90*/ 	.short	0x010a
        /*0e92*/ 	.byte	0x3f
	.zero		1


	//   ....[35]....
        /*0e94*/ 	.word	0x00008520
        /*0e98*/ 	.word	0x00000014
        /*0e9c*/ 	.word	0x00038830
        /*0ea0*/ 	.short	0x010a
        /*0ea2*/ 	.byte	0x3f
	.zero		1


	//   ....[36]....
        /*0ea4*/ 	.word	0x000085d0
        /*0ea8*/ 	.word	0x00000014
        /*0eac*/ 	.word	0x00038830
        /*0eb0*/ 	.short	0x010a
        /*0eb2*/ 	.byte	0x3f
	.zero		1


	//   ....[37]....
        /*0eb4*/ 	.word	0x000088e0
        /*0eb8*/ 	.word	0x00000002
        /*0ebc*/ 	.word	0x00038810
        /*0ec0*/ 	.short	0x010a
        /*0ec2*/ 	.byte	0x3f
	.zero		1


	//   ....[38]....
        /*0ec4*/ 	.word	0x00008930
        /*0ec8*/ 	.word	0x00000014
        /*0ecc*/ 	.word	0x00038850
        /*0ed0*/ 	.short	0x010a
        /*0ed2*/ 	.byte	0x3f
	.zero		1


	//   ....[39]....
        /*0ed4*/ 	.word	0x000089f0
        /*0ed8*/ 	.word	0x00000014
        /*0edc*/ 	.word	0x00038850
        /*0ee0*/ 	.short	0x010a
        /*0ee2*/ 	.byte	0x3f
	.zero		1


	//   ....[40]....
        /*0ee4*/ 	.word	0x0000ad50
        /*0ee8*/ 	.word	0x0000000e
        /*0eec*/ 	.word	0x00000000
        /*0ef0*/ 	.short	0x0101
        /*0ef2*/ 	.byte	0x3f
	.zero		1


	//   ....[41]....
        /*0ef4*/ 	.word	0x0000b310
        /*0ef8*/ 	.word	0x00000014
        /*0efc*/ 	.word	0x00000000
        /*0f00*/ 	.short	0x0101
        /*0f02*/ 	.byte	0x3f
	.zero		1


	//   ....[42]....
        /*0f04*/ 	.word	0x0000b420
        /*0f08*/ 	.word	0x0000000e
        /*0f0c*/ 	.word	0x00038830
        /*0f10*/ 	.short	0x010a
        /*0f12*/ 	.byte	0x3f
	.zero		1


	//   ....[43]....
        /*0f14*/ 	.word	0x0000b4d0
        /*0f18*/ 	.word	0x0000000e
        /*0f1c*/ 	.word	0x00038830
        /*0f20*/ 	.short	0x010a
        /*0f22*/ 	.byte	0x3f
	.zero		1


	//   ....[44]....
        /*0f24*/ 	.word	0x0000b740
        /*0f28*/ 	.word	0x0000000e
        /*0f2c*/ 	.word	0x00038850
        /*0f30*/ 	.short	0x010a
        /*0f32*/ 	.byte	0x3f
	.zero		1


	//   ....[45]....
        /*0f34*/ 	.word	0x0000b790
        /*0f38*/ 	.word	0x0000000e
        /*0f3c*/ 	.word	0x00038850
        /*0f40*/ 	.short	0x010a
        /*0f42*/ 	.byte	0x3f
	.zero		1


	//   ....[46]....
        /*0f44*/ 	.word	0x0000d6c0
        /*0f48*/ 	.word	0x000000a2
        /*0f4c*/ 	.word	0x00000000
        /*0f50*/ 	.short	0x0101
        /*0f52*/ 	.byte	0x3f
	.zero		1


	//   ....[47]....
        /*0f54*/ 	.word	0x0000e630
        /*0f58*/ 	.word	0x0000000e
        /*0f5c*/ 	.word	0x00000000
        /*0f60*/ 	.short	0x0101
        /*0f62*/ 	.byte	0x3f
	.zero		1


	//   ....[48]....
        /*0f64*/ 	.word	0x00010cd0
        /*0f68*/ 	.word	0x00000000
        /*0f6c*/ 	.word	0x00000000
        /*0f70*/ 	.short	0x0101
        /*0f72*/ 	.byte	0x3f
	.zero		1


	//   ....[49]....
        /*0f74*/ 	.word	0x00013300
        /*0f78*/ 	.word	0x00000005
        /*0f7c*/ 	.word	0x00038820
        /*0f80*/ 	.short	0x010a
        /*0f82*/ 	.byte	0x3f
	.zero		1


	//   ....[50]....
        /*0f84*/ 	.word	0x000133f0
        /*0f88*/ 	.word	0x00000004
        /*0f8c*/ 	.word	0x000388a0
        /*0f90*/ 	.short	0x010a
        /*0f92*/ 	.byte	0x3f
	.zero		1


	//   ....[51]....
        /*0f94*/ 	.word	0x00013640
        /*0f98*/ 	.word	0x00000004
        /*0f9c*/ 	.word	0x000388c0
        /*0fa0*/ 	.short	0x010a
        /*0fa2*/ 	.byte	0x3f
	.zero		1


	//   ....[52]....
        /*0fa4*/ 	.word	0x000140c0
        /*0fa8*/ 	.word	0x00000004
        /*0fac*/ 	.word	0x000388a0
        /*0fb0*/ 	.short	0x010a
        /*0fb2*/ 	.byte	0x3f
	.zero		1


	//   ....[53]....
        /*0fb4*/ 	.word	0x00014300
        /*0fb8*/ 	.word	0x00000004
        /*0fbc*/ 	.word	0x000388c0
        /*0fc0*/ 	.short	0x010a
        /*0fc2*/ 	.byte	0x3f
	.zero		1


	//   ....[54]....
        /*0fc4*/ 	.word	0x00015620
        /*0fc8*/ 	.word	0x00000000
        /*0fcc*/ 	.word	0x00038840
        /*0fd0*/ 	.short	0x010a
        /*0fd2*/ 	.byte	0x3f
	.zero		1


	//   ....[55]....
        /*0fd4*/ 	.word	0x000161d0
        /*0fd8*/ 	.word	0x00000008
        /*0fdc*/ 	.word	0x00038800
        /*0fe0*/ 	.short	0x0107
        /*0fe2*/ 	.byte	0x3f
	.zero		1


	//   ....[56]....
        /*0fe4*/ 	.word	0x00016280
        /*0fe8*/ 	.word	0x00000000
        /*0fec*/ 	.word	0x00038800
        /*0ff0*/ 	.short	0x0101
        /*0ff2*/ 	.byte	0x3f
	.zero		1


	//   ....[57]....
        /*0ff4*/ 	.word	0x00017230
        /*0ff8*/ 	.word	0x00000000
        /*0ffc*/ 	.word	0x00038810
        /*1000*/ 	.short	0x0107
        /*1002*/ 	.byte	0x3f
	.zero		1


	//   ....[58]....
        /*1004*/ 	.word	0x00017330
        /*1008*/ 	.word	0x00000002
        /*100c*/ 	.word	0x00038810
        /*1010*/ 	.short	0x0101
        /*1012*/ 	.byte	0x3f
	.zero		1


	//   ....[59]....
        /*1014*/ 	.word	0x00017350
        /*1018*/ 	.word	0x00000002
        /*101c*/ 	.word	0x00038820
        /*1020*/ 	.short	0x010a
        /*1022*/ 	.byte	0x3f
	.zero		1


	//   ....[60]....
        /*1024*/ 	.word	0x00017460
        /*1028*/ 	.word	0x00000003
        /*102c*/ 	.word	0x00038860
        /*1030*/ 	.short	0x010a
        /*1032*/ 	.byte	0x3f
	.zero		1


	//   ....[61]....
        /*1034*/ 	.word	0x00018170
        /*1038*/ 	.word	0x00000002
        /*103c*/ 	.word	0x00038840
        /*1040*/ 	.short	0x010a
        /*1042*/ 	.byte	0x3f
	.zero		1


	//   ....[62]....
        /*1044*/ 	.word	0x000183d0
        /*1048*/ 	.word	0x00000002
        /*104c*/ 	.word	0x00038860
        /*1050*/ 	.short	0x010a
        /*1052*/ 	.byte	0x3f
	.zero		1


	//   ....[63]....
        /*1054*/ 	.word	0x00019070
        /*1058*/ 	.word	0x00000002
        /*105c*/ 	.word	0x00038840
        /*1060*/ 	.short	0x010a
        /*1062*/ 	.byte	0x3f
	.zero		1


	//   ....[64]....
        /*1064*/ 	.word	0x000192c0
        /*1068*/ 	.word	0x00000002
        /*106c*/ 	.word	0x00038860
        /*1070*/ 	.short	0x010a
        /*1072*/ 	.byte	0x3f
	.zero		1


	//   ....[65]....
        /*1074*/ 	.word	0x00019ed0
        /*1078*/ 	.word	0x00000002
        /*107c*/ 	.word	0x00038840
        /*1080*/ 	.short	0x010a
        /*1082*/ 	.byte	0x3f
	.zero		1


	//   ....[66]....
        /*1084*/ 	.word	0x0001a130
        /*1088*/ 	.word	0x00000002
        /*108c*/ 	.word	0x00038860
        /*1090*/ 	.short	0x010a
        /*1092*/ 	.byte	0x3f
	.zero		1


	//   ....[67]....
        /*1094*/ 	.word	0x0001b780
        /*1098*/ 	.word	0x00000000
        /*109c*/ 	.word	0x00038820
        /*10a0*/ 	.short	0x010a
        /*10a2*/ 	.byte	0x3f
	.zero		1


	//   ....[68]....
        /*10a4*/ 	.word	0x0001b930
        /*10a8*/ 	.word	0x00000006
        /*10ac*/ 	.word	0x00000000
        /*10b0*/ 	.short	0x010a
        /*10b2*/ 	.byte	0x3f
	.zero		1


	//   ....[69]....
        /*10b4*/ 	.word	0x0001b9a0
        /*10b8*/ 	.word	0x00000007
        /*10bc*/ 	.word	0x00000000
        /*10c0*/ 	.short	0x010a
        /*10c2*/ 	.byte	0x3f
	.zero		1


	//   ....[70]....
        /*10c4*/ 	.word	0x0001ba10
        /*10c8*/ 	.word	0x00000004
        /*10cc*/ 	.word	0x00000000
        /*10d0*/ 	.short	0x010a
        /*10d2*/ 	.byte	0x3f
	.zero		1


	//   ....[71]....
        /*10d4*/ 	.word	0x0001ba40
        /*10d8*/ 	.word	0x00000003
        /*10dc*/ 	.word	0x00000000
        /*10e0*/ 	.short	0x010a
        /*10e2*/ 	.byte	0x3f
	.zero		1


	//   ....[72]....
        /*10e4*/ 	.word	0x0001baa0
        /*10e8*/ 	.word	0x00000042
        /*10ec*/ 	.word	0x00038890
        /*10f0*/ 	.short	0x010a
        /*10f2*/ 	.byte	0x3f
	.zero		1


	//   ....[73]....
        /*10f4*/ 	.word	0x0001baf0
        /*10f8*/ 	.word	0x00000042
        /*10fc*/ 	.word	0x00038890
        /*1100*/ 	.short	0x010a
        /*1102*/ 	.byte	0x3f
	.zero		1


	//   ....[74]....
        /*1104*/ 	.word	0x0001bb40
        /*1108*/ 	.word	0x00000042
        /*110c*/ 	.word	0x00038890
        /*1110*/ 	.short	0x010a
        /*1112*/ 	.byte	0x3f
	.zero		1


	//   ....[75]....
        /*1114*/ 	.word	0x0001bb90
        /*1118*/ 	.word	0x00000042
        /*111c*/ 	.word	0x000388b0
        /*1120*/ 	.short	0x010a
        /*1122*/ 	.byte	0x3f
	.zero		1


	//   ....[76]....
        /*1124*/ 	.word	0x0001bda0
        /*1128*/ 	.word	0x00000002
        /*112c*/ 	.word	0x00038800
        /*1130*/ 	.short	0x010a
        /*1132*/ 	.byte	0x3f
	.zero		1


	//   ....[77]....
        /*1134*/ 	.word	0x0001bfd0
        /*1138*/ 	.word	0x00000002
        /*113c*/ 	.word	0x00038800
        /*1140*/ 	.short	0x010a
        /*1142*/ 	.byte	0x3f
	.zero		1


	//   ....[78]....
        /*1144*/ 	.word	0x0001c020
        /*1148*/ 	.word	0x00000014
        /*114c*/ 	.word	0x00038830
        /*1150*/ 	.short	0x010a
        /*1152*/ 	.byte	0x3f
	.zero		1


	//   ....[79]....
        /*1154*/ 	.word	0x0001c070
        /*1158*/ 	.word	0x00000002
        /*115c*/ 	.word	0x00038810
        /*1160*/ 	.short	0x010a
        /*1162*/ 	.byte	0x3f
	.zero		1


	//   ....[80]....
        /*1164*/ 	.word	0x0001c0c0
        /*1168*/ 	.word	0x00000014
        /*116c*/ 	.word	0x00038850
        /*1170*/ 	.short	0x010a
        /*1172*/ 	.byte	0x3f
	.zero		1


	//   ....[81]....
        /*1174*/ 	.word	0x0001c110
        /*1178*/ 	.word	0x0000000e
        /*117c*/ 	.word	0x00038830
        /*1180*/ 	.short	0x010a
        /*1182*/ 	.byte	0x3f
	.zero		1


	//   ....[82]....
        /*1184*/ 	.word	0x0001c160
        /*1188*/ 	.word	0x0000000e
        /*118c*/ 	.word	0x00038850
        /*1190*/ 	.short	0x010a
        /*1192*/ 	.byte	0x3f
	.zero		1


	//   ....[83]....
        /*1194*/ 	.word	0x0001c310
        /*1198*/ 	.word	0x00000004
        /*119c*/ 	.word	0x00038820
        /*11a0*/ 	.short	0x010a
        /*11a2*/ 	.byte	0x3f
	.zero		1


	//   ....[84]....
        /*11a4*/ 	.word	0x0001c360
        /*11a8*/ 	.word	0x00000004
        /*11ac*/ 	.word	0x000388a0
        /*11b0*/ 	.short	0x010a
        /*11b2*/ 	.byte	0x3f
	.zero		1


	//   ....[85]....
        /*11b4*/ 	.word	0x0001c3b0
        /*11b8*/ 	.word	0x00000004
        /*11bc*/ 	.word	0x000388c0
        /*11c0*/ 	.short	0x010a
        /*11c2*/ 	.byte	0x3f
	.zero		1


	//   ....[86]....
        /*11c4*/ 	.word	0x0001c400
        /*11c8*/ 	.word	0x00000004
        /*11cc*/ 	.word	0x000388a0
        /*11d0*/ 	.short	0x010a
        /*11d2*/ 	.byte	0x3f
	.zero		1


	//   ....[87]....
        /*11d4*/ 	.word	0x0001c450
        /*11d8*/ 	.word	0x00000004
        /*11dc*/ 	.word	0x000388c0
        /*11e0*/ 	.short	0x010a
        /*11e2*/ 	.byte	0x3f
	.zero		1


	//   ....[88]....
        /*11e4*/ 	.word	0x0001c5f0
        /*11e8*/ 	.word	0x00000000
        /*11ec*/ 	.word	0x00038840
        /*11f0*/ 	.short	0x010a
        /*11f2*/ 	.byte	0x3f
	.zero		1


	//   ....[89]....
        /*11f4*/ 	.word	0x0001d720
        /*11f8*/ 	.word	0x00000002
        /*11fc*/ 	.word	0x00038820
        /*1200*/ 	.short	0x010a
        /*1202*/ 	.byte	0x3f
	.zero		1


	//   ....[90]....
        /*1204*/ 	.word	0x0001d770
        /*1208*/ 	.word	0x00000003
        /*120c*/ 	.word	0x00038860
        /*1210*/ 	.short	0x010a
        /*1212*/ 	.byte	0x3f
	.zero		1


	//   ....[91]....
        /*1214*/ 	.word	0x0001d7c0
        /*1218*/ 	.word	0x00000002
        /*121c*/ 	.word	0x00038840
        /*1220*/ 	.short	0x010a
        /*1222*/ 	.byte	0x3f
	.zero		1


	//   ....[92]....
        /*1224*/ 	.word	0x0001d810
        /*1228*/ 	.word	0x00000002
        /*122c*/ 	.word	0x00038860
        /*1230*/ 	.short	0x010a
        /*1232*/ 	.byte	0x3f
	.zero		1


	//   ....[93]....
        /*1234*/ 	.word	0x0001d860
        /*1238*/ 	.word	0x00000002
        /*123c*/ 	.word	0x00038840
        /*1240*/ 	.short	0x010a
        /*1242*/ 	.byte	0x3f
	.zero		1


	//   ....[94]....
        /*1244*/ 	.word	0x0001d8b0
        /*1248*/ 	.word	0x00000002
        /*124c*/ 	.word	0x00038860
        /*1250*/ 	.short	0x010a
        /*1252*/ 	.byte	0x3f
	.zero		1


	//   ....[95]....
        /*1254*/ 	.word	0x0001d900
        /*1258*/ 	.word	0x00000002
        /*125c*/ 	.word	0x00038840
        /*1260*/ 	.short	0x010a
        /*1262*/ 	.byte	0x3f
	.zero		1


	//   ....[96]....
        /*1264*/ 	.word	0x0001d950
        /*1268*/ 	.word	0x00000002
        /*126c*/ 	.word	0x00038860
        /*1270*/ 	.short	0x010a
        /*1272*/ 	.byte	0x3f
	.zero		1


	//   ....[97]....
        /*1274*/ 	.word	0x0001e3b0
        /*1278*/ 	.word	0x00000000
        /*127c*/ 	.word	0x00038820
        /*1280*/ 	.short	0x010a
        /*1282*/ 	.byte	0x3f
	.zero		1


	//   ....[98]....
        /*1284*/ 	.word	0x0001e550
        /*1288*/ 	.word	0x00000006
        /*128c*/ 	.word	0x00000000
        /*1290*/ 	.short	0x010a
        /*1292*/ 	.byte	0x3f
	.zero		1


	//   ....[99]....
        /*1294*/ 	.word	0x0001e5a0
        /*1298*/ 	.word	0x00000007
        /*129c*/ 	.word	0x00000000
        /*12a0*/ 	.short	0x010a
        /*12a2*/ 	.byte	0x3f
	.zero		1


	//   ....[100]....
        /*12a4*/ 	.word	0x0001e5f0
        /*12a8*/ 	.word	0x00000004
        /*12ac*/ 	.word	0x00000000
        /*12b0*/ 	.short	0x010a
        /*12b2*/ 	.byte	0x3f
	.zero		1


	//----- nvinfo : EIATTR_NUM_MBARRIERS
	.align		4
.L_775:
        /*12b4*/ 	.byte	0x03, 0x38
        /*12b6*/ 	.short	0x0017


	//----- nvinfo : EIATTR_EXIT_INSTR_OFFSETS
	.align		4
        /*12b8*/ 	.byte	0x04, 0x1c
        /*12ba*/ 	.short	(.L_777 - .L_776)


	//   ....[0]....
.L_776:
        /*12bc*/ 	.word	0x0001ba90


	//----- nvinfo : EIATTR_MAX_THREADS
	.align		4
.L_777:
        /*12c0*/ 	.byte	0x04, 0x05
        /*12c2*/ 	.short	(.L_779 - .L_778)
.L_778:
        /*12c4*/ 	.word	0x00000180
        /*12c8*/ 	.word	0x00000001
        /*12cc*/ 	.word	0x00000001


	//----- nvinfo : EIATTR_CRS_STACK_SIZE
	.align		4
.L_779:
        /*12d0*/ 	.byte	0x04, 0x1e
        /*12d2*/ 	.short	(.L_781 - .L_780)
.L_780:
        /*12d4*/ 	.word	0x00000000


	//----- nvinfo : EIATTR_CBANK_PARAM_SIZE
	.align		4
.L_781:
        /*12d8*/ 	.byte	0x03, 0x19
        /*12da*/ 	.short	0x0bf0


	//----- nvinfo : EIATTR_PARAM_CBANK
	.align		4
        /*12dc*/ 	.byte	0x04, 0x0a
        /*12de*/ 	.short	(.L_783 - .L_782)
	.align		4
.L_782:
        /*12e0*/ 	.word	index@(.nv.constant0._ZN7cutlass13device_kernelIN5flash11enable_sm90INS1_16FlashAttnFwdSm90INS1_25CollectiveMainloopFwdSm90ILi2EN4cute5tupleIJNS5_1CILi1EEES8_S8_EEENS6_IJNS7_ILi64EEESA_SA_EEELi512ENS_6half_tEfNS_4arch4Sm90ELb0ELb0ELb0ELb1ELb0ELb1ELb1ELb0ELb0ELb1ELb0ELb0EEENS1_21CollectiveEpilogueFwdINS6_IJSA_NS7_ILi512EEESA_EEES9_SC_SE_Li256ELb1ELb1ELb0ELb0EEENS1_36VarlenDynamicPersistentTileSchedulerILi64ELi64ELi256ELi128ELb0ELb1ELb1ELb0ELb1ELb1EEEEEEEEEvNT_6ParamsE)
        /*12e4*/ 	.short	0x0210
        /*12e6*/ 	.short	0x0bf0


	//----- nvinfo : EIATTR_SW_WAR
	.align		4
.L_783:
        /*12e8*/ 	.byte	0x04, 0x36
        /*12ea*/ 	.short	(.L_785 - .L_784)
.L_784:
        /*12ec*/ 	.word	0x00000008
.L_785:


//--------------------- .nv.info._ZN7cutlass13device_kernelIN5flash11enable_sm90INS1_16FlashAttnFwdSm90INS1_25CollectiveMainloopFwdSm90ILi2EN4cute5tupleIJNS5_1CILi1EEES8_S8_EEENS6_IJNS7_ILi64EEESA_SA_EEELi512ENS_6half_tEfNS_4arch4Sm90ELb0ELb1ELb0ELb0ELb0ELb0ELb0ELb0ELb0ELb1ELb0ELb0EEENS1_21CollectiveEpilogueFwdINS6_IJSA_NS7_ILi512EEESA_EEES9_SC_SE_Li256ELb0ELb1ELb0ELb0EEENS1_30DynamicPersistentTileSchedulerILi256ELi128ELb0ELb1ELb1EEEEEEEEEvNT_6ParamsE --------------------------
	.section	.nv.info._ZN7cutlass13device_kernelIN5flash11enable_sm90INS1_16FlashAttnFwdSm90INS1_25CollectiveMainloopFwdSm90ILi2EN4cute5tupleIJNS5_1CILi1EEES8_S8_EEENS6_IJNS7_ILi64EEESA_SA_EEELi512ENS_6half_tEfNS_4arch4Sm90ELb0ELb1ELb0ELb0ELb0ELb0ELb0ELb0ELb0ELb1ELb0ELb0EEENS1_21CollectiveEpilogueFwdINS6_IJSA_NS7_ILi512EEESA_EEES9_SC_SE_Li256ELb0ELb1ELb0ELb0EEENS1_30DynamicPersistentTileSchedulerILi256ELi128ELb0ELb1ELb1EEEEEEEEEvNT_6ParamsE,"",@"SHT_CUDA_INFO"
	.sectionflags	@""
	.align	4


	//----- nvinfo : EIATTR_CUDA_API_VERSION
	.align		4
        /*0000*/ 	.byte	0x04, 0x37
        /*0002*/ 	.short	(.L_787 - .L_786)
.L_786:
        /*0004*/ 	.word	0x00000082


	//----- nvinfo : EIATTR_KPARAM_INFO
	.align		4
.L_787:
        /*0008*/ 	.byte	0x04, 0x17
        /*000a*/ 	.short	(.L_789 - .L_788)
.L_788:
        /*000c*/ 	.word	0x00000000
        /*0010*/ 	.short	0x0000
        /*0012*/ 	.short	0x0070
        /*0014*/ 	.byte	0x00, 0xf0, 0x01, 0x2a


	//----- nvinfo : EIATTR_SPARSE_MMA_MASK
	.align		4
.L_789:
        /*0018*/ 	.byte	0x03, 0x50
        /*001a*/ 	.short	0x0000


	//----- nvinfo : EIATTR_MAXREG_COUNT
	.align		4
        /*001c*/ 	.byte	0x03, 0x1b
        /*001e*/ 	.short	0x00a8


	//----- nvinfo : EIATTR_NUM_BARRIERS
	.align		4
        /*0020*/ 	.byte	0x02, 0x4c
        /*0022*/ 	.byte	0x10
	.zero		1


	//----- nvinfo : EIATTR_EXTERNS
	.align		4
        /*0024*/ 	.byte	0x04, 0x0f
        /*0026*/ 	.short	(.L_791 - .L_790)


	//   ....[0]....
	.align		4
.L_790:
        /*0028*/ 	.word	index@(__assertfail)


	//----- nvinfo : EIATTR_ANNOTATIONS
	.align		4
.L_791:
        /*002c*/ 	.byte	0x04, 0x55
        /*002e*/ 	.short	(.L_793 - .L_792)


	//   ....[0]....
.L_792:
        /* <DEDUP_REMOVED lines=24> */


	//----- nvinfo : EIATTR_MERCURY_ISA_VERSION
	.align		4
.L_793:
        /*01a0*/ 	.byte	0x03, 0x5f
        /*01a2*/ 	.short	0x0101


	//----- nvinfo : EIATTR_INT_WARP_WIDE_INSTR_OFFSETS
	.align		4
        /*01a4*/ 	.byte	0x04, 0x31
        /*01a6*/ 	.short	(.L_795 - .L_794)


	//   ....[0]....
.L_794:
        /*01a8*/ 	.word	0x00000130


	//   ....[1]....
        /*01ac*/ 	.word	0x00000170


	//   ....[2]....
        /*01b0*/ 	.word	0x000001e0


	//   ....[3]....
        /*01b4*/ 	.word	0x000104f0


	//   ....[4]....
        /*01b8*/ 	.word	0x00010580


	//   ....[5]....
        /*01bc*/ 	.word	0x00014ba0


	//   ....[6]....
        /*01c0*/ 	.word	0x00014c30


	//----- nvinfo : EIATTR_COOP_GROUP_MASK_REGIDS
	.align		4
.L_795:
        /*01c4*/ 	.byte	0x04, 0x29
        /*01c6*/ 	.short	(.L_797 - .L_796)


	//   ....[0]....
.L_796:
        /*01c8*/ 	.word	0xffffffff


	//   ....[1]....
        /*01cc*/ 	.word	0xffffffff


	//   ....[2]....
        /*01d0*/ 	.word	0xffffffff


	//   ....[3]....
        /*01d4*/ 	.word	0xffffffff


	//   ....[4]....
        /*01d8*/ 	.word	0xffffffff


	//   ....[5]....
        /*01dc*/ 	.word	0xffffffff


	//   ....[6]....
        /*01e0*/ 	.word	0xffffffff


	//   ....[7]....
        /*01e4*/ 	.word	0xffffffff


	//   ....[8]....
        /*01e8*/ 	.word	0xffffffff


	//   ....[9]....
        /*01ec*/ 	.word	0xffffffff


	//   ....[10]....
        /*01f0*/ 	.word	0xffffffff


	//   ....[11]....
        /*01f4*/ 	.word	0xffffffff


	//   ....[12]....
        /*01f8*/ 	.word	0xffffffff


	//   ....[13]....
        /*01fc*/ 	.word	0xffffffff


	//   ....[14]....
        /*0200*/ 	.word	0xffffffff


	//   ....[15]....
        /*0204*/ 	.word	0xffffffff


	//   ....[16]....
        /*0208*/ 	.word	0xffffffff


	//   ....[17]....
        /*020c*/ 	.word	0xffffffff


	//   ....[18]....
        /*0210*/ 	.word	0xffffffff


	//   ....[19]....
        /*0214*/ 	.word	0xffffffff


	//   ....[20]....
        /*0218*/ 	.word	0xffffffff


	//   ....[21]....
        /*021c*/ 	.word	0xffffffff


	//   ....[22]....
        /*0220*/ 	.word	0xffffffff


	//   ....[23]....
        /*0224*/ 	.word	0xffffffff


	//   ....[24]....
        /*0228*/ 	.word	0xffffffff


	//   ....[25]....
        /*022c*/ 	.word	0xffffffff


	//   ....[26]....
        /*0230*/ 	.word	0xffffffff


	//   ....[27]....
        /*0234*/ 	.word	0xffffffff


	//   ....[28]....
        /*0238*/ 	.word	0xffffffff


	//   ....[29]....
        /*023c*/ 	.word	0xffffffff


	//   ....[30]....
        /*0240*/ 	.word	0xffffffff


	//   ....[31]....
        /*0244*/ 	.word	0xffffffff


	//   ....[32]....
        /*0248*/ 	.word	0xffffffff


	//   ....[33]....
        /*024c*/ 	.word	0xffffffff


	//   ....[34]....
        /*0250*/ 	.word	0xffffffff


	//   ....[35]....
        /*0254*/ 	.word	0xffffffff


	//   ....[36]....
        /*0258*/ 	.word	0xffffffff


	//   ....[37]....
        /*025c*/ 	.word	0xffffffff


	//   ....[38]....
        /*0260*/ 	.word	0xffffffff


	//   ....[39]....
        /*0264*/ 	.word	0xffffffff


	//   ....[40]....
        /*0268*/ 	.word	0xffffffff


	//   ....[41]....
        /*026c*/ 	.word	0xffffffff


	//   ....[42]....
        /*0270*/ 	.word	0xffffffff


	//   ....[43]....
        /*0274*/ 	.word	0xffffffff


	//   ....[44]....
        /*0278*/ 	.word	0xffffffff


	//   ....[45]....
        /*027c*/ 	.word	0xffffffff


	//   ....[46]....
        /*0280*/ 	.word	0xffffffff


	//   ....[47]....
        /*0284*/ 	.word	0xffffffff


	//   ....[48]....
        /*0288*/ 	.word	0xffffffff


	//   ....[49]....
        /*028c*/ 	.word	0xffffffff


	//   ....[50]....
        /*0290*/ 	.word	0xffffffff


	//   ....[51]....
        /*0294*/ 	.word	0xffffffff


	//   ....[52]....
        /*0298*/ 	.word	0xffffffff


	//   ....[53]....
        /*029c*/ 	.word	0xffffffff


	//   ....[54]....
        /*02a0*/ 	.word	0xffffffff


	//   ....[55]....
        /*02a4*/ 	.word	0xffffffff


	//   ....[56]....
        /*02a8*/ 	.word	0xffffffff


	//   ....[57]....
        /*02ac*/ 	.word	0xffffffff


	//   ....[58]....
        /*02b0*/ 	.word	0xffffffff


	//   ....[59]....
        /*02b4*/ 	.word	0xffffffff


	//   ....[60]....
        /*02b8*/ 	.word	0xffffffff


	//   ....[61]....
        /*02bc*/ 	.word	0xffffffff


	//   ....[62]....
        /*02c0*/ 	.word	0xffffffff


	//   ....[63]....
        /*02c4*/ 	.word	0xffffffff


	//   ....[64]....
        /*02c8*/ 	.word	0x0500000f


	//   ....[65]....
        /*02cc*/ 	.word	0x0500000f


	//   ....[66]....
        /*02d0*/ 	.word	0x0500000f


	//   ....[67]....
        /*02d4*/ 	.word	0x0500000f


	//   ....[68]....
        /*02d8*/ 	.word	0x0500000f


	//   ....[69]....
        /*02dc*/ 	.word	0x0500000f


	//   ....[70]....
        /*02e0*/ 	.word	0x0500000f


	//   ....[71]....
        /*02e4*/ 	.word	0x0500000f


	//   ....[72]....
        /*02e8*/ 	.word	0x0500000f


	//   ....[73]....
        /*02ec*/ 	.word	0x0500000f


	//   ....[74]....
        /*02f0*/ 	.word	0x0500000f


	//----- nvinfo : EIATTR_COOP_GROUP_INSTR_OFFSETS
	.align		4
.L_797:
        /*02f4*/ 	.byte	0x04, 0x28
        /*02f6*/ 	.short	(.L_799 - .L_798)


	//   ....[0]....
.L_798:
        /*02f8*/ 	.word	0x00000060


	//   ....[1]....
        /*02fc*/ 	.word	0x00000140


	//   ....[2]....
        /*0300*/ 	.word	0x00000190


	//   ....[3]....
        /*0304*/ 	.word	0x00000380


	//   ....[4]....
        /*0308*/ 	.word	0x000004e0


	//   ....[5]....
        /*030c*/ 	.word	0x00000600


	//   ....[6]....
        /*0310*/ 	.word	0x00000760


	//   ....[7]....
        /*0314*/ 	.word	0x00001c10


	//   ....[8]....
        /*0318*/ 	.word	0x00003d20


	//   ....[9]....
        /*031c*/ 	.word	0x00004310


	//   ....[10]....
        /*0320*/ 	.word	0x00004650


	//   ....[11]....
        /*0324*/ 	.word	0x00005040


	//   ....[12]....
        /*0328*/ 	.word	0x000050f0


	//   ....[13]....
        /*032c*/ 	.word	0x000056c0


	//   ....[14]....
        /*0330*/ 	.word	0x00005760


	//   ....[15]....
        /*0334*/ 	.word	0x00005f70


	//   ....[16]....
        /*0338*/ 	.word	0x000063e0


	//   ....[17]....
        /*033c*/ 	.word	0x00006710


	//   ....[18]....
        /*0340*/ 	.word	0x00006df0


	//   ....[19]....
        /*0344*/ 	.word	0x00006eb0


	//   ....[20]....
        /*0348*/ 	.word	0x00007270


	//   ....[21]....
        /*034c*/ 	.word	0x00007330


	//   ....[22]....
        /*0350*/ 	.word	0x000084d0


	//   ....[23]....
        /*0354*/ 	.word	0x00008b80


	//   ....[24]....
        /*0358*/ 	.word	0x00008bb0


	//   ....[25]....
        /*035c*/ 	.word	0x00008de0


	//   ....[26]....
        /*0360*/ 	.word	0x00008fb0


	//   ....[27]....
        /*0364*/ 	.word	0x0000a020


	//   ....[28]....
        /*0368*/ 	.word	0x0000a340


	//   ....[29]....
        /*036c*/ 	.word	0x0000a640


	//   ....[30]....
        /*0370*/ 	.word	0x0000ad20


	//   ....[31]....
        /*0374*/ 	.word	0x0000ae20


	//   ....[32]....
        /*0378*/ 	.word	0x0000b0a0


	//   ....[33]....
        /*037c*/ 	.word	0x0000b1f0


	//   ....[34]....
        /*0380*/ 	.word	0x0000c400


	//   ....[35]....
        /*0384*/ 	.word	0x0000c440


	//   ....[36]....
        /*0388*/ 	.word	0x0000c480


	//   ....[37]....
        /*038c*/ 	.word	0x0000c4f0


	//   ....[38]....
        /*0390*/ 	.word	0x0000c520


	//   ....[39]....
        /*0394*/ 	.word	0x0000cfa0


	//   ....[40]....
        /*0398*/ 	.word	0x0000e260


	//   ....[41]....
        /*039c*/ 	.word	0x0000e290


	//   ....[42]....
        /*03a0*/ 	.word	0x0000e2c0


	//   ....[43]....
        /*03a4*/ 	.word	0x0000e2e0


	//   ....[44]....
        /*03a8*/ 	.word	0x0000e930


	//   ....[45]....
        /*03ac*/ 	.word	0x0000e940


	//   ....[46]....
        /*03b0*/ 	.word	0x0000eb70


	//   ....[47]....
        /*03b4*/ 	.word	0x0000eb90


	//   ....[48]....
        /*03b8*/ 	.word	0x0000f520


	//   ....[49]....
        /*03bc*/ 	.word	0x0000f540


	//   ....[50]....
        /*03c0*/ 	.word	0x0000f770


	//   ....[51]....
        /*03c4*/ 	.word	0x0000f790


	//   ....[52]....
        /*03c8*/ 	.word	0x0000fa50


	//   ....[53]....
        /*03cc*/ 	.word	0x00010ae0


	//   ....[54]....
        /*03d0*/ 	.word	0x00011420


	//   ....[55]....
        /*03d4*/ 	.word	0x00011430


	//   ....[56]....
        /*03d8*/ 	.word	0x000114f0


	//   ....[57]....
        /*03dc*/ 	.word	0x00011500


	//   ....[58]....
        /*03e0*/ 	.word	0x00011570


	//   ....[59]....
        /*03e4*/ 	.word	0x00011580


	//   ....[60]....
        /*03e8*/ 	.word	0x00011590


	//   ....[61]....
        /*03ec*/ 	.word	0x000115d0


	//   ....[62]....
        /*03f0*/ 	.word	0x00014d90


	//   ....[63]....
        /*03f4*/ 	.word	0x00014f80


	//   ....[64]....
        /*03f8*/ 	.word	0x00015630


	//   ....[65]....
        /*03fc*/ 	.word	0x00015790


	//   ....[66]....
        /*0400*/ 	.word	0x000157f0


	//   ....[67]....
        /*0404*/ 	.word	0x000158b0


	//   ....[68]....
        /*0408*/ 	.word	0x00015980


	//   ....[69]....
        /*040c*/ 	.word	0x000159e0


	//   ....[70]....
        /*0410*/ 	.word	0x00015ac0


	//   ....[71]....
        /*0414*/ 	.word	0x00015b20


	//   ....[72]....
        /*0418*/ 	.word	0x00015be0


	//   ....[73]....
        /*041c*/ 	.word	0x00015f00


	//   ....[74]....
        /*0420*/ 	.word	0x00016020


	//----- nvinfo : EIATTR_REG_RECONFIG
	.align		4
.L_799:
        /*0424*/ 	.byte	0x01, 0x54
	.zero		2


	//----- nvinfo : EIATTR_SYSCALL_OFFSETS
	.align		4
        /*0428*/ 	.byte	0x04, 0x46
        /*042a*/ 	.short	(.L_801 - .L_800)


	//   ....[0]....
.L_800:
        /*042c*/ 	.word	0x00003ef0


	//   ....[1]....
        /*0430*/ 	.word	0x000106f0


	//   ....[2]....
        /*0434*/ 	.word	0x00010840


	//   ....[3]....
        /*0438*/ 	.word	0x00010930


	//   ....[4]....
        /*043c*/ 	.word	0x00011060


	//----- nvinfo : EIATTR_MBARRIER_INSTR_OFFSETS
	.align		4
.L_801:
        /*0440*/ 	.byte	0x04, 0x39
        /*0442*/ 	.short	(.L_803 - .L_802)


	//   ....[0]....
.L_802:
        /*0444*/ 	.word	0x00000270
        /*0448*/ 	.word	0x000000ff
        /*044c*/ 	.word	0x00028c00
        /*0450*/ 	.short	0x0100
        /*0452*/ 	.byte	0x08
	.zero		1


	//   ....[1]....
        /*0454*/ 	.word	0x00000280
        /*0458*/ 	.word	0x000000ff
        /*045c*/ 	.word	0x00028c20
        /*0460*/ 	.short	0x0100
        /*0462*/ 	.byte	0x08
	.zero		1


	//   ....[2]....
        /*0464*/ 	.word	0x00000330
        /*0468*/ 	.word	0x000000ff
        /*046c*/ 	.word	0x00028c30
        /*0470*/ 	.short	0x0100
        /*0472*/ 	.byte	0x06
	.zero		1


	//   ....[3]....
        /*0474*/ 	.word	0x00000340
        /*0478*/ 	.word	0x000000ff
        /*047c*/ 	.word	0x00028c40
        /*0480*/ 	.short	0x0100
        /*0482*/ 	.byte	0x06
	.zero		1


	//   ....[4]....
        /*0484*/ 	.word	0x00000350
        /*0488*/ 	.word	0x000000ff
        /*048c*/ 	.word	0x00028c38
        /*0490*/ 	.short	0x0100
        /*0492*/ 	.byte	0x06
	.zero		1


	//   ....[5]....
        /*0494*/ 	.word	0x00000360
        /*0498*/ 	.word	0x000000ff
        /*049c*/ 	.word	0x00028c48
        /*04a0*/ 	.short	0x0100
        /*04a2*/ 	.byte	0x06
	.zero		1


	//   ....[6]....
        /*04a4*/ 	.word	0x00000490
        /*04a8*/ 	.word	0x000000ff
        /*04ac*/ 	.word	0x00028c50
        /*04b0*/ 	.short	0x0100
        /*04b2*/ 	.byte	0x08
	.zero		1


	//   ....[7]....
        /*04b4*/ 	.word	0x000004a0
        /*04b8*/ 	.word	0x000000ff
        /*04bc*/ 	.word	0x00028c60
        /*04c0*/ 	.short	0x0100
        /*04c2*/ 	.byte	0x08
	.zero		1


	//   ....[8]....
        /*04c4*/ 	.word	0x000004b0
        /*04c8*/ 	.word	0x000000ff
        /*04cc*/ 	.word	0x00028c58
        /*04d0*/ 	.short	0x0100
        /*04d2*/ 	.byte	0x08
	.zero		1


	//   ....[9]....
        /*04d4*/ 	.word	0x000004c0
        /*04d8*/ 	.word	0x000000ff
        /*04dc*/ 	.word	0x00028c68
        /*04e0*/ 	.short	0x0100
        /*04e2*/ 	.byte	0x08
	.zero		1


	//   ....[10]....
        /*04e4*/ 	.word	0x000005b0
        /*04e8*/ 	.word	0x000000ff
        /*04ec*/ 	.word	0x00028c70
        /*04f0*/ 	.short	0x0100
        /*04f2*/ 	.byte	0x06
	.zero		1


	//   ....[11]....
        /*04f4*/ 	.word	0x000005c0
        /*04f8*/ 	.word	0x000000ff
        /*04fc*/ 	.word	0x00028c80
        /*0500*/ 	.short	0x0100
        /*0502*/ 	.byte	0x06
	.zero		1


	//   ....[12]....
        /*0504*/ 	.word	0x000005d0
        /*0508*/ 	.word	0x000000ff
        /*050c*/ 	.word	0x00028c78
        /*0510*/ 	.short	0x0100
        /*0512*/ 	.byte	0x06
	.zero		1


	//   ....[13]....
        /*0514*/ 	.word	0x000005e0
        /*0518*/ 	.word	0x000000ff
        /*051c*/ 	.word	0x00028c88
        /*0520*/ 	.short	0x0100
        /*0522*/ 	.byte	0x06
	.zero		1


	//   ....[14]....
        /*0524*/ 	.word	0x00000710
        /*0528*/ 	.word	0x000000ff
        /*052c*/ 	.word	0x00028c90
        /*0530*/ 	.short	0x0100
        /*0532*/ 	.byte	0x08
	.zero		1


	//   ....[15]....
        /*0534*/ 	.word	0x00000720
        /*0538*/ 	.word	0x000000ff
        /*053c*/ 	.word	0x00028ca0
        /*0540*/ 	.short	0x0100
        /*0542*/ 	.byte	0x08
	.zero		1


	//   ....[16]....
        /*0544*/ 	.word	0x00000730
        /*0548*/ 	.word	0x000000ff
        /*054c*/ 	.word	0x00028c98
        /*0550*/ 	.short	0x0100
        /*0552*/ 	.byte	0x08
	.zero		1


	//   ....[17]....
        /*0554*/ 	.word	0x00000740
        /*0558*/ 	.word	0x000000ff
        /*055c*/ 	.word	0x00028ca8
        /*0560*/ 	.short	0x0100
        /*0562*/ 	.byte	0x08
	.zero		1


	//   ....[18]....
        /*0564*/ 	.word	0x00000870
        /*0568*/ 	.word	0x000000ff
        /*056c*/ 	.word	0x00028cb0
        /*0570*/ 	.short	0x0100
        /*0572*/ 	.byte	0x08
	.zero		1


	//   ....[19]....
        /*0574*/ 	.word	0x00000880
        /*0578*/ 	.word	0x000000ff
        /*057c*/ 	.word	0x00028cc0
        /*0580*/ 	.short	0x0100
        /*0582*/ 	.byte	0x08
	.zero		1


	//   ....[20]....
        /*0584*/ 	.word	0x00000890
        /*0588*/ 	.word	0x000000ff
        /*058c*/ 	.word	0x00028cb8
        /*0590*/ 	.short	0x0100
        /*0592*/ 	.byte	0x08
	.zero		1


	//   ....[21]....
        /*0594*/ 	.word	0x000008a0
        /*0598*/ 	.word	0x000000ff
        /*059c*/ 	.word	0x00028cc8
        /*05a0*/ 	.short	0x0100
        /*05a2*/ 	.byte	0x08
	.zero		1


	//   ....[22]....
        /*05a4*/ 	.word	0x00001d20
        /*05a8*/ 	.word	0x000000ff
        /*05ac*/ 	.word	0x00028c50
        /*05b0*/ 	.short	0x010a
        /*05b2*/ 	.byte	0x15
	.zero		1


	//   ....[23]....
        /*05b4*/ 	.word	0x00001ff0
        /*05b8*/ 	.word	0x00000000
        /*05bc*/ 	.word	0x00000000
        /*05c0*/ 	.short	0x0101
        /*05c2*/ 	.byte	0x3f
	.zero		1


	//   ....[24]....
        /*05c4*/ 	.word	0x00002930
        /*05c8*/ 	.word	0x000000ff
        /*05cc*/ 	.word	0x00028c50
        /*05d0*/ 	.short	0x010a
        /*05d2*/ 	.byte	0x15
	.zero		1


	//   ....[25]....
        /*05d4*/ 	.word	0x00002970
        /*05d8*/ 	.word	0x000000ff
        /*05dc*/ 	.word	0x00028c50
        /*05e0*/ 	.short	0x010a
        /*05e2*/ 	.byte	0x15
	.zero		1


	//   ....[26]....
        /*05e4*/ 	.word	0x00002b40
        /*05e8*/ 	.word	0x00000000
        /*05ec*/ 	.word	0x00000000
        /*05f0*/ 	.short	0x0101
        /*05f2*/ 	.byte	0x3f
	.zero		1


	//   ....[27]....
        /*05f4*/ 	.word	0x00003f70
        /*05f8*/ 	.word	0x000000ff
        /*05fc*/ 	.word	0x00028c00
        /*0600*/ 	.short	0x010a
        /*0602*/ 	.byte	0x2b
	.zero		1


	//   ....[28]....
        /*0604*/ 	.word	0x00003ff0
        /*0608*/ 	.word	0x00000007
        /*060c*/ 	.word	0x00028c30
        /*0610*/ 	.short	0x010a
        /*0612*/ 	.byte	0x3f
	.zero		1


	//   ....[29]....
        /*0614*/ 	.word	0x00004030
        /*0618*/ 	.word	0x00000007
        /*061c*/ 	.word	0x00028c30
        /*0620*/ 	.short	0x010a
        /*0622*/ 	.byte	0x3f
	.zero		1


	//   ....[30]....
        /*0624*/ 	.word	0x00004450
        /*0628*/ 	.word	0x00000003
        /*062c*/ 	.word	0x00000000
        /*0630*/ 	.short	0x0101
        /*0632*/ 	.byte	0x3f
	.zero		1


	//   ....[31]....
        /*0634*/ 	.word	0x00005cc0
        /*0638*/ 	.word	0x00000007
        /*063c*/ 	.word	0x00028c50
        /*0640*/ 	.short	0x010a
        /*0642*/ 	.byte	0x3f
	.zero		1


	//   ....[32]....
        /*0644*/ 	.word	0x00005d00
        /*0648*/ 	.word	0x00000007
        /*064c*/ 	.word	0x00028c50
        /*0650*/ 	.short	0x010a
        /*0652*/ 	.byte	0x3f
	.zero		1


	//   ....[33]....
        /*0654*/ 	.word	0x00005f90
        /*0658*/ 	.word	0x00000007
        /*065c*/ 	.word	0x00000000
        /*0660*/ 	.short	0x0101
        /*0662*/ 	.byte	0x3f
	.zero		1


	//   ....[34]....
        /*0664*/ 	.word	0x00006250
        /*0668*/ 	.word	0x000000ff
        /*066c*/ 	.word	0x00028c30
        /*0670*/ 	.short	0x010a
        /*0672*/ 	.byte	0x1b
	.zero		1


	//   ....[35]....
        /*0674*/ 	.word	0x00006290
        /*0678*/ 	.word	0x000000ff
        /*067c*/ 	.word	0x00028c30
        /*0680*/ 	.short	0x010a
        /*0682*/ 	.byte	0x1b
	.zero		1


	//   ....[36]....
        /*0684*/ 	.word	0x00006570
        /*0688*/ 	.word	0x00000008
        /*068c*/ 	.word	0x00000000
        /*0690*/ 	.short	0x0101
        /*0692*/ 	.byte	0x3f
	.zero		1


	//   ....[37]....
        /*0694*/ 	.word	0x00008220
        /*0698*/ 	.word	0x000000ff
        /*069c*/ 	.word	0x00028c50
        /*06a0*/ 	.short	0x010a
        /*06a2*/ 	.byte	0x1b
	.zero		1


	//   ....[38]....
        /*06a4*/ 	.word	0x00008260
        /*06a8*/ 	.word	0x000000ff
        /*06ac*/ 	.word	0x00028c50
        /*06b0*/ 	.short	0x010a
        /*06b2*/ 	.byte	0x1b
	.zero		1


	//   ....[39]....
        /*06b4*/ 	.word	0x000084f0
        /*06b8*/ 	.word	0x00000007
        /*06bc*/ 	.word	0x00000000
        /*06c0*/ 	.short	0x0101
        /*06c2*/ 	.byte	0x3f
	.zero		1


	//   ....[40]....
        /*06c4*/ 	.word	0x000088b0
        /*06c8*/ 	.word	0x000000ff
        /*06cc*/ 	.word	0x00028c30
        /*06d0*/ 	.short	0x010a
        /*06d2*/ 	.byte	0x17
	.zero		1


	//   ....[41]....
        /*06d4*/ 	.word	0x000088f0
        /*06d8*/ 	.word	0x000000ff
        /*06dc*/ 	.word	0x00028c30
        /*06e0*/ 	.short	0x010a
        /*06e2*/ 	.byte	0x17
	.zero		1


	//   ....[42]....
        /*06e4*/ 	.word	0x00009350
        /*06e8*/ 	.word	0x0000009a
        /*06ec*/ 	.word	0x00000000
        /*06f0*/ 	.short	0x0101
        /*06f2*/ 	.byte	0x3f
	.zero		1


	//   ....[43]....
        /*06f4*/ 	.word	0x00009d90
        /*06f8*/ 	.word	0x000000ff
        /*06fc*/ 	.word	0x00028c50
        /*0700*/ 	.short	0x010a
        /*0702*/ 	.byte	0x17
	.zero		1


	//   ....[44]....
        /*0704*/ 	.word	0x00009dd0
        /*0708*/ 	.word	0x000000ff
        /*070c*/ 	.word	0x00028c50
        /*0710*/ 	.short	0x010a
        /*0712*/ 	.byte	0x17
	.zero		1


	//   ....[45]....
        /*0714*/ 	.word	0x0000a040
        /*0718*/ 	.word	0x000000ab
        /*071c*/ 	.word	0x00000000
        /*0720*/ 	.short	0x0101
        /*0722*/ 	.byte	0x3f
	.zero		1


	//   ....[46]....
        /*0724*/ 	.word	0x0000a1b0
        /*0728*/ 	.word	0x000000ff
        /*072c*/ 	.word	0x00028c30
        /*0730*/ 	.short	0x010a
        /*0732*/ 	.byte	0x1a
	.zero		1


	//   ....[47]....
        /*0734*/ 	.word	0x0000a1f0
        /*0738*/ 	.word	0x000000ff
        /*073c*/ 	.word	0x00028c30
        /*0740*/ 	.short	0x010a
        /*0742*/ 	.byte	0x1a
	.zero		1


	//   ....[48]....
        /*0744*/ 	.word	0x0000a4a0
        /*0748*/ 	.word	0x00000006
        /*074c*/ 	.word	0x00000000
        /*0750*/ 	.short	0x0101
        /*0752*/ 	.byte	0x3f
	.zero		1


	//   ....[49]....
        /*0754*/ 	.word	0x0000c150
        /*0758*/ 	.word	0x000000ff
        /*075c*/ 	.word	0x00028c50
        /*0760*/ 	.short	0x010a
        /*0762*/ 	.byte	0x1a
	.zero		1


	//   ....[50]....
        /*0764*/ 	.word	0x0000c190
        /*0768*/ 	.word	0x000000ff
        /*076c*/ 	.word	0x00028c50
        /*0770*/ 	.short	0x010a
        /*0772*/ 	.byte	0x1a
	.zero		1


	//   ....[51]....
        /*0774*/ 	.word	0x0000c420
        /*0778*/ 	.word	0x00000008
        /*077c*/ 	.word	0x00000000
        /*0780*/ 	.short	0x0101
        /*0782*/ 	.byte	0x3f
	.zero		1


	//   ....[52]....
        /*0784*/ 	.word	0x0000e8e0
        /*0788*/ 	.word	0x000000ff
        /*078c*/ 	.word	0x00000000
        /*0790*/ 	.short	0x0101
        /*0792*/ 	.byte	0x05
	.zero		1


	//   ....[53]....
        /*0794*/ 	.word	0x00010d40
        /*0798*/ 	.word	0x00000003
        /*079c*/ 	.word	0x00028c40
        /*07a0*/ 	.short	0x010a
        /*07a2*/ 	.byte	0x3f
	.zero		1


	//   ....[54]....
        /*07a4*/ 	.word	0x00011680
        /*07a8*/ 	.word	0x00000011
        /*07ac*/ 	.word	0x00028c00
        /*07b0*/ 	.short	0x0107
        /*07b2*/ 	.byte	0x3f
	.zero		1


	//   ....[55]....
        /*07b4*/ 	.word	0x00011770
        /*07b8*/ 	.word	0x00000011
        /*07bc*/ 	.word	0x00028c00
        /*07c0*/ 	.short	0x0101
        /*07c2*/ 	.byte	0x3f
	.zero		1


	//   ....[56]....
        /*07c4*/ 	.word	0x00011790
        /*07c8*/ 	.word	0x00000011
        /*07cc*/ 	.word	0x00028c20
        /*07d0*/ 	.short	0x010a
        /*07d2*/ 	.byte	0x3f
	.zero		1


	//   ....[57]....
        /*07d4*/ 	.word	0x00011870
        /*07d8*/ 	.word	0x00000000
        /*07dc*/ 	.word	0x00028c60
        /*07e0*/ 	.short	0x010a
        /*07e2*/ 	.byte	0x3f
	.zero		1


	//   ....[58]....
        /*07e4*/ 	.word	0x00012440
        /*07e8*/ 	.word	0x00000002
        /*07ec*/ 	.word	0x00028c40
        /*07f0*/ 	.short	0x010a
        /*07f2*/ 	.byte	0x3f
	.zero		1


	//   ....[59]....
        /*07f4*/ 	.word	0x00012680
        /*07f8*/ 	.word	0x00000002
        /*07fc*/ 	.word	0x00028c60
        /*0800*/ 	.short	0x010a
        /*0802*/ 	.byte	0x3f
	.zero		1


	//   ....[60]....
        /*0804*/ 	.word	0x00013220
        /*0808*/ 	.word	0x00000004
        /*080c*/ 	.word	0x00028c40
        /*0810*/ 	.short	0x010a
        /*0812*/ 	.byte	0x3f
	.zero		1


	//   ....[61]....
        /*0814*/ 	.word	0x00013460
        /*0818*/ 	.word	0x00000004
        /*081c*/ 	.word	0x00028c60
        /*0820*/ 	.short	0x010a
        /*0822*/ 	.byte	0x3f
	.zero		1


	//   ....[62]....
        /*0824*/ 	.word	0x00013f90
        /*0828*/ 	.word	0x00000004
        /*082c*/ 	.word	0x00028c40
        /*0830*/ 	.short	0x010a
        /*0832*/ 	.byte	0x3f
	.zero		1


	//   ....[63]....
        /*0834*/ 	.word	0x000141d0
        /*0838*/ 	.word	0x00000004
        /*083c*/ 	.word	0x00028c60
        /*0840*/ 	.short	0x010a
        /*0842*/ 	.byte	0x3f
	.zero		1


	//   ....[64]....
        /*0844*/ 	.word	0x00014f00
        /*0848*/ 	.word	0x00000000
        /*084c*/ 	.word	0x00028c20
        /*0850*/ 	.short	0x010a
        /*0852*/ 	.byte	0x3f
	.zero		1


	//   ....[65]....
        /*0854*/ 	.word	0x000150d0
        /*0858*/ 	.word	0x00000006
        /*085c*/ 	.word	0x00000000
        /*0860*/ 	.short	0x010a
        /*0862*/ 	.byte	0x3f
	.zero		1


	//   ....[66]....
        /*0864*/ 	.word	0x00015120
        /*0868*/ 	.word	0x00000003
        /*086c*/ 	.word	0x00000000
        /*0870*/ 	.short	0x010a
        /*0872*/ 	.byte	0x3f
	.zero		1


	//   ....[67]....
        /*0874*/ 	.word	0x00015180
        /*0878*/ 	.word	0x00000012
        /*087c*/ 	.word	0x00000000
        /*0880*/ 	.short	0x010a
        /*0882*/ 	.byte	0x3f
	.zero		1


	//   ....[68]....
        /*0884*/ 	.word	0x000151b0
        /*0888*/ 	.word	0x00000003
        /*088c*/ 	.word	0x00000000
        /*0890*/ 	.short	0x010a
        /*0892*/ 	.byte	0x3f
	.zero		1


	//   ....[69]....
        /*0894*/ 	.word	0x00015220
        /*0898*/ 	.word	0x00000003
        /*089c*/ 	.word	0x00028c50
        /*08a0*/ 	.short	0x010a
        /*08a2*/ 	.byte	0x3f
	.zero		1


	//   ....[70]....
        /*08a4*/ 	.word	0x00015280
        /*08a8*/ 	.word	0x00000003
        /*08ac*/ 	.word	0x00028c50
        /*08b0*/ 	.short	0x010a
        /*08b2*/ 	.byte	0x3f
	.zero		1


	//   ....[71]....
        /*08b4*/ 	.word	0x000152e0
        /*08b8*/ 	.word	0x00000003
        /*08bc*/ 	.word	0x00028c00
        /*08c0*/ 	.short	0x010a
        /*08c2*/ 	.byte	0x3f
	.zero		1


	//   ....[72]....
        /*08c4*/ 	.word	0x00015330
        /*08c8*/ 	.word	0x00000007
        /*08cc*/ 	.word	0x00028c30
        /*08d0*/ 	.short	0x010a
        /*08d2*/ 	.byte	0x3f
	.zero		1


	//   ....[73]....
        /*08d4*/ 	.word	0x00015380
        /*08d8*/ 	.word	0x00000007
        /*08dc*/ 	.word	0x00028c50
        /*08e0*/ 	.short	0x010a
        /*08e2*/ 	.byte	0x3f
	.zero		1


	//   ....[74]....
        /*08e4*/ 	.word	0x000153e0
        /*08e8*/ 	.word	0x00000007
        /*08ec*/ 	.word	0x00028c30
        /*08f0*/ 	.short	0x010a
        /*08f2*/ 	.byte	0x3f
	.zero		1


	//   ....[75]....
        /*08f4*/ 	.word	0x00015430
        /*08f8*/ 	.word	0x00000007
        /*08fc*/ 	.word	0x00028c50
        /*0900*/ 	.short	0x010a
        /*0902*/ 	.byte	0x3f
	.zero		1


	//   ....[76]....
        /*0904*/ 	.word	0x00015490
        /*0908*/ 	.word	0x00000005
        /*090c*/ 	.word	0x00028c30
        /*0910*/ 	.short	0x010a
        /*0912*/ 	.byte	0x3f
	.zero		1


	//   ....[77]....
        /*0914*/ 	.word	0x000154e0
        /*0918*/ 	.word	0x000000ab
        /*091c*/ 	.word	0x00028c50
        /*0920*/ 	.short	0x010a
        /*0922*/ 	.byte	0x3f
	.zero		1


	//   ....[78]....
        /*0924*/ 	.word	0x00015540
        /*0928*/ 	.word	0x00000006
        /*092c*/ 	.word	0x00028c30
        /*0930*/ 	.short	0x010a
        /*0932*/ 	.byte	0x3f
	.zero		1


	//   ....[79]....
        /*0934*/ 	.word	0x00015590
        /*0938*/ 	.word	0x00000008
        /*093c*/ 	.word	0x00028c50
        /*0940*/ 	.short	0x010a
        /*0942*/ 	.byte	0x3f
	.zero		1


	//   ....[80]....
        /*0944*/ 	.word	0x000156e0
        /*0948*/ 	.word	0x00000003
        /*094c*/ 	.word	0x00028c40
        /*0950*/ 	.short	0x010a
        /*0952*/ 	.byte	0x3f
	.zero		1


	//   ....[81]....
        /*0954*/ 	.word	0x00015c20
        /*0958*/ 	.word	0x00000011
        /*095c*/ 	.word	0x00028c20
        /*0960*/ 	.short	0x010a
        /*0962*/ 	.byte	0x3f
	.zero		1


	//   ....[82]....
        /*0964*/ 	.word	0x00015c70
        /*0968*/ 	.word	0x00000000
        /*096c*/ 	.word	0x00028c60
        /*0970*/ 	.short	0x010a
        /*0972*/ 	.byte	0x3f
	.zero		1


	//   ....[83]....
        /*0974*/ 	.word	0x00015cc0
        /*0978*/ 	.word	0x00000002
        /*097c*/ 	.word	0x00028c40
        /*0980*/ 	.short	0x010a
        /*0982*/ 	.byte	0x3f
	.zero		1


	//   ....[84]....
        /*0984*/ 	.word	0x00015d10
        /*0988*/ 	.word	0x00000002
        /*098c*/ 	.word	0x00028c60
        /*0990*/ 	.short	0x010a
        /*0992*/ 	.byte	0x3f
	.zero		1


	//   ....[85]....
        /*0994*/ 	.word	0x00015d60
        /*0998*/ 	.word	0x00000004
        /*099c*/ 	.word	0x00028c40
        /*09a0*/ 	.short	0x010a
        /*09a2*/ 	.byte	0x3f
	.zero		1


	//   ....[86]....
        /*09a4*/ 	.word	0x00015db0
        /*09a8*/ 	.word	0x00000004
        /*09ac*/ 	.word	0x00028c60
        /*09b0*/ 	.short	0x010a
        /*09b2*/ 	.byte	0x3f
	.zero		1


	//   ....[87]....
        /*09b4*/ 	.word	0x00015e00
        /*09b8*/ 	.word	0x00000004
        /*09bc*/ 	.word	0x00028c40
        /*09c0*/ 	.short	0x010a
        /*09c2*/ 	.byte	0x3f
	.zero		1


	//   ....[88]....
        /*09c4*/ 	.word	0x00015e50
        /*09c8*/ 	.word	0x00000004
        /*09cc*/ 	.word	0x00028c60
        /*09d0*/ 	.short	0x010a
        /*09d2*/ 	.byte	0x3f
	.zero		1


	//   ....[89]....
        /*09d4*/ 	.word	0x00015f40
        /*09d8*/ 	.word	0x00000000
        /*09dc*/ 	.word	0x00028c20
        /*09e0*/ 	.short	0x010a
        /*09e2*/ 	.byte	0x3f
	.zero		1


	//   ....[90]....
        /*09e4*/ 	.word	0x000160e0
        /*09e8*/ 	.word	0x00000006
        /*09ec*/ 	.word	0x00000000
        /*09f0*/ 	.short	0x010a
        /*09f2*/ 	.byte	0x3f
	.zero		1


	//   ....[91]....
        /*09f4*/ 	.word	0x00016130
        /*09f8*/ 	.word	0x00000003
        /*09fc*/ 	.word	0x00000000
        /*0a00*/ 	.short	0x010a
        /*0a02*/ 	.byte	0x3f
	.zero		1


	//   ....[92]....
        /*0a04*/ 	.word	0x00016180
        /*0a08*/ 	.word	0x00000012
        /*0a0c*/ 	.word	0x00000000
        /*0a10*/ 	.short	0x010a
        /*0a12*/ 	.byte	0x3f
	.zero		1


	//----- nvinfo : EIATTR_NUM_MBARRIERS
	.align		4
.L_803:
        /*0a14*/ 	.byte	0x03, 0x38
        /*0a16*/ 	.short	0x0016


	//----- nvinfo : EIATTR_EXIT_INSTR_OFFSETS
	.align		4
        /*0a18*/ 	.byte	0x04, 0x1c
        /*0a1a*/ 	.short	(.L_805 - .L_804)


	//   ....[0]....
.L_804:
        /*0a1c*/ 	.word	0x00000a00


	//   ....[1]....
        /*0a20*/ 	.word	0x0000f9f0


	//   ....[2]....
        /*0a24*/ 	.word	0x00015200


	//----- nvinfo : EIATTR_MAX_THREADS
	.align		4
.L_805:
        /*0a28*/ 	.byte	0x04, 0x05
        /*0a2a*/ 	.short	(.L_807 - .L_806)
.L_806:
        /*0a2c*/ 	.word	0x00000180
        /*0a30*/ 	.word	0x00000001
        /*0a34*/ 	.word	0x00000001


	//----- nvinfo : EIATTR_CRS_STACK_SIZE
	.align		4
.L_807:
        /*0a38*/ 	.byte	0x04, 0x1e
        /*0a3a*/ 	.short	(.L_809 - .L_808)
.L_808:
        /*0a3c*/ 	.word	0x00000000


	//----- nvinfo : EIATTR_CBANK_PARAM_SIZE
	.align		4
.L_809:
        /*0a40*/ 	.byte	0x03, 0x19
        /*0a42*/ 	.short	0x0af0


	//----- nvinfo : EIATTR_PARAM_CBANK
	.align		4
        /*0a44*/ 	.byte	0x04, 0x0a
        /*0a46*/ 	.short	(.L_811 - .L_810)
	.align		4
.L_810:
        /*0a48*/ 	.word	index@(.nv.constant0._ZN7cutlass13device_kernelIN5flash11enable_sm90INS1_16FlashAttnFwdSm90INS1_25CollectiveMainloopFwdSm90ILi2EN4cute5tupleIJNS5_1CILi1EEES8_S8_EEENS6_IJNS7_ILi64EEESA_SA_EEELi512ENS_6half_tEfNS_4arch4Sm90ELb0ELb1ELb0ELb0ELb0ELb0ELb0ELb0ELb0ELb1ELb0ELb0EEENS1_21CollectiveEpilogueFwdINS6_IJSA_NS7_ILi512EEESA_EEES9_SC_SE_Li256ELb0ELb1ELb0ELb0EEENS1_30DynamicPersistentTileSchedulerILi256ELi128ELb0ELb1ELb1EEEEEEEEEvNT_6ParamsE)
        /*0a4c*/ 	.short	0x0210
        /*0a4e*/ 	.short	0x0af0


	//----- nvinfo : EIATTR_SW_WAR
	.align		4
.L_811:
        /*0a50*/ 	.byte	0x04, 0x36
        /*0a52*/ 	.short	(.L_813 - .L_812)
.L_812:
        /*0a54*/ 	.word	0x00000008
.L_813:


//--------------------- .nv.info._ZN7cutlass13device_kernelIN5flash11enable_sm90INS1_16FlashAttnFwdSm90INS1_25CollectiveMainloopFwdSm90ILi2EN4cute5tupleIJNS5_1CILi1EEES8_S8_EEENS6_IJNS7_ILi64EEESA_SA_EEELi512ENS_6half_tEfNS_4arch4Sm90ELb0ELb1ELb0ELb0ELb0ELb0ELb1ELb0ELb0ELb1ELb0ELb0EEENS1_21CollectiveEpilogueFwdINS6_IJSA_NS7_ILi512EEESA_EEES9_SC_SE_Li256ELb0ELb1ELb0ELb0EEENS1_30DynamicPersistentTileSchedulerILi256ELi128ELb0ELb1ELb1EEEEEEEEEvNT_6ParamsE --------------------------
	.section	.nv.info._ZN7cutlass13device_kernelIN5flash11enable_sm90INS1_16FlashAttnFwdSm90INS1_25CollectiveMainloopFwdSm90ILi2EN4cute5tupleIJNS5_1CILi1EEES8_S8_EEENS6_IJNS7_ILi64EEESA_SA_EEELi512ENS_6half_tEfNS_4arch4Sm90ELb0ELb1ELb0ELb0ELb0ELb0ELb1ELb0ELb0ELb1ELb0ELb0EEENS1_21CollectiveEpilogueFwdINS6_IJSA_NS7_ILi512EEESA_EEES9_SC_SE_Li256ELb0ELb1ELb0ELb0EEENS1_30DynamicPersistentTileSchedulerILi256ELi128ELb0ELb1ELb1EEEEEEEEEvNT_6ParamsE,"",@"SHT_CUDA_INFO"
	.sectionflags	@""
	.align	4


	//----- nvinfo : EIATTR_CUDA_API_VERSION
	.align		4
        /*0000*/ 	.byte	0x04, 0x37
        /*0002*/ 	.short	(.L_815 - .L_814)
.L_814:
        /*0004*/ 	.word	0x00000082


	//----- nvinfo : EIATTR_KPARAM_INFO
	.align		4
.L_815:
        /*0008*/ 	.byte	0x04, 0x17
        /*000a*/ 	.short	(.L_817 - .L_816)
.L_816:
        /*000c*/ 	.word	0x00000000
        /*0010*/ 	.short	0x0000
        /*0012*/ 	.short	0x0070
        /*0014*/ 	.byte	0x00, 0xf0, 0x01, 0x2e


	//----- nvinfo : EIATTR_SPARSE_MMA_MASK
	.align		4
.L_817:
        /*0018*/ 	.byte	0x03, 0x50
        /*001a*/ 	.short	0x0000


	//----- nvinfo : EIATTR_MAXREG_COUNT
	.align		4
        /*001c*/ 	.byte	0x03, 0x1b
        /*001e*/ 	.short	0x00a8


	//----- nvinfo : EIATTR_NUM_BARRIERS
	.align		4
        /*0020*/ 	.byte	0x02, 0x4c
        /*0022*/ 	.byte	0x10
	.zero		1


	//----- nvinfo : EIATTR_EXTERNS
	.align		4
        /*0024*/ 	.byte	0x04, 0x0f
        /*0026*/ 	.short	(.L_819 - .L_818)


	//   ....[0]....
	.align		4
.L_818:
        /*0028*/ 	.word	index@(__assertfail)


	//----- nvinfo : EIATTR_ANNOTATIONS
	.align		4
.L_819:
        /*002c*/ 	.byte	0x04, 0x55
        /*002e*/ 	.short	(.L_821 - .L_820)


	//   ....[0]....
.L_820:
        /* <DEDUP_REMOVED lines=36> */


	//----- nvinfo : EIATTR_MERCURY_ISA_VERSION
	.align		4
.L_821:
        /*0258*/ 	.byte	0x03, 0x5f
        /*025a*/ 	.short	0x0101


	//----- nvinfo : EIATTR_INT_WARP_WIDE_INSTR_OFFSETS
	.align		4
        /*025c*/ 	.byte	0x04, 0x31
        /*025e*/ 	.short	(.L_823 - .L_822)


	//   ....[0]....
.L_822:
        /*0260*/ 	.word	0x00000130


	//   ....[1]....
        /*0264*/ 	.word	0x00000170


	//   ....[2]....
        /*0268*/ 	.word	0x000001e0


	//   ....[3]....
        /*026c*/ 	.word	0x00000250


	//   ....[4]....
        /*0270*/ 	.word	0x00014370


	//   ....[5]....
        /*0274*/ 	.word	0x000143d0


	//   ....[6]....
        /*0278*/ 	.word	0x00019a90


	//   ....[7]....
        /*027c*/ 	.word	0x00019af0


	//----- nvinfo : EIATTR_COOP_GROUP_MASK_REGIDS
	.align		4
.L_823:
        /*0280*/ 	.byte	0x04, 0x29
        /*0282*/ 	.short	(.L_825 - .L_824)


	//   ....[0]....
.L_824:
        /*0284*/ 	.word	0xffffffff


	//   ....[1]....
        /*0288*/ 	.word	0xffffffff


	//   ....[2]....
        /*028c*/ 	.word	0xffffffff


	//   ....[3]....
        /*0290*/ 	.word	0xffffffff


	//   ....[4]....
        /*0294*/ 	.word	0xffffffff


	//   ....[5]....
        /*0298*/ 	.word	0xffffffff


	//   ....[6]....
        /*029c*/ 	.word	0xffffffff


	//   ....[7]....
        /*02a0*/ 	.word	0xffffffff


	//   ....[8]....
        /*02a4*/ 	.word	0xffffffff


	//   ....[9]....
        /*02a8*/ 	.word	0xffffffff


	//   ....[10]....
        /*02ac*/ 	.word	0xffffffff


	//   ....[11]....
        /*02b0*/ 	.word	0xffffffff


	//   ....[12]....
        /*02b4*/ 	.word	0xffffffff


	//   ....[13]....
        /*02b8*/ 	.word	0xffffffff


	//   ....[14]....
        /*02bc*/ 	.word	0xffffffff


	//   ....[15]....
        /*02c0*/ 	.word	0xffffffff


	//   ....[16]....
        /*02c4*/ 	.word	0xffffffff


	//   ....[17]....
        /*02c8*/ 	.word	0xffffffff


	//   ....[18]....
        /*02cc*/ 	.word	0xffffffff


	//   ....[19]....
        /*02d0*/ 	.word	0xffffffff


	//   ....[20]....
        /*02d4*/ 	.word	0xffffffff


	//   ....[21]....
        /*02d8*/ 	.word	0xffffffff


	//   ....[22]....
        /*02dc*/ 	.word	0xffffffff


	//   ....[23]....
        /*02e0*/ 	.word	0xffffffff


	//   ....[24]....
        /*02e4*/ 	.word	0xffffffff


	//   ....[25]....
        /*02e8*/ 	.word	0xffffffff


	//   ....[26]....
        /*02ec*/ 	.word	0xffffffff


	//   ....[27]....
        /*02f0*/ 	.word	0xffffffff


	//   ....[28]....
        /*02f4*/ 	.word	0xffffffff


	//   ....[29]....
        /*02f8*/ 	.word	0xffffffff


	//   ....[30]....
        /*02fc*/ 	.word	0xffffffff


	//   ....[31]....
        /*0300*/ 	.word	0xffffffff


	//   ....[32]....
        /*0304*/ 	.word	0xffffffff


	//   ....[33]....
        /*0308*/ 	.word	0xffffffff


	//   ....[34]....
        /*030c*/ 	.word	0xffffffff


	//   ....[35]....
        /*0310*/ 	.word	0xffffffff


	//   ....[36]....
        /*0314*/ 	.word	0xffffffff


	//   ....[37]....
        /*0318*/ 	.word	0xffffffff


	//   ....[38]....
        /*031c*/ 	.word	0xffffffff


	//   ....[39]....
        /*0320*/ 	.word	0xffffffff


	//   ....[40]....
        /*0324*/ 	.word	0xffffffff


	//   ....[41]....
        /*0328*/ 	.word	0xffffffff


	//   ....[42]....
        /*032c*/ 	.word	0xffffffff


	//   ....[43]....
        /*0330*/ 	.word	0xffffffff


	//   ....[44]....
        /*0334*/ 	.word	0xffffffff


	//   ....[45]....
        /*0338*/ 	.word	0xffffffff


	//   ....[46]....
        /*033c*/ 	.word	0xffffffff


	//   ....[47]....
        /*0340*/ 	.word	0xffffffff


	//   ....[48]....
        /*0344*/ 	.word	0xffffffff


	//   ....[49]....
        /*0348*/ 	.word	0xffffffff


	//   ....[50]....
        /*034c*/ 	.word	0xffffffff


	//   ....[51]....
        /*0350*/ 	.word	0xffffffff


	//   ....[52]....
        /*0354*/ 	.word	0xffffffff


	//   ....[53]....
        /*0358*/ 	.word	0xffffffff


	//   ....[54]....
        /*035c*/ 	.word	0xffffffff


	//   ....[55]....
        /*0360*/ 	.word	0xffffffff


	//   ....[56]....
        /*0364*/ 	.word	0xffffffff


	//   ....[57]....
        /*0368*/ 	.word	0xffffffff


	//   ....[58]....
        /*036c*/ 	.word	0xffffffff


	//   ....[59]....
        /*0370*/ 	.word	0xffffffff


	//   ....[60]....
        /*0374*/ 	.word	0xffffffff


	//   ....[61]....
        /*0378*/ 	.word	0xffffffff


	//   ....[62]....
        /*037c*/ 	.word	0xffffffff


	//   ....[63]....
        /*0380*/ 	.word	0xffffffff


	//   ....[64]....
        /*0384*/ 	.word	0xffffffff


	//   ....[65]....
        /*0388*/ 	.word	0xffffffff


	//   ....[66]....
        /*038c*/ 	.word	0xffffffff


	//   ....[67]....
        /*0390*/ 	.word	0xffffffff


	//   ....[68]....
        /*0394*/ 	.word	0xffffffff


	//   ....[69]....
        /*0398*/ 	.word	0xffffffff


	//   ....[70]....
        /*039c*/ 	.word	0xffffffff


	//   ....[71]....
        /*03a0*/ 	.word	0xffffffff


	//   ....[72]....
        /*03a4*/ 	.word	0xffffffff


	//   ....[73]....
        /*03a8*/ 	.word	0xffffffff


	//   ....[74]....
        /*03ac*/ 	.word	0xffffffff


	//   ....[75]....
        /*03b0*/ 	.word	0xffffffff


	//   ....[76]....
        /*03b4*/ 	.word	0x0500000f


	//   ....[77]....
        /*03b8*/ 	.word	0x0500000f


	//   ....[78]....
        /*03bc*/ 	.word	0x0500000f


	//   ....[79]....
        /*03c0*/ 	.word	0x0500000f


	//   ....[80]....
        /*03c4*/ 	.word	0x0500000f


	//   ....[81]....
        /*03c8*/ 	.word	0x0500000f


	//   ....[82]....
        /*03cc*/ 	.word	0x0500000f


	//   ....[83]....
        /*03d0*/ 	.word	0x0500000f


	//   ....[84]....
        /*03d4*/ 	.word	0x0500000f


	//   ....[85]....
        /*03d8*/ 	.word	0x0500000f


	//   ....[86]....
        /*03dc*/ 	.word	0x0500000f


	//   ....[87]....
        /*03e0*/ 	.word	0x0500000f


	//   ....[88]....
        /*03e4*/ 	.word	0x0500000f


	//   ....[89]....
        /*03e8*/ 	.word	0x0500000f


	//   ....[90]....
        /*03ec*/ 	.word	0x0500000f


	//   ....[91]....
        /*03f0*/ 	.word	0x0500000f


	//   ....[92]....
        /*03f4*/ 	.word	0x0500000f


	//   ....[93]....
        /*03f8*/ 	.word	0x0500000f


	//   ....[94]....
        /*03fc*/ 	.word	0x0500000f


	//----- nvinfo : EIATTR_COOP_GROUP_INSTR_OFFSETS
	.align		4
.L_825:
        /*0400*/ 	.byte	0x04, 0x28
        /*0402*/ 	.short	(.L_827 - .L_826)


	//   ....[0]....
.L_826:
        /*0404*/ 	.word	0x00000060


	//   ....[1]....
        /*0408*/ 	.word	0x00000140


	//   ....[2]....
        /*040c*/ 	.word	0x00000180


	//   ....[3]....
        /*0410*/ 	.word	0x00000390


	//   ....[4]....
        /*0414*/ 	.word	0x000004f0


	//   ....[5]....
        /*0418*/ 	.word	0x00000610


	//   ....[6]....
        /*041c*/ 	.word	0x00000770


	//   ....[7]....
        /*0420*/ 	.word	0x00001c50


	//   ....[8]....
        /*0424*/ 	.word	0x00003c20


	//   ....[9]....
        /*0428*/ 	.word	0x00004400


	//   ....[10]....
        /*042c*/ 	.word	0x000054a0


	//   ....[11]....
        /*0430*/ 	.word	0x00005b90


	//   ....[12]....
        /*0434*/ 	.word	0x000060f0


	//   ....[13]....
        /*0438*/ 	.word	0x00006200


	//   ....[14]....
        /*043c*/ 	.word	0x00006550


	//   ....[15]....
        /*0440*/ 	.word	0x000065f0


	//   ....[16]....
        /*0444*/ 	.word	0x00006da0


	//   ....[17]....
        /*0448*/ 	.word	0x00007360


	//   ....[18]....
        /*044c*/ 	.word	0x00008380


	//   ....[19]....
        /*0450*/ 	.word	0x000085f0


	//   ....[20]....
        /*0454*/ 	.word	0x00008d20


	//   ....[21]....
        /*0458*/ 	.word	0x00008e20


	//   ....[22]....
        /*045c*/ 	.word	0x000091d0


	//   ....[23]....
        /*0460*/ 	.word	0x00009260


	//   ....[24]....
        /*0464*/ 	.word	0x0000a320


	//   ....[25]....
        /*0468*/ 	.word	0x0000a9e0


	//   ....[26]....
        /*046c*/ 	.word	0x0000bad0


	//   ....[27]....
        /*0470*/ 	.word	0x0000bb00


	//   ....[28]....
        /*0474*/ 	.word	0x0000be00


	//   ....[29]....
        /*0478*/ 	.word	0x0000bfd0


	//   ....[30]....
        /*047c*/ 	.word	0x0000ceb0


	//   ....[31]....
        /*0480*/ 	.word	0x0000d330


	//   ....[32]....
        /*0484*/ 	.word	0x0000d440


	//   ....[33]....
        /*0488*/ 	.word	0x0000e590


	//   ....[34]....
        /*048c*/ 	.word	0x0000ecb0


	//   ....[35]....
        /*0490*/ 	.word	0x0000edb0


	//   ....[36]....
        /*0494*/ 	.word	0x0000f170


	//   ....[37]....
        /*0498*/ 	.word	0x0000f1f0


	//   ....[38]....
        /*049c*/ 	.word	0x000102b0


	//   ....[39]....
        /*04a0*/ 	.word	0x000102f0


	//   ....[40]....
        /*04a4*/ 	.word	0x00010320


	//   ....[41]....
        /*04a8*/ 	.word	0x000103a0


	//   ....[42]....
        /*04ac*/ 	.word	0x000103d0


	//   ....[43]....
        /*04b0*/ 	.word	0x00011690


	//   ....[44]....
        /*04b4*/ 	.word	0x000120e0


	//   ....[45]....
        /*04b8*/ 	.word	0x00012120


	//   ....[46]....
        /*04bc*/ 	.word	0x00012150


	//   ....[47]....
        /*04c0*/ 	.word	0x00012170


	//   ....[48]....
        /*04c4*/ 	.word	0x00012780


	//   ....[49]....
        /*04c8*/ 	.word	0x000127a0


	//   ....[50]....
        /*04cc*/ 	.word	0x000129d0


	//   ....[51]....
        /*04d0*/ 	.word	0x000129f0


	//   ....[52]....
        /*04d4*/ 	.word	0x00013310


	//   ....[53]....
        /*04d8*/ 	.word	0x00013340


	//   ....[54]....
        /*04dc*/ 	.word	0x00013580


	//   ....[55]....
        /*04e0*/ 	.word	0x000135a0


	//   ....[56]....
        /*04e4*/ 	.word	0x00013870


	//   ....[57]....
        /*04e8*/ 	.word	0x00014970


	//   ....[58]....
        /*04ec*/ 	.word	0x000152c0


	//   ....[59]....
        /*04f0*/ 	.word	0x000152f0


	//   ....[60]....
        /*04f4*/ 	.word	0x000153f0


	//   ....[61]....
        /*04f8*/ 	.word	0x00015400


	//   ....[62]....
        /*04fc*/ 	.word	0x00015480


	//   ....[63]....
        /*0500*/ 	.word	0x00015490


	//   ....[64]....
        /*0504*/ 	.word	0x000154a0


	//   ....[65]....
        /*0508*/ 	.word	0x000154b0


	//   ....[66]....
        /*050c*/ 	.word	0x00015ef0


	//   ....[67]....
        /*0510*/ 	.word	0x00015f10


	//   ....[68]....
        /*0514*/ 	.word	0x00015f30


	//   ....[69]....
        /*0518*/ 	.word	0x00016060


	//   ....[70]....
        /*051c*/ 	.word	0x00016220


	//   ....[71]....
        /*0520*/ 	.word	0x00016230


	//   ....[72]....
        /*0524*/ 	.word	0x00016380


	//   ....[73]....
        /*0528*/ 	.word	0x00016390


	//   ....[74]....
        /*052c*/ 	.word	0x00019c70


	//   ....[75]....
        /*0530*/ 	.word	0x00019e60


	//   ....[76]....
        /*0534*/ 	.word	0x0001a4e0


	//   ....[77]....
        /*0538*/ 	.word	0x0001a640


	//   ....[78]....
        /*053c*/ 	.word	0x0001a6c0


	//   ....[79]....
        /*0540*/ 	.word	0x0001a770


	//   ....[80]....
        /*0544*/ 	.word	0x0001a860


	//   ....[81]....
        /*0548*/ 	.word	0x0001a8c0


	//   ....[82]....
        /*054c*/ 	.word	0x0001a9b0


	//   ....[83]....
        /*0550*/ 	.word	0x0001aa10


	//   ....[84]....
        /*0554*/ 	.word	0x0001aab0


	//   ....[85]....
        /*0558*/ 	.word	0x0001ab90


	//   ....[86]....
        /*055c*/ 	.word	0x0001ac40


	//   ....[87]....
        /*0560*/ 	.word	0x0001af20


	//   ....[88]....
        /*0564*/ 	.word	0x0001af70


	//   ....[89]....
        /*0568*/ 	.word	0x0001b0d0


	//   ....[90]....
        /*056c*/ 	.word	0x0001b220


	//   ....[91]....
        /*0570*/ 	.word	0x0001b3f0


	//   ....[92]....
        /*0574*/ 	.word	0x0001b440


	//   ....[93]....
        /*0578*/ 	.word	0x0001b760


	//   ....[94]....
        /*057c*/ 	.word	0x0001b880


	//----- nvinfo : EIATTR_REG_RECONFIG
	.align		4
.L_827:
        /*0580*/ 	.byte	0x01, 0x54
	.zero		2


	//----- nvinfo : EIATTR_SYSCALL_OFFSETS
	.align		4
        /*0584*/ 	.byte	0x04, 0x46
        /*0586*/ 	.short	(.L_829 - .L_828)


	//   ....[0]....
.L_828:
        /*0588*/ 	.word	0x00003df0


	//   ....[1]....
        /*058c*/ 	.word	0x00014570


	//   ....[2]....
        /*0590*/ 	.word	0x000146c0


	//   ....[3]....
        /*0594*/ 	.word	0x000147b0


	//   ....[4]....
        /*0598*/ 	.word	0x00014f10


	//   ....[5]....
        /*059c*/ 	.word	0x00015800


	//----- nvinfo : EIATTR_MBARRIER_INSTR_OFFSETS
	.align		4
.L_829:
        /*05a0*/ 	.byte	0x04, 0x39
        /*05a2*/ 	.short	(.L_831 - .L_830)


	//   ....[0]....
.L_830:
        /*05a4*/ 	.word	0x00000270
        /*05a8*/ 	.word	0x000000ff
        /*05ac*/ 	.word	0x00038800
        /*05b0*/ 	.short	0x0100
        /*05b2*/ 	.byte	0x08
	.zero		1


	//   ....[1]....
        /*05b4*/ 	.word	0x00000280
        /*05b8*/ 	.word	0x000000ff
        /*05bc*/ 	.word	0x00038810
        /*05c0*/ 	.short	0x0100
        /*05c2*/ 	.byte	0x08
	.zero		1


	//   ....[2]....
        /*05c4*/ 	.word	0x00000290
        /*05c8*/ 	.word	0x000000ff
        /*05cc*/ 	.word	0x00038820
        /*05d0*/ 	.short	0x0100
        /*05d2*/ 	.byte	0x08
	.zero		1


	//   ....[3]....
        /*05d4*/ 	.word	0x00000340
        /*05d8*/ 	.word	0x000000ff
        /*05dc*/ 	.word	0x00038830
        /*05e0*/ 	.short	0x0100
        /*05e2*/ 	.byte	0x06
	.zero		1


	//   ....[4]....
        /*05e4*/ 	.word	0x00000350
        /*05e8*/ 	.word	0x000000ff
        /*05ec*/ 	.word	0x00038840
        /*05f0*/ 	.short	0x0100
        /*05f2*/ 	.byte	0x06
	.zero		1


	//   ....[5]....
        /*05f4*/ 	.word	0x00000360
        /*05f8*/ 	.word	0x000000ff
        /*05fc*/ 	.word	0x00038838
        /*0600*/ 	.short	0x0100
        /*0602*/ 	.byte	0x06
	.zero		1


	//   ....[6]....
        /*0604*/ 	.word	0x00000370
        /*0608*/ 	.word	0x000000ff
        /*060c*/ 	.word	0x00038848
        /*0610*/ 	.short	0x0100
        /*0612*/ 	.byte	0x06
	.zero		1


	//   ....[7]....
        /*0614*/ 	.word	0x000004a0
        /*0618*/ 	.word	0x000000ff
        /*061c*/ 	.word	0x00038850
        /*0620*/ 	.short	0x0100
        /*0622*/ 	.byte	0x08
	.zero		1


	//   ....[8]....
        /*0624*/ 	.word	0x000004b0
        /*0628*/ 	.word	0x000000ff
        /*062c*/ 	.word	0x00038860
        /*0630*/ 	.short	0x0100
        /*0632*/ 	.byte	0x08
	.zero		1


	//   ....[9]....
        /*0634*/ 	.word	0x000004c0
        /*0638*/ 	.word	0x000000ff
        /*063c*/ 	.word	0x00038858
        /*0640*/ 	.short	0x0100
        /*0642*/ 	.byte	0x08
	.zero		1


	//   ....[10]....
        /*0644*/ 	.word	0x000004d0
        /*0648*/ 	.word	0x000000ff
        /*064c*/ 	.word	0x00038868
        /*0650*/ 	.short	0x0100
        /*0652*/ 	.byte	0x08
	.zero		1


	//   ....[11]....
        /*0654*/ 	.word	0x000005c0
        /*0658*/ 	.word	0x000000ff
        /*065c*/ 	.word	0x00038870
        /*0660*/ 	.short	0x0100
        /*0662*/ 	.byte	0x06
	.zero		1


	//   ....[12]....
        /*0664*/ 	.word	0x000005d0
        /*0668*/ 	.word	0x000000ff
        /*066c*/ 	.word	0x00038880
        /*0670*/ 	.short	0x0100
        /*0672*/ 	.byte	0x06
	.zero		1


	//   ....[13]....
        /*0674*/ 	.word	0x000005e0
        /*0678*/ 	.word	0x000000ff
        /*067c*/ 	.word	0x00038878
        /*0680*/ 	.short	0x0100
        /*0682*/ 	.byte	0x06
	.zero		1


	//   ....[14]....
        /*0684*/ 	.word	0x000005f0
        /*0688*/ 	.word	0x000000ff
        /*068c*/ 	.word	0x00038888
        /*0690*/ 	.short	0x0100
        /*0692*/ 	.byte	0x06
	.zero		1


	//   ....[15]....
        /*0694*/ 	.word	0x00000720
        /*0698*/ 	.word	0x000000ff
        /*069c*/ 	.word	0x00038890
        /*06a0*/ 	.short	0x0100
        /*06a2*/ 	.byte	0x08
	.zero		1


	//   ....[16]....
        /*06a4*/ 	.word	0x00000730
        /*06a8*/ 	.word	0x000000ff
        /*06ac*/ 	.word	0x000388a0
        /*06b0*/ 	.short	0x0100
        /*06b2*/ 	.byte	0x08
	.zero		1


	//   ....[17]....
        /*06b4*/ 	.word	0x00000740
        /*06b8*/ 	.word	0x000000ff
        /*06bc*/ 	.word	0x00038898
        /*06c0*/ 	.short	0x0100
        /*06c2*/ 	.byte	0x08
	.zero		1


	//   ....[18]....
        /*06c4*/ 	.word	0x00000750
        /*06c8*/ 	.word	0x000000ff
        /*06cc*/ 	.word	0x000388a8
        /*06d0*/ 	.short	0x0100
        /*06d2*/ 	.byte	0x08
	.zero		1


	//   ....[19]....
        /*06d4*/ 	.word	0x00000880
        /*06d8*/ 	.word	0x000000ff
        /*06dc*/ 	.word	0x000388b0
        /*06e0*/ 	.short	0x0100
        /*06e2*/ 	.byte	0x08
	.zero		1


	//   ....[20]....
        /*06e4*/ 	.word	0x00000890
        /*06e8*/ 	.word	0x000000ff
        /*06ec*/ 	.word	0x000388c0
        /*06f0*/ 	.short	0x0100
        /*06f2*/ 	.byte	0x08
	.zero		1


	//   ....[21]....
        /*06f4*/ 	.word	0x000008a0
        /*06f8*/ 	.word	0x000000ff
        /*06fc*/ 	.word	0x000388b8
        /*0700*/ 	.short	0x0100
        /*0702*/ 	.byte	0x08
	.zero		1


	//   ....[22]....
        /*0704*/ 	.word	0x000008b0
        /*0708*/ 	.word	0x000000ff
        /*070c*/ 	.word	0x000388c8
        /*0710*/ 	.short	0x0100
        /*0712*/ 	.byte	0x08
	.zero		1


	//   ....[23]....
        /*0714*/ 	.word	0x00001fc0
        /*0718*/ 	.word	0x00000000
        /*071c*/ 	.word	0x00000000
        /*0720*/ 	.short	0x0101
        /*0722*/ 	.byte	0x3f
	.zero		1


	//   ....[24]....
        /*0724*/ 	.word	0x00002a70
        /*0728*/ 	.word	0x00000000
        /*072c*/ 	.word	0x00000000
        /*0730*/ 	.short	0x0101
        /*0732*/ 	.byte	0x3f
	.zero		1


	//   ....[25]....
        /*0734*/ 	.word	0x00003e50
        /*0738*/ 	.word	0x000000ff
        /*073c*/ 	.word	0x00038800
        /*0740*/ 	.short	0x010a
        /*0742*/ 	.byte	0x25
	.zero		1


	//   ....[26]....
        /*0744*/ 	.word	0x00003ec0
        /*0748*/ 	.word	0x00000003
        /*074c*/ 	.word	0x00038830
        /*0750*/ 	.short	0x010a
        /*0752*/ 	.byte	0x3f
	.zero		1


	//   ....[27]....
        /*0754*/ 	.word	0x00003f00
        /*0758*/ 	.word	0x00000003
        /*075c*/ 	.word	0x00038830
        /*0760*/ 	.short	0x010a
        /*0762*/ 	.byte	0x3f
	.zero		1


	//   ....[28]....
        /*0764*/ 	.word	0x00004180
        /*0768*/ 	.word	0x000000ff
        /*076c*/ 	.word	0x00038810
        /*0770*/ 	.short	0x010a
        /*0772*/ 	.byte	0x25
	.zero		1


	//   ....[29]....
        /*0774*/ 	.word	0x000041c0
        /*0778*/ 	.word	0x00000003
        /*077c*/ 	.word	0x00038850
        /*0780*/ 	.short	0x010a
        /*0782*/ 	.byte	0x3f
	.zero		1


	//   ....[30]....
        /*0784*/ 	.word	0x00004200
        /*0788*/ 	.word	0x00000003
        /*078c*/ 	.word	0x00038850
        /*0790*/ 	.short	0x010a
        /*0792*/ 	.byte	0x3f
	.zero		1


	//   ....[31]....
        /*0794*/ 	.word	0x00005500
        /*0798*/ 	.word	0x00000004
        /*079c*/ 	.word	0x00000000
        /*07a0*/ 	.short	0x0101
        /*07a2*/ 	.byte	0x3f
	.zero		1


	//   ....[32]....
        /*07a4*/ 	.word	0x00006dc0
        /*07a8*/ 	.word	0x00000003
        /*07ac*/ 	.word	0x00000000
        /*07b0*/ 	.short	0x0101
        /*07b2*/ 	.byte	0x3f
	.zero		1


	//   ....[33]....
        /*07b4*/ 	.word	0x00007010
        /*07b8*/ 	.word	0x000000ff
        /*07bc*/ 	.word	0x00038830
        /*07c0*/ 	.short	0x010a
        /*07c2*/ 	.byte	0x05
	.zero		1


	//   ....[34]....
        /*07c4*/ 	.word	0x00007050
        /*07c8*/ 	.word	0x000000ff
        /*07cc*/ 	.word	0x00038830
        /*07d0*/ 	.short	0x010a
        /*07d2*/ 	.byte	0x05
	.zero		1


	//   ....[35]....
        /*07d4*/ 	.word	0x000071e0
        /*07d8*/ 	.word	0x000000ff
        /*07dc*/ 	.word	0x00038850
        /*07e0*/ 	.short	0x010a
        /*07e2*/ 	.byte	0x05
	.zero		1


	//   ....[36]....
        /*07e4*/ 	.word	0x00007220
        /*07e8*/ 	.word	0x000000ff
        /*07ec*/ 	.word	0x00038850
        /*07f0*/ 	.short	0x010a
        /*07f2*/ 	.byte	0x05
	.zero		1


	//   ....[37]....
        /*07f4*/ 	.word	0x000083e0
        /*07f8*/ 	.word	0x0000000a
        /*07fc*/ 	.word	0x00000000
        /*0800*/ 	.short	0x0101
        /*0802*/ 	.byte	0x3f
	.zero		1


	//   ....[38]....
        /*0804*/ 	.word	0x0000a340
        /*0808*/ 	.word	0x0000000c
        /*080c*/ 	.word	0x00000000
        /*0810*/ 	.short	0x0101
        /*0812*/ 	.byte	0x3f
	.zero		1


	//   ....[39]....
        /*0814*/ 	.word	0x0000a6e0
        /*0818*/ 	.word	0x000000ff
        /*081c*/ 	.word	0x00038830
        /*0820*/ 	.short	0x010a
        /*0822*/ 	.byte	0x05
	.zero		1


	//   ....[40]....
        /*0824*/ 	.word	0x0000a720
        /*0828*/ 	.word	0x000000ff
        /*082c*/ 	.word	0x00038830
        /*0830*/ 	.short	0x010a
        /*0832*/ 	.byte	0x05
	.zero		1


	//   ....[41]....
        /*0834*/ 	.word	0x0000a8b0
        /*0838*/ 	.word	0x000000ff
        /*083c*/ 	.word	0x00038850
        /*0840*/ 	.short	0x010a
        /*0842*/ 	.byte	0x05
	.zero		1


	//   ....[42]....
        /*0844*/ 	.word	0x0000a8f0
        /*0848*/ 	.word	0x000000ff
        /*084c*/ 	.word	0x00038850
        /*0850*/ 	.short	0x010a
        /*0852*/ 	.byte	0x05
	.zero		1


	//   ....[43]....
        /*0854*/ 	.word	0x0000c380
        /*0858*/ 	.word	0x00000099
        /*085c*/ 	.word	0x00000000
        /*0860*/ 	.short	0x0101
        /*0862*/ 	.byte	0x3f
	.zero		1


	//   ....[44]....
        /*0864*/ 	.word	0x0000ced0
        /*0868*/ 	.word	0x000000b3
        /*086c*/ 	.word	0x00000000
        /*0870*/ 	.short	0x0101
        /*0872*/ 	.byte	0x3f
	.zero		1


	//   ....[45]....
        /*0874*/ 	.word	0x0000cfe0
        /*0878*/ 	.word	0x000000ff
        /*087c*/ 	.word	0x00038830
        /*0880*/ 	.short	0x010a
        /*0882*/ 	.byte	0x05
	.zero		1


	//   ....[46]....
        /*0884*/ 	.word	0x0000d020
        /*0888*/ 	.word	0x000000ff
        /*088c*/ 	.word	0x00038830
        /*0890*/ 	.short	0x010a
        /*0892*/ 	.byte	0x05
	.zero		1


	//   ....[47]....
        /*0894*/ 	.word	0x0000d1b0
        /*0898*/ 	.word	0x000000ff
        /*089c*/ 	.word	0x00038850
        /*08a0*/ 	.short	0x010a
        /*08a2*/ 	.byte	0x05
	.zero		1


	//   ....[48]....
        /*08a4*/ 	.word	0x0000d1f0
        /*08a8*/ 	.word	0x000000ff
        /*08ac*/ 	.word	0x00038850
        /*08b0*/ 	.short	0x010a
        /*08b2*/ 	.byte	0x05
	.zero		1


	//   ....[49]....
        /*08b4*/ 	.word	0x0000e3f0
        /*08b8*/ 	.word	0x00000008
        /*08bc*/ 	.word	0x00000000
        /*08c0*/ 	.short	0x0101
        /*08c2*/ 	.byte	0x3f
	.zero		1


	//   ....[50]....
        /*08c4*/ 	.word	0x000102d0
        /*08c8*/ 	.word	0x0000000a
        /*08cc*/ 	.word	0x00000000
        /*08d0*/ 	.short	0x0101
        /*08d2*/ 	.byte	0x3f
	.zero		1


	//   ....[51]....
        /*08d4*/ 	.word	0x00012770
        /*08d8*/ 	.word	0x000000ff
        /*08dc*/ 	.word	0x00000000
        /*08e0*/ 	.short	0x0101
        /*08e2*/ 	.byte	0x04
	.zero		1


	//   ....[52]....
        /*08e4*/ 	.word	0x00014ba0
        /*08e8*/ 	.word	0x00000000
        /*08ec*/ 	.word	0x00038840
        /*08f0*/ 	.short	0x010a
        /*08f2*/ 	.byte	0x3f
	.zero		1


	//   ....[53]....
        /*08f4*/ 	.word	0x000155d0
        /*08f8*/ 	.word	0x00000011
        /*08fc*/ 	.word	0x00038800
        /*0900*/ 	.short	0x0107
        /*0902*/ 	.byte	0x3f
	.zero		1


	//   ....[54]....
        /*0904*/ 	.word	0x00015670
        /*0908*/ 	.word	0x00000011
        /*090c*/ 	.word	0x00038800
        /*0910*/ 	.short	0x0101
        /*0912*/ 	.byte	0x3f
	.zero		1


	//   ....[55]....
        /*0914*/ 	.word	0x000165a0
        /*0918*/ 	.word	0x00000011
        /*091c*/ 	.word	0x00038810
        /*0920*/ 	.short	0x0107
        /*0922*/ 	.byte	0x3f
	.zero		1


	//   ....[56]....
        /*0924*/ 	.word	0x000166a0
        /*0928*/ 	.word	0x00000011
        /*092c*/ 	.word	0x00038810
        /*0930*/ 	.short	0x0101
        /*0932*/ 	.byte	0x3f
	.zero		1


	//   ....[57]....
        /*0934*/ 	.word	0x000166c0
        /*0938*/ 	.word	0x00000011
        /*093c*/ 	.word	0x00038820
        /*0940*/ 	.short	0x010a
        /*0942*/ 	.byte	0x3f
	.zero		1


	//   ....[58]....
        /*0944*/ 	.word	0x00016790
        /*0948*/ 	.word	0x00000000
        /*094c*/ 	.word	0x00038860
        /*0950*/ 	.short	0x010a
        /*0952*/ 	.byte	0x3f
	.zero		1


	//   ....[59]....
        /*0954*/ 	.word	0x00017350
        /*0958*/ 	.word	0x00000003
        /*095c*/ 	.word	0x00038840
        /*0960*/ 	.short	0x010a
        /*0962*/ 	.byte	0x3f
	.zero		1


	//   ....[60]....
        /*0964*/ 	.word	0x00017590
        /*0968*/ 	.word	0x00000003
        /*096c*/ 	.word	0x00038860
        /*0970*/ 	.short	0x010a
        /*0972*/ 	.byte	0x3f
	.zero		1


	//   ....[61]....
        /*0974*/ 	.word	0x00018120
        /*0978*/ 	.word	0x00000004
        /*097c*/ 	.word	0x00038840
        /*0980*/ 	.short	0x010a
        /*0982*/ 	.byte	0x3f
	.zero		1


	//   ....[62]....
        /*0984*/ 	.word	0x00018360
        /*0988*/ 	.word	0x00000004
        /*098c*/ 	.word	0x00038860
        /*0990*/ 	.short	0x010a
        /*0992*/ 	.byte	0x3f
	.zero		1


	//   ....[63]....
        /*0994*/ 	.word	0x00018e80
        /*0998*/ 	.word	0x00000004
        /*099c*/ 	.word	0x00038840
        /*09a0*/ 	.short	0x010a
        /*09a2*/ 	.byte	0x3f
	.zero		1


	//   ....[64]....
        /*09a4*/ 	.word	0x000190c0
        /*09a8*/ 	.word	0x00000004
        /*09ac*/ 	.word	0x00038860
        /*09b0*/ 	.short	0x010a
        /*09b2*/ 	.byte	0x3f
	.zero		1


	//   ....[65]....
        /*09b4*/ 	.word	0x00019de0
        /*09b8*/ 	.word	0x00000000
        /*09bc*/ 	.word	0x00038820
        /*09c0*/ 	.short	0x010a
        /*09c2*/ 	.byte	0x3f
	.zero		1


	//   ....[66]....
        /*09c4*/ 	.word	0x00019fd0
        /*09c8*/ 	.word	0x00000006
        /*09cc*/ 	.word	0x00000000
        /*09d0*/ 	.short	0x010a
        /*09d2*/ 	.byte	0x3f
	.zero		1


	//   ....[67]....
        /*09d4*/ 	.word	0x0001a000
        /*09d8*/ 	.word	0x00000007
        /*09dc*/ 	.word	0x00000000
        /*09e0*/ 	.short	0x010a
        /*09e2*/ 	.byte	0x3f
	.zero		1


	//   ....[68]....
        /*09e4*/ 	.word	0x0001a060
        /*09e8*/ 	.word	0x00000004
        /*09ec*/ 	.word	0x00000000
        /*09f0*/ 	.short	0x010a
        /*09f2*/ 	.byte	0x3f
	.zero		1


	//   ....[69]....
        /*09f4*/ 	.word	0x0001a090
        /*09f8*/ 	.word	0x00000003
        /*09fc*/ 	.word	0x00000000
        /*0a00*/ 	.short	0x010a
        /*0a02*/ 	.byte	0x3f
	.zero		1


	//   ....[70]....
        /*0a04*/ 	.word	0x0001a100
        /*0a08*/ 	.word	0x00000003
        /*0a0c*/ 	.word	0x00038800
        /*0a10*/ 	.short	0x010a
        /*0a12*/ 	.byte	0x3f
	.zero		1


	//   ....[71]....
        /*0a14*/ 	.word	0x0001a150
        /*0a18*/ 	.word	0x00000003
        /*0a1c*/ 	.word	0x00038830
        /*0a20*/ 	.short	0x010a
        /*0a22*/ 	.byte	0x3f
	.zero		1


	//   ....[72]....
        /*0a24*/ 	.word	0x0001a1b0
        /*0a28*/ 	.word	0x00000005
        /*0a2c*/ 	.word	0x00038810
        /*0a30*/ 	.short	0x010a
        /*0a32*/ 	.byte	0x3f
	.zero		1


	//   ....[73]....
        /*0a34*/ 	.word	0x0001a200
        /*0a38*/ 	.word	0x00000003
        /*0a3c*/ 	.word	0x00038850
        /*0a40*/ 	.short	0x010a
        /*0a42*/ 	.byte	0x3f
	.zero		1


	//   ....[74]....
        /*0a44*/ 	.word	0x0001a260
        /*0a48*/ 	.word	0x00000009
        /*0a4c*/ 	.word	0x00038830
        /*0a50*/ 	.short	0x010a
        /*0a52*/ 	.byte	0x3f
	.zero		1


	//   ....[75]....
        /*0a54*/ 	.word	0x0001a2c0
        /*0a58*/ 	.word	0x00000009
        /*0a5c*/ 	.word	0x00038850
        /*0a60*/ 	.short	0x010a
        /*0a62*/ 	.byte	0x3f
	.zero		1


	//   ....[76]....
        /*0a64*/ 	.word	0x0001a320
        /*0a68*/ 	.word	0x00000006
        /*0a6c*/ 	.word	0x00038830
        /*0a70*/ 	.short	0x010a
        /*0a72*/ 	.byte	0x3f
	.zero		1


	//   ....[77]....
        /*0a74*/ 	.word	0x0001a380
        /*0a78*/ 	.word	0x00000006
        /*0a7c*/ 	.word	0x00038850
        /*0a80*/ 	.short	0x010a
        /*0a82*/ 	.byte	0x3f
	.zero		1


	//   ....[78]....
        /*0a84*/ 	.word	0x0001a3e0
        /*0a88*/ 	.word	0x00000008
        /*0a8c*/ 	.word	0x00038830
        /*0a90*/ 	.short	0x010a
        /*0a92*/ 	.byte	0x3f
	.zero		1


	//   ....[79]....
        /*0a94*/ 	.word	0x0001a440
        /*0a98*/ 	.word	0x00000008
        /*0a9c*/ 	.word	0x00038850
        /*0aa0*/ 	.short	0x010a
        /*0aa2*/ 	.byte	0x3f
	.zero		1


	//   ....[80]....
        /*0aa4*/ 	.word	0x0001a590
        /*0aa8*/ 	.word	0x00000000
        /*0aac*/ 	.word	0x00038840
        /*0ab0*/ 	.short	0x010a
        /*0ab2*/ 	.byte	0x3f
	.zero		1


	//   ....[81]....
        /*0ab4*/ 	.word	0x0001b480
        /*0ab8*/ 	.word	0x00000011
        /*0abc*/ 	.word	0x00038820
        /*0ac0*/ 	.short	0x010a
        /*0ac2*/ 	.byte	0x3f
	.zero		1


	//   ....[82]....
        /*0ac4*/ 	.word	0x0001b4d0
        /*0ac8*/ 	.word	0x00000000
        /*0acc*/ 	.word	0x00038860
        /*0ad0*/ 	.short	0x010a
        /*0ad2*/ 	.byte	0x3f
	.zero		1


	//   ....[83]....
        /*0ad4*/ 	.word	0x0001b520
        /*0ad8*/ 	.word	0x00000003
        /*0adc*/ 	.word	0x00038840
        /*0ae0*/ 	.short	0x010a
        /*0ae2*/ 	.byte	0x3f
	.zero		1


	//   ....[84]....
        /*0ae4*/ 	.word	0x0001b570
        /*0ae8*/ 	.word	0x00000003
        /*0aec*/ 	.word	0x00038860
        /*0af0*/ 	.short	0x010a
        /*0af2*/ 	.byte	0x3f
	.zero		1


	//   ....[85]....
        /*0af4*/ 	.word	0x0001b5c0
        /*0af8*/ 	.word	0x00000004
        /*0afc*/ 	.word	0x00038840
        /*0b00*/ 	.short	0x010a
        /*0b02*/ 	.byte	0x3f
	.zero		1


	//   ....[86]....
        /*0b04*/ 	.word	0x0001b610
        /*0b08*/ 	.word	0x00000004
        /*0b0c*/ 	.word	0x00038860
        /*0b10*/ 	.short	0x010a
        /*0b12*/ 	.byte	0x3f
	.zero		1


	//   ....[87]....
        /*0b14*/ 	.word	0x0001b660
        /*0b18*/ 	.word	0x00000004
        /*0b1c*/ 	.word	0x00038840
        /*0b20*/ 	.short	0x010a
        /*0b22*/ 	.byte	0x3f
	.zero		1


	//   ....[88]....
        /*0b24*/ 	.word	0x0001b6b0
        /*0b28*/ 	.word	0x00000004
        /*0b2c*/ 	.word	0x00038860
        /*0b30*/ 	.short	0x010a
        /*0b32*/ 	.byte	0x3f
	.zero		1


	//   ....[89]....
        /*0b34*/ 	.word	0x0001b7a0
        /*0b38*/ 	.word	0x00000000
        /*0b3c*/ 	.word	0x00038820
        /*0b40*/ 	.short	0x010a
        /*0b42*/ 	.byte	0x3f
	.zero		1


	//   ....[90]....
        /*0b44*/ 	.word	0x0001b940
        /*0b48*/ 	.word	0x00000006
        /*0b4c*/ 	.word	0x00000000
        /*0b50*/ 	.short	0x010a
        /*0b52*/ 	.byte	0x3f
	.zero		1


	//   ....[91]....
        /*0b54*/ 	.word	0x0001b990
        /*0b58*/ 	.word	0x00000007
        /*0b5c*/ 	.word	0x00000000
        /*0b60*/ 	.short	0x010a
        /*0b62*/ 	.byte	0x3f
	.zero		1


	//   ....[92]....
        /*0b64*/ 	.word	0x0001b9e0
        /*0b68*/ 	.word	0x00000004
        /*0b6c*/ 	.word	0x00000000
        /*0b70*/ 	.short	0x010a
        /*0b72*/ 	.byte	0x3f
	.zero		1


	//----- nvinfo : EIATTR_NUM_MBARRIERS
	.align		4
.L_831:
        /*0b74*/ 	.byte	0x03, 0x38
        /*0b76*/ 	.short	0x0017


	//----- nvinfo : EIATTR_EXIT_INSTR_OFFSETS
	.align		4
        /*0b78*/ 	.byte	0x04, 0x1c
        /*0b7a*/ 	.short	(.L_833 - .L_832)


	//   ....[0]....
.L_832:
        /*0b7c*/ 	.word	0x00000a20


	//   ....[1]....
        /*0b80*/ 	.word	0x000137f0


	//   ....[2]....
        /*0b84*/ 	.word	0x0001a0e0


	//----- nvinfo : EIATTR_MAX_THREADS
	.align		4
.L_833:
        /*0b88*/ 	.byte	0x04, 0x05
        /*0b8a*/ 	.short	(.L_835 - .L_834)
.L_834:
        /*0b8c*/ 	.word	0x00000180
        /*0b90*/ 	.word	0x00000001
        /*0b94*/ 	.word	0x00000001


	//----- nvinfo : EIATTR_CRS_STACK_SIZE
	.align		4
.L_835:
        /*0b98*/ 	.byte	0x04, 0x1e
        /*0b9a*/ 	.short	(.L_837 - .L_836)
.L_836:
        /*0b9c*/ 	.word	0x00000000


	//----- nvinfo : EIATTR_CBANK_PARAM_SIZE
	.align		4
.L_837:
        /*0ba0*/ 	.byte	0x03, 0x19
        /*0ba2*/ 	.short	0x0bf0


	//----- nvinfo : EIATTR_PARAM_CBANK
	.align		4
        /*0ba4*/ 	.byte	0x04, 0x0a
        /*0ba6*/ 	.short	(.L_839 - .L_838)
	.align		4
.L_838:
        /*0ba8*/ 	.word	index@(.nv.constant0._ZN7cutlass13device_kernelIN5flash11enable_sm90INS1_16FlashAttnFwdSm90INS1_25CollectiveMainloopFwdSm90ILi2EN4cute5tupleIJNS5_1CILi1EEES8_S8_EEENS6_IJNS7_ILi64EEESA_SA_EEELi512ENS_6half_tEfNS_4arch4Sm90ELb0ELb1ELb0ELb0ELb0ELb0ELb1ELb0ELb0ELb1ELb0ELb0EEENS1_21CollectiveEpilogueFwdINS6_IJSA_NS7_ILi512EEESA_EEES9_SC_SE_Li256ELb0ELb1ELb0ELb0EEENS1_30DynamicPersistentTileSchedulerILi256ELi128ELb0ELb1ELb1EEEEEEEEEvNT_6ParamsE)
        /*0bac*/ 	.short	0x0210
        /*0bae*/ 	.short	0x0bf0


	//----- nvinfo : EIATTR_SW_WAR
	.align		4
.L_839:
        /*0bb0*/ 	.byte	0x04, 0x36
        /*0bb2*/ 	.short	(.L_841 - .L_840)
.L_840:
        /*0bb4*/ 	.word	0x00000008
.L_841:


//--------------------- .nv.info._ZN7cutlass13device_kernelIN5flash11enable_sm90INS1_16FlashAttnFwdSm90INS1_25CollectiveMainloopFwdSm90ILi2EN4cute5tupleIJNS5_1CILi1EEES8_S8_EEENS6_IJNS7_ILi64EEESA_SA_EEELi512ENS_6half_tEfNS_4arch4Sm90ELb0ELb1ELb0ELb1ELb0ELb0ELb0ELb0ELb0ELb1ELb0ELb0EEENS1_21CollectiveEpilogueFwdINS6_IJSA_NS7_ILi512EEESA_EEES9_SC_SE_Li256ELb1ELb1ELb0ELb0EEENS1_36VarlenDynamicPersistentTileSchedulerILi64ELi64ELi256ELi128ELb0ELb1ELb1ELb1ELb0ELb1EEEEEEEEEvNT_6ParamsE --------------------------
	.section	.nv.info._ZN7cutlass13device_kernelIN5flash11enable_sm90INS1_16FlashAttnFwdSm90INS1_25CollectiveMainloopFwdSm90ILi2EN4cute5tupleIJNS5_1CILi1EEES8_S8_EEENS6_IJNS7_ILi64EEESA_SA_EEELi512ENS_6half_tEfNS_4arch4Sm90ELb0ELb1ELb0ELb1ELb0ELb0ELb0ELb0ELb0ELb1ELb0ELb0EEENS1_21CollectiveEpilogueFwdINS6_IJSA_NS7_ILi512EEESA_EEES9_SC_SE_Li256ELb1ELb1ELb0ELb0EEENS1_36VarlenDynamicPersistentTileSchedulerILi64ELi64ELi256ELi128ELb0ELb1ELb1ELb1ELb0ELb1EEEEEEEEEvNT_6ParamsE,"",@"SHT_CUDA_INFO"
	.sectionflags	@""
	.align	4


	//----- nvinfo : EIATTR_CUDA_API_VERSION
	.align		4
        /*0000*/ 	.byte	0x04, 0x37
        /*0002*/ 	.short	(.L_843 - .L_842)
.L_842:
        /*0004*/ 	.word	0x00000082


	//----- nvinfo : EIATTR_KPARAM_INFO
	.align		4
.L_843:
        /*0008*/ 	.byte	0x04, 0x17
        /*000a*/ 	.short	(.L_845 - .L_844)
.L_844:
        /*000c*/ 	.word	0x00000000
        /*0010*/ 	.short	0x0000
        /*0012*/ 	.short	0x0070
        /*0014*/ 	.byte	0x00, 0xf0, 0x01, 0x2a


	//----- nvinfo : EIATTR_SPARSE_MMA_MASK
	.align		4
.L_845:
        /*0018*/ 	.byte	0x03, 0x50
        /*001a*/ 	.short	0x0000


	//----- nvinfo : EIATTR_MAXREG_COUNT
	.align		4
        /*001c*/ 	.byte	0x03, 0x1b
        /*001e*/ 	.short	0x00a8


	//----- nvinfo : EIATTR_NUM_BARRIERS
	.align		4
        /*0020*/ 	.byte	0x02, 0x4c
        /*0022*/ 	.byte	0x10
	.zero		1


	//----- nvinfo : EIATTR_EXTERNS
	.align		4
        /*0024*/ 	.byte	0x04, 0x0f
        /*0026*/ 	.short	(.L_847 - .L_846)


	//   ....[0]....
	.align		4
.L_846:
        /*0028*/ 	.word	index@(__assertfail)


	//----- nvinfo : EIATTR_ANNOTATIONS
	.align		4
.L_847:
        /*002c*/ 	.byte	0x04, 0x55
        /*002e*/ 	.short	(.L_849 - .L_848)


	//   ....[0]....
.L_848:
        /* <DEDUP_REMOVED lines=55> */


	//----- nvinfo : EIATTR_MERCURY_ISA_VERSION
	.align		4
.L_849:
        /*0390*/ 	.byte	0x03, 0x5f
        /*0392*/ 	.short	0x0101


	//----- nvinfo : EIATTR_UNUSED_LOAD_BYTE_OFFSET
	.align		4
        /*0394*/ 	.byte	0x04, 0x44
        /*0396*/ 	.short	(.L_851 - .L_850)


	//   ....[0]....
.L_850:
        /*0398*/ 	.word	0x00000a10
        /*039c*/ 	.word	0x0000fff0


	//   ....[1]....
        /*03a0*/ 	.word	0x0000ce80
        /*03a4*/ 	.word	0x0000fff0


	//----- nvinfo : EIATTR_INT_WARP_WIDE_INSTR_OFFSETS
	.align		4
.L_851:
        /*03a8*/ 	.byte	0x04, 0x31
        /*03aa*/ 	.short	(.L_853 - .L_852)


	//   ....[0]....
.L_852:
        /*03ac*/ 	.word	0x00000130


	//   ....[1]....
        /*03b0*/ 	.word	0x00000170


	//   ....[2]....
        /*03b4*/ 	.word	0x000001e0


	//   ....[3]....
        /*03b8*/ 	.word	0x000113e0


	//   ....[4]....
        /*03bc*/ 	.word	0x00011470


	//   ....[5]....
        /*03c0*/ 	.word	0x00015ea0


	//   ....[6]....
        /*03c4*/ 	.word	0x00015f30


	//----- nvinfo : EIATTR_COOP_GROUP_MASK_REGIDS
	.align		4
.L_853:
        /*03c8*/ 	.byte	0x04, 0x29
        /*03ca*/ 	.short	(.L_855 - .L_854)


	//   ....[0]....
.L_854:
        /*03cc*/ 	.word	0xffffffff


	//   ....[1]....
        /*03d0*/ 	.word	0xffffffff


	//   ....[2]....
        /*03d4*/ 	.word	0xffffffff


	//   ....[3]....
        /*03d8*/ 	.word	0xffffffff


	//   ....[4]....
        /*03dc*/ 	.word	0xffffffff


	//   ....[5]....
        /*03e0*/ 	.word	0xffffffff


	//   ....[6]....
        /*03e4*/ 	.word	0xffffffff


	//   ....[7]....
        /*03e8*/ 	.word	0xffffffff


	//   ....[8]....
        /*03ec*/ 	.word	0xffffffff


	//   ....[9]....
        /*03f0*/ 	.word	0xffffffff


	//   ....[10]....
        /*03f4*/ 	.word	0xffffffff


	//   ....[11]....
        /*03f8*/ 	.word	0xffffffff


	//   ....[12]....
        /*03fc*/ 	.word	0xffffffff


	//   ....[13]....
        /*0400*/ 	.word	0xffffffff


	//   ....[14]....
        /*0404*/ 	.word	0xffffffff


	//   ....[15]....
        /*0408*/ 	.word	0xffffffff


	//   ....[16]....
        /*040c*/ 	.word	0xffffffff


	//   ....[17]....
        /*0410*/ 	.word	0xffffffff


	//   ....[18]....
        /*0414*/ 	.word	0xffffffff


	//   ....[19]....
        /*0418*/ 	.word	0xffffffff


	//   ....[20]....
        /*041c*/ 	.word	0xffffffff


	//   ....[21]....
        /*0420*/ 	.word	0xffffffff


	//   ....[22]....
        /*0424*/ 	.word	0xffffffff


	//   ....[23]....
        /*0428*/ 	.word	0xffffffff


	//   ....[24]....
        /*042c*/ 	.word	0xffffffff


	//   ....[25]....
        /*0430*/ 	.word	0xffffffff


	//   ....[26]....
        /*0434*/ 	.word	0xffffffff


	//   ....[27]....
        /*0438*/ 	.word	0xffffffff


	//   ....[28]....
        /*043c*/ 	.word	0xffffffff


	//   ....[29]....
        /*0440*/ 	.word	0xffffffff


	//   ....[30]....
        /*0444*/ 	.word	0xffffffff


	//   ....[31]....
        /*0448*/ 	.word	0xffffffff


	//   ....[32]....
        /*044c*/ 	.word	0xffffffff


	//   ....[33]....
        /*0450*/ 	.word	0xffffffff


	//   ....[34]....
        /*0454*/ 	.word	0xffffffff


	//   ....[35]....
        /*0458*/ 	.word	0xffffffff


	//   ....[36]....
        /*045c*/ 	.word	0xffffffff


	//   ....[37]....
        /*0460*/ 	.word	0xffffffff


	//   ....[38]....
        /*0464*/ 	.word	0xffffffff


	//   ....[39]....
        /*0468*/ 	.word	0xffffffff


	//   ....[40]....
        /*046c*/ 	.word	0xffffffff


	//   ....[41]....
        /*0470*/ 	.word	0xffffffff


	//   ....[42]....
        /*0474*/ 	.word	0xffffffff


	//   ....[43]....
        /*0478*/ 	.word	0xffffffff


	//   ....[44]....
        /*047c*/ 	.word	0xffffffff


	//   ....[45]....
        /*0480*/ 	.word	0xffffffff


	//   ....[46]....
        /*0484*/ 	.word	0xffffffff


	//   ....[47]....
        /*0488*/ 	.word	0xffffffff


	//   ....[48]....
        /*048c*/ 	.word	0xffffffff


	//   ....[49]....
        /*0490*/ 	.word	0xffffffff


	//   ....[50]....
        /*0494*/ 	.word	0xffffffff


	//   ....[51]....
        /*0498*/ 	.word	0xffffffff


	//   ....[52]....
        /*049c*/ 	.word	0xffffffff


	//   ....[53]....
        /*04a0*/ 	.word	0xffffffff


	//   ....[54]....
        /*04a4*/ 	.word	0xffffffff


	//   ....[55]....
        /*04a8*/ 	.word	0xffffffff


	//   ....[56]....
        /*04ac*/ 	.word	0xffffffff


	//   ....[57]....
        /*04b0*/ 	.word	0xffffffff


	//   ....[58]....
        /*04b4*/ 	.word	0xffffffff


	//   ....[59]....
        /*04b8*/ 	.word	0xffffffff


	//   ....[60]....
        /*04bc*/ 	.word	0xffffffff


	//   ....[61]....
        /*04c0*/ 	.word	0xffffffff


	//   ....[62]....
        /*04c4*/ 	.word	0xffffffff


	//   ....[63]....
        /*04c8*/ 	.word	0xffffffff


	//   ....[64]....
        /*04cc*/ 	.word	0xffffffff


	//   ....[65]....
        /*04d0*/ 	.word	0xffffffff


	//   ....[66]....
        /*04d4*/ 	.word	0xffffffff


	//   ....[67]....
        /*04d8*/ 	.word	0xffffffff


	//   ....[68]....
        /*04dc*/ 	.word	0xffffffff


	//   ....[69]....
        /*04e0*/ 	.word	0xffffffff


	//   ....[70]....
        /*04e4*/ 	.word	0xffffffff


	//   ....[71]....
        /*04e8*/ 	.word	0xffffffff


	//   ....[72]....
        /*04ec*/ 	.word	0xffffffff


	//   ....[73]....
        /*04f0*/ 	.word	0xffffffff


	//   ....[74]....
        /*04f4*/ 	.word	0xffffffff


	//   ....[75]....
        /*04f8*/ 	.word	0xffffffff


	//   ....[76]....
        /*04fc*/ 	.word	0xffffffff


	//   ....[77]....
        /*0500*/ 	.word	0xffffffff


	//   ....[78]....
        /*0504*/ 	.word	0xffffffff


	//   ....[79]....
        /*0508*/ 	.word	0xffffffff


	//   ....[80]....
        /*050c*/ 	.word	0xffffffff


	//   ....[81]....
        /*0510*/ 	.word	0xffffffff


	//   ....[82]....
        /*0514*/ 	.word	0xffffffff


	//   ....[83]....
        /*0518*/ 	.word	0xffffffff


	//   ....[84]....
        /*051c*/ 	.word	0xffffffff


	//   ....[85]....
        /*0520*/ 	.word	0xffffffff


	//   ....[86]....
        /*0524*/ 	.word	0xffffffff


	//   ....[87]....
        /*0528*/ 	.word	0xffffffff


	//   ....[88]....
        /*052c*/ 	.word	0xffffffff


	//   ....[89]....
        /*0530*/ 	.word	0xffffffff


	//   ....[90]....
        /*0534*/ 	.word	0xffffffff


	//   ....[91]....
        /*0538*/ 	.word	0xffffffff


	//   ....[92]....
        /*053c*/ 	.word	0xffffffff


	//   ....[93]....
        /*0540*/ 	.word	0xffffffff


	//   ....[94]....
        /*0544*/ 	.word	0xffffffff


	//   ....[95]....
        /*0548*/ 	.word	0x0500000f


	//   ....[96]....
        /*054c*/ 	.word	0x0500000f


	//   ....[97]....
        /*0550*/ 	.word	0x0500000f


	//   ....[98]....
        /*0554*/ 	.word	0x0500000f


	//   ....[99]....
        /*0558*/ 	.word	0x0500000f


	//   ....[100]....
        /*055c*/ 	.word	0x0500000f


	//   ....[101]....
        /*0560*/ 	.word	0x0500000f


	//   ....[102]....
        /*0564*/ 	.word	0x0500000f


	//   ....[103]....
        /*0568*/ 	.word	0x0500000f


	//   ....[104]....
        /*056c*/ 	.word	0x0500000f


	//   ....[105]....
        /*0570*/ 	.word	0x0500000f


	//   ....[106]....
        /*0574*/ 	.word	0x0500000f


	//   ....[107]....
        /*0578*/ 	.word	0x0500000f


	//   ....[108]....
        /*057c*/ 	.word	0x0500000f


	//   ....[109]....
        /*0580*/ 	.word	0x0500000f


	//   ....[110]....
        /*0584*/ 	.word	0x0500000f


	//   ....[111]....
        /*0588*/ 	.word	0x0500000f


	//   ....[112]....
        /*058c*/ 	.word	0x0500000f


	//   ....[113]....
        /*0590*/ 	.word	0x0500000f


	//   ....[114]....
        /*0594*/ 	.word	0x0500000f


	//   ....[115]....
        /*0598*/ 	.word	0x0500000f


	//   ....[116]....
        /*059c*/ 	.word	0x0500000f


	//   ....[117]....
        /*05a0*/ 	.word	0x0500000f


	//   ....[118]....
        /*05a4*/ 	.word	0x0500000f


	//   ....[119]....
        /*05a8*/ 	.word	0x0500000f


	//   ....[120]....
        /*05ac*/ 	.word	0x0500000f


	//   ....[121]....
        /*05b0*/ 	.word	0x0500000f


	//----- nvinfo : EIATTR_COOP_GROUP_INSTR_OFFSETS
	.align		4
.L_855:
        /*05b4*/ 	.byte	0x04, 0x28
        /*05b6*/ 	.short	(.L_857 - .L_856)


	//   ....[0]....
.L_856:
        /*05b8*/ 	.word	0x00000060


	//   ....[1]....
        /*05bc*/ 	.word	0x00000140


	//   ....[2]....
        /*05c0*/ 	.word	0x00000190


	//   ....[3]....
        /*05c4*/ 	.word	0x00000380


	//   ....[4]....
        /*05c8*/ 	.word	0x000004e0


	//   ....[5]....
        /*05cc*/ 	.word	0x00000600


	//   ....[6]....
        /*05d0*/ 	.word	0x00000760


	//   ....[7]....
        /*05d4*/ 	.word	0x00001da0


	//   ....[8]....
        /*05d8*/ 	.word	0x00003e90


	//   ....[9]....
        /*05dc*/ 	.word	0x000044d0


	//   ....[10]....
        /*05e0*/ 	.word	0x00004c50


	//   ....[11]....
        /*05e4*/ 	.word	0x00005100


	//   ....[12]....
        /*05e8*/ 	.word	0x00005220


	//   ....[13]....
        /*05ec*/ 	.word	0x00005580


	//   ....[14]....
        /*05f0*/ 	.word	0x00005650


	//   ....[15]....
        /*05f4*/ 	.word	0x00005f10


	//   ....[16]....
        /*05f8*/ 	.word	0x000063c0


	//   ....[17]....
        /*05fc*/ 	.word	0x00006670


	//   ....[18]....
        /*0600*/ 	.word	0x00006d50


	//   ....[19]....
        /*0604*/ 	.word	0x00006e50


	//   ....[20]....
        /*0608*/ 	.word	0x000071e0


	//   ....[21]....
        /*060c*/ 	.word	0x000072b0


	//   ....[22]....
        /*0610*/ 	.word	0x00008430


	//   ....[23]....
        /*0614*/ 	.word	0x00008af0


	//   ....[24]....
        /*0618*/ 	.word	0x00008b20


	//   ....[25]....
        /*061c*/ 	.word	0x00008d60


	//   ....[26]....
        /*0620*/ 	.word	0x00008f30


	//   ....[27]....
        /*0624*/ 	.word	0x00009f90


	//   ....[28]....
        /*0628*/ 	.word	0x0000a2f0


	//   ....[29]....
        /*062c*/ 	.word	0x0000a590


	//   ....[30]....
        /*0630*/ 	.word	0x0000ac60


	//   ....[31]....
        /*0634*/ 	.word	0x0000ad20


	//   ....[32]....
        /*0638*/ 	.word	0x0000b110


	//   ....[33]....
        /*063c*/ 	.word	0x0000b1c0


	//   ....[34]....
        /*0640*/ 	.word	0x0000c340


	//   ....[35]....
        /*0644*/ 	.word	0x0000c380


	//   ....[36]....
        /*0648*/ 	.word	0x0000c3b0


	//   ....[37]....
        /*064c*/ 	.word	0x0000c420


	//   ....[38]....
        /*0650*/ 	.word	0x0000c450


	//   ....[39]....
        /*0654*/ 	.word	0x0000dda0


	//   ....[40]....
        /*0658*/ 	.word	0x0000e3e0


	//   ....[41]....
        /*065c*/ 	.word	0x0000e410


	//   ....[42]....
        /*0660*/ 	.word	0x0000e430


	//   ....[43]....
        /*0664*/ 	.word	0x0000e450


	//   ....[44]....
        /*0668*/ 	.word	0x0000eae0


	//   ....[45]....
        /*066c*/ 	.word	0x0000eaf0


	//   ....[46]....
        /*0670*/ 	.word	0x0000ed20


	//   ....[47]....
        /*0674*/ 	.word	0x0000ed40


	//   ....[48]....
        /*0678*/ 	.word	0x0000f8e0


	//   ....[49]....
        /*067c*/ 	.word	0x0000f910


	//   ....[50]....
        /*0680*/ 	.word	0x0000fb50


	//   ....[51]....
        /*0684*/ 	.word	0x0000fb70


	//   ....[52]....
        /*0688*/ 	.word	0x0000fe30


	//   ....[53]....
        /*068c*/ 	.word	0x00010000


	//   ....[54]....
        /*0690*/ 	.word	0x00010030


	//   ....[55]....
        /*0694*/ 	.word	0x00010060


	//   ....[56]....
        /*0698*/ 	.word	0x00010090


	//   ....[57]....
        /*069c*/ 	.word	0x000100c0


	//   ....[58]....
        /*06a0*/ 	.word	0x000100f0


	//   ....[59]....
        /*06a4*/ 	.word	0x00010260


	//   ....[60]....
        /*06a8*/ 	.word	0x00010290


	//   ....[61]....
        /*06ac*/ 	.word	0x000102c0


	//   ....[62]....
        /*06b0*/ 	.word	0x000102f0


	//   ....[63]....
        /*06b4*/ 	.word	0x00010320


	//   ....[64]....
        /*06b8*/ 	.word	0x00010350


	//   ....[65]....
        /*06bc*/ 	.word	0x000103f0


	//   ....[66]....
        /*06c0*/ 	.word	0x00010450


	//   ....[67]....
        /*06c4*/ 	.word	0x000104e0


	//   ....[68]....
        /*06c8*/ 	.word	0x000119a0


	//   ....[69]....
        /*06cc*/ 	.word	0x000124d0


	//   ....[70]....
        /*06d0*/ 	.word	0x000124f0


	//   ....[71]....
        /*06d4*/ 	.word	0x000125a0


	//   ....[72]....
        /*06d8*/ 	.word	0x000125b0


	//   ....[73]....
        /*06dc*/ 	.word	0x00012630


	//   ....[74]....
        /*06e0*/ 	.word	0x00012640


	//   ....[75]....
        /*06e4*/ 	.word	0x00012650


	//   ....[76]....
        /*06e8*/ 	.word	0x00012660


	//   ....[77]....
        /*06ec*/ 	.word	0x00016130


	//   ....[78]....
        /*06f0*/ 	.word	0x00016160


	//   ....[79]....
        /*06f4*/ 	.word	0x000161a0


	//   ....[80]....
        /*06f8*/ 	.word	0x000161d0


	//   ....[81]....
        /*06fc*/ 	.word	0x00016200


	//   ....[82]....
        /*0700*/ 	.word	0x00016230


	//   ....[83]....
        /*0704*/ 	.word	0x00016260


	//   ....[84]....
        /*0708*/ 	.word	0x00016290


	//   ....[85]....
        /*070c*/ 	.word	0x00016410


	//   ....[86]....
        /*0710*/ 	.word	0x00016440


	//   ....[87]....
        /*0714*/ 	.word	0x00016470


	//   ....[88]....
        /*0718*/ 	.word	0x000164a0


	//   ....[89]....
        /*071c*/ 	.word	0x000164d0


	//   ....[90]....
        /*0720*/ 	.word	0x00016500


	//   ....[91]....
        /*0724*/ 	.word	0x000165c0


	//   ....[92]....
        /*0728*/ 	.word	0x000165e0


	//   ....[93]....
        /*072c*/ 	.word	0x00016650


	//   ....[94]....
        /*0730*/ 	.word	0x00016d10


	//   ....[95]....
        /*0734*/ 	.word	0x00017420


	//   ....[96]....
        /*0738*/ 	.word	0x000175e0


	//   ....[97]....
        /*073c*/ 	.word	0x00017630


	//   ....[98]....
        /*0740*/ 	.word	0x00017690


	//   ....[99]....
        /*0744*/ 	.word	0x00017780


	//   ....[100]....
        /*0748*/ 	.word	0x000177e0


	//   ....[101]....
        /*074c*/ 	.word	0x000178d0


	//   ....[102]....
        /*0750*/ 	.word	0x00017930


	//   ....[103]....
        /*0754*/ 	.word	0x00017a00


	//   ....[104]....
        /*0758*/ 	.word	0x00017d30


	//   ....[105]....
        /*075c*/ 	.word	0x00017dd0


	//   ....[106]....
        /*0760*/ 	.word	0x00017ef0


	//   ....[107]....
        /*0764*/ 	.word	0x00017f60


	//   ....[108]....
        /*0768*/ 	.word	0x00017fd0


	//   ....[109]....
        /*076c*/ 	.word	0x00018040


	//   ....[110]....
        /*0770*/ 	.word	0x000180b0


	//   ....[111]....
        /*0774*/ 	.word	0x00018130


	//   ....[112]....
        /*0778*/ 	.word	0x000181c0


	//   ....[113]....
        /*077c*/ 	.word	0x00018250


	//   ....[114]....
        /*0780*/ 	.word	0x000182c0


	//   ....[115]....
        /*0784*/ 	.word	0x00018330


	//   ....[116]....
        /*0788*/ 	.word	0x000183a0


	//   ....[117]....
        /*078c*/ 	.word	0x00018420


	//   ....[118]....
        /*0790*/ 	.word	0x00018490


	//   ....[119]....
        /*0794*/ 	.word	0x00018530


	//   ....[120]....
        /*0798*/ 	.word	0x000185c0


	//   ....[121]....
        /*079c*/ 	.word	0x000186f0


	//----- nvinfo : EIATTR_REG_RECONFIG
	.align		4
.L_857:
        /*07a0*/ 	.byte	0x01, 0x54
	.zero		2


	//----- nvinfo : EIATTR_SYSCALL_OFFSETS
	.align		4
        /*07a4*/ 	.byte	0x04, 0x46
        /*07a6*/ 	.short	(.L_859 - .L_858)


	//   ....[0]....
.L_858:
        /*07a8*/ 	.word	0x00004060


	//   ....[1]....
        /*07ac*/ 	.word	0x000115e0


	//   ....[2]....
        /*07b0*/ 	.word	0x00011730


	//   ....[3]....
        /*07b4*/ 	.word	0x00011820


	//   ....[4]....
        /*07b8*/ 	.word	0x00012090


	//----- nvinfo : EIATTR_MBARRIER_INSTR_OFFSETS
	.align		4
.L_859:
        /*07bc*/ 	.byte	0x04, 0x39
        /*07be*/ 	.short	(.L_861 - .L_860)


	//   ....[0]....
.L_860:
        /*07c0*/ 	.word	0x00000270
        /*07c4*/ 	.word	0x000000ff
        /*07c8*/ 	.word	0x00028c00
        /*07cc*/ 	.short	0x0100
        /*07ce*/ 	.byte	0x08
	.zero		1


	//   ....[1]....
        /*07d0*/ 	.word	0x00000280
        /*07d4*/ 	.word	0x000000ff
        /*07d8*/ 	.word	0x00028c20
        /*07dc*/ 	.short	0x0100
        /*07de*/ 	.byte	0x08
	.zero		1


	//   ....[2]....
        /*07e0*/ 	.word	0x00000330
        /*07e4*/ 	.word	0x000000ff
        /*07e8*/ 	.word	0x00028c30
        /*07ec*/ 	.short	0x0100
        /*07ee*/ 	.byte	0x06
	.zero		1


	//   ....[3]....
        /*07f0*/ 	.word	0x00000340
        /*07f4*/ 	.word	0x000000ff
        /*07f8*/ 	.word	0x00028c40
        /*07fc*/ 	.short	0x0100
        /*07fe*/ 	.byte	0x06
	.zero		1


	//   ....[4]....
        /*0800*/ 	.word	0x00000350
        /*0804*/ 	.word	0x000000ff
        /*0808*/ 	.word	0x00028c38
        /*080c*/ 	.short	0x0100
        /*080e*/ 	.byte	0x06
	.zero		1


	//   ....[5]....
        /*0810*/ 	.word	0x00000360
        /*0814*/ 	.word	0x000000ff
        /*0818*/ 	.word	0x00028c48
        /*081c*/ 	.short	0x0100
        /*081e*/ 	.byte	0x06
	.zero		1


	//   ....[6]....
        /*0820*/ 	.word	0x00000490
        /*0824*/ 	.word	0x000000ff
        /*0828*/ 	.word	0x00028c50
        /*082c*/ 	.short	0x0100
        /*082e*/ 	.byte	0x08
	.zero		1


	//   ....[7]....
        /*0830*/ 	.word	0x000004a0
        /*0834*/ 	.word	0x000000ff
        /*0838*/ 	.word	0x00028c60
        /*083c*/ 	.short	0x0100
        /*083e*/ 	.byte	0x08
	.zero		1


	//   ....[8]....
        /*0840*/ 	.word	0x000004b0
        /*0844*/ 	.word	0x000000ff
        /*0848*/ 	.word	0x00028c58
        /*084c*/ 	.short	0x0100
        /*084e*/ 	.byte	0x08
	.zero		1


	//   ....[9]....
        /*0850*/ 	.word	0x000004c0
        /*0854*/ 	.word	0x000000ff
        /*0858*/ 	.word	0x00028c68
        /*085c*/ 	.short	0x0100
        /*085e*/ 	.byte	0x08
	.zero		1


	//   ....[10]....
        /*0860*/ 	.word	0x000005b0
        /*0864*/ 	.word	0x000000ff
        /*0868*/ 	.word	0x00028c70
        /*086c*/ 	.short	0x0100
        /*086e*/ 	.byte	0x06
	.zero		1


	//   ....[11]....
        /*0870*/ 	.word	0x000005c0
        /*0874*/ 	.word	0x000000ff
        /*0878*/ 	.word	0x00028c80
        /*087c*/ 	.short	0x0100
        /*087e*/ 	.byte	0x06
	.zero		1


	//   ....[12]....
        /*0880*/ 	.word	0x000005d0
        /*0884*/ 	.word	0x000000ff
        /*0888*/ 	.word	0x00028c78
        /*088c*/ 	.short	0x0100
        /*088e*/ 	.byte	0x06
	.zero		1


	//   ....[13]....
        /*0890*/ 	.word	0x000005e0
        /*0894*/ 	.word	0x000000ff
        /*0898*/ 	.word	0x00028c88
        /*089c*/ 	.short	0x0100
        /*089e*/ 	.byte	0x06
	.zero		1


	//   ....[14]....
        /*08a0*/ 	.word	0x00000710
        /*08a4*/ 	.word	0x000000ff
        /*08a8*/ 	.word	0x00028c90
        /*08ac*/ 	.short	0x0100
        /*08ae*/ 	.byte	0x08
	.zero		1


	//   ....[15]....
        /*08b0*/ 	.word	0x00000720
        /*08b4*/ 	.word	0x000000ff
        /*08b8*/ 	.word	0x00028ca0
        /*08bc*/ 	.short	0x0100
        /*08be*/ 	.byte	0x08
	.zero		1


	//   ....[16]....
        /*08c0*/ 	.word	0x00000730
        /*08c4*/ 	.word	0x000000ff
        /*08c8*/ 	.word	0x00028c98
        /*08cc*/ 	.short	0x0100
        /*08ce*/ 	.byte	0x08
	.zero		1


	//   ....[17]....
        /*08d0*/ 	.word	0x00000740
        /*08d4*/ 	.word	0x000000ff
        /*08d8*/ 	.word	0x00028ca8
        /*08dc*/ 	.short	0x0100
        /*08de*/ 	.byte	0x08
	.zero		1


	//   ....[18]....
        /*08e0*/ 	.word	0x00000870
        /*08e4*/ 	.word	0x000000ff
        /*08e8*/ 	.word	0x00028cb0
        /*08ec*/ 	.short	0x0100
        /*08ee*/ 	.byte	0x08
	.zero		1


	//   ....[19]....
        /*08f0*/ 	.word	0x00000880
        /*08f4*/ 	.word	0x000000ff
        /*08f8*/ 	.word	0x00028cc0
        /*08fc*/ 	.short	0x0100
        /*08fe*/ 	.byte	0x08
	.zero		1


	//   ....[20]....
        /*0900*/ 	.word	0x00000890
        /*0904*/ 	.word	0x000000ff
        /*0908*/ 	.word	0x00028cb8
        /*090c*/ 	.short	0x0100
        /*090e*/ 	.byte	0x08
	.zero		1


	//   ....[21]....
        /*0910*/ 	.word	0x000008a0
        /*0914*/ 	.word	0x000000ff
        /*0918*/ 	.word	0x00028cc8
        /*091c*/ 	.short	0x0100
        /*091e*/ 	.byte	0x08
	.zero		1


	//   ....[22]....
        /*0920*/ 	.word	0x00001eb0
        /*0924*/ 	.word	0x000000ff
        /*0928*/ 	.word	0x00028c50
        /*092c*/ 	.short	0x010a
        /*092e*/ 	.byte	0x15
	.zero		1


	//   ....[23]....
        /*0930*/ 	.word	0x00002180
        /*0934*/ 	.word	0x00000000
        /*0938*/ 	.word	0x00000000
        /*093c*/ 	.short	0x0101
        /*093e*/ 	.byte	0x3f
	.zero		1


	//   ....[24]....
        /*0940*/ 	.word	0x00002ac0
        /*0944*/ 	.word	0x000000ff
        /*0948*/ 	.word	0x00028c50
        /*094c*/ 	.short	0x010a
        /*094e*/ 	.byte	0x15
	.zero		1


	//   ....[25]....
        /*0950*/ 	.word	0x00002b00
        /*0954*/ 	.word	0x000000ff
        /*0958*/ 	.word	0x00028c50
        /*095c*/ 	.short	0x010a
        /*095e*/ 	.byte	0x15
	.zero		1


	//   ....[26]....
        /*0960*/ 	.word	0x00002cd0
        /*0964*/ 	.word	0x00000000
        /*0968*/ 	.word	0x00000000
        /*096c*/ 	.short	0x0101
        /*096e*/ 	.byte	0x3f
	.zero		1


	//   ....[27]....
        /*0970*/ 	.word	0x000040e0
        /*0974*/ 	.word	0x000000ff
        /*0978*/ 	.word	0x00028c00
        /*097c*/ 	.short	0x010a
        /*097e*/ 	.byte	0x2e
	.zero		1


	//   ....[28]....
        /*0980*/ 	.word	0x00004160
        /*0984*/ 	.word	0x00000007
        /*0988*/ 	.word	0x00028c30
        /*098c*/ 	.short	0x010a
        /*098e*/ 	.byte	0x3f
	.zero		1


	//   ....[29]....
        /*0990*/ 	.word	0x000041a0
        /*0994*/ 	.word	0x00000007
        /*0998*/ 	.word	0x00028c30
        /*099c*/ 	.short	0x010a
        /*099e*/ 	.byte	0x3f
	.zero		1


	//   ....[30]....
        /*09a0*/ 	.word	0x000045c0
        /*09a4*/ 	.word	0x00000003
        /*09a8*/ 	.word	0x00000000
        /*09ac*/ 	.short	0x0101
        /*09ae*/ 	.byte	0x3f
	.zero		1


	//   ....[31]....
        /*09b0*/ 	.word	0x00005c30
        /*09b4*/ 	.word	0x00000007
        /*09b8*/ 	.word	0x00028c50
        /*09bc*/ 	.short	0x010a
        /*09be*/ 	.byte	0x3f
	.zero		1


	//   ....[32]....
        /*09c0*/ 	.word	0x00005c70
        /*09c4*/ 	.word	0x00000007
        /*09c8*/ 	.word	0x00028c50
        /*09cc*/ 	.short	0x010a
        /*09ce*/ 	.byte	0x3f
	.zero		1


	//   ....[33]....
        /*09d0*/ 	.word	0x00005f30
        /*09d4*/ 	.word	0x00000007
        /*09d8*/ 	.word	0x00000000
        /*09dc*/ 	.short	0x0101
        /*09de*/ 	.byte	0x3f
	.zero		1


	//   ....[34]....
        /*09e0*/ 	.word	0x000061c0
        /*09e4*/ 	.word	0x000000ff
        /*09e8*/ 	.word	0x00028c30
        /*09ec*/ 	.short	0x010a
        /*09ee*/ 	.byte	0x1a
	.zero		1


	//   ....[35]....
        /*09f0*/ 	.word	0x00006200
        /*09f4*/ 	.word	0x000000ff
        /*09f8*/ 	.word	0x00028c30
        /*09fc*/ 	.short	0x010a
        /*09fe*/ 	.byte	0x1a
	.zero		1


	//   ....[36]....
        /*0a00*/ 	.word	0x00006470
        /*0a04*/ 	.word	0x00000008
        /*0a08*/ 	.word	0x00000000
        /*0a0c*/ 	.short	0x0101
        /*0a0e*/ 	.byte	0x3f
	.zero		1


	//   ....[37]....
        /*0a10*/ 	.word	0x00008180
        /*0a14*/ 	.word	0x000000ff
        /*0a18*/ 	.word	0x00028c50
        /*0a1c*/ 	.short	0x010a
        /*0a1e*/ 	.byte	0x1a
	.zero		1


	//   ....[38]....
        /*0a20*/ 	.word	0x000081c0
        /*0a24*/ 	.word	0x000000ff
        /*0a28*/ 	.word	0x00028c50
        /*0a2c*/ 	.short	0x010a
        /*0a2e*/ 	.byte	0x1a
	.zero		1


	//   ....[39]....
        /*0a30*/ 	.word	0x00008450
        /*0a34*/ 	.word	0x0000000a
        /*0a38*/ 	.word	0x00000000
        /*0a3c*/ 	.short	0x0101
        /*0a3e*/ 	.byte	0x3f
	.zero		1


	//   ....[40]....
        /*0a40*/ 	.word	0x00008820
        /*0a44*/ 	.word	0x000000ff
        /*0a48*/ 	.word	0x00028c30
        /*0a4c*/ 	.short	0x010a
        /*0a4e*/ 	.byte	0x17
	.zero		1


	//   ....[41]....
        /*0a50*/ 	.word	0x00008860
        /*0a54*/ 	.word	0x000000ff
        /*0a58*/ 	.word	0x00028c30
        /*0a5c*/ 	.short	0x010a
        /*0a5e*/ 	.byte	0x17
	.zero		1


	//   ....[42]....
        /*0a60*/ 	.word	0x00009280
        /*0a64*/ 	.word	0x0000009a
        /*0a68*/ 	.word	0x00000000
        /*0a6c*/ 	.short	0x0101
        /*0a6e*/ 	.byte	0x3f
	.zero		1


	//   ....[43]....
        /*0a70*/ 	.word	0x00009d00
        /*0a74*/ 	.word	0x000000ff
        /*0a78*/ 	.word	0x00028c50
        /*0a7c*/ 	.short	0x010a
        /*0a7e*/ 	.byte	0x17
	.zero		1


	//   ....[44]....
        /*0a80*/ 	.word	0x00009d40
        /*0a84*/ 	.word	0x000000ff
        /*0a88*/ 	.word	0x00028c50
        /*0a8c*/ 	.short	0x010a
        /*0a8e*/ 	.byte	0x17
	.zero		1


	//   ....[45]....
        /*0a90*/ 	.word	0x00009fb0
        /*0a94*/ 	.word	0x000000aa
        /*0a98*/ 	.word	0x00000000
        /*0a9c*/ 	.short	0x0101
        /*0a9e*/ 	.byte	0x3f
	.zero		1


	//   ....[46]....
        /*0aa0*/ 	.word	0x0000a110
        /*0aa4*/ 	.word	0x000000ff
        /*0aa8*/ 	.word	0x00028c30
        /*0aac*/ 	.short	0x010a
        /*0aae*/ 	.byte	0x19
	.zero		1


	//   ....[47]....
        /*0ab0*/ 	.word	0x0000a150
        /*0ab4*/ 	.word	0x000000ff
        /*0ab8*/ 	.word	0x00028c30
        /*0abc*/ 	.short	0x010a
        /*0abe*/ 	.byte	0x19
	.zero		1


	//   ....[48]....
        /*0ac0*/ 	.word	0x0000a390
        /*0ac4*/ 	.word	0x00000006
        /*0ac8*/ 	.word	0x00000000
        /*0acc*/ 	.short	0x0101
        /*0ace*/ 	.byte	0x3f
	.zero		1


	//   ....[49]....
        /*0ad0*/ 	.word	0x0000c090
        /*0ad4*/ 	.word	0x000000ff
        /*0ad8*/ 	.word	0x00028c50
        /*0adc*/ 	.short	0x010a
        /*0ade*/ 	.byte	0x19
	.zero		1


	//   ....[50]....
        /*0ae0*/ 	.word	0x0000c0d0
        /*0ae4*/ 	.word	0x000000ff
        /*0ae8*/ 	.word	0x00028c50
        /*0aec*/ 	.short	0x010a
        /*0aee*/ 	.byte	0x19
	.zero		1


	//   ....[51]....
        /*0af0*/ 	.word	0x0000c360
        /*0af4*/ 	.word	0x0000000a
        /*0af8*/ 	.word	0x00000000
        /*0afc*/ 	.short	0x0101
        /*0afe*/ 	.byte	0x3f
	.zero		1


	//   ....[52]....
        /*0b00*/ 	.word	0x0000eac0
        /*0b04*/ 	.word	0x000000ff
        /*0b08*/ 	.word	0x00000000
        /*0b0c*/ 	.short	0x0101
        /*0b0e*/ 	.byte	0x04
	.zero		1


	//   ....[53]....
        /*0b10*/ 	.word	0x00011c30
        /*0b14*/ 	.word	0x00000000
        /*0b18*/ 	.word	0x00028c40
        /*0b1c*/ 	.short	0x010a
        /*0b1e*/ 	.byte	0x3f
	.zero		1


	//   ....[54]....
        /*0b20*/ 	.word	0x00012760
        /*0b24*/ 	.word	0x00000008
        /*0b28*/ 	.word	0x00028c00
        /*0b2c*/ 	.short	0x0107
        /*0b2e*/ 	.byte	0x3f
	.zero		1


	//   ....[55]....
        /*0b30*/ 	.word	0x00012860
        /*0b34*/ 	.word	0x00000002
        /*0b38*/ 	.word	0x00028c00
        /*0b3c*/ 	.short	0x0101
        /*0b3e*/ 	.byte	0x3f
	.zero		1


	//   ....[56]....
        /*0b40*/ 	.word	0x00012880
        /*0b44*/ 	.word	0x00000002
        /*0b48*/ 	.word	0x00028c20
        /*0b4c*/ 	.short	0x010a
        /*0b4e*/ 	.byte	0x3f
	.zero		1


	//   ....[57]....
        /*0b50*/ 	.word	0x00012980
        /*0b54*/ 	.word	0x00000000
        /*0b58*/ 	.word	0x00028c60
        /*0b5c*/ 	.short	0x010a
        /*0b5e*/ 	.byte	0x3f
	.zero		1


	//   ....[58]....
        /*0b60*/ 	.word	0x00013600
        /*0b64*/ 	.word	0x00000003
        /*0b68*/ 	.word	0x00028c40
        /*0b6c*/ 	.short	0x010a
        /*0b6e*/ 	.byte	0x3f
	.zero		1


	//   ....[59]....
        /*0b70*/ 	.word	0x00013850
        /*0b74*/ 	.word	0x00000003
        /*0b78*/ 	.word	0x00028c60
        /*0b7c*/ 	.short	0x010a
        /*0b7e*/ 	.byte	0x3f
	.zero		1


	//   ....[60]....
        /*0b80*/ 	.word	0x00014470
        /*0b84*/ 	.word	0x00000004
        /*0b88*/ 	.word	0x00028c40
        /*0b8c*/ 	.short	0x010a
        /*0b8e*/ 	.byte	0x3f
	.zero		1


	//   ....[61]....
        /*0b90*/ 	.word	0x000146b0
        /*0b94*/ 	.word	0x00000004
        /*0b98*/ 	.word	0x00028c60
        /*0b9c*/ 	.short	0x010a
        /*0b9e*/ 	.byte	0x3f
	.zero		1


	//   ....[62]....
        /*0ba0*/ 	.word	0x00015240
        /*0ba4*/ 	.word	0x00000004
        /*0ba8*/ 	.word	0x00028c40
        /*0bac*/ 	.short	0x010a
        /*0bae*/ 	.byte	0x3f
	.zero		1


	//   ....[63]....
        /*0bb0*/ 	.word	0x00015490
        /*0bb4*/ 	.word	0x00000004
        /*0bb8*/ 	.word	0x00028c60
        /*0bbc*/ 	.short	0x010a
        /*0bbe*/ 	.byte	0x3f
	.zero		1


	//   ....[64]....
        /*0bc0*/ 	.word	0x00016c90
        /*0bc4*/ 	.word	0x00000000
        /*0bc8*/ 	.word	0x00028c20
        /*0bcc*/ 	.short	0x010a
        /*0bce*/ 	.byte	0x3f
	.zero		1


	//   ....[65]....
        /*0bd0*/ 	.word	0x00016e50
        /*0bd4*/ 	.word	0x00000006
        /*0bd8*/ 	.word	0x00000000
        /*0bdc*/ 	.short	0x010a
        /*0bde*/ 	.byte	0x3f
	.zero		1


	//   ....[66]....
        /*0be0*/ 	.word	0x00016ec0
        /*0be4*/ 	.word	0x00000007
        /*0be8*/ 	.word	0x00000000
        /*0bec*/ 	.short	0x010a
        /*0bee*/ 	.byte	0x3f
	.zero		1


	//   ....[67]....
        /*0bf0*/ 	.word	0x00016f30
        /*0bf4*/ 	.word	0x00000004
        /*0bf8*/ 	.word	0x00000000
        /*0bfc*/ 	.short	0x010a
        /*0bfe*/ 	.byte	0x3f
	.zero		1


	//   ....[68]....
        /*0c00*/ 	.word	0x00016f60
        /*0c04*/ 	.word	0x00000003
        /*0c08*/ 	.word	0x00000000
        /*0c0c*/ 	.short	0x010a
        /*0c0e*/ 	.byte	0x3f
	.zero		1


	//   ....[69]....
        /*0c10*/ 	.word	0x00016fd0
        /*0c14*/ 	.word	0x00000003
        /*0c18*/ 	.word	0x00028c50
        /*0c1c*/ 	.short	0x010a
        /*0c1e*/ 	.byte	0x3f
	.zero		1


	//   ....[70]....
        /*0c20*/ 	.word	0x00017030
        /*0c24*/ 	.word	0x00000003
        /*0c28*/ 	.word	0x00028c50
        /*0c2c*/ 	.short	0x010a
        /*0c2e*/ 	.byte	0x3f
	.zero		1


	//   ....[71]....
        /*0c30*/ 	.word	0x00017090
        /*0c34*/ 	.word	0x00000003
        /*0c38*/ 	.word	0x00028c00
        /*0c3c*/ 	.short	0x010a
        /*0c3e*/ 	.byte	0x3f
	.zero		1


	//   ....[72]....
        /*0c40*/ 	.word	0x000170e0
        /*0c44*/ 	.word	0x00000007
        /*0c48*/ 	.word	0x00028c30
        /*0c4c*/ 	.short	0x010a
        /*0c4e*/ 	.byte	0x3f
	.zero		1


	//   ....[73]....
        /*0c50*/ 	.word	0x00017130
        /*0c54*/ 	.word	0x00000007
        /*0c58*/ 	.word	0x00028c50
        /*0c5c*/ 	.short	0x010a
        /*0c5e*/ 	.byte	0x3f
	.zero		1


	//   ....[74]....
        /*0c60*/ 	.word	0x00017190
        /*0c64*/ 	.word	0x00000008
        /*0c68*/ 	.word	0x00028c30
        /*0c6c*/ 	.short	0x010a
        /*0c6e*/ 	.byte	0x3f
	.zero		1


	//   ....[75]....
        /*0c70*/ 	.word	0x000171e0
        /*0c74*/ 	.word	0x0000000a
        /*0c78*/ 	.word	0x00028c50
        /*0c7c*/ 	.short	0x010a
        /*0c7e*/ 	.byte	0x3f
	.zero		1


	//   ....[76]....
        /*0c80*/ 	.word	0x00017240
        /*0c84*/ 	.word	0x00000006
        /*0c88*/ 	.word	0x00028c30
        /*0c8c*/ 	.short	0x010a
        /*0c8e*/ 	.byte	0x3f
	.zero		1


	//   ....[77]....
        /*0c90*/ 	.word	0x00017290
        /*0c94*/ 	.word	0x000000aa
        /*0c98*/ 	.word	0x00028c50
        /*0c9c*/ 	.short	0x010a
        /*0c9e*/ 	.byte	0x3f
	.zero		1


	//   ....[78]....
        /*0ca0*/ 	.word	0x000172f0
        /*0ca4*/ 	.word	0x00000006
        /*0ca8*/ 	.word	0x00028c30
        /*0cac*/ 	.short	0x010a
        /*0cae*/ 	.byte	0x3f
	.zero		1


	//   ....[79]....
        /*0cb0*/ 	.word	0x00017340
        /*0cb4*/ 	.word	0x0000000a
        /*0cb8*/ 	.word	0x00028c50
        /*0cbc*/ 	.short	0x010a
        /*0cbe*/ 	.byte	0x3f
	.zero		1


	//   ....[80]....
        /*0cc0*/ 	.word	0x000174e0
        /*0cc4*/ 	.word	0x00000000
        /*0cc8*/ 	.word	0x00028c40
        /*0ccc*/ 	.short	0x010a
        /*0cce*/ 	.byte	0x3f
	.zero		1


	//   ....[81]....
        /*0cd0*/ 	.word	0x00017a50
        /*0cd4*/ 	.word	0x00000002
        /*0cd8*/ 	.word	0x00028c20
        /*0cdc*/ 	.short	0x010a
        /*0cde*/ 	.byte	0x3f
	.zero		1


	//   ....[82]....
        /*0ce0*/ 	.word	0x00017aa0
        /*0ce4*/ 	.word	0x00000000
        /*0ce8*/ 	.word	0x00028c60
        /*0cec*/ 	.short	0x010a
        /*0cee*/ 	.byte	0x3f
	.zero		1


	//   ....[83]....
        /*0cf0*/ 	.word	0x00017af0
        /*0cf4*/ 	.word	0x00000003
        /*0cf8*/ 	.word	0x00028c40
        /*0cfc*/ 	.short	0x010a
        /*0cfe*/ 	.byte	0x3f
	.zero		1


	//   ....[84]....
        /*0d00*/ 	.word	0x00017b40
        /*0d04*/ 	.word	0x00000003
        /*0d08*/ 	.word	0x00028c60
        /*0d0c*/ 	.short	0x010a
        /*0d0e*/ 	.byte	0x3f
	.zero		1


	//   ....[85]....
        /*0d10*/ 	.word	0x00017b90
        /*0d14*/ 	.word	0x00000004
        /*0d18*/ 	.word	0x00028c40
        /*0d1c*/ 	.short	0x010a
        /*0d1e*/ 	.byte	0x3f
	.zero		1


	//   ....[86]....
        /*0d20*/ 	.word	0x00017be0
        /*0d24*/ 	.word	0x00000004
        /*0d28*/ 	.word	0x00028c60
        /*0d2c*/ 	.short	0x010a
        /*0d2e*/ 	.byte	0x3f
	.zero		1


	//   ....[87]....
        /*0d30*/ 	.word	0x00017c30
        /*0d34*/ 	.word	0x00000004
        /*0d38*/ 	.word	0x00028c40
        /*0d3c*/ 	.short	0x010a
        /*0d3e*/ 	.byte	0x3f
	.zero		1


	//   ....[88]....
        /*0d40*/ 	.word	0x00017c80
        /*0d44*/ 	.word	0x00000004
        /*0d48*/ 	.word	0x00028c60
        /*0d4c*/ 	.short	0x010a
        /*0d4e*/ 	.byte	0x3f
	.zero		1


	//   ....[89]....
        /*0d50*/ 	.word	0x00018610
        /*0d54*/ 	.word	0x00000000
        /*0d58*/ 	.word	0x00028c20
        /*0d5c*/ 	.short	0x010a
        /*0d5e*/ 	.byte	0x3f
	.zero		1


	//   ....[90]....
        /*0d60*/ 	.word	0x000187b0
        /*0d64*/ 	.word	0x00000006
        /*0d68*/ 	.word	0x00000000
        /*0d6c*/ 	.short	0x010a
        /*0d6e*/ 	.byte	0x3f
	.zero		1


	//   ....[91]....
        /*0d70*/ 	.word	0x00018800
        /*0d74*/ 	.word	0x00000007
        /*0d78*/ 	.word	0x00000000
        /*0d7c*/ 	.short	0x010a
        /*0d7e*/ 	.byte	0x3f
	.zero		1


	//   ....[92]....
        /*0d80*/ 	.word	0x00018850
        /*0d84*/ 	.word	0x00000004
        /*0d88*/ 	.word	0x00000000
        /*0d8c*/ 	.short	0x010a
        /*0d8e*/ 	.byte	0x3f
	.zero		1


	//----- nvinfo : EIATTR_NUM_MBARRIERS
	.align		4
.L_861:
        /*0d90*/ 	.byte	0x03, 0x38
        /*0d92*/ 	.short	0x0016


	//----- nvinfo : EIATTR_EXIT_INSTR_OFFSETS
	.align		4
        /*0d94*/ 	.byte	0x04, 0x1c
        /*0d96*/ 	.short	(.L_863 - .L_862)


	//   ....[0]....
.L_862:
        /*0d98*/ 	.word	0x00000a40


	//   ....[1]....
        /*0d9c*/ 	.word	0x0000fdd0


	//   ....[2]....
        /*0da0*/ 	.word	0x00016fb0


	//----- nvinfo : EIATTR_MAX_THREADS
	.align		4
.L_863:
        /*0da4*/ 	.byte	0x04, 0x05
        /*0da6*/ 	.short	(.L_865 - .L_864)
.L_864:
        /*0da8*/ 	.word	0x00000180
        /*0dac*/ 	.word	0x00000001
        /*0db0*/ 	.word	0x00000001


	//----- nvinfo : EIATTR_CRS_STACK_SIZE
	.align		4
.L_865:
        /*0db4*/ 	.byte	0x04, 0x1e
        /*0db6*/ 	.short	(.L_867 - .L_866)
.L_866:
        /*0db8*/ 	.word	0x00000000


	//----- nvinfo : EIATTR_CBANK_PARAM_SIZE
	.align		4
.L_867:
        /*0dbc*/ 	.byte	0x03, 0x19
        /*0dbe*/ 	.short	0x0af0


	//----- nvinfo : EIATTR_PARAM_CBANK
	.align		4
        /*0dc0*/ 	.byte	0x04, 0x0a
        /*0dc2*/ 	.short	(.L_869 - .L_868)
	.align		4
.L_868:
        /*0dc4*/ 	.word	index@(.nv.constant0._ZN7cutlass13device_kernelIN5flash11enable_sm90INS1_16FlashAttnFwdSm90INS1_25CollectiveMainloopFwdSm90ILi2EN4cute5tupleIJNS5_1CILi1EEES8_S8_EEENS6_IJNS7_ILi64EEESA_SA_EEELi512ENS_6half_tEfNS_4arch4Sm90ELb0ELb1ELb0ELb1ELb0ELb0ELb0ELb0ELb0ELb1ELb0ELb0EEENS1_21CollectiveEpilogueFwdINS6_IJSA_NS7_ILi512EEESA_EEES9_SC_SE_Li256ELb1ELb1ELb0ELb0EEENS1_36VarlenDynamicPersistentTileSchedulerILi64ELi64ELi256ELi128ELb0ELb1ELb1ELb1ELb0ELb1EEEEEEEEEvNT_6ParamsE)
        /*0dc8*/ 	.short	0x0210
        /*0dca*/ 	.short	0x0af0


	//----- nvinfo : EIATTR_SW_WAR
	.align		4
.L_869:
        /*0dcc*/ 	.byte	0x04, 0x36
        /*0dce*/ 	.short	(.L_871 - .L_870)
.L_870:
        /*0dd0*/ 	.word	0x00000008
.L_871:


//--------------------- .nv.info._ZN7cutlass13device_kernelIN5flash11enable_sm90INS1_16FlashAttnFwdSm90INS1_25CollectiveMainloopFwdSm90ILi2EN4cute5tupleIJNS5_1CILi1EEES8_S8_EEENS6_IJNS7_ILi64EEESA_SA_EEELi512ENS_6half_tEfNS_4arch4Sm90ELb0ELb1ELb0ELb1ELb0ELb1ELb0ELb0ELb0ELb1ELb0ELb0EEENS1_21CollectiveEpilogueFwdINS6_IJSA_NS7_ILi512EEESA_EEES9_SC_SE_Li256ELb1ELb1ELb0ELb0EEENS1_36VarlenDynamicPersistentTileSchedulerILi64ELi64ELi256ELi128ELb0ELb1ELb1ELb1ELb0ELb1EEEEEEEEEvNT_6ParamsE --------------------------
	.section	.nv.info._ZN7cutlass13device_kernelIN5flash11enable_sm90INS1_16FlashAttnFwdSm90INS1_25CollectiveMainloopFwdSm90ILi2EN4cute5tupleIJNS5_1CILi1EEES8_S8_EEENS6_IJNS7_ILi64EEESA_SA_EEELi512ENS_6half_tEfNS_4arch4Sm90ELb0ELb1ELb0ELb1ELb0ELb1ELb0ELb0ELb0ELb1ELb0ELb0EEENS1_21CollectiveEpilogueFwdINS6_IJSA_NS7_ILi512EEESA_EEES9_SC_SE_Li256ELb1ELb1ELb0ELb0EEENS1_36VarlenDynamicPersistentTileSchedulerILi64ELi64ELi256ELi128ELb0ELb1ELb1ELb1ELb0ELb1EEEEEEEEEvNT_6ParamsE,"",@"SHT_CUDA_INFO"
	.sectionflags	@""
	.align	4


	//----- nvinfo : EIATTR_CUDA_API_VERSION
	.align		4
        /*0000*/ 	.byte	0x04, 0x37
        /*0002*/ 	.short	(.L_873 - .L_872)
.L_872:
        /*0004*/ 	.word	0x00000082


	//----- nvinfo : EIATTR_KPARAM_INFO
	.align		4
.L_873:
        /*0008*/ 	.byte	0x04, 0x17
        /*000a*/ 	.short	(.L_875 - .L_874)
.L_874:
        /*000c*/ 	.word	0x00000000
        /*0010*/ 	.short	0x0000
        /*0012*/ 	.short	0x0070
        /*0014*/ 	.byte	0x00, 0xf0, 0x01, 0x2a


	//----- nvinfo : EIATTR_SPARSE_MMA_MASK
	.align		4
.L_875:
        /*0018*/ 	.byte	0x03, 0x50
        /*001a*/ 	.short	0x0000


	//----- nvinfo : EIATTR_MAXREG_COUNT
	.align		4
        /*001c*/ 	.byte	0x03, 0x1b
        /*001e*/ 	.short	0x00a8


	//----- nvinfo : EIATTR_NUM_BARRIERS
	.align		4
        /*0020*/ 	.byte	0x02, 0x4c
        /*0022*/ 	.byte	0x10
	.zero		1


	//----- nvinfo : EIATTR_EXTERNS
	.align		4
        /*0024*/ 	.byte	0x04, 0x0f
        /*0026*/ 	.short	(.L_877 - .L_876)


	//   ....[0]....
	.align		4
.L_876:
        /*0028*/ 	.word	index@(__assertfail)


	//----- nvinfo : EIATTR_ANNOTATIONS
	.align		4
.L_877:
        /*002c*/ 	.byte	0x04, 0x55
        /*002e*/ 	.short	(.L_879 - .L_878)


	//   ....[0]....
.L_878:
        /* <DEDUP_REMOVED lines=69> */


	//----- nvinfo : EIATTR_MERCURY_ISA_VERSION
	.align		4
.L_879:
        /*0470*/ 	.byte	0x03, 0x5f
        /*0472*/ 	.short	0x0101


	//----- nvinfo : EIATTR_UNUSED_LOAD_BYTE_OFFSET
	.align		4
        /*0474*/ 	.byte	0x04, 0x44
        /*0476*/ 	.short	(.L_881 - .L_880)


	//   ....[0]....
.L_880:
        /*0478*/ 	.word	0x00000a80
        /*047c*/ 	.word	0x0000fff0


	//   ....[1]....
        /*0480*/ 	.word	0x00013310
        /*0484*/ 	.word	0x0000fff0


	//----- nvinfo : EIATTR_INT_WARP_WIDE_INSTR_OFFSETS
	.align		4
.L_881:
        /*0488*/ 	.byte	0x04, 0x31
        /*048a*/ 	.short	(.L_883 - .L_882)


	//   ....[0]....
.L_882:
        /*048c*/ 	.word	0x00000190


	//   ....[1]....
        /*0490*/ 	.word	0x000001d0


	//   ....[2]....
        /*0494*/ 	.word	0x00000240


	//   ....[3]....
        /*0498*/ 	.word	0x000198c0


	//   ....[4]....
        /*049c*/ 	.word	0x00019950


	//   ....[5]....
        /*04a0*/ 	.word	0x0001e380


	//   ....[6]....
        /*04a4*/ 	.word	0x0001e410


	//----- nvinfo : EIATTR_COOP_GROUP_MASK_REGIDS
	.align		4
.L_883:
        /*04a8*/ 	.byte	0x04, 0x29
        /*04aa*/ 	.short	(.L_885 - .L_884)


	//   ....[0]....
.L_884:
        /*04ac*/ 	.word	0xffffffff


	//   ....[1]....
        /*04b0*/ 	.word	0xffffffff


	//   ....[2]....
        /*04b4*/ 	.word	0xffffffff


	//   ....[3]....
        /*04b8*/ 	.word	0xffffffff


	//   ....[4]....
        /*04bc*/ 	.word	0xffffffff


	//   ....[5]....
        /*04c0*/ 	.word	0xffffffff


	//   ....[6]....
        /*04c4*/ 	.word	0xffffffff


	//   ....[7]....
        /*04c8*/ 	.word	0xffffffff


	//   ....[8]....
        /*04cc*/ 	.word	0xffffffff


	//   ....[9]....
        /*04d0*/ 	.word	0xffffffff


	//   ....[10]....
        /*04d4*/ 	.word	0xffffffff


	//   ....[11]....
        /*04d8*/ 	.word	0xffffffff


	//   ....[12]....
        /*04dc*/ 	.word	0xffffffff


	//   ....[13]....
        /*04e0*/ 	.word	0xffffffff


	//   ....[14]....
        /*04e4*/ 	.word	0xffffffff


	//   ....[15]....
        /*04e8*/ 	.word	0xffffffff


	//   ....[16]....
        /*04ec*/ 	.word	0xffffffff


	//   ....[17]....
        /*04f0*/ 	.word	0xffffffff


	//   ....[18]....
        /*04f4*/ 	.word	0xffffffff


	//   ....[19]....
        /*04f8*/ 	.word	0xffffffff


	//   ....[20]....
        /*04fc*/ 	.word	0xffffffff


	//   ....[21]....
        /*0500*/ 	.word	0xffffffff


	//   ....[22]....
        /*0504*/ 	.word	0xffffffff


	//   ....[23]....
        /*0508*/ 	.word	0xffffffff


	//   ....[24]....
        /*050c*/ 	.word	0xffffffff


	//   ....[25]....
        /*0510*/ 	.word	0xffffffff


	//   ....[26]....
        /*0514*/ 	.word	0xffffffff


	//   ....[27]....
        /*0518*/ 	.word	0xffffffff


	//   ....[28]....
        /*051c*/ 	.word	0xffffffff


	//   ....[29]....
        /*0520*/ 	.word	0xffffffff


	//   ....[30]....
        /*0524*/ 	.word	0xffffffff


	//   ....[31]....
        /*0528*/ 	.word	0xffffffff


	//   ....[32]....
        /*052c*/ 	.word	0xffffffff


	//   ....[33]....
        /*0530*/ 	.word	0xffffffff


	//   ....[34]....
        /*0534*/ 	.word	0xffffffff


	//   ....[35]....
        /*0538*/ 	.word	0xffffffff


	//   ....[36]....
        /*053c*/ 	.word	0xffffffff


	//   ....[37]....
        /*0540*/ 	.word	0xffffffff


	//   ....[38]....
        /*0544*/ 	.word	0xffffffff


	//   ....[39]....
        /*0548*/ 	.word	0xffffffff


	//   ....[40]....
        /*054c*/ 	.word	0xffffffff


	//   ....[41]....
        /*0550*/ 	.word	0xffffffff


	//   ....[42]....
        /*0554*/ 	.word	0xffffffff


	//   ....[43]....
        /*0558*/ 	.word	0xffffffff


	//   ....[44]....
        /*055c*/ 	.word	0xffffffff


	//   ....[45]....
        /*0560*/ 	.word	0xffffffff


	//   ....[46]....
        /*0564*/ 	.word	0xffffffff


	//   ....[47]....
        /*0568*/ 	.word	0xffffffff


	//   ....[48]....
        /*056c*/ 	.word	0xffffffff


	//   ....[49]....
        /*0570*/ 	.word	0xffffffff


	//   ....[50]....
        /*0574*/ 	.word	0xffffffff


	//   ....[51]....
        /*0578*/ 	.word	0xffffffff


	//   ....[52]....
        /*057c*/ 	.word	0xffffffff


	//   ....[53]....
        /*0580*/ 	.word	0xffffffff


	//   ....[54]....
        /*0584*/ 	.word	0xffffffff


	//   ....[55]....
        /*0588*/ 	.word	0xffffffff


	//   ....[56]....
        /*058c*/ 	.word	0xffffffff


	//   ....[57]....
        /*0590*/ 	.word	0xffffffff


	//   ....[58]....
        /*0594*/ 	.word	0xffffffff


	//   ....[59]....
        /*0598*/ 	.word	0xffffffff


	//   ....[60]....
        /*059c*/ 	.word	0xffffffff


	//   ....[61]....
        /*05a0*/ 	.word	0xffffffff


	//   ....[62]....
        /*05a4*/ 	.word	0xffffffff


	//   ....[63]....
        /*05a8*/ 	.word	0xffffffff


	//   ....[64]....
        /*05ac*/ 	.word	0xffffffff


	//   ....[65]....
        /*05b0*/ 	.word	0xffffffff


	//   ....[66]....
        /*05b4*/ 	.word	0xffffffff


	//   ....[67]....
        /*05b8*/ 	.word	0xffffffff


	//   ....[68]....
        /*05bc*/ 	.word	0xffffffff


	//   ....[69]....
        /*05c0*/ 	.word	0xffffffff


	//   ....[70]....
        /*05c4*/ 	.word	0xffffffff


	//   ....[71]....
        /*05c8*/ 	.word	0xffffffff


	//   ....[72]....
        /*05cc*/ 	.word	0xffffffff


	//   ....[73]....
        /*05d0*/ 	.word	0xffffffff


	//   ....[74]....
        /*05d4*/ 	.word	0xffffffff


	//   ....[75]....
        /*05d8*/ 	.word	0xffffffff


	//   ....[76]....
        /*05dc*/ 	.word	0xffffffff


	//   ....[77]....
        /*05e0*/ 	.word	0xffffffff


	//   ....[78]....
        /*05e4*/ 	.word	0xffffffff


	//   ....[79]....
        /*05e8*/ 	.word	0xffffffff


	//   ....[80]....
        /*05ec*/ 	.word	0xffffffff


	//   ....[81]....
        /*05f0*/ 	.word	0xffffffff


	//   ....[82]....
        /*05f4*/ 	.word	0xffffffff


	//   ....[83]....
        /*05f8*/ 	.word	0xffffffff


	//   ....[84]....
        /*05fc*/ 	.word	0xffffffff


	//   ....[85]....
        /*0600*/ 	.word	0xffffffff


	//   ....[86]....
        /*0604*/ 	.word	0xffffffff


	//   ....[87]....
        /*0608*/ 	.word	0xffffffff


	//   ....[88]....
        /*060c*/ 	.word	0xffffffff


	//   ....[89]....
        /*0610*/ 	.word	0xffffffff


	//   ....[90]....
        /*0614*/ 	.word	0xffffffff


	//   ....[91]....
        /*0618*/ 	.word	0xffffffff


	//   ....[92]....
        /*061c*/ 	.word	0xffffffff


	//   ....[93]....
        /*0620*/ 	.word	0xffffffff


	//   ....[94]....
        /*0624*/ 	.word	0xffffffff


	//   ....[95]....
        /*0628*/ 	.word	0xffffffff


	//   ....[96]....
        /*062c*/ 	.word	0xffffffff


	//   ....[97]....
        /*0630*/ 	.word	0xffffffff


	//   ....[98]....
        /*0634*/ 	.word	0xffffffff


	//   ....[99]....
        /*0638*/ 	.word	0xffffffff


	//   ....[100]....
        /*063c*/ 	.word	0xffffffff


	//   ....[101]....
        /*0640*/ 	.word	0xffffffff


	//   ....[102]....
        /*0644*/ 	.word	0xffffffff


	//   ....[103]....
        /*0648*/ 	.word	0xffffffff


	//   ....[104]....
        /*064c*/ 	.word	0xffffffff


	//   ....[105]....
        /*0650*/ 	.word	0xffffffff


	//   ....[106]....
        /*0654*/ 	.word	0xffffffff


	//   ....[107]....
        /*0658*/ 	.word	0xffffffff


	//   ....[108]....
        /*065c*/ 	.word	0xffffffff


	//   ....[109]....
        /*0660*/ 	.word	0xffffffff


	//   ....[110]....
        /*0664*/ 	.word	0xffffffff


	//   ....[111]....
        /*0668*/ 	.word	0xffffffff


	//   ....[112]....
        /*066c*/ 	.word	0x0500000f


	//   ....[113]....
        /*0670*/ 	.word	0x0500000f


	//   ....[114]....
        /*0674*/ 	.word	0x0500000f


	//   ....[115]....
        /*0678*/ 	.word	0x0500000f


	//   ....[116]....
        /*067c*/ 	.word	0x0500000f


	//   ....[117]....
        /*0680*/ 	.word	0x0500000f


	//   ....[118]....
        /*0684*/ 	.word	0x0500000f


	//   ....[119]....
        /*0688*/ 	.word	0x0500000f


	//   ....[120]....
        /*068c*/ 	.word	0x0500000f


	//   ....[121]....
        /*0690*/ 	.word	0x0500000f


	//   ....[122]....
        /*0694*/ 	.word	0x0500000f


	//   ....[123]....
        /*0698*/ 	.word	0x0500000f


	//   ....[124]....
        /*069c*/ 	.word	0x0500000f


	//   ....[125]....
        /*06a0*/ 	.word	0x0500000f


	//   ....[126]....
        /*06a4*/ 	.word	0x0500000f


	//   ....[127]....
        /*06a8*/ 	.word	0x0500000f


	//   ....[128]....
        /*06ac*/ 	.word	0x0500000f


	//   ....[129]....
        /*06b0*/ 	.word	0x0500000f


	//   ....[130]....
        /*06b4*/ 	.word	0x0500000f


	//   ....[131]....
        /*06b8*/ 	.word	0x0500000f


	//   ....[132]....
        /*06bc*/ 	.word	0x0500000f


	//   ....[133]....
        /*06c0*/ 	.word	0x0500000f


	//   ....[134]....
        /*06c4*/ 	.word	0x0500000f


	//   ....[135]....
        /*06c8*/ 	.word	0x0500000f


	//   ....[136]....
        /*06cc*/ 	.word	0x0500000f


	//   ....[137]....
        /*06d0*/ 	.word	0x0500000f


	//   ....[138]....
        /*06d4*/ 	.word	0x0500000f


	//   ....[139]....
        /*06d8*/ 	.word	0x0500000f


	//   ....[140]....
        /*06dc*/ 	.word	0x0500000f


	//   ....[141]....
        /*06e0*/ 	.word	0x0500000f


	//   ....[142]....
        /*06e4*/ 	.word	0x0500000f


	//   ....[143]....
        /*06e8*/ 	.word	0x0500000f


	//   ....[144]....
        /*06ec*/ 	.word	0x0500000f


	//   ....[145]....
        /*06f0*/ 	.word	0x0500000f


	//   ....[146]....
        /*06f4*/ 	.word	0x0500000f


	//   ....[147]....
        /*06f8*/ 	.word	0x0500000f


	//   ....[148]....
        /*06fc*/ 	.word	0x0500000f


	//   ....[149]....
        /*0700*/ 	.word	0x0500000f


	//   ....[150]....
        /*0704*/ 	.word	0x0500000f


	//   ....[151]....
        /*0708*/ 	.word	0x0500000f


	//   ....[152]....
        /*070c*/ 	.word	0x0500000f


	//   ....[153]....
        /*0710*/ 	.word	0x0500000f


	//   ....[154]....
        /*0714*/ 	.word	0x0500000f


	//   ....[155]....
        /*0718*/ 	.word	0x0500000f


	//----- nvinfo : EIATTR_COOP_GROUP_INSTR_OFFSETS
	.align		4
.L_885:
        /*071c*/ 	.byte	0x04, 0x28
        /*071e*/ 	.short	(.L_887 - .L_886)


	//   ....[0]....
.L_886:
        /*0720*/ 	.word	0x00000060


	//   ....[1]....
        /*0724*/ 	.word	0x000001a0


	//   ....[2]....
        /*0728*/ 	.word	0x000001f0


	//   ....[3]....
        /*072c*/ 	.word	0x000003e0


	//   ....[4]....
        /*0730*/ 	.word	0x00000540


	//   ....[5]....
        /*0734*/ 	.word	0x00000660


	//   ....[6]....
        /*0738*/ 	.word	0x000007c0


	//   ....[7]....
        /*073c*/ 	.word	0x00004e20


	//   ....[8]....
        /*0740*/ 	.word	0x000070f0


	//   ....[9]....
        /*0744*/ 	.word	0x00007820


	//   ....[10]....
        /*0748*/ 	.word	0x00007830


	//   ....[11]....
        /*074c*/ 	.word	0x00007840


	//   ....[12]....
        /*0750*/ 	.word	0x00007850


	//   ....[13]....
        /*0754*/ 	.word	0x00007b60


	//   ....[14]....
        /*0758*/ 	.word	0x00007b70


	//   ....[15]....
        /*075c*/ 	.word	0x00007b80


	//   ....[16]....
        /*0760*/ 	.word	0x00007b90


	//   ....[17]....
        /*0764*/ 	.word	0x00008d60


	//   ....[18]....
        /*0768*/ 	.word	0x00008d70


	//   ....[19]....
        /*076c*/ 	.word	0x00008d80


	//   ....[20]....
        /*0770*/ 	.word	0x00008d90


	//   ....[21]....
        /*0774*/ 	.word	0x00008fe0


	//   ....[22]....
        /*0778*/ 	.word	0x00008ff0


	//   ....[23]....
        /*077c*/ 	.word	0x00009000


	//   ....[24]....
        /*0780*/ 	.word	0x00009010


	//   ....[25]....
        /*0784*/ 	.word	0x0000a450


	//   ....[26]....
        /*0788*/ 	.word	0x0000a6e0


	//   ....[27]....
        /*078c*/ 	.word	0x0000aff0


	//   ....[28]....
        /*0790*/ 	.word	0x0000b110


	//   ....[29]....
        /*0794*/ 	.word	0x0000b500


	//   ....[30]....
        /*0798*/ 	.word	0x0000b580


	//   ....[31]....
        /*079c*/ 	.word	0x0000bf00


	//   ....[32]....
        /*07a0*/ 	.word	0x0000c420


	//   ....[33]....
        /*07a4*/ 	.word	0x0000c7e0


	//   ....[34]....
        /*07a8*/ 	.word	0x0000ce40


	//   ....[35]....
        /*07ac*/ 	.word	0x0000cf20


	//   ....[36]....
        /*07b0*/ 	.word	0x0000d4f0


	//   ....[37]....
        /*07b4*/ 	.word	0x0000d6c0


	//   ....[38]....
        /*07b8*/ 	.word	0x0000e5a0


	//   ....[39]....
        /*07bc*/ 	.word	0x0000ed80


	//   ....[40]....
        /*07c0*/ 	.word	0x0000eda0


	//   ....[41]....
        /*07c4*/ 	.word	0x0000f4f0


	//   ....[42]....
        /*07c8*/ 	.word	0x0000f560


	//   ....[43]....
        /*07cc*/ 	.word	0x000102a0


	//   ....[44]....
        /*07d0*/ 	.word	0x00010710


	//   ....[45]....
        /*07d4*/ 	.word	0x00010990


	//   ....[46]....
        /*07d8*/ 	.word	0x00010f60


	//   ....[47]....
        /*07dc*/ 	.word	0x00010f80


	//   ....[48]....
        /*07e0*/ 	.word	0x000118c0


	//   ....[49]....
        /*07e4*/ 	.word	0x00011a50


	//   ....[50]....
        /*07e8*/ 	.word	0x000127d0


	//   ....[51]....
        /*07ec*/ 	.word	0x00012820


	//   ....[52]....
        /*07f0*/ 	.word	0x00012850


	//   ....[53]....
        /*07f4*/ 	.word	0x000128b0


	//   ....[54]....
        /*07f8*/ 	.word	0x000128d0


	//   ....[55]....
        /*07fc*/ 	.word	0x000142a0


	//   ....[56]....
        /*0800*/ 	.word	0x000147c0


	//   ....[57]....
        /*0804*/ 	.word	0x000147e0


	//   ....[58]....
        /*0808*/ 	.word	0x00014810


	//   ....[59]....
        /*080c*/ 	.word	0x00014820


	//   ....[60]....
        /*0810*/ 	.word	0x00014e30


	//   ....[61]....
        /*0814*/ 	.word	0x00014e90


	//   ....[62]....
        /*0818*/ 	.word	0x00015120


	//   ....[63]....
        /*081c*/ 	.word	0x00015140


	//   ....[64]....
        /*0820*/ 	.word	0x00015cc0


	//   ....[65]....
        /*0824*/ 	.word	0x00015ce0


	//   ....[66]....
        /*0828*/ 	.word	0x00015f10


	//   ....[67]....
        /*082c*/ 	.word	0x00015f30


	//   ....[68]....
        /*0830*/ 	.word	0x000161e0


	//   ....[69]....
        /*0834*/ 	.word	0x000163b0


	//   ....[70]....
        /*0838*/ 	.word	0x000163e0


	//   ....[71]....
        /*083c*/ 	.word	0x00016410


	//   ....[72]....
        /*0840*/ 	.word	0x00016440


	//   ....[73]....
        /*0844*/ 	.word	0x00016470


	//   ....[74]....
        /*0848*/ 	.word	0x000164a0


	//   ....[75]....
        /*084c*/ 	.word	0x00016610


	//   ....[76]....
        /*0850*/ 	.word	0x00016640


	//   ....[77]....
        /*0854*/ 	.word	0x00016670


	//   ....[78]....
        /*0858*/ 	.word	0x000166a0


	//   ....[79]....
        /*085c*/ 	.word	0x000166d0


	//   ....[80]....
        /*0860*/ 	.word	0x00016700


	//   ....[81]....
        /*0864*/ 	.word	0x000167a0


	//   ....[82]....
        /*0868*/ 	.word	0x00016800


	//   ....[83]....
        /*086c*/ 	.word	0x00016890


	//   ....[84]....
        /*0870*/ 	.word	0x00017940


	//   ....[85]....
        /*0874*/ 	.word	0x00019e80


	//   ....[86]....
        /*0878*/ 	.word	0x0001a9b0


	//   ....[87]....
        /*087c*/ 	.word	0x0001a9d0


	//   ....[88]....
        /*0880*/ 	.word	0x0001aa80


	//   ....[89]....
        /*0884*/ 	.word	0x0001aa90


	//   ....[90]....
        /*0888*/ 	.word	0x0001ab10


	//   ....[91]....
        /*088c*/ 	.word	0x0001ab20


	//   ....[92]....
        /*0890*/ 	.word	0x0001ab70


	//   ....[93]....
        /*0894*/ 	.word	0x0001ab90


	//   ....[94]....
        /*0898*/ 	.word	0x0001e610


	//   ....[95]....
        /*089c*/ 	.word	0x0001e640


	//   ....[96]....
        /*08a0*/ 	.word	0x0001e680


	//   ....[97]....
        /*08a4*/ 	.word	0x0001e6b0


	//   ....[98]....
        /*08a8*/ 	.word	0x0001e6e0


	//   ....[99]....
        /*08ac*/ 	.word	0x0001e710


	//   ....[100]....
        /*08b0*/ 	.word	0x0001e740


	//   ....[101]....
        /*08b4*/ 	.word	0x0001e770


	//   ....[102]....
        /*08b8*/ 	.word	0x0001e8f0


	//   ....[103]....
        /*08bc*/ 	.word	0x0001e920


	//   ....[104]....
        /*08c0*/ 	.word	0x0001e950


	//   ....[105]....
        /*08c4*/ 	.word	0x0001e980


	//   ....[106]....
        /*08c8*/ 	.word	0x0001e9b0


	//   ....[107]....
        /*08cc*/ 	.word	0x0001e9e0


	//   ....[108]....
        /*08d0*/ 	.word	0x0001eaa0


	//   ....[109]....
        /*08d4*/ 	.word	0x0001eac0


	//   ....[110]....
        /*08d8*/ 	.word	0x0001eb30


	//   ....[111]....
        /*08dc*/ 	.word	0x0001f1f0


	//   ....[112]....
        /*08e0*/ 	.word	0x0001f6d0


	//   ....[113]....
        /*08e4*/ 	.word	0x0001f760


	//   ....[114]....
        /*08e8*/ 	.word	0x0001f7b0


	//   ....[115]....
        /*08ec*/ 	.word	0x0001f800


	//   ....[116]....
        /*08f0*/ 	.word	0x0001f890


	//   ....[117]....
        /*08f4*/ 	.word	0x0001f920


	//   ....[118]....
        /*08f8*/ 	.word	0x0001f970


	//   ....[119]....
        /*08fc*/ 	.word	0x0001f9c0


	//   ....[120]....
        /*0900*/ 	.word	0x0001faa0


	//   ....[121]....
        /*0904*/ 	.word	0x0001fb30


	//   ....[122]....
        /*0908*/ 	.word	0x0001fb80


	//   ....[123]....
        /*090c*/ 	.word	0x0001fbe0


	//   ....[124]....
        /*0910*/ 	.word	0x0001fc80


	//   ....[125]....
        /*0914*/ 	.word	0x0001fd10


	//   ....[126]....
        /*0918*/ 	.word	0x0001fd60


	//   ....[127]....
        /*091c*/ 	.word	0x0001fdb0


	//   ....[128]....
        /*0920*/ 	.word	0x00020160


	//   ....[129]....
        /*0924*/ 	.word	0x00020450


	//   ....[130]....
        /*0928*/ 	.word	0x00020610


	//   ....[131]....
        /*092c*/ 	.word	0x00020660


	//   ....[132]....
        /*0930*/ 	.word	0x000206c0


	//   ....[133]....
        /*0934*/ 	.word	0x000207b0


	//   ....[134]....
        /*0938*/ 	.word	0x00020810


	//   ....[135]....
        /*093c*/ 	.word	0x00020900


	//   ....[136]....
        /*0940*/ 	.word	0x00020960


	//   ....[137]....
        /*0944*/ 	.word	0x00020a30


	//   ....[138]....
        /*0948*/ 	.word	0x00020d60


	//   ....[139]....
        /*094c*/ 	.word	0x00020e00


	//   ....[140]....
        /*0950*/ 	.word	0x00020f20


	//   ....[141]....
        /*0954*/ 	.word	0x00020f90


	//   ....[142]....
        /*0958*/ 	.word	0x00021000


	//   ....[143]....
        /*095c*/ 	.word	0x00021070


	//   ....[144]....
        /*0960*/ 	.word	0x000210e0


	//   ....[145]....
        /*0964*/ 	.word	0x00021160


	//   ....[146]....
        /*0968*/ 	.word	0x000211f0


	//   ....[147]....
        /*096c*/ 	.word	0x00021290


	//   ....[148]....
        /*0970*/ 	.word	0x00021300


	//   ....[149]....
        /*0974*/ 	.word	0x00021370


	//   ....[150]....
        /*0978*/ 	.word	0x000213e0


	//   ....[151]....
        /*097c*/ 	.word	0x00021460


	//   ....[152]....
        /*0980*/ 	.word	0x000214d0


	//   ....[153]....
        /*0984*/ 	.word	0x00021570


	//   ....[154]....
        /*0988*/ 	.word	0x00021600


	//   ....[155]....
        /*098c*/ 	.word	0x00021730


	//----- nvinfo : EIATTR_REG_RECONFIG
	.align		4
.L_887:
        /*0990*/ 	.byte	0x01, 0x54
	.zero		2


	//----- nvinfo : EIATTR_SYSCALL_OFFSETS
	.align		4
        /*0994*/ 	.byte	0x04, 0x46
        /*0996*/ 	.short	(.L_889 - .L_888)


	//   ....[0]....
.L_888:
        /*0998*/ 	.word	0x00001cf0


	//   ....[1]....
        /*099c*/ 	.word	0x00001e40


	//   ....[2]....
        /*09a0*/ 	.word	0x000072b0


	//   ....[3]....
        /*09a4*/ 	.word	0x000075d0


	//   ....[4]....
        /*09a8*/ 	.word	0x00019ac0


	//   ....[5]....
        /*09ac*/ 	.word	0x00019c10


	//   ....[6]....
        /*09b0*/ 	.word	0x00019d00


	//   ....[7]....
        /*09b4*/ 	.word	0x0001a570


	//----- nvinfo : EIATTR_MBARRIER_INSTR_OFFSETS
	.align		4
.L_889:
        /*09b8*/ 	.byte	0x04, 0x39
        /*09ba*/ 	.short	(.L_891 - .L_890)


	//   ....[0]....
.L_890:
        /*09bc*/ 	.word	0x000002d0
        /*09c0*/ 	.word	0x000000ff
        /*09c4*/ 	.word	0x00028c00
        /*09c8*/ 	.short	0x0100
        /*09ca*/ 	.byte	0x08
	.zero		1


	//   ....[1]....
        /*09cc*/ 	.word	0x000002e0
        /*09d0*/ 	.word	0x000000ff
        /*09d4*/ 	.word	0x00028c20
        /*09d8*/ 	.short	0x0100
        /*09da*/ 	.byte	0x08
	.zero		1


	//   ....[2]....
        /*09dc*/ 	.word	0x00000390
        /*09e0*/ 	.word	0x000000ff
        /*09e4*/ 	.word	0x00028c30
        /*09e8*/ 	.short	0x0100
        /*09ea*/ 	.byte	0x06
	.zero		1


	//   ....[3]....
        /*09ec*/ 	.word	0x000003a0
        /*09f0*/ 	.word	0x000000ff
        /*09f4*/ 	.word	0x00028c40
        /*09f8*/ 	.short	0x0100
        /*09fa*/ 	.byte	0x06
	.zero		1


	//   ....[4]....
        /*09fc*/ 	.word	0x000003b0
        /*0a00*/ 	.word	0x000000ff
        /*0a04*/ 	.word	0x00028c38
        /*0a08*/ 	.short	0x0100
        /*0a0a*/ 	.byte	0x06
	.zero		1


	//   ....[5]....
        /*0a0c*/ 	.word	0x000003c0
        /*0a10*/ 	.word	0x000000ff
        /*0a14*/ 	.word	0x00028c48
        /*0a18*/ 	.short	0x0100
        /*0a1a*/ 	.byte	0x06
	.zero		1


	//   ....[6]....
        /*0a1c*/ 	.word	0x000004f0
        /*0a20*/ 	.word	0x000000ff
        /*0a24*/ 	.word	0x00028c50
        /*0a28*/ 	.short	0x0100
        /*0a2a*/ 	.byte	0x08
	.zero		1


	//   ....[7]....
        /*0a2c*/ 	.word	0x00000500
        /*0a30*/ 	.word	0x000000ff
        /*0a34*/ 	.word	0x00028c60
        /*0a38*/ 	.short	0x0100
        /*0a3a*/ 	.byte	0x08
	.zero		1


	//   ....[8]....
        /*0a3c*/ 	.word	0x00000510
        /*0a40*/ 	.word	0x000000ff
        /*0a44*/ 	.word	0x00028c58
        /*0a48*/ 	.short	0x0100
        /*0a4a*/ 	.byte	0x08
	.zero		1


	//   ....[9]....
        /*0a4c*/ 	.word	0x00000520
        /*0a50*/ 	.word	0x000000ff
        /*0a54*/ 	.word	0x00028c68
        /*0a58*/ 	.short	0x0100
        /*0a5a*/ 	.byte	0x08
	.zero		1


	//   ....[10]....
        /*0a5c*/ 	.word	0x00000610
        /*0a60*/ 	.word	0x000000ff
        /*0a64*/ 	.word	0x00028c70
        /*0a68*/ 	.short	0x0100
        /*0a6a*/ 	.byte	0x06
	.zero		1


	//   ....[11]....
        /*0a6c*/ 	.word	0x00000620
        /*0a70*/ 	.word	0x000000ff
        /*0a74*/ 	.word	0x00028c80
        /*0a78*/ 	.short	0x0100
        /*0a7a*/ 	.byte	0x06
	.zero		1


	//   ....[12]....
        /*0a7c*/ 	.word	0x00000630
        /*0a80*/ 	.word	0x000000ff
        /*0a84*/ 	.word	0x00028c78
        /*0a88*/ 	.short	0x0100
        /*0a8a*/ 	.byte	0x06
	.zero		1


	//   ....[13]....
        /*0a8c*/ 	.word	0x00000640
        /*0a90*/ 	.word	0x000000ff
        /*0a94*/ 	.word	0x00028c88
        /*0a98*/ 	.short	0x0100
        /*0a9a*/ 	.byte	0x06
	.zero		1


	//   ....[14]....
        /*0a9c*/ 	.word	0x00000770
        /*0aa0*/ 	.word	0x000000ff
        /*0aa4*/ 	.word	0x00028c90
        /*0aa8*/ 	.short	0x0100
        /*0aaa*/ 	.byte	0x08
	.zero		1


	//   ....[15]....
        /*0aac*/ 	.word	0x00000780
        /*0ab0*/ 	.word	0x000000ff
        /*0ab4*/ 	.word	0x00028ca0
        /*0ab8*/ 	.short	0x0100
        /*0aba*/ 	.byte	0x08
	.zero		1


	//   ....[16]....
        /*0abc*/ 	.word	0x00000790
        /*0ac0*/ 	.word	0x000000ff
        /*0ac4*/ 	.word	0x00028c98
        /*0ac8*/ 	.short	0x0100
        /*0aca*/ 	.byte	0x08
	.zero		1


	//   ....[17]....
        /*0acc*/ 	.word	0x000007a0
        /*0ad0*/ 	.word	0x000000ff
        /*0ad4*/ 	.word	0x00028ca8
        /*0ad8*/ 	.short	0x0100
        /*0ada*/ 	.byte	0x08
	.zero		1


	//   ....[18]....
        /*0adc*/ 	.word	0x000008d0
        /*0ae0*/ 	.word	0x000000ff
        /*0ae4*/ 	.word	0x00028cb0
        /*0ae8*/ 	.short	0x0100
        /*0aea*/ 	.byte	0x08
	.zero		1


	//   ....[19]....
        /*0aec*/ 	.word	0x000008e0
        /*0af0*/ 	.word	0x000000ff
        /*0af4*/ 	.word	0x00028cc0
        /*0af8*/ 	.short	0x0100
        /*0afa*/ 	.byte	0x08
	.zero		1


	//   ....[20]....
        /*0afc*/ 	.word	0x000008f0
        /*0b00*/ 	.word	0x000000ff
        /*0b04*/ 	.word	0x00028cb8
        /*0b08*/ 	.short	0x0100
        /*0b0a*/ 	.byte	0x08
	.zero		1


	//   ....[21]....
        /*0b0c*/ 	.word	0x00000900
        /*0b10*/ 	.word	0x000000ff
        /*0b14*/ 	.word	0x00028cc8
        /*0b18*/ 	.short	0x0100
        /*0b1a*/ 	.byte	0x08
	.zero		1


	//   ....[22]....
        /*0b1c*/ 	.word	0x000029f0
        /*0b20*/ 	.word	0x00000040
        /*0b24*/ 	.word	0x00028c90
        /*0b28*/ 	.short	0x010a
        /*0b2a*/ 	.byte	0x3f
	.zero		1


	//   ....[23]....
        /*0b2c*/ 	.word	0x000033b0
        /*0b30*/ 	.word	0x00000040
        /*0b34*/ 	.word	0x00028c90
        /*0b38*/ 	.short	0x010a
        /*0b3a*/ 	.byte	0x3f
	.zero		1


	//   ....[24]....
        /*0b3c*/ 	.word	0x00003c40
        /*0b40*/ 	.word	0x00000040
        /*0b44*/ 	.word	0x00028c90
        /*0b48*/ 	.short	0x010a
        /*0b4a*/ 	.byte	0x3f
	.zero		1


	//   ....[25]....
        /*0b4c*/ 	.word	0x00003e40
        /*0b50*/ 	.word	0x00000004
        /*0b54*/ 	.word	0x00000000
        /*0b58*/ 	.short	0x0101
        /*0b5a*/ 	.byte	0x3f
	.zero		1


	//   ....[26]....
        /*0b5c*/ 	.word	0x00003e80
        /*0b60*/ 	.word	0x00000040
        /*0b64*/ 	.word	0x00028cb0
        /*0b68*/ 	.short	0x010a
        /*0b6a*/ 	.byte	0x3f
	.zero		1


	//   ....[27]....
        /*0b6c*/ 	.word	0x000044d0
        /*0b70*/ 	.word	0x00000040
        /*0b74*/ 	.word	0x00000000
        /*0b78*/ 	.short	0x0101
        /*0b7a*/ 	.byte	0x3f
	.zero		1


	//   ....[28]....
        /*0b7c*/ 	.word	0x00004f40
        /*0b80*/ 	.word	0x00000016
        /*0b84*/ 	.word	0x00028c50
        /*0b88*/ 	.short	0x010a
        /*0b8a*/ 	.byte	0x3f
	.zero		1


	//   ....[29]....
        /*0b8c*/ 	.word	0x00005300
        /*0b90*/ 	.word	0x00000000
        /*0b94*/ 	.word	0x00000000
        /*0b98*/ 	.short	0x0101
        /*0b9a*/ 	.byte	0x3f
	.zero		1


	//   ....[30]....
        /*0b9c*/ 	.word	0x00005c20
        /*0ba0*/ 	.word	0x00000000
        /*0ba4*/ 	.word	0x00028c50
        /*0ba8*/ 	.short	0x010a
        /*0baa*/ 	.byte	0x3f
	.zero		1


	//   ....[31]....
        /*0bac*/ 	.word	0x00005c70
        /*0bb0*/ 	.word	0x00000000
        /*0bb4*/ 	.word	0x00028c50
        /*0bb8*/ 	.short	0x010a
        /*0bba*/ 	.byte	0x3f
	.zero		1


	//   ....[32]....
        /*0bbc*/ 	.word	0x00005f30
        /*0bc0*/ 	.word	0x00000000
        /*0bc4*/ 	.word	0x00000000
        /*0bc8*/ 	.short	0x0101
        /*0bca*/ 	.byte	0x3f
	.zero		1


	//   ....[33]....
        /*0bcc*/ 	.word	0x00007340
        /*0bd0*/ 	.word	0x00000002
        /*0bd4*/ 	.word	0x00028c00
        /*0bd8*/ 	.short	0x010a
        /*0bda*/ 	.byte	0x3f
	.zero		1


	//   ....[34]....
        /*0bdc*/ 	.word	0x00007390
        /*0be0*/ 	.word	0x00000002
        /*0be4*/ 	.word	0x00028c00
        /*0be8*/ 	.short	0x010a
        /*0bea*/ 	.byte	0x3f
	.zero		1


	//   ....[35]....
        /*0bec*/ 	.word	0x00007dd0
        /*0bf0*/ 	.word	0x00000002
        /*0bf4*/ 	.word	0x00028c00
        /*0bf8*/ 	.short	0x010a
        /*0bfa*/ 	.byte	0x3f
	.zero		1


	//   ....[36]....
        /*0bfc*/ 	.word	0x000091c0
        /*0c00*/ 	.word	0x00000002
        /*0c04*/ 	.word	0x00028c00
        /*0c08*/ 	.short	0x010a
        /*0c0a*/ 	.byte	0x3f
	.zero		1


	//   ....[37]....
        /*0c0c*/ 	.word	0x00009fb0
        /*0c10*/ 	.word	0x0000000e
        /*0c14*/ 	.word	0x00028c30
        /*0c18*/ 	.short	0x010a
        /*0c1a*/ 	.byte	0x3f
	.zero		1


	//   ....[38]....
        /*0c1c*/ 	.word	0x0000a040
        /*0c20*/ 	.word	0x0000000e
        /*0c24*/ 	.word	0x00028c30
        /*0c28*/ 	.short	0x010a
        /*0c2a*/ 	.byte	0x3f
	.zero		1


	//   ....[39]....
        /*0c2c*/ 	.word	0x0000a510
        /*0c30*/ 	.word	0x00000000
        /*0c34*/ 	.word	0x00000000
        /*0c38*/ 	.short	0x0101
        /*0c3a*/ 	.byte	0x3f
	.zero		1


	//   ....[40]....
        /*0c3c*/ 	.word	0x0000bb80
        /*0c40*/ 	.word	0x0000000e
        /*0c44*/ 	.word	0x00028c50
        /*0c48*/ 	.short	0x010a
        /*0c4a*/ 	.byte	0x3f
	.zero		1


	//   ....[41]....
        /*0c4c*/ 	.word	0x0000bc30
        /*0c50*/ 	.word	0x0000000e
        /*0c54*/ 	.word	0x00028c50
        /*0c58*/ 	.short	0x010a
        /*0c5a*/ 	.byte	0x3f
	.zero		1


	//   ....[42]....
        /*0c5c*/ 	.word	0x0000bf20
        /*0c60*/ 	.word	0x0000000e
        /*0c64*/ 	.word	0x00000000
        /*0c68*/ 	.short	0x0101
        /*0c6a*/ 	.byte	0x3f
	.zero		1


	//   ....[43]....
        /*0c6c*/ 	.word	0x0000c1f0
        /*0c70*/ 	.word	0x000000d4
        /*0c74*/ 	.word	0x00028c30
        /*0c78*/ 	.short	0x010a
        /*0c7a*/ 	.byte	0x3f
	.zero		1


	//   ....[44]....
        /*0c7c*/ 	.word	0x0000c260
        /*0c80*/ 	.word	0x000000d4
        /*0c84*/ 	.word	0x00028c30
        /*0c88*/ 	.short	0x010a
        /*0c8a*/ 	.byte	0x3f
	.zero		1


	//   ....[45]....
        /*0c8c*/ 	.word	0x0000c570
        /*0c90*/ 	.word	0x0000000d
        /*0c94*/ 	.word	0x00000000
        /*0c98*/ 	.short	0x0101
        /*0c9a*/ 	.byte	0x3f
	.zero		1


	//   ....[46]....
        /*0c9c*/ 	.word	0x0000e270
        /*0ca0*/ 	.word	0x000000d4
        /*0ca4*/ 	.word	0x00028c50
        /*0ca8*/ 	.short	0x010a
        /*0caa*/ 	.byte	0x3f
	.zero		1


	//   ....[47]....
        /*0cac*/ 	.word	0x0000e2c0
        /*0cb0*/ 	.word	0x000000d4
        /*0cb4*/ 	.word	0x00028c50
        /*0cb8*/ 	.short	0x010a
        /*0cba*/ 	.byte	0x3f
	.zero		1


	//   ....[48]....
        /*0cbc*/ 	.word	0x0000e5c0
        /*0cc0*/ 	.word	0x000000d4
        /*0cc4*/ 	.word	0x00000000
        /*0cc8*/ 	.short	0x0101
        /*0cca*/ 	.byte	0x3f
	.zero		1


	//   ....[49]....
        /*0ccc*/ 	.word	0x0000e9b0
        /*0cd0*/ 	.word	0x0000000e
        /*0cd4*/ 	.word	0x00028c30
        /*0cd8*/ 	.short	0x010a
        /*0cda*/ 	.byte	0x3f
	.zero		1


	//   ....[50]....
        /*0cdc*/ 	.word	0x0000ea20
        /*0ce0*/ 	.word	0x0000000e
        /*0ce4*/ 	.word	0x00028c30
        /*0ce8*/ 	.short	0x010a
        /*0cea*/ 	.byte	0x3f
	.zero		1


	//   ....[51]....
        /*0cec*/ 	.word	0x0000ef30
        /*0cf0*/ 	.word	0x00000014
        /*0cf4*/ 	.word	0x00000000
        /*0cf8*/ 	.short	0x0101
        /*0cfa*/ 	.byte	0x3f
	.zero		1


	//   ....[52]....
        /*0cfc*/ 	.word	0x0000ff90
        /*0d00*/ 	.word	0x0000000e
        /*0d04*/ 	.word	0x00028c50
        /*0d08*/ 	.short	0x010a
        /*0d0a*/ 	.byte	0x3f
	.zero		1


	//   ....[53]....
        /*0d0c*/ 	.word	0x0000ffe0
        /*0d10*/ 	.word	0x0000000e
        /*0d14*/ 	.word	0x00028c50
        /*0d18*/ 	.short	0x010a
        /*0d1a*/ 	.byte	0x3f
	.zero		1


	//   ....[54]....
        /*0d1c*/ 	.word	0x000102c0
        /*0d20*/ 	.word	0x0000000e
        /*0d24*/ 	.word	0x00000000
        /*0d28*/ 	.short	0x0101
        /*0d2a*/ 	.byte	0x3f
	.zero		1


	//   ....[55]....
        /*0d2c*/ 	.word	0x00010400
        /*0d30*/ 	.word	0x000000ce
        /*0d34*/ 	.word	0x00028c30
        /*0d38*/ 	.short	0x010a
        /*0d3a*/ 	.byte	0x3f
	.zero		1


	//   ....[56]....
        /*0d3c*/ 	.word	0x00010470
        /*0d40*/ 	.word	0x000000ce
        /*0d44*/ 	.word	0x00028c30
        /*0d48*/ 	.short	0x010a
        /*0d4a*/ 	.byte	0x3f
	.zero		1


	//   ....[57]....
        /*0d4c*/ 	.word	0x000107e0
        /*0d50*/ 	.word	0x0000000c
        /*0d54*/ 	.word	0x00000000
        /*0d58*/ 	.short	0x0101
        /*0d5a*/ 	.byte	0x3f
	.zero		1


	//   ....[58]....
        /*0d5c*/ 	.word	0x000124a0
        /*0d60*/ 	.word	0x000000ce
        /*0d64*/ 	.word	0x00028c50
        /*0d68*/ 	.short	0x010a
        /*0d6a*/ 	.byte	0x3f
	.zero		1


	//   ....[59]....
        /*0d6c*/ 	.word	0x000124f0
        /*0d70*/ 	.word	0x000000ce
        /*0d74*/ 	.word	0x00028c50
        /*0d78*/ 	.short	0x010a
        /*0d7a*/ 	.byte	0x3f
	.zero		1


	//   ....[60]....
        /*0d7c*/ 	.word	0x000127f0
        /*0d80*/ 	.word	0x000000ce
        /*0d84*/ 	.word	0x00000000
        /*0d88*/ 	.short	0x0101
        /*0d8a*/ 	.byte	0x3f
	.zero		1


	//   ....[61]....
        /*0d8c*/ 	.word	0x00014eb0
        /*0d90*/ 	.word	0x00000000
        /*0d94*/ 	.word	0x00000000
        /*0d98*/ 	.short	0x0101
        /*0d9a*/ 	.byte	0x3f
	.zero		1


	//   ....[62]....
        /*0d9c*/ 	.word	0x00017a30
        /*0da0*/ 	.word	0x00000007
        /*0da4*/ 	.word	0x00028c20
        /*0da8*/ 	.short	0x010a
        /*0daa*/ 	.byte	0x3f
	.zero		1


	//   ....[63]....
        /*0dac*/ 	.word	0x00017b10
        /*0db0*/ 	.word	0x00000006
        /*0db4*/ 	.word	0x00028ca0
        /*0db8*/ 	.short	0x010a
        /*0dba*/ 	.byte	0x3f
	.zero		1


	//   ....[64]....
        /*0dbc*/ 	.word	0x00017d60
        /*0dc0*/ 	.word	0x00000006
        /*0dc4*/ 	.word	0x00028cc0
        /*0dc8*/ 	.short	0x010a
        /*0dca*/ 	.byte	0x3f
	.zero		1


	//   ....[65]....
        /*0dcc*/ 	.word	0x000187e0
        /*0dd0*/ 	.word	0x00000005
        /*0dd4*/ 	.word	0x00028ca0
        /*0dd8*/ 	.short	0x010a
        /*0dda*/ 	.byte	0x3f
	.zero		1


	//   ....[66]....
        /*0ddc*/ 	.word	0x00018a20
        /*0de0*/ 	.word	0x00000005
        /*0de4*/ 	.word	0x00028cc0
        /*0de8*/ 	.short	0x010a
        /*0dea*/ 	.byte	0x3f
	.zero		1


	//   ....[67]....
        /*0dec*/ 	.word	0x0001a110
        /*0df0*/ 	.word	0x00000000
        /*0df4*/ 	.word	0x00028c40
        /*0df8*/ 	.short	0x010a
        /*0dfa*/ 	.byte	0x3f
	.zero		1


	//   ....[68]....
        /*0dfc*/ 	.word	0x0001ac40
        /*0e00*/ 	.word	0x00000008
        /*0e04*/ 	.word	0x00028c00
        /*0e08*/ 	.short	0x0107
        /*0e0a*/ 	.byte	0x3f
	.zero		1


	//   ....[69]....
        /*0e0c*/ 	.word	0x0001ad40
        /*0e10*/ 	.word	0x00000002
        /*0e14*/ 	.word	0x00028c00
        /*0e18*/ 	.short	0x0101
        /*0e1a*/ 	.byte	0x3f
	.zero		1


	//   ....[70]....
        /*0e1c*/ 	.word	0x0001ad60
        /*0e20*/ 	.word	0x00000002
        /*0e24*/ 	.word	0x00028c20
        /*0e28*/ 	.short	0x010a
        /*0e2a*/ 	.byte	0x3f
	.zero		1


	//   ....[71]....
        /*0e2c*/ 	.word	0x0001ae60
        /*0e30*/ 	.word	0x00000000
        /*0e34*/ 	.word	0x00028c60
        /*0e38*/ 	.short	0x010a
        /*0e3a*/ 	.byte	0x3f
	.zero		1


	//   ....[72]....
        /*0e3c*/ 	.word	0x0001bae0
        /*0e40*/ 	.word	0x00000003
        /*0e44*/ 	.word	0x00028c40
        /*0e48*/ 	.short	0x010a
        /*0e4a*/ 	.byte	0x3f
	.zero		1


	//   ....[73]....
        /*0e4c*/ 	.word	0x0001bd30
        /*0e50*/ 	.word	0x00000003
        /*0e54*/ 	.word	0x00028c60
        /*0e58*/ 	.short	0x010a
        /*0e5a*/ 	.byte	0x3f
	.zero		1


	//   ....[74]....
        /*0e5c*/ 	.word	0x0001c950
        /*0e60*/ 	.word	0x00000002
        /*0e64*/ 	.word	0x00028c40
        /*0e68*/ 	.short	0x010a
        /*0e6a*/ 	.byte	0x3f
	.zero		1


	//   ....[75]....
        /*0e6c*/ 	.word	0x0001cb90
        /*0e70*/ 	.word	0x00000002
        /*0e74*/ 	.word	0x00028c60
        /*0e78*/ 	.short	0x010a
        /*0e7a*/ 	.byte	0x3f
	.zero		1


	//   ....[76]....
        /*0e7c*/ 	.word	0x0001d720
        /*0e80*/ 	.word	0x00000003
        /*0e84*/ 	.word	0x00028c40
        /*0e88*/ 	.short	0x010a
        /*0e8a*/ 	.byte	0x3f
	.zero		1


	//   ....[77]....
        /*0e8c*/ 	.word	0x0001d970
        /*0e90*/ 	.word	0x00000003
        /*0e94*/ 	.word	0x00028c60
        /*0e98*/ 	.short	0x010a
        /*0e9a*/ 	.byte	0x3f
	.zero		1


	//   ....[78]....
        /*0e9c*/ 	.word	0x0001f170
        /*0ea0*/ 	.word	0x00000000
        /*0ea4*/ 	.word	0x00028c20
        /*0ea8*/ 	.short	0x010a
        /*0eaa*/ 	.byte	0x3f
	.zero		1


	//   ....[79]....
        /*0eac*/ 	.word	0x0001f320
        /*0eb0*/ 	.word	0x00000006
        /*0eb4*/ 	.word	0x00000000
        /*0eb8*/ 	.short	0x010a
        /*0eba*/ 	.byte	0x3f
	.zero		1


	//   ....[80]....
        /*0ebc*/ 	.word	0x0001f390
        /*0ec0*/ 	.word	0x00000007
        /*0ec4*/ 	.word	0x00000000
        /*0ec8*/ 	.short	0x010a
        /*0eca*/ 	.byte	0x3f
	.zero		1


	//   ....[81]....
        /*0ecc*/ 	.word	0x0001f400
        /*0ed0*/ 	.word	0x00000004
        /*0ed4*/ 	.word	0x00000000
        /*0ed8*/ 	.short	0x010a
        /*0eda*/ 	.byte	0x3f
	.zero		1


	//   ....[82]....
        /*0edc*/ 	.word	0x0001f430
        /*0ee0*/ 	.word	0x00000003
        /*0ee4*/ 	.word	0x00000000
        /*0ee8*/ 	.short	0x010a
        /*0eea*/ 	.byte	0x3f
	.zero		1


	//   ....[83]....
        /*0eec*/ 	.word	0x0001f490
        /*0ef0*/ 	.word	0x00000040
        /*0ef4*/ 	.word	0x00028c90
        /*0ef8*/ 	.short	0x010a
        /*0efa*/ 	.byte	0x3f
	.zero		1


	//   ....[84]....
        /*0efc*/ 	.word	0x0001f4e0
        /*0f00*/ 	.word	0x00000040
        /*0f04*/ 	.word	0x00028c90
        /*0f08*/ 	.short	0x010a
        /*0f0a*/ 	.byte	0x3f
	.zero		1


	//   ....[85]....
        /*0f0c*/ 	.word	0x0001f530
        /*0f10*/ 	.word	0x00000040
        /*0f14*/ 	.word	0x00028c90
        /*0f18*/ 	.short	0x010a
        /*0f1a*/ 	.byte	0x3f
	.zero		1


	//   ....[86]....
        /*0f1c*/ 	.word	0x0001f580
        /*0f20*/ 	.word	0x00000040
        /*0f24*/ 	.word	0x00028cb0
        /*0f28*/ 	.short	0x010a
        /*0f2a*/ 	.byte	0x3f
	.zero		1


	//   ....[87]....
        /*0f2c*/ 	.word	0x0001f5d0
        /*0f30*/ 	.word	0x00000016
        /*0f34*/ 	.word	0x00028c50
        /*0f38*/ 	.short	0x010a
        /*0f3a*/ 	.byte	0x3f
	.zero		1


	//   ....[88]....
        /*0f3c*/ 	.word	0x0001f620
        /*0f40*/ 	.word	0x00000000
        /*0f44*/ 	.word	0x00028c50
        /*0f48*/ 	.short	0x010a
        /*0f4a*/ 	.byte	0x3f
	.zero		1


	//   ....[89]....
        /*0f4c*/ 	.word	0x0001f9f0
        /*0f50*/ 	.word	0x00000002
        /*0f54*/ 	.word	0x00028c00
        /*0f58*/ 	.short	0x010a
        /*0f5a*/ 	.byte	0x3f
	.zero		1


	//   ....[90]....
        /*0f5c*/ 	.word	0x0001fe00
        /*0f60*/ 	.word	0x00000002
        /*0f64*/ 	.word	0x00028c00
        /*0f68*/ 	.short	0x010a
        /*0f6a*/ 	.byte	0x3f
	.zero		1


	//   ....[91]....
        /*0f6c*/ 	.word	0x0001fe50
        /*0f70*/ 	.word	0x0000000e
        /*0f74*/ 	.word	0x00028c30
        /*0f78*/ 	.short	0x010a
        /*0f7a*/ 	.byte	0x3f
	.zero		1


	//   ....[92]....
        /*0f7c*/ 	.word	0x0001fea0
        /*0f80*/ 	.word	0x0000000e
        /*0f84*/ 	.word	0x00028c50
        /*0f88*/ 	.short	0x010a
        /*0f8a*/ 	.byte	0x3f
	.zero		1


	//   ....[93]....
        /*0f8c*/ 	.word	0x0001fef0
        /*0f90*/ 	.word	0x000000d4
        /*0f94*/ 	.word	0x00028c30
        /*0f98*/ 	.short	0x010a
        /*0f9a*/ 	.byte	0x3f
	.zero		1


	//   ....[94]....
        /*0f9c*/ 	.word	0x0001ff40
        /*0fa0*/ 	.word	0x000000d4
        /*0fa4*/ 	.word	0x00028c50
        /*0fa8*/ 	.short	0x010a
        /*0faa*/ 	.byte	0x3f
	.zero		1


	//   ....[95]....
        /*0fac*/ 	.word	0x0001ff90
        /*0fb0*/ 	.word	0x0000000e
        /*0fb4*/ 	.word	0x00028c30
        /*0fb8*/ 	.short	0x010a
        /*0fba*/ 	.byte	0x3f
	.zero		1


	//   ....[96]....
        /*0fbc*/ 	.word	0x0001ffe0
        /*0fc0*/ 	.word	0x0000000e
        /*0fc4*/ 	.word	0x00028c50
        /*0fc8*/ 	.short	0x010a
        /*0fca*/ 	.byte	0x3f
	.zero		1


	//   ....[97]....
        /*0fcc*/ 	.word	0x00020030
        /*0fd0*/ 	.word	0x000000ce
        /*0fd4*/ 	.word	0x00028c30
        /*0fd8*/ 	.short	0x010a
        /*0fda*/ 	.byte	0x3f
	.zero		1


	//   ....[98]....
        /*0fdc*/ 	.word	0x00020080
        /*0fe0*/ 	.word	0x000000ce
        /*0fe4*/ 	.word	0x00028c50
        /*0fe8*/ 	.short	0x010a
        /*0fea*/ 	.byte	0x3f
	.zero		1


	//   ....[99]....
        /*0fec*/ 	.word	0x00020230
        /*0ff0*/ 	.word	0x00000006
        /*0ff4*/ 	.word	0x00028c20
        /*0ff8*/ 	.short	0x010a
        /*0ffa*/ 	.byte	0x3f
	.zero		1


	//   ....[100]....
        /*0ffc*/ 	.word	0x00020280
        /*1000*/ 	.word	0x00000006
        /*1004*/ 	.word	0x00028ca0
        /*1008*/ 	.short	0x010a
        /*100a*/ 	.byte	0x3f
	.zero		1


	//   ....[101]....
        /*100c*/ 	.word	0x000202d0
        /*1010*/ 	.word	0x00000006
        /*1014*/ 	.word	0x00028cc0
        /*1018*/ 	.short	0x010a
        /*101a*/ 	.byte	0x3f
	.zero		1


	//   ....[102]....
        /*101c*/ 	.word	0x00020320
        /*1020*/ 	.word	0x00000005
        /*1024*/ 	.word	0x00028ca0
        /*1028*/ 	.short	0x010a
        /*102a*/ 	.byte	0x3f
	.zero		1


	//   ....[103]....
        /*102c*/ 	.word	0x00020370
        /*1030*/ 	.word	0x00000005
        /*1034*/ 	.word	0x00028cc0
        /*1038*/ 	.short	0x010a
        /*103a*/ 	.byte	0x3f
	.zero		1


	//   ....[104]....
        /*103c*/ 	.word	0x00020510
        /*1040*/ 	.word	0x00000000
        /*1044*/ 	.word	0x00028c40
        /*1048*/ 	.short	0x010a
        /*104a*/ 	.byte	0x3f
	.zero		1


	//   ....[105]....
        /*104c*/ 	.word	0x00020a80
        /*1050*/ 	.word	0x00000002
        /*1054*/ 	.word	0x00028c20
        /*1058*/ 	.short	0x010a
        /*105a*/ 	.byte	0x3f
	.zero		1


	//   ....[106]....
        /*105c*/ 	.word	0x00020ad0
        /*1060*/ 	.word	0x00000000
        /*1064*/ 	.word	0x00028c60
        /*1068*/ 	.short	0x010a
        /*106a*/ 	.byte	0x3f
	.zero		1


	//   ....[107]....
        /*106c*/ 	.word	0x00020b20
        /*1070*/ 	.word	0x00000003
        /*1074*/ 	.word	0x00028c40
        /*1078*/ 	.short	0x010a
        /*107a*/ 	.byte	0x3f
	.zero		1


	//   ....[108]....
        /*107c*/ 	.word	0x00020b70
        /*1080*/ 	.word	0x00000003
        /*1084*/ 	.word	0x00028c60
        /*1088*/ 	.short	0x010a
        /*108a*/ 	.byte	0x3f
	.zero		1


	//   ....[109]....
        /*108c*/ 	.word	0x00020bc0
        /*1090*/ 	.word	0x00000002
        /*1094*/ 	.word	0x00028c40
        /*1098*/ 	.short	0x010a
        /*109a*/ 	.byte	0x3f
	.zero		1


	//   ....[110]....
        /*109c*/ 	.word	0x00020c10
        /*10a0*/ 	.word	0x00000002
        /*10a4*/ 	.word	0x00028c60
        /*10a8*/ 	.short	0x010a
        /*10aa*/ 	.byte	0x3f
	.zero		1


	//   ....[111]....
        /*10ac*/ 	.word	0x00020c60
        /*10b0*/ 	.word	0x00000003
        /*10b4*/ 	.word	0x00028c40
        /*10b8*/ 	.short	0x010a
        /*10ba*/ 	.byte	0x3f
	.zero		1


	//   ....[112]....
        /*10bc*/ 	.word	0x00020cb0
        /*10c0*/ 	.word	0x00000003
        /*10c4*/ 	.word	0x00028c60
        /*10c8*/ 	.short	0x010a
        /*10ca*/ 	.byte	0x3f
	.zero		1


	//   ....[113]....
        /*10cc*/ 	.word	0x00021650
        /*10d0*/ 	.word	0x00000000
        /*10d4*/ 	.word	0x00028c20
        /*10d8*/ 	.short	0x010a
        /*10da*/ 	.byte	0x3f
	.zero		1


	//   ....[114]....
        /*10dc*/ 	.word	0x000217f0
        /*10e0*/ 	.word	0x00000006
        /*10e4*/ 	.word	0x00000000
        /*10e8*/ 	.short	0x010a
        /*10ea*/ 	.byte	0x3f
	.zero		1


	//   ....[115]....
        /*10ec*/ 	.word	0x00021840
        /*10f0*/ 	.word	0x00000007
        /*10f4*/ 	.word	0x00000000
        /*10f8*/ 	.short	0x010a
        /*10fa*/ 	.byte	0x3f
	.zero		1


	//   ....[116]....
        /*10fc*/ 	.word	0x00021890
        /*1100*/ 	.word	0x00000004
        /*1104*/ 	.word	0x00000000
        /*1108*/ 	.short	0x010a
        /*110a*/ 	.byte	0x3f
	.zero		1


	//----- nvinfo : EIATTR_NUM_MBARRIERS
	.align		4
.L_891:
        /*110c*/ 	.byte	0x03, 0x38
        /*110e*/ 	.short	0x0016


	//----- nvinfo : EIATTR_EXIT_INSTR_OFFSETS
	.align		4
        /*1110*/ 	.byte	0x04, 0x1c
        /*1112*/ 	.short	(.L_893 - .L_892)


	//   ....[0]....
.L_892:
        /*1114*/ 	.word	0x0001f480


	//----- nvinfo : EIATTR_MAX_THREADS
	.align		4
.L_893:
        /*1118*/ 	.byte	0x04, 0x05
        /*111a*/ 	.short	(.L_895 - .L_894)
.L_894:
        /*111c*/ 	.word	0x00000180
        /*1120*/ 	.word	0x00000001
        /*1124*/ 	.word	0x00000001


	//----- nvinfo : EIATTR_CRS_STACK_SIZE
	.align		4
.L_895:
        /*1128*/ 	.byte	0x04, 0x1e
        /*112a*/ 	.short	(.L_897 - .L_896)
.L_896:
        /*112c*/ 	.word	0x00000000


	//----- nvinfo : EIATTR_CBANK_PARAM_SIZE
	.align		4
.L_897:
        /*1130*/ 	.byte	0x03, 0x19
        /*1132*/ 	.short	0x0af0


	//----- nvinfo : EIATTR_PARAM_CBANK
	.align		4
        /*1134*/ 	.byte	0x04, 0x0a
        /*1136*/ 	.short	(.L_899 - .L_898)
	.align		4
.L_898:
        /*1138*/ 	.word	index@(.nv.constant0._ZN7cutlass13device_kernelIN5flash11enable_sm90INS1_16FlashAttnFwdSm90INS1_25CollectiveMainloopFwdSm90ILi2EN4cute5tupleIJNS5_1CILi1EEES8_S8_EEENS6_IJNS7_ILi64EEESA_SA_EEELi512ENS_6half_tEfNS_4arch4Sm90ELb0ELb1ELb0ELb1ELb0ELb1ELb0ELb0ELb0ELb1ELb0ELb0EEENS1_21CollectiveEpilogueFwdINS6_IJSA_NS7_ILi512EEESA_EEES9_SC_SE_Li256ELb1ELb1ELb0ELb0EEENS1_36VarlenDynamicPersistentTileSchedulerILi64ELi64ELi256ELi128ELb0ELb1ELb1ELb1ELb0ELb1EEEEEEEEEvNT_6ParamsE)
        /*113c*/ 	.short	0x0210
        /*113e*/ 	.short	0x0af0


	//----- nvinfo : EIATTR_SW_WAR
	.align		4
.L_899:
        /*1140*/ 	.byte	0x04, 0x36
        /*1142*/ 	.short	(.L_901 - .L_900)
.L_900:
        /*1144*/ 	.word	0x00000008
.L_901:


//--------------------- .nv.info._ZN7cutlass13device_kernelIN5flash11enable_sm90INS1_16FlashAttnFwdSm90INS1_25CollectiveMainloopFwdSm90ILi2EN4cute5tupleIJNS5_1CILi1EEES8_S8_EEENS6_IJNS7_ILi64EEESA_SA_EEELi512ENS_6half_tEfNS_4arch4Sm90ELb0ELb1ELb0ELb1ELb0ELb0ELb1ELb0ELb0ELb1ELb0ELb0EEENS1_21CollectiveEpilogueFwdINS6_IJSA_NS7_ILi512EEESA_EEES9_SC_SE_Li256ELb1ELb1ELb0ELb0EEENS1_36VarlenDynamicPersistentTileSchedulerILi64ELi64ELi256ELi128ELb0ELb1ELb1ELb1ELb0ELb1EEEEEEEEEvNT_6ParamsE --------------------------
	.section	.nv.info._ZN7cutlass13device_kernelIN5flash11enable_sm90INS1_16FlashAttnFwdSm90INS1_25CollectiveMainloopFwdSm90ILi2EN4cute5tupleIJNS5_1CILi1EEES8_S8_EEENS6_IJNS7_ILi64EEESA_SA_EEELi512ENS_6half_tEfNS_4arch4Sm90ELb0ELb1ELb0ELb1ELb0ELb0ELb1ELb0ELb0ELb1ELb0ELb0EEENS1_21CollectiveEpilogueFwdINS6_IJSA_NS7_ILi512EEESA_EEES9_SC_SE_Li256ELb1ELb1ELb0ELb0EEENS1_36VarlenDynamicPersistentTileSchedulerILi64ELi64ELi256ELi128ELb0ELb1ELb1ELb1ELb0ELb1EEEEEEEEEvNT_6ParamsE,"",@"SHT_CUDA_INFO"
	.sectionflags	@""
	.align	4


	//----- nvinfo : EIATTR_CUDA_API_VERSION
	.align		4
        /*0000*/ 	.byte	0x04, 0x37
        /*0002*/ 	.short	(.L_903 - .L_902)
.L_902:
        /*0004*/ 	.word	0x00000082


	//----- nvinfo : EIATTR_KPARAM_INFO
	.align		4
.L_903:
        /*0008*/ 	.byte	0x04, 0x17
        /*000a*/ 	.short	(.L_905 - .L_904)
.L_904:
        /*000c*/ 	.word	0x00000000
        /*0010*/ 	.short	0x0000
        /*0012*/ 	.short	0x0070
        /*0014*/ 	.byte	0x00, 0xf0, 0x01, 0x2e


	//----- nvinfo : EIATTR_SPARSE_MMA_MASK
	.align		4
.L_905:
        /*0018*/ 	.byte	0x03, 0x50
        /*001a*/ 	.short	0x0000


	//----- nvinfo : EIATTR_MAXREG_COUNT
	.align		4
        /*001c*/ 	.byte	0x03, 0x1b
        /*001e*/ 	.short	0x00a8


	//----- nvinfo : EIATTR_NUM_BARRIERS
	.align		4
        /*0020*/ 	.byte	0x02, 0x4c
        /*0022*/ 	.byte	0x10
	.zero		1


	//----- nvinfo : EIATTR_EXTERNS
	.align		4
        /*0024*/ 	.byte	0x04, 0x0f
        /*0026*/ 	.short	(.L_907 - .L_906)


	//   ....[0]....
	.align		4
.L_906:
        /*0028*/ 	.word	index@(__assertfail)


	//----- nvinfo : EIATTR_ANNOTATIONS
	.align		4
.L_907:
        /*002c*/ 	.byte	0x04, 0x55
        /*002e*/ 	.short	(.L_909 - .L_908)


	//   ....[0]....
.L_908:
        /* <DEDUP_REMOVED lines=83> */


	//----- nvinfo : EIATTR_MERCURY_ISA_VERSION
	.align		4
.L_909:
        /*0550*/ 	.byte	0x03, 0x5f
        /*0552*/ 	.short	0x0101


	//----- nvinfo : EIATTR_UNUSED_LOAD_BYTE_OFFSET
	.align		4
        /*0554*/ 	.byte	0x04, 0x44
        /*0556*/ 	.short	(.L_911 - .L_910)


	//   ....[0]....
.L_910:
        /*0558*/ 	.word	0x00000a30
        /*055c*/ 	.word	0x0000fff0


	//   ....[1]....
        /*0560*/ 	.word	0x00010d20
        /*0564*/ 	.word	0x0000fff0


	//----- nvinfo : EIATTR_INT_WARP_WIDE_INSTR_OFFSETS
	.align		4
.L_911:
        /*0568*/ 	.byte	0x04, 0x31
        /*056a*/ 	.short	(.L_913 - .L_912)


	//   ....[0]....
.L_912:
        /*056c*/ 	.word	0x00000130


	//   ....[1]....
        /*0570*/ 	.word	0x00000170


	//   ....[2]....
        /*0574*/ 	.word	0x000001e0


	//   ....[3]....
        /*0578*/ 	.word	0x00000250


	//   ....[4]....
        /*057c*/ 	.word	0x00015160


	//   ....[5]....
        /*0580*/ 	.word	0x000151c0


	//   ....[6]....
        /*0584*/ 	.word	0x0001ad50


	//   ....[7]....
        /*0588*/ 	.word	0x0001adb0


	//----- nvinfo : EIATTR_COOP_GROUP_MASK_REGIDS
	.align		4
.L_913:
        /*058c*/ 	.byte	0x04, 0x29
        /*058e*/ 	.short	(.L_915 - .L_914)


	//   ....[0]....
.L_914:
        /*0590*/ 	.word	0xffffffff


	//   ....[1]....
        /*0594*/ 	.word	0xffffffff


	//   ....[2]....
        /*0598*/ 	.word	0xffffffff


	//   ....[3]....
        /*059c*/ 	.word	0xffffffff


	//   ....[4]....
        /*05a0*/ 	.word	0xffffffff


	//   ....[5]....
        /*05a4*/ 	.word	0xffffffff


	//   ....[6]....
        /*05a8*/ 	.word	0xffffffff


	//   ....[7]....
        /*05ac*/ 	.word	0xffffffff


	//   ....[8]....
        /*05b0*/ 	.word	0xffffffff


	//   ....[9]....
        /*05b4*/ 	.word	0xffffffff


	//   ....[10]....
        /*05b8*/ 	.word	0xffffffff


	//   ....[11]....
        /*05bc*/ 	.word	0xffffffff


	//   ....[12]....
        /*05c0*/ 	.word	0xffffffff


	//   ....[13]....
        /*05c4*/ 	.word	0xffffffff


	//   ....[14]....
        /*05c8*/ 	.word	0xffffffff


	//   ....[15]....
        /*05cc*/ 	.word	0xffffffff


	//   ....[16]....
        /*05d0*/ 	.word	0xffffffff


	//   ....[17]....
        /*05d4*/ 	.word	0xffffffff


	//   ....[18]....
        /*05d8*/ 	.word	0xffffffff


	//   ....[19]....
        /*05dc*/ 	.word	0xffffffff


	//   ....[20]....
        /*05e0*/ 	.word	0xffffffff


	//   ....[21]....
        /*05e4*/ 	.word	0xffffffff


	//   ....[22]....
        /*05e8*/ 	.word	0xffffffff


	//   ....[23]....
        /*05ec*/ 	.word	0xffffffff


	//   ....[24]....
        /*05f0*/ 	.word	0xffffffff


	//   ....[25]....
        /*05f4*/ 	.word	0xffffffff


	//   ....[26]....
        /*05f8*/ 	.word	0xffffffff


	//   ....[27]....
        /*05fc*/ 	.word	0xffffffff


	//   ....[28]....
        /*0600*/ 	.word	0xffffffff


	//   ....[29]....
        /*0604*/ 	.word	0xffffffff


	//   ....[30]....
        /*0608*/ 	.word	0xffffffff


	//   ....[31]....
        /*060c*/ 	.word	0xffffffff


	//   ....[32]....
        /*0610*/ 	.word	0xffffffff


	//   ....[33]....
        /*0614*/ 	.word	0xffffffff


	//   ....[34]....
        /*0618*/ 	.word	0xffffffff


	//   ....[35]....
        /*061c*/ 	.word	0xffffffff


	//   ....[36]....
        /*0620*/ 	.word	0xffffffff


	//   ....[37]....
        /*0624*/ 	.word	0xffffffff


	//   ....[38]....
        /*0628*/ 	.word	0xffffffff


	//   ....[39]....
        /*062c*/ 	.word	0xffffffff


	//   ....[40]....
        /*0630*/ 	.word	0xffffffff


	//   ....[41]....
        /*0634*/ 	.word	0xffffffff


	//   ....[42]....
        /*0638*/ 	.word	0xffffffff


	//   ....[43]....
        /*063c*/ 	.word	0xffffffff


	//   ....[44]....
        /*0640*/ 	.word	0xffffffff


	//   ....[45]....
        /*0644*/ 	.word	0xffffffff


	//   ....[46]....
        /*0648*/ 	.word	0xffffffff


	//   ....[47]....
        /*064c*/ 	.word	0xffffffff


	//   ....[48]....
        /*0650*/ 	.word	0xffffffff


	//   ....[49]....
        /*0654*/ 	.word	0xffffffff


	//   ....[50]....
        /*0658*/ 	.word	0xffffffff


	//   ....[51]....
        /*065c*/ 	.word	0xffffffff


	//   ....[52]....
        /*0660*/ 	.word	0xffffffff


	//   ....[53]....
        /*0664*/ 	.word	0xffffffff


	//   ....[54]....
        /*0668*/ 	.word	0xffffffff


	//   ....[55]....
        /*066c*/ 	.word	0xffffffff


	//   ....[56]....
        /*0670*/ 	.word	0xffffffff


	//   ....[57]....
        /*0674*/ 	.word	0xffffffff


	//   ....[58]....
        /*0678*/ 	.word	0xffffffff


	//   ....[59]....
        /*067c*/ 	.word	0xffffffff


	//   ....[60]....
        /*0680*/ 	.word	0xffffffff


	//   ....[61]....
        /*0684*/ 	.word	0xffffffff


	//   ....[62]....
        /*0688*/ 	.word	0xffffffff


	//   ....[63]....
        /*068c*/ 	.word	0xffffffff


	//   ....[64]....
        /*0690*/ 	.word	0xffffffff


	//   ....[65]....
        /*0694*/ 	.word	0xffffffff


	//   ....[66]....
        /*0698*/ 	.word	0xffffffff


	//   ....[67]....
        /*069c*/ 	.word	0xffffffff


	//   ....[68]....
        /*06a0*/ 	.word	0xffffffff


	//   ....[69]....
        /*06a4*/ 	.word	0xffffffff


	//   ....[70]....
        /*06a8*/ 	.word	0xffffffff


	//   ....[71]....
        /*06ac*/ 	.word	0xffffffff


	//   ....[72]....
        /*06b0*/ 	.word	0xffffffff


	//   ....[73]....
        /*06b4*/ 	.word	0xffffffff


	//   ....[74]....
        /*06b8*/ 	.word	0xffffffff


	//   ....[75]....
        /*06bc*/ 	.word	0xffffffff


	//   ....[76]....
        /*06c0*/ 	.word	0xffffffff


	//   ....[77]....
        /*06c4*/ 	.word	0xffffffff


	//   ....[78]....
        /*06c8*/ 	.word	0xffffffff


	//   ....[79]....
        /*06cc*/ 	.word	0xffffffff


	//   ....[80]....
        /*06d0*/ 	.word	0xffffffff


	//   ....[81]....
        /*06d4*/ 	.word	0xffffffff


	//   ....[82]....
        /*06d8*/ 	.word	0xffffffff


	//   ....[83]....
        /*06dc*/ 	.word	0xffffffff


	//   ....[84]....
        /*06e0*/ 	.word	0xffffffff


	//   ....[85]....
        /*06e4*/ 	.word	0xffffffff


	//   ....[86]....
        /*06e8*/ 	.word	0xffffffff


	//   ....[87]....
        /*06ec*/ 	.word	0xffffffff


	//   ....[88]....
        /*06f0*/ 	.word	0xffffffff


	//   ....[89]....
        /*06f4*/ 	.word	0xffffffff


	//   ....[90]....
        /*06f8*/ 	.word	0xffffffff


	//   ....[91]....
        /*06fc*/ 	.word	0xffffffff


	//   ....[92]....
        /*0700*/ 	.word	0xffffffff


	//   ....[93]....
        /*0704*/ 	.word	0xffffffff


	//   ....[94]....
        /*0708*/ 	.word	0xffffffff


	//   ....[95]....
        /*070c*/ 	.word	0xffffffff


	//   ....[96]....
        /*0710*/ 	.word	0xffffffff


	//   ....[97]....
        /*0714*/ 	.word	0xffffffff


	//   ....[98]....
        /*0718*/ 	.word	0xffffffff


	//   ....[99]....
        /*071c*/ 	.word	0xffffffff


	//   ....[100]....
        /*0720*/ 	.word	0xffffffff


	//   ....[101]....
        /*0724*/ 	.word	0xffffffff


	//   ....[102]....
        /*0728*/ 	.word	0xffffffff


	//   ....[103]....
        /*072c*/ 	.word	0xffffffff


	//   ....[104]....
        /*0730*/ 	.word	0xffffffff


	//   ....[105]....
        /*0734*/ 	.word	0xffffffff


	//   ....[106]....
        /*0738*/ 	.word	0xffffffff


	//   ....[107]....
        /*073c*/ 	.word	0x0500000f


	//   ....[108]....
        /*0740*/ 	.word	0x0500000f


	//   ....[109]....
        /*0744*/ 	.word	0x0500000f


	//   ....[110]....
        /*0748*/ 	.word	0x0500000f


	//   ....[111]....
        /*074c*/ 	.word	0x0500000f


	//   ....[112]....
        /*0750*/ 	.word	0x0500000f


	//   ....[113]....
        /*0754*/ 	.word	0x0500000f


	//   ....[114]....
        /*0758*/ 	.word	0x0500000f


	//   ....[115]....
        /*075c*/ 	.word	0x0500000f


	//   ....[116]....
        /*0760*/ 	.word	0x0500000f


	//   ....[117]....
        /*0764*/ 	.word	0x0500000f


	//   ....[118]....
        /*0768*/ 	.word	0x0500000f


	//   ....[119]....
        /*076c*/ 	.word	0x0500000f


	//   ....[120]....
        /*0770*/ 	.word	0x0500000f


	//   ....[121]....
        /*0774*/ 	.word	0x0500000f


	//   ....[122]....
        /*0778*/ 	.word	0x0500000f


	//   ....[123]....
        /*077c*/ 	.word	0x0500000f


	//   ....[124]....
        /*0780*/ 	.word	0x0500000f


	//   ....[125]....
        /*0784*/ 	.word	0x0500000f


	//   ....[126]....
        /*0788*/ 	.word	0x0500000f


	//   ....[127]....
        /*078c*/ 	.word	0x0500000f


	//   ....[128]....
        /*0790*/ 	.word	0x0500000f


	//   ....[129]....
        /*0794*/ 	.word	0x0500000f


	//   ....[130]....
        /*0798*/ 	.word	0x0500000f


	//   ....[131]....
        /*079c*/ 	.word	0x0500000f


	//   ....[132]....
        /*07a0*/ 	.word	0x0500000f


	//   ....[133]....
        /*07a4*/ 	.word	0x0500000f


	//   ....[134]....
        /*07a8*/ 	.word	0x0500000f


	//   ....[135]....
        /*07ac*/ 	.word	0x0500000f


	//   ....[136]....
        /*07b0*/ 	.word	0x0500000f


	//   ....[137]....
        /*07b4*/ 	.word	0x0500000f


	//   ....[138]....
        /*07b8*/ 	.word	0x0500000f


	//   ....[139]....
        /*07bc*/ 	.word	0x0500000f


	//   ....[140]....
        /*07c0*/ 	.word	0x0500000f


	//   ....[141]....
        /*07c4*/ 	.word	0x0500000f


	//----- nvinfo : EIATTR_COOP_GROUP_INSTR_OFFSETS
	.align		4
.L_915:
        /*07c8*/ 	.byte	0x04, 0x28
        /*07ca*/ 	.short	(.L_917 - .L_916)


	//   ....[0]....
.L_916:
        /*07cc*/ 	.word	0x00000060


	//   ....[1]....
        /*07d0*/ 	.word	0x00000140


	//   ....[2]....
        /*07d4*/ 	.word	0x00000180


	//   ....[3]....
        /*07d8*/ 	.word	0x00000390


	//   ....[4]....
        /*07dc*/ 	.word	0x000004f0


	//   ....[5]....
        /*07e0*/ 	.word	0x00000610


	//   ....[6]....
        /*07e4*/ 	.word	0x00000770


	//   ....[7]....
        /*07e8*/ 	.word	0x00001ca0


	//   ....[8]....
        /*07ec*/ 	.word	0x00003c50


	//   ....[9]....
        /*07f0*/ 	.word	0x00004420


	//   ....[10]....
        /*07f4*/ 	.word	0x000054b0


	//   ....[11]....
        /*07f8*/ 	.word	0x00005b60


	//   ....[12]....
        /*07fc*/ 	.word	0x000060c0


	//   ....[13]....
        /*0800*/ 	.word	0x000061c0


	//   ....[14]....
        /*0804*/ 	.word	0x00006530


	//   ....[15]....
        /*0808*/ 	.word	0x000065c0


	//   ....[16]....
        /*080c*/ 	.word	0x00006da0


	//   ....[17]....
        /*0810*/ 	.word	0x00007350


	//   ....[18]....
        /*0814*/ 	.word	0x00008350


	//   ....[19]....
        /*0818*/ 	.word	0x000085b0


	//   ....[20]....
        /*081c*/ 	.word	0x00008cd0


	//   ....[21]....
        /*0820*/ 	.word	0x00008dd0


	//   ....[22]....
        /*0824*/ 	.word	0x00009180


	//   ....[23]....
        /*0828*/ 	.word	0x00009210


	//   ....[24]....
        /*082c*/ 	.word	0x0000a2c0


	//   ....[25]....
        /*0830*/ 	.word	0x0000a970


	//   ....[26]....
        /*0834*/ 	.word	0x0000ba60


	//   ....[27]....
        /*0838*/ 	.word	0x0000ba90


	//   ....[28]....
        /*083c*/ 	.word	0x0000bd90


	//   ....[29]....
        /*0840*/ 	.word	0x0000bf60


	//   ....[30]....
        /*0844*/ 	.word	0x0000ce40


	//   ....[31]....
        /*0848*/ 	.word	0x0000d2b0


	//   ....[32]....
        /*084c*/ 	.word	0x0000d3d0


	//   ....[33]....
        /*0850*/ 	.word	0x0000e4e0


	//   ....[34]....
        /*0854*/ 	.word	0x0000ebf0


	//   ....[35]....
        /*0858*/ 	.word	0x0000ecf0


	//   ....[36]....
        /*085c*/ 	.word	0x0000f0d0


	//   ....[37]....
        /*0860*/ 	.word	0x0000f140


	//   ....[38]....
        /*0864*/ 	.word	0x000101e0


	//   ....[39]....
        /*0868*/ 	.word	0x00010220


	//   ....[40]....
        /*086c*/ 	.word	0x00010250


	//   ....[41]....
        /*0870*/ 	.word	0x000102f0


	//   ....[42]....
        /*0874*/ 	.word	0x00010320


	//   ....[43]....
        /*0878*/ 	.word	0x00011ce0


	//   ....[44]....
        /*087c*/ 	.word	0x000121c0


	//   ....[45]....
        /*0880*/ 	.word	0x000121f0


	//   ....[46]....
        /*0884*/ 	.word	0x00012210


	//   ....[47]....
        /*0888*/ 	.word	0x00012240


	//   ....[48]....
        /*088c*/ 	.word	0x000128b0


	//   ....[49]....
        /*0890*/ 	.word	0x000128c0


	//   ....[50]....
        /*0894*/ 	.word	0x00012af0


	//   ....[51]....
        /*0898*/ 	.word	0x00012b10


	//   ....[52]....
        /*089c*/ 	.word	0x00013600


	//   ....[53]....
        /*08a0*/ 	.word	0x00013630


	//   ....[54]....
        /*08a4*/ 	.word	0x00013870


	//   ....[55]....
        /*08a8*/ 	.word	0x00013890


	//   ....[56]....
        /*08ac*/ 	.word	0x00013b40


	//   ....[57]....
        /*08b0*/ 	.word	0x00013d10


	//   ....[58]....
        /*08b4*/ 	.word	0x00013d40


	//   ....[59]....
        /*08b8*/ 	.word	0x00013d70


	//   ....[60]....
        /*08bc*/ 	.word	0x00013da0


	//   ....[61]....
        /*08c0*/ 	.word	0x00013dd0


	//   ....[62]....
        /*08c4*/ 	.word	0x00013e00


	//   ....[63]....
        /*08c8*/ 	.word	0x00013f70


	//   ....[64]....
        /*08cc*/ 	.word	0x00013fa0


	//   ....[65]....
        /*08d0*/ 	.word	0x00013fd0


	//   ....[66]....
        /*08d4*/ 	.word	0x00014000


	//   ....[67]....
        /*08d8*/ 	.word	0x00014030


	//   ....[68]....
        /*08dc*/ 	.word	0x00014060


	//   ....[69]....
        /*08e0*/ 	.word	0x00014100


	//   ....[70]....
        /*08e4*/ 	.word	0x00014160


	//   ....[71]....
        /*08e8*/ 	.word	0x000141f0


	//   ....[72]....
        /*08ec*/ 	.word	0x00015720


	//   ....[73]....
        /*08f0*/ 	.word	0x00016290


	//   ....[74]....
        /*08f4*/ 	.word	0x000162a0


	//   ....[75]....
        /*08f8*/ 	.word	0x000162d0


	//   ....[76]....
        /*08fc*/ 	.word	0x000163b0


	//   ....[77]....
        /*0900*/ 	.word	0x000163e0


	//   ....[78]....
        /*0904*/ 	.word	0x00016440


	//   ....[79]....
        /*0908*/ 	.word	0x00016450


	//   ....[80]....
        /*090c*/ 	.word	0x000164c0


	//   ....[81]....
        /*0910*/ 	.word	0x00016e80


	//   ....[82]....
        /*0914*/ 	.word	0x00016e90


	//   ....[83]....
        /*0918*/ 	.word	0x00016fb0


	//   ....[84]....
        /*091c*/ 	.word	0x00016fc0


	//   ....[85]....
        /*0920*/ 	.word	0x00017250


	//   ....[86]....
        /*0924*/ 	.word	0x00017260


	//   ....[87]....
        /*0928*/ 	.word	0x000173d0


	//   ....[88]....
        /*092c*/ 	.word	0x000173e0


	//   ....[89]....
        /*0930*/ 	.word	0x0001afe0


	//   ....[90]....
        /*0934*/ 	.word	0x0001b010


	//   ....[91]....
        /*0938*/ 	.word	0x0001b050


	//   ....[92]....
        /*093c*/ 	.word	0x0001b080


	//   ....[93]....
        /*0940*/ 	.word	0x0001b0b0


	//   ....[94]....
        /*0944*/ 	.word	0x0001b0e0


	//   ....[95]....
        /*0948*/ 	.word	0x0001b110


	//   ....[96]....
        /*094c*/ 	.word	0x0001b140


	//   ....[97]....
        /*0950*/ 	.word	0x0001b2c0


	//   ....[98]....
        /*0954*/ 	.word	0x0001b2f0


	//   ....[99]....
        /*0958*/ 	.word	0x0001b320


	//   ....[100]....
        /*095c*/ 	.word	0x0001b350


	//   ....[101]....
        /*0960*/ 	.word	0x0001b380


	//   ....[102]....
        /*0964*/ 	.word	0x0001b3b0


	//   ....[103]....
        /*0968*/ 	.word	0x0001b470


	//   ....[104]....
        /*096c*/ 	.word	0x0001b490


	//   ....[105]....
        /*0970*/ 	.word	0x0001b500


	//   ....[106]....
        /*0974*/ 	.word	0x0001bbd0


	//   ....[107]....
        /*0978*/ 	.word	0x0001c2b0


	//   ....[108]....
        /*097c*/ 	.word	0x0001c440


	//   ....[109]....
        /*0980*/ 	.word	0x0001c4a0


	//   ....[110]....
        /*0984*/ 	.word	0x0001c500


	//   ....[111]....
        /*0988*/ 	.word	0x0001c550


	//   ....[112]....
        /*098c*/ 	.word	0x0001c6b0


	//   ....[113]....
        /*0990*/ 	.word	0x0001c750


	//   ....[114]....
        /*0994*/ 	.word	0x0001c800


	//   ....[115]....
        /*0998*/ 	.word	0x0001c8e0


	//   ....[116]....
        /*099c*/ 	.word	0x0001cac0


	//   ....[117]....
        /*09a0*/ 	.word	0x0001cb90


	//   ....[118]....
        /*09a4*/ 	.word	0x0001ce40


	//   ....[119]....
        /*09a8*/ 	.word	0x0001cf50


	//   ....[120]....
        /*09ac*/ 	.word	0x0001d120


	//   ....[121]....
        /*09b0*/ 	.word	0x0001d1f0


	//   ....[122]....
        /*09b4*/ 	.word	0x0001d420


	//   ....[123]....
        /*09b8*/ 	.word	0x0001d470


	//   ....[124]....
        /*09bc*/ 	.word	0x0001d7a0


	//   ....[125]....
        /*09c0*/ 	.word	0x0001d840


	//   ....[126]....
        /*09c4*/ 	.word	0x0001d960


	//   ....[127]....
        /*09c8*/ 	.word	0x0001d9e0


	//   ....[128]....
        /*09cc*/ 	.word	0x0001da60


	//   ....[129]....
        /*09d0*/ 	.word	0x0001dae0


	//   ....[130]....
        /*09d4*/ 	.word	0x0001db60


	//   ....[131]....
        /*09d8*/ 	.word	0x0001dbf0


	//   ....[132]....
        /*09dc*/ 	.word	0x0001dc90


	//   ....[133]....
        /*09e0*/ 	.word	0x0001dd40


	//   ....[134]....
        /*09e4*/ 	.word	0x0001ddc0


	//   ....[135]....
        /*09e8*/ 	.word	0x0001de40


	//   ....[136]....
        /*09ec*/ 	.word	0x0001dec0


	//   ....[137]....
        /*09f0*/ 	.word	0x0001df50


	//   ....[138]....
        /*09f4*/ 	.word	0x0001dfd0


	//   ....[139]....
        /*09f8*/ 	.word	0x0001e070


	//   ....[140]....
        /*09fc*/ 	.word	0x0001e100


	//   ....[141]....
        /*0a00*/ 	.word	0x0001e230


	//----- nvinfo : EIATTR_REG_RECONFIG
	.align		4
.L_917:
        /*0a04*/ 	.byte	0x01, 0x54
	.zero		2


	//----- nvinfo : EIATTR_SYSCALL_OFFSETS
	.align		4
        /*0a08*/ 	.byte	0x04, 0x46
        /*0a0a*/ 	.short	(.L_919 - .L_918)


	//   ....[0]....
.L_918:
        /*0a0c*/ 	.word	0x00003e20


	//   ....[1]....
        /*0a10*/ 	.word	0x00015360


	//   ....[2]....
        /*0a14*/ 	.word	0x000154b0


	//   ....[3]....
        /*0a18*/ 	.word	0x000155a0


	//   ....[4]....
        /*0a1c*/ 	.word	0x00015e50


	//   ....[5]....
        /*0a20*/ 	.word	0x000167f0


	//----- nvinfo : EIATTR_MBARRIER_INSTR_OFFSETS
	.align		4
.L_919:
        /*0a24*/ 	.byte	0x04, 0x39
        /*0a26*/ 	.short	(.L_921 - .L_920)


	//   ....[0]....
.L_920:
        /*0a28*/ 	.word	0x00000270
        /*0a2c*/ 	.word	0x000000ff
        /*0a30*/ 	.word	0x00038800
        /*0a34*/ 	.short	0x0100
        /*0a36*/ 	.byte	0x08
	.zero		1


	//   ....[1]....
        /*0a38*/ 	.word	0x00000280
        /*0a3c*/ 	.word	0x000000ff
        /*0a40*/ 	.word	0x00038810
        /*0a44*/ 	.short	0x0100
        /*0a46*/ 	.byte	0x08
	.zero		1


	//   ....[2]....
        /*0a48*/ 	.word	0x00000290
        /*0a4c*/ 	.word	0x000000ff
        /*0a50*/ 	.word	0x00038820
        /*0a54*/ 	.short	0x0100
        /*0a56*/ 	.byte	0x08
	.zero		1


	//   ....[3]....
        /*0a58*/ 	.word	0x00000340
        /*0a5c*/ 	.word	0x000000ff
        /*0a60*/ 	.word	0x00038830
        /*0a64*/ 	.short	0x0100
        /*0a66*/ 	.byte	0x06
	.zero		1


	//   ....[4]....
        /*0a68*/ 	.word	0x00000350
        /*0a6c*/ 	.word	0x000000ff
        /*0a70*/ 	.word	0x00038840
        /*0a74*/ 	.short	0x0100
        /*0a76*/ 	.byte	0x06
	.zero		1


	//   ....[5]....
        /*0a78*/ 	.word	0x00000360
        /*0a7c*/ 	.word	0x000000ff
        /*0a80*/ 	.word	0x00038838
        /*0a84*/ 	.short	0x0100
        /*0a86*/ 	.byte	0x06
	.zero		1


	//   ....[6]....
        /*0a88*/ 	.word	0x00000370
        /*0a8c*/ 	.word	0x000000ff
        /*0a90*/ 	.word	0x00038848
        /*0a94*/ 	.short	0x0100
        /*0a96*/ 	.byte	0x06
	.zero		1


	//   ....[7]....
        /*0a98*/ 	.word	0x000004a0
        /*0a9c*/ 	.word	0x000000ff
        /*0aa0*/ 	.word	0x00038850
        /*0aa4*/ 	.short	0x0100
        /*0aa6*/ 	.byte	0x08
	.zero		1


	//   ....[8]....
        /*0aa8*/ 	.word	0x000004b0
        /*0aac*/ 	.word	0x000000ff
        /*0ab0*/ 	.word	0x00038860
        /*0ab4*/ 	.short	0x0100
        /*0ab6*/ 	.byte	0x08
	.zero		1


	//   ....[9]....
        /*0ab8*/ 	.word	0x000004c0
        /*0abc*/ 	.word	0x000000ff
        /*0ac0*/ 	.word	0x00038858
        /*0ac4*/ 	.short	0x0100
        /*0ac6*/ 	.byte	0x08
	.zero		1


	//   ....[10]....
        /*0ac8*/ 	.word	0x000004d0
        /*0acc*/ 	.word	0x000000ff
        /*0ad0*/ 	.word	0x00038868
        /*0ad4*/ 	.short	0x0100
        /*0ad6*/ 	.byte	0x08
	.zero		1


	//   ....[11]....
        /*0ad8*/ 	.word	0x000005c0
        /*0adc*/ 	.word	0x000000ff
        /*0ae0*/ 	.word	0x00038870
        /*0ae4*/ 	.short	0x0100
        /*0ae6*/ 	.byte	0x06
	.zero		1


	//   ....[12]....
        /*0ae8*/ 	.word	0x000005d0
        /*0aec*/ 	.word	0x000000ff
        /*0af0*/ 	.word	0x00038880
        /*0af4*/ 	.short	0x0100
        /*0af6*/ 	.byte	0x06
	.zero		1


	//   ....[13]....
        /*0af8*/ 	.word	0x000005e0
        /*0afc*/ 	.word	0x000000ff
        /*0b00*/ 	.word	0x00038878
        /*0b04*/ 	.short	0x0100
        /*0b06*/ 	.byte	0x06
	.zero		1


	//   ....[14]....
        /*0b08*/ 	.word	0x000005f0
        /*0b0c*/ 	.word	0x000000ff
        /*0b10*/ 	.word	0x00038888
        /*0b14*/ 	.short	0x0100
        /*0b16*/ 	.byte	0x06
	.zero		1


	//   ....[15]....
        /*0b18*/ 	.word	0x00000720
        /*0b1c*/ 	.word	0x000000ff
        /*0b20*/ 	.word	0x00038890
        /*0b24*/ 	.short	0x0100
        /*0b26*/ 	.byte	0x08
	.zero		1


	//   ....[16]....
        /*0b28*/ 	.word	0x00000730
        /*0b2c*/ 	.word	0x000000ff
        /*0b30*/ 	.word	0x000388a0
        /*0b34*/ 	.short	0x0100
        /*0b36*/ 	.byte	0x08
	.zero		1


	//   ....[17]....
        /*0b38*/ 	.word	0x00000740
        /*0b3c*/ 	.word	0x000000ff
        /*0b40*/ 	.word	0x00038898
        /*0b44*/ 	.short	0x0100
        /*0b46*/ 	.byte	0x08
	.zero		1


	//   ....[18]....
        /*0b48*/ 	.word	0x00000750
        /*0b4c*/ 	.word	0x000000ff
        /*0b50*/ 	.word	0x000388a8
        /*0b54*/ 	.short	0x0100
        /*0b56*/ 	.byte	0x08
	.zero		1


	//   ....[19]....
        /*0b58*/ 	.word	0x00000880
        /*0b5c*/ 	.word	0x000000ff
        /*0b60*/ 	.word	0x000388b0
        /*0b64*/ 	.short	0x0100
        /*0b66*/ 	.byte	0x08
	.zero		1


	//   ....[20]....
        /*0b68*/ 	.word	0x00000890
        /*0b6c*/ 	.word	0x000000ff
        /*0b70*/ 	.word	0x000388c0
        /*0b74*/ 	.short	0x0100
        /*0b76*/ 	.byte	0x08
	.zero		1


	//   ....[21]....
        /*0b78*/ 	.word	0x000008a0
        /*0b7c*/ 	.word	0x000000ff
        /*0b80*/ 	.word	0x000388b8
        /*0b84*/ 	.short	0x0100
        /*0b86*/ 	.byte	0x08
	.zero		1


	//   ....[22]....
        /*0b88*/ 	.word	0x000008b0
        /*0b8c*/ 	.word	0x000000ff
        /*0b90*/ 	.word	0x000388c8
        /*0b94*/ 	.short	0x0100
        /*0b96*/ 	.byte	0x08
	.zero		1


	//   ....[23]....
        /*0b98*/ 	.word	0x00002010
        /*0b9c*/ 	.word	0x00000000
        /*0ba0*/ 	.word	0x00000000
        /*0ba4*/ 	.short	0x0101
        /*0ba6*/ 	.byte	0x3f
	.zero		1


	//   ....[24]....
        /*0ba8*/ 	.word	0x00002ac0
        /*0bac*/ 	.word	0x00000000
        /*0bb0*/ 	.word	0x00000000
        /*0bb4*/ 	.short	0x0101
        /*0bb6*/ 	.byte	0x3f
	.zero		1


	//   ....[25]....
        /*0bb8*/ 	.word	0x00003e80
        /*0bbc*/ 	.word	0x000000ff
        /*0bc0*/ 	.word	0x00038800
        /*0bc4*/ 	.short	0x010a
        /*0bc6*/ 	.byte	0x25
	.zero		1


	//   ....[26]....
        /*0bc8*/ 	.word	0x00003ef0
        /*0bcc*/ 	.word	0x00000003
        /*0bd0*/ 	.word	0x00038830
        /*0bd4*/ 	.short	0x010a
        /*0bd6*/ 	.byte	0x3f
	.zero		1


	//   ....[27]....
        /*0bd8*/ 	.word	0x00003f30
        /*0bdc*/ 	.word	0x00000003
        /*0be0*/ 	.word	0x00038830
        /*0be4*/ 	.short	0x010a
        /*0be6*/ 	.byte	0x3f
	.zero		1


	//   ....[28]....
        /*0be8*/ 	.word	0x000041b0
        /*0bec*/ 	.word	0x000000ff
        /*0bf0*/ 	.word	0x00038810
        /*0bf4*/ 	.short	0x010a
        /*0bf6*/ 	.byte	0x25
	.zero		1


	//   ....[29]....
        /*0bf8*/ 	.word	0x000041f0
        /*0bfc*/ 	.word	0x00000003
        /*0c00*/ 	.word	0x00038850
        /*0c04*/ 	.short	0x010a
        /*0c06*/ 	.byte	0x3f
	.zero		1


	//   ....[30]....
        /*0c08*/ 	.word	0x00004230
        /*0c0c*/ 	.word	0x00000003
        /*0c10*/ 	.word	0x00038850
        /*0c14*/ 	.short	0x010a
        /*0c16*/ 	.byte	0x3f
	.zero		1


	//   ....[31]....
        /*0c18*/ 	.word	0x00005500
        /*0c1c*/ 	.word	0x00000004
        /*0c20*/ 	.word	0x00000000
        /*0c24*/ 	.short	0x0101
        /*0c26*/ 	.byte	0x3f
	.zero		1


	//   ....[32]....
        /*0c28*/ 	.word	0x00006dc0
        /*0c2c*/ 	.word	0x00000003
        /*0c30*/ 	.word	0x00000000
        /*0c34*/ 	.short	0x0101
        /*0c36*/ 	.byte	0x3f
	.zero		1


	//   ....[33]....
        /*0c38*/ 	.word	0x00007010
        /*0c3c*/ 	.word	0x000000ff
        /*0c40*/ 	.word	0x00038830
        /*0c44*/ 	.short	0x010a
        /*0c46*/ 	.byte	0x05
	.zero		1


	//   ....[34]....
        /*0c48*/ 	.word	0x00007050
        /*0c4c*/ 	.word	0x000000ff
        /*0c50*/ 	.word	0x00038830
        /*0c54*/ 	.short	0x010a
        /*0c56*/ 	.byte	0x05
	.zero		1


	//   ....[35]....
        /*0c58*/ 	.word	0x000071e0
        /*0c5c*/ 	.word	0x000000ff
        /*0c60*/ 	.word	0x00038850
        /*0c64*/ 	.short	0x010a
        /*0c66*/ 	.byte	0x05
	.zero		1


	//   ....[36]....
        /*0c68*/ 	.word	0x00007220
        /*0c6c*/ 	.word	0x000000ff
        /*0c70*/ 	.word	0x00038850
        /*0c74*/ 	.short	0x010a
        /*0c76*/ 	.byte	0x05
	.zero		1


	//   ....[37]....
        /*0c78*/ 	.word	0x000083b0
        /*0c7c*/ 	.word	0x00000008
        /*0c80*/ 	.word	0x00000000
        /*0c84*/ 	.short	0x0101
        /*0c86*/ 	.byte	0x3f
	.zero		1


	//   ....[38]....
        /*0c88*/ 	.word	0x0000a2e0
        /*0c8c*/ 	.word	0x0000000a
        /*0c90*/ 	.word	0x00000000
        /*0c94*/ 	.short	0x0101
        /*0c96*/ 	.byte	0x3f
	.zero		1


	//   ....[39]....
        /*0c98*/ 	.word	0x0000a670
        /*0c9c*/ 	.word	0x000000ff
        /*0ca0*/ 	.word	0x00038830
        /*0ca4*/ 	.short	0x010a
        /*0ca6*/ 	.byte	0x05
	.zero		1


	//   ....[40]....
        /*0ca8*/ 	.word	0x0000a6b0
        /*0cac*/ 	.word	0x000000ff
        /*0cb0*/ 	.word	0x00038830
        /*0cb4*/ 	.short	0x010a
        /*0cb6*/ 	.byte	0x05
	.zero		1


	//   ....[41]....
        /*0cb8*/ 	.word	0x0000a840
        /*0cbc*/ 	.word	0x000000ff
        /*0cc0*/ 	.word	0x00038850
        /*0cc4*/ 	.short	0x010a
        /*0cc6*/ 	.byte	0x05
	.zero		1


	//   ....[42]....
        /*0cc8*/ 	.word	0x0000a880
        /*0ccc*/ 	.word	0x000000ff
        /*0cd0*/ 	.word	0x00038850
        /*0cd4*/ 	.short	0x010a
        /*0cd6*/ 	.byte	0x05
	.zero		1


	//   ....[43]....
        /*0cd8*/ 	.word	0x0000c310
        /*0cdc*/ 	.word	0x00000099
        /*0ce0*/ 	.word	0x00000000
        /*0ce4*/ 	.short	0x0101
        /*0ce6*/ 	.byte	0x3f
	.zero		1


	//   ....[44]....
        /*0ce8*/ 	.word	0x0000ce60
        /*0cec*/ 	.word	0x000000b3
        /*0cf0*/ 	.word	0x00000000
        /*0cf4*/ 	.short	0x0101
        /*0cf6*/ 	.byte	0x3f
	.zero		1


	//   ....[45]....
        /*0cf8*/ 	.word	0x0000cf70
        /*0cfc*/ 	.word	0x000000ff
        /*0d00*/ 	.word	0x00038830
        /*0d04*/ 	.short	0x010a
        /*0d06*/ 	.byte	0x05
	.zero		1


	//   ....[46]....
        /*0d08*/ 	.word	0x0000cfb0
        /*0d0c*/ 	.word	0x000000ff
        /*0d10*/ 	.word	0x00038830
        /*0d14*/ 	.short	0x010a
        /*0d16*/ 	.byte	0x05
	.zero		1


	//   ....[47]....
        /*0d18*/ 	.word	0x0000d140
        /*0d1c*/ 	.word	0x000000ff
        /*0d20*/ 	.word	0x00038850
        /*0d24*/ 	.short	0x010a
        /*0d26*/ 	.byte	0x05
	.zero		1


	//   ....[48]....
        /*0d28*/ 	.word	0x0000d180
        /*0d2c*/ 	.word	0x000000ff
        /*0d30*/ 	.word	0x00038850
        /*0d34*/ 	.short	0x010a
        /*0d36*/ 	.byte	0x05
	.zero		1


	//   ....[49]....
        /*0d38*/ 	.word	0x0000e2e0
        /*0d3c*/ 	.word	0x00000007
        /*0d40*/ 	.word	0x00000000
        /*0d44*/ 	.short	0x0101
        /*0d46*/ 	.byte	0x3f
	.zero		1


	//   ....[50]....
        /*0d48*/ 	.word	0x00010200
        /*0d4c*/ 	.word	0x0000000a
        /*0d50*/ 	.word	0x00000000
        /*0d54*/ 	.short	0x0101
        /*0d56*/ 	.byte	0x3f
	.zero		1


	//   ....[51]....
        /*0d58*/ 	.word	0x00012860
        /*0d5c*/ 	.word	0x000000ff
        /*0d60*/ 	.word	0x00000000
        /*0d64*/ 	.short	0x0101
        /*0d66*/ 	.byte	0x05
	.zero		1


	//   ....[52]....
        /*0d68*/ 	.word	0x000159b0
        /*0d6c*/ 	.word	0x00000000
        /*0d70*/ 	.word	0x00038840
        /*0d74*/ 	.short	0x010a
        /*0d76*/ 	.byte	0x3f
	.zero		1


	//   ....[53]....
        /*0d78*/ 	.word	0x00016590
        /*0d7c*/ 	.word	0x00000008
        /*0d80*/ 	.word	0x00038800
        /*0d84*/ 	.short	0x0107
        /*0d86*/ 	.byte	0x3f
	.zero		1


	//   ....[54]....
        /*0d88*/ 	.word	0x00016640
        /*0d8c*/ 	.word	0x00000000
        /*0d90*/ 	.word	0x00038800
        /*0d94*/ 	.short	0x0101
        /*0d96*/ 	.byte	0x3f
	.zero		1


	//   ....[55]....
        /*0d98*/ 	.word	0x00017610
        /*0d9c*/ 	.word	0x00000000
        /*0da0*/ 	.word	0x00038810
        /*0da4*/ 	.short	0x0107
        /*0da6*/ 	.byte	0x3f
	.zero		1


	//   ....[56]....
        /*0da8*/ 	.word	0x00017710
        /*0dac*/ 	.word	0x00000002
        /*0db0*/ 	.word	0x00038810
        /*0db4*/ 	.short	0x0101
        /*0db6*/ 	.byte	0x3f
	.zero		1


	//   ....[57]....
        /*0db8*/ 	.word	0x00017730
        /*0dbc*/ 	.word	0x00000002
        /*0dc0*/ 	.word	0x00038820
        /*0dc4*/ 	.short	0x010a
        /*0dc6*/ 	.byte	0x3f
	.zero		1


	//   ....[58]....
        /*0dc8*/ 	.word	0x00017830
        /*0dcc*/ 	.word	0x00000000
        /*0dd0*/ 	.word	0x00038860
        /*0dd4*/ 	.short	0x010a
        /*0dd6*/ 	.byte	0x3f
	.zero		1


	//   ....[59]....
        /*0dd8*/ 	.word	0x000184b0
        /*0ddc*/ 	.word	0x00000003
        /*0de0*/ 	.word	0x00038840
        /*0de4*/ 	.short	0x010a
        /*0de6*/ 	.byte	0x3f
	.zero		1


	//   ....[60]....
        /*0de8*/ 	.word	0x00018700
        /*0dec*/ 	.word	0x00000003
        /*0df0*/ 	.word	0x00038860
        /*0df4*/ 	.short	0x010a
        /*0df6*/ 	.byte	0x3f
	.zero		1


	//   ....[61]....
        /*0df8*/ 	.word	0x00019320
        /*0dfc*/ 	.word	0x00000004
        /*0e00*/ 	.word	0x00038840
        /*0e04*/ 	.short	0x010a
        /*0e06*/ 	.byte	0x3f
	.zero		1


	//   ....[62]....
        /*0e08*/ 	.word	0x00019560
        /*0e0c*/ 	.word	0x00000004
        /*0e10*/ 	.word	0x00038860
        /*0e14*/ 	.short	0x010a
        /*0e16*/ 	.byte	0x3f
	.zero		1


	//   ....[63]....
        /*0e18*/ 	.word	0x0001a0f0
        /*0e1c*/ 	.word	0x00000002
        /*0e20*/ 	.word	0x00038840
        /*0e24*/ 	.short	0x010a
        /*0e26*/ 	.byte	0x3f
	.zero		1


	//   ....[64]....
        /*0e28*/ 	.word	0x0001a340
        /*0e2c*/ 	.word	0x00000002
        /*0e30*/ 	.word	0x00038860
        /*0e34*/ 	.short	0x010a
        /*0e36*/ 	.byte	0x3f
	.zero		1


	//   ....[65]....
        /*0e38*/ 	.word	0x0001bb50
        /*0e3c*/ 	.word	0x00000000
        /*0e40*/ 	.word	0x00038820
        /*0e44*/ 	.short	0x010a
        /*0e46*/ 	.byte	0x3f
	.zero		1


	//   ....[66]....
        /*0e48*/ 	.word	0x0001bd10
        /*0e4c*/ 	.word	0x00000006
        /*0e50*/ 	.word	0x00000000
        /*0e54*/ 	.short	0x010a
        /*0e56*/ 	.byte	0x3f
	.zero		1


	//   ....[67]....
        /*0e58*/ 	.word	0x0001bd80
        /*0e5c*/ 	.word	0x00000007
        /*0e60*/ 	.word	0x00000000
        /*0e64*/ 	.short	0x010a
        /*0e66*/ 	.byte	0x3f
	.zero		1


	//   ....[68]....
        /*0e68*/ 	.word	0x0001bdf0
        /*0e6c*/ 	.word	0x00000004
        /*0e70*/ 	.word	0x00000000
        /*0e74*/ 	.short	0x010a
        /*0e76*/ 	.byte	0x3f
	.zero		1


	//   ....[69]....
        /*0e78*/ 	.word	0x0001be20
        /*0e7c*/ 	.word	0x00000003
        /*0e80*/ 	.word	0x00000000
        /*0e84*/ 	.short	0x010a
        /*0e86*/ 	.byte	0x3f
	.zero		1


	//   ....[70]....
        /*0e88*/ 	.word	0x0001be90
        /*0e8c*/ 	.word	0x00000003
        /*0e90*/ 	.word	0x00038800
        /*0e94*/ 	.short	0x010a
        /*0e96*/ 	.byte	0x3f
	.zero		1


	//   ....[71]....
        /*0e98*/ 	.word	0x0001bee0
        /*0e9c*/ 	.word	0x00000003
        /*0ea0*/ 	.word	0x00038830
        /*0ea4*/ 	.short	0x010a
        /*0ea6*/ 	.byte	0x3f
	.zero		1


	//   ....[72]....
        /*0ea8*/ 	.word	0x0001bf40
        /*0eac*/ 	.word	0x00000005
        /*0eb0*/ 	.word	0x00038810
        /*0eb4*/ 	.short	0x010a
        /*0eb6*/ 	.byte	0x3f
	.zero		1


	//   ....[73]....
        /*0eb8*/ 	.word	0x0001bf90
        /*0ebc*/ 	.word	0x00000003
        /*0ec0*/ 	.word	0x00038850
        /*0ec4*/ 	.short	0x010a
        /*0ec6*/ 	.byte	0x3f
	.zero		1


	//   ....[74]....
        /*0ec8*/ 	.word	0x0001bff0
        /*0ecc*/ 	.word	0x00000009
        /*0ed0*/ 	.word	0x00038830
        /*0ed4*/ 	.short	0x010a
        /*0ed6*/ 	.byte	0x3f
	.zero		1


	//   ....[75]....
        /*0ed8*/ 	.word	0x0001c050
        /*0edc*/ 	.word	0x00000009
        /*0ee0*/ 	.word	0x00038850
        /*0ee4*/ 	.short	0x010a
        /*0ee6*/ 	.byte	0x3f
	.zero		1


	//   ....[76]....
        /*0ee8*/ 	.word	0x0001c0b0
        /*0eec*/ 	.word	0x00000006
        /*0ef0*/ 	.word	0x00038830
        /*0ef4*/ 	.short	0x010a
        /*0ef6*/ 	.byte	0x3f
	.zero		1


	//   ....[77]....
        /*0ef8*/ 	.word	0x0001c110
        /*0efc*/ 	.word	0x00000006
        /*0f00*/ 	.word	0x00038850
        /*0f04*/ 	.short	0x010a
        /*0f06*/ 	.byte	0x3f
	.zero		1


	//   ....[78]....
        /*0f08*/ 	.word	0x0001c170
        /*0f0c*/ 	.word	0x00000008
        /*0f10*/ 	.word	0x00038830
        /*0f14*/ 	.short	0x010a
        /*0f16*/ 	.byte	0x3f
	.zero		1


	//   ....[79]....
        /*0f18*/ 	.word	0x0001c1d0
        /*0f1c*/ 	.word	0x00000008
        /*0f20*/ 	.word	0x00038850
        /*0f24*/ 	.short	0x010a
        /*0f26*/ 	.byte	0x3f
	.zero		1


	//   ....[80]....
        /*0f28*/ 	.word	0x0001c370
        /*0f2c*/ 	.word	0x00000000
        /*0f30*/ 	.word	0x00038840
        /*0f34*/ 	.short	0x010a
        /*0f36*/ 	.byte	0x3f
	.zero		1


	//   ....[81]....
        /*0f38*/ 	.word	0x0001d4c0
        /*0f3c*/ 	.word	0x00000002
        /*0f40*/ 	.word	0x00038820
        /*0f44*/ 	.short	0x010a
        /*0f46*/ 	.byte	0x3f
	.zero		1


	//   ....[82]....
        /*0f48*/ 	.word	0x0001d510
        /*0f4c*/ 	.word	0x00000000
        /*0f50*/ 	.word	0x00038860
        /*0f54*/ 	.short	0x010a
        /*0f56*/ 	.byte	0x3f
	.zero		1


	//   ....[83]....
        /*0f58*/ 	.word	0x0001d560
        /*0f5c*/ 	.word	0x00000003
        /*0f60*/ 	.word	0x00038840
        /*0f64*/ 	.short	0x010a
        /*0f66*/ 	.byte	0x3f
	.zero		1


	//   ....[84]....
        /*0f68*/ 	.word	0x0001d5b0
        /*0f6c*/ 	.word	0x00000003
        /*0f70*/ 	.word	0x00038860
        /*0f74*/ 	.short	0x010a
        /*0f76*/ 	.byte	0x3f
	.zero		1


	//   ....[85]....
        /*0f78*/ 	.word	0x0001d600
        /*0f7c*/ 	.word	0x00000004
        /*0f80*/ 	.word	0x00038840
        /*0f84*/ 	.short	0x010a
        /*0f86*/ 	.byte	0x3f
	.zero		1


	//   ....[86]....
        /*0f88*/ 	.word	0x0001d650
        /*0f8c*/ 	.word	0x00000004
        /*0f90*/ 	.word	0x00038860
        /*0f94*/ 	.short	0x010a
        /*0f96*/ 	.byte	0x3f
	.zero		1


	//   ....[87]....
        /*0f98*/ 	.word	0x0001d6a0
        /*0f9c*/ 	.word	0x00000002
        /*0fa0*/ 	.word	0x00038840
        /*0fa4*/ 	.short	0x010a
        /*0fa6*/ 	.byte	0x3f
	.zero		1


	//   ....[88]....
        /*0fa8*/ 	.word	0x0001d6f0
        /*0fac*/ 	.word	0x00000002
        /*0fb0*/ 	.word	0x00038860
        /*0fb4*/ 	.short	0x010a
        /*0fb6*/ 	.byte	0x3f
	.zero		1


	//   ....[89]....
        /*0fb8*/ 	.word	0x0001e150
        /*0fbc*/ 	.word	0x00000000
        /*0fc0*/ 	.word	0x00038820
        /*0fc4*/ 	.short	0x010a
        /*0fc6*/ 	.byte	0x3f
	.zero		1


	//   ....[90]....
        /*0fc8*/ 	.word	0x0001e2f0
        /*0fcc*/ 	.word	0x00000006
        /*0fd0*/ 	.word	0x00000000
        /*0fd4*/ 	.short	0x010a
        /*0fd6*/ 	.byte	0x3f
	.zero		1


	//   ....[91]....
        /*0fd8*/ 	.word	0x0001e340
        /*0fdc*/ 	.word	0x00000007
        /*0fe0*/ 	.word	0x00000000
        /*0fe4*/ 	.short	0x010a
        /*0fe6*/ 	.byte	0x3f
	.zero		1


	//   ....[92]....
        /*0fe8*/ 	.word	0x0001e390
        /*0fec*/ 	.word	0x00000004
        /*0ff0*/ 	.word	0x00000000
        /*0ff4*/ 	.short	0x010a
        /*0ff6*/ 	.byte	0x3f
	.zero		1


	//----- nvinfo : EIATTR_NUM_MBARRIERS
	.align		4
.L_921:
        /*0ff8*/ 	.byte	0x03, 0x38
        /*0ffa*/ 	.short	0x0017


	//----- nvinfo : EIATTR_EXIT_INSTR_OFFSETS
	.align		4
        /*0ffc*/ 	.byte	0x04, 0x1c
        /*0ffe*/ 	.short	(.L_923 - .L_922)


	//   ....[0]....
.L_922:
        /*1000*/ 	.word	0x00000a60


	//   ....[1]....
        /*1004*/ 	.word	0x00013ae0


	//   ....[2]....
        /*1008*/ 	.word	0x0001be70


	//----- nvinfo : EIATTR_MAX_THREADS
	.align		4
.L_923:
        /*100c*/ 	.byte	0x04, 0x05
        /*100e*/ 	.short	(.L_925 - .L_924)
.L_924:
        /*1010*/ 	.word	0x00000180
        /*1014*/ 	.word	0x00000001
        /*1018*/ 	.word	0x00000001


	//----- nvinfo : EIATTR_CRS_STACK_SIZE
	.align		4
.L_925:
        /*101c*/ 	.byte	0x04, 0x1e
        /*101e*/ 	.short	(.L_927 - .L_926)
.L_926:
        /*1020*/ 	.word	0x00000000


	//----- nvinfo : EIATTR_CBANK_PARAM_SIZE
	.align		4
.L_927:
        /*1024*/ 	.byte	0x03, 0x19
        /*1026*/ 	.short	0x0bf0


	//----- nvinfo : EIATTR_PARAM_CBANK
	.align		4
        /*1028*/ 	.byte	0x04, 0x0a
        /*102a*/ 	.short	(.L_929 - .L_928)
	.align		4
.L_928:
        /*102c*/ 	.word	index@(.nv.constant0._ZN7cutlass13device_kernelIN5flash11enable_sm90INS1_16FlashAttnFwdSm90INS1_25CollectiveMainloopFwdSm90ILi2EN4cute5tupleIJNS5_1CILi1EEES8_S8_EEENS6_IJNS7_ILi64EEESA_SA_EEELi512ENS_6half_tEfNS_4arch4Sm90ELb0ELb1ELb0ELb1ELb0ELb0ELb1ELb0ELb0ELb1ELb0ELb0EEENS1_21CollectiveEpilogueFwdINS6_IJSA_NS7_ILi512EEESA_EEES9_SC_SE_Li256ELb1ELb1ELb0ELb0EEENS1_36VarlenDynamicPersistentTileSchedulerILi64ELi64ELi256ELi128ELb0ELb1ELb1ELb1ELb0ELb1EEEEEEEEEvNT_6ParamsE)
        /*1030*/ 	.short	0x0210
        /*1032*/ 	.short	0x0bf0


	//----- nvinfo : EIATTR_SW_WAR
	.align		4
.L_929:
        /*1034*/ 	.byte	0x04, 0x36
        /*1036*/ 	.short	(.L_931 - .L_930)
.L_930:
        /*1038*/ 	.word	0x00000008
.L_931:


//--------------------- .nv.info._ZN7cutlass13device_kernelIN5flash11enable_sm90INS1_16FlashAttnFwdSm90INS1_25CollectiveMainloopFwdSm90ILi2EN4cute5tupleIJNS5_1CILi1EEES8_S8_EEENS6_IJNS7_ILi64EEESA_SA_EEELi512ENS_6half_tEfNS_4arch4Sm90ELb0ELb1ELb0ELb1ELb0ELb1ELb1ELb0ELb0ELb1ELb0ELb0EEENS1_21CollectiveEpilogueFwdINS6_IJSA_NS7_ILi512EEESA_EEES9_SC_SE_Li256ELb1ELb1ELb0ELb0EEENS1_36VarlenDynamicPersistentTileSchedulerILi64ELi64ELi256ELi128ELb0ELb1ELb1ELb1ELb0ELb1EEEEEEEEEvNT_6ParamsE --------------------------
	.section	.nv.info._ZN7cutlass13device_kernelIN5flash11enable_sm90INS1_16FlashAttnFwdSm90INS1_25CollectiveMainloopFwdSm90ILi2EN4cute5tupleIJNS5_1CILi1EEES8_S8_EEENS6_IJNS7_ILi64EEESA_SA_EEELi512ENS_6half_tEfNS_4arch4Sm90ELb0ELb1ELb0ELb1ELb0ELb1ELb1ELb0ELb0ELb1ELb0ELb0EEENS1_21CollectiveEpilogueFwdINS6_IJSA_NS7_ILi512EEESA_EEES9_SC_SE_Li256ELb1ELb1ELb0ELb0EEENS1_36VarlenDynamicPersistentTileSchedulerILi64ELi64ELi256ELi128ELb0ELb1ELb1ELb1ELb0ELb1EEEEEEEEEvNT_6ParamsE,"",@"SHT_CUDA_INFO"
	.sectionflags	@""
	.align	4


	//----- nvinfo : EIATTR_CUDA_API_VERSION
	.align		4
        /*0000*/ 	.byte	0x04, 0x37
        /*0002*/ 	.short	(.L_933 - .L_932)
.L_932:
        /*0004*/ 	.word	0x00000082


	//----- nvinfo : EIATTR_KPARAM_INFO
	.align		4
.L_933:
        /*0008*/ 	.byte	0x04, 0x17
        /*000a*/ 	.short	(.L_935 - .L_934)
.L_934:
        /*000c*/ 	.word	0x00000000
        /*0010*/ 	.short	0x0000
        /*0012*/ 	.short	0x0070
        /*0014*/ 	.byte	0x00, 0xf0, 0x01, 0x2e


	//----- nvinfo : EIATTR_SPARSE_MMA_MASK
	.align		4
.L_935:
        /*0018*/ 	.byte	0x03, 0x50
        /*001a*/ 	.short	0x0000


	//----- nvinfo : EIATTR_MAXREG_COUNT
	.align		4
        /*001c*/ 	.byte	0x03, 0x1b
        /*001e*/ 	.short	0x00a8


	//----- nvinfo : EIATTR_NUM_BARRIERS
	.align		4
        /*0020*/ 	.byte	0x02, 0x4c
        /*0022*/ 	.byte	0x10
	.zero		1


	//----- nvinfo : EIATTR_EXTERNS
	.align		4
        /*0024*/ 	.byte	0x04, 0x0f
        /*0026*/ 	.short	(.L_937 - .L_936)


	//   ....[0]....
	.align		4
.L_936:
        /*0028*/ 	.word	index@(__assertfail)


	//----- nvinfo : EIATTR_ANNOTATIONS
	.align		4
.L_937:
        /*002c*/ 	.byte	0x04, 0x55
        /*002e*/ 	.short	(.L_939 - .L_938)


	//   ....[0]....
.L_938:
        /* <DEDUP_REMOVED lines=95> */


	//----- nvinfo : EIATTR_MERCURY_ISA_VERSION
	.align		4
.L_939:
        /*0608*/ 	.byte	0x03, 0x5f
        /*060a*/ 	.short	0x0101


	//----- nvinfo : EIATTR_UNUSED_LOAD_BYTE_OFFSET
	.align		4
        /*060c*/ 	.byte	0x04, 0x44
        /*060e*/ 	.short	(.L_941 - .L_940)


	//   ....[0]....
.L_940:
        /*0610*/ 	.word	0x00000ab0
        /*0614*/ 	.word	0x0000fff0


	//   ....[1]....
        /*0618*/ 	.word	0x00019320
        /*061c*/ 	.word	0x0000fff0


	//----- nvinfo : EIATTR_INT_WARP_WIDE_INSTR_OFFSETS
	.align		4
.L_941:
        /*0620*/ 	.byte	0x04, 0x31
        /*0622*/ 	.short	(.L_943 - .L_942)


	//   ....[0]....
.L_942:
        /*0624*/ 	.word	0x00000190


	//   ....[1]....
        /*0628*/ 	.word	0x000001d0


	//   ....[2]....
        /*062c*/ 	.word	0x00000240


	//   ....[3]....
        /*0630*/ 	.word	0x00000250


	//   ....[4]....
        /*0634*/ 	.word	0x0001f960


	//   ....[5]....
        /*0638*/ 	.word	0x0001f9c0


	//   ....[6]....
        /*063c*/ 	.word	0x00025550


	//   ....[7]....
        /*0640*/ 	.word	0x000255b0


	//----- nvinfo : EIATTR_COOP_GROUP_MASK_REGIDS
	.align		4
.L_943:
        /*0644*/ 	.byte	0x04, 0x29
        /*0646*/ 	.short	(.L_945 - .L_944)


	//   ....[0]....
.L_944:
        /*0648*/ 	.word	0xffffffff


	//   ....[1]....
        /*064c*/ 	.word	0xffffffff


	//   ....[2]....
        /*0650*/ 	.word	0xffffffff


	//   ....[3]....
        /*0654*/ 	.word	0xffffffff


	//   ....[4]....
        /*0658*/ 	.word	0xffffffff


	//   ....[5]....
        /*065c*/ 	.word	0xffffffff


	//   ....[6]....
        /*0660*/ 	.word	0xffffffff


	//   ....[7]....
        /*0664*/ 	.word	0xffffffff


	//   ....[8]....
        /*0668*/ 	.word	0xffffffff


	//   ....[9]....
        /*066c*/ 	.word	0xffffffff


	//   ....[10]....
        /*0670*/ 	.word	0xffffffff


	//   ....[11]....
        /*0674*/ 	.word	0xffffffff


	//   ....[12]....
        /*0678*/ 	.word	0xffffffff


	//   ....[13]....
        /*067c*/ 	.word	0xffffffff


	//   ....[14]....
        /*0680*/ 	.word	0xffffffff


	//   ....[15]....
        /*0684*/ 	.word	0xffffffff


	//   ....[16]....
        /*0688*/ 	.word	0xffffffff


	//   ....[17]....
        /*068c*/ 	.word	0xffffffff


	//   ....[18]....
        /*0690*/ 	.word	0xffffffff


	//   ....[19]....
        /*0694*/ 	.word	0xffffffff


	//   ....[20]....
        /*0698*/ 	.word	0xffffffff


	//   ....[21]....
        /*069c*/ 	.word	0xffffffff


	//   ....[22]....
        /*06a0*/ 	.word	0xffffffff


	//   ....[23]....
        /*06a4*/ 	.word	0xffffffff


	//   ....[24]....
        /*06a8*/ 	.word	0xffffffff


	//   ....[25]....
        /*06ac*/ 	.word	0xffffffff


	//   ....[26]....
        /*06b0*/ 	.word	0xffffffff


	//   ....[27]....
        /*06b4*/ 	.word	0xffffffff


	//   ....[28]....
        /*06b8*/ 	.word	0xffffffff


	//   ....[29]....
        /*06bc*/ 	.word	0xffffffff


	//   ....[30]....
        /*06c0*/ 	.word	0xffffffff


	//   ....[31]....
        /*06c4*/ 	.word	0xffffffff


	//   ....[32]....
        /*06c8*/ 	.word	0xffffffff


	//   ....[33]....
        /*06cc*/ 	.word	0xffffffff


	//   ....[34]....
        /*06d0*/ 	.word	0xffffffff


	//   ....[35]....
        /*06d4*/ 	.word	0xffffffff


	//   ....[36]....
        /*06d8*/ 	.word	0xffffffff


	//   ....[37]....
        /*06dc*/ 	.word	0xffffffff


	//   ....[38]....
        /*06e0*/ 	.word	0xffffffff


	//   ....[39]....
        /*06e4*/ 	.word	0xffffffff


	//   ....[40]....
        /*06e8*/ 	.word	0xffffffff


	//   ....[41]....
        /*06ec*/ 	.word	0xffffffff


	//   ....[42]....
        /*06f0*/ 	.word	0xffffffff


	//   ....[43]....
        /*06f4*/ 	.word	0xffffffff


	//   ....[44]....
        /*06f8*/ 	.word	0xffffffff


	//   ....[45]....
        /*06fc*/ 	.word	0xffffffff


	//   ....[46]....
        /*0700*/ 	.word	0xffffffff


	//   ....[47]....
        /*0704*/ 	.word	0xffffffff


	//   ....[48]....
        /*0708*/ 	.word	0xffffffff


	//   ....[49]....
        /*070c*/ 	.word	0xffffffff


	//   ....[50]....
        /*0710*/ 	.word	0xffffffff


	//   ....[51]....
        /*0714*/ 	.word	0xffffffff


	//   ....[52]....
        /*0718*/ 	.word	0xffffffff


	//   ....[53]....
        /*071c*/ 	.word	0xffffffff


	//   ....[54]....
        /*0720*/ 	.word	0xffffffff


	//   ....[55]....
        /*0724*/ 	.word	0xffffffff


	//   ....[56]....
        /*0728*/ 	.word	0xffffffff


	//   ....[57]....
        /*072c*/ 	.word	0xffffffff


	//   ....[58]....
        /*0730*/ 	.word	0xffffffff


	//   ....[59]....
        /*0734*/ 	.word	0xffffffff


	//   ....[60]....
        /*0738*/ 	.word	0xffffffff


	//   ....[61]....
        /*073c*/ 	.word	0xffffffff


	//   ....[62]....
        /*0740*/ 	.word	0xffffffff


	//   ....[63]....
        /*0744*/ 	.word	0xffffffff


	//   ....[64]....
        /*0748*/ 	.word	0xffffffff


	//   ....[65]....
        /*074c*/ 	.word	0xffffffff


	//   ....[66]....
        /*0750*/ 	.word	0xffffffff


	//   ....[67]....
        /*0754*/ 	.word	0xffffffff


	//   ....[68]....
        /*0758*/ 	.word	0xffffffff


	//   ....[69]....
        /*075c*/ 	.word	0xffffffff


	//   ....[70]....
        /*0760*/ 	.word	0xffffffff


	//   ....[71]....
        /*0764*/ 	.word	0xffffffff


	//   ....[72]....
        /*0768*/ 	.word	0xffffffff


	//   ....[73]....
        /*076c*/ 	.word	0xffffffff


	//   ....[74]....
        /*0770*/ 	.word	0xffffffff


	//   ....[75]....
        /*0774*/ 	.word	0xffffffff


	//   ....[76]....
        /*0778*/ 	.word	0xffffffff


	//   ....[77]....
        /*077c*/ 	.word	0xffffffff


	//   ....[78]....
        /*0780*/ 	.word	0xffffffff


	//   ....[79]....
        /*0784*/ 	.word	0xffffffff


	//   ....[80]....
        /*0788*/ 	.word	0xffffffff


	//   ....[81]....
        /*078c*/ 	.word	0xffffffff


	//   ....[82]....
        /*0790*/ 	.word	0xffffffff


	//   ....[83]....
        /*0794*/ 	.word	0xffffffff


	//   ....[84]....
        /*0798*/ 	.word	0xffffffff


	//   ....[85]....
        /*079c*/ 	.word	0xffffffff


	//   ....[86]....
        /*07a0*/ 	.word	0xffffffff


	//   ....[87]....
        /*07a4*/ 	.word	0xffffffff


	//   ....[88]....
        /*07a8*/ 	.word	0xffffffff


	//   ....[89]....
        /*07ac*/ 	.word	0xffffffff


	//   ....[90]....
        /*07b0*/ 	.word	0xffffffff


	//   ....[91]....
        /*07b4*/ 	.word	0xffffffff


	//   ....[92]....
        /*07b8*/ 	.word	0xffffffff


	//   ....[93]....
        /*07bc*/ 	.word	0xffffffff


	//   ....[94]....
        /*07c0*/ 	.word	0xffffffff


	//   ....[95]....
        /*07c4*/ 	.word	0xffffffff


	//   ....[96]....
        /*07c8*/ 	.word	0xffffffff


	//   ....[97]....
        /*07cc*/ 	.word	0xffffffff


	//   ....[98]....
        /*07d0*/ 	.word	0xffffffff


	//   ....[99]....
        /*07d4*/ 	.word	0xffffffff


	//   ....[100]....
        /*07d8*/ 	.word	0xffffffff


	//   ....[101]....
        /*07dc*/ 	.word	0xffffffff


	//   ....[102]....
        /*07e0*/ 	.word	0xffffffff


	//   ....[103]....
        /*07e4*/ 	.word	0xffffffff


	//   ....[104]....
        /*07e8*/ 	.word	0xffffffff


	//   ....[105]....
        /*07ec*/ 	.word	0xffffffff


	//   ....[106]....
        /*07f0*/ 	.word	0xffffffff


	//   ....[107]....
        /*07f4*/ 	.word	0xffffffff


	//   ....[108]....
        /*07f8*/ 	.word	0xffffffff


	//   ....[109]....
        /*07fc*/ 	.word	0xffffffff


	//   ....[110]....
        /*0800*/ 	.word	0xffffffff


	//   ....[111]....
        /*0804*/ 	.word	0xffffffff


	//   ....[112]....
        /*0808*/ 	.word	0xffffffff


	//   ....[113]....
        /*080c*/ 	.word	0xffffffff


	//   ....[114]....
        /*0810*/ 	.word	0xffffffff


	//   ....[115]....
        /*0814*/ 	.word	0xffffffff


	//   ....[116]....
        /*0818*/ 	.word	0xffffffff


	//   ....[117]....
        /*081c*/ 	.word	0xffffffff


	//   ....[118]....
        /*0820*/ 	.word	0xffffffff


	//   ....[119]....
        /*0824*/ 	.word	0xffffffff


	//   ....[120]....
        /*0828*/ 	.word	0xffffffff


	//   ....[121]....
        /*082c*/ 	.word	0xffffffff


	//   ....[122]....
        /*0830*/ 	.word	0xffffffff


	//   ....[123]....
        /*0834*/ 	.word	0xffffffff


	//   ....[124]....
        /*0838*/ 	.word	0x0500000f


	//   ....[125]....
        /*083c*/ 	.word	0x0500000f


	//   ....[126]....
        /*0840*/ 	.word	0x0500000f


	//   ....[127]....
        /*0844*/ 	.word	0x0500000f


	//   ....[128]....
        /*0848*/ 	.word	0x0500000f


	//   ....[129]....
        /*084c*/ 	.word	0x0500000f


	//   ....[130]....
        /*0850*/ 	.word	0x0500000f


	//   ....[131]....
        /*0854*/ 	.word	0x0500000f


	//   ....[132]....
        /*0858*/ 	.word	0x0500000f


	//   ....[133]....
        /*085c*/ 	.word	0x0500000f


	//   ....[134]....
        /*0860*/ 	.word	0x0500000f


	//   ....[135]....
        /*0864*/ 	.word	0x0500000f


	//   ....[136]....
        /*0868*/ 	.word	0x0500000f


	//   ....[137]....
        /*086c*/ 	.word	0x0500000f


	//   ....[138]....
        /*0870*/ 	.word	0x0500000f


	//   ....[139]....
        /*0874*/ 	.word	0x0500000f


	//   ....[140]....
        /*0878*/ 	.word	0x0500000f


	//   ....[141]....
        /*087c*/ 	.word	0x0500000f


	//   ....[142]....
        /*0880*/ 	.word	0x0500000f


	//   ....[143]....
        /*0884*/ 	.word	0x0500000f


	//   ....[144]....
        /*0888*/ 	.word	0x0500000f


	//   ....[145]....
        /*088c*/ 	.word	0x0500000f


	//   ....[146]....
        /*0890*/ 	.word	0x0500000f


	//   ....[147]....
        /*0894*/ 	.word	0x0500000f


	//   ....[148]....
        /*0898*/ 	.word	0x0500000f


	//   ....[149]....
        /*089c*/ 	.word	0x0500000f


	//   ....[150]....
        /*08a0*/ 	.word	0x0500000f


	//   ....[151]....
        /*08a4*/ 	.word	0x0500000f


	//   ....[152]....
        /*08a8*/ 	.word	0x0500000f


	//   ....[153]....
        /*08ac*/ 	.word	0x0500000f


	//   ....[154]....
        /*08b0*/ 	.word	0x0500000f


	//   ....[155]....
        /*08b4*/ 	.word	0x0500000f


	//   ....[156]....
        /*08b8*/ 	.word	0x0500000f


	//   ....[157]....
        /*08bc*/ 	.word	0x0500000f


	//   ....[158]....
        /*08c0*/ 	.word	0x0500000f


	//   ....[159]....
        /*08c4*/ 	.word	0x0500000f


	//   ....[160]....
        /*08c8*/ 	.word	0x0500000f


	//   ....[161]....
        /*08cc*/ 	.word	0x0500000f


	//   ....[162]....
        /*08d0*/ 	.word	0x0500000f


	//   ....[163]....
        /*08d4*/ 	.word	0x0500000f


	//   ....[164]....
        /*08d8*/ 	.word	0x0500000f


	//   ....[165]....
        /*08dc*/ 	.word	0x0500000f


	//   ....[166]....
        /*08e0*/ 	.word	0x0500000f


	//   ....[167]....
        /*08e4*/ 	.word	0x0500000f


	//   ....[168]....
        /*08e8*/ 	.word	0x0500000f


	//   ....[169]....
        /*08ec*/ 	.word	0x0500000f


	//   ....[170]....
        /*08f0*/ 	.word	0x0500000f


	//   ....[171]....
        /*08f4*/ 	.word	0x0500000f


	//   ....[172]....
        /*08f8*/ 	.word	0x0500000f


	//   ....[173]....
        /*08fc*/ 	.word	0x0500000f


	//   ....[174]....
        /*0900*/ 	.word	0x0500000f


	//   ....[175]....
        /*0904*/ 	.word	0x0500000f


	//----- nvinfo : EIATTR_COOP_GROUP_INSTR_OFFSETS
	.align		4
.L_945:
        /*0908*/ 	.byte	0x04, 0x28
        /*090a*/ 	.short	(.L_947 - .L_946)


	//   ....[0]....
.L_946:
        /*090c*/ 	.word	0x00000070


	//   ....[1]....
        /*0910*/ 	.word	0x000001a0


	//   ....[2]....
        /*0914*/ 	.word	0x000001f0


	//   ....[3]....
        /*0918*/ 	.word	0x00000400


	//   ....[4]....
        /*091c*/ 	.word	0x00000560


	//   ....[5]....
        /*0920*/ 	.word	0x00000680


	//   ....[6]....
        /*0924*/ 	.word	0x000007e0


	//   ....[7]....
        /*0928*/ 	.word	0x00004e40


	//   ....[8]....
        /*092c*/ 	.word	0x00006f80


	//   ....[9]....
        /*0930*/ 	.word	0x000076b0


	//   ....[10]....
        /*0934*/ 	.word	0x000076c0


	//   ....[11]....
        /*0938*/ 	.word	0x000076d0


	//   ....[12]....
        /*093c*/ 	.word	0x000076e0


	//   ....[13]....
        /*0940*/ 	.word	0x000079d0


	//   ....[14]....
        /*0944*/ 	.word	0x000079e0


	//   ....[15]....
        /*0948*/ 	.word	0x000079f0


	//   ....[16]....
        /*094c*/ 	.word	0x00007a00


	//   ....[17]....
        /*0950*/ 	.word	0x00008bc0


	//   ....[18]....
        /*0954*/ 	.word	0x00008bd0


	//   ....[19]....
        /*0958*/ 	.word	0x00008be0


	//   ....[20]....
        /*095c*/ 	.word	0x00008bf0


	//   ....[21]....
        /*0960*/ 	.word	0x00008e20


	//   ....[22]....
        /*0964*/ 	.word	0x00008e30


	//   ....[23]....
        /*0968*/ 	.word	0x00008e40


	//   ....[24]....
        /*096c*/ 	.word	0x00008e50


	//   ....[25]....
        /*0970*/ 	.word	0x0000a4c0


	//   ....[26]....
        /*0974*/ 	.word	0x0000bc00


	//   ....[27]....
        /*0978*/ 	.word	0x0000c390


	//   ....[28]....
        /*097c*/ 	.word	0x0000ca10


	//   ....[29]....
        /*0980*/ 	.word	0x0000ca80


	//   ....[30]....
        /*0984*/ 	.word	0x0000cd60


	//   ....[31]....
        /*0988*/ 	.word	0x0000ce60


	//   ....[32]....
        /*098c*/ 	.word	0x0000d600


	//   ....[33]....
        /*0990*/ 	.word	0x0000de20


	//   ....[34]....
        /*0994*/ 	.word	0x0000f3d0


	//   ....[35]....
        /*0998*/ 	.word	0x0000f7d0


	//   ....[36]....
        /*099c*/ 	.word	0x0000feb0


	//   ....[37]....
        /*09a0*/ 	.word	0x0000ffa0


	//   ....[38]....
        /*09a4*/ 	.word	0x00010570


	//   ....[39]....
        /*09a8*/ 	.word	0x00010740


	//   ....[40]....
        /*09ac*/ 	.word	0x00011570


	//   ....[41]....
        /*09b0*/ 	.word	0x00011e50


	//   ....[42]....
        /*09b4*/ 	.word	0x00013780


	//   ....[43]....
        /*09b8*/ 	.word	0x00013790


	//   ....[44]....
        /*09bc*/ 	.word	0x000137c0


	//   ....[45]....
        /*09c0*/ 	.word	0x00013850


	//   ....[46]....
        /*09c4*/ 	.word	0x00014ac0


	//   ....[47]....
        /*09c8*/ 	.word	0x00015110


	//   ....[48]....
        /*09cc*/ 	.word	0x000166b0


	//   ....[49]....
        /*09d0*/ 	.word	0x00016a70


	//   ....[50]....
        /*09d4*/ 	.word	0x00017030


	//   ....[51]....
        /*09d8*/ 	.word	0x00017050


	//   ....[52]....
        /*09dc*/ 	.word	0x00017960


	//   ....[53]....
        /*09e0*/ 	.word	0x00017b30


	//   ....[54]....
        /*09e4*/ 	.word	0x000187c0


	//   ....[55]....
        /*09e8*/ 	.word	0x00018830


	//   ....[56]....
        /*09ec*/ 	.word	0x00018850


	//   ....[57]....
        /*09f0*/ 	.word	0x000188a0


	//   ....[58]....
        /*09f4*/ 	.word	0x000188c0


	//   ....[59]....
        /*09f8*/ 	.word	0x0001a2b0


	//   ....[60]....
        /*09fc*/ 	.word	0x0001a7b0


	//   ....[61]....
        /*0a00*/ 	.word	0x0001a7e0


	//   ....[62]....
        /*0a04*/ 	.word	0x0001a810


	//   ....[63]....
        /*0a08*/ 	.word	0x0001a820


	//   ....[64]....
        /*0a0c*/ 	.word	0x0001aeb0


	//   ....[65]....
        /*0a10*/ 	.word	0x0001aee0


	//   ....[66]....
        /*0a14*/ 	.word	0x0001b130


	//   ....[67]....
        /*0a18*/ 	.word	0x0001b150


	//   ....[68]....
        /*0a1c*/ 	.word	0x0001bcc0


	//   ....[69]....
        /*0a20*/ 	.word	0x0001bcf0


	//   ....[70]....
        /*0a24*/ 	.word	0x0001bf30


	//   ....[71]....
        /*0a28*/ 	.word	0x0001bf50


	//   ....[72]....
        /*0a2c*/ 	.word	0x0001c200


	//   ....[73]....
        /*0a30*/ 	.word	0x0001c3d0


	//   ....[74]....
        /*0a34*/ 	.word	0x0001c400


	//   ....[75]....
        /*0a38*/ 	.word	0x0001c430


	//   ....[76]....
        /*0a3c*/ 	.word	0x0001c460


	//   ....[77]....
        /*0a40*/ 	.word	0x0001c490


	//   ....[78]....
        /*0a44*/ 	.word	0x0001c4c0


	//   ....[79]....
        /*0a48*/ 	.word	0x0001c630


	//   ....[80]....
        /*0a4c*/ 	.word	0x0001c660


	//   ....[81]....
        /*0a50*/ 	.word	0x0001c690


	//   ....[82]....
        /*0a54*/ 	.word	0x0001c6c0


	//   ....[83]....
        /*0a58*/ 	.word	0x0001c6f0


	//   ....[84]....
        /*0a5c*/ 	.word	0x0001c720


	//   ....[85]....
        /*0a60*/ 	.word	0x0001c7c0


	//   ....[86]....
        /*0a64*/ 	.word	0x0001c820


	//   ....[87]....
        /*0a68*/ 	.word	0x0001c8b0


	//   ....[88]....
        /*0a6c*/ 	.word	0x0001d9e0


	//   ....[89]....
        /*0a70*/ 	.word	0x0001ff20


	//   ....[90]....
        /*0a74*/ 	.word	0x00020a90


	//   ....[91]....
        /*0a78*/ 	.word	0x00020aa0


	//   ....[92]....
        /*0a7c*/ 	.word	0x00020ad0


	//   ....[93]....
        /*0a80*/ 	.word	0x00020bb0


	//   ....[94]....
        /*0a84*/ 	.word	0x00020be0


	//   ....[95]....
        /*0a88*/ 	.word	0x00020c40


	//   ....[96]....
        /*0a8c*/ 	.word	0x00020c50


	//   ....[97]....
        /*0a90*/ 	.word	0x00020cc0


	//   ....[98]....
        /*0a94*/ 	.word	0x00021680


	//   ....[99]....
        /*0a98*/ 	.word	0x00021690


	//   ....[100]....
        /*0a9c*/ 	.word	0x000217b0


	//   ....[101]....
        /*0aa0*/ 	.word	0x000217c0


	//   ....[102]....
        /*0aa4*/ 	.word	0x00021a50


	//   ....[103]....
        /*0aa8*/ 	.word	0x00021a60


	//   ....[104]....
        /*0aac*/ 	.word	0x00021bd0


	//   ....[105]....
        /*0ab0*/ 	.word	0x00021be0


	//   ....[106]....
        /*0ab4*/ 	.word	0x000257e0


	//   ....[107]....
        /*0ab8*/ 	.word	0x00025810


	//   ....[108]....
        /*0abc*/ 	.word	0x00025850


	//   ....[109]....
        /*0ac0*/ 	.word	0x00025880


	//   ....[110]....
        /*0ac4*/ 	.word	0x000258b0


	//   ....[111]....
        /*0ac8*/ 	.word	0x000258e0


	//   ....[112]....
        /*0acc*/ 	.word	0x00025910


	//   ....[113]....
        /*0ad0*/ 	.word	0x00025940


	//   ....[114]....
        /*0ad4*/ 	.word	0x00025ac0


	//   ....[115]....
        /*0ad8*/ 	.word	0x00025af0


	//   ....[116]....
        /*0adc*/ 	.word	0x00025b20


	//   ....[117]....
        /*0ae0*/ 	.word	0x00025b50


	//   ....[118]....
        /*0ae4*/ 	.word	0x00025b80


	//   ....[119]....
        /*0ae8*/ 	.word	0x00025bb0


	//   ....[120]....
        /*0aec*/ 	.word	0x00025c70


	//   ....[121]....
        /*0af0*/ 	.word	0x00025c90


	//   ....[122]....
        /*0af4*/ 	.word	0x00025d00


	//   ....[123]....
        /*0af8*/ 	.word	0x000263d0


	//   ....[124]....
        /*0afc*/ 	.word	0x00026810


	//   ....[125]....
        /*0b00*/ 	.word	0x000268a0


	//   ....[126]....
        /*0b04*/ 	.word	0x000268f0


	//   ....[127]....
        /*0b08*/ 	.word	0x00026940


	//   ....[128]....
        /*0b0c*/ 	.word	0x000269d0


	//   ....[129]....
        /*0b10*/ 	.word	0x00026a60


	//   ....[130]....
        /*0b14*/ 	.word	0x00026ab0


	//   ....[131]....
        /*0b18*/ 	.word	0x00026b00


	//   ....[132]....
        /*0b1c*/ 	.word	0x00026be0


	//   ....[133]....
        /*0b20*/ 	.word	0x00026c70


	//   ....[134]....
        /*0b24*/ 	.word	0x00026cc0


	//   ....[135]....
        /*0b28*/ 	.word	0x00026d10


	//   ....[136]....
        /*0b2c*/ 	.word	0x00026da0


	//   ....[137]....
        /*0b30*/ 	.word	0x00026e30


	//   ....[138]....
        /*0b34*/ 	.word	0x00026e80


	//   ....[139]....
        /*0b38*/ 	.word	0x00026ed0


	//   ....[140]....
        /*0b3c*/ 	.word	0x000272b0


	//   ....[141]....
        /*0b40*/ 	.word	0x000275a0


	//   ....[142]....
        /*0b44*/ 	.word	0x00027730


	//   ....[143]....
        /*0b48*/ 	.word	0x00027790


	//   ....[144]....
        /*0b4c*/ 	.word	0x000277f0


	//   ....[145]....
        /*0b50*/ 	.word	0x00027840


	//   ....[146]....
        /*0b54*/ 	.word	0x000279a0


	//   ....[147]....
        /*0b58*/ 	.word	0x00027a40


	//   ....[148]....
        /*0b5c*/ 	.word	0x00027af0


	//   ....[149]....
        /*0b60*/ 	.word	0x00027bd0


	//   ....[150]....
        /*0b64*/ 	.word	0x00027db0


	//   ....[151]....
        /*0b68*/ 	.word	0x00027e80


	//   ....[152]....
        /*0b6c*/ 	.word	0x00028130


	//   ....[153]....
        /*0b70*/ 	.word	0x00028240


	//   ....[154]....
        /*0b74*/ 	.word	0x00028410


	//   ....[155]....
        /*0b78*/ 	.word	0x000284e0


	//   ....[156]....
        /*0b7c*/ 	.word	0x00028710


	//   ....[157]....
        /*0b80*/ 	.word	0x00028760


	//   ....[158]....
        /*0b84*/ 	.word	0x00028a90


	//   ....[159]....
        /*0b88*/ 	.word	0x00028b30


	//   ....[160]....
        /*0b8c*/ 	.word	0x00028c50


	//   ....[161]....
        /*0b90*/ 	.word	0x00028cd0


	//   ....[162]....
        /*0b94*/ 	.word	0x00028d50


	//   ....[163]....
        /*0b98*/ 	.word	0x00028dd0


	//   ....[164]....
        /*0b9c*/ 	.word	0x00028e50


	//   ....[165]....
        /*0ba0*/ 	.word	0x00028ee0


	//   ....[166]....
        /*0ba4*/ 	.word	0x00028f80


	//   ....[167]....
        /*0ba8*/ 	.word	0x00029030


	//   ....[168]....
        /*0bac*/ 	.word	0x000290b0


	//   ....[169]....
        /*0bb0*/ 	.word	0x00029130


	//   ....[170]....
        /*0bb4*/ 	.word	0x000291b0


	//   ....[171]....
        /*0bb8*/ 	.word	0x00029240


	//   ....[172]....
        /*0bbc*/ 	.word	0x000292c0


	//   ....[173]....
        /*0bc0*/ 	.word	0x00029360


	//   ....[174]....
        /*0bc4*/ 	.word	0x000293f0


	//   ....[175]....
        /*0bc8*/ 	.word	0x00029520


	//----- nvinfo : EIATTR_REG_RECONFIG
	.align		4
.L_947:
        /*0bcc*/ 	.byte	0x01, 0x54
	.zero		2


	//----- nvinfo : EIATTR_SYSCALL_OFFSETS
	.align		4
        /*0bd0*/ 	.byte	0x04, 0x46
        /*0bd2*/ 	.short	(.L_949 - .L_948)


	//   ....[0]....
.L_948:
        /*0bd4*/ 	.word	0x00001d40


	//   ....[1]....
        /*0bd8*/ 	.word	0x00001e90


	//   ....[2]....
        /*0bdc*/ 	.word	0x00007140


	//   ....[3]....
        /*0be0*/ 	.word	0x00007460


	//   ....[4]....
        /*0be4*/ 	.word	0x0001fb60


	//   ....[5]....
        /*0be8*/ 	.word	0x0001fcb0


	//   ....[6]....
        /*0bec*/ 	.word	0x0001fda0


	//   ....[7]....
        /*0bf0*/ 	.word	0x00020650


	//   ....[8]....
        /*0bf4*/ 	.word	0x00020ff0


	//----- nvinfo : EIATTR_MBARRIER_INSTR_OFFSETS
	.align		4
.L_949:
        /*0bf8*/ 	.byte	0x04, 0x39
        /*0bfa*/ 	.short	(.L_951 - .L_950)


	//   ....[0]....
.L_950:
        /*0bfc*/ 	.word	0x000002e0
        /*0c00*/ 	.word	0x000000ff
        /*0c04*/ 	.word	0x00038800
        /*0c08*/ 	.short	0x0100
        /*0c0a*/ 	.byte	0x08
	.zero		1


	//   ....[1]....
        /*0c0c*/ 	.word	0x000002f0
        /*0c10*/ 	.word	0x000000ff
        /*0c14*/ 	.word	0x00038810
        /*0c18*/ 	.short	0x0100
        /*0c1a*/ 	.byte	0x08
	.zero		1


	//   ....[2]....
        /*0c1c*/ 	.word	0x00000300
        /*0c20*/ 	.word	0x000000ff
        /*0c24*/ 	.word	0x00038820
        /*0c28*/ 	.short	0x0100
        /*0c2a*/ 	.byte	0x08
	.zero		1


	//   ....[3]....
        /*0c2c*/ 	.word	0x000003b0
        /*0c30*/ 	.word	0x000000ff
        /*0c34*/ 	.word	0x00038830
        /*0c38*/ 	.short	0x0100
        /*0c3a*/ 	.byte	0x06
	.zero		1


	//   ....[4]....
        /*0c3c*/ 	.word	0x000003c0
        /*0c40*/ 	.word	0x000000ff
        /*0c44*/ 	.word	0x00038840
        /*0c48*/ 	.short	0x0100
        /*0c4a*/ 	.byte	0x06
	.zero		1


	//   ....[5]....
        /*0c4c*/ 	.word	0x000003d0
        /*0c50*/ 	.word	0x000000ff
        /*0c54*/ 	.word	0x00038838
        /*0c58*/ 	.short	0x0100
        /*0c5a*/ 	.byte	0x06
	.zero		1


	//   ....[6]....
        /*0c5c*/ 	.word	0x000003e0
        /*0c60*/ 	.word	0x000000ff
        /*0c64*/ 	.word	0x00038848
        /*0c68*/ 	.short	0x0100
        /*0c6a*/ 	.byte	0x06
	.zero		1


	//   ....[7]....
        /*0c6c*/ 	.word	0x00000510
        /*0c70*/ 	.word	0x000000ff
        /*0c74*/ 	.word	0x00038850
        /*0c78*/ 	.short	0x0100
        /*0c7a*/ 	.byte	0x08
	.zero		1


	//   ....[8]....
        /*0c7c*/ 	.word	0x00000520
        /*0c80*/ 	.word	0x000000ff
        /*0c84*/ 	.word	0x00038860
        /*0c88*/ 	.short	0x0100
        /*0c8a*/ 	.byte	0x08
	.zero		1


	//   ....[9]....
        /*0c8c*/ 	.word	0x00000530
        /*0c90*/ 	.word	0x000000ff
        /*0c94*/ 	.word	0x00038858
        /*0c98*/ 	.short	0x0100
        /*0c9a*/ 	.byte	0x08
	.zero		1


	//   ....[10]....
        /*0c9c*/ 	.word	0x00000540
        /*0ca0*/ 	.word	0x000000ff
        /*0ca4*/ 	.word	0x00038868
        /*0ca8*/ 	.short	0x0100
        /*0caa*/ 	.byte	0x08
	.zero		1


	//   ....[11]....
        /*0cac*/ 	.word	0x00000630
        /*0cb0*/ 	.word	0x000000ff
        /*0cb4*/ 	.word	0x00038870
        /*0cb8*/ 	.short	0x0100
        /*0cba*/ 	.byte	0x06
	.zero		1


	//   ....[12]....
        /*0cbc*/ 	.word	0x00000640
        /*0cc0*/ 	.word	0x000000ff
        /*0cc4*/ 	.word	0x00038880
        /*0cc8*/ 	.short	0x0100
        /*0cca*/ 	.byte	0x06
	.zero		1


	//   ....[13]....
        /*0ccc*/ 	.word	0x00000650
        /*0cd0*/ 	.word	0x000000ff
        /*0cd4*/ 	.word	0x00038878
        /*0cd8*/ 	.short	0x0100
        /*0cda*/ 	.byte	0x06
	.zero		1


	//   ....[14]....
        /*0cdc*/ 	.word	0x00000660
        /*0ce0*/ 	.word	0x000000ff
        /*0ce4*/ 	.word	0x00038888
        /*0ce8*/ 	.short	0x0100
        /*0cea*/ 	.byte	0x06
	.zero		1


	//   ....[15]....
        /*0cec*/ 	.word	0x00000790
        /*0cf0*/ 	.word	0x000000ff
        /*0cf4*/ 	.word	0x00038890
        /*0cf8*/ 	.short	0x0100
        /*0cfa*/ 	.byte	0x08
	.zero		1


	//   ....[16]....
        /*0cfc*/ 	.word	0x000007a0
        /*0d00*/ 	.word	0x000000ff
        /*0d04*/ 	.word	0x000388a0
        /*0d08*/ 	.short	0x0100
        /*0d0a*/ 	.byte	0x08
	.zero		1


	//   ....[17]....
        /*0d0c*/ 	.word	0x000007b0
        /*0d10*/ 	.word	0x000000ff
        /*0d14*/ 	.word	0x00038898
        /*0d18*/ 	.short	0x0100
        /*0d1a*/ 	.byte	0x08
	.zero		1


	//   ....[18]....
        /*0d1c*/ 	.word	0x000007c0
        /*0d20*/ 	.word	0x000000ff
        /*0d24*/ 	.word	0x000388a8
        /*0d28*/ 	.short	0x0100
        /*0d2a*/ 	.byte	0x08
	.zero		1


	//   ....[19]....
        /*0d2c*/ 	.word	0x000008f0
        /*0d30*/ 	.word	0x000000ff
        /*0d34*/ 	.word	0x000388b0
        /*0d38*/ 	.short	0x0100
        /*0d3a*/ 	.byte	0x08
	.zero		1


	//   ....[20]....
        /*0d3c*/ 	.word	0x00000900
        /*0d40*/ 	.word	0x000000ff
        /*0d44*/ 	.word	0x000388c0
        /*0d48*/ 	.short	0x0100
        /*0d4a*/ 	.byte	0x08
	.zero		1


	//   ....[21]....
        /*0d4c*/ 	.word	0x00000910
        /*0d50*/ 	.word	0x000000ff
        /*0d54*/ 	.word	0x000388b8
        /*0d58*/ 	.short	0x0100
        /*0d5a*/ 	.byte	0x08
	.zero		1


	//   ....[22]....
        /*0d5c*/ 	.word	0x00000920
        /*0d60*/ 	.word	0x000000ff
        /*0d64*/ 	.word	0x000388c8
        /*0d68*/ 	.short	0x0100
        /*0d6a*/ 	.byte	0x08
	.zero		1


	//   ....[23]....
        /*0d6c*/ 	.word	0x00002a50
        /*0d70*/ 	.word	0x00000040
        /*0d74*/ 	.word	0x00038890
        /*0d78*/ 	.short	0x010a
        /*0d7a*/ 	.byte	0x3f
	.zero		1


	//   ....[24]....
        /*0d7c*/ 	.word	0x00003410
        /*0d80*/ 	.word	0x00000040
        /*0d84*/ 	.word	0x00038890
        /*0d88*/ 	.short	0x010a
        /*0d8a*/ 	.byte	0x3f
	.zero		1


	//   ....[25]....
        /*0d8c*/ 	.word	0x00003c90
        /*0d90*/ 	.word	0x00000040
        /*0d94*/ 	.word	0x00038890
        /*0d98*/ 	.short	0x010a
        /*0d9a*/ 	.byte	0x3f
	.zero		1


	//   ....[26]....
        /*0d9c*/ 	.word	0x00003e90
        /*0da0*/ 	.word	0x00000004
        /*0da4*/ 	.word	0x00000000
        /*0da8*/ 	.short	0x0101
        /*0daa*/ 	.byte	0x3f
	.zero		1


	//   ....[27]....
        /*0dac*/ 	.word	0x00003ed0
        /*0db0*/ 	.word	0x00000040
        /*0db4*/ 	.word	0x000388b0
        /*0db8*/ 	.short	0x010a
        /*0dba*/ 	.byte	0x3f
	.zero		1


	//   ....[28]....
        /*0dbc*/ 	.word	0x00004520
        /*0dc0*/ 	.word	0x00000040
        /*0dc4*/ 	.word	0x00000000
        /*0dc8*/ 	.short	0x0101
        /*0dca*/ 	.byte	0x3f
	.zero		1


	//   ....[29]....
        /*0dcc*/ 	.word	0x00005290
        /*0dd0*/ 	.word	0x00000000
        /*0dd4*/ 	.word	0x00000000
        /*0dd8*/ 	.short	0x0101
        /*0dda*/ 	.byte	0x3f
	.zero		1


	//   ....[30]....
        /*0ddc*/ 	.word	0x00005e00
        /*0de0*/ 	.word	0x00000000
        /*0de4*/ 	.word	0x00000000
        /*0de8*/ 	.short	0x0101
        /*0dea*/ 	.byte	0x3f
	.zero		1


	//   ....[31]....
        /*0dec*/ 	.word	0x000071d0
        /*0df0*/ 	.word	0x00000012
        /*0df4*/ 	.word	0x00038800
        /*0df8*/ 	.short	0x010a
        /*0dfa*/ 	.byte	0x3f
	.zero		1


	//   ....[32]....
        /*0dfc*/ 	.word	0x00007220
        /*0e00*/ 	.word	0x00000012
        /*0e04*/ 	.word	0x00038800
        /*0e08*/ 	.short	0x010a
        /*0e0a*/ 	.byte	0x3f
	.zero		1


	//   ....[33]....
        /*0e0c*/ 	.word	0x00007c20
        /*0e10*/ 	.word	0x00000012
        /*0e14*/ 	.word	0x00038800
        /*0e18*/ 	.short	0x010a
        /*0e1a*/ 	.byte	0x3f
	.zero		1


	//   ....[34]....
        /*0e1c*/ 	.word	0x00008fe0
        /*0e20*/ 	.word	0x00000012
        /*0e24*/ 	.word	0x00038800
        /*0e28*/ 	.short	0x010a
        /*0e2a*/ 	.byte	0x3f
	.zero		1


	//   ....[35]....
        /*0e2c*/ 	.word	0x00009de0
        /*0e30*/ 	.word	0x00000000
        /*0e34*/ 	.word	0x00038830
        /*0e38*/ 	.short	0x010a
        /*0e3a*/ 	.byte	0x3f
	.zero		1


	//   ....[36]....
        /*0e3c*/ 	.word	0x00009e90
        /*0e40*/ 	.word	0x00000000
        /*0e44*/ 	.word	0x00038830
        /*0e48*/ 	.short	0x010a
        /*0e4a*/ 	.byte	0x3f
	.zero		1


	//   ....[37]....
        /*0e4c*/ 	.word	0x0000a1a0
        /*0e50*/ 	.word	0x00000012
        /*0e54*/ 	.word	0x00038810
        /*0e58*/ 	.short	0x010a
        /*0e5a*/ 	.byte	0x3f
	.zero		1


	//   ....[38]....
        /*0e5c*/ 	.word	0x0000a1f0
        /*0e60*/ 	.word	0x00000000
        /*0e64*/ 	.word	0x00038850
        /*0e68*/ 	.short	0x010a
        /*0e6a*/ 	.byte	0x3f
	.zero		1


	//   ....[39]....
        /*0e6c*/ 	.word	0x0000a280
        /*0e70*/ 	.word	0x00000000
        /*0e74*/ 	.word	0x00038850
        /*0e78*/ 	.short	0x010a
        /*0e7a*/ 	.byte	0x3f
	.zero		1


	//   ....[40]....
        /*0e7c*/ 	.word	0x0000bcf0
        /*0e80*/ 	.word	0x00000008
        /*0e84*/ 	.word	0x00000000
        /*0e88*/ 	.short	0x0101
        /*0e8a*/ 	.byte	0x3f
	.zero		1


	//   ....[41]....
        /*0e8c*/ 	.word	0x0000d620
        /*0e90*/ 	.word	0x00000000
        /*0e94*/ 	.word	0x00000000
        /*0e98*/ 	.short	0x0101
        /*0e9a*/ 	.byte	0x3f
	.zero		1


	//   ....[42]....
        /*0e9c*/ 	.word	0x0000d950
        /*0ea0*/ 	.word	0x000000c9
        /*0ea4*/ 	.word	0x00038830
        /*0ea8*/ 	.short	0x010a
        /*0eaa*/ 	.byte	0x3f
	.zero		1


	//   ....[43]....
        /*0eac*/ 	.word	0x0000d9c0
        /*0eb0*/ 	.word	0x000000c9
        /*0eb4*/ 	.word	0x00038830
        /*0eb8*/ 	.short	0x010a
        /*0eba*/ 	.byte	0x3f
	.zero		1


	//   ....[44]....
        /*0ebc*/ 	.word	0x0000dc30
        /*0ec0*/ 	.word	0x000000c9
        /*0ec4*/ 	.word	0x00038850
        /*0ec8*/ 	.short	0x010a
        /*0eca*/ 	.byte	0x3f
	.zero		1


	//   ....[45]....
        /*0ecc*/ 	.word	0x0000dc80
        /*0ed0*/ 	.word	0x000000c9
        /*0ed4*/ 	.word	0x00038850
        /*0ed8*/ 	.short	0x010a
        /*0eda*/ 	.byte	0x3f
	.zero		1


	//   ....[46]....
        /*0edc*/ 	.word	0x0000f5e0
        /*0ee0*/ 	.word	0x00000015
        /*0ee4*/ 	.word	0x00000000
        /*0ee8*/ 	.short	0x0101
        /*0eea*/ 	.byte	0x3f
	.zero		1


	//   ....[47]....
        /*0eec*/ 	.word	0x00011590
        /*0ef0*/ 	.word	0x000000c9
        /*0ef4*/ 	.word	0x00000000
        /*0ef8*/ 	.short	0x0101
        /*0efa*/ 	.byte	0x3f
	.zero		1


	//   ....[48]....
        /*0efc*/ 	.word	0x00011980
        /*0f00*/ 	.word	0x0000000f
        /*0f04*/ 	.word	0x00038830
        /*0f08*/ 	.short	0x010a
        /*0f0a*/ 	.byte	0x3f
	.zero		1


	//   ....[49]....
        /*0f0c*/ 	.word	0x000119f0
        /*0f10*/ 	.word	0x0000000f
        /*0f14*/ 	.word	0x00038830
        /*0f18*/ 	.short	0x010a
        /*0f1a*/ 	.byte	0x3f
	.zero		1


	//   ....[50]....
        /*0f1c*/ 	.word	0x00011c60
        /*0f20*/ 	.word	0x0000000f
        /*0f24*/ 	.word	0x00038850
        /*0f28*/ 	.short	0x010a
        /*0f2a*/ 	.byte	0x3f
	.zero		1


	//   ....[51]....
        /*0f2c*/ 	.word	0x00011cb0
        /*0f30*/ 	.word	0x0000000f
        /*0f34*/ 	.word	0x00038850
        /*0f38*/ 	.short	0x010a
        /*0f3a*/ 	.byte	0x3f
	.zero		1


	//   ....[52]....
        /*0f3c*/ 	.word	0x00013af0
        /*0f40*/ 	.word	0x000000a2
        /*0f44*/ 	.word	0x00000000
        /*0f48*/ 	.short	0x0101
        /*0f4a*/ 	.byte	0x3f
	.zero		1


	//   ....[53]....
        /*0f4c*/ 	.word	0x00014ae0
        /*0f50*/ 	.word	0x0000000f
        /*0f54*/ 	.word	0x00000000
        /*0f58*/ 	.short	0x0101
        /*0f5a*/ 	.byte	0x3f
	.zero		1


	//   ....[54]....
        /*0f5c*/ 	.word	0x00014c20
        /*0f60*/ 	.word	0x00000015
        /*0f64*/ 	.word	0x00038830
        /*0f68*/ 	.short	0x010a
        /*0f6a*/ 	.byte	0x3f
	.zero		1


	//   ....[55]....
        /*0f6c*/ 	.word	0x00014c90
        /*0f70*/ 	.word	0x00000015
        /*0f74*/ 	.word	0x00038830
        /*0f78*/ 	.short	0x010a
        /*0f7a*/ 	.byte	0x3f
	.zero		1


	//   ....[56]....
        /*0f7c*/ 	.word	0x00014f00
        /*0f80*/ 	.word	0x00000015
        /*0f84*/ 	.word	0x00038850
        /*0f88*/ 	.short	0x010a
        /*0f8a*/ 	.byte	0x3f
	.zero		1


	//   ....[57]....
        /*0f8c*/ 	.word	0x00014f50
        /*0f90*/ 	.word	0x00000015
        /*0f94*/ 	.word	0x00038850
        /*0f98*/ 	.short	0x010a
        /*0f9a*/ 	.byte	0x3f
	.zero		1


	//   ....[58]....
        /*0f9c*/ 	.word	0x00016870
        /*0fa0*/ 	.word	0x0000000e
        /*0fa4*/ 	.word	0x00000000
        /*0fa8*/ 	.short	0x0101
        /*0faa*/ 	.byte	0x3f
	.zero		1


	//   ....[59]....
        /*0fac*/ 	.word	0x000187e0
        /*0fb0*/ 	.word	0x00000015
        /*0fb4*/ 	.word	0x00000000
        /*0fb8*/ 	.short	0x0101
        /*0fba*/ 	.byte	0x3f
	.zero		1


	//   ....[60]....
        /*0fbc*/ 	.word	0x0001ae50
        /*0fc0*/ 	.word	0x00000000
        /*0fc4*/ 	.word	0x00000000
        /*0fc8*/ 	.short	0x0101
        /*0fca*/ 	.byte	0x3f
	.zero		1


	//   ....[61]....
        /*0fcc*/ 	.word	0x0001dad0
        /*0fd0*/ 	.word	0x00000006
        /*0fd4*/ 	.word	0x00038820
        /*0fd8*/ 	.short	0x010a
        /*0fda*/ 	.byte	0x3f
	.zero		1


	//   ....[62]....
        /*0fdc*/ 	.word	0x0001dbb0
        /*0fe0*/ 	.word	0x00000005
        /*0fe4*/ 	.word	0x000388a0
        /*0fe8*/ 	.short	0x010a
        /*0fea*/ 	.byte	0x3f
	.zero		1


	//   ....[63]....
        /*0fec*/ 	.word	0x0001de00
        /*0ff0*/ 	.word	0x00000005
        /*0ff4*/ 	.word	0x000388c0
        /*0ff8*/ 	.short	0x010a
        /*0ffa*/ 	.byte	0x3f
	.zero		1


	//   ....[64]....
        /*0ffc*/ 	.word	0x0001e880
        /*1000*/ 	.word	0x00000005
        /*1004*/ 	.word	0x000388a0
        /*1008*/ 	.short	0x010a
        /*100a*/ 	.byte	0x3f
	.zero		1


	//   ....[65]....
        /*100c*/ 	.word	0x0001eac0
        /*1010*/ 	.word	0x00000005
        /*1014*/ 	.word	0x000388c0
        /*1018*/ 	.short	0x010a
        /*101a*/ 	.byte	0x3f
	.zero		1


	//   ....[66]....
        /*101c*/ 	.word	0x000201b0
        /*1020*/ 	.word	0x00000000
        /*1024*/ 	.word	0x00038840
        /*1028*/ 	.short	0x010a
        /*102a*/ 	.byte	0x3f
	.zero		1


	//   ....[67]....
        /*102c*/ 	.word	0x00020d90
        /*1030*/ 	.word	0x00000008
        /*1034*/ 	.word	0x00038800
        /*1038*/ 	.short	0x0107
        /*103a*/ 	.byte	0x3f
	.zero		1


	//   ....[68]....
        /*103c*/ 	.word	0x00020e40
        /*1040*/ 	.word	0x00000000
        /*1044*/ 	.word	0x00038800
        /*1048*/ 	.short	0x0101
        /*104a*/ 	.byte	0x3f
	.zero		1


	//   ....[69]....
        /*104c*/ 	.word	0x00021e10
        /*1050*/ 	.word	0x00000000
        /*1054*/ 	.word	0x00038810
        /*1058*/ 	.short	0x0107
        /*105a*/ 	.byte	0x3f
	.zero		1


	//   ....[70]....
        /*105c*/ 	.word	0x00021f10
        /*1060*/ 	.word	0x00000002
        /*1064*/ 	.word	0x00038810
        /*1068*/ 	.short	0x0101
        /*106a*/ 	.byte	0x3f
	.zero		1


	//   ....[71]....
        /*106c*/ 	.word	0x00021f30
        /*1070*/ 	.word	0x00000002
        /*1074*/ 	.word	0x00038820
        /*1078*/ 	.short	0x010a
        /*107a*/ 	.byte	0x3f
	.zero		1


	//   ....[72]....
        /*107c*/ 	.word	0x00022030
        /*1080*/ 	.word	0x00000000
        /*1084*/ 	.word	0x00038860
        /*1088*/ 	.short	0x010a
        /*108a*/ 	.byte	0x3f
	.zero		1


	//   ....[73]....
        /*108c*/ 	.word	0x00022cb0
        /*1090*/ 	.word	0x00000002
        /*1094*/ 	.word	0x00038840
        /*1098*/ 	.short	0x010a
        /*109a*/ 	.byte	0x3f
	.zero		1


	//   ....[74]....
        /*109c*/ 	.word	0x00022f00
        /*10a0*/ 	.word	0x00000002
        /*10a4*/ 	.word	0x00038860
        /*10a8*/ 	.short	0x010a
        /*10aa*/ 	.byte	0x3f
	.zero		1


	//   ....[75]....
        /*10ac*/ 	.word	0x00023b20
        /*10b0*/ 	.word	0x00000003
        /*10b4*/ 	.word	0x00038840
        /*10b8*/ 	.short	0x010a
        /*10ba*/ 	.byte	0x3f
	.zero		1


	//   ....[76]....
        /*10bc*/ 	.word	0x00023d60
        /*10c0*/ 	.word	0x00000003
        /*10c4*/ 	.word	0x00038860
        /*10c8*/ 	.short	0x010a
        /*10ca*/ 	.byte	0x3f
	.zero		1


	//   ....[77]....
        /*10cc*/ 	.word	0x000248f0
        /*10d0*/ 	.word	0x00000003
        /*10d4*/ 	.word	0x00038840
        /*10d8*/ 	.short	0x010a
        /*10da*/ 	.byte	0x3f
	.zero		1


	//   ....[78]....
        /*10dc*/ 	.word	0x00024b40
        /*10e0*/ 	.word	0x00000003
        /*10e4*/ 	.word	0x00038860
        /*10e8*/ 	.short	0x010a
        /*10ea*/ 	.byte	0x3f
	.zero		1


	//   ....[79]....
        /*10ec*/ 	.word	0x00026350
        /*10f0*/ 	.word	0x00000000
        /*10f4*/ 	.word	0x00038820
        /*10f8*/ 	.short	0x010a
        /*10fa*/ 	.byte	0x3f
	.zero		1


	//   ....[80]....
        /*10fc*/ 	.word	0x00026500
        /*1100*/ 	.word	0x00000006
        /*1104*/ 	.word	0x00000000
        /*1108*/ 	.short	0x010a
        /*110a*/ 	.byte	0x3f
	.zero		1


	//   ....[81]....
        /*110c*/ 	.word	0x00026570
        /*1110*/ 	.word	0x00000007
        /*1114*/ 	.word	0x00000000
        /*1118*/ 	.short	0x010a
        /*111a*/ 	.byte	0x3f
	.zero		1


	//   ....[82]....
        /*111c*/ 	.word	0x000265e0
        /*1120*/ 	.word	0x00000004
        /*1124*/ 	.word	0x00000000
        /*1128*/ 	.short	0x010a
        /*112a*/ 	.byte	0x3f
	.zero		1


	//   ....[83]....
        /*112c*/ 	.word	0x00026610
        /*1130*/ 	.word	0x00000003
        /*1134*/ 	.word	0x00000000
        /*1138*/ 	.short	0x010a
        /*113a*/ 	.byte	0x3f
	.zero		1


	//   ....[84]....
        /*113c*/ 	.word	0x00026670
        /*1140*/ 	.word	0x00000040
        /*1144*/ 	.word	0x00038890
        /*1148*/ 	.short	0x010a
        /*114a*/ 	.byte	0x3f
	.zero		1


	//   ....[85]....
        /*114c*/ 	.word	0x000266c0
        /*1150*/ 	.word	0x00000040
        /*1154*/ 	.word	0x00038890
        /*1158*/ 	.short	0x010a
        /*115a*/ 	.byte	0x3f
	.zero		1


	//   ....[86]....
        /*115c*/ 	.word	0x00026710
        /*1160*/ 	.word	0x00000040
        /*1164*/ 	.word	0x00038890
        /*1168*/ 	.short	0x010a
        /*116a*/ 	.byte	0x3f
	.zero		1


	//   ....[87]....
        /*116c*/ 	.word	0x00026760
        /*1170*/ 	.word	0x00000040
        /*1174*/ 	.word	0x000388b0
        /*1178*/ 	.short	0x010a
        /*117a*/ 	.byte	0x3f
	.zero		1


	//   ....[88]....
        /*117c*/ 	.word	0x00026b30
        /*1180*/ 	.word	0x00000012
        /*1184*/ 	.word	0x00038800
        /*1188*/ 	.short	0x010a
        /*118a*/ 	.byte	0x3f
	.zero		1


	//   ....[89]....
        /*118c*/ 	.word	0x00026f00
        /*1190*/ 	.word	0x00000012
        /*1194*/ 	.word	0x00038800
        /*1198*/ 	.short	0x010a
        /*119a*/ 	.byte	0x3f
	.zero		1


	//   ....[90]....
        /*119c*/ 	.word	0x00026f50
        /*11a0*/ 	.word	0x00000000
        /*11a4*/ 	.word	0x00038830
        /*11a8*/ 	.short	0x010a
        /*11aa*/ 	.byte	0x3f
	.zero		1


	//   ....[91]....
        /*11ac*/ 	.word	0x00026fa0
        /*11b0*/ 	.word	0x00000012
        /*11b4*/ 	.word	0x00038810
        /*11b8*/ 	.short	0x010a
        /*11ba*/ 	.byte	0x3f
	.zero		1


	//   ....[92]....
        /*11bc*/ 	.word	0x00026ff0
        /*11c0*/ 	.word	0x00000000
        /*11c4*/ 	.word	0x00038850
        /*11c8*/ 	.short	0x010a
        /*11ca*/ 	.byte	0x3f
	.zero		1


	//   ....[93]....
        /*11cc*/ 	.word	0x00027040
        /*11d0*/ 	.word	0x000000c9
        /*11d4*/ 	.word	0x00038830
        /*11d8*/ 	.short	0x010a
        /*11da*/ 	.byte	0x3f
	.zero		1


	//   ....[94]....
        /*11dc*/ 	.word	0x00027090
        /*11e0*/ 	.word	0x000000c9
        /*11e4*/ 	.word	0x00038850
        /*11e8*/ 	.short	0x010a
        /*11ea*/ 	.byte	0x3f
	.zero		1


	//   ....[95]....
        /*11ec*/ 	.word	0x000270e0
        /*11f0*/ 	.word	0x0000000f
        /*11f4*/ 	.word	0x00038830
        /*11f8*/ 	.short	0x010a
        /*11fa*/ 	.byte	0x3f
	.zero		1


	//   ....[96]....
        /*11fc*/ 	.word	0x00027130
        /*1200*/ 	.word	0x0000000f
        /*1204*/ 	.word	0x00038850
        /*1208*/ 	.short	0x010a
        /*120a*/ 	.byte	0x3f
	.zero		1


	//   ....[97]....
        /*120c*/ 	.word	0x00027180
        /*1210*/ 	.word	0x00000015
        /*1214*/ 	.word	0x00038830
        /*1218*/ 	.short	0x010a
        /*121a*/ 	.byte	0x3f
	.zero		1


	//   ....[98]....
        /*121c*/ 	.word	0x000271d0
        /*1220*/ 	.word	0x00000015
        /*1224*/ 	.word	0x00038850
        /*1228*/ 	.short	0x010a
        /*122a*/ 	.byte	0x3f
	.zero		1


	//   ....[99]....
        /*122c*/ 	.word	0x00027380
        /*1230*/ 	.word	0x00000005
        /*1234*/ 	.word	0x00038820
        /*1238*/ 	.short	0x010a
        /*123a*/ 	.byte	0x3f
	.zero		1


	//   ....[100]....
        /*123c*/ 	.word	0x000273d0
        /*1240*/ 	.word	0x00000005
        /*1244*/ 	.word	0x000388a0
        /*1248*/ 	.short	0x010a
        /*124a*/ 	.byte	0x3f
	.zero		1


	//   ....[101]....
        /*124c*/ 	.word	0x00027420
        /*1250*/ 	.word	0x00000005
        /*1254*/ 	.word	0x000388c0
        /*1258*/ 	.short	0x010a
        /*125a*/ 	.byte	0x3f
	.zero		1


	//   ....[102]....
        /*125c*/ 	.word	0x00027470
        /*1260*/ 	.word	0x00000005
        /*1264*/ 	.word	0x000388a0
        /*1268*/ 	.short	0x010a
        /*126a*/ 	.byte	0x3f
	.zero		1


	//   ....[103]....
        /*126c*/ 	.word	0x000274c0
        /*1270*/ 	.word	0x00000005
        /*1274*/ 	.word	0x000388c0
        /*1278*/ 	.short	0x010a
        /*127a*/ 	.byte	0x3f
	.zero		1


	//   ....[104]....
        /*127c*/ 	.word	0x00027660
        /*1280*/ 	.word	0x00000000
        /*1284*/ 	.word	0x00038840
        /*1288*/ 	.short	0x010a
        /*128a*/ 	.byte	0x3f
	.zero		1


	//   ....[105]....
        /*128c*/ 	.word	0x000287b0
        /*1290*/ 	.word	0x00000002
        /*1294*/ 	.word	0x00038820
        /*1298*/ 	.short	0x010a
        /*129a*/ 	.byte	0x3f
	.zero		1


	//   ....[106]....
        /*129c*/ 	.word	0x00028800
        /*12a0*/ 	.word	0x00000000
        /*12a4*/ 	.word	0x00038860
        /*12a8*/ 	.short	0x010a
        /*12aa*/ 	.byte	0x3f
	.zero		1


	//   ....[107]....
        /*12ac*/ 	.word	0x00028850
        /*12b0*/ 	.word	0x00000002
        /*12b4*/ 	.word	0x00038840
        /*12b8*/ 	.short	0x010a
        /*12ba*/ 	.byte	0x3f
	.zero		1


	//   ....[108]....
        /*12bc*/ 	.word	0x000288a0
        /*12c0*/ 	.word	0x00000002
        /*12c4*/ 	.word	0x00038860
        /*12c8*/ 	.short	0x010a
        /*12ca*/ 	.byte	0x3f
	.zero		1


	//   ....[109]....
        /*12cc*/ 	.word	0x000288f0
        /*12d0*/ 	.word	0x00000003
        /*12d4*/ 	.word	0x00038840
        /*12d8*/ 	.short	0x010a
        /*12da*/ 	.byte	0x3f
	.zero		1


	//   ....[110]....
        /*12dc*/ 	.word	0x00028940
        /*12e0*/ 	.word	0x00000003
        /*12e4*/ 	.word	0x00038860
        /*12e8*/ 	.short	0x010a
        /*12ea*/ 	.byte	0x3f
	.zero		1


	//   ....[111]....
        /*12ec*/ 	.word	0x00028990
        /*12f0*/ 	.word	0x00000003
        /*12f4*/ 	.word	0x00038840
        /*12f8*/ 	.short	0x010a
        /*12fa*/ 	.byte	0x3f
	.zero		1


	//   ....[112]....
        /*12fc*/ 	.word	0x000289e0
        /*1300*/ 	.word	0x00000003
        /*1304*/ 	.word	0x00038860
        /*1308*/ 	.short	0x010a
        /*130a*/ 	.byte	0x3f
	.zero		1


	//   ....[113]....
        /*130c*/ 	.word	0x00029440
        /*1310*/ 	.word	0x00000000
        /*1314*/ 	.word	0x00038820
        /*1318*/ 	.short	0x010a
        /*131a*/ 	.byte	0x3f
	.zero		1


	//   ....[114]....
        /*131c*/ 	.word	0x000295e0
        /*1320*/ 	.word	0x00000006
        /*1324*/ 	.word	0x00000000
        /*1328*/ 	.short	0x010a
        /*132a*/ 	.byte	0x3f
	.zero		1


	//   ....[115]....
        /*132c*/ 	.word	0x00029630
        /*1330*/ 	.word	0x00000007
        /*1334*/ 	.word	0x00000000
        /*1338*/ 	.short	0x010a
        /*133a*/ 	.byte	0x3f
	.zero		1


	//   ....[116]....
        /*133c*/ 	.word	0x00029680
        /*1340*/ 	.word	0x00000004
        /*1344*/ 	.word	0x00000000
        /*1348*/ 	.short	0x010a
        /*134a*/ 	.byte	0x3f
	.zero		1


	//----- nvinfo : EIATTR_NUM_MBARRIERS
	.align		4
.L_951:
        /*134c*/ 	.byte	0x03, 0x38
        /*134e*/ 	.short	0x0017


	//----- nvinfo : EIATTR_EXIT_INSTR_OFFSETS
	.align		4
        /*1350*/ 	.byte	0x04, 0x1c
        /*1352*/ 	.short	(.L_953 - .L_952)


	//   ....[0]....
.L_952:
        /*1354*/ 	.word	0x00026660


	//----- nvinfo : EIATTR_MAX_THREADS
	.align		4
.L_953:
        /*1358*/ 	.byte	0x04, 0x05
        /*135a*/ 	.short	(.L_955 - .L_954)
.L_954:
        /*135c*/ 	.word	0x00000180
        /*1360*/ 	.word	0x00000001
        /*1364*/ 	.word	0x00000001


	//----- nvinfo : EIATTR_CRS_STACK_SIZE
	.align		4
.L_955:
        /*1368*/ 	.byte	0x04, 0x1e
        /*136a*/ 	.short	(.L_957 - .L_956)
.L_956:
        /*136c*/ 	.word	0x00000000


	//----- nvinfo : EIATTR_CBANK_PARAM_SIZE
	.align		4
.L_957:
        /*1370*/ 	.byte	0x03, 0x19
        /*1372*/ 	.short	0x0bf0


	//----- nvinfo : EIATTR_PARAM_CBANK
	.align		4
        /*1374*/ 	.byte	0x04, 0x0a
        /*1376*/ 	.short	(.L_959 - .L_958)
	.align		4
.L_958:
        /*1378*/ 	.word	index@(.nv.constant0._ZN7cutlass13device_kernelIN5flash11enable_sm90INS1_16FlashAttnFwdSm90INS1_25CollectiveMainloopFwdSm90ILi2EN4cute5tupleIJNS5_1CILi1EEES8_S8_EEENS6_IJNS7_ILi64EEESA_SA_EEELi512ENS_6half_tEfNS_4arch4Sm90ELb0ELb1ELb0ELb1ELb0ELb1ELb1ELb0ELb0ELb1ELb0ELb0EEENS1_21CollectiveEpilogueFwdINS6_IJSA_NS7_ILi512EEESA_EEES9_SC_SE_Li256ELb1ELb1ELb0ELb0EEENS1_36VarlenDynamicPersistentTileSchedulerILi64ELi64ELi256ELi128ELb0ELb1ELb1ELb1ELb0ELb1EEEEEEEEEvNT_6ParamsE)
        /*137c*/ 	.short	0x0210
        /*137e*/ 	.short	0x0bf0


	//----- nvinfo : EIATTR_SW_WAR
	.align		4
.L_959:
        /*1380*/ 	.byte	0x04, 0x36
        /*1382*/ 	.short	(.L_961 - .L_960)
.L_960:
        /*1384*/ 	.word	0x00000008
.L_961:


//--------------------- .nv.info._ZN7cutlass13device_kernelIN5flash11enable_sm90INS1_16FlashAttnFwdSm90INS1_25CollectiveMainloopFwdSm90ILi2EN4cute5tupleIJNS5_1CILi1EEES8_S8_EEENS6_IJNS7_ILi64EEESA_SA_EEELi512ENS_6half_tEfNS_4arch4Sm90ELb1ELb0ELb0ELb0ELb0ELb0ELb0ELb0ELb0ELb1ELb0ELb0EEENS1_21CollectiveEpilogueFwdINS6_IJSA_NS7_ILi512EEESA_EEES9_SC_SE_Li256ELb0ELb1ELb0ELb0EEENS1_30DynamicPersistentTileSchedulerILi256ELi128ELb0ELb1ELb1EEEEEEEEEvNT_6ParamsE --------------------------
	.section	.nv.info._ZN7cutlass13device_kernelIN5flash11enable_sm90INS1_16FlashAttnFwdSm90INS1_25CollectiveMainloopFwdSm90ILi2EN4cute5tupleIJNS5_1CILi1EEES8_S8_EEENS6_IJNS7_ILi64EEESA_SA_EEELi512ENS_6half_tEfNS_4arch4Sm90ELb1ELb0ELb0ELb0ELb0ELb0ELb0ELb0ELb0ELb1ELb0ELb0EEENS1_21CollectiveEpilogueFwdINS6_IJSA_NS7_ILi512EEESA_EEES9_SC_SE_Li256ELb0ELb1ELb0ELb0EEENS1_30DynamicPersistentTileSchedulerILi256ELi128ELb0ELb1ELb1EEEEEEEEEvNT_6ParamsE,"",@"SHT_CUDA_INFO"
	.sectionflags	@""
	.align	4


	//----- nvinfo : EIATTR_CUDA_API_VERSION
	.align		4
        /*0000*/ 	.byte	0x04, 0x37
        /*0002*/ 	.short	(.L_963 - .L_962)
.L_962:
        /*0004*/ 	.word	0x00000082


	//----- nvinfo : EIATTR_KPARAM_INFO
	.align		4
.L_963:
        /*0008*/ 	.byte	0x04, 0x17
        /*000a*/ 	.short	(.L_965 - .L_964)
.L_964:
        /*000c*/ 	.word	0x00000000
        /*0010*/ 	.short	0x0000
        /*0012*/ 	.short	0x0070
        /*0014*/ 	.byte	0x00, 0xf0, 0x01, 0x2a


	//----- nvinfo : EIATTR_SPARSE_MMA_MASK
	.align		4
.L_965:
        /*0018*/ 	.byte	0x03, 0x50
        /*001a*/ 	.short	0x0000


	//----- nvinfo : EIATTR_MAXREG_COUNT
	.align		4
        /*001c*/ 	.byte	0x03, 0x1b
        /*001e*/ 	.short	0x00a8


	//----- nvinfo : EIATTR_NUM_BARRIERS
	.align		4
        /*0020*/ 	.byte	0x02, 0x4c
        /*0022*/ 	.byte	0x10
	.zero		1


	//----- nvinfo : EIATTR_EXTERNS
	.align		4
        /*0024*/ 	.byte	0x04, 0x0f
        /*0026*/ 	.short	(.L_967 - .L_966)


	//   ....[0]....
	.align		4
.L_966:
        /*0028*/ 	.word	index@(__assertfail)


	//----- nvinfo : EIATTR_ANNOTATIONS
	.align		4
.L_967:
        /*002c*/ 	.byte	0x04, 0x55
        /*002e*/ 	.short	(.L_969 - .L_968)


	//   ....[0]....
.L_968:
        /* <DEDUP_REMOVED lines=24> */


	//----- nvinfo : EIATTR_MERCURY_ISA_VERSION
	.align		4
.L_969:
        /*01a0*/ 	.byte	0x03, 0x5f
        /*01a2*/ 	.short	0x0101


	//----- nvinfo : EIATTR_INT_WARP_WIDE_INSTR_OFFSETS
	.align		4
        /*01a4*/ 	.byte	0x04, 0x31
        /*01a6*/ 	.short	(.L_971 - .L_970)


	//   ....[0]....
.L_970:
        /*01a8*/ 	.word	0x00000130


	//   ....[1]....
        /*01ac*/ 	.word	0x00000170


	//   ....[2]....
        /*01b0*/ 	.word	0x000001e0


	//   ....[3]....
        /*01b4*/ 	.word	0x0000c3e0


	//   ....[4]....
        /*01b8*/ 	.word	0x0000c470


	//   ....[5]....
        /*01bc*/ 	.word	0x00010a60


	//   ....[6]....
        /*01c0*/ 	.word	0x00010af0


	//----- nvinfo : EIATTR_COOP_GROUP_MASK_REGIDS
	.align		4
.L_971:
        /*01c4*/ 	.byte	0x04, 0x29
        /*01c6*/ 	.short	(.L_973 - .L_972)


	//   ....[0]....
.L_972:
        /*01c8*/ 	.word	0xffffffff


	//   ....[1]....
        /*01cc*/ 	.word	0xffffffff


	//   ....[2]....
        /*01d0*/ 	.word	0xffffffff


	//   ....[3]....
        /*01d4*/ 	.word	0xffffffff


	//   ....[4]....
        /*01d8*/ 	.word	0xffffffff


	//   ....[5]....
        /*01dc*/ 	.word	0xffffffff


	//   ....[6]....
        /*01e0*/ 	.word	0xffffffff


	//   ....[7]....
        /*01e4*/ 	.word	0xffffffff


	//   ....[8]....
        /*01e8*/ 	.word	0xffffffff


	//   ....[9]....
        /*01ec*/ 	.word	0xffffffff


	//   ....[10]....
        /*01f0*/ 	.word	0xffffffff


	//   ....[11]....
        /*01f4*/ 	.word	0xffffffff


	//   ....[12]....
        /*01f8*/ 	.word	0xffffffff


	//   ....[13]....
        /*01fc*/ 	.word	0xffffffff


	//   ....[14]....
        /*0200*/ 	.word	0xffffffff


	//   ....[15]....
        /*0204*/ 	.word	0xffffffff


	//   ....[16]....
        /*0208*/ 	.word	0xffffffff


	//   ....[17]....
        /*020c*/ 	.word	0xffffffff


	//   ....[18]....
        /*0210*/ 	.word	0xffffffff


	//   ....[19]....
        /*0214*/ 	.word	0xffffffff


	//   ....[20]....
        /*0218*/ 	.word	0xffffffff


	//   ....[21]....
        /*021c*/ 	.word	0xffffffff


	//   ....[22]....
        /*0220*/ 	.word	0xffffffff


	//   ....[23]....
        /*0224*/ 	.word	0xffffffff


	//   ....[24]....
        /*0228*/ 	.word	0xffffffff


	//   ....[25]....
        /*022c*/ 	.word	0xffffffff


	//   ....[26]....
        /*0230*/ 	.word	0xffffffff


	//   ....[27]....
        /*0234*/ 	.word	0xffffffff


	//   ....[28]....
        /*0238*/ 	.word	0xffffffff


	//   ....[29]....
        /*023c*/ 	.word	0xffffffff


	//   ....[30]....
        /*0240*/ 	.word	0xffffffff


	//   ....[31]....
        /*0244*/ 	.word	0xffffffff


	//   ....[32]....
        /*0248*/ 	.word	0xffffffff


	//   ....[33]....
        /*024c*/ 	.word	0xffffffff


	//   ....[34]....
        /*0250*/ 	.word	0xffffffff


	//   ....[35]....
        /*0254*/ 	.word	0xffffffff


	//   ....[36]....
        /*0258*/ 	.word	0xffffffff


	//   ....[37]....
        /*025c*/ 	.word	0xffffffff


	//   ....[38]....
        /*0260*/ 	.word	0xffffffff


	//   ....[39]....
        /*0264*/ 	.word	0xffffffff


	//   ....[40]....
        /*0268*/ 	.word	0xffffffff


	//   ....[41]....
        /*026c*/ 	.word	0xffffffff


	//   ....[42]....
        /*0270*/ 	.word	0xffffffff


	//   ....[43]....
        /*0274*/ 	.word	0xffffffff


	//   ....[44]....
        /*0278*/ 	.word	0xffffffff


	//   ....[45]....
        /*027c*/ 	.word	0xffffffff


	//   ....[46]....
        /*0280*/ 	.word	0xffffffff


	//   ....[47]....
        /*0284*/ 	.word	0xffffffff


	//   ....[48]....
        /*0288*/ 	.word	0xffffffff


	//   ....[49]....
        /*028c*/ 	.word	0xffffffff


	//   ....[50]....
        /*0290*/ 	.word	0xffffffff


	//   ....[51]....
        /*0294*/ 	.word	0xffffffff


	//   ....[52]....
        /*0298*/ 	.word	0xffffffff


	//   ....[53]....
        /*029c*/ 	.word	0xffffffff


	//   ....[54]....
        /*02a0*/ 	.word	0xffffffff


	//   ....[55]....
        /*02a4*/ 	.word	0xffffffff


	//   ....[56]....
        /*02a8*/ 	.word	0xffffffff


	//   ....[57]....
        /*02ac*/ 	.word	0x0500000f


	//   ....[58]....
        /*02b0*/ 	.word	0x0500000f


	//   ....[59]....
        /*02b4*/ 	.word	0x0500000f


	//   ....[60]....
        /*02b8*/ 	.word	0x0500000f


	//   ....[61]....
        /*02bc*/ 	.word	0x0500000f


	//   ....[62]....
        /*02c0*/ 	.word	0x0500000f


	//   ....[63]....
        /*02c4*/ 	.word	0x0500000f


	//   ....[64]....
        /*02c8*/ 	.word	0x0500000f


	//   ....[65]....
        /*02cc*/ 	.word	0x0500000f


	//   ....[66]....
        /*02d0*/ 	.word	0x0500000f


	//   ....[67]....
        /*02d4*/ 	.word	0x0500000f


	//----- nvinfo : EIATTR_COOP_GROUP_INSTR_OFFSETS
	.align		4
.L_973:
        /*02d8*/ 	.byte	0x04, 0x28
        /*02da*/ 	.short	(.L_975 - .L_974)


	//   ....[0]....
.L_974:
        /*02dc*/ 	.word	0x00000060


	//   ....[1]....
        /*02e0*/ 	.word	0x00000140


	//   ....[2]....
        /*02e4*/ 	.word	0x00000190


	//   ....[3]....
        /*02e8*/ 	.word	0x00000380


	//   ....[4]....
        /*02ec*/ 	.word	0x000004e0


	//   ....[5]....
        /*02f0*/ 	.word	0x00000600


	//   ....[6]....
        /*02f4*/ 	.word	0x00000760


	//   ....[7]....
        /*02f8*/ 	.word	0x00001900


	//   ....[8]....
        /*02fc*/ 	.word	0x000036c0


	//   ....[9]....
        /*0300*/ 	.word	0x00003cb0


	//   ....[10]....
        /*0304*/ 	.word	0x00003cd0


	//   ....[11]....
        /*0308*/ 	.word	0x00004110


	//   ....[12]....
        /*030c*/ 	.word	0x00004210


	//   ....[13]....
        /*0310*/ 	.word	0x00004440


	//   ....[14]....
        /*0314*/ 	.word	0x00004590


	//   ....[15]....
        /*0318*/ 	.word	0x00004f80


	//   ....[16]....
        /*031c*/ 	.word	0x00005270


	//   ....[17]....
        /*0320*/ 	.word	0x00005290


	//   ....[18]....
        /*0324*/ 	.word	0x00005690


	//   ....[19]....
        /*0328*/ 	.word	0x00005790


	//   ....[20]....
        /*032c*/ 	.word	0x000059e0


	//   ....[21]....
        /*0330*/ 	.word	0x00005b30


	//   ....[22]....
        /*0334*/ 	.word	0x00006d90


	//   ....[23]....
        /*0338*/ 	.word	0x000071a0


	//   ....[24]....
        /*033c*/ 	.word	0x000071d0


	//   ....[25]....
        /*0340*/ 	.word	0x00007490


	//   ....[26]....
        /*0344*/ 	.word	0x00007660


	//   ....[27]....
        /*0348*/ 	.word	0x00008660


	//   ....[28]....
        /*034c*/ 	.word	0x000086a0


	//   ....[29]....
        /*0350*/ 	.word	0x000086e0


	//   ....[30]....
        /*0354*/ 	.word	0x00008750


	//   ....[31]....
        /*0358*/ 	.word	0x00008780


	//   ....[32]....
        /*035c*/ 	.word	0x00009200


	//   ....[33]....
        /*0360*/ 	.word	0x0000a4c0


	//   ....[34]....
        /*0364*/ 	.word	0x0000a4f0


	//   ....[35]....
        /*0368*/ 	.word	0x0000a520


	//   ....[36]....
        /*036c*/ 	.word	0x0000a540


	//   ....[37]....
        /*0370*/ 	.word	0x0000ab90


	//   ....[38]....
        /*0374*/ 	.word	0x0000aba0


	//   ....[39]....
        /*0378*/ 	.word	0x0000add0


	//   ....[40]....
        /*037c*/ 	.word	0x0000adf0


	//   ....[41]....
        /*0380*/ 	.word	0x0000b780


	//   ....[42]....
        /*0384*/ 	.word	0x0000b7a0


	//   ....[43]....
        /*0388*/ 	.word	0x0000b9d0


	//   ....[44]....
        /*038c*/ 	.word	0x0000b9f0


	//   ....[45]....
        /*0390*/ 	.word	0x0000bcb0


	//   ....[46]....
        /*0394*/ 	.word	0x0000c9d0


	//   ....[47]....
        /*0398*/ 	.word	0x0000d310


	//   ....[48]....
        /*039c*/ 	.word	0x0000d340


	//   ....[49]....
        /*03a0*/ 	.word	0x0000d3f0


	//   ....[50]....
        /*03a4*/ 	.word	0x0000d400


	//   ....[51]....
        /*03a8*/ 	.word	0x0000d470


	//   ....[52]....
        /*03ac*/ 	.word	0x0000d480


	//   ....[53]....
        /*03b0*/ 	.word	0x0000d490


	//   ....[54]....
        /*03b4*/ 	.word	0x0000d4d0


	//   ....[55]....
        /*03b8*/ 	.word	0x00010c50


	//   ....[56]....
        /*03bc*/ 	.word	0x00010e40


	//   ....[57]....
        /*03c0*/ 	.word	0x00011440


	//   ....[58]....
        /*03c4*/ 	.word	0x000115a0


	//   ....[59]....
        /*03c8*/ 	.word	0x00011600


	//   ....[60]....
        /*03cc*/ 	.word	0x00011690


	//   ....[61]....
        /*03d0*/ 	.word	0x00011770


	//   ....[62]....
        /*03d4*/ 	.word	0x000117d0


	//   ....[63]....
        /*03d8*/ 	.word	0x000118b0


	//   ....[64]....
        /*03dc*/ 	.word	0x00011910


	//   ....[65]....
        /*03e0*/ 	.word	0x000119d0


	//   ....[66]....
        /*03e4*/ 	.word	0x00011cf0


	//   ....[67]....
        /*03e8*/ 	.word	0x00011e10


	//----- nvinfo : EIATTR_REG_RECONFIG
	.align		4
.L_975:
        /*03ec*/ 	.byte	0x01, 0x54
	.zero		2


	//----- nvinfo : EIATTR_SYSCALL_OFFSETS
	.align		4
        /*03f0*/ 	.byte	0x04, 0x46
        /*03f2*/ 	.short	(.L_977 - .L_976)


	//   ....[0]....
.L_976:
        /*03f4*/ 	.word	0x00003890


	//   ....[1]....
        /*03f8*/ 	.word	0x0000c5e0


	//   ....[2]....
        /*03fc*/ 	.word	0x0000c730


	//   ....[3]....
        /*0400*/ 	.word	0x0000c820


	//   ....[4]....
        /*0404*/ 	.word	0x0000cf50


	//----- nvinfo : EIATTR_MBARRIER_INSTR_OFFSETS
	.align		4
.L_977:
        /*0408*/ 	.byte	0x04, 0x39
        /*040a*/ 	.short	(.L_979 - .L_978)


	//   ....[0]....
.L_978:
        /*040c*/ 	.word	0x00000270
        /*0410*/ 	.word	0x000000ff
        /*0414*/ 	.word	0x00028c00
        /*0418*/ 	.short	0x0100
        /*041a*/ 	.byte	0x08
	.zero		1


	//   ....[1]....
        /*041c*/ 	.word	0x00000280
        /*0420*/ 	.word	0x000000ff
        /*0424*/ 	.word	0x00028c20
        /*0428*/ 	.short	0x0100
        /*042a*/ 	.byte	0x08
	.zero		1


	//   ....[2]....
        /*042c*/ 	.word	0x00000330
        /*0430*/ 	.word	0x000000ff
        /*0434*/ 	.word	0x00028c30
        /*0438*/ 	.short	0x0100
        /*043a*/ 	.byte	0x06
	.zero		1


	//   ....[3]....
        /*043c*/ 	.word	0x00000340
        /*0440*/ 	.word	0x000000ff
        /*0444*/ 	.word	0x00028c40
        /*0448*/ 	.short	0x0100
        /*044a*/ 	.byte	0x06
	.zero		1


	//   ....[4]....
        /*044c*/ 	.word	0x00000350
        /*0450*/ 	.word	0x000000ff
        /*0454*/ 	.word	0x00028c38
        /*0458*/ 	.short	0x0100
        /*045a*/ 	.byte	0x06
	.zero		1


	//   ....[5]....
        /*045c*/ 	.word	0x00000360
        /*0460*/ 	.word	0x000000ff
        /*0464*/ 	.word	0x00028c48
        /*0468*/ 	.short	0x0100
        /*046a*/ 	.byte	0x06
	.zero		1


	//   ....[6]....
        /*046c*/ 	.word	0x00000490
        /*0470*/ 	.word	0x000000ff
        /*0474*/ 	.word	0x00028c50
        /*0478*/ 	.short	0x0100
        /*047a*/ 	.byte	0x08
	.zero		1


	//   ....[7]....
        /*047c*/ 	.word	0x000004a0
        /*0480*/ 	.word	0x000000ff
        /*0484*/ 	.word	0x00028c60
        /*0488*/ 	.short	0x0100
        /*048a*/ 	.byte	0x08
	.zero		1


	//   ....[8]....
        /*048c*/ 	.word	0x000004b0
        /*0490*/ 	.word	0x000000ff
        /*0494*/ 	.word	0x00028c58
        /*0498*/ 	.short	0x0100
        /*049a*/ 	.byte	0x08
	.zero		1


	//   ....[9]....
        /*049c*/ 	.word	0x000004c0
        /*04a0*/ 	.word	0x000000ff
        /*04a4*/ 	.word	0x00028c68
        /*04a8*/ 	.short	0x0100
        /*04aa*/ 	.byte	0x08
	.zero		1


	//   ....[10]....
        /*04ac*/ 	.word	0x000005b0
        /*04b0*/ 	.word	0x000000ff
        /*04b4*/ 	.word	0x00028c70
        /*04b8*/ 	.short	0x0100
        /*04ba*/ 	.byte	0x06
	.zero		1


	//   ....[11]....
        /*04bc*/ 	.word	0x000005c0
        /*04c0*/ 	.word	0x000000ff
        /*04c4*/ 	.word	0x00028c80
        /*04c8*/ 	.short	0x0100
        /*04ca*/ 	.byte	0x06
	.zero		1


	//   ....[12]....
        /*04cc*/ 	.word	0x000005d0
        /*04d0*/ 	.word	0x000000ff
        /*04d4*/ 	.word	0x00028c78
        /*04d8*/ 	.short	0x0100
        /*04da*/ 	.byte	0x06
	.zero		1


	//   ....[13]....
        /*04dc*/ 	.word	0x000005e0
        /*04e0*/ 	.word	0x000000ff
        /*04e4*/ 	.word	0x00028c88
        /*04e8*/ 	.short	0x0100
        /*04ea*/ 	.byte	0x06
	.zero		1


	//   ....[14]....
        /*04ec*/ 	.word	0x00000710
        /*04f0*/ 	.word	0x000000ff
        /*04f4*/ 	.word	0x00028c90
        /*04f8*/ 	.short	0x0100
        /*04fa*/ 	.byte	0x08
	.zero		1


	//   ....[15]....
        /*04fc*/ 	.word	0x00000720
        /*0500*/ 	.word	0x000000ff
        /*0504*/ 	.word	0x00028ca0
        /*0508*/ 	.short	0x0100
        /*050a*/ 	.byte	0x08
	.zero		1


	//   ....[16]....
        /*050c*/ 	.word	0x00000730
        /*0510*/ 	.word	0x000000ff
        /*0514*/ 	.word	0x00028c98
        /*0518*/ 	.short	0x0100
        /*051a*/ 	.byte	0x08
	.zero		1


	//   ....[17]....
        /*051c*/ 	.word	0x00000740
        /*0520*/ 	.word	0x000000ff
        /*0524*/ 	.word	0x00028ca8
        /*0528*/ 	.short	0x0100
        /*052a*/ 	.byte	0x08
	.zero		1


	//   ....[18]....
        /*052c*/ 	.word	0x00000870
        /*0530*/ 	.word	0x000000ff
        /*0534*/ 	.word	0x00028cb0
        /*0538*/ 	.short	0x0100
        /*053a*/ 	.byte	0x08
	.zero		1


	//   ....[19]....
        /*053c*/ 	.word	0x00000880
        /*0540*/ 	.word	0x000000ff
        /*0544*/ 	.word	0x00028cc0
        /*0548*/ 	.short	0x0100
        /*054a*/ 	.byte	0x08
	.zero		1


	//   ....[20]....
        /*054c*/ 	.word	0x00000890
        /*0550*/ 	.word	0x000000ff
        /*0554*/ 	.word	0x00028cb8
        /*0558*/ 	.short	0x0100
        /*055a*/ 	.byte	0x08
	.zero		1


	//   ....[21]....
        /*055c*/ 	.word	0x000008a0
        /*0560*/ 	.word	0x000000ff
        /*0564*/ 	.word	0x00028cc8
        /*0568*/ 	.short	0x0100
        /*056a*/ 	.byte	0x08
	.zero		1


	//   ....[22]....
        /*056c*/ 	.word	0x00001a10
        /*0570*/ 	.word	0x000000ff
        /*0574*/ 	.word	0x00028c50
        /*0578*/ 	.short	0x010a
        /*057a*/ 	.byte	0x15
	.zero		1


	//   ....[23]....
        /*057c*/ 	.word	0x00001cd0
        /*0580*/ 	.word	0x00000000
        /*0584*/ 	.word	0x00000000
        /*0588*/ 	.short	0x0101
        /*058a*/ 	.byte	0x3f
	.zero		1


	//   ....[24]....
        /*058c*/ 	.word	0x00002620
        /*0590*/ 	.word	0x000000ff
        /*0594*/ 	.word	0x00028c50
        /*0598*/ 	.short	0x010a
        /*059a*/ 	.byte	0x15
	.zero		1


	//   ....[25]....
        /*059c*/ 	.word	0x00002660
        /*05a0*/ 	.word	0x000000ff
        /*05a4*/ 	.word	0x00028c50
        /*05a8*/ 	.short	0x010a
        /*05aa*/ 	.byte	0x15
	.zero		1


	//   ....[26]....
        /*05ac*/ 	.word	0x00002830
        /*05b0*/ 	.word	0x00000000
        /*05b4*/ 	.word	0x00000000
        /*05b8*/ 	.short	0x0101
        /*05ba*/ 	.byte	0x3f
	.zero		1


	//   ....[27]....
        /*05bc*/ 	.word	0x00003910
        /*05c0*/ 	.word	0x000000ff
        /*05c4*/ 	.word	0x00028c00
        /*05c8*/ 	.short	0x010a
        /*05ca*/ 	.byte	0x2b
	.zero		1


	//   ....[28]....
        /*05cc*/ 	.word	0x00003990
        /*05d0*/ 	.word	0x00000007
        /*05d4*/ 	.word	0x00028c30
        /*05d8*/ 	.short	0x010a
        /*05da*/ 	.byte	0x3f
	.zero		1


	//   ....[29]....
        /*05dc*/ 	.word	0x000039d0
        /*05e0*/ 	.word	0x00000007
        /*05e4*/ 	.word	0x00028c30
        /*05e8*/ 	.short	0x010a
        /*05ea*/ 	.byte	0x3f
	.zero		1


	//   ....[30]....
        /*05ec*/ 	.word	0x00004790
        /*05f0*/ 	.word	0x00000003
        /*05f4*/ 	.word	0x00000000
        /*05f8*/ 	.short	0x0101
        /*05fa*/ 	.byte	0x3f
	.zero		1


	//   ....[31]....
        /*05fc*/ 	.word	0x00004c30
        /*0600*/ 	.word	0x00000007
        /*0604*/ 	.word	0x00028c50
        /*0608*/ 	.short	0x010a
        /*060a*/ 	.byte	0x3f
	.zero		1


	//   ....[32]....
        /*060c*/ 	.word	0x00004c70
        /*0610*/ 	.word	0x00000007
        /*0614*/ 	.word	0x00028c50
        /*0618*/ 	.short	0x010a
        /*061a*/ 	.byte	0x3f
	.zero		1


	//   ....[33]....
        /*061c*/ 	.word	0x00004fa0
        /*0620*/ 	.word	0x00000007
        /*0624*/ 	.word	0x00000000
        /*0628*/ 	.short	0x0101
        /*062a*/ 	.byte	0x3f
	.zero		1


	//   ....[34]....
        /*062c*/ 	.word	0x000050b0
        /*0630*/ 	.word	0x000000ff
        /*0634*/ 	.word	0x00028c30
        /*0638*/ 	.short	0x010a
        /*063a*/ 	.byte	0x19
	.zero		1


	//   ....[35]....
        /*063c*/ 	.word	0x000050f0
        /*0640*/ 	.word	0x000000ff
        /*0644*/ 	.word	0x00028c30
        /*0648*/ 	.short	0x010a
        /*064a*/ 	.byte	0x19
	.zero		1


	//   ....[36]....
        /*064c*/ 	.word	0x00005e40
        /*0650*/ 	.word	0x000000a7
        /*0654*/ 	.word	0x00000000
        /*0658*/ 	.short	0x0101
        /*065a*/ 	.byte	0x3f
	.zero		1


	//   ....[37]....
        /*065c*/ 	.word	0x00006ad0
        /*0660*/ 	.word	0x000000ff
        /*0664*/ 	.word	0x00028c50
        /*0668*/ 	.short	0x010a
        /*066a*/ 	.byte	0x19
	.zero		1


	//   ....[38]....
        /*066c*/ 	.word	0x00006b10
        /*0670*/ 	.word	0x000000ff
        /*0674*/ 	.word	0x00028c50
        /*0678*/ 	.short	0x010a
        /*067a*/ 	.byte	0x19
	.zero		1


	//   ....[39]....
        /*067c*/ 	.word	0x00006db0
        /*0680*/ 	.word	0x000000aa
        /*0684*/ 	.word	0x00000000
        /*0688*/ 	.short	0x0101
        /*068a*/ 	.byte	0x3f
	.zero		1


	//   ....[40]....
        /*068c*/ 	.word	0x00006ed0
        /*0690*/ 	.word	0x000000ff
        /*0694*/ 	.word	0x00028c30
        /*0698*/ 	.short	0x010a
        /*069a*/ 	.byte	0x17
	.zero		1


	//   ....[41]....
        /*069c*/ 	.word	0x00006f10
        /*06a0*/ 	.word	0x000000ff
        /*06a4*/ 	.word	0x00028c30
        /*06a8*/ 	.short	0x010a
        /*06aa*/ 	.byte	0x17
	.zero		1


	//   ....[42]....
        /*06ac*/ 	.word	0x000079e0
        /*06b0*/ 	.word	0x0000009a
        /*06b4*/ 	.word	0x00000000
        /*06b8*/ 	.short	0x0101
        /*06ba*/ 	.byte	0x3f
	.zero		1


	//   ....[43]....
        /*06bc*/ 	.word	0x000083b0
        /*06c0*/ 	.word	0x000000ff
        /*06c4*/ 	.word	0x00028c50
        /*06c8*/ 	.short	0x010a
        /*06ca*/ 	.byte	0x17
	.zero		1


	//   ....[44]....
        /*06cc*/ 	.word	0x000083f0
        /*06d0*/ 	.word	0x000000ff
        /*06d4*/ 	.word	0x00028c50
        /*06d8*/ 	.short	0x010a
        /*06da*/ 	.byte	0x17
	.zero		1


	//   ....[45]....
        /*06dc*/ 	.word	0x00008680
        /*06e0*/ 	.word	0x000000aa
        /*06e4*/ 	.word	0x00000000
        /*06e8*/ 	.short	0x0101
        /*06ea*/ 	.byte	0x3f
	.zero		1


	//   ....[46]....
        /*06ec*/ 	.word	0x0000ab40
        /*06f0*/ 	.word	0x000000ff
        /*06f4*/ 	.word	0x00000000
        /*06f8*/ 	.short	0x0101
        /*06fa*/ 	.byte	0x05
	.zero		1


	//   ....[47]....
        /*06fc*/ 	.word	0x0000cc30
        /*0700*/ 	.word	0x00000003
        /*0704*/ 	.word	0x00028c40
        /*0708*/ 	.short	0x010a
        /*070a*/ 	.byte	0x3f
	.zero		1


	//   ....[48]....
        /*070c*/ 	.word	0x0000d580
        /*0710*/ 	.word	0x00000011
        /*0714*/ 	.word	0x00028c00
        /*0718*/ 	.short	0x0107
        /*071a*/ 	.byte	0x3f
	.zero		1


	//   ....[49]....
        /*071c*/ 	.word	0x0000d670
        /*0720*/ 	.word	0x00000011
        /*0724*/ 	.word	0x00028c00
        /*0728*/ 	.short	0x0101
        /*072a*/ 	.byte	0x3f
	.zero		1


	//   ....[50]....
        /*072c*/ 	.word	0x0000d690
        /*0730*/ 	.word	0x00000011
        /*0734*/ 	.word	0x00028c20
        /*0738*/ 	.short	0x010a
        /*073a*/ 	.byte	0x3f
	.zero		1


	//   ....[51]....
        /*073c*/ 	.word	0x0000d770
        /*0740*/ 	.word	0x00000000
        /*0744*/ 	.word	0x00028c60
        /*0748*/ 	.short	0x010a
        /*074a*/ 	.byte	0x3f
	.zero		1


	//   ....[52]....
        /*074c*/ 	.word	0x0000e350
        /*0750*/ 	.word	0x00000002
        /*0754*/ 	.word	0x00028c40
        /*0758*/ 	.short	0x010a
        /*075a*/ 	.byte	0x3f
	.zero		1


	//   ....[53]....
        /*075c*/ 	.word	0x0000e570
        /*0760*/ 	.word	0x00000002
        /*0764*/ 	.word	0x00028c60
        /*0768*/ 	.short	0x010a
        /*076a*/ 	.byte	0x3f
	.zero		1


	//   ....[54]....
        /*076c*/ 	.word	0x0000f110
        /*0770*/ 	.word	0x00000004
        /*0774*/ 	.word	0x00028c40
        /*0778*/ 	.short	0x010a
        /*077a*/ 	.byte	0x3f
	.zero		1


	//   ....[55]....
        /*077c*/ 	.word	0x0000f330
        /*0780*/ 	.word	0x00000004
        /*0784*/ 	.word	0x00028c60
        /*0788*/ 	.short	0x010a
        /*078a*/ 	.byte	0x3f
	.zero		1


	//   ....[56]....
        /*078c*/ 	.word	0x0000fe70
        /*0790*/ 	.word	0x00000004
        /*0794*/ 	.word	0x00028c40
        /*0798*/ 	.short	0x010a
        /*079a*/ 	.byte	0x3f
	.zero		1


	//   ....[57]....
        /*079c*/ 	.word	0x00010090
        /*07a0*/ 	.word	0x00000004
        /*07a4*/ 	.word	0x00028c60
        /*07a8*/ 	.short	0x010a
        /*07aa*/ 	.byte	0x3f
	.zero		1


	//   ....[58]....
        /*07ac*/ 	.word	0x00010dc0
        /*07b0*/ 	.word	0x00000000
        /*07b4*/ 	.word	0x00028c20
        /*07b8*/ 	.short	0x010a
        /*07ba*/ 	.byte	0x3f
	.zero		1


	//   ....[59]....
        /*07bc*/ 	.word	0x00010f90
        /*07c0*/ 	.word	0x00000006
        /*07c4*/ 	.word	0x00000000
        /*07c8*/ 	.short	0x010a
        /*07ca*/ 	.byte	0x3f
	.zero		1


	//   ....[60]....
        /*07cc*/ 	.word	0x00010fe0
        /*07d0*/ 	.word	0x00000003
        /*07d4*/ 	.word	0x00000000
        /*07d8*/ 	.short	0x010a
        /*07da*/ 	.byte	0x3f
	.zero		1


	//   ....[61]....
        /*07dc*/ 	.word	0x00011040
        /*07e0*/ 	.word	0x00000012
        /*07e4*/ 	.word	0x00000000
        /*07e8*/ 	.short	0x010a
        /*07ea*/ 	.byte	0x3f
	.zero		1


	//   ....[62]....
        /*07ec*/ 	.word	0x00011070
        /*07f0*/ 	.word	0x00000003
        /*07f4*/ 	.word	0x00000000
        /*07f8*/ 	.short	0x010a
        /*07fa*/ 	.byte	0x3f
	.zero		1


	//   ....[63]....
        /*07fc*/ 	.word	0x000110e0
        /*0800*/ 	.word	0x00000003
        /*0804*/ 	.word	0x00028c50
        /*0808*/ 	.short	0x010a
        /*080a*/ 	.byte	0x3f
	.zero		1


	//   ....[64]....
        /*080c*/ 	.word	0x00011140
        /*0810*/ 	.word	0x00000003
        /*0814*/ 	.word	0x00028c50
        /*0818*/ 	.short	0x010a
        /*081a*/ 	.byte	0x3f
	.zero		1


	//   ....[65]....
        /*081c*/ 	.word	0x000111a0
        /*0820*/ 	.word	0x00000003
        /*0824*/ 	.word	0x00028c00
        /*0828*/ 	.short	0x010a
        /*082a*/ 	.byte	0x3f
	.zero		1


	//   ....[66]....
        /*082c*/ 	.word	0x000111f0
        /*0830*/ 	.word	0x00000007
        /*0834*/ 	.word	0x00028c30
        /*0838*/ 	.short	0x010a
        /*083a*/ 	.byte	0x3f
	.zero		1


	//   ....[67]....
        /*083c*/ 	.word	0x00011240
        /*0840*/ 	.word	0x00000007
        /*0844*/ 	.word	0x00028c50
        /*0848*/ 	.short	0x010a
        /*084a*/ 	.byte	0x3f
	.zero		1


	//   ....[68]....
        /*084c*/ 	.word	0x000112a0
        /*0850*/ 	.word	0x00000006
        /*0854*/ 	.word	0x00028c30
        /*0858*/ 	.short	0x010a
        /*085a*/ 	.byte	0x3f
	.zero		1


	//   ....[69]....
        /*085c*/ 	.word	0x000112f0
        /*0860*/ 	.word	0x000000aa
        /*0864*/ 	.word	0x00028c50
        /*0868*/ 	.short	0x010a
        /*086a*/ 	.byte	0x3f
	.zero		1


	//   ....[70]....
        /*086c*/ 	.word	0x00011350
        /*0870*/ 	.word	0x00000006
        /*0874*/ 	.word	0x00028c30
        /*0878*/ 	.short	0x010a
        /*087a*/ 	.byte	0x3f
	.zero		1


	//   ....[71]....
        /*087c*/ 	.word	0x000113a0
        /*0880*/ 	.word	0x000000aa
        /*0884*/ 	.word	0x00028c50
        /*0888*/ 	.short	0x010a
        /*088a*/ 	.byte	0x3f
	.zero		1


	//   ....[72]....
        /*088c*/ 	.word	0x000114f0
        /*0890*/ 	.word	0x00000003
        /*0894*/ 	.word	0x00028c40
        /*0898*/ 	.short	0x010a
        /*089a*/ 	.byte	0x3f
	.zero		1


	//   ....[73]....
        /*089c*/ 	.word	0x00011a10
        /*08a0*/ 	.word	0x00000011
        /*08a4*/ 	.word	0x00028c20
        /*08a8*/ 	.short	0x010a
        /*08aa*/ 	.byte	0x3f
	.zero		1


	//   ....[74]....
        /*08ac*/ 	.word	0x00011a60
        /*08b0*/ 	.word	0x00000000
        /*08b4*/ 	.word	0x00028c60
        /*08b8*/ 	.short	0x010a
        /*08ba*/ 	.byte	0x3f
	.zero		1


	//   ....[75]....
        /*08bc*/ 	.word	0x00011ab0
        /*08c0*/ 	.word	0x00000002
        /*08c4*/ 	.word	0x00028c40
        /*08c8*/ 	.short	0x010a
        /*08ca*/ 	.byte	0x3f
	.zero		1


	//   ....[76]....
        /*08cc*/ 	.word	0x00011b00
        /*08d0*/ 	.word	0x00000002
        /*08d4*/ 	.word	0x00028c60
        /*08d8*/ 	.short	0x010a
        /*08da*/ 	.byte	0x3f
	.zero		1


	//   ....[77]....
        /*08dc*/ 	.word	0x00011b50
        /*08e0*/ 	.word	0x00000004
        /*08e4*/ 	.word	0x00028c40
        /*08e8*/ 	.short	0x010a
        /*08ea*/ 	.byte	0x3f
	.zero		1


	//   ....[78]....
        /*08ec*/ 	.word	0x00011ba0
        /*08f0*/ 	.word	0x00000004
        /*08f4*/ 	.word	0x00028c60
        /*08f8*/ 	.short	0x010a
        /*08fa*/ 	.byte	0x3f
	.zero		1


	//   ....[79]....
        /*08fc*/ 	.word	0x00011bf0
        /*0900*/ 	.word	0x00000004
        /*0904*/ 	.word	0x00028c40
        /*0908*/ 	.short	0x010a
        /*090a*/ 	.byte	0x3f
	.zero		1


	//   ....[80]....
        /*090c*/ 	.word	0x00011c40
        /*0910*/ 	.word	0x00000004
        /*0914*/ 	.word	0x00028c60
        /*0918*/ 	.short	0x010a
        /*091a*/ 	.byte	0x3f
	.zero		1


	//   ....[81]....
        /*091c*/ 	.word	0x00011d30
        /*0920*/ 	.word	0x00000000
        /*0924*/ 	.word	0x00028c20
        /*0928*/ 	.short	0x010a
        /*092a*/ 	.byte	0x3f
	.zero		1


	//   ....[82]....
        /*092c*/ 	.word	0x00011ed0
        /*0930*/ 	.word	0x00000006
        /*0934*/ 	.word	0x00000000
        /*0938*/ 	.short	0x010a
        /*093a*/ 	.byte	0x3f
	.zero		1


	//   ....[83]....
        /*093c*/ 	.word	0x00011f20
        /*0940*/ 	.word	0x00000003
        /*0944*/ 	.word	0x00000000
        /*0948*/ 	.short	0x010a
        /*094a*/ 	.byte	0x3f
	.zero		1


	//   ....[84]....
        /*094c*/ 	.word	0x00011f70
        /*0950*/ 	.word	0x00000012
        /*0954*/ 	.word	0x00000000
        /*0958*/ 	.short	0x010a
        /*095a*/ 	.byte	0x3f
	.zero		1


	//----- nvinfo : EIATTR_NUM_MBARRIERS
	.align		4
.L_979:
        /*095c*/ 	.byte	0x03, 0x38
        /*095e*/ 	.short	0x0016


	//----- nvinfo : EIATTR_EXIT_INSTR_OFFSETS
	.align		4
        /*0960*/ 	.byte	0x04, 0x1c
        /*0962*/ 	.short	(.L_981 - .L_980)


	//   ....[0]....
.L_980:
        /*0964*/ 	.word	0x00000a10


	//   ....[1]....
        /*0968*/ 	.word	0x0000bc50


	//   ....[2]....
        /*096c*/ 	.word	0x000110c0


	//----- nvinfo : EIATTR_MAX_THREADS
	.align		4
.L_981:
        /*0970*/ 	.byte	0x04, 0x05
        /*0972*/ 	.short	(.L_983 - .L_982)
.L_982:
        /*0974*/ 	.word	0x00000180
        /*0978*/ 	.word	0x00000001
        /*097c*/ 	.word	0x00000001


	//----- nvinfo : EIATTR_CRS_STACK_SIZE
	.align		4
.L_983:
        /*0980*/ 	.byte	0x04, 0x1e
        /*0982*/ 	.short	(.L_985 - .L_984)
.L_984:
        /*0984*/ 	.word	0x00000000


	//----- nvinfo : EIATTR_CBANK_PARAM_SIZE
	.align		4
.L_985:
        /*0988*/ 	.byte	0x03, 0x19
        /*098a*/ 	.short	0x0af0


	//----- nvinfo : EIATTR_PARAM_CBANK
	.align		4
        /*098c*/ 	.byte	0x04, 0x0a
        /*098e*/ 	.short	(.L_987 - .L_986)
	.align		4
.L_986:
        /*0990*/ 	.word	index@(.nv.constant0._ZN7cutlass13device_kernelIN5flash11enable_sm90INS1_16FlashAttnFwdSm90INS1_25CollectiveMainloopFwdSm90ILi2EN4cute5tupleIJNS5_1CILi1EEES8_S8_EEENS6_IJNS7_ILi64EEESA_SA_EEELi512ENS_6half_tEfNS_4arch4Sm90ELb1ELb0ELb0ELb0ELb0ELb0ELb0ELb0ELb0ELb1ELb0ELb0EEENS1_21CollectiveEpilogueFwdINS6_IJSA_NS7_ILi512EEESA_EEES9_SC_SE_Li256ELb0ELb1ELb0ELb0EEENS1_30DynamicPersistentTileSchedulerILi256ELi128ELb0ELb1ELb1EEEEEEEEEvNT_6ParamsE)
        /*0994*/ 	.short	0x0210
        /*0996*/ 	.short	0x0af0


	//----- nvinfo : EIATTR_SW_WAR
	.align		4
.L_987:
        /*0998*/ 	.byte	0x04, 0x36
        /*099a*/ 	.short	(.L_989 - .L_988)
.L_988:
        /*099c*/ 	.word	0x00000008
.L_989:


//--------------------- .nv.info._ZN7cutlass13device_kernelIN5flash11enable_sm90INS1_16FlashAttnFwdSm90INS1_25CollectiveMainloopFwdSm90ILi2EN4cute5tupleIJNS5_1CILi1EEES8_S8_EEENS6_IJNS7_ILi64EEESA_SA_EEELi512ENS_6half_tEfNS_4arch4Sm90ELb1ELb0ELb0ELb0ELb0ELb0ELb1ELb0ELb0ELb1ELb0ELb0EEENS1_21CollectiveEpilogueFwdINS6_IJSA_NS7_ILi512EEESA_EEES9_SC_SE_Li256ELb0ELb1ELb0ELb0EEENS1_30DynamicPersistentTileSchedulerILi256ELi128ELb0ELb1ELb1EEEEEEEEEvNT_6ParamsE --------------------------
	.section	.nv.info._ZN7cutlass13device_kernelIN5flash11enable_sm90INS1_16FlashAttnFwdSm90INS1_25CollectiveMainloopFwdSm90ILi2EN4cute5tupleIJNS5_1CILi1EEES8_S8_EEENS6_IJNS7_ILi64EEESA_SA_EEELi512ENS_6half_tEfNS_4arch4Sm90ELb1ELb0ELb0ELb0ELb0ELb0ELb1ELb0ELb0ELb1ELb0ELb0EEENS1_21CollectiveEpilogueFwdINS6_IJSA_NS7_ILi512EEESA_EEES9_SC_SE_Li256ELb0ELb1ELb0ELb0EEENS1_30DynamicPersistentTileSchedulerILi256ELi128ELb0ELb1ELb1EEEEEEEEEvNT_6ParamsE,"",@"SHT_CUDA_INFO"
	.sectionflags	@""
	.align	4


	//----- nvinfo : EIATTR_CUDA_API_VERSION
	.align		4
        /*0000*/ 	.byte	0x04, 0x37
        /*0002*/ 	.short	(.L_991 - .L_990)
.L_990:
        /*0004*/ 	.word	0x00000082


	//----- nvinfo : EIATTR_KPARAM_INFO
	.align		4
.L_991:
        /*0008*/ 	.byte	0x04, 0x17
        /*000a*/ 	.short	(.L_993 - .L_992)
.L_992:
        /*000c*/ 	.word	0x00000000
        /*0010*/ 	.short	0x0000
        /*0012*/ 	.short	0x0070
        /*0014*/ 	.byte	0x00, 0xf0, 0x01, 0x2e


	//----- nvinfo : EIATTR_SPARSE_MMA_MASK
	.align		4
.L_993:
        /*0018*/ 	.byte	0x03, 0x50
        /*001a*/ 	.short	0x0000


	//----- nvinfo : EIATTR_MAXREG_COUNT
	.align		4
        /*001c*/ 	.byte	0x03, 0x1b
        /*001e*/ 	.short	0x00a8


	//----- nvinfo : EIATTR_NUM_BARRIERS
	.align		4
        /*0020*/ 	.byte	0x02, 0x4c
        /*0022*/ 	.byte	0x10
	.zero		1


	//----- nvinfo : EIATTR_EXTERNS
	.align		4
        /*0024*/ 	.byte	0x04, 0x0f
        /*0026*/ 	.short	(.L_995 - .L_994)


	//   ....[0]....
	.align		4
.L_994:
        /*0028*/ 	.word	index@(__assertfail)


	//----- nvinfo : EIATTR_ANNOTATIONS
	.align		4
.L_995:
        /*002c*/ 	.byte	0x04, 0x55
        /*002e*/ 	.short	(.L_997 - .L_996)


	//   ....[0]....
.L_996:
        /* <DEDUP_REMOVED lines=33> */


	//----- nvinfo : EIATTR_MERCURY_ISA_VERSION
	.align		4
.L_997:
        /*0230*/ 	.byte	0x03, 0x5f
        /*0232*/ 	.short	0x0101


	//----- nvinfo : EIATTR_INT_WARP_WIDE_INSTR_OFFSETS
	.align		4
        /*0234*/ 	.byte	0x04, 0x31
        /*0236*/ 	.short	(.L_999 - .L_998)


	//   ....[0]....
.L_998:
        /*0238*/ 	.word	0x00000130


	//   ....[1]....
        /*023c*/ 	.word	0x00000170


	//   ....[2]....
        /*0240*/ 	.word	0x000001e0


	//   ....[3]....
        /*0244*/ 	.word	0x000001f0


	//   ....[4]....
        /*0248*/ 	.word	0x00010190


	//   ....[5]....
        /*024c*/ 	.word	0x00010220


	//   ....[6]....
        /*0250*/ 	.word	0x00015870


	//   ....[7]....
        /*0254*/ 	.word	0x00015900


	//----- nvinfo : EIATTR_COOP_GROUP_MASK_REGIDS
	.align		4
.L_999:
        /*0258*/ 	.byte	0x04, 0x29
        /*025a*/ 	.short	(.L_1001 - .L_1000)


	//   ....[0]....
.L_1000:
        /*025c*/ 	.word	0xffffffff


	//   ....[1]....
        /*0260*/ 	.word	0xffffffff


	//   ....[2]....
        /*0264*/ 	.word	0xffffffff


	//   ....[3]....
        /*0268*/ 	.word	0xffffffff


	//   ....[4]....
        /*026c*/ 	.word	0xffffffff


	//   ....[5]....
        /*0270*/ 	.word	0xffffffff


	//   ....[6]....
        /*0274*/ 	.word	0xffffffff


	//   ....[7]....
        /*0278*/ 	.word	0xffffffff


	//   ....[8]....
        /*027c*/ 	.word	0xffffffff


	//   ....[9]....
        /*0280*/ 	.word	0xffffffff


	//   ....[10]....
        /*0284*/ 	.word	0xffffffff


	//   ....[11]....
        /*0288*/ 	.word	0xffffffff


	//   ....[12]....
        /*028c*/ 	.word	0xffffffff


	//   ....[13]....
        /*0290*/ 	.word	0xffffffff


	//   ....[14]....
        /*0294*/ 	.word	0xffffffff


	//   ....[15]....
        /*0298*/ 	.word	0xffffffff


	//   ....[16]....
        /*029c*/ 	.word	0xffffffff


	//   ....[17]....
        /*02a0*/ 	.word	0xffffffff


	//   ....[18]....
        /*02a4*/ 	.word	0xffffffff


	//   ....[19]....
        /*02a8*/ 	.word	0xffffffff


	//   ....[20]....
        /*02ac*/ 	.word	0xffffffff


	//   ....[21]....
        /*02b0*/ 	.word	0xffffffff


	//   ....[22]....
        /*02b4*/ 	.word	0xffffffff


	//   ....[23]....
        /*02b8*/ 	.word	0xffffffff


	//   ....[24]....
        /*02bc*/ 	.word	0xffffffff


	//   ....[25]....
        /*02c0*/ 	.word	0xffffffff


	//   ....[26]....
        /*02c4*/ 	.word	0xffffffff


	//   ....[27]....
        /*02c8*/ 	.word	0xffffffff


	//   ....[28]....
        /*02cc*/ 	.word	0xffffffff


	//   ....[29]....
        /*02d0*/ 	.word	0xffffffff


	//   ....[30]....
        /*02d4*/ 	.word	0xffffffff


	//   ....[31]....
        /*02d8*/ 	.word	0xffffffff


	//   ....[32]....
        /*02dc*/ 	.word	0xffffffff


	//   ....[33]....
        /*02e0*/ 	.word	0xffffffff


	//   ....[34]....
        /*02e4*/ 	.word	0xffffffff


	//   ....[35]....
        /*02e8*/ 	.word	0xffffffff


	//   ....[36]....
        /*02ec*/ 	.word	0xffffffff


	//   ....[37]....
        /*02f0*/ 	.word	0xffffffff


	//   ....[38]....
        /*02f4*/ 	.word	0xffffffff


	//   ....[39]....
        /*02f8*/ 	.word	0xffffffff


	//   ....[40]....
        /*02fc*/ 	.word	0xffffffff


	//   ....[41]....
        /*0300*/ 	.word	0xffffffff


	//   ....[42]....
        /*0304*/ 	.word	0xffffffff


	//   ....[43]....
        /*0308*/ 	.word	0xffffffff


	//   ....[44]....
        /*030c*/ 	.word	0xffffffff


	//   ....[45]....
        /*0310*/ 	.word	0xffffffff


	//   ....[46]....
        /*0314*/ 	.word	0xffffffff


	//   ....[47]....
        /*0318*/ 	.word	0xffffffff


	//   ....[48]....
        /*031c*/ 	.word	0xffffffff


	//   ....[49]....
        /*0320*/ 	.word	0xffffffff


	//   ....[50]....
        /*0324*/ 	.word	0xffffffff


	//   ....[51]....
        /*0328*/ 	.word	0xffffffff


	//   ....[52]....
        /*032c*/ 	.word	0xffffffff


	//   ....[53]....
        /*0330*/ 	.word	0xffffffff


	//   ....[54]....
        /*0334*/ 	.word	0xffffffff


	//   ....[55]....
        /*0338*/ 	.word	0xffffffff


	//   ....[56]....
        /*033c*/ 	.word	0xffffffff


	//   ....[57]....
        /*0340*/ 	.word	0xffffffff


	//   ....[58]....
        /*0344*/ 	.word	0xffffffff


	//   ....[59]....
        /*0348*/ 	.word	0xffffffff


	//   ....[60]....
        /*034c*/ 	.word	0xffffffff


	//   ....[61]....
        /*0350*/ 	.word	0xffffffff


	//   ....[62]....
        /*0354*/ 	.word	0xffffffff


	//   ....[63]....
        /*0358*/ 	.word	0xffffffff


	//   ....[64]....
        /*035c*/ 	.word	0xffffffff


	//   ....[65]....
        /*0360*/ 	.word	0xffffffff


	//   ....[66]....
        /*0364*/ 	.word	0xffffffff


	//   ....[67]....
        /*0368*/ 	.word	0xffffffff


	//   ....[68]....
        /*036c*/ 	.word	0x0500000f


	//   ....[69]....
        /*0370*/ 	.word	0x0500000f


	//   ....[70]....
        /*0374*/ 	.word	0x0500000f


	//   ....[71]....
        /*0378*/ 	.word	0x0500000f


	//   ....[72]....
        /*037c*/ 	.word	0x0500000f


	//   ....[73]....
        /*0380*/ 	.word	0x0500000f


	//   ....[74]....
        /*0384*/ 	.word	0x0500000f


	//   ....[75]....
        /*0388*/ 	.word	0x0500000f


	//   ....[76]....
        /*038c*/ 	.word	0x0500000f


	//   ....[77]....
        /*0390*/ 	.word	0x0500000f


	//   ....[78]....
        /*0394*/ 	.word	0x0500000f


	//   ....[79]....
        /*0398*/ 	.word	0x0500000f


	//   ....[80]....
        /*039c*/ 	.word	0x0500000f


	//   ....[81]....
        /*03a0*/ 	.word	0x0500000f


	//   ....[82]....
        /*03a4*/ 	.word	0x0500000f


	//   ....[83]....
        /*03a8*/ 	.word	0x0500000f


	//   ....[84]....
        /*03ac*/ 	.word	0x0500000f


	//   ....[85]....
        /*03b0*/ 	.word	0x0500000f


	//   ....[86]....
        /*03b4*/ 	.word	0x0500000f


	//----- nvinfo : EIATTR_COOP_GROUP_INSTR_OFFSETS
	.align		4
.L_1001:
        /*03b8*/ 	.byte	0x04, 0x28
        /*03ba*/ 	.short	(.L_1003 - .L_1002)


	//   ....[0]....
.L_1002:
        /*03bc*/ 	.word	0x00000070


	//   ....[1]....
        /*03c0*/ 	.word	0x00000140


	//   ....[2]....
        /*03c4*/ 	.word	0x00000190


	//   ....[3]....
        /*03c8*/ 	.word	0x000003a0


	//   ....[4]....
        /*03cc*/ 	.word	0x00000500


	//   ....[5]....
        /*03d0*/ 	.word	0x00000620


	//   ....[6]....
        /*03d4*/ 	.word	0x00000780


	//   ....[7]....
        /*03d8*/ 	.word	0x00001940


	//   ....[8]....
        /*03dc*/ 	.word	0x00003640


	//   ....[9]....
        /*03e0*/ 	.word	0x00004680


	//   ....[10]....
        /*03e4*/ 	.word	0x000051f0


	//   ....[11]....
        /*03e8*/ 	.word	0x00005210


	//   ....[12]....
        /*03ec*/ 	.word	0x00005680


	//   ....[13]....
        /*03f0*/ 	.word	0x000057b0


	//   ....[14]....
        /*03f4*/ 	.word	0x000059e0


	//   ....[15]....
        /*03f8*/ 	.word	0x00005b00


	//   ....[16]....
        /*03fc*/ 	.word	0x00006430


	//   ....[17]....
        /*0400*/ 	.word	0x000070d0


	//   ....[18]....
        /*0404*/ 	.word	0x00007c70


	//   ....[19]....
        /*0408*/ 	.word	0x00007fd0


	//   ....[20]....
        /*040c*/ 	.word	0x00008020


	//   ....[21]....
        /*0410*/ 	.word	0x000080c0


	//   ....[22]....
        /*0414*/ 	.word	0x000084a0


	//   ....[23]....
        /*0418*/ 	.word	0x00008510


	//   ....[24]....
        /*041c*/ 	.word	0x000096a0


	//   ....[25]....
        /*0420*/ 	.word	0x0000a310


	//   ....[26]....
        /*0424*/ 	.word	0x0000afa0


	//   ....[27]....
        /*0428*/ 	.word	0x0000afd0


	//   ....[28]....
        /*042c*/ 	.word	0x0000b210


	//   ....[29]....
        /*0430*/ 	.word	0x0000b3e0


	//   ....[30]....
        /*0434*/ 	.word	0x0000c3c0


	//   ....[31]....
        /*0438*/ 	.word	0x0000c400


	//   ....[32]....
        /*043c*/ 	.word	0x0000c430


	//   ....[33]....
        /*0440*/ 	.word	0x0000c490


	//   ....[34]....
        /*0444*/ 	.word	0x0000c4b0


	//   ....[35]....
        /*0448*/ 	.word	0x0000cfd0


	//   ....[36]....
        /*044c*/ 	.word	0x0000e1f0


	//   ....[37]....
        /*0450*/ 	.word	0x0000e220


	//   ....[38]....
        /*0454*/ 	.word	0x0000e250


	//   ....[39]....
        /*0458*/ 	.word	0x0000e270


	//   ....[40]....
        /*045c*/ 	.word	0x0000e8b0


	//   ....[41]....
        /*0460*/ 	.word	0x0000e8d0


	//   ....[42]....
        /*0464*/ 	.word	0x0000eb00


	//   ....[43]....
        /*0468*/ 	.word	0x0000eb20


	//   ....[44]....
        /*046c*/ 	.word	0x0000f4a0


	//   ....[45]....
        /*0470*/ 	.word	0x0000f4c0


	//   ....[46]....
        /*0474*/ 	.word	0x0000f700


	//   ....[47]....
        /*0478*/ 	.word	0x0000f720


	//   ....[48]....
        /*047c*/ 	.word	0x0000fa00


	//   ....[49]....
        /*0480*/ 	.word	0x00010790


	//   ....[50]....
        /*0484*/ 	.word	0x000110e0


	//   ....[51]....
        /*0488*/ 	.word	0x00011110


	//   ....[52]....
        /*048c*/ 	.word	0x00011220


	//   ....[53]....
        /*0490*/ 	.word	0x00011230


	//   ....[54]....
        /*0494*/ 	.word	0x000112b0


	//   ....[55]....
        /*0498*/ 	.word	0x000112c0


	//   ....[56]....
        /*049c*/ 	.word	0x000112d0


	//   ....[57]....
        /*04a0*/ 	.word	0x000112e0


	//   ....[58]....
        /*04a4*/ 	.word	0x00011cd0


	//   ....[59]....
        /*04a8*/ 	.word	0x00011d10


	//   ....[60]....
        /*04ac*/ 	.word	0x00011d90


	//   ....[61]....
        /*04b0*/ 	.word	0x00011e60


	//   ....[62]....
        /*04b4*/ 	.word	0x00012030


	//   ....[63]....
        /*04b8*/ 	.word	0x00012040


	//   ....[64]....
        /*04bc*/ 	.word	0x00012190


	//   ....[65]....
        /*04c0*/ 	.word	0x000121a0


	//   ....[66]....
        /*04c4*/ 	.word	0x00015a50


	//   ....[67]....
        /*04c8*/ 	.word	0x00015c40


	//   ....[68]....
        /*04cc*/ 	.word	0x000161a0


	//   ....[69]....
        /*04d0*/ 	.word	0x00016300


	//   ....[70]....
        /*04d4*/ 	.word	0x00016380


	//   ....[71]....
        /*04d8*/ 	.word	0x00016440


	//   ....[72]....
        /*04dc*/ 	.word	0x00016530


	//   ....[73]....
        /*04e0*/ 	.word	0x00016590


	//   ....[74]....
        /*04e4*/ 	.word	0x00016680


	//   ....[75]....
        /*04e8*/ 	.word	0x000166e0


	//   ....[76]....
        /*04ec*/ 	.word	0x00016780


	//   ....[77]....
        /*04f0*/ 	.word	0x00016860


	//   ....[78]....
        /*04f4*/ 	.word	0x00016910


	//   ....[79]....
        /*04f8*/ 	.word	0x00016bf0


	//   ....[80]....
        /*04fc*/ 	.word	0x00016c40


	//   ....[81]....
        /*0500*/ 	.word	0x00016da0


	//   ....[82]....
        /*0504*/ 	.word	0x00016ef0


	//   ....[83]....
        /*0508*/ 	.word	0x000170c0


	//   ....[84]....
        /*050c*/ 	.word	0x00017110


	//   ....[85]....
        /*0510*/ 	.word	0x00017430


	//   ....[86]....
        /*0514*/ 	.word	0x00017550


	//----- nvinfo : EIATTR_REG_RECONFIG
	.align		4
.L_1003:
        /*0518*/ 	.byte	0x01, 0x54
	.zero		2


	//----- nvinfo : EIATTR_SYSCALL_OFFSETS
	.align		4
        /*051c*/ 	.byte	0x04, 0x46
        /*051e*/ 	.short	(.L_1005 - .L_1004)


	//   ....[0]....
.L_1004:
        /*0520*/ 	.word	0x000037f0


	//   ....[1]....
        /*0524*/ 	.word	0x00010390


	//   ....[2]....
        /*0528*/ 	.word	0x000104e0


	//   ....[3]....
        /*052c*/ 	.word	0x000105d0


	//   ....[4]....
        /*0530*/ 	.word	0x00010d30


	//   ....[5]....
        /*0534*/ 	.word	0x00011630


	//----- nvinfo : EIATTR_MBARRIER_INSTR_OFFSETS
	.align		4
.L_1005:
        /*0538*/ 	.byte	0x04, 0x39
        /*053a*/ 	.short	(.L_1007 - .L_1006)


	//   ....[0]....
.L_1006:
        /*053c*/ 	.word	0x00000280
        /*0540*/ 	.word	0x000000ff
        /*0544*/ 	.word	0x00038800
        /*0548*/ 	.short	0x0100
        /*054a*/ 	.byte	0x08
	.zero		1


	//   ....[1]....
        /*054c*/ 	.word	0x00000290
        /*0550*/ 	.word	0x000000ff
        /*0554*/ 	.word	0x00038810
        /*0558*/ 	.short	0x0100
        /*055a*/ 	.byte	0x08
	.zero		1


	//   ....[2]....
        /*055c*/ 	.word	0x000002a0
        /*0560*/ 	.word	0x000000ff
        /*0564*/ 	.word	0x00038820
        /*0568*/ 	.short	0x0100
        /*056a*/ 	.byte	0x08
	.zero		1


	//   ....[3]....
        /*056c*/ 	.word	0x00000350
        /*0570*/ 	.word	0x000000ff
        /*0574*/ 	.word	0x00038830
        /*0578*/ 	.short	0x0100
        /*057a*/ 	.byte	0x06
	.zero		1


	//   ....[4]....
        /*057c*/ 	.word	0x00000360
        /*0580*/ 	.word	0x000000ff
        /*0584*/ 	.word	0x00038840
        /*0588*/ 	.short	0x0100
        /*058a*/ 	.byte	0x06
	.zero		1


	//   ....[5]....
        /*058c*/ 	.word	0x00000370
        /*0590*/ 	.word	0x000000ff
        /*0594*/ 	.word	0x00038838
        /*0598*/ 	.short	0x0100
        /*059a*/ 	.byte	0x06
	.zero		1


	//   ....[6]....
        /*059c*/ 	.word	0x00000380
        /*05a0*/ 	.word	0x000000ff
        /*05a4*/ 	.word	0x00038848
        /*05a8*/ 	.short	0x0100
        /*05aa*/ 	.byte	0x06
	.zero		1


	//   ....[7]....
        /*05ac*/ 	.word	0x000004b0
        /*05b0*/ 	.word	0x000000ff
        /*05b4*/ 	.word	0x00038850
        /*05b8*/ 	.short	0x0100
        /*05ba*/ 	.byte	0x08
	.zero		1


	//   ....[8]....
        /*05bc*/ 	.word	0x000004c0
        /*05c0*/ 	.word	0x000000ff
        /*05c4*/ 	.word	0x00038860
        /*05c8*/ 	.short	0x0100
        /*05ca*/ 	.byte	0x08
	.zero		1


	//   ....[9]....
        /*05cc*/ 	.word	0x000004d0
        /*05d0*/ 	.word	0x000000ff
        /*05d4*/ 	.word	0x00038858
        /*05d8*/ 	.short	0x0100
        /*05da*/ 	.byte	0x08
	.zero		1


	//   ....[10]....
        /*05dc*/ 	.word	0x000004e0
        /*05e0*/ 	.word	0x000000ff
        /*05e4*/ 	.word	0x00038868
        /*05e8*/ 	.short	0x0100
        /*05ea*/ 	.byte	0x08
	.zero		1


	//   ....[11]....
        /*05ec*/ 	.word	0x000005d0
        /*05f0*/ 	.word	0x000000ff
        /*05f4*/ 	.word	0x00038870
        /*05f8*/ 	.short	0x0100
        /*05fa*/ 	.byte	0x06
	.zero		1


	//   ....[12]....
        /*05fc*/ 	.word	0x000005e0
        /*0600*/ 	.word	0x000000ff
        /*0604*/ 	.word	0x00038880
        /*0608*/ 	.short	0x0100
        /*060a*/ 	.byte	0x06
	.zero		1


	//   ....[13]....
        /*060c*/ 	.word	0x000005f0
        /*0610*/ 	.word	0x000000ff
        /*0614*/ 	.word	0x00038878
        /*0618*/ 	.short	0x0100
        /*061a*/ 	.byte	0x06
	.zero		1


	//   ....[14]....
        /*061c*/ 	.word	0x00000600
        /*0620*/ 	.word	0x000000ff
        /*0624*/ 	.word	0x00038888
        /*0628*/ 	.short	0x0100
        /*062a*/ 	.byte	0x06
	.zero		1


	//   ....[15]....
        /*062c*/ 	.word	0x00000730
        /*0630*/ 	.word	0x000000ff
        /*0634*/ 	.word	0x00038890
        /*0638*/ 	.short	0x0100
        /*063a*/ 	.byte	0x08
	.zero		1


	//   ....[16]....
        /*063c*/ 	.word	0x00000740
        /*0640*/ 	.word	0x000000ff
        /*0644*/ 	.word	0x000388a0
        /*0648*/ 	.short	0x0100
        /*064a*/ 	.byte	0x08
	.zero		1


	//   ....[17]....
        /*064c*/ 	.word	0x00000750
        /*0650*/ 	.word	0x000000ff
        /*0654*/ 	.word	0x00038898
        /*0658*/ 	.short	0x0100
        /*065a*/ 	.byte	0x08
	.zero		1


	//   ....[18]....
        /*065c*/ 	.word	0x00000760
        /*0660*/ 	.word	0x000000ff
        /*0664*/ 	.word	0x000388a8
        /*0668*/ 	.short	0x0100
        /*066a*/ 	.byte	0x08
	.zero		1


	//   ....[19]....
        /*066c*/ 	.word	0x00000890
        /*0670*/ 	.word	0x000000ff
        /*0674*/ 	.word	0x000388b0
        /*0678*/ 	.short	0x0100
        /*067a*/ 	.byte	0x08
	.zero		1


	//   ....[20]....
        /*067c*/ 	.word	0x000008a0
        /*0680*/ 	.word	0x000000ff
        /*0684*/ 	.word	0x000388c0
        /*0688*/ 	.short	0x0100
        /*068a*/ 	.byte	0x08
	.zero		1


	//   ....[21]....
        /*068c*/ 	.word	0x000008b0
        /*0690*/ 	.word	0x000000ff
        /*0694*/ 	.word	0x000388b8
        /*0698*/ 	.short	0x0100
        /*069a*/ 	.byte	0x08
	.zero		1


	//   ....[22]....
        /*069c*/ 	.word	0x000008c0
        /*06a0*/ 	.word	0x000000ff
        /*06a4*/ 	.word	0x000388c8
        /*06a8*/ 	.short	0x0100
        /*06aa*/ 	.byte	0x08
	.zero		1


	//   ....[23]....
        /*06ac*/ 	.word	0x00001cf0
        /*06b0*/ 	.word	0x00000000
        /*06b4*/ 	.word	0x00000000
        /*06b8*/ 	.short	0x0101
        /*06ba*/ 	.byte	0x3f
	.zero		1


	//   ....[24]....
        /*06bc*/ 	.word	0x000027c0
        /*06c0*/ 	.word	0x00000000
        /*06c4*/ 	.word	0x00000000
        /*06c8*/ 	.short	0x0101
        /*06ca*/ 	.byte	0x3f
	.zero		1


	//   ....[25]....
        /*06cc*/ 	.word	0x00003870
        /*06d0*/ 	.word	0x00000011
        /*06d4*/ 	.word	0x00038800
        /*06d8*/ 	.short	0x010a
        /*06da*/ 	.byte	0x3f
	.zero		1


	//   ....[26]....
        /*06dc*/ 	.word	0x000038d0
        /*06e0*/ 	.word	0x00000006
        /*06e4*/ 	.word	0x00038830
        /*06e8*/ 	.short	0x010a
        /*06ea*/ 	.byte	0x3f
	.zero		1


	//   ....[27]....
        /*06ec*/ 	.word	0x00003940
        /*06f0*/ 	.word	0x00000006
        /*06f4*/ 	.word	0x00038830
        /*06f8*/ 	.short	0x010a
        /*06fa*/ 	.byte	0x3f
	.zero		1


	//   ....[28]....
        /*06fc*/ 	.word	0x00003bc0
        /*0700*/ 	.word	0x00000011
        /*0704*/ 	.word	0x00038810
        /*0708*/ 	.short	0x010a
        /*070a*/ 	.byte	0x3f
	.zero		1


	//   ....[29]....
        /*070c*/ 	.word	0x00003c00
        /*0710*/ 	.word	0x00000006
        /*0714*/ 	.word	0x00038850
        /*0718*/ 	.short	0x010a
        /*071a*/ 	.byte	0x3f
	.zero		1


	//   ....[30]....
        /*071c*/ 	.word	0x00003cd0
        /*0720*/ 	.word	0x00000006
        /*0724*/ 	.word	0x00038850
        /*0728*/ 	.short	0x010a
        /*072a*/ 	.byte	0x3f
	.zero		1


	//   ....[31]....
        /*072c*/ 	.word	0x00005d30
        /*0730*/ 	.word	0x00000018
        /*0734*/ 	.word	0x00000000
        /*0738*/ 	.short	0x0101
        /*073a*/ 	.byte	0x3f
	.zero		1


	//   ....[32]....
        /*073c*/ 	.word	0x00006450
        /*0740*/ 	.word	0x00000006
        /*0744*/ 	.word	0x00000000
        /*0748*/ 	.short	0x0101
        /*074a*/ 	.byte	0x3f
	.zero		1


	//   ....[33]....
        /*074c*/ 	.word	0x00006570
        /*0750*/ 	.word	0x00000009
        /*0754*/ 	.word	0x00038830
        /*0758*/ 	.short	0x010a
        /*075a*/ 	.byte	0x3f
	.zero		1


	//   ....[34]....
        /*075c*/ 	.word	0x000065c0
        /*0760*/ 	.word	0x00000009
        /*0764*/ 	.word	0x00038830
        /*0768*/ 	.short	0x010a
        /*076a*/ 	.byte	0x3f
	.zero		1


	//   ....[35]....
        /*076c*/ 	.word	0x00006760
        /*0770*/ 	.word	0x00000009
        /*0774*/ 	.word	0x00038850
        /*0778*/ 	.short	0x010a
        /*077a*/ 	.byte	0x3f
	.zero		1


	//   ....[36]....
        /*077c*/ 	.word	0x000067a0
        /*0780*/ 	.word	0x00000009
        /*0784*/ 	.word	0x00038850
        /*0788*/ 	.short	0x010a
        /*078a*/ 	.byte	0x3f
	.zero		1


	//   ....[37]....
        /*078c*/ 	.word	0x00008760
        /*0790*/ 	.word	0x00000098
        /*0794*/ 	.word	0x00000000
        /*0798*/ 	.short	0x0101
        /*079a*/ 	.byte	0x3f
	.zero		1


	//   ....[38]....
        /*079c*/ 	.word	0x000096c0
        /*07a0*/ 	.word	0x00000009
        /*07a4*/ 	.word	0x00000000
        /*07a8*/ 	.short	0x0101
        /*07aa*/ 	.byte	0x3f
	.zero		1


	//   ....[39]....
        /*07ac*/ 	.word	0x000097d0
        /*07b0*/ 	.word	0x00000009
        /*07b4*/ 	.word	0x00038830
        /*07b8*/ 	.short	0x010a
        /*07ba*/ 	.byte	0x3f
	.zero		1


	//   ....[40]....
        /*07bc*/ 	.word	0x00009820
        /*07c0*/ 	.word	0x00000009
        /*07c4*/ 	.word	0x00038830
        /*07c8*/ 	.short	0x010a
        /*07ca*/ 	.byte	0x3f
	.zero		1


	//   ....[41]....
        /*07cc*/ 	.word	0x000099a0
        /*07d0*/ 	.word	0x00000009
        /*07d4*/ 	.word	0x00038850
        /*07d8*/ 	.short	0x010a
        /*07da*/ 	.byte	0x3f
	.zero		1


	//   ....[42]....
        /*07dc*/ 	.word	0x000099e0
        /*07e0*/ 	.word	0x00000009
        /*07e4*/ 	.word	0x00038850
        /*07e8*/ 	.short	0x010a
        /*07ea*/ 	.byte	0x3f
	.zero		1


	//   ....[43]....
        /*07ec*/ 	.word	0x0000b780
        /*07f0*/ 	.word	0x00000099
        /*07f4*/ 	.word	0x00000000
        /*07f8*/ 	.short	0x0101
        /*07fa*/ 	.byte	0x3f
	.zero		1


	//   ....[44]....
        /*07fc*/ 	.word	0x0000c3e0
        /*0800*/ 	.word	0x00000009
        /*0804*/ 	.word	0x00000000
        /*0808*/ 	.short	0x0101
        /*080a*/ 	.byte	0x3f
	.zero		1


	//   ....[45]....
        /*080c*/ 	.word	0x0000e8a0
        /*0810*/ 	.word	0x00000000
        /*0814*/ 	.word	0x00000000
        /*0818*/ 	.short	0x0101
        /*081a*/ 	.byte	0x3f
	.zero		1


	//   ....[46]....
        /*081c*/ 	.word	0x000109c0
        /*0820*/ 	.word	0x00000000
        /*0824*/ 	.word	0x00038840
        /*0828*/ 	.short	0x010a
        /*082a*/ 	.byte	0x3f
	.zero		1


	//   ....[47]....
        /*082c*/ 	.word	0x00011400
        /*0830*/ 	.word	0x00000011
        /*0834*/ 	.word	0x00038800
        /*0838*/ 	.short	0x0107
        /*083a*/ 	.byte	0x3f
	.zero		1


	//   ....[48]....
        /*083c*/ 	.word	0x000114a0
        /*0840*/ 	.word	0x00000011
        /*0844*/ 	.word	0x00038800
        /*0848*/ 	.short	0x0101
        /*084a*/ 	.byte	0x3f
	.zero		1


	//   ....[49]....
        /*084c*/ 	.word	0x000123c0
        /*0850*/ 	.word	0x00000011
        /*0854*/ 	.word	0x00038810
        /*0858*/ 	.short	0x0107
        /*085a*/ 	.byte	0x3f
	.zero		1


	//   ....[50]....
        /*085c*/ 	.word	0x000124c0
        /*0860*/ 	.word	0x00000011
        /*0864*/ 	.word	0x00038810
        /*0868*/ 	.short	0x0101
        /*086a*/ 	.byte	0x3f
	.zero		1


	//   ....[51]....
        /*086c*/ 	.word	0x000124e0
        /*0870*/ 	.word	0x00000011
        /*0874*/ 	.word	0x00038820
        /*0878*/ 	.short	0x010a
        /*087a*/ 	.byte	0x3f
	.zero		1


	//   ....[52]....
        /*087c*/ 	.word	0x000125b0
        /*0880*/ 	.word	0x00000000
        /*0884*/ 	.word	0x00038860
        /*0888*/ 	.short	0x010a
        /*088a*/ 	.byte	0x3f
	.zero		1


	//   ....[53]....
        /*088c*/ 	.word	0x00013180
        /*0890*/ 	.word	0x00000003
        /*0894*/ 	.word	0x00038840
        /*0898*/ 	.short	0x010a
        /*089a*/ 	.byte	0x3f
	.zero		1


	//   ....[54]....
        /*089c*/ 	.word	0x000133a0
        /*08a0*/ 	.word	0x00000003
        /*08a4*/ 	.word	0x00038860
        /*08a8*/ 	.short	0x010a
        /*08aa*/ 	.byte	0x3f
	.zero		1


	//   ....[55]....
        /*08ac*/ 	.word	0x00013f30
        /*08b0*/ 	.word	0x00000004
        /*08b4*/ 	.word	0x00038840
        /*08b8*/ 	.short	0x010a
        /*08ba*/ 	.byte	0x3f
	.zero		1


	//   ....[56]....
        /*08bc*/ 	.word	0x00014150
        /*08c0*/ 	.word	0x00000004
        /*08c4*/ 	.word	0x00038860
        /*08c8*/ 	.short	0x010a
        /*08ca*/ 	.byte	0x3f
	.zero		1


	//   ....[57]....
        /*08cc*/ 	.word	0x00014c80
        /*08d0*/ 	.word	0x00000004
        /*08d4*/ 	.word	0x00038840
        /*08d8*/ 	.short	0x010a
        /*08da*/ 	.byte	0x3f
	.zero		1


	//   ....[58]....
        /*08dc*/ 	.word	0x00014ea0
        /*08e0*/ 	.word	0x00000004
        /*08e4*/ 	.word	0x00038860
        /*08e8*/ 	.short	0x010a
        /*08ea*/ 	.byte	0x3f
	.zero		1


	//   ....[59]....
        /*08ec*/ 	.word	0x00015bc0
        /*08f0*/ 	.word	0x00000000
        /*08f4*/ 	.word	0x00038820
        /*08f8*/ 	.short	0x010a
        /*08fa*/ 	.byte	0x3f
	.zero		1


	//   ....[60]....
        /*08fc*/ 	.word	0x00015db0
        /*0900*/ 	.word	0x00000006
        /*0904*/ 	.word	0x00000000
        /*0908*/ 	.short	0x010a
        /*090a*/ 	.byte	0x3f
	.zero		1


	//   ....[61]....
        /*090c*/ 	.word	0x00015de0
        /*0910*/ 	.word	0x00000007
        /*0914*/ 	.word	0x00000000
        /*0918*/ 	.short	0x010a
        /*091a*/ 	.byte	0x3f
	.zero		1


	//   ....[62]....
        /*091c*/ 	.word	0x00015e40
        /*0920*/ 	.word	0x00000004
        /*0924*/ 	.word	0x00000000
        /*0928*/ 	.short	0x010a
        /*092a*/ 	.byte	0x3f
	.zero		1


	//   ....[63]....
        /*092c*/ 	.word	0x00015e70
        /*0930*/ 	.word	0x00000003
        /*0934*/ 	.word	0x00000000
        /*0938*/ 	.short	0x010a
        /*093a*/ 	.byte	0x3f
	.zero		1


	//   ....[64]....
        /*093c*/ 	.word	0x00015ed0
        /*0940*/ 	.word	0x00000011
        /*0944*/ 	.word	0x00038800
        /*0948*/ 	.short	0x010a
        /*094a*/ 	.byte	0x3f
	.zero		1


	//   ....[65]....
        /*094c*/ 	.word	0x00015f20
        /*0950*/ 	.word	0x00000006
        /*0954*/ 	.word	0x00038830
        /*0958*/ 	.short	0x010a
        /*095a*/ 	.byte	0x3f
	.zero		1


	//   ....[66]....
        /*095c*/ 	.word	0x00015f70
        /*0960*/ 	.word	0x00000011
        /*0964*/ 	.word	0x00038810
        /*0968*/ 	.short	0x010a
        /*096a*/ 	.byte	0x3f
	.zero		1


	//   ....[67]....
        /*096c*/ 	.word	0x00015fc0
        /*0970*/ 	.word	0x00000006
        /*0974*/ 	.word	0x00038850
        /*0978*/ 	.short	0x010a
        /*097a*/ 	.byte	0x3f
	.zero		1


	//   ....[68]....
        /*097c*/ 	.word	0x00016010
        /*0980*/ 	.word	0x00000009
        /*0984*/ 	.word	0x00038830
        /*0988*/ 	.short	0x010a
        /*098a*/ 	.byte	0x3f
	.zero		1


	//   ....[69]....
        /*098c*/ 	.word	0x00016060
        /*0990*/ 	.word	0x00000009
        /*0994*/ 	.word	0x00038850
        /*0998*/ 	.short	0x010a
        /*099a*/ 	.byte	0x3f
	.zero		1


	//   ....[70]....
        /*099c*/ 	.word	0x000160b0
        /*09a0*/ 	.word	0x00000009
        /*09a4*/ 	.word	0x00038830
        /*09a8*/ 	.short	0x010a
        /*09aa*/ 	.byte	0x3f
	.zero		1


	//   ....[71]....
        /*09ac*/ 	.word	0x00016100
        /*09b0*/ 	.word	0x00000009
        /*09b4*/ 	.word	0x00038850
        /*09b8*/ 	.short	0x010a
        /*09ba*/ 	.byte	0x3f
	.zero		1


	//   ....[72]....
        /*09bc*/ 	.word	0x00016250
        /*09c0*/ 	.word	0x00000000
        /*09c4*/ 	.word	0x00038840
        /*09c8*/ 	.short	0x010a
        /*09ca*/ 	.byte	0x3f
	.zero		1


	//   ....[73]....
        /*09cc*/ 	.word	0x00017150
        /*09d0*/ 	.word	0x00000011
        /*09d4*/ 	.word	0x00038820
        /*09d8*/ 	.short	0x010a
        /*09da*/ 	.byte	0x3f
	.zero		1


	//   ....[74]....
        /*09dc*/ 	.word	0x000171a0
        /*09e0*/ 	.word	0x00000000
        /*09e4*/ 	.word	0x00038860
        /*09e8*/ 	.short	0x010a
        /*09ea*/ 	.byte	0x3f
	.zero		1


	//   ....[75]....
        /*09ec*/ 	.word	0x000171f0
        /*09f0*/ 	.word	0x00000003
        /*09f4*/ 	.word	0x00038840
        /*09f8*/ 	.short	0x010a
        /*09fa*/ 	.byte	0x3f
	.zero		1


	//   ....[76]....
        /*09fc*/ 	.word	0x00017240
        /*0a00*/ 	.word	0x00000003
        /*0a04*/ 	.word	0x00038860
        /*0a08*/ 	.short	0x010a
        /*0a0a*/ 	.byte	0x3f
	.zero		1


	//   ....[77]....
        /*0a0c*/ 	.word	0x00017290
        /*0a10*/ 	.word	0x00000004
        /*0a14*/ 	.word	0x00038840
        /*0a18*/ 	.short	0x010a
        /*0a1a*/ 	.byte	0x3f
	.zero		1


	//   ....[78]....
        /*0a1c*/ 	.word	0x000172e0
        /*0a20*/ 	.word	0x00000004
        /*0a24*/ 	.word	0x00038860
        /*0a28*/ 	.short	0x010a
        /*0a2a*/ 	.byte	0x3f
	.zero		1


	//   ....[79]....
        /*0a2c*/ 	.word	0x00017330
        /*0a30*/ 	.word	0x00000004
        /*0a34*/ 	.word	0x00038840
        /*0a38*/ 	.short	0x010a
        /*0a3a*/ 	.byte	0x3f
	.zero		1


	//   ....[80]....
        /*0a3c*/ 	.word	0x00017380
        /*0a40*/ 	.word	0x00000004
        /*0a44*/ 	.word	0x00038860
        /*0a48*/ 	.short	0x010a
        /*0a4a*/ 	.byte	0x3f
	.zero		1


	//   ....[81]....
        /*0a4c*/ 	.word	0x00017470
        /*0a50*/ 	.word	0x00000000
        /*0a54*/ 	.word	0x00038820
        /*0a58*/ 	.short	0x010a
        /*0a5a*/ 	.byte	0x3f
	.zero		1


	//   ....[82]....
        /*0a5c*/ 	.word	0x00017610
        /*0a60*/ 	.word	0x00000006
        /*0a64*/ 	.word	0x00000000
        /*0a68*/ 	.short	0x010a
        /*0a6a*/ 	.byte	0x3f
	.zero		1


	//   ....[83]....
        /*0a6c*/ 	.word	0x00017660
        /*0a70*/ 	.word	0x00000007
        /*0a74*/ 	.word	0x00000000
        /*0a78*/ 	.short	0x010a
        /*0a7a*/ 	.byte	0x3f
	.zero		1


	//   ....[84]....
        /*0a7c*/ 	.word	0x000176b0
        /*0a80*/ 	.word	0x00000004
        /*0a84*/ 	.word	0x00000000
        /*0a88*/ 	.short	0x010a
        /*0a8a*/ 	.byte	0x3f
	.zero		1


	//----- nvinfo : EIATTR_NUM_MBARRIERS
	.align		4
.L_1007:
        /*0a8c*/ 	.byte	0x03, 0x38
        /*0a8e*/ 	.short	0x0017


	//----- nvinfo : EIATTR_EXIT_INSTR_OFFSETS
	.align		4
        /*0a90*/ 	.byte	0x04, 0x1c
        /*0a92*/ 	.short	(.L_1009 - .L_1008)


	//   ....[0]....
.L_1008:
        /*0a94*/ 	.word	0x00000a30


	//   ....[1]....
        /*0a98*/ 	.word	0x0000f980


	//   ....[2]....
        /*0a9c*/ 	.word	0x00015ec0


	//----- nvinfo : EIATTR_MAX_THREADS
	.align		4
.L_1009:
        /*0aa0*/ 	.byte	0x04, 0x05
        /*0aa2*/ 	.short	(.L_1011 - .L_1010)
.L_1010:
        /*0aa4*/ 	.word	0x00000180
        /*0aa8*/ 	.word	0x00000001
        /*0aac*/ 	.word	0x00000001


	//----- nvinfo : EIATTR_CRS_STACK_SIZE
	.align		4
.L_1011:
        /*0ab0*/ 	.byte	0x04, 0x1e
        /*0ab2*/ 	.short	(.L_1013 - .L_1012)
.L_1012:
        /*0ab4*/ 	.word	0x00000000


	//----- nvinfo : EIATTR_CBANK_PARAM_SIZE
	.align		4
.L_1013:
        /*0ab8*/ 	.byte	0x03, 0x19
        /*0aba*/ 	.short	0x0bf0


	//----- nvinfo : EIATTR_PARAM_CBANK
	.align		4
        /*0abc*/ 	.byte	0x04, 0x0a
        /*0abe*/ 	.short	(.L_1015 - .L_1014)
	.align		4
.L_1014:
        /*0ac0*/ 	.word	index@(.nv.constant0._ZN7cutlass13device_kernelIN5flash11enable_sm90INS1_16FlashAttnFwdSm90INS1_25CollectiveMainloopFwdSm90ILi2EN4cute5tupleIJNS5_1CILi1EEES8_S8_EEENS6_IJNS7_ILi64EEESA_SA_EEELi512ENS_6half_tEfNS_4arch4Sm90ELb1ELb0ELb0ELb0ELb0ELb0ELb1ELb0ELb0ELb1ELb0ELb0EEENS1_21CollectiveEpilogueFwdINS6_IJSA_NS7_ILi512EEESA_EEES9_SC_SE_Li256ELb0ELb1ELb0ELb0EEENS1_30DynamicPersistentTileSchedulerILi256ELi128ELb0ELb1ELb1EEEEEEEEEvNT_6ParamsE)
        /*0ac4*/ 	.short	0x0210
        /*0ac6*/ 	.short	0x0bf0


	//----- nvinfo : EIATTR_SW_WAR
	.align		4
.L_1015:
        /*0ac8*/ 	.byte	0x04, 0x36
        /*0aca*/ 	.short	(.L_1017 - .L_1016)
.L_1016:
        /*0acc*/ 	.word	0x00000008
.L_1017:


//--------------------- .nv.info._ZN7cutlass13device_kernelIN5flash11enable_sm90INS1_16FlashAttnFwdSm90INS1_25CollectiveMainloopFwdSm90ILi2EN4cute5tupleIJNS5_1CILi1EEES8_S8_EEENS6_IJNS7_ILi64EEESA_SA_EEELi512ENS_6half_tEfNS_4arch4Sm90ELb1ELb0ELb0ELb1ELb0ELb0ELb0ELb0ELb0ELb1ELb0ELb0EEENS1_21CollectiveEpilogueFwdINS6_IJSA_NS7_ILi512EEESA_EEES9_SC_SE_Li256ELb1ELb1ELb0ELb0EEENS1_36VarlenDynamicPersistentTileSchedulerILi64ELi64ELi256ELi128ELb0ELb1ELb1ELb1ELb1ELb1EEEEEEEEEvNT_6ParamsE --------------------------
	.section	.nv.info._ZN7cutlass13device_kernelIN5flash11enable_sm90INS1_16FlashAttnFwdSm90INS1_25CollectiveMainloopFwdSm90ILi2EN4cute5tupleIJNS5_1CILi1EEES8_S8_EEENS6_IJNS7_ILi64EEESA_SA_EEELi512ENS_6half_tEfNS_4arch4Sm90ELb1ELb0ELb0ELb1ELb0ELb0ELb0ELb0ELb0ELb1ELb0ELb0EEENS1_21CollectiveEpilogueFwdINS6_IJSA_NS7_ILi512EEESA_EEES9_SC_SE_Li256ELb1ELb1ELb0ELb0EEENS1_36VarlenDynamicPersistentTileSchedulerILi64ELi64ELi256ELi128ELb0ELb1ELb1ELb1ELb1ELb1EEEEEEEEEvNT_6ParamsE,"",@"SHT_CUDA_INFO"
	.sectionflags	@""
	.align	4


	//----- nvinfo : EIATTR_CUDA_API_VERSION
	.align		4
        /*0000*/ 	.byte	0x04, 0x37
        /*0002*/ 	.short	(.L_1019 - .L_1018)
.L_1018:
        /*0004*/ 	.word	0x00000082


	//----- nvinfo : EIATTR_KPARAM_INFO
	.align		4
.L_1019:
        /*0008*/ 	.byte	0x04, 0x17
        /*000a*/ 	.short	(.L_1021 - .L_1020)
.L_1020:
        /*000c*/ 	.word	0x00000000
        /*0010*/ 	.short	0x0000
        /*0012*/ 	.short	0x0070
        /*0014*/ 	.byte	0x00, 0xf0, 0x01, 0x2a


	//----- nvinfo : EIATTR_SPARSE_MMA_MASK
	.align		4
.L_1021:
        /*0018*/ 	.byte	0x03, 0x50
        /*001a*/ 	.short	0x0000


	//----- nvinfo : EIATTR_MAXREG_COUNT
	.align		4
        /*001c*/ 	.byte	0x03, 0x1b
        /*001e*/ 	.short	0x00a8


	//----- nvinfo : EIATTR_NUM_BARRIERS
	.align		4
        /*0020*/ 	.byte	0x02, 0x4c
        /*0022*/ 	.byte	0x10
	.zero		1


	//----- nvinfo : EIATTR_EXTERNS
	.align		4
        /*0024*/ 	.byte	0x04, 0x0f
        /*0026*/ 	.short	(.L_1023 - .L_1022)


	//   ....[0]....
	.align		4
.L_1022:
        /*0028*/ 	.word	index@(__assertfail)


	//----- nvinfo : EIATTR_ANNOTATIONS
	.align		4
.L_1023:
        /*002c*/ 	.byte	0x04, 0x55
        /*002e*/ 	.short	(.L_1025 - .L_1024)


	//   ....[0]....
.L_1024:
        /* <DEDUP_REMOVED lines=79> */


	//----- nvinfo : EIATTR_MERCURY_ISA_VERSION
	.align		4
.L_1025:
        /*0508*/ 	.byte	0x03, 0x5f
        /*050a*/ 	.short	0x0101


	//----- nvinfo : EIATTR_UNUSED_LOAD_BYTE_OFFSET
	.align		4
        /*050c*/ 	.byte	0x04, 0x44
        /*050e*/ 	.short	(.L_1027 - .L_1026)


	//   ....[0]....
.L_1026:
        /*0510*/ 	.word	0x00000a20
        /*0514*/ 	.word	0x0000fff0


	//   ....[1]....
        /*0518*/ 	.word	0x00009300
        /*051c*/ 	.word	0x0000fff0


	//----- nvinfo : EIATTR_INT_WARP_WIDE_INSTR_OFFSETS
	.align		4
.L_1027:
        /*0520*/ 	.byte	0x04, 0x31
        /*0522*/ 	.short	(.L_1029 - .L_1028)


	//   ....[0]....
.L_1028:
        /*0524*/ 	.word	0x00000130


	//   ....[1]....
        /*0528*/ 	.word	0x00000170


	//   ....[2]....
        /*052c*/ 	.word	0x000001e0


	//   ....[3]....
        /*0530*/ 	.word	0x0000d5a0


	//   ....[4]....
        /*0534*/ 	.word	0x0000d630


	//   ....[5]....
        /*0538*/ 	.word	0x000122e0


	//   ....[6]....
        /*053c*/ 	.word	0x00012370


	//----- nvinfo : EIATTR_COOP_GROUP_MASK_REGIDS
	.align		4
.L_1029:
        /*0540*/ 	.byte	0x04, 0x29
        /*0542*/ 	.short	(.L_1031 - .L_1030)


	//   ....[0]....
.L_1030:
        /*0544*/ 	.word	0xffffffff


	//   ....[1]....
        /*0548*/ 	.word	0xffffffff


	//   ....[2]....
        /*054c*/ 	.word	0xffffffff


	//   ....[3]....
        /*0550*/ 	.word	0xffffffff


	//   ....[4]....
        /*0554*/ 	.word	0xffffffff


	//   ....[5]....
        /*0558*/ 	.word	0xffffffff


	//   ....[6]....
        /*055c*/ 	.word	0xffffffff


	//   ....[7]....
        /*0560*/ 	.word	0xffffffff


	//   ....[8]....
        /*0564*/ 	.word	0xffffffff


	//   ....[9]....
        /*0568*/ 	.word	0xffffffff


	//   ....[10]....
        /*056c*/ 	.word	0xffffffff


	//   ....[11]....
        /*0570*/ 	.word	0xffffffff


	//   ....[12]....
        /*0574*/ 	.word	0xffffffff


	//   ....[13]....
        /*0578*/ 	.word	0xffffffff


	//   ....[14]....
        /*057c*/ 	.word	0xffffffff


	//   ....[15]....
        /*0580*/ 	.word	0xffffffff


	//   ....[16]....
        /*0584*/ 	.word	0xffffffff


	//   ....[17]....
        /*0588*/ 	.word	0xffffffff


	//   ....[18]....
        /*058c*/ 	.word	0xffffffff


	//   ....[19]....
        /*0590*/ 	.word	0xffffffff


	//   ....[20]....
        /*0594*/ 	.word	0xffffffff


	//   ....[21]....
        /*0598*/ 	.word	0xffffffff


	//   ....[22]....
        /*059c*/ 	.word	0xffffffff


	//   ....[23]....
        /*05a0*/ 	.word	0xffffffff


	//   ....[24]....
        /*05a4*/ 	.word	0xffffffff


	//   ....[25]....
        /*05a8*/ 	.word	0xffffffff


	//   ....[26]....
        /*05ac*/ 	.word	0xffffffff


	//   ....[27]....
        /*05b0*/ 	.word	0xffffffff


	//   ....[28]....
        /*05b4*/ 	.word	0xffffffff


	//   ....[29]....
        /*05b8*/ 	.word	0xffffffff


	//   ....[30]....
        /*05bc*/ 	.word	0xffffffff


	//   ....[31]....
        /*05c0*/ 	.word	0xffffffff


	//   ....[32]....
        /*05c4*/ 	.word	0xffffffff


	//   ....[33]....
        /*05c8*/ 	.word	0xffffffff


	//   ....[34]....
        /*05cc*/ 	.word	0xffffffff


	//   ....[35]....
        /*05d0*/ 	.word	0xffffffff


	//   ....[36]....
        /*05d4*/ 	.word	0xffffffff


	//   ....[37]....
        /*05d8*/ 	.word	0xffffffff


	//   ....[38]....
        /*05dc*/ 	.word	0xffffffff


	//   ....[39]....
        /*05e0*/ 	.word	0xffffffff


	//   ....[40]....
        /*05e4*/ 	.word	0xffffffff


	//   ....[41]....
        /*05e8*/ 	.word	0xffffffff


	//   ....[42]....
        /*05ec*/ 	.word	0xffffffff


	//   ....[43]....
        /*05f0*/ 	.word	0xffffffff


	//   ....[44]....
        /*05f4*/ 	.word	0xffffffff


	//   ....[45]....
        /*05f8*/ 	.word	0xffffffff


	//   ....[46]....
        /*05fc*/ 	.word	0xffffffff


	//   ....[47]....
        /*0600*/ 	.word	0xffffffff


	//   ....[48]....
        /*0604*/ 	.word	0xffffffff


	//   ....[49]....
        /*0608*/ 	.word	0xffffffff


	//   ....[50]....
        /*060c*/ 	.word	0xffffffff


	//   ....[51]....
        /*0610*/ 	.word	0xffffffff


	//   ....[52]....
        /*0614*/ 	.word	0xffffffff


	//   ....[53]....
        /*0618*/ 	.word	0xffffffff


	//   ....[54]....
        /*061c*/ 	.word	0xffffffff


	//   ....[55]....
        /*0620*/ 	.word	0xffffffff


	//   ....[56]....
        /*0624*/ 	.word	0xffffffff


	//   ....[57]....
        /*0628*/ 	.word	0xffffffff


	//   ....[58]....
        /*062c*/ 	.word	0xffffffff


	//   ....[59]....
        /*0630*/ 	.word	0xffffffff


	//   ....[60]....
        /*0634*/ 	.word	0xffffffff


	//   ....[61]....
        /*0638*/ 	.word	0xffffffff


	//   ....[62]....
        /*063c*/ 	.word	0xffffffff


	//   ....[63]....
        /*0640*/ 	.word	0xffffffff


	//   ....[64]....
        /*0644*/ 	.word	0xffffffff


	//   ....[65]....
        /*0648*/ 	.word	0xffffffff


	//   ....[66]....
        /*064c*/ 	.word	0xffffffff


	//   ....[67]....
        /*0650*/ 	.word	0xffffffff


	//   ....[68]....
        /*0654*/ 	.word	0xffffffff


	//   ....[69]....
        /*0658*/ 	.word	0xffffffff


	//   ....[70]....
        /*065c*/ 	.word	0xffffffff


	//   ....[71]....
        /*0660*/ 	.word	0xffffffff


	//   ....[72]....
        /*0664*/ 	.word	0xffffffff


	//   ....[73]....
        /*0668*/ 	.word	0xffffffff


	//   ....[74]....
        /*066c*/ 	.word	0xffffffff


	//   ....[75]....
        /*0670*/ 	.word	0xffffffff


	//   ....[76]....
        /*0674*/ 	.word	0xffffffff


	//   ....[77]....
        /*0678*/ 	.word	0xffffffff


	//   ....[78]....
        /*067c*/ 	.word	0xffffffff


	//   ....[79]....
        /*0680*/ 	.word	0xffffffff


	//   ....[80]....
        /*0684*/ 	.word	0xffffffff


	//   ....[81]....
        /*0688*/ 	.word	0xffffffff


	//   ....[82]....
        /*068c*/ 	.word	0xffffffff


	//   ....[83]....
        /*0690*/ 	.word	0xffffffff


	//   ....[84]....
        /*0694*/ 	.word	0xffffffff


	//   ....[85]....
        /*0698*/ 	.word	0xffffffff


	//   ....[86]....
        /*069c*/ 	.word	0xffffffff


	//   ....[87]....
        /*06a0*/ 	.word	0xffffffff


	//   ....[88]....
        /*06a4*/ 	.word	0x0500000f


	//   ....[89]....
        /*06a8*/ 	.word	0x0500000f


	//   ....[90]....
        /*06ac*/ 	.word	0x0500000f


	//   ....[91]....
        /*06b0*/ 	.word	0x0500000f


	//   ....[92]....
        /*06b4*/ 	.word	0x0500000f


	//   ....[93]....
        /*06b8*/ 	.word	0x0500000f


	//   ....[94]....
        /*06bc*/ 	.word	0x0500000f


	//   ....[95]....
        /*06c0*/ 	.word	0x0500000f


	//   ....[96]....
        /*06c4*/ 	.word	0x0500000f


	//   ....[97]....
        /*06c8*/ 	.word	0x0500000f


	//   ....[98]....
        /*06cc*/ 	.word	0x0500000f


	//   ....[99]....
        /*06d0*/ 	.word	0x0500000f


	//   ....[100]....
        /*06d4*/ 	.word	0x0500000f


	//   ....[101]....
        /*06d8*/ 	.word	0x0500000f


	//   ....[102]....
        /*06dc*/ 	.word	0x0500000f


	//   ....[103]....
        /*06e0*/ 	.word	0x0500000f


	//   ....[104]....
        /*06e4*/ 	.word	0x0500000f


	//   ....[105]....
        /*06e8*/ 	.word	0x0500000f


	//   ....[106]....
        /*06ec*/ 	.word	0x0500000f


	//   ....[107]....
        /*06f0*/ 	.word	0x0500000f


	//   ....[108]....
        /*06f4*/ 	.word	0x0500000f


	//   ....[109]....
        /*06f8*/ 	.word	0x0500000f


	//   ....[110]....
        /*06fc*/ 	.word	0x0500000f


	//   ....[111]....
        /*0700*/ 	.word	0x0500000f


	//   ....[112]....
        /*0704*/ 	.word	0x0500000f


	//   ....[113]....
        /*0708*/ 	.word	0x0500000f


	//   ....[114]....
        /*070c*/ 	.word	0x0500000f


	//----- nvinfo : EIATTR_COOP_GROUP_INSTR_OFFSETS
	.align		4
.L_1031:
        /*0710*/ 	.byte	0x04, 0x28
        /*0712*/ 	.short	(.L_1033 - .L_1032)


	//   ....[0]....
.L_1032:
        /*0714*/ 	.word	0x00000060


	//   ....[1]....
        /*0718*/ 	.word	0x00000140


	//   ....[2]....
        /*071c*/ 	.word	0x00000190


	//   ....[3]....
        /*0720*/ 	.word	0x00000380


	//   ....[4]....
        /*0724*/ 	.word	0x000004e0


	//   ....[5]....
        /*0728*/ 	.word	0x00000600


	//   ....[6]....
        /*072c*/ 	.word	0x00000760


	//   ....[7]....
        /*0730*/ 	.word	0x00001ad0


	//   ....[8]....
        /*0734*/ 	.word	0x00003870


	//   ....[9]....
        /*0738*/ 	.word	0x00003e60


	//   ....[10]....
        /*073c*/ 	.word	0x00003e90


	//   ....[11]....
        /*0740*/ 	.word	0x00004290


	//   ....[12]....
        /*0744*/ 	.word	0x00004390


	//   ....[13]....
        /*0748*/ 	.word	0x000045c0


	//   ....[14]....
        /*074c*/ 	.word	0x00004710


	//   ....[15]....
        /*0750*/ 	.word	0x000050f0


	//   ....[16]....
        /*0754*/ 	.word	0x000053d0


	//   ....[17]....
        /*0758*/ 	.word	0x000053f0


	//   ....[18]....
        /*075c*/ 	.word	0x000057f0


	//   ....[19]....
        /*0760*/ 	.word	0x000058f0


	//   ....[20]....
        /*0764*/ 	.word	0x00005b40


	//   ....[21]....
        /*0768*/ 	.word	0x00005c90


	//   ....[22]....
        /*076c*/ 	.word	0x00006ef0


	//   ....[23]....
        /*0770*/ 	.word	0x00007300


	//   ....[24]....
        /*0774*/ 	.word	0x00007330


	//   ....[25]....
        /*0778*/ 	.word	0x000075f0


	//   ....[26]....
        /*077c*/ 	.word	0x000077c0


	//   ....[27]....
        /*0780*/ 	.word	0x000087c0


	//   ....[28]....
        /*0784*/ 	.word	0x00008800


	//   ....[29]....
        /*0788*/ 	.word	0x00008830


	//   ....[30]....
        /*078c*/ 	.word	0x000088a0


	//   ....[31]....
        /*0790*/ 	.word	0x000088d0


	//   ....[32]....
        /*0794*/ 	.word	0x0000a220


	//   ....[33]....
        /*0798*/ 	.word	0x0000a850


	//   ....[34]....
        /*079c*/ 	.word	0x0000a880


	//   ....[35]....
        /*07a0*/ 	.word	0x0000a8a0


	//   ....[36]....
        /*07a4*/ 	.word	0x0000a8c0


	//   ....[37]....
        /*07a8*/ 	.word	0x0000af40


	//   ....[38]....
        /*07ac*/ 	.word	0x0000af60


	//   ....[39]....
        /*07b0*/ 	.word	0x0000b190


	//   ....[40]....
        /*07b4*/ 	.word	0x0000b1b0


	//   ....[41]....
        /*07b8*/ 	.word	0x0000bd60


	//   ....[42]....
        /*07bc*/ 	.word	0x0000bd90


	//   ....[43]....
        /*07c0*/ 	.word	0x0000bfd0


	//   ....[44]....
        /*07c4*/ 	.word	0x0000bff0


	//   ....[45]....
        /*07c8*/ 	.word	0x0000c2a0


	//   ....[46]....
        /*07cc*/ 	.word	0x0000c470


	//   ....[47]....
        /*07d0*/ 	.word	0x0000c4a0


	//   ....[48]....
        /*07d4*/ 	.word	0x0000c4d0


	//   ....[49]....
        /*07d8*/ 	.word	0x0000c500


	//   ....[50]....
        /*07dc*/ 	.word	0x0000c530


	//   ....[51]....
        /*07e0*/ 	.word	0x0000c560


	//   ....[52]....
        /*07e4*/ 	.word	0x0000c6d0


	//   ....[53]....
        /*07e8*/ 	.word	0x0000c700


	//   ....[54]....
        /*07ec*/ 	.word	0x0000c730


	//   ....[55]....
        /*07f0*/ 	.word	0x0000c760


	//   ....[56]....
        /*07f4*/ 	.word	0x0000c790


	//   ....[57]....
        /*07f8*/ 	.word	0x0000c7c0


	//   ....[58]....
        /*07fc*/ 	.word	0x0000c860


	//   ....[59]....
        /*0800*/ 	.word	0x0000c8c0


	//   ....[60]....
        /*0804*/ 	.word	0x0000c950


	//   ....[61]....
        /*0808*/ 	.word	0x0000dba0


	//   ....[62]....
        /*080c*/ 	.word	0x0000e6f0


	//   ....[63]....
        /*0810*/ 	.word	0x0000e720


	//   ....[64]....
        /*0814*/ 	.word	0x0000e7c0


	//   ....[65]....
        /*0818*/ 	.word	0x0000e7e0


	//   ....[66]....
        /*081c*/ 	.word	0x0000e860


	//   ....[67]....
        /*0820*/ 	.word	0x0000e880


	//   ....[68]....
        /*0824*/ 	.word	0x0000e890


	//   ....[69]....
        /*0828*/ 	.word	0x0000e900


	//   ....[70]....
        /*082c*/ 	.word	0x00012570


	//   ....[71]....
        /*0830*/ 	.word	0x000125a0


	//   ....[72]....
        /*0834*/ 	.word	0x000125e0


	//   ....[73]....
        /*0838*/ 	.word	0x00012610


	//   ....[74]....
        /*083c*/ 	.word	0x00012640


	//   ....[75]....
        /*0840*/ 	.word	0x00012670


	//   ....[76]....
        /*0844*/ 	.word	0x000126a0


	//   ....[77]....
        /*0848*/ 	.word	0x000126d0


	//   ....[78]....
        /*084c*/ 	.word	0x00012850


	//   ....[79]....
        /*0850*/ 	.word	0x00012880


	//   ....[80]....
        /*0854*/ 	.word	0x000128b0


	//   ....[81]....
        /*0858*/ 	.word	0x000128e0


	//   ....[82]....
        /*085c*/ 	.word	0x00012910


	//   ....[83]....
        /*0860*/ 	.word	0x00012940


	//   ....[84]....
        /*0864*/ 	.word	0x00012a00


	//   ....[85]....
        /*0868*/ 	.word	0x00012a20


	//   ....[86]....
        /*086c*/ 	.word	0x00012a90


	//   ....[87]....
        /*0870*/ 	.word	0x00013150


	//   ....[88]....
        /*0874*/ 	.word	0x000137b0


	//   ....[89]....
        /*0878*/ 	.word	0x00013930


	//   ....[90]....
        /*087c*/ 	.word	0x000139a0


	//   ....[91]....
        /*0880*/ 	.word	0x00013a00


	//   ....[92]....
        /*0884*/ 	.word	0x00013af0


	//   ....[93]....
        /*0888*/ 	.word	0x00013b50


	//   ....[94]....
        /*088c*/ 	.word	0x00013c50


	//   ....[95]....
        /*0890*/ 	.word	0x00013cb0


	//   ....[96]....
        /*0894*/ 	.word	0x00013d90


	//   ....[97]....
        /*0898*/ 	.word	0x000140c0


	//   ....[98]....
        /*089c*/ 	.word	0x00014160


	//   ....[99]....
        /*08a0*/ 	.word	0x00014280


	//   ....[100]....
        /*08a4*/ 	.word	0x000142f0


	//   ....[101]....
        /*08a8*/ 	.word	0x00014360


	//   ....[102]....
        /*08ac*/ 	.word	0x000143d0


	//   ....[103]....
        /*08b0*/ 	.word	0x00014440


	//   ....[104]....
        /*08b4*/ 	.word	0x000144c0


	//   ....[105]....
        /*08b8*/ 	.word	0x00014550


	//   ....[106]....
        /*08bc*/ 	.word	0x000145e0


	//   ....[107]....
        /*08c0*/ 	.word	0x00014650


	//   ....[108]....
        /*08c4*/ 	.word	0x000146c0


	//   ....[109]....
        /*08c8*/ 	.word	0x00014730


	//   ....[110]....
        /*08cc*/ 	.word	0x000147b0


	//   ....[111]....
        /*08d0*/ 	.word	0x00014820


	//   ....[112]....
        /*08d4*/ 	.word	0x000148c0


	//   ....[113]....
        /*08d8*/ 	.word	0x00014950


	//   ....[114]....
        /*08dc*/ 	.word	0x00014a80


	//----- nvinfo : EIATTR_REG_RECONFIG
	.align		4
.L_1033:
        /*08e0*/ 	.byte	0x01, 0x54
	.zero		2


	//----- nvinfo : EIATTR_SYSCALL_OFFSETS
	.align		4
        /*08e4*/ 	.byte	0x04, 0x46
        /*08e6*/ 	.short	(.L_1035 - .L_1034)


	//   ....[0]....
.L_1034:
        /*08e8*/ 	.word	0x00003a40


	//   ....[1]....
        /*08ec*/ 	.word	0x0000d7a0


	//   ....[2]....
        /*08f0*/ 	.word	0x0000d900


	//   ....[3]....
        /*08f4*/ 	.word	0x0000da00


	//   ....[4]....
        /*08f8*/ 	.word	0x0000e330


	//----- nvinfo : EIATTR_MBARRIER_INSTR_OFFSETS
	.align		4
.L_1035:
        /*08fc*/ 	.byte	0x04, 0x39
        /*08fe*/ 	.short	(.L_1037 - .L_1036)


	//   ....[0]....
.L_1036:
        /*0900*/ 	.word	0x00000270
        /*0904*/ 	.word	0x000000ff
        /*0908*/ 	.word	0x00028c00
        /*090c*/ 	.short	0x0100
        /*090e*/ 	.byte	0x08
	.zero		1


	//   ....[1]....
        /*0910*/ 	.word	0x00000280
        /*0914*/ 	.word	0x000000ff
        /*0918*/ 	.word	0x00028c20
        /*091c*/ 	.short	0x0100
        /*091e*/ 	.byte	0x08
	.zero		1


	//   ....[2]....
        /*0920*/ 	.word	0x00000330
        /*0924*/ 	.word	0x000000ff
        /*0928*/ 	.word	0x00028c30
        /*092c*/ 	.short	0x0100
        /*092e*/ 	.byte	0x06
	.zero		1


	//   ....[3]....
        /*0930*/ 	.word	0x00000340
        /*0934*/ 	.word	0x000000ff
        /*0938*/ 	.word	0x00028c40
        /*093c*/ 	.short	0x0100
        /*093e*/ 	.byte	0x06
	.zero		1


	//   ....[4]....
        /*0940*/ 	.word	0x00000350
        /*0944*/ 	.word	0x000000ff
        /*0948*/ 	.word	0x00028c38
        /*094c*/ 	.short	0x0100
        /*094e*/ 	.byte	0x06
	.zero		1


	//   ....[5]....
        /*0950*/ 	.word	0x00000360
        /*0954*/ 	.word	0x000000ff
        /*0958*/ 	.word	0x00028c48
        /*095c*/ 	.short	0x0100
        /*095e*/ 	.byte	0x06
	.zero		1


	//   ....[6]....
        /*0960*/ 	.word	0x00000490
        /*0964*/ 	.word	0x000000ff
        /*0968*/ 	.word	0x00028c50
        /*096c*/ 	.short	0x0100
        /*096e*/ 	.byte	0x08
	.zero		1


	//   ....[7]....
        /*0970*/ 	.word	0x000004a0
        /*0974*/ 	.word	0x000000ff
        /*0978*/ 	.word	0x00028c60
        /*097c*/ 	.short	0x0100
        /*097e*/ 	.byte	0x08
	.zero		1


	//   ....[8]....
        /*0980*/ 	.word	0x000004b0
        /*0984*/ 	.word	0x000000ff
        /*0988*/ 	.word	0x00028c58
        /*098c*/ 	.short	0x0100
        /*098e*/ 	.byte	0x08
	.zero		1


	//   ....[9]....
        /*0990*/ 	.word	0x000004c0
        /*0994*/ 	.word	0x000000ff
        /*0998*/ 	.word	0x00028c68
        /*099c*/ 	.short	0x0100
        /*099e*/ 	.byte	0x08
	.zero		1


	//   ....[10]....
        /*09a0*/ 	.word	0x000005b0
        /*09a4*/ 	.word	0x000000ff
        /*09a8*/ 	.word	0x00028c70
        /*09ac*/ 	.short	0x0100
        /*09ae*/ 	.byte	0x06
	.zero		1


	//   ....[11]....
        /*09b0*/ 	.word	0x000005c0
        /*09b4*/ 	.word	0x000000ff
        /*09b8*/ 	.word	0x00028c80
        /*09bc*/ 	.short	0x0100
        /*09be*/ 	.byte	0x06
	.zero		1


	//   ....[12]....
        /*09c0*/ 	.word	0x000005d0
        /*09c4*/ 	.word	0x000000ff
        /*09c8*/ 	.word	0x00028c78
        /*09cc*/ 	.short	0x0100
        /*09ce*/ 	.byte	0x06
	.zero		1


	//   ....[13]....
        /*09d0*/ 	.word	0x000005e0
        /*09d4*/ 	.word	0x000000ff
        /*09d8*/ 	.word	0x00028c88
        /*09dc*/ 	.short	0x0100
        /*09de*/ 	.byte	0x06
	.zero		1


	//   ....[14]....
        /*09e0*/ 	.word	0x00000710
        /*09e4*/ 	.word	0x000000ff
        /*09e8*/ 	.word	0x00028c90
        /*09ec*/ 	.short	0x0100
        /*09ee*/ 	.byte	0x08
	.zero		1


	//   ....[15]....
        /*09f0*/ 	.word	0x00000720
        /*09f4*/ 	.word	0x000000ff
        /*09f8*/ 	.word	0x00028ca0
        /*09fc*/ 	.short	0x0100
        /*09fe*/ 	.byte	0x08
	.zero		1


	//   ....[16]....
        /*0a00*/ 	.word	0x00000730
        /*0a04*/ 	.word	0x000000ff
        /*0a08*/ 	.word	0x00028c98
        /*0a0c*/ 	.short	0x0100
        /*0a0e*/ 	.byte	0x08
	.zero		1


	//   ....[17]....
        /*0a10*/ 	.word	0x00000740
        /*0a14*/ 	.word	0x000000ff
        /*0a18*/ 	.word	0x00028ca8
        /*0a1c*/ 	.short	0x0100
        /*0a1e*/ 	.byte	0x08
	.zero		1


	//   ....[18]....
        /*0a20*/ 	.word	0x00000870
        /*0a24*/ 	.word	0x000000ff
        /*0a28*/ 	.word	0x00028cb0
        /*0a2c*/ 	.short	0x0100
        /*0a2e*/ 	.byte	0x08
	.zero		1


	//   ....[19]....
        /*0a30*/ 	.word	0x00000880
        /*0a34*/ 	.word	0x000000ff
        /*0a38*/ 	.word	0x00028cc0
        /*0a3c*/ 	.short	0x0100
        /*0a3e*/ 	.byte	0x08
	.zero		1


	//   ....[20]....
        /*0a40*/ 	.word	0x00000890
        /*0a44*/ 	.word	0x000000ff
        /*0a48*/ 	.word	0x00028cb8
        /*0a4c*/ 	.short	0x0100
        /*0a4e*/ 	.byte	0x08
	.zero		1


	//   ....[21]....
        /*0a50*/ 	.word	0x000008a0
        /*0a54*/ 	.word	0x000000ff
        /*0a58*/ 	.word	0x00028cc8
        /*0a5c*/ 	.short	0x0100
        /*0a5e*/ 	.byte	0x08
	.zero		1


	//   ....[22]....
        /*0a60*/ 	.word	0x00001be0
        /*0a64*/ 	.word	0x000000ff
        /*0a68*/ 	.word	0x00028c50
        /*0a6c*/ 	.short	0x010a
        /*0a6e*/ 	.byte	0x15
	.zero		1


	//   ....[23]....
        /*0a70*/ 	.word	0x00001ea0
        /*0a74*/ 	.word	0x00000000
        /*0a78*/ 	.word	0x00000000
        /*0a7c*/ 	.short	0x0101
        /*0a7e*/ 	.byte	0x3f
	.zero		1


	//   ....[24]....
        /*0a80*/ 	.word	0x000027f0
        /*0a84*/ 	.word	0x000000ff
        /*0a88*/ 	.word	0x00028c50
        /*0a8c*/ 	.short	0x010a
        /*0a8e*/ 	.byte	0x15
	.zero		1


	//   ....[25]....
        /*0a90*/ 	.word	0x00002830
        /*0a94*/ 	.word	0x000000ff
        /*0a98*/ 	.word	0x00028c50
        /*0a9c*/ 	.short	0x010a
        /*0a9e*/ 	.byte	0x15
	.zero		1


	//   ....[26]....
        /*0aa0*/ 	.word	0x00002a00
        /*0aa4*/ 	.word	0x00000000
        /*0aa8*/ 	.word	0x00000000
        /*0aac*/ 	.short	0x0101
        /*0aae*/ 	.byte	0x3f
	.zero		1


	//   ....[27]....
        /*0ab0*/ 	.word	0x00003ac0
        /*0ab4*/ 	.word	0x000000ff
        /*0ab8*/ 	.word	0x00028c00
        /*0abc*/ 	.short	0x010a
        /*0abe*/ 	.byte	0x2e
	.zero		1


	//   ....[28]....
        /*0ac0*/ 	.word	0x00003b40
        /*0ac4*/ 	.word	0x00000007
        /*0ac8*/ 	.word	0x00028c30
        /*0acc*/ 	.short	0x010a
        /*0ace*/ 	.byte	0x3f
	.zero		1


	//   ....[29]....
        /*0ad0*/ 	.word	0x00003b80
        /*0ad4*/ 	.word	0x00000007
        /*0ad8*/ 	.word	0x00028c30
        /*0adc*/ 	.short	0x010a
        /*0ade*/ 	.byte	0x3f
	.zero		1


	//   ....[30]....
        /*0ae0*/ 	.word	0x00004910
        /*0ae4*/ 	.word	0x00000003
        /*0ae8*/ 	.word	0x00000000
        /*0aec*/ 	.short	0x0101
        /*0aee*/ 	.byte	0x3f
	.zero		1


	//   ....[31]....
        /*0af0*/ 	.word	0x00004db0
        /*0af4*/ 	.word	0x00000007
        /*0af8*/ 	.word	0x00028c50
        /*0afc*/ 	.short	0x010a
        /*0afe*/ 	.byte	0x3f
	.zero		1


	//   ....[32]....
        /*0b00*/ 	.word	0x00004df0
        /*0b04*/ 	.word	0x00000007
        /*0b08*/ 	.word	0x00028c50
        /*0b0c*/ 	.short	0x010a
        /*0b0e*/ 	.byte	0x3f
	.zero		1


	//   ....[33]....
        /*0b10*/ 	.word	0x00005110
        /*0b14*/ 	.word	0x00000007
        /*0b18*/ 	.word	0x00000000
        /*0b1c*/ 	.short	0x0101
        /*0b1e*/ 	.byte	0x3f
	.zero		1


	//   ....[34]....
        /*0b20*/ 	.word	0x00005210
        /*0b24*/ 	.word	0x000000ff
        /*0b28*/ 	.word	0x00028c30
        /*0b2c*/ 	.short	0x010a
        /*0b2e*/ 	.byte	0x18
	.zero		1


	//   ....[35]....
        /*0b30*/ 	.word	0x00005250
        /*0b34*/ 	.word	0x000000ff
        /*0b38*/ 	.word	0x00028c30
        /*0b3c*/ 	.short	0x010a
        /*0b3e*/ 	.byte	0x18
	.zero		1


	//   ....[36]....
        /*0b40*/ 	.word	0x00005fa0
        /*0b44*/ 	.word	0x000000a7
        /*0b48*/ 	.word	0x00000000
        /*0b4c*/ 	.short	0x0101
        /*0b4e*/ 	.byte	0x3f
	.zero		1


	//   ....[37]....
        /*0b50*/ 	.word	0x00006c30
        /*0b54*/ 	.word	0x000000ff
        /*0b58*/ 	.word	0x00028c50
        /*0b5c*/ 	.short	0x010a
        /*0b5e*/ 	.byte	0x18
	.zero		1


	//   ....[38]....
        /*0b60*/ 	.word	0x00006c70
        /*0b64*/ 	.word	0x000000ff
        /*0b68*/ 	.word	0x00028c50
        /*0b6c*/ 	.short	0x010a
        /*0b6e*/ 	.byte	0x18
	.zero		1


	//   ....[39]....
        /*0b70*/ 	.word	0x00006f10
        /*0b74*/ 	.word	0x000000aa
        /*0b78*/ 	.word	0x00000000
        /*0b7c*/ 	.short	0x0101
        /*0b7e*/ 	.byte	0x3f
	.zero		1


	//   ....[40]....
        /*0b80*/ 	.word	0x00007030
        /*0b84*/ 	.word	0x000000ff
        /*0b88*/ 	.word	0x00028c30
        /*0b8c*/ 	.short	0x010a
        /*0b8e*/ 	.byte	0x17
	.zero		1


	//   ....[41]....
        /*0b90*/ 	.word	0x00007070
        /*0b94*/ 	.word	0x000000ff
        /*0b98*/ 	.word	0x00028c30
        /*0b9c*/ 	.short	0x010a
        /*0b9e*/ 	.byte	0x17
	.zero		1


	//   ....[42]....
        /*0ba0*/ 	.word	0x00007b40
        /*0ba4*/ 	.word	0x0000009a
        /*0ba8*/ 	.word	0x00000000
        /*0bac*/ 	.short	0x0101
        /*0bae*/ 	.byte	0x3f
	.zero		1


	//   ....[43]....
        /*0bb0*/ 	.word	0x00008510
        /*0bb4*/ 	.word	0x000000ff
        /*0bb8*/ 	.word	0x00028c50
        /*0bbc*/ 	.short	0x010a
        /*0bbe*/ 	.byte	0x17
	.zero		1


	//   ....[44]....
        /*0bc0*/ 	.word	0x00008550
        /*0bc4*/ 	.word	0x000000ff
        /*0bc8*/ 	.word	0x00028c50
        /*0bcc*/ 	.short	0x010a
        /*0bce*/ 	.byte	0x17
	.zero		1


	//   ....[45]....
        /*0bd0*/ 	.word	0x000087e0
        /*0bd4*/ 	.word	0x000000aa
        /*0bd8*/ 	.word	0x00000000
        /*0bdc*/ 	.short	0x0101
        /*0bde*/ 	.byte	0x3f
	.zero		1


	//   ....[46]....
        /*0be0*/ 	.word	0x0000af50
        /*0be4*/ 	.word	0x000000ff
        /*0be8*/ 	.word	0x00000000
        /*0bec*/ 	.short	0x0101
        /*0bee*/ 	.byte	0x04
	.zero		1


	//   ....[47]....
        /*0bf0*/ 	.word	0x0000de30
        /*0bf4*/ 	.word	0x00000000
        /*0bf8*/ 	.word	0x00028c40
        /*0bfc*/ 	.short	0x010a
        /*0bfe*/ 	.byte	0x3f
	.zero		1


	//   ....[48]....
        /*0c00*/ 	.word	0x0000e9b0
        /*0c04*/ 	.word	0x00000008
        /*0c08*/ 	.word	0x00028c00
        /*0c0c*/ 	.short	0x0107
        /*0c0e*/ 	.byte	0x3f
	.zero		1


	//   ....[49]....
        /*0c10*/ 	.word	0x0000eab0
        /*0c14*/ 	.word	0x00000002
        /*0c18*/ 	.word	0x00028c00
        /*0c1c*/ 	.short	0x0101
        /*0c1e*/ 	.byte	0x3f
	.zero		1


	//   ....[50]....
        /*0c20*/ 	.word	0x0000ead0
        /*0c24*/ 	.word	0x00000002
        /*0c28*/ 	.word	0x00028c20
        /*0c2c*/ 	.short	0x010a
        /*0c2e*/ 	.byte	0x3f
	.zero		1


	//   ....[51]....
        /*0c30*/ 	.word	0x0000ebe0
        /*0c34*/ 	.word	0x00000000
        /*0c38*/ 	.word	0x00028c60
        /*0c3c*/ 	.short	0x010a
        /*0c3e*/ 	.byte	0x3f
	.zero		1


	//   ....[52]....
        /*0c40*/ 	.word	0x0000f8c0
        /*0c44*/ 	.word	0x00000003
        /*0c48*/ 	.word	0x00028c40
        /*0c4c*/ 	.short	0x010a
        /*0c4e*/ 	.byte	0x3f
	.zero		1


	//   ....[53]....
        /*0c50*/ 	.word	0x0000fb20
        /*0c54*/ 	.word	0x00000003
        /*0c58*/ 	.word	0x00028c60
        /*0c5c*/ 	.short	0x010a
        /*0c5e*/ 	.byte	0x3f
	.zero		1


	//   ....[54]....
        /*0c60*/ 	.word	0x000107a0
        /*0c64*/ 	.word	0x00000004
        /*0c68*/ 	.word	0x00028c40
        /*0c6c*/ 	.short	0x010a
        /*0c6e*/ 	.byte	0x3f
	.zero		1


	//   ....[55]....
        /*0c70*/ 	.word	0x000109f0
        /*0c74*/ 	.word	0x00000004
        /*0c78*/ 	.word	0x00028c60
        /*0c7c*/ 	.short	0x010a
        /*0c7e*/ 	.byte	0x3f
	.zero		1


	//   ....[56]....
        /*0c80*/ 	.word	0x00011600
        /*0c84*/ 	.word	0x00000004
        /*0c88*/ 	.word	0x00028c40
        /*0c8c*/ 	.short	0x010a
        /*0c8e*/ 	.byte	0x3f
	.zero		1


	//   ....[57]....
        /*0c90*/ 	.word	0x00011860
        /*0c94*/ 	.word	0x00000004
        /*0c98*/ 	.word	0x00028c60
        /*0c9c*/ 	.short	0x010a
        /*0c9e*/ 	.byte	0x3f
	.zero		1


	//   ....[58]....
        /*0ca0*/ 	.word	0x000130d0
        /*0ca4*/ 	.word	0x00000000
        /*0ca8*/ 	.word	0x00028c20
        /*0cac*/ 	.short	0x010a
        /*0cae*/ 	.byte	0x3f
	.zero		1


	//   ....[59]....
        /*0cb0*/ 	.word	0x00013290
        /*0cb4*/ 	.word	0x00000006
        /*0cb8*/ 	.word	0x00000000
        /*0cbc*/ 	.short	0x010a
        /*0cbe*/ 	.byte	0x3f
	.zero		1


	//   ....[60]....
        /*0cc0*/ 	.word	0x00013300
        /*0cc4*/ 	.word	0x00000007
        /*0cc8*/ 	.word	0x00000000
        /*0ccc*/ 	.short	0x010a
        /*0cce*/ 	.byte	0x3f
	.zero		1


	//   ....[61]....
        /*0cd0*/ 	.word	0x00013370
        /*0cd4*/ 	.word	0x00000004
        /*0cd8*/ 	.word	0x00000000
        /*0cdc*/ 	.short	0x010a
        /*0cde*/ 	.byte	0x3f
	.zero		1


	//   ....[62]....
        /*0ce0*/ 	.word	0x000133a0
        /*0ce4*/ 	.word	0x00000003
        /*0ce8*/ 	.word	0x00000000
        /*0cec*/ 	.short	0x010a
        /*0cee*/ 	.byte	0x3f
	.zero		1


	//   ....[63]....
        /*0cf0*/ 	.word	0x00013410
        /*0cf4*/ 	.word	0x00000003
        /*0cf8*/ 	.word	0x00028c50
        /*0cfc*/ 	.short	0x010a
        /*0cfe*/ 	.byte	0x3f
	.zero		1


	//   ....[64]....
        /*0d00*/ 	.word	0x00013470
        /*0d04*/ 	.word	0x00000003
        /*0d08*/ 	.word	0x00028c50
        /*0d0c*/ 	.short	0x010a
        /*0d0e*/ 	.byte	0x3f
	.zero		1


	//   ....[65]....
        /*0d10*/ 	.word	0x000134d0
        /*0d14*/ 	.word	0x00000003
        /*0d18*/ 	.word	0x00028c00
        /*0d1c*/ 	.short	0x010a
        /*0d1e*/ 	.byte	0x3f
	.zero		1


	//   ....[66]....
        /*0d20*/ 	.word	0x00013520
        /*0d24*/ 	.word	0x00000007
        /*0d28*/ 	.word	0x00028c30
        /*0d2c*/ 	.short	0x010a
        /*0d2e*/ 	.byte	0x3f
	.zero		1


	//   ....[67]....
        /*0d30*/ 	.word	0x00013570
        /*0d34*/ 	.word	0x00000007
        /*0d38*/ 	.word	0x00028c50
        /*0d3c*/ 	.short	0x010a
        /*0d3e*/ 	.byte	0x3f
	.zero		1


	//   ....[68]....
        /*0d40*/ 	.word	0x000135d0
        /*0d44*/ 	.word	0x00000006
        /*0d48*/ 	.word	0x00028c30
        /*0d4c*/ 	.short	0x010a
        /*0d4e*/ 	.byte	0x3f
	.zero		1


	//   ....[69]....
        /*0d50*/ 	.word	0x00013620
        /*0d54*/ 	.word	0x000000aa
        /*0d58*/ 	.word	0x00028c50
        /*0d5c*/ 	.short	0x010a
        /*0d5e*/ 	.byte	0x3f
	.zero		1


	//   ....[70]....
        /*0d60*/ 	.word	0x00013680
        /*0d64*/ 	.word	0x00000006
        /*0d68*/ 	.word	0x00028c30
        /*0d6c*/ 	.short	0x010a
        /*0d6e*/ 	.byte	0x3f
	.zero		1


	//   ....[71]....
        /*0d70*/ 	.word	0x000136d0
        /*0d74*/ 	.word	0x000000aa
        /*0d78*/ 	.word	0x00028c50
        /*0d7c*/ 	.short	0x010a
        /*0d7e*/ 	.byte	0x3f
	.zero		1


	//   ....[72]....
        /*0d80*/ 	.word	0x00013870
        /*0d84*/ 	.word	0x00000000
        /*0d88*/ 	.word	0x00028c40
        /*0d8c*/ 	.short	0x010a
        /*0d8e*/ 	.byte	0x3f
	.zero		1


	//   ....[73]....
        /*0d90*/ 	.word	0x00013de0
        /*0d94*/ 	.word	0x00000002
        /*0d98*/ 	.word	0x00028c20
        /*0d9c*/ 	.short	0x010a
        /*0d9e*/ 	.byte	0x3f
	.zero		1


	//   ....[74]....
        /*0da0*/ 	.word	0x00013e30
        /*0da4*/ 	.word	0x00000000
        /*0da8*/ 	.word	0x00028c60
        /*0dac*/ 	.short	0x010a
        /*0dae*/ 	.byte	0x3f
	.zero		1


	//   ....[75]....
        /*0db0*/ 	.word	0x00013e80
        /*0db4*/ 	.word	0x00000003
        /*0db8*/ 	.word	0x00028c40
        /*0dbc*/ 	.short	0x010a
        /*0dbe*/ 	.byte	0x3f
	.zero		1


	//   ....[76]....
        /*0dc0*/ 	.word	0x00013ed0
        /*0dc4*/ 	.word	0x00000003
        /*0dc8*/ 	.word	0x00028c60
        /*0dcc*/ 	.short	0x010a
        /*0dce*/ 	.byte	0x3f
	.zero		1


	//   ....[77]....
        /*0dd0*/ 	.word	0x00013f20
        /*0dd4*/ 	.word	0x00000004
        /*0dd8*/ 	.word	0x00028c40
        /*0ddc*/ 	.short	0x010a
        /*0dde*/ 	.byte	0x3f
	.zero		1


	//   ....[78]....
        /*0de0*/ 	.word	0x00013f70
        /*0de4*/ 	.word	0x00000004
        /*0de8*/ 	.word	0x00028c60
        /*0dec*/ 	.short	0x010a
        /*0dee*/ 	.byte	0x3f
	.zero		1


	//   ....[79]....
        /*0df0*/ 	.word	0x00013fc0
        /*0df4*/ 	.word	0x00000004
        /*0df8*/ 	.word	0x00028c40
        /*0dfc*/ 	.short	0x010a
        /*0dfe*/ 	.byte	0x3f
	.zero		1


	//   ....[80]....
        /*0e00*/ 	.word	0x00014010
        /*0e04*/ 	.word	0x00000004
        /*0e08*/ 	.word	0x00028c60
        /*0e0c*/ 	.short	0x010a
        /*0e0e*/ 	.byte	0x3f
	.zero		1


	//   ....[81]....
        /*0e10*/ 	.word	0x000149a0
        /*0e14*/ 	.word	0x00000000
        /*0e18*/ 	.word	0x00028c20
        /*0e1c*/ 	.short	0x010a
        /*0e1e*/ 	.byte	0x3f
	.zero		1


	//   ....[82]....
        /*0e20*/ 	.word	0x00014b40
        /*0e24*/ 	.word	0x00000006
        /*0e28*/ 	.word	0x00000000
        /*0e2c*/ 	.short	0x010a
        /*0e2e*/ 	.byte	0x3f
	.zero		1


	//   ....[83]....
        /*0e30*/ 	.word	0x00014b90
        /*0e34*/ 	.word	0x00000007
        /*0e38*/ 	.word	0x00000000
        /*0e3c*/ 	.short	0x010a
        /*0e3e*/ 	.byte	0x3f
	.zero		1


	//   ....[84]....
        /*0e40*/ 	.word	0x00014be0
        /*0e44*/ 	.word	0x00000004
        /*0e48*/ 	.word	0x00000000
        /*0e4c*/ 	.short	0x010a
        /*0e4e*/ 	.byte	0x3f
	.zero		1


	//----- nvinfo : EIATTR_NUM_MBARRIERS
	.align		4
.L_1037:
        /*0e50*/ 	.byte	0x03, 0x38
        /*0e52*/ 	.short	0x0016


	//----- nvinfo : EIATTR_EXIT_INSTR_OFFSETS
	.align		4
        /*0e54*/ 	.byte	0x04, 0x1c
        /*0e56*/ 	.short	(.L_1039 - .L_1038)


	//   ....[0]....
.L_1038:
        /*0e58*/ 	.word	0x00000a50


	//   ....[1]....
        /*0e5c*/ 	.word	0x0000c250


	//   ....[2]....
        /*0e60*/ 	.word	0x000133f0


	//----- nvinfo : EIATTR_MAX_THREADS
	.align		4
.L_1039:
        /*0e64*/ 	.byte	0x04, 0x05
        /*0e66*/ 	.short	(.L_1041 - .L_1040)
.L_1040:
        /*0e68*/ 	.word	0x00000180
        /*0e6c*/ 	.word	0x00000001
        /*0e70*/ 	.word	0x00000001


	//----- nvinfo : EIATTR_CRS_STACK_SIZE
	.align		4
.L_1041:
        /*0e74*/ 	.byte	0x04, 0x1e
        /*0e76*/ 	.short	(.L_1043 - .L_1042)
.L_1042:
        /*0e78*/ 	.word	0x00000000


	//----- nvinfo : EIATTR_CBANK_PARAM_SIZE
	.align		4
.L_1043:
        /*0e7c*/ 	.byte	0x03, 0x19
        /*0e7e*/ 	.short	0x0af0


	//----- nvinfo : EIATTR_PARAM_CBANK
	.align		4
        /*0e80*/ 	.byte	0x04, 0x0a
        /*0e82*/ 	.short	(.L_1045 - .L_1044)
	.align		4
.L_1044:
        /*0e84*/ 	.word	index@(.nv.constant0._ZN7cutlass13device_kernelIN5flash11enable_sm90INS1_16FlashAttnFwdSm90INS1_25CollectiveMainloopFwdSm90ILi2EN4cute5tupleIJNS5_1CILi1EEES8_S8_EEENS6_IJNS7_ILi64EEESA_SA_EEELi512ENS_6half_tEfNS_4arch4Sm90ELb1ELb0ELb0ELb1ELb0ELb0ELb0ELb0ELb0ELb1ELb0ELb0EEENS1_21CollectiveEpilogueFwdINS6_IJSA_NS7_ILi512EEESA_EEES9_SC_SE_Li256ELb1ELb1ELb0ELb0EEENS1_36VarlenDynamicPersistentTileSchedulerILi64ELi64ELi256ELi128ELb0ELb1ELb1ELb1ELb1ELb1EEEEEEEEEvNT_6ParamsE)
        /*0e88*/ 	.short	0x0210
        /*0e8a*/ 	.short	0x0af0


	//----- nvinfo : EIATTR_SW_WAR
	.align		4
.L_1045:
        /*0e8c*/ 	.byte	0x04, 0x36
        /*0e8e*/ 	.short	(.L_1047 - .L_1046)
.L_1046:
        /*0e90*/ 	.word	0x00000008
.L_1047:


//--------------------- .nv.info._ZN7cutlass13device_kernelIN5flash11enable_sm90INS1_16FlashAttnFwdSm90INS1_25CollectiveMainloopFwdSm90ILi2EN4cute5tupleIJNS5_1CILi1EEES8_S8_EEENS6_IJNS7_ILi64EEESA_SA_EEELi512ENS_6half_tEfNS_4arch4Sm90ELb1ELb0ELb0ELb1ELb0ELb1ELb0ELb0ELb0ELb1ELb0ELb0EEENS1_21CollectiveEpilogueFwdINS6_IJSA_NS7_ILi512EEESA_EEES9_SC_SE_Li256ELb1ELb1ELb0ELb0EEENS1_36VarlenDynamicPersistentTileSchedulerILi64ELi64ELi256ELi128ELb0ELb1ELb1ELb1ELb1ELb1EEEEEEEEEvNT_6ParamsE --------------------------
	.section	.nv.info._ZN7cutlass13device_kernelIN5flash11enable_sm90INS1_16FlashAttnFwdSm90INS1_25CollectiveMainloopFwdSm90ILi2EN4cute5tupleIJNS5_1CILi1EEES8_S8_EEENS6_IJNS7_ILi64EEESA_SA_EEELi512ENS_6half_tEfNS_4arch4Sm90ELb1ELb0ELb0ELb1ELb0ELb1ELb0ELb0ELb0ELb1ELb0ELb0EEENS1_21CollectiveEpilogueFwdINS6_IJSA_NS7_ILi512EEESA_EEES9_SC_SE_Li256ELb1ELb1ELb0ELb0EEENS1_36VarlenDynamicPersistentTileSchedulerILi64ELi64ELi256ELi128ELb0ELb1ELb1ELb1ELb1ELb1EEEEEEEEEvNT_6ParamsE,"",@"SHT_CUDA_INFO"
	.sectionflags	@""
	.align	4


	//----- nvinfo : EIATTR_CUDA_API_VERSION
	.align		4
        /*0000*/ 	.byte	0x04, 0x37
        /*0002*/ 	.short	(.L_1049 - .L_1048)
.L_1048:
        /*0004*/ 	.word	0x00000082


	//----- nvinfo : EIATTR_KPARAM_INFO
	.align		4
.L_1049:
        /*0008*/ 	.byte	0x04, 0x17
        /*000a*/ 	.short	(.L_1051 - .L_1050)
.L_1050:
        /*000c*/ 	.word	0x00000000
        /*0010*/ 	.short	0x0000
        /*0012*/ 	.short	0x0070
        /*0014*/ 	.byte	0x00, 0xf0, 0x01, 0x2a


	//----- nvinfo : EIATTR_SPARSE_MMA_MASK
	.align		4
.L_1051:
        /*0018*/ 	.byte	0x03, 0x50
        /*001a*/ 	.short	0x0000


	//----- nvinfo : EIATTR_MAXREG_COUNT
	.align		4
        /*001c*/ 	.byte	0x03, 0x1b
        /*001e*/ 	.short	0x00a8


	//----- nvinfo : EIATTR_NUM_BARRIERS
	.align		4
        /*0020*/ 	.byte	0x02, 0x4c
        /*0022*/ 	.byte	0x10
	.zero		1


	//----- nvinfo : EIATTR_EXTERNS
	.align		4
        /*0024*/ 	.byte	0x04, 0x0f
        /*0026*/ 	.short	(.L_1053 - .L_1052)


	//   ....[0]....
	.align		4
.L_1052:
        /*0028*/ 	.word	index@(__assertfail)


	//----- nvinfo : EIATTR_ANNOTATIONS
	.align		4
.L_1053:
        /*002c*/ 	.byte	0x04, 0x55
        /*002e*/ 	.short	(.L_1055 - .L_1054)


	//   ....[0]....
.L_1054:
        /* <DEDUP_REMOVED lines=100> */


	//----- nvinfo : EIATTR_MERCURY_ISA_VERSION
	.align		4
.L_1055:
        /*0658*/ 	.byte	0x03, 0x5f
        /*065a*/ 	.short	0x0101


	//----- nvinfo : EIATTR_UNUSED_LOAD_BYTE_OFFSET
	.align		4
        /*065c*/ 	.byte	0x04, 0x44
        /*065e*/ 	.short	(.L_1057 - .L_1056)


	//   ....[0]....
.L_1056:
        /*0660*/ 	.word	0x00000a90
        /*0664*/ 	.word	0x0000fff0


	//   ....[1]....
        /*0668*/ 	.word	0x0000f360
        /*066c*/ 	.word	0x0000fff0


	//----- nvinfo : EIATTR_INT_WARP_WIDE_INSTR_OFFSETS
	.align		4
.L_1057:
        /*0670*/ 	.byte	0x04, 0x31
        /*0672*/ 	.short	(.L_1059 - .L_1058)


	//   ....[0]....
.L_1058:
        /*0674*/ 	.word	0x00000190


	//   ....[1]....
        /*0678*/ 	.word	0x000001d0


	//   ....[2]....
        /*067c*/ 	.word	0x000002a0


	//   ....[3]....
        /*0680*/ 	.word	0x000152a0


	//   ....[4]....
        /*0684*/ 	.word	0x00015330


	//   ....[5]....
        /*0688*/ 	.word	0x0001a010


	//   ....[6]....
        /*068c*/ 	.word	0x0001a0a0


	//----- nvinfo : EIATTR_COOP_GROUP_MASK_REGIDS
	.align		4
.L_1059:
        /*0690*/ 	.byte	0x04, 0x29
        /*0692*/ 	.short	(.L_1061 - .L_1060)


	//   ....[0]....
.L_1060:
        /*0694*/ 	.word	0xffffffff


	//   ....[1]....
        /*0698*/ 	.word	0xffffffff


	//   ....[2]....
        /*069c*/ 	.word	0xffffffff


	//   ....[3]....
        /*06a0*/ 	.word	0xffffffff


	//   ....[4]....
        /*06a4*/ 	.word	0xffffffff


	//   ....[5]....
        /*06a8*/ 	.word	0xffffffff


	//   ....[6]....
        /*06ac*/ 	.word	0xffffffff


	//   ....[7]....
        /*06b0*/ 	.word	0xffffffff


	//   ....[8]....
        /*06b4*/ 	.word	0xffffffff


	//   ....[9]....
        /*06b8*/ 	.word	0xffffffff


	//   ....[10]....
        /*06bc*/ 	.word	0xffffffff


	//   ....[11]....
        /*06c0*/ 	.word	0xffffffff


	//   ....[12]....
        /*06c4*/ 	.word	0xffffffff


	//   ....[13]....
        /*06c8*/ 	.word	0xffffffff


	//   ....[14]....
        /*06cc*/ 	.word	0xffffffff


	//   ....[15]....
        /*06d0*/ 	.word	0xffffffff


	//   ....[16]....
        /*06d4*/ 	.word	0xffffffff


	//   ....[17]....
        /*06d8*/ 	.word	0xffffffff


	//   ....[18]....
        /*06dc*/ 	.word	0xffffffff


	//   ....[19]....
        /*06e0*/ 	.word	0xffffffff


	//   ....[20]....
        /*06e4*/ 	.word	0xffffffff


	//   ....[21]....
        /*06e8*/ 	.word	0xffffffff


	//   ....[22]....
        /*06ec*/ 	.word	0xffffffff


	//   ....[23]....
        /*06f0*/ 	.word	0xffffffff


	//   ....[24]....
        /*06f4*/ 	.word	0xffffffff


	//   ....[25]....
        /*06f8*/ 	.word	0xffffffff


	//   ....[26]....
        /*06fc*/ 	.word	0xffffffff


	//   ....[27]....
        /*0700*/ 	.word	0xffffffff


	//   ....[28]....
        /*0704*/ 	.word	0xffffffff


	//   ....[29]....
        /*0708*/ 	.word	0xffffffff


	//   ....[30]....
        /*070c*/ 	.word	0xffffffff


	//   ....[31]....
        /*0710*/ 	.word	0xffffffff


	//   ....[32]....
        /*0714*/ 	.word	0xffffffff


	//   ....[33]....
        /*0718*/ 	.word	0xffffffff


	//   ....[34]....
        /*071c*/ 	.word	0xffffffff


	//   ....[35]....
        /*0720*/ 	.word	0xffffffff


	//   ....[36]....
        /*0724*/ 	.word	0xffffffff


	//   ....[37]....
        /*0728*/ 	.word	0xffffffff


	//   ....[38]....
        /*072c*/ 	.word	0xffffffff


	//   ....[39]....
        /*0730*/ 	.word	0xffffffff


	//   ....[40]....
        /*0734*/ 	.word	0xffffffff


	//   ....[41]....
        /*0738*/ 	.word	0xffffffff


	//   ....[42]....
        /*073c*/ 	.word	0xffffffff


	//   ....[43]....
        /*0740*/ 	.word	0xffffffff


	//   ....[44]....
        /*0744*/ 	.word	0xffffffff


	//   ....[45]....
        /*0748*/ 	.word	0xffffffff


	//   ....[46]....
        /*074c*/ 	.word	0xffffffff


	//   ....[47]....
        /*0750*/ 	.word	0xffffffff


	//   ....[48]....
        /*0754*/ 	.word	0xffffffff


	//   ....[49]....
        /*0758*/ 	.word	0xffffffff


	//   ....[50]....
        /*075c*/ 	.word	0xffffffff


	//   ....[51]....
        /*0760*/ 	.word	0xffffffff


	//   ....[52]....
        /*0764*/ 	.word	0xffffffff


	//   ....[53]....
        /*0768*/ 	.word	0xffffffff


	//   ....[54]....
        /*076c*/ 	.word	0xffffffff


	//   ....[55]....
        /*0770*/ 	.word	0xffffffff


	//   ....[56]....
        /*0774*/ 	.word	0xffffffff


	//   ....[57]....
        /*0778*/ 	.word	0xffffffff


	//   ....[58]....
        /*077c*/ 	.word	0xffffffff


	//   ....[59]....
        /*0780*/ 	.word	0xffffffff


	//   ....[60]....
        /*0784*/ 	.word	0xffffffff


	//   ....[61]....
        /*0788*/ 	.word	0xffffffff


	//   ....[62]....
        /*078c*/ 	.word	0xffffffff


	//   ....[63]....
        /*0790*/ 	.word	0xffffffff


	//   ....[64]....
        /*0794*/ 	.word	0xffffffff


	//   ....[65]....
        /*0798*/ 	.word	0xffffffff


	//   ....[66]....
        /*079c*/ 	.word	0xffffffff


	//   ....[67]....
        /*07a0*/ 	.word	0xffffffff


	//   ....[68]....
        /*07a4*/ 	.word	0xffffffff


	//   ....[69]....
        /*07a8*/ 	.word	0xffffffff


	//   ....[70]....
        /*07ac*/ 	.word	0xffffffff


	//   ....[71]....
        /*07b0*/ 	.word	0xffffffff


	//   ....[72]....
        /*07b4*/ 	.word	0xffffffff


	//   ....[73]....
        /*07b8*/ 	.word	0xffffffff


	//   ....[74]....
        /*07bc*/ 	.word	0xffffffff


	//   ....[75]....
        /*07c0*/ 	.word	0xffffffff


	//   ....[76]....
        /*07c4*/ 	.word	0xffffffff


	//   ....[77]....
        /*07c8*/ 	.word	0xffffffff


	//   ....[78]....
        /*07cc*/ 	.word	0xffffffff


	//   ....[79]....
        /*07d0*/ 	.word	0xffffffff


	//   ....[80]....
        /*07d4*/ 	.word	0xffffffff


	//   ....[81]....
        /*07d8*/ 	.word	0xffffffff


	//   ....[82]....
        /*07dc*/ 	.word	0xffffffff


	//   ....[83]....
        /*07e0*/ 	.word	0xffffffff


	//   ....[84]....
        /*07e4*/ 	.word	0xffffffff


	//   ....[85]....
        /*07e8*/ 	.word	0xffffffff


	//   ....[86]....
        /*07ec*/ 	.word	0xffffffff


	//   ....[87]....
        /*07f0*/ 	.word	0xffffffff


	//   ....[88]....
        /*07f4*/ 	.word	0xffffffff


	//   ....[89]....
        /*07f8*/ 	.word	0xffffffff


	//   ....[90]....
        /*07fc*/ 	.word	0xffffffff


	//   ....[91]....
        /*0800*/ 	.word	0xffffffff


	//   ....[92]....
        /*0804*/ 	.word	0xffffffff


	//   ....[93]....
        /*0808*/ 	.word	0xffffffff


	//   ....[94]....
        /*080c*/ 	.word	0xffffffff


	//   ....[95]....
        /*0810*/ 	.word	0xffffffff


	//   ....[96]....
        /*0814*/ 	.word	0xffffffff


	//   ....[97]....
        /*0818*/ 	.word	0xffffffff


	//   ....[98]....
        /*081c*/ 	.word	0xffffffff


	//   ....[99]....
        /*0820*/ 	.word	0xffffffff


	//   ....[100]....
        /*0824*/ 	.word	0xffffffff


	//   ....[101]....
        /*0828*/ 	.word	0xffffffff


	//   ....[102]....
        /*082c*/ 	.word	0xffffffff


	//   ....[103]....
        /*0830*/ 	.word	0xffffffff


	//   ....[104]....
        /*0834*/ 	.word	0xffffffff


	//   ....[105]....
        /*0838*/ 	.word	0x0500000f


	//   ....[106]....
        /*083c*/ 	.word	0x0500000f


	//   ....[107]....
        /*0840*/ 	.word	0x0500000f


	//   ....[108]....
        /*0844*/ 	.word	0x0500000f


	//   ....[109]....
        /*0848*/ 	.word	0x0500000f


	//   ....[110]....
        /*084c*/ 	.word	0x0500000f


	//   ....[111]....
        /*0850*/ 	.word	0x0500000f


	//   ....[112]....
        /*0854*/ 	.word	0x0500000f


	//   ....[113]....
        /*0858*/ 	.word	0x0500000f


	//   ....[114]....
        /*085c*/ 	.word	0x0500000f


	//   ....[115]....
        /*0860*/ 	.word	0x0500000f


	//   ....[116]....
        /*0864*/ 	.word	0x0500000f


	//   ....[117]....
        /*0868*/ 	.word	0x0500000f


	//   ....[118]....
        /*086c*/ 	.word	0x0500000f


	//   ....[119]....
        /*0870*/ 	.word	0x0500000f


	//   ....[120]....
        /*0874*/ 	.word	0x0500000f


	//   ....[121]....
        /*0878*/ 	.word	0x0500000f


	//   ....[122]....
        /*087c*/ 	.word	0x0500000f


	//   ....[123]....
        /*0880*/ 	.word	0x0500000f


	//   ....[124]....
        /*0884*/ 	.word	0x0500000f


	//   ....[125]....
        /*0888*/ 	.word	0x0500000f


	//   ....[126]....
        /*088c*/ 	.word	0x0500000f


	//   ....[127]....
        /*0890*/ 	.word	0x0500000f


	//   ....[128]....
        /*0894*/ 	.word	0x0500000f


	//   ....[129]....
        /*0898*/ 	.word	0x0500000f


	//   ....[130]....
        /*089c*/ 	.word	0x0500000f


	//   ....[131]....
        /*08a0*/ 	.word	0x0500000f


	//   ....[132]....
        /*08a4*/ 	.word	0x0500000f


	//   ....[133]....
        /*08a8*/ 	.word	0x0500000f


	//   ....[134]....
        /*08ac*/ 	.word	0x0500000f


	//   ....[135]....
        /*08b0*/ 	.word	0x0500000f


	//   ....[136]....
        /*08b4*/ 	.word	0x0500000f


	//   ....[137]....
        /*08b8*/ 	.word	0x0500000f


	//   ....[138]....
        /*08bc*/ 	.word	0x0500000f


	//   ....[139]....
        /*08c0*/ 	.word	0x0500000f


	//   ....[140]....
        /*08c4*/ 	.word	0x0500000f


	//   ....[141]....
        /*08c8*/ 	.word	0x0500000f


	//   ....[142]....
        /*08cc*/ 	.word	0x0500000f


	//   ....[143]....
        /*08d0*/ 	.word	0x0500000f


	//   ....[144]....
        /*08d4*/ 	.word	0x0500000f


	//   ....[145]....
        /*08d8*/ 	.word	0x0500000f


	//   ....[146]....
        /*08dc*/ 	.word	0x0500000f


	//   ....[147]....
        /*08e0*/ 	.word	0x0500000f


	//   ....[148]....
        /*08e4*/ 	.word	0x0500000f


	//----- nvinfo : EIATTR_COOP_GROUP_INSTR_OFFSETS
	.align		4
.L_1061:
        /*08e8*/ 	.byte	0x04, 0x28
        /*08ea*/ 	.short	(.L_1063 - .L_1062)


	//   ....[0]....
.L_1062:
        /*08ec*/ 	.word	0x00000060


	//   ....[1]....
        /*08f0*/ 	.word	0x000001a0


	//   ....[2]....
        /*08f4*/ 	.word	0x000001e0


	//   ....[3]....
        /*08f8*/ 	.word	0x000003d0


	//   ....[4]....
        /*08fc*/ 	.word	0x00000530


	//   ....[5]....
        /*0900*/ 	.word	0x00000650


	//   ....[6]....
        /*0904*/ 	.word	0x000007b0


	//   ....[7]....
        /*0908*/ 	.word	0x000047e0


	//   ....[8]....
        /*090c*/ 	.word	0x00006750


	//   ....[9]....
        /*0910*/ 	.word	0x00006e70


	//   ....[10]....
        /*0914*/ 	.word	0x00006e80


	//   ....[11]....
        /*0918*/ 	.word	0x00006e90


	//   ....[12]....
        /*091c*/ 	.word	0x00006ea0


	//   ....[13]....
        /*0920*/ 	.word	0x000071b0


	//   ....[14]....
        /*0924*/ 	.word	0x000071c0


	//   ....[15]....
        /*0928*/ 	.word	0x000071d0


	//   ....[16]....
        /*092c*/ 	.word	0x000071e0


	//   ....[17]....
        /*0930*/ 	.word	0x000083b0


	//   ....[18]....
        /*0934*/ 	.word	0x000083c0


	//   ....[19]....
        /*0938*/ 	.word	0x000083d0


	//   ....[20]....
        /*093c*/ 	.word	0x000083e0


	//   ....[21]....
        /*0940*/ 	.word	0x00008630


	//   ....[22]....
        /*0944*/ 	.word	0x00008640


	//   ....[23]....
        /*0948*/ 	.word	0x00008650


	//   ....[24]....
        /*094c*/ 	.word	0x00008660


	//   ....[25]....
        /*0950*/ 	.word	0x00009a80


	//   ....[26]....
        /*0954*/ 	.word	0x00009aa0


	//   ....[27]....
        /*0958*/ 	.word	0x00009e30


	//   ....[28]....
        /*095c*/ 	.word	0x00009ef0


	//   ....[29]....
        /*0960*/ 	.word	0x0000a230


	//   ....[30]....
        /*0964*/ 	.word	0x0000a2e0


	//   ....[31]....
        /*0968*/ 	.word	0x0000ad10


	//   ....[32]....
        /*096c*/ 	.word	0x0000af30


	//   ....[33]....
        /*0970*/ 	.word	0x0000b010


	//   ....[34]....
        /*0974*/ 	.word	0x0000b730


	//   ....[35]....
        /*0978*/ 	.word	0x0000b820


	//   ....[36]....
        /*097c*/ 	.word	0x0000bdd0


	//   ....[37]....
        /*0980*/ 	.word	0x0000bfa0


	//   ....[38]....
        /*0984*/ 	.word	0x0000cdd0


	//   ....[39]....
        /*0988*/ 	.word	0x0000d2e0


	//   ....[40]....
        /*098c*/ 	.word	0x0000d310


	//   ....[41]....
        /*0990*/ 	.word	0x0000da50


	//   ....[42]....
        /*0994*/ 	.word	0x0000dac0


	//   ....[43]....
        /*0998*/ 	.word	0x0000e820


	//   ....[44]....
        /*099c*/ 	.word	0x0000e870


	//   ....[45]....
        /*09a0*/ 	.word	0x0000e8a0


	//   ....[46]....
        /*09a4*/ 	.word	0x0000e910


	//   ....[47]....
        /*09a8*/ 	.word	0x0000e930


	//   ....[48]....
        /*09ac*/ 	.word	0x00010310


	//   ....[49]....
        /*09b0*/ 	.word	0x000107e0


	//   ....[50]....
        /*09b4*/ 	.word	0x00010810


	//   ....[51]....
        /*09b8*/ 	.word	0x00010840


	//   ....[52]....
        /*09bc*/ 	.word	0x00010850


	//   ....[53]....
        /*09c0*/ 	.word	0x00010e60


	//   ....[54]....
        /*09c4*/ 	.word	0x00010ec0


	//   ....[55]....
        /*09c8*/ 	.word	0x00011140


	//   ....[56]....
        /*09cc*/ 	.word	0x00011160


	//   ....[57]....
        /*09d0*/ 	.word	0x00011cc0


	//   ....[58]....
        /*09d4*/ 	.word	0x00011ce0


	//   ....[59]....
        /*09d8*/ 	.word	0x00011f10


	//   ....[60]....
        /*09dc*/ 	.word	0x00011f30


	//   ....[61]....
        /*09e0*/ 	.word	0x000121e0


	//   ....[62]....
        /*09e4*/ 	.word	0x000123b0


	//   ....[63]....
        /*09e8*/ 	.word	0x000123e0


	//   ....[64]....
        /*09ec*/ 	.word	0x00012410


	//   ....[65]....
        /*09f0*/ 	.word	0x00012440


	//   ....[66]....
        /*09f4*/ 	.word	0x00012470


	//   ....[67]....
        /*09f8*/ 	.word	0x000124a0


	//   ....[68]....
        /*09fc*/ 	.word	0x00012610


	//   ....[69]....
        /*0a00*/ 	.word	0x00012640


	//   ....[70]....
        /*0a04*/ 	.word	0x00012670


	//   ....[71]....
        /*0a08*/ 	.word	0x000126a0


	//   ....[72]....
        /*0a0c*/ 	.word	0x000126d0


	//   ....[73]....
        /*0a10*/ 	.word	0x00012700


	//   ....[74]....
        /*0a14*/ 	.word	0x000127a0


	//   ....[75]....
        /*0a18*/ 	.word	0x00012800


	//   ....[76]....
        /*0a1c*/ 	.word	0x00012890


	//   ....[77]....
        /*0a20*/ 	.word	0x00013690


	//   ....[78]....
        /*0a24*/ 	.word	0x000158a0


	//   ....[79]....
        /*0a28*/ 	.word	0x00016450


	//   ....[80]....
        /*0a2c*/ 	.word	0x00016460


	//   ....[81]....
        /*0a30*/ 	.word	0x00016480


	//   ....[82]....
        /*0a34*/ 	.word	0x00016520


	//   ....[83]....
        /*0a38*/ 	.word	0x00016550


	//   ....[84]....
        /*0a3c*/ 	.word	0x000165c0


	//   ....[85]....
        /*0a40*/ 	.word	0x000165d0


	//   ....[86]....
        /*0a44*/ 	.word	0x00016640


	//   ....[87]....
        /*0a48*/ 	.word	0x0001a2a0


	//   ....[88]....
        /*0a4c*/ 	.word	0x0001a300


	//   ....[89]....
        /*0a50*/ 	.word	0x0001a330


	//   ....[90]....
        /*0a54*/ 	.word	0x0001a360


	//   ....[91]....
        /*0a58*/ 	.word	0x0001a390


	//   ....[92]....
        /*0a5c*/ 	.word	0x0001a3c0


	//   ....[93]....
        /*0a60*/ 	.word	0x0001a3f0


	//   ....[94]....
        /*0a64*/ 	.word	0x0001a400


	//   ....[95]....
        /*0a68*/ 	.word	0x0001a580


	//   ....[96]....
        /*0a6c*/ 	.word	0x0001a5b0


	//   ....[97]....
        /*0a70*/ 	.word	0x0001a5e0


	//   ....[98]....
        /*0a74*/ 	.word	0x0001a610


	//   ....[99]....
        /*0a78*/ 	.word	0x0001a640


	//   ....[100]....
        /*0a7c*/ 	.word	0x0001a670


	//   ....[101]....
        /*0a80*/ 	.word	0x0001a730


	//   ....[102]....
        /*0a84*/ 	.word	0x0001a750


	//   ....[103]....
        /*0a88*/ 	.word	0x0001a7c0


	//   ....[104]....
        /*0a8c*/ 	.word	0x0001ae90


	//   ....[105]....
        /*0a90*/ 	.word	0x0001b370


	//   ....[106]....
        /*0a94*/ 	.word	0x0001b400


	//   ....[107]....
        /*0a98*/ 	.word	0x0001b450


	//   ....[108]....
        /*0a9c*/ 	.word	0x0001b4a0


	//   ....[109]....
        /*0aa0*/ 	.word	0x0001b530


	//   ....[110]....
        /*0aa4*/ 	.word	0x0001b5c0


	//   ....[111]....
        /*0aa8*/ 	.word	0x0001b610


	//   ....[112]....
        /*0aac*/ 	.word	0x0001b660


	//   ....[113]....
        /*0ab0*/ 	.word	0x0001b740


	//   ....[114]....
        /*0ab4*/ 	.word	0x0001b7d0


	//   ....[115]....
        /*0ab8*/ 	.word	0x0001b820


	//   ....[116]....
        /*0abc*/ 	.word	0x0001b880


	//   ....[117]....
        /*0ac0*/ 	.word	0x0001b920


	//   ....[118]....
        /*0ac4*/ 	.word	0x0001b9b0


	//   ....[119]....
        /*0ac8*/ 	.word	0x0001ba00


	//   ....[120]....
        /*0acc*/ 	.word	0x0001ba50


	//   ....[121]....
        /*0ad0*/ 	.word	0x0001bd60


	//   ....[122]....
        /*0ad4*/ 	.word	0x0001c050


	//   ....[123]....
        /*0ad8*/ 	.word	0x0001c200


	//   ....[124]....
        /*0adc*/ 	.word	0x0001c250


	//   ....[125]....
        /*0ae0*/ 	.word	0x0001c2b0


	//   ....[126]....
        /*0ae4*/ 	.word	0x0001c350


	//   ....[127]....
        /*0ae8*/ 	.word	0x0001c400


	//   ....[128]....
        /*0aec*/ 	.word	0x0001c4a0


	//   ....[129]....
        /*0af0*/ 	.word	0x0001c560


	//   ....[130]....
        /*0af4*/ 	.word	0x0001c640


	//   ....[131]....
        /*0af8*/ 	.word	0x0001c970


	//   ....[132]....
        /*0afc*/ 	.word	0x0001ca10


	//   ....[133]....
        /*0b00*/ 	.word	0x0001cb30


	//   ....[134]....
        /*0b04*/ 	.word	0x0001cba0


	//   ....[135]....
        /*0b08*/ 	.word	0x0001cc20


	//   ....[136]....
        /*0b0c*/ 	.word	0x0001cca0


	//   ....[137]....
        /*0b10*/ 	.word	0x0001cd20


	//   ....[138]....
        /*0b14*/ 	.word	0x0001cdb0


	//   ....[139]....
        /*0b18*/ 	.word	0x0001ce50


	//   ....[140]....
        /*0b1c*/ 	.word	0x0001cef0


	//   ....[141]....
        /*0b20*/ 	.word	0x0001cf60


	//   ....[142]....
        /*0b24*/ 	.word	0x0001cfd0


	//   ....[143]....
        /*0b28*/ 	.word	0x0001d040


	//   ....[144]....
        /*0b2c*/ 	.word	0x0001d0c0


	//   ....[145]....
        /*0b30*/ 	.word	0x0001d140


	//   ....[146]....
        /*0b34*/ 	.word	0x0001d1e0


	//   ....[147]....
        /*0b38*/ 	.word	0x0001d270


	//   ....[148]....
        /*0b3c*/ 	.word	0x0001d3a0


	//----- nvinfo : EIATTR_REG_RECONFIG
	.align		4
.L_1063:
        /*0b40*/ 	.byte	0x01, 0x54
	.zero		2


	//----- nvinfo : EIATTR_SYSCALL_OFFSETS
	.align		4
        /*0b44*/ 	.byte	0x04, 0x46
        /*0b46*/ 	.short	(.L_1065 - .L_1064)


	//   ....[0]....
.L_1064:
        /*0b48*/ 	.word	0x00001a10


	//   ....[1]....
        /*0b4c*/ 	.word	0x00001b60


	//   ....[2]....
        /*0b50*/ 	.word	0x00006900


	//   ....[3]....
        /*0b54*/ 	.word	0x00006c20


	//   ....[4]....
        /*0b58*/ 	.word	0x000154a0


	//   ....[5]....
        /*0b5c*/ 	.word	0x00015600


	//   ....[6]....
        /*0b60*/ 	.word	0x00015700


	//   ....[7]....
        /*0b64*/ 	.word	0x00016070


	//----- nvinfo : EIATTR_MBARRIER_INSTR_OFFSETS
	.align		4
.L_1065:
        /*0b68*/ 	.byte	0x04, 0x39
        /*0b6a*/ 	.short	(.L_1067 - .L_1066)


	//   ....[0]....
.L_1066:
        /*0b6c*/ 	.word	0x000002c0
        /*0b70*/ 	.word	0x000000ff
        /*0b74*/ 	.word	0x00028c00
        /*0b78*/ 	.short	0x0100
        /*0b7a*/ 	.byte	0x08
	.zero		1


	//   ....[1]....
        /*0b7c*/ 	.word	0x000002d0
        /*0b80*/ 	.word	0x000000ff
        /*0b84*/ 	.word	0x00028c20
        /*0b88*/ 	.short	0x0100
        /*0b8a*/ 	.byte	0x08
	.zero		1


	//   ....[2]....
        /*0b8c*/ 	.word	0x00000380
        /*0b90*/ 	.word	0x000000ff
        /*0b94*/ 	.word	0x00028c30
        /*0b98*/ 	.short	0x0100
        /*0b9a*/ 	.byte	0x06
	.zero		1


	//   ....[3]....
        /*0b9c*/ 	.word	0x00000390
        /*0ba0*/ 	.word	0x000000ff
        /*0ba4*/ 	.word	0x00028c40
        /*0ba8*/ 	.short	0x0100
        /*0baa*/ 	.byte	0x06
	.zero		1


	//   ....[4]....
        /*0bac*/ 	.word	0x000003a0
        /*0bb0*/ 	.word	0x000000ff
        /*0bb4*/ 	.word	0x00028c38
        /*0bb8*/ 	.short	0x0100
        /*0bba*/ 	.byte	0x06
	.zero		1


	//   ....[5]....
        /*0bbc*/ 	.word	0x000003b0
        /*0bc0*/ 	.word	0x000000ff
        /*0bc4*/ 	.word	0x00028c48
        /*0bc8*/ 	.short	0x0100
        /*0bca*/ 	.byte	0x06
	.zero		1


	//   ....[6]....
        /*0bcc*/ 	.word	0x000004e0
        /*0bd0*/ 	.word	0x000000ff
        /*0bd4*/ 	.word	0x00028c50
        /*0bd8*/ 	.short	0x0100
        /*0bda*/ 	.byte	0x08
	.zero		1


	//   ....[7]....
        /*0bdc*/ 	.word	0x000004f0
        /*0be0*/ 	.word	0x000000ff
        /*0be4*/ 	.word	0x00028c60
        /*0be8*/ 	.short	0x0100
        /*0bea*/ 	.byte	0x08
	.zero		1


	//   ....[8]....
        /*0bec*/ 	.word	0x00000500
        /*0bf0*/ 	.word	0x000000ff
        /*0bf4*/ 	.word	0x00028c58
        /*0bf8*/ 	.short	0x0100
        /*0bfa*/ 	.byte	0x08
	.zero		1


	//   ....[9]....
        /*0bfc*/ 	.word	0x00000510
        /*0c00*/ 	.word	0x000000ff
        /*0c04*/ 	.word	0x00028c68
        /*0c08*/ 	.short	0x0100
        /*0c0a*/ 	.byte	0x08
	.zero		1


	//   ....[10]....
        /*0c0c*/ 	.word	0x00000600
        /*0c10*/ 	.word	0x000000ff
        /*0c14*/ 	.word	0x00028c70
        /*0c18*/ 	.short	0x0100
        /*0c1a*/ 	.byte	0x06
	.zero		1


	//   ....[11]....
        /*0c1c*/ 	.word	0x00000610
        /*0c20*/ 	.word	0x000000ff
        /*0c24*/ 	.word	0x00028c80
        /*0c28*/ 	.short	0x0100
        /*0c2a*/ 	.byte	0x06
	.zero		1


	//   ....[12]....
        /*0c2c*/ 	.word	0x00000620
        /*0c30*/ 	.word	0x000000ff
        /*0c34*/ 	.word	0x00028c78
        /*0c38*/ 	.short	0x0100
        /*0c3a*/ 	.byte	0x06
	.zero		1


	//   ....[13]....
        /*0c3c*/ 	.word	0x00000630
        /*0c40*/ 	.word	0x000000ff
        /*0c44*/ 	.word	0x00028c88
        /*0c48*/ 	.short	0x0100
        /*0c4a*/ 	.byte	0x06
	.zero		1


	//   ....[14]....
        /*0c4c*/ 	.word	0x00000760
        /*0c50*/ 	.word	0x000000ff
        /*0c54*/ 	.word	0x00028c90
        /*0c58*/ 	.short	0x0100
        /*0c5a*/ 	.byte	0x08
	.zero		1


	//   ....[15]....
        /*0c5c*/ 	.word	0x00000770
        /*0c60*/ 	.word	0x000000ff
        /*0c64*/ 	.word	0x00028ca0
        /*0c68*/ 	.short	0x0100
        /*0c6a*/ 	.byte	0x08
	.zero		1


	//   ....[16]....
        /*0c6c*/ 	.word	0x00000780
        /*0c70*/ 	.word	0x000000ff
        /*0c74*/ 	.word	0x00028c98
        /*0c78*/ 	.short	0x0100
        /*0c7a*/ 	.byte	0x08
	.zero		1


	//   ....[17]....
        /*0c7c*/ 	.word	0x00000790
        /*0c80*/ 	.word	0x000000ff
        /*0c84*/ 	.word	0x00028ca8
        /*0c88*/ 	.short	0x0100
        /*0c8a*/ 	.byte	0x08
	.zero		1


	//   ....[18]....
        /*0c8c*/ 	.word	0x000008c0
        /*0c90*/ 	.word	0x000000ff
        /*0c94*/ 	.word	0x00028cb0
        /*0c98*/ 	.short	0x0100
        /*0c9a*/ 	.byte	0x08
	.zero		1


	//   ....[19]....
        /*0c9c*/ 	.word	0x000008d0
        /*0ca0*/ 	.word	0x000000ff
        /*0ca4*/ 	.word	0x00028cc0
        /*0ca8*/ 	.short	0x0100
        /*0caa*/ 	.byte	0x08
	.zero		1


	//   ....[20]....
        /*0cac*/ 	.word	0x000008e0
        /*0cb0*/ 	.word	0x000000ff
        /*0cb4*/ 	.word	0x00028cb8
        /*0cb8*/ 	.short	0x0100
        /*0cba*/ 	.byte	0x08
	.zero		1


	//   ....[21]....
        /*0cbc*/ 	.word	0x000008f0
        /*0cc0*/ 	.word	0x000000ff
        /*0cc4*/ 	.word	0x00028cc8
        /*0cc8*/ 	.short	0x0100
        /*0cca*/ 	.byte	0x08
	.zero		1


	//   ....[22]....
        /*0ccc*/ 	.word	0x00002720
        /*0cd0*/ 	.word	0x00000044
        /*0cd4*/ 	.word	0x00028c90
        /*0cd8*/ 	.short	0x010a
        /*0cda*/ 	.byte	0x3f
	.zero		1


	//   ....[23]....
        /*0cdc*/ 	.word	0x000030d0
        /*0ce0*/ 	.word	0x00000044
        /*0ce4*/ 	.word	0x00028c90
        /*0ce8*/ 	.short	0x010a
        /*0cea*/ 	.byte	0x3f
	.zero		1


	//   ....[24]....
        /*0cec*/ 	.word	0x00003940
        /*0cf0*/ 	.word	0x00000044
        /*0cf4*/ 	.word	0x00028c90
        /*0cf8*/ 	.short	0x010a
        /*0cfa*/ 	.byte	0x3f
	.zero		1


	//   ....[25]....
        /*0cfc*/ 	.word	0x00003b40
        /*0d00*/ 	.word	0x00000004
        /*0d04*/ 	.word	0x00000000
        /*0d08*/ 	.short	0x0101
        /*0d0a*/ 	.byte	0x3f
	.zero		1


	//   ....[26]....
        /*0d0c*/ 	.word	0x00003b80
        /*0d10*/ 	.word	0x00000044
        /*0d14*/ 	.word	0x00028cb0
        /*0d18*/ 	.short	0x010a
        /*0d1a*/ 	.byte	0x3f
	.zero		1


	//   ....[27]....
        /*0d1c*/ 	.word	0x000041e0
        /*0d20*/ 	.word	0x00000044
        /*0d24*/ 	.word	0x00000000
        /*0d28*/ 	.short	0x0101
        /*0d2a*/ 	.byte	0x3f
	.zero		1


	//   ....[28]....
        /*0d2c*/ 	.word	0x000048f0
        /*0d30*/ 	.word	0x00000014
        /*0d34*/ 	.word	0x00028c50
        /*0d38*/ 	.short	0x010a
        /*0d3a*/ 	.byte	0x3f
	.zero		1


	//   ....[29]....
        /*0d3c*/ 	.word	0x00004ca0
        /*0d40*/ 	.word	0x00000000
        /*0d44*/ 	.word	0x00000000
        /*0d48*/ 	.short	0x0101
        /*0d4a*/ 	.byte	0x3f
	.zero		1


	//   ....[30]....
        /*0d4c*/ 	.word	0x000055d0
        /*0d50*/ 	.word	0x00000003
        /*0d54*/ 	.word	0x00028c50
        /*0d58*/ 	.short	0x010a
        /*0d5a*/ 	.byte	0x3f
	.zero		1


	//   ....[31]....
        /*0d5c*/ 	.word	0x00005620
        /*0d60*/ 	.word	0x00000003
        /*0d64*/ 	.word	0x00028c50
        /*0d68*/ 	.short	0x010a
        /*0d6a*/ 	.byte	0x3f
	.zero		1


	//   ....[32]....
        /*0d6c*/ 	.word	0x000058e0
        /*0d70*/ 	.word	0x00000003
        /*0d74*/ 	.word	0x00000000
        /*0d78*/ 	.short	0x0101
        /*0d7a*/ 	.byte	0x3f
	.zero		1


	//   ....[33]....
        /*0d7c*/ 	.word	0x00006990
        /*0d80*/ 	.word	0x00000002
        /*0d84*/ 	.word	0x00028c00
        /*0d88*/ 	.short	0x010a
        /*0d8a*/ 	.byte	0x3f
	.zero		1


	//   ....[34]....
        /*0d8c*/ 	.word	0x000069e0
        /*0d90*/ 	.word	0x00000002
        /*0d94*/ 	.word	0x00028c00
        /*0d98*/ 	.short	0x010a
        /*0d9a*/ 	.byte	0x3f
	.zero		1


	//   ....[35]....
        /*0d9c*/ 	.word	0x00007420
        /*0da0*/ 	.word	0x00000002
        /*0da4*/ 	.word	0x00028c00
        /*0da8*/ 	.short	0x010a
        /*0daa*/ 	.byte	0x3f
	.zero		1


	//   ....[36]....
        /*0dac*/ 	.word	0x00008810
        /*0db0*/ 	.word	0x00000002
        /*0db4*/ 	.word	0x00028c00
        /*0db8*/ 	.short	0x010a
        /*0dba*/ 	.byte	0x3f
	.zero		1


	//   ....[37]....
        /*0dbc*/ 	.word	0x000095f0
        /*0dc0*/ 	.word	0x00000015
        /*0dc4*/ 	.word	0x00028c30
        /*0dc8*/ 	.short	0x010a
        /*0dca*/ 	.byte	0x3f
	.zero		1


	//   ....[38]....
        /*0dcc*/ 	.word	0x00009690
        /*0dd0*/ 	.word	0x00000015
        /*0dd4*/ 	.word	0x00028c30
        /*0dd8*/ 	.short	0x010a
        /*0dda*/ 	.byte	0x3f
	.zero		1


	//   ....[39]....
        /*0ddc*/ 	.word	0x0000a540
        /*0de0*/ 	.word	0x00000000
        /*0de4*/ 	.word	0x00000000
        /*0de8*/ 	.short	0x0101
        /*0dea*/ 	.byte	0x3f
	.zero		1


	//   ....[40]....
        /*0dec*/ 	.word	0x0000a960
        /*0df0*/ 	.word	0x00000015
        /*0df4*/ 	.word	0x00028c50
        /*0df8*/ 	.short	0x010a
        /*0dfa*/ 	.byte	0x3f
	.zero		1


	//   ....[41]....
        /*0dfc*/ 	.word	0x0000aa00
        /*0e00*/ 	.word	0x00000015
        /*0e04*/ 	.word	0x00028c50
        /*0e08*/ 	.short	0x010a
        /*0e0a*/ 	.byte	0x3f
	.zero		1


	//   ....[42]....
        /*0e0c*/ 	.word	0x0000ad30
        /*0e10*/ 	.word	0x00000015
        /*0e14*/ 	.word	0x00000000
        /*0e18*/ 	.short	0x0101
        /*0e1a*/ 	.byte	0x3f
	.zero		1


	//   ....[43]....
        /*0e1c*/ 	.word	0x0000ae50
        /*0e20*/ 	.word	0x000000d6
        /*0e24*/ 	.word	0x00028c30
        /*0e28*/ 	.short	0x010a
        /*0e2a*/ 	.byte	0x3f
	.zero		1


	//   ....[44]....
        /*0e2c*/ 	.word	0x0000af00
        /*0e30*/ 	.word	0x000000d6
        /*0e34*/ 	.word	0x00028c30
        /*0e38*/ 	.short	0x010a
        /*0e3a*/ 	.byte	0x3f
	.zero		1


	//   ....[45]....
        /*0e3c*/ 	.word	0x0000b9e0
        /*0e40*/ 	.word	0x0000000f
        /*0e44*/ 	.word	0x00000000
        /*0e48*/ 	.short	0x0101
        /*0e4a*/ 	.byte	0x3f
	.zero		1


	//   ....[46]....
        /*0e4c*/ 	.word	0x0000caa0
        /*0e50*/ 	.word	0x000000d6
        /*0e54*/ 	.word	0x00028c50
        /*0e58*/ 	.short	0x010a
        /*0e5a*/ 	.byte	0x3f
	.zero		1


	//   ....[47]....
        /*0e5c*/ 	.word	0x0000caf0
        /*0e60*/ 	.word	0x000000d6
        /*0e64*/ 	.word	0x00028c50
        /*0e68*/ 	.short	0x010a
        /*0e6a*/ 	.byte	0x3f
	.zero		1


	//   ....[48]....
        /*0e6c*/ 	.word	0x0000cdf0
        /*0e70*/ 	.word	0x000000d6
        /*0e74*/ 	.word	0x00000000
        /*0e78*/ 	.short	0x0101
        /*0e7a*/ 	.byte	0x3f
	.zero		1


	//   ....[49]....
        /*0e7c*/ 	.word	0x0000cf20
        /*0e80*/ 	.word	0x00000015
        /*0e84*/ 	.word	0x00028c30
        /*0e88*/ 	.short	0x010a
        /*0e8a*/ 	.byte	0x3f
	.zero		1


	//   ....[50]....
        /*0e8c*/ 	.word	0x0000cf90
        /*0e90*/ 	.word	0x00000015
        /*0e94*/ 	.word	0x00028c30
        /*0e98*/ 	.short	0x010a
        /*0e9a*/ 	.byte	0x3f
	.zero		1


	//   ....[51]....
        /*0e9c*/ 	.word	0x0000d490
        /*0ea0*/ 	.word	0x0000000e
        /*0ea4*/ 	.word	0x00000000
        /*0ea8*/ 	.short	0x0101
        /*0eaa*/ 	.byte	0x3f
	.zero		1


	//   ....[52]....
        /*0eac*/ 	.word	0x0000e4f0
        /*0eb0*/ 	.word	0x00000015
        /*0eb4*/ 	.word	0x00028c50
        /*0eb8*/ 	.short	0x010a
        /*0eba*/ 	.byte	0x3f
	.zero		1


	//   ....[53]....
        /*0ebc*/ 	.word	0x0000e540
        /*0ec0*/ 	.word	0x00000015
        /*0ec4*/ 	.word	0x00028c50
        /*0ec8*/ 	.short	0x010a
        /*0eca*/ 	.byte	0x3f
	.zero		1


	//   ....[54]....
        /*0ecc*/ 	.word	0x0000e840
        /*0ed0*/ 	.word	0x00000015
        /*0ed4*/ 	.word	0x00000000
        /*0ed8*/ 	.short	0x0101
        /*0eda*/ 	.byte	0x3f
	.zero		1


	//   ....[55]....
        /*0edc*/ 	.word	0x00010e30
        /*0ee0*/ 	.word	0x00000000
        /*0ee4*/ 	.word	0x00000000
        /*0ee8*/ 	.short	0x0101
        /*0eea*/ 	.byte	0x3f
	.zero		1


	//   ....[56]....
        /*0eec*/ 	.word	0x00013780
        /*0ef0*/ 	.word	0x00000006
        /*0ef4*/ 	.word	0x00028c20
        /*0ef8*/ 	.short	0x010a
        /*0efa*/ 	.byte	0x3f
	.zero		1


	//   ....[57]....
        /*0efc*/ 	.word	0x00013860
        /*0f00*/ 	.word	0x00000005
        /*0f04*/ 	.word	0x00028ca0
        /*0f08*/ 	.short	0x010a
        /*0f0a*/ 	.byte	0x3f
	.zero		1


	//   ....[58]....
        /*0f0c*/ 	.word	0x00013ab0
        /*0f10*/ 	.word	0x00000005
        /*0f14*/ 	.word	0x00028cc0
        /*0f18*/ 	.short	0x010a
        /*0f1a*/ 	.byte	0x3f
	.zero		1


	//   ....[59]....
        /*0f1c*/ 	.word	0x00014530
        /*0f20*/ 	.word	0x00000005
        /*0f24*/ 	.word	0x00028ca0
        /*0f28*/ 	.short	0x010a
        /*0f2a*/ 	.byte	0x3f
	.zero		1


	//   ....[60]....
        /*0f2c*/ 	.word	0x00014770
        /*0f30*/ 	.word	0x00000005
        /*0f34*/ 	.word	0x00028cc0
        /*0f38*/ 	.short	0x010a
        /*0f3a*/ 	.byte	0x3f
	.zero		1


	//   ....[61]....
        /*0f3c*/ 	.word	0x00015b50
        /*0f40*/ 	.word	0x00000000
        /*0f44*/ 	.word	0x00028c40
        /*0f48*/ 	.short	0x010a
        /*0f4a*/ 	.byte	0x3f
	.zero		1


	//   ....[62]....
        /*0f4c*/ 	.word	0x000166f0
        /*0f50*/ 	.word	0x00000008
        /*0f54*/ 	.word	0x00028c00
        /*0f58*/ 	.short	0x0107
        /*0f5a*/ 	.byte	0x3f
	.zero		1


	//   ....[63]....
        /*0f5c*/ 	.word	0x000167f0
        /*0f60*/ 	.word	0x00000002
        /*0f64*/ 	.word	0x00028c00
        /*0f68*/ 	.short	0x0101
        /*0f6a*/ 	.byte	0x3f
	.zero		1


	//   ....[64]....
        /*0f6c*/ 	.word	0x00016810
        /*0f70*/ 	.word	0x00000002
        /*0f74*/ 	.word	0x00028c20
        /*0f78*/ 	.short	0x010a
        /*0f7a*/ 	.byte	0x3f
	.zero		1


	//   ....[65]....
        /*0f7c*/ 	.word	0x00016910
        /*0f80*/ 	.word	0x00000000
        /*0f84*/ 	.word	0x00028c60
        /*0f88*/ 	.short	0x010a
        /*0f8a*/ 	.byte	0x3f
	.zero		1


	//   ....[66]....
        /*0f8c*/ 	.word	0x000175f0
        /*0f90*/ 	.word	0x00000003
        /*0f94*/ 	.word	0x00028c40
        /*0f98*/ 	.short	0x010a
        /*0f9a*/ 	.byte	0x3f
	.zero		1


	//   ....[67]....
        /*0f9c*/ 	.word	0x00017850
        /*0fa0*/ 	.word	0x00000003
        /*0fa4*/ 	.word	0x00028c60
        /*0fa8*/ 	.short	0x010a
        /*0faa*/ 	.byte	0x3f
	.zero		1


	//   ....[68]....
        /*0fac*/ 	.word	0x000184d0
        /*0fb0*/ 	.word	0x00000004
        /*0fb4*/ 	.word	0x00028c40
        /*0fb8*/ 	.short	0x010a
        /*0fba*/ 	.byte	0x3f
	.zero		1


	//   ....[69]....
        /*0fbc*/ 	.word	0x00018720
        /*0fc0*/ 	.word	0x00000004
        /*0fc4*/ 	.word	0x00028c60
        /*0fc8*/ 	.short	0x010a
        /*0fca*/ 	.byte	0x3f
	.zero		1


	//   ....[70]....
        /*0fcc*/ 	.word	0x00019330
        /*0fd0*/ 	.word	0x00000004
        /*0fd4*/ 	.word	0x00028c40
        /*0fd8*/ 	.short	0x010a
        /*0fda*/ 	.byte	0x3f
	.zero		1


	//   ....[71]....
        /*0fdc*/ 	.word	0x00019590
        /*0fe0*/ 	.word	0x00000004
        /*0fe4*/ 	.word	0x00028c60
        /*0fe8*/ 	.short	0x010a
        /*0fea*/ 	.byte	0x3f
	.zero		1


	//   ....[72]....
        /*0fec*/ 	.word	0x0001ae10
        /*0ff0*/ 	.word	0x00000000
        /*0ff4*/ 	.word	0x00028c20
        /*0ff8*/ 	.short	0x010a
        /*0ffa*/ 	.byte	0x3f
	.zero		1


	//   ....[73]....
        /*0ffc*/ 	.word	0x0001afc0
        /*1000*/ 	.word	0x00000006
        /*1004*/ 	.word	0x00000000
        /*1008*/ 	.short	0x010a
        /*100a*/ 	.byte	0x3f
	.zero		1


	//   ....[74]....
        /*100c*/ 	.word	0x0001b030
        /*1010*/ 	.word	0x00000007
        /*1014*/ 	.word	0x00000000
        /*1018*/ 	.short	0x010a
        /*101a*/ 	.byte	0x3f
	.zero		1


	//   ....[75]....
        /*101c*/ 	.word	0x0001b0a0
        /*1020*/ 	.word	0x00000004
        /*1024*/ 	.word	0x00000000
        /*1028*/ 	.short	0x010a
        /*102a*/ 	.byte	0x3f
	.zero		1


	//   ....[76]....
        /*102c*/ 	.word	0x0001b0d0
        /*1030*/ 	.word	0x00000003
        /*1034*/ 	.word	0x00000000
        /*1038*/ 	.short	0x010a
        /*103a*/ 	.byte	0x3f
	.zero		1


	//   ....[77]....
        /*103c*/ 	.word	0x0001b130
        /*1040*/ 	.word	0x00000044
        /*1044*/ 	.word	0x00028c90
        /*1048*/ 	.short	0x010a
        /*104a*/ 	.byte	0x3f
	.zero		1


	//   ....[78]....
        /*104c*/ 	.word	0x0001b180
        /*1050*/ 	.word	0x00000044
        /*1054*/ 	.word	0x00028c90
        /*1058*/ 	.short	0x010a
        /*105a*/ 	.byte	0x3f
	.zero		1


	//   ....[79]....
        /*105c*/ 	.word	0x0001b1d0
        /*1060*/ 	.word	0x00000044
        /*1064*/ 	.word	0x00028c90
        /*1068*/ 	.short	0x010a
        /*106a*/ 	.byte	0x3f
	.zero		1


	//   ....[80]....
        /*106c*/ 	.word	0x0001b220
        /*1070*/ 	.word	0x00000044
        /*1074*/ 	.word	0x00028cb0
        /*1078*/ 	.short	0x010a
        /*107a*/ 	.byte	0x3f
	.zero		1


	//   ....[81]....
        /*107c*/ 	.word	0x0001b270
        /*1080*/ 	.word	0x00000014
        /*1084*/ 	.word	0x00028c50
        /*1088*/ 	.short	0x010a
        /*108a*/ 	.byte	0x3f
	.zero		1


	//   ....[82]....
        /*108c*/ 	.word	0x0001b2c0
        /*1090*/ 	.word	0x00000003
        /*1094*/ 	.word	0x00028c50
        /*1098*/ 	.short	0x010a
        /*109a*/ 	.byte	0x3f
	.zero		1


	//   ....[83]....
        /*109c*/ 	.word	0x0001b690
        /*10a0*/ 	.word	0x00000002
        /*10a4*/ 	.word	0x00028c00
        /*10a8*/ 	.short	0x010a
        /*10aa*/ 	.byte	0x3f
	.zero		1


	//   ....[84]....
        /*10ac*/ 	.word	0x0001baa0
        /*10b0*/ 	.word	0x00000002
        /*10b4*/ 	.word	0x00028c00
        /*10b8*/ 	.short	0x010a
        /*10ba*/ 	.byte	0x3f
	.zero		1


	//   ....[85]....
        /*10bc*/ 	.word	0x0001baf0
        /*10c0*/ 	.word	0x00000015
        /*10c4*/ 	.word	0x00028c30
        /*10c8*/ 	.short	0x010a
        /*10ca*/ 	.byte	0x3f
	.zero		1


	//   ....[86]....
        /*10cc*/ 	.word	0x0001bb40
        /*10d0*/ 	.word	0x00000015
        /*10d4*/ 	.word	0x00028c50
        /*10d8*/ 	.short	0x010a
        /*10da*/ 	.byte	0x3f
	.zero		1


	//   ....[87]....
        /*10dc*/ 	.word	0x0001bb90
        /*10e0*/ 	.word	0x000000d6
        /*10e4*/ 	.word	0x00028c30
        /*10e8*/ 	.short	0x010a
        /*10ea*/ 	.byte	0x3f
	.zero		1


	//   ....[88]....
        /*10ec*/ 	.word	0x0001bbe0
        /*10f0*/ 	.word	0x000000d6
        /*10f4*/ 	.word	0x00028c50
        /*10f8*/ 	.short	0x010a
        /*10fa*/ 	.byte	0x3f
	.zero		1


	//   ....[89]....
        /*10fc*/ 	.word	0x0001bc30
        /*1100*/ 	.word	0x00000015
        /*1104*/ 	.word	0x00028c30
        /*1108*/ 	.short	0x010a
        /*110a*/ 	.byte	0x3f
	.zero		1


	//   ....[90]....
        /*110c*/ 	.word	0x0001bc80
        /*1110*/ 	.word	0x00000015
        /*1114*/ 	.word	0x00028c50
        /*1118*/ 	.short	0x010a
        /*111a*/ 	.byte	0x3f
	.zero		1


	//   ....[91]....
        /*111c*/ 	.word	0x0001be30
        /*1120*/ 	.word	0x00000005
        /*1124*/ 	.word	0x00028c20
        /*1128*/ 	.short	0x010a
        /*112a*/ 	.byte	0x3f
	.zero		1


	//   ....[92]....
        /*112c*/ 	.word	0x0001be80
        /*1130*/ 	.word	0x00000005
        /*1134*/ 	.word	0x00028ca0
        /*1138*/ 	.short	0x010a
        /*113a*/ 	.byte	0x3f
	.zero		1


	//   ....[93]....
        /*113c*/ 	.word	0x0001bed0
        /*1140*/ 	.word	0x00000005
        /*1144*/ 	.word	0x00028cc0
        /*1148*/ 	.short	0x010a
        /*114a*/ 	.byte	0x3f
	.zero		1


	//   ....[94]....
        /*114c*/ 	.word	0x0001bf20
        /*1150*/ 	.word	0x00000005
        /*1154*/ 	.word	0x00028ca0
        /*1158*/ 	.short	0x010a
        /*115a*/ 	.byte	0x3f
	.zero		1


	//   ....[95]....
        /*115c*/ 	.word	0x0001bf70
        /*1160*/ 	.word	0x00000005
        /*1164*/ 	.word	0x00028cc0
        /*1168*/ 	.short	0x010a
        /*116a*/ 	.byte	0x3f
	.zero		1


	//   ....[96]....
        /*116c*/ 	.word	0x0001c110
        /*1170*/ 	.word	0x00000000
        /*1174*/ 	.word	0x00028c40
        /*1178*/ 	.short	0x010a
        /*117a*/ 	.byte	0x3f
	.zero		1


	//   ....[97]....
        /*117c*/ 	.word	0x0001c690
        /*1180*/ 	.word	0x00000002
        /*1184*/ 	.word	0x00028c20
        /*1188*/ 	.short	0x010a
        /*118a*/ 	.byte	0x3f
	.zero		1


	//   ....[98]....
        /*118c*/ 	.word	0x0001c6e0
        /*1190*/ 	.word	0x00000000
        /*1194*/ 	.word	0x00028c60
        /*1198*/ 	.short	0x010a
        /*119a*/ 	.byte	0x3f
	.zero		1


	//   ....[99]....
        /*119c*/ 	.word	0x0001c730
        /*11a0*/ 	.word	0x00000003
        /*11a4*/ 	.word	0x00028c40
        /*11a8*/ 	.short	0x010a
        /*11aa*/ 	.byte	0x3f
	.zero		1


	//   ....[100]....
        /*11ac*/ 	.word	0x0001c780
        /*11b0*/ 	.word	0x00000003
        /*11b4*/ 	.word	0x00028c60
        /*11b8*/ 	.short	0x010a
        /*11ba*/ 	.byte	0x3f
	.zero		1


	//   ....[101]....
        /*11bc*/ 	.word	0x0001c7d0
        /*11c0*/ 	.word	0x00000004
        /*11c4*/ 	.word	0x00028c40
        /*11c8*/ 	.short	0x010a
        /*11ca*/ 	.byte	0x3f
	.zero		1


	//   ....[102]....
        /*11cc*/ 	.word	0x0001c820
        /*11d0*/ 	.word	0x00000004
        /*11d4*/ 	.word	0x00028c60
        /*11d8*/ 	.short	0x010a
        /*11da*/ 	.byte	0x3f
	.zero		1


	//   ....[103]....
        /*11dc*/ 	.word	0x0001c870
        /*11e0*/ 	.word	0x00000004
        /*11e4*/ 	.word	0x00028c40
        /*11e8*/ 	.short	0x010a
        /*11ea*/ 	.byte	0x3f
	.zero		1


	//   ....[104]....
        /*11ec*/ 	.word	0x0001c8c0
        /*11f0*/ 	.word	0x00000004
        /*11f4*/ 	.word	0x00028c60
        /*11f8*/ 	.short	0x010a
        /*11fa*/ 	.byte	0x3f
	.zero		1


	//   ....[105]....
        /*11fc*/ 	.word	0x0001d2c0
        /*1200*/ 	.word	0x00000000
        /*1204*/ 	.word	0x00028c20
        /*1208*/ 	.short	0x010a
        /*120a*/ 	.byte	0x3f
	.zero		1


	//   ....[106]....
        /*120c*/ 	.word	0x0001d460
        /*1210*/ 	.word	0x00000006
        /*1214*/ 	.word	0x00000000
        /*1218*/ 	.short	0x010a
        /*121a*/ 	.byte	0x3f
	.zero		1


	//   ....[107]....
        /*121c*/ 	.word	0x0001d4b0
        /*1220*/ 	.word	0x00000007
        /*1224*/ 	.word	0x00000000
        /*1228*/ 	.short	0x010a
        /*122a*/ 	.byte	0x3f
	.zero		1


	//   ....[108]....
        /*122c*/ 	.word	0x0001d500
        /*1230*/ 	.word	0x00000004
        /*1234*/ 	.word	0x00000000
        /*1238*/ 	.short	0x010a
        /*123a*/ 	.byte	0x3f
	.zero		1


	//----- nvinfo : EIATTR_NUM_MBARRIERS
	.align		4
.L_1067:
        /*123c*/ 	.byte	0x03, 0x38
        /*123e*/ 	.short	0x0016


	//----- nvinfo : EIATTR_EXIT_INSTR_OFFSETS
	.align		4
        /*1240*/ 	.byte	0x04, 0x1c
        /*1242*/ 	.short	(.L_1069 - .L_1068)


	//   ....[0]....
.L_1068:
        /*1244*/ 	.word	0x0001b120


	//----- nvinfo : EIATTR_MAX_THREADS
	.align		4
.L_1069:
        /*1248*/ 	.byte	0x04, 0x05
        /*124a*/ 	.short	(.L_1071 - .L_1070)
.L_1070:
        /*124c*/ 	.word	0x00000180
        /*1250*/ 	.word	0x00000001
        /*1254*/ 	.word	0x00000001


	//----- nvinfo : EIATTR_CRS_STACK_SIZE
	.align		4
.L_1071:
        /*1258*/ 	.byte	0x04, 0x1e
        /*125a*/ 	.short	(.L_1073 - .L_1072)
.L_1072:
        /*125c*/ 	.word	0x00000000


	//----- nvinfo : EIATTR_CBANK_PARAM_SIZE
	.align		4
.L_1073:
        /*1260*/ 	.byte	0x03, 0x19
        /*1262*/ 	.short	0x0af0


	//----- nvinfo : EIATTR_PARAM_CBANK
	.align		4
        /*1264*/ 	.byte	0x04, 0x0a
        /*1266*/ 	.short	(.L_1075 - .L_1074)
	.align		4
.L_1074:
        /*1268*/ 	.word	index@(.nv.constant0._ZN7cutlass13device_kernelIN5flash11enable_sm90INS1_16FlashAttnFwdSm90INS1_25CollectiveMainloopFwdSm90ILi2EN4cute5tupleIJNS5_1CILi1EEES8_S8_EEENS6_IJNS7_ILi64EEESA_SA_EEELi512ENS_6half_tEfNS_4arch4Sm90ELb1ELb0ELb0ELb1ELb0ELb1ELb0ELb0ELb0ELb1ELb0ELb0EEENS1_21CollectiveEpilogueFwdINS6_IJSA_NS7_ILi512EEESA_EEES9_SC_SE_Li256ELb1ELb1ELb0ELb0EEENS1_36VarlenDynamicPersistentTileSchedulerILi64ELi64ELi256ELi128ELb0ELb1ELb1ELb1ELb1ELb1EEEEEEEEEvNT_6ParamsE)
        /*126c*/ 	.short	0x0210
        /*126e*/ 	.short	0x0af0


	//----- nvinfo : EIATTR_SW_WAR
	.align		4
.L_1075:
        /*1270*/ 	.byte	0x04, 0x36
        /*1272*/ 	.short	(.L_1077 - .L_1076)
.L_1076:
        /*1274*/ 	.word	0x00000008
.L_1077:


//--------------------- .nv.info._ZN7cutlass13device_kernelIN5flash11enable_sm90INS1_16FlashAttnFwdSm90INS1_25CollectiveMainloopFwdSm90ILi2EN4cute5tupleIJNS5_1CILi1EEES8_S8_EEENS6_IJNS7_ILi64EEESA_SA_EEELi512ENS_6half_tEfNS_4arch4Sm90ELb1ELb0ELb0ELb1ELb0ELb0ELb1ELb0ELb0ELb1ELb0ELb0EEENS1_21CollectiveEpilogueFwdINS6_IJSA_NS7_ILi512EEESA_EEES9_SC_SE_Li256ELb1ELb1ELb0ELb0EEENS1_36VarlenDynamicPersistentTileSchedulerILi64ELi64ELi256ELi128ELb0ELb1ELb1ELb1ELb1ELb1EEEEEEEEEvNT_6ParamsE --------------------------
	.section	.nv.info._ZN7cutlass13device_kernelIN5flash11enable_sm90INS1_16FlashAttnFwdSm90INS1_25CollectiveMainloopFwdSm90ILi2EN4cute5tupleIJNS5_1CILi1EEES8_S8_EEENS6_IJNS7_ILi64EEESA_SA_EEELi512ENS_6half_tEfNS_4arch4Sm90ELb1ELb0ELb0ELb1ELb0ELb0ELb1ELb0ELb0ELb1ELb0ELb0EEENS1_21CollectiveEpilogueFwdINS6_IJSA_NS7_ILi512EEESA_EEES9_SC_SE_Li256ELb1ELb1ELb0ELb0EEENS1_36VarlenDynamicPersistentTileSchedulerILi64ELi64ELi256ELi128ELb0ELb1ELb1ELb1ELb1ELb1EEEEEEEEEvNT_6ParamsE,"",@"SHT_CUDA_INFO"
	.sectionflags	@""
	.align	4


	//----- nvinfo : EIATTR_CUDA_API_VERSION
	.align		4
        /*0000*/ 	.byte	0x04, 0x37
        /*0002*/ 	.short	(.L_1079 - .L_1078)
.L_1078:
        /*0004*/ 	.word	0x00000082


	//----- nvinfo : EIATTR_KPARAM_INFO
	.align		4
.L_1079:
        /*0008*/ 	.byte	0x04, 0x17
        /*000a*/ 	.short	(.L_1081 - .L_1080)
.L_1080:
        /*000c*/ 	.word	0x00000000
        /*0010*/ 	.short	0x0000
        /*0012*/ 	.short	0x0070
        /*0014*/ 	.byte	0x00, 0xf0, 0x01, 0x2e


	//----- nvinfo : EIATTR_SPARSE_MMA_MASK
	.align		4
.L_1081:
        /*0018*/ 	.byte	0x03, 0x50
        /*001a*/ 	.short	0x0000


	//----- nvinfo : EIATTR_MAXREG_COUNT
	.align		4
        /*001c*/ 	.byte	0x03, 0x1b
        /*001e*/ 	.short	0x00a8


	//----- nvinfo : EIATTR_NUM_BARRIERS
	.align		4
        /*0020*/ 	.byte	0x02, 0x4c
        /*0022*/ 	.byte	0x10
	.zero		1


	//----- nvinfo : EIATTR_EXTERNS
	.align		4
        /*0024*/ 	.byte	0x04, 0x0f
        /*0026*/ 	.short	(.L_1083 - .L_1082)


	//   ....[0]....
	.align		4
.L_1082:
        /*0028*/ 	.word	index@(__assertfail)


	//----- nvinfo : EIATTR_ANNOTATIONS
	.align		4
.L_1083:
        /*002c*/ 	.byte	0x04, 0x55
        /*002e*/ 	.short	(.L_1085 - .L_1084)


	//   ....[0]....
.L_1084:
        /* <DEDUP_REMOVED lines=100> */


	//----- nvinfo : EIATTR_MERCURY_ISA_VERSION
	.align		4
.L_1085:
        /*0658*/ 	.byte	0x03, 0x5f
        /*065a*/ 	.short	0x0101


	//----- nvinfo : EIATTR_UNUSED_LOAD_BYTE_OFFSET
	.align		4
        /*065c*/ 	.byte	0x04, 0x44
        /*065e*/ 	.short	(.L_1087 - .L_1086)


	//   ....[0]....
.L_1086:
        /*0660*/ 	.word	0x00000a50
        /*0664*/ 	.word	0x0000fff0


	//   ....[1]....
        /*0668*/ 	.word	0x0000cf60
        /*066c*/ 	.word	0x0000fff0


	//----- nvinfo : EIATTR_INT_WARP_WIDE_INSTR_OFFSETS
	.align		4
.L_1087:
        /*0670*/ 	.byte	0x04, 0x31
        /*0672*/ 	.short	(.L_1089 - .L_1088)


	//   ....[0]....
.L_1088:
        /*0674*/ 	.word	0x00000130


	//   ....[1]....
        /*0678*/ 	.word	0x00000170


	//   ....[2]....
        /*067c*/ 	.word	0x000001e0


	//   ....[3]....
        /*0680*/ 	.word	0x000001f0


	//   ....[4]....
        /*0684*/ 	.word	0x00011270


	//   ....[5]....
        /*0688*/ 	.word	0x000112d0


	//   ....[6]....
        /*068c*/ 	.word	0x00017060


	//   ....[7]....
        /*0690*/ 	.word	0x000170f0


	//----- nvinfo : EIATTR_COOP_GROUP_MASK_REGIDS
	.align		4
.L_1089:
        /*0694*/ 	.byte	0x04, 0x29
        /*0696*/ 	.short	(.L_1091 - .L_1090)


	//   ....[0]....
.L_1090:
        /*0698*/ 	.word	0xffffffff


	//   ....[1]....
        /*069c*/ 	.word	0xffffffff


	//   ....[2]....
        /*06a0*/ 	.word	0xffffffff


	//   ....[3]....
        /*06a4*/ 	.word	0xffffffff


	//   ....[4]....
        /*06a8*/ 	.word	0xffffffff


	//   ....[5]....
        /*06ac*/ 	.word	0xffffffff


	//   ....[6]....
        /*06b0*/ 	.word	0xffffffff


	//   ....[7]....
        /*06b4*/ 	.word	0xffffffff


	//   ....[8]....
        /*06b8*/ 	.word	0xffffffff


	//   ....[9]....
        /*06bc*/ 	.word	0xffffffff


	//   ....[10]....
        /*06c0*/ 	.word	0xffffffff


	//   ....[11]....
        /*06c4*/ 	.word	0xffffffff


	//   ....[12]....
        /*06c8*/ 	.word	0xffffffff


	//   ....[13]....
        /*06cc*/ 	.word	0xffffffff


	//   ....[14]....
        /*06d0*/ 	.word	0xffffffff


	//   ....[15]....
        /*06d4*/ 	.word	0xffffffff


	//   ....[16]....
        /*06d8*/ 	.word	0xffffffff


	//   ....[17]....
        /*06dc*/ 	.word	0xffffffff


	//   ....[18]....
        /*06e0*/ 	.word	0xffffffff


	//   ....[19]....
        /*06e4*/ 	.word	0xffffffff


	//   ....[20]....
        /*06e8*/ 	.word	0xffffffff


	//   ....[21]....
        /*06ec*/ 	.word	0xffffffff


	//   ....[22]....
        /*06f0*/ 	.word	0xffffffff


	//   ....[23]....
        /*06f4*/ 	.word	0xffffffff


	//   ....[24]....
        /*06f8*/ 	.word	0xffffffff


	//   ....[25]....
        /*06fc*/ 	.word	0xffffffff


	//   ....[26]....
        /*0700*/ 	.word	0xffffffff


	//   ....[27]....
        /*0704*/ 	.word	0xffffffff


	//   ....[28]....
        /*0708*/ 	.word	0xffffffff


	//   ....[29]....
        /*070c*/ 	.word	0xffffffff


	//   ....[30]....
        /*0710*/ 	.word	0xffffffff


	//   ....[31]....
        /*0714*/ 	.word	0xffffffff


	//   ....[32]....
        /*0718*/ 	.word	0xffffffff


	//   ....[33]....
        /*071c*/ 	.word	0xffffffff


	//   ....[34]....
        /*0720*/ 	.word	0xffffffff


	//   ....[35]....
        /*0724*/ 	.word	0xffffffff


	//   ....[36]....
        /*0728*/ 	.word	0xffffffff


	//   ....[37]....
        /*072c*/ 	.word	0xffffffff


	//   ....[38]....
        /*0730*/ 	.word	0xffffffff


	//   ....[39]....
        /*0734*/ 	.word	0xffffffff


	//   ....[40]....
        /*0738*/ 	.word	0xffffffff


	//   ....[41]....
        /*073c*/ 	.word	0xffffffff


	//   ....[42]....
        /*0740*/ 	.word	0xffffffff


	//   ....[43]....
        /*0744*/ 	.word	0xffffffff


	//   ....[44]....
        /*0748*/ 	.word	0xffffffff


	//   ....[45]....
        /*074c*/ 	.word	0xffffffff


	//   ....[46]....
        /*0750*/ 	.word	0xffffffff


	//   ....[47]....
        /*0754*/ 	.word	0xffffffff


	//   ....[48]....
        /*0758*/ 	.word	0xffffffff


	//   ....[49]....
        /*075c*/ 	.word	0xffffffff


	//   ....[50]....
        /*0760*/ 	.word	0xffffffff


	//   ....[51]....
        /*0764*/ 	.word	0xffffffff


	//   ....[52]....
        /*0768*/ 	.word	0xffffffff


	//   ....[53]....
        /*076c*/ 	.word	0xffffffff


	//   ....[54]....
        /*0770*/ 	.word	0xffffffff


	//   ....[55]....
        /*0774*/ 	.word	0xffffffff


	//   ....[56]....
        /*0778*/ 	.word	0xffffffff


	//   ....[57]....
        /*077c*/ 	.word	0xffffffff


	//   ....[58]....
        /*0780*/ 	.word	0xffffffff


	//   ....[59]....
        /*0784*/ 	.word	0xffffffff


	//   ....[60]....
        /*0788*/ 	.word	0xffffffff


	//   ....[61]....
        /*078c*/ 	.word	0xffffffff


	//   ....[62]....
        /*0790*/ 	.word	0xffffffff


	//   ....[63]....
        /*0794*/ 	.word	0xffffffff


	//   ....[64]....
        /*0798*/ 	.word	0xffffffff


	//   ....[65]....
        /*079c*/ 	.word	0xffffffff


	//   ....[66]....
        /*07a0*/ 	.word	0xffffffff


	//   ....[67]....
        /*07a4*/ 	.word	0xffffffff


	//   ....[68]....
        /*07a8*/ 	.word	0xffffffff


	//   ....[69]....
        /*07ac*/ 	.word	0xffffffff


	//   ....[70]....
        /*07b0*/ 	.word	0xffffffff


	//   ....[71]....
        /*07b4*/ 	.word	0xffffffff


	//   ....[72]....
        /*07b8*/ 	.word	0xffffffff


	//   ....[73]....
        /*07bc*/ 	.word	0xffffffff


	//   ....[74]....
        /*07c0*/ 	.word	0xffffffff


	//   ....[75]....
        /*07c4*/ 	.word	0xffffffff


	//   ....[76]....
        /*07c8*/ 	.word	0xffffffff


	//   ....[77]....
        /*07cc*/ 	.word	0xffffffff


	//   ....[78]....
        /*07d0*/ 	.word	0xffffffff


	//   ....[79]....
        /*07d4*/ 	.word	0xffffffff


	//   ....[80]....
        /*07d8*/ 	.word	0xffffffff


	//   ....[81]....
        /*07dc*/ 	.word	0xffffffff


	//   ....[82]....
        /*07e0*/ 	.word	0xffffffff


	//   ....[83]....
        /*07e4*/ 	.word	0xffffffff


	//   ....[84]....
        /*07e8*/ 	.word	0xffffffff


	//   ....[85]....
        /*07ec*/ 	.word	0xffffffff


	//   ....[86]....
        /*07f0*/ 	.word	0xffffffff


	//   ....[87]....
        /*07f4*/ 	.word	0xffffffff


	//   ....[88]....
        /*07f8*/ 	.word	0xffffffff


	//   ....[89]....
        /*07fc*/ 	.word	0xffffffff


	//   ....[90]....
        /*0800*/ 	.word	0xffffffff


	//   ....[91]....
        /*0804*/ 	.word	0xffffffff


	//   ....[92]....
        /*0808*/ 	.word	0xffffffff


	//   ....[93]....
        /*080c*/ 	.word	0xffffffff


	//   ....[94]....
        /*0810*/ 	.word	0xffffffff


	//   ....[95]....
        /*0814*/ 	.word	0xffffffff


	//   ....[96]....
        /*0818*/ 	.word	0xffffffff


	//   ....[97]....
        /*081c*/ 	.word	0xffffffff


	//   ....[98]....
        /*0820*/ 	.word	0xffffffff


	//   ....[99]....
        /*0824*/ 	.word	0x0500000f


	//   ....[100]....
        /*0828*/ 	.word	0x0500000f


	//   ....[101]....
        /*082c*/ 	.word	0x0500000f


	//   ....[102]....
        /*0830*/ 	.word	0x0500000f


	//   ....[103]....
        /*0834*/ 	.word	0x0500000f


	//   ....[104]....
        /*0838*/ 	.word	0x0500000f


	//   ....[105]....
        /*083c*/ 	.word	0x0500000f


	//   ....[106]....
        /*0840*/ 	.word	0x0500000f


	//   ....[107]....
        /*0844*/ 	.word	0x0500000f


	//   ....[108]....
        /*0848*/ 	.word	0x0500000f


	//   ....[109]....
        /*084c*/ 	.word	0x0500000f


	//   ....[110]....
        /*0850*/ 	.word	0x0500000f


	//   ....[111]....
        /*0854*/ 	.word	0x0500000f


	//   ....[112]....
        /*0858*/ 	.word	0x0500000f


	//   ....[113]....
        /*085c*/ 	.word	0x0500000f


	//   ....[114]....
        /*0860*/ 	.word	0x0500000f


	//   ....[115]....
        /*0864*/ 	.word	0x0500000f


	//   ....[116]....
        /*0868*/ 	.word	0x0500000f


	//   ....[117]....
        /*086c*/ 	.word	0x0500000f


	//   ....[118]....
        /*0870*/ 	.word	0x0500000f


	//   ....[119]....
        /*0874*/ 	.word	0x0500000f


	//   ....[120]....
        /*0878*/ 	.word	0x0500000f


	//   ....[121]....
        /*087c*/ 	.word	0x0500000f


	//   ....[122]....
        /*0880*/ 	.word	0x0500000f


	//   ....[123]....
        /*0884*/ 	.word	0x0500000f


	//   ....[124]....
        /*0888*/ 	.word	0x0500000f


	//   ....[125]....
        /*088c*/ 	.word	0x0500000f


	//   ....[126]....
        /*0890*/ 	.word	0x0500000f


	//   ....[127]....
        /*0894*/ 	.word	0x0500000f


	//   ....[128]....
        /*0898*/ 	.word	0x0500000f


	//   ....[129]....
        /*089c*/ 	.word	0x0500000f


	//   ....[130]....
        /*08a0*/ 	.word	0x0500000f


	//   ....[131]....
        /*08a4*/ 	.word	0x0500000f


	//   ....[132]....
        /*08a8*/ 	.word	0x0500000f


	//   ....[133]....
        /*08ac*/ 	.word	0x0500000f


	//----- nvinfo : EIATTR_COOP_GROUP_INSTR_OFFSETS
	.align		4
.L_1091:
        /*08b0*/ 	.byte	0x04, 0x28
        /*08b2*/ 	.short	(.L_1093 - .L_1092)


	//   ....[0]....
.L_1092:
        /*08b4*/ 	.word	0x00000070


	//   ....[1]....
        /*08b8*/ 	.word	0x00000140


	//   ....[2]....
        /*08bc*/ 	.word	0x00000190


	//   ....[3]....
        /*08c0*/ 	.word	0x000003a0


	//   ....[4]....
        /*08c4*/ 	.word	0x00000500


	//   ....[5]....
        /*08c8*/ 	.word	0x00000620


	//   ....[6]....
        /*08cc*/ 	.word	0x00000780


	//   ....[7]....
        /*08d0*/ 	.word	0x00001a90


	//   ....[8]....
        /*08d4*/ 	.word	0x00003780


	//   ....[9]....
        /*08d8*/ 	.word	0x00004770


	//   ....[10]....
        /*08dc*/ 	.word	0x00005350


	//   ....[11]....
        /*08e0*/ 	.word	0x00005380


	//   ....[12]....
        /*08e4*/ 	.word	0x00005730


	//   ....[13]....
        /*08e8*/ 	.word	0x00005830


	//   ....[14]....
        /*08ec*/ 	.word	0x00005b30


	//   ....[15]....
        /*08f0*/ 	.word	0x00005c00


	//   ....[16]....
        /*08f4*/ 	.word	0x000064e0


	//   ....[17]....
        /*08f8*/ 	.word	0x00007170


	//   ....[18]....
        /*08fc*/ 	.word	0x00007d30


	//   ....[19]....
        /*0900*/ 	.word	0x00007d40


	//   ....[20]....
        /*0904*/ 	.word	0x000080b0


	//   ....[21]....
        /*0908*/ 	.word	0x000081b0


	//   ....[22]....
        /*090c*/ 	.word	0x000084f0


	//   ....[23]....
        /*0910*/ 	.word	0x000085a0


	//   ....[24]....
        /*0914*/ 	.word	0x00009720


	//   ....[25]....
        /*0918*/ 	.word	0x0000a380


	//   ....[26]....
        /*091c*/ 	.word	0x0000b010


	//   ....[27]....
        /*0920*/ 	.word	0x0000b040


	//   ....[28]....
        /*0924*/ 	.word	0x0000b280


	//   ....[29]....
        /*0928*/ 	.word	0x0000b450


	//   ....[30]....
        /*092c*/ 	.word	0x0000c430


	//   ....[31]....
        /*0930*/ 	.word	0x0000c470


	//   ....[32]....
        /*0934*/ 	.word	0x0000c4b0


	//   ....[33]....
        /*0938*/ 	.word	0x0000c520


	//   ....[34]....
        /*093c*/ 	.word	0x0000c560


	//   ....[35]....
        /*0940*/ 	.word	0x0000de70


	//   ....[36]....
        /*0944*/ 	.word	0x0000e490


	//   ....[37]....
        /*0948*/ 	.word	0x0000e4c0


	//   ....[38]....
        /*094c*/ 	.word	0x0000e4e0


	//   ....[39]....
        /*0950*/ 	.word	0x0000e500


	//   ....[40]....
        /*0954*/ 	.word	0x0000eb70


	//   ....[41]....
        /*0958*/ 	.word	0x0000eb90


	//   ....[42]....
        /*095c*/ 	.word	0x0000edd0


	//   ....[43]....
        /*0960*/ 	.word	0x0000edf0


	//   ....[44]....
        /*0964*/ 	.word	0x0000f9a0


	//   ....[45]....
        /*0968*/ 	.word	0x0000f9d0


	//   ....[46]....
        /*096c*/ 	.word	0x0000fc10


	//   ....[47]....
        /*0970*/ 	.word	0x0000fc30


	//   ....[48]....
        /*0974*/ 	.word	0x0000fee0


	//   ....[49]....
        /*0978*/ 	.word	0x000100c0


	//   ....[50]....
        /*097c*/ 	.word	0x000100f0


	//   ....[51]....
        /*0980*/ 	.word	0x00010120


	//   ....[52]....
        /*0984*/ 	.word	0x00010150


	//   ....[53]....
        /*0988*/ 	.word	0x00010180


	//   ....[54]....
        /*098c*/ 	.word	0x000101b0


	//   ....[55]....
        /*0990*/ 	.word	0x00010320


	//   ....[56]....
        /*0994*/ 	.word	0x00010350


	//   ....[57]....
        /*0998*/ 	.word	0x00010380


	//   ....[58]....
        /*099c*/ 	.word	0x000103b0


	//   ....[59]....
        /*09a0*/ 	.word	0x000103e0


	//   ....[60]....
        /*09a4*/ 	.word	0x00010410


	//   ....[61]....
        /*09a8*/ 	.word	0x000104b0


	//   ....[62]....
        /*09ac*/ 	.word	0x00010510


	//   ....[63]....
        /*09b0*/ 	.word	0x000105a0


	//   ....[64]....
        /*09b4*/ 	.word	0x00011870


	//   ....[65]....
        /*09b8*/ 	.word	0x00012400


	//   ....[66]....
        /*09bc*/ 	.word	0x00012410


	//   ....[67]....
        /*09c0*/ 	.word	0x00012430


	//   ....[68]....
        /*09c4*/ 	.word	0x00012500


	//   ....[69]....
        /*09c8*/ 	.word	0x00012530


	//   ....[70]....
        /*09cc*/ 	.word	0x00012590


	//   ....[71]....
        /*09d0*/ 	.word	0x000125a0


	//   ....[72]....
        /*09d4*/ 	.word	0x00012610


	//   ....[73]....
        /*09d8*/ 	.word	0x00012f60


	//   ....[74]....
        /*09dc*/ 	.word	0x00012f70


	//   ....[75]....
        /*09e0*/ 	.word	0x000130a0


	//   ....[76]....
        /*09e4*/ 	.word	0x000130d0


	//   ....[77]....
        /*09e8*/ 	.word	0x00013350


	//   ....[78]....
        /*09ec*/ 	.word	0x00013380


	//   ....[79]....
        /*09f0*/ 	.word	0x000134f0


	//   ....[80]....
        /*09f4*/ 	.word	0x00013500


	//   ....[81]....
        /*09f8*/ 	.word	0x000172f0


	//   ....[82]....
        /*09fc*/ 	.word	0x00017320


	//   ....[83]....
        /*0a00*/ 	.word	0x00017360


	//   ....[84]....
        /*0a04*/ 	.word	0x00017390


	//   ....[85]....
        /*0a08*/ 	.word	0x000173c0


	//   ....[86]....
        /*0a0c*/ 	.word	0x000173f0


	//   ....[87]....
        /*0a10*/ 	.word	0x00017420


	//   ....[88]....
        /*0a14*/ 	.word	0x00017450


	//   ....[89]....
        /*0a18*/ 	.word	0x000175d0


	//   ....[90]....
        /*0a1c*/ 	.word	0x00017600


	//   ....[91]....
        /*0a20*/ 	.word	0x00017630


	//   ....[92]....
        /*0a24*/ 	.word	0x00017660


	//   ....[93]....
        /*0a28*/ 	.word	0x00017690


	//   ....[94]....
        /*0a2c*/ 	.word	0x000176c0


	//   ....[95]....
        /*0a30*/ 	.word	0x00017780


	//   ....[96]....
        /*0a34*/ 	.word	0x000177a0


	//   ....[97]....
        /*0a38*/ 	.word	0x00017810


	//   ....[98]....
        /*0a3c*/ 	.word	0x00017ee0


	//   ....[99]....
        /*0a40*/ 	.word	0x000184a0


	//   ....[100]....
        /*0a44*/ 	.word	0x00018620


	//   ....[101]....
        /*0a48*/ 	.word	0x00018670


	//   ....[102]....
        /*0a4c*/ 	.word	0x000186d0


	//   ....[103]....
        /*0a50*/ 	.word	0x00018730


	//   ....[104]....
        /*0a54*/ 	.word	0x00018880


	//   ....[105]....
        /*0a58*/ 	.word	0x00018920


	//   ....[106]....
        /*0a5c*/ 	.word	0x000189d0


	//   ....[107]....
        /*0a60*/ 	.word	0x00018ab0


	//   ....[108]....
        /*0a64*/ 	.word	0x00018c80


	//   ....[109]....
        /*0a68*/ 	.word	0x00018d40


	//   ....[110]....
        /*0a6c*/ 	.word	0x00018ff0


	//   ....[111]....
        /*0a70*/ 	.word	0x00019110


	//   ....[112]....
        /*0a74*/ 	.word	0x000192e0


	//   ....[113]....
        /*0a78*/ 	.word	0x000193b0


	//   ....[114]....
        /*0a7c*/ 	.word	0x000195b0


	//   ....[115]....
        /*0a80*/ 	.word	0x00019640


	//   ....[116]....
        /*0a84*/ 	.word	0x00019970


	//   ....[117]....
        /*0a88*/ 	.word	0x00019a10


	//   ....[118]....
        /*0a8c*/ 	.word	0x00019b30


	//   ....[119]....
        /*0a90*/ 	.word	0x00019bb0


	//   ....[120]....
        /*0a94*/ 	.word	0x00019c30


	//   ....[121]....
        /*0a98*/ 	.word	0x00019cb0


	//   ....[122]....
        /*0a9c*/ 	.word	0x00019d30


	//   ....[123]....
        /*0aa0*/ 	.word	0x00019dc0


	//   ....[124]....
        /*0aa4*/ 	.word	0x00019e60


	//   ....[125]....
        /*0aa8*/ 	.word	0x00019f10


	//   ....[126]....
        /*0aac*/ 	.word	0x00019f90


	//   ....[127]....
        /*0ab0*/ 	.word	0x0001a010


	//   ....[128]....
        /*0ab4*/ 	.word	0x0001a090


	//   ....[129]....
        /*0ab8*/ 	.word	0x0001a120


	//   ....[130]....
        /*0abc*/ 	.word	0x0001a1a0


	//   ....[131]....
        /*0ac0*/ 	.word	0x0001a240


	//   ....[132]....
        /*0ac4*/ 	.word	0x0001a2d0


	//   ....[133]....
        /*0ac8*/ 	.word	0x0001a400


	//----- nvinfo : EIATTR_REG_RECONFIG
	.align		4
.L_1093:
        /*0acc*/ 	.byte	0x01, 0x54
	.zero		2


	//----- nvinfo : EIATTR_SYSCALL_OFFSETS
	.align		4
        /*0ad0*/ 	.byte	0x04, 0x46
        /*0ad2*/ 	.short	(.L_1095 - .L_1094)


	//   ....[0]....
.L_1094:
        /*0ad4*/ 	.word	0x00003930


	//   ....[1]....
        /*0ad8*/ 	.word	0x00011470


	//   ....[2]....
        /*0adc*/ 	.word	0x000115d0


	//   ....[3]....
        /*0ae0*/ 	.word	0x000116d0


	//   ....[4]....
        /*0ae4*/ 	.word	0x00011fe0


	//   ....[5]....
        /*0ae8*/ 	.word	0x00012930


	//----- nvinfo : EIATTR_MBARRIER_INSTR_OFFSETS
	.align		4
.L_1095:
        /*0aec*/ 	.byte	0x04, 0x39
        /*0aee*/ 	.short	(.L_1097 - .L_1096)


	//   ....[0]....
.L_1096:
        /*0af0*/ 	.word	0x00000280
        /*0af4*/ 	.word	0x000000ff
        /*0af8*/ 	.word	0x00038800
        /*0afc*/ 	.short	0x0100
        /*0afe*/ 	.byte	0x08
	.zero		1


	//   ....[1]....
        /*0b00*/ 	.word	0x00000290
        /*0b04*/ 	.word	0x000000ff
        /*0b08*/ 	.word	0x00038810
        /*0b0c*/ 	.short	0x0100
        /*0b0e*/ 	.byte	0x08
	.zero		1


	//   ....[2]....
        /*0b10*/ 	.word	0x000002a0
        /*0b14*/ 	.word	0x000000ff
        /*0b18*/ 	.word	0x00038820
        /*0b1c*/ 	.short	0x0100
        /*0b1e*/ 	.byte	0x08
	.zero		1


	//   ....[3]....
        /*0b20*/ 	.word	0x00000350
        /*0b24*/ 	.word	0x000000ff
        /*0b28*/ 	.word	0x00038830
        /*0b2c*/ 	.short	0x0100
        /*0b2e*/ 	.byte	0x06
	.zero		1


	//   ....[4]....
        /*0b30*/ 	.word	0x00000360
        /*0b34*/ 	.word	0x000000ff
        /*0b38*/ 	.word	0x00038840
        /*0b3c*/ 	.short	0x0100
        /*0b3e*/ 	.byte	0x06
	.zero		1


	//   ....[5]....
        /*0b40*/ 	.word	0x00000370
        /*0b44*/ 	.word	0x000000ff
        /*0b48*/ 	.word	0x00038838
        /*0b4c*/ 	.short	0x0100
        /*0b4e*/ 	.byte	0x06
	.zero		1


	//   ....[6]....
        /*0b50*/ 	.word	0x00000380
        /*0b54*/ 	.word	0x000000ff
        /*0b58*/ 	.word	0x00038848
        /*0b5c*/ 	.short	0x0100
        /*0b5e*/ 	.byte	0x06
	.zero		1


	//   ....[7]....
        /*0b60*/ 	.word	0x000004b0
        /*0b64*/ 	.word	0x000000ff
        /*0b68*/ 	.word	0x00038850
        /*0b6c*/ 	.short	0x0100
        /*0b6e*/ 	.byte	0x08
	.zero		1


	//   ....[8]....
        /*0b70*/ 	.word	0x000004c0
        /*0b74*/ 	.word	0x000000ff
        /*0b78*/ 	.word	0x00038860
        /*0b7c*/ 	.short	0x0100
        /*0b7e*/ 	.byte	0x08
	.zero		1


	//   ....[9]....
        /*0b80*/ 	.word	0x000004d0
        /*0b84*/ 	.word	0x000000ff
        /*0b88*/ 	.word	0x00038858
        /*0b8c*/ 	.short	0x0100
        /*0b8e*/ 	.byte	0x08
	.zero		1


	//   ....[10]....
        /*0b90*/ 	.word	0x000004e0
        /*0b94*/ 	.word	0x000000ff
        /*0b98*/ 	.word	0x00038868
        /*0b9c*/ 	.short	0x0100
        /*0b9e*/ 	.byte	0x08
	.zero		1


	//   ....[11]....
        /*0ba0*/ 	.word	0x000005d0
        /*0ba4*/ 	.word	0x000000ff
        /*0ba8*/ 	.word	0x00038870
        /*0bac*/ 	.short	0x0100
        /*0bae*/ 	.byte	0x06
	.zero		1


	//   ....[12]....
        /*0bb0*/ 	.word	0x000005e0
        /*0bb4*/ 	.word	0x000000ff
        /*0bb8*/ 	.word	0x00038880
        /*0bbc*/ 	.short	0x0100
        /*0bbe*/ 	.byte	0x06
	.zero		1


	//   ....[13]....
        /*0bc0*/ 	.word	0x000005f0
        /*0bc4*/ 	.word	0x000000ff
        /*0bc8*/ 	.word	0x00038878
        /*0bcc*/ 	.short	0x0100
        /*0bce*/ 	.byte	0x06
	.zero		1


	//   ....[14]....
        /*0bd0*/ 	.word	0x00000600
        /*0bd4*/ 	.word	0x000000ff
        /*0bd8*/ 	.word	0x00038888
        /*0bdc*/ 	.short	0x0100
        /*0bde*/ 	.byte	0x06
	.zero		1


	//   ....[15]....
        /*0be0*/ 	.word	0x00000730
        /*0be4*/ 	.word	0x000000ff
        /*0be8*/ 	.word	0x00038890
        /*0bec*/ 	.short	0x0100
        /*0bee*/ 	.byte	0x08
	.zero		1


	//   ....[16]....
        /*0bf0*/ 	.word	0x00000740
        /*0bf4*/ 	.word	0x000000ff
        /*0bf8*/ 	.word	0x000388a0
        /*0bfc*/ 	.short	0x0100
        /*0bfe*/ 	.byte	0x08
	.zero		1


	//   ....[17]....
        /*0c00*/ 	.word	0x00000750
        /*0c04*/ 	.word	0x000000ff
        /*0c08*/ 	.word	0x00038898
        /*0c0c*/ 	.short	0x0100
        /*0c0e*/ 	.byte	0x08
	.zero		1


	//   ....[18]....
        /*0c10*/ 	.word	0x00000760
        /*0c14*/ 	.word	0x000000ff
        /*0c18*/ 	.word	0x000388a8
        /*0c1c*/ 	.short	0x0100
        /*0c1e*/ 	.byte	0x08
	.zero		1


	//   ....[19]....
        /*0c20*/ 	.word	0x00000890
        /*0c24*/ 	.word	0x000000ff
        /*0c28*/ 	.word	0x000388b0
        /*0c2c*/ 	.short	0x0100
        /*0c2e*/ 	.byte	0x08
	.zero		1


	//   ....[20]....
        /*0c30*/ 	.word	0x000008a0
        /*0c34*/ 	.word	0x000000ff
        /*0c38*/ 	.word	0x000388c0
        /*0c3c*/ 	.short	0x0100
        /*0c3e*/ 	.byte	0x08
	.zero		1


	//   ....[21]....
        /*0c40*/ 	.word	0x000008b0
        /*0c44*/ 	.word	0x000000ff
        /*0c48*/ 	.word	0x000388b8
        /*0c4c*/ 	.short	0x0100
        /*0c4e*/ 	.byte	0x08
	.zero		1


	//   ....[22]....
        /*0c50*/ 	.word	0x000008c0
        /*0c54*/ 	.word	0x000000ff
        /*0c58*/ 	.word	0x000388c8
        /*0c5c*/ 	.short	0x0100
        /*0c5e*/ 	.byte	0x08
	.zero		1


	//   ....[23]....
        /*0c60*/ 	.word	0x00001e40
        /*0c64*/ 	.word	0x00000000
        /*0c68*/ 	.word	0x00000000
        /*0c6c*/ 	.short	0x0101
        /*0c6e*/ 	.byte	0x3f
	.zero		1


	//   ....[24]....
        /*0c70*/ 	.word	0x00002910
        /*0c74*/ 	.word	0x00000000
        /*0c78*/ 	.word	0x00000000
        /*0c7c*/ 	.short	0x0101
        /*0c7e*/ 	.byte	0x3f
	.zero		1


	//   ....[25]....
        /*0c80*/ 	.word	0x000039b0
        /*0c84*/ 	.word	0x00000011
        /*0c88*/ 	.word	0x00038800
        /*0c8c*/ 	.short	0x010a
        /*0c8e*/ 	.byte	0x3f
	.zero		1


	//   ....[26]....
        /*0c90*/ 	.word	0x00003a10
        /*0c94*/ 	.word	0x00000005
        /*0c98*/ 	.word	0x00038830
        /*0c9c*/ 	.short	0x010a
        /*0c9e*/ 	.byte	0x3f
	.zero		1


	//   ....[27]....
        /*0ca0*/ 	.word	0x00003a80
        /*0ca4*/ 	.word	0x00000005
        /*0ca8*/ 	.word	0x00038830
        /*0cac*/ 	.short	0x010a
        /*0cae*/ 	.byte	0x3f
	.zero		1


	//   ....[28]....
        /*0cb0*/ 	.word	0x00003d00
        /*0cb4*/ 	.word	0x00000011
        /*0cb8*/ 	.word	0x00038810
        /*0cbc*/ 	.short	0x010a
        /*0cbe*/ 	.byte	0x3f
	.zero		1


	//   ....[29]....
        /*0cc0*/ 	.word	0x00003d40
        /*0cc4*/ 	.word	0x00000005
        /*0cc8*/ 	.word	0x00038850
        /*0ccc*/ 	.short	0x010a
        /*0cce*/ 	.byte	0x3f
	.zero		1


	//   ....[30]....
        /*0cd0*/ 	.word	0x00003e10
        /*0cd4*/ 	.word	0x00000005
        /*0cd8*/ 	.word	0x00038850
        /*0cdc*/ 	.short	0x010a
        /*0cde*/ 	.byte	0x3f
	.zero		1


	//   ....[31]....
        /*0ce0*/ 	.word	0x00005e30
        /*0ce4*/ 	.word	0x00000018
        /*0ce8*/ 	.word	0x00000000
        /*0cec*/ 	.short	0x0101
        /*0cee*/ 	.byte	0x3f
	.zero		1


	//   ....[32]....
        /*0cf0*/ 	.word	0x00006500
        /*0cf4*/ 	.word	0x00000005
        /*0cf8*/ 	.word	0x00000000
        /*0cfc*/ 	.short	0x0101
        /*0cfe*/ 	.byte	0x3f
	.zero		1


	//   ....[33]....
        /*0d00*/ 	.word	0x00006610
        /*0d04*/ 	.word	0x00000009
        /*0d08*/ 	.word	0x00038830
        /*0d0c*/ 	.short	0x010a
        /*0d0e*/ 	.byte	0x3f
	.zero		1


	//   ....[34]....
        /*0d10*/ 	.word	0x00006660
        /*0d14*/ 	.word	0x00000009
        /*0d18*/ 	.word	0x00038830
        /*0d1c*/ 	.short	0x010a
        /*0d1e*/ 	.byte	0x3f
	.zero		1


	//   ....[35]....
        /*0d20*/ 	.word	0x000067e0
        /*0d24*/ 	.word	0x00000009
        /*0d28*/ 	.word	0x00038850
        /*0d2c*/ 	.short	0x010a
        /*0d2e*/ 	.byte	0x3f
	.zero		1


	//   ....[36]....
        /*0d30*/ 	.word	0x00006820
        /*0d34*/ 	.word	0x00000009
        /*0d38*/ 	.word	0x00038850
        /*0d3c*/ 	.short	0x010a
        /*0d3e*/ 	.byte	0x3f
	.zero		1


	//   ....[37]....
        /*0d40*/ 	.word	0x000087f0
        /*0d44*/ 	.word	0x00000098
        /*0d48*/ 	.word	0x00000000
        /*0d4c*/ 	.short	0x0101
        /*0d4e*/ 	.byte	0x3f
	.zero		1


	//   ....[38]....
        /*0d50*/ 	.word	0x00009740
        /*0d54*/ 	.word	0x00000009
        /*0d58*/ 	.word	0x00000000
        /*0d5c*/ 	.short	0x0101
        /*0d5e*/ 	.byte	0x3f
	.zero		1


	//   ....[39]....
        /*0d60*/ 	.word	0x00009850
        /*0d64*/ 	.word	0x00000009
        /*0d68*/ 	.word	0x00038830
        /*0d6c*/ 	.short	0x010a
        /*0d6e*/ 	.byte	0x3f
	.zero		1


	//   ....[40]....
        /*0d70*/ 	.word	0x000098a0
        /*0d74*/ 	.word	0x00000009
        /*0d78*/ 	.word	0x00038830
        /*0d7c*/ 	.short	0x010a
        /*0d7e*/ 	.byte	0x3f
	.zero		1


	//   ....[41]....
        /*0d80*/ 	.word	0x00009a20
        /*0d84*/ 	.word	0x00000009
        /*0d88*/ 	.word	0x00038850
        /*0d8c*/ 	.short	0x010a
        /*0d8e*/ 	.byte	0x3f
	.zero		1


	//   ....[42]....
        /*0d90*/ 	.word	0x00009a60
        /*0d94*/ 	.word	0x00000009
        /*0d98*/ 	.word	0x00038850
        /*0d9c*/ 	.short	0x010a
        /*0d9e*/ 	.byte	0x3f
	.zero		1


	//   ....[43]....
        /*0da0*/ 	.word	0x0000b7f0
        /*0da4*/ 	.word	0x00000099
        /*0da8*/ 	.word	0x00000000
        /*0dac*/ 	.short	0x0101
        /*0dae*/ 	.byte	0x3f
	.zero		1


	//   ....[44]....
        /*0db0*/ 	.word	0x0000c450
        /*0db4*/ 	.word	0x00000009
        /*0db8*/ 	.word	0x00000000
        /*0dbc*/ 	.short	0x0101
        /*0dbe*/ 	.byte	0x3f
	.zero		1


	//   ....[45]....
        /*0dc0*/ 	.word	0x0000eba0
        /*0dc4*/ 	.word	0x00000000
        /*0dc8*/ 	.word	0x00000000
        /*0dcc*/ 	.short	0x0101
        /*0dce*/ 	.byte	0x3f
	.zero		1


	//   ....[46]....
        /*0dd0*/ 	.word	0x00011b20
        /*0dd4*/ 	.word	0x00000000
        /*0dd8*/ 	.word	0x00038840
        /*0ddc*/ 	.short	0x010a
        /*0dde*/ 	.byte	0x3f
	.zero		1


	//   ....[47]....
        /*0de0*/ 	.word	0x000126d0
        /*0de4*/ 	.word	0x00000008
        /*0de8*/ 	.word	0x00038800
        /*0dec*/ 	.short	0x0107
        /*0dee*/ 	.byte	0x3f
	.zero		1


	//   ....[48]....
        /*0df0*/ 	.word	0x00012780
        /*0df4*/ 	.word	0x00000000
        /*0df8*/ 	.word	0x00038800
        /*0dfc*/ 	.short	0x0101
        /*0dfe*/ 	.byte	0x3f
	.zero		1


	//   ....[49]....
        /*0e00*/ 	.word	0x00013730
        /*0e04*/ 	.word	0x00000000
        /*0e08*/ 	.word	0x00038810
        /*0e0c*/ 	.short	0x0107
        /*0e0e*/ 	.byte	0x3f
	.zero		1


	//   ....[50]....
        /*0e10*/ 	.word	0x00013830
        /*0e14*/ 	.word	0x00000002
        /*0e18*/ 	.word	0x00038810
        /*0e1c*/ 	.short	0x0101
        /*0e1e*/ 	.byte	0x3f
	.zero		1


	//   ....[51]....
        /*0e20*/ 	.word	0x00013850
        /*0e24*/ 	.word	0x00000002
        /*0e28*/ 	.word	0x00038820
        /*0e2c*/ 	.short	0x010a
        /*0e2e*/ 	.byte	0x3f
	.zero		1


	//   ....[52]....
        /*0e30*/ 	.word	0x00013960
        /*0e34*/ 	.word	0x00000000
        /*0e38*/ 	.word	0x00038860
        /*0e3c*/ 	.short	0x010a
        /*0e3e*/ 	.byte	0x3f
	.zero		1


	//   ....[53]....
        /*0e40*/ 	.word	0x00014640
        /*0e44*/ 	.word	0x00000003
        /*0e48*/ 	.word	0x00038840
        /*0e4c*/ 	.short	0x010a
        /*0e4e*/ 	.byte	0x3f
	.zero		1


	//   ....[54]....
        /*0e50*/ 	.word	0x000148a0
        /*0e54*/ 	.word	0x00000003
        /*0e58*/ 	.word	0x00038860
        /*0e5c*/ 	.short	0x010a
        /*0e5e*/ 	.byte	0x3f
	.zero		1


	//   ....[55]....
        /*0e60*/ 	.word	0x00015520
        /*0e64*/ 	.word	0x00000004
        /*0e68*/ 	.word	0x00038840
        /*0e6c*/ 	.short	0x010a
        /*0e6e*/ 	.byte	0x3f
	.zero		1


	//   ....[56]....
        /*0e70*/ 	.word	0x00015770
        /*0e74*/ 	.word	0x00000004
        /*0e78*/ 	.word	0x00038860
        /*0e7c*/ 	.short	0x010a
        /*0e7e*/ 	.byte	0x3f
	.zero		1


	//   ....[57]....
        /*0e80*/ 	.word	0x00016380
        /*0e84*/ 	.word	0x00000004
        /*0e88*/ 	.word	0x00038840
        /*0e8c*/ 	.short	0x010a
        /*0e8e*/ 	.byte	0x3f
	.zero		1


	//   ....[58]....
        /*0e90*/ 	.word	0x000165e0
        /*0e94*/ 	.word	0x00000004
        /*0e98*/ 	.word	0x00038860
        /*0e9c*/ 	.short	0x010a
        /*0e9e*/ 	.byte	0x3f
	.zero		1


	//   ....[59]....
        /*0ea0*/ 	.word	0x00017e60
        /*0ea4*/ 	.word	0x00000000
        /*0ea8*/ 	.word	0x00038820
        /*0eac*/ 	.short	0x010a
        /*0eae*/ 	.byte	0x3f
	.zero		1


	//   ....[60]....
        /*0eb0*/ 	.word	0x00018020
        /*0eb4*/ 	.word	0x00000006
        /*0eb8*/ 	.word	0x00000000
        /*0ebc*/ 	.short	0x010a
        /*0ebe*/ 	.byte	0x3f
	.zero		1


	//   ....[61]....
        /*0ec0*/ 	.word	0x00018090
        /*0ec4*/ 	.word	0x00000007
        /*0ec8*/ 	.word	0x00000000
        /*0ecc*/ 	.short	0x010a
        /*0ece*/ 	.byte	0x3f
	.zero		1


	//   ....[62]....
        /*0ed0*/ 	.word	0x00018100
        /*0ed4*/ 	.word	0x00000004
        /*0ed8*/ 	.word	0x00000000
        /*0edc*/ 	.short	0x010a
        /*0ede*/ 	.byte	0x3f
	.zero		1


	//   ....[63]....
        /*0ee0*/ 	.word	0x00018130
        /*0ee4*/ 	.word	0x00000003
        /*0ee8*/ 	.word	0x00000000
        /*0eec*/ 	.short	0x010a
        /*0eee*/ 	.byte	0x3f
	.zero		1


	//   ....[64]....
        /*0ef0*/ 	.word	0x00018190
        /*0ef4*/ 	.word	0x00000011
        /*0ef8*/ 	.word	0x00038800
        /*0efc*/ 	.short	0x010a
        /*0efe*/ 	.byte	0x3f
	.zero		1


	//   ....[65]....
        /*0f00*/ 	.word	0x000181e0
        /*0f04*/ 	.word	0x00000005
        /*0f08*/ 	.word	0x00038830
        /*0f0c*/ 	.short	0x010a
        /*0f0e*/ 	.byte	0x3f
	.zero		1


	//   ....[66]....
        /*0f10*/ 	.word	0x00018230
        /*0f14*/ 	.word	0x00000011
        /*0f18*/ 	.word	0x00038810
        /*0f1c*/ 	.short	0x010a
        /*0f1e*/ 	.byte	0x3f
	.zero		1


	//   ....[67]....
        /*0f20*/ 	.word	0x00018280
        /*0f24*/ 	.word	0x00000005
        /*0f28*/ 	.word	0x00038850
        /*0f2c*/ 	.short	0x010a
        /*0f2e*/ 	.byte	0x3f
	.zero		1


	//   ....[68]....
        /*0f30*/ 	.word	0x000182d0
        /*0f34*/ 	.word	0x00000009
        /*0f38*/ 	.word	0x00038830
        /*0f3c*/ 	.short	0x010a
        /*0f3e*/ 	.byte	0x3f
	.zero		1


	//   ....[69]....
        /*0f40*/ 	.word	0x00018320
        /*0f44*/ 	.word	0x00000009
        /*0f48*/ 	.word	0x00038850
        /*0f4c*/ 	.short	0x010a
        /*0f4e*/ 	.byte	0x3f
	.zero		1


	//   ....[70]....
        /*0f50*/ 	.word	0x00018370
        /*0f54*/ 	.word	0x00000009
        /*0f58*/ 	.word	0x00038830
        /*0f5c*/ 	.short	0x010a
        /*0f5e*/ 	.byte	0x3f
	.zero		1


	//   ....[71]....
        /*0f60*/ 	.word	0x000183c0
        /*0f64*/ 	.word	0x00000009
        /*0f68*/ 	.word	0x00038850
        /*0f6c*/ 	.short	0x010a
        /*0f6e*/ 	.byte	0x3f
	.zero		1


	//   ....[72]....
        /*0f70*/ 	.word	0x00018560
        /*0f74*/ 	.word	0x00000000
        /*0f78*/ 	.word	0x00038840
        /*0f7c*/ 	.short	0x010a
        /*0f7e*/ 	.byte	0x3f
	.zero		1


	//   ....[73]....
        /*0f80*/ 	.word	0x00019690
        /*0f84*/ 	.word	0x00000002
        /*0f88*/ 	.word	0x00038820
        /*0f8c*/ 	.short	0x010a
        /*0f8e*/ 	.byte	0x3f
	.zero		1


	//   ....[74]....
        /*0f90*/ 	.word	0x000196e0
        /*0f94*/ 	.word	0x00000000
        /*0f98*/ 	.word	0x00038860
        /*0f9c*/ 	.short	0x010a
        /*0f9e*/ 	.byte	0x3f
	.zero		1


	//   ....[75]....
        /*0fa0*/ 	.word	0x00019730
        /*0fa4*/ 	.word	0x00000003
        /*0fa8*/ 	.word	0x00038840
        /*0fac*/ 	.short	0x010a
        /*0fae*/ 	.byte	0x3f
	.zero		1


	//   ....[76]....
        /*0fb0*/ 	.word	0x00019780
        /*0fb4*/ 	.word	0x00000003
        /*0fb8*/ 	.word	0x00038860
        /*0fbc*/ 	.short	0x010a
        /*0fbe*/ 	.byte	0x3f
	.zero		1


	//   ....[77]....
        /*0fc0*/ 	.word	0x000197d0
        /*0fc4*/ 	.word	0x00000004
        /*0fc8*/ 	.word	0x00038840
        /*0fcc*/ 	.short	0x010a
        /*0fce*/ 	.byte	0x3f
	.zero		1


	//   ....[78]....
        /*0fd0*/ 	.word	0x00019820
        /*0fd4*/ 	.word	0x00000004
        /*0fd8*/ 	.word	0x00038860
        /*0fdc*/ 	.short	0x010a
        /*0fde*/ 	.byte	0x3f
	.zero		1


	//   ....[79]....
        /*0fe0*/ 	.word	0x00019870
        /*0fe4*/ 	.word	0x00000004
        /*0fe8*/ 	.word	0x00038840
        /*0fec*/ 	.short	0x010a
        /*0fee*/ 	.byte	0x3f
	.zero		1


	//   ....[80]....
        /*0ff0*/ 	.word	0x000198c0
        /*0ff4*/ 	.word	0x00000004
        /*0ff8*/ 	.word	0x00038860
        /*0ffc*/ 	.short	0x010a
        /*0ffe*/ 	.byte	0x3f
	.zero		1


	//   ....[81]....
        /*1000*/ 	.word	0x0001a320
        /*1004*/ 	.word	0x00000000
        /*1008*/ 	.word	0x00038820
        /*100c*/ 	.short	0x010a
        /*100e*/ 	.byte	0x3f
	.zero		1


	//   ....[82]....
        /*1010*/ 	.word	0x0001a4c0
        /*1014*/ 	.word	0x00000006
        /*1018*/ 	.word	0x00000000
        /*101c*/ 	.short	0x010a
        /*101e*/ 	.byte	0x3f
	.zero		1


	//   ....[83]....
        /*1020*/ 	.word	0x0001a510
        /*1024*/ 	.word	0x00000007
        /*1028*/ 	.word	0x00000000
        /*102c*/ 	.short	0x010a
        /*102e*/ 	.byte	0x3f
	.zero		1


	//   ....[84]....
        /*1030*/ 	.word	0x0001a560
        /*1034*/ 	.word	0x00000004
        /*1038*/ 	.word	0x00000000
        /*103c*/ 	.short	0x010a
        /*103e*/ 	.byte	0x3f
	.zero		1


	//----- nvinfo : EIATTR_NUM_MBARRIERS
	.align		4
.L_1097:
        /*1040*/ 	.byte	0x03, 0x38
        /*1042*/ 	.short	0x0017


	//----- nvinfo : EIATTR_EXIT_INSTR_OFFSETS
	.align		4
        /*1044*/ 	.byte	0x04, 0x1c
        /*1046*/ 	.short	(.L_1099 - .L_1098)


	//   ....[0]....
.L_1098:
        /*1048*/ 	.word	0x00000a80


	//   ....[1]....
        /*104c*/ 	.word	0x0000fe80


	//   ....[2]....
        /*1050*/ 	.word	0x00018180


	//----- nvinfo : EIATTR_MAX_THREADS
	.align		4
.L_1099:
        /*1054*/ 	.byte	0x04, 0x05
        /*1056*/ 	.short	(.L_1101 - .L_1100)
.L_1100:
        /*1058*/ 	.word	0x00000180
        /*105c*/ 	.word	0x00000001
        /*1060*/ 	.word	0x00000001


	//----- nvinfo : EIATTR_CRS_STACK_SIZE
	.align		4
.L_1101:
        /*1064*/ 	.byte	0x04, 0x1e
        /*1066*/ 	.short	(.L_1103 - .L_1102)
.L_1102:
        /*1068*/ 	.word	0x00000000


	//----- nvinfo : EIATTR_CBANK_PARAM_SIZE
	.align		4
.L_1103:
        /*106c*/ 	.byte	0x03, 0x19
        /*106e*/ 	.short	0x0bf0


	//----- nvinfo : EIATTR_PARAM_CBANK
	.align		4
        /*1070*/ 	.byte	0x04, 0x0a
        /*1072*/ 	.short	(.L_1105 - .L_1104)
	.align		4
.L_1104:
        /*1074*/ 	.word	index@(.nv.constant0._ZN7cutlass13device_kernelIN5flash11enable_sm90INS1_16FlashAttnFwdSm90INS1_25CollectiveMainloopFwdSm90ILi2EN4cute5tupleIJNS5_1CILi1EEES8_S8_EEENS6_IJNS7_ILi64EEESA_SA_EEELi512ENS_6half_tEfNS_4arch4Sm90ELb1ELb0ELb0ELb1ELb0ELb0ELb1ELb0ELb0ELb1ELb0ELb0EEENS1_21CollectiveEpilogueFwdINS6_IJSA_NS7_ILi512EEESA_EEES9_SC_SE_Li256ELb1ELb1ELb0ELb0EEENS1_36VarlenDynamicPersistentTileSchedulerILi64ELi64ELi256ELi128ELb0ELb1ELb1ELb1ELb1ELb1EEEEEEEEEvNT_6ParamsE)
        /*1078*/ 	.short	0x0210
        /*107a*/ 	.short	0x0bf0


	//----- nvinfo : EIATTR_SW_WAR
	.align		4
.L_1105:
        /*107c*/ 	.byte	0x04, 0x36
        /*107e*/ 	.short	(.L_1107 - .L_1106)
.L_1106:
        /*1080*/ 	.word	0x00000008
.L_1107:


//--------------------- .nv.info._ZN7cutlass13device_kernelIN5flash11enable_sm90INS1_16FlashAttnFwdSm90INS1_25CollectiveMainloopFwdSm90ILi2EN4cute5tupleIJNS5_1CILi1EEES8_S8_EEENS6_IJNS7_ILi64EEESA_SA_EEELi512ENS_6half_tEfNS_4arch4Sm90ELb1ELb0ELb0ELb1ELb0ELb1ELb1ELb0ELb0ELb1ELb0ELb0EEENS1_21CollectiveEpilogueFwdINS6_IJSA_NS7_ILi512EEESA_EEES9_SC_SE_Li256ELb1ELb1ELb0ELb0EEENS1_36VarlenDynamicPersistentTileSchedulerILi64ELi64ELi256ELi128ELb0ELb1ELb1ELb1ELb1ELb1EEEEEEEEEvNT_6ParamsE --------------------------
	.section	.nv.info._ZN7cutlass13device_kernelIN5flash11enable_sm90INS1_16FlashAttnFwdSm90INS1_25CollectiveMainloopFwdSm90ILi2EN4cute5tupleIJNS5_1CILi1EEES8_S8_EEENS6_IJNS7_ILi64EEESA_SA_EEELi512ENS_6half_tEfNS_4arch4Sm90ELb1ELb0ELb0ELb1ELb0ELb1ELb1ELb0ELb0ELb1ELb0ELb0EEENS1_21CollectiveEpilogueFwdINS6_IJSA_NS7_ILi512EEESA_EEES9_SC_SE_Li256ELb1ELb1ELb0ELb0EEENS1_36VarlenDynamicPersistentTileSchedulerILi64ELi64ELi256ELi128ELb0ELb1ELb1ELb1ELb1ELb1EEEEEEEEEvNT_6ParamsE,"",@"SHT_CUDA_INFO"
	.sectionflags	@""
	.align	4


	//----- nvinfo : EIATTR_CUDA_API_VERSION
	.align		4
        /*0000*/ 	.byte	0x04, 0x37
        /*0002*/ 	.short	(.L_1109 - .L_1108)
.L_1108:
        /*0004*/ 	.word	0x00000082


	//----- nvinfo : EIATTR_KPARAM_INFO
	.align		4
.L_1109:
        /*0008*/ 	.byte	0x04, 0x17
        /*000a*/ 	.short	(.L_1111 - .L_1110)
.L_1110:
        /*000c*/ 	.word	0x00000000
        /*0010*/ 	.short	0x0000
        /*0012*/ 	.short	0x0070
        /*0014*/ 	.byte	0x00, 0xf0, 0x01, 0x2e


	//----- nvinfo : EIATTR_SPARSE_MMA_MASK
	.align		4
.L_1111:
        /*0018*/ 	.byte	0x03, 0x50
        /*001a*/ 	.short	0x0000


	//----- nvinfo : EIATTR_MAXREG_COUNT
	.align		4
        /*001c*/ 	.byte	0x03, 0x1b
        /*001e*/ 	.short	0x00a8


	//----- nvinfo : EIATTR_NUM_BARRIERS
	.align		4
        /*0020*/ 	.byte	0x02, 0x4c
        /*0022*/ 	.byte	0x10
	.zero		1


	//----- nvinfo : EIATTR_EXTERNS
	.align		4
        /*0024*/ 	.byte	0x04, 0x0f
        /*0026*/ 	.short	(.L_1113 - .L_1112)


	//   ....[0]....
	.align		4
.L_1112:
        /*0028*/ 	.word	index@(__assertfail)


	//----- nvinfo : EIATTR_ANNOTATIONS
	.align		4
.L_1113:
        /*002c*/ 	.byte	0x04, 0x55
        /*002e*/ 	.short	(.L_1115 - .L_1114)


	//   ....[0]....
.L_1114:
        /* <DEDUP_REMOVED lines=119> */


	//----- nvinfo : EIATTR_MERCURY_ISA_VERSION
	.align		4
.L_1115:
        /*0788*/ 	.byte	0x03, 0x5f
        /*078a*/ 	.short	0x0101


	//----- nvinfo : EIATTR_UNUSED_LOAD_BYTE_OFFSET
	.align		4
        /*078c*/ 	.byte	0x04, 0x44
        /*078e*/ 	.short	(.L_1117 - .L_1116)


	//   ....[0]....
.L_1116:
        /*0790*/ 	.word	0x00000ad0
        /*0794*/ 	.word	0x0000fff0


	//   ....[1]....
        /*0798*/ 	.word	0x00013af0
        /*079c*/ 	.word	0x0000fff0


	//----- nvinfo : EIATTR_INT_WARP_WIDE_INSTR_OFFSETS
	.align		4
.L_1117:
        /*07a0*/ 	.byte	0x04, 0x31
        /*07a2*/ 	.short	(.L_1119 - .L_1118)


	//   ....[0]....
.L_1118:
        /*07a4*/ 	.word	0x00000190


	//   ....[1]....
        /*07a8*/ 	.word	0x000001d0


	//   ....[2]....
        /*07ac*/ 	.word	0x00000240


	//   ....[3]....
        /*07b0*/ 	.word	0x000002b0


	//   ....[4]....
        /*07b4*/ 	.word	0x00019b70


	//   ....[5]....
        /*07b8*/ 	.word	0x00019bd0


	//   ....[6]....
        /*07bc*/ 	.word	0x0001f970


	//   ....[7]....
        /*07c0*/ 	.word	0x0001f9d0


	//----- nvinfo : EIATTR_COOP_GROUP_MASK_REGIDS
	.align		4
.L_1119:
        /*07c4*/ 	.byte	0x04, 0x29
        /*07c6*/ 	.short	(.L_1121 - .L_1120)


	//   ....[0]....
.L_1120:
        /*07c8*/ 	.word	0xffffffff


	//   ....[1]....
        /*07cc*/ 	.word	0xffffffff


	//   ....[2]....
        /*07d0*/ 	.word	0xffffffff


	//   ....[3]....
        /*07d4*/ 	.word	0xffffffff


	//   ....[4]....
        /*07d8*/ 	.word	0xffffffff


	//   ....[5]....
        /*07dc*/ 	.word	0xffffffff


	//   ....[6]....
        /*07e0*/ 	.word	0xffffffff


	//   ....[7]....
        /*07e4*/ 	.word	0xffffffff


	//   ....[8]....
        /*07e8*/ 	.word	0xffffffff


	//   ....[9]....
        /*07ec*/ 	.word	0xffffffff


	//   ....[10]....
        /*07f0*/ 	.word	0xffffffff


	//   ....[11]....
        /*07f4*/ 	.word	0xffffffff


	//   ....[12]....
        /*07f8*/ 	.word	0xffffffff


	//   ....[13]....
        /*07fc*/ 	.word	0xffffffff


	//   ....[14]....
        /*0800*/ 	.word	0xffffffff


	//   ....[15]....
        /*0804*/ 	.word	0xffffffff


	//   ....[16]....
        /*0808*/ 	.word	0xffffffff


	//   ....[17]....
        /*080c*/ 	.word	0xffffffff


	//   ....[18]....
        /*0810*/ 	.word	0xffffffff


	//   ....[19]....
        /*0814*/ 	.word	0xffffffff


	//   ....[20]....
        /*0818*/ 	.word	0xffffffff


	//   ....[21]....
        /*081c*/ 	.word	0xffffffff


	//   ....[22]....
        /*0820*/ 	.word	0xffffffff


	//   ....[23]....
        /*0824*/ 	.word	0xffffffff


	//   ....[24]....
        /*0828*/ 	.word	0xffffffff


	//   ....[25]....
        /*082c*/ 	.word	0xffffffff


	//   ....[26]....
        /*0830*/ 	.word	0xffffffff


	//   ....[27]....
        /*0834*/ 	.word	0xffffffff


	//   ....[28]....
        /*0838*/ 	.word	0xffffffff


	//   ....[29]....
        /*083c*/ 	.word	0xffffffff


	//   ....[30]....
        /*0840*/ 	.word	0xffffffff


	//   ....[31]....
        /*0844*/ 	.word	0xffffffff


	//   ....[32]....
        /*0848*/ 	.word	0xffffffff


	//   ....[33]....
        /*084c*/ 	.word	0xffffffff


	//   ....[34]....
        /*0850*/ 	.word	0xffffffff


	//   ....[35]....
        /*0854*/ 	.word	0xffffffff


	//   ....[36]....
        /*0858*/ 	.word	0xffffffff


	//   ....[37]....
        /*085c*/ 	.word	0xffffffff


	//   ....[38]....
        /*0860*/ 	.word	0xffffffff


	//   ....[39]....
        /*0864*/ 	.word	0xffffffff


	//   ....[40]....
        /*0868*/ 	.word	0xffffffff


	//   ....[41]....
        /*086c*/ 	.word	0xffffffff


	//   ....[42]....
        /*0870*/ 	.word	0xffffffff


	//   ....[43]....
        /*0874*/ 	.word	0xffffffff


	//   ....[44]....
        /*0878*/ 	.word	0xffffffff


	//   ....[45]....
        /*087c*/ 	.word	0xffffffff


	//   ....[46]....
        /*0880*/ 	.word	0xffffffff


	//   ....[47]....
        /*0884*/ 	.word	0xffffffff


	//   ....[48]....
        /*0888*/ 	.word	0xffffffff


	//   ....[49]....
        /*088c*/ 	.word	0xffffffff


	//   ....[50]....
        /*0890*/ 	.word	0xffffffff


	//   ....[51]....
        /*0894*/ 	.word	0xffffffff


	//   ....[52]....
        /*0898*/ 	.word	0xffffffff


	//   ....[53]....
        /*089c*/ 	.word	0xffffffff


	//   ....[54]....
        /*08a0*/ 	.word	0xffffffff


	//   ....[55]....
        /*08a4*/ 	.word	0xffffffff


	//   ....[56]....
        /*08a8*/ 	.word	0xffffffff


	//   ....[57]....
        /*08ac*/ 	.word	0xffffffff


	//   ....[58]....
        /*08b0*/ 	.word	0xffffffff


	//   ....[59]....
        /*08b4*/ 	.word	0xffffffff


	//   ....[60]....
        /*08b8*/ 	.word	0xffffffff


	//   ....[61]....
        /*08bc*/ 	.word	0xffffffff


	//   ....[62]....
        /*08c0*/ 	.word	0xffffffff


	//   ....[63]....
        /*08c4*/ 	.word	0xffffffff


	//   ....[64]....
        /*08c8*/ 	.word	0xffffffff


	//   ....[65]....
        /*08cc*/ 	.word	0xffffffff


	//   ....[66]....
        /*08d0*/ 	.word	0xffffffff


	//   ....[67]....
        /*08d4*/ 	.word	0xffffffff


	//   ....[68]....
        /*08d8*/ 	.word	0xffffffff


	//   ....[69]....
        /*08dc*/ 	.word	0xffffffff


	//   ....[70]....
        /*08e0*/ 	.word	0xffffffff


	//   ....[71]....
        /*08e4*/ 	.word	0xffffffff


	//   ....[72]....
        /*08e8*/ 	.word	0xffffffff


	//   ....[73]....
        /*08ec*/ 	.word	0xffffffff


	//   ....[74]....
        /*08f0*/ 	.word	0xffffffff


	//   ....[75]....
        /*08f4*/ 	.word	0xffffffff


	//   ....[76]....
        /*08f8*/ 	.word	0xffffffff


	//   ....[77]....
        /*08fc*/ 	.word	0xffffffff


	//   ....[78]....
        /*0900*/ 	.word	0xffffffff


	//   ....[79]....
        /*0904*/ 	.word	0xffffffff


	//   ....[80]....
        /*0908*/ 	.word	0xffffffff


	//   ....[81]....
        /*090c*/ 	.word	0xffffffff


	//   ....[82]....
        /*0910*/ 	.word	0xffffffff


	//   ....[83]....
        /*0914*/ 	.word	0xffffffff


	//   ....[84]....
        /*0918*/ 	.word	0xffffffff


	//   ....[85]....
        /*091c*/ 	.word	0xffffffff


	//   ....[86]....
        /*0920*/ 	.word	0xffffffff


	//   ....[87]....
        /*0924*/ 	.word	0xffffffff


	//   ....[88]....
        /*0928*/ 	.word	0xffffffff


	//   ....[89]....
        /*092c*/ 	.word	0xffffffff


	//   ....[90]....
        /*0930*/ 	.word	0xffffffff


	//   ....[91]....
        /*0934*/ 	.word	0xffffffff


	//   ....[92]....
        /*0938*/ 	.word	0xffffffff


	//   ....[93]....
        /*093c*/ 	.word	0xffffffff


	//   ....[94]....
        /*0940*/ 	.word	0xffffffff


	//   ....[95]....
        /*0944*/ 	.word	0xffffffff


	//   ....[96]....
        /*0948*/ 	.word	0xffffffff


	//   ....[97]....
        /*094c*/ 	.word	0xffffffff


	//   ....[98]....
        /*0950*/ 	.word	0xffffffff


	//   ....[99]....
        /*0954*/ 	.word	0xffffffff


	//   ....[100]....
        /*0958*/ 	.word	0xffffffff


	//   ....[101]....
        /*095c*/ 	.word	0xffffffff


	//   ....[102]....
        /*0960*/ 	.word	0xffffffff


	//   ....[103]....
        /*0964*/ 	.word	0xffffffff


	//   ....[104]....
        /*0968*/ 	.word	0xffffffff


	//   ....[105]....
        /*096c*/ 	.word	0xffffffff


	//   ....[106]....
        /*0970*/ 	.word	0xffffffff


	//   ....[107]....
        /*0974*/ 	.word	0xffffffff


	//   ....[108]....
        /*0978*/ 	.word	0xffffffff


	//   ....[109]....
        /*097c*/ 	.word	0xffffffff


	//   ....[110]....
        /*0980*/ 	.word	0xffffffff


	//   ....[111]....
        /*0984*/ 	.word	0xffffffff


	//   ....[112]....
        /*0988*/ 	.word	0xffffffff


	//   ....[113]....
        /*098c*/ 	.word	0xffffffff


	//   ....[114]....
        /*0990*/ 	.word	0xffffffff


	//   ....[115]....
        /*0994*/ 	.word	0xffffffff


	//   ....[116]....
        /*0998*/ 	.word	0x0500000f


	//   ....[117]....
        /*099c*/ 	.word	0x0500000f


	//   ....[118]....
        /*09a0*/ 	.word	0x0500000f


	//   ....[119]....
        /*09a4*/ 	.word	0x0500000f


	//   ....[120]....
        /*09a8*/ 	.word	0x0500000f


	//   ....[121]....
        /*09ac*/ 	.word	0x0500000f


	//   ....[122]....
        /*09b0*/ 	.word	0x0500000f


	//   ....[123]....
        /*09b4*/ 	.word	0x0500000f


	//   ....[124]....
        /*09b8*/ 	.word	0x0500000f


	//   ....[125]....
        /*09bc*/ 	.word	0x0500000f


	//   ....[126]....
        /*09c0*/ 	.word	0x0500000f


	//   ....[127]....
        /*09c4*/ 	.word	0x0500000f


	//   ....[128]....
        /*09c8*/ 	.word	0x0500000f


	//   ....[129]....
        /*09cc*/ 	.word	0x0500000f


	//   ....[130]....
        /*09d0*/ 	.word	0x0500000f


	//   ....[131]....
        /*09d4*/ 	.word	0x0500000f


	//   ....[132]....
        /*09d8*/ 	.word	0x0500000f


	//   ....[133]....
        /*09dc*/ 	.word	0x0500000f


	//   ....[134]....
        /*09e0*/ 	.word	0x0500000f


	//   ....[135]....
        /*09e4*/ 	.word	0x0500000f


	//   ....[136]....
        /*09e8*/ 	.word	0x0500000f


	//   ....[137]....
        /*09ec*/ 	.word	0x0500000f


	//   ....[138]....
        /*09f0*/ 	.word	0x0500000f


	//   ....[139]....
        /*09f4*/ 	.word	0x0500000f


	//   ....[140]....
        /*09f8*/ 	.word	0x0500000f


	//   ....[141]....
        /*09fc*/ 	.word	0x0500000f


	//   ....[142]....
        /*0a00*/ 	.word	0x0500000f


	//   ....[143]....
        /*0a04*/ 	.word	0x0500000f


	//   ....[144]....
        /*0a08*/ 	.word	0x0500000f


	//   ....[145]....
        /*0a0c*/ 	.word	0x0500000f


	//   ....[146]....
        /*0a10*/ 	.word	0x0500000f


	//   ....[147]....
        /*0a14*/ 	.word	0x0500000f


	//   ....[148]....
        /*0a18*/ 	.word	0x0500000f


	//   ....[149]....
        /*0a1c*/ 	.word	0x0500000f


	//   ....[150]....
        /*0a20*/ 	.word	0x0500000f


	//   ....[151]....
        /*0a24*/ 	.word	0x0500000f


	//   ....[152]....
        /*0a28*/ 	.word	0x0500000f


	//   ....[153]....
        /*0a2c*/ 	.word	0x0500000f


	//   ....[154]....
        /*0a30*/ 	.word	0x0500000f


	//   ....[155]....
        /*0a34*/ 	.word	0x0500000f


	//   ....[156]....
        /*0a38*/ 	.word	0x0500000f


	//   ....[157]....
        /*0a3c*/ 	.word	0x0500000f


	//   ....[158]....
        /*0a40*/ 	.word	0x0500000f


	//   ....[159]....
        /*0a44*/ 	.word	0x0500000f


	//   ....[160]....
        /*0a48*/ 	.word	0x0500000f


	//   ....[161]....
        /*0a4c*/ 	.word	0x0500000f


	//   ....[162]....
        /*0a50*/ 	.word	0x0500000f


	//   ....[163]....
        /*0a54*/ 	.word	0x0500000f


	//   ....[164]....
        /*0a58*/ 	.word	0x0500000f


	//   ....[165]....
        /*0a5c*/ 	.word	0x0500000f


	//   ....[166]....
        /*0a60*/ 	.word	0x0500000f


	//   ....[167]....
        /*0a64*/ 	.word	0x0500000f


	//----- nvinfo : EIATTR_COOP_GROUP_INSTR_OFFSETS
	.align		4
.L_1121:
        /*0a68*/ 	.byte	0x04, 0x28
        /*0a6a*/ 	.short	(.L_1123 - .L_1122)


	//   ....[0]....
.L_1122:
        /*0a6c*/ 	.word	0x00000060


	//   ....[1]....
        /*0a70*/ 	.word	0x000001a0


	//   ....[2]....
        /*0a74*/ 	.word	0x000001e0


	//   ....[3]....
        /*0a78*/ 	.word	0x000003f0


	//   ....[4]....
        /*0a7c*/ 	.word	0x00000550


	//   ....[5]....
        /*0a80*/ 	.word	0x00000670


	//   ....[6]....
        /*0a84*/ 	.word	0x000007d0


	//   ....[7]....
        /*0a88*/ 	.word	0x00004820


	//   ....[8]....
        /*0a8c*/ 	.word	0x00006620


	//   ....[9]....
        /*0a90*/ 	.word	0x00006d40


	//   ....[10]....
        /*0a94*/ 	.word	0x00006d50


	//   ....[11]....
        /*0a98*/ 	.word	0x00006d60


	//   ....[12]....
        /*0a9c*/ 	.word	0x00006d70


	//   ....[13]....
        /*0aa0*/ 	.word	0x00007060


	//   ....[14]....
        /*0aa4*/ 	.word	0x00007070


	//   ....[15]....
        /*0aa8*/ 	.word	0x00007080


	//   ....[16]....
        /*0aac*/ 	.word	0x00007090


	//   ....[17]....
        /*0ab0*/ 	.word	0x00008270


	//   ....[18]....
        /*0ab4*/ 	.word	0x00008280


	//   ....[19]....
        /*0ab8*/ 	.word	0x00008290


	//   ....[20]....
        /*0abc*/ 	.word	0x000082a0


	//   ....[21]....
        /*0ac0*/ 	.word	0x000084f0


	//   ....[22]....
        /*0ac4*/ 	.word	0x00008500


	//   ....[23]....
        /*0ac8*/ 	.word	0x00008510


	//   ....[24]....
        /*0acc*/ 	.word	0x00008520


	//   ....[25]....
        /*0ad0*/ 	.word	0x00009c10


	//   ....[26]....
        /*0ad4*/ 	.word	0x0000b340


	//   ....[27]....
        /*0ad8*/ 	.word	0x0000b360


	//   ....[28]....
        /*0adc*/ 	.word	0x0000b710


	//   ....[29]....
        /*0ae0*/ 	.word	0x0000b810


	//   ....[30]....
        /*0ae4*/ 	.word	0x0000ba50


	//   ....[31]....
        /*0ae8*/ 	.word	0x0000bba0


	//   ....[32]....
        /*0aec*/ 	.word	0x0000c510


	//   ....[33]....
        /*0af0*/ 	.word	0x0000cb10


	//   ....[34]....
        /*0af4*/ 	.word	0x0000e260


	//   ....[35]....
        /*0af8*/ 	.word	0x0000e500


	//   ....[36]....
        /*0afc*/ 	.word	0x0000e610


	//   ....[37]....
        /*0b00*/ 	.word	0x0000e810


	//   ....[38]....
        /*0b04*/ 	.word	0x0000e990


	//   ....[39]....
        /*0b08*/ 	.word	0x0000ead0


	//   ....[40]....
        /*0b0c*/ 	.word	0x0000fcd0


	//   ....[41]....
        /*0b10*/ 	.word	0x00010330


	//   ....[42]....
        /*0b14*/ 	.word	0x00011c40


	//   ....[43]....
        /*0b18*/ 	.word	0x00011c50


	//   ....[44]....
        /*0b1c*/ 	.word	0x00011c70


	//   ....[45]....
        /*0b20*/ 	.word	0x00011df0


	//   ....[46]....
        /*0b24*/ 	.word	0x00012fb0


	//   ....[47]....
        /*0b28*/ 	.word	0x00013000


	//   ....[48]....
        /*0b2c*/ 	.word	0x00013030


	//   ....[49]....
        /*0b30*/ 	.word	0x000130d0


	//   ....[50]....
        /*0b34*/ 	.word	0x000130e0


	//   ....[51]....
        /*0b38*/ 	.word	0x00014ab0


	//   ....[52]....
        /*0b3c*/ 	.word	0x00014f90


	//   ....[53]....
        /*0b40*/ 	.word	0x00014fd0


	//   ....[54]....
        /*0b44*/ 	.word	0x00014ff0


	//   ....[55]....
        /*0b48*/ 	.word	0x00015010


	//   ....[56]....
        /*0b4c*/ 	.word	0x00015620


	//   ....[57]....
        /*0b50*/ 	.word	0x00015680


	//   ....[58]....
        /*0b54*/ 	.word	0x00015920


	//   ....[59]....
        /*0b58*/ 	.word	0x00015940


	//   ....[60]....
        /*0b5c*/ 	.word	0x000164c0


	//   ....[61]....
        /*0b60*/ 	.word	0x000164e0


	//   ....[62]....
        /*0b64*/ 	.word	0x00016710


	//   ....[63]....
        /*0b68*/ 	.word	0x00016730


	//   ....[64]....
        /*0b6c*/ 	.word	0x000169e0


	//   ....[65]....
        /*0b70*/ 	.word	0x00016bc0


	//   ....[66]....
        /*0b74*/ 	.word	0x00016bf0


	//   ....[67]....
        /*0b78*/ 	.word	0x00016c20


	//   ....[68]....
        /*0b7c*/ 	.word	0x00016c50


	//   ....[69]....
        /*0b80*/ 	.word	0x00016c80


	//   ....[70]....
        /*0b84*/ 	.word	0x00016cb0


	//   ....[71]....
        /*0b88*/ 	.word	0x00016e20


	//   ....[72]....
        /*0b8c*/ 	.word	0x00016e50


	//   ....[73]....
        /*0b90*/ 	.word	0x00016e80


	//   ....[74]....
        /*0b94*/ 	.word	0x00016eb0


	//   ....[75]....
        /*0b98*/ 	.word	0x00016ee0


	//   ....[76]....
        /*0b9c*/ 	.word	0x00016f10


	//   ....[77]....
        /*0ba0*/ 	.word	0x00016fb0


	//   ....[78]....
        /*0ba4*/ 	.word	0x00017010


	//   ....[79]....
        /*0ba8*/ 	.word	0x000170a0


	//   ....[80]....
        /*0bac*/ 	.word	0x00017f50


	//   ....[81]....
        /*0bb0*/ 	.word	0x0001a170


	//   ....[82]....
        /*0bb4*/ 	.word	0x0001ad00


	//   ....[83]....
        /*0bb8*/ 	.word	0x0001ad10


	//   ....[84]....
        /*0bbc*/ 	.word	0x0001ad30


	//   ....[85]....
        /*0bc0*/ 	.word	0x0001ae00


	//   ....[86]....
        /*0bc4*/ 	.word	0x0001ae30


	//   ....[87]....
        /*0bc8*/ 	.word	0x0001ae90


	//   ....[88]....
        /*0bcc*/ 	.word	0x0001aea0


	//   ....[89]....
        /*0bd0*/ 	.word	0x0001af10


	//   ....[90]....
        /*0bd4*/ 	.word	0x0001b860


	//   ....[91]....
        /*0bd8*/ 	.word	0x0001b870


	//   ....[92]....
        /*0bdc*/ 	.word	0x0001b9b0


	//   ....[93]....
        /*0be0*/ 	.word	0x0001b9c0


	//   ....[94]....
        /*0be4*/ 	.word	0x0001bc70


	//   ....[95]....
        /*0be8*/ 	.word	0x0001bc80


	//   ....[96]....
        /*0bec*/ 	.word	0x0001bdf0


	//   ....[97]....
        /*0bf0*/ 	.word	0x0001be00


	//   ....[98]....
        /*0bf4*/ 	.word	0x0001fc00


	//   ....[99]....
        /*0bf8*/ 	.word	0x0001fc30


	//   ....[100]....
        /*0bfc*/ 	.word	0x0001fc70


	//   ....[101]....
        /*0c00*/ 	.word	0x0001fca0


	//   ....[102]....
        /*0c04*/ 	.word	0x0001fcd0


	//   ....[103]....
        /*0c08*/ 	.word	0x0001fd00


	//   ....[104]....
        /*0c0c*/ 	.word	0x0001fd30


	//   ....[105]....
        /*0c10*/ 	.word	0x0001fd60


	//   ....[106]....
        /*0c14*/ 	.word	0x0001fee0


	//   ....[107]....
        /*0c18*/ 	.word	0x0001ff10


	//   ....[108]....
        /*0c1c*/ 	.word	0x0001ff40


	//   ....[109]....
        /*0c20*/ 	.word	0x0001ff70


	//   ....[110]....
        /*0c24*/ 	.word	0x0001ffa0


	//   ....[111]....
        /*0c28*/ 	.word	0x0001ffd0


	//   ....[112]....
        /*0c2c*/ 	.word	0x00020090


	//   ....[113]....
        /*0c30*/ 	.word	0x000200b0


	//   ....[114]....
        /*0c34*/ 	.word	0x00020120


	//   ....[115]....
        /*0c38*/ 	.word	0x000207f0


	//   ....[116]....
        /*0c3c*/ 	.word	0x00020c30


	//   ....[117]....
        /*0c40*/ 	.word	0x00020cc0


	//   ....[118]....
        /*0c44*/ 	.word	0x00020d10


	//   ....[119]....
        /*0c48*/ 	.word	0x00020d60


	//   ....[120]....
        /*0c4c*/ 	.word	0x00020df0


	//   ....[121]....
        /*0c50*/ 	.word	0x00020e80


	//   ....[122]....
        /*0c54*/ 	.word	0x00020ed0


	//   ....[123]....
        /*0c58*/ 	.word	0x00020f20


	//   ....[124]....
        /*0c5c*/ 	.word	0x00021000


	//   ....[125]....
        /*0c60*/ 	.word	0x00021090


	//   ....[126]....
        /*0c64*/ 	.word	0x000210e0


	//   ....[127]....
        /*0c68*/ 	.word	0x00021140


	//   ....[128]....
        /*0c6c*/ 	.word	0x000211e0


	//   ....[129]....
        /*0c70*/ 	.word	0x00021270


	//   ....[130]....
        /*0c74*/ 	.word	0x000212c0


	//   ....[131]....
        /*0c78*/ 	.word	0x00021310


	//   ....[132]....
        /*0c7c*/ 	.word	0x00021670


	//   ....[133]....
        /*0c80*/ 	.word	0x00021960


	//   ....[134]....
        /*0c84*/ 	.word	0x00021ae0


	//   ....[135]....
        /*0c88*/ 	.word	0x00021b30


	//   ....[136]....
        /*0c8c*/ 	.word	0x00021b90


	//   ....[137]....
        /*0c90*/ 	.word	0x00021bf0


	//   ....[138]....
        /*0c94*/ 	.word	0x00021d40


	//   ....[139]....
        /*0c98*/ 	.word	0x00021de0


	//   ....[140]....
        /*0c9c*/ 	.word	0x00021e90


	//   ....[141]....
        /*0ca0*/ 	.word	0x00021f70


	//   ....[142]....
        /*0ca4*/ 	.word	0x00022140


	//   ....[143]....
        /*0ca8*/ 	.word	0x00022200


	//   ....[144]....
        /*0cac*/ 	.word	0x000224b0


	//   ....[145]....
        /*0cb0*/ 	.word	0x000225d0


	//   ....[146]....
        /*0cb4*/ 	.word	0x000227a0


	//   ....[147]....
        /*0cb8*/ 	.word	0x00022870


	//   ....[148]....
        /*0cbc*/ 	.word	0x00022a70


	//   ....[149]....
        /*0cc0*/ 	.word	0x00022b00


	//   ....[150]....
        /*0cc4*/ 	.word	0x00022e30


	//   ....[151]....
        /*0cc8*/ 	.word	0x00022ed0


	//   ....[152]....
        /*0ccc*/ 	.word	0x00022ff0


	//   ....[153]....
        /*0cd0*/ 	.word	0x00023070


	//   ....[154]....
        /*0cd4*/ 	.word	0x000230f0


	//   ....[155]....
        /*0cd8*/ 	.word	0x00023170


	//   ....[156]....
        /*0cdc*/ 	.word	0x000231f0


	//   ....[157]....
        /*0ce0*/ 	.word	0x00023280


	//   ....[158]....
        /*0ce4*/ 	.word	0x00023320


	//   ....[159]....
        /*0ce8*/ 	.word	0x000233d0


	//   ....[160]....
        /*0cec*/ 	.word	0x00023450


	//   ....[161]....
        /*0cf0*/ 	.word	0x000234d0


	//   ....[162]....
        /*0cf4*/ 	.word	0x00023550


	//   ....[163]....
        /*0cf8*/ 	.word	0x000235e0


	//   ....[164]....
        /*0cfc*/ 	.word	0x00023660


	//   ....[165]....
        /*0d00*/ 	.word	0x00023700


	//   ....[166]....
        /*0d04*/ 	.word	0x00023790


	//   ....[167]....
        /*0d08*/ 	.word	0x000238c0


	//----- nvinfo : EIATTR_REG_RECONFIG
	.align		4
.L_1123:
        /*0d0c*/ 	.byte	0x01, 0x54
	.zero		2


	//----- nvinfo : EIATTR_SYSCALL_OFFSETS
	.align		4
        /*0d10*/ 	.byte	0x04, 0x46
        /*0d12*/ 	.short	(.L_1125 - .L_1124)


	//   ....[0]....
.L_1124:
        /*0d14*/ 	.word	0x00001a70


	//   ....[1]....
        /*0d18*/ 	.word	0x00001bc0


	//   ....[2]....
        /*0d1c*/ 	.word	0x000067d0


	//   ....[3]....
        /*0d20*/ 	.word	0x00006af0


	//   ....[4]....
        /*0d24*/ 	.word	0x00019d70


	//   ....[5]....
        /*0d28*/ 	.word	0x00019ed0


	//   ....[6]....
        /*0d2c*/ 	.word	0x00019fd0


	//   ....[7]....
        /*0d30*/ 	.word	0x0001a8e0


	//   ....[8]....
        /*0d34*/ 	.word	0x0001b230


	//----- nvinfo : EIATTR_MBARRIER_INSTR_OFFSETS
	.align		4
.L_1125:
        /*0d38*/ 	.byte	0x04, 0x39
        /*0d3a*/ 	.short	(.L_1127 - .L_1126)


	//   ....[0]....
.L_1126:
        /*0d3c*/ 	.word	0x000002d0
        /*0d40*/ 	.word	0x000000ff
        /*0d44*/ 	.word	0x00038800
        /*0d48*/ 	.short	0x0100
        /*0d4a*/ 	.byte	0x08
	.zero		1


	//   ....[1]....
        /*0d4c*/ 	.word	0x000002e0
        /*0d50*/ 	.word	0x000000ff
        /*0d54*/ 	.word	0x00038810
        /*0d58*/ 	.short	0x0100
        /*0d5a*/ 	.byte	0x08
	.zero		1


	//   ....[2]....
        /*0d5c*/ 	.word	0x000002f0
        /*0d60*/ 	.word	0x000000ff
        /*0d64*/ 	.word	0x00038820
        /*0d68*/ 	.short	0x0100
        /*0d6a*/ 	.byte	0x08
	.zero		1


	//   ....[3]....
        /*0d6c*/ 	.word	0x000003a0
        /*0d70*/ 	.word	0x000000ff
        /*0d74*/ 	.word	0x00038830
        /*0d78*/ 	.short	0x0100
        /*0d7a*/ 	.byte	0x06
	.zero		1


	//   ....[4]....
        /*0d7c*/ 	.word	0x000003b0
        /*0d80*/ 	.word	0x000000ff
        /*0d84*/ 	.word	0x00038840
        /*0d88*/ 	.short	0x0100
        /*0d8a*/ 	.byte	0x06
	.zero		1


	//   ....[5]....
        /*0d8c*/ 	.word	0x000003c0
        /*0d90*/ 	.word	0x000000ff
        /*0d94*/ 	.word	0x00038838
        /*0d98*/ 	.short	0x0100
        /*0d9a*/ 	.byte	0x06
	.zero		1


	//   ....[6]....
        /*0d9c*/ 	.word	0x000003d0
        /*0da0*/ 	.word	0x000000ff
        /*0da4*/ 	.word	0x00038848
        /*0da8*/ 	.short	0x0100
        /*0daa*/ 	.byte	0x06
	.zero		1


	//   ....[7]....
        /*0dac*/ 	.word	0x00000500
        /*0db0*/ 	.word	0x000000ff
        /*0db4*/ 	.word	0x00038850
        /*0db8*/ 	.short	0x0100
        /*0dba*/ 	.byte	0x08
	.zero		1


	//   ....[8]....
        /*0dbc*/ 	.word	0x00000510
        /*0dc0*/ 	.word	0x000000ff
        /*0dc4*/ 	.word	0x00038860
        /*0dc8*/ 	.short	0x0100
        /*0dca*/ 	.byte	0x08
	.zero		1


	//   ....[9]....
        /*0dcc*/ 	.word	0x00000520
        /*0dd0*/ 	.word	0x000000ff
        /*0dd4*/ 	.word	0x00038858
        /*0dd8*/ 	.short	0x0100
        /*0dda*/ 	.byte	0x08
	.zero		1


	//   ....[10]....
        /*0ddc*/ 	.word	0x00000530
        /*0de0*/ 	.word	0x000000ff
        /*0de4*/ 	.word	0x00038868
        /*0de8*/ 	.short	0x0100
        /*0dea*/ 	.byte	0x08
	.zero		1


	//   ....[11]....
        /*0dec*/ 	.word	0x00000620
        /*0df0*/ 	.word	0x000000ff
        /*0df4*/ 	.word	0x00038870
        /*0df8*/ 	.short	0x0100
        /*0dfa*/ 	.byte	0x06
	.zero		1


	//   ....[12]....
        /*0dfc*/ 	.word	0x00000630
        /*0e00*/ 	.word	0x000000ff
        /*0e04*/ 	.word	0x00038880
        /*0e08*/ 	.short	0x0100
        /*0e0a*/ 	.byte	0x06
	.zero		1


	//   ....[13]....
        /*0e0c*/ 	.word	0x00000640
        /*0e10*/ 	.word	0x000000ff
        /*0e14*/ 	.word	0x00038878
        /*0e18*/ 	.short	0x0100
        /*0e1a*/ 	.byte	0x06
	.zero		1


	//   ....[14]....
        /*0e1c*/ 	.word	0x00000650
        /*0e20*/ 	.word	0x000000ff
        /*0e24*/ 	.word	0x00038888
        /*0e28*/ 	.short	0x0100
        /*0e2a*/ 	.byte	0x06
	.zero		1


	//   ....[15]....
        /*0e2c*/ 	.word	0x00000780
        /*0e30*/ 	.word	0x000000ff
        /*0e34*/ 	.word	0x00038890
        /*0e38*/ 	.short	0x0100
        /*0e3a*/ 	.byte	0x08
	.zero		1


	//   ....[16]....
        /*0e3c*/ 	.word	0x00000790
        /*0e40*/ 	.word	0x000000ff
        /*0e44*/ 	.word	0x000388a0
        /*0e48*/ 	.short	0x0100
        /*0e4a*/ 	.byte	0x08
	.zero		1


	//   ....[17]....
        /*0e4c*/ 	.word	0x000007a0
        /*0e50*/ 	.word	0x000000ff
        /*0e54*/ 	.word	0x00038898
        /*0e58*/ 	.short	0x0100
        /*0e5a*/ 	.byte	0x08
	.zero		1


	//   ....[18]....
        /*0e5c*/ 	.word	0x000007b0
        /*0e60*/ 	.word	0x000000ff
        /*0e64*/ 	.word	0x000388a8
        /*0e68*/ 	.short	0x0100
        /*0e6a*/ 	.byte	0x08
	.zero		1


	//   ....[19]....
        /*0e6c*/ 	.word	0x000008e0
        /*0e70*/ 	.word	0x000000ff
        /*0e74*/ 	.word	0x000388b0
        /*0e78*/ 	.short	0x0100
        /*0e7a*/ 	.byte	0x08
	.zero		1


	//   ....[20]....
        /*0e7c*/ 	.word	0x000008f0
        /*0e80*/ 	.word	0x000000ff
        /*0e84*/ 	.word	0x000388c0
        /*0e88*/ 	.short	0x0100
        /*0e8a*/ 	.byte	0x08
	.zero		1


	//   ....[21]....
        /*0e8c*/ 	.word	0x00000900
        /*0e90*/ 	.word	0x000000ff
        /*0e94*/ 	.word	0x000388b8
        /*0e98*/ 	.short	0x0100
        /*0e9a*/ 	.byte	0x08
	.zero		1


	//   ....[22]....
        /*0e9c*/ 	.word	0x00000910
        /*0ea0*/ 	.word	0x000000ff
        /*0ea4*/ 	.word	0x000388c8
        /*0ea8*/ 	.short	0x0100
        /*0eaa*/ 	.byte	0x08
	.zero		1


	//   ....[23]....
        /*0eac*/ 	.word	0x00002780
        /*0eb0*/ 	.word	0x00000044
        /*0eb4*/ 	.word	0x00038890
        /*0eb8*/ 	.short	0x010a
        /*0eba*/ 	.byte	0x3f
	.zero		1


	//   ....[24]....
        /*0ebc*/ 	.word	0x00003130
        /*0ec0*/ 	.word	0x00000044
        /*0ec4*/ 	.word	0x00038890
        /*0ec8*/ 	.short	0x010a
        /*0eca*/ 	.byte	0x3f
	.zero		1


	//   ....[25]....
        /*0ecc*/ 	.word	0x000039a0
        /*0ed0*/ 	.word	0x00000044
        /*0ed4*/ 	.word	0x00038890
        /*0ed8*/ 	.short	0x010a
        /*0eda*/ 	.byte	0x3f
	.zero		1


	//   ....[26]....
        /*0edc*/ 	.word	0x00003ba0
        /*0ee0*/ 	.word	0x00000004
        /*0ee4*/ 	.word	0x00000000
        /*0ee8*/ 	.short	0x0101
        /*0eea*/ 	.byte	0x3f
	.zero		1


	//   ....[27]....
        /*0eec*/ 	.word	0x00003be0
        /*0ef0*/ 	.word	0x00000044
        /*0ef4*/ 	.word	0x000388b0
        /*0ef8*/ 	.short	0x010a
        /*0efa*/ 	.byte	0x3f
	.zero		1


	//   ....[28]....
        /*0efc*/ 	.word	0x00004240
        /*0f00*/ 	.word	0x00000044
        /*0f04*/ 	.word	0x00000000
        /*0f08*/ 	.short	0x0101
        /*0f0a*/ 	.byte	0x3f
	.zero		1


	//   ....[29]....
        /*0f0c*/ 	.word	0x00004c60
        /*0f10*/ 	.word	0x00000003
        /*0f14*/ 	.word	0x00000000
        /*0f18*/ 	.short	0x0101
        /*0f1a*/ 	.byte	0x3f
	.zero		1


	//   ....[30]....
        /*0f1c*/ 	.word	0x000057e0
        /*0f20*/ 	.word	0x00000003
        /*0f24*/ 	.word	0x00000000
        /*0f28*/ 	.short	0x0101
        /*0f2a*/ 	.byte	0x3f
	.zero		1


	//   ....[31]....
        /*0f2c*/ 	.word	0x00006860
        /*0f30*/ 	.word	0x00000002
        /*0f34*/ 	.word	0x00038800
        /*0f38*/ 	.short	0x010a
        /*0f3a*/ 	.byte	0x3f
	.zero		1


	//   ....[32]....
        /*0f3c*/ 	.word	0x000068b0
        /*0f40*/ 	.word	0x00000002
        /*0f44*/ 	.word	0x00038800
        /*0f48*/ 	.short	0x010a
        /*0f4a*/ 	.byte	0x3f
	.zero		1


	//   ....[33]....
        /*0f4c*/ 	.word	0x000072d0
        /*0f50*/ 	.word	0x00000002
        /*0f54*/ 	.word	0x00038800
        /*0f58*/ 	.short	0x010a
        /*0f5a*/ 	.byte	0x3f
	.zero		1


	//   ....[34]....
        /*0f5c*/ 	.word	0x000086d0
        /*0f60*/ 	.word	0x00000002
        /*0f64*/ 	.word	0x00038800
        /*0f68*/ 	.short	0x010a
        /*0f6a*/ 	.byte	0x3f
	.zero		1


	//   ....[35]....
        /*0f6c*/ 	.word	0x000094d0
        /*0f70*/ 	.word	0x00000015
        /*0f74*/ 	.word	0x00038830
        /*0f78*/ 	.short	0x010a
        /*0f7a*/ 	.byte	0x3f
	.zero		1


	//   ....[36]....
        /*0f7c*/ 	.word	0x00009580
        /*0f80*/ 	.word	0x00000015
        /*0f84*/ 	.word	0x00038830
        /*0f88*/ 	.short	0x010a
        /*0f8a*/ 	.byte	0x3f
	.zero		1


	//   ....[37]....
        /*0f8c*/ 	.word	0x00009890
        /*0f90*/ 	.word	0x00000002
        /*0f94*/ 	.word	0x00038810
        /*0f98*/ 	.short	0x010a
        /*0f9a*/ 	.byte	0x3f
	.zero		1


	//   ....[38]....
        /*0f9c*/ 	.word	0x000098e0
        /*0fa0*/ 	.word	0x00000015
        /*0fa4*/ 	.word	0x00038850
        /*0fa8*/ 	.short	0x010a
        /*0faa*/ 	.byte	0x3f
	.zero		1


	//   ....[39]....
        /*0fac*/ 	.word	0x00009990
        /*0fb0*/ 	.word	0x00000015
        /*0fb4*/ 	.word	0x00038850
        /*0fb8*/ 	.short	0x010a
        /*0fba*/ 	.byte	0x3f
	.zero		1


	//   ....[40]....
        /*0fbc*/ 	.word	0x0000be00
        /*0fc0*/ 	.word	0x00000018
        /*0fc4*/ 	.word	0x00000000
        /*0fc8*/ 	.short	0x0101
        /*0fca*/ 	.byte	0x3f
	.zero		1


	//   ....[41]....
        /*0fcc*/ 	.word	0x0000c530
        /*0fd0*/ 	.word	0x00000015
        /*0fd4*/ 	.word	0x00000000
        /*0fd8*/ 	.short	0x0101
        /*0fda*/ 	.byte	0x3f
	.zero		1


	//   ....[42]....
        /*0fdc*/ 	.word	0x0000c640
        /*0fe0*/ 	.word	0x000000c5
        /*0fe4*/ 	.word	0x00038830
        /*0fe8*/ 	.short	0x010a
        /*0fea*/ 	.byte	0x3f
	.zero		1


	//   ....[43]....
        /*0fec*/ 	.word	0x0000c6b0
        /*0ff0*/ 	.word	0x000000c5
        /*0ff4*/ 	.word	0x00038830
        /*0ff8*/ 	.short	0x010a
        /*0ffa*/ 	.byte	0x3f
	.zero		1


	//   ....[44]....
        /*0ffc*/ 	.word	0x0000c920
        /*1000*/ 	.word	0x000000c5
        /*1004*/ 	.word	0x00038850
        /*1008*/ 	.short	0x010a
        /*100a*/ 	.byte	0x3f
	.zero		1


	//   ....[45]....
        /*100c*/ 	.word	0x0000c970
        /*1010*/ 	.word	0x000000c5
        /*1014*/ 	.word	0x00038850
        /*1018*/ 	.short	0x010a
        /*101a*/ 	.byte	0x3f
	.zero		1


	//   ....[46]....
        /*101c*/ 	.word	0x0000ed10
        /*1020*/ 	.word	0x000000a7
        /*1024*/ 	.word	0x00000000
        /*1028*/ 	.short	0x0101
        /*102a*/ 	.byte	0x3f
	.zero		1


	//   ....[47]....
        /*102c*/ 	.word	0x0000fcf0
        /*1030*/ 	.word	0x000000c5
        /*1034*/ 	.word	0x00000000
        /*1038*/ 	.short	0x0101
        /*103a*/ 	.byte	0x3f
	.zero		1


	//   ....[48]....
        /*103c*/ 	.word	0x0000fe40
        /*1040*/ 	.word	0x000000c1
        /*1044*/ 	.word	0x00038830
        /*1048*/ 	.short	0x010a
        /*104a*/ 	.byte	0x3f
	.zero		1


	//   ....[49]....
        /*104c*/ 	.word	0x0000feb0
        /*1050*/ 	.word	0x000000c1
        /*1054*/ 	.word	0x00038830
        /*1058*/ 	.short	0x010a
        /*105a*/ 	.byte	0x3f
	.zero		1


	//   ....[50]....
        /*105c*/ 	.word	0x00010120
        /*1060*/ 	.word	0x000000c1
        /*1064*/ 	.word	0x00038850
        /*1068*/ 	.short	0x010a
        /*106a*/ 	.byte	0x3f
	.zero		1


	//   ....[51]....
        /*106c*/ 	.word	0x00010170
        /*1070*/ 	.word	0x000000c1
        /*1074*/ 	.word	0x00038850
        /*1078*/ 	.short	0x010a
        /*107a*/ 	.byte	0x3f
	.zero		1


	//   ....[52]....
        /*107c*/ 	.word	0x00012140
        /*1080*/ 	.word	0x000000a2
        /*1084*/ 	.word	0x00000000
        /*1088*/ 	.short	0x0101
        /*108a*/ 	.byte	0x3f
	.zero		1


	//   ....[53]....
        /*108c*/ 	.word	0x00012fd0
        /*1090*/ 	.word	0x000000c1
        /*1094*/ 	.word	0x00000000
        /*1098*/ 	.short	0x0101
        /*109a*/ 	.byte	0x3f
	.zero		1


	//   ....[54]....
        /*109c*/ 	.word	0x000156a0
        /*10a0*/ 	.word	0x00000000
        /*10a4*/ 	.word	0x00000000
        /*10a8*/ 	.short	0x0101
        /*10aa*/ 	.byte	0x3f
	.zero		1


	//   ....[55]....
        /*10ac*/ 	.word	0x00018040
        /*10b0*/ 	.word	0x00000005
        /*10b4*/ 	.word	0x00038820
        /*10b8*/ 	.short	0x010a
        /*10ba*/ 	.byte	0x3f
	.zero		1


	//   ....[56]....
        /*10bc*/ 	.word	0x00018130
        /*10c0*/ 	.word	0x00000004
        /*10c4*/ 	.word	0x000388a0
        /*10c8*/ 	.short	0x010a
        /*10ca*/ 	.byte	0x3f
	.zero		1


	//   ....[57]....
        /*10cc*/ 	.word	0x00018380
        /*10d0*/ 	.word	0x00000004
        /*10d4*/ 	.word	0x000388c0
        /*10d8*/ 	.short	0x010a
        /*10da*/ 	.byte	0x3f
	.zero		1


	//   ....[58]....
        /*10dc*/ 	.word	0x00018e00
        /*10e0*/ 	.word	0x00000004
        /*10e4*/ 	.word	0x000388a0
        /*10e8*/ 	.short	0x010a
        /*10ea*/ 	.byte	0x3f
	.zero		1


	//   ....[59]....
        /*10ec*/ 	.word	0x00019040
        /*10f0*/ 	.word	0x00000004
        /*10f4*/ 	.word	0x000388c0
        /*10f8*/ 	.short	0x010a
        /*10fa*/ 	.byte	0x3f
	.zero		1


	//   ....[60]....
        /*10fc*/ 	.word	0x0001a420
        /*1100*/ 	.word	0x00000000
        /*1104*/ 	.word	0x00038840
        /*1108*/ 	.short	0x010a
        /*110a*/ 	.byte	0x3f
	.zero		1


	//   ....[61]....
        /*110c*/ 	.word	0x0001afd0
        /*1110*/ 	.word	0x00000008
        /*1114*/ 	.word	0x00038800
        /*1118*/ 	.short	0x0107
        /*111a*/ 	.byte	0x3f
	.zero		1


	//   ....[62]....
        /*111c*/ 	.word	0x0001b080
        /*1120*/ 	.word	0x00000000
        /*1124*/ 	.word	0x00038800
        /*1128*/ 	.short	0x0101
        /*112a*/ 	.byte	0x3f
	.zero		1


	//   ....[63]....
        /*112c*/ 	.word	0x0001c030
        /*1130*/ 	.word	0x00000000
        /*1134*/ 	.word	0x00038810
        /*1138*/ 	.short	0x0107
        /*113a*/ 	.byte	0x3f
	.zero		1


	//   ....[64]....
        /*113c*/ 	.word	0x0001c130
        /*1140*/ 	.word	0x00000002
        /*1144*/ 	.word	0x00038810
        /*1148*/ 	.short	0x0101
        /*114a*/ 	.byte	0x3f
	.zero		1


	//   ....[65]....
        /*114c*/ 	.word	0x0001c150
        /*1150*/ 	.word	0x00000002
        /*1154*/ 	.word	0x00038820
        /*1158*/ 	.short	0x010a
        /*115a*/ 	.byte	0x3f
	.zero		1


	//   ....[66]....
        /*115c*/ 	.word	0x0001c260
        /*1160*/ 	.word	0x00000000
        /*1164*/ 	.word	0x00038860
        /*1168*/ 	.short	0x010a
        /*116a*/ 	.byte	0x3f
	.zero		1


	//   ....[67]....
        /*116c*/ 	.word	0x0001cf50
        /*1170*/ 	.word	0x00000000
        /*1174*/ 	.word	0x00038840
        /*1178*/ 	.short	0x010a
        /*117a*/ 	.byte	0x3f
	.zero		1


	//   ....[68]....
        /*117c*/ 	.word	0x0001d1b0
        /*1180*/ 	.word	0x00000000
        /*1184*/ 	.word	0x00038860
        /*1188*/ 	.short	0x010a
        /*118a*/ 	.byte	0x3f
	.zero		1


	//   ....[69]....
        /*118c*/ 	.word	0x0001de30
        /*1190*/ 	.word	0x00000002
        /*1194*/ 	.word	0x00038840
        /*1198*/ 	.short	0x010a
        /*119a*/ 	.byte	0x3f
	.zero		1


	//   ....[70]....
        /*119c*/ 	.word	0x0001e080
        /*11a0*/ 	.word	0x00000002
        /*11a4*/ 	.word	0x00038860
        /*11a8*/ 	.short	0x010a
        /*11aa*/ 	.byte	0x3f
	.zero		1


	//   ....[71]....
        /*11ac*/ 	.word	0x0001ec90
        /*11b0*/ 	.word	0x00000002
        /*11b4*/ 	.word	0x00038840
        /*11b8*/ 	.short	0x010a
        /*11ba*/ 	.byte	0x3f
	.zero		1


	//   ....[72]....
        /*11bc*/ 	.word	0x0001eef0
        /*11c0*/ 	.word	0x00000002
        /*11c4*/ 	.word	0x00038860
        /*11c8*/ 	.short	0x010a
        /*11ca*/ 	.byte	0x3f
	.zero		1


	//   ....[73]....
        /*11cc*/ 	.word	0x00020770
        /*11d0*/ 	.word	0x00000000
        /*11d4*/ 	.word	0x00038820
        /*11d8*/ 	.short	0x010a
        /*11da*/ 	.byte	0x3f
	.zero		1


	//   ....[74]....
        /*11dc*/ 	.word	0x00020920
        /*11e0*/ 	.word	0x00000006
        /*11e4*/ 	.word	0x00000000
        /*11e8*/ 	.short	0x010a
        /*11ea*/ 	.byte	0x3f
	.zero		1


	//   ....[75]....
        /*11ec*/ 	.word	0x00020990
        /*11f0*/ 	.word	0x00000007
        /*11f4*/ 	.word	0x00000000
        /*11f8*/ 	.short	0x010a
        /*11fa*/ 	.byte	0x3f
	.zero		1


	//   ....[76]....
        /*11fc*/ 	.word	0x00020a00
        /*1200*/ 	.word	0x00000004
        /*1204*/ 	.word	0x00000000
        /*1208*/ 	.short	0x010a
        /*120a*/ 	.byte	0x3f
	.zero		1


	//   ....[77]....
        /*120c*/ 	.word	0x00020a30
        /*1210*/ 	.word	0x00000003
        /*1214*/ 	.word	0x00000000
        /*1218*/ 	.short	0x010a
        /*121a*/ 	.byte	0x3f
	.zero		1


	//   ....[78]....
        /*121c*/ 	.word	0x00020a90
        /*1220*/ 	.word	0x00000044
        /*1224*/ 	.word	0x00038890
        /*1228*/ 	.short	0x010a
        /*122a*/ 	.byte	0x3f
	.zero		1


	//   ....[79]....
        /*122c*/ 	.word	0x00020ae0
        /*1230*/ 	.word	0x00000044
        /*1234*/ 	.word	0x00038890
        /*1238*/ 	.short	0x010a
        /*123a*/ 	.byte	0x3f
	.zero		1


	//   ....[80]....
        /*123c*/ 	.word	0x00020b30
        /*1240*/ 	.word	0x00000044
        /*1244*/ 	.word	0x00038890
        /*1248*/ 	.short	0x010a
        /*124a*/ 	.byte	0x3f
	.zero		1


	//   ....[81]....
        /*124c*/ 	.word	0x00020b80
        /*1250*/ 	.word	0x00000044
        /*1254*/ 	.word	0x000388b0
        /*1258*/ 	.short	0x010a
        /*125a*/ 	.byte	0x3f
	.zero		1


	//   ....[82]....
        /*125c*/ 	.word	0x00020f50
        /*1260*/ 	.word	0x00000002
        /*1264*/ 	.word	0x00038800
        /*1268*/ 	.short	0x010a
        /*126a*/ 	.byte	0x3f
	.zero		1


	//   ....[83]....
        /*126c*/ 	.word	0x00021360
        /*1270*/ 	.word	0x00000002
        /*1274*/ 	.word	0x00038800
        /*1278*/ 	.short	0x010a
        /*127a*/ 	.byte	0x3f
	.zero		1


	//   ....[84]....
        /*127c*/ 	.word	0x000213b0
        /*1280*/ 	.word	0x00000015
        /*1284*/ 	.word	0x00038830
        /*1288*/ 	.short	0x010a
        /*128a*/ 	.byte	0x3f
	.zero		1


	//   ....[85]....
        /*128c*/ 	.word	0x00021400
        /*1290*/ 	.word	0x00000002
        /*1294*/ 	.word	0x00038810
        /*1298*/ 	.short	0x010a
        /*129a*/ 	.byte	0x3f
	.zero		1


	//   ....[86]....
        /*129c*/ 	.word	0x00021450
        /*12a0*/ 	.word	0x00000015
        /*12a4*/ 	.word	0x00038850
        /*12a8*/ 	.short	0x010a
        /*12aa*/ 	.byte	0x3f
	.zero		1


	//   ....[87]....
        /*12ac*/ 	.word	0x000214a0
        /*12b0*/ 	.word	0x000000c5
        /*12b4*/ 	.word	0x00038830
        /*12b8*/ 	.short	0x010a
        /*12ba*/ 	.byte	0x3f
	.zero		1


	//   ....[88]....
        /*12bc*/ 	.word	0x000214f0
        /*12c0*/ 	.word	0x000000c5
        /*12c4*/ 	.word	0x00038850
        /*12c8*/ 	.short	0x010a
        /*12ca*/ 	.byte	0x3f
	.zero		1


	//   ....[89]....
        /*12cc*/ 	.word	0x00021540
        /*12d0*/ 	.word	0x000000c1
        /*12d4*/ 	.word	0x00038830
        /*12d8*/ 	.short	0x010a
        /*12da*/ 	.byte	0x3f
	.zero		1


	//   ....[90]....
        /*12dc*/ 	.word	0x00021590
        /*12e0*/ 	.word	0x000000c1
        /*12e4*/ 	.word	0x00038850
        /*12e8*/ 	.short	0x010a
        /*12ea*/ 	.byte	0x3f
	.zero		1


	//   ....[91]....
        /*12ec*/ 	.word	0x00021740
        /*12f0*/ 	.word	0x00000004
        /*12f4*/ 	.word	0x00038820
        /*12f8*/ 	.short	0x010a
        /*12fa*/ 	.byte	0x3f
	.zero		1


	//   ....[92]....
        /*12fc*/ 	.word	0x00021790
        /*1300*/ 	.word	0x00000004
        /*1304*/ 	.word	0x000388a0
        /*1308*/ 	.short	0x010a
        /*130a*/ 	.byte	0x3f
	.zero		1


	//   ....[93]....
        /*130c*/ 	.word	0x000217e0
        /*1310*/ 	.word	0x00000004
        /*1314*/ 	.word	0x000388c0
        /*1318*/ 	.short	0x010a
        /*131a*/ 	.byte	0x3f
	.zero		1


	//   ....[94]....
        /*131c*/ 	.word	0x00021830
        /*1320*/ 	.word	0x00000004
        /*1324*/ 	.word	0x000388a0
        /*1328*/ 	.short	0x010a
        /*132a*/ 	.byte	0x3f
	.zero		1


	//   ....[95]....
        /*132c*/ 	.word	0x00021880
        /*1330*/ 	.word	0x00000004
        /*1334*/ 	.word	0x000388c0
        /*1338*/ 	.short	0x010a
        /*133a*/ 	.byte	0x3f
	.zero		1


	//   ....[96]....
        /*133c*/ 	.word	0x00021a20
        /*1340*/ 	.word	0x00000000
        /*1344*/ 	.word	0x00038840
        /*1348*/ 	.short	0x010a
        /*134a*/ 	.byte	0x3f
	.zero		1


	//   ....[97]....
        /*134c*/ 	.word	0x00022b50
        /*1350*/ 	.word	0x00000002
        /*1354*/ 	.word	0x00038820
        /*1358*/ 	.short	0x010a
        /*135a*/ 	.byte	0x3f
	.zero		1


	//   ....[98]....
        /*135c*/ 	.word	0x00022ba0
        /*1360*/ 	.word	0x00000000
        /*1364*/ 	.word	0x00038860
        /*1368*/ 	.short	0x010a
        /*136a*/ 	.byte	0x3f
	.zero		1


	//   ....[99]....
        /*136c*/ 	.word	0x00022bf0
        /*1370*/ 	.word	0x00000000
        /*1374*/ 	.word	0x00038840
        /*1378*/ 	.short	0x010a
        /*137a*/ 	.byte	0x3f
	.zero		1


	//   ....[100]....
        /*137c*/ 	.word	0x00022c40
        /*1380*/ 	.word	0x00000000
        /*1384*/ 	.word	0x00038860
        /*1388*/ 	.short	0x010a
        /*138a*/ 	.byte	0x3f
	.zero		1


	//   ....[101]....
        /*138c*/ 	.word	0x00022c90
        /*1390*/ 	.word	0x00000002
        /*1394*/ 	.word	0x00038840
        /*1398*/ 	.short	0x010a
        /*139a*/ 	.byte	0x3f
	.zero		1


	//   ....[102]....
        /*139c*/ 	.word	0x00022ce0
        /*13a0*/ 	.word	0x00000002
        /*13a4*/ 	.word	0x00038860
        /*13a8*/ 	.short	0x010a
        /*13aa*/ 	.byte	0x3f
	.zero		1


	//   ....[103]....
        /*13ac*/ 	.word	0x00022d30
        /*13b0*/ 	.word	0x00000002
        /*13b4*/ 	.word	0x00038840
        /*13b8*/ 	.short	0x010a
        /*13ba*/ 	.byte	0x3f
	.zero		1


	//   ....[104]....
        /*13bc*/ 	.word	0x00022d80
        /*13c0*/ 	.word	0x00000002
        /*13c4*/ 	.word	0x00038860
        /*13c8*/ 	.short	0x010a
        /*13ca*/ 	.byte	0x3f
	.zero		1


	//   ....[105]....
        /*13cc*/ 	.word	0x000237e0
        /*13d0*/ 	.word	0x00000000
        /*13d4*/ 	.word	0x00038820
        /*13d8*/ 	.short	0x010a
        /*13da*/ 	.byte	0x3f
	.zero		1


	//   ....[106]....
        /*13dc*/ 	.word	0x00023980
        /*13e0*/ 	.word	0x00000006
        /*13e4*/ 	.word	0x00000000
        /*13e8*/ 	.short	0x010a
        /*13ea*/ 	.byte	0x3f
	.zero		1


	//   ....[107]....
        /*13ec*/ 	.word	0x000239d0
        /*13f0*/ 	.word	0x00000007
        /*13f4*/ 	.word	0x00000000
        /*13f8*/ 	.short	0x010a
        /*13fa*/ 	.byte	0x3f
	.zero		1


	//   ....[108]....
        /*13fc*/ 	.word	0x00023a20
        /*1400*/ 	.word	0x00000004
        /*1404*/ 	.word	0x00000000
        /*1408*/ 	.short	0x010a
        /*140a*/ 	.byte	0x3f
	.zero		1


	//----- nvinfo : EIATTR_NUM_MBARRIERS
	.align		4
.L_1127:
        /*140c*/ 	.byte	0x03, 0x38
        /*140e*/ 	.short	0x0017


	//----- nvinfo : EIATTR_EXIT_INSTR_OFFSETS
	.align		4
        /*1410*/ 	.byte	0x04, 0x1c
        /*1412*/ 	.short	(.L_1129 - .L_1128)


	//   ....[0]....
.L_1128:
        /*1414*/ 	.word	0x00020a80


	//----- nvinfo : EIATTR_MAX_THREADS
	.align		4
.L_1129:
        /*1418*/ 	.byte	0x04, 0x05
        /*141a*/ 	.short	(.L_1131 - .L_1130)
.L_1130:
        /*141c*/ 	.word	0x00000180
        /*1420*/ 	.word	0x00000001
        /*1424*/ 	.word	0x00000001


	//----- nvinfo : EIATTR_CRS_STACK_SIZE
	.align		4
.L_1131:
        /*1428*/ 	.byte	0x04, 0x1e
        /*142a*/ 	.short	(.L_1133 - .L_1132)
.L_1132:
        /*142c*/ 	.word	0x00000000


	//----- nvinfo : EIATTR_CBANK_PARAM_SIZE
	.align		4
.L_1133:
        /*1430*/ 	.byte	0x03, 0x19
        /*1432*/ 	.short	0x0bf0


	//----- nvinfo : EIATTR_PARAM_CBANK
	.align		4
        /*1434*/ 	.byte	0x04, 0x0a
        /*1436*/ 	.short	(.L_1135 - .L_1134)
	.align		4
.L_1134:
        /*1438*/ 	.word	index@(.nv.constant0._ZN7cutlass13device_kernelIN5flash11enable_sm90INS1_16FlashAttnFwdSm90INS1_25CollectiveMainloopFwdSm90ILi2EN4cute5tupleIJNS5_1CILi1EEES8_S8_EEENS6_IJNS7_ILi64EEESA_SA_EEELi512ENS_6half_tEfNS_4arch4Sm90ELb1ELb0ELb0ELb1ELb0ELb1ELb1ELb0ELb0ELb1ELb0ELb0EEENS1_21CollectiveEpilogueFwdINS6_IJSA_NS7_ILi512EEESA_EEES9_SC_SE_Li256ELb1ELb1ELb0ELb0EEENS1_36VarlenDynamicPersistentTileSchedulerILi64ELi64ELi256ELi128ELb0ELb1ELb1ELb1ELb1ELb1EEEEEEEEEvNT_6ParamsE)
        /*143c*/ 	.short	0x0210
        /*143e*/ 	.short	0x0bf0


	//----- nvinfo : EIATTR_SW_WAR
	.align		4
.L_1135:
        /*1440*/ 	.byte	0x04, 0x36
        /*1442*/ 	.short	(.L_1137 - .L_1136)
.L_1136:
        /*1444*/ 	.word	0x00000008
.L_1137:


//--------------------- .nv.info._ZN7cutlass13device_kernelIN5flash11enable_sm90INS1_16FlashAttnFwdSm90INS1_25CollectiveMainloopFwdSm90ILi2EN4cute5tupleIJNS5_1CILi1EEES8_S8_EEENS6_IJNS7_ILi128EEENS7_ILi96EEENS7_ILi64EEEEEELi256ENS_6half_tEfNS_4arch4Sm90ELb0ELb0ELb0ELb0ELb0ELb0ELb0ELb1ELb0ELb1ELb0ELb0EEENS1_21CollectiveEpilogueFwdINS6_IJSA_NS7_ILi256EEESB_EEES9_SE_SG_Li256ELb0ELb1ELb0ELb0EEENS1_29StaticPersistentTileSchedulerILb0EEEEEEEEEvNT_6ParamsE --------------------------
	.section	.nv.info._ZN7cutlass13device_kernelIN5flash11enable_sm90INS1_16FlashAttnFwdSm90INS1_25CollectiveMainloopFwdSm90ILi2EN4cute5tupleIJNS5_1CILi1EEES8_S8_EEENS6_IJNS7_ILi128EEENS7_ILi96EEENS7_ILi64EEEEEELi256ENS_6half_tEfNS_4arch4Sm90ELb0ELb0ELb0ELb0ELb0ELb0ELb0ELb1ELb0ELb1ELb0ELb0EEENS1_21CollectiveEpilogueFwdINS6_IJSA_NS7_ILi256EEESB_EEES9_SE_SG_Li256ELb0ELb1ELb0ELb0EEENS1_29StaticPersistentTileSchedulerILb0EEEEEEEEEvNT_6ParamsE,"",@"SHT_CUDA_INFO"
	.sectionflags	@""
	.align	4


	//----- nvinfo : EIATTR_CUDA_API_VERSION
	.align		4
        /*0000*/ 	.byte	0x04, 0x37
        /*0002*/ 	.short	(.L_1139 - .L_1138)
.L_1138:
        /*0004*/ 	.word	0x00000082


	//----- nvinfo : EIATTR_KPARAM_INFO
	.align		4
.L_1139:
        /*0008*/ 	.byte	0x04, 0x17
        /*000a*/ 	.short	(.L_1141 - .L_1140)
.L_1140:
        /*000c*/ 	.word	0x00000000
        /*0010*/ 	.short	0x0000
        /*0012*/ 	.short	0x0070
        /*0014*/ 	.byte	0x00, 0xf0, 0x01, 0x28


	//----- nvinfo : EIATTR_SPARSE_MMA_MASK
	.align		4
.L_1141:
        /*0018*/ 	.byte	0x03, 0x50
        /*001a*/ 	.short	0x0000


	//----- nvinfo : EIATTR_MAXREG_COUNT
	.align		4
        /*001c*/ 	.byte	0x03, 0x1b
        /*001e*/ 	.short	0x00a8


	//----- nvinfo : EIATTR_NUM_BARRIERS
	.align		4
        /*0020*/ 	.byte	0x02, 0x4c
        /*0022*/ 	.byte	0x10
	.zero		1


	//----- nvinfo : EIATTR_EXTERNS
	.align		4
        /*0024*/ 	.byte	0x04, 0x0f
        /*0026*/ 	.short	(.L_1143 - .L_1142)


	//   ....[0]....
	.align		4
.L_1142:
        /*0028*/ 	.word	index@(__assertfail)


	//----- nvinfo : EIATTR_ANNOTATIONS
	.align		4
.L_1143:
        /*002c*/ 	.byte	0x04, 0x55
        /*002e*/ 	.short	(.L_1145 - .L_1144)


	//   ....[0]....
.L_1144:
        /* <DEDUP_REMOVED lines=28> */


	//----- nvinfo : EIATTR_MERCURY_ISA_VERSION
	.align		4
.L_1145:
        /*01d8*/ 	.byte	0x03, 0x5f
        /*01da*/ 	.short	0x0101


	//----- nvinfo : EIATTR_INT_WARP_WIDE_INSTR_OFFSETS
	.align		4
        /*01dc*/ 	.byte	0x04, 0x31
        /*01de*/ 	.short	(.L_1147 - .L_1146)


	//   ....[0]....
.L_1146:
        /*01e0*/ 	.word	0x00000130


	//   ....[1]....
        /*01e4*/ 	.word	0x00000170


	//   ....[2]....
        /*01e8*/ 	.word	0x000001e0


	//----- nvinfo : EIATTR_COOP_GROUP_MASK_REGIDS
	.align		4
.L_1147:
        /*01ec*/ 	.byte	0x04, 0x29
        /*01ee*/ 	.short	(.L_1149 - .L_1148)


	//   ....[0]....
.L_1148:
        /*01f0*/ 	.word	0xffffffff


	//   ....[1]....
        /*01f4*/ 	.word	0xffffffff


	//   ....[2]....
        /*01f8*/ 	.word	0xffffffff


	//   ....[3]....
        /*01fc*/ 	.word	0xffffffff


	//   ....[4]....
        /*0200*/ 	.word	0xffffffff


	//   ....[5]....
        /*0204*/ 	.word	0xffffffff


	//   ....[6]....
        /*0208*/ 	.word	0xffffffff


	//   ....[7]....
        /*020c*/ 	.word	0xffffffff


	//   ....[8]....
        /*0210*/ 	.word	0xffffffff


	//   ....[9]....
        /*0214*/ 	.word	0xffffffff


	//   ....[10]....
        /*0218*/ 	.word	0xffffffff


	//   ....[11]....
        /*021c*/ 	.word	0xffffffff


	//   ....[12]....
        /*0220*/ 	.word	0xffffffff


	//   ....[13]....
        /*0224*/ 	.word	0xffffffff


	//   ....[14]....
        /*0228*/ 	.word	0xffffffff


	//   ....[15]....
        /*022c*/ 	.word	0xffffffff


	//   ....[16]....
        /*0230*/ 	.word	0xffffffff


	//   ....[17]....
        /*0234*/ 	.word	0xffffffff


	//   ....[18]....
        /*0238*/ 	.word	0xffffffff


	//   ....[19]....
        /*023c*/ 	.word	0xffffffff


	//   ....[20]....
        /*0240*/ 	.word	0xffffffff


	//   ....[21]....
        /*0244*/ 	.word	0xffffffff


	//   ....[22]....
        /*0248*/ 	.word	0xffffffff


	//   ....[23]....
        /*024c*/ 	.word	0xffffffff


	//   ....[24]....
        /*0250*/ 	.word	0xffffffff


	//   ....[25]....
        /*0254*/ 	.word	0xffffffff


	//   ....[26]....
        /*0258*/ 	.word	0xffffffff


	//   ....[27]....
        /*025c*/ 	.word	0xffffffff


	//   ....[28]....
        /*0260*/ 	.word	0xffffffff


	//   ....[29]....
        /*0264*/ 	.word	0xffffffff


	//   ....[30]....
        /*0268*/ 	.word	0xffffffff


	//   ....[31]....
        /*026c*/ 	.word	0xffffffff


	//   ....[32]....
        /*0270*/ 	.word	0xffffffff


	//   ....[33]....
        /*0274*/ 	.word	0xffffffff


	//   ....[34]....
        /*0278*/ 	.word	0xffffffff


	//   ....[35]....
        /*027c*/ 	.word	0xffffffff


	//   ....[36]....
        /*0280*/ 	.word	0xffffffff


	//   ....[37]....
        /*0284*/ 	.word	0xffffffff


	//   ....[38]....
        /*0288*/ 	.word	0xffffffff


	//   ....[39]....
        /*028c*/ 	.word	0xffffffff


	//   ....[40]....
        /*0290*/ 	.word	0xffffffff


	//   ....[41]....
        /*0294*/ 	.word	0xffffffff


	//   ....[42]....
        /*0298*/ 	.word	0xffffffff


	//   ....[43]....
        /*029c*/ 	.word	0xffffffff


	//   ....[44]....
        /*02a0*/ 	.word	0xffffffff


	//   ....[45]....
        /*02a4*/ 	.word	0xffffffff


	//   ....[46]....
        /*02a8*/ 	.word	0xffffffff


	//   ....[47]....
        /*02ac*/ 	.word	0xffffffff


	//   ....[48]....
        /*02b0*/ 	.word	0xffffffff


	//   ....[49]....
        /*02b4*/ 	.word	0xffffffff


	//   ....[50]....
        /*02b8*/ 	.word	0x0500000f


	//   ....[51]....
        /*02bc*/ 	.word	0x0500000f


	//   ....[52]....
        /*02c0*/ 	.word	0x0500000f


	//   ....[53]....
        /*02c4*/ 	.word	0x0500000f


	//   ....[54]....
        /*02c8*/ 	.word	0x0500000f


	//   ....[55]....
        /*02cc*/ 	.word	0x0500000f


	//   ....[56]....
        /*02d0*/ 	.word	0x0500000f


	//   ....[57]....
        /*02d4*/ 	.word	0x0500000f


	//   ....[58]....
        /*02d8*/ 	.word	0x0500000f


	//   ....[59]....
        /*02dc*/ 	.word	0x0500000f


	//   ....[60]....
        /*02e0*/ 	.word	0x0500000f


	//   ....[61]....
        /*02e4*/ 	.word	0x0500000f


	//   ....[62]....
        /*02e8*/ 	.word	0x0500000f


	//   ....[63]....
        /*02ec*/ 	.word	0x0500000f


	//   ....[64]....
        /*02f0*/ 	.word	0x0500000f


	//   ....[65]....
        /*02f4*/ 	.word	0x0500000f


	//   ....[66]....
        /*02f8*/ 	.word	0x0500000f


	//   ....[67]....
        /*02fc*/ 	.word	0x0500000f


	//----- nvinfo : EIATTR_COOP_GROUP_INSTR_OFFSETS
	.align		4
.L_1149:
        /*0300*/ 	.byte	0x04, 0x28
        /*0302*/ 	.short	(.L_1151 - .L_1150)


	//   ....[0]....
.L_1150:
        /*0304*/ 	.word	0x00000070


	//   ....[1]....
        /*0308*/ 	.word	0x00000140


	//   ....[2]....
        /*030c*/ 	.word	0x00000190


	//   ....[3]....
        /*0310*/ 	.word	0x000003c0


	//   ....[4]....
        /*0314*/ 	.word	0x00000520


	//   ....[5]....
        /*0318*/ 	.word	0x00000640


	//   ....[6]....
        /*031c*/ 	.word	0x000007a0


	//   ....[7]....
        /*0320*/ 	.word	0x00000db0


	//   ....[8]....
        /*0324*/ 	.word	0x00001ad0


	//   ....[9]....
        /*0328*/ 	.word	0x00001b20


	//   ....[10]....
        /*032c*/ 	.word	0x00001f80


	//   ....[11]....
        /*0330*/ 	.word	0x00002000


	//   ....[12]....
        /*0334*/ 	.word	0x00003090


	//   ....[13]....
        /*0338*/ 	.word	0x000030c0


	//   ....[14]....
        /*033c*/ 	.word	0x000034c0


	//   ....[15]....
        /*0340*/ 	.word	0x00003690


	//   ....[16]....
        /*0344*/ 	.word	0x00004960


	//   ....[17]....
        /*0348*/ 	.word	0x00004990


	//   ....[18]....
        /*034c*/ 	.word	0x00004a10


	//   ....[19]....
        /*0350*/ 	.word	0x00004a30


	//   ....[20]....
        /*0354*/ 	.word	0x00006490


	//   ....[21]....
        /*0358*/ 	.word	0x000064c0


	//   ....[22]....
        /*035c*/ 	.word	0x00006650


	//   ....[23]....
        /*0360*/ 	.word	0x00006660


	//   ....[24]....
        /*0364*/ 	.word	0x00006b80


	//   ....[25]....
        /*0368*/ 	.word	0x00006ba0


	//   ....[26]....
        /*036c*/ 	.word	0x00006ce0


	//   ....[27]....
        /*0370*/ 	.word	0x00006d00


	//   ....[28]....
        /*0374*/ 	.word	0x00006e30


	//   ....[29]....
        /*0378*/ 	.word	0x00006e50


	//   ....[30]....
        /*037c*/ 	.word	0x00006f90


	//   ....[31]....
        /*0380*/ 	.word	0x00006fd0


	//   ....[32]....
        /*0384*/ 	.word	0x00007a00


	//   ....[33]....
        /*0388*/ 	.word	0x00008370


	//   ....[34]....
        /*038c*/ 	.word	0x00008380


	//   ....[35]....
        /*0390*/ 	.word	0x000083c0


	//   ....[36]....
        /*0394*/ 	.word	0x00008400


	//   ....[37]....
        /*0398*/ 	.word	0x00008500


	//   ....[38]....
        /*039c*/ 	.word	0x00008510


	//   ....[39]....
        /*03a0*/ 	.word	0x000085a0


	//   ....[40]....
        /*03a4*/ 	.word	0x000085b0


	//   ....[41]....
        /*03a8*/ 	.word	0x00008640


	//   ....[42]....
        /*03ac*/ 	.word	0x00008650


	//   ....[43]....
        /*03b0*/ 	.word	0x000086e0


	//   ....[44]....
        /*03b4*/ 	.word	0x000086f0


	//   ....[45]....
        /*03b8*/ 	.word	0x00008770


	//   ....[46]....
        /*03bc*/ 	.word	0x00008780


	//   ....[47]....
        /*03c0*/ 	.word	0x00008790


	//   ....[48]....
        /*03c4*/ 	.word	0x000087a0


	//   ....[49]....
        /*03c8*/ 	.word	0x0000af80


	//   ....[50]....
        /*03cc*/ 	.word	0x0000b480


	//   ....[51]....
        /*03d0*/ 	.word	0x0000b5f0


	//   ....[52]....
        /*03d4*/ 	.word	0x0000b650


	//   ....[53]....
        /*03d8*/ 	.word	0x0000b720


	//   ....[54]....
        /*03dc*/ 	.word	0x0000b7c0


	//   ....[55]....
        /*03e0*/ 	.word	0x0000b860


	//   ....[56]....
        /*03e4*/ 	.word	0x0000b970


	//   ....[57]....
        /*03e8*/ 	.word	0x0000b9d0


	//   ....[58]....
        /*03ec*/ 	.word	0x0000bad0


	//   ....[59]....
        /*03f0*/ 	.word	0x0000bb30


	//   ....[60]....
        /*03f4*/ 	.word	0x0000bc30


	//   ....[61]....
        /*03f8*/ 	.word	0x0000bc90


	//   ....[62]....
        /*03fc*/ 	.word	0x0000bd90


	//   ....[63]....
        /*0400*/ 	.word	0x0000bdf0


	//   ....[64]....
        /*0404*/ 	.word	0x0000bee0


	//   ....[65]....
        /*0408*/ 	.word	0x0000bf40


	//   ....[66]....
        /*040c*/ 	.word	0x0000bfe0


	//   ....[67]....
        /*0410*/ 	.word	0x0000c3d0


	//----- nvinfo : EIATTR_REG_RECONFIG
	.align		4
.L_1151:
        /*0414*/ 	.byte	0x01, 0x54
	.zero		2


	//----- nvinfo : EIATTR_SYSCALL_OFFSETS
	.align		4
        /*0418*/ 	.byte	0x04, 0x46
        /*041a*/ 	.short	(.L_1153 - .L_1152)


	//   ....[0]....
.L_1152:
        /*041c*/ 	.word	0x00001110


	//   ....[1]....
        /*0420*/ 	.word	0x00007660


	//   ....[2]....
        /*0424*/ 	.word	0x000077a0


	//   ....[3]....
        /*0428*/ 	.word	0x00007890


	//   ....[4]....
        /*042c*/ 	.word	0x00007f90


	//----- nvinfo : EIATTR_MBARRIER_INSTR_OFFSETS
	.align		4
.L_1153:
        /*0430*/ 	.byte	0x04, 0x39
        /*0432*/ 	.short	(.L_1155 - .L_1154)


	//   ....[0]....
.L_1154:
        /*0434*/ 	.word	0x00000270
        /*0438*/ 	.word	0x000000ff
        /*043c*/ 	.word	0x00022800
        /*0440*/ 	.short	0x0100
        /*0442*/ 	.byte	0x08
	.zero		1


	//   ....[1]....
        /*0444*/ 	.word	0x00000280
        /*0448*/ 	.word	0x000000ff
        /*044c*/ 	.word	0x00022820
        /*0450*/ 	.short	0x0100
        /*0452*/ 	.byte	0x08
	.zero		1


	//   ....[2]....
        /*0454*/ 	.word	0x00000370
        /*0458*/ 	.word	0x000000ff
        /*045c*/ 	.word	0x00022830
        /*0460*/ 	.short	0x0100
        /*0462*/ 	.byte	0x08
	.zero		1


	//   ....[3]....
        /*0464*/ 	.word	0x00000380
        /*0468*/ 	.word	0x000000ff
        /*046c*/ 	.word	0x00022840
        /*0470*/ 	.short	0x0100
        /*0472*/ 	.byte	0x08
	.zero		1


	//   ....[4]....
        /*0474*/ 	.word	0x00000390
        /*0478*/ 	.word	0x000000ff
        /*047c*/ 	.word	0x00022838
        /*0480*/ 	.short	0x0100
        /*0482*/ 	.byte	0x08
	.zero		1


	//   ....[5]....
        /*0484*/ 	.word	0x000003a0
        /*0488*/ 	.word	0x000000ff
        /*048c*/ 	.word	0x00022848
        /*0490*/ 	.short	0x0100
        /*0492*/ 	.byte	0x08
	.zero		1


	//   ....[6]....
        /*0494*/ 	.word	0x000004d0
        /*0498*/ 	.word	0x000000ff
        /*049c*/ 	.word	0x00022850
        /*04a0*/ 	.short	0x0100
        /*04a2*/ 	.byte	0x08
	.zero		1


	//   ....[7]....
        /*04a4*/ 	.word	0x000004e0
        /*04a8*/ 	.word	0x000000ff
        /*04ac*/ 	.word	0x00022860
        /*04b0*/ 	.short	0x0100
        /*04b2*/ 	.byte	0x08
	.zero		1


	//   ....[8]....
        /*04b4*/ 	.word	0x000004f0
        /*04b8*/ 	.word	0x000000ff
        /*04bc*/ 	.word	0x00022858
        /*04c0*/ 	.short	0x0100
        /*04c2*/ 	.byte	0x08
	.zero		1


	//   ....[9]....
        /*04c4*/ 	.word	0x00000500
        /*04c8*/ 	.word	0x000000ff
        /*04cc*/ 	.word	0x00022868
        /*04d0*/ 	.short	0x0100
        /*04d2*/ 	.byte	0x08
	.zero		1


	//   ....[10]....
        /*04d4*/ 	.word	0x000005f0
        /*04d8*/ 	.word	0x000000ff
        /*04dc*/ 	.word	0x00022870
        /*04e0*/ 	.short	0x0100
        /*04e2*/ 	.byte	0x06
	.zero		1


	//   ....[11]....
        /*04e4*/ 	.word	0x00000600
        /*04e8*/ 	.word	0x000000ff
        /*04ec*/ 	.word	0x00022880
        /*04f0*/ 	.short	0x0100
        /*04f2*/ 	.byte	0x06
	.zero		1


	//   ....[12]....
        /*04f4*/ 	.word	0x00000610
        /*04f8*/ 	.word	0x000000ff
        /*04fc*/ 	.word	0x00022878
        /*0500*/ 	.short	0x0100
        /*0502*/ 	.byte	0x06
	.zero		1


	//   ....[13]....
        /*0504*/ 	.word	0x00000620
        /*0508*/ 	.word	0x000000ff
        /*050c*/ 	.word	0x00022888
        /*0510*/ 	.short	0x0100
        /*0512*/ 	.byte	0x06
	.zero		1


	//   ....[14]....
        /*0514*/ 	.word	0x00000750
        /*0518*/ 	.word	0x000000ff
        /*051c*/ 	.word	0x00022890
        /*0520*/ 	.short	0x0100
        /*0522*/ 	.byte	0x08
	.zero		1


	//   ....[15]....
        /*0524*/ 	.word	0x00000760
        /*0528*/ 	.word	0x000000ff
        /*052c*/ 	.word	0x000228a0
        /*0530*/ 	.short	0x0100
        /*0532*/ 	.byte	0x08
	.zero		1


	//   ....[16]....
        /*0534*/ 	.word	0x00000770
        /*0538*/ 	.word	0x000000ff
        /*053c*/ 	.word	0x00022898
        /*0540*/ 	.short	0x0100
        /*0542*/ 	.byte	0x08
	.zero		1


	//   ....[17]....
        /*0544*/ 	.word	0x00000780
        /*0548*/ 	.word	0x000000ff
        /*054c*/ 	.word	0x000228a8
        /*0550*/ 	.short	0x0100
        /*0552*/ 	.byte	0x08
	.zero		1


	//   ....[18]....
        /*0554*/ 	.word	0x000008b0
        /*0558*/ 	.word	0x000000ff
        /*055c*/ 	.word	0x000228b0
        /*0560*/ 	.short	0x0100
        /*0562*/ 	.byte	0x08
	.zero		1


	//   ....[19]....
        /*0564*/ 	.word	0x000008c0
        /*0568*/ 	.word	0x000000ff
        /*056c*/ 	.word	0x000228c0
        /*0570*/ 	.short	0x0100
        /*0572*/ 	.byte	0x08
	.zero		1


	//   ....[20]....
        /*0574*/ 	.word	0x000008d0
        /*0578*/ 	.word	0x000000ff
        /*057c*/ 	.word	0x000228b8
        /*0580*/ 	.short	0x0100
        /*0582*/ 	.byte	0x08
	.zero		1


	//   ....[21]....
        /*0584*/ 	.word	0x000008e0
        /*0588*/ 	.word	0x000000ff
        /*058c*/ 	.word	0x000228c8
        /*0590*/ 	.short	0x0100
        /*0592*/ 	.byte	0x08
	.zero		1


	//   ....[22]....
        /*0594*/ 	.word	0x00001160
        /*0598*/ 	.word	0x000000ff
        /*059c*/ 	.word	0x00022800
        /*05a0*/ 	.short	0x010a
        /*05a2*/ 	.byte	0x2d
	.zero		1


	//   ....[23]....
        /*05a4*/ 	.word	0x00001230
        /*05a8*/ 	.word	0x000000ff
        /*05ac*/ 	.word	0x00022830
        /*05b0*/ 	.short	0x010a
        /*05b2*/ 	.byte	0x15
	.zero		1


	//   ....[24]....
        /*05b4*/ 	.word	0x00001270
        /*05b8*/ 	.word	0x000000ff
        /*05bc*/ 	.word	0x00022830
        /*05c0*/ 	.short	0x010a
        /*05c2*/ 	.byte	0x15
	.zero		1


	//   ....[25]....
        /*05c4*/ 	.word	0x00002440
        /*05c8*/ 	.word	0x00000004
        /*05cc*/ 	.word	0x00000000
        /*05d0*/ 	.short	0x0101
        /*05d2*/ 	.byte	0x3f
	.zero		1


	//   ....[26]....
        /*05d4*/ 	.word	0x00002870
        /*05d8*/ 	.word	0x000000ff
        /*05dc*/ 	.word	0x00022850
        /*05e0*/ 	.short	0x010a
        /*05e2*/ 	.byte	0x15
	.zero		1


	//   ....[27]....
        /*05e4*/ 	.word	0x000028b0
        /*05e8*/ 	.word	0x000000ff
        /*05ec*/ 	.word	0x00022850
        /*05f0*/ 	.short	0x010a
        /*05f2*/ 	.byte	0x15
	.zero		1


	//   ....[28]....
        /*05f4*/ 	.word	0x00002ba0
        /*05f8*/ 	.word	0x00000008
        /*05fc*/ 	.word	0x00000000
        /*0600*/ 	.short	0x0101
        /*0602*/ 	.byte	0x3f
	.zero		1


	//   ....[29]....
        /*0604*/ 	.word	0x00002d20
        /*0608*/ 	.word	0x000000ff
        /*060c*/ 	.word	0x00022830
        /*0610*/ 	.short	0x010a
        /*0612*/ 	.byte	0x17
	.zero		1


	//   ....[30]....
        /*0614*/ 	.word	0x00002d70
        /*0618*/ 	.word	0x000000ff
        /*061c*/ 	.word	0x00022830
        /*0620*/ 	.short	0x010a
        /*0622*/ 	.byte	0x17
	.zero		1


	//   ....[31]....
        /*0624*/ 	.word	0x00003a20
        /*0628*/ 	.word	0x0000009a
        /*062c*/ 	.word	0x00000000
        /*0630*/ 	.short	0x0101
        /*0632*/ 	.byte	0x3f
	.zero		1


	//   ....[32]....
        /*0634*/ 	.word	0x00004610
        /*0638*/ 	.word	0x000000ff
        /*063c*/ 	.word	0x00022850
        /*0640*/ 	.short	0x010a
        /*0642*/ 	.byte	0x17
	.zero		1


	//   ....[33]....
        /*0644*/ 	.word	0x00004660
        /*0648*/ 	.word	0x000000ff
        /*064c*/ 	.word	0x00022850
        /*0650*/ 	.short	0x010a
        /*0652*/ 	.byte	0x17
	.zero		1


	//   ....[34]....
        /*0654*/ 	.word	0x00004940
        /*0658*/ 	.word	0x000000b7
        /*065c*/ 	.word	0x00000000
        /*0660*/ 	.short	0x0101
        /*0662*/ 	.byte	0x3f
	.zero		1


	//   ....[35]....
        /*0664*/ 	.word	0x00006b60
        /*0668*/ 	.word	0x000000ce
        /*066c*/ 	.word	0x00000000
        /*0670*/ 	.short	0x0101
        /*0672*/ 	.byte	0x3f
	.zero		1


	//   ....[36]....
        /*0674*/ 	.word	0x00007c30
        /*0678*/ 	.word	0x00000000
        /*067c*/ 	.word	0x00022840
        /*0680*/ 	.short	0x010a
        /*0682*/ 	.byte	0x3f
	.zero		1


	//   ....[37]....
        /*0684*/ 	.word	0x000088a0
        /*0688*/ 	.word	0x000000ff
        /*068c*/ 	.word	0x00022800
        /*0690*/ 	.short	0x0107
        /*0692*/ 	.byte	0x24
	.zero		1


	//   ....[38]....
        /*0694*/ 	.word	0x00008900
        /*0698*/ 	.word	0x000000ff
        /*069c*/ 	.word	0x00022800
        /*06a0*/ 	.short	0x0101
        /*06a2*/ 	.byte	0x24
	.zero		1


	//   ....[39]....
        /*06a4*/ 	.word	0x00008920
        /*06a8*/ 	.word	0x000000ff
        /*06ac*/ 	.word	0x00022820
        /*06b0*/ 	.short	0x010a
        /*06b2*/ 	.byte	0x24
	.zero		1


	//   ....[40]....
        /*06b4*/ 	.word	0x00008a00
        /*06b8*/ 	.word	0x00000002
        /*06bc*/ 	.word	0x00022860
        /*06c0*/ 	.short	0x010a
        /*06c2*/ 	.byte	0x3f
	.zero		1


	//   ....[41]....
        /*06c4*/ 	.word	0x00009220
        /*06c8*/ 	.word	0x00000003
        /*06cc*/ 	.word	0x00022840
        /*06d0*/ 	.short	0x010a
        /*06d2*/ 	.byte	0x3f
	.zero		1


	//   ....[42]....
        /*06d4*/ 	.word	0x00009470
        /*06d8*/ 	.word	0x00000003
        /*06dc*/ 	.word	0x00022860
        /*06e0*/ 	.short	0x010a
        /*06e2*/ 	.byte	0x3f
	.zero		1


	//   ....[43]....
        /*06e4*/ 	.word	0x00009c80
        /*06e8*/ 	.word	0x00000004
        /*06ec*/ 	.word	0x00022840
        /*06f0*/ 	.short	0x010a
        /*06f2*/ 	.byte	0x3f
	.zero		1


	//   ....[44]....
        /*06f4*/ 	.word	0x00009eb0
        /*06f8*/ 	.word	0x00000004
        /*06fc*/ 	.word	0x00022860
        /*0700*/ 	.short	0x010a
        /*0702*/ 	.byte	0x3f
	.zero		1


	//   ....[45]....
        /*0704*/ 	.word	0x0000a610
        /*0708*/ 	.word	0x00000004
        /*070c*/ 	.word	0x00022840
        /*0710*/ 	.short	0x010a
        /*0712*/ 	.byte	0x3f
	.zero		1


	//   ....[46]....
        /*0714*/ 	.word	0x0000a860
        /*0718*/ 	.word	0x00000004
        /*071c*/ 	.word	0x00022860
        /*0720*/ 	.short	0x010a
        /*0722*/ 	.byte	0x3f
	.zero		1


	//   ....[47]....
        /*0724*/ 	.word	0x0000af00
        /*0728*/ 	.word	0x00000000
        /*072c*/ 	.word	0x00022820
        /*0730*/ 	.short	0x010a
        /*0732*/ 	.byte	0x3f
	.zero		1


	//   ....[48]....
        /*0734*/ 	.word	0x0000b0d0
        /*0738*/ 	.word	0x00000006
        /*073c*/ 	.word	0x00000000
        /*0740*/ 	.short	0x010a
        /*0742*/ 	.byte	0x3f
	.zero		1


	//   ....[49]....
        /*0744*/ 	.word	0x0000b120
        /*0748*/ 	.word	0x00000003
        /*074c*/ 	.word	0x00000000
        /*0750*/ 	.short	0x010a
        /*0752*/ 	.byte	0x3f
	.zero		1


	//   ....[50]....
        /*0754*/ 	.word	0x0000b180
        /*0758*/ 	.word	0x00000012
        /*075c*/ 	.word	0x00000000
        /*0760*/ 	.short	0x010a
        /*0762*/ 	.byte	0x3f
	.zero		1


	//   ....[51]....
        /*0764*/ 	.word	0x0000b1b0
        /*0768*/ 	.word	0x00000003
        /*076c*/ 	.word	0x00000000
        /*0770*/ 	.short	0x010a
        /*0772*/ 	.byte	0x3f
	.zero		1


	//   ....[52]....
        /*0774*/ 	.word	0x0000b220
        /*0778*/ 	.word	0x00000003
        /*077c*/ 	.word	0x00022800
        /*0780*/ 	.short	0x010a
        /*0782*/ 	.byte	0x3f
	.zero		1


	//   ....[53]....
        /*0784*/ 	.word	0x0000b280
        /*0788*/ 	.word	0x00000000
        /*078c*/ 	.word	0x00022830
        /*0790*/ 	.short	0x010a
        /*0792*/ 	.byte	0x3f
	.zero		1


	//   ....[54]....
        /*0794*/ 	.word	0x0000b2d0
        /*0798*/ 	.word	0x00000008
        /*079c*/ 	.word	0x00022850
        /*07a0*/ 	.short	0x010a
        /*07a2*/ 	.byte	0x3f
	.zero		1


	//   ....[55]....
        /*07a4*/ 	.word	0x0000b340
        /*07a8*/ 	.word	0x00000000
        /*07ac*/ 	.word	0x00022830
        /*07b0*/ 	.short	0x010a
        /*07b2*/ 	.byte	0x3f
	.zero		1


	//   ....[56]....
        /*07b4*/ 	.word	0x0000b3a0
        /*07b8*/ 	.word	0x000000b7
        /*07bc*/ 	.word	0x00022850
        /*07c0*/ 	.short	0x010a
        /*07c2*/ 	.byte	0x3f
	.zero		1


	//   ....[57]....
        /*07c4*/ 	.word	0x0000b540
        /*07c8*/ 	.word	0x00000000
        /*07cc*/ 	.word	0x00022840
        /*07d0*/ 	.short	0x010a
        /*07d2*/ 	.byte	0x3f
	.zero		1


	//   ....[58]....
        /*07d4*/ 	.word	0x0000c070
        /*07d8*/ 	.word	0x00000003
        /*07dc*/ 	.word	0x00022820
        /*07e0*/ 	.short	0x010a
        /*07e2*/ 	.byte	0x3f
	.zero		1


	//   ....[59]....
        /*07e4*/ 	.word	0x0000c0c0
        /*07e8*/ 	.word	0x00000002
        /*07ec*/ 	.word	0x00022860
        /*07f0*/ 	.short	0x010a
        /*07f2*/ 	.byte	0x3f
	.zero		1


	//   ....[60]....
        /*07f4*/ 	.word	0x0000c110
        /*07f8*/ 	.word	0x00000003
        /*07fc*/ 	.word	0x00022840
        /*0800*/ 	.short	0x010a
        /*0802*/ 	.byte	0x3f
	.zero		1


	//   ....[61]....
        /*0804*/ 	.word	0x0000c160
        /*0808*/ 	.word	0x00000003
        /*080c*/ 	.word	0x00022860
        /*0810*/ 	.short	0x010a
        /*0812*/ 	.byte	0x3f
	.zero		1


	//   ....[62]....
        /*0814*/ 	.word	0x0000c1b0
        /*0818*/ 	.word	0x00000004
        /*081c*/ 	.word	0x00022840
        /*0820*/ 	.short	0x010a
        /*0822*/ 	.byte	0x3f
	.zero		1


	//   ....[63]....
        /*0824*/ 	.word	0x0000c200
        /*0828*/ 	.word	0x00000004
        /*082c*/ 	.word	0x00022860
        /*0830*/ 	.short	0x010a
        /*0832*/ 	.byte	0x3f
	.zero		1


	//   ....[64]....
        /*0834*/ 	.word	0x0000c250
        /*0838*/ 	.word	0x00000004
        /*083c*/ 	.word	0x00022840
        /*0840*/ 	.short	0x010a
        /*0842*/ 	.byte	0x3f
	.zero		1


	//   ....[65]....
        /*0844*/ 	.word	0x0000c2a0
        /*0848*/ 	.word	0x00000004
        /*084c*/ 	.word	0x00022860
        /*0850*/ 	.short	0x010a
        /*0852*/ 	.byte	0x3f
	.zero		1


	//   ....[66]....
        /*0854*/ 	.word	0x0000c2f0
        /*0858*/ 	.word	0x00000000
        /*085c*/ 	.word	0x00022820
        /*0860*/ 	.short	0x010a
        /*0862*/ 	.byte	0x3f
	.zero		1


	//   ....[67]....
        /*0864*/ 	.word	0x0000c490
        /*0868*/ 	.word	0x00000006
        /*086c*/ 	.word	0x00000000
        /*0870*/ 	.short	0x010a
        /*0872*/ 	.byte	0x3f
	.zero		1


	//   ....[68]....
        /*0874*/ 	.word	0x0000c4e0
        /*0878*/ 	.word	0x00000003
        /*087c*/ 	.word	0x00000000
        /*0880*/ 	.short	0x010a
        /*0882*/ 	.byte	0x3f
	.zero		1


	//   ....[69]....
        /*0884*/ 	.word	0x0000c530
        /*0888*/ 	.word	0x00000012
        /*088c*/ 	.word	0x00000000
        /*0890*/ 	.short	0x010a
        /*0892*/ 	.byte	0x3f
	.zero		1


	//----- nvinfo : EIATTR_NUM_MBARRIERS
	.align		4
.L_1155:
        /*0894*/ 	.byte	0x03, 0x38
        /*0896*/ 	.short	0x0016


	//----- nvinfo : EIATTR_EXIT_INSTR_OFFSETS
	.align		4
        /*0898*/ 	.byte	0x04, 0x1c
        /*089a*/ 	.short	(.L_1157 - .L_1156)


	//   ....[0]....
.L_1156:
        /*089c*/ 	.word	0x00000a20


	//   ....[1]....
        /*08a0*/ 	.word	0x00007130


	//   ....[2]....
        /*08a4*/ 	.word	0x0000b200


	//----- nvinfo : EIATTR_MAX_THREADS
	.align		4
.L_1157:
        /*08a8*/ 	.byte	0x04, 0x05
        /*08aa*/ 	.short	(.L_1159 - .L_1158)
.L_1158:
        /*08ac*/ 	.word	0x00000180
        /*08b0*/ 	.word	0x00000001
        /*08b4*/ 	.word	0x00000001


	//----- nvinfo : EIATTR_CRS_STACK_SIZE
	.align		4
.L_1159:
        /*08b8*/ 	.byte	0x04, 0x1e
        /*08ba*/ 	.short	(.L_1161 - .L_1160)
.L_1160:
        /*08bc*/ 	.word	0x00000000


	//----- nvinfo : EIATTR_CBANK_PARAM_SIZE
	.align		4
.L_1161:
        /*08c0*/ 	.byte	0x03, 0x19
        /*08c2*/ 	.short	0x0a70


	//----- nvinfo : EIATTR_PARAM_CBANK
	.align		4
        /*08c4*/ 	.byte	0x04, 0x0a
        /*08c6*/ 	.short	(.L_1163 - .L_1162)
	.align		4
.L_1162:
        /*08c8*/ 	.word	index@(.nv.constant0._ZN7cutlass13device_kernelIN5flash11enable_sm90INS1_16FlashAttnFwdSm90INS1_25CollectiveMainloopFwdSm90ILi2EN4cute5tupleIJNS5_1CILi1EEES8_S8_EEENS6_IJNS7_ILi128EEENS7_ILi96EEENS7_ILi64EEEEEELi256ENS_6half_tEfNS_4arch4Sm90ELb0ELb0ELb0ELb0ELb0ELb0ELb0ELb1ELb0ELb1ELb0ELb0EEENS1_21CollectiveEpilogueFwdINS6_IJSA_NS7_ILi256EEESB_EEES9_SE_SG_Li256ELb0ELb1ELb0ELb0EEENS1_29StaticPersistentTileSchedulerILb0EEEEEEEEEvNT_6ParamsE)
        /*08cc*/ 	.short	0x0210
        /*08ce*/ 	.short	0x0a70


	//----- nvinfo : EIATTR_SW_WAR
	.align		4
.L_1163:
        /*08d0*/ 	.byte	0x04, 0x36
        /*08d2*/ 	.short	(.L_1165 - .L_1164)
.L_1164:
        /*08d4*/ 	.word	0x00000008
.L_1165:


//--------------------- .nv.info._ZN7cutlass13device_kernelIN5flash11enable_sm90INS1_16FlashAttnFwdSm90INS1_25CollectiveMainloopFwdSm90ILi2EN4cute5tupleIJNS5_1CILi1EEES8_S8_EEENS6_IJNS7_ILi128EEENS7_ILi96EEENS7_ILi64EEEEEELi256ENS_6half_tEfNS_4arch4Sm90ELb0ELb0ELb0ELb0ELb0ELb0ELb1ELb1ELb0ELb1ELb0ELb0EEENS1_21CollectiveEpilogueFwdINS6_IJSA_NS7_ILi256EEESB_EEES9_SE_SG_Li256ELb0ELb1ELb0ELb0EEENS1_29StaticPersistentTileSchedulerILb0EEEEEEEEEvNT_6ParamsE --------------------------
	.section	.nv.info._ZN7cutlass13device_kernelIN5flash11enable_sm90INS1_16FlashAttnFwdSm90INS1_25CollectiveMainloopFwdSm90ILi2EN4cute5tupleIJNS5_1CILi1EEES8_S8_EEENS6_IJNS7_ILi128EEENS7_ILi96EEENS7_ILi64EEEEEELi256ENS_6half_tEfNS_4arch4Sm90ELb0ELb0ELb0ELb0ELb0ELb0ELb1ELb1ELb0ELb1ELb0ELb0EEENS1_21CollectiveEpilogueFwdINS6_IJSA_NS7_ILi256EEESB_EEES9_SE_SG_Li256ELb0ELb1ELb0ELb0EEENS1_29StaticPersistentTileSchedulerILb0EEEEEEEEEvNT_6ParamsE,"",@"SHT_CUDA_INFO"
	.sectionflags	@""
	.align	4


	//----- nvinfo : EIATTR_CUDA_API_VERSION
	.align		4
        /*0000*/ 	.byte	0x04, 0x37
        /*0002*/ 	.short	(.L_1167 - .L_1166)
.L_1166:
        /*0004*/ 	.word	0x00000082


	//----- nvinfo : EIATTR_KPARAM_INFO
	.align		4
.L_1167:
        /*0008*/ 	.byte	0x04, 0x17
        /*000a*/ 	.short	(.L_1169 - .L_1168)
.L_1168:
        /*000c*/ 	.word	0x00000000
        /*0010*/ 	.short	0x0000
        /*0012*/ 	.short	0x0070
        /*0014*/ 	.byte	0x00, 0xf0, 0x01, 0x2c


	//----- nvinfo : EIATTR_SPARSE_MMA_MASK
	.align		4
.L_1169:
        /*0018*/ 	.byte	0x03, 0x50
        /*001a*/ 	.short	0x0000


	//----- nvinfo : EIATTR_MAXREG_COUNT
	.align		4
        /*001c*/ 	.byte	0x03, 0x1b
        /*001e*/ 	.short	0x00a8


	//----- nvinfo : EIATTR_NUM_BARRIERS
	.align		4
        /*0020*/ 	.byte	0x02, 0x4c
        /*0022*/ 	.byte	0x10
	.zero		1


	//----- nvinfo : EIATTR_EXTERNS
	.align		4
        /*0024*/ 	.byte	0x04, 0x0f
        /*0026*/ 	.short	(.L_1171 - .L_1170)


	//   ....[0]....
	.align		4
.L_1170:
        /*0028*/ 	.word	index@(__assertfail)


	//----- nvinfo : EIATTR_ANNOTATIONS
	.align		4
.L_1171:
        /*002c*/ 	.byte	0x04, 0x55
        /*002e*/ 	.short	(.L_1173 - .L_1172)


	//   ....[0]....
.L_1172:
        /* <DEDUP_REMOVED lines=50> */


	//----- nvinfo : EIATTR_MERCURY_ISA_VERSION
	.align		4
.L_1173:
        /*0338*/ 	.byte	0x03, 0x5f
        /*033a*/ 	.short	0x0101


	//----- nvinfo : EIATTR_INT_WARP_WIDE_INSTR_OFFSETS
	.align		4
        /*033c*/ 	.byte	0x04, 0x31
        /*033e*/ 	.short	(.L_1175 - .L_1174)


	//   ....[0]....
.L_1174:
        /*0340*/ 	.word	0x00000130


	//   ....[1]....
        /*0344*/ 	.word	0x00000170


	//   ....[2]....
        /*0348*/ 	.word	0x000001e0


	//   ....[3]....
        /*034c*/ 	.word	0x000001f0


	//----- nvinfo : EIATTR_COOP_GROUP_MASK_REGIDS
	.align		4
.L_1175:
        /*0350*/ 	.byte	0x04, 0x29
        /*0352*/ 	.short	(.L_1177 - .L_1176)


	//   ....[0]....
.L_1176:
        /*0354*/ 	.word	0xffffffff


	//   ....[1]....
        /*0358*/ 	.word	0xffffffff


	//   ....[2]....
        /*035c*/ 	.word	0xffffffff


	//   ....[3]....
        /*0360*/ 	.word	0xffffffff


	//   ....[4]....
        /*0364*/ 	.word	0xffffffff


	//   ....[5]....
        /*0368*/ 	.word	0xffffffff


	//   ....[6]....
        /*036c*/ 	.word	0xffffffff


	//   ....[7]....
        /*0370*/ 	.word	0xffffffff


	//   ....[8]....
        /*0374*/ 	.word	0xffffffff


	//   ....[9]....
        /*0378*/ 	.word	0xffffffff


	//   ....[10]....
        /*037c*/ 	.word	0xffffffff


	//   ....[11]....
        /*0380*/ 	.word	0xffffffff


	//   ....[12]....
        /*0384*/ 	.word	0xffffffff


	//   ....[13]....
        /*0388*/ 	.word	0xffffffff


	//   ....[14]....
        /*038c*/ 	.word	0xffffffff


	//   ....[15]....
        /*0390*/ 	.word	0xffffffff


	//   ....[16]....
        /*0394*/ 	.word	0xffffffff


	//   ....[17]....
        /*0398*/ 	.word	0xffffffff


	//   ....[18]....
        /*039c*/ 	.word	0xffffffff


	//   ....[19]....
        /*03a0*/ 	.word	0xffffffff


	//   ....[20]....
        /*03a4*/ 	.word	0xffffffff


	//   ....[21]....
        /*03a8*/ 	.word	0xffffffff


	//   ....[22]....
        /*03ac*/ 	.word	0xffffffff


	//   ....[23]....
        /*03b0*/ 	.word	0xffffffff


	//   ....[24]....
        /*03b4*/ 	.word	0xffffffff


	//   ....[25]....
        /*03b8*/ 	.word	0xffffffff


	//   ....[26]....
        /*03bc*/ 	.word	0xffffffff


	//   ....[27]....
        /*03c0*/ 	.word	0xffffffff


	//   ....[28]....
        /*03c4*/ 	.word	0xffffffff


	//   ....[29]....
        /*03c8*/ 	.word	0xffffffff


	//   ....[30]....
        /*03cc*/ 	.word	0xffffffff


	//   ....[31]....
        /*03d0*/ 	.word	0xffffffff


	//   ....[32]....
        /*03d4*/ 	.word	0xffffffff


	//   ....[33]....
        /*03d8*/ 	.word	0xffffffff


	//   ....[34]....
        /*03dc*/ 	.word	0xffffffff


	//   ....[35]....
        /*03e0*/ 	.word	0xffffffff


	//   ....[36]....
        /*03e4*/ 	.word	0xffffffff


	//   ....[37]....
        /*03e8*/ 	.word	0xffffffff


	//   ....[38]....
        /*03ec*/ 	.word	0xffffffff


	//   ....[39]....
        /*03f0*/ 	.word	0xffffffff


	//   ....[40]....
        /*03f4*/ 	.word	0xffffffff


	//   ....[41]....
        /*03f8*/ 	.word	0xffffffff


	//   ....[42]....
        /*03fc*/ 	.word	0xffffffff


	//   ....[43]....
        /*0400*/ 	.word	0xffffffff


	//   ....[44]....
        /*0404*/ 	.word	0xffffffff


	//   ....[45]....
        /*0408*/ 	.word	0xffffffff


	//   ....[46]....
        /*040c*/ 	.word	0xffffffff


	//   ....[47]....
        /*0410*/ 	.word	0xffffffff


	//   ....[48]....
        /*0414*/ 	.word	0xffffffff


	//   ....[49]....
        /*0418*/ 	.word	0xffffffff


	//   ....[50]....
        /*041c*/ 	.word	0xffffffff


	//   ....[51]....
        /*0420*/ 	.word	0xffffffff


	//   ....[52]....
        /*0424*/ 	.word	0xffffffff


	//   ....[53]....
        /*0428*/ 	.word	0xffffffff


	//   ....[54]....
        /*042c*/ 	.word	0xffffffff


	//   ....[55]....
        /*0430*/ 	.word	0xffffffff


	//   ....[56]....
        /*0434*/ 	.word	0xffffffff


	//   ....[57]....
        /*0438*/ 	.word	0xffffffff


	//   ....[58]....
        /*043c*/ 	.word	0xffffffff


	//   ....[59]....
        /*0440*/ 	.word	0xffffffff


	//   ....[60]....
        /*0444*/ 	.word	0xffffffff


	//   ....[61]....
        /*0448*/ 	.word	0xffffffff


	//   ....[62]....
        /*044c*/ 	.word	0xffffffff


	//   ....[63]....
        /*0450*/ 	.word	0xffffffff


	//   ....[64]....
        /*0454*/ 	.word	0xffffffff


	//   ....[65]....
        /*0458*/ 	.word	0xffffffff


	//   ....[66]....
        /*045c*/ 	.word	0x0500000f


	//   ....[67]....
        /*0460*/ 	.word	0x0500000f


	//   ....[68]....
        /*0464*/ 	.word	0x0500000f


	//   ....[69]....
        /*0468*/ 	.word	0x0500000f


	//   ....[70]....
        /*046c*/ 	.word	0x0500000f


	//   ....[71]....
        /*0470*/ 	.word	0x0500000f


	//   ....[72]....
        /*0474*/ 	.word	0x0500000f


	//   ....[73]....
        /*0478*/ 	.word	0x0500000f


	//   ....[74]....
        /*047c*/ 	.word	0x0500000f


	//   ....[75]....
        /*0480*/ 	.word	0x0500000f


	//   ....[76]....
        /*0484*/ 	.word	0x0500000f


	//   ....[77]....
        /*0488*/ 	.word	0x0500000f


	//   ....[78]....
        /*048c*/ 	.word	0x0500000f


	//   ....[79]....
        /*0490*/ 	.word	0x0500000f


	//   ....[80]....
        /*0494*/ 	.word	0x0500000f


	//   ....[81]....
        /*0498*/ 	.word	0x0500000f


	//   ....[82]....
        /*049c*/ 	.word	0x0500000f


	//   ....[83]....
        /*04a0*/ 	.word	0x0500000f


	//   ....[84]....
        /*04a4*/ 	.word	0x0500000f


	//   ....[85]....
        /*04a8*/ 	.word	0x0500000f


	//   ....[86]....
        /*04ac*/ 	.word	0x0500000f


	//   ....[87]....
        /*04b0*/ 	.word	0x0500000f


	//   ....[88]....
        /*04b4*/ 	.word	0x0500000f


	//   ....[89]....
        /*04b8*/ 	.word	0x0500000f


	//   ....[90]....
        /*04bc*/ 	.word	0x0500000f


	//   ....[91]....
        /*04c0*/ 	.word	0x0500000f


	//   ....[92]....
        /*04c4*/ 	.word	0x0500000f


	//   ....[93]....
        /*04c8*/ 	.word	0x0500000f


	//   ....[94]....
        /*04cc*/ 	.word	0x0500000f


	//   ....[95]....
        /*04d0*/ 	.word	0x0500000f


	//   ....[96]....
        /*04d4*/ 	.word	0x0500000f


	//   ....[97]....
        /*04d8*/ 	.word	0x0500000f


	//   ....[98]....
        /*04dc*/ 	.word	0x0500000f


	//   ....[99]....
        /*04e0*/ 	.word	0x0500000f


	//----- nvinfo : EIATTR_COOP_GROUP_INSTR_OFFSETS
	.align		4
.L_1177:
        /*04e4*/ 	.byte	0x04, 0x28
        /*04e6*/ 	.short	(.L_1179 - .L_1178)


	//   ....[0]....
.L_1178:
        /*04e8*/ 	.word	0x00000070


	//   ....[1]....
        /*04ec*/ 	.word	0x00000140


	//   ....[2]....
        /*04f0*/ 	.word	0x00000190


	//   ....[3]....
        /*04f4*/ 	.word	0x000003e0


	//   ....[4]....
        /*04f8*/ 	.word	0x00000540


	//   ....[5]....
        /*04fc*/ 	.word	0x00000660


	//   ....[6]....
        /*0500*/ 	.word	0x000007c0


	//   ....[7]....
        /*0504*/ 	.word	0x00000dd0


	//   ....[8]....
        /*0508*/ 	.word	0x00002520


	//   ....[9]....
        /*050c*/ 	.word	0x00002550


	//   ....[10]....
        /*0510*/ 	.word	0x00002570


	//   ....[11]....
        /*0514*/ 	.word	0x00002590


	//   ....[12]....
        /*0518*/ 	.word	0x00004110


	//   ....[13]....
        /*051c*/ 	.word	0x00004170


	//   ....[14]....
        /*0520*/ 	.word	0x00004190


	//   ....[15]....
        /*0524*/ 	.word	0x000041b0


	//   ....[16]....
        /*0528*/ 	.word	0x00005740


	//   ....[17]....
        /*052c*/ 	.word	0x00005770


	//   ....[18]....
        /*0530*/ 	.word	0x00005880


	//   ....[19]....
        /*0534*/ 	.word	0x000058b0


	//   ....[20]....
        /*0538*/ 	.word	0x00007270


	//   ....[21]....
        /*053c*/ 	.word	0x000072a0


	//   ....[22]....
        /*0540*/ 	.word	0x00007430


	//   ....[23]....
        /*0544*/ 	.word	0x00007440


	//   ....[24]....
        /*0548*/ 	.word	0x00007960


	//   ....[25]....
        /*054c*/ 	.word	0x00007980


	//   ....[26]....
        /*0550*/ 	.word	0x00007ac0


	//   ....[27]....
        /*0554*/ 	.word	0x00007ae0


	//   ....[28]....
        /*0558*/ 	.word	0x00007c10


	//   ....[29]....
        /*055c*/ 	.word	0x00007c30


	//   ....[30]....
        /*0560*/ 	.word	0x00007d70


	//   ....[31]....
        /*0564*/ 	.word	0x00007db0


	//   ....[32]....
        /*0568*/ 	.word	0x00008870


	//   ....[33]....
        /*056c*/ 	.word	0x00009260


	//   ....[34]....
        /*0570*/ 	.word	0x00009270


	//   ....[35]....
        /*0574*/ 	.word	0x000092b0


	//   ....[36]....
        /*0578*/ 	.word	0x000092e0


	//   ....[37]....
        /*057c*/ 	.word	0x000093f0


	//   ....[38]....
        /*0580*/ 	.word	0x00009460


	//   ....[39]....
        /*0584*/ 	.word	0x00009490


	//   ....[40]....
        /*0588*/ 	.word	0x00009510


	//   ....[41]....
        /*058c*/ 	.word	0x00009540


	//   ....[42]....
        /*0590*/ 	.word	0x000095c0


	//   ....[43]....
        /*0594*/ 	.word	0x000095f0


	//   ....[44]....
        /*0598*/ 	.word	0x00009670


	//   ....[45]....
        /*059c*/ 	.word	0x000096a0


	//   ....[46]....
        /*05a0*/ 	.word	0x00009700


	//   ....[47]....
        /*05a4*/ 	.word	0x00009710


	//   ....[48]....
        /*05a8*/ 	.word	0x00009780


	//   ....[49]....
        /*05ac*/ 	.word	0x00009df0


	//   ....[50]....
        /*05b0*/ 	.word	0x00009e00


	//   ....[51]....
        /*05b4*/ 	.word	0x00009e40


	//   ....[52]....
        /*05b8*/ 	.word	0x00009ef0


	//   ....[53]....
        /*05bc*/ 	.word	0x00009f80


	//   ....[54]....
        /*05c0*/ 	.word	0x00009f90


	//   ....[55]....
        /*05c4*/ 	.word	0x0000a020


	//   ....[56]....
        /*05c8*/ 	.word	0x0000a030


	//   ....[57]....
        /*05cc*/ 	.word	0x0000a060


	//   ....[58]....
        /*05d0*/ 	.word	0x0000a0c0


	//   ....[59]....
        /*05d4*/ 	.word	0x0000a0f0


	//   ....[60]....
        /*05d8*/ 	.word	0x0000a140


	//   ....[61]....
        /*05dc*/ 	.word	0x0000a180


	//   ....[62]....
        /*05e0*/ 	.word	0x0000a1d0


	//   ....[63]....
        /*05e4*/ 	.word	0x0000a210


	//   ....[64]....
        /*05e8*/ 	.word	0x0000a260


	//   ....[65]....
        /*05ec*/ 	.word	0x0000ca10


	//   ....[66]....
        /*05f0*/ 	.word	0x0000cf70


	//   ....[67]....
        /*05f4*/ 	.word	0x0000d0f0


	//   ....[68]....
        /*05f8*/ 	.word	0x0000d150


	//   ....[69]....
        /*05fc*/ 	.word	0x0000d210


	//   ....[70]....
        /*0600*/ 	.word	0x0000d2c0


	//   ....[71]....
        /*0604*/ 	.word	0x0000d3a0


	//   ....[72]....
        /*0608*/ 	.word	0x0000d440


	//   ....[73]....
        /*060c*/ 	.word	0x0000d540


	//   ....[74]....
        /*0610*/ 	.word	0x0000d640


	//   ....[75]....
        /*0614*/ 	.word	0x0000d6b0


	//   ....[76]....
        /*0618*/ 	.word	0x0000d750


	//   ....[77]....
        /*061c*/ 	.word	0x0000d820


	//   ....[78]....
        /*0620*/ 	.word	0x0000d8c0


	//   ....[79]....
        /*0624*/ 	.word	0x0000d990


	//   ....[80]....
        /*0628*/ 	.word	0x0000da30


	//   ....[81]....
        /*062c*/ 	.word	0x0000dae0


	//   ....[82]....
        /*0630*/ 	.word	0x0000dbd0


	//   ....[83]....
        /*0634*/ 	.word	0x0000dc70


	//   ....[84]....
        /*0638*/ 	.word	0x0000dd30


	//   ....[85]....
        /*063c*/ 	.word	0x0000df90


	//   ....[86]....
        /*0640*/ 	.word	0x0000e080


	//   ....[87]....
        /*0644*/ 	.word	0x0000e140


	//   ....[88]....
        /*0648*/ 	.word	0x0000e200


	//   ....[89]....
        /*064c*/ 	.word	0x0000e2c0


	//   ....[90]....
        /*0650*/ 	.word	0x0000e380


	//   ....[91]....
        /*0654*/ 	.word	0x0000e440


	//   ....[92]....
        /*0658*/ 	.word	0x0000e500


	//   ....[93]....
        /*065c*/ 	.word	0x0000e610


	//   ....[94]....
        /*0660*/ 	.word	0x0000e660


	//   ....[95]....
        /*0664*/ 	.word	0x0000e720


	//   ....[96]....
        /*0668*/ 	.word	0x0000e7d0


	//   ....[97]....
        /*066c*/ 	.word	0x0000e890


	//   ....[98]....
        /*0670*/ 	.word	0x0000e940


	//   ....[99]....
        /*0674*/ 	.word	0x0000ecf0


	//----- nvinfo : EIATTR_REG_RECONFIG
	.align		4
.L_1179:
        /*0678*/ 	.byte	0x01, 0x54
	.zero		2


	//----- nvinfo : EIATTR_SYSCALL_OFFSETS
	.align		4
        /*067c*/ 	.byte	0x04, 0x46
        /*067e*/ 	.short	(.L_1181 - .L_1180)


	//   ....[0]....
.L_1180:
        /*0680*/ 	.word	0x00001140


	//   ....[1]....
        /*0684*/ 	.word	0x00008490


	//   ....[2]....
        /*0688*/ 	.word	0x000085d0


	//   ....[3]....
        /*068c*/ 	.word	0x000086c0


	//   ....[4]....
        /*0690*/ 	.word	0x00008e50


	//   ....[5]....
        /*0694*/ 	.word	0x00009a50


	//----- nvinfo : EIATTR_MBARRIER_INSTR_OFFSETS
	.align		4
.L_1181:
        /*0698*/ 	.byte	0x04, 0x39
        /*069a*/ 	.short	(.L_1183 - .L_1182)


	//   ....[0]....
.L_1182:
        /*069c*/ 	.word	0x00000280
        /*06a0*/ 	.word	0x000000ff
        /*06a4*/ 	.word	0x00032400
        /*06a8*/ 	.short	0x0100
        /*06aa*/ 	.byte	0x08
	.zero		1


	//   ....[1]....
        /*06ac*/ 	.word	0x00000290
        /*06b0*/ 	.word	0x000000ff
        /*06b4*/ 	.word	0x00032410
        /*06b8*/ 	.short	0x0100
        /*06ba*/ 	.byte	0x08
	.zero		1


	//   ....[2]....
        /*06bc*/ 	.word	0x000002a0
        /*06c0*/ 	.word	0x000000ff
        /*06c4*/ 	.word	0x00032420
        /*06c8*/ 	.short	0x0100
        /*06ca*/ 	.byte	0x08
	.zero		1


	//   ....[3]....
        /*06cc*/ 	.word	0x00000390
        /*06d0*/ 	.word	0x000000ff
        /*06d4*/ 	.word	0x00032430
        /*06d8*/ 	.short	0x0100
        /*06da*/ 	.byte	0x08
	.zero		1


	//   ....[4]....
        /*06dc*/ 	.word	0x000003a0
        /*06e0*/ 	.word	0x000000ff
        /*06e4*/ 	.word	0x00032440
        /*06e8*/ 	.short	0x0100
        /*06ea*/ 	.byte	0x08
	.zero		1


	//   ....[5]....
        /*06ec*/ 	.word	0x000003b0
        /*06f0*/ 	.word	0x000000ff
        /*06f4*/ 	.word	0x00032438
        /*06f8*/ 	.short	0x0100
        /*06fa*/ 	.byte	0x08
	.zero		1


	//   ....[6]....
        /*06fc*/ 	.word	0x000003c0
        /*0700*/ 	.word	0x000000ff
        /*0704*/ 	.word	0x00032448
        /*0708*/ 	.short	0x0100
        /*070a*/ 	.byte	0x08
	.zero		1


	//   ....[7]....
        /*070c*/ 	.word	0x000004f0
        /*0710*/ 	.word	0x000000ff
        /*0714*/ 	.word	0x00032450
        /*0718*/ 	.short	0x0100
        /*071a*/ 	.byte	0x08
	.zero		1


	//   ....[8]....
        /*071c*/ 	.word	0x00000500
        /*0720*/ 	.word	0x000000ff
        /*0724*/ 	.word	0x00032460
        /*0728*/ 	.short	0x0100
        /*072a*/ 	.byte	0x08
	.zero		1


	//   ....[9]....
        /*072c*/ 	.word	0x00000510
        /*0730*/ 	.word	0x000000ff
        /*0734*/ 	.word	0x00032458
        /*0738*/ 	.short	0x0100
        /*073a*/ 	.byte	0x08
	.zero		1


	//   ....[10]....
        /*073c*/ 	.word	0x00000520
        /*0740*/ 	.word	0x000000ff
        /*0744*/ 	.word	0x00032468
        /*0748*/ 	.short	0x0100
        /*074a*/ 	.byte	0x08
	.zero		1


	//   ....[11]....
        /*074c*/ 	.word	0x00000610
        /*0750*/ 	.word	0x000000ff
        /*0754*/ 	.word	0x00032470
        /*0758*/ 	.short	0x0100
        /*075a*/ 	.byte	0x06
	.zero		1


	//   ....[12]....
        /*075c*/ 	.word	0x00000620
        /*0760*/ 	.word	0x000000ff
        /*0764*/ 	.word	0x00032480
        /*0768*/ 	.short	0x0100
        /*076a*/ 	.byte	0x06
	.zero		1


	//   ....[13]....
        /*076c*/ 	.word	0x00000630
        /*0770*/ 	.word	0x000000ff
        /*0774*/ 	.word	0x00032478
        /*0778*/ 	.short	0x0100
        /*077a*/ 	.byte	0x06
	.zero		1


	//   ....[14]....
        /*077c*/ 	.word	0x00000640
        /*0780*/ 	.word	0x000000ff
        /*0784*/ 	.word	0x00032488
        /*0788*/ 	.short	0x0100
        /*078a*/ 	.byte	0x06
	.zero		1


	//   ....[15]....
        /*078c*/ 	.word	0x00000770
        /*0790*/ 	.word	0x000000ff
        /*0794*/ 	.word	0x00032490
        /*0798*/ 	.short	0x0100
        /*079a*/ 	.byte	0x08
	.zero		1


	//   ....[16]....
        /*079c*/ 	.word	0x00000780
        /*07a0*/ 	.word	0x000000ff
        /*07a4*/ 	.word	0x000324a0
        /*07a8*/ 	.short	0x0100
        /*07aa*/ 	.byte	0x08
	.zero		1


	//   ....[17]....
        /*07ac*/ 	.word	0x00000790
        /*07b0*/ 	.word	0x000000ff
        /*07b4*/ 	.word	0x00032498
        /*07b8*/ 	.short	0x0100
        /*07ba*/ 	.byte	0x08
	.zero		1


	//   ....[18]....
        /*07bc*/ 	.word	0x000007a0
        /*07c0*/ 	.word	0x000000ff
        /*07c4*/ 	.word	0x000324a8
        /*07c8*/ 	.short	0x0100
        /*07ca*/ 	.byte	0x08
	.zero		1


	//   ....[19]....
        /*07cc*/ 	.word	0x000008d0
        /*07d0*/ 	.word	0x000000ff
        /*07d4*/ 	.word	0x000324b0
        /*07d8*/ 	.short	0x0100
        /*07da*/ 	.byte	0x08
	.zero		1


	//   ....[20]....
        /*07dc*/ 	.word	0x000008e0
        /*07e0*/ 	.word	0x000000ff
        /*07e4*/ 	.word	0x000324c0
        /*07e8*/ 	.short	0x0100
        /*07ea*/ 	.byte	0x08
	.zero		1


	//   ....[21]....
        /*07ec*/ 	.word	0x000008f0
        /*07f0*/ 	.word	0x000000ff
        /*07f4*/ 	.word	0x000324b8
        /*07f8*/ 	.short	0x0100
        /*07fa*/ 	.byte	0x08
	.zero		1


	//   ....[22]....
        /*07fc*/ 	.word	0x00000900
        /*0800*/ 	.word	0x000000ff
        /*0804*/ 	.word	0x000324c8
        /*0808*/ 	.short	0x0100
        /*080a*/ 	.byte	0x08
	.zero		1


	//   ....[23]....
        /*080c*/ 	.word	0x00001190
        /*0810*/ 	.word	0x000000ff
        /*0814*/ 	.word	0x00032400
        /*0818*/ 	.short	0x010a
        /*081a*/ 	.byte	0x32
	.zero		1


	//   ....[24]....
        /*081c*/ 	.word	0x00001260
        /*0820*/ 	.word	0x000000ff
        /*0824*/ 	.word	0x00032430
        /*0828*/ 	.short	0x010a
        /*082a*/ 	.byte	0x1a
	.zero		1


	//   ....[25]....
        /*082c*/ 	.word	0x000012a0
        /*0830*/ 	.word	0x000000ff
        /*0834*/ 	.word	0x00032430
        /*0838*/ 	.short	0x010a
        /*083a*/ 	.byte	0x1a
	.zero		1


	//   ....[26]....
        /*083c*/ 	.word	0x00001500
        /*0840*/ 	.word	0x000000ff
        /*0844*/ 	.word	0x00032410
        /*0848*/ 	.short	0x010a
        /*084a*/ 	.byte	0x32
	.zero		1


	//   ....[27]....
        /*084c*/ 	.word	0x00001540
        /*0850*/ 	.word	0x000000ff
        /*0854*/ 	.word	0x00032450
        /*0858*/ 	.short	0x010a
        /*085a*/ 	.byte	0x1a
	.zero		1


	//   ....[28]....
        /*085c*/ 	.word	0x00001580
        /*0860*/ 	.word	0x000000ff
        /*0864*/ 	.word	0x00032450
        /*0868*/ 	.short	0x010a
        /*086a*/ 	.byte	0x1a
	.zero		1


	//   ....[29]....
        /*086c*/ 	.word	0x00002920
        /*0870*/ 	.word	0x00000018
        /*0874*/ 	.word	0x00000000
        /*0878*/ 	.short	0x0101
        /*087a*/ 	.byte	0x3f
	.zero		1


	//   ....[30]....
        /*087c*/ 	.word	0x000032f0
        /*0880*/ 	.word	0x000000b8
        /*0884*/ 	.word	0x00000000
        /*0888*/ 	.short	0x0101
        /*088a*/ 	.byte	0x3f
	.zero		1


	//   ....[31]....
        /*088c*/ 	.word	0x00003450
        /*0890*/ 	.word	0x000000ff
        /*0894*/ 	.word	0x00032430
        /*0898*/ 	.short	0x010a
        /*089a*/ 	.byte	0x1c
	.zero		1


	//   ....[32]....
        /*089c*/ 	.word	0x00003490
        /*08a0*/ 	.word	0x000000ff
        /*08a4*/ 	.word	0x00032430
        /*08a8*/ 	.short	0x010a
        /*08aa*/ 	.byte	0x1c
	.zero		1


	//   ....[33]....
        /*08ac*/ 	.word	0x00003610
        /*08b0*/ 	.word	0x000000ff
        /*08b4*/ 	.word	0x00032450
        /*08b8*/ 	.short	0x010a
        /*08ba*/ 	.byte	0x1c
	.zero		1


	//   ....[34]....
        /*08bc*/ 	.word	0x00003650
        /*08c0*/ 	.word	0x000000ff
        /*08c4*/ 	.word	0x00032450
        /*08c8*/ 	.short	0x010a
        /*08ca*/ 	.byte	0x1c
	.zero		1


	//   ....[35]....
        /*08cc*/ 	.word	0x00004360
        /*08d0*/ 	.word	0x00000098
        /*08d4*/ 	.word	0x00000000
        /*08d8*/ 	.short	0x0101
        /*08da*/ 	.byte	0x3f
	.zero		1


	//   ....[36]....
        /*08dc*/ 	.word	0x00005720
        /*08e0*/ 	.word	0x00000014
        /*08e4*/ 	.word	0x00000000
        /*08e8*/ 	.short	0x0101
        /*08ea*/ 	.byte	0x3f
	.zero		1


	//   ....[37]....
        /*08ec*/ 	.word	0x00007940
        /*08f0*/ 	.word	0x000000ce
        /*08f4*/ 	.word	0x00000000
        /*08f8*/ 	.short	0x0101
        /*08fa*/ 	.byte	0x3f
	.zero		1


	//   ....[38]....
        /*08fc*/ 	.word	0x00008aa0
        /*0900*/ 	.word	0x00000000
        /*0904*/ 	.word	0x00032440
        /*0908*/ 	.short	0x010a
        /*090a*/ 	.byte	0x3f
	.zero		1


	//   ....[39]....
        /*090c*/ 	.word	0x00009860
        /*0910*/ 	.word	0x000000ff
        /*0914*/ 	.word	0x00032400
        /*0918*/ 	.short	0x0107
        /*091a*/ 	.byte	0x25
	.zero		1


	//   ....[40]....
        /*091c*/ 	.word	0x000098d0
        /*0920*/ 	.word	0x000000ff
        /*0924*/ 	.word	0x00032400
        /*0928*/ 	.short	0x0101
        /*092a*/ 	.byte	0x25
	.zero		1


	//   ....[41]....
        /*092c*/ 	.word	0x0000a370
        /*0930*/ 	.word	0x000000ff
        /*0934*/ 	.word	0x00032410
        /*0938*/ 	.short	0x0107
        /*093a*/ 	.byte	0x25
	.zero		1


	//   ....[42]....
        /*093c*/ 	.word	0x0000a3d0
        /*0940*/ 	.word	0x000000ff
        /*0944*/ 	.word	0x00032410
        /*0948*/ 	.short	0x0101
        /*094a*/ 	.byte	0x25
	.zero		1


	//   ....[43]....
        /*094c*/ 	.word	0x0000a3f0
        /*0950*/ 	.word	0x000000ff
        /*0954*/ 	.word	0x00032420
        /*0958*/ 	.short	0x010a
        /*095a*/ 	.byte	0x25
	.zero		1


	//   ....[44]....
        /*095c*/ 	.word	0x0000a4c0
        /*0960*/ 	.word	0x00000002
        /*0964*/ 	.word	0x00032460
        /*0968*/ 	.short	0x010a
        /*096a*/ 	.byte	0x3f
	.zero		1


	//   ....[45]....
        /*096c*/ 	.word	0x0000acd0
        /*0970*/ 	.word	0x00000003
        /*0974*/ 	.word	0x00032440
        /*0978*/ 	.short	0x010a
        /*097a*/ 	.byte	0x3f
	.zero		1


	//   ....[46]....
        /*097c*/ 	.word	0x0000af20
        /*0980*/ 	.word	0x00000003
        /*0984*/ 	.word	0x00032460
        /*0988*/ 	.short	0x010a
        /*098a*/ 	.byte	0x3f
	.zero		1


	//   ....[47]....
        /*098c*/ 	.word	0x0000b720
        /*0990*/ 	.word	0x00000004
        /*0994*/ 	.word	0x00032440
        /*0998*/ 	.short	0x010a
        /*099a*/ 	.byte	0x3f
	.zero		1


	//   ....[48]....
        /*099c*/ 	.word	0x0000b950
        /*09a0*/ 	.word	0x00000004
        /*09a4*/ 	.word	0x00032460
        /*09a8*/ 	.short	0x010a
        /*09aa*/ 	.byte	0x3f
	.zero		1


	//   ....[49]....
        /*09ac*/ 	.word	0x0000c0a0
        /*09b0*/ 	.word	0x00000004
        /*09b4*/ 	.word	0x00032440
        /*09b8*/ 	.short	0x010a
        /*09ba*/ 	.byte	0x3f
	.zero		1


	//   ....[50]....
        /*09bc*/ 	.word	0x0000c2f0
        /*09c0*/ 	.word	0x00000004
        /*09c4*/ 	.word	0x00032460
        /*09c8*/ 	.short	0x010a
        /*09ca*/ 	.byte	0x3f
	.zero		1


	//   ....[51]....
        /*09cc*/ 	.word	0x0000c990
        /*09d0*/ 	.word	0x00000000
        /*09d4*/ 	.word	0x00032420
        /*09d8*/ 	.short	0x010a
        /*09da*/ 	.byte	0x3f
	.zero		1


	//   ....[52]....
        /*09dc*/ 	.word	0x0000cb80
        /*09e0*/ 	.word	0x00000006
        /*09e4*/ 	.word	0x00000000
        /*09e8*/ 	.short	0x010a
        /*09ea*/ 	.byte	0x3f
	.zero		1


	//   ....[53]....
        /*09ec*/ 	.word	0x0000cbb0
        /*09f0*/ 	.word	0x00000007
        /*09f4*/ 	.word	0x00000000
        /*09f8*/ 	.short	0x010a
        /*09fa*/ 	.byte	0x3f
	.zero		1


	//   ....[54]....
        /*09fc*/ 	.word	0x0000cc10
        /*0a00*/ 	.word	0x00000004
        /*0a04*/ 	.word	0x00000000
        /*0a08*/ 	.short	0x010a
        /*0a0a*/ 	.byte	0x3f
	.zero		1


	//   ....[55]....
        /*0a0c*/ 	.word	0x0000cc40
        /*0a10*/ 	.word	0x00000003
        /*0a14*/ 	.word	0x00000000
        /*0a18*/ 	.short	0x010a
        /*0a1a*/ 	.byte	0x3f
	.zero		1


	//   ....[56]....
        /*0a1c*/ 	.word	0x0000ccb0
        /*0a20*/ 	.word	0x00000003
        /*0a24*/ 	.word	0x00032400
        /*0a28*/ 	.short	0x010a
        /*0a2a*/ 	.byte	0x3f
	.zero		1


	//   ....[57]....
        /*0a2c*/ 	.word	0x0000cd10
        /*0a30*/ 	.word	0x00000004
        /*0a34*/ 	.word	0x00032430
        /*0a38*/ 	.short	0x010a
        /*0a3a*/ 	.byte	0x3f
	.zero		1


	//   ....[58]....
        /*0a3c*/ 	.word	0x0000cd70
        /*0a40*/ 	.word	0x00000005
        /*0a44*/ 	.word	0x00032410
        /*0a48*/ 	.short	0x010a
        /*0a4a*/ 	.byte	0x3f
	.zero		1


	//   ....[59]....
        /*0a4c*/ 	.word	0x0000cdd0
        /*0a50*/ 	.word	0x00000000
        /*0a54*/ 	.word	0x00032450
        /*0a58*/ 	.short	0x010a
        /*0a5a*/ 	.byte	0x3f
	.zero		1


	//   ....[60]....
        /*0a5c*/ 	.word	0x0000ce30
        /*0a60*/ 	.word	0x00000003
        /*0a64*/ 	.word	0x00032430
        /*0a68*/ 	.short	0x010a
        /*0a6a*/ 	.byte	0x3f
	.zero		1


	//   ....[61]....
        /*0a6c*/ 	.word	0x0000ce90
        /*0a70*/ 	.word	0x00000003
        /*0a74*/ 	.word	0x00032450
        /*0a78*/ 	.short	0x010a
        /*0a7a*/ 	.byte	0x3f
	.zero		1


	//   ....[62]....
        /*0a7c*/ 	.word	0x0000d030
        /*0a80*/ 	.word	0x00000000
        /*0a84*/ 	.word	0x00032440
        /*0a88*/ 	.short	0x010a
        /*0a8a*/ 	.byte	0x3f
	.zero		1


	//   ....[63]....
        /*0a8c*/ 	.word	0x0000e990
        /*0a90*/ 	.word	0x00000003
        /*0a94*/ 	.word	0x00032420
        /*0a98*/ 	.short	0x010a
        /*0a9a*/ 	.byte	0x3f
	.zero		1


	//   ....[64]....
        /*0a9c*/ 	.word	0x0000e9e0
        /*0aa0*/ 	.word	0x00000002
        /*0aa4*/ 	.word	0x00032460
        /*0aa8*/ 	.short	0x010a
        /*0aaa*/ 	.byte	0x3f
	.zero		1


	//   ....[65]....
        /*0aac*/ 	.word	0x0000ea30
        /*0ab0*/ 	.word	0x00000003
        /*0ab4*/ 	.word	0x00032440
        /*0ab8*/ 	.short	0x010a
        /*0aba*/ 	.byte	0x3f
	.zero		1


	//   ....[66]....
        /*0abc*/ 	.word	0x0000ea80
        /*0ac0*/ 	.word	0x00000003
        /*0ac4*/ 	.word	0x00032460
        /*0ac8*/ 	.short	0x010a
        /*0aca*/ 	.byte	0x3f
	.zero		1


	//   ....[67]....
        /*0acc*/ 	.word	0x0000ead0
        /*0ad0*/ 	.word	0x00000004
        /*0ad4*/ 	.word	0x00032440
        /*0ad8*/ 	.short	0x010a
        /*0ada*/ 	.byte	0x3f
	.zero		1


	//   ....[68]....
        /*0adc*/ 	.word	0x0000eb20
        /*0ae0*/ 	.word	0x00000004
        /*0ae4*/ 	.word	0x00032460
        /*0ae8*/ 	.short	0x010a
        /*0aea*/ 	.byte	0x3f
	.zero		1


	//   ....[69]....
        /*0aec*/ 	.word	0x0000eb70
        /*0af0*/ 	.word	0x00000004
        /*0af4*/ 	.word	0x00032440
        /*0af8*/ 	.short	0x010a
        /*0afa*/ 	.byte	0x3f
	.zero		1


	//   ....[70]....
        /*0afc*/ 	.word	0x0000ebc0
        /*0b00*/ 	.word	0x00000004
        /*0b04*/ 	.word	0x00032460
        /*0b08*/ 	.short	0x010a
        /*0b0a*/ 	.byte	0x3f
	.zero		1


	//   ....[71]....
        /*0b0c*/ 	.word	0x0000ec10
        /*0b10*/ 	.word	0x00000000
        /*0b14*/ 	.word	0x00032420
        /*0b18*/ 	.short	0x010a
        /*0b1a*/ 	.byte	0x3f
	.zero		1


	//   ....[72]....
        /*0b1c*/ 	.word	0x0000edb0
        /*0b20*/ 	.word	0x00000006
        /*0b24*/ 	.word	0x00000000
        /*0b28*/ 	.short	0x010a
        /*0b2a*/ 	.byte	0x3f
	.zero		1


	//   ....[73]....
        /*0b2c*/ 	.word	0x0000ee00
        /*0b30*/ 	.word	0x00000007
        /*0b34*/ 	.word	0x00000000
        /*0b38*/ 	.short	0x010a
        /*0b3a*/ 	.byte	0x3f
	.zero		1


	//   ....[74]....
        /*0b3c*/ 	.word	0x0000ee50
        /*0b40*/ 	.word	0x00000004
        /*0b44*/ 	.word	0x00000000
        /*0b48*/ 	.short	0x010a
        /*0b4a*/ 	.byte	0x3f
	.zero		1


	//----- nvinfo : EIATTR_NUM_MBARRIERS
	.align		4
.L_1183:
        /*0b4c*/ 	.byte	0x03, 0x38
        /*0b4e*/ 	.short	0x0017


	//----- nvinfo : EIATTR_EXIT_INSTR_OFFSETS
	.align		4
        /*0b50*/ 	.byte	0x04, 0x1c
        /*0b52*/ 	.short	(.L_1185 - .L_1184)


	//   ....[0]....
.L_1184:
        /*0b54*/ 	.word	0x00000a40


	//   ....[1]....
        /*0b58*/ 	.word	0x00007f10


	//   ....[2]....
        /*0b5c*/ 	.word	0x0000cc90


	//----- nvinfo : EIATTR_MAX_THREADS
	.align		4
.L_1185:
        /*0b60*/ 	.byte	0x04, 0x05
        /*0b62*/ 	.short	(.L_1187 - .L_1186)
.L_1186:
        /*0b64*/ 	.word	0x00000180
        /*0b68*/ 	.word	0x00000001
        /*0b6c*/ 	.word	0x00000001


	//----- nvinfo : EIATTR_CRS_STACK_SIZE
	.align		4
.L_1187:
        /*0b70*/ 	.byte	0x04, 0x1e
        /*0b72*/ 	.short	(.L_1189 - .L_1188)
.L_1188:
        /*0b74*/ 	.word	0x00000000


	//----- nvinfo : EIATTR_CBANK_PARAM_SIZE
	.align		4
.L_1189:
        /*0b78*/ 	.byte	0x03, 0x19
        /*0b7a*/ 	.short	0x0b70


	//----- nvinfo : EIATTR_PARAM_CBANK
	.align		4
        /*0b7c*/ 	.byte	0x04, 0x0a
        /*0b7e*/ 	.short	(.L_1191 - .L_1190)
	.align		4
.L_1190:
        /*0b80*/ 	.word	index@(.nv.constant0._ZN7cutlass13device_kernelIN5flash11enable_sm90INS1_16FlashAttnFwdSm90INS1_25CollectiveMainloopFwdSm90ILi2EN4cute5tupleIJNS5_1CILi1EEES8_S8_EEENS6_IJNS7_ILi128EEENS7_ILi96EEENS7_ILi64EEEEEELi256ENS_6half_tEfNS_4arch4Sm90ELb0ELb0ELb0ELb0ELb0ELb0ELb1ELb1ELb0ELb1ELb0ELb0EEENS1_21CollectiveEpilogueFwdINS6_IJSA_NS7_ILi256EEESB_EEES9_SE_SG_Li256ELb0ELb1ELb0ELb0EEENS1_29StaticPersistentTileSchedulerILb0EEEEEEEEEvNT_6ParamsE)
        /*0b84*/ 	.short	0x0210
        /*0b86*/ 	.short	0x0b70


	//----- nvinfo : EIATTR_SW_WAR
	.align		4
.L_1191:
        /*0b88*/ 	.byte	0x04, 0x36
        /*0b8a*/ 	.short	(.L_1193 - .L_1192)
.L_1192:
        /*0b8c*/ 	.word	0x00000008
.L_1193:


//--------------------- .nv.info._ZN7cutlass13device_kernelIN5flash11enable_sm90INS1_16FlashAttnFwdSm90INS1_25CollectiveMainloopFwdSm90ILi2EN4cute5tupleIJNS5_1CILi1EEES8_S8_EEENS6_IJNS7_ILi128EEENS7_ILi96EEENS7_ILi64EEEEEELi256ENS_6half_tEfNS_4arch4Sm90ELb0ELb0ELb0ELb1ELb0ELb0ELb0ELb1ELb0ELb1ELb0ELb0EEENS1_21CollectiveEpilogueFwdINS6_IJSA_NS7_ILi256EEESB_EEES9_SE_SG_Li256ELb1ELb1ELb0ELb0EEENS1_36VarlenDynamicPersistentTileSchedulerILi128ELi96ELi256ELi128ELb0ELb1ELb1ELb0ELb1ELb1EEEEEEEEEvNT_6ParamsE --------------------------
	.section	.nv.info._ZN7cutlass13device_kernelIN5flash11enable_sm90INS1_16FlashAttnFwdSm90INS1_25CollectiveMainloopFwdSm90ILi2EN4cute5tupleIJNS5_1CILi1EEES8_S8_EEENS6_IJNS7_ILi128EEENS7_ILi96EEENS7_ILi64EEEEEELi256ENS_6half_tEfNS_4arch4Sm90ELb0ELb0ELb0ELb1ELb0ELb0ELb0ELb1ELb0ELb1ELb0ELb0EEENS1_21CollectiveEpilogueFwdINS6_IJSA_NS7_ILi256EEESB_EEES9_SE_SG_Li256ELb1ELb1ELb0ELb0EEENS1_36VarlenDynamicPersistentTileSchedulerILi128ELi96ELi256ELi128ELb0ELb1ELb1ELb0ELb1ELb1EEEEEEEEEvNT_6ParamsE,"",@"SHT_CUDA_INFO"
	.sectionflags	@""
	.align	4


	//----- nvinfo : EIATTR_CUDA_API_VERSION
	.align		4
        /*0000*/ 	.byte	0x04, 0x37
        /*0002*/ 	.short	(.L_1195 - .L_1194)
.L_1194:
        /*0004*/ 	.word	0x00000082


	//----- nvinfo : EIATTR_KPARAM_INFO
	.align		4
.L_1195:
        /*0008*/ 	.byte	0x04, 0x17
        /*000a*/ 	.short	(.L_1197 - .L_1196)
.L_1196:
        /*000c*/ 	.word	0x00000000
        /*0010*/ 	.short	0x0000
        /*0012*/ 	.short	0x0070
        /*0014*/ 	.byte	0x00, 0xf0, 0x01, 0x2a


	//----- nvinfo : EIATTR_SPARSE_MMA_MASK
	.align		4
.L_1197:
        /*0018*/ 	.byte	0x03, 0x50
        /*001a*/ 	.short	0x0000


	//----- nvinfo : EIATTR_MAXREG_COUNT
	.align		4
        /*001c*/ 	.byte	0x03, 0x1b
        /*001e*/ 	.short	0x00a8


	//----- nvinfo : EIATTR_NUM_BARRIERS
	.align		4
        /*0020*/ 	.byte	0x02, 0x4c
        /*0022*/ 	.byte	0x10
	.zero		1


	//----- nvinfo : EIATTR_EXTERNS
	.align		4
        /*0024*/ 	.byte	0x04, 0x0f
        /*0026*/ 	.short	(.L_1199 - .L_1198)


	//   ....[0]....
	.align		4
.L_1198:
        /*0028*/ 	.word	index@(__assertfail)


	//----- nvinfo : EIATTR_ANNOTATIONS
	.align		4
.L_1199:
        /*002c*/ 	.byte	0x04, 0x55
        /*002e*/ 	.short	(.L_1201 - .L_1200)


	//   ....[0]....
.L_1200:
        /* <DEDUP_REMOVED lines=73> */


	//----- nvinfo : EIATTR_MERCURY_ISA_VERSION
	.align		4
.L_1201:
        /*04b0*/ 	.byte	0x03, 0x5f
        /*04b2*/ 	.short	0x0101


	//----- nvinfo : EIATTR_UNUSED_LOAD_BYTE_OFFSET
	.align		4
        /*04b4*/ 	.byte	0x04, 0x44
        /*04b6*/ 	.short	(.L_1203 - .L_1202)


	//   ....[0]....
.L_1202:
        /*04b8*/ 	.word	0x00000a40
        /*04bc*/ 	.word	0x0000fff0


	//   ....[1]....
        /*04c0*/ 	.word	0x00005b00
        /*04c4*/ 	.word	0x0000fff0


	//----- nvinfo : EIATTR_INT_WARP_WIDE_INSTR_OFFSETS
	.align		4
.L_1203:
        /*04c8*/ 	.byte	0x04, 0x31
        /*04ca*/ 	.short	(.L_1205 - .L_1204)


	//   ....[0]....
.L_1204:
        /*04cc*/ 	.word	0x00000130


	//   ....[1]....
        /*04d0*/ 	.word	0x00000170


	//   ....[2]....
        /*04d4*/ 	.word	0x000001e0


	//   ....[3]....
        /*04d8*/ 	.word	0x00009920


	//   ....[4]....
        /*04dc*/ 	.word	0x000099b0


	//   ....[5]....
        /*04e0*/ 	.word	0x0000d8d0


	//   ....[6]....
        /*04e4*/ 	.word	0x0000d960


	//----- nvinfo : EIATTR_COOP_GROUP_MASK_REGIDS
	.align		4
.L_1205:
        /*04e8*/ 	.byte	0x04, 0x29
        /*04ea*/ 	.short	(.L_1207 - .L_1206)


	//   ....[0]....
.L_1206:
        /*04ec*/ 	.word	0xffffffff


	//   ....[1]....
        /*04f0*/ 	.word	0xffffffff


	//   ....[2]....
        /*04f4*/ 	.word	0xffffffff


	//   ....[3]....
        /*04f8*/ 	.word	0xffffffff


	//   ....[4]....
        /*04fc*/ 	.word	0xffffffff


	//   ....[5]....
        /*0500*/ 	.word	0xffffffff


	//   ....[6]....
        /*0504*/ 	.word	0xffffffff


	//   ....[7]....
        /*0508*/ 	.word	0xffffffff


	//   ....[8]....
        /*050c*/ 	.word	0xffffffff


	//   ....[9]....
        /*0510*/ 	.word	0xffffffff


	//   ....[10]....
        /*0514*/ 	.word	0xffffffff


	//   ....[11]....
        /*0518*/ 	.word	0xffffffff


	//   ....[12]....
        /*051c*/ 	.word	0xffffffff


	//   ....[13]....
        /*0520*/ 	.word	0xffffffff


	//   ....[14]....
        /*0524*/ 	.word	0xffffffff


	//   ....[15]....
        /*0528*/ 	.word	0xffffffff


	//   ....[16]....
        /*052c*/ 	.word	0xffffffff


	//   ....[17]....
        /*0530*/ 	.word	0xffffffff


	//   ....[18]....
        /*0534*/ 	.word	0xffffffff


	//   ....[19]....
        /*0538*/ 	.word	0xffffffff


	//   ....[20]....
        /*053c*/ 	.word	0xffffffff


	//   ....[21]....
        /*0540*/ 	.word	0xffffffff


	//   ....[22]....
        /*0544*/ 	.word	0xffffffff


	//   ....[23]....
        /*0548*/ 	.word	0xffffffff


	//   ....[24]....
        /*054c*/ 	.word	0xffffffff


	//   ....[25]....
        /*0550*/ 	.word	0xffffffff


	//   ....[26]....
        /*0554*/ 	.word	0xffffffff


	//   ....[27]....
        /*0558*/ 	.word	0xffffffff


	//   ....[28]....
        /*055c*/ 	.word	0xffffffff


	//   ....[29]....
        /*0560*/ 	.word	0xffffffff


	//   ....[30]....
        /*0564*/ 	.word	0xffffffff


	//   ....[31]....
        /*0568*/ 	.word	0xffffffff


	//   ....[32]....
        /*056c*/ 	.word	0xffffffff


	//   ....[33]....
        /*0570*/ 	.word	0xffffffff


	//   ....[34]....
        /*0574*/ 	.word	0xffffffff


	//   ....[35]....
        /*0578*/ 	.word	0xffffffff


	//   ....[36]....
        /*057c*/ 	.word	0xffffffff


	//   ....[37]....
        /*0580*/ 	.word	0xffffffff


	//   ....[38]....
        /*0584*/ 	.word	0xffffffff


	//   ....[39]....
        /*0588*/ 	.word	0xffffffff


	//   ....[40]....
        /*058c*/ 	.word	0xffffffff


	//   ....[41]....
        /*0590*/ 	.word	0xffffffff


	//   ....[42]....
        /*0594*/ 	.word	0xffffffff


	//   ....[43]....
        /*0598*/ 	.word	0xffffffff


	//   ....[44]....
        /*059c*/ 	.word	0xffffffff


	//   ....[45]....
        /*05a0*/ 	.word	0xffffffff


	//   ....[46]....
        /*05a4*/ 	.word	0xffffffff


	//   ....[47]....
        /*05a8*/ 	.word	0xffffffff


	//   ....[48]....
        /*05ac*/ 	.word	0xffffffff


	//   ....[49]....
        /*05b0*/ 	.word	0xffffffff


	//   ....[50]....
        /*05b4*/ 	.word	0xffffffff


	//   ....[51]....
        /*05b8*/ 	.word	0xffffffff


	//   ....[52]....
        /*05bc*/ 	.word	0xffffffff


	//   ....[53]....
        /*05c0*/ 	.word	0xffffffff


	//   ....[54]....
        /*05c4*/ 	.word	0xffffffff


	//   ....[55]....
        /*05c8*/ 	.word	0xffffffff


	//   ....[56]....
        /*05cc*/ 	.word	0xffffffff


	//   ....[57]....
        /*05d0*/ 	.word	0xffffffff


	//   ....[58]....
        /*05d4*/ 	.word	0xffffffff


	//   ....[59]....
        /*05d8*/ 	.word	0xffffffff


	//   ....[60]....
        /*05dc*/ 	.word	0xffffffff


	//   ....[61]....
        /*05e0*/ 	.word	0xffffffff


	//   ....[62]....
        /*05e4*/ 	.word	0xffffffff


	//   ....[63]....
        /*05e8*/ 	.word	0xffffffff


	//   ....[64]....
        /*05ec*/ 	.word	0xffffffff


	//   ....[65]....
        /*05f0*/ 	.word	0xffffffff


	//   ....[66]....
        /*05f4*/ 	.word	0xffffffff


	//   ....[67]....
        /*05f8*/ 	.word	0xffffffff


	//   ....[68]....
        /*05fc*/ 	.word	0xffffffff


	//   ....[69]....
        /*0600*/ 	.word	0xffffffff


	//   ....[70]....
        /*0604*/ 	.word	0xffffffff


	//   ....[71]....
        /*0608*/ 	.word	0xffffffff


	//   ....[72]....
        /*060c*/ 	.word	0xffffffff


	//   ....[73]....
        /*0610*/ 	.word	0xffffffff


	//   ....[74]....
        /*0614*/ 	.word	0xffffffff


	//   ....[75]....
        /*0618*/ 	.word	0xffffffff


	//   ....[76]....
        /*061c*/ 	.word	0xffffffff


	//   ....[77]....
        /*0620*/ 	.word	0xffffffff


	//   ....[78]....
        /*0624*/ 	.word	0xffffffff


	//   ....[79]....
        /*0628*/ 	.word	0xffffffff


	//   ....[80]....
        /*062c*/ 	.word	0xffffffff


	//   ....[81]....
        /*0630*/ 	.word	0xffffffff


	//   ....[82]....
        /*0634*/ 	.word	0xffffffff


	//   ....[83]....
        /*0638*/ 	.word	0xffffffff


	//   ....[84]....
        /*063c*/ 	.word	0xffffffff


	//   ....[85]....
        /*0640*/ 	.word	0xffffffff


	//   ....[86]....
        /*0644*/ 	.word	0xffffffff


	//   ....[87]....
        /*0648*/ 	.word	0xffffffff


	//   ....[88]....
        /*064c*/ 	.word	0xffffffff


	//   ....[89]....
        /*0650*/ 	.word	0xffffffff


	//   ....[90]....
        /*0654*/ 	.word	0xffffffff


	//   ....[91]....
        /*0658*/ 	.word	0x0500000f


	//   ....[92]....
        /*065c*/ 	.word	0x0500000f


	//   ....[93]....
        /*0660*/ 	.word	0x0500000f


	//   ....[94]....
        /*0664*/ 	.word	0x0500000f


	//   ....[95]....
        /*0668*/ 	.word	0x0500000f


	//   ....[96]....
        /*066c*/ 	.word	0x0500000f


	//   ....[97]....
        /*0670*/ 	.word	0x0500000f


	//   ....[98]....
        /*0674*/ 	.word	0x0500000f


	//   ....[99]....
        /*0678*/ 	.word	0x0500000f


	//   ....[100]....
        /*067c*/ 	.word	0x0500000f


	//   ....[101]....
        /*0680*/ 	.word	0x0500000f


	//   ....[102]....
        /*0684*/ 	.word	0x0500000f


	//   ....[103]....
        /*0688*/ 	.word	0x0500000f


	//   ....[104]....
        /*068c*/ 	.word	0x0500000f


	//   ....[105]....
        /*0690*/ 	.word	0x0500000f


	//   ....[106]....
        /*0694*/ 	.word	0x0500000f


	//   ....[107]....
        /*0698*/ 	.word	0x0500000f


	//   ....[108]....
        /*069c*/ 	.word	0x0500000f


	//   ....[109]....
        /*06a0*/ 	.word	0x0500000f


	//   ....[110]....
        /*06a4*/ 	.word	0x0500000f


	//   ....[111]....
        /*06a8*/ 	.word	0x0500000f


	//   ....[112]....
        /*06ac*/ 	.word	0x0500000f


	//   ....[113]....
        /*06b0*/ 	.word	0x0500000f


	//   ....[114]....
        /*06b4*/ 	.word	0x0500000f


	//   ....[115]....
        /*06b8*/ 	.word	0x0500000f


	//   ....[116]....
        /*06bc*/ 	.word	0x0500000f


	//   ....[117]....
        /*06c0*/ 	.word	0x0500000f


	//   ....[118]....
        /*06c4*/ 	.word	0x0500000f


	//   ....[119]....
        /*06c8*/ 	.word	0x0500000f


	//   ....[120]....
        /*06cc*/ 	.word	0x0500000f


	//   ....[121]....
        /*06d0*/ 	.word	0x0500000f


	//   ....[122]....
        /*06d4*/ 	.word	0x0500000f


	//   ....[123]....
        /*06d8*/ 	.word	0x0500000f


	//   ....[124]....
        /*06dc*/ 	.word	0x0500000f


	//   ....[125]....
        /*06e0*/ 	.word	0x0500000f


	//----- nvinfo : EIATTR_COOP_GROUP_INSTR_OFFSETS
	.align		4
.L_1207:
        /*06e4*/ 	.byte	0x04, 0x28
        /*06e6*/ 	.short	(.L_1209 - .L_1208)


	//   ....[0]....
.L_1208:
        /*06e8*/ 	.word	0x00000070


	//   ....[1]....
        /*06ec*/ 	.word	0x00000140


	//   ....[2]....
        /*06f0*/ 	.word	0x00000190


	//   ....[3]....
        /*06f4*/ 	.word	0x000003c0


	//   ....[4]....
        /*06f8*/ 	.word	0x00000520


	//   ....[5]....
        /*06fc*/ 	.word	0x00000640


	//   ....[6]....
        /*0700*/ 	.word	0x000007a0


	//   ....[7]....
        /*0704*/ 	.word	0x00001650


	//   ....[8]....
        /*0708*/ 	.word	0x00002250


	//   ....[9]....
        /*070c*/ 	.word	0x000022a0


	//   ....[10]....
        /*0710*/ 	.word	0x000026f0


	//   ....[11]....
        /*0714*/ 	.word	0x00002770


	//   ....[12]....
        /*0718*/ 	.word	0x000037d0


	//   ....[13]....
        /*071c*/ 	.word	0x00003800


	//   ....[14]....
        /*0720*/ 	.word	0x00003c60


	//   ....[15]....
        /*0724*/ 	.word	0x00003e30


	//   ....[16]....
        /*0728*/ 	.word	0x00005080


	//   ....[17]....
        /*072c*/ 	.word	0x000050c0


	//   ....[18]....
        /*0730*/ 	.word	0x00005160


	//   ....[19]....
        /*0734*/ 	.word	0x000051b0


	//   ....[20]....
        /*0738*/ 	.word	0x00006bc0


	//   ....[21]....
        /*073c*/ 	.word	0x00006c00


	//   ....[22]....
        /*0740*/ 	.word	0x00006ce0


	//   ....[23]....
        /*0744*/ 	.word	0x00006d10


	//   ....[24]....
        /*0748*/ 	.word	0x00007510


	//   ....[25]....
        /*074c*/ 	.word	0x00007540


	//   ....[26]....
        /*0750*/ 	.word	0x00007680


	//   ....[27]....
        /*0754*/ 	.word	0x000076a0


	//   ....[28]....
        /*0758*/ 	.word	0x000077e0


	//   ....[29]....
        /*075c*/ 	.word	0x00007800


	//   ....[30]....
        /*0760*/ 	.word	0x00007950


	//   ....[31]....
        /*0764*/ 	.word	0x00007970


	//   ....[32]....
        /*0768*/ 	.word	0x000082e0


	//   ....[33]....
        /*076c*/ 	.word	0x00008310


	//   ....[34]....
        /*0770*/ 	.word	0x00008460


	//   ....[35]....
        /*0774*/ 	.word	0x00008480


	//   ....[36]....
        /*0778*/ 	.word	0x000085c0


	//   ....[37]....
        /*077c*/ 	.word	0x000085e0


	//   ....[38]....
        /*0780*/ 	.word	0x00008730


	//   ....[39]....
        /*0784*/ 	.word	0x00008750


	//   ....[40]....
        /*0788*/ 	.word	0x00008900


	//   ....[41]....
        /*078c*/ 	.word	0x00008ae0


	//   ....[42]....
        /*0790*/ 	.word	0x00008b10


	//   ....[43]....
        /*0794*/ 	.word	0x00008b40


	//   ....[44]....
        /*0798*/ 	.word	0x00008b70


	//   ....[45]....
        /*079c*/ 	.word	0x00008ba0


	//   ....[46]....
        /*07a0*/ 	.word	0x00008bd0


	//   ....[47]....
        /*07a4*/ 	.word	0x00008d40


	//   ....[48]....
        /*07a8*/ 	.word	0x00008d70


	//   ....[49]....
        /*07ac*/ 	.word	0x00008da0


	//   ....[50]....
        /*07b0*/ 	.word	0x00008dd0


	//   ....[51]....
        /*07b4*/ 	.word	0x00008e00


	//   ....[52]....
        /*07b8*/ 	.word	0x00008e30


	//   ....[53]....
        /*07bc*/ 	.word	0x00008ed0


	//   ....[54]....
        /*07c0*/ 	.word	0x00008f00


	//   ....[55]....
        /*07c4*/ 	.word	0x00008f90


	//   ....[56]....
        /*07c8*/ 	.word	0x00009f30


	//   ....[57]....
        /*07cc*/ 	.word	0x0000aaa0


	//   ....[58]....
        /*07d0*/ 	.word	0x0000aac0


	//   ....[59]....
        /*07d4*/ 	.word	0x0000ab50


	//   ....[60]....
        /*07d8*/ 	.word	0x0000ab60


	//   ....[61]....
        /*07dc*/ 	.word	0x0000abe0


	//   ....[62]....
        /*07e0*/ 	.word	0x0000abf0


	//   ....[63]....
        /*07e4*/ 	.word	0x0000ac70


	//   ....[64]....
        /*07e8*/ 	.word	0x0000ac80


	//   ....[65]....
        /*07ec*/ 	.word	0x0000ad00


	//   ....[66]....
        /*07f0*/ 	.word	0x0000ad10


	//   ....[67]....
        /*07f4*/ 	.word	0x0000ad90


	//   ....[68]....
        /*07f8*/ 	.word	0x0000ada0


	//   ....[69]....
        /*07fc*/ 	.word	0x0000ae20


	//   ....[70]....
        /*0800*/ 	.word	0x0000ae30


	//   ....[71]....
        /*0804*/ 	.word	0x0000ae40


	//   ....[72]....
        /*0808*/ 	.word	0x0000ae90


	//   ....[73]....
        /*080c*/ 	.word	0x0000db60


	//   ....[74]....
        /*0810*/ 	.word	0x0000db90


	//   ....[75]....
        /*0814*/ 	.word	0x0000dbd0


	//   ....[76]....
        /*0818*/ 	.word	0x0000dc00


	//   ....[77]....
        /*081c*/ 	.word	0x0000dc30


	//   ....[78]....
        /*0820*/ 	.word	0x0000dc60


	//   ....[79]....
        /*0824*/ 	.word	0x0000dc90


	//   ....[80]....
        /*0828*/ 	.word	0x0000dcc0


	//   ....[81]....
        /*082c*/ 	.word	0x0000de40


	//   ....[82]....
        /*0830*/ 	.word	0x0000de70


	//   ....[83]....
        /*0834*/ 	.word	0x0000dea0


	//   ....[84]....
        /*0838*/ 	.word	0x0000ded0


	//   ....[85]....
        /*083c*/ 	.word	0x0000df00


	//   ....[86]....
        /*0840*/ 	.word	0x0000df30


	//   ....[87]....
        /*0844*/ 	.word	0x0000dff0


	//   ....[88]....
        /*0848*/ 	.word	0x0000e010


	//   ....[89]....
        /*084c*/ 	.word	0x0000e080


	//   ....[90]....
        /*0850*/ 	.word	0x0000e510


	//   ....[91]....
        /*0854*/ 	.word	0x0000e9f0


	//   ....[92]....
        /*0858*/ 	.word	0x0000eba0


	//   ....[93]....
        /*085c*/ 	.word	0x0000ebf0


	//   ....[94]....
        /*0860*/ 	.word	0x0000ec50


	//   ....[95]....
        /*0864*/ 	.word	0x0000ed40


	//   ....[96]....
        /*0868*/ 	.word	0x0000eda0


	//   ....[97]....
        /*086c*/ 	.word	0x0000ee90


	//   ....[98]....
        /*0870*/ 	.word	0x0000eef0


	//   ....[99]....
        /*0874*/ 	.word	0x0000efe0


	//   ....[100]....
        /*0878*/ 	.word	0x0000f040


	//   ....[101]....
        /*087c*/ 	.word	0x0000f130


	//   ....[102]....
        /*0880*/ 	.word	0x0000f190


	//   ....[103]....
        /*0884*/ 	.word	0x0000f280


	//   ....[104]....
        /*0888*/ 	.word	0x0000f2e0


	//   ....[105]....
        /*088c*/ 	.word	0x0000f3b0


	//   ....[106]....
        /*0890*/ 	.word	0x0000f430


	//   ....[107]....
        /*0894*/ 	.word	0x0000f500


	//   ....[108]....
        /*0898*/ 	.word	0x0000f830


	//   ....[109]....
        /*089c*/ 	.word	0x0000f8d0


	//   ....[110]....
        /*08a0*/ 	.word	0x0000f9f0


	//   ....[111]....
        /*08a4*/ 	.word	0x0000fa60


	//   ....[112]....
        /*08a8*/ 	.word	0x0000fad0


	//   ....[113]....
        /*08ac*/ 	.word	0x0000fb40


	//   ....[114]....
        /*08b0*/ 	.word	0x0000fbb0


	//   ....[115]....
        /*08b4*/ 	.word	0x0000fc30


	//   ....[116]....
        /*08b8*/ 	.word	0x0000fcc0


	//   ....[117]....
        /*08bc*/ 	.word	0x0000fd60


	//   ....[118]....
        /*08c0*/ 	.word	0x0000fdd0


	//   ....[119]....
        /*08c4*/ 	.word	0x0000fe40


	//   ....[120]....
        /*08c8*/ 	.word	0x0000feb0


	//   ....[121]....
        /*08cc*/ 	.word	0x0000ff30


	//   ....[122]....
        /*08d0*/ 	.word	0x0000ffa0


	//   ....[123]....
        /*08d4*/ 	.word	0x00010040


	//   ....[124]....
        /*08d8*/ 	.word	0x000100d0


	//   ....[125]....
        /*08dc*/ 	.word	0x000101f0


	//----- nvinfo : EIATTR_REG_RECONFIG
	.align		4
.L_1209:
        /*08e0*/ 	.byte	0x01, 0x54
	.zero		2


	//----- nvinfo : EIATTR_SYSCALL_OFFSETS
	.align		4
        /*08e4*/ 	.byte	0x04, 0x46
        /*08e6*/ 	.short	(.L_1211 - .L_1210)


	//   ....[0]....
.L_1210:
        /*08e8*/ 	.word	0x00001830


	//   ....[1]....
        /*08ec*/ 	.word	0x00009b20


	//   ....[2]....
        /*08f0*/ 	.word	0x00009c80


	//   ....[3]....
        /*08f4*/ 	.word	0x00009d80


	//   ....[4]....
        /*08f8*/ 	.word	0x0000a6b0


	//----- nvinfo : EIATTR_MBARRIER_INSTR_OFFSETS
	.align		4
.L_1211:
        /*08fc*/ 	.byte	0x04, 0x39
        /*08fe*/ 	.short	(.L_1213 - .L_1212)


	//   ....[0]....
.L_1212:
        /*0900*/ 	.word	0x00000270
        /*0904*/ 	.word	0x000000ff
        /*0908*/ 	.word	0x00022800
        /*090c*/ 	.short	0x0100
        /*090e*/ 	.byte	0x08
	.zero		1


	//   ....[1]....
        /*0910*/ 	.word	0x00000280
        /*0914*/ 	.word	0x000000ff
        /*0918*/ 	.word	0x00022820
        /*091c*/ 	.short	0x0100
        /*091e*/ 	.byte	0x08
	.zero		1


	//   ....[2]....
        /*0920*/ 	.word	0x00000370
        /*0924*/ 	.word	0x000000ff
        /*0928*/ 	.word	0x00022830
        /*092c*/ 	.short	0x0100
        /*092e*/ 	.byte	0x08
	.zero		1


	//   ....[3]....
        /*0930*/ 	.word	0x00000380
        /*0934*/ 	.word	0x000000ff
        /*0938*/ 	.word	0x00022840
        /*093c*/ 	.short	0x0100
        /*093e*/ 	.byte	0x08
	.zero		1


	//   ....[4]....
        /*0940*/ 	.word	0x00000390
        /*0944*/ 	.word	0x000000ff
        /*0948*/ 	.word	0x00022838
        /*094c*/ 	.short	0x0100
        /*094e*/ 	.byte	0x08
	.zero		1


	//   ....[5]....
        /*0950*/ 	.word	0x000003a0
        /*0954*/ 	.word	0x000000ff
        /*0958*/ 	.word	0x00022848
        /*095c*/ 	.short	0x0100
        /*095e*/ 	.byte	0x08
	.zero		1


	//   ....[6]....
        /*0960*/ 	.word	0x000004d0
        /*0964*/ 	.word	0x000000ff
        /*0968*/ 	.word	0x00022850
        /*096c*/ 	.short	0x0100
        /*096e*/ 	.byte	0x08
	.zero		1


	//   ....[7]....
        /*0970*/ 	.word	0x000004e0
        /*0974*/ 	.word	0x000000ff
        /*0978*/ 	.word	0x00022860
        /*097c*/ 	.short	0x0100
        /*097e*/ 	.byte	0x08
	.zero		1


	//   ....[8]....
        /*0980*/ 	.word	0x000004f0
        /*0984*/ 	.word	0x000000ff
        /*0988*/ 	.word	0x00022858
        /*098c*/ 	.short	0x0100
        /*098e*/ 	.byte	0x08
	.zero		1


	//   ....[9]....
        /*0990*/ 	.word	0x00000500
        /*0994*/ 	.word	0x000000ff
        /*0998*/ 	.word	0x00022868
        /*099c*/ 	.short	0x0100
        /*099e*/ 	.byte	0x08
	.zero		1


	//   ....[10]....
        /*09a0*/ 	.word	0x000005f0
        /*09a4*/ 	.word	0x000000ff
        /*09a8*/ 	.word	0x00022870
        /*09ac*/ 	.short	0x0100
        /*09ae*/ 	.byte	0x06
	.zero		1


	//   ....[11]....
        /*09b0*/ 	.word	0x00000600
        /*09b4*/ 	.word	0x000000ff
        /*09b8*/ 	.word	0x00022880
        /*09bc*/ 	.short	0x0100
        /*09be*/ 	.byte	0x06
	.zero		1


	//   ....[12]....
        /*09c0*/ 	.word	0x00000610
        /*09c4*/ 	.word	0x000000ff
        /*09c8*/ 	.word	0x00022878
        /*09cc*/ 	.short	0x0100
        /*09ce*/ 	.byte	0x06
	.zero		1


	//   ....[13]....
        /*09d0*/ 	.word	0x00000620
        /*09d4*/ 	.word	0x000000ff
        /*09d8*/ 	.word	0x00022888
        /*09dc*/ 	.short	0x0100
        /*09de*/ 	.byte	0x06
	.zero		1


	//   ....[14]....
        /*09e0*/ 	.word	0x00000750
        /*09e4*/ 	.word	0x000000ff
        /*09e8*/ 	.word	0x00022890
        /*09ec*/ 	.short	0x0100
        /*09ee*/ 	.byte	0x08
	.zero		1


	//   ....[15]....
        /*09f0*/ 	.word	0x00000760
        /*09f4*/ 	.word	0x000000ff
        /*09f8*/ 	.word	0x000228a0
        /*09fc*/ 	.short	0x0100
        /*09fe*/ 	.byte	0x08
	.zero		1


	//   ....[16]....
        /*0a00*/ 	.word	0x00000770
        /*0a04*/ 	.word	0x000000ff
        /*0a08*/ 	.word	0x00022898
        /*0a0c*/ 	.short	0x0100
        /*0a0e*/ 	.byte	0x08
	.zero		1


	//   ....[17]....
        /*0a10*/ 	.word	0x00000780
        /*0a14*/ 	.word	0x000000ff
        /*0a18*/ 	.word	0x000228a8
        /*0a1c*/ 	.short	0x0100
        /*0a1e*/ 	.byte	0x08
	.zero		1


	//   ....[18]....
        /*0a20*/ 	.word	0x000008b0
        /*0a24*/ 	.word	0x000000ff
        /*0a28*/ 	.word	0x000228b0
        /*0a2c*/ 	.short	0x0100
        /*0a2e*/ 	.byte	0x08
	.zero		1


	//   ....[19]....
        /*0a30*/ 	.word	0x000008c0
        /*0a34*/ 	.word	0x000000ff
        /*0a38*/ 	.word	0x000228c0
        /*0a3c*/ 	.short	0x0100
        /*0a3e*/ 	.byte	0x08
	.zero		1


	//   ....[20]....
        /*0a40*/ 	.word	0x000008d0
        /*0a44*/ 	.word	0x000000ff
        /*0a48*/ 	.word	0x000228b8
        /*0a4c*/ 	.short	0x0100
        /*0a4e*/ 	.byte	0x08
	.zero		1


	//   ....[21]....
        /*0a50*/ 	.word	0x000008e0
        /*0a54*/ 	.word	0x000000ff
        /*0a58*/ 	.word	0x000228c8
        /*0a5c*/ 	.short	0x0100
        /*0a5e*/ 	.byte	0x08
	.zero		1


	//   ....[22]....
        /*0a60*/ 	.word	0x000018e0
        /*0a64*/ 	.word	0x00000007
        /*0a68*/ 	.word	0x00022800
        /*0a6c*/ 	.short	0x010a
        /*0a6e*/ 	.byte	0x3f
	.zero		1


	//   ....[23]....
        /*0a70*/ 	.word	0x000019b0
        /*0a74*/ 	.word	0x00000005
        /*0a78*/ 	.word	0x00022830
        /*0a7c*/ 	.short	0x010a
        /*0a7e*/ 	.byte	0x3f
	.zero		1


	//   ....[24]....
        /*0a80*/ 	.word	0x000019f0
        /*0a84*/ 	.word	0x00000005
        /*0a88*/ 	.word	0x00022830
        /*0a8c*/ 	.short	0x010a
        /*0a8e*/ 	.byte	0x3f
	.zero		1


	//   ....[25]....
        /*0a90*/ 	.word	0x00002ba0
        /*0a94*/ 	.word	0x00000004
        /*0a98*/ 	.word	0x00000000
        /*0a9c*/ 	.short	0x0101
        /*0a9e*/ 	.byte	0x3f
	.zero		1


	//   ....[26]....
        /*0aa0*/ 	.word	0x00002fd0
        /*0aa4*/ 	.word	0x00000005
        /*0aa8*/ 	.word	0x00022850
        /*0aac*/ 	.short	0x010a
        /*0aae*/ 	.byte	0x3f
	.zero		1


	//   ....[27]....
        /*0ab0*/ 	.word	0x00003010
        /*0ab4*/ 	.word	0x00000005
        /*0ab8*/ 	.word	0x00022850
        /*0abc*/ 	.short	0x010a
        /*0abe*/ 	.byte	0x3f
	.zero		1


	//   ....[28]....
        /*0ac0*/ 	.word	0x00003310
        /*0ac4*/ 	.word	0x00000005
        /*0ac8*/ 	.word	0x00000000
        /*0acc*/ 	.short	0x0101
        /*0ace*/ 	.byte	0x3f
	.zero		1


	//   ....[29]....
        /*0ad0*/ 	.word	0x00003470
        /*0ad4*/ 	.word	0x000000ff
        /*0ad8*/ 	.word	0x00022830
        /*0adc*/ 	.short	0x010a
        /*0ade*/ 	.byte	0x17
	.zero		1


	//   ....[30]....
        /*0ae0*/ 	.word	0x000034b0
        /*0ae4*/ 	.word	0x000000ff
        /*0ae8*/ 	.word	0x00022830
        /*0aec*/ 	.short	0x010a
        /*0aee*/ 	.byte	0x17
	.zero		1


	//   ....[31]....
        /*0af0*/ 	.word	0x00004390
        /*0af4*/ 	.word	0x0000009a
        /*0af8*/ 	.word	0x00000000
        /*0afc*/ 	.short	0x0101
        /*0afe*/ 	.byte	0x3f
	.zero		1


	//   ....[32]....
        /*0b00*/ 	.word	0x00004d40
        /*0b04*/ 	.word	0x000000ff
        /*0b08*/ 	.word	0x00022850
        /*0b0c*/ 	.short	0x010a
        /*0b0e*/ 	.byte	0x17
	.zero		1


	//   ....[33]....
        /*0b10*/ 	.word	0x00004d80
        /*0b14*/ 	.word	0x000000ff
        /*0b18*/ 	.word	0x00022850
        /*0b1c*/ 	.short	0x010a
        /*0b1e*/ 	.byte	0x17
	.zero		1


	//   ....[34]....
        /*0b20*/ 	.word	0x00005060
        /*0b24*/ 	.word	0x000000ba
        /*0b28*/ 	.word	0x00000000
        /*0b2c*/ 	.short	0x0101
        /*0b2e*/ 	.byte	0x3f
	.zero		1


	//   ....[35]....
        /*0b30*/ 	.word	0x00007530
        /*0b34*/ 	.word	0x00000000
        /*0b38*/ 	.word	0x00000000
        /*0b3c*/ 	.short	0x0101
        /*0b3e*/ 	.byte	0x3f
	.zero		1


	//   ....[36]....
        /*0b40*/ 	.word	0x0000a1b0
        /*0b44*/ 	.word	0x00000000
        /*0b48*/ 	.word	0x00022840
        /*0b4c*/ 	.short	0x010a
        /*0b4e*/ 	.byte	0x3f
	.zero		1


	//   ....[37]....
        /*0b50*/ 	.word	0x0000af50
        /*0b54*/ 	.word	0x00000008
        /*0b58*/ 	.word	0x00022800
        /*0b5c*/ 	.short	0x0107
        /*0b5e*/ 	.byte	0x3f
	.zero		1


	//   ....[38]....
        /*0b60*/ 	.word	0x0000b050
        /*0b64*/ 	.word	0x00000002
        /*0b68*/ 	.word	0x00022800
        /*0b6c*/ 	.short	0x0101
        /*0b6e*/ 	.byte	0x3f
	.zero		1


	//   ....[39]....
        /*0b70*/ 	.word	0x0000b070
        /*0b74*/ 	.word	0x00000002
        /*0b78*/ 	.word	0x00022820
        /*0b7c*/ 	.short	0x010a
        /*0b7e*/ 	.byte	0x3f
	.zero		1


	//   ....[40]....
        /*0b80*/ 	.word	0x0000b180
        /*0b84*/ 	.word	0x00000002
        /*0b88*/ 	.word	0x00022860
        /*0b8c*/ 	.short	0x010a
        /*0b8e*/ 	.byte	0x3f
	.zero		1


	//   ....[41]....
        /*0b90*/ 	.word	0x0000ba90
        /*0b94*/ 	.word	0x00000003
        /*0b98*/ 	.word	0x00022840
        /*0b9c*/ 	.short	0x010a
        /*0b9e*/ 	.byte	0x3f
	.zero		1


	//   ....[42]....
        /*0ba0*/ 	.word	0x0000bcf0
        /*0ba4*/ 	.word	0x00000003
        /*0ba8*/ 	.word	0x00022860
        /*0bac*/ 	.short	0x010a
        /*0bae*/ 	.byte	0x3f
	.zero		1


	//   ....[43]....
        /*0bb0*/ 	.word	0x0000c590
        /*0bb4*/ 	.word	0x00000002
        /*0bb8*/ 	.word	0x00022840
        /*0bbc*/ 	.short	0x010a
        /*0bbe*/ 	.byte	0x3f
	.zero		1


	//   ....[44]....
        /*0bc0*/ 	.word	0x0000c7e0
        /*0bc4*/ 	.word	0x00000002
        /*0bc8*/ 	.word	0x00022860
        /*0bcc*/ 	.short	0x010a
        /*0bce*/ 	.byte	0x3f
	.zero		1


	//   ....[45]....
        /*0bd0*/ 	.word	0x0000cff0
        /*0bd4*/ 	.word	0x00000002
        /*0bd8*/ 	.word	0x00022840
        /*0bdc*/ 	.short	0x010a
        /*0bde*/ 	.byte	0x3f
	.zero		1


	//   ....[46]....
        /*0be0*/ 	.word	0x0000d250
        /*0be4*/ 	.word	0x00000002
        /*0be8*/ 	.word	0x00022860
        /*0bec*/ 	.short	0x010a
        /*0bee*/ 	.byte	0x3f
	.zero		1


	//   ....[47]....
        /*0bf0*/ 	.word	0x0000e490
        /*0bf4*/ 	.word	0x00000000
        /*0bf8*/ 	.word	0x00022820
        /*0bfc*/ 	.short	0x010a
        /*0bfe*/ 	.byte	0x3f
	.zero		1


	//   ....[48]....
        /*0c00*/ 	.word	0x0000e650
        /*0c04*/ 	.word	0x00000006
        /*0c08*/ 	.word	0x00000000
        /*0c0c*/ 	.short	0x010a
        /*0c0e*/ 	.byte	0x3f
	.zero		1


	//   ....[49]....
        /*0c10*/ 	.word	0x0000e6c0
        /*0c14*/ 	.word	0x00000007
        /*0c18*/ 	.word	0x00000000
        /*0c1c*/ 	.short	0x010a
        /*0c1e*/ 	.byte	0x3f
	.zero		1


	//   ....[50]....
        /*0c20*/ 	.word	0x0000e730
        /*0c24*/ 	.word	0x00000004
        /*0c28*/ 	.word	0x00000000
        /*0c2c*/ 	.short	0x010a
        /*0c2e*/ 	.byte	0x3f
	.zero		1


	//   ....[51]....
        /*0c30*/ 	.word	0x0000e760
        /*0c34*/ 	.word	0x00000003
        /*0c38*/ 	.word	0x00000000
        /*0c3c*/ 	.short	0x010a
        /*0c3e*/ 	.byte	0x3f
	.zero		1


	//   ....[52]....
        /*0c40*/ 	.word	0x0000e7c0
        /*0c44*/ 	.word	0x00000007
        /*0c48*/ 	.word	0x00022800
        /*0c4c*/ 	.short	0x010a
        /*0c4e*/ 	.byte	0x3f
	.zero		1


	//   ....[53]....
        /*0c50*/ 	.word	0x0000e810
        /*0c54*/ 	.word	0x00000005
        /*0c58*/ 	.word	0x00022830
        /*0c5c*/ 	.short	0x010a
        /*0c5e*/ 	.byte	0x3f
	.zero		1


	//   ....[54]....
        /*0c60*/ 	.word	0x0000e860
        /*0c64*/ 	.word	0x00000005
        /*0c68*/ 	.word	0x00022850
        /*0c6c*/ 	.short	0x010a
        /*0c6e*/ 	.byte	0x3f
	.zero		1


	//   ....[55]....
        /*0c70*/ 	.word	0x0000e8c0
        /*0c74*/ 	.word	0x00000000
        /*0c78*/ 	.word	0x00022830
        /*0c7c*/ 	.short	0x010a
        /*0c7e*/ 	.byte	0x3f
	.zero		1


	//   ....[56]....
        /*0c80*/ 	.word	0x0000e910
        /*0c84*/ 	.word	0x000000ba
        /*0c88*/ 	.word	0x00022850
        /*0c8c*/ 	.short	0x010a
        /*0c8e*/ 	.byte	0x3f
	.zero		1


	//   ....[57]....
        /*0c90*/ 	.word	0x0000eab0
        /*0c94*/ 	.word	0x00000000
        /*0c98*/ 	.word	0x00022840
        /*0c9c*/ 	.short	0x010a
        /*0c9e*/ 	.byte	0x3f
	.zero		1


	//   ....[58]....
        /*0ca0*/ 	.word	0x0000f550
        /*0ca4*/ 	.word	0x00000002
        /*0ca8*/ 	.word	0x00022820
        /*0cac*/ 	.short	0x010a
        /*0cae*/ 	.byte	0x3f
	.zero		1


	//   ....[59]....
        /*0cb0*/ 	.word	0x0000f5a0
        /*0cb4*/ 	.word	0x00000002
        /*0cb8*/ 	.word	0x00022860
        /*0cbc*/ 	.short	0x010a
        /*0cbe*/ 	.byte	0x3f
	.zero		1


	//   ....[60]....
        /*0cc0*/ 	.word	0x0000f5f0
        /*0cc4*/ 	.word	0x00000003
        /*0cc8*/ 	.word	0x00022840
        /*0ccc*/ 	.short	0x010a
        /*0cce*/ 	.byte	0x3f
	.zero		1


	//   ....[61]....
        /*0cd0*/ 	.word	0x0000f640
        /*0cd4*/ 	.word	0x00000003
        /*0cd8*/ 	.word	0x00022860
        /*0cdc*/ 	.short	0x010a
        /*0cde*/ 	.byte	0x3f
	.zero		1


	//   ....[62]....
        /*0ce0*/ 	.word	0x0000f690
        /*0ce4*/ 	.word	0x00000002
        /*0ce8*/ 	.word	0x00022840
        /*0cec*/ 	.short	0x010a
        /*0cee*/ 	.byte	0x3f
	.zero		1


	//   ....[63]....
        /*0cf0*/ 	.word	0x0000f6e0
        /*0cf4*/ 	.word	0x00000002
        /*0cf8*/ 	.word	0x00022860
        /*0cfc*/ 	.short	0x010a
        /*0cfe*/ 	.byte	0x3f
	.zero		1


	//   ....[64]....
        /*0d00*/ 	.word	0x0000f730
        /*0d04*/ 	.word	0x00000002
        /*0d08*/ 	.word	0x00022840
        /*0d0c*/ 	.short	0x010a
        /*0d0e*/ 	.byte	0x3f
	.zero		1


	//   ....[65]....
        /*0d10*/ 	.word	0x0000f780
        /*0d14*/ 	.word	0x00000002
        /*0d18*/ 	.word	0x00022860
        /*0d1c*/ 	.short	0x010a
        /*0d1e*/ 	.byte	0x3f
	.zero		1


	//   ....[66]....
        /*0d20*/ 	.word	0x00010110
        /*0d24*/ 	.word	0x00000000
        /*0d28*/ 	.word	0x00022820
        /*0d2c*/ 	.short	0x010a
        /*0d2e*/ 	.byte	0x3f
	.zero		1


	//   ....[67]....
        /*0d30*/ 	.word	0x000102b0
        /*0d34*/ 	.word	0x00000006
        /*0d38*/ 	.word	0x00000000
        /*0d3c*/ 	.short	0x010a
        /*0d3e*/ 	.byte	0x3f
	.zero		1


	//   ....[68]....
        /*0d40*/ 	.word	0x00010300
        /*0d44*/ 	.word	0x00000007
        /*0d48*/ 	.word	0x00000000
        /*0d4c*/ 	.short	0x010a
        /*0d4e*/ 	.byte	0x3f
	.zero		1


	//   ....[69]....
        /*0d50*/ 	.word	0x00010350
        /*0d54*/ 	.word	0x00000004
        /*0d58*/ 	.word	0x00000000
        /*0d5c*/ 	.short	0x010a
        /*0d5e*/ 	.byte	0x3f
	.zero		1


	//----- nvinfo : EIATTR_NUM_MBARRIERS
	.align		4
.L_1213:
        /*0d60*/ 	.byte	0x03, 0x38
        /*0d62*/ 	.short	0x0016


	//----- nvinfo : EIATTR_EXIT_INSTR_OFFSETS
	.align		4
        /*0d64*/ 	.byte	0x04, 0x1c
        /*0d66*/ 	.short	(.L_1215 - .L_1214)


	//   ....[0]....
.L_1214:
        /*0d68*/ 	.word	0x00000a80


	//   ....[1]....
        /*0d6c*/ 	.word	0x000088c0


	//   ....[2]....
        /*0d70*/ 	.word	0x0000e7b0


	//----- nvinfo : EIATTR_MAX_THREADS
	.align		4
.L_1215:
        /*0d74*/ 	.byte	0x04, 0x05
        /*0d76*/ 	.short	(.L_1217 - .L_1216)
.L_1216:
        /*0d78*/ 	.word	0x00000180
        /*0d7c*/ 	.word	0x00000001
        /*0d80*/ 	.word	0x00000001


	//----- nvinfo : EIATTR_CRS_STACK_SIZE
	.align		4
.L_1217:
        /*0d84*/ 	.byte	0x04, 0x1e
        /*0d86*/ 	.short	(.L_1219 - .L_1218)
.L_1218:
        /*0d88*/ 	.word	0x00000000


	//----- nvinfo : EIATTR_CBANK_PARAM_SIZE
	.align		4
.L_1219:
        /*0d8c*/ 	.byte	0x03, 0x19
        /*0d8e*/ 	.short	0x0af0


	//----- nvinfo : EIATTR_PARAM_CBANK
	.align		4
        /*0d90*/ 	.byte	0x04, 0x0a
        /*0d92*/ 	.short	(.L_1221 - .L_1220)
	.align		4
.L_1220:
        /*0d94*/ 	.word	index@(.nv.constant0._ZN7cutlass13device_kernelIN5flash11enable_sm90INS1_16FlashAttnFwdSm90INS1_25CollectiveMainloopFwdSm90ILi2EN4cute5tupleIJNS5_1CILi1EEES8_S8_EEENS6_IJNS7_ILi128EEENS7_ILi96EEENS7_ILi64EEEEEELi256ENS_6half_tEfNS_4arch4Sm90ELb0ELb0ELb0ELb1ELb0ELb0ELb0ELb1ELb0ELb1ELb0ELb0EEENS1_21CollectiveEpilogueFwdINS6_IJSA_NS7_ILi256EEESB_EEES9_SE_SG_Li256ELb1ELb1ELb0ELb0EEENS1_36VarlenDynamicPersistentTileSchedulerILi128ELi96ELi256ELi128ELb0ELb1ELb1ELb0ELb1ELb1EEEEEEEEEvNT_6ParamsE)
        /*0d98*/ 	.short	0x0210
        /*0d9a*/ 	.short	0x0af0


	//----- nvinfo : EIATTR_SW_WAR
	.align		4
.L_1221:
        /*0d9c*/ 	.byte	0x04, 0x36
        /*0d9e*/ 	.short	(.L_1223 - .L_1222)
.L_1222:
        /*0da0*/ 	.word	0x00000008
.L_1223:


//--------------------- .nv.info._ZN7cutlass13device_kernelIN5flash11enable_sm90INS1_16FlashAttnFwdSm90INS1_25CollectiveMainloopFwdSm90ILi2EN4cute5tupleIJNS5_1CILi1EEES8_S8_EEENS6_IJNS7_ILi128EEENS7_ILi96EEENS7_ILi64EEEEEELi256ENS_6half_tEfNS_4arch4Sm90ELb0ELb0ELb0ELb1ELb0ELb1ELb0ELb1ELb0ELb1ELb0ELb0EEENS1_21CollectiveEpilogueFwdINS6_IJSA_NS7_ILi256EEESB_EEES9_SE_SG_Li256ELb1ELb1ELb0ELb0EEENS1_36VarlenDynamicPersistentTileSchedulerILi128ELi96ELi256ELi128ELb0ELb1ELb1ELb0ELb1ELb1EEEEEEEEEvNT_6ParamsE --------------------------
	.section	.nv.info._ZN7cutlass13device_kernelIN5flash11enable_sm90INS1_16FlashAttnFwdSm90INS1_25CollectiveMainloopFwdSm90ILi2EN4cute5tupleIJNS5_1CILi1EEES8_S8_EEENS6_IJNS7_ILi128EEENS7_ILi96EEENS7_ILi64EEEEEELi256ENS_6half_tEfNS_4arch4Sm90ELb0ELb0ELb0ELb1ELb0ELb1ELb0ELb1ELb0ELb1ELb0ELb0EEENS1_21CollectiveEpilogueFwdINS6_IJSA_NS7_ILi256EEESB_EEES9_SE_SG_Li256ELb1ELb1ELb0ELb0EEENS1_36VarlenDynamicPersistentTileSchedulerILi128ELi96ELi256ELi128ELb0ELb1ELb1ELb0ELb1ELb1EEEEEEEEEvNT_6ParamsE,"",@"SHT_CUDA_INFO"
	.sectionflags	@""
	.align	4


	//----- nvinfo : EIATTR_CUDA_API_VERSION
	.align		4
        /*0000*/ 	.byte	0x04, 0x37
        /*0002*/ 	.short	(.L_1225 - .L_1224)
.L_1224:
        /*0004*/ 	.word	0x00000082


	//----- nvinfo : EIATTR_KPARAM_INFO
	.align		4
.L_1225:
        /*0008*/ 	.byte	0x04, 0x17
        /*000a*/ 	.short	(.L_1227 - .L_1226)
.L_1226:
        /*000c*/ 	.word	0x00000000
        /*0010*/ 	.short	0x0000
        /*0012*/ 	.short	0x0070
        /*0014*/ 	.byte	0x00, 0xf0, 0x01, 0x2a


	//----- nvinfo : EIATTR_SPARSE_MMA_MASK
	.align		4
.L_1227:
        /*0018*/ 	.byte	0x03, 0x50
        /*001a*/ 	.short	0x0000


	//----- nvinfo : EIATTR_MAXREG_COUNT
	.align		4
        /*001c*/ 	.byte	0x03, 0x1b
        /*001e*/ 	.short	0x00a8


	//----- nvinfo : EIATTR_NUM_BARRIERS
	.align		4
        /*0020*/ 	.byte	0x02, 0x4c
        /*0022*/ 	.byte	0x10
	.zero		1


	//----- nvinfo : EIATTR_EXTERNS
	.align		4
        /*0024*/ 	.byte	0x04, 0x0f
        /*0026*/ 	.short	(.L_1229 - .L_1228)


	//   ....[0]....
	.align		4
.L_1228:
        /*0028*/ 	.word	index@(__assertfail)


	//----- nvinfo : EIATTR_ANNOTATIONS
	.align		4
.L_1229:
        /*002c*/ 	.byte	0x04, 0x55
        /*002e*/ 	.short	(.L_1231 - .L_1230)


	//   ....[0]....
.L_1230:
        /* <DEDUP_REMOVED lines=91> */


	//----- nvinfo : EIATTR_MERCURY_ISA_VERSION
	.align		4
.L_1231:
        /*05d0*/ 	.byte	0x03, 0x5f
        /*05d2*/ 	.short	0x0101


	//----- nvinfo : EIATTR_UNUSED_LOAD_BYTE_OFFSET
	.align		4
        /*05d4*/ 	.byte	0x04, 0x44
        /*05d6*/ 	.short	(.L_1233 - .L_1232)


	//   ....[0]....
.L_1232:
        /*05d8*/ 	.word	0x00000ac0
        /*05dc*/ 	.word	0x0000fff0


	//   ....[1]....
        /*05e0*/ 	.word	0x0000c490
        /*05e4*/ 	.word	0x0000fff0


	//----- nvinfo : EIATTR_INT_WARP_WIDE_INSTR_OFFSETS
	.align		4
.L_1233:
        /*05e8*/ 	.byte	0x04, 0x31
        /*05ea*/ 	.short	(.L_1235 - .L_1234)


	//   ....[0]....
.L_1234:
        /*05ec*/ 	.word	0x00000180


	//   ....[1]....
        /*05f0*/ 	.word	0x00000220


	//   ....[2]....
        /*05f4*/ 	.word	0x00000290


	//   ....[3]....
        /*05f8*/ 	.word	0x00011850


	//   ....[4]....
        /*05fc*/ 	.word	0x000118e0


	//   ....[5]....
        /*0600*/ 	.word	0x00015880


	//   ....[6]....
        /*0604*/ 	.word	0x00015910


	//----- nvinfo : EIATTR_COOP_GROUP_MASK_REGIDS
	.align		4
.L_1235:
        /*0608*/ 	.byte	0x04, 0x29
        /*060a*/ 	.short	(.L_1237 - .L_1236)


	//   ....[0]....
.L_1236:
        /*060c*/ 	.word	0xffffffff


	//   ....[1]....
        /*0610*/ 	.word	0xffffffff


	//   ....[2]....
        /*0614*/ 	.word	0xffffffff


	//   ....[3]....
        /*0618*/ 	.word	0xffffffff


	//   ....[4]....
        /*061c*/ 	.word	0xffffffff


	//   ....[5]....
        /*0620*/ 	.word	0xffffffff


	//   ....[6]....
        /*0624*/ 	.word	0xffffffff


	//   ....[7]....
        /*0628*/ 	.word	0xffffffff


	//   ....[8]....
        /*062c*/ 	.word	0xffffffff


	//   ....[9]....
        /*0630*/ 	.word	0xffffffff


	//   ....[10]....
        /*0634*/ 	.word	0xffffffff


	//   ....[11]....
        /*0638*/ 	.word	0xffffffff


	//   ....[12]....
        /*063c*/ 	.word	0xffffffff


	//   ....[13]....
        /*0640*/ 	.word	0xffffffff


	//   ....[14]....
        /*0644*/ 	.word	0xffffffff


	//   ....[15]....
        /*0648*/ 	.word	0xffffffff


	//   ....[16]....
        /*064c*/ 	.word	0xffffffff


	//   ....[17]....
        /*0650*/ 	.word	0xffffffff


	//   ....[18]....
        /*0654*/ 	.word	0xffffffff


	//   ....[19]....
        /*0658*/ 	.word	0xffffffff


	//   ....[20]....
        /*065c*/ 	.word	0xffffffff


	//   ....[21]....
        /*0660*/ 	.word	0xffffffff


	//   ....[22]....
        /*0664*/ 	.word	0xffffffff


	//   ....[23]....
        /*0668*/ 	.word	0xffffffff


	//   ....[24]....
        /*066c*/ 	.word	0xffffffff


	//   ....[25]....
        /*0670*/ 	.word	0xffffffff


	//   ....[26]....
        /*0674*/ 	.word	0xffffffff


	//   ....[27]....
        /*0678*/ 	.word	0xffffffff


	//   ....[28]....
        /*067c*/ 	.word	0xffffffff


	//   ....[29]....
        /*0680*/ 	.word	0xffffffff


	//   ....[30]....
        /*0684*/ 	.word	0xffffffff


	//   ....[31]....
        /*0688*/ 	.word	0xffffffff


	//   ....[32]....
        /*068c*/ 	.word	0xffffffff


	//   ....[33]....
        /*0690*/ 	.word	0xffffffff


	//   ....[34]....
        /*0694*/ 	.word	0xffffffff


	//   ....[35]....
        /*0698*/ 	.word	0xffffffff


	//   ....[36]....
        /*069c*/ 	.word	0xffffffff


	//   ....[37]....
        /*06a0*/ 	.word	0xffffffff


	//   ....[38]....
        /*06a4*/ 	.word	0xffffffff


	//   ....[39]....
        /*06a8*/ 	.word	0xffffffff


	//   ....[40]....
        /*06ac*/ 	.word	0xffffffff


	//   ....[41]....
        /*06b0*/ 	.word	0xffffffff


	//   ....[42]....
        /*06b4*/ 	.word	0xffffffff


	//   ....[43]....
        /*06b8*/ 	.word	0xffffffff


	//   ....[44]....
        /*06bc*/ 	.word	0xffffffff


	//   ....[45]....
        /*06c0*/ 	.word	0xffffffff


	//   ....[46]....
        /*06c4*/ 	.word	0xffffffff


	//   ....[47]....
        /*06c8*/ 	.word	0xffffffff


	//   ....[48]....
        /*06cc*/ 	.word	0xffffffff


	//   ....[49]....
        /*06d0*/ 	.word	0xffffffff


	//   ....[50]....
        /*06d4*/ 	.word	0xffffffff


	//   ....[51]....
        /*06d8*/ 	.word	0xffffffff


	//   ....[52]....
        /*06dc*/ 	.word	0xffffffff


	//   ....[53]....
        /*06e0*/ 	.word	0xffffffff


	//   ....[54]....
        /*06e4*/ 	.word	0xffffffff


	//   ....[55]....
        /*06e8*/ 	.word	0xffffffff


	//   ....[56]....
        /*06ec*/ 	.word	0xffffffff


	//   ....[57]....
        /*06f0*/ 	.word	0xffffffff


	//   ....[58]....
        /*06f4*/ 	.word	0xffffffff


	//   ....[59]....
        /*06f8*/ 	.word	0xffffffff


	//   ....[60]....
        /*06fc*/ 	.word	0xffffffff


	//   ....[61]....
        /*0700*/ 	.word	0xffffffff


	//   ....[62]....
        /*0704*/ 	.word	0xffffffff


	//   ....[63]....
        /*0708*/ 	.word	0xffffffff


	//   ....[64]....
        /*070c*/ 	.word	0xffffffff


	//   ....[65]....
        /*0710*/ 	.word	0xffffffff


	//   ....[66]....
        /*0714*/ 	.word	0xffffffff


	//   ....[67]....
        /*0718*/ 	.word	0xffffffff


	//   ....[68]....
        /*071c*/ 	.word	0xffffffff


	//   ....[69]....
        /*0720*/ 	.word	0xffffffff


	//   ....[70]....
        /*0724*/ 	.word	0xffffffff


	//   ....[71]....
        /*0728*/ 	.word	0xffffffff


	//   ....[72]....
        /*072c*/ 	.word	0xffffffff


	//   ....[73]....
        /*0730*/ 	.word	0xffffffff


	//   ....[74]....
        /*0734*/ 	.word	0xffffffff


	//   ....[75]....
        /*0738*/ 	.word	0xffffffff


	//   ....[76]....
        /*073c*/ 	.word	0xffffffff


	//   ....[77]....
        /*0740*/ 	.word	0xffffffff


	//   ....[78]....
        /*0744*/ 	.word	0xffffffff


	//   ....[79]....
        /*0748*/ 	.word	0xffffffff


	//   ....[80]....
        /*074c*/ 	.word	0xffffffff


	//   ....[81]....
        /*0750*/ 	.word	0xffffffff


	//   ....[82]....
        /*0754*/ 	.word	0xffffffff


	//   ....[83]....
        /*0758*/ 	.word	0xffffffff


	//   ....[84]....
        /*075c*/ 	.word	0xffffffff


	//   ....[85]....
        /*0760*/ 	.word	0xffffffff


	//   ....[86]....
        /*0764*/ 	.word	0xffffffff


	//   ....[87]....
        /*0768*/ 	.word	0xffffffff


	//   ....[88]....
        /*076c*/ 	.word	0xffffffff


	//   ....[89]....
        /*0770*/ 	.word	0xffffffff


	//   ....[90]....
        /*0774*/ 	.word	0xffffffff


	//   ....[91]....
        /*0778*/ 	.word	0xffffffff


	//   ....[92]....
        /*077c*/ 	.word	0xffffffff


	//   ....[93]....
        /*0780*/ 	.word	0xffffffff


	//   ....[94]....
        /*0784*/ 	.word	0xffffffff


	//   ....[95]....
        /*0788*/ 	.word	0xffffffff


	//   ....[96]....
        /*078c*/ 	.word	0xffffffff


	//   ....[97]....
        /*0790*/ 	.word	0xffffffff


	//   ....[98]....
        /*0794*/ 	.word	0xffffffff


	//   ....[99]....
        /*0798*/ 	.word	0xffffffff


	//   ....[100]....
        /*079c*/ 	.word	0x0500000f


	//   ....[101]....
        /*07a0*/ 	.word	0x0500000f


	//   ....[102]....
        /*07a4*/ 	.word	0x0500000f


	//   ....[103]....
        /*07a8*/ 	.word	0x0500000f


	//   ....[104]....
        /*07ac*/ 	.word	0x0500000f


	//   ....[105]....
        /*07b0*/ 	.word	0x0500000f


	//   ....[106]....
        /*07b4*/ 	.word	0x0500000f


	//   ....[107]....
        /*07b8*/ 	.word	0x0500000f


	//   ....[108]....
        /*07bc*/ 	.word	0x0500000f


	//   ....[109]....
        /*07c0*/ 	.word	0x0500000f


	//   ....[110]....
        /*07c4*/ 	.word	0x0500000f


	//   ....[111]....
        /*07c8*/ 	.word	0x0500000f


	//   ....[112]....
        /*07cc*/ 	.word	0x0500000f


	//   ....[113]....
        /*07d0*/ 	.word	0x0500000f


	//   ....[114]....
        /*07d4*/ 	.word	0x0500000f


	//   ....[115]....
        /*07d8*/ 	.word	0x0500000f


	//   ....[116]....
        /*07dc*/ 	.word	0x0500000f


	//   ....[117]....
        /*07e0*/ 	.word	0x0500000f


	//   ....[118]....
        /*07e4*/ 	.word	0x0500000f


	//   ....[119]....
        /*07e8*/ 	.word	0x0500000f


	//   ....[120]....
        /*07ec*/ 	.word	0x0500000f


	//   ....[121]....
        /*07f0*/ 	.word	0x0500000f


	//   ....[122]....
        /*07f4*/ 	.word	0x0500000f


	//   ....[123]....
        /*07f8*/ 	.word	0x0500000f


	//   ....[124]....
        /*07fc*/ 	.word	0x0500000f


	//   ....[125]....
        /*0800*/ 	.word	0x0500000f


	//   ....[126]....
        /*0804*/ 	.word	0x0500000f


	//   ....[127]....
        /*0808*/ 	.word	0x0500000f


	//   ....[128]....
        /*080c*/ 	.word	0x0500000f


	//   ....[129]....
        /*0810*/ 	.word	0x0500000f


	//   ....[130]....
        /*0814*/ 	.word	0x0500000f


	//   ....[131]....
        /*0818*/ 	.word	0x0500000f


	//   ....[132]....
        /*081c*/ 	.word	0x0500000f


	//   ....[133]....
        /*0820*/ 	.word	0x0500000f


	//   ....[134]....
        /*0824*/ 	.word	0x0500000f


	//   ....[135]....
        /*0828*/ 	.word	0x0500000f


	//   ....[136]....
        /*082c*/ 	.word	0x0500000f


	//   ....[137]....
        /*0830*/ 	.word	0x0500000f


	//   ....[138]....
        /*0834*/ 	.word	0x0500000f


	//   ....[139]....
        /*0838*/ 	.word	0x0500000f


	//   ....[140]....
        /*083c*/ 	.word	0x0500000f


	//   ....[141]....
        /*0840*/ 	.word	0x0500000f


	//   ....[142]....
        /*0844*/ 	.word	0x0500000f


	//   ....[143]....
        /*0848*/ 	.word	0x0500000f


	//   ....[144]....
        /*084c*/ 	.word	0x0500000f


	//   ....[145]....
        /*0850*/ 	.word	0x0500000f


	//   ....[146]....
        /*0854*/ 	.word	0x0500000f


	//   ....[147]....
        /*0858*/ 	.word	0x0500000f


	//   ....[148]....
        /*085c*/ 	.word	0x0500000f


	//   ....[149]....
        /*0860*/ 	.word	0x0500000f


	//   ....[150]....
        /*0864*/ 	.word	0x0500000f


	//   ....[151]....
        /*0868*/ 	.word	0x0500000f


	//   ....[152]....
        /*086c*/ 	.word	0x0500000f


	//----- nvinfo : EIATTR_COOP_GROUP_INSTR_OFFSETS
	.align		4
.L_1237:
        /*0870*/ 	.byte	0x04, 0x28
        /*0872*/ 	.short	(.L_1239 - .L_1238)


	//   ....[0]....
.L_1238:
        /*0874*/ 	.word	0x00000060


	//   ....[1]....
        /*0878*/ 	.word	0x00000190


	//   ....[2]....
        /*087c*/ 	.word	0x00000240


	//   ....[3]....
        /*0880*/ 	.word	0x00000400


	//   ....[4]....
        /*0884*/ 	.word	0x00000560


	//   ....[5]....
        /*0888*/ 	.word	0x00000680


	//   ....[6]....
        /*088c*/ 	.word	0x000007e0


	//   ....[7]....
        /*0890*/ 	.word	0x00005a80


	//   ....[8]....
        /*0894*/ 	.word	0x00006020


	//   ....[9]....
        /*0898*/ 	.word	0x00006030


	//   ....[10]....
        /*089c*/ 	.word	0x00006040


	//   ....[11]....
        /*08a0*/ 	.word	0x00006050


	//   ....[12]....
        /*08a4*/ 	.word	0x00007000


	//   ....[13]....
        /*08a8*/ 	.word	0x00007010


	//   ....[14]....
        /*08ac*/ 	.word	0x00007020


	//   ....[15]....
        /*08b0*/ 	.word	0x00007030


	//   ....[16]....
        /*08b4*/ 	.word	0x000089a0


	//   ....[17]....
        /*08b8*/ 	.word	0x000089d0


	//   ....[18]....
        /*08bc*/ 	.word	0x00008df0


	//   ....[19]....
        /*08c0*/ 	.word	0x00008e50


	//   ....[20]....
        /*08c4*/ 	.word	0x0000a050


	//   ....[21]....
        /*08c8*/ 	.word	0x0000a070


	//   ....[22]....
        /*08cc*/ 	.word	0x0000a8b0


	//   ....[23]....
        /*08d0*/ 	.word	0x0000a940


	//   ....[24]....
        /*08d4*/ 	.word	0x0000ba10


	//   ....[25]....
        /*08d8*/ 	.word	0x0000ba70


	//   ....[26]....
        /*08dc*/ 	.word	0x0000bac0


	//   ....[27]....
        /*08e0*/ 	.word	0x0000baf0


	//   ....[28]....
        /*08e4*/ 	.word	0x0000d480


	//   ....[29]....
        /*08e8*/ 	.word	0x0000d4e0


	//   ....[30]....
        /*08ec*/ 	.word	0x0000d520


	//   ....[31]....
        /*08f0*/ 	.word	0x0000d550


	//   ....[32]....
        /*08f4*/ 	.word	0x0000dda0


	//   ....[33]....
        /*08f8*/ 	.word	0x0000dde0


	//   ....[34]....
        /*08fc*/ 	.word	0x0000df50


	//   ....[35]....
        /*0900*/ 	.word	0x0000df70


	//   ....[36]....
        /*0904*/ 	.word	0x0000e0b0


	//   ....[37]....
        /*0908*/ 	.word	0x0000e0d0


	//   ....[38]....
        /*090c*/ 	.word	0x0000e220


	//   ....[39]....
        /*0910*/ 	.word	0x0000e240


	//   ....[40]....
        /*0914*/ 	.word	0x0000eaa0


	//   ....[41]....
        /*0918*/ 	.word	0x0000eab0


	//   ....[42]....
        /*091c*/ 	.word	0x0000ec90


	//   ....[43]....
        /*0920*/ 	.word	0x0000eca0


	//   ....[44]....
        /*0924*/ 	.word	0x0000ee70


	//   ....[45]....
        /*0928*/ 	.word	0x0000ee80


	//   ....[46]....
        /*092c*/ 	.word	0x0000f050


	//   ....[47]....
        /*0930*/ 	.word	0x0000f060


	//   ....[48]....
        /*0934*/ 	.word	0x0000f280


	//   ....[49]....
        /*0938*/ 	.word	0x0000f470


	//   ....[50]....
        /*093c*/ 	.word	0x0000f4a0


	//   ....[51]....
        /*0940*/ 	.word	0x0000f4d0


	//   ....[52]....
        /*0944*/ 	.word	0x0000f500


	//   ....[53]....
        /*0948*/ 	.word	0x0000f530


	//   ....[54]....
        /*094c*/ 	.word	0x0000f560


	//   ....[55]....
        /*0950*/ 	.word	0x0000f6d0


	//   ....[56]....
        /*0954*/ 	.word	0x0000f700


	//   ....[57]....
        /*0958*/ 	.word	0x0000f730


	//   ....[58]....
        /*095c*/ 	.word	0x0000f760


	//   ....[59]....
        /*0960*/ 	.word	0x0000f790


	//   ....[60]....
        /*0964*/ 	.word	0x0000f7c0


	//   ....[61]....
        /*0968*/ 	.word	0x0000f860


	//   ....[62]....
        /*096c*/ 	.word	0x0000f890


	//   ....[63]....
        /*0970*/ 	.word	0x0000f920


	//   ....[64]....
        /*0974*/ 	.word	0x00010470


	//   ....[65]....
        /*0978*/ 	.word	0x00011e60


	//   ....[66]....
        /*097c*/ 	.word	0x00012a20


	//   ....[67]....
        /*0980*/ 	.word	0x00012a30


	//   ....[68]....
        /*0984*/ 	.word	0x00012ad0


	//   ....[69]....
        /*0988*/ 	.word	0x00012ae0


	//   ....[70]....
        /*098c*/ 	.word	0x00012b60


	//   ....[71]....
        /*0990*/ 	.word	0x00012b70


	//   ....[72]....
        /*0994*/ 	.word	0x00012bf0


	//   ....[73]....
        /*0998*/ 	.word	0x00012c00


	//   ....[74]....
        /*099c*/ 	.word	0x00012c80


	//   ....[75]....
        /*09a0*/ 	.word	0x00012c90


	//   ....[76]....
        /*09a4*/ 	.word	0x00012d10


	//   ....[77]....
        /*09a8*/ 	.word	0x00012d20


	//   ....[78]....
        /*09ac*/ 	.word	0x00012da0


	//   ....[79]....
        /*09b0*/ 	.word	0x00012db0


	//   ....[80]....
        /*09b4*/ 	.word	0x00012e00


	//   ....[81]....
        /*09b8*/ 	.word	0x00012e20


	//   ....[82]....
        /*09bc*/ 	.word	0x00015b10


	//   ....[83]....
        /*09c0*/ 	.word	0x00015b70


	//   ....[84]....
        /*09c4*/ 	.word	0x00015ba0


	//   ....[85]....
        /*09c8*/ 	.word	0x00015bd0


	//   ....[86]....
        /*09cc*/ 	.word	0x00015c00


	//   ....[87]....
        /*09d0*/ 	.word	0x00015c30


	//   ....[88]....
        /*09d4*/ 	.word	0x00015c60


	//   ....[89]....
        /*09d8*/ 	.word	0x00015c70


	//   ....[90]....
        /*09dc*/ 	.word	0x00015df0


	//   ....[91]....
        /*09e0*/ 	.word	0x00015e20


	//   ....[92]....
        /*09e4*/ 	.word	0x00015e50


	//   ....[93]....
        /*09e8*/ 	.word	0x00015e80


	//   ....[94]....
        /*09ec*/ 	.word	0x00015eb0


	//   ....[95]....
        /*09f0*/ 	.word	0x00015ee0


	//   ....[96]....
        /*09f4*/ 	.word	0x00015fa0


	//   ....[97]....
        /*09f8*/ 	.word	0x00015fc0


	//   ....[98]....
        /*09fc*/ 	.word	0x00016030


	//   ....[99]....
        /*0a00*/ 	.word	0x000164c0


	//   ....[100]....
        /*0a04*/ 	.word	0x00016900


	//   ....[101]....
        /*0a08*/ 	.word	0x000169a0


	//   ....[102]....
        /*0a0c*/ 	.word	0x00016a30


	//   ....[103]....
        /*0a10*/ 	.word	0x00016a80


	//   ....[104]....
        /*0a14*/ 	.word	0x00016ad0


	//   ....[105]....
        /*0a18*/ 	.word	0x00016bb0


	//   ....[106]....
        /*0a1c*/ 	.word	0x00016c40


	//   ....[107]....
        /*0a20*/ 	.word	0x00016c90


	//   ....[108]....
        /*0a24*/ 	.word	0x00016ce0


	//   ....[109]....
        /*0a28*/ 	.word	0x00016ef0


	//   ....[110]....
        /*0a2c*/ 	.word	0x00016f40


	//   ....[111]....
        /*0a30*/ 	.word	0x00016fd0


	//   ....[112]....
        /*0a34*/ 	.word	0x00017060


	//   ....[113]....
        /*0a38*/ 	.word	0x000170f0


	//   ....[114]....
        /*0a3c*/ 	.word	0x00017180


	//   ....[115]....
        /*0a40*/ 	.word	0x00017210


	//   ....[116]....
        /*0a44*/ 	.word	0x000172a0


	//   ....[117]....
        /*0a48*/ 	.word	0x00017360


	//   ....[118]....
        /*0a4c*/ 	.word	0x00017650


	//   ....[119]....
        /*0a50*/ 	.word	0x00017830


	//   ....[120]....
        /*0a54*/ 	.word	0x00017880


	//   ....[121]....
        /*0a58*/ 	.word	0x000178e0


	//   ....[122]....
        /*0a5c*/ 	.word	0x000179d0


	//   ....[123]....
        /*0a60*/ 	.word	0x00017a30


	//   ....[124]....
        /*0a64*/ 	.word	0x00017b20


	//   ....[125]....
        /*0a68*/ 	.word	0x00017b80


	//   ....[126]....
        /*0a6c*/ 	.word	0x00017c70


	//   ....[127]....
        /*0a70*/ 	.word	0x00017cd0


	//   ....[128]....
        /*0a74*/ 	.word	0x00017dc0


	//   ....[129]....
        /*0a78*/ 	.word	0x00017e20


	//   ....[130]....
        /*0a7c*/ 	.word	0x00017f10


	//   ....[131]....
        /*0a80*/ 	.word	0x00017f70


	//   ....[132]....
        /*0a84*/ 	.word	0x00018050


	//   ....[133]....
        /*0a88*/ 	.word	0x000180b0


	//   ....[134]....
        /*0a8c*/ 	.word	0x00018180


	//   ....[135]....
        /*0a90*/ 	.word	0x000184b0


	//   ....[136]....
        /*0a94*/ 	.word	0x00018550


	//   ....[137]....
        /*0a98*/ 	.word	0x00018670


	//   ....[138]....
        /*0a9c*/ 	.word	0x000186f0


	//   ....[139]....
        /*0aa0*/ 	.word	0x00018770


	//   ....[140]....
        /*0aa4*/ 	.word	0x000187f0


	//   ....[141]....
        /*0aa8*/ 	.word	0x00018870


	//   ....[142]....
        /*0aac*/ 	.word	0x00018900


	//   ....[143]....
        /*0ab0*/ 	.word	0x000189a0


	//   ....[144]....
        /*0ab4*/ 	.word	0x00018a40


	//   ....[145]....
        /*0ab8*/ 	.word	0x00018ac0


	//   ....[146]....
        /*0abc*/ 	.word	0x00018b40


	//   ....[147]....
        /*0ac0*/ 	.word	0x00018bc0


	//   ....[148]....
        /*0ac4*/ 	.word	0x00018c50


	//   ....[149]....
        /*0ac8*/ 	.word	0x00018cd0


	//   ....[150]....
        /*0acc*/ 	.word	0x00018d70


	//   ....[151]....
        /*0ad0*/ 	.word	0x00018e00


	//   ....[152]....
        /*0ad4*/ 	.word	0x00018f30


	//----- nvinfo : EIATTR_REG_RECONFIG
	.align		4
.L_1239:
        /*0ad8*/ 	.byte	0x01, 0x54
	.zero		2


	//----- nvinfo : EIATTR_SYSCALL_OFFSETS
	.align		4
        /*0adc*/ 	.byte	0x04, 0x46
        /*0ade*/ 	.short	(.L_1241 - .L_1240)


	//   ....[0]....
.L_1240:
        /*0ae0*/ 	.word	0x000017c0


	//   ....[1]....
        /*0ae4*/ 	.word	0x00001910


	//   ....[2]....
        /*0ae8*/ 	.word	0x00005c20


	//   ....[3]....
        /*0aec*/ 	.word	0x00005f90


	//   ....[4]....
        /*0af0*/ 	.word	0x00011a50


	//   ....[5]....
        /*0af4*/ 	.word	0x00011bb0


	//   ....[6]....
        /*0af8*/ 	.word	0x00011cb0


	//   ....[7]....
        /*0afc*/ 	.word	0x00012620


	//----- nvinfo : EIATTR_MBARRIER_INSTR_OFFSETS
	.align		4
.L_1241:
        /*0b00*/ 	.byte	0x04, 0x39
        /*0b02*/ 	.short	(.L_1243 - .L_1242)


	//   ....[0]....
.L_1242:
        /*0b04*/ 	.word	0x000002b0
        /*0b08*/ 	.word	0x000000ff
        /*0b0c*/ 	.word	0x00022800
        /*0b10*/ 	.short	0x0100
        /*0b12*/ 	.byte	0x08
	.zero		1


	//   ....[1]....
        /*0b14*/ 	.word	0x000002c0
        /*0b18*/ 	.word	0x000000ff
        /*0b1c*/ 	.word	0x00022820
        /*0b20*/ 	.short	0x0100
        /*0b22*/ 	.byte	0x08
	.zero		1


	//   ....[2]....
        /*0b24*/ 	.word	0x000003b0
        /*0b28*/ 	.word	0x000000ff
        /*0b2c*/ 	.word	0x00022830
        /*0b30*/ 	.short	0x0100
        /*0b32*/ 	.byte	0x08
	.zero		1


	//   ....[3]....
        /*0b34*/ 	.word	0x000003c0
        /*0b38*/ 	.word	0x000000ff
        /*0b3c*/ 	.word	0x00022840
        /*0b40*/ 	.short	0x0100
        /*0b42*/ 	.byte	0x08
	.zero		1


	//   ....[4]....
        /*0b44*/ 	.word	0x000003d0
        /*0b48*/ 	.word	0x000000ff
        /*0b4c*/ 	.word	0x00022838
        /*0b50*/ 	.short	0x0100
        /*0b52*/ 	.byte	0x08
	.zero		1


	//   ....[5]....
        /*0b54*/ 	.word	0x000003e0
        /*0b58*/ 	.word	0x000000ff
        /*0b5c*/ 	.word	0x00022848
        /*0b60*/ 	.short	0x0100
        /*0b62*/ 	.byte	0x08
	.zero		1


	//   ....[6]....
        /*0b64*/ 	.word	0x00000510
        /*0b68*/ 	.word	0x000000ff
        /*0b6c*/ 	.word	0x00022850
        /*0b70*/ 	.short	0x0100
        /*0b72*/ 	.byte	0x08
	.zero		1


	//   ....[7]....
        /*0b74*/ 	.word	0x00000520
        /*0b78*/ 	.word	0x000000ff
        /*0b7c*/ 	.word	0x00022860
        /*0b80*/ 	.short	0x0100
        /*0b82*/ 	.byte	0x08
	.zero		1


	//   ....[8]....
        /*0b84*/ 	.word	0x00000530
        /*0b88*/ 	.word	0x000000ff
        /*0b8c*/ 	.word	0x00022858
        /*0b90*/ 	.short	0x0100
        /*0b92*/ 	.byte	0x08
	.zero		1


	//   ....[9]....
        /*0b94*/ 	.word	0x00000540
        /*0b98*/ 	.word	0x000000ff
        /*0b9c*/ 	.word	0x00022868
        /*0ba0*/ 	.short	0x0100
        /*0ba2*/ 	.byte	0x08
	.zero		1


	//   ....[10]....
        /*0ba4*/ 	.word	0x00000630
        /*0ba8*/ 	.word	0x000000ff
        /*0bac*/ 	.word	0x00022870
        /*0bb0*/ 	.short	0x0100
        /*0bb2*/ 	.byte	0x06
	.zero		1


	//   ....[11]....
        /*0bb4*/ 	.word	0x00000640
        /*0bb8*/ 	.word	0x000000ff
        /*0bbc*/ 	.word	0x00022880
        /*0bc0*/ 	.short	0x0100
        /*0bc2*/ 	.byte	0x06
	.zero		1


	//   ....[12]....
        /*0bc4*/ 	.word	0x00000650
        /*0bc8*/ 	.word	0x000000ff
        /*0bcc*/ 	.word	0x00022878
        /*0bd0*/ 	.short	0x0100
        /*0bd2*/ 	.byte	0x06
	.zero		1


	//   ....[13]....
        /*0bd4*/ 	.word	0x00000660
        /*0bd8*/ 	.word	0x000000ff
        /*0bdc*/ 	.word	0x00022888
        /*0be0*/ 	.short	0x0100
        /*0be2*/ 	.byte	0x06
	.zero		1


	//   ....[14]....
        /*0be4*/ 	.word	0x00000790
        /*0be8*/ 	.word	0x000000ff
        /*0bec*/ 	.word	0x00022890
        /*0bf0*/ 	.short	0x0100
        /*0bf2*/ 	.byte	0x08
	.zero		1


	//   ....[15]....
        /*0bf4*/ 	.word	0x000007a0
        /*0bf8*/ 	.word	0x000000ff
        /*0bfc*/ 	.word	0x000228a0
        /*0c00*/ 	.short	0x0100
        /*0c02*/ 	.byte	0x08
	.zero		1


	//   ....[16]....
        /*0c04*/ 	.word	0x000007b0
        /*0c08*/ 	.word	0x000000ff
        /*0c0c*/ 	.word	0x00022898
        /*0c10*/ 	.short	0x0100
        /*0c12*/ 	.byte	0x08
	.zero		1


	//   ....[17]....
        /*0c14*/ 	.word	0x000007c0
        /*0c18*/ 	.word	0x000000ff
        /*0c1c*/ 	.word	0x000228a8
        /*0c20*/ 	.short	0x0100
        /*0c22*/ 	.byte	0x08
	.zero		1


	//   ....[18]....
        /*0c24*/ 	.word	0x000008f0
        /*0c28*/ 	.word	0x000000ff
        /*0c2c*/ 	.word	0x000228b0
        /*0c30*/ 	.short	0x0100
        /*0c32*/ 	.byte	0x08
	.zero		1


	//   ....[19]....
        /*0c34*/ 	.word	0x00000900
        /*0c38*/ 	.word	0x000000ff
        /*0c3c*/ 	.word	0x000228c0
        /*0c40*/ 	.short	0x0100
        /*0c42*/ 	.byte	0x08
	.zero		1


	//   ....[20]....
        /*0c44*/ 	.word	0x00000910
        /*0c48*/ 	.word	0x000000ff
        /*0c4c*/ 	.word	0x000228b8
        /*0c50*/ 	.short	0x0100
        /*0c52*/ 	.byte	0x08
	.zero		1


	//   ....[21]....
        /*0c54*/ 	.word	0x00000920
        /*0c58*/ 	.word	0x000000ff
        /*0c5c*/ 	.word	0x000228c8
        /*0c60*/ 	.short	0x0100
        /*0c62*/ 	.byte	0x08
	.zero		1


	//   ....[22]....
        /*0c64*/ 	.word	0x00002b30
        /*0c68*/ 	.word	0x00000061
        /*0c6c*/ 	.word	0x00022890
        /*0c70*/ 	.short	0x010a
        /*0c72*/ 	.byte	0x3f
	.zero		1


	//   ....[23]....
        /*0c74*/ 	.word	0x00003c80
        /*0c78*/ 	.word	0x00000061
        /*0c7c*/ 	.word	0x00022890
        /*0c80*/ 	.short	0x010a
        /*0c82*/ 	.byte	0x3f
	.zero		1


	//   ....[24]....
        /*0c84*/ 	.word	0x00004ca0
        /*0c88*/ 	.word	0x00000061
        /*0c8c*/ 	.word	0x00022890
        /*0c90*/ 	.short	0x010a
        /*0c92*/ 	.byte	0x3f
	.zero		1


	//   ....[25]....
        /*0c94*/ 	.word	0x00004eb0
        /*0c98*/ 	.word	0x0000001c
        /*0c9c*/ 	.word	0x00000000
        /*0ca0*/ 	.short	0x0101
        /*0ca2*/ 	.byte	0x3f
	.zero		1


	//   ....[26]....
        /*0ca4*/ 	.word	0x00004ef0
        /*0ca8*/ 	.word	0x00000061
        /*0cac*/ 	.word	0x000228b0
        /*0cb0*/ 	.short	0x010a
        /*0cb2*/ 	.byte	0x3f
	.zero		1


	//   ....[27]....
        /*0cb4*/ 	.word	0x00005540
        /*0cb8*/ 	.word	0x00000061
        /*0cbc*/ 	.word	0x00000000
        /*0cc0*/ 	.short	0x0101
        /*0cc2*/ 	.byte	0x3f
	.zero		1


	//   ....[28]....
        /*0cc4*/ 	.word	0x00005cb0
        /*0cc8*/ 	.word	0x00000012
        /*0ccc*/ 	.word	0x00022800
        /*0cd0*/ 	.short	0x010a
        /*0cd2*/ 	.byte	0x3f
	.zero		1


	//   ....[29]....
        /*0cd4*/ 	.word	0x00005d00
        /*0cd8*/ 	.word	0x00000012
        /*0cdc*/ 	.word	0x00022800
        /*0ce0*/ 	.short	0x010a
        /*0ce2*/ 	.byte	0x3f
	.zero		1


	//   ....[30]....
        /*0ce4*/ 	.word	0x00006310
        /*0ce8*/ 	.word	0x00000012
        /*0cec*/ 	.word	0x00022800
        /*0cf0*/ 	.short	0x010a
        /*0cf2*/ 	.byte	0x3f
	.zero		1


	//   ....[31]....
        /*0cf4*/ 	.word	0x000071f0
        /*0cf8*/ 	.word	0x00000012
        /*0cfc*/ 	.word	0x00022800
        /*0d00*/ 	.short	0x010a
        /*0d02*/ 	.byte	0x3f
	.zero		1


	//   ....[32]....
        /*0d04*/ 	.word	0x00007ff0
        /*0d08*/ 	.word	0x00000014
        /*0d0c*/ 	.word	0x00022830
        /*0d10*/ 	.short	0x010a
        /*0d12*/ 	.byte	0x3f
	.zero		1


	//   ....[33]....
        /*0d14*/ 	.word	0x00008090
        /*0d18*/ 	.word	0x00000014
        /*0d1c*/ 	.word	0x00022830
        /*0d20*/ 	.short	0x010a
        /*0d22*/ 	.byte	0x3f
	.zero		1


	//   ....[34]....
        /*0d24*/ 	.word	0x000092c0
        /*0d28*/ 	.word	0x0000000e
        /*0d2c*/ 	.word	0x00000000
        /*0d30*/ 	.short	0x0101
        /*0d32*/ 	.byte	0x3f
	.zero		1


	//   ....[35]....
        /*0d34*/ 	.word	0x00009710
        /*0d38*/ 	.word	0x00000014
        /*0d3c*/ 	.word	0x00022850
        /*0d40*/ 	.short	0x010a
        /*0d42*/ 	.byte	0x3f
	.zero		1


	//   ....[36]....
        /*0d44*/ 	.word	0x00009760
        /*0d48*/ 	.word	0x00000014
        /*0d4c*/ 	.word	0x00022850
        /*0d50*/ 	.short	0x010a
        /*0d52*/ 	.byte	0x3f
	.zero		1


	//   ....[37]....
        /*0d54*/ 	.word	0x00009b10
        /*0d58*/ 	.word	0x00000014
        /*0d5c*/ 	.word	0x00000000
        /*0d60*/ 	.short	0x0101
        /*0d62*/ 	.byte	0x3f
	.zero		1


	//   ....[38]....
        /*0d64*/ 	.word	0x00009c20
        /*0d68*/ 	.word	0x00000015
        /*0d6c*/ 	.word	0x00022830
        /*0d70*/ 	.short	0x010a
        /*0d72*/ 	.byte	0x3f
	.zero		1


	//   ....[39]....
        /*0d74*/ 	.word	0x00009c80
        /*0d78*/ 	.word	0x00000015
        /*0d7c*/ 	.word	0x00022830
        /*0d80*/ 	.short	0x010a
        /*0d82*/ 	.byte	0x3f
	.zero		1


	//   ....[40]....
        /*0d84*/ 	.word	0x0000ad80
        /*0d88*/ 	.word	0x0000009a
        /*0d8c*/ 	.word	0x00000000
        /*0d90*/ 	.short	0x0101
        /*0d92*/ 	.byte	0x3f
	.zero		1


	//   ....[41]....
        /*0d94*/ 	.word	0x0000b5f0
        /*0d98*/ 	.word	0x00000015
        /*0d9c*/ 	.word	0x00022850
        /*0da0*/ 	.short	0x010a
        /*0da2*/ 	.byte	0x3f
	.zero		1


	//   ....[42]....
        /*0da4*/ 	.word	0x0000b640
        /*0da8*/ 	.word	0x00000015
        /*0dac*/ 	.word	0x00022850
        /*0db0*/ 	.short	0x010a
        /*0db2*/ 	.byte	0x3f
	.zero		1


	//   ....[43]....
        /*0db4*/ 	.word	0x0000b9e0
        /*0db8*/ 	.word	0x00000015
        /*0dbc*/ 	.word	0x00000000
        /*0dc0*/ 	.short	0x0101
        /*0dc2*/ 	.byte	0x3f
	.zero		1


	//   ....[44]....
        /*0dc4*/ 	.word	0x0000dd90
        /*0dc8*/ 	.word	0x00000000
        /*0dcc*/ 	.word	0x00000000
        /*0dd0*/ 	.short	0x0101
        /*0dd2*/ 	.byte	0x3f
	.zero		1


	//   ....[45]....
        /*0dd4*/ 	.word	0x00010560
        /*0dd8*/ 	.word	0x00000006
        /*0ddc*/ 	.word	0x00022820
        /*0de0*/ 	.short	0x010a
        /*0de2*/ 	.byte	0x3f
	.zero		1


	//   ....[46]....
        /*0de4*/ 	.word	0x00010650
        /*0de8*/ 	.word	0x00000004
        /*0dec*/ 	.word	0x000228a0
        /*0df0*/ 	.short	0x010a
        /*0df2*/ 	.byte	0x3f
	.zero		1


	//   ....[47]....
        /*0df4*/ 	.word	0x000108a0
        /*0df8*/ 	.word	0x00000004
        /*0dfc*/ 	.word	0x000228c0
        /*0e00*/ 	.short	0x010a
        /*0e02*/ 	.byte	0x3f
	.zero		1


	//   ....[48]....
        /*0e04*/ 	.word	0x00010f60
        /*0e08*/ 	.word	0x00000005
        /*0e0c*/ 	.word	0x000228a0
        /*0e10*/ 	.short	0x010a
        /*0e12*/ 	.byte	0x3f
	.zero		1


	//   ....[49]....
        /*0e14*/ 	.word	0x000111a0
        /*0e18*/ 	.word	0x00000005
        /*0e1c*/ 	.word	0x000228c0
        /*0e20*/ 	.short	0x010a
        /*0e22*/ 	.byte	0x3f
	.zero		1


	//   ....[50]....
        /*0e24*/ 	.word	0x00012100
        /*0e28*/ 	.word	0x00000000
        /*0e2c*/ 	.word	0x00022840
        /*0e30*/ 	.short	0x010a
        /*0e32*/ 	.byte	0x3f
	.zero		1


	//   ....[51]....
        /*0e34*/ 	.word	0x00012f00
        /*0e38*/ 	.word	0x00000009
        /*0e3c*/ 	.word	0x00022800
        /*0e40*/ 	.short	0x0107
        /*0e42*/ 	.byte	0x3f
	.zero		1


	//   ....[52]....
        /*0e44*/ 	.word	0x00013000
        /*0e48*/ 	.word	0x00000002
        /*0e4c*/ 	.word	0x00022800
        /*0e50*/ 	.short	0x0101
        /*0e52*/ 	.byte	0x3f
	.zero		1


	//   ....[53]....
        /*0e54*/ 	.word	0x00013020
        /*0e58*/ 	.word	0x00000002
        /*0e5c*/ 	.word	0x00022820
        /*0e60*/ 	.short	0x010a
        /*0e62*/ 	.byte	0x3f
	.zero		1


	//   ....[54]....
        /*0e64*/ 	.word	0x00013130
        /*0e68*/ 	.word	0x00000002
        /*0e6c*/ 	.word	0x00022860
        /*0e70*/ 	.short	0x010a
        /*0e72*/ 	.byte	0x3f
	.zero		1


	//   ....[55]....
        /*0e74*/ 	.word	0x00013a40
        /*0e78*/ 	.word	0x00000002
        /*0e7c*/ 	.word	0x00022840
        /*0e80*/ 	.short	0x010a
        /*0e82*/ 	.byte	0x3f
	.zero		1


	//   ....[56]....
        /*0e84*/ 	.word	0x00013ca0
        /*0e88*/ 	.word	0x00000002
        /*0e8c*/ 	.word	0x00022860
        /*0e90*/ 	.short	0x010a
        /*0e92*/ 	.byte	0x3f
	.zero		1


	//   ....[57]....
        /*0e94*/ 	.word	0x00014540
        /*0e98*/ 	.word	0x00000003
        /*0e9c*/ 	.word	0x00022840
        /*0ea0*/ 	.short	0x010a
        /*0ea2*/ 	.byte	0x3f
	.zero		1


	//   ....[58]....
        /*0ea4*/ 	.word	0x00014790
        /*0ea8*/ 	.word	0x00000003
        /*0eac*/ 	.word	0x00022860
        /*0eb0*/ 	.short	0x010a
        /*0eb2*/ 	.byte	0x3f
	.zero		1


	//   ....[59]....
        /*0eb4*/ 	.word	0x00014fa0
        /*0eb8*/ 	.word	0x00000003
        /*0ebc*/ 	.word	0x00022840
        /*0ec0*/ 	.short	0x010a
        /*0ec2*/ 	.byte	0x3f
	.zero		1


	//   ....[60]....
        /*0ec4*/ 	.word	0x00015200
        /*0ec8*/ 	.word	0x00000003
        /*0ecc*/ 	.word	0x00022860
        /*0ed0*/ 	.short	0x010a
        /*0ed2*/ 	.byte	0x3f
	.zero		1


	//   ....[61]....
        /*0ed4*/ 	.word	0x00016440
        /*0ed8*/ 	.word	0x00000000
        /*0edc*/ 	.word	0x00022820
        /*0ee0*/ 	.short	0x010a
        /*0ee2*/ 	.byte	0x3f
	.zero		1


	//   ....[62]....
        /*0ee4*/ 	.word	0x000165f0
        /*0ee8*/ 	.word	0x00000006
        /*0eec*/ 	.word	0x00000000
        /*0ef0*/ 	.short	0x010a
        /*0ef2*/ 	.byte	0x3f
	.zero		1


	//   ....[63]....
        /*0ef4*/ 	.word	0x00016660
        /*0ef8*/ 	.word	0x00000007
        /*0efc*/ 	.word	0x00000000
        /*0f00*/ 	.short	0x010a
        /*0f02*/ 	.byte	0x3f
	.zero		1


	//   ....[64]....
        /*0f04*/ 	.word	0x000166d0
        /*0f08*/ 	.word	0x00000004
        /*0f0c*/ 	.word	0x00000000
        /*0f10*/ 	.short	0x010a
        /*0f12*/ 	.byte	0x3f
	.zero		1


	//   ....[65]....
        /*0f14*/ 	.word	0x00016700
        /*0f18*/ 	.word	0x00000003
        /*0f1c*/ 	.word	0x00000000
        /*0f20*/ 	.short	0x010a
        /*0f22*/ 	.byte	0x3f
	.zero		1


	//   ....[66]....
        /*0f24*/ 	.word	0x00016760
        /*0f28*/ 	.word	0x00000061
        /*0f2c*/ 	.word	0x00022890
        /*0f30*/ 	.short	0x010a
        /*0f32*/ 	.byte	0x3f
	.zero		1


	//   ....[67]....
        /*0f34*/ 	.word	0x000167b0
        /*0f38*/ 	.word	0x00000061
        /*0f3c*/ 	.word	0x00022890
        /*0f40*/ 	.short	0x010a
        /*0f42*/ 	.byte	0x3f
	.zero		1


	//   ....[68]....
        /*0f44*/ 	.word	0x00016800
        /*0f48*/ 	.word	0x00000061
        /*0f4c*/ 	.word	0x00022890
        /*0f50*/ 	.short	0x010a
        /*0f52*/ 	.byte	0x3f
	.zero		1


	//   ....[69]....
        /*0f54*/ 	.word	0x00016850
        /*0f58*/ 	.word	0x00000061
        /*0f5c*/ 	.word	0x000228b0
        /*0f60*/ 	.short	0x010a
        /*0f62*/ 	.byte	0x3f
	.zero		1


	//   ....[70]....
        /*0f64*/ 	.word	0x00016b00
        /*0f68*/ 	.word	0x00000012
        /*0f6c*/ 	.word	0x00022800
        /*0f70*/ 	.short	0x010a
        /*0f72*/ 	.byte	0x3f
	.zero		1


	//   ....[71]....
        /*0f74*/ 	.word	0x00016d10
        /*0f78*/ 	.word	0x00000012
        /*0f7c*/ 	.word	0x00022800
        /*0f80*/ 	.short	0x010a
        /*0f82*/ 	.byte	0x3f
	.zero		1


	//   ....[72]....
        /*0f84*/ 	.word	0x00016d60
        /*0f88*/ 	.word	0x00000014
        /*0f8c*/ 	.word	0x00022830
        /*0f90*/ 	.short	0x010a
        /*0f92*/ 	.byte	0x3f
	.zero		1


	//   ....[73]....
        /*0f94*/ 	.word	0x00016db0
        /*0f98*/ 	.word	0x00000014
        /*0f9c*/ 	.word	0x00022850
        /*0fa0*/ 	.short	0x010a
        /*0fa2*/ 	.byte	0x3f
	.zero		1


	//   ....[74]....
        /*0fa4*/ 	.word	0x00016e00
        /*0fa8*/ 	.word	0x00000015
        /*0fac*/ 	.word	0x00022830
        /*0fb0*/ 	.short	0x010a
        /*0fb2*/ 	.byte	0x3f
	.zero		1


	//   ....[75]....
        /*0fb4*/ 	.word	0x00016e50
        /*0fb8*/ 	.word	0x00000015
        /*0fbc*/ 	.word	0x00022850
        /*0fc0*/ 	.short	0x010a
        /*0fc2*/ 	.byte	0x3f
	.zero		1


	//   ....[76]....
        /*0fc4*/ 	.word	0x00017430
        /*0fc8*/ 	.word	0x00000005
        /*0fcc*/ 	.word	0x00022820
        /*0fd0*/ 	.short	0x010a
        /*0fd2*/ 	.byte	0x3f
	.zero		1


	//   ....[77]....
        /*0fd4*/ 	.word	0x00017480
        /*0fd8*/ 	.word	0x00000004
        /*0fdc*/ 	.word	0x000228a0
        /*0fe0*/ 	.short	0x010a
        /*0fe2*/ 	.byte	0x3f
	.zero		1


	//   ....[78]....
        /*0fe4*/ 	.word	0x000174d0
        /*0fe8*/ 	.word	0x00000004
        /*0fec*/ 	.word	0x000228c0
        /*0ff0*/ 	.short	0x010a
        /*0ff2*/ 	.byte	0x3f
	.zero		1


	//   ....[79]....
        /*0ff4*/ 	.word	0x00017520
        /*0ff8*/ 	.word	0x00000005
        /*0ffc*/ 	.word	0x000228a0
        /*1000*/ 	.short	0x010a
        /*1002*/ 	.byte	0x3f
	.zero		1


	//   ....[80]....
        /*1004*/ 	.word	0x00017570
        /*1008*/ 	.word	0x00000005
        /*100c*/ 	.word	0x000228c0
        /*1010*/ 	.short	0x010a
        /*1012*/ 	.byte	0x3f
	.zero		1


	//   ....[81]....
        /*1014*/ 	.word	0x00017710
        /*1018*/ 	.word	0x00000000
        /*101c*/ 	.word	0x00022840
        /*1020*/ 	.short	0x010a
        /*1022*/ 	.byte	0x3f
	.zero		1


	//   ....[82]....
        /*1024*/ 	.word	0x000181d0
        /*1028*/ 	.word	0x00000002
        /*102c*/ 	.word	0x00022820
        /*1030*/ 	.short	0x010a
        /*1032*/ 	.byte	0x3f
	.zero		1


	//   ....[83]....
        /*1034*/ 	.word	0x00018220
        /*1038*/ 	.word	0x00000002
        /*103c*/ 	.word	0x00022860
        /*1040*/ 	.short	0x010a
        /*1042*/ 	.byte	0x3f
	.zero		1


	//   ....[84]....
        /*1044*/ 	.word	0x00018270
        /*1048*/ 	.word	0x00000002
        /*104c*/ 	.word	0x00022840
        /*1050*/ 	.short	0x010a
        /*1052*/ 	.byte	0x3f
	.zero		1


	//   ....[85]....
        /*1054*/ 	.word	0x000182c0
        /*1058*/ 	.word	0x00000002
        /*105c*/ 	.word	0x00022860
        /*1060*/ 	.short	0x010a
        /*1062*/ 	.byte	0x3f
	.zero		1


	//   ....[86]....
        /*1064*/ 	.word	0x00018310
        /*1068*/ 	.word	0x00000003
        /*106c*/ 	.word	0x00022840
        /*1070*/ 	.short	0x010a
        /*1072*/ 	.byte	0x3f
	.zero		1


	//   ....[87]....
        /*1074*/ 	.word	0x00018360
        /*1078*/ 	.word	0x00000003
        /*107c*/ 	.word	0x00022860
        /*1080*/ 	.short	0x010a
        /*1082*/ 	.byte	0x3f
	.zero		1


	//   ....[88]....
        /*1084*/ 	.word	0x000183b0
        /*1088*/ 	.word	0x00000003
        /*108c*/ 	.word	0x00022840
        /*1090*/ 	.short	0x010a
        /*1092*/ 	.byte	0x3f
	.zero		1


	//   ....[89]....
        /*1094*/ 	.word	0x00018400
        /*1098*/ 	.word	0x00000003
        /*109c*/ 	.word	0x00022860
        /*10a0*/ 	.short	0x010a
        /*10a2*/ 	.byte	0x3f
	.zero		1


	//   ....[90]....
        /*10a4*/ 	.word	0x00018e50
        /*10a8*/ 	.word	0x00000000
        /*10ac*/ 	.word	0x00022820
        /*10b0*/ 	.short	0x010a
        /*10b2*/ 	.byte	0x3f
	.zero		1


	//   ....[91]....
        /*10b4*/ 	.word	0x00018ff0
        /*10b8*/ 	.word	0x00000006
        /*10bc*/ 	.word	0x00000000
        /*10c0*/ 	.short	0x010a
        /*10c2*/ 	.byte	0x3f
	.zero		1


	//   ....[92]....
        /*10c4*/ 	.word	0x00019040
        /*10c8*/ 	.word	0x00000007
        /*10cc*/ 	.word	0x00000000
        /*10d0*/ 	.short	0x010a
        /*10d2*/ 	.byte	0x3f
	.zero		1


	//   ....[93]....
        /*10d4*/ 	.word	0x00019090
        /*10d8*/ 	.word	0x00000004
        /*10dc*/ 	.word	0x00000000
        /*10e0*/ 	.short	0x010a
        /*10e2*/ 	.byte	0x3f
	.zero		1


	//----- nvinfo : EIATTR_NUM_MBARRIERS
	.align		4
.L_1243:
        /*10e4*/ 	.byte	0x03, 0x38
        /*10e6*/ 	.short	0x0016


	//----- nvinfo : EIATTR_EXIT_INSTR_OFFSETS
	.align		4
        /*10e8*/ 	.byte	0x04, 0x1c
        /*10ea*/ 	.short	(.L_1245 - .L_1244)


	//   ....[0]....
.L_1244:
        /*10ec*/ 	.word	0x00016750


	//----- nvinfo : EIATTR_MAX_THREADS
	.align		4
.L_1245:
        /*10f0*/ 	.byte	0x04, 0x05
        /*10f2*/ 	.short	(.L_1247 - .L_1246)
.L_1246:
        /*10f4*/ 	.word	0x00000180
        /*10f8*/ 	.word	0x00000001
        /*10fc*/ 	.word	0x00000001


	//----- nvinfo : EIATTR_CRS_STACK_SIZE
	.align		4
.L_1247:
        /*1100*/ 	.byte	0x04, 0x1e
        /*1102*/ 	.short	(.L_1249 - .L_1248)
.L_1248:
        /*1104*/ 	.word	0x00000000


	//----- nvinfo : EIATTR_CBANK_PARAM_SIZE
	.align		4
.L_1249:
        /*1108*/ 	.byte	0x03, 0x19
        /*110a*/ 	.short	0x0af0


	//----- nvinfo : EIATTR_PARAM_CBANK
	.align		4
        /*110c*/ 	.byte	0x04, 0x0a
        /*110e*/ 	.short	(.L_1251 - .L_1250)
	.align		4
.L_1250:
        /*1110*/ 	.word	index@(.nv.constant0._ZN7cutlass13device_kernelIN5flash11enable_sm90INS1_16FlashAttnFwdSm90INS1_25CollectiveMainloopFwdSm90ILi2EN4cute5tupleIJNS5_1CILi1EEES8_S8_EEENS6_IJNS7_ILi128EEENS7_ILi96EEENS7_ILi64EEEEEELi256ENS_6half_tEfNS_4arch4Sm90ELb0ELb0ELb0ELb1ELb0ELb1ELb0ELb1ELb0ELb1ELb0ELb0EEENS1_21CollectiveEpilogueFwdINS6_IJSA_NS7_ILi256EEESB_EEES9_SE_SG_Li256ELb1ELb1ELb0ELb0EEENS1_36VarlenDynamicPersistentTileSchedulerILi128ELi96ELi256ELi128ELb0ELb1ELb1ELb0ELb1ELb1EEEEEEEEEvNT_6ParamsE)
        /*1114*/ 	.short	0x0210
        /*1116*/ 	.short	0x0af0


	//----- nvinfo : EIATTR_SW_WAR
	.align		4
.L_1251:
        /*1118*/ 	.byte	0x04, 0x36
        /*111a*/ 	.short	(.L_1253 - .L_1252)
.L_1252:
        /*111c*/ 	.word	0x00000008
.L_1253:


//--------------------- .nv.info._ZN7cutlass13device_kernelIN5flash11enable_sm90INS1_16FlashAttnFwdSm90INS1_25CollectiveMainloopFwdSm90ILi2EN4cute5tupleIJNS5_1CILi1EEES8_S8_EEENS6_IJNS7_ILi128EEENS7_ILi96EEENS7_ILi64EEEEEELi256ENS_6half_tEfNS_4arch4Sm90ELb0ELb0ELb0ELb1ELb0ELb0ELb1ELb1ELb0ELb1ELb0ELb0EEENS1_21CollectiveEpilogueFwdINS6_IJSA_NS7_ILi256EEESB_EEES9_SE_SG_Li256ELb1ELb1ELb0ELb0EEENS1_36VarlenDynamicPersistentTileSchedulerILi128ELi96ELi256ELi128ELb0ELb1ELb1ELb0ELb1ELb1EEEEEEEEEvNT_6ParamsE --------------------------
	.section	.nv.info._ZN7cutlass13device_kernelIN5flash11enable_sm90INS1_16FlashAttnFwdSm90INS1_25CollectiveMainloopFwdSm90ILi2EN4cute5tupleIJNS5_1CILi1EEES8_S8_EEENS6_IJNS7_ILi128EEENS7_ILi96EEENS7_ILi64EEEEEELi256ENS_6half_tEfNS_4arch4Sm90ELb0ELb0ELb0ELb1ELb0ELb0ELb1ELb1ELb0ELb1ELb0ELb0EEENS1_21CollectiveEpilogueFwdINS6_IJSA_NS7_ILi256EEESB_EEES9_SE_SG_Li256ELb1ELb1ELb0ELb0EEENS1_36VarlenDynamicPersistentTileSchedulerILi128ELi96ELi256ELi128ELb0ELb1ELb1ELb0ELb1ELb1EEEEEEEEEvNT_6ParamsE,"",@"SHT_CUDA_INFO"
	.sectionflags	@""
	.align	4


	//----- nvinfo : EIATTR_CUDA_API_VERSION
	.align		4
        /*0000*/ 	.byte	0x04, 0x37
        /*0002*/ 	.short	(.L_1255 - .L_1254)
.L_1254:
        /*0004*/ 	.word	0x00000082


	//----- nvinfo : EIATTR_KPARAM_INFO
	.align		4
.L_1255:
        /*0008*/ 	.byte	0x04, 0x17
        /*000a*/ 	.short	(.L_1257 - .L_1256)
.L_1256:
        /*000c*/ 	.word	0x00000000
        /*0010*/ 	.short	0x0000
        /*0012*/ 	.short	0x0070
        /*0014*/ 	.byte	0x00, 0xf0, 0x01, 0x2e


	//----- nvinfo : EIATTR_SPARSE_MMA_MASK
	.align		4
.L_1257:
        /*0018*/ 	.byte	0x03, 0x50
        /*001a*/ 	.short	0x0000


	//----- nvinfo : EIATTR_MAXREG_COUNT
	.align		4
        /*001c*/ 	.byte	0x03, 0x1b
        /*001e*/ 	.short	0x00a8


	//----- nvinfo : EIATTR_NUM_BARRIERS
	.align		4
        /*0020*/ 	.byte	0x02, 0x4c
        /*0022*/ 	.byte	0x10
	.zero		1


	//----- nvinfo : EIATTR_EXTERNS
	.align		4
        /*0024*/ 	.byte	0x04, 0x0f
        /*0026*/ 	.short	(.L_1259 - .L_1258)


	//   ....[0]....
	.align		4
.L_1258:
        /*0028*/ 	.word	index@(__assertfail)


	//----- nvinfo : EIATTR_ANNOTATIONS
	.align		4
.L_1259:
        /*002c*/ 	.byte	0x04, 0x55
        /*002e*/ 	.short	(.L_1261 - .L_1260)


	//   ....[0]....
.L_1260:
        /* <DEDUP_REMOVED lines=99> */


	//----- nvinfo : EIATTR_MERCURY_ISA_VERSION
	.align		4
.L_1261:
        /*0650*/ 	.byte	0x03, 0x5f
        /*0652*/ 	.short	0x0101


	//----- nvinfo : EIATTR_UNUSED_LOAD_BYTE_OFFSET
	.align		4
        /*0654*/ 	.byte	0x04, 0x44
        /*0656*/ 	.short	(.L_1263 - .L_1262)


	//   ....[0]....
.L_1262:
        /*0658*/ 	.word	0x00000a80
        /*065c*/ 	.word	0x0000fff0


	//   ....[1]....
        /*0660*/ 	.word	0x00006a40
        /*0664*/ 	.word	0x0000fff0


	//----- nvinfo : EIATTR_INT_WARP_WIDE_INSTR_OFFSETS
	.align		4
.L_1263:
        /*0668*/ 	.byte	0x04, 0x31
        /*066a*/ 	.short	(.L_1265 - .L_1264)


	//   ....[0]....
.L_1264:
        /*066c*/ 	.word	0x00000130


	//   ....[1]....
        /*0670*/ 	.word	0x00000170


	//   ....[2]....
        /*0674*/ 	.word	0x000001e0


	//   ....[3]....
        /*0678*/ 	.word	0x000001f0


	//   ....[4]....
        /*067c*/ 	.word	0x0000a980


	//   ....[5]....
        /*0680*/ 	.word	0x0000aa10


	//   ....[6]....
        /*0684*/ 	.word	0x0000f620


	//   ....[7]....
        /*0688*/ 	.word	0x0000f6b0


	//----- nvinfo : EIATTR_COOP_GROUP_MASK_REGIDS
	.align		4
.L_1265:
        /*068c*/ 	.byte	0x04, 0x29
        /*068e*/ 	.short	(.L_1267 - .L_1266)


	//   ....[0]....
.L_1266:
        /*0690*/ 	.word	0xffffffff


	//   ....[1]....
        /*0694*/ 	.word	0xffffffff


	//   ....[2]....
        /*0698*/ 	.word	0xffffffff


	//   ....[3]....
        /*069c*/ 	.word	0xffffffff


	//   ....[4]....
        /*06a0*/ 	.word	0xffffffff


	//   ....[5]....
        /*06a4*/ 	.word	0xffffffff


	//   ....[6]....
        /*06a8*/ 	.word	0xffffffff


	//   ....[7]....
        /*06ac*/ 	.word	0xffffffff


	//   ....[8]....
        /*06b0*/ 	.word	0xffffffff


	//   ....[9]....
        /*06b4*/ 	.word	0xffffffff


	//   ....[10]....
        /*06b8*/ 	.word	0xffffffff


	//   ....[11]....
        /*06bc*/ 	.word	0xffffffff


	//   ....[12]....
        /*06c0*/ 	.word	0xffffffff


	//   ....[13]....
        /*06c4*/ 	.word	0xffffffff


	//   ....[14]....
        /*06c8*/ 	.word	0xffffffff


	//   ....[15]....
        /*06cc*/ 	.word	0xffffffff


	//   ....[16]....
        /*06d0*/ 	.word	0xffffffff


	//   ....[17]....
        /*06d4*/ 	.word	0xffffffff


	//   ....[18]....
        /*06d8*/ 	.word	0xffffffff


	//   ....[19]....
        /*06dc*/ 	.word	0xffffffff


	//   ....[20]....
        /*06e0*/ 	.word	0xffffffff


	//   ....[21]....
        /*06e4*/ 	.word	0xffffffff


	//   ....[22]....
        /*06e8*/ 	.word	0xffffffff


	//   ....[23]....
        /*06ec*/ 	.word	0xffffffff


	//   ....[24]....
        /*06f0*/ 	.word	0xffffffff


	//   ....[25]....
        /*06f4*/ 	.word	0xffffffff


	//   ....[26]....
        /*06f8*/ 	.word	0xffffffff


	//   ....[27]....
        /*06fc*/ 	.word	0xffffffff


	//   ....[28]....
        /*0700*/ 	.word	0xffffffff


	//   ....[29]....
        /*0704*/ 	.word	0xffffffff


	//   ....[30]....
        /*0708*/ 	.word	0xffffffff


	//   ....[31]....
        /*070c*/ 	.word	0xffffffff


	//   ....[32]....
        /*0710*/ 	.word	0xffffffff


	//   ....[33]....
        /*0714*/ 	.word	0xffffffff


	//   ....[34]....
        /*0718*/ 	.word	0xffffffff


	//   ....[35]....
        /*071c*/ 	.word	0xffffffff


	//   ....[36]....
        /*0720*/ 	.word	0xffffffff


	//   ....[37]....
        /*0724*/ 	.word	0xffffffff


	//   ....[38]....
        /*0728*/ 	.word	0xffffffff


	//   ....[39]....
        /*072c*/ 	.word	0xffffffff


	//   ....[40]....
        /*0730*/ 	.word	0xffffffff


	//   ....[41]....
        /*0734*/ 	.word	0xffffffff


	//   ....[42]....
        /*0738*/ 	.word	0xffffffff


	//   ....[43]....
        /*073c*/ 	.word	0xffffffff


	//   ....[44]....
        /*0740*/ 	.word	0xffffffff


	//   ....[45]....
        /*0744*/ 	.word	0xffffffff


	//   ....[46]....
        /*0748*/ 	.word	0xffffffff


	//   ....[47]....
        /*074c*/ 	.word	0xffffffff


	//   ....[48]....
        /*0750*/ 	.word	0xffffffff


	//   ....[49]....
        /*0754*/ 	.word	0xffffffff


	//   ....[50]....
        /*0758*/ 	.word	0xffffffff


	//   ....[51]....
        /*075c*/ 	.word	0xffffffff


	//   ....[52]....
        /*0760*/ 	.word	0xffffffff


	//   ....[53]....
        /*0764*/ 	.word	0xffffffff


	//   ....[54]....
        /*0768*/ 	.word	0xffffffff


	//   ....[55]....
        /*076c*/ 	.word	0xffffffff


	//   ....[56]....
        /*0770*/ 	.word	0xffffffff


	//   ....[57]....
        /*0774*/ 	.word	0xffffffff


	//   ....[58]....
        /*0778*/ 	.word	0xffffffff


	//   ....[59]....
        /*077c*/ 	.word	0xffffffff


	//   ....[60]....
        /*0780*/ 	.word	0xffffffff


	//   ....[61]....
        /*0784*/ 	.word	0xffffffff


	//   ....[62]....
        /*0788*/ 	.word	0xffffffff


	//   ....[63]....
        /*078c*/ 	.word	0xffffffff


	//   ....[64]....
        /*0790*/ 	.word	0xffffffff


	//   ....[65]....
        /*0794*/ 	.word	0xffffffff


	//   ....[66]....
        /*0798*/ 	.word	0xffffffff


	//   ....[67]....
        /*079c*/ 	.word	0xffffffff


	//   ....[68]....
        /*07a0*/ 	.word	0xffffffff


	//   ....[69]....
        /*07a4*/ 	.word	0xffffffff


	//   ....[70]....
        /*07a8*/ 	.word	0xffffffff


	//   ....[71]....
        /*07ac*/ 	.word	0xffffffff


	//   ....[72]....
        /*07b0*/ 	.word	0xffffffff


	//   ....[73]....
        /*07b4*/ 	.word	0xffffffff


	//   ....[74]....
        /*07b8*/ 	.word	0xffffffff


	//   ....[75]....
        /*07bc*/ 	.word	0xffffffff


	//   ....[76]....
        /*07c0*/ 	.word	0xffffffff


	//   ....[77]....
        /*07c4*/ 	.word	0xffffffff


	//   ....[78]....
        /*07c8*/ 	.word	0xffffffff


	//   ....[79]....
        /*07cc*/ 	.word	0xffffffff


	//   ....[80]....
        /*07d0*/ 	.word	0xffffffff


	//   ....[81]....
        /*07d4*/ 	.word	0xffffffff


	//   ....[82]....
        /*07d8*/ 	.word	0xffffffff


	//   ....[83]....
        /*07dc*/ 	.word	0xffffffff


	//   ....[84]....
        /*07e0*/ 	.word	0xffffffff


	//   ....[85]....
        /*07e4*/ 	.word	0xffffffff


	//   ....[86]....
        /*07e8*/ 	.word	0xffffffff


	//   ....[87]....
        /*07ec*/ 	.word	0xffffffff


	//   ....[88]....
        /*07f0*/ 	.word	0xffffffff


	//   ....[89]....
        /*07f4*/ 	.word	0xffffffff


	//   ....[90]....
        /*07f8*/ 	.word	0xffffffff


	//   ....[91]....
        /*07fc*/ 	.word	0xffffffff


	//   ....[92]....
        /*0800*/ 	.word	0xffffffff


	//   ....[93]....
        /*0804*/ 	.word	0xffffffff


	//   ....[94]....
        /*0808*/ 	.word	0xffffffff


	//   ....[95]....
        /*080c*/ 	.word	0xffffffff


	//   ....[96]....
        /*0810*/ 	.word	0xffffffff


	//   ....[97]....
        /*0814*/ 	.word	0xffffffff


	//   ....[98]....
        /*0818*/ 	.word	0xffffffff


	//   ....[99]....
        /*081c*/ 	.word	0xffffffff


	//   ....[100]....
        /*0820*/ 	.word	0xffffffff


	//   ....[101]....
        /*0824*/ 	.word	0xffffffff


	//   ....[102]....
        /*0828*/ 	.word	0xffffffff


	//   ....[103]....
        /*082c*/ 	.word	0xffffffff


	//   ....[104]....
        /*0830*/ 	.word	0xffffffff


	//   ....[105]....
        /*0834*/ 	.word	0xffffffff


	//   ....[106]....
        /*0838*/ 	.word	0xffffffff


	//   ....[107]....
        /*083c*/ 	.word	0x0500000f


	//   ....[108]....
        /*0840*/ 	.word	0x0500000f


	//   ....[109]....
        /*0844*/ 	.word	0x0500000f


	//   ....[110]....
        /*0848*/ 	.word	0x0500000f


	//   ....[111]....
        /*084c*/ 	.word	0x0500000f


	//   ....[112]....
        /*0850*/ 	.word	0x0500000f


	//   ....[113]....
        /*0854*/ 	.word	0x0500000f


	//   ....[114]....
        /*0858*/ 	.word	0x0500000f


	//   ....[115]....
        /*085c*/ 	.word	0x0500000f


	//   ....[116]....
        /*0860*/ 	.word	0x0500000f


	//   ....[117]....
        /*0864*/ 	.word	0x0500000f


	//   ....[118]....
        /*0868*/ 	.word	0x0500000f


	//   ....[119]....
        /*086c*/ 	.word	0x0500000f


	//   ....[120]....
        /*0870*/ 	.word	0x0500000f


	//   ....[121]....
        /*0874*/ 	.word	0x0500000f


	//   ....[122]....
        /*0878*/ 	.word	0x0500000f


	//   ....[123]....
        /*087c*/ 	.word	0x0500000f


	//   ....[124]....
        /*0880*/ 	.word	0x0500000f


	//   ....[125]....
        /*0884*/ 	.word	0x0500000f


	//   ....[126]....
        /*0888*/ 	.word	0x0500000f


	//   ....[127]....
        /*088c*/ 	.word	0x0500000f


	//   ....[128]....
        /*0890*/ 	.word	0x0500000f


	//   ....[129]....
        /*0894*/ 	.word	0x0500000f


	//   ....[130]....
        /*0898*/ 	.word	0x0500000f


	//   ....[131]....
        /*089c*/ 	.word	0x0500000f


	//   ....[132]....
        /*08a0*/ 	.word	0x0500000f


	//   ....[133]....
        /*08a4*/ 	.word	0x0500000f


	//   ....[134]....
        /*08a8*/ 	.word	0x0500000f


	//   ....[135]....
        /*08ac*/ 	.word	0x0500000f


	//   ....[136]....
        /*08b0*/ 	.word	0x0500000f


	//   ....[137]....
        /*08b4*/ 	.word	0x0500000f


	//   ....[138]....
        /*08b8*/ 	.word	0x0500000f


	//   ....[139]....
        /*08bc*/ 	.word	0x0500000f


	//   ....[140]....
        /*08c0*/ 	.word	0x0500000f


	//   ....[141]....
        /*08c4*/ 	.word	0x0500000f


	//   ....[142]....
        /*08c8*/ 	.word	0x0500000f


	//   ....[143]....
        /*08cc*/ 	.word	0x0500000f


	//   ....[144]....
        /*08d0*/ 	.word	0x0500000f


	//   ....[145]....
        /*08d4*/ 	.word	0x0500000f


	//   ....[146]....
        /*08d8*/ 	.word	0x0500000f


	//   ....[147]....
        /*08dc*/ 	.word	0x0500000f


	//   ....[148]....
        /*08e0*/ 	.word	0x0500000f


	//   ....[149]....
        /*08e4*/ 	.word	0x0500000f


	//   ....[150]....
        /*08e8*/ 	.word	0x0500000f


	//   ....[151]....
        /*08ec*/ 	.word	0x0500000f


	//   ....[152]....
        /*08f0*/ 	.word	0x0500000f


	//   ....[153]....
        /*08f4*/ 	.word	0x0500000f


	//   ....[154]....
        /*08f8*/ 	.word	0x0500000f


	//   ....[155]....
        /*08fc*/ 	.word	0x0500000f


	//   ....[156]....
        /*0900*/ 	.word	0x0500000f


	//   ....[157]....
        /*0904*/ 	.word	0x0500000f


	//----- nvinfo : EIATTR_COOP_GROUP_INSTR_OFFSETS
	.align		4
.L_1267:
        /*0908*/ 	.byte	0x04, 0x28
        /*090a*/ 	.short	(.L_1269 - .L_1268)


	//   ....[0]....
.L_1268:
        /*090c*/ 	.word	0x00000070


	//   ....[1]....
        /*0910*/ 	.word	0x00000140


	//   ....[2]....
        /*0914*/ 	.word	0x00000190


	//   ....[3]....
        /*0918*/ 	.word	0x000003e0


	//   ....[4]....
        /*091c*/ 	.word	0x00000540


	//   ....[5]....
        /*0920*/ 	.word	0x00000660


	//   ....[6]....
        /*0924*/ 	.word	0x000007c0


	//   ....[7]....
        /*0928*/ 	.word	0x000016b0


	//   ....[8]....
        /*092c*/ 	.word	0x00002e80


	//   ....[9]....
        /*0930*/ 	.word	0x00002ef0


	//   ....[10]....
        /*0934*/ 	.word	0x00002f10


	//   ....[11]....
        /*0938*/ 	.word	0x00002f30


	//   ....[12]....
        /*093c*/ 	.word	0x00004910


	//   ....[13]....
        /*0940*/ 	.word	0x00004970


	//   ....[14]....
        /*0944*/ 	.word	0x00004990


	//   ....[15]....
        /*0948*/ 	.word	0x000049b0


	//   ....[16]....
        /*094c*/ 	.word	0x00005fa0


	//   ....[17]....
        /*0950*/ 	.word	0x00005fe0


	//   ....[18]....
        /*0954*/ 	.word	0x000060a0


	//   ....[19]....
        /*0958*/ 	.word	0x000060f0


	//   ....[20]....
        /*095c*/ 	.word	0x00007b90


	//   ....[21]....
        /*0960*/ 	.word	0x00007bc0


	//   ....[22]....
        /*0964*/ 	.word	0x00007c70


	//   ....[23]....
        /*0968*/ 	.word	0x00007ca0


	//   ....[24]....
        /*096c*/ 	.word	0x000084a0


	//   ....[25]....
        /*0970*/ 	.word	0x000084d0


	//   ....[26]....
        /*0974*/ 	.word	0x00008610


	//   ....[27]....
        /*0978*/ 	.word	0x00008630


	//   ....[28]....
        /*097c*/ 	.word	0x00008770


	//   ....[29]....
        /*0980*/ 	.word	0x00008790


	//   ....[30]....
        /*0984*/ 	.word	0x000088e0


	//   ....[31]....
        /*0988*/ 	.word	0x00008900


	//   ....[32]....
        /*098c*/ 	.word	0x000092e0


	//   ....[33]....
        /*0990*/ 	.word	0x00009310


	//   ....[34]....
        /*0994*/ 	.word	0x00009460


	//   ....[35]....
        /*0998*/ 	.word	0x00009480


	//   ....[36]....
        /*099c*/ 	.word	0x000095c0


	//   ....[37]....
        /*09a0*/ 	.word	0x000095e0


	//   ....[38]....
        /*09a4*/ 	.word	0x00009730


	//   ....[39]....
        /*09a8*/ 	.word	0x00009750


	//   ....[40]....
        /*09ac*/ 	.word	0x00009910


	//   ....[41]....
        /*09b0*/ 	.word	0x00009b00


	//   ....[42]....
        /*09b4*/ 	.word	0x00009b30


	//   ....[43]....
        /*09b8*/ 	.word	0x00009b60


	//   ....[44]....
        /*09bc*/ 	.word	0x00009b90


	//   ....[45]....
        /*09c0*/ 	.word	0x00009bc0


	//   ....[46]....
        /*09c4*/ 	.word	0x00009bf0


	//   ....[47]....
        /*09c8*/ 	.word	0x00009d60


	//   ....[48]....
        /*09cc*/ 	.word	0x00009d90


	//   ....[49]....
        /*09d0*/ 	.word	0x00009dc0


	//   ....[50]....
        /*09d4*/ 	.word	0x00009df0


	//   ....[51]....
        /*09d8*/ 	.word	0x00009e20


	//   ....[52]....
        /*09dc*/ 	.word	0x00009e50


	//   ....[53]....
        /*09e0*/ 	.word	0x00009ef0


	//   ....[54]....
        /*09e4*/ 	.word	0x00009f20


	//   ....[55]....
        /*09e8*/ 	.word	0x00009fb0


	//   ....[56]....
        /*09ec*/ 	.word	0x0000af90


	//   ....[57]....
        /*09f0*/ 	.word	0x0000bb20


	//   ....[58]....
        /*09f4*/ 	.word	0x0000bb40


	//   ....[59]....
        /*09f8*/ 	.word	0x0000bb70


	//   ....[60]....
        /*09fc*/ 	.word	0x0000bb90


	//   ....[61]....
        /*0a00*/ 	.word	0x0000bc40


	//   ....[62]....
        /*0a04*/ 	.word	0x0000bcd0


	//   ....[63]....
        /*0a08*/ 	.word	0x0000bd00


	//   ....[64]....
        /*0a0c*/ 	.word	0x0000bd80


	//   ....[65]....
        /*0a10*/ 	.word	0x0000bdb0


	//   ....[66]....
        /*0a14*/ 	.word	0x0000be30


	//   ....[67]....
        /*0a18*/ 	.word	0x0000be60


	//   ....[68]....
        /*0a1c*/ 	.word	0x0000bee0


	//   ....[69]....
        /*0a20*/ 	.word	0x0000bf10


	//   ....[70]....
        /*0a24*/ 	.word	0x0000bf70


	//   ....[71]....
        /*0a28*/ 	.word	0x0000bf80


	//   ....[72]....
        /*0a2c*/ 	.word	0x0000bff0


	//   ....[73]....
        /*0a30*/ 	.word	0x0000c6f0


	//   ....[74]....
        /*0a34*/ 	.word	0x0000c750


	//   ....[75]....
        /*0a38*/ 	.word	0x0000c800


	//   ....[76]....
        /*0a3c*/ 	.word	0x0000c810


	//   ....[77]....
        /*0a40*/ 	.word	0x0000c8a0


	//   ....[78]....
        /*0a44*/ 	.word	0x0000c8b0


	//   ....[79]....
        /*0a48*/ 	.word	0x0000c940


	//   ....[80]....
        /*0a4c*/ 	.word	0x0000c950


	//   ....[81]....
        /*0a50*/ 	.word	0x0000c9c0


	//   ....[82]....
        /*0a54*/ 	.word	0x0000c9d0


	//   ....[83]....
        /*0a58*/ 	.word	0x0000ca50


	//   ....[84]....
        /*0a5c*/ 	.word	0x0000ca60


	//   ....[85]....
        /*0a60*/ 	.word	0x0000cae0


	//   ....[86]....
        /*0a64*/ 	.word	0x0000caf0


	//   ....[87]....
        /*0a68*/ 	.word	0x0000cb70


	//   ....[88]....
        /*0a6c*/ 	.word	0x0000cb80


	//   ....[89]....
        /*0a70*/ 	.word	0x0000f8b0


	//   ....[90]....
        /*0a74*/ 	.word	0x0000f8e0


	//   ....[91]....
        /*0a78*/ 	.word	0x0000f920


	//   ....[92]....
        /*0a7c*/ 	.word	0x0000f950


	//   ....[93]....
        /*0a80*/ 	.word	0x0000f980


	//   ....[94]....
        /*0a84*/ 	.word	0x0000f9b0


	//   ....[95]....
        /*0a88*/ 	.word	0x0000f9e0


	//   ....[96]....
        /*0a8c*/ 	.word	0x0000fa10


	//   ....[97]....
        /*0a90*/ 	.word	0x0000fb90


	//   ....[98]....
        /*0a94*/ 	.word	0x0000fbc0


	//   ....[99]....
        /*0a98*/ 	.word	0x0000fbf0


	//   ....[100]....
        /*0a9c*/ 	.word	0x0000fc20


	//   ....[101]....
        /*0aa0*/ 	.word	0x0000fc50


	//   ....[102]....
        /*0aa4*/ 	.word	0x0000fc80


	//   ....[103]....
        /*0aa8*/ 	.word	0x0000fd40


	//   ....[104]....
        /*0aac*/ 	.word	0x0000fd60


	//   ....[105]....
        /*0ab0*/ 	.word	0x0000fdd0


	//   ....[106]....
        /*0ab4*/ 	.word	0x00010260


	//   ....[107]....
        /*0ab8*/ 	.word	0x000107c0


	//   ....[108]....
        /*0abc*/ 	.word	0x00010940


	//   ....[109]....
        /*0ac0*/ 	.word	0x000109b0


	//   ....[110]....
        /*0ac4*/ 	.word	0x00010a10


	//   ....[111]....
        /*0ac8*/ 	.word	0x00010a70


	//   ....[112]....
        /*0acc*/ 	.word	0x00010b40


	//   ....[113]....
        /*0ad0*/ 	.word	0x00010c00


	//   ....[114]....
        /*0ad4*/ 	.word	0x00010d10


	//   ....[115]....
        /*0ad8*/ 	.word	0x00010db0


	//   ....[116]....
        /*0adc*/ 	.word	0x00010e80


	//   ....[117]....
        /*0ae0*/ 	.word	0x00010f20


	//   ....[118]....
        /*0ae4*/ 	.word	0x00010ff0


	//   ....[119]....
        /*0ae8*/ 	.word	0x00011090


	//   ....[120]....
        /*0aec*/ 	.word	0x00011160


	//   ....[121]....
        /*0af0*/ 	.word	0x00011200


	//   ....[122]....
        /*0af4*/ 	.word	0x000112b0


	//   ....[123]....
        /*0af8*/ 	.word	0x00011390


	//   ....[124]....
        /*0afc*/ 	.word	0x000115e0


	//   ....[125]....
        /*0b00*/ 	.word	0x000116b0


	//   ....[126]....
        /*0b04*/ 	.word	0x00011790


	//   ....[127]....
        /*0b08*/ 	.word	0x00011800


	//   ....[128]....
        /*0b0c*/ 	.word	0x00011910


	//   ....[129]....
        /*0b10*/ 	.word	0x000119d0


	//   ....[130]....
        /*0b14*/ 	.word	0x00011a90


	//   ....[131]....
        /*0b18*/ 	.word	0x00011b50


	//   ....[132]....
        /*0b1c*/ 	.word	0x00011c10


	//   ....[133]....
        /*0b20*/ 	.word	0x00011cd0


	//   ....[134]....
        /*0b24*/ 	.word	0x00011d90


	//   ....[135]....
        /*0b28*/ 	.word	0x00011e40


	//   ....[136]....
        /*0b2c*/ 	.word	0x00011f40


	//   ....[137]....
        /*0b30*/ 	.word	0x00011f90


	//   ....[138]....
        /*0b34*/ 	.word	0x00011ff0


	//   ....[139]....
        /*0b38*/ 	.word	0x000120d0


	//   ....[140]....
        /*0b3c*/ 	.word	0x00012400


	//   ....[141]....
        /*0b40*/ 	.word	0x000124a0


	//   ....[142]....
        /*0b44*/ 	.word	0x000125c0


	//   ....[143]....
        /*0b48*/ 	.word	0x00012640


	//   ....[144]....
        /*0b4c*/ 	.word	0x000126c0


	//   ....[145]....
        /*0b50*/ 	.word	0x00012740


	//   ....[146]....
        /*0b54*/ 	.word	0x000127c0


	//   ....[147]....
        /*0b58*/ 	.word	0x00012850


	//   ....[148]....
        /*0b5c*/ 	.word	0x000128f0


	//   ....[149]....
        /*0b60*/ 	.word	0x000129a0


	//   ....[150]....
        /*0b64*/ 	.word	0x00012a20


	//   ....[151]....
        /*0b68*/ 	.word	0x00012aa0


	//   ....[152]....
        /*0b6c*/ 	.word	0x00012b20


	//   ....[153]....
        /*0b70*/ 	.word	0x00012bb0


	//   ....[154]....
        /*0b74*/ 	.word	0x00012c30


	//   ....[155]....
        /*0b78*/ 	.word	0x00012cd0


	//   ....[156]....
        /*0b7c*/ 	.word	0x00012d60


	//   ....[157]....
        /*0b80*/ 	.word	0x00012e90


	//----- nvinfo : EIATTR_REG_RECONFIG
	.align		4
.L_1269:
        /*0b84*/ 	.byte	0x01, 0x54
	.zero		2


	//----- nvinfo : EIATTR_SYSCALL_OFFSETS
	.align		4
        /*0b88*/ 	.byte	0x04, 0x46
        /*0b8a*/ 	.short	(.L_1271 - .L_1270)


	//   ....[0]....
.L_1270:
        /*0b8c*/ 	.word	0x00001820


	//   ....[1]....
        /*0b90*/ 	.word	0x0000ab80


	//   ....[2]....
        /*0b94*/ 	.word	0x0000ace0


	//   ....[3]....
        /*0b98*/ 	.word	0x0000ade0


	//   ....[4]....
        /*0b9c*/ 	.word	0x0000b6f0


	//   ....[5]....
        /*0ba0*/ 	.word	0x0000c310


	//----- nvinfo : EIATTR_MBARRIER_INSTR_OFFSETS
	.align		4
.L_1271:
        /*0ba4*/ 	.byte	0x04, 0x39
        /*0ba6*/ 	.short	(.L_1273 - .L_1272)


	//   ....[0]....
.L_1272:
        /*0ba8*/ 	.word	0x00000280
        /*0bac*/ 	.word	0x000000ff
        /*0bb0*/ 	.word	0x00032400
        /*0bb4*/ 	.short	0x0100
        /*0bb6*/ 	.byte	0x08
	.zero		1


	//   ....[1]....
        /*0bb8*/ 	.word	0x00000290
        /*0bbc*/ 	.word	0x000000ff
        /*0bc0*/ 	.word	0x00032410
        /*0bc4*/ 	.short	0x0100
        /*0bc6*/ 	.byte	0x08
	.zero		1


	//   ....[2]....
        /*0bc8*/ 	.word	0x000002a0
        /*0bcc*/ 	.word	0x000000ff
        /*0bd0*/ 	.word	0x00032420
        /*0bd4*/ 	.short	0x0100
        /*0bd6*/ 	.byte	0x08
	.zero		1


	//   ....[3]....
        /*0bd8*/ 	.word	0x00000390
        /*0bdc*/ 	.word	0x000000ff
        /*0be0*/ 	.word	0x00032430
        /*0be4*/ 	.short	0x0100
        /*0be6*/ 	.byte	0x08
	.zero		1


	//   ....[4]....
        /*0be8*/ 	.word	0x000003a0
        /*0bec*/ 	.word	0x000000ff
        /*0bf0*/ 	.word	0x00032440
        /*0bf4*/ 	.short	0x0100
        /*0bf6*/ 	.byte	0x08
	.zero		1


	//   ....[5]....
        /*0bf8*/ 	.word	0x000003b0
        /*0bfc*/ 	.word	0x000000ff
        /*0c00*/ 	.word	0x00032438
        /*0c04*/ 	.short	0x0100
        /*0c06*/ 	.byte	0x08
	.zero		1


	//   ....[6]....
        /*0c08*/ 	.word	0x000003c0
        /*0c0c*/ 	.word	0x000000ff
        /*0c10*/ 	.word	0x00032448
        /*0c14*/ 	.short	0x0100
        /*0c16*/ 	.byte	0x08
	.zero		1


	//   ....[7]....
        /*0c18*/ 	.word	0x000004f0
        /*0c1c*/ 	.word	0x000000ff
        /*0c20*/ 	.word	0x00032450
        /*0c24*/ 	.short	0x0100
        /*0c26*/ 	.byte	0x08
	.zero		1


	//   ....[8]....
        /*0c28*/ 	.word	0x00000500
        /*0c2c*/ 	.word	0x000000ff
        /*0c30*/ 	.word	0x00032460
        /*0c34*/ 	.short	0x0100
        /*0c36*/ 	.byte	0x08
	.zero		1


	//   ....[9]....
        /*0c38*/ 	.word	0x00000510
        /*0c3c*/ 	.word	0x000000ff
        /*0c40*/ 	.word	0x00032458
        /*0c44*/ 	.short	0x0100
        /*0c46*/ 	.byte	0x08
	.zero		1


	//   ....[10]....
        /*0c48*/ 	.word	0x00000520
        /*0c4c*/ 	.word	0x000000ff
        /*0c50*/ 	.word	0x00032468
        /*0c54*/ 	.short	0x0100
        /*0c56*/ 	.byte	0x08
	.zero		1


	//   ....[11]....
        /*0c58*/ 	.word	0x00000610
        /*0c5c*/ 	.word	0x000000ff
        /*0c60*/ 	.word	0x00032470
        /*0c64*/ 	.short	0x0100
        /*0c66*/ 	.byte	0x06
	.zero		1


	//   ....[12]....
        /*0c68*/ 	.word	0x00000620
        /*0c6c*/ 	.word	0x000000ff
        /*0c70*/ 	.word	0x00032480
        /*0c74*/ 	.short	0x0100
        /*0c76*/ 	.byte	0x06
	.zero		1


	//   ....[13]....
        /*0c78*/ 	.word	0x00000630
        /*0c7c*/ 	.word	0x000000ff
        /*0c80*/ 	.word	0x00032478
        /*0c84*/ 	.short	0x0100
        /*0c86*/ 	.byte	0x06
	.zero		1


	//   ....[14]....
        /*0c88*/ 	.word	0x00000640
        /*0c8c*/ 	.word	0x000000ff
        /*0c90*/ 	.word	0x00032488
        /*0c94*/ 	.short	0x0100
        /*0c96*/ 	.byte	0x06
	.zero		1


	//   ....[15]....
        /*0c98*/ 	.word	0x00000770
        /*0c9c*/ 	.word	0x000000ff
        /*0ca0*/ 	.word	0x00032490
        /*0ca4*/ 	.short	0x0100
        /*0ca6*/ 	.byte	0x08
	.zero		1


	//   ....[16]....
        /*0ca8*/ 	.word	0x00000780
        /*0cac*/ 	.word	0x000000ff
        /*0cb0*/ 	.word	0x000324a0
        /*0cb4*/ 	.short	0x0100
        /*0cb6*/ 	.byte	0x08
	.zero		1


	//   ....[17]....
        /*0cb8*/ 	.word	0x00000790
        /*0cbc*/ 	.word	0x000000ff
        /*0cc0*/ 	.word	0x00032498
        /*0cc4*/ 	.short	0x0100
        /*0cc6*/ 	.byte	0x08
	.zero		1


	//   ....[18]....
        /*0cc8*/ 	.word	0x000007a0
        /*0ccc*/ 	.word	0x000000ff
        /*0cd0*/ 	.word	0x000324a8
        /*0cd4*/ 	.short	0x0100
        /*0cd6*/ 	.byte	0x08
	.zero		1


	//   ....[19]....
        /*0cd8*/ 	.word	0x000008d0
        /*0cdc*/ 	.word	0x000000ff
        /*0ce0*/ 	.word	0x000324b0
        /*0ce4*/ 	.short	0x0100
        /*0ce6*/ 	.byte	0x08
	.zero		1


	//   ....[20]....
        /*0ce8*/ 	.word	0x000008e0
        /*0cec*/ 	.word	0x000000ff
        /*0cf0*/ 	.word	0x000324c0
        /*0cf4*/ 	.short	0x0100
        /*0cf6*/ 	.byte	0x08
	.zero		1


	//   ....[21]....
        /*0cf8*/ 	.word	0x000008f0
        /*0cfc*/ 	.word	0x000000ff
        /*0d00*/ 	.word	0x000324b8
        /*0d04*/ 	.short	0x0100
        /*0d06*/ 	.byte	0x08
	.zero		1


	//   ....[22]....
        /*0d08*/ 	.word	0x00000900
        /*0d0c*/ 	.word	0x000000ff
        /*0d10*/ 	.word	0x000324c8
        /*0d14*/ 	.short	0x0100
        /*0d16*/ 	.byte	0x08
	.zero		1


	//   ....[23]....
        /*0d18*/ 	.word	0x000018e0
        /*0d1c*/ 	.word	0x00000005
        /*0d20*/ 	.word	0x00032400
        /*0d24*/ 	.short	0x010a
        /*0d26*/ 	.byte	0x3f
	.zero		1


	//   ....[24]....
        /*0d28*/ 	.word	0x000019c0
        /*0d2c*/ 	.word	0x00000003
        /*0d30*/ 	.word	0x00032430
        /*0d34*/ 	.short	0x010a
        /*0d36*/ 	.byte	0x3f
	.zero		1


	//   ....[25]....
        /*0d38*/ 	.word	0x00001a10
        /*0d3c*/ 	.word	0x00000003
        /*0d40*/ 	.word	0x00032430
        /*0d44*/ 	.short	0x010a
        /*0d46*/ 	.byte	0x3f
	.zero		1


	//   ....[26]....
        /*0d48*/ 	.word	0x00001d80
        /*0d4c*/ 	.word	0x00000005
        /*0d50*/ 	.word	0x00032410
        /*0d54*/ 	.short	0x010a
        /*0d56*/ 	.byte	0x3f
	.zero		1


	//   ....[27]....
        /*0d58*/ 	.word	0x00001dc0
        /*0d5c*/ 	.word	0x00000003
        /*0d60*/ 	.word	0x00032450
        /*0d64*/ 	.short	0x010a
        /*0d66*/ 	.byte	0x3f
	.zero		1


	//   ....[28]....
        /*0d68*/ 	.word	0x00001e00
        /*0d6c*/ 	.word	0x00000003
        /*0d70*/ 	.word	0x00032450
        /*0d74*/ 	.short	0x010a
        /*0d76*/ 	.byte	0x3f
	.zero		1


	//   ....[29]....
        /*0d78*/ 	.word	0x00003190
        /*0d7c*/ 	.word	0x00000018
        /*0d80*/ 	.word	0x00000000
        /*0d84*/ 	.short	0x0101
        /*0d86*/ 	.byte	0x3f
	.zero		1


	//   ....[30]....
        /*0d88*/ 	.word	0x00003c70
        /*0d8c*/ 	.word	0x00000003
        /*0d90*/ 	.word	0x00000000
        /*0d94*/ 	.short	0x0101
        /*0d96*/ 	.byte	0x3f
	.zero		1


	//   ....[31]....
        /*0d98*/ 	.word	0x00003dc0
        /*0d9c*/ 	.word	0x000000ff
        /*0da0*/ 	.word	0x00032430
        /*0da4*/ 	.short	0x010a
        /*0da6*/ 	.byte	0x04
	.zero		1


	//   ....[32]....
        /*0da8*/ 	.word	0x00003e00
        /*0dac*/ 	.word	0x000000ff
        /*0db0*/ 	.word	0x00032430
        /*0db4*/ 	.short	0x010a
        /*0db6*/ 	.byte	0x04
	.zero		1


	//   ....[33]....
        /*0db8*/ 	.word	0x00004010
        /*0dbc*/ 	.word	0x000000ff
        /*0dc0*/ 	.word	0x00032450
        /*0dc4*/ 	.short	0x010a
        /*0dc6*/ 	.byte	0x04
	.zero		1


	//   ....[34]....
        /*0dc8*/ 	.word	0x00004050
        /*0dcc*/ 	.word	0x000000ff
        /*0dd0*/ 	.word	0x00032450
        /*0dd4*/ 	.short	0x010a
        /*0dd6*/ 	.byte	0x04
	.zero		1


	//   ....[35]....
        /*0dd8*/ 	.word	0x00004c00
        /*0ddc*/ 	.word	0x00000098
        /*0de0*/ 	.word	0x00000000
        /*0de4*/ 	.short	0x0101
        /*0de6*/ 	.byte	0x3f
	.zero		1


	//   ....[36]....
        /*0de8*/ 	.word	0x00005e10
        /*0dec*/ 	.word	0x000000d6
        /*0df0*/ 	.word	0x00000000
        /*0df4*/ 	.short	0x0101
        /*0df6*/ 	.byte	0x3f
	.zero		1


	//   ....[37]....
        /*0df8*/ 	.word	0x000084c0
        /*0dfc*/ 	.word	0x00000000
        /*0e00*/ 	.word	0x00000000
        /*0e04*/ 	.short	0x0101
        /*0e06*/ 	.byte	0x3f
	.zero		1


	//   ....[38]....
        /*0e08*/ 	.word	0x0000b230
        /*0e0c*/ 	.word	0x00000000
        /*0e10*/ 	.word	0x00032440
        /*0e14*/ 	.short	0x010a
        /*0e16*/ 	.byte	0x3f
	.zero		1


	//   ....[39]....
        /*0e18*/ 	.word	0x0000c0b0
        /*0e1c*/ 	.word	0x00000008
        /*0e20*/ 	.word	0x00032400
        /*0e24*/ 	.short	0x0107
        /*0e26*/ 	.byte	0x3f
	.zero		1


	//   ....[40]....
        /*0e28*/ 	.word	0x0000c150
        /*0e2c*/ 	.word	0x00000002
        /*0e30*/ 	.word	0x00032400
        /*0e34*/ 	.short	0x0101
        /*0e36*/ 	.byte	0x3f
	.zero		1


	//   ....[41]....
        /*0e38*/ 	.word	0x0000cca0
        /*0e3c*/ 	.word	0x00000007
        /*0e40*/ 	.word	0x00032410
        /*0e44*/ 	.short	0x0107
        /*0e46*/ 	.byte	0x3f
	.zero		1


	//   ....[42]....
        /*0e48*/ 	.word	0x0000cda0
        /*0e4c*/ 	.word	0x00000002
        /*0e50*/ 	.word	0x00032410
        /*0e54*/ 	.short	0x0101
        /*0e56*/ 	.byte	0x3f
	.zero		1


	//   ....[43]....
        /*0e58*/ 	.word	0x0000cdc0
        /*0e5c*/ 	.word	0x00000002
        /*0e60*/ 	.word	0x00032420
        /*0e64*/ 	.short	0x010a
        /*0e66*/ 	.byte	0x3f
	.zero		1


	//   ....[44]....
        /*0e68*/ 	.word	0x0000ced0
        /*0e6c*/ 	.word	0x00000002
        /*0e70*/ 	.word	0x00032460
        /*0e74*/ 	.short	0x010a
        /*0e76*/ 	.byte	0x3f
	.zero		1


	//   ....[45]....
        /*0e78*/ 	.word	0x0000d7e0
        /*0e7c*/ 	.word	0x00000003
        /*0e80*/ 	.word	0x00032440
        /*0e84*/ 	.short	0x010a
        /*0e86*/ 	.byte	0x3f
	.zero		1


	//   ....[46]....
        /*0e88*/ 	.word	0x0000da40
        /*0e8c*/ 	.word	0x00000003
        /*0e90*/ 	.word	0x00032460
        /*0e94*/ 	.short	0x010a
        /*0e96*/ 	.byte	0x3f
	.zero		1


	//   ....[47]....
        /*0e98*/ 	.word	0x0000e2e0
        /*0e9c*/ 	.word	0x00000004
        /*0ea0*/ 	.word	0x00032440
        /*0ea4*/ 	.short	0x010a
        /*0ea6*/ 	.byte	0x3f
	.zero		1


	//   ....[48]....
        /*0ea8*/ 	.word	0x0000e530
        /*0eac*/ 	.word	0x00000004
        /*0eb0*/ 	.word	0x00032460
        /*0eb4*/ 	.short	0x010a
        /*0eb6*/ 	.byte	0x3f
	.zero		1


	//   ....[49]....
        /*0eb8*/ 	.word	0x0000ed40
        /*0ebc*/ 	.word	0x00000004
        /*0ec0*/ 	.word	0x00032440
        /*0ec4*/ 	.short	0x010a
        /*0ec6*/ 	.byte	0x3f
	.zero		1


	//   ....[50]....
        /*0ec8*/ 	.word	0x0000efa0
        /*0ecc*/ 	.word	0x00000004
        /*0ed0*/ 	.word	0x00032460
        /*0ed4*/ 	.short	0x010a
        /*0ed6*/ 	.byte	0x3f
	.zero		1


	//   ....[51]....
        /*0ed8*/ 	.word	0x000101e0
        /*0edc*/ 	.word	0x00000000
        /*0ee0*/ 	.word	0x00032420
        /*0ee4*/ 	.short	0x010a
        /*0ee6*/ 	.byte	0x3f
	.zero		1


	//   ....[52]....
        /*0ee8*/ 	.word	0x000103c0
        /*0eec*/ 	.word	0x00000006
        /*0ef0*/ 	.word	0x00000000
        /*0ef4*/ 	.short	0x010a
        /*0ef6*/ 	.byte	0x3f
	.zero		1


	//   ....[53]....
        /*0ef8*/ 	.word	0x00010430
        /*0efc*/ 	.word	0x00000007
        /*0f00*/ 	.word	0x00000000
        /*0f04*/ 	.short	0x010a
        /*0f06*/ 	.byte	0x3f
	.zero		1


	//   ....[54]....
        /*0f08*/ 	.word	0x000104a0
        /*0f0c*/ 	.word	0x00000004
        /*0f10*/ 	.word	0x00000000
        /*0f14*/ 	.short	0x010a
        /*0f16*/ 	.byte	0x3f
	.zero		1


	//   ....[55]....
        /*0f18*/ 	.word	0x000104d0
        /*0f1c*/ 	.word	0x00000003
        /*0f20*/ 	.word	0x00000000
        /*0f24*/ 	.short	0x010a
        /*0f26*/ 	.byte	0x3f
	.zero		1


	//   ....[56]....
        /*0f28*/ 	.word	0x00010530
        /*0f2c*/ 	.word	0x00000005
        /*0f30*/ 	.word	0x00032400
        /*0f34*/ 	.short	0x010a
        /*0f36*/ 	.byte	0x3f
	.zero		1


	//   ....[57]....
        /*0f38*/ 	.word	0x00010580
        /*0f3c*/ 	.word	0x00000003
        /*0f40*/ 	.word	0x00032430
        /*0f44*/ 	.short	0x010a
        /*0f46*/ 	.byte	0x3f
	.zero		1


	//   ....[58]....
        /*0f48*/ 	.word	0x000105d0
        /*0f4c*/ 	.word	0x00000005
        /*0f50*/ 	.word	0x00032410
        /*0f54*/ 	.short	0x010a
        /*0f56*/ 	.byte	0x3f
	.zero		1


	//   ....[59]....
        /*0f58*/ 	.word	0x00010620
        /*0f5c*/ 	.word	0x00000003
        /*0f60*/ 	.word	0x00032450
        /*0f64*/ 	.short	0x010a
        /*0f66*/ 	.byte	0x3f
	.zero		1


	//   ....[60]....
        /*0f68*/ 	.word	0x00010680
        /*0f6c*/ 	.word	0x00000099
        /*0f70*/ 	.word	0x00032430
        /*0f74*/ 	.short	0x010a
        /*0f76*/ 	.byte	0x3f
	.zero		1


	//   ....[61]....
        /*0f78*/ 	.word	0x000106e0
        /*0f7c*/ 	.word	0x000000d1
        /*0f80*/ 	.word	0x00032450
        /*0f84*/ 	.short	0x010a
        /*0f86*/ 	.byte	0x3f
	.zero		1


	//   ....[62]....
        /*0f88*/ 	.word	0x00010880
        /*0f8c*/ 	.word	0x00000000
        /*0f90*/ 	.word	0x00032440
        /*0f94*/ 	.short	0x010a
        /*0f96*/ 	.byte	0x3f
	.zero		1


	//   ....[63]....
        /*0f98*/ 	.word	0x00012120
        /*0f9c*/ 	.word	0x00000002
        /*0fa0*/ 	.word	0x00032420
        /*0fa4*/ 	.short	0x010a
        /*0fa6*/ 	.byte	0x3f
	.zero		1


	//   ....[64]....
        /*0fa8*/ 	.word	0x00012170
        /*0fac*/ 	.word	0x00000002
        /*0fb0*/ 	.word	0x00032460
        /*0fb4*/ 	.short	0x010a
        /*0fb6*/ 	.byte	0x3f
	.zero		1


	//   ....[65]....
        /*0fb8*/ 	.word	0x000121c0
        /*0fbc*/ 	.word	0x00000003
        /*0fc0*/ 	.word	0x00032440
        /*0fc4*/ 	.short	0x010a
        /*0fc6*/ 	.byte	0x3f
	.zero		1


	//   ....[66]....
        /*0fc8*/ 	.word	0x00012210
        /*0fcc*/ 	.word	0x00000003
        /*0fd0*/ 	.word	0x00032460
        /*0fd4*/ 	.short	0x010a
        /*0fd6*/ 	.byte	0x3f
	.zero		1


	//   ....[67]....
        /*0fd8*/ 	.word	0x00012260
        /*0fdc*/ 	.word	0x00000004
        /*0fe0*/ 	.word	0x00032440
        /*0fe4*/ 	.short	0x010a
        /*0fe6*/ 	.byte	0x3f
	.zero		1


	//   ....[68]....
        /*0fe8*/ 	.word	0x000122b0
        /*0fec*/ 	.word	0x00000004
        /*0ff0*/ 	.word	0x00032460
        /*0ff4*/ 	.short	0x010a
        /*0ff6*/ 	.byte	0x3f
	.zero		1


	//   ....[69]....
        /*0ff8*/ 	.word	0x00012300
        /*0ffc*/ 	.word	0x00000004
        /*1000*/ 	.word	0x00032440
        /*1004*/ 	.short	0x010a
        /*1006*/ 	.byte	0x3f
	.zero		1


	//   ....[70]....
        /*1008*/ 	.word	0x00012350
        /*100c*/ 	.word	0x00000004
        /*1010*/ 	.word	0x00032460
        /*1014*/ 	.short	0x010a
        /*1016*/ 	.byte	0x3f
	.zero		1


	//   ....[71]....
        /*1018*/ 	.word	0x00012db0
        /*101c*/ 	.word	0x00000000
        /*1020*/ 	.word	0x00032420
        /*1024*/ 	.short	0x010a
        /*1026*/ 	.byte	0x3f
	.zero		1


	//   ....[72]....
        /*1028*/ 	.word	0x00012f50
        /*102c*/ 	.word	0x00000006
        /*1030*/ 	.word	0x00000000
        /*1034*/ 	.short	0x010a
        /*1036*/ 	.byte	0x3f
	.zero		1


	//   ....[73]....
        /*1038*/ 	.word	0x00012fa0
        /*103c*/ 	.word	0x00000007
        /*1040*/ 	.word	0x00000000
        /*1044*/ 	.short	0x010a
        /*1046*/ 	.byte	0x3f
	.zero		1


	//   ....[74]....
        /*1048*/ 	.word	0x00012ff0
        /*104c*/ 	.word	0x00000004
        /*1050*/ 	.word	0x00000000
        /*1054*/ 	.short	0x010a
        /*1056*/ 	.byte	0x3f
	.zero		1


	//----- nvinfo : EIATTR_NUM_MBARRIERS
	.align		4
.L_1273:
        /*1058*/ 	.byte	0x03, 0x38
        /*105a*/ 	.short	0x0017


	//----- nvinfo : EIATTR_EXIT_INSTR_OFFSETS
	.align		4
        /*105c*/ 	.byte	0x04, 0x1c
        /*105e*/ 	.short	(.L_1275 - .L_1274)


	//   ....[0]....
.L_1274:
        /*1060*/ 	.word	0x00000ac0


	//   ....[1]....
        /*1064*/ 	.word	0x000098c0


	//   ....[2]....
        /*1068*/ 	.word	0x00010520


	//----- nvinfo : EIATTR_MAX_THREADS
	.align		4
.L_1275:
        /*106c*/ 	.byte	0x04, 0x05
        /*106e*/ 	.short	(.L_1277 - .L_1276)
.L_1276:
        /*1070*/ 	.word	0x00000180
        /*1074*/ 	.word	0x00000001
        /*1078*/ 	.word	0x00000001


	//----- nvinfo : EIATTR_CRS_STACK_SIZE
	.align		4
.L_1277:
        /*107c*/ 	.byte	0x04, 0x1e
        /*107e*/ 	.short	(.L_1279 - .L_1278)
.L_1278:
        /*1080*/ 	.word	0x00000000


	//----- nvinfo : EIATTR_CBANK_PARAM_SIZE
	.align		4
.L_1279:
        /*1084*/ 	.byte	0x03, 0x19
        /*1086*/ 	.short	0x0bf0


	//----- nvinfo : EIATTR_PARAM_CBANK
	.align		4
        /*1088*/ 	.byte	0x04, 0x0a
        /*108a*/ 	.short	(.L_1281 - .L_1280)
	.align		4
.L_1280:
        /*108c*/ 	.word	index@(.nv.constant0._ZN7cutlass13device_kernelIN5flash11enable_sm90INS1_16FlashAttnFwdSm90INS1_25CollectiveMainloopFwdSm90ILi2EN4cute5tupleIJNS5_1CILi1EEES8_S8_EEENS6_IJNS7_ILi128EEENS7_ILi96EEENS7_ILi64EEEEEELi256ENS_6half_tEfNS_4arch4Sm90ELb0ELb0ELb0ELb1ELb0ELb0ELb1ELb1ELb0ELb1ELb0ELb0EEENS1_21CollectiveEpilogueFwdINS6_IJSA_NS7_ILi256EEESB_EEES9_SE_SG_Li256ELb1ELb1ELb0ELb0EEENS1_36VarlenDynamicPersistentTileSchedulerILi128ELi96ELi256ELi128ELb0ELb1ELb1ELb0ELb1ELb1EEEEEEEEEvNT_6ParamsE)
        /*1090*/ 	.short	0x0210
        /*1092*/ 	.short	0x0bf0


	//----- nvinfo : EIATTR_SW_WAR
	.align		4
.L_1281:
        /*1094*/ 	.byte	0x04, 0x36
        /*1096*/ 	.short	(.L_1283 - .L_1282)
.L_1282:
        /*1098*/ 	.word	0x00000008
.L_1283:


//--------------------- .nv.info._ZN7cutlass13device_kernelIN5flash11enable_sm90INS1_16FlashAttnFwdSm90INS1_25CollectiveMainloopFwdSm90ILi2EN4cute5tupleIJNS5_1CILi1EEES8_S8_EEENS6_IJNS7_ILi128EEENS7_ILi96EEENS7_ILi64EEEEEELi256ENS_6half_tEfNS_4arch4Sm90ELb0ELb0ELb0ELb1ELb0ELb1ELb1ELb1ELb0ELb1ELb0ELb0EEENS1_21CollectiveEpilogueFwdINS6_IJSA_NS7_ILi256EEESB_EEES9_SE_SG_Li256ELb1ELb1ELb0ELb0EEENS1_36VarlenDynamicPersistentTileSchedulerILi128ELi96ELi256ELi128ELb0ELb1ELb1ELb0ELb1ELb1EEEEEEEEEvNT_6ParamsE --------------------------
	.section	.nv.info._ZN7cutlass13device_kernelIN5flash11enable_sm90INS1_16FlashAttnFwdSm90INS1_25CollectiveMainloopFwdSm90ILi2EN4cute5tupleIJNS5_1CILi1EEES8_S8_EEENS6_IJNS7_ILi128EEENS7_ILi96EEENS7_ILi64EEEEEELi256ENS_6half_tEfNS_4arch4Sm90ELb0ELb0ELb0ELb1ELb0ELb1ELb1ELb1ELb0ELb1ELb0ELb0EEENS1_21CollectiveEpilogueFwdINS6_IJSA_NS7_ILi256EEESB_EEES9_SE_SG_Li256ELb1ELb1ELb0ELb0EEENS1_36VarlenDynamicPersistentTileSchedulerILi128ELi96ELi256ELi128ELb0ELb1ELb1ELb0ELb1ELb1EEEEEEEEEvNT_6ParamsE,"",@"SHT_CUDA_INFO"
	.sectionflags	@""
	.align	4


	//----- nvinfo : EIATTR_CUDA_API_VERSION
	.align		4
        /*0000*/ 	.byte	0x04, 0x37
        /*0002*/ 	.short	(.L_1285 - .L_1284)
.L_1284:
        /*0004*/ 	.word	0x00000082


	//----- nvinfo : EIATTR_KPARAM_INFO
	.align		4
.L_1285:
        /*0008*/ 	.byte	0x04, 0x17
        /*000a*/ 	.short	(.L_1287 - .L_1286)
.L_1286:
        /*000c*/ 	.word	0x00000000
        /*0010*/ 	.short	0x0000
        /*0012*/ 	.short	0x0070
        /*0014*/ 	.byte	0x00, 0xf0, 0x01, 0x2e


	//----- nvinfo : EIATTR_SPARSE_MMA_MASK
	.align		4
.L_1287:
        /*0018*/ 	.byte	0x03, 0x50
        /*001a*/ 	.short	0x0000


	//----- nvinfo : EIATTR_MAXREG_COUNT
	.align		4
        /*001c*/ 	.byte	0x03, 0x1b
        /*001e*/ 	.short	0x00a8


	//----- nvinfo : EIATTR_NUM_BARRIERS
	.align		4
        /*0020*/ 	.byte	0x02, 0x4c
        /*0022*/ 	.byte	0x10
	.zero		1


	//----- nvinfo : EIATTR_EXTERNS
	.align		4
        /*0024*/ 	.byte	0x04, 0x0f
        /*0026*/ 	.short	(.L_1289 - .L_1288)


	//   ....[0]....
	.align		4
.L_1288:
        /*0028*/ 	.word	index@(__assertfail)


	//----- nvinfo : EIATTR_ANNOTATIONS
	.align		4
.L_1289:
        /*002c*/ 	.byte	0x04, 0x55
        /*002e*/ 	.short	(.L_1291 - .L_1290)


	//   ....[0]....
.L_1290:
        /* <DEDUP_REMOVED lines=130> */


	//----- nvinfo : EIATTR_MERCURY_ISA_VERSION
	.align		4
.L_1291:
        /*0840*/ 	.byte	0x03, 0x5f
        /*0842*/ 	.short	0x0101


	//----- nvinfo : EIATTR_UNUSED_LOAD_BYTE_OFFSET
	.align		4
        /*0844*/ 	.byte	0x04, 0x44
        /*0846*/ 	.short	(.L_1293 - .L_1292)


	//   ....[0]....
.L_1292:
        /*0848*/ 	.word	0x00000ae0
        /*084c*/ 	.word	0x0000fff0


	//   ....[1]....
        /*0850*/ 	.word	0x0000da40
        /*0854*/ 	.word	0x0000fff0


	//----- nvinfo : EIATTR_INT_WARP_WIDE_INSTR_OFFSETS
	.align		4
.L_1293:
        /*0858*/ 	.byte	0x04, 0x31
        /*085a*/ 	.short	(.L_1295 - .L_1294)


	//   ....[0]....
.L_1294:
        /*085c*/ 	.word	0x00000180


	//   ....[1]....
        /*0860*/ 	.word	0x000001c0


	//   ....[2]....
        /*0864*/ 	.word	0x00000230


	//   ....[3]....
        /*0868*/ 	.word	0x000002a0


	//   ....[4]....
        /*086c*/ 	.word	0x00012e70


	//   ....[5]....
        /*0870*/ 	.word	0x00012ed0


	//   ....[6]....
        /*0874*/ 	.word	0x00017c20


	//   ....[7]....
        /*0878*/ 	.word	0x00017c80


	//----- nvinfo : EIATTR_COOP_GROUP_MASK_REGIDS
	.align		4
.L_1295:
        /*087c*/ 	.byte	0x04, 0x29
        /*087e*/ 	.short	(.L_1297 - .L_1296)


	//   ....[0]....
.L_1296:
        /*0880*/ 	.word	0xffffffff


	//   ....[1]....
        /*0884*/ 	.word	0xffffffff


	//   ....[2]....
        /*0888*/ 	.word	0xffffffff


	//   ....[3]....
        /*088c*/ 	.word	0xffffffff


	//   ....[4]....
        /*0890*/ 	.word	0xffffffff


	//   ....[5]....
        /*0894*/ 	.word	0xffffffff


	//   ....[6]....
        /*0898*/ 	.word	0xffffffff


	//   ....[7]....
        /*089c*/ 	.word	0xffffffff


	//   ....[8]....
        /*08a0*/ 	.word	0xffffffff


	//   ....[9]....
        /*08a4*/ 	.word	0xffffffff


	//   ....[10]....
        /*08a8*/ 	.word	0xffffffff


	//   ....[11]....
        /*08ac*/ 	.word	0xffffffff


	//   ....[12]....
        /*08b0*/ 	.word	0xffffffff


	//   ....[13]....
        /*08b4*/ 	.word	0xffffffff


	//   ....[14]....
        /*08b8*/ 	.word	0xffffffff


	//   ....[15]....
        /*08bc*/ 	.word	0xffffffff


	//   ....[16]....
        /*08c0*/ 	.word	0xffffffff


	//   ....[17]....
        /*08c4*/ 	.word	0xffffffff


	//   ....[18]....
        /*08c8*/ 	.word	0xffffffff


	//   ....[19]....
        /*08cc*/ 	.word	0xffffffff


	//   ....[20]....
        /*08d0*/ 	.word	0xffffffff


	//   ....[21]....
        /*08d4*/ 	.word	0xffffffff


	//   ....[22]....
        /*08d8*/ 	.word	0xffffffff


	//   ....[23]....
        /*08dc*/ 	.word	0xffffffff


	//   ....[24]....
        /*08e0*/ 	.word	0xffffffff


	//   ....[25]....
        /*08e4*/ 	.word	0xffffffff


	//   ....[26]....
        /*08e8*/ 	.word	0xffffffff


	//   ....[27]....
        /*08ec*/ 	.word	0xffffffff


	//   ....[28]....
        /*08f0*/ 	.word	0xffffffff


	//   ....[29]....
        /*08f4*/ 	.word	0xffffffff


	//   ....[30]....
        /*08f8*/ 	.word	0xffffffff


	//   ....[31]....
        /*08fc*/ 	.word	0xffffffff


	//   ....[32]....
        /*0900*/ 	.word	0xffffffff


	//   ....[33]....
        /*0904*/ 	.word	0xffffffff


	//   ....[34]....
        /*0908*/ 	.word	0xffffffff


	//   ....[35]....
        /*090c*/ 	.word	0xffffffff


	//   ....[36]....
        /*0910*/ 	.word	0xffffffff


	//   ....[37]....
        /*0914*/ 	.word	0xffffffff


	//   ....[38]....
        /*0918*/ 	.word	0xffffffff


	//   ....[39]....
        /*091c*/ 	.word	0xffffffff


	//   ....[40]....
        /*0920*/ 	.word	0xffffffff


	//   ....[41]....
        /*0924*/ 	.word	0xffffffff


	//   ....[42]....
        /*0928*/ 	.word	0xffffffff


	//   ....[43]....
        /*092c*/ 	.word	0xffffffff


	//   ....[44]....
        /*0930*/ 	.word	0xffffffff


	//   ....[45]....
        /*0934*/ 	.word	0xffffffff


	//   ....[46]....
        /*0938*/ 	.word	0xffffffff


	//   ....[47]....
        /*093c*/ 	.word	0xffffffff


	//   ....[48]....
        /*0940*/ 	.word	0xffffffff


	//   ....[49]....
        /*0944*/ 	.word	0xffffffff


	//   ....[50]....
        /*0948*/ 	.word	0xffffffff


	//   ....[51]....
        /*094c*/ 	.word	0xffffffff


	//   ....[52]....
        /*0950*/ 	.word	0xffffffff


	//   ....[53]....
        /*0954*/ 	.word	0xffffffff


	//   ....[54]....
        /*0958*/ 	.word	0xffffffff


	//   ....[55]....
        /*095c*/ 	.word	0xffffffff


	//   ....[56]....
        /*0960*/ 	.word	0xffffffff


	//   ....[57]....
        /*0964*/ 	.word	0xffffffff


	//   ....[58]....
        /*0968*/ 	.word	0xffffffff


	//   ....[59]....
        /*096c*/ 	.word	0xffffffff


	//   ....[60]....
        /*0970*/ 	.word	0xffffffff


	//   ....[61]....
        /*0974*/ 	.word	0xffffffff


	//   ....[62]....
        /*0978*/ 	.word	0xffffffff


	//   ....[63]....
        /*097c*/ 	.word	0xffffffff


	//   ....[64]....
        /*0980*/ 	.word	0xffffffff


	//   ....[65]....
        /*0984*/ 	.word	0xffffffff


	//   ....[66]....
        /*0988*/ 	.word	0xffffffff


	//   ....[67]....
        /*098c*/ 	.word	0xffffffff


	//   ....[68]....
        /*0990*/ 	.word	0xffffffff


	//   ....[69]....
        /*0994*/ 	.word	0xffffffff


	//   ....[70]....
        /*0998*/ 	.word	0xffffffff


	//   ....[71]....
        /*099c*/ 	.word	0xffffffff


	//   ....[72]....
        /*09a0*/ 	.word	0xffffffff


	//   ....[73]....
        /*09a4*/ 	.word	0xffffffff


	//   ....[74]....
        /*09a8*/ 	.word	0xffffffff


	//   ....[75]....
        /*09ac*/ 	.word	0xffffffff


	//   ....[76]....
        /*09b0*/ 	.word	0xffffffff


	//   ....[77]....
        /*09b4*/ 	.word	0xffffffff


	//   ....[78]....
        /*09b8*/ 	.word	0xffffffff


	//   ....[79]....
        /*09bc*/ 	.word	0xffffffff


	//   ....[80]....
        /*09c0*/ 	.word	0xffffffff


	//   ....[81]....
        /*09c4*/ 	.word	0xffffffff


	//   ....[82]....
        /*09c8*/ 	.word	0xffffffff


	//   ....[83]....
        /*09cc*/ 	.word	0xffffffff


	//   ....[84]....
        /*09d0*/ 	.word	0xffffffff


	//   ....[85]....
        /*09d4*/ 	.word	0xffffffff


	//   ....[86]....
        /*09d8*/ 	.word	0xffffffff


	//   ....[87]....
        /*09dc*/ 	.word	0xffffffff


	//   ....[88]....
        /*09e0*/ 	.word	0xffffffff


	//   ....[89]....
        /*09e4*/ 	.word	0xffffffff


	//   ....[90]....
        /*09e8*/ 	.word	0xffffffff


	//   ....[91]....
        /*09ec*/ 	.word	0xffffffff


	//   ....[92]....
        /*09f0*/ 	.word	0xffffffff


	//   ....[93]....
        /*09f4*/ 	.word	0xffffffff


	//   ....[94]....
        /*09f8*/ 	.word	0xffffffff


	//   ....[95]....
        /*09fc*/ 	.word	0xffffffff


	//   ....[96]....
        /*0a00*/ 	.word	0xffffffff


	//   ....[97]....
        /*0a04*/ 	.word	0xffffffff


	//   ....[98]....
        /*0a08*/ 	.word	0xffffffff


	//   ....[99]....
        /*0a0c*/ 	.word	0xffffffff


	//   ....[100]....
        /*0a10*/ 	.word	0xffffffff


	//   ....[101]....
        /*0a14*/ 	.word	0xffffffff


	//   ....[102]....
        /*0a18*/ 	.word	0xffffffff


	//   ....[103]....
        /*0a1c*/ 	.word	0xffffffff


	//   ....[104]....
        /*0a20*/ 	.word	0xffffffff


	//   ....[105]....
        /*0a24*/ 	.word	0xffffffff


	//   ....[106]....
        /*0a28*/ 	.word	0xffffffff


	//   ....[107]....
        /*0a2c*/ 	.word	0xffffffff


	//   ....[108]....
        /*0a30*/ 	.word	0xffffffff


	//   ....[109]....
        /*0a34*/ 	.word	0xffffffff


	//   ....[110]....
        /*0a38*/ 	.word	0xffffffff


	//   ....[111]....
        /*0a3c*/ 	.word	0xffffffff


	//   ....[112]....
        /*0a40*/ 	.word	0xffffffff


	//   ....[113]....
        /*0a44*/ 	.word	0xffffffff


	//   ....[114]....
        /*0a48*/ 	.word	0xffffffff


	//   ....[115]....
        /*0a4c*/ 	.word	0xffffffff


	//   ....[116]....
        /*0a50*/ 	.word	0x0500000f


	//   ....[117]....
        /*0a54*/ 	.word	0x0500000f


	//   ....[118]....
        /*0a58*/ 	.word	0x0500000f


	//   ....[119]....
        /*0a5c*/ 	.word	0x0500000f


	//   ....[120]....
        /*0a60*/ 	.word	0x0500000f


	//   ....[121]....
        /*0a64*/ 	.word	0x0500000f


	//   ....[122]....
        /*0a68*/ 	.word	0x0500000f


	//   ....[123]....
        /*0a6c*/ 	.word	0x0500000f


	//   ....[124]....
        /*0a70*/ 	.word	0x0500000f


	//   ....[125]....
        /*0a74*/ 	.word	0x0500000f


	//   ....[126]....
        /*0a78*/ 	.word	0x0500000f


	//   ....[127]....
        /*0a7c*/ 	.word	0x0500000f


	//   ....[128]....
        /*0a80*/ 	.word	0x0500000f


	//   ....[129]....
        /*0a84*/ 	.word	0x0500000f


	//   ....[130]....
        /*0a88*/ 	.word	0x0500000f


	//   ....[131]....
        /*0a8c*/ 	.word	0x0500000f


	//   ....[132]....
        /*0a90*/ 	.word	0x0500000f


	//   ....[133]....
        /*0a94*/ 	.word	0x0500000f


	//   ....[134]....
        /*0a98*/ 	.word	0x0500000f


	//   ....[135]....
        /*0a9c*/ 	.word	0x0500000f


	//   ....[136]....
        /*0aa0*/ 	.word	0x0500000f


	//   ....[137]....
        /*0aa4*/ 	.word	0x0500000f


	//   ....[138]....
        /*0aa8*/ 	.word	0x0500000f


	//   ....[139]....
        /*0aac*/ 	.word	0x0500000f


	//   ....[140]....
        /*0ab0*/ 	.word	0x0500000f


	//   ....[141]....
        /*0ab4*/ 	.word	0x0500000f


	//   ....[142]....
        /*0ab8*/ 	.word	0x0500000f


	//   ....[143]....
        /*0abc*/ 	.word	0x0500000f


	//   ....[144]....
        /*0ac0*/ 	.word	0x0500000f


	//   ....[145]....
        /*0ac4*/ 	.word	0x0500000f


	//   ....[146]....
        /*0ac8*/ 	.word	0x0500000f


	//   ....[147]....
        /*0acc*/ 	.word	0x0500000f


	//   ....[148]....
        /*0ad0*/ 	.word	0x0500000f


	//   ....[149]....
        /*0ad4*/ 	.word	0x0500000f


	//   ....[150]....
        /*0ad8*/ 	.word	0x0500000f


	//   ....[151]....
        /*0adc*/ 	.word	0x0500000f


	//   ....[152]....
        /*0ae0*/ 	.word	0x0500000f


	//   ....[153]....
        /*0ae4*/ 	.word	0x0500000f


	//   ....[154]....
        /*0ae8*/ 	.word	0x0500000f


	//   ....[155]....
        /*0aec*/ 	.word	0x0500000f


	//   ....[156]....
        /*0af0*/ 	.word	0x0500000f


	//   ....[157]....
        /*0af4*/ 	.word	0x0500000f


	//   ....[158]....
        /*0af8*/ 	.word	0x0500000f


	//   ....[159]....
        /*0afc*/ 	.word	0x0500000f


	//   ....[160]....
        /*0b00*/ 	.word	0x0500000f


	//   ....[161]....
        /*0b04*/ 	.word	0x0500000f


	//   ....[162]....
        /*0b08*/ 	.word	0x0500000f


	//   ....[163]....
        /*0b0c*/ 	.word	0x0500000f


	//   ....[164]....
        /*0b10*/ 	.word	0x0500000f


	//   ....[165]....
        /*0b14*/ 	.word	0x0500000f


	//   ....[166]....
        /*0b18*/ 	.word	0x0500000f


	//   ....[167]....
        /*0b1c*/ 	.word	0x0500000f


	//   ....[168]....
        /*0b20*/ 	.word	0x0500000f


	//   ....[169]....
        /*0b24*/ 	.word	0x0500000f


	//   ....[170]....
        /*0b28*/ 	.word	0x0500000f


	//   ....[171]....
        /*0b2c*/ 	.word	0x0500000f


	//   ....[172]....
        /*0b30*/ 	.word	0x0500000f


	//   ....[173]....
        /*0b34*/ 	.word	0x0500000f


	//   ....[174]....
        /*0b38*/ 	.word	0x0500000f


	//   ....[175]....
        /*0b3c*/ 	.word	0x0500000f


	//   ....[176]....
        /*0b40*/ 	.word	0x0500000f


	//   ....[177]....
        /*0b44*/ 	.word	0x0500000f


	//   ....[178]....
        /*0b48*/ 	.word	0x0500000f


	//   ....[179]....
        /*0b4c*/ 	.word	0x0500000f


	//   ....[180]....
        /*0b50*/ 	.word	0x0500000f


	//   ....[181]....
        /*0b54*/ 	.word	0x0500000f


	//   ....[182]....
        /*0b58*/ 	.word	0x0500000f


	//   ....[183]....
        /*0b5c*/ 	.word	0x0500000f


	//   ....[184]....
        /*0b60*/ 	.word	0x0500000f


	//----- nvinfo : EIATTR_COOP_GROUP_INSTR_OFFSETS
	.align		4
.L_1297:
        /*0b64*/ 	.byte	0x04, 0x28
        /*0b66*/ 	.short	(.L_1299 - .L_1298)


	//   ....[0]....
.L_1298:
        /*0b68*/ 	.word	0x00000060


	//   ....[1]....
        /*0b6c*/ 	.word	0x00000190


	//   ....[2]....
        /*0b70*/ 	.word	0x00000250


	//   ....[3]....
        /*0b74*/ 	.word	0x00000420


	//   ....[4]....
        /*0b78*/ 	.word	0x00000580


	//   ....[5]....
        /*0b7c*/ 	.word	0x000006a0


	//   ....[6]....
        /*0b80*/ 	.word	0x00000800


	//   ....[7]....
        /*0b84*/ 	.word	0x00005a80


	//   ....[8]....
        /*0b88*/ 	.word	0x00005ff0


	//   ....[9]....
        /*0b8c*/ 	.word	0x00006000


	//   ....[10]....
        /*0b90*/ 	.word	0x00006010


	//   ....[11]....
        /*0b94*/ 	.word	0x00006020


	//   ....[12]....
        /*0b98*/ 	.word	0x00006fd0


	//   ....[13]....
        /*0b9c*/ 	.word	0x00006fe0


	//   ....[14]....
        /*0ba0*/ 	.word	0x00006ff0


	//   ....[15]....
        /*0ba4*/ 	.word	0x00007000


	//   ....[16]....
        /*0ba8*/ 	.word	0x000098c0


	//   ....[17]....
        /*0bac*/ 	.word	0x00009950


	//   ....[18]....
        /*0bb0*/ 	.word	0x00009970


	//   ....[19]....
        /*0bb4*/ 	.word	0x00009990


	//   ....[20]....
        /*0bb8*/ 	.word	0x0000b710


	//   ....[21]....
        /*0bbc*/ 	.word	0x0000b730


	//   ....[22]....
        /*0bc0*/ 	.word	0x0000b9e0


	//   ....[23]....
        /*0bc4*/ 	.word	0x0000ba00


	//   ....[24]....
        /*0bc8*/ 	.word	0x0000cfc0


	//   ....[25]....
        /*0bcc*/ 	.word	0x0000d020


	//   ....[26]....
        /*0bd0*/ 	.word	0x0000d060


	//   ....[27]....
        /*0bd4*/ 	.word	0x0000d0a0


	//   ....[28]....
        /*0bd8*/ 	.word	0x0000e9f0


	//   ....[29]....
        /*0bdc*/ 	.word	0x0000ea30


	//   ....[30]....
        /*0be0*/ 	.word	0x0000ea70


	//   ....[31]....
        /*0be4*/ 	.word	0x0000eab0


	//   ....[32]....
        /*0be8*/ 	.word	0x0000f380


	//   ....[33]....
        /*0bec*/ 	.word	0x0000f3c0


	//   ....[34]....
        /*0bf0*/ 	.word	0x0000f540


	//   ....[35]....
        /*0bf4*/ 	.word	0x0000f560


	//   ....[36]....
        /*0bf8*/ 	.word	0x0000f6a0


	//   ....[37]....
        /*0bfc*/ 	.word	0x0000f6c0


	//   ....[38]....
        /*0c00*/ 	.word	0x0000f800


	//   ....[39]....
        /*0c04*/ 	.word	0x0000f810


	//   ....[40]....
        /*0c08*/ 	.word	0x00010070


	//   ....[41]....
        /*0c0c*/ 	.word	0x00010080


	//   ....[42]....
        /*0c10*/ 	.word	0x00010260


	//   ....[43]....
        /*0c14*/ 	.word	0x00010270


	//   ....[44]....
        /*0c18*/ 	.word	0x00010440


	//   ....[45]....
        /*0c1c*/ 	.word	0x00010450


	//   ....[46]....
        /*0c20*/ 	.word	0x00010620


	//   ....[47]....
        /*0c24*/ 	.word	0x00010630


	//   ....[48]....
        /*0c28*/ 	.word	0x00010850


	//   ....[49]....
        /*0c2c*/ 	.word	0x00010a40


	//   ....[50]....
        /*0c30*/ 	.word	0x00010a70


	//   ....[51]....
        /*0c34*/ 	.word	0x00010aa0


	//   ....[52]....
        /*0c38*/ 	.word	0x00010ad0


	//   ....[53]....
        /*0c3c*/ 	.word	0x00010b00


	//   ....[54]....
        /*0c40*/ 	.word	0x00010b30


	//   ....[55]....
        /*0c44*/ 	.word	0x00010ca0


	//   ....[56]....
        /*0c48*/ 	.word	0x00010cd0


	//   ....[57]....
        /*0c4c*/ 	.word	0x00010d00


	//   ....[58]....
        /*0c50*/ 	.word	0x00010d30


	//   ....[59]....
        /*0c54*/ 	.word	0x00010d60


	//   ....[60]....
        /*0c58*/ 	.word	0x00010d90


	//   ....[61]....
        /*0c5c*/ 	.word	0x00010e30


	//   ....[62]....
        /*0c60*/ 	.word	0x00010e60


	//   ....[63]....
        /*0c64*/ 	.word	0x00010ef0


	//   ....[64]....
        /*0c68*/ 	.word	0x00011a90


	//   ....[65]....
        /*0c6c*/ 	.word	0x00013480


	//   ....[66]....
        /*0c70*/ 	.word	0x00014010


	//   ....[67]....
        /*0c74*/ 	.word	0x00014030


	//   ....[68]....
        /*0c78*/ 	.word	0x00014060


	//   ....[69]....
        /*0c7c*/ 	.word	0x00014080


	//   ....[70]....
        /*0c80*/ 	.word	0x00014130


	//   ....[71]....
        /*0c84*/ 	.word	0x000141c0


	//   ....[72]....
        /*0c88*/ 	.word	0x000141f0


	//   ....[73]....
        /*0c8c*/ 	.word	0x00014270


	//   ....[74]....
        /*0c90*/ 	.word	0x000142a0


	//   ....[75]....
        /*0c94*/ 	.word	0x00014320


	//   ....[76]....
        /*0c98*/ 	.word	0x00014350


	//   ....[77]....
        /*0c9c*/ 	.word	0x000143d0


	//   ....[78]....
        /*0ca0*/ 	.word	0x00014400


	//   ....[79]....
        /*0ca4*/ 	.word	0x00014460


	//   ....[80]....
        /*0ca8*/ 	.word	0x00014470


	//   ....[81]....
        /*0cac*/ 	.word	0x000144e0


	//   ....[82]....
        /*0cb0*/ 	.word	0x00014c00


	//   ....[83]....
        /*0cb4*/ 	.word	0x00014c20


	//   ....[84]....
        /*0cb8*/ 	.word	0x00014c40


	//   ....[85]....
        /*0cbc*/ 	.word	0x00014cf0


	//   ....[86]....
        /*0cc0*/ 	.word	0x00014db0


	//   ....[87]....
        /*0cc4*/ 	.word	0x00014dc0


	//   ....[88]....
        /*0cc8*/ 	.word	0x00014e80


	//   ....[89]....
        /*0ccc*/ 	.word	0x00014e90


	//   ....[90]....
        /*0cd0*/ 	.word	0x00014f30


	//   ....[91]....
        /*0cd4*/ 	.word	0x00014f40


	//   ....[92]....
        /*0cd8*/ 	.word	0x00014ff0


	//   ....[93]....
        /*0cdc*/ 	.word	0x00015000


	//   ....[94]....
        /*0ce0*/ 	.word	0x000150b0


	//   ....[95]....
        /*0ce4*/ 	.word	0x000150c0


	//   ....[96]....
        /*0ce8*/ 	.word	0x00015130


	//   ....[97]....
        /*0cec*/ 	.word	0x00015180


	//   ....[98]....
        /*0cf0*/ 	.word	0x00017eb0


	//   ....[99]....
        /*0cf4*/ 	.word	0x00017ee0


	//   ....[100]....
        /*0cf8*/ 	.word	0x00017f20


	//   ....[101]....
        /*0cfc*/ 	.word	0x00017f50


	//   ....[102]....
        /*0d00*/ 	.word	0x00017f80


	//   ....[103]....
        /*0d04*/ 	.word	0x00017fb0


	//   ....[104]....
        /*0d08*/ 	.word	0x00017fe0


	//   ....[105]....
        /*0d0c*/ 	.word	0x00018010


	//   ....[106]....
        /*0d10*/ 	.word	0x00018190


	//   ....[107]....
        /*0d14*/ 	.word	0x000181c0


	//   ....[108]....
        /*0d18*/ 	.word	0x000181f0


	//   ....[109]....
        /*0d1c*/ 	.word	0x00018220


	//   ....[110]....
        /*0d20*/ 	.word	0x00018250


	//   ....[111]....
        /*0d24*/ 	.word	0x00018280


	//   ....[112]....
        /*0d28*/ 	.word	0x00018340


	//   ....[113]....
        /*0d2c*/ 	.word	0x00018360


	//   ....[114]....
        /*0d30*/ 	.word	0x000183d0


	//   ....[115]....
        /*0d34*/ 	.word	0x00018860


	//   ....[116]....
        /*0d38*/ 	.word	0x00018ca0


	//   ....[117]....
        /*0d3c*/ 	.word	0x00018d40


	//   ....[118]....
        /*0d40*/ 	.word	0x00018dd0


	//   ....[119]....
        /*0d44*/ 	.word	0x00018e20


	//   ....[120]....
        /*0d48*/ 	.word	0x00018e70


	//   ....[121]....
        /*0d4c*/ 	.word	0x00018f50


	//   ....[122]....
        /*0d50*/ 	.word	0x00018fe0


	//   ....[123]....
        /*0d54*/ 	.word	0x00019030


	//   ....[124]....
        /*0d58*/ 	.word	0x00019080


	//   ....[125]....
        /*0d5c*/ 	.word	0x000192e0


	//   ....[126]....
        /*0d60*/ 	.word	0x00019330


	//   ....[127]....
        /*0d64*/ 	.word	0x000193c0


	//   ....[128]....
        /*0d68*/ 	.word	0x00019450


	//   ....[129]....
        /*0d6c*/ 	.word	0x000194e0


	//   ....[130]....
        /*0d70*/ 	.word	0x00019570


	//   ....[131]....
        /*0d74*/ 	.word	0x00019600


	//   ....[132]....
        /*0d78*/ 	.word	0x00019690


	//   ....[133]....
        /*0d7c*/ 	.word	0x00019750


	//   ....[134]....
        /*0d80*/ 	.word	0x00019a40


	//   ....[135]....
        /*0d84*/ 	.word	0x00019bc0


	//   ....[136]....
        /*0d88*/ 	.word	0x00019c30


	//   ....[137]....
        /*0d8c*/ 	.word	0x00019c90


	//   ....[138]....
        /*0d90*/ 	.word	0x00019cf0


	//   ....[139]....
        /*0d94*/ 	.word	0x00019dc0


	//   ....[140]....
        /*0d98*/ 	.word	0x00019e80


	//   ....[141]....
        /*0d9c*/ 	.word	0x00019f90


	//   ....[142]....
        /*0da0*/ 	.word	0x0001a030


	//   ....[143]....
        /*0da4*/ 	.word	0x0001a100


	//   ....[144]....
        /*0da8*/ 	.word	0x0001a1a0


	//   ....[145]....
        /*0dac*/ 	.word	0x0001a270


	//   ....[146]....
        /*0db0*/ 	.word	0x0001a310


	//   ....[147]....
        /*0db4*/ 	.word	0x0001a3e0


	//   ....[148]....
        /*0db8*/ 	.word	0x0001a480


	//   ....[149]....
        /*0dbc*/ 	.word	0x0001a530


	//   ....[150]....
        /*0dc0*/ 	.word	0x0001a610


	//   ....[151]....
        /*0dc4*/ 	.word	0x0001a860


	//   ....[152]....
        /*0dc8*/ 	.word	0x0001a930


	//   ....[153]....
        /*0dcc*/ 	.word	0x0001aa00


	//   ....[154]....
        /*0dd0*/ 	.word	0x0001aa70


	//   ....[155]....
        /*0dd4*/ 	.word	0x0001ab80


	//   ....[156]....
        /*0dd8*/ 	.word	0x0001ac70


	//   ....[157]....
        /*0ddc*/ 	.word	0x0001ad00


	//   ....[158]....
        /*0de0*/ 	.word	0x0001adf0


	//   ....[159]....
        /*0de4*/ 	.word	0x0001ae80


	//   ....[160]....
        /*0de8*/ 	.word	0x0001af70


	//   ....[161]....
        /*0dec*/ 	.word	0x0001b000


	//   ....[162]....
        /*0df0*/ 	.word	0x0001b0e0


	//   ....[163]....
        /*0df4*/ 	.word	0x0001b210


	//   ....[164]....
        /*0df8*/ 	.word	0x0001b260


	//   ....[165]....
        /*0dfc*/ 	.word	0x0001b2c0


	//   ....[166]....
        /*0e00*/ 	.word	0x0001b360


	//   ....[167]....
        /*0e04*/ 	.word	0x0001b700


	//   ....[168]....
        /*0e08*/ 	.word	0x0001b7a0


	//   ....[169]....
        /*0e0c*/ 	.word	0x0001b8c0


	//   ....[170]....
        /*0e10*/ 	.word	0x0001b940


	//   ....[171]....
        /*0e14*/ 	.word	0x0001b9c0


	//   ....[172]....
        /*0e18*/ 	.word	0x0001ba40


	//   ....[173]....
        /*0e1c*/ 	.word	0x0001bac0


	//   ....[174]....
        /*0e20*/ 	.word	0x0001bb50


	//   ....[175]....
        /*0e24*/ 	.word	0x0001bbf0


	//   ....[176]....
        /*0e28*/ 	.word	0x0001bca0


	//   ....[177]....
        /*0e2c*/ 	.word	0x0001bd20


	//   ....[178]....
        /*0e30*/ 	.word	0x0001bda0


	//   ....[179]....
        /*0e34*/ 	.word	0x0001be20


	//   ....[180]....
        /*0e38*/ 	.word	0x0001beb0


	//   ....[181]....
        /*0e3c*/ 	.word	0x0001bf30


	//   ....[182]....
        /*0e40*/ 	.word	0x0001bfd0


	//   ....[183]....
        /*0e44*/ 	.word	0x0001c060


	//   ....[184]....
        /*0e48*/ 	.word	0x0001c190


	//----- nvinfo : EIATTR_REG_RECONFIG
	.align		4
.L_1299:
        /*0e4c*/ 	.byte	0x01, 0x54
	.zero		2


	//----- nvinfo : EIATTR_SYSCALL_OFFSETS
	.align		4
        /*0e50*/ 	.byte	0x04, 0x46
        /*0e52*/ 	.short	(.L_1301 - .L_1300)


	//   ....[0]....
.L_1300:
        /*0e54*/ 	.word	0x000017e0


	//   ....[1]....
        /*0e58*/ 	.word	0x00001930


	//   ....[2]....
        /*0e5c*/ 	.word	0x00005bf0


	//   ....[3]....
        /*0e60*/ 	.word	0x00005f60


	//   ....[4]....
        /*0e64*/ 	.word	0x00013070


	//   ....[5]....
        /*0e68*/ 	.word	0x000131d0


	//   ....[6]....
        /*0e6c*/ 	.word	0x000132d0


	//   ....[7]....
        /*0e70*/ 	.word	0x00013be0


	//   ....[8]....
        /*0e74*/ 	.word	0x00014800


	//----- nvinfo : EIATTR_MBARRIER_INSTR_OFFSETS
	.align		4
.L_1301:
        /*0e78*/ 	.byte	0x04, 0x39
        /*0e7a*/ 	.short	(.L_1303 - .L_1302)


	//   ....[0]....
.L_1302:
        /*0e7c*/ 	.word	0x000002c0
        /*0e80*/ 	.word	0x000000ff
        /*0e84*/ 	.word	0x00032400
        /*0e88*/ 	.short	0x0100
        /*0e8a*/ 	.byte	0x08
	.zero		1


	//   ....[1]....
        /*0e8c*/ 	.word	0x000002d0
        /*0e90*/ 	.word	0x000000ff
        /*0e94*/ 	.word	0x00032410
        /*0e98*/ 	.short	0x0100
        /*0e9a*/ 	.byte	0x08
	.zero		1


	//   ....[2]....
        /*0e9c*/ 	.word	0x000002e0
        /*0ea0*/ 	.word	0x000000ff
        /*0ea4*/ 	.word	0x00032420
        /*0ea8*/ 	.short	0x0100
        /*0eaa*/ 	.byte	0x08
	.zero		1


	//   ....[3]....
        /*0eac*/ 	.word	0x000003d0
        /*0eb0*/ 	.word	0x000000ff
        /*0eb4*/ 	.word	0x00032430
        /*0eb8*/ 	.short	0x0100
        /*0eba*/ 	.byte	0x08
	.zero		1


	//   ....[4]....
        /*0ebc*/ 	.word	0x000003e0
        /*0ec0*/ 	.word	0x000000ff
        /*0ec4*/ 	.word	0x00032440
        /*0ec8*/ 	.short	0x0100
        /*0eca*/ 	.byte	0x08
	.zero		1


	//   ....[5]....
        /*0ecc*/ 	.word	0x000003f0
        /*0ed0*/ 	.word	0x000000ff
        /*0ed4*/ 	.word	0x00032438
        /*0ed8*/ 	.short	0x0100
        /*0eda*/ 	.byte	0x08
	.zero		1


	//   ....[6]....
        /*0edc*/ 	.word	0x00000400
        /*0ee0*/ 	.word	0x000000ff
        /*0ee4*/ 	.word	0x00032448
        /*0ee8*/ 	.short	0x0100
        /*0eea*/ 	.byte	0x08
	.zero		1


	//   ....[7]....
        /*0eec*/ 	.word	0x00000530
        /*0ef0*/ 	.word	0x000000ff
        /*0ef4*/ 	.word	0x00032450
        /*0ef8*/ 	.short	0x0100
        /*0efa*/ 	.byte	0x08
	.zero		1


	//   ....[8]....
        /*0efc*/ 	.word	0x00000540
        /*0f00*/ 	.word	0x000000ff
        /*0f04*/ 	.word	0x00032460
        /*0f08*/ 	.short	0x0100
        /*0f0a*/ 	.byte	0x08
	.zero		1


	//   ....[9]....
        /*0f0c*/ 	.word	0x00000550
        /*0f10*/ 	.word	0x000000ff
        /*0f14*/ 	.word	0x00032458
        /*0f18*/ 	.short	0x0100
        /*0f1a*/ 	.byte	0x08
	.zero		1


	//   ....[10]....
        /*0f1c*/ 	.word	0x00000560
        /*0f20*/ 	.word	0x000000ff
        /*0f24*/ 	.word	0x00032468
        /*0f28*/ 	.short	0x0100
        /*0f2a*/ 	.byte	0x08
	.zero		1


	//   ....[11]....
        /*0f2c*/ 	.word	0x00000650
        /*0f30*/ 	.word	0x000000ff
        /*0f34*/ 	.word	0x00032470
        /*0f38*/ 	.short	0x0100
        /*0f3a*/ 	.byte	0x06
	.zero		1


	//   ....[12]....
        /*0f3c*/ 	.word	0x00000660
        /*0f40*/ 	.word	0x000000ff
        /*0f44*/ 	.word	0x00032480
        /*0f48*/ 	.short	0x0100
        /*0f4a*/ 	.byte	0x06
	.zero		1


	//   ....[13]....
        /*0f4c*/ 	.word	0x00000670
        /*0f50*/ 	.word	0x000000ff
        /*0f54*/ 	.word	0x00032478
        /*0f58*/ 	.short	0x0100
        /*0f5a*/ 	.byte	0x06
	.zero		1


	//   ....[14]....
        /*0f5c*/ 	.word	0x00000680
        /*0f60*/ 	.word	0x000000ff
        /*0f64*/ 	.word	0x00032488
        /*0f68*/ 	.short	0x0100
        /*0f6a*/ 	.byte	0x06
	.zero		1


	//   ....[15]....
        /*0f6c*/ 	.word	0x000007b0
        /*0f70*/ 	.word	0x000000ff
        /*0f74*/ 	.word	0x00032490
        /*0f78*/ 	.short	0x0100
        /*0f7a*/ 	.byte	0x08
	.zero		1


	//   ....[16]....
        /*0f7c*/ 	.word	0x000007c0
        /*0f80*/ 	.word	0x000000ff
        /*0f84*/ 	.word	0x000324a0
        /*0f88*/ 	.short	0x0100
        /*0f8a*/ 	.byte	0x08
	.zero		1


	//   ....[17]....
        /*0f8c*/ 	.word	0x000007d0
        /*0f90*/ 	.word	0x000000ff
        /*0f94*/ 	.word	0x00032498
        /*0f98*/ 	.short	0x0100
        /*0f9a*/ 	.byte	0x08
	.zero		1


	//   ....[18]....
        /*0f9c*/ 	.word	0x000007e0
        /*0fa0*/ 	.word	0x000000ff
        /*0fa4*/ 	.word	0x000324a8
        /*0fa8*/ 	.short	0x0100
        /*0faa*/ 	.byte	0x08
	.zero		1


	//   ....[19]....
        /*0fac*/ 	.word	0x00000910
        /*0fb0*/ 	.word	0x000000ff
        /*0fb4*/ 	.word	0x000324b0
        /*0fb8*/ 	.short	0x0100
        /*0fba*/ 	.byte	0x08
	.zero		1


	//   ....[20]....
        /*0fbc*/ 	.word	0x00000920
        /*0fc0*/ 	.word	0x000000ff
        /*0fc4*/ 	.word	0x000324c0
        /*0fc8*/ 	.short	0x0100
        /*0fca*/ 	.byte	0x08
	.zero		1


	//   ....[21]....
        /*0fcc*/ 	.word	0x00000930
        /*0fd0*/ 	.word	0x000000ff
        /*0fd4*/ 	.word	0x000324b8
        /*0fd8*/ 	.short	0x0100
        /*0fda*/ 	.byte	0x08
	.zero		1


	//   ....[22]....
        /*0fdc*/ 	.word	0x00000940
        /*0fe0*/ 	.word	0x000000ff
        /*0fe4*/ 	.word	0x000324c8
        /*0fe8*/ 	.short	0x0100
        /*0fea*/ 	.byte	0x08
	.zero		1


	//   ....[23]....
        /*0fec*/ 	.word	0x00002b30
        /*0ff0*/ 	.word	0x0000005e
        /*0ff4*/ 	.word	0x00032490
        /*0ff8*/ 	.short	0x010a
        /*0ffa*/ 	.byte	0x3f
	.zero		1


	//   ....[24]....
        /*0ffc*/ 	.word	0x00003c80
        /*1000*/ 	.word	0x0000005e
        /*1004*/ 	.word	0x00032490
        /*1008*/ 	.short	0x010a
        /*100a*/ 	.byte	0x3f
	.zero		1


	//   ....[25]....
        /*100c*/ 	.word	0x00004c80
        /*1010*/ 	.word	0x0000005e
        /*1014*/ 	.word	0x00032490
        /*1018*/ 	.short	0x010a
        /*101a*/ 	.byte	0x3f
	.zero		1


	//   ....[26]....
        /*101c*/ 	.word	0x00004e90
        /*1020*/ 	.word	0x00000028
        /*1024*/ 	.word	0x00000000
        /*1028*/ 	.short	0x0101
        /*102a*/ 	.byte	0x3f
	.zero		1


	//   ....[27]....
        /*102c*/ 	.word	0x00004ed0
        /*1030*/ 	.word	0x0000005e
        /*1034*/ 	.word	0x000324b0
        /*1038*/ 	.short	0x010a
        /*103a*/ 	.byte	0x3f
	.zero		1


	//   ....[28]....
        /*103c*/ 	.word	0x00005530
        /*1040*/ 	.word	0x0000005e
        /*1044*/ 	.word	0x00000000
        /*1048*/ 	.short	0x0101
        /*104a*/ 	.byte	0x3f
	.zero		1


	//   ....[29]....
        /*104c*/ 	.word	0x00005c80
        /*1050*/ 	.word	0x00000012
        /*1054*/ 	.word	0x00032400
        /*1058*/ 	.short	0x010a
        /*105a*/ 	.byte	0x3f
	.zero		1


	//   ....[30]....
        /*105c*/ 	.word	0x00005cd0
        /*1060*/ 	.word	0x00000012
        /*1064*/ 	.word	0x00032400
        /*1068*/ 	.short	0x010a
        /*106a*/ 	.byte	0x3f
	.zero		1


	//   ....[31]....
        /*106c*/ 	.word	0x000062e0
        /*1070*/ 	.word	0x00000012
        /*1074*/ 	.word	0x00032400
        /*1078*/ 	.short	0x010a
        /*107a*/ 	.byte	0x3f
	.zero		1


	//   ....[32]....
        /*107c*/ 	.word	0x000071c0
        /*1080*/ 	.word	0x00000012
        /*1084*/ 	.word	0x00032400
        /*1088*/ 	.short	0x010a
        /*108a*/ 	.byte	0x3f
	.zero		1


	//   ....[33]....
        /*108c*/ 	.word	0x00007fc0
        /*1090*/ 	.word	0x00000004
        /*1094*/ 	.word	0x00032430
        /*1098*/ 	.short	0x010a
        /*109a*/ 	.byte	0x3f
	.zero		1


	//   ....[34]....
        /*109c*/ 	.word	0x00008030
        /*10a0*/ 	.word	0x00000004
        /*10a4*/ 	.word	0x00032430
        /*10a8*/ 	.short	0x010a
        /*10aa*/ 	.byte	0x3f
	.zero		1


	//   ....[35]....
        /*10ac*/ 	.word	0x00008420
        /*10b0*/ 	.word	0x00000012
        /*10b4*/ 	.word	0x00032410
        /*10b8*/ 	.short	0x010a
        /*10ba*/ 	.byte	0x3f
	.zero		1


	//   ....[36]....
        /*10bc*/ 	.word	0x00008470
        /*10c0*/ 	.word	0x00000004
        /*10c4*/ 	.word	0x00032450
        /*10c8*/ 	.short	0x010a
        /*10ca*/ 	.byte	0x3f
	.zero		1


	//   ....[37]....
        /*10cc*/ 	.word	0x000084f0
        /*10d0*/ 	.word	0x00000004
        /*10d4*/ 	.word	0x00032450
        /*10d8*/ 	.short	0x010a
        /*10da*/ 	.byte	0x3f
	.zero		1


	//   ....[38]....
        /*10dc*/ 	.word	0x00009b90
        /*10e0*/ 	.word	0x00000018
        /*10e4*/ 	.word	0x00000000
        /*10e8*/ 	.short	0x0101
        /*10ea*/ 	.byte	0x3f
	.zero		1


	//   ....[39]....
        /*10ec*/ 	.word	0x0000a7b0
        /*10f0*/ 	.word	0x00000004
        /*10f4*/ 	.word	0x00000000
        /*10f8*/ 	.short	0x0101
        /*10fa*/ 	.byte	0x3f
	.zero		1


	//   ....[40]....
        /*10fc*/ 	.word	0x0000a8c0
        /*1100*/ 	.word	0x00000005
        /*1104*/ 	.word	0x00032430
        /*1108*/ 	.short	0x010a
        /*110a*/ 	.byte	0x3f
	.zero		1


	//   ....[41]....
        /*110c*/ 	.word	0x0000a920
        /*1110*/ 	.word	0x00000005
        /*1114*/ 	.word	0x00032430
        /*1118*/ 	.short	0x010a
        /*111a*/ 	.byte	0x3f
	.zero		1


	//   ....[42]....
        /*111c*/ 	.word	0x0000abd0
        /*1120*/ 	.word	0x00000005
        /*1124*/ 	.word	0x00032450
        /*1128*/ 	.short	0x010a
        /*112a*/ 	.byte	0x3f
	.zero		1


	//   ....[43]....
        /*112c*/ 	.word	0x0000ac20
        /*1130*/ 	.word	0x00000005
        /*1134*/ 	.word	0x00032450
        /*1138*/ 	.short	0x010a
        /*113a*/ 	.byte	0x3f
	.zero		1


	//   ....[44]....
        /*113c*/ 	.word	0x0000c470
        /*1140*/ 	.word	0x00000007
        /*1144*/ 	.word	0x00000000
        /*1148*/ 	.short	0x0101
        /*114a*/ 	.byte	0x3f
	.zero		1


	//   ....[45]....
        /*114c*/ 	.word	0x0000cf90
        /*1150*/ 	.word	0x00000005
        /*1154*/ 	.word	0x00000000
        /*1158*/ 	.short	0x0101
        /*115a*/ 	.byte	0x3f
	.zero		1


	//   ....[46]....
        /*115c*/ 	.word	0x0000f370
        /*1160*/ 	.word	0x00000000
        /*1164*/ 	.word	0x00000000
        /*1168*/ 	.short	0x0101
        /*116a*/ 	.byte	0x3f
	.zero		1


	//   ....[47]....
        /*116c*/ 	.word	0x00011b80
        /*1170*/ 	.word	0x00000005
        /*1174*/ 	.word	0x00032420
        /*1178*/ 	.short	0x010a
        /*117a*/ 	.byte	0x3f
	.zero		1


	//   ....[48]....
        /*117c*/ 	.word	0x00011c70
        /*1180*/ 	.word	0x00000003
        /*1184*/ 	.word	0x000324a0
        /*1188*/ 	.short	0x010a
        /*118a*/ 	.byte	0x3f
	.zero		1


	//   ....[49]....
        /*118c*/ 	.word	0x00011ec0
        /*1190*/ 	.word	0x00000003
        /*1194*/ 	.word	0x000324c0
        /*1198*/ 	.short	0x010a
        /*119a*/ 	.byte	0x3f
	.zero		1


	//   ....[50]....
        /*119c*/ 	.word	0x00012580
        /*11a0*/ 	.word	0x00000004
        /*11a4*/ 	.word	0x000324a0
        /*11a8*/ 	.short	0x010a
        /*11aa*/ 	.byte	0x3f
	.zero		1


	//   ....[51]....
        /*11ac*/ 	.word	0x000127c0
        /*11b0*/ 	.word	0x00000004
        /*11b4*/ 	.word	0x000324c0
        /*11b8*/ 	.short	0x010a
        /*11ba*/ 	.byte	0x3f
	.zero		1


	//   ....[52]....
        /*11bc*/ 	.word	0x00013720
        /*11c0*/ 	.word	0x00000000
        /*11c4*/ 	.word	0x00032440
        /*11c8*/ 	.short	0x010a
        /*11ca*/ 	.byte	0x3f
	.zero		1


	//   ....[53]....
        /*11cc*/ 	.word	0x000145a0
        /*11d0*/ 	.word	0x00000008
        /*11d4*/ 	.word	0x00032400
        /*11d8*/ 	.short	0x0107
        /*11da*/ 	.byte	0x3f
	.zero		1


	//   ....[54]....
        /*11dc*/ 	.word	0x00014640
        /*11e0*/ 	.word	0x00000002
        /*11e4*/ 	.word	0x00032400
        /*11e8*/ 	.short	0x0101
        /*11ea*/ 	.byte	0x3f
	.zero		1


	//   ....[55]....
        /*11ec*/ 	.word	0x000152a0
        /*11f0*/ 	.word	0x00000008
        /*11f4*/ 	.word	0x00032410
        /*11f8*/ 	.short	0x0107
        /*11fa*/ 	.byte	0x3f
	.zero		1


	//   ....[56]....
        /*11fc*/ 	.word	0x000153a0
        /*1200*/ 	.word	0x00000002
        /*1204*/ 	.word	0x00032410
        /*1208*/ 	.short	0x0101
        /*120a*/ 	.byte	0x3f
	.zero		1


	//   ....[57]....
        /*120c*/ 	.word	0x000153c0
        /*1210*/ 	.word	0x00000002
        /*1214*/ 	.word	0x00032420
        /*1218*/ 	.short	0x010a
        /*121a*/ 	.byte	0x3f
	.zero		1


	//   ....[58]....
        /*121c*/ 	.word	0x000154d0
        /*1220*/ 	.word	0x00000002
        /*1224*/ 	.word	0x00032460
        /*1228*/ 	.short	0x010a
        /*122a*/ 	.byte	0x3f
	.zero		1


	//   ....[59]....
        /*122c*/ 	.word	0x00015de0
        /*1230*/ 	.word	0x00000002
        /*1234*/ 	.word	0x00032440
        /*1238*/ 	.short	0x010a
        /*123a*/ 	.byte	0x3f
	.zero		1


	//   ....[60]....
        /*123c*/ 	.word	0x00016040
        /*1240*/ 	.word	0x00000002
        /*1244*/ 	.word	0x00032460
        /*1248*/ 	.short	0x010a
        /*124a*/ 	.byte	0x3f
	.zero		1


	//   ....[61]....
        /*124c*/ 	.word	0x000168e0
        /*1250*/ 	.word	0x00000003
        /*1254*/ 	.word	0x00032440
        /*1258*/ 	.short	0x010a
        /*125a*/ 	.byte	0x3f
	.zero		1


	//   ....[62]....
        /*125c*/ 	.word	0x00016b30
        /*1260*/ 	.word	0x00000003
        /*1264*/ 	.word	0x00032460
        /*1268*/ 	.short	0x010a
        /*126a*/ 	.byte	0x3f
	.zero		1


	//   ....[63]....
        /*126c*/ 	.word	0x00017340
        /*1270*/ 	.word	0x00000003
        /*1274*/ 	.word	0x00032440
        /*1278*/ 	.short	0x010a
        /*127a*/ 	.byte	0x3f
	.zero		1


	//   ....[64]....
        /*127c*/ 	.word	0x000175a0
        /*1280*/ 	.word	0x00000003
        /*1284*/ 	.word	0x00032460
        /*1288*/ 	.short	0x010a
        /*128a*/ 	.byte	0x3f
	.zero		1


	//   ....[65]....
        /*128c*/ 	.word	0x000187e0
        /*1290*/ 	.word	0x00000000
        /*1294*/ 	.word	0x00032420
        /*1298*/ 	.short	0x010a
        /*129a*/ 	.byte	0x3f
	.zero		1


	//   ....[66]....
        /*129c*/ 	.word	0x00018990
        /*12a0*/ 	.word	0x00000006
        /*12a4*/ 	.word	0x00000000
        /*12a8*/ 	.short	0x010a
        /*12aa*/ 	.byte	0x3f
	.zero		1


	//   ....[67]....
        /*12ac*/ 	.word	0x00018a00
        /*12b0*/ 	.word	0x00000007
        /*12b4*/ 	.word	0x00000000
        /*12b8*/ 	.short	0x010a
        /*12ba*/ 	.byte	0x3f
	.zero		1


	//   ....[68]....
        /*12bc*/ 	.word	0x00018a70
        /*12c0*/ 	.word	0x00000004
        /*12c4*/ 	.word	0x00000000
        /*12c8*/ 	.short	0x010a
        /*12ca*/ 	.byte	0x3f
	.zero		1


	//   ....[69]....
        /*12cc*/ 	.word	0x00018aa0
        /*12d0*/ 	.word	0x00000003
        /*12d4*/ 	.word	0x00000000
        /*12d8*/ 	.short	0x010a
        /*12da*/ 	.byte	0x3f
	.zero		1


	//   ....[70]....
        /*12dc*/ 	.word	0x00018b00
        /*12e0*/ 	.word	0x0000005e
        /*12e4*/ 	.word	0x00032490
        /*12e8*/ 	.short	0x010a
        /*12ea*/ 	.byte	0x3f
	.zero		1


	//   ....[71]....
        /*12ec*/ 	.word	0x00018b50
        /*12f0*/ 	.word	0x0000005e
        /*12f4*/ 	.word	0x00032490
        /*12f8*/ 	.short	0x010a
        /*12fa*/ 	.byte	0x3f
	.zero		1


	//   ....[72]....
        /*12fc*/ 	.word	0x00018ba0
        /*1300*/ 	.word	0x0000005e
        /*1304*/ 	.word	0x00032490
        /*1308*/ 	.short	0x010a
        /*130a*/ 	.byte	0x3f
	.zero		1


	//   ....[73]....
        /*130c*/ 	.word	0x00018bf0
        /*1310*/ 	.word	0x0000005e
        /*1314*/ 	.word	0x000324b0
        /*1318*/ 	.short	0x010a
        /*131a*/ 	.byte	0x3f
	.zero		1


	//   ....[74]....
        /*131c*/ 	.word	0x00018ea0
        /*1320*/ 	.word	0x00000012
        /*1324*/ 	.word	0x00032400
        /*1328*/ 	.short	0x010a
        /*132a*/ 	.byte	0x3f
	.zero		1


	//   ....[75]....
        /*132c*/ 	.word	0x000190b0
        /*1330*/ 	.word	0x00000012
        /*1334*/ 	.word	0x00032400
        /*1338*/ 	.short	0x010a
        /*133a*/ 	.byte	0x3f
	.zero		1


	//   ....[76]....
        /*133c*/ 	.word	0x00019100
        /*1340*/ 	.word	0x00000004
        /*1344*/ 	.word	0x00032430
        /*1348*/ 	.short	0x010a
        /*134a*/ 	.byte	0x3f
	.zero		1


	//   ....[77]....
        /*134c*/ 	.word	0x00019150
        /*1350*/ 	.word	0x00000012
        /*1354*/ 	.word	0x00032410
        /*1358*/ 	.short	0x010a
        /*135a*/ 	.byte	0x3f
	.zero		1


	//   ....[78]....
        /*135c*/ 	.word	0x000191a0
        /*1360*/ 	.word	0x00000004
        /*1364*/ 	.word	0x00032450
        /*1368*/ 	.short	0x010a
        /*136a*/ 	.byte	0x3f
	.zero		1


	//   ....[79]....
        /*136c*/ 	.word	0x000191f0
        /*1370*/ 	.word	0x00000005
        /*1374*/ 	.word	0x00032430
        /*1378*/ 	.short	0x010a
        /*137a*/ 	.byte	0x3f
	.zero		1


	//   ....[80]....
        /*137c*/ 	.word	0x00019240
        /*1380*/ 	.word	0x00000005
        /*1384*/ 	.word	0x00032450
        /*1388*/ 	.short	0x010a
        /*138a*/ 	.byte	0x3f
	.zero		1


	//   ....[81]....
        /*138c*/ 	.word	0x00019820
        /*1390*/ 	.word	0x00000004
        /*1394*/ 	.word	0x00032420
        /*1398*/ 	.short	0x010a
        /*139a*/ 	.byte	0x3f
	.zero		1


	//   ....[82]....
        /*139c*/ 	.word	0x00019870
        /*13a0*/ 	.word	0x00000003
        /*13a4*/ 	.word	0x000324a0
        /*13a8*/ 	.short	0x010a
        /*13aa*/ 	.byte	0x3f
	.zero		1


	//   ....[83]....
        /*13ac*/ 	.word	0x000198c0
        /*13b0*/ 	.word	0x00000003
        /*13b4*/ 	.word	0x000324c0
        /*13b8*/ 	.short	0x010a
        /*13ba*/ 	.byte	0x3f
	.zero		1


	//   ....[84]....
        /*13bc*/ 	.word	0x00019910
        /*13c0*/ 	.word	0x00000004
        /*13c4*/ 	.word	0x000324a0
        /*13c8*/ 	.short	0x010a
        /*13ca*/ 	.byte	0x3f
	.zero		1


	//   ....[85]....
        /*13cc*/ 	.word	0x00019960
        /*13d0*/ 	.word	0x00000004
        /*13d4*/ 	.word	0x000324c0
        /*13d8*/ 	.short	0x010a
        /*13da*/ 	.byte	0x3f
	.zero		1


	//   ....[86]....
        /*13dc*/ 	.word	0x00019b00
        /*13e0*/ 	.word	0x00000000
        /*13e4*/ 	.word	0x00032440
        /*13e8*/ 	.short	0x010a
        /*13ea*/ 	.byte	0x3f
	.zero		1


	//   ....[87]....
        /*13ec*/ 	.word	0x0001b420
        /*13f0*/ 	.word	0x00000002
        /*13f4*/ 	.word	0x00032420
        /*13f8*/ 	.short	0x010a
        /*13fa*/ 	.byte	0x3f
	.zero		1


	//   ....[88]....
        /*13fc*/ 	.word	0x0001b470
        /*1400*/ 	.word	0x00000002
        /*1404*/ 	.word	0x00032460
        /*1408*/ 	.short	0x010a
        /*140a*/ 	.byte	0x3f
	.zero		1


	//   ....[89]....
        /*140c*/ 	.word	0x0001b4c0
        /*1410*/ 	.word	0x00000002
        /*1414*/ 	.word	0x00032440
        /*1418*/ 	.short	0x010a
        /*141a*/ 	.byte	0x3f
	.zero		1


	//   ....[90]....
        /*141c*/ 	.word	0x0001b510
        /*1420*/ 	.word	0x00000002
        /*1424*/ 	.word	0x00032460
        /*1428*/ 	.short	0x010a
        /*142a*/ 	.byte	0x3f
	.zero		1


	//   ....[91]....
        /*142c*/ 	.word	0x0001b560
        /*1430*/ 	.word	0x00000003
        /*1434*/ 	.word	0x00032440
        /*1438*/ 	.short	0x010a
        /*143a*/ 	.byte	0x3f
	.zero		1


	//   ....[92]....
        /*143c*/ 	.word	0x0001b5b0
        /*1440*/ 	.word	0x00000003
        /*1444*/ 	.word	0x00032460
        /*1448*/ 	.short	0x010a
        /*144a*/ 	.byte	0x3f
	.zero		1


	//   ....[93]....
        /*144c*/ 	.word	0x0001b600
        /*1450*/ 	.word	0x00000003
        /*1454*/ 	.word	0x00032440
        /*1458*/ 	.short	0x010a
        /*145a*/ 	.byte	0x3f
	.zero		1


	//   ....[94]....
        /*145c*/ 	.word	0x0001b650
        /*1460*/ 	.word	0x00000003
        /*1464*/ 	.word	0x00032460
        /*1468*/ 	.short	0x010a
        /*146a*/ 	.byte	0x3f
	.zero		1


	//   ....[95]....
        /*146c*/ 	.word	0x0001c0b0
        /*1470*/ 	.word	0x00000000
        /*1474*/ 	.word	0x00032420
        /*1478*/ 	.short	0x010a
        /*147a*/ 	.byte	0x3f
	.zero		1


	//   ....[96]....
        /*147c*/ 	.word	0x0001c250
        /*1480*/ 	.word	0x00000006
        /*1484*/ 	.word	0x00000000
        /*1488*/ 	.short	0x010a
        /*148a*/ 	.byte	0x3f
	.zero		1


	//   ....[97]....
        /*148c*/ 	.word	0x0001c2a0
        /*1490*/ 	.word	0x00000007
        /*1494*/ 	.word	0x00000000
        /*1498*/ 	.short	0x010a
        /*149a*/ 	.byte	0x3f
	.zero		1


	//   ....[98]....
        /*149c*/ 	.word	0x0001c2f0
        /*14a0*/ 	.word	0x00000004
        /*14a4*/ 	.word	0x00000000
        /*14a8*/ 	.short	0x010a
        /*14aa*/ 	.byte	0x3f
	.zero		1


	//----- nvinfo : EIATTR_NUM_MBARRIERS
	.align		4
.L_1303:
        /*14ac*/ 	.byte	0x03, 0x38
        /*14ae*/ 	.short	0x0017


	//----- nvinfo : EIATTR_EXIT_INSTR_OFFSETS
	.align		4
        /*14b0*/ 	.byte	0x04, 0x1c
        /*14b2*/ 	.short	(.L_1305 - .L_1304)


	//   ....[0]....
.L_1304:
        /*14b4*/ 	.word	0x00018af0


	//----- nvinfo : EIATTR_MAX_THREADS
	.align		4
.L_1305:
        /*14b8*/ 	.byte	0x04, 0x05
        /*14ba*/ 	.short	(.L_1307 - .L_1306)
.L_1306:
        /*14bc*/ 	.word	0x00000180
        /*14c0*/ 	.word	0x00000001
        /*14c4*/ 	.word	0x00000001


	//----- nvinfo : EIATTR_CRS_STACK_SIZE
	.align		4
.L_1307:
        /*14c8*/ 	.byte	0x04, 0x1e
        /*14ca*/ 	.short	(.L_1309 - .L_1308)
.L_1308:
        /*14cc*/ 	.word	0x00000000


	//----- nvinfo : EIATTR_CBANK_PARAM_SIZE
	.align		4
.L_1309:
        /*14d0*/ 	.byte	0x03, 0x19
        /*14d2*/ 	.short	0x0bf0


	//----- nvinfo : EIATTR_PARAM_CBANK
	.align		4
        /*14d4*/ 	.byte	0x04, 0x0a
        /*14d6*/ 	.short	(.L_1311 - .L_1310)
	.align		4
.L_1310:
        /*14d8*/ 	.word	index@(.nv.constant0._ZN7cutlass13device_kernelIN5flash11enable_sm90INS1_16FlashAttnFwdSm90INS1_25CollectiveMainloopFwdSm90ILi2EN4cute5tupleIJNS5_1CILi1EEES8_S8_EEENS6_IJNS7_ILi128EEENS7_ILi96EEENS7_ILi64EEEEEELi256ENS_6half_tEfNS_4arch4Sm90ELb0ELb0ELb0ELb1ELb0ELb1ELb1ELb1ELb0ELb1ELb0ELb0EEENS1_21CollectiveEpilogueFwdINS6_IJSA_NS7_ILi256EEESB_EEES9_SE_SG_Li256ELb1ELb1ELb0ELb0EEENS1_36VarlenDynamicPersistentTileSchedulerILi128ELi96ELi256ELi128ELb0ELb1ELb1ELb0ELb1ELb1EEEEEEEEEvNT_6ParamsE)
        /*14dc*/ 	.short	0x0210
        /*14de*/ 	.short	0x0bf0


	//----- nvinfo : EIATTR_SW_WAR
	.align		4
.L_1311:
        /*14e0*/ 	.byte	0x04, 0x36
        /*14e2*/ 	.short	(.L_1313 - .L_1312)
.L_1312:
        /*14e4*/ 	.word	0x00000008
.L_1313:


//--------------------- .nv.info._ZN7cutlass13device_kernelIN5flash11enable_sm90INS1_16FlashAttnFwdSm90INS1_25CollectiveMainloopFwdSm90ILi2EN4cute5tupleIJNS5_1CILi1EEES8_S8_EEENS6_IJNS7_ILi128EEENS7_ILi96EEENS7_ILi64EEEEEELi256ENS_6half_tEfNS_4arch4Sm90ELb0ELb1ELb0ELb0ELb0ELb0ELb0ELb1ELb0ELb1ELb0ELb0EEENS1_21CollectiveEpilogueFwdINS6_IJSA_NS7_ILi256EEESB_EEES9_SE_SG_Li256ELb0ELb1ELb0ELb0EEENS1_30DynamicPersistentTileSchedulerILi256ELi128ELb0ELb1ELb1EEEEEEEEEvNT_6ParamsE --------------------------
	.section	.nv.info._ZN7cutlass13device_kernelIN5flash11enable_sm90INS1_16FlashAttnFwdSm90INS1_25CollectiveMainloopFwdSm90ILi2EN4cute5tupleIJNS5_1CILi1EEES8_S8_EEENS6_IJNS7_ILi128EEENS7_ILi96EEENS7_ILi64EEEEEELi256ENS_6half_tEfNS_4arch4Sm90ELb0ELb1ELb0ELb0ELb0ELb0ELb0ELb1ELb0ELb1ELb0ELb0EEENS1_21CollectiveEpilogueFwdINS6_IJSA_NS7_ILi256EEESB_EEES9_SE_SG_Li256ELb0ELb1ELb0ELb0EEENS1_30DynamicPersistentTileSchedulerILi256ELi128ELb0ELb1ELb1EEEEEEEEEvNT_6ParamsE,"",@"SHT_CUDA_INFO"
	.sectionflags	@""
	.align	4


	//----- nvinfo : EIATTR_CUDA_API_VERSION
	.align		4
        /*0000*/ 	.byte	0x04, 0x37
        /*0002*/ 	.short	(.L_1315 - .L_1314)
.L_1314:
        /*0004*/ 	.word	0x00000082


	//----- nvinfo : EIATTR_KPARAM_INFO
	.align		4
.L_1315:
        /*0008*/ 	.byte	0x04, 0x17
        /*000a*/ 	.short	(.L_1317 - .L_1316)
.L_1316:
        /*000c*/ 	.word	0x00000000
        /*0010*/ 	.short	0x0000
        /*0012*/ 	.short	0x0070
        /*0014*/ 	.byte	0x00, 0xf0, 0x01, 0x2a


	//----- nvinfo : EIATTR_SPARSE_MMA_MASK
	.align		4
.L_1317:
        /*0018*/ 	.byte	0x03, 0x50
        /*001a*/ 	.short	0x0000


	//----- nvinfo : EIATTR_MAXREG_COUNT
	.align		4
        /*001c*/ 	.byte	0x03, 0x1b
        /*001e*/ 	.short	0x00a8


	//----- nvinfo : EIATTR_NUM_BARRIERS
	.align		4
        /*0020*/ 	.byte	0x02, 0x4c
        /*0022*/ 	.byte	0x10
	.zero		1


	//----- nvinfo : EIATTR_EXTERNS
	.align		4
        /*0024*/ 	.byte	0x04, 0x0f
        /*0026*/ 	.short	(.L_1319 - .L_1318)


	//   ....[0]....
	.align		4
.L_1318:
        /*0028*/ 	.word	index@(__assertfail)


	//----- nvinfo : EIATTR_ANNOTATIONS
	.align		4
.L_1319:
        /*002c*/ 	.byte	0x04, 0x55
        /*002e*/ 	.short	(.L_1321 - .L_1320)


	//   ....[0]....
.L_1320:
        /* <DEDUP_REMOVED lines=20> */


	//----- nvinfo : EIATTR_MERCURY_ISA_VERSION
	.align		4
.L_1321:
        /*0160*/ 	.byte	0x03, 0x5f
        /*0162*/ 	.short	0x0101


	//----- nvinfo : EIATTR_INT_WARP_WIDE_INSTR_OFFSETS
	.align		4
        /*0164*/ 	.byte	0x04, 0x31
        /*0166*/ 	.short	(.L_1323 - .L_1322)


	//   ....[0]....
.L_1322:
        /*0168*/ 	.word	0x00000130


	//   ....[1]....
        /*016c*/ 	.word	0x00000170


	//   ....[2]....
        /*0170*/ 	.word	0x000001e0


	//   ....[3]....
        /*0174*/ 	.word	0x000105d0


	//   ....[4]....
        /*0178*/ 	.word	0x00010660


	//   ....[5]....
        /*017c*/ 	.word	0x00013f80


	//   ....[6]....
        /*0180*/ 	.word	0x00014010


	//----- nvinfo : EIATTR_COOP_GROUP_MASK_REGIDS
	.align		4
.L_1323:
        /*0184*/ 	.byte	0x04, 0x29
        /*0186*/ 	.short	(.L_1325 - .L_1324)


	//   ....[0]....
.L_1324:
        /*0188*/ 	.word	0xffffffff


	//   ....[1]....
        /*018c*/ 	.word	0xffffffff


	//   ....[2]....
        /*0190*/ 	.word	0xffffffff


	//   ....[3]....
        /*0194*/ 	.word	0xffffffff


	//   ....[4]....
        /*0198*/ 	.word	0xffffffff


	//   ....[5]....
        /*019c*/ 	.word	0xffffffff


	//   ....[6]....
        /*01a0*/ 	.word	0xffffffff


	//   ....[7]....
        /*01a4*/ 	.word	0xffffffff


	//   ....[8]....
        /*01a8*/ 	.word	0xffffffff


	//   ....[9]....
        /*01ac*/ 	.word	0xffffffff


	//   ....[10]....
        /*01b0*/ 	.word	0xffffffff


	//   ....[11]....
        /*01b4*/ 	.word	0xffffffff


	//   ....[12]....
        /*01b8*/ 	.word	0xffffffff


	//   ....[13]....
        /*01bc*/ 	.word	0xffffffff


	//   ....[14]....
        /*01c0*/ 	.word	0xffffffff


	//   ....[15]....
        /*01c4*/ 	.word	0xffffffff


	//   ....[16]....
        /*01c8*/ 	.word	0xffffffff


	//   ....[17]....
        /*01cc*/ 	.word	0xffffffff


	//   ....[18]....
        /*01d0*/ 	.word	0xffffffff


	//   ....[19]....
        /*01d4*/ 	.word	0xffffffff


	//   ....[20]....
        /*01d8*/ 	.word	0xffffffff


	//   ....[21]....
        /*01dc*/ 	.word	0xffffffff


	//   ....[22]....
        /*01e0*/ 	.word	0xffffffff


	//   ....[23]....
        /*01e4*/ 	.word	0xffffffff


	//   ....[24]....
        /*01e8*/ 	.word	0xffffffff


	//   ....[25]....
        /*01ec*/ 	.word	0xffffffff


	//   ....[26]....
        /*01f0*/ 	.word	0xffffffff


	//   ....[27]....
        /*01f4*/ 	.word	0xffffffff


	//   ....[28]....
        /*01f8*/ 	.word	0xffffffff


	//   ....[29]....
        /*01fc*/ 	.word	0xffffffff


	//   ....[30]....
        /*0200*/ 	.word	0xffffffff


	//   ....[31]....
        /*0204*/ 	.word	0xffffffff


	//   ....[32]....
        /*0208*/ 	.word	0xffffffff


	//   ....[33]....
        /*020c*/ 	.word	0xffffffff


	//   ....[34]....
        /*0210*/ 	.word	0xffffffff


	//   ....[35]....
        /*0214*/ 	.word	0xffffffff


	//   ....[36]....
        /*0218*/ 	.word	0xffffffff


	//   ....[37]....
        /*021c*/ 	.word	0xffffffff


	//   ....[38]....
        /*0220*/ 	.word	0xffffffff


	//   ....[39]....
        /*0224*/ 	.word	0xffffffff


	//   ....[40]....
        /*0228*/ 	.word	0xffffffff


	//   ....[41]....
        /*022c*/ 	.word	0xffffffff


	//   ....[42]....
        /*0230*/ 	.word	0xffffffff


	//   ....[43]....
        /*0234*/ 	.word	0xffffffff


	//   ....[44]....
        /*0238*/ 	.word	0xffffffff


	//   ....[45]....
        /*023c*/ 	.word	0xffffffff


	//   ....[46]....
        /*0240*/ 	.word	0xffffffff


	//   ....[47]....
        /*0244*/ 	.word	0xffffffff


	//   ....[48]....
        /*0248*/ 	.word	0xffffffff


	//   ....[49]....
        /*024c*/ 	.word	0xffffffff


	//   ....[50]....
        /*0250*/ 	.word	0xffffffff


	//   ....[51]....
        /*0254*/ 	.word	0xffffffff


	//   ....[52]....
        /*0258*/ 	.word	0xffffffff


	//   ....[53]....
        /*025c*/ 	.word	0xffffffff


	//   ....[54]....
        /*0260*/ 	.word	0xffffffff


	//   ....[55]....
        /*0264*/ 	.word	0xffffffff


	//   ....[56]....
        /*0268*/ 	.word	0xffffffff


	//   ....[57]....
        /*026c*/ 	.word	0xffffffff


	//   ....[58]....
        /*0270*/ 	.word	0xffffffff


	//   ....[59]....
        /*0274*/ 	.word	0xffffffff


	//   ....[60]....
        /*0278*/ 	.word	0xffffffff


	//   ....[61]....
        /*027c*/ 	.word	0xffffffff


	//   ....[62]....
        /*0280*/ 	.word	0xffffffff


	//   ....[63]....
        /*0284*/ 	.word	0xffffffff


	//   ....[64]....
        /*0288*/ 	.word	0xffffffff


	//   ....[65]....
        /*028c*/ 	.word	0xffffffff


	//   ....[66]....
        /*0290*/ 	.word	0xffffffff


	//   ....[67]....
        /*0294*/ 	.word	0xffffffff


	//   ....[68]....
        /*0298*/ 	.word	0xffffffff


	//   ....[69]....
        /*029c*/ 	.word	0xffffffff


	//   ....[70]....
        /*02a0*/ 	.word	0xffffffff


	//   ....[71]....
        /*02a4*/ 	.word	0xffffffff


	//   ....[72]....
        /*02a8*/ 	.word	0xffffffff


	//   ....[73]....
        /*02ac*/ 	.word	0xffffffff


	//   ....[74]....
        /*02b0*/ 	.word	0x0500000f


	//   ....[75]....
        /*02b4*/ 	.word	0x0500000f


	//   ....[76]....
        /*02b8*/ 	.word	0x0500000f


	//   ....[77]....
        /*02bc*/ 	.word	0x0500000f


	//   ....[78]....
        /*02c0*/ 	.word	0x0500000f


	//   ....[79]....
        /*02c4*/ 	.word	0x0500000f


	//   ....[80]....
        /*02c8*/ 	.word	0x0500000f


	//   ....[81]....
        /*02cc*/ 	.word	0x0500000f


	//   ....[82]....
        /*02d0*/ 	.word	0x0500000f


	//   ....[83]....
        /*02d4*/ 	.word	0x0500000f


	//   ....[84]....
        /*02d8*/ 	.word	0x0500000f


	//   ....[85]....
        /*02dc*/ 	.word	0x0500000f


	//   ....[86]....
        /*02e0*/ 	.word	0x0500000f


	//   ....[87]....
        /*02e4*/ 	.word	0x0500000f


	//   ....[88]....
        /*02e8*/ 	.word	0x0500000f


	//   ....[89]....
        /*02ec*/ 	.word	0x0500000f


	//   ....[90]....
        /*02f0*/ 	.word	0x0500000f


	//   ....[91]....
        /*02f4*/ 	.word	0x0500000f


	//   ....[92]....
        /*02f8*/ 	.word	0x0500000f


	//----- nvinfo : EIATTR_COOP_GROUP_INSTR_OFFSETS
	.align		4
.L_1325:
        /*02fc*/ 	.byte	0x04, 0x28
        /*02fe*/ 	.short	(.L_1327 - .L_1326)


	//   ....[0]....
.L_1326:
        /*0300*/ 	.word	0x00000070


	//   ....[1]....
        /*0304*/ 	.word	0x00000140


	//   ....[2]....
        /*0308*/ 	.word	0x00000190


	//   ....[3]....
        /*030c*/ 	.word	0x000003c0


	//   ....[4]....
        /*0310*/ 	.word	0x00000520


	//   ....[5]....
        /*0314*/ 	.word	0x00000640


	//   ....[6]....
        /*0318*/ 	.word	0x000007a0


	//   ....[7]....
        /*031c*/ 	.word	0x00001a30


	//   ....[8]....
        /*0320*/ 	.word	0x000020b0


	//   ....[9]....
        /*0324*/ 	.word	0x00002b00


	//   ....[10]....
        /*0328*/ 	.word	0x00003130


	//   ....[11]....
        /*032c*/ 	.word	0x00003240


	//   ....[12]....
        /*0330*/ 	.word	0x00003820


	//   ....[13]....
        /*0334*/ 	.word	0x000038b0


	//   ....[14]....
        /*0338*/ 	.word	0x00004990


	//   ....[15]....
        /*033c*/ 	.word	0x000054b0


	//   ....[16]....
        /*0340*/ 	.word	0x00005a40


	//   ....[17]....
        /*0344*/ 	.word	0x00005b60


	//   ....[18]....
        /*0348*/ 	.word	0x000061b0


	//   ....[19]....
        /*034c*/ 	.word	0x00006230


	//   ....[20]....
        /*0350*/ 	.word	0x00007df0


	//   ....[21]....
        /*0354*/ 	.word	0x00007e10


	//   ....[22]....
        /*0358*/ 	.word	0x00008340


	//   ....[23]....
        /*035c*/ 	.word	0x00008510


	//   ....[24]....
        /*0360*/ 	.word	0x00009a90


	//   ....[25]....
        /*0364*/ 	.word	0x00009cf0


	//   ....[26]....
        /*0368*/ 	.word	0x0000aac0


	//   ....[27]....
        /*036c*/ 	.word	0x0000abe0


	//   ....[28]....
        /*0370*/ 	.word	0x0000b420


	//   ....[29]....
        /*0374*/ 	.word	0x0000b5f0


	//   ....[30]....
        /*0378*/ 	.word	0x0000c720


	//   ....[31]....
        /*037c*/ 	.word	0x0000c7a0


	//   ....[32]....
        /*0380*/ 	.word	0x0000c810


	//   ....[33]....
        /*0384*/ 	.word	0x0000c840


	//   ....[34]....
        /*0388*/ 	.word	0x0000e1f0


	//   ....[35]....
        /*038c*/ 	.word	0x0000e220


	//   ....[36]....
        /*0390*/ 	.word	0x0000e2c0


	//   ....[37]....
        /*0394*/ 	.word	0x0000e2f0


	//   ....[38]....
        /*0398*/ 	.word	0x0000e950


	//   ....[39]....
        /*039c*/ 	.word	0x0000e990


	//   ....[40]....
        /*03a0*/ 	.word	0x0000ead0


	//   ....[41]....
        /*03a4*/ 	.word	0x0000eaf0


	//   ....[42]....
        /*03a8*/ 	.word	0x0000ec30


	//   ....[43]....
        /*03ac*/ 	.word	0x0000ec50


	//   ....[44]....
        /*03b0*/ 	.word	0x0000eda0


	//   ....[45]....
        /*03b4*/ 	.word	0x0000edc0


	//   ....[46]....
        /*03b8*/ 	.word	0x0000f4e0


	//   ....[47]....
        /*03bc*/ 	.word	0x0000f500


	//   ....[48]....
        /*03c0*/ 	.word	0x0000f640


	//   ....[49]....
        /*03c4*/ 	.word	0x0000f660


	//   ....[50]....
        /*03c8*/ 	.word	0x0000f7a0


	//   ....[51]....
        /*03cc*/ 	.word	0x0000f7c0


	//   ....[52]....
        /*03d0*/ 	.word	0x0000f910


	//   ....[53]....
        /*03d4*/ 	.word	0x0000f930


	//   ....[54]....
        /*03d8*/ 	.word	0x0000fb30


	//   ....[55]....
        /*03dc*/ 	.word	0x00010bd0


	//   ....[56]....
        /*03e0*/ 	.word	0x00011510


	//   ....[57]....
        /*03e4*/ 	.word	0x00011520


	//   ....[58]....
        /*03e8*/ 	.word	0x00011530


	//   ....[59]....
        /*03ec*/ 	.word	0x00011570


	//   ....[60]....
        /*03f0*/ 	.word	0x000115d0


	//   ....[61]....
        /*03f4*/ 	.word	0x00011670


	//   ....[62]....
        /*03f8*/ 	.word	0x00011680


	//   ....[63]....
        /*03fc*/ 	.word	0x000116f0


	//   ....[64]....
        /*0400*/ 	.word	0x00011700


	//   ....[65]....
        /*0404*/ 	.word	0x00011770


	//   ....[66]....
        /*0408*/ 	.word	0x00011780


	//   ....[67]....
        /*040c*/ 	.word	0x000117f0


	//   ....[68]....
        /*0410*/ 	.word	0x00011800


	//   ....[69]....
        /*0414*/ 	.word	0x00011870


	//   ....[70]....
        /*0418*/ 	.word	0x00011880


	//   ....[71]....
        /*041c*/ 	.word	0x00011890


	//   ....[72]....
        /*0420*/ 	.word	0x00014160


	//   ....[73]....
        /*0424*/ 	.word	0x00014350


	//   ....[74]....
        /*0428*/ 	.word	0x00014950


	//   ....[75]....
        /*042c*/ 	.word	0x00014ad0


	//   ....[76]....
        /*0430*/ 	.word	0x00014b30


	//   ....[77]....
        /*0434*/ 	.word	0x00014bc0


	//   ....[78]....
        /*0438*/ 	.word	0x00014cb0


	//   ....[79]....
        /*043c*/ 	.word	0x00014d30


	//   ....[80]....
        /*0440*/ 	.word	0x00014e10


	//   ....[81]....
        /*0444*/ 	.word	0x00014e90


	//   ....[82]....
        /*0448*/ 	.word	0x00014f70


	//   ....[83]....
        /*044c*/ 	.word	0x00014fd0


	//   ....[84]....
        /*0450*/ 	.word	0x000150b0


	//   ....[85]....
        /*0454*/ 	.word	0x00015110


	//   ....[86]....
        /*0458*/ 	.word	0x000151f0


	//   ....[87]....
        /*045c*/ 	.word	0x00015250


	//   ....[88]....
        /*0460*/ 	.word	0x00015320


	//   ....[89]....
        /*0464*/ 	.word	0x00015380


	//   ....[90]....
        /*0468*/ 	.word	0x00015440


	//   ....[91]....
        /*046c*/ 	.word	0x00015750


	//   ....[92]....
        /*0470*/ 	.word	0x00015870


	//----- nvinfo : EIATTR_REG_RECONFIG
	.align		4
.L_1327:
        /*0474*/ 	.byte	0x01, 0x54
	.zero		2


	//----- nvinfo : EIATTR_SYSCALL_OFFSETS
	.align		4
        /*0478*/ 	.byte	0x04, 0x46
        /*047a*/ 	.short	(.L_1329 - .L_1328)


	//   ....[0]....
.L_1328:
        /*047c*/ 	.word	0x00001c10


	//   ....[1]....
        /*0480*/ 	.word	0x000107d0


	//   ....[2]....
        /*0484*/ 	.word	0x00010920


	//   ....[3]....
        /*0488*/ 	.word	0x00010a10


	//   ....[4]....
        /*048c*/ 	.word	0x00011150


	//----- nvinfo : EIATTR_MBARRIER_INSTR_OFFSETS
	.align		4
.L_1329:
        /*0490*/ 	.byte	0x04, 0x39
        /*0492*/ 	.short	(.L_1331 - .L_1330)


	//   ....[0]....
.L_1330:
        /*0494*/ 	.word	0x00000270
        /*0498*/ 	.word	0x000000ff
        /*049c*/ 	.word	0x00022800
        /*04a0*/ 	.short	0x0100
        /*04a2*/ 	.byte	0x08
	.zero		1


	//   ....[1]....
        /*04a4*/ 	.word	0x00000280
        /*04a8*/ 	.word	0x000000ff
        /*04ac*/ 	.word	0x00022820
        /*04b0*/ 	.short	0x0100
        /*04b2*/ 	.byte	0x08
	.zero		1


	//   ....[2]....
        /*04b4*/ 	.word	0x00000370
        /*04b8*/ 	.word	0x000000ff
        /*04bc*/ 	.word	0x00022830
        /*04c0*/ 	.short	0x0100
        /*04c2*/ 	.byte	0x08
	.zero		1


	//   ....[3]....
        /*04c4*/ 	.word	0x00000380
        /*04c8*/ 	.word	0x000000ff
        /*04cc*/ 	.word	0x00022840
        /*04d0*/ 	.short	0x0100
        /*04d2*/ 	.byte	0x08
	.zero		1


	//   ....[4]....
        /*04d4*/ 	.word	0x00000390
        /*04d8*/ 	.word	0x000000ff
        /*04dc*/ 	.word	0x00022838
        /*04e0*/ 	.short	0x0100
        /*04e2*/ 	.byte	0x08
	.zero		1


	//   ....[5]....
        /*04e4*/ 	.word	0x000003a0
        /*04e8*/ 	.word	0x000000ff
        /*04ec*/ 	.word	0x00022848
        /*04f0*/ 	.short	0x0100
        /*04f2*/ 	.byte	0x08
	.zero		1


	//   ....[6]....
        /*04f4*/ 	.word	0x000004d0
        /*04f8*/ 	.word	0x000000ff
        /*04fc*/ 	.word	0x00022850
        /*0500*/ 	.short	0x0100
        /*0502*/ 	.byte	0x08
	.zero		1


	//   ....[7]....
        /*0504*/ 	.word	0x000004e0
        /*0508*/ 	.word	0x000000ff
        /*050c*/ 	.word	0x00022860
        /*0510*/ 	.short	0x0100
        /*0512*/ 	.byte	0x08
	.zero		1


	//   ....[8]....
        /*0514*/ 	.word	0x000004f0
        /*0518*/ 	.word	0x000000ff
        /*051c*/ 	.word	0x00022858
        /*0520*/ 	.short	0x0100
        /*0522*/ 	.byte	0x08
	.zero		1


	//   ....[9]....
        /*0524*/ 	.word	0x00000500
        /*0528*/ 	.word	0x000000ff
        /*052c*/ 	.word	0x00022868
        /*0530*/ 	.short	0x0100
        /*0532*/ 	.byte	0x08
	.zero		1


	//   ....[10]....
        /*0534*/ 	.word	0x000005f0
        /*0538*/ 	.word	0x000000ff
        /*053c*/ 	.word	0x00022870
        /*0540*/ 	.short	0x0100
        /*0542*/ 	.byte	0x06
	.zero		1


	//   ....[11]....
        /*0544*/ 	.word	0x00000600
        /*0548*/ 	.word	0x000000ff
        /*054c*/ 	.word	0x00022880
        /*0550*/ 	.short	0x0100
        /*0552*/ 	.byte	0x06
	.zero		1


	//   ....[12]....
        /*0554*/ 	.word	0x00000610
        /*0558*/ 	.word	0x000000ff
        /*055c*/ 	.word	0x00022878
        /*0560*/ 	.short	0x0100
        /*0562*/ 	.byte	0x06
	.zero		1


	//   ....[13]....
        /*0564*/ 	.word	0x00000620
        /*0568*/ 	.word	0x000000ff
        /*056c*/ 	.word	0x00022888
        /*0570*/ 	.short	0x0100
        /*0572*/ 	.byte	0x06
	.zero		1


	//   ....[14]....
        /*0574*/ 	.word	0x00000750
        /*0578*/ 	.word	0x000000ff
        /*057c*/ 	.word	0x00022890
        /*0580*/ 	.short	0x0100
        /*0582*/ 	.byte	0x08
	.zero		1


	//   ....[15]....
        /*0584*/ 	.word	0x00000760
        /*0588*/ 	.word	0x000000ff
        /*058c*/ 	.word	0x000228a0
        /*0590*/ 	.short	0x0100
        /*0592*/ 	.byte	0x08
	.zero		1


	//   ....[16]....
        /*0594*/ 	.word	0x00000770
        /*0598*/ 	.word	0x000000ff
        /*059c*/ 	.word	0x00022898
        /*05a0*/ 	.short	0x0100
        /*05a2*/ 	.byte	0x08
	.zero		1


	//   ....[17]....
        /*05a4*/ 	.word	0x00000780
        /*05a8*/ 	.word	0x000000ff
        /*05ac*/ 	.word	0x000228a8
        /*05b0*/ 	.short	0x0100
        /*05b2*/ 	.byte	0x08
	.zero		1


	//   ....[18]....
        /*05b4*/ 	.word	0x000008b0
        /*05b8*/ 	.word	0x000000ff
        /*05bc*/ 	.word	0x000228b0
        /*05c0*/ 	.short	0x0100
        /*05c2*/ 	.byte	0x08
	.zero		1


	//   ....[19]....
        /*05c4*/ 	.word	0x000008c0
        /*05c8*/ 	.word	0x000000ff
        /*05cc*/ 	.word	0x000228c0
        /*05d0*/ 	.short	0x0100
        /*05d2*/ 	.byte	0x08
	.zero		1


	//   ....[20]....
        /*05d4*/ 	.word	0x000008d0
        /*05d8*/ 	.word	0x000000ff
        /*05dc*/ 	.word	0x000228b8
        /*05e0*/ 	.short	0x0100
        /*05e2*/ 	.byte	0x08
	.zero		1


	//   ....[21]....
        /*05e4*/ 	.word	0x000008e0
        /*05e8*/ 	.word	0x000000ff
        /*05ec*/ 	.word	0x000228c8
        /*05f0*/ 	.short	0x0100
        /*05f2*/ 	.byte	0x08
	.zero		1


	//   ....[22]....
        /*05f4*/ 	.word	0x00001cc0
        /*05f8*/ 	.word	0x00000005
        /*05fc*/ 	.word	0x00022800
        /*0600*/ 	.short	0x010a
        /*0602*/ 	.byte	0x3f
	.zero		1


	//   ....[23]....
        /*0604*/ 	.word	0x00001d90
        /*0608*/ 	.word	0x000000ff
        /*060c*/ 	.word	0x00022830
        /*0610*/ 	.short	0x010a
        /*0612*/ 	.byte	0x16
	.zero		1


	//   ....[24]....
        /*0614*/ 	.word	0x00001dd0
        /*0618*/ 	.word	0x000000ff
        /*061c*/ 	.word	0x00022830
        /*0620*/ 	.short	0x010a
        /*0622*/ 	.byte	0x16
	.zero		1


	//   ....[25]....
        /*0624*/ 	.word	0x000021f0
        /*0628*/ 	.word	0x00000000
        /*062c*/ 	.word	0x00000000
        /*0630*/ 	.short	0x0101
        /*0632*/ 	.byte	0x3f
	.zero		1


	//   ....[26]....
        /*0634*/ 	.word	0x000040e0
        /*0638*/ 	.word	0x000000ff
        /*063c*/ 	.word	0x00022850
        /*0640*/ 	.short	0x010a
        /*0642*/ 	.byte	0x16
	.zero		1


	//   ....[27]....
        /*0644*/ 	.word	0x00004120
        /*0648*/ 	.word	0x000000ff
        /*064c*/ 	.word	0x00022850
        /*0650*/ 	.short	0x010a
        /*0652*/ 	.byte	0x16
	.zero		1


	//   ....[28]....
        /*0654*/ 	.word	0x000044b0
        /*0658*/ 	.word	0x00000005
        /*065c*/ 	.word	0x00000000
        /*0660*/ 	.short	0x0101
        /*0662*/ 	.byte	0x3f
	.zero		1


	//   ....[29]....
        /*0664*/ 	.word	0x00004790
        /*0668*/ 	.word	0x000000ff
        /*066c*/ 	.word	0x00022830
        /*0670*/ 	.short	0x010a
        /*0672*/ 	.byte	0x1b
	.zero		1


	//   ....[30]....
        /*0674*/ 	.word	0x000047d0
        /*0678*/ 	.word	0x000000ff
        /*067c*/ 	.word	0x00022830
        /*0680*/ 	.short	0x010a
        /*0682*/ 	.byte	0x1b
	.zero		1


	//   ....[31]....
        /*0684*/ 	.word	0x00004ad0
        /*0688*/ 	.word	0x0000000a
        /*068c*/ 	.word	0x00000000
        /*0690*/ 	.short	0x0101
        /*0692*/ 	.byte	0x3f
	.zero		1


	//   ....[32]....
        /*0694*/ 	.word	0x00007330
        /*0698*/ 	.word	0x000000ff
        /*069c*/ 	.word	0x00022850
        /*06a0*/ 	.short	0x010a
        /*06a2*/ 	.byte	0x1b
	.zero		1


	//   ....[33]....
        /*06a4*/ 	.word	0x00007370
        /*06a8*/ 	.word	0x000000ff
        /*06ac*/ 	.word	0x00022850
        /*06b0*/ 	.short	0x010a
        /*06b2*/ 	.byte	0x1b
	.zero		1


	//   ....[34]....
        /*06b4*/ 	.word	0x00007670
        /*06b8*/ 	.word	0x0000000c
        /*06bc*/ 	.word	0x00000000
        /*06c0*/ 	.short	0x0101
        /*06c2*/ 	.byte	0x3f
	.zero		1


	//   ....[35]....
        /*06c4*/ 	.word	0x00007a80
        /*06c8*/ 	.word	0x000000ff
        /*06cc*/ 	.word	0x00022830
        /*06d0*/ 	.short	0x010a
        /*06d2*/ 	.byte	0x18
	.zero		1


	//   ....[36]....
        /*06d4*/ 	.word	0x00007ac0
        /*06d8*/ 	.word	0x000000ff
        /*06dc*/ 	.word	0x00022830
        /*06e0*/ 	.short	0x010a
        /*06e2*/ 	.byte	0x18
	.zero		1


	//   ....[37]....
        /*06e4*/ 	.word	0x00008840
        /*06e8*/ 	.word	0x0000009a
        /*06ec*/ 	.word	0x00000000
        /*06f0*/ 	.short	0x0101
        /*06f2*/ 	.byte	0x3f
	.zero		1


	//   ....[38]....
        /*06f4*/ 	.word	0x00009360
        /*06f8*/ 	.word	0x000000ff
        /*06fc*/ 	.word	0x00022850
        /*0700*/ 	.short	0x010a
        /*0702*/ 	.byte	0x18
	.zero		1


	//   ....[39]....
        /*0704*/ 	.word	0x000093a0
        /*0708*/ 	.word	0x000000ff
        /*070c*/ 	.word	0x00022850
        /*0710*/ 	.short	0x010a
        /*0712*/ 	.byte	0x18
	.zero		1


	//   ....[40]....
        /*0714*/ 	.word	0x00009690
        /*0718*/ 	.word	0x000000b2
        /*071c*/ 	.word	0x00000000
        /*0720*/ 	.short	0x0101
        /*0722*/ 	.byte	0x3f
	.zero		1


	//   ....[41]....
        /*0724*/ 	.word	0x00009820
        /*0728*/ 	.word	0x000000ff
        /*072c*/ 	.word	0x00022830
        /*0730*/ 	.short	0x010a
        /*0732*/ 	.byte	0x1b
	.zero		1


	//   ....[42]....
        /*0734*/ 	.word	0x00009860
        /*0738*/ 	.word	0x000000ff
        /*073c*/ 	.word	0x00022830
        /*0740*/ 	.short	0x010a
        /*0742*/ 	.byte	0x1b
	.zero		1


	//   ....[43]....
        /*0744*/ 	.word	0x00009b50
        /*0748*/ 	.word	0x00000002
        /*074c*/ 	.word	0x00000000
        /*0750*/ 	.short	0x0101
        /*0752*/ 	.byte	0x3f
	.zero		1


	//   ....[44]....
        /*0754*/ 	.word	0x0000c3b0
        /*0758*/ 	.word	0x000000ff
        /*075c*/ 	.word	0x00022850
        /*0760*/ 	.short	0x010a
        /*0762*/ 	.byte	0x1b
	.zero		1


	//   ....[45]....
        /*0764*/ 	.word	0x0000c3f0
        /*0768*/ 	.word	0x000000ff
        /*076c*/ 	.word	0x00022850
        /*0770*/ 	.short	0x010a
        /*0772*/ 	.byte	0x1b
	.zero		1


	//   ....[46]....
        /*0774*/ 	.word	0x0000c6e0
        /*0778*/ 	.word	0x00000008
        /*077c*/ 	.word	0x00000000
        /*0780*/ 	.short	0x0101
        /*0782*/ 	.byte	0x3f
	.zero		1


	//   ....[47]....
        /*0784*/ 	.word	0x0000e980
        /*0788*/ 	.word	0x000000b0
        /*078c*/ 	.word	0x00000000
        /*0790*/ 	.short	0x0101
        /*0792*/ 	.byte	0x3f
	.zero		1


	//   ....[48]....
        /*0794*/ 	.word	0x00010e30
        /*0798*/ 	.word	0x00000003
        /*079c*/ 	.word	0x00022840
        /*07a0*/ 	.short	0x010a
        /*07a2*/ 	.byte	0x3f
	.zero		1


	//   ....[49]....
        /*07a4*/ 	.word	0x000119a0
        /*07a8*/ 	.word	0x00000012
        /*07ac*/ 	.word	0x00022800
        /*07b0*/ 	.short	0x0107
        /*07b2*/ 	.byte	0x3f
	.zero		1


	//   ....[50]....
        /*07b4*/ 	.word	0x00011a90
        /*07b8*/ 	.word	0x00000012
        /*07bc*/ 	.word	0x00022800
        /*07c0*/ 	.short	0x0101
        /*07c2*/ 	.byte	0x3f
	.zero		1


	//   ....[51]....
        /*07c4*/ 	.word	0x00011ab0
        /*07c8*/ 	.word	0x00000012
        /*07cc*/ 	.word	0x00022820
        /*07d0*/ 	.short	0x010a
        /*07d2*/ 	.byte	0x3f
	.zero		1


	//   ....[52]....
        /*07d4*/ 	.word	0x00011b80
        /*07d8*/ 	.word	0x00000000
        /*07dc*/ 	.word	0x00022860
        /*07e0*/ 	.short	0x010a
        /*07e2*/ 	.byte	0x3f
	.zero		1


	//   ....[53]....
        /*07e4*/ 	.word	0x000123a0
        /*07e8*/ 	.word	0x00000004
        /*07ec*/ 	.word	0x00022840
        /*07f0*/ 	.short	0x010a
        /*07f2*/ 	.byte	0x3f
	.zero		1


	//   ....[54]....
        /*07f4*/ 	.word	0x000125c0
        /*07f8*/ 	.word	0x00000004
        /*07fc*/ 	.word	0x00022860
        /*0800*/ 	.short	0x010a
        /*0802*/ 	.byte	0x3f
	.zero		1


	//   ....[55]....
        /*0804*/ 	.word	0x00012db0
        /*0808*/ 	.word	0x00000004
        /*080c*/ 	.word	0x00022840
        /*0810*/ 	.short	0x010a
        /*0812*/ 	.byte	0x3f
	.zero		1


	//   ....[56]....
        /*0814*/ 	.word	0x00012fd0
        /*0818*/ 	.word	0x00000004
        /*081c*/ 	.word	0x00022860
        /*0820*/ 	.short	0x010a
        /*0822*/ 	.byte	0x3f
	.zero		1


	//   ....[57]....
        /*0824*/ 	.word	0x00013750
        /*0828*/ 	.word	0x00000004
        /*082c*/ 	.word	0x00022840
        /*0830*/ 	.short	0x010a
        /*0832*/ 	.byte	0x3f
	.zero		1


	//   ....[58]....
        /*0834*/ 	.word	0x00013970
        /*0838*/ 	.word	0x00000004
        /*083c*/ 	.word	0x00022860
        /*0840*/ 	.short	0x010a
        /*0842*/ 	.byte	0x3f
	.zero		1


	//   ....[59]....
        /*0844*/ 	.word	0x000142d0
        /*0848*/ 	.word	0x00000000
        /*084c*/ 	.word	0x00022820
        /*0850*/ 	.short	0x010a
        /*0852*/ 	.byte	0x3f
	.zero		1


	//   ....[60]....
        /*0854*/ 	.word	0x000144c0
        /*0858*/ 	.word	0x00000006
        /*085c*/ 	.word	0x00000000
        /*0860*/ 	.short	0x010a
        /*0862*/ 	.byte	0x3f
	.zero		1


	//   ....[61]....
        /*0864*/ 	.word	0x000144f0
        /*0868*/ 	.word	0x00000007
        /*086c*/ 	.word	0x00000000
        /*0870*/ 	.short	0x010a
        /*0872*/ 	.byte	0x3f
	.zero		1


	//   ....[62]....
        /*0874*/ 	.word	0x00014550
        /*0878*/ 	.word	0x00000004
        /*087c*/ 	.word	0x00000000
        /*0880*/ 	.short	0x010a
        /*0882*/ 	.byte	0x3f
	.zero		1


	//   ....[63]....
        /*0884*/ 	.word	0x00014580
        /*0888*/ 	.word	0x00000003
        /*088c*/ 	.word	0x00000000
        /*0890*/ 	.short	0x010a
        /*0892*/ 	.byte	0x3f
	.zero		1


	//   ....[64]....
        /*0894*/ 	.word	0x000145e0
        /*0898*/ 	.word	0x00000005
        /*089c*/ 	.word	0x00022800
        /*08a0*/ 	.short	0x010a
        /*08a2*/ 	.byte	0x3f
	.zero		1


	//   ....[65]....
        /*08a4*/ 	.word	0x00014640
        /*08a8*/ 	.word	0x00000003
        /*08ac*/ 	.word	0x00022830
        /*08b0*/ 	.short	0x010a
        /*08b2*/ 	.byte	0x3f
	.zero		1


	//   ....[66]....
        /*08b4*/ 	.word	0x000146a0
        /*08b8*/ 	.word	0x0000000b
        /*08bc*/ 	.word	0x00022850
        /*08c0*/ 	.short	0x010a
        /*08c2*/ 	.byte	0x3f
	.zero		1


	//   ....[67]....
        /*08c4*/ 	.word	0x00014700
        /*08c8*/ 	.word	0x00000004
        /*08cc*/ 	.word	0x00022830
        /*08d0*/ 	.short	0x010a
        /*08d2*/ 	.byte	0x3f
	.zero		1


	//   ....[68]....
        /*08d4*/ 	.word	0x00014750
        /*08d8*/ 	.word	0x0000000c
        /*08dc*/ 	.word	0x00022850
        /*08e0*/ 	.short	0x010a
        /*08e2*/ 	.byte	0x3f
	.zero		1


	//   ....[69]....
        /*08e4*/ 	.word	0x000147b0
        /*08e8*/ 	.word	0x00000002
        /*08ec*/ 	.word	0x00022830
        /*08f0*/ 	.short	0x010a
        /*08f2*/ 	.byte	0x3f
	.zero		1


	//   ....[70]....
        /*08f4*/ 	.word	0x00014800
        /*08f8*/ 	.word	0x000000b2
        /*08fc*/ 	.word	0x00022850
        /*0900*/ 	.short	0x010a
        /*0902*/ 	.byte	0x3f
	.zero		1


	//   ....[71]....
        /*0904*/ 	.word	0x00014860
        /*0908*/ 	.word	0x00000002
        /*090c*/ 	.word	0x00022830
        /*0910*/ 	.short	0x010a
        /*0912*/ 	.byte	0x3f
	.zero		1


	//   ....[72]....
        /*0914*/ 	.word	0x000148b0
        /*0918*/ 	.word	0x00000008
        /*091c*/ 	.word	0x00022850
        /*0920*/ 	.short	0x010a
        /*0922*/ 	.byte	0x3f
	.zero		1


	//   ....[73]....
        /*0924*/ 	.word	0x00014a00
        /*0928*/ 	.word	0x00000003
        /*092c*/ 	.word	0x00022840
        /*0930*/ 	.short	0x010a
        /*0932*/ 	.byte	0x3f
	.zero		1


	//   ....[74]....
        /*0934*/ 	.word	0x00015470
        /*0938*/ 	.word	0x00000012
        /*093c*/ 	.word	0x00022820
        /*0940*/ 	.short	0x010a
        /*0942*/ 	.byte	0x3f
	.zero		1


	//   ....[75]....
        /*0944*/ 	.word	0x000154c0
        /*0948*/ 	.word	0x00000000
        /*094c*/ 	.word	0x00022860
        /*0950*/ 	.short	0x010a
        /*0952*/ 	.byte	0x3f
	.zero		1


	//   ....[76]....
        /*0954*/ 	.word	0x00015510
        /*0958*/ 	.word	0x00000004
        /*095c*/ 	.word	0x00022840
        /*0960*/ 	.short	0x010a
        /*0962*/ 	.byte	0x3f
	.zero		1


	//   ....[77]....
        /*0964*/ 	.word	0x00015560
        /*0968*/ 	.word	0x00000004
        /*096c*/ 	.word	0x00022860
        /*0970*/ 	.short	0x010a
        /*0972*/ 	.byte	0x3f
	.zero		1


	//   ....[78]....
        /*0974*/ 	.word	0x000155b0
        /*0978*/ 	.word	0x00000004
        /*097c*/ 	.word	0x00022840
        /*0980*/ 	.short	0x010a
        /*0982*/ 	.byte	0x3f
	.zero		1


	//   ....[79]....
        /*0984*/ 	.word	0x00015600
        /*0988*/ 	.word	0x00000004
        /*098c*/ 	.word	0x00022860
        /*0990*/ 	.short	0x010a
        /*0992*/ 	.byte	0x3f
	.zero		1


	//   ....[80]....
        /*0994*/ 	.word	0x00015650
        /*0998*/ 	.word	0x00000004
        /*099c*/ 	.word	0x00022840
        /*09a0*/ 	.short	0x010a
        /*09a2*/ 	.byte	0x3f
	.zero		1


	//   ....[81]....
        /*09a4*/ 	.word	0x000156a0
        /*09a8*/ 	.word	0x00000004
        /*09ac*/ 	.word	0x00022860
        /*09b0*/ 	.short	0x010a
        /*09b2*/ 	.byte	0x3f
	.zero		1


	//   ....[82]....
        /*09b4*/ 	.word	0x00015790
        /*09b8*/ 	.word	0x00000000
        /*09bc*/ 	.word	0x00022820
        /*09c0*/ 	.short	0x010a
        /*09c2*/ 	.byte	0x3f
	.zero		1


	//   ....[83]....
        /*09c4*/ 	.word	0x00015930
        /*09c8*/ 	.word	0x00000006
        /*09cc*/ 	.word	0x00000000
        /*09d0*/ 	.short	0x010a
        /*09d2*/ 	.byte	0x3f
	.zero		1


	//   ....[84]....
        /*09d4*/ 	.word	0x00015980
        /*09d8*/ 	.word	0x00000007
        /*09dc*/ 	.word	0x00000000
        /*09e0*/ 	.short	0x010a
        /*09e2*/ 	.byte	0x3f
	.zero		1


	//   ....[85]....
        /*09e4*/ 	.word	0x000159d0
        /*09e8*/ 	.word	0x00000004
        /*09ec*/ 	.word	0x00000000
        /*09f0*/ 	.short	0x010a
        /*09f2*/ 	.byte	0x3f
	.zero		1


	//----- nvinfo : EIATTR_NUM_MBARRIERS
	.align		4
.L_1331:
        /*09f4*/ 	.byte	0x03, 0x38
        /*09f6*/ 	.short	0x0016


	//----- nvinfo : EIATTR_EXIT_INSTR_OFFSETS
	.align		4
        /*09f8*/ 	.byte	0x04, 0x1c
        /*09fa*/ 	.short	(.L_1333 - .L_1332)


	//   ....[0]....
.L_1332:
        /*09fc*/ 	.word	0x00000a40


	//   ....[1]....
        /*0a00*/ 	.word	0x0000fab0


	//   ....[2]....
        /*0a04*/ 	.word	0x000145d0


	//----- nvinfo : EIATTR_MAX_THREADS
	.align		4
.L_1333:
        /*0a08*/ 	.byte	0x04, 0x05
        /*0a0a*/ 	.short	(.L_1335 - .L_1334)
.L_1334:
        /*0a0c*/ 	.word	0x00000180
        /*0a10*/ 	.word	0x00000001
        /*0a14*/ 	.word	0x00000001


	//----- nvinfo : EIATTR_CRS_STACK_SIZE
	.align		4
.L_1335:
        /*0a18*/ 	.byte	0x04, 0x1e
        /*0a1a*/ 	.short	(.L_1337 - .L_1336)
.L_1336:
        /*0a1c*/ 	.word	0x00000000


	//----- nvinfo : EIATTR_CBANK_PARAM_SIZE
	.align		4
.L_1337:
        /*0a20*/ 	.byte	0x03, 0x19
        /*0a22*/ 	.short	0x0af0


	//----- nvinfo : EIATTR_PARAM_CBANK
	.align		4
        /*0a24*/ 	.byte	0x04, 0x0a
        /*0a26*/ 	.short	(.L_1339 - .L_1338)
	.align		4
.L_1338:
        /*0a28*/ 	.word	index@(.nv.constant0._ZN7cutlass13device_kernelIN5flash11enable_sm90INS1_16FlashAttnFwdSm90INS1_25CollectiveMainloopFwdSm90ILi2EN4cute5tupleIJNS5_1CILi1EEES8_S8_EEENS6_IJNS7_ILi128EEENS7_ILi96EEENS7_ILi64EEEEEELi256ENS_6half_tEfNS_4arch4Sm90ELb0ELb1ELb0ELb0ELb0ELb0ELb0ELb1ELb0ELb1ELb0ELb0EEENS1_21CollectiveEpilogueFwdINS6_IJSA_NS7_ILi256EEESB_EEES9_SE_SG_Li256ELb0ELb1ELb0ELb0EEENS1_30DynamicPersistentTileSchedulerILi256ELi128ELb0ELb1ELb1EEEEEEEEEvNT_6ParamsE)
        /*0a2c*/ 	.short	0x0210
        /*0a2e*/ 	.short	0x0af0


	//----- nvinfo : EIATTR_SW_WAR
	.align		4
.L_1339:
        /*0a30*/ 	.byte	0x04, 0x36
        /*0a32*/ 	.short	(.L_1341 - .L_1340)
.L_1340:
        /*0a34*/ 	.word	0x00000008
.L_1341:


//--------------------- .nv.info._ZN7cutlass13device_kernelIN5flash11enable_sm90INS1_16FlashAttnFwdSm90INS1_25CollectiveMainloopFwdSm90ILi2EN4cute5tupleIJNS5_1CILi1EEES8_S8_EEENS6_IJNS7_ILi128EEENS7_ILi96EEENS7_ILi64EEEEEELi256ENS_6half_tEfNS_4arch4Sm90ELb0ELb1ELb0ELb0ELb0ELb0ELb1ELb1ELb0ELb1ELb0ELb0EEENS1_21CollectiveEpilogueFwdINS6_IJSA_NS7_ILi256EEESB_EEES9_SE_SG_Li256ELb0ELb1ELb0ELb0EEENS1_30DynamicPersistentTileSchedulerILi256ELi128ELb0ELb1ELb1EEEEEEEEEvNT_6ParamsE --------------------------
	.section	.nv.info._ZN7cutlass13device_kernelIN5flash11enable_sm90INS1_16FlashAttnFwdSm90INS1_25CollectiveMainloopFwdSm90ILi2EN4cute5tupleIJNS5_1CILi1EEES8_S8_EEENS6_IJNS7_ILi128EEENS7_ILi96EEENS7_ILi64EEEEEELi256ENS_6half_tEfNS_4arch4Sm90ELb0ELb1ELb0ELb0ELb0ELb0ELb1ELb1ELb0ELb1ELb0ELb0EEENS1_21CollectiveEpilogueFwdINS6_IJSA_NS7_ILi256EEESB_EEES9_SE_SG_Li256ELb0ELb1ELb0ELb0EEENS1_30DynamicPersistentTileSchedulerILi256ELi128ELb0ELb1ELb1EEEEEEEEEvNT_6ParamsE,"",@"SHT_CUDA_INFO"
	.sectionflags	@""
	.align	4


	//----- nvinfo : EIATTR_CUDA_API_VERSION
	.align		4
        /*0000*/ 	.byte	0x04, 0x37
        /*0002*/ 	.short	(.L_1343 - .L_1342)
.L_1342:
        /*0004*/ 	.word	0x00000082


	//----- nvinfo : EIATTR_KPARAM_INFO
	.align		4
.L_1343:
        /*0008*/ 	.byte	0x04, 0x17
        /*000a*/ 	.short	(.L_1345 - .L_1344)
.L_1344:
        /*000c*/ 	.word	0x00000000
        /*0010*/ 	.short	0x0000
        /*0012*/ 	.short	0x0070
        /*0014*/ 	.byte	0x00, 0xf0, 0x01, 0x2e


	//----- nvinfo : EIATTR_SPARSE_MMA_MASK
	.align		4
.L_1345:
        /*0018*/ 	.byte	0x03, 0x50
        /*001a*/ 	.short	0x0000


	//----- nvinfo : EIATTR_MAXREG_COUNT
	.align		4
        /*001c*/ 	.byte	0x03, 0x1b
        /*001e*/ 	.short	0x00a8


	//----- nvinfo : EIATTR_NUM_BARRIERS
	.align		4
        /*0020*/ 	.byte	0x02, 0x4c
        /*0022*/ 	.byte	0x10
	.zero		1


	//----- nvinfo : EIATTR_EXTERNS
	.align		4
        /*0024*/ 	.byte	0x04, 0x0f
        /*0026*/ 	.short	(.L_1347 - .L_1346)


	//   ....[0]....
	.align		4
.L_1346:
        /*0028*/ 	.word	index@(__assertfail)


	//----- nvinfo : EIATTR_ANNOTATIONS
	.align		4
.L_1347:
        /*002c*/ 	.byte	0x04, 0x55
        /*002e*/ 	.short	(.L_1349 - .L_1348)


	//   ....[0]....
.L_1348:
        /* <DEDUP_REMOVED lines=48> */


	//----- nvinfo : EIATTR_MERCURY_ISA_VERSION
	.align		4
.L_1349:
        /*0320*/ 	.byte	0x03, 0x5f
        /*0322*/ 	.short	0x0101


	//----- nvinfo : EIATTR_INT_WARP_WIDE_INSTR_OFFSETS
	.align		4
        /*0324*/ 	.byte	0x04, 0x31
        /*0326*/ 	.short	(.L_1351 - .L_1350)


	//   ....[0]....
.L_1350:
        /*0328*/ 	.word	0x00000170


	//   ....[1]....
        /*032c*/ 	.word	0x000001b0


	//   ....[2]....
        /*0330*/ 	.word	0x00000220


	//   ....[3]....
        /*0334*/ 	.word	0x00000230


	//   ....[4]....
        /*0338*/ 	.word	0x00022170


	//   ....[5]....
        /*033c*/ 	.word	0x00022200


	//   ....[6]....
        /*0340*/ 	.word	0x00026800


	//   ....[7]....
        /*0344*/ 	.word	0x00026890


	//----- nvinfo : EIATTR_COOP_GROUP_MASK_REGIDS
	.align		4
.L_1351:
        /*0348*/ 	.byte	0x04, 0x29
        /*034a*/ 	.short	(.L_1353 - .L_1352)


	//   ....[0]....
.L_1352:
        /*034c*/ 	.word	0xffffffff


	//   ....[1]....
        /*0350*/ 	.word	0xffffffff


	//   ....[2]....
        /*0354*/ 	.word	0xffffffff


	//   ....[3]....
        /*0358*/ 	.word	0xffffffff


	//   ....[4]....
        /*035c*/ 	.word	0xffffffff


	//   ....[5]....
        /*0360*/ 	.word	0xffffffff


	//   ....[6]....
        /*0364*/ 	.word	0xffffffff


	//   ....[7]....
        /*0368*/ 	.word	0xffffffff


	//   ....[8]....
        /*036c*/ 	.word	0xffffffff


	//   ....[9]....
        /*0370*/ 	.word	0xffffffff


	//   ....[10]....
        /*0374*/ 	.word	0xffffffff


	//   ....[11]....
        /*0378*/ 	.word	0xffffffff


	//   ....[12]....
        /*037c*/ 	.word	0xffffffff


	//   ....[13]....
        /*0380*/ 	.word	0xffffffff


	//   ....[14]....
        /*0384*/ 	.word	0xffffffff


	//   ....[15]....
        /*0388*/ 	.word	0xffffffff


	//   ....[16]....
        /*038c*/ 	.word	0xffffffff


	//   ....[17]....
        /*0390*/ 	.word	0xffffffff


	//   ....[18]....
        /*0394*/ 	.word	0xffffffff


	//   ....[19]....
        /*0398*/ 	.word	0xffffffff


	//   ....[20]....
        /*039c*/ 	.word	0xffffffff


	//   ....[21]....
        /*03a0*/ 	.word	0xffffffff


	//   ....[22]....
        /*03a4*/ 	.word	0xffffffff


	//   ....[23]....
        /*03a8*/ 	.word	0xffffffff


	//   ....[24]....
        /*03ac*/ 	.word	0xffffffff


	//   ....[25]....
        /*03b0*/ 	.word	0xffffffff


	//   ....[26]....
        /*03b4*/ 	.word	0xffffffff


	//   ....[27]....
        /*03b8*/ 	.word	0xffffffff


	//   ....[28]....
        /*03bc*/ 	.word	0xffffffff


	//   ....[29]....
        /*03c0*/ 	.word	0xffffffff


	//   ....[30]....
        /*03c4*/ 	.word	0xffffffff


	//   ....[31]....
        /*03c8*/ 	.word	0xffffffff


	//   ....[32]....
        /*03cc*/ 	.word	0xffffffff


	//   ....[33]....
        /*03d0*/ 	.word	0xffffffff


	//   ....[34]....
        /*03d4*/ 	.word	0xffffffff


	//   ....[35]....
        /*03d8*/ 	.word	0xffffffff


	//   ....[36]....
        /*03dc*/ 	.word	0xffffffff


	//   ....[37]....
        /*03e0*/ 	.word	0xffffffff


	//   ....[38]....
        /*03e4*/ 	.word	0xffffffff


	//   ....[39]....
        /*03e8*/ 	.word	0xffffffff


	//   ....[40]....
        /*03ec*/ 	.word	0xffffffff


	//   ....[41]....
        /*03f0*/ 	.word	0xffffffff


	//   ....[42]....
        /*03f4*/ 	.word	0xffffffff


	//   ....[43]....
        /*03f8*/ 	.word	0xffffffff


	//   ....[44]....
        /*03fc*/ 	.word	0xffffffff


	//   ....[45]....
        /*0400*/ 	.word	0xffffffff


	//   ....[46]....
        /*0404*/ 	.word	0xffffffff


	//   ....[47]....
        /*0408*/ 	.word	0xffffffff


	//   ....[48]....
        /*040c*/ 	.word	0xffffffff


	//   ....[49]....
        /*0410*/ 	.word	0xffffffff


	//   ....[50]....
        /*0414*/ 	.word	0xffffffff


	//   ....[51]....
        /*0418*/ 	.word	0xffffffff


	//   ....[52]....
        /*041c*/ 	.word	0xffffffff


	//   ....[53]....
        /*0420*/ 	.word	0xffffffff


	//   ....[54]....
        /*0424*/ 	.word	0xffffffff


	//   ....[55]....
        /*0428*/ 	.word	0xffffffff


	//   ....[56]....
        /*042c*/ 	.word	0xffffffff


	//   ....[57]....
        /*0430*/ 	.word	0xffffffff


	//   ....[58]....
        /*0434*/ 	.word	0xffffffff


	//   ....[59]....
        /*0438*/ 	.word	0xffffffff


	//   ....[60]....
        /*043c*/ 	.word	0xffffffff


	//   ....[61]....
        /*0440*/ 	.word	0xffffffff


	//   ....[62]....
        /*0444*/ 	.word	0xffffffff


	//   ....[63]....
        /*0448*/ 	.word	0xffffffff


	//   ....[64]....
        /*044c*/ 	.word	0xffffffff


	//   ....[65]....
        /*0450*/ 	.word	0xffffffff


	//   ....[66]....
        /*0454*/ 	.word	0xffffffff


	//   ....[67]....
        /*0458*/ 	.word	0xffffffff


	//   ....[68]....
        /*045c*/ 	.word	0xffffffff


	//   ....[69]....
        /*0460*/ 	.word	0xffffffff


	//   ....[70]....
        /*0464*/ 	.word	0xffffffff


	//   ....[71]....
        /*0468*/ 	.word	0xffffffff


	//   ....[72]....
        /*046c*/ 	.word	0xffffffff


	//   ....[73]....
        /*0470*/ 	.word	0xffffffff


	//   ....[74]....
        /*0474*/ 	.word	0xffffffff


	//   ....[75]....
        /*0478*/ 	.word	0xffffffff


	//   ....[76]....
        /*047c*/ 	.word	0xffffffff


	//   ....[77]....
        /*0480*/ 	.word	0xffffffff


	//   ....[78]....
        /*0484*/ 	.word	0xffffffff


	//   ....[79]....
        /*0488*/ 	.word	0xffffffff


	//   ....[80]....
        /*048c*/ 	.word	0xffffffff


	//   ....[81]....
        /*0490*/ 	.word	0xffffffff


	//   ....[82]....
        /*0494*/ 	.word	0xffffffff


	//   ....[83]....
        /*0498*/ 	.word	0xffffffff


	//   ....[84]....
        /*049c*/ 	.word	0x0500000f


	//   ....[85]....
        /*04a0*/ 	.word	0x0500000f


	//   ....[86]....
        /*04a4*/ 	.word	0x0500000f


	//   ....[87]....
        /*04a8*/ 	.word	0x0500000f


	//   ....[88]....
        /*04ac*/ 	.word	0x0500000f


	//   ....[89]....
        /*04b0*/ 	.word	0x0500000f


	//   ....[90]....
        /*04b4*/ 	.word	0x0500000f


	//   ....[91]....
        /*04b8*/ 	.word	0x0500000f


	//   ....[92]....
        /*04bc*/ 	.word	0x0500000f


	//   ....[93]....
        /*04c0*/ 	.word	0x0500000f


	//   ....[94]....
        /*04c4*/ 	.word	0x0500000f


	//   ....[95]....
        /*04c8*/ 	.word	0x0500000f


	//   ....[96]....
        /*04cc*/ 	.word	0x0500000f


	//   ....[97]....
        /*04d0*/ 	.word	0x0500000f


	//   ....[98]....
        /*04d4*/ 	.word	0x0500000f


	//   ....[99]....
        /*04d8*/ 	.word	0x0500000f


	//   ....[100]....
        /*04dc*/ 	.word	0x0500000f


	//   ....[101]....
        /*04e0*/ 	.word	0x0500000f


	//   ....[102]....
        /*04e4*/ 	.word	0x0500000f


	//   ....[103]....
        /*04e8*/ 	.word	0x0500000f


	//   ....[104]....
        /*04ec*/ 	.word	0x0500000f


	//   ....[105]....
        /*04f0*/ 	.word	0x0500000f


	//   ....[106]....
        /*04f4*/ 	.word	0x0500000f


	//   ....[107]....
        /*04f8*/ 	.word	0x0500000f


	//   ....[108]....
        /*04fc*/ 	.word	0x0500000f


	//   ....[109]....
        /*0500*/ 	.word	0x0500000f


	//   ....[110]....
        /*0504*/ 	.word	0x0500000f


	//   ....[111]....
        /*0508*/ 	.word	0x0500000f


	//   ....[112]....
        /*050c*/ 	.word	0x0500000f


	//   ....[113]....
        /*0510*/ 	.word	0x0500000f


	//   ....[114]....
        /*0514*/ 	.word	0x0500000f


	//   ....[115]....
        /*0518*/ 	.word	0x0500000f


	//   ....[116]....
        /*051c*/ 	.word	0x0500000f


	//   ....[117]....
        /*0520*/ 	.word	0x0500000f


	//   ....[118]....
        /*0524*/ 	.word	0x0500000f


	//   ....[119]....
        /*0528*/ 	.word	0xffffffff


	//   ....[120]....
        /*052c*/ 	.word	0xffffffff


	//   ....[121]....
        /*0530*/ 	.word	0xffffffff


	//   ....[122]....
        /*0534*/ 	.word	0xffffffff


	//   ....[123]....
        /*0538*/ 	.word	0xffffffff


	//   ....[124]....
        /*053c*/ 	.word	0xffffffff


	//----- nvinfo : EIATTR_COOP_GROUP_INSTR_OFFSETS
	.align		4
.L_1353:
        /*0540*/ 	.byte	0x04, 0x28
        /*0542*/ 	.short	(.L_1355 - .L_1354)


	//   ....[0]....
.L_1354:
        /*0544*/ 	.word	0x000000b0


	//   ....[1]....
        /*0548*/ 	.word	0x00000180


	//   ....[2]....
        /*054c*/ 	.word	0x000001d0


	//   ....[3]....
        /*0550*/ 	.word	0x00000420


	//   ....[4]....
        /*0554*/ 	.word	0x00000580


	//   ....[5]....
        /*0558*/ 	.word	0x000006a0


	//   ....[6]....
        /*055c*/ 	.word	0x00000800


	//   ....[7]....
        /*0560*/ 	.word	0x00002010


	//   ....[8]....
        /*0564*/ 	.word	0x000041e0


	//   ....[9]....
        /*0568*/ 	.word	0x00004450


	//   ....[10]....
        /*056c*/ 	.word	0x00005ab0


	//   ....[11]....
        /*0570*/ 	.word	0x00005b30


	//   ....[12]....
        /*0574*/ 	.word	0x00005ec0


	//   ....[13]....
        /*0578*/ 	.word	0x00005ee0


	//   ....[14]....
        /*057c*/ 	.word	0x0000ad60


	//   ....[15]....
        /*0580*/ 	.word	0x0000adf0


	//   ....[16]....
        /*0584*/ 	.word	0x0000aeb0


	//   ....[17]....
        /*0588*/ 	.word	0x0000af00


	//   ....[18]....
        /*058c*/ 	.word	0x000145b0


	//   ....[19]....
        /*0590*/ 	.word	0x000147d0


	//   ....[20]....
        /*0594*/ 	.word	0x00015800


	//   ....[21]....
        /*0598*/ 	.word	0x000158d0


	//   ....[22]....
        /*059c*/ 	.word	0x00015a50


	//   ....[23]....
        /*05a0*/ 	.word	0x00015ac0


	//   ....[24]....
        /*05a4*/ 	.word	0x0001de30


	//   ....[25]....
        /*05a8*/ 	.word	0x0001de50


	//   ....[26]....
        /*05ac*/ 	.word	0x0001deb0


	//   ....[27]....
        /*05b0*/ 	.word	0x0001def0


	//   ....[28]....
        /*05b4*/ 	.word	0x0001fb00


	//   ....[29]....
        /*05b8*/ 	.word	0x0001fb10


	//   ....[30]....
        /*05bc*/ 	.word	0x0001fc20


	//   ....[31]....
        /*05c0*/ 	.word	0x0001fc50


	//   ....[32]....
        /*05c4*/ 	.word	0x000204c0


	//   ....[33]....
        /*05c8*/ 	.word	0x000204d0


	//   ....[34]....
        /*05cc*/ 	.word	0x00020620


	//   ....[35]....
        /*05d0*/ 	.word	0x00020640


	//   ....[36]....
        /*05d4*/ 	.word	0x00020780


	//   ....[37]....
        /*05d8*/ 	.word	0x000207a0


	//   ....[38]....
        /*05dc*/ 	.word	0x000208f0


	//   ....[39]....
        /*05e0*/ 	.word	0x00020910


	//   ....[40]....
        /*05e4*/ 	.word	0x00021020


	//   ....[41]....
        /*05e8*/ 	.word	0x00021040


	//   ....[42]....
        /*05ec*/ 	.word	0x00021180


	//   ....[43]....
        /*05f0*/ 	.word	0x000211a0


	//   ....[44]....
        /*05f4*/ 	.word	0x000212e0


	//   ....[45]....
        /*05f8*/ 	.word	0x00021300


	//   ....[46]....
        /*05fc*/ 	.word	0x00021450


	//   ....[47]....
        /*0600*/ 	.word	0x00021470


	//   ....[48]....
        /*0604*/ 	.word	0x00021670


	//   ....[49]....
        /*0608*/ 	.word	0x00022780


	//   ....[50]....
        /*060c*/ 	.word	0x000230f0


	//   ....[51]....
        /*0610*/ 	.word	0x00023120


	//   ....[52]....
        /*0614*/ 	.word	0x00023150


	//   ....[53]....
        /*0618*/ 	.word	0x00023170


	//   ....[54]....
        /*061c*/ 	.word	0x00023240


	//   ....[55]....
        /*0620*/ 	.word	0x000232a0


	//   ....[56]....
        /*0624*/ 	.word	0x000232b0


	//   ....[57]....
        /*0628*/ 	.word	0x00023350


	//   ....[58]....
        /*062c*/ 	.word	0x00023380


	//   ....[59]....
        /*0630*/ 	.word	0x00023400


	//   ....[60]....
        /*0634*/ 	.word	0x00023430


	//   ....[61]....
        /*0638*/ 	.word	0x000234b0


	//   ....[62]....
        /*063c*/ 	.word	0x000234e0


	//   ....[63]....
        /*0640*/ 	.word	0x00023500


	//   ....[64]....
        /*0644*/ 	.word	0x00023550


	//   ....[65]....
        /*0648*/ 	.word	0x00023560


	//   ....[66]....
        /*064c*/ 	.word	0x00023c90


	//   ....[67]....
        /*0650*/ 	.word	0x00023cb0


	//   ....[68]....
        /*0654*/ 	.word	0x00023cf0


	//   ....[69]....
        /*0658*/ 	.word	0x00023d90


	//   ....[70]....
        /*065c*/ 	.word	0x00023e20


	//   ....[71]....
        /*0660*/ 	.word	0x00023e30


	//   ....[72]....
        /*0664*/ 	.word	0x00023ec0


	//   ....[73]....
        /*0668*/ 	.word	0x00023ed0


	//   ....[74]....
        /*066c*/ 	.word	0x00023f40


	//   ....[75]....
        /*0670*/ 	.word	0x00023f50


	//   ....[76]....
        /*0674*/ 	.word	0x00023fd0


	//   ....[77]....
        /*0678*/ 	.word	0x00023fe0


	//   ....[78]....
        /*067c*/ 	.word	0x00024060


	//   ....[79]....
        /*0680*/ 	.word	0x00024070


	//   ....[80]....
        /*0684*/ 	.word	0x000240f0


	//   ....[81]....
        /*0688*/ 	.word	0x00024100


	//   ....[82]....
        /*068c*/ 	.word	0x000269f0


	//   ....[83]....
        /*0690*/ 	.word	0x00026be0


	//   ....[84]....
        /*0694*/ 	.word	0x00027160


	//   ....[85]....
        /*0698*/ 	.word	0x000272c0


	//   ....[86]....
        /*069c*/ 	.word	0x00027320


	//   ....[87]....
        /*06a0*/ 	.word	0x000273b0


	//   ....[88]....
        /*06a4*/ 	.word	0x00027450


	//   ....[89]....
        /*06a8*/ 	.word	0x00027520


	//   ....[90]....
        /*06ac*/ 	.word	0x00027620


	//   ....[91]....
        /*06b0*/ 	.word	0x00027680


	//   ....[92]....
        /*06b4*/ 	.word	0x00027720


	//   ....[93]....
        /*06b8*/ 	.word	0x000277f0


	//   ....[94]....
        /*06bc*/ 	.word	0x00027890


	//   ....[95]....
        /*06c0*/ 	.word	0x00027960


	//   ....[96]....
        /*06c4*/ 	.word	0x00027a00


	//   ....[97]....
        /*06c8*/ 	.word	0x00027ad0


	//   ....[98]....
        /*06cc*/ 	.word	0x00027b70


	//   ....[99]....
        /*06d0*/ 	.word	0x00027c20


	//   ....[100]....
        /*06d4*/ 	.word	0x00027cc0


	//   ....[101]....
        /*06d8*/ 	.word	0x00027da0


	//   ....[102]....
        /*06dc*/ 	.word	0x00027e60


	//   ....[103]....
        /*06e0*/ 	.word	0x00028090


	//   ....[104]....
        /*06e4*/ 	.word	0x00028110


	//   ....[105]....
        /*06e8*/ 	.word	0x00028250


	//   ....[106]....
        /*06ec*/ 	.word	0x00028300


	//   ....[107]....
        /*06f0*/ 	.word	0x000283d0


	//   ....[108]....
        /*06f4*/ 	.word	0x00028480


	//   ....[109]....
        /*06f8*/ 	.word	0x00028550


	//   ....[110]....
        /*06fc*/ 	.word	0x00028600


	//   ....[111]....
        /*0700*/ 	.word	0x00028700


	//   ....[112]....
        /*0704*/ 	.word	0x00028750


	//   ....[113]....
        /*0708*/ 	.word	0x00028830


	//   ....[114]....
        /*070c*/ 	.word	0x000288e0


	//   ....[115]....
        /*0710*/ 	.word	0x000289b0


	//   ....[116]....
        /*0714*/ 	.word	0x00028a60


	//   ....[117]....
        /*0718*/ 	.word	0x00028d80


	//   ....[118]....
        /*071c*/ 	.word	0x00028ea0


	//   ....[119]....
        /*0720*/ 	.word	0x0002b3d0


	//   ....[120]....
        /*0724*/ 	.word	0x0002b670


	//   ....[121]....
        /*0728*/ 	.word	0x0002c940


	//   ....[122]....
        /*072c*/ 	.word	0x0002c980


	//   ....[123]....
        /*0730*/ 	.word	0x0002c9f0


	//   ....[124]....
        /*0734*/ 	.word	0x0002ca10


	//----- nvinfo : EIATTR_REG_RECONFIG
	.align		4
.L_1355:
        /*0738*/ 	.byte	0x01, 0x54
	.zero		2


	//----- nvinfo : EIATTR_SYSCALL_OFFSETS
	.align		4
        /*073c*/ 	.byte	0x04, 0x46
        /*073e*/ 	.short	(.L_1357 - .L_1356)


	//   ....[0]....
.L_1356:
        /*0740*/ 	.word	0x00002580


	//   ....[1]....
        /*0744*/ 	.word	0x00022370


	//   ....[2]....
        /*0748*/ 	.word	0x000224c0


	//   ....[3]....
        /*074c*/ 	.word	0x000225b0


	//   ....[4]....
        /*0750*/ 	.word	0x00022d50


	//   ....[5]....
        /*0754*/ 	.word	0x000238b0


	//----- nvinfo : EIATTR_MBARRIER_INSTR_OFFSETS
	.align		4
.L_1357:
        /*0758*/ 	.byte	0x04, 0x39
        /*075a*/ 	.short	(.L_1359 - .L_1358)


	//   ....[0]....
.L_1358:
        /*075c*/ 	.word	0x000002c0
        /*0760*/ 	.word	0x000000ff
        /*0764*/ 	.word	0x00032400
        /*0768*/ 	.short	0x0100
        /*076a*/ 	.byte	0x08
	.zero		1


	//   ....[1]....
        /*076c*/ 	.word	0x000002d0
        /*0770*/ 	.word	0x000000ff
        /*0774*/ 	.word	0x00032410
        /*0778*/ 	.short	0x0100
        /*077a*/ 	.byte	0x08
	.zero		1


	//   ....[2]....
        /*077c*/ 	.word	0x000002e0
        /*0780*/ 	.word	0x000000ff
        /*0784*/ 	.word	0x00032420
        /*0788*/ 	.short	0x0100
        /*078a*/ 	.byte	0x08
	.zero		1


	//   ....[3]....
        /*078c*/ 	.word	0x000003d0
        /*0790*/ 	.word	0x000000ff
        /*0794*/ 	.word	0x00032430
        /*0798*/ 	.short	0x0100
        /*079a*/ 	.byte	0x08
	.zero		1


	//   ....[4]....
        /*079c*/ 	.word	0x000003e0
        /*07a0*/ 	.word	0x000000ff
        /*07a4*/ 	.word	0x00032440
        /*07a8*/ 	.short	0x0100
        /*07aa*/ 	.byte	0x08
	.zero		1


	//   ....[5]....
        /*07ac*/ 	.word	0x000003f0
        /*07b0*/ 	.word	0x000000ff
        /*07b4*/ 	.word	0x00032438
        /*07b8*/ 	.short	0x0100
        /*07ba*/ 	.byte	0x08
	.zero		1


	//   ....[6]....
        /*07bc*/ 	.word	0x00000400
        /*07c0*/ 	.word	0x000000ff
        /*07c4*/ 	.word	0x00032448
        /*07c8*/ 	.short	0x0100
        /*07ca*/ 	.byte	0x08
	.zero		1


	//   ....[7]....
        /*07cc*/ 	.word	0x00000530
        /*07d0*/ 	.word	0x000000ff
        /*07d4*/ 	.word	0x00032450
        /*07d8*/ 	.short	0x0100
        /*07da*/ 	.byte	0x08
	.zero		1


	//   ....[8]....
        /*07dc*/ 	.word	0x00000540
        /*07e0*/ 	.word	0x000000ff
        /*07e4*/ 	.word	0x00032460
        /*07e8*/ 	.short	0x0100
        /*07ea*/ 	.byte	0x08
	.zero		1


	//   ....[9]....
        /*07ec*/ 	.word	0x00000550
        /*07f0*/ 	.word	0x000000ff
        /*07f4*/ 	.word	0x00032458
        /*07f8*/ 	.short	0x0100
        /*07fa*/ 	.byte	0x08
	.zero		1


	//   ....[10]....
        /*07fc*/ 	.word	0x00000560
        /*0800*/ 	.word	0x000000ff
        /*0804*/ 	.word	0x00032468
        /*0808*/ 	.short	0x0100
        /*080a*/ 	.byte	0x08
	.zero		1


	//   ....[11]....
        /*080c*/ 	.word	0x00000650
        /*0810*/ 	.word	0x000000ff
        /*0814*/ 	.word	0x00032470
        /*0818*/ 	.short	0x0100
        /*081a*/ 	.byte	0x06
	.zero		1


	//   ....[12]....
        /*081c*/ 	.word	0x00000660
        /*0820*/ 	.word	0x000000ff
        /*0824*/ 	.word	0x00032480
        /*0828*/ 	.short	0x0100
        /*082a*/ 	.byte	0x06
	.zero		1


	//   ....[13]....
        /*082c*/ 	.word	0x00000670
        /*0830*/ 	.word	0x000000ff
        /*0834*/ 	.word	0x00032478
        /*0838*/ 	.short	0x0100
        /*083a*/ 	.byte	0x06
	.zero		1


	//   ....[14]....
        /*083c*/ 	.word	0x00000680
        /*0840*/ 	.word	0x000000ff
        /*0844*/ 	.word	0x00032488
        /*0848*/ 	.short	0x0100
        /*084a*/ 	.byte	0x06
	.zero		1


	//   ....[15]....
        /*084c*/ 	.word	0x000007b0
        /*0850*/ 	.word	0x000000ff
        /*0854*/ 	.word	0x00032490
        /*0858*/ 	.short	0x0100
        /*085a*/ 	.byte	0x08
	.zero		1


	//   ....[16]....
        /*085c*/ 	.word	0x000007c0
        /*0860*/ 	.word	0x000000ff
        /*0864*/ 	.word	0x000324a0
        /*0868*/ 	.short	0x0100
        /*086a*/ 	.byte	0x08
	.zero		1


	//   ....[17]....
        /*086c*/ 	.word	0x000007d0
        /*0870*/ 	.word	0x000000ff
        /*0874*/ 	.word	0x00032498
        /*0878*/ 	.short	0x0100
        /*087a*/ 	.byte	0x08
	.zero		1


	//   ....[18]....
        /*087c*/ 	.word	0x000007e0
        /*0880*/ 	.word	0x000000ff
        /*0884*/ 	.word	0x000324a8
        /*0888*/ 	.short	0x0100
        /*088a*/ 	.byte	0x08
	.zero		1


	//   ....[19]....
        /*088c*/ 	.word	0x00000910
        /*0890*/ 	.word	0x000000ff
        /*0894*/ 	.word	0x000324b0
        /*0898*/ 	.short	0x0100
        /*089a*/ 	.byte	0x08
	.zero		1


	//   ....[20]....
        /*089c*/ 	.word	0x00000920
        /*08a0*/ 	.word	0x000000ff
        /*08a4*/ 	.word	0x000324c0
        /*08a8*/ 	.short	0x0100
        /*08aa*/ 	.byte	0x08
	.zero		1


	//   ....[21]....
        /*08ac*/ 	.word	0x00000930
        /*08b0*/ 	.word	0x000000ff
        /*08b4*/ 	.word	0x000324b8
        /*08b8*/ 	.short	0x0100
        /*08ba*/ 	.byte	0x08
	.zero		1


	//   ....[22]....
        /*08bc*/ 	.word	0x00000940
        /*08c0*/ 	.word	0x000000ff
        /*08c4*/ 	.word	0x000324c8
        /*08c8*/ 	.short	0x0100
        /*08ca*/ 	.byte	0x08
	.zero		1


	//   ....[23]....
        /*08cc*/ 	.word	0x000027d0
        /*08d0*/ 	.word	0x000000ff
        /*08d4*/ 	.word	0x00032400
        /*08d8*/ 	.short	0x010a
        /*08da*/ 	.byte	0x2c
	.zero		1


	//   ....[24]....
        /*08dc*/ 	.word	0x00002c30
        /*08e0*/ 	.word	0x0000000c
        /*08e4*/ 	.word	0x00000000
        /*08e8*/ 	.short	0x010a
        /*08ea*/ 	.byte	0x3f
	.zero		1


	//   ....[25]....
        /*08ec*/ 	.word	0x00002c90
        /*08f0*/ 	.word	0x0000000c
        /*08f4*/ 	.word	0x00000000
        /*08f8*/ 	.short	0x010a
        /*08fa*/ 	.byte	0x3f
	.zero		1


	//   ....[26]....
        /*08fc*/ 	.word	0x00003040
        /*0900*/ 	.word	0x000000ff
        /*0904*/ 	.word	0x00032410
        /*0908*/ 	.short	0x010a
        /*090a*/ 	.byte	0x2c
	.zero		1


	//   ....[27]....
        /*090c*/ 	.word	0x00003140
        /*0910*/ 	.word	0x00000008
        /*0914*/ 	.word	0x00000000
        /*0918*/ 	.short	0x010a
        /*091a*/ 	.byte	0x3f
	.zero		1


	//   ....[28]....
        /*091c*/ 	.word	0x000031a0
        /*0920*/ 	.word	0x00000008
        /*0924*/ 	.word	0x00000000
        /*0928*/ 	.short	0x010a
        /*092a*/ 	.byte	0x3f
	.zero		1


	//   ....[29]....
        /*092c*/ 	.word	0x00003e90
        /*0930*/ 	.word	0x00000008
        /*0934*/ 	.word	0x00000000
        /*0938*/ 	.short	0x0101
        /*093a*/ 	.byte	0x3f
	.zero		1


	//   ....[30]....
        /*093c*/ 	.word	0x00009120
        /*0940*/ 	.word	0x0000000d
        /*0944*/ 	.word	0x00000000
        /*0948*/ 	.short	0x0101
        /*094a*/ 	.byte	0x3f
	.zero		1


	//   ....[31]....
        /*094c*/ 	.word	0x00009850
        /*0950*/ 	.word	0x00000003
        /*0954*/ 	.word	0x00000000
        /*0958*/ 	.short	0x010a
        /*095a*/ 	.byte	0x3f
	.zero		1


	//   ....[32]....
        /*095c*/ 	.word	0x00009950
        /*0960*/ 	.word	0x00000000
        /*0964*/ 	.word	0x00000000
        /*0968*/ 	.short	0x010a
        /*096a*/ 	.byte	0x3f
	.zero		1


	//   ....[33]....
        /*096c*/ 	.word	0x00009d80
        /*0970*/ 	.word	0x00000003
        /*0974*/ 	.word	0x00000000
        /*0978*/ 	.short	0x010a
        /*097a*/ 	.byte	0x3f
	.zero		1


	//   ....[34]....
        /*097c*/ 	.word	0x00009e30
        /*0980*/ 	.word	0x00000004
        /*0984*/ 	.word	0x00000000
        /*0988*/ 	.short	0x010a
        /*098a*/ 	.byte	0x3f
	.zero		1


	//   ....[35]....
        /*098c*/ 	.word	0x0000aaf0
        /*0990*/ 	.word	0x00000003
        /*0994*/ 	.word	0x00000000
        /*0998*/ 	.short	0x0101
        /*099a*/ 	.byte	0x3f
	.zero		1


	//   ....[36]....
        /*099c*/ 	.word	0x00012dd0
        /*09a0*/ 	.word	0x00000000
        /*09a4*/ 	.word	0x00000000
        /*09a8*/ 	.short	0x0101
        /*09aa*/ 	.byte	0x3f
	.zero		1


	//   ....[37]....
        /*09ac*/ 	.word	0x00012fd0
        /*09b0*/ 	.word	0x00000005
        /*09b4*/ 	.word	0x00000000
        /*09b8*/ 	.short	0x010a
        /*09ba*/ 	.byte	0x3f
	.zero		1


	//   ....[38]....
        /*09bc*/ 	.word	0x000130d0
        /*09c0*/ 	.word	0x00000000
        /*09c4*/ 	.word	0x00000000
        /*09c8*/ 	.short	0x010a
        /*09ca*/ 	.byte	0x3f
	.zero		1


	//   ....[39]....
        /*09cc*/ 	.word	0x00013500
        /*09d0*/ 	.word	0x00000005
        /*09d4*/ 	.word	0x00000000
        /*09d8*/ 	.short	0x010a
        /*09da*/ 	.byte	0x3f
	.zero		1


	//   ....[40]....
        /*09dc*/ 	.word	0x000135b0
        /*09e0*/ 	.word	0x00000004
        /*09e4*/ 	.word	0x00000000
        /*09e8*/ 	.short	0x010a
        /*09ea*/ 	.byte	0x3f
	.zero		1


	//   ....[41]....
        /*09ec*/ 	.word	0x00014270
        /*09f0*/ 	.word	0x00000004
        /*09f4*/ 	.word	0x00000000
        /*09f8*/ 	.short	0x0101
        /*09fa*/ 	.byte	0x3f
	.zero		1


	//   ....[42]....
        /*09fc*/ 	.word	0x0001d9c0
        /*0a00*/ 	.word	0x00000000
        /*0a04*/ 	.word	0x00000000
        /*0a08*/ 	.short	0x0101
        /*0a0a*/ 	.byte	0x3f
	.zero		1


	//   ....[43]....
        /*0a0c*/ 	.word	0x000204e0
        /*0a10*/ 	.word	0x000000ff
        /*0a14*/ 	.word	0x00000000
        /*0a18*/ 	.short	0x0101
        /*0a1a*/ 	.byte	0x05
	.zero		1


	//   ....[44]....
        /*0a1c*/ 	.word	0x000229c0
        /*0a20*/ 	.word	0x00000000
        /*0a24*/ 	.word	0x00032440
        /*0a28*/ 	.short	0x010a
        /*0a2a*/ 	.byte	0x3f
	.zero		1


	//   ....[45]....
        /*0a2c*/ 	.word	0x00023680
        /*0a30*/ 	.word	0x00000011
        /*0a34*/ 	.word	0x00032400
        /*0a38*/ 	.short	0x0107
        /*0a3a*/ 	.byte	0x3f
	.zero		1


	//   ....[46]....
        /*0a3c*/ 	.word	0x00023720
        /*0a40*/ 	.word	0x00000011
        /*0a44*/ 	.word	0x00032400
        /*0a48*/ 	.short	0x0101
        /*0a4a*/ 	.byte	0x3f
	.zero		1


	//   ....[47]....
        /*0a4c*/ 	.word	0x00024200
        /*0a50*/ 	.word	0x00000011
        /*0a54*/ 	.word	0x00032410
        /*0a58*/ 	.short	0x0107
        /*0a5a*/ 	.byte	0x3f
	.zero		1


	//   ....[48]....
        /*0a5c*/ 	.word	0x00024300
        /*0a60*/ 	.word	0x00000011
        /*0a64*/ 	.word	0x00032410
        /*0a68*/ 	.short	0x0101
        /*0a6a*/ 	.byte	0x3f
	.zero		1


	//   ....[49]....
        /*0a6c*/ 	.word	0x00024320
        /*0a70*/ 	.word	0x00000011
        /*0a74*/ 	.word	0x00032420
        /*0a78*/ 	.short	0x010a
        /*0a7a*/ 	.byte	0x3f
	.zero		1


	//   ....[50]....
        /*0a7c*/ 	.word	0x00024400
        /*0a80*/ 	.word	0x00000002
        /*0a84*/ 	.word	0x00032460
        /*0a88*/ 	.short	0x010a
        /*0a8a*/ 	.byte	0x3f
	.zero		1


	//   ....[51]....
        /*0a8c*/ 	.word	0x00024c20
        /*0a90*/ 	.word	0x00000003
        /*0a94*/ 	.word	0x00032440
        /*0a98*/ 	.short	0x010a
        /*0a9a*/ 	.byte	0x3f
	.zero		1


	//   ....[52]....
        /*0a9c*/ 	.word	0x00024e40
        /*0aa0*/ 	.word	0x00000003
        /*0aa4*/ 	.word	0x00032460
        /*0aa8*/ 	.short	0x010a
        /*0aaa*/ 	.byte	0x3f
	.zero		1


	//   ....[53]....
        /*0aac*/ 	.word	0x00025630
        /*0ab0*/ 	.word	0x00000004
        /*0ab4*/ 	.word	0x00032440
        /*0ab8*/ 	.short	0x010a
        /*0aba*/ 	.byte	0x3f
	.zero		1


	//   ....[54]....
        /*0abc*/ 	.word	0x00025850
        /*0ac0*/ 	.word	0x00000004
        /*0ac4*/ 	.word	0x00032460
        /*0ac8*/ 	.short	0x010a
        /*0aca*/ 	.byte	0x3f
	.zero		1


	//   ....[55]....
        /*0acc*/ 	.word	0x00025fd0
        /*0ad0*/ 	.word	0x00000004
        /*0ad4*/ 	.word	0x00032440
        /*0ad8*/ 	.short	0x010a
        /*0ada*/ 	.byte	0x3f
	.zero		1


	//   ....[56]....
        /*0adc*/ 	.word	0x000261f0
        /*0ae0*/ 	.word	0x00000004
        /*0ae4*/ 	.word	0x00032460
        /*0ae8*/ 	.short	0x010a
        /*0aea*/ 	.byte	0x3f
	.zero		1


	//   ....[57]....
        /*0aec*/ 	.word	0x00026b60
        /*0af0*/ 	.word	0x00000000
        /*0af4*/ 	.word	0x00032420
        /*0af8*/ 	.short	0x010a
        /*0afa*/ 	.byte	0x3f
	.zero		1


	//   ....[58]....
        /*0afc*/ 	.word	0x00026d30
        /*0b00*/ 	.word	0x00000006
        /*0b04*/ 	.word	0x00000000
        /*0b08*/ 	.short	0x010a
        /*0b0a*/ 	.byte	0x3f
	.zero		1


	//   ....[59]....
        /*0b0c*/ 	.word	0x00026d80
        /*0b10*/ 	.word	0x00000003
        /*0b14*/ 	.word	0x00000000
        /*0b18*/ 	.short	0x010a
        /*0b1a*/ 	.byte	0x3f
	.zero		1


	//   ....[60]....
        /*0b1c*/ 	.word	0x00026de0
        /*0b20*/ 	.word	0x00000012
        /*0b24*/ 	.word	0x00000000
        /*0b28*/ 	.short	0x010a
        /*0b2a*/ 	.byte	0x3f
	.zero		1


	//   ....[61]....
        /*0b2c*/ 	.word	0x00026e10
        /*0b30*/ 	.word	0x00000003
        /*0b34*/ 	.word	0x00000000
        /*0b38*/ 	.short	0x010a
        /*0b3a*/ 	.byte	0x3f
	.zero		1


	//   ....[62]....
        /*0b3c*/ 	.word	0x00026e80
        /*0b40*/ 	.word	0x00000009
        /*0b44*/ 	.word	0x00032400
        /*0b48*/ 	.short	0x010a
        /*0b4a*/ 	.byte	0x3f
	.zero		1


	//   ....[63]....
        /*0b4c*/ 	.word	0x00026ed0
        /*0b50*/ 	.word	0x0000000c
        /*0b54*/ 	.word	0x00000000
        /*0b58*/ 	.short	0x010a
        /*0b5a*/ 	.byte	0x3f
	.zero		1


	//   ....[64]....
        /*0b5c*/ 	.word	0x00026f30
        /*0b60*/ 	.word	0x00000009
        /*0b64*/ 	.word	0x00032410
        /*0b68*/ 	.short	0x010a
        /*0b6a*/ 	.byte	0x3f
	.zero		1


	//   ....[65]....
        /*0b6c*/ 	.word	0x00026f80
        /*0b70*/ 	.word	0x00000008
        /*0b74*/ 	.word	0x00000000
        /*0b78*/ 	.short	0x010a
        /*0b7a*/ 	.byte	0x3f
	.zero		1


	//   ....[66]....
        /*0b7c*/ 	.word	0x00026fd0
        /*0b80*/ 	.word	0x00000000
        /*0b84*/ 	.word	0x00000000
        /*0b88*/ 	.short	0x010a
        /*0b8a*/ 	.byte	0x3f
	.zero		1


	//   ....[67]....
        /*0b8c*/ 	.word	0x00027020
        /*0b90*/ 	.word	0x00000004
        /*0b94*/ 	.word	0x00000000
        /*0b98*/ 	.short	0x010a
        /*0b9a*/ 	.byte	0x3f
	.zero		1


	//   ....[68]....
        /*0b9c*/ 	.word	0x00027070
        /*0ba0*/ 	.word	0x00000000
        /*0ba4*/ 	.word	0x00000000
        /*0ba8*/ 	.short	0x010a
        /*0baa*/ 	.byte	0x3f
	.zero		1


	//   ....[69]....
        /*0bac*/ 	.word	0x000270c0
        /*0bb0*/ 	.word	0x00000004
        /*0bb4*/ 	.word	0x00000000
        /*0bb8*/ 	.short	0x010a
        /*0bba*/ 	.byte	0x3f
	.zero		1


	//   ....[70]....
        /*0bbc*/ 	.word	0x00027210
        /*0bc0*/ 	.word	0x00000000
        /*0bc4*/ 	.word	0x00032440
        /*0bc8*/ 	.short	0x010a
        /*0bca*/ 	.byte	0x3f
	.zero		1


	//   ....[71]....
        /*0bcc*/ 	.word	0x00028aa0
        /*0bd0*/ 	.word	0x00000011
        /*0bd4*/ 	.word	0x00032420
        /*0bd8*/ 	.short	0x010a
        /*0bda*/ 	.byte	0x3f
	.zero		1


	//   ....[72]....
        /*0bdc*/ 	.word	0x00028af0
        /*0be0*/ 	.word	0x00000002
        /*0be4*/ 	.word	0x00032460
        /*0be8*/ 	.short	0x010a
        /*0bea*/ 	.byte	0x3f
	.zero		1


	//   ....[73]....
        /*0bec*/ 	.word	0x00028b40
        /*0bf0*/ 	.word	0x00000003
        /*0bf4*/ 	.word	0x00032440
        /*0bf8*/ 	.short	0x010a
        /*0bfa*/ 	.byte	0x3f
	.zero		1


	//   ....[74]....
        /*0bfc*/ 	.word	0x00028b90
        /*0c00*/ 	.word	0x00000003
        /*0c04*/ 	.word	0x00032460
        /*0c08*/ 	.short	0x010a
        /*0c0a*/ 	.byte	0x3f
	.zero		1


	//   ....[75]....
        /*0c0c*/ 	.word	0x00028be0
        /*0c10*/ 	.word	0x00000004
        /*0c14*/ 	.word	0x00032440
        /*0c18*/ 	.short	0x010a
        /*0c1a*/ 	.byte	0x3f
	.zero		1


	//   ....[76]....
        /*0c1c*/ 	.word	0x00028c30
        /*0c20*/ 	.word	0x00000004
        /*0c24*/ 	.word	0x00032460
        /*0c28*/ 	.short	0x010a
        /*0c2a*/ 	.byte	0x3f
	.zero		1


	//   ....[77]....
        /*0c2c*/ 	.word	0x00028c80
        /*0c30*/ 	.word	0x00000004
        /*0c34*/ 	.word	0x00032440
        /*0c38*/ 	.short	0x010a
        /*0c3a*/ 	.byte	0x3f
	.zero		1


	//   ....[78]....
        /*0c3c*/ 	.word	0x00028cd0
        /*0c40*/ 	.word	0x00000004
        /*0c44*/ 	.word	0x00032460
        /*0c48*/ 	.short	0x010a
        /*0c4a*/ 	.byte	0x3f
	.zero		1


	//   ....[79]....
        /*0c4c*/ 	.word	0x00028dc0
        /*0c50*/ 	.word	0x00000000
        /*0c54*/ 	.word	0x00032420
        /*0c58*/ 	.short	0x010a
        /*0c5a*/ 	.byte	0x3f
	.zero		1


	//   ....[80]....
        /*0c5c*/ 	.word	0x00028f60
        /*0c60*/ 	.word	0x00000006
        /*0c64*/ 	.word	0x00000000
        /*0c68*/ 	.short	0x010a
        /*0c6a*/ 	.byte	0x3f
	.zero		1


	//   ....[81]....
        /*0c6c*/ 	.word	0x00028fb0
        /*0c70*/ 	.word	0x00000003
        /*0c74*/ 	.word	0x00000000
        /*0c78*/ 	.short	0x010a
        /*0c7a*/ 	.byte	0x3f
	.zero		1


	//   ....[82]....
        /*0c7c*/ 	.word	0x00029000
        /*0c80*/ 	.word	0x00000012
        /*0c84*/ 	.word	0x00000000
        /*0c88*/ 	.short	0x010a
        /*0c8a*/ 	.byte	0x3f
	.zero		1


	//   ....[83]....
        /*0c8c*/ 	.word	0x000293b0
        /*0c90*/ 	.word	0x0000000c
        /*0c94*/ 	.word	0x00000000
        /*0c98*/ 	.short	0x010a
        /*0c9a*/ 	.byte	0x3f
	.zero		1


	//   ....[84]....
        /*0c9c*/ 	.word	0x000294f0
        /*0ca0*/ 	.word	0x00000002
        /*0ca4*/ 	.word	0x00000000
        /*0ca8*/ 	.short	0x010a
        /*0caa*/ 	.byte	0x3f
	.zero		1


	//   ....[85]....
        /*0cac*/ 	.word	0x00029b50
        /*0cb0*/ 	.word	0x0000000b
        /*0cb4*/ 	.word	0x00000000
        /*0cb8*/ 	.short	0x010a
        /*0cba*/ 	.byte	0x3f
	.zero		1


	//   ....[86]....
        /*0cbc*/ 	.word	0x00029c90
        /*0cc0*/ 	.word	0x00000008
        /*0cc4*/ 	.word	0x00000000
        /*0cc8*/ 	.short	0x010a
        /*0cca*/ 	.byte	0x3f
	.zero		1


	//   ....[87]....
        /*0ccc*/ 	.word	0x0002af00
        /*0cd0*/ 	.word	0x00000002
        /*0cd4*/ 	.word	0x00000000
        /*0cd8*/ 	.short	0x0101
        /*0cda*/ 	.byte	0x3f
	.zero		1


	//   ....[88]....
        /*0cdc*/ 	.word	0x00044650
        /*0ce0*/ 	.word	0x00000004
        /*0ce4*/ 	.word	0x00000000
        /*0ce8*/ 	.short	0x0101
        /*0cea*/ 	.byte	0x3f
	.zero		1


	//   ....[89]....
        /*0cec*/ 	.word	0x00044690
        /*0cf0*/ 	.word	0x00000002
        /*0cf4*/ 	.word	0x00000000
        /*0cf8*/ 	.short	0x010a
        /*0cfa*/ 	.byte	0x3f
	.zero		1


	//   ....[90]....
        /*0cfc*/ 	.word	0x000446e0
        /*0d00*/ 	.word	0x00000008
        /*0d04*/ 	.word	0x00000000
        /*0d08*/ 	.short	0x010a
        /*0d0a*/ 	.byte	0x3f
	.zero		1


	//----- nvinfo : EIATTR_NUM_MBARRIERS
	.align		4
.L_1359:
        /*0d0c*/ 	.byte	0x03, 0x38
        /*0d0e*/ 	.short	0x0017


	//----- nvinfo : EIATTR_EXIT_INSTR_OFFSETS
	.align		4
        /*0d10*/ 	.byte	0x04, 0x1c
        /*0d12*/ 	.short	(.L_1361 - .L_1360)


	//   ....[0]....
.L_1360:
        /*0d14*/ 	.word	0x00000b50


	//   ....[1]....
        /*0d18*/ 	.word	0x000215f0


	//   ....[2]....
        /*0d1c*/ 	.word	0x00026e60


	//----- nvinfo : EIATTR_MAX_THREADS
	.align		4
.L_1361:
        /*0d20*/ 	.byte	0x04, 0x05
        /*0d22*/ 	.short	(.L_1363 - .L_1362)
.L_1362:
        /*0d24*/ 	.word	0x00000180
        /*0d28*/ 	.word	0x00000001
        /*0d2c*/ 	.word	0x00000001


	//----- nvinfo : EIATTR_CRS_STACK_SIZE
	.align		4
.L_1363:
        /*0d30*/ 	.byte	0x04, 0x1e
        /*0d32*/ 	.short	(.L_1365 - .L_1364)
.L_1364:
        /*0d34*/ 	.word	0x00000000


	//----- nvinfo : EIATTR_CBANK_PARAM_SIZE
	.align		4
.L_1365:
        /*0d38*/ 	.byte	0x03, 0x19
        /*0d3a*/ 	.short	0x0bf0


	//----- nvinfo : EIATTR_PARAM_CBANK
	.align		4
        /*0d3c*/ 	.byte	0x04, 0x0a
        /*0d3e*/ 	.short	(.L_1367 - .L_1366)
	.align		4
.L_1366:
        /*0d40*/ 	.word	index@(.nv.constant0._ZN7cutlass13device_kernelIN5flash11enable_sm90INS1_16FlashAttnFwdSm90INS1_25CollectiveMainloopFwdSm90ILi2EN4cute5tupleIJNS5_1CILi1EEES8_S8_EEENS6_IJNS7_ILi128EEENS7_ILi96EEENS7_ILi64EEEEEELi256ENS_6half_tEfNS_4arch4Sm90ELb0ELb1ELb0ELb0ELb0ELb0ELb1ELb1ELb0ELb1ELb0ELb0EEENS1_21CollectiveEpilogueFwdINS6_IJSA_NS7_ILi256EEESB_EEES9_SE_SG_Li256ELb0ELb1ELb0ELb0EEENS1_30DynamicPersistentTileSchedulerILi256ELi128ELb0ELb1ELb1EEEEEEEEEvNT_6ParamsE)
        /*0d44*/ 	.short	0x0210
        /*0d46*/ 	.short	0x0bf0


	//----- nvinfo : EIATTR_SW_WAR
	.align		4
.L_1367:
        /*0d48*/ 	.byte	0x04, 0x36
        /*0d4a*/ 	.short	(.L_1369 - .L_1368)
.L_1368:
        /*0d4c*/ 	.word	0x00000008
.L_1369:


//--------------------- .nv.info._ZN7cutlass13device_kernelIN5flash11enable_sm90INS1_16FlashAttnFwdSm90INS1_25CollectiveMainloopFwdSm90ILi2EN4cute5tupleIJNS5_1CILi1EEES8_S8_EEENS6_IJNS7_ILi128EEENS7_ILi96EEENS7_ILi64EEEEEELi256ENS_6half_tEfNS_4arch4Sm90ELb0ELb1ELb0ELb1ELb0ELb0ELb0ELb1ELb0ELb1ELb0ELb0EEENS1_21CollectiveEpilogueFwdINS6_IJSA_NS7_ILi256EEESB_EEES9_SE_SG_Li256ELb1ELb1ELb0ELb0EEENS1_36VarlenDynamicPersistentTileSchedulerILi128ELi96ELi256ELi128ELb0ELb1ELb1ELb1ELb0ELb1EEEEEEEEEvNT_6ParamsE --------------------------
	.section	.nv.info._ZN7cutlass13device_kernelIN5flash11enable_sm90INS1_16FlashAttnFwdSm90INS1_25CollectiveMainloopFwdSm90ILi2EN4cute5tupleIJNS5_1CILi1EEES8_S8_EEENS6_IJNS7_ILi128EEENS7_ILi96EEENS7_ILi64EEEEEELi256ENS_6half_tEfNS_4arch4Sm90ELb0ELb1ELb0ELb1ELb0ELb0ELb0ELb1ELb0ELb1ELb0ELb0EEENS1_21CollectiveEpilogueFwdINS6_IJSA_NS7_ILi256EEESB_EEES9_SE_SG_Li256ELb1ELb1ELb0ELb0EEENS1_36VarlenDynamicPersistentTileSchedulerILi128ELi96ELi256ELi128ELb0ELb1ELb1ELb1ELb0ELb1EEEEEEEEEvNT_6ParamsE,"",@"SHT_CUDA_INFO"
	.sectionflags	@""
	.align	4


	//----- nvinfo : EIATTR_CUDA_API_VERSION
	.align		4
        /*0000*/ 	.byte	0x04, 0x37
        /*0002*/ 	.short	(.L_1371 - .L_1370)
.L_1370:
        /*0004*/ 	.word	0x00000082


	//----- nvinfo : EIATTR_KPARAM_INFO
	.align		4
.L_1371:
        /*0008*/ 	.byte	0x04, 0x17
        /*000a*/ 	.short	(.L_1373 - .L_1372)
.L_1372:
        /*000c*/ 	.word	0x00000000
        /*0010*/ 	.short	0x0000
        /*0012*/ 	.short	0x0070
        /*0014*/ 	.byte	0x00, 0xf0, 0x01, 0x2a


	//----- nvinfo : EIATTR_SPARSE_MMA_MASK
	.align		4
.L_1373:
        /*0018*/ 	.byte	0x03, 0x50
        /*001a*/ 	.short	0x0000


	//----- nvinfo : EIATTR_MAXREG_COUNT
	.align		4
        /*001c*/ 	.byte	0x03, 0x1b
        /*001e*/ 	.short	0x00a8


	//----- nvinfo : EIATTR_NUM_BARRIERS
	.align		4
        /*0020*/ 	.byte	0x02, 0x4c
        /*0022*/ 	.byte	0x10
	.zero		1


	//----- nvinfo : EIATTR_EXTERNS
	.align		4
        /*0024*/ 	.byte	0x04, 0x0f
        /*0026*/ 	.short	(.L_1375 - .L_1374)


	//   ....[0]....
	.align		4
.L_1374:
        /*0028*/ 	.word	index@(__assertfail)


	//----- nvinfo : EIATTR_ANNOTATIONS
	.align		4
.L_1375:
        /*002c*/ 	.byte	0x04, 0x55
        /*002e*/ 	.short	(.L_1377 - .L_1376)


	//   ....[0]....
.L_1376:
        /* <DEDUP_REMOVED lines=57> */


	//----- nvinfo : EIATTR_MERCURY_ISA_VERSION
	.align		4
.L_1377:
        /*03b0*/ 	.byte	0x03, 0x5f
        /*03b2*/ 	.short	0x0101


	//----- nvinfo : EIATTR_UNUSED_LOAD_BYTE_OFFSET
	.align		4
        /*03b4*/ 	.byte	0x04, 0x44
        /*03b6*/ 	.short	(.L_1379 - .L_1378)


	//   ....[0]....
.L_1378:
        /*03b8*/ 	.word	0x00000a40
        /*03bc*/ 	.word	0x0000fff0


	//   ....[1]....
        /*03c0*/ 	.word	0x0000d180
        /*03c4*/ 	.word	0x0000fff0


	//----- nvinfo : EIATTR_INT_WARP_WIDE_INSTR_OFFSETS
	.align		4
.L_1379:
        /*03c8*/ 	.byte	0x04, 0x31
        /*03ca*/ 	.short	(.L_1381 - .L_1380)


	//   ....[0]....
.L_1380:
        /*03cc*/ 	.word	0x00000130


	//   ....[1]....
        /*03d0*/ 	.word	0x00000170


	//   ....[2]....
        /*03d4*/ 	.word	0x000001e0


	//   ....[3]....
        /*03d8*/ 	.word	0x00011510


	//   ....[4]....
        /*03dc*/ 	.word	0x000115a0


	//   ....[5]....
        /*03e0*/ 	.word	0x00015310


	//   ....[6]....
        /*03e4*/ 	.word	0x000153a0


	//----- nvinfo : EIATTR_COOP_GROUP_MASK_REGIDS
	.align		4
.L_1381:
        /*03e8*/ 	.byte	0x04, 0x29
        /*03ea*/ 	.short	(.L_1383 - .L_1382)


	//   ....[0]....
.L_1382:
        /*03ec*/ 	.word	0xffffffff


	//   ....[1]....
        /*03f0*/ 	.word	0xffffffff


	//   ....[2]....
        /*03f4*/ 	.word	0xffffffff


	//   ....[3]....
        /*03f8*/ 	.word	0xffffffff


	//   ....[4]....
        /*03fc*/ 	.word	0xffffffff


	//   ....[5]....
        /*0400*/ 	.word	0xffffffff


	//   ....[6]....
        /*0404*/ 	.word	0xffffffff


	//   ....[7]....
        /*0408*/ 	.word	0xffffffff


	//   ....[8]....
        /*040c*/ 	.word	0xffffffff


	//   ....[9]....
        /*0410*/ 	.word	0xffffffff


	//   ....[10]....
        /*0414*/ 	.word	0xffffffff


	//   ....[11]....
        /*0418*/ 	.word	0xffffffff


	//   ....[12]....
        /*041c*/ 	.word	0xffffffff


	//   ....[13]....
        /*0420*/ 	.word	0xffffffff


	//   ....[14]....
        /*0424*/ 	.word	0xffffffff


	//   ....[15]....
        /*0428*/ 	.word	0xffffffff


	//   ....[16]....
        /*042c*/ 	.word	0xffffffff


	//   ....[17]....
        /*0430*/ 	.word	0xffffffff


	//   ....[18]....
        /*0434*/ 	.word	0xffffffff


	//   ....[19]....
        /*0438*/ 	.word	0xffffffff


	//   ....[20]....
        /*043c*/ 	.word	0xffffffff


	//   ....[21]....
        /*0440*/ 	.word	0xffffffff


	//   ....[22]....
        /*0444*/ 	.word	0xffffffff


	//   ....[23]....
        /*0448*/ 	.word	0xffffffff


	//   ....[24]....
        /*044c*/ 	.word	0xffffffff


	//   ....[25]....
        /*0450*/ 	.word	0xffffffff


	//   ....[26]....
        /*0454*/ 	.word	0xffffffff


	//   ....[27]....
        /*0458*/ 	.word	0xffffffff


	//   ....[28]....
        /*045c*/ 	.word	0xffffffff


	//   ....[29]....
        /*0460*/ 	.word	0xffffffff


	//   ....[30]....
        /*0464*/ 	.word	0xffffffff


	//   ....[31]....
        /*0468*/ 	.word	0xffffffff


	//   ....[32]....
        /*046c*/ 	.word	0xffffffff


	//   ....[33]....
        /*0470*/ 	.word	0xffffffff


	//   ....[34]....
        /*0474*/ 	.word	0xffffffff


	//   ....[35]....
        /*0478*/ 	.word	0xffffffff


	//   ....[36]....
        /*047c*/ 	.word	0xffffffff


	//   ....[37]....
        /*0480*/ 	.word	0xffffffff


	//   ....[38]....
        /*0484*/ 	.word	0xffffffff


	//   ....[39]....
        /*0488*/ 	.word	0xffffffff


	//   ....[40]....
        /*048c*/ 	.word	0xffffffff


	//   ....[41]....
        /*0490*/ 	.word	0xffffffff


	//   ....[42]....
        /*0494*/ 	.word	0xffffffff


	//   ....[43]....
        /*0498*/ 	.word	0xffffffff


	//   ....[44]....
        /*049c*/ 	.word	0xffffffff


	//   ....[45]....
        /*04a0*/ 	.word	0xffffffff


	//   ....[46]....
        /*04a4*/ 	.word	0xffffffff


	//   ....[47]....
        /*04a8*/ 	.word	0xffffffff


	//   ....[48]....
        /*04ac*/ 	.word	0xffffffff


	//   ....[49]....
        /*04b0*/ 	.word	0xffffffff


	//   ....[50]....
        /*04b4*/ 	.word	0xffffffff


	//   ....[51]....
        /*04b8*/ 	.word	0xffffffff


	//   ....[52]....
        /*04bc*/ 	.word	0xffffffff


	//   ....[53]....
        /*04c0*/ 	.word	0xffffffff


	//   ....[54]....
        /*04c4*/ 	.word	0xffffffff


	//   ....[55]....
        /*04c8*/ 	.word	0xffffffff


	//   ....[56]....
        /*04cc*/ 	.word	0xffffffff


	//   ....[57]....
        /*04d0*/ 	.word	0xffffffff


	//   ....[58]....
        /*04d4*/ 	.word	0xffffffff


	//   ....[59]....
        /*04d8*/ 	.word	0xffffffff


	//   ....[60]....
        /*04dc*/ 	.word	0xffffffff


	//   ....[61]....
        /*04e0*/ 	.word	0xffffffff


	//   ....[62]....
        /*04e4*/ 	.word	0xffffffff


	//   ....[63]....
        /*04e8*/ 	.word	0xffffffff


	//   ....[64]....
        /*04ec*/ 	.word	0xffffffff


	//   ....[65]....
        /*04f0*/ 	.word	0xffffffff


	//   ....[66]....
        /*04f4*/ 	.word	0xffffffff


	//   ....[67]....
        /*04f8*/ 	.word	0xffffffff


	//   ....[68]....
        /*04fc*/ 	.word	0xffffffff


	//   ....[69]....
        /*0500*/ 	.word	0xffffffff


	//   ....[70]....
        /*0504*/ 	.word	0xffffffff


	//   ....[71]....
        /*0508*/ 	.word	0xffffffff


	//   ....[72]....
        /*050c*/ 	.word	0xffffffff


	//   ....[73]....
        /*0510*/ 	.word	0xffffffff


	//   ....[74]....
        /*0514*/ 	.word	0xffffffff


	//   ....[75]....
        /*0518*/ 	.word	0xffffffff


	//   ....[76]....
        /*051c*/ 	.word	0xffffffff


	//   ....[77]....
        /*0520*/ 	.word	0xffffffff


	//   ....[78]....
        /*0524*/ 	.word	0xffffffff


	//   ....[79]....
        /*0528*/ 	.word	0xffffffff


	//   ....[80]....
        /*052c*/ 	.word	0xffffffff


	//   ....[81]....
        /*0530*/ 	.word	0xffffffff


	//   ....[82]....
        /*0534*/ 	.word	0xffffffff


	//   ....[83]....
        /*0538*/ 	.word	0xffffffff


	//   ....[84]....
        /*053c*/ 	.word	0xffffffff


	//   ....[85]....
        /*0540*/ 	.word	0xffffffff


	//   ....[86]....
        /*0544*/ 	.word	0xffffffff


	//   ....[87]....
        /*0548*/ 	.word	0xffffffff


	//   ....[88]....
        /*054c*/ 	.word	0xffffffff


	//   ....[89]....
        /*0550*/ 	.word	0xffffffff


	//   ....[90]....
        /*0554*/ 	.word	0xffffffff


	//   ....[91]....
        /*0558*/ 	.word	0xffffffff


	//   ....[92]....
        /*055c*/ 	.word	0xffffffff


	//   ....[93]....
        /*0560*/ 	.word	0xffffffff


	//   ....[94]....
        /*0564*/ 	.word	0xffffffff


	//   ....[95]....
        /*0568*/ 	.word	0xffffffff


	//   ....[96]....
        /*056c*/ 	.word	0xffffffff


	//   ....[97]....
        /*0570*/ 	.word	0xffffffff


	//   ....[98]....
        /*0574*/ 	.word	0xffffffff


	//   ....[99]....
        /*0578*/ 	.word	0xffffffff


	//   ....[100]....
        /*057c*/ 	.word	0xffffffff


	//   ....[101]....
        /*0580*/ 	.word	0xffffffff


	//   ....[102]....
        /*0584*/ 	.word	0xffffffff


	//   ....[103]....
        /*0588*/ 	.word	0xffffffff


	//   ....[104]....
        /*058c*/ 	.word	0xffffffff


	//   ....[105]....
        /*0590*/ 	.word	0x0500000f


	//   ....[106]....
        /*0594*/ 	.word	0x0500000f


	//   ....[107]....
        /*0598*/ 	.word	0x0500000f


	//   ....[108]....
        /*059c*/ 	.word	0x0500000f


	//   ....[109]....
        /*05a0*/ 	.word	0x0500000f


	//   ....[110]....
        /*05a4*/ 	.word	0x0500000f


	//   ....[111]....
        /*05a8*/ 	.word	0x0500000f


	//   ....[112]....
        /*05ac*/ 	.word	0x0500000f


	//   ....[113]....
        /*05b0*/ 	.word	0x0500000f


	//   ....[114]....
        /*05b4*/ 	.word	0x0500000f


	//   ....[115]....
        /*05b8*/ 	.word	0x0500000f


	//   ....[116]....
        /*05bc*/ 	.word	0x0500000f


	//   ....[117]....
        /*05c0*/ 	.word	0x0500000f


	//   ....[118]....
        /*05c4*/ 	.word	0x0500000f


	//   ....[119]....
        /*05c8*/ 	.word	0x0500000f


	//   ....[120]....
        /*05cc*/ 	.word	0x0500000f


	//   ....[121]....
        /*05d0*/ 	.word	0x0500000f


	//   ....[122]....
        /*05d4*/ 	.word	0x0500000f


	//   ....[123]....
        /*05d8*/ 	.word	0x0500000f


	//   ....[124]....
        /*05dc*/ 	.word	0x0500000f


	//   ....[125]....
        /*05e0*/ 	.word	0x0500000f


	//   ....[126]....
        /*05e4*/ 	.word	0x0500000f


	//   ....[127]....
        /*05e8*/ 	.word	0x0500000f


	//   ....[128]....
        /*05ec*/ 	.word	0x0500000f


	//   ....[129]....
        /*05f0*/ 	.word	0x0500000f


	//   ....[130]....
        /*05f4*/ 	.word	0x0500000f


	//   ....[131]....
        /*05f8*/ 	.word	0x0500000f


	//   ....[132]....
        /*05fc*/ 	.word	0x0500000f


	//   ....[133]....
        /*0600*/ 	.word	0x0500000f


	//   ....[134]....
        /*0604*/ 	.word	0x0500000f


	//   ....[135]....
        /*0608*/ 	.word	0x0500000f


	//   ....[136]....
        /*060c*/ 	.word	0x0500000f


	//   ....[137]....
        /*0610*/ 	.word	0x0500000f


	//   ....[138]....
        /*0614*/ 	.word	0x0500000f


	//   ....[139]....
        /*0618*/ 	.word	0x0500000f


	//----- nvinfo : EIATTR_COOP_GROUP_INSTR_OFFSETS
	.align		4
.L_1383:
        /*061c*/ 	.byte	0x04, 0x28
        /*061e*/ 	.short	(.L_1385 - .L_1384)


	//   ....[0]....
.L_1384:
        /*0620*/ 	.word	0x00000070


	//   ....[1]....
        /*0624*/ 	.word	0x00000140


	//   ....[2]....
        /*0628*/ 	.word	0x00000190


	//   ....[3]....
        /*062c*/ 	.word	0x000003c0


	//   ....[4]....
        /*0630*/ 	.word	0x00000520


	//   ....[5]....
        /*0634*/ 	.word	0x00000640


	//   ....[6]....
        /*0638*/ 	.word	0x000007a0


	//   ....[7]....
        /*063c*/ 	.word	0x00001b50


	//   ....[8]....
        /*0640*/ 	.word	0x00002180


	//   ....[9]....
        /*0644*/ 	.word	0x00002c20


	//   ....[10]....
        /*0648*/ 	.word	0x000031e0


	//   ....[11]....
        /*064c*/ 	.word	0x000032e0


	//   ....[12]....
        /*0650*/ 	.word	0x00003890


	//   ....[13]....
        /*0654*/ 	.word	0x00003950


	//   ....[14]....
        /*0658*/ 	.word	0x00004a80


	//   ....[15]....
        /*065c*/ 	.word	0x00004d90


	//   ....[16]....
        /*0660*/ 	.word	0x00005b60


	//   ....[17]....
        /*0664*/ 	.word	0x00005c80


	//   ....[18]....
        /*0668*/ 	.word	0x000062e0


	//   ....[19]....
        /*066c*/ 	.word	0x00006350


	//   ....[20]....
        /*0670*/ 	.word	0x00007f10


	//   ....[21]....
        /*0674*/ 	.word	0x00007f30


	//   ....[22]....
        /*0678*/ 	.word	0x00008460


	//   ....[23]....
        /*067c*/ 	.word	0x00008630


	//   ....[24]....
        /*0680*/ 	.word	0x00009ba0


	//   ....[25]....
        /*0684*/ 	.word	0x00009e00


	//   ....[26]....
        /*0688*/ 	.word	0x0000aaa0


	//   ....[27]....
        /*068c*/ 	.word	0x0000abc0


	//   ....[28]....
        /*0690*/ 	.word	0x0000b400


	//   ....[29]....
        /*0694*/ 	.word	0x0000b5d0


	//   ....[30]....
        /*0698*/ 	.word	0x0000c700


	//   ....[31]....
        /*069c*/ 	.word	0x0000c780


	//   ....[32]....
        /*06a0*/ 	.word	0x0000c7e0


	//   ....[33]....
        /*06a4*/ 	.word	0x0000c810


	//   ....[34]....
        /*06a8*/ 	.word	0x0000e210


	//   ....[35]....
        /*06ac*/ 	.word	0x0000e250


	//   ....[36]....
        /*06b0*/ 	.word	0x0000e290


	//   ....[37]....
        /*06b4*/ 	.word	0x0000e2c0


	//   ....[38]....
        /*06b8*/ 	.word	0x0000eb60


	//   ....[39]....
        /*06bc*/ 	.word	0x0000eba0


	//   ....[40]....
        /*06c0*/ 	.word	0x0000ece0


	//   ....[41]....
        /*06c4*/ 	.word	0x0000ed00


	//   ....[42]....
        /*06c8*/ 	.word	0x0000ee40


	//   ....[43]....
        /*06cc*/ 	.word	0x0000ee60


	//   ....[44]....
        /*06d0*/ 	.word	0x0000efb0


	//   ....[45]....
        /*06d4*/ 	.word	0x0000efd0


	//   ....[46]....
        /*06d8*/ 	.word	0x0000f920


	//   ....[47]....
        /*06dc*/ 	.word	0x0000f940


	//   ....[48]....
        /*06e0*/ 	.word	0x0000fa80


	//   ....[49]....
        /*06e4*/ 	.word	0x0000faa0


	//   ....[50]....
        /*06e8*/ 	.word	0x0000fbe0


	//   ....[51]....
        /*06ec*/ 	.word	0x0000fc00


	//   ....[52]....
        /*06f0*/ 	.word	0x0000fd50


	//   ....[53]....
        /*06f4*/ 	.word	0x0000fd70


	//   ....[54]....
        /*06f8*/ 	.word	0x0000ff50


	//   ....[55]....
        /*06fc*/ 	.word	0x00010130


	//   ....[56]....
        /*0700*/ 	.word	0x00010160


	//   ....[57]....
        /*0704*/ 	.word	0x00010190


	//   ....[58]....
        /*0708*/ 	.word	0x000101c0


	//   ....[59]....
        /*070c*/ 	.word	0x000101f0


	//   ....[60]....
        /*0710*/ 	.word	0x00010220


	//   ....[61]....
        /*0714*/ 	.word	0x00010390


	//   ....[62]....
        /*0718*/ 	.word	0x000103c0


	//   ....[63]....
        /*071c*/ 	.word	0x000103f0


	//   ....[64]....
        /*0720*/ 	.word	0x00010420


	//   ....[65]....
        /*0724*/ 	.word	0x00010450


	//   ....[66]....
        /*0728*/ 	.word	0x00010480


	//   ....[67]....
        /*072c*/ 	.word	0x00010520


	//   ....[68]....
        /*0730*/ 	.word	0x00010580


	//   ....[69]....
        /*0734*/ 	.word	0x00010610


	//   ....[70]....
        /*0738*/ 	.word	0x00011ad0


	//   ....[71]....
        /*073c*/ 	.word	0x000125f0


	//   ....[72]....
        /*0740*/ 	.word	0x00012610


	//   ....[73]....
        /*0744*/ 	.word	0x000126c0


	//   ....[74]....
        /*0748*/ 	.word	0x000126d0


	//   ....[75]....
        /*074c*/ 	.word	0x00012750


	//   ....[76]....
        /*0750*/ 	.word	0x00012760


	//   ....[77]....
        /*0754*/ 	.word	0x000127e0


	//   ....[78]....
        /*0758*/ 	.word	0x000127f0


	//   ....[79]....
        /*075c*/ 	.word	0x00012870


	//   ....[80]....
        /*0760*/ 	.word	0x00012880


	//   ....[81]....
        /*0764*/ 	.word	0x00012900


	//   ....[82]....
        /*0768*/ 	.word	0x00012910


	//   ....[83]....
        /*076c*/ 	.word	0x00012990


	//   ....[84]....
        /*0770*/ 	.word	0x000129a0


	//   ....[85]....
        /*0774*/ 	.word	0x000129b0


	//   ....[86]....
        /*0778*/ 	.word	0x00012a00


	//   ....[87]....
        /*077c*/ 	.word	0x000155a0


	//   ....[88]....
        /*0780*/ 	.word	0x00015600


	//   ....[89]....
        /*0784*/ 	.word	0x00015630


	//   ....[90]....
        /*0788*/ 	.word	0x00015640


	//   ....[91]....
        /*078c*/ 	.word	0x00015670


	//   ....[92]....
        /*0790*/ 	.word	0x000156a0


	//   ....[93]....
        /*0794*/ 	.word	0x000156d0


	//   ....[94]....
        /*0798*/ 	.word	0x00015700


	//   ....[95]....
        /*079c*/ 	.word	0x00015880


	//   ....[96]....
        /*07a0*/ 	.word	0x000158b0


	//   ....[97]....
        /*07a4*/ 	.word	0x000158e0


	//   ....[98]....
        /*07a8*/ 	.word	0x00015910


	//   ....[99]....
        /*07ac*/ 	.word	0x00015940


	//   ....[100]....
        /*07b0*/ 	.word	0x00015970


	//   ....[101]....
        /*07b4*/ 	.word	0x00015a30


	//   ....[102]....
        /*07b8*/ 	.word	0x00015a50


	//   ....[103]....
        /*07bc*/ 	.word	0x00015ac0


	//   ....[104]....
        /*07c0*/ 	.word	0x00016180


	//   ....[105]....
        /*07c4*/ 	.word	0x000167c0


	//   ....[106]....
        /*07c8*/ 	.word	0x00016980


	//   ....[107]....
        /*07cc*/ 	.word	0x000169d0


	//   ....[108]....
        /*07d0*/ 	.word	0x00016a30


	//   ....[109]....
        /*07d4*/ 	.word	0x00016b20


	//   ....[110]....
        /*07d8*/ 	.word	0x00016b80


	//   ....[111]....
        /*07dc*/ 	.word	0x00016c70


	//   ....[112]....
        /*07e0*/ 	.word	0x00016cd0


	//   ....[113]....
        /*07e4*/ 	.word	0x00016dc0


	//   ....[114]....
        /*07e8*/ 	.word	0x00016e20


	//   ....[115]....
        /*07ec*/ 	.word	0x00016f10


	//   ....[116]....
        /*07f0*/ 	.word	0x00016f70


	//   ....[117]....
        /*07f4*/ 	.word	0x00017060


	//   ....[118]....
        /*07f8*/ 	.word	0x000170c0


	//   ....[119]....
        /*07fc*/ 	.word	0x00017190


	//   ....[120]....
        /*0800*/ 	.word	0x00017210


	//   ....[121]....
        /*0804*/ 	.word	0x000172e0


	//   ....[122]....
        /*0808*/ 	.word	0x00017610


	//   ....[123]....
        /*080c*/ 	.word	0x000176b0


	//   ....[124]....
        /*0810*/ 	.word	0x000177d0


	//   ....[125]....
        /*0814*/ 	.word	0x00017840


	//   ....[126]....
        /*0818*/ 	.word	0x000178b0


	//   ....[127]....
        /*081c*/ 	.word	0x00017920


	//   ....[128]....
        /*0820*/ 	.word	0x00017990


	//   ....[129]....
        /*0824*/ 	.word	0x00017a10


	//   ....[130]....
        /*0828*/ 	.word	0x00017aa0


	//   ....[131]....
        /*082c*/ 	.word	0x00017b30


	//   ....[132]....
        /*0830*/ 	.word	0x00017ba0


	//   ....[133]....
        /*0834*/ 	.word	0x00017c10


	//   ....[134]....
        /*0838*/ 	.word	0x00017c80


	//   ....[135]....
        /*083c*/ 	.word	0x00017d00


	//   ....[136]....
        /*0840*/ 	.word	0x00017d70


	//   ....[137]....
        /*0844*/ 	.word	0x00017e10


	//   ....[138]....
        /*0848*/ 	.word	0x00017ea0


	//   ....[139]....
        /*084c*/ 	.word	0x00017fd0


	//----- nvinfo : EIATTR_REG_RECONFIG
	.align		4
.L_1385:
        /*0850*/ 	.byte	0x01, 0x54
	.zero		2


	//----- nvinfo : EIATTR_SYSCALL_OFFSETS
	.align		4
        /*0854*/ 	.byte	0x04, 0x46
        /*0856*/ 	.short	(.L_1387 - .L_1386)


	//   ....[0]....
.L_1386:
        /*0858*/ 	.word	0x00001d30


	//   ....[1]....
        /*085c*/ 	.word	0x00011710


	//   ....[2]....
        /*0860*/ 	.word	0x00011860


	//   ....[3]....
        /*0864*/ 	.word	0x00011950


	//   ....[4]....
        /*0868*/ 	.word	0x000121c0


	//----- nvinfo : EIATTR_MBARRIER_INSTR_OFFSETS
	.align		4
.L_1387:
        /*086c*/ 	.byte	0x04, 0x39
        /*086e*/ 	.short	(.L_1389 - .L_1388)


	//   ....[0]....
.L_1388:
        /*0870*/ 	.word	0x00000270
        /*0874*/ 	.word	0x000000ff
        /*0878*/ 	.word	0x00022800
        /*087c*/ 	.short	0x0100
        /*087e*/ 	.byte	0x08
	.zero		1


	//   ....[1]....
        /*0880*/ 	.word	0x00000280
        /*0884*/ 	.word	0x000000ff
        /*0888*/ 	.word	0x00022820
        /*088c*/ 	.short	0x0100
        /*088e*/ 	.byte	0x08
	.zero		1


	//   ....[2]....
        /*0890*/ 	.word	0x00000370
        /*0894*/ 	.word	0x000000ff
        /*0898*/ 	.word	0x00022830
        /*089c*/ 	.short	0x0100
        /*089e*/ 	.byte	0x08
	.zero		1


	//   ....[3]....
        /*08a0*/ 	.word	0x00000380
        /*08a4*/ 	.word	0x000000ff
        /*08a8*/ 	.word	0x00022840
        /*08ac*/ 	.short	0x0100
        /*08ae*/ 	.byte	0x08
	.zero		1


	//   ....[4]....
        /*08b0*/ 	.word	0x00000390
        /*08b4*/ 	.word	0x000000ff
        /*08b8*/ 	.word	0x00022838
        /*08bc*/ 	.short	0x0100
        /*08be*/ 	.byte	0x08
	.zero		1


	//   ....[5]....
        /*08c0*/ 	.word	0x000003a0
        /*08c4*/ 	.word	0x000000ff
        /*08c8*/ 	.word	0x00022848
        /*08cc*/ 	.short	0x0100
        /*08ce*/ 	.byte	0x08
	.zero		1


	//   ....[6]....
        /*08d0*/ 	.word	0x000004d0
        /*08d4*/ 	.word	0x000000ff
        /*08d8*/ 	.word	0x00022850
        /*08dc*/ 	.short	0x0100
        /*08de*/ 	.byte	0x08
	.zero		1


	//   ....[7]....
        /*08e0*/ 	.word	0x000004e0
        /*08e4*/ 	.word	0x000000ff
        /*08e8*/ 	.word	0x00022860
        /*08ec*/ 	.short	0x0100
        /*08ee*/ 	.byte	0x08
	.zero		1


	//   ....[8]....
        /*08f0*/ 	.word	0x000004f0
        /*08f4*/ 	.word	0x000000ff
        /*08f8*/ 	.word	0x00022858
        /*08fc*/ 	.short	0x0100
        /*08fe*/ 	.byte	0x08
	.zero		1


	//   ....[9]....
        /*0900*/ 	.word	0x00000500
        /*0904*/ 	.word	0x000000ff
        /*0908*/ 	.word	0x00022868
        /*090c*/ 	.short	0x0100
        /*090e*/ 	.byte	0x08
	.zero		1


	//   ....[10]....
        /*0910*/ 	.word	0x000005f0
        /*0914*/ 	.word	0x000000ff
        /*0918*/ 	.word	0x00022870
        /*091c*/ 	.short	0x0100
        /*091e*/ 	.byte	0x06
	.zero		1


	//   ....[11]....
        /*0920*/ 	.word	0x00000600
        /*0924*/ 	.word	0x000000ff
        /*0928*/ 	.word	0x00022880
        /*092c*/ 	.short	0x0100
        /*092e*/ 	.byte	0x06
	.zero		1


	//   ....[12]....
        /*0930*/ 	.word	0x00000610
        /*0934*/ 	.word	0x000000ff
        /*0938*/ 	.word	0x00022878
        /*093c*/ 	.short	0x0100
        /*093e*/ 	.byte	0x06
	.zero		1


	//   ....[13]....
        /*0940*/ 	.word	0x00000620
        /*0944*/ 	.word	0x000000ff
        /*0948*/ 	.word	0x00022888
        /*094c*/ 	.short	0x0100
        /*094e*/ 	.byte	0x06
	.zero		1


	//   ....[14]....
        /*0950*/ 	.word	0x00000750
        /*0954*/ 	.word	0x000000ff
        /*0958*/ 	.word	0x00022890
        /*095c*/ 	.short	0x0100
        /*095e*/ 	.byte	0x08
	.zero		1


	//   ....[15]....
        /*0960*/ 	.word	0x00000760
        /*0964*/ 	.word	0x000000ff
        /*0968*/ 	.word	0x000228a0
        /*096c*/ 	.short	0x0100
        /*096e*/ 	.byte	0x08
	.zero		1


	//   ....[16]....
        /*0970*/ 	.word	0x00000770
        /*0974*/ 	.word	0x000000ff
        /*0978*/ 	.word	0x00022898
        /*097c*/ 	.short	0x0100
        /*097e*/ 	.byte	0x08
	.zero		1


	//   ....[17]....
        /*0980*/ 	.word	0x00000780
        /*0984*/ 	.word	0x000000ff
        /*0988*/ 	.word	0x000228a8
        /*098c*/ 	.short	0x0100
        /*098e*/ 	.byte	0x08
	.zero		1


	//   ....[18]....
        /*0990*/ 	.word	0x000008b0
        /*0994*/ 	.word	0x000000ff
        /*0998*/ 	.word	0x000228b0
        /*099c*/ 	.short	0x0100
        /*099e*/ 	.byte	0x08
	.zero		1


	//   ....[19]....
        /*09a0*/ 	.word	0x000008c0
        /*09a4*/ 	.word	0x000000ff
        /*09a8*/ 	.word	0x000228c0
        /*09ac*/ 	.short	0x0100
        /*09ae*/ 	.byte	0x08
	.zero		1


	//   ....[20]....
        /*09b0*/ 	.word	0x000008d0
        /*09b4*/ 	.word	0x000000ff
        /*09b8*/ 	.word	0x000228b8
        /*09bc*/ 	.short	0x0100
        /*09be*/ 	.byte	0x08
	.zero		1


	//   ....[21]....
        /*09c0*/ 	.word	0x000008e0
        /*09c4*/ 	.word	0x000000ff
        /*09c8*/ 	.word	0x000228c8
        /*09cc*/ 	.short	0x0100
        /*09ce*/ 	.byte	0x08
	.zero		1


	//   ....[22]....
        /*09d0*/ 	.word	0x00001de0
        /*09d4*/ 	.word	0x00000008
        /*09d8*/ 	.word	0x00022800
        /*09dc*/ 	.short	0x010a
        /*09de*/ 	.byte	0x3f
	.zero		1


	//   ....[23]....
        /*09e0*/ 	.word	0x00001eb0
        /*09e4*/ 	.word	0x00000005
        /*09e8*/ 	.word	0x00022830
        /*09ec*/ 	.short	0x010a
        /*09ee*/ 	.byte	0x3f
	.zero		1


	//   ....[24]....
        /*09f0*/ 	.word	0x00001ef0
        /*09f4*/ 	.word	0x00000005
        /*09f8*/ 	.word	0x00022830
        /*09fc*/ 	.short	0x010a
        /*09fe*/ 	.byte	0x3f
	.zero		1


	//   ....[25]....
        /*0a00*/ 	.word	0x00002380
        /*0a04*/ 	.word	0x00000000
        /*0a08*/ 	.word	0x00000000
        /*0a0c*/ 	.short	0x0101
        /*0a0e*/ 	.byte	0x3f
	.zero		1


	//   ....[26]....
        /*0a10*/ 	.word	0x00004200
        /*0a14*/ 	.word	0x00000005
        /*0a18*/ 	.word	0x00022850
        /*0a1c*/ 	.short	0x010a
        /*0a1e*/ 	.byte	0x3f
	.zero		1


	//   ....[27]....
        /*0a20*/ 	.word	0x00004240
        /*0a24*/ 	.word	0x00000005
        /*0a28*/ 	.word	0x00022850
        /*0a2c*/ 	.short	0x010a
        /*0a2e*/ 	.byte	0x3f
	.zero		1


	//   ....[28]....
        /*0a30*/ 	.word	0x000045c0
        /*0a34*/ 	.word	0x00000005
        /*0a38*/ 	.word	0x00000000
        /*0a3c*/ 	.short	0x0101
        /*0a3e*/ 	.byte	0x3f
	.zero		1


	//   ....[29]....
        /*0a40*/ 	.word	0x000048a0
        /*0a44*/ 	.word	0x000000ff
        /*0a48*/ 	.word	0x00022830
        /*0a4c*/ 	.short	0x010a
        /*0a4e*/ 	.byte	0x1b
	.zero		1


	//   ....[30]....
        /*0a50*/ 	.word	0x000048e0
        /*0a54*/ 	.word	0x000000ff
        /*0a58*/ 	.word	0x00022830
        /*0a5c*/ 	.short	0x010a
        /*0a5e*/ 	.byte	0x1b
	.zero		1


	//   ....[31]....
        /*0a60*/ 	.word	0x00004bd0
        /*0a64*/ 	.word	0x00000008
        /*0a68*/ 	.word	0x00000000
        /*0a6c*/ 	.short	0x0101
        /*0a6e*/ 	.byte	0x3f
	.zero		1


	//   ....[32]....
        /*0a70*/ 	.word	0x00007450
        /*0a74*/ 	.word	0x000000ff
        /*0a78*/ 	.word	0x00022850
        /*0a7c*/ 	.short	0x010a
        /*0a7e*/ 	.byte	0x1b
	.zero		1


	//   ....[33]....
        /*0a80*/ 	.word	0x00007490
        /*0a84*/ 	.word	0x000000ff
        /*0a88*/ 	.word	0x00022850
        /*0a8c*/ 	.short	0x010a
        /*0a8e*/ 	.byte	0x1b
	.zero		1


	//   ....[34]....
        /*0a90*/ 	.word	0x00007790
        /*0a94*/ 	.word	0x0000000b
        /*0a98*/ 	.word	0x00000000
        /*0a9c*/ 	.short	0x0101
        /*0a9e*/ 	.byte	0x3f
	.zero		1


	//   ....[35]....
        /*0aa0*/ 	.word	0x00007ba0
        /*0aa4*/ 	.word	0x000000ff
        /*0aa8*/ 	.word	0x00022830
        /*0aac*/ 	.short	0x010a
        /*0aae*/ 	.byte	0x18
	.zero		1


	//   ....[36]....
        /*0ab0*/ 	.word	0x00007be0
        /*0ab4*/ 	.word	0x000000ff
        /*0ab8*/ 	.word	0x00022830
        /*0abc*/ 	.short	0x010a
        /*0abe*/ 	.byte	0x18
	.zero		1


	//   ....[37]....
        /*0ac0*/ 	.word	0x00008960
        /*0ac4*/ 	.word	0x0000009a
        /*0ac8*/ 	.word	0x00000000
        /*0acc*/ 	.short	0x0101
        /*0ace*/ 	.byte	0x3f
	.zero		1


	//   ....[38]....
        /*0ad0*/ 	.word	0x00009480
        /*0ad4*/ 	.word	0x000000ff
        /*0ad8*/ 	.word	0x00022850
        /*0adc*/ 	.short	0x010a
        /*0ade*/ 	.byte	0x18
	.zero		1


	//   ....[39]....
        /*0ae0*/ 	.word	0x000094c0
        /*0ae4*/ 	.word	0x000000ff
        /*0ae8*/ 	.word	0x00022850
        /*0aec*/ 	.short	0x010a
        /*0aee*/ 	.byte	0x18
	.zero		1


	//   ....[40]....
        /*0af0*/ 	.word	0x000097b0
        /*0af4*/ 	.word	0x000000b2
        /*0af8*/ 	.word	0x00000000
        /*0afc*/ 	.short	0x0101
        /*0afe*/ 	.byte	0x3f
	.zero		1


	//   ....[41]....
        /*0b00*/ 	.word	0x00009930
        /*0b04*/ 	.word	0x000000ff
        /*0b08*/ 	.word	0x00022830
        /*0b0c*/ 	.short	0x010a
        /*0b0e*/ 	.byte	0x1a
	.zero		1


	//   ....[42]....
        /*0b10*/ 	.word	0x00009970
        /*0b14*/ 	.word	0x000000ff
        /*0b18*/ 	.word	0x00022830
        /*0b1c*/ 	.short	0x010a
        /*0b1e*/ 	.byte	0x1a
	.zero		1


	//   ....[43]....
        /*0b20*/ 	.word	0x00009c60
        /*0b24*/ 	.word	0x00000002
        /*0b28*/ 	.word	0x00000000
        /*0b2c*/ 	.short	0x0101
        /*0b2e*/ 	.byte	0x3f
	.zero		1


	//   ....[44]....
        /*0b30*/ 	.word	0x0000c390
        /*0b34*/ 	.word	0x000000ff
        /*0b38*/ 	.word	0x00022850
        /*0b3c*/ 	.short	0x010a
        /*0b3e*/ 	.byte	0x1a
	.zero		1


	//   ....[45]....
        /*0b40*/ 	.word	0x0000c3d0
        /*0b44*/ 	.word	0x000000ff
        /*0b48*/ 	.word	0x00022850
        /*0b4c*/ 	.short	0x010a
        /*0b4e*/ 	.byte	0x1a
	.zero		1


	//   ....[46]....
        /*0b50*/ 	.word	0x0000c6c0
        /*0b54*/ 	.word	0x00000008
        /*0b58*/ 	.word	0x00000000
        /*0b5c*/ 	.short	0x0101
        /*0b5e*/ 	.byte	0x3f
	.zero		1


	//   ....[47]....
        /*0b60*/ 	.word	0x0000eb90
        /*0b64*/ 	.word	0x00000002
        /*0b68*/ 	.word	0x00000000
        /*0b6c*/ 	.short	0x0101
        /*0b6e*/ 	.byte	0x3f
	.zero		1


	//   ....[48]....
        /*0b70*/ 	.word	0x00011d60
        /*0b74*/ 	.word	0x00000000
        /*0b78*/ 	.word	0x00022840
        /*0b7c*/ 	.short	0x010a
        /*0b7e*/ 	.byte	0x3f
	.zero		1


	//   ....[49]....
        /*0b80*/ 	.word	0x00012ac0
        /*0b84*/ 	.word	0x00000008
        /*0b88*/ 	.word	0x00022800
        /*0b8c*/ 	.short	0x0107
        /*0b8e*/ 	.byte	0x3f
	.zero		1


	//   ....[50]....
        /*0b90*/ 	.word	0x00012bc0
        /*0b94*/ 	.word	0x00000002
        /*0b98*/ 	.word	0x00022800
        /*0b9c*/ 	.short	0x0101
        /*0b9e*/ 	.byte	0x3f
	.zero		1


	//   ....[51]....
        /*0ba0*/ 	.word	0x00012be0
        /*0ba4*/ 	.word	0x00000002
        /*0ba8*/ 	.word	0x00022820
        /*0bac*/ 	.short	0x010a
        /*0bae*/ 	.byte	0x3f
	.zero		1


	//   ....[52]....
        /*0bb0*/ 	.word	0x00012cf0
        /*0bb4*/ 	.word	0x00000002
        /*0bb8*/ 	.word	0x00022860
        /*0bbc*/ 	.short	0x010a
        /*0bbe*/ 	.byte	0x3f
	.zero		1


	//   ....[53]....
        /*0bc0*/ 	.word	0x000135b0
        /*0bc4*/ 	.word	0x00000003
        /*0bc8*/ 	.word	0x00022840
        /*0bcc*/ 	.short	0x010a
        /*0bce*/ 	.byte	0x3f
	.zero		1


	//   ....[54]....
        /*0bd0*/ 	.word	0x00013800
        /*0bd4*/ 	.word	0x00000003
        /*0bd8*/ 	.word	0x00022860
        /*0bdc*/ 	.short	0x010a
        /*0bde*/ 	.byte	0x3f
	.zero		1


	//   ....[55]....
        /*0be0*/ 	.word	0x00014060
        /*0be4*/ 	.word	0x00000002
        /*0be8*/ 	.word	0x00022840
        /*0bec*/ 	.short	0x010a
        /*0bee*/ 	.byte	0x3f
	.zero		1


	//   ....[56]....
        /*0bf0*/ 	.word	0x000142a0
        /*0bf4*/ 	.word	0x00000002
        /*0bf8*/ 	.word	0x00022860
        /*0bfc*/ 	.short	0x010a
        /*0bfe*/ 	.byte	0x3f
	.zero		1


	//   ....[57]....
        /*0c00*/ 	.word	0x00014a70
        /*0c04*/ 	.word	0x00000003
        /*0c08*/ 	.word	0x00022840
        /*0c0c*/ 	.short	0x010a
        /*0c0e*/ 	.byte	0x3f
	.zero		1


	//   ....[58]....
        /*0c10*/ 	.word	0x00014cc0
        /*0c14*/ 	.word	0x00000003
        /*0c18*/ 	.word	0x00022860
        /*0c1c*/ 	.short	0x010a
        /*0c1e*/ 	.byte	0x3f
	.zero		1


	//   ....[59]....
        /*0c20*/ 	.word	0x00016100
        /*0c24*/ 	.word	0x00000000
        /*0c28*/ 	.word	0x00022820
        /*0c2c*/ 	.short	0x010a
        /*0c2e*/ 	.byte	0x3f
	.zero		1


	//   ....[60]....
        /*0c30*/ 	.word	0x000162c0
        /*0c34*/ 	.word	0x00000006
        /*0c38*/ 	.word	0x00000000
        /*0c3c*/ 	.short	0x010a
        /*0c3e*/ 	.byte	0x3f
	.zero		1


	//   ....[61]....
        /*0c40*/ 	.word	0x00016330
        /*0c44*/ 	.word	0x00000007
        /*0c48*/ 	.word	0x00000000
        /*0c4c*/ 	.short	0x010a
        /*0c4e*/ 	.byte	0x3f
	.zero		1


	//   ....[62]....
        /*0c50*/ 	.word	0x000163a0
        /*0c54*/ 	.word	0x00000004
        /*0c58*/ 	.word	0x00000000
        /*0c5c*/ 	.short	0x010a
        /*0c5e*/ 	.byte	0x3f
	.zero		1


	//   ....[63]....
        /*0c60*/ 	.word	0x000163d0
        /*0c64*/ 	.word	0x00000003
        /*0c68*/ 	.word	0x00000000
        /*0c6c*/ 	.short	0x010a
        /*0c6e*/ 	.byte	0x3f
	.zero		1


	//   ....[64]....
        /*0c70*/ 	.word	0x00016430
        /*0c74*/ 	.word	0x00000008
        /*0c78*/ 	.word	0x00022800
        /*0c7c*/ 	.short	0x010a
        /*0c7e*/ 	.byte	0x3f
	.zero		1


	//   ....[65]....
        /*0c80*/ 	.word	0x00016480
        /*0c84*/ 	.word	0x00000005
        /*0c88*/ 	.word	0x00022830
        /*0c8c*/ 	.short	0x010a
        /*0c8e*/ 	.byte	0x3f
	.zero		1


	//   ....[66]....
        /*0c90*/ 	.word	0x000164d0
        /*0c94*/ 	.word	0x00000005
        /*0c98*/ 	.word	0x00022850
        /*0c9c*/ 	.short	0x010a
        /*0c9e*/ 	.byte	0x3f
	.zero		1


	//   ....[67]....
        /*0ca0*/ 	.word	0x00016530
        /*0ca4*/ 	.word	0x00000009
        /*0ca8*/ 	.word	0x00022830
        /*0cac*/ 	.short	0x010a
        /*0cae*/ 	.byte	0x3f
	.zero		1


	//   ....[68]....
        /*0cb0*/ 	.word	0x00016580
        /*0cb4*/ 	.word	0x0000000b
        /*0cb8*/ 	.word	0x00022850
        /*0cbc*/ 	.short	0x010a
        /*0cbe*/ 	.byte	0x3f
	.zero		1


	//   ....[69]....
        /*0cc0*/ 	.word	0x000165e0
        /*0cc4*/ 	.word	0x00000002
        /*0cc8*/ 	.word	0x00022830
        /*0ccc*/ 	.short	0x010a
        /*0cce*/ 	.byte	0x3f
	.zero		1


	//   ....[70]....
        /*0cd0*/ 	.word	0x00016630
        /*0cd4*/ 	.word	0x000000b2
        /*0cd8*/ 	.word	0x00022850
        /*0cdc*/ 	.short	0x010a
        /*0cde*/ 	.byte	0x3f
	.zero		1


	//   ....[71]....
        /*0ce0*/ 	.word	0x00016690
        /*0ce4*/ 	.word	0x00000002
        /*0ce8*/ 	.word	0x00022830
        /*0cec*/ 	.short	0x010a
        /*0cee*/ 	.byte	0x3f
	.zero		1


	//   ....[72]....
        /*0cf0*/ 	.word	0x000166e0
        /*0cf4*/ 	.word	0x00000008
        /*0cf8*/ 	.word	0x00022850
        /*0cfc*/ 	.short	0x010a
        /*0cfe*/ 	.byte	0x3f
	.zero		1


	//   ....[73]....
        /*0d00*/ 	.word	0x00016880
        /*0d04*/ 	.word	0x00000000
        /*0d08*/ 	.word	0x00022840
        /*0d0c*/ 	.short	0x010a
        /*0d0e*/ 	.byte	0x3f
	.zero		1


	//   ....[74]....
        /*0d10*/ 	.word	0x00017330
        /*0d14*/ 	.word	0x00000002
        /*0d18*/ 	.word	0x00022820
        /*0d1c*/ 	.short	0x010a
        /*0d1e*/ 	.byte	0x3f
	.zero		1


	//   ....[75]....
        /*0d20*/ 	.word	0x00017380
        /*0d24*/ 	.word	0x00000002
        /*0d28*/ 	.word	0x00022860
        /*0d2c*/ 	.short	0x010a
        /*0d2e*/ 	.byte	0x3f
	.zero		1


	//   ....[76]....
        /*0d30*/ 	.word	0x000173d0
        /*0d34*/ 	.word	0x00000003
        /*0d38*/ 	.word	0x00022840
        /*0d3c*/ 	.short	0x010a
        /*0d3e*/ 	.byte	0x3f
	.zero		1


	//   ....[77]....
        /*0d40*/ 	.word	0x00017420
        /*0d44*/ 	.word	0x00000003
        /*0d48*/ 	.word	0x00022860
        /*0d4c*/ 	.short	0x010a
        /*0d4e*/ 	.byte	0x3f
	.zero		1


	//   ....[78]....
        /*0d50*/ 	.word	0x00017470
        /*0d54*/ 	.word	0x00000002
        /*0d58*/ 	.word	0x00022840
        /*0d5c*/ 	.short	0x010a
        /*0d5e*/ 	.byte	0x3f
	.zero		1


	//   ....[79]....
        /*0d60*/ 	.word	0x000174c0
        /*0d64*/ 	.word	0x00000002
        /*0d68*/ 	.word	0x00022860
        /*0d6c*/ 	.short	0x010a
        /*0d6e*/ 	.byte	0x3f
	.zero		1


	//   ....[80]....
        /*0d70*/ 	.word	0x00017510
        /*0d74*/ 	.word	0x00000003
        /*0d78*/ 	.word	0x00022840
        /*0d7c*/ 	.short	0x010a
        /*0d7e*/ 	.byte	0x3f
	.zero		1


	//   ....[81]....
        /*0d80*/ 	.word	0x00017560
        /*0d84*/ 	.word	0x00000003
        /*0d88*/ 	.word	0x00022860
        /*0d8c*/ 	.short	0x010a
        /*0d8e*/ 	.byte	0x3f
	.zero		1


	//   ....[82]....
        /*0d90*/ 	.word	0x00017ef0
        /*0d94*/ 	.word	0x00000000
        /*0d98*/ 	.word	0x00022820
        /*0d9c*/ 	.short	0x010a
        /*0d9e*/ 	.byte	0x3f
	.zero		1


	//   ....[83]....
        /*0da0*/ 	.word	0x00018090
        /*0da4*/ 	.word	0x00000006
        /*0da8*/ 	.word	0x00000000
        /*0dac*/ 	.short	0x010a
        /*0dae*/ 	.byte	0x3f
	.zero		1


	//   ....[84]....
        /*0db0*/ 	.word	0x000180e0
        /*0db4*/ 	.word	0x00000007
        /*0db8*/ 	.word	0x00000000
        /*0dbc*/ 	.short	0x010a
        /*0dbe*/ 	.byte	0x3f
	.zero		1


	//   ....[85]....
        /*0dc0*/ 	.word	0x00018130
        /*0dc4*/ 	.word	0x00000004
        /*0dc8*/ 	.word	0x00000000
        /*0dcc*/ 	.short	0x010a
        /*0dce*/ 	.byte	0x3f
	.zero		1


	//----- nvinfo : EIATTR_NUM_MBARRIERS
	.align		4
.L_1389:
        /*0dd0*/ 	.byte	0x03, 0x38
        /*0dd2*/ 	.short	0x0016


	//----- nvinfo : EIATTR_EXIT_INSTR_OFFSETS
	.align		4
        /*0dd4*/ 	.byte	0x04, 0x1c
        /*0dd6*/ 	.short	(.L_1391 - .L_1390)


	//   ....[0]....
.L_1390:
        /*0dd8*/ 	.word	0x00000a80


	//   ....[1]....
        /*0ddc*/ 	.word	0x0000fef0


	//   ....[2]....
        /*0de0*/ 	.word	0x00016420


	//----- nvinfo : EIATTR_MAX_THREADS
	.align		4
.L_1391:
        /*0de4*/ 	.byte	0x04, 0x05
        /*0de6*/ 	.short	(.L_1393 - .L_1392)
.L_1392:
        /*0de8*/ 	.word	0x00000180
        /*0dec*/ 	.word	0x00000001
        /*0df0*/ 	.word	0x00000001


	//----- nvinfo : EIATTR_CRS_STACK_SIZE
	.align		4
.L_1393:
        /*0df4*/ 	.byte	0x04, 0x1e
        /*0df6*/ 	.short	(.L_1395 - .L_1394)
.L_1394:
        /*0df8*/ 	.word	0x00000000


	//----- nvinfo : EIATTR_CBANK_PARAM_SIZE
	.align		4
.L_1395:
        /*0dfc*/ 	.byte	0x03, 0x19
        /*0dfe*/ 	.short	0x0af0


	//----- nvinfo : EIATTR_PARAM_CBANK
	.align		4
        /*0e00*/ 	.byte	0x04, 0x0a
        /*0e02*/ 	.short	(.L_1397 - .L_1396)
	.align		4
.L_1396:
        /*0e04*/ 	.word	index@(.nv.constant0._ZN7cutlass13device_kernelIN5flash11enable_sm90INS1_16FlashAttnFwdSm90INS1_25CollectiveMainloopFwdSm90ILi2EN4cute5tupleIJNS5_1CILi1EEES8_S8_EEENS6_IJNS7_ILi128EEENS7_ILi96EEENS7_ILi64EEEEEELi256ENS_6half_tEfNS_4arch4Sm90ELb0ELb1ELb0ELb1ELb0ELb0ELb0ELb1ELb0ELb1ELb0ELb0EEENS1_21CollectiveEpilogueFwdINS6_IJSA_NS7_ILi256EEESB_EEES9_SE_SG_Li256ELb1ELb1ELb0ELb0EEENS1_36VarlenDynamicPersistentTileSchedulerILi128ELi96ELi256ELi128ELb0ELb1ELb1ELb1ELb0ELb1EEEEEEEEEvNT_6ParamsE)
        /*0e08*/ 	.short	0x0210
        /*0e0a*/ 	.short	0x0af0


	//----- nvinfo : EIATTR_SW_WAR
	.align		4
.L_1397:
        /*0e0c*/ 	.byte	0x04, 0x36
        /*0e0e*/ 	.short	(.L_1399 - .L_1398)
.L_1398:
        /*0e10*/ 	.word	0x00000008
.L_1399:


//--------------------- .nv.info._ZN7cutlass13device_kernelIN5flash11enable_sm90INS1_16FlashAttnFwdSm90INS1_25CollectiveMainloopFwdSm90ILi2EN4cute5tupleIJNS5_1CILi1EEES8_S8_EEENS6_IJNS7_ILi128EEENS7_ILi96EEENS7_ILi64EEEEEELi256ENS_6half_tEfNS_4arch4Sm90ELb0ELb1ELb0ELb1ELb0ELb1ELb0ELb1ELb0ELb1ELb0ELb0EEENS1_21CollectiveEpilogueFwdINS6_IJSA_NS7_ILi256EEESB_EEES9_SE_SG_Li256ELb1ELb1ELb0ELb0EEENS1_36VarlenDynamicPersistentTileSchedulerILi128ELi96ELi256ELi128ELb0ELb1ELb1ELb1ELb0ELb1EEEEEEEEEvNT_6ParamsE --------------------------
	.section	.nv.info._ZN7cutlass13device_kernelIN5flash11enable_sm90INS1_16FlashAttnFwdSm90INS1_25CollectiveMainloopFwdSm90ILi2EN4cute5tupleIJNS5_1CILi1EEES8_S8_EEENS6_IJNS7_ILi128EEENS7_ILi96EEENS7_ILi64EEEEEELi256ENS_6half_tEfNS_4arch4Sm90ELb0ELb1ELb0ELb1ELb0ELb1ELb0ELb1ELb0ELb1ELb0ELb0EEENS1_21CollectiveEpilogueFwdINS6_IJSA_NS7_ILi256EEESB_EEES9_SE_SG_Li256ELb1ELb1ELb0ELb0EEENS1_36VarlenDynamicPersistentTileSchedulerILi128ELi96ELi256ELi128ELb0ELb1ELb1ELb1ELb0ELb1EEEEEEEEEvNT_6ParamsE,"",@"SHT_CUDA_INFO"
	.sectionflags	@""
	.align	4


	//----- nvinfo : EIATTR_CUDA_API_VERSION
	.align		4
        /*0000*/ 	.byte	0x04, 0x37
        /*0002*/ 	.short	(.L_1401 - .L_1400)
.L_1400:
        /*0004*/ 	.word	0x00000082


	//----- nvinfo : EIATTR_KPARAM_INFO
	.align		4
.L_1401:
        /*0008*/ 	.byte	0x04, 0x17
        /*000a*/ 	.short	(.L_1403 - .L_1402)
.L_1402:
        /*000c*/ 	.word	0x00000000
        /*0010*/ 	.short	0x0000
        /*0012*/ 	.short	0x0070
        /*0014*/ 	.byte	0x00, 0xf0, 0x01, 0x2a


	//----- nvinfo : EIATTR_SPARSE_MMA_MASK
	.align		4
.L_1403:
        /*0018*/ 	.byte	0x03, 0x50
        /*001a*/ 	.short	0x0000


	//----- nvinfo : EIATTR_MAXREG_COUNT
	.align		4
        /*001c*/ 	.byte	0x03, 0x1b
        /*001e*/ 	.short	0x00a8


	//----- nvinfo : EIATTR_NUM_BARRIERS
	.align		4
        /*0020*/ 	.byte	0x02, 0x4c
        /*0022*/ 	.byte	0x10
	.zero		1


	//----- nvinfo : EIATTR_EXTERNS
	.align		4
        /*0024*/ 	.byte	0x04, 0x0f
        /*0026*/ 	.short	(.L_1405 - .L_1404)


	//   ....[0]....
	.align		4
.L_1404:
        /*0028*/ 	.word	index@(__assertfail)


	//----- nvinfo : EIATTR_ANNOTATIONS
	.align		4
.L_1405:
        /*002c*/ 	.byte	0x04, 0x55
        /*002e*/ 	.short	(.L_1407 - .L_1406)


	//   ....[0]....
.L_1406:
        /* <DEDUP_REMOVED lines=79> */


	//----- nvinfo : EIATTR_MERCURY_ISA_VERSION
	.align		4
.L_1407:
        /*0510*/ 	.byte	0x03, 0x5f
        /*0512*/ 	.short	0x0101


	//----- nvinfo : EIATTR_UNUSED_LOAD_BYTE_OFFSET
	.align		4
        /*0514*/ 	.byte	0x04, 0x44
        /*0516*/ 	.short	(.L_1409 - .L_1408)


	//   ....[0]....
.L_1408:
        /*0518*/ 	.word	0x00000ac0
        /*051c*/ 	.word	0x0000fff0


	//   ....[1]....
        /*0520*/ 	.word	0x00014c90
        /*0524*/ 	.word	0x0000fff0


	//----- nvinfo : EIATTR_INT_WARP_WIDE_INSTR_OFFSETS
	.align		4
.L_1409:
        /*0528*/ 	.byte	0x04, 0x31
        /*052a*/ 	.short	(.L_1411 - .L_1410)


	//   ....[0]....
.L_1410:
        /*052c*/ 	.word	0x00000180


	//   ....[1]....
        /*0530*/ 	.word	0x00000220


	//   ....[2]....
        /*0534*/ 	.word	0x00000290


	//   ....[3]....
        /*0538*/ 	.word	0x0001aaa0


	//   ....[4]....
        /*053c*/ 	.word	0x0001ab30


	//   ....[5]....
        /*0540*/ 	.word	0x0001e8a0


	//   ....[6]....
        /*0544*/ 	.word	0x0001e930


	//----- nvinfo : EIATTR_COOP_GROUP_MASK_REGIDS
	.align		4
.L_1411:
        /*0548*/ 	.byte	0x04, 0x29
        /*054a*/ 	.short	(.L_1413 - .L_1412)


	//   ....[0]....
.L_1412:
        /*054c*/ 	.word	0xffffffff


	//   ....[1]....
        /*0550*/ 	.word	0xffffffff


	//   ....[2]....
        /*0554*/ 	.word	0xffffffff


	//   ....[3]....
        /*0558*/ 	.word	0xffffffff


	//   ....[4]....
        /*055c*/ 	.word	0xffffffff


	//   ....[5]....
        /*0560*/ 	.word	0xffffffff


	//   ....[6]....
        /*0564*/ 	.word	0xffffffff


	//   ....[7]....
        /*0568*/ 	.word	0xffffffff


	//   ....[8]....
        /*056c*/ 	.word	0xffffffff


	//   ....[9]....
        /*0570*/ 	.word	0xffffffff


	//   ....[10]....
        /*0574*/ 	.word	0xffffffff


	//   ....[11]....
        /*0578*/ 	.word	0xffffffff


	//   ....[12]....
        /*057c*/ 	.word	0xffffffff


	//   ....[13]....
        /*0580*/ 	.word	0xffffffff


	//   ....[14]....
        /*0584*/ 	.word	0xffffffff


	//   ....[15]....
        /*0588*/ 	.word	0xffffffff


	//   ....[16]....
        /*058c*/ 	.word	0xffffffff


	//   ....[17]....
        /*0590*/ 	.word	0xffffffff


	//   ....[18]....
        /*0594*/ 	.word	0xffffffff


	//   ....[19]....
        /*0598*/ 	.word	0xffffffff


	//   ....[20]....
        /*059c*/ 	.word	0xffffffff


	//   ....[21]....
        /*05a0*/ 	.word	0xffffffff


	//   ....[22]....
        /*05a4*/ 	.word	0xffffffff


	//   ....[23]....
        /*05a8*/ 	.word	0xffffffff


	//   ....[24]....
        /*05ac*/ 	.word	0xffffffff


	//   ....[25]....
        /*05b0*/ 	.word	0xffffffff


	//   ....[26]....
        /*05b4*/ 	.word	0xffffffff


	//   ....[27]....
        /*05b8*/ 	.word	0xffffffff


	//   ....[28]....
        /*05bc*/ 	.word	0xffffffff


	//   ....[29]....
        /*05c0*/ 	.word	0xffffffff


	//   ....[30]....
        /*05c4*/ 	.word	0xffffffff


	//   ....[31]....
        /*05c8*/ 	.word	0xffffffff


	//   ....[32]....
        /*05cc*/ 	.word	0xffffffff


	//   ....[33]....
        /*05d0*/ 	.word	0xffffffff


	//   ....[34]....
        /*05d4*/ 	.word	0xffffffff


	//   ....[35]....
        /*05d8*/ 	.word	0xffffffff


	//   ....[36]....
        /*05dc*/ 	.word	0xffffffff


	//   ....[37]....
        /*05e0*/ 	.word	0xffffffff


	//   ....[38]....
        /*05e4*/ 	.word	0xffffffff


	//   ....[39]....
        /*05e8*/ 	.word	0xffffffff


	//   ....[40]....
        /*05ec*/ 	.word	0xffffffff


	//   ....[41]....
        /*05f0*/ 	.word	0xffffffff


	//   ....[42]....
        /*05f4*/ 	.word	0xffffffff


	//   ....[43]....
        /*05f8*/ 	.word	0xffffffff


	//   ....[44]....
        /*05fc*/ 	.word	0xffffffff


	//   ....[45]....
        /*0600*/ 	.word	0xffffffff


	//   ....[46]....
        /*0604*/ 	.word	0xffffffff


	//   ....[47]....
        /*0608*/ 	.word	0xffffffff


	//   ....[48]....
        /*060c*/ 	.word	0xffffffff


	//   ....[49]....
        /*0610*/ 	.word	0xffffffff


	//   ....[50]....
        /*0614*/ 	.word	0xffffffff


	//   ....[51]....
        /*0618*/ 	.word	0xffffffff


	//   ....[52]....
        /*061c*/ 	.word	0xffffffff


	//   ....[53]....
        /*0620*/ 	.word	0xffffffff


	//   ....[54]....
        /*0624*/ 	.word	0xffffffff


	//   ....[55]....
        /*0628*/ 	.word	0xffffffff


	//   ....[56]....
        /*062c*/ 	.word	0xffffffff


	//   ....[57]....
        /*0630*/ 	.word	0xffffffff


	//   ....[58]....
        /*0634*/ 	.word	0xffffffff


	//   ....[59]....
        /*0638*/ 	.word	0xffffffff


	//   ....[60]....
        /*063c*/ 	.word	0xffffffff


	//   ....[61]....
        /*0640*/ 	.word	0xffffffff


	//   ....[62]....
        /*0644*/ 	.word	0xffffffff


	//   ....[63]....
        /*0648*/ 	.word	0xffffffff


	//   ....[64]....
        /*064c*/ 	.word	0xffffffff


	//   ....[65]....
        /*0650*/ 	.word	0xffffffff


	//   ....[66]....
        /*0654*/ 	.word	0xffffffff


	//   ....[67]....
        /*0658*/ 	.word	0xffffffff


	//   ....[68]....
        /*065c*/ 	.word	0xffffffff


	//   ....[69]....
        /*0660*/ 	.word	0xffffffff


	//   ....[70]....
        /*0664*/ 	.word	0xffffffff


	//   ....[71]....
        /*0668*/ 	.word	0xffffffff


	//   ....[72]....
        /*066c*/ 	.word	0xffffffff


	//   ....[73]....
        /*0670*/ 	.word	0xffffffff


	//   ....[74]....
        /*0674*/ 	.word	0xffffffff


	//   ....[75]....
        /*0678*/ 	.word	0xffffffff


	//   ....[76]....
        /*067c*/ 	.word	0xffffffff


	//   ....[77]....
        /*0680*/ 	.word	0xffffffff


	//   ....[78]....
        /*0684*/ 	.word	0xffffffff


	//   ....[79]....
        /*0688*/ 	.word	0xffffffff


	//   ....[80]....
        /*068c*/ 	.word	0xffffffff


	//   ....[81]....
        /*0690*/ 	.word	0xffffffff


	//   ....[82]....
        /*0694*/ 	.word	0xffffffff


	//   ....[83]....
        /*0698*/ 	.word	0xffffffff


	//   ....[84]....
        /*069c*/ 	.word	0xffffffff


	//   ....[85]....
        /*06a0*/ 	.word	0xffffffff


	//   ....[86]....
        /*06a4*/ 	.word	0xffffffff


	//   ....[87]....
        /*06a8*/ 	.word	0xffffffff


	//   ....[88]....
        /*06ac*/ 	.word	0xffffffff


	//   ....[89]....
        /*06b0*/ 	.word	0xffffffff


	//   ....[90]....
        /*06b4*/ 	.word	0xffffffff


	//   ....[91]....
        /*06b8*/ 	.word	0xffffffff


	//   ....[92]....
        /*06bc*/ 	.word	0xffffffff


	//   ....[93]....
        /*06c0*/ 	.word	0xffffffff


	//   ....[94]....
        /*06c4*/ 	.word	0xffffffff


	//   ....[95]....
        /*06c8*/ 	.word	0xffffffff


	//   ....[96]....
        /*06cc*/ 	.word	0xffffffff


	//   ....[97]....
        /*06d0*/ 	.word	0xffffffff


	//   ....[98]....
        /*06d4*/ 	.word	0xffffffff


	//   ....[99]....
        /*06d8*/ 	.word	0xffffffff


	//   ....[100]....
        /*06dc*/ 	.word	0xffffffff


	//   ....[101]....
        /*06e0*/ 	.word	0xffffffff


	//   ....[102]....
        /*06e4*/ 	.word	0xffffffff


	//   ....[103]....
        /*06e8*/ 	.word	0xffffffff


	//   ....[104]....
        /*06ec*/ 	.word	0xffffffff


	//   ....[105]....
        /*06f0*/ 	.word	0xffffffff


	//   ....[106]....
        /*06f4*/ 	.word	0xffffffff


	//   ....[107]....
        /*06f8*/ 	.word	0xffffffff


	//   ....[108]....
        /*06fc*/ 	.word	0xffffffff


	//   ....[109]....
        /*0700*/ 	.word	0xffffffff


	//   ....[110]....
        /*0704*/ 	.word	0xffffffff


	//   ....[111]....
        /*0708*/ 	.word	0xffffffff


	//   ....[112]....
        /*070c*/ 	.word	0xffffffff


	//   ....[113]....
        /*0710*/ 	.word	0xffffffff


	//   ....[114]....
        /*0714*/ 	.word	0xffffffff


	//   ....[115]....
        /*0718*/ 	.word	0xffffffff


	//   ....[116]....
        /*071c*/ 	.word	0xffffffff


	//   ....[117]....
        /*0720*/ 	.word	0xffffffff


	//   ....[118]....
        /*0724*/ 	.word	0xffffffff


	//   ....[119]....
        /*0728*/ 	.word	0xffffffff


	//   ....[120]....
        /*072c*/ 	.word	0xffffffff


	//   ....[121]....
        /*0730*/ 	.word	0xffffffff


	//   ....[122]....
        /*0734*/ 	.word	0x0500000f


	//   ....[123]....
        /*0738*/ 	.word	0x0500000f


	//   ....[124]....
        /*073c*/ 	.word	0x0500000f


	//   ....[125]....
        /*0740*/ 	.word	0x0500000f


	//   ....[126]....
        /*0744*/ 	.word	0x0500000f


	//   ....[127]....
        /*0748*/ 	.word	0x0500000f


	//   ....[128]....
        /*074c*/ 	.word	0x0500000f


	//   ....[129]....
        /*0750*/ 	.word	0x0500000f


	//   ....[130]....
        /*0754*/ 	.word	0x0500000f


	//   ....[131]....
        /*0758*/ 	.word	0x0500000f


	//   ....[132]....
        /*075c*/ 	.word	0x0500000f


	//   ....[133]....
        /*0760*/ 	.word	0x0500000f


	//   ....[134]....
        /*0764*/ 	.word	0x0500000f


	//   ....[135]....
        /*0768*/ 	.word	0x0500000f


	//   ....[136]....
        /*076c*/ 	.word	0x0500000f


	//   ....[137]....
        /*0770*/ 	.word	0x0500000f


	//   ....[138]....
        /*0774*/ 	.word	0x0500000f


	//   ....[139]....
        /*0778*/ 	.word	0x0500000f


	//   ....[140]....
        /*077c*/ 	.word	0x0500000f


	//   ....[141]....
        /*0780*/ 	.word	0x0500000f


	//   ....[142]....
        /*0784*/ 	.word	0x0500000f


	//   ....[143]....
        /*0788*/ 	.word	0x0500000f


	//   ....[144]....
        /*078c*/ 	.word	0x0500000f


	//   ....[145]....
        /*0790*/ 	.word	0x0500000f


	//   ....[146]....
        /*0794*/ 	.word	0x0500000f


	//   ....[147]....
        /*0798*/ 	.word	0x0500000f


	//   ....[148]....
        /*079c*/ 	.word	0x0500000f


	//   ....[149]....
        /*07a0*/ 	.word	0x0500000f


	//   ....[150]....
        /*07a4*/ 	.word	0x0500000f


	//   ....[151]....
        /*07a8*/ 	.word	0x0500000f


	//   ....[152]....
        /*07ac*/ 	.word	0x0500000f


	//   ....[153]....
        /*07b0*/ 	.word	0x0500000f


	//   ....[154]....
        /*07b4*/ 	.word	0x0500000f


	//   ....[155]....
        /*07b8*/ 	.word	0x0500000f


	//   ....[156]....
        /*07bc*/ 	.word	0x0500000f


	//   ....[157]....
        /*07c0*/ 	.word	0x0500000f


	//   ....[158]....
        /*07c4*/ 	.word	0x0500000f


	//   ....[159]....
        /*07c8*/ 	.word	0x0500000f


	//   ....[160]....
        /*07cc*/ 	.word	0x0500000f


	//   ....[161]....
        /*07d0*/ 	.word	0x0500000f


	//   ....[162]....
        /*07d4*/ 	.word	0x0500000f


	//   ....[163]....
        /*07d8*/ 	.word	0x0500000f


	//   ....[164]....
        /*07dc*/ 	.word	0x0500000f


	//   ....[165]....
        /*07e0*/ 	.word	0x0500000f


	//   ....[166]....
        /*07e4*/ 	.word	0x0500000f


	//   ....[167]....
        /*07e8*/ 	.word	0x0500000f


	//   ....[168]....
        /*07ec*/ 	.word	0x0500000f


	//   ....[169]....
        /*07f0*/ 	.word	0x0500000f


	//   ....[170]....
        /*07f4*/ 	.word	0x0500000f


	//   ....[171]....
        /*07f8*/ 	.word	0x0500000f


	//   ....[172]....
        /*07fc*/ 	.word	0x0500000f


	//   ....[173]....
        /*0800*/ 	.word	0x0500000f


	//   ....[174]....
        /*0804*/ 	.word	0x0500000f


	//   ....[175]....
        /*0808*/ 	.word	0x0500000f


	//   ....[176]....
        /*080c*/ 	.word	0x0500000f


	//   ....[177]....
        /*0810*/ 	.word	0x0500000f


	//   ....[178]....
        /*0814*/ 	.word	0x0500000f


	//   ....[179]....
        /*0818*/ 	.word	0x0500000f


	//   ....[180]....
        /*081c*/ 	.word	0x0500000f


	//   ....[181]....
        /*0820*/ 	.word	0x0500000f


	//   ....[182]....
        /*0824*/ 	.word	0x0500000f


	//----- nvinfo : EIATTR_COOP_GROUP_INSTR_OFFSETS
	.align		4
.L_1413:
        /*0828*/ 	.byte	0x04, 0x28
        /*082a*/ 	.short	(.L_1415 - .L_1414)


	//   ....[0]....
.L_1414:
        /*082c*/ 	.word	0x00000060


	//   ....[1]....
        /*0830*/ 	.word	0x00000190


	//   ....[2]....
        /*0834*/ 	.word	0x00000240


	//   ....[3]....
        /*0838*/ 	.word	0x00000400


	//   ....[4]....
        /*083c*/ 	.word	0x00000560


	//   ....[5]....
        /*0840*/ 	.word	0x00000680


	//   ....[6]....
        /*0844*/ 	.word	0x000007e0


	//   ....[7]....
        /*0848*/ 	.word	0x000062d0


	//   ....[8]....
        /*084c*/ 	.word	0x000069f0


	//   ....[9]....
        /*0850*/ 	.word	0x00006a00


	//   ....[10]....
        /*0854*/ 	.word	0x00006a10


	//   ....[11]....
        /*0858*/ 	.word	0x00006a20


	//   ....[12]....
        /*085c*/ 	.word	0x00006d10


	//   ....[13]....
        /*0860*/ 	.word	0x00006d20


	//   ....[14]....
        /*0864*/ 	.word	0x00006d30


	//   ....[15]....
        /*0868*/ 	.word	0x00006d40


	//   ....[16]....
        /*086c*/ 	.word	0x00007f30


	//   ....[17]....
        /*0870*/ 	.word	0x00007f50


	//   ....[18]....
        /*0874*/ 	.word	0x00007f60


	//   ....[19]....
        /*0878*/ 	.word	0x00007f70


	//   ....[20]....
        /*087c*/ 	.word	0x00008050


	//   ....[21]....
        /*0880*/ 	.word	0x00008060


	//   ....[22]....
        /*0884*/ 	.word	0x00008100


	//   ....[23]....
        /*0888*/ 	.word	0x00008130


	//   ....[24]....
        /*088c*/ 	.word	0x00009640


	//   ....[25]....
        /*0890*/ 	.word	0x0000a040


	//   ....[26]....
        /*0894*/ 	.word	0x0000a650


	//   ....[27]....
        /*0898*/ 	.word	0x0000a760


	//   ....[28]....
        /*089c*/ 	.word	0x0000ac20


	//   ....[29]....
        /*08a0*/ 	.word	0x0000ad10


	//   ....[30]....
        /*08a4*/ 	.word	0x0000c0c0


	//   ....[31]....
        /*08a8*/ 	.word	0x0000cb80


	//   ....[32]....
        /*08ac*/ 	.word	0x0000d120


	//   ....[33]....
        /*08b0*/ 	.word	0x0000d280


	//   ....[34]....
        /*08b4*/ 	.word	0x0000dc10


	//   ....[35]....
        /*08b8*/ 	.word	0x0000dde0


	//   ....[36]....
        /*08bc*/ 	.word	0x0000f6a0


	//   ....[37]....
        /*08c0*/ 	.word	0x0000f6c0


	//   ....[38]....
        /*08c4*/ 	.word	0x00010020


	//   ....[39]....
        /*08c8*/ 	.word	0x000100c0


	//   ....[40]....
        /*08cc*/ 	.word	0x00011350


	//   ....[41]....
        /*08d0*/ 	.word	0x00011f20


	//   ....[42]....
        /*08d4*/ 	.word	0x000124c0


	//   ....[43]....
        /*08d8*/ 	.word	0x000125e0


	//   ....[44]....
        /*08dc*/ 	.word	0x00013170


	//   ....[45]....
        /*08e0*/ 	.word	0x00013280


	//   ....[46]....
        /*08e4*/ 	.word	0x00014210


	//   ....[47]....
        /*08e8*/ 	.word	0x00014270


	//   ....[48]....
        /*08ec*/ 	.word	0x000142d0


	//   ....[49]....
        /*08f0*/ 	.word	0x00014320


	//   ....[50]....
        /*08f4*/ 	.word	0x00015c90


	//   ....[51]....
        /*08f8*/ 	.word	0x00015cd0


	//   ....[52]....
        /*08fc*/ 	.word	0x00015d00


	//   ....[53]....
        /*0900*/ 	.word	0x00015d30


	//   ....[54]....
        /*0904*/ 	.word	0x000166b0


	//   ....[55]....
        /*0908*/ 	.word	0x000166d0


	//   ....[56]....
        /*090c*/ 	.word	0x00016820


	//   ....[57]....
        /*0910*/ 	.word	0x00016840


	//   ....[58]....
        /*0914*/ 	.word	0x00016980


	//   ....[59]....
        /*0918*/ 	.word	0x000169a0


	//   ....[60]....
        /*091c*/ 	.word	0x00016ae0


	//   ....[61]....
        /*0920*/ 	.word	0x00016af0


	//   ....[62]....
        /*0924*/ 	.word	0x00017350


	//   ....[63]....
        /*0928*/ 	.word	0x00017360


	//   ....[64]....
        /*092c*/ 	.word	0x00017540


	//   ....[65]....
        /*0930*/ 	.word	0x00017550


	//   ....[66]....
        /*0934*/ 	.word	0x00017720


	//   ....[67]....
        /*0938*/ 	.word	0x00017730


	//   ....[68]....
        /*093c*/ 	.word	0x00017900


	//   ....[69]....
        /*0940*/ 	.word	0x00017910


	//   ....[70]....
        /*0944*/ 	.word	0x00017b40


	//   ....[71]....
        /*0948*/ 	.word	0x00017d10


	//   ....[72]....
        /*094c*/ 	.word	0x00017d40


	//   ....[73]....
        /*0950*/ 	.word	0x00017d70


	//   ....[74]....
        /*0954*/ 	.word	0x00017da0


	//   ....[75]....
        /*0958*/ 	.word	0x00017dd0


	//   ....[76]....
        /*095c*/ 	.word	0x00017e00


	//   ....[77]....
        /*0960*/ 	.word	0x00017f70


	//   ....[78]....
        /*0964*/ 	.word	0x00017fa0


	//   ....[79]....
        /*0968*/ 	.word	0x00017fd0


	//   ....[80]....
        /*096c*/ 	.word	0x00018000


	//   ....[81]....
        /*0970*/ 	.word	0x00018030


	//   ....[82]....
        /*0974*/ 	.word	0x00018060


	//   ....[83]....
        /*0978*/ 	.word	0x00018100


	//   ....[84]....
        /*097c*/ 	.word	0x00018160


	//   ....[85]....
        /*0980*/ 	.word	0x000181f0


	//   ....[86]....
        /*0984*/ 	.word	0x000192a0


	//   ....[87]....
        /*0988*/ 	.word	0x0001b060


	//   ....[88]....
        /*098c*/ 	.word	0x0001bb90


	//   ....[89]....
        /*0990*/ 	.word	0x0001bbb0


	//   ....[90]....
        /*0994*/ 	.word	0x0001bc60


	//   ....[91]....
        /*0998*/ 	.word	0x0001bc70


	//   ....[92]....
        /*099c*/ 	.word	0x0001bcf0


	//   ....[93]....
        /*09a0*/ 	.word	0x0001bd00


	//   ....[94]....
        /*09a4*/ 	.word	0x0001bd80


	//   ....[95]....
        /*09a8*/ 	.word	0x0001bd90


	//   ....[96]....
        /*09ac*/ 	.word	0x0001be10


	//   ....[97]....
        /*09b0*/ 	.word	0x0001be20


	//   ....[98]....
        /*09b4*/ 	.word	0x0001bea0


	//   ....[99]....
        /*09b8*/ 	.word	0x0001beb0


	//   ....[100]....
        /*09bc*/ 	.word	0x0001bf30


	//   ....[101]....
        /*09c0*/ 	.word	0x0001bf40


	//   ....[102]....
        /*09c4*/ 	.word	0x0001bf90


	//   ....[103]....
        /*09c8*/ 	.word	0x0001bfb0


	//   ....[104]....
        /*09cc*/ 	.word	0x0001eb30


	//   ....[105]....
        /*09d0*/ 	.word	0x0001eb90


	//   ....[106]....
        /*09d4*/ 	.word	0x0001ebc0


	//   ....[107]....
        /*09d8*/ 	.word	0x0001ebf0


	//   ....[108]....
        /*09dc*/ 	.word	0x0001ec20


	//   ....[109]....
        /*09e0*/ 	.word	0x0001ec50


	//   ....[110]....
        /*09e4*/ 	.word	0x0001ec80


	//   ....[111]....
        /*09e8*/ 	.word	0x0001ec90


	//   ....[112]....
        /*09ec*/ 	.word	0x0001ee10


	//   ....[113]....
        /*09f0*/ 	.word	0x0001ee40


	//   ....[114]....
        /*09f4*/ 	.word	0x0001ee70


	//   ....[115]....
        /*09f8*/ 	.word	0x0001eea0


	//   ....[116]....
        /*09fc*/ 	.word	0x0001eed0


	//   ....[117]....
        /*0a00*/ 	.word	0x0001ef00


	//   ....[118]....
        /*0a04*/ 	.word	0x0001efc0


	//   ....[119]....
        /*0a08*/ 	.word	0x0001efe0


	//   ....[120]....
        /*0a0c*/ 	.word	0x0001f050


	//   ....[121]....
        /*0a10*/ 	.word	0x0001f720


	//   ....[122]....
        /*0a14*/ 	.word	0x0001fbb0


	//   ....[123]....
        /*0a18*/ 	.word	0x0001fc50


	//   ....[124]....
        /*0a1c*/ 	.word	0x0001fce0


	//   ....[125]....
        /*0a20*/ 	.word	0x0001fd30


	//   ....[126]....
        /*0a24*/ 	.word	0x0001fd80


	//   ....[127]....
        /*0a28*/ 	.word	0x0001fe10


	//   ....[128]....
        /*0a2c*/ 	.word	0x0001fea0


	//   ....[129]....
        /*0a30*/ 	.word	0x0001fef0


	//   ....[130]....
        /*0a34*/ 	.word	0x0001ff40


	//   ....[131]....
        /*0a38*/ 	.word	0x00020030


	//   ....[132]....
        /*0a3c*/ 	.word	0x000200e0


	//   ....[133]....
        /*0a40*/ 	.word	0x00020160


	//   ....[134]....
        /*0a44*/ 	.word	0x000201e0


	//   ....[135]....
        /*0a48*/ 	.word	0x00020280


	//   ....[136]....
        /*0a4c*/ 	.word	0x00020340


	//   ....[137]....
        /*0a50*/ 	.word	0x00020390


	//   ....[138]....
        /*0a54*/ 	.word	0x000204a0


	//   ....[139]....
        /*0a58*/ 	.word	0x00020850


	//   ....[140]....
        /*0a5c*/ 	.word	0x000208a0


	//   ....[141]....
        /*0a60*/ 	.word	0x00020930


	//   ....[142]....
        /*0a64*/ 	.word	0x000209c0


	//   ....[143]....
        /*0a68*/ 	.word	0x00020a50


	//   ....[144]....
        /*0a6c*/ 	.word	0x00020ae0


	//   ....[145]....
        /*0a70*/ 	.word	0x00020b70


	//   ....[146]....
        /*0a74*/ 	.word	0x00020c00


	//   ....[147]....
        /*0a78*/ 	.word	0x00020cc0


	//   ....[148]....
        /*0a7c*/ 	.word	0x00020fb0


	//   ....[149]....
        /*0a80*/ 	.word	0x00021170


	//   ....[150]....
        /*0a84*/ 	.word	0x000211c0


	//   ....[151]....
        /*0a88*/ 	.word	0x00021220


	//   ....[152]....
        /*0a8c*/ 	.word	0x00021310


	//   ....[153]....
        /*0a90*/ 	.word	0x00021370


	//   ....[154]....
        /*0a94*/ 	.word	0x00021460


	//   ....[155]....
        /*0a98*/ 	.word	0x000214c0


	//   ....[156]....
        /*0a9c*/ 	.word	0x000215b0


	//   ....[157]....
        /*0aa0*/ 	.word	0x00021610


	//   ....[158]....
        /*0aa4*/ 	.word	0x00021700


	//   ....[159]....
        /*0aa8*/ 	.word	0x00021760


	//   ....[160]....
        /*0aac*/ 	.word	0x00021850


	//   ....[161]....
        /*0ab0*/ 	.word	0x000218b0


	//   ....[162]....
        /*0ab4*/ 	.word	0x00021980


	//   ....[163]....
        /*0ab8*/ 	.word	0x00021a00


	//   ....[164]....
        /*0abc*/ 	.word	0x00021ad0


	//   ....[165]....
        /*0ac0*/ 	.word	0x00021e00


	//   ....[166]....
        /*0ac4*/ 	.word	0x00021ea0


	//   ....[167]....
        /*0ac8*/ 	.word	0x00021fc0


	//   ....[168]....
        /*0acc*/ 	.word	0x00022030


	//   ....[169]....
        /*0ad0*/ 	.word	0x000220b0


	//   ....[170]....
        /*0ad4*/ 	.word	0x00022130


	//   ....[171]....
        /*0ad8*/ 	.word	0x000221b0


	//   ....[172]....
        /*0adc*/ 	.word	0x00022240


	//   ....[173]....
        /*0ae0*/ 	.word	0x000222e0


	//   ....[174]....
        /*0ae4*/ 	.word	0x00022380


	//   ....[175]....
        /*0ae8*/ 	.word	0x000223f0


	//   ....[176]....
        /*0aec*/ 	.word	0x00022460


	//   ....[177]....
        /*0af0*/ 	.word	0x000224d0


	//   ....[178]....
        /*0af4*/ 	.word	0x00022550


	//   ....[179]....
        /*0af8*/ 	.word	0x000225d0


	//   ....[180]....
        /*0afc*/ 	.word	0x00022670


	//   ....[181]....
        /*0b00*/ 	.word	0x00022700


	//   ....[182]....
        /*0b04*/ 	.word	0x00022830


	//----- nvinfo : EIATTR_REG_RECONFIG
	.align		4
.L_1415:
        /*0b08*/ 	.byte	0x01, 0x54
	.zero		2


	//----- nvinfo : EIATTR_SYSCALL_OFFSETS
	.align		4
        /*0b0c*/ 	.byte	0x04, 0x46
        /*0b0e*/ 	.short	(.L_1417 - .L_1416)


	//   ....[0]....
.L_1416:
        /*0b10*/ 	.word	0x00001b90


	//   ....[1]....
        /*0b14*/ 	.word	0x00001ce0


	//   ....[2]....
        /*0b18*/ 	.word	0x00006470


	//   ....[3]....
        /*0b1c*/ 	.word	0x00006780


	//   ....[4]....
        /*0b20*/ 	.word	0x0001aca0


	//   ....[5]....
        /*0b24*/ 	.word	0x0001adf0


	//   ....[6]....
        /*0b28*/ 	.word	0x0001aee0


	//   ....[7]....
        /*0b2c*/ 	.word	0x0001b750


	//----- nvinfo : EIATTR_MBARRIER_INSTR_OFFSETS
	.align		4
.L_1417:
        /*0b30*/ 	.byte	0x04, 0x39
        /*0b32*/ 	.short	(.L_1419 - .L_1418)


	//   ....[0]....
.L_1418:
        /*0b34*/ 	.word	0x000002b0
        /*0b38*/ 	.word	0x000000ff
        /*0b3c*/ 	.word	0x00022800
        /*0b40*/ 	.short	0x0100
        /*0b42*/ 	.byte	0x08
	.zero		1


	//   ....[1]....
        /*0b44*/ 	.word	0x000002c0
        /*0b48*/ 	.word	0x000000ff
        /*0b4c*/ 	.word	0x00022820
        /*0b50*/ 	.short	0x0100
        /*0b52*/ 	.byte	0x08
	.zero		1


	//   ....[2]....
        /*0b54*/ 	.word	0x000003b0
        /*0b58*/ 	.word	0x000000ff
        /*0b5c*/ 	.word	0x00022830
        /*0b60*/ 	.short	0x0100
        /*0b62*/ 	.byte	0x08
	.zero		1


	//   ....[3]....
        /*0b64*/ 	.word	0x000003c0
        /*0b68*/ 	.word	0x000000ff
        /*0b6c*/ 	.word	0x00022840
        /*0b70*/ 	.short	0x0100
        /*0b72*/ 	.byte	0x08
	.zero		1


	//   ....[4]....
        /*0b74*/ 	.word	0x000003d0
        /*0b78*/ 	.word	0x000000ff
        /*0b7c*/ 	.word	0x00022838
        /*0b80*/ 	.short	0x0100
        /*0b82*/ 	.byte	0x08
	.zero		1


	//   ....[5]....
        /*0b84*/ 	.word	0x000003e0
        /*0b88*/ 	.word	0x000000ff
        /*0b8c*/ 	.word	0x00022848
        /*0b90*/ 	.short	0x0100
        /*0b92*/ 	.byte	0x08
	.zero		1


	//   ....[6]....
        /*0b94*/ 	.word	0x00000510
        /*0b98*/ 	.word	0x000000ff
        /*0b9c*/ 	.word	0x00022850
        /*0ba0*/ 	.short	0x0100
        /*0ba2*/ 	.byte	0x08
	.zero		1


	//   ....[7]....
        /*0ba4*/ 	.word	0x00000520
        /*0ba8*/ 	.word	0x000000ff
        /*0bac*/ 	.word	0x00022860
        /*0bb0*/ 	.short	0x0100
        /*0bb2*/ 	.byte	0x08
	.zero		1


	//   ....[8]....
        /*0bb4*/ 	.word	0x00000530
        /*0bb8*/ 	.word	0x000000ff
        /*0bbc*/ 	.word	0x00022858
        /*0bc0*/ 	.short	0x0100
        /*0bc2*/ 	.byte	0x08
	.zero		1


	//   ....[9]....
        /*0bc4*/ 	.word	0x00000540
        /*0bc8*/ 	.word	0x000000ff
        /*0bcc*/ 	.word	0x00022868
        /*0bd0*/ 	.short	0x0100
        /*0bd2*/ 	.byte	0x08
	.zero		1


	//   ....[10]....
        /*0bd4*/ 	.word	0x00000630
        /*0bd8*/ 	.word	0x000000ff
        /*0bdc*/ 	.word	0x00022870
        /*0be0*/ 	.short	0x0100
        /*0be2*/ 	.byte	0x06
	.zero		1


	//   ....[11]....
        /*0be4*/ 	.word	0x00000640
        /*0be8*/ 	.word	0x000000ff
        /*0bec*/ 	.word	0x00022880
        /*0bf0*/ 	.short	0x0100
        /*0bf2*/ 	.byte	0x06
	.zero		1


	//   ....[12]....
        /*0bf4*/ 	.word	0x00000650
        /*0bf8*/ 	.word	0x000000ff
        /*0bfc*/ 	.word	0x00022878
        /*0c00*/ 	.short	0x0100
        /*0c02*/ 	.byte	0x06
	.zero		1


	//   ....[13]....
        /*0c04*/ 	.word	0x00000660
        /*0c08*/ 	.word	0x000000ff
        /*0c0c*/ 	.word	0x00022888
        /*0c10*/ 	.short	0x0100
        /*0c12*/ 	.byte	0x06
	.zero		1


	//   ....[14]....
        /*0c14*/ 	.word	0x00000790
        /*0c18*/ 	.word	0x000000ff
        /*0c1c*/ 	.word	0x00022890
        /*0c20*/ 	.short	0x0100
        /*0c22*/ 	.byte	0x08
	.zero		1


	//   ....[15]....
        /*0c24*/ 	.word	0x000007a0
        /*0c28*/ 	.word	0x000000ff
        /*0c2c*/ 	.word	0x000228a0
        /*0c30*/ 	.short	0x0100
        /*0c32*/ 	.byte	0x08
	.zero		1


	//   ....[16]....
        /*0c34*/ 	.word	0x000007b0
        /*0c38*/ 	.word	0x000000ff
        /*0c3c*/ 	.word	0x00022898
        /*0c40*/ 	.short	0x0100
        /*0c42*/ 	.byte	0x08
	.zero		1


	//   ....[17]....
        /*0c44*/ 	.word	0x000007c0
        /*0c48*/ 	.word	0x000000ff
        /*0c4c*/ 	.word	0x000228a8
        /*0c50*/ 	.short	0x0100
        /*0c52*/ 	.byte	0x08
	.zero		1


	//   ....[18]....
        /*0c54*/ 	.word	0x000008f0
        /*0c58*/ 	.word	0x000000ff
        /*0c5c*/ 	.word	0x000228b0
        /*0c60*/ 	.short	0x0100
        /*0c62*/ 	.byte	0x08
	.zero		1


	//   ....[19]....
        /*0c64*/ 	.word	0x00000900
        /*0c68*/ 	.word	0x000000ff
        /*0c6c*/ 	.word	0x000228c0
        /*0c70*/ 	.short	0x0100
        /*0c72*/ 	.byte	0x08
	.zero		1


	//   ....[20]....
        /*0c74*/ 	.word	0x00000910
        /*0c78*/ 	.word	0x000000ff
        /*0c7c*/ 	.word	0x000228b8
        /*0c80*/ 	.short	0x0100
        /*0c82*/ 	.byte	0x08
	.zero		1


	//   ....[21]....
        /*0c84*/ 	.word	0x00000920
        /*0c88*/ 	.word	0x000000ff
        /*0c8c*/ 	.word	0x000228c8
        /*0c90*/ 	.short	0x0100
        /*0c92*/ 	.byte	0x08
	.zero		1


	//   ....[22]....
        /*0c94*/ 	.word	0x00002f30
        /*0c98*/ 	.word	0x00000062
        /*0c9c*/ 	.word	0x00022890
        /*0ca0*/ 	.short	0x010a
        /*0ca2*/ 	.byte	0x3f
	.zero		1


	//   ....[23]....
        /*0ca4*/ 	.word	0x00004080
        /*0ca8*/ 	.word	0x00000062
        /*0cac*/ 	.word	0x00022890
        /*0cb0*/ 	.short	0x010a
        /*0cb2*/ 	.byte	0x3f
	.zero		1


	//   ....[24]....
        /*0cb4*/ 	.word	0x00005090
        /*0cb8*/ 	.word	0x00000062
        /*0cbc*/ 	.word	0x00022890
        /*0cc0*/ 	.short	0x010a
        /*0cc2*/ 	.byte	0x3f
	.zero		1


	//   ....[25]....
        /*0cc4*/ 	.word	0x000052a0
        /*0cc8*/ 	.word	0x00000020
        /*0ccc*/ 	.word	0x00000000
        /*0cd0*/ 	.short	0x0101
        /*0cd2*/ 	.byte	0x3f
	.zero		1


	//   ....[26]....
        /*0cd4*/ 	.word	0x000052e0
        /*0cd8*/ 	.word	0x00000062
        /*0cdc*/ 	.word	0x000228b0
        /*0ce0*/ 	.short	0x010a
        /*0ce2*/ 	.byte	0x3f
	.zero		1


	//   ....[27]....
        /*0ce4*/ 	.word	0x00005930
        /*0ce8*/ 	.word	0x00000062
        /*0cec*/ 	.word	0x00000000
        /*0cf0*/ 	.short	0x0101
        /*0cf2*/ 	.byte	0x3f
	.zero		1


	//   ....[28]....
        /*0cf4*/ 	.word	0x00006500
        /*0cf8*/ 	.word	0x00000010
        /*0cfc*/ 	.word	0x00022800
        /*0d00*/ 	.short	0x010a
        /*0d02*/ 	.byte	0x3f
	.zero		1


	//   ....[29]....
        /*0d04*/ 	.word	0x00006550
        /*0d08*/ 	.word	0x00000010
        /*0d0c*/ 	.word	0x00022800
        /*0d10*/ 	.short	0x010a
        /*0d12*/ 	.byte	0x3f
	.zero		1


	//   ....[30]....
        /*0d14*/ 	.word	0x00006f80
        /*0d18*/ 	.word	0x00000010
        /*0d1c*/ 	.word	0x00022800
        /*0d20*/ 	.short	0x010a
        /*0d22*/ 	.byte	0x3f
	.zero		1


	//   ....[31]....
        /*0d24*/ 	.word	0x00008380
        /*0d28*/ 	.word	0x00000010
        /*0d2c*/ 	.word	0x00022800
        /*0d30*/ 	.short	0x010a
        /*0d32*/ 	.byte	0x3f
	.zero		1


	//   ....[32]....
        /*0d34*/ 	.word	0x000091b0
        /*0d38*/ 	.word	0x00000006
        /*0d3c*/ 	.word	0x00022830
        /*0d40*/ 	.short	0x010a
        /*0d42*/ 	.byte	0x3f
	.zero		1


	//   ....[33]....
        /*0d44*/ 	.word	0x00009250
        /*0d48*/ 	.word	0x00000006
        /*0d4c*/ 	.word	0x00022830
        /*0d50*/ 	.short	0x010a
        /*0d52*/ 	.byte	0x3f
	.zero		1


	//   ....[34]....
        /*0d54*/ 	.word	0x00009780
        /*0d58*/ 	.word	0x00000000
        /*0d5c*/ 	.word	0x00000000
        /*0d60*/ 	.short	0x0101
        /*0d62*/ 	.byte	0x3f
	.zero		1


	//   ....[35]....
        /*0d64*/ 	.word	0x0000b5f0
        /*0d68*/ 	.word	0x00000006
        /*0d6c*/ 	.word	0x00022850
        /*0d70*/ 	.short	0x010a
        /*0d72*/ 	.byte	0x3f
	.zero		1


	//   ....[36]....
        /*0d74*/ 	.word	0x0000b640
        /*0d78*/ 	.word	0x00000006
        /*0d7c*/ 	.word	0x00022850
        /*0d80*/ 	.short	0x010a
        /*0d82*/ 	.byte	0x3f
	.zero		1


	//   ....[37]....
        /*0d84*/ 	.word	0x0000ba10
        /*0d88*/ 	.word	0x00000006
        /*0d8c*/ 	.word	0x00000000
        /*0d90*/ 	.short	0x0101
        /*0d92*/ 	.byte	0x3f
	.zero		1


	//   ....[38]....
        /*0d94*/ 	.word	0x0000bd40
        /*0d98*/ 	.word	0x000000c9
        /*0d9c*/ 	.word	0x00022830
        /*0da0*/ 	.short	0x010a
        /*0da2*/ 	.byte	0x3f
	.zero		1


	//   ....[39]....
        /*0da4*/ 	.word	0x0000bda0
        /*0da8*/ 	.word	0x000000c9
        /*0dac*/ 	.word	0x00022830
        /*0db0*/ 	.short	0x010a
        /*0db2*/ 	.byte	0x3f
	.zero		1


	//   ....[40]....
        /*0db4*/ 	.word	0x0000c110
        /*0db8*/ 	.word	0x0000000a
        /*0dbc*/ 	.word	0x00000000
        /*0dc0*/ 	.short	0x0101
        /*0dc2*/ 	.byte	0x3f
	.zero		1


	//   ....[41]....
        /*0dc4*/ 	.word	0x0000ea30
        /*0dc8*/ 	.word	0x000000c9
        /*0dcc*/ 	.word	0x00022850
        /*0dd0*/ 	.short	0x010a
        /*0dd2*/ 	.byte	0x3f
	.zero		1


	//   ....[42]....
        /*0dd4*/ 	.word	0x0000ea80
        /*0dd8*/ 	.word	0x000000c9
        /*0ddc*/ 	.word	0x00022850
        /*0de0*/ 	.short	0x010a
        /*0de2*/ 	.byte	0x3f
	.zero		1


	//   ....[43]....
        /*0de4*/ 	.word	0x0000ee40
        /*0de8*/ 	.word	0x000000c9
        /*0dec*/ 	.word	0x00000000
        /*0df0*/ 	.short	0x0101
        /*0df2*/ 	.byte	0x3f
	.zero		1


	//   ....[44]....
        /*0df4*/ 	.word	0x0000f240
        /*0df8*/ 	.word	0x00000006
        /*0dfc*/ 	.word	0x00022830
        /*0e00*/ 	.short	0x010a
        /*0e02*/ 	.byte	0x3f
	.zero		1


	//   ....[45]....
        /*0e04*/ 	.word	0x0000f2a0
        /*0e08*/ 	.word	0x00000006
        /*0e0c*/ 	.word	0x00022830
        /*0e10*/ 	.short	0x010a
        /*0e12*/ 	.byte	0x3f
	.zero		1


	//   ....[46]....
        /*0e14*/ 	.word	0x00010a20
        /*0e18*/ 	.word	0x0000009a
        /*0e1c*/ 	.word	0x00000000
        /*0e20*/ 	.short	0x0101
        /*0e22*/ 	.byte	0x3f
	.zero		1


	//   ....[47]....
        /*0e24*/ 	.word	0x00010c10
        /*0e28*/ 	.word	0x00000006
        /*0e2c*/ 	.word	0x00022850
        /*0e30*/ 	.short	0x010a
        /*0e32*/ 	.byte	0x3f
	.zero		1


	//   ....[48]....
        /*0e34*/ 	.word	0x00010c60
        /*0e38*/ 	.word	0x00000006
        /*0e3c*/ 	.word	0x00022850
        /*0e40*/ 	.short	0x010a
        /*0e42*/ 	.byte	0x3f
	.zero		1


	//   ....[49]....
        /*0e44*/ 	.word	0x00011000
        /*0e48*/ 	.word	0x00000006
        /*0e4c*/ 	.word	0x00000000
        /*0e50*/ 	.short	0x0101
        /*0e52*/ 	.byte	0x3f
	.zero		1


	//   ....[50]....
        /*0e54*/ 	.word	0x00011110
        /*0e58*/ 	.word	0x000000c9
        /*0e5c*/ 	.word	0x00022830
        /*0e60*/ 	.short	0x010a
        /*0e62*/ 	.byte	0x3f
	.zero		1


	//   ....[51]....
        /*0e64*/ 	.word	0x00011170
        /*0e68*/ 	.word	0x000000c9
        /*0e6c*/ 	.word	0x00022830
        /*0e70*/ 	.short	0x010a
        /*0e72*/ 	.byte	0x3f
	.zero		1


	//   ....[52]....
        /*0e74*/ 	.word	0x000114b0
        /*0e78*/ 	.word	0x00000000
        /*0e7c*/ 	.word	0x00000000
        /*0e80*/ 	.short	0x0101
        /*0e82*/ 	.byte	0x3f
	.zero		1


	//   ....[53]....
        /*0e84*/ 	.word	0x00013dd0
        /*0e88*/ 	.word	0x000000c9
        /*0e8c*/ 	.word	0x00022850
        /*0e90*/ 	.short	0x010a
        /*0e92*/ 	.byte	0x3f
	.zero		1


	//   ....[54]....
        /*0e94*/ 	.word	0x00013e20
        /*0e98*/ 	.word	0x000000c9
        /*0e9c*/ 	.word	0x00022850
        /*0ea0*/ 	.short	0x010a
        /*0ea2*/ 	.byte	0x3f
	.zero		1


	//   ....[55]....
        /*0ea4*/ 	.word	0x000141e0
        /*0ea8*/ 	.word	0x000000c9
        /*0eac*/ 	.word	0x00000000
        /*0eb0*/ 	.short	0x0101
        /*0eb2*/ 	.byte	0x3f
	.zero		1


	//   ....[56]....
        /*0eb4*/ 	.word	0x000166c0
        /*0eb8*/ 	.word	0x00000000
        /*0ebc*/ 	.word	0x00000000
        /*0ec0*/ 	.short	0x0101
        /*0ec2*/ 	.byte	0x3f
	.zero		1


	//   ....[57]....
        /*0ec4*/ 	.word	0x00019390
        /*0ec8*/ 	.word	0x00000007
        /*0ecc*/ 	.word	0x00022820
        /*0ed0*/ 	.short	0x010a
        /*0ed2*/ 	.byte	0x3f
	.zero		1


	//   ....[58]....
        /*0ed4*/ 	.word	0x00019470
        /*0ed8*/ 	.word	0x00000006
        /*0edc*/ 	.word	0x000228a0
        /*0ee0*/ 	.short	0x010a
        /*0ee2*/ 	.byte	0x3f
	.zero		1


	//   ....[59]....
        /*0ee4*/ 	.word	0x000196c0
        /*0ee8*/ 	.word	0x00000006
        /*0eec*/ 	.word	0x000228c0
        /*0ef0*/ 	.short	0x010a
        /*0ef2*/ 	.byte	0x3f
	.zero		1


	//   ....[60]....
        /*0ef4*/ 	.word	0x00019d80
        /*0ef8*/ 	.word	0x00000005
        /*0efc*/ 	.word	0x000228a0
        /*0f00*/ 	.short	0x010a
        /*0f02*/ 	.byte	0x3f
	.zero		1


	//   ....[61]....
        /*0f04*/ 	.word	0x00019fc0
        /*0f08*/ 	.word	0x00000005
        /*0f0c*/ 	.word	0x000228c0
        /*0f10*/ 	.short	0x010a
        /*0f12*/ 	.byte	0x3f
	.zero		1


	//   ....[62]....
        /*0f14*/ 	.word	0x0001b2f0
        /*0f18*/ 	.word	0x00000000
        /*0f1c*/ 	.word	0x00022840
        /*0f20*/ 	.short	0x010a
        /*0f22*/ 	.byte	0x3f
	.zero		1


	//   ....[63]....
        /*0f24*/ 	.word	0x0001c060
        /*0f28*/ 	.word	0x00000008
        /*0f2c*/ 	.word	0x00022800
        /*0f30*/ 	.short	0x0107
        /*0f32*/ 	.byte	0x3f
	.zero		1


	//   ....[64]....
        /*0f34*/ 	.word	0x0001c160
        /*0f38*/ 	.word	0x00000002
        /*0f3c*/ 	.word	0x00022800
        /*0f40*/ 	.short	0x0101
        /*0f42*/ 	.byte	0x3f
	.zero		1


	//   ....[65]....
        /*0f44*/ 	.word	0x0001c180
        /*0f48*/ 	.word	0x00000002
        /*0f4c*/ 	.word	0x00022820
        /*0f50*/ 	.short	0x010a
        /*0f52*/ 	.byte	0x3f
	.zero		1


	//   ....[66]....
        /*0f54*/ 	.word	0x0001c280
        /*0f58*/ 	.word	0x00000002
        /*0f5c*/ 	.word	0x00022860
        /*0f60*/ 	.short	0x010a
        /*0f62*/ 	.byte	0x3f
	.zero		1


	//   ....[67]....
        /*0f64*/ 	.word	0x0001cb40
        /*0f68*/ 	.word	0x00000002
        /*0f6c*/ 	.word	0x00022840
        /*0f70*/ 	.short	0x010a
        /*0f72*/ 	.byte	0x3f
	.zero		1


	//   ....[68]....
        /*0f74*/ 	.word	0x0001cd90
        /*0f78*/ 	.word	0x00000002
        /*0f7c*/ 	.word	0x00022860
        /*0f80*/ 	.short	0x010a
        /*0f82*/ 	.byte	0x3f
	.zero		1


	//   ....[69]....
        /*0f84*/ 	.word	0x0001d5f0
        /*0f88*/ 	.word	0x00000003
        /*0f8c*/ 	.word	0x00022840
        /*0f90*/ 	.short	0x010a
        /*0f92*/ 	.byte	0x3f
	.zero		1


	//   ....[70]....
        /*0f94*/ 	.word	0x0001d830
        /*0f98*/ 	.word	0x00000003
        /*0f9c*/ 	.word	0x00022860
        /*0fa0*/ 	.short	0x010a
        /*0fa2*/ 	.byte	0x3f
	.zero		1


	//   ....[71]....
        /*0fa4*/ 	.word	0x0001e000
        /*0fa8*/ 	.word	0x00000003
        /*0fac*/ 	.word	0x00022840
        /*0fb0*/ 	.short	0x010a
        /*0fb2*/ 	.byte	0x3f
	.zero		1


	//   ....[72]....
        /*0fb4*/ 	.word	0x0001e250
        /*0fb8*/ 	.word	0x00000003
        /*0fbc*/ 	.word	0x00022860
        /*0fc0*/ 	.short	0x010a
        /*0fc2*/ 	.byte	0x3f
	.zero		1


	//   ....[73]....
        /*0fc4*/ 	.word	0x0001f6a0
        /*0fc8*/ 	.word	0x00000000
        /*0fcc*/ 	.word	0x00022820
        /*0fd0*/ 	.short	0x010a
        /*0fd2*/ 	.byte	0x3f
	.zero		1


	//   ....[74]....
        /*0fd4*/ 	.word	0x0001f850
        /*0fd8*/ 	.word	0x00000006
        /*0fdc*/ 	.word	0x00000000
        /*0fe0*/ 	.short	0x010a
        /*0fe2*/ 	.byte	0x3f
	.zero		1


	//   ....[75]....
        /*0fe4*/ 	.word	0x0001f8c0
        /*0fe8*/ 	.word	0x00000007
        /*0fec*/ 	.word	0x00000000
        /*0ff0*/ 	.short	0x010a
        /*0ff2*/ 	.byte	0x3f
	.zero		1


	//   ....[76]....
        /*0ff4*/ 	.word	0x0001f930
        /*0ff8*/ 	.word	0x00000004
        /*0ffc*/ 	.word	0x00000000
        /*1000*/ 	.short	0x010a
        /*1002*/ 	.byte	0x3f
	.zero		1


	//   ....[77]....
        /*1004*/ 	.word	0x0001f960
        /*1008*/ 	.word	0x00000003
        /*100c*/ 	.word	0x00000000
        /*1010*/ 	.short	0x010a
        /*1012*/ 	.byte	0x3f
	.zero		1


	//   ....[78]....
        /*1014*/ 	.word	0x0001f9c0
        /*1018*/ 	.word	0x00000062
        /*101c*/ 	.word	0x00022890
        /*1020*/ 	.short	0x010a
        /*1022*/ 	.byte	0x3f
	.zero		1


	//   ....[79]....
        /*1024*/ 	.word	0x0001fa10
        /*1028*/ 	.word	0x00000062
        /*102c*/ 	.word	0x00022890
        /*1030*/ 	.short	0x010a
        /*1032*/ 	.byte	0x3f
	.zero		1


	//   ....[80]....
        /*1034*/ 	.word	0x0001fa60
        /*1038*/ 	.word	0x00000062
        /*103c*/ 	.word	0x00022890
        /*1040*/ 	.short	0x010a
        /*1042*/ 	.byte	0x3f
	.zero		1


	//   ....[81]....
        /*1044*/ 	.word	0x0001fab0
        /*1048*/ 	.word	0x00000062
        /*104c*/ 	.word	0x000228b0
        /*1050*/ 	.short	0x010a
        /*1052*/ 	.byte	0x3f
	.zero		1


	//   ....[82]....
        /*1054*/ 	.word	0x0001ff70
        /*1058*/ 	.word	0x00000010
        /*105c*/ 	.word	0x00022800
        /*1060*/ 	.short	0x010a
        /*1062*/ 	.byte	0x3f
	.zero		1


	//   ....[83]....
        /*1064*/ 	.word	0x00020530
        /*1068*/ 	.word	0x00000010
        /*106c*/ 	.word	0x00022800
        /*1070*/ 	.short	0x010a
        /*1072*/ 	.byte	0x3f
	.zero		1


	//   ....[84]....
        /*1074*/ 	.word	0x00020580
        /*1078*/ 	.word	0x00000006
        /*107c*/ 	.word	0x00022830
        /*1080*/ 	.short	0x010a
        /*1082*/ 	.byte	0x3f
	.zero		1


	//   ....[85]....
        /*1084*/ 	.word	0x000205d0
        /*1088*/ 	.word	0x00000006
        /*108c*/ 	.word	0x00022850
        /*1090*/ 	.short	0x010a
        /*1092*/ 	.byte	0x3f
	.zero		1


	//   ....[86]....
        /*1094*/ 	.word	0x00020620
        /*1098*/ 	.word	0x000000c9
        /*109c*/ 	.word	0x00022830
        /*10a0*/ 	.short	0x010a
        /*10a2*/ 	.byte	0x3f
	.zero		1


	//   ....[87]....
        /*10a4*/ 	.word	0x00020670
        /*10a8*/ 	.word	0x000000c9
        /*10ac*/ 	.word	0x00022850
        /*10b0*/ 	.short	0x010a
        /*10b2*/ 	.byte	0x3f
	.zero		1


	//   ....[88]....
        /*10b4*/ 	.word	0x000206c0
        /*10b8*/ 	.word	0x00000006
        /*10bc*/ 	.word	0x00022830
        /*10c0*/ 	.short	0x010a
        /*10c2*/ 	.byte	0x3f
	.zero		1


	//   ....[89]....
        /*10c4*/ 	.word	0x00020710
        /*10c8*/ 	.word	0x00000006
        /*10cc*/ 	.word	0x00022850
        /*10d0*/ 	.short	0x010a
        /*10d2*/ 	.byte	0x3f
	.zero		1


	//   ....[90]....
        /*10d4*/ 	.word	0x00020760
        /*10d8*/ 	.word	0x000000c9
        /*10dc*/ 	.word	0x00022830
        /*10e0*/ 	.short	0x010a
        /*10e2*/ 	.byte	0x3f
	.zero		1


	//   ....[91]....
        /*10e4*/ 	.word	0x000207b0
        /*10e8*/ 	.word	0x000000c9
        /*10ec*/ 	.word	0x00022850
        /*10f0*/ 	.short	0x010a
        /*10f2*/ 	.byte	0x3f
	.zero		1


	//   ....[92]....
        /*10f4*/ 	.word	0x00020d90
        /*10f8*/ 	.word	0x00000006
        /*10fc*/ 	.word	0x00022820
        /*1100*/ 	.short	0x010a
        /*1102*/ 	.byte	0x3f
	.zero		1


	//   ....[93]....
        /*1104*/ 	.word	0x00020de0
        /*1108*/ 	.word	0x00000006
        /*110c*/ 	.word	0x000228a0
        /*1110*/ 	.short	0x010a
        /*1112*/ 	.byte	0x3f
	.zero		1


	//   ....[94]....
        /*1114*/ 	.word	0x00020e30
        /*1118*/ 	.word	0x00000006
        /*111c*/ 	.word	0x000228c0
        /*1120*/ 	.short	0x010a
        /*1122*/ 	.byte	0x3f
	.zero		1


	//   ....[95]....
        /*1124*/ 	.word	0x00020e80
        /*1128*/ 	.word	0x00000005
        /*112c*/ 	.word	0x000228a0
        /*1130*/ 	.short	0x010a
        /*1132*/ 	.byte	0x3f
	.zero		1


	//   ....[96]....
        /*1134*/ 	.word	0x00020ed0
        /*1138*/ 	.word	0x00000005
        /*113c*/ 	.word	0x000228c0
        /*1140*/ 	.short	0x010a
        /*1142*/ 	.byte	0x3f
	.zero		1


	//   ....[97]....
        /*1144*/ 	.word	0x00021070
        /*1148*/ 	.word	0x00000000
        /*114c*/ 	.word	0x00022840
        /*1150*/ 	.short	0x010a
        /*1152*/ 	.byte	0x3f
	.zero		1


	//   ....[98]....
        /*1154*/ 	.word	0x00021b20
        /*1158*/ 	.word	0x00000002
        /*115c*/ 	.word	0x00022820
        /*1160*/ 	.short	0x010a
        /*1162*/ 	.byte	0x3f
	.zero		1


	//   ....[99]....
        /*1164*/ 	.word	0x00021b70
        /*1168*/ 	.word	0x00000002
        /*116c*/ 	.word	0x00022860
        /*1170*/ 	.short	0x010a
        /*1172*/ 	.byte	0x3f
	.zero		1


	//   ....[100]....
        /*1174*/ 	.word	0x00021bc0
        /*1178*/ 	.word	0x00000002
        /*117c*/ 	.word	0x00022840
        /*1180*/ 	.short	0x010a
        /*1182*/ 	.byte	0x3f
	.zero		1


	//   ....[101]....
        /*1184*/ 	.word	0x00021c10
        /*1188*/ 	.word	0x00000002
        /*118c*/ 	.word	0x00022860
        /*1190*/ 	.short	0x010a
        /*1192*/ 	.byte	0x3f
	.zero		1


	//   ....[102]....
        /*1194*/ 	.word	0x00021c60
        /*1198*/ 	.word	0x00000003
        /*119c*/ 	.word	0x00022840
        /*11a0*/ 	.short	0x010a
        /*11a2*/ 	.byte	0x3f
	.zero		1


	//   ....[103]....
        /*11a4*/ 	.word	0x00021cb0
        /*11a8*/ 	.word	0x00000003
        /*11ac*/ 	.word	0x00022860
        /*11b0*/ 	.short	0x010a
        /*11b2*/ 	.byte	0x3f
	.zero		1


	//   ....[104]....
        /*11b4*/ 	.word	0x00021d00
        /*11b8*/ 	.word	0x00000003
        /*11bc*/ 	.word	0x00022840
        /*11c0*/ 	.short	0x010a
        /*11c2*/ 	.byte	0x3f
	.zero		1


	//   ....[105]....
        /*11c4*/ 	.word	0x00021d50
        /*11c8*/ 	.word	0x00000003
        /*11cc*/ 	.word	0x00022860
        /*11d0*/ 	.short	0x010a
        /*11d2*/ 	.byte	0x3f
	.zero		1


	//   ....[106]....
        /*11d4*/ 	.word	0x00022750
        /*11d8*/ 	.word	0x00000000
        /*11dc*/ 	.word	0x00022820
        /*11e0*/ 	.short	0x010a
        /*11e2*/ 	.byte	0x3f
	.zero		1


	//   ....[107]....
        /*11e4*/ 	.word	0x000228f0
        /*11e8*/ 	.word	0x00000006
        /*11ec*/ 	.word	0x00000000
        /*11f0*/ 	.short	0x010a
        /*11f2*/ 	.byte	0x3f
	.zero		1


	//   ....[108]....
        /*11f4*/ 	.word	0x00022940
        /*11f8*/ 	.word	0x00000007
        /*11fc*/ 	.word	0x00000000
        /*1200*/ 	.short	0x010a
        /*1202*/ 	.byte	0x3f
	.zero		1


	//   ....[109]....
        /*1204*/ 	.word	0x00022990
        /*1208*/ 	.word	0x00000004
        /*120c*/ 	.word	0x00000000
        /*1210*/ 	.short	0x010a
        /*1212*/ 	.byte	0x3f
	.zero		1


	//----- nvinfo : EIATTR_NUM_MBARRIERS
	.align		4
.L_1419:
        /*1214*/ 	.byte	0x03, 0x38
        /*1216*/ 	.short	0x0016


	//----- nvinfo : EIATTR_EXIT_INSTR_OFFSETS
	.align		4
        /*1218*/ 	.byte	0x04, 0x1c
        /*121a*/ 	.short	(.L_1421 - .L_1420)


	//   ....[0]....
.L_1420:
        /*121c*/ 	.word	0x0001f9b0


	//----- nvinfo : EIATTR_MAX_THREADS
	.align		4
.L_1421:
        /*1220*/ 	.byte	0x04, 0x05
        /*1222*/ 	.short	(.L_1423 - .L_1422)
.L_1422:
        /*1224*/ 	.word	0x00000180
        /*1228*/ 	.word	0x00000001
        /*122c*/ 	.word	0x00000001


	//----- nvinfo : EIATTR_CRS_STACK_SIZE
	.align		4
.L_1423:
        /*1230*/ 	.byte	0x04, 0x1e
        /*1232*/ 	.short	(.L_1425 - .L_1424)
.L_1424:
        /*1234*/ 	.word	0x00000000


	//----- nvinfo : EIATTR_CBANK_PARAM_SIZE
	.align		4
.L_1425:
        /*1238*/ 	.byte	0x03, 0x19
        /*123a*/ 	.short	0x0af0


	//----- nvinfo : EIATTR_PARAM_CBANK
	.align		4
        /*123c*/ 	.byte	0x04, 0x0a
        /*123e*/ 	.short	(.L_1427 - .L_1426)
	.align		4
.L_1426:
        /*1240*/ 	.word	index@(.nv.constant0._ZN7cutlass13device_kernelIN5flash11enable_sm90INS1_16FlashAttnFwdSm90INS1_25CollectiveMainloopFwdSm90ILi2EN4cute5tupleIJNS5_1CILi1EEES8_S8_EEENS6_IJNS7_ILi128EEENS7_ILi96EEENS7_ILi64EEEEEELi256ENS_6half_tEfNS_4arch4Sm90ELb0ELb1ELb0ELb1ELb0ELb1ELb0ELb1ELb0ELb1ELb0ELb0EEENS1_21CollectiveEpilogueFwdINS6_IJSA_NS7_ILi256EEESB_EEES9_SE_SG_Li256ELb1ELb1ELb0ELb0EEENS1_36VarlenDynamicPersistentTileSchedulerILi128ELi96ELi256ELi128ELb0ELb1ELb1ELb1ELb0ELb1EEEEEEEEEvNT_6ParamsE)
        /*1244*/ 	.short	0x0210
        /*1246*/ 	.short	0x0af0


	//----- nvinfo : EIATTR_SW_WAR
	.align		4
.L_1427:
        /*1248*/ 	.byte	0x04, 0x36
        /*124a*/ 	.short	(.L_1429 - .L_1428)
.L_1428:
        /*124c*/ 	.word	0x00000008
.L_1429:


//--------------------- .nv.info._ZN7cutlass13device_kernelIN5flash11enable_sm90INS1_16FlashAttnFwdSm90INS1_25CollectiveMainloopFwdSm90ILi2EN4cute5tupleIJNS5_1CILi1EEES8_S8_EEENS6_IJNS7_ILi128EEENS7_ILi96EEENS7_ILi64EEEEEELi256ENS_6half_tEfNS_4arch4Sm90ELb0ELb1ELb0ELb1ELb0ELb0ELb1ELb1ELb0ELb1ELb0ELb0EEENS1_21CollectiveEpilogueFwdINS6_IJSA_NS7_ILi256EEESB_EEES9_SE_SG_Li256ELb1ELb1ELb0ELb0EEENS1_36VarlenDynamicPersistentTileSchedulerILi128ELi96ELi256ELi128ELb0ELb1ELb1ELb1ELb0ELb1EEEEEEEEEvNT_6ParamsE --------------------------
	.section	.nv.info._ZN7cutlass13device_kernelIN5flash11enable_sm90INS1_16FlashAttnFwdSm90INS1_25CollectiveMainloopFwdSm90ILi2EN4cute5tupleIJNS5_1CILi1EEES8_S8_EEENS6_IJNS7_ILi128EEENS7_ILi96EEENS7_ILi64EEEEEELi256ENS_6half_tEfNS_4arch4Sm90ELb0ELb1ELb0ELb1ELb0ELb0ELb1ELb1ELb0ELb1ELb0ELb0EEENS1_21CollectiveEpilogueFwdINS6_IJSA_NS7_ILi256EEESB_EEES9_SE_SG_Li256ELb1ELb1ELb0ELb0EEENS1_36VarlenDynamicPersistentTileSchedulerILi128ELi96ELi256ELi128ELb0ELb1ELb1ELb1ELb0ELb1EEEEEEEEEvNT_6ParamsE,"",@"SHT_CUDA_INFO"
	.sectionflags	@""
	.align	4


	//----- nvinfo : EIATTR_CUDA_API_VERSION
	.align		4
        /*0000*/ 	.byte	0x04, 0x37
        /*0002*/ 	.short	(.L_1431 - .L_1430)
.L_1430:
        /*0004*/ 	.word	0x00000082


	//----- nvinfo : EIATTR_KPARAM_INFO
	.align		4
.L_1431:
        /*0008*/ 	.byte	0x04, 0x17
        /*000a*/ 	.short	(.L_1433 - .L_1432)
.L_1432:
        /*000c*/ 	.word	0x00000000
        /*0010*/ 	.short	0x0000
        /*0012*/ 	.short	0x0070
        /*0014*/ 	.byte	0x00, 0xf0, 0x01, 0x2e


	//----- nvinfo : EIATTR_SPARSE_MMA_MASK
	.align		4
.L_1433:
        /*0018*/ 	.byte	0x03, 0x50
        /*001a*/ 	.short	0x0000


	//----- nvinfo : EIATTR_MAXREG_COUNT
	.align		4
        /*001c*/ 	.byte	0x03, 0x1b
        /*001e*/ 	.short	0x00a8


	//----- nvinfo : EIATTR_NUM_BARRIERS
	.align		4
        /*0020*/ 	.byte	0x02, 0x4c
        /*0022*/ 	.byte	0x10
	.zero		1


	//----- nvinfo : EIATTR_EXTERNS
	.align		4
        /*0024*/ 	.byte	0x04, 0x0f
        /*0026*/ 	.short	(.L_1435 - .L_1434)


	//   ....[0]....
	.align		4
.L_1434:
        /*0028*/ 	.word	index@(__assertfail)


	//----- nvinfo : EIATTR_ANNOTATIONS
	.align		4
.L_1435:
        /*002c*/ 	.byte	0x04, 0x55
        /*002e*/ 	.short	(.L_1437 - .L_1436)


	//   ....[0]....
.L_1436:
        /* <DEDUP_REMOVED lines=87> */


	//----- nvinfo : EIATTR_MERCURY_ISA_VERSION
	.align		4
.L_1437:
        /*0590*/ 	.byte	0x03, 0x5f
        /*0592*/ 	.short	0x0101


	//----- nvinfo : EIATTR_UNUSED_LOAD_BYTE_OFFSET
	.align		4
        /*0594*/ 	.byte	0x04, 0x44
        /*0596*/ 	.short	(.L_1439 - .L_1438)


	//   ....[0]....
.L_1438:
        /*0598*/ 	.word	0x00000b60
        /*059c*/ 	.word	0x0000fff0


	//   ....[1]....
        /*05a0*/ 	.word	0x0001f040
        /*05a4*/ 	.word	0x0000fff0


	//----- nvinfo : EIATTR_INT_WARP_WIDE_INSTR_OFFSETS
	.align		4
.L_1439:
        /*05a8*/ 	.byte	0x04, 0x31
        /*05aa*/ 	.short	(.L_1441 - .L_1440)


	//   ....[0]....
.L_1440:
        /*05ac*/ 	.word	0x00000170


	//   ....[1]....
        /*05b0*/ 	.word	0x000001b0


	//   ....[2]....
        /*05b4*/ 	.word	0x00000220


	//   ....[3]....
        /*05b8*/ 	.word	0x00000230


	//   ....[4]....
        /*05bc*/ 	.word	0x00023230


	//   ....[5]....
        /*05c0*/ 	.word	0x000232c0


	//   ....[6]....
        /*05c4*/ 	.word	0x00027d50


	//   ....[7]....
        /*05c8*/ 	.word	0x00027de0


	//----- nvinfo : EIATTR_COOP_GROUP_MASK_REGIDS
	.align		4
.L_1441:
        /*05cc*/ 	.byte	0x04, 0x29
        /*05ce*/ 	.short	(.L_1443 - .L_1442)


	//   ....[0]....
.L_1442:
        /*05d0*/ 	.word	0xffffffff


	//   ....[1]....
        /*05d4*/ 	.word	0xffffffff


	//   ....[2]....
        /*05d8*/ 	.word	0xffffffff


	//   ....[3]....
        /*05dc*/ 	.word	0xffffffff


	//   ....[4]....
        /*05e0*/ 	.word	0xffffffff


	//   ....[5]....
        /*05e4*/ 	.word	0xffffffff


	//   ....[6]....
        /*05e8*/ 	.word	0xffffffff


	//   ....[7]....
        /*05ec*/ 	.word	0xffffffff


	//   ....[8]....
        /*05f0*/ 	.word	0xffffffff


	//   ....[9]....
        /*05f4*/ 	.word	0xffffffff


	//   ....[10]....
        /*05f8*/ 	.word	0xffffffff


	//   ....[11]....
        /*05fc*/ 	.word	0xffffffff


	//   ....[12]....
        /*0600*/ 	.word	0xffffffff


	//   ....[13]....
        /*0604*/ 	.word	0xffffffff


	//   ....[14]....
        /*0608*/ 	.word	0xffffffff


	//   ....[15]....
        /*060c*/ 	.word	0xffffffff


	//   ....[16]....
        /*0610*/ 	.word	0xffffffff


	//   ....[17]....
        /*0614*/ 	.word	0xffffffff


	//   ....[18]....
        /*0618*/ 	.word	0xffffffff


	//   ....[19]....
        /*061c*/ 	.word	0xffffffff


	//   ....[20]....
        /*0620*/ 	.word	0xffffffff


	//   ....[21]....
        /*0624*/ 	.word	0xffffffff


	//   ....[22]....
        /*0628*/ 	.word	0xffffffff


	//   ....[23]....
        /*062c*/ 	.word	0xffffffff


	//   ....[24]....
        /*0630*/ 	.word	0xffffffff


	//   ....[25]....
        /*0634*/ 	.word	0xffffffff


	//   ....[26]....
        /*0638*/ 	.word	0xffffffff


	//   ....[27]....
        /*063c*/ 	.word	0xffffffff


	//   ....[28]....
        /*0640*/ 	.word	0xffffffff


	//   ....[29]....
        /*0644*/ 	.word	0xffffffff


	//   ....[30]....
        /*0648*/ 	.word	0xffffffff


	//   ....[31]....
        /*064c*/ 	.word	0xffffffff


	//   ....[32]....
        /*0650*/ 	.word	0xffffffff


	//   ....[33]....
        /*0654*/ 	.word	0xffffffff


	//   ....[34]....
        /*0658*/ 	.word	0xffffffff


	//   ....[35]....
        /*065c*/ 	.word	0xffffffff


	//   ....[36]....
        /*0660*/ 	.word	0xffffffff


	//   ....[37]....
        /*0664*/ 	.word	0xffffffff


	//   ....[38]....
        /*0668*/ 	.word	0xffffffff


	//   ....[39]....
        /*066c*/ 	.word	0xffffffff


	//   ....[40]....
        /*0670*/ 	.word	0xffffffff


	//   ....[41]....
        /*0674*/ 	.word	0xffffffff


	//   ....[42]....
        /*0678*/ 	.word	0xffffffff


	//   ....[43]....
        /*067c*/ 	.word	0xffffffff


	//   ....[44]....
        /*0680*/ 	.word	0xffffffff


	//   ....[45]....
        /*0684*/ 	.word	0xffffffff


	//   ....[46]....
        /*0688*/ 	.word	0xffffffff


	//   ....[47]....
        /*068c*/ 	.word	0xffffffff


	//   ....[48]....
        /*0690*/ 	.word	0xffffffff


	//   ....[49]....
        /*0694*/ 	.word	0xffffffff


	//   ....[50]....
        /*0698*/ 	.word	0xffffffff


	//   ....[51]....
        /*069c*/ 	.word	0xffffffff


	//   ....[52]....
        /*06a0*/ 	.word	0xffffffff


	//   ....[53]....
        /*06a4*/ 	.word	0xffffffff


	//   ....[54]....
        /*06a8*/ 	.word	0xffffffff


	//   ....[55]....
        /*06ac*/ 	.word	0xffffffff


	//   ....[56]....
        /*06b0*/ 	.word	0xffffffff


	//   ....[57]....
        /*06b4*/ 	.word	0xffffffff


	//   ....[58]....
        /*06b8*/ 	.word	0xffffffff


	//   ....[59]....
        /*06bc*/ 	.word	0xffffffff


	//   ....[60]....
        /*06c0*/ 	.word	0xffffffff


	//   ....[61]....
        /*06c4*/ 	.word	0xffffffff


	//   ....[62]....
        /*06c8*/ 	.word	0xffffffff


	//   ....[63]....
        /*06cc*/ 	.word	0xffffffff


	//   ....[64]....
        /*06d0*/ 	.word	0xffffffff


	//   ....[65]....
        /*06d4*/ 	.word	0xffffffff


	//   ....[66]....
        /*06d8*/ 	.word	0xffffffff


	//   ....[67]....
        /*06dc*/ 	.word	0xffffffff


	//   ....[68]....
        /*06e0*/ 	.word	0xffffffff


	//   ....[69]....
        /*06e4*/ 	.word	0xffffffff


	//   ....[70]....
        /*06e8*/ 	.word	0xffffffff


	//   ....[71]....
        /*06ec*/ 	.word	0xffffffff


	//   ....[72]....
        /*06f0*/ 	.word	0xffffffff


	//   ....[73]....
        /*06f4*/ 	.word	0xffffffff


	//   ....[74]....
        /*06f8*/ 	.word	0xffffffff


	//   ....[75]....
        /*06fc*/ 	.word	0xffffffff


	//   ....[76]....
        /*0700*/ 	.word	0xffffffff


	//   ....[77]....
        /*0704*/ 	.word	0xffffffff


	//   ....[78]....
        /*0708*/ 	.word	0xffffffff


	//   ....[79]....
        /*070c*/ 	.word	0xffffffff


	//   ....[80]....
        /*0710*/ 	.word	0xffffffff


	//   ....[81]....
        /*0714*/ 	.word	0xffffffff


	//   ....[82]....
        /*0718*/ 	.word	0xffffffff


	//   ....[83]....
        /*071c*/ 	.word	0xffffffff


	//   ....[84]....
        /*0720*/ 	.word	0xffffffff


	//   ....[85]....
        /*0724*/ 	.word	0xffffffff


	//   ....[86]....
        /*0728*/ 	.word	0xffffffff


	//   ....[87]....
        /*072c*/ 	.word	0xffffffff


	//   ....[88]....
        /*0730*/ 	.word	0xffffffff


	//   ....[89]....
        /*0734*/ 	.word	0xffffffff


	//   ....[90]....
        /*0738*/ 	.word	0xffffffff


	//   ....[91]....
        /*073c*/ 	.word	0xffffffff


	//   ....[92]....
        /*0740*/ 	.word	0xffffffff


	//   ....[93]....
        /*0744*/ 	.word	0xffffffff


	//   ....[94]....
        /*0748*/ 	.word	0xffffffff


	//   ....[95]....
        /*074c*/ 	.word	0xffffffff


	//   ....[96]....
        /*0750*/ 	.word	0xffffffff


	//   ....[97]....
        /*0754*/ 	.word	0xffffffff


	//   ....[98]....
        /*0758*/ 	.word	0xffffffff


	//   ....[99]....
        /*075c*/ 	.word	0xffffffff


	//   ....[100]....
        /*0760*/ 	.word	0xffffffff


	//   ....[101]....
        /*0764*/ 	.word	0xffffffff


	//   ....[102]....
        /*0768*/ 	.word	0xffffffff


	//   ....[103]....
        /*076c*/ 	.word	0xffffffff


	//   ....[104]....
        /*0770*/ 	.word	0xffffffff


	//   ....[105]....
        /*0774*/ 	.word	0xffffffff


	//   ....[106]....
        /*0778*/ 	.word	0xffffffff


	//   ....[107]....
        /*077c*/ 	.word	0xffffffff


	//   ....[108]....
        /*0780*/ 	.word	0xffffffff


	//   ....[109]....
        /*0784*/ 	.word	0xffffffff


	//   ....[110]....
        /*0788*/ 	.word	0xffffffff


	//   ....[111]....
        /*078c*/ 	.word	0xffffffff


	//   ....[112]....
        /*0790*/ 	.word	0xffffffff


	//   ....[113]....
        /*0794*/ 	.word	0xffffffff


	//   ....[114]....
        /*0798*/ 	.word	0xffffffff


	//   ....[115]....
        /*079c*/ 	.word	0x0500000f


	//   ....[116]....
        /*07a0*/ 	.word	0x0500000f


	//   ....[117]....
        /*07a4*/ 	.word	0x0500000f


	//   ....[118]....
        /*07a8*/ 	.word	0x0500000f


	//   ....[119]....
        /*07ac*/ 	.word	0x0500000f


	//   ....[120]....
        /*07b0*/ 	.word	0x0500000f


	//   ....[121]....
        /*07b4*/ 	.word	0x0500000f


	//   ....[122]....
        /*07b8*/ 	.word	0x0500000f


	//   ....[123]....
        /*07bc*/ 	.word	0x0500000f


	//   ....[124]....
        /*07c0*/ 	.word	0x0500000f


	//   ....[125]....
        /*07c4*/ 	.word	0x0500000f


	//   ....[126]....
        /*07c8*/ 	.word	0x0500000f


	//   ....[127]....
        /*07cc*/ 	.word	0x0500000f


	//   ....[128]....
        /*07d0*/ 	.word	0x0500000f


	//   ....[129]....
        /*07d4*/ 	.word	0x0500000f


	//   ....[130]....
        /*07d8*/ 	.word	0x0500000f


	//   ....[131]....
        /*07dc*/ 	.word	0x0500000f


	//   ....[132]....
        /*07e0*/ 	.word	0x0500000f


	//   ....[133]....
        /*07e4*/ 	.word	0x0500000f


	//   ....[134]....
        /*07e8*/ 	.word	0x0500000f


	//   ....[135]....
        /*07ec*/ 	.word	0x0500000f


	//   ....[136]....
        /*07f0*/ 	.word	0x0500000f


	//   ....[137]....
        /*07f4*/ 	.word	0x0500000f


	//   ....[138]....
        /*07f8*/ 	.word	0x0500000f


	//   ....[139]....
        /*07fc*/ 	.word	0x0500000f


	//   ....[140]....
        /*0800*/ 	.word	0x0500000f


	//   ....[141]....
        /*0804*/ 	.word	0x0500000f


	//   ....[142]....
        /*0808*/ 	.word	0x0500000f


	//   ....[143]....
        /*080c*/ 	.word	0x0500000f


	//   ....[144]....
        /*0810*/ 	.word	0x0500000f


	//   ....[145]....
        /*0814*/ 	.word	0x0500000f


	//   ....[146]....
        /*0818*/ 	.word	0x0500000f


	//   ....[147]....
        /*081c*/ 	.word	0x0500000f


	//   ....[148]....
        /*0820*/ 	.word	0x0500000f


	//   ....[149]....
        /*0824*/ 	.word	0x0500000f


	//   ....[150]....
        /*0828*/ 	.word	0x0500000f


	//   ....[151]....
        /*082c*/ 	.word	0x0500000f


	//   ....[152]....
        /*0830*/ 	.word	0x0500000f


	//   ....[153]....
        /*0834*/ 	.word	0x0500000f


	//   ....[154]....
        /*0838*/ 	.word	0x0500000f


	//   ....[155]....
        /*083c*/ 	.word	0x0500000f


	//   ....[156]....
        /*0840*/ 	.word	0x0500000f


	//   ....[157]....
        /*0844*/ 	.word	0x0500000f


	//   ....[158]....
        /*0848*/ 	.word	0x0500000f


	//   ....[159]....
        /*084c*/ 	.word	0x0500000f


	//   ....[160]....
        /*0850*/ 	.word	0x0500000f


	//   ....[161]....
        /*0854*/ 	.word	0x0500000f


	//   ....[162]....
        /*0858*/ 	.word	0x0500000f


	//   ....[163]....
        /*085c*/ 	.word	0x0500000f


	//   ....[164]....
        /*0860*/ 	.word	0x0500000f


	//   ....[165]....
        /*0864*/ 	.word	0x0500000f


	//   ....[166]....
        /*0868*/ 	.word	0xffffffff


	//   ....[167]....
        /*086c*/ 	.word	0xffffffff


	//   ....[168]....
        /*0870*/ 	.word	0xffffffff


	//   ....[169]....
        /*0874*/ 	.word	0xffffffff


	//   ....[170]....
        /*0878*/ 	.word	0xffffffff


	//   ....[171]....
        /*087c*/ 	.word	0xffffffff


	//----- nvinfo : EIATTR_COOP_GROUP_INSTR_OFFSETS
	.align		4
.L_1443:
        /*0880*/ 	.byte	0x04, 0x28
        /*0882*/ 	.short	(.L_1445 - .L_1444)


	//   ....[0]....
.L_1444:
        /*0884*/ 	.word	0x000000b0


	//   ....[1]....
        /*0888*/ 	.word	0x00000180


	//   ....[2]....
        /*088c*/ 	.word	0x000001d0


	//   ....[3]....
        /*0890*/ 	.word	0x00000420


	//   ....[4]....
        /*0894*/ 	.word	0x00000580


	//   ....[5]....
        /*0898*/ 	.word	0x000006a0


	//   ....[6]....
        /*089c*/ 	.word	0x00000800


	//   ....[7]....
        /*08a0*/ 	.word	0x00002290


	//   ....[8]....
        /*08a4*/ 	.word	0x00004480


	//   ....[9]....
        /*08a8*/ 	.word	0x000046e0


	//   ....[10]....
        /*08ac*/ 	.word	0x00005dc0


	//   ....[11]....
        /*08b0*/ 	.word	0x00005e40


	//   ....[12]....
        /*08b4*/ 	.word	0x00006110


	//   ....[13]....
        /*08b8*/ 	.word	0x00006310


	//   ....[14]....
        /*08bc*/ 	.word	0x0000aff0


	//   ....[15]....
        /*08c0*/ 	.word	0x0000b080


	//   ....[16]....
        /*08c4*/ 	.word	0x0000b140


	//   ....[17]....
        /*08c8*/ 	.word	0x0000b190


	//   ....[18]....
        /*08cc*/ 	.word	0x00014840


	//   ....[19]....
        /*08d0*/ 	.word	0x00014a60


	//   ....[20]....
        /*08d4*/ 	.word	0x00015a90


	//   ....[21]....
        /*08d8*/ 	.word	0x00015b60


	//   ....[22]....
        /*08dc*/ 	.word	0x00015ce0


	//   ....[23]....
        /*08e0*/ 	.word	0x00015d40


	//   ....[24]....
        /*08e4*/ 	.word	0x0001e0c0


	//   ....[25]....
        /*08e8*/ 	.word	0x0001e0e0


	//   ....[26]....
        /*08ec*/ 	.word	0x0001e140


	//   ....[27]....
        /*08f0*/ 	.word	0x0001e180


	//   ....[28]....
        /*08f4*/ 	.word	0x0001fe80


	//   ....[29]....
        /*08f8*/ 	.word	0x0001fea0


	//   ....[30]....
        /*08fc*/ 	.word	0x0001fef0


	//   ....[31]....
        /*0900*/ 	.word	0x0001ff10


	//   ....[32]....
        /*0904*/ 	.word	0x00020860


	//   ....[33]....
        /*0908*/ 	.word	0x00020880


	//   ....[34]....
        /*090c*/ 	.word	0x000209d0


	//   ....[35]....
        /*0910*/ 	.word	0x000209f0


	//   ....[36]....
        /*0914*/ 	.word	0x00020b30


	//   ....[37]....
        /*0918*/ 	.word	0x00020b50


	//   ....[38]....
        /*091c*/ 	.word	0x00020ca0


	//   ....[39]....
        /*0920*/ 	.word	0x00020cc0


	//   ....[40]....
        /*0924*/ 	.word	0x00021600


	//   ....[41]....
        /*0928*/ 	.word	0x00021620


	//   ....[42]....
        /*092c*/ 	.word	0x00021760


	//   ....[43]....
        /*0930*/ 	.word	0x00021780


	//   ....[44]....
        /*0934*/ 	.word	0x000218c0


	//   ....[45]....
        /*0938*/ 	.word	0x000218e0


	//   ....[46]....
        /*093c*/ 	.word	0x00021a30


	//   ....[47]....
        /*0940*/ 	.word	0x00021a50


	//   ....[48]....
        /*0944*/ 	.word	0x00021c30


	//   ....[49]....
        /*0948*/ 	.word	0x00021e10


	//   ....[50]....
        /*094c*/ 	.word	0x00021e40


	//   ....[51]....
        /*0950*/ 	.word	0x00021e70


	//   ....[52]....
        /*0954*/ 	.word	0x00021ea0


	//   ....[53]....
        /*0958*/ 	.word	0x00021ed0


	//   ....[54]....
        /*095c*/ 	.word	0x00021f00


	//   ....[55]....
        /*0960*/ 	.word	0x00022070


	//   ....[56]....
        /*0964*/ 	.word	0x000220a0


	//   ....[57]....
        /*0968*/ 	.word	0x000220d0


	//   ....[58]....
        /*096c*/ 	.word	0x00022100


	//   ....[59]....
        /*0970*/ 	.word	0x00022130


	//   ....[60]....
        /*0974*/ 	.word	0x00022160


	//   ....[61]....
        /*0978*/ 	.word	0x00022200


	//   ....[62]....
        /*097c*/ 	.word	0x00022260


	//   ....[63]....
        /*0980*/ 	.word	0x000222f0


	//   ....[64]....
        /*0984*/ 	.word	0x000237f0


	//   ....[65]....
        /*0988*/ 	.word	0x00024350


	//   ....[66]....
        /*098c*/ 	.word	0x00024370


	//   ....[67]....
        /*0990*/ 	.word	0x00024390


	//   ....[68]....
        /*0994*/ 	.word	0x000243c0


	//   ....[69]....
        /*0998*/ 	.word	0x00024490


	//   ....[70]....
        /*099c*/ 	.word	0x00024520


	//   ....[71]....
        /*09a0*/ 	.word	0x00024550


	//   ....[72]....
        /*09a4*/ 	.word	0x000245d0


	//   ....[73]....
        /*09a8*/ 	.word	0x00024600


	//   ....[74]....
        /*09ac*/ 	.word	0x00024680


	//   ....[75]....
        /*09b0*/ 	.word	0x000246b0


	//   ....[76]....
        /*09b4*/ 	.word	0x00024730


	//   ....[77]....
        /*09b8*/ 	.word	0x00024760


	//   ....[78]....
        /*09bc*/ 	.word	0x00024780


	//   ....[79]....
        /*09c0*/ 	.word	0x000247d0


	//   ....[80]....
        /*09c4*/ 	.word	0x000247e0


	//   ....[81]....
        /*09c8*/ 	.word	0x00024f70


	//   ....[82]....
        /*09cc*/ 	.word	0x00024fb0


	//   ....[83]....
        /*09d0*/ 	.word	0x00024fd0


	//   ....[84]....
        /*09d4*/ 	.word	0x00025070


	//   ....[85]....
        /*09d8*/ 	.word	0x00025100


	//   ....[86]....
        /*09dc*/ 	.word	0x00025110


	//   ....[87]....
        /*09e0*/ 	.word	0x000251a0


	//   ....[88]....
        /*09e4*/ 	.word	0x000251b0


	//   ....[89]....
        /*09e8*/ 	.word	0x00025220


	//   ....[90]....
        /*09ec*/ 	.word	0x00025230


	//   ....[91]....
        /*09f0*/ 	.word	0x000252b0


	//   ....[92]....
        /*09f4*/ 	.word	0x000252c0


	//   ....[93]....
        /*09f8*/ 	.word	0x00025340


	//   ....[94]....
        /*09fc*/ 	.word	0x00025350


	//   ....[95]....
        /*0a00*/ 	.word	0x00025360


	//   ....[96]....
        /*0a04*/ 	.word	0x000253a0


	//   ....[97]....
        /*0a08*/ 	.word	0x00027fe0


	//   ....[98]....
        /*0a0c*/ 	.word	0x00028040


	//   ....[99]....
        /*0a10*/ 	.word	0x00028070


	//   ....[100]....
        /*0a14*/ 	.word	0x00028080


	//   ....[101]....
        /*0a18*/ 	.word	0x000280b0


	//   ....[102]....
        /*0a1c*/ 	.word	0x000280e0


	//   ....[103]....
        /*0a20*/ 	.word	0x00028110


	//   ....[104]....
        /*0a24*/ 	.word	0x00028140


	//   ....[105]....
        /*0a28*/ 	.word	0x000282c0


	//   ....[106]....
        /*0a2c*/ 	.word	0x000282f0


	//   ....[107]....
        /*0a30*/ 	.word	0x00028320


	//   ....[108]....
        /*0a34*/ 	.word	0x00028350


	//   ....[109]....
        /*0a38*/ 	.word	0x00028380


	//   ....[110]....
        /*0a3c*/ 	.word	0x000283b0


	//   ....[111]....
        /*0a40*/ 	.word	0x00028470


	//   ....[112]....
        /*0a44*/ 	.word	0x00028490


	//   ....[113]....
        /*0a48*/ 	.word	0x00028500


	//   ....[114]....
        /*0a4c*/ 	.word	0x00028bd0


	//   ....[115]....
        /*0a50*/ 	.word	0x000291b0


	//   ....[116]....
        /*0a54*/ 	.word	0x00029340


	//   ....[117]....
        /*0a58*/ 	.word	0x000293a0


	//   ....[118]....
        /*0a5c*/ 	.word	0x00029400


	//   ....[119]....
        /*0a60*/ 	.word	0x00029460


	//   ....[120]....
        /*0a64*/ 	.word	0x00029500


	//   ....[121]....
        /*0a68*/ 	.word	0x000295f0


	//   ....[122]....
        /*0a6c*/ 	.word	0x00029720


	//   ....[123]....
        /*0a70*/ 	.word	0x000297c0


	//   ....[124]....
        /*0a74*/ 	.word	0x00029890


	//   ....[125]....
        /*0a78*/ 	.word	0x00029930


	//   ....[126]....
        /*0a7c*/ 	.word	0x00029a00


	//   ....[127]....
        /*0a80*/ 	.word	0x00029aa0


	//   ....[128]....
        /*0a84*/ 	.word	0x00029b70


	//   ....[129]....
        /*0a88*/ 	.word	0x00029c10


	//   ....[130]....
        /*0a8c*/ 	.word	0x00029cc0


	//   ....[131]....
        /*0a90*/ 	.word	0x00029d60


	//   ....[132]....
        /*0a94*/ 	.word	0x0002a000


	//   ....[133]....
        /*0a98*/ 	.word	0x0002a0b0


	//   ....[134]....
        /*0a9c*/ 	.word	0x0002a1b0


	//   ....[135]....
        /*0aa0*/ 	.word	0x0002a2a0


	//   ....[136]....
        /*0aa4*/ 	.word	0x0002a360


	//   ....[137]....
        /*0aa8*/ 	.word	0x0002a420


	//   ....[138]....
        /*0aac*/ 	.word	0x0002a4e0


	//   ....[139]....
        /*0ab0*/ 	.word	0x0002a5a0


	//   ....[140]....
        /*0ab4*/ 	.word	0x0002a660


	//   ....[141]....
        /*0ab8*/ 	.word	0x0002a720


	//   ....[142]....
        /*0abc*/ 	.word	0x0002a7e0


	//   ....[143]....
        /*0ac0*/ 	.word	0x0002a890


	//   ....[144]....
        /*0ac4*/ 	.word	0x0002a990


	//   ....[145]....
        /*0ac8*/ 	.word	0x0002a9e0


	//   ....[146]....
        /*0acc*/ 	.word	0x0002aa40


	//   ....[147]....
        /*0ad0*/ 	.word	0x0002ab20


	//   ....[148]....
        /*0ad4*/ 	.word	0x0002ae50


	//   ....[149]....
        /*0ad8*/ 	.word	0x0002aef0


	//   ....[150]....
        /*0adc*/ 	.word	0x0002b010


	//   ....[151]....
        /*0ae0*/ 	.word	0x0002b080


	//   ....[152]....
        /*0ae4*/ 	.word	0x0002b100


	//   ....[153]....
        /*0ae8*/ 	.word	0x0002b180


	//   ....[154]....
        /*0aec*/ 	.word	0x0002b200


	//   ....[155]....
        /*0af0*/ 	.word	0x0002b290


	//   ....[156]....
        /*0af4*/ 	.word	0x0002b330


	//   ....[157]....
        /*0af8*/ 	.word	0x0002b3d0


	//   ....[158]....
        /*0afc*/ 	.word	0x0002b440


	//   ....[159]....
        /*0b00*/ 	.word	0x0002b4b0


	//   ....[160]....
        /*0b04*/ 	.word	0x0002b520


	//   ....[161]....
        /*0b08*/ 	.word	0x0002b5a0


	//   ....[162]....
        /*0b0c*/ 	.word	0x0002b620


	//   ....[163]....
        /*0b10*/ 	.word	0x0002b6c0


	//   ....[164]....
        /*0b14*/ 	.word	0x0002b750


	//   ....[165]....
        /*0b18*/ 	.word	0x0002b880


	//   ....[166]....
        /*0b1c*/ 	.word	0x0002ddb0


	//   ....[167]....
        /*0b20*/ 	.word	0x0002e050


	//   ....[168]....
        /*0b24*/ 	.word	0x0002f320


	//   ....[169]....
        /*0b28*/ 	.word	0x0002f360


	//   ....[170]....
        /*0b2c*/ 	.word	0x0002f3d0


	//   ....[171]....
        /*0b30*/ 	.word	0x0002f3f0


	//----- nvinfo : EIATTR_REG_RECONFIG
	.align		4
.L_1445:
        /*0b34*/ 	.byte	0x01, 0x54
	.zero		2


	//----- nvinfo : EIATTR_SYSCALL_OFFSETS
	.align		4
        /*0b38*/ 	.byte	0x04, 0x46
        /*0b3a*/ 	.short	(.L_1447 - .L_1446)


	//   ....[0]....
.L_1446:
        /*0b3c*/ 	.word	0x00002800


	//   ....[1]....
        /*0b40*/ 	.word	0x00023430


	//   ....[2]....
        /*0b44*/ 	.word	0x00023580


	//   ....[3]....
        /*0b48*/ 	.word	0x00023670


	//   ....[4]....
        /*0b4c*/ 	.word	0x00023f20


	//   ....[5]....
        /*0b50*/ 	.word	0x00024b70


	//----- nvinfo : EIATTR_MBARRIER_INSTR_OFFSETS
	.align		4
.L_1447:
        /*0b54*/ 	.byte	0x04, 0x39
        /*0b56*/ 	.short	(.L_1449 - .L_1448)


	//   ....[0]....
.L_1448:
        /*0b58*/ 	.word	0x000002c0
        /*0b5c*/ 	.word	0x000000ff
        /*0b60*/ 	.word	0x00032400
        /*0b64*/ 	.short	0x0100
        /*0b66*/ 	.byte	0x08
	.zero		1


	//   ....[1]....
        /*0b68*/ 	.word	0x000002d0
        /*0b6c*/ 	.word	0x000000ff
        /*0b70*/ 	.word	0x00032410
        /*0b74*/ 	.short	0x0100
        /*0b76*/ 	.byte	0x08
	.zero		1


	//   ....[2]....
        /*0b78*/ 	.word	0x000002e0
        /*0b7c*/ 	.word	0x000000ff
        /*0b80*/ 	.word	0x00032420
        /*0b84*/ 	.short	0x0100
        /*0b86*/ 	.byte	0x08
	.zero		1


	//   ....[3]....
        /*0b88*/ 	.word	0x000003d0
        /*0b8c*/ 	.word	0x000000ff
        /*0b90*/ 	.word	0x00032430
        /*0b94*/ 	.short	0x0100
        /*0b96*/ 	.byte	0x08
	.zero		1


	//   ....[4]....
        /*0b98*/ 	.word	0x000003e0
        /*0b9c*/ 	.word	0x000000ff
        /*0ba0*/ 	.word	0x00032440
        /*0ba4*/ 	.short	0x0100
        /*0ba6*/ 	.byte	0x08
	.zero		1


	//   ....[5]....
        /*0ba8*/ 	.word	0x000003f0
        /*0bac*/ 	.word	0x000000ff
        /*0bb0*/ 	.word	0x00032438
        /*0bb4*/ 	.short	0x0100
        /*0bb6*/ 	.byte	0x08
	.zero		1


	//   ....[6]....
        /*0bb8*/ 	.word	0x00000400
        /*0bbc*/ 	.word	0x000000ff
        /*0bc0*/ 	.word	0x00032448
        /*0bc4*/ 	.short	0x0100
        /*0bc6*/ 	.byte	0x08
	.zero		1


	//   ....[7]....
        /*0bc8*/ 	.word	0x00000530
        /*0bcc*/ 	.word	0x000000ff
        /*0bd0*/ 	.word	0x00032450
        /*0bd4*/ 	.short	0x0100
        /*0bd6*/ 	.byte	0x08
	.zero		1


	//   ....[8]....
        /*0bd8*/ 	.word	0x00000540
        /*0bdc*/ 	.word	0x000000ff
        /*0be0*/ 	.word	0x00032460
        /*0be4*/ 	.short	0x0100
        /*0be6*/ 	.byte	0x08
	.zero		1


	//   ....[9]....
        /*0be8*/ 	.word	0x00000550
        /*0bec*/ 	.word	0x000000ff
        /*0bf0*/ 	.word	0x00032458
        /*0bf4*/ 	.short	0x0100
        /*0bf6*/ 	.byte	0x08
	.zero		1


	//   ....[10]....
        /*0bf8*/ 	.word	0x00000560
        /*0bfc*/ 	.word	0x000000ff
        /*0c00*/ 	.word	0x00032468
        /*0c04*/ 	.short	0x0100
        /*0c06*/ 	.byte	0x08
	.zero		1


	//   ....[11]....
        /*0c08*/ 	.word	0x00000650
        /*0c0c*/ 	.word	0x000000ff
        /*0c10*/ 	.word	0x00032470
        /*0c14*/ 	.short	0x0100
        /*0c16*/ 	.byte	0x06
	.zero		1


	//   ....[12]....
        /*0c18*/ 	.word	0x00000660
        /*0c1c*/ 	.word	0x000000ff
        /*0c20*/ 	.word	0x00032480
        /*0c24*/ 	.short	0x0100
        /*0c26*/ 	.byte	0x06
	.zero		1


	//   ....[13]....
        /*0c28*/ 	.word	0x00000670
        /*0c2c*/ 	.word	0x000000ff
        /*0c30*/ 	.word	0x00032478
        /*0c34*/ 	.short	0x0100
        /*0c36*/ 	.byte	0x06
	.zero		1


	//   ....[14]....
        /*0c38*/ 	.word	0x00000680
        /*0c3c*/ 	.word	0x000000ff
        /*0c40*/ 	.word	0x00032488
        /*0c44*/ 	.short	0x0100
        /*0c46*/ 	.byte	0x06
	.zero		1


	//   ....[15]....
        /*0c48*/ 	.word	0x000007b0
        /*0c4c*/ 	.word	0x000000ff
        /*0c50*/ 	.word	0x00032490
        /*0c54*/ 	.short	0x0100
        /*0c56*/ 	.byte	0x08
	.zero		1


	//   ....[16]....
        /*0c58*/ 	.word	0x000007c0
        /*0c5c*/ 	.word	0x000000ff
        /*0c60*/ 	.word	0x000324a0
        /*0c64*/ 	.short	0x0100
        /*0c66*/ 	.byte	0x08
	.zero		1


	//   ....[17]....
        /*0c68*/ 	.word	0x000007d0
        /*0c6c*/ 	.word	0x000000ff
        /*0c70*/ 	.word	0x00032498
        /*0c74*/ 	.short	0x0100
        /*0c76*/ 	.byte	0x08
	.zero		1


	//   ....[18]....
        /*0c78*/ 	.word	0x000007e0
        /*0c7c*/ 	.word	0x000000ff
        /*0c80*/ 	.word	0x000324a8
        /*0c84*/ 	.short	0x0100
        /*0c86*/ 	.byte	0x08
	.zero		1


	//   ....[19]....
        /*0c88*/ 	.word	0x00000910
        /*0c8c*/ 	.word	0x000000ff
        /*0c90*/ 	.word	0x000324b0
        /*0c94*/ 	.short	0x0100
        /*0c96*/ 	.byte	0x08
	.zero		1


	//   ....[20]....
        /*0c98*/ 	.word	0x00000920
        /*0c9c*/ 	.word	0x000000ff
        /*0ca0*/ 	.word	0x000324c0
        /*0ca4*/ 	.short	0x0100
        /*0ca6*/ 	.byte	0x08
	.zero		1


	//   ....[21]....
        /*0ca8*/ 	.word	0x00000930
        /*0cac*/ 	.word	0x000000ff
        /*0cb0*/ 	.word	0x000324b8
        /*0cb4*/ 	.short	0x0100
        /*0cb6*/ 	.byte	0x08
	.zero		1


	//   ....[22]....
        /*0cb8*/ 	.word	0x00000940
        /*0cbc*/ 	.word	0x000000ff
        /*0cc0*/ 	.word	0x000324c8
        /*0cc4*/ 	.short	0x0100
        /*0cc6*/ 	.byte	0x08
	.zero		1


	//   ....[23]....
        /*0cc8*/ 	.word	0x00002a50
        /*0ccc*/ 	.word	0x000000ff
        /*0cd0*/ 	.word	0x00032400
        /*0cd4*/ 	.short	0x010a
        /*0cd6*/ 	.byte	0x2e
	.zero		1


	//   ....[24]....
        /*0cd8*/ 	.word	0x00002ec0
        /*0cdc*/ 	.word	0x00000018
        /*0ce0*/ 	.word	0x00000000
        /*0ce4*/ 	.short	0x010a
        /*0ce6*/ 	.byte	0x3f
	.zero		1


	//   ....[25]....
        /*0ce8*/ 	.word	0x00002f20
        /*0cec*/ 	.word	0x00000018
        /*0cf0*/ 	.word	0x00000000
        /*0cf4*/ 	.short	0x010a
        /*0cf6*/ 	.byte	0x3f
	.zero		1


	//   ....[26]....
        /*0cf8*/ 	.word	0x000032d0
        /*0cfc*/ 	.word	0x000000ff
        /*0d00*/ 	.word	0x00032410
        /*0d04*/ 	.short	0x010a
        /*0d06*/ 	.byte	0x2e
	.zero		1


	//   ....[27]....
        /*0d08*/ 	.word	0x000033d0
        /*0d0c*/ 	.word	0x00000008
        /*0d10*/ 	.word	0x00000000
        /*0d14*/ 	.short	0x010a
        /*0d16*/ 	.byte	0x3f
	.zero		1


	//   ....[28]....
        /*0d18*/ 	.word	0x00003430
        /*0d1c*/ 	.word	0x00000008
        /*0d20*/ 	.word	0x00000000
        /*0d24*/ 	.short	0x010a
        /*0d26*/ 	.byte	0x3f
	.zero		1


	//   ....[29]....
        /*0d28*/ 	.word	0x00004120
        /*0d2c*/ 	.word	0x00000008
        /*0d30*/ 	.word	0x00000000
        /*0d34*/ 	.short	0x0101
        /*0d36*/ 	.byte	0x3f
	.zero		1


	//   ....[30]....
        /*0d38*/ 	.word	0x000093b0
        /*0d3c*/ 	.word	0x00000013
        /*0d40*/ 	.word	0x00000000
        /*0d44*/ 	.short	0x0101
        /*0d46*/ 	.byte	0x3f
	.zero		1


	//   ....[31]....
        /*0d48*/ 	.word	0x00009ae0
        /*0d4c*/ 	.word	0x00000003
        /*0d50*/ 	.word	0x00000000
        /*0d54*/ 	.short	0x010a
        /*0d56*/ 	.byte	0x3f
	.zero		1


	//   ....[32]....
        /*0d58*/ 	.word	0x00009be0
        /*0d5c*/ 	.word	0x00000000
        /*0d60*/ 	.word	0x00000000
        /*0d64*/ 	.short	0x010a
        /*0d66*/ 	.byte	0x3f
	.zero		1


	//   ....[33]....
        /*0d68*/ 	.word	0x0000a010
        /*0d6c*/ 	.word	0x00000003
        /*0d70*/ 	.word	0x00000000
        /*0d74*/ 	.short	0x010a
        /*0d76*/ 	.byte	0x3f
	.zero		1


	//   ....[34]....
        /*0d78*/ 	.word	0x0000a0c0
        /*0d7c*/ 	.word	0x00000004
        /*0d80*/ 	.word	0x00000000
        /*0d84*/ 	.short	0x010a
        /*0d86*/ 	.byte	0x3f
	.zero		1


	//   ....[35]....
        /*0d88*/ 	.word	0x0000ad80
        /*0d8c*/ 	.word	0x00000003
        /*0d90*/ 	.word	0x00000000
        /*0d94*/ 	.short	0x0101
        /*0d96*/ 	.byte	0x3f
	.zero		1


	//   ....[36]....
        /*0d98*/ 	.word	0x00013060
        /*0d9c*/ 	.word	0x00000000
        /*0da0*/ 	.word	0x00000000
        /*0da4*/ 	.short	0x0101
        /*0da6*/ 	.byte	0x3f
	.zero		1


	//   ....[37]....
        /*0da8*/ 	.word	0x00013260
        /*0dac*/ 	.word	0x00000005
        /*0db0*/ 	.word	0x00000000
        /*0db4*/ 	.short	0x010a
        /*0db6*/ 	.byte	0x3f
	.zero		1


	//   ....[38]....
        /*0db8*/ 	.word	0x00013360
        /*0dbc*/ 	.word	0x00000000
        /*0dc0*/ 	.word	0x00000000
        /*0dc4*/ 	.short	0x010a
        /*0dc6*/ 	.byte	0x3f
	.zero		1


	//   ....[39]....
        /*0dc8*/ 	.word	0x00013790
        /*0dcc*/ 	.word	0x00000005
        /*0dd0*/ 	.word	0x00000000
        /*0dd4*/ 	.short	0x010a
        /*0dd6*/ 	.byte	0x3f
	.zero		1


	//   ....[40]....
        /*0dd8*/ 	.word	0x00013840
        /*0ddc*/ 	.word	0x00000004
        /*0de0*/ 	.word	0x00000000
        /*0de4*/ 	.short	0x010a
        /*0de6*/ 	.byte	0x3f
	.zero		1


	//   ....[41]....
        /*0de8*/ 	.word	0x00014500
        /*0dec*/ 	.word	0x00000004
        /*0df0*/ 	.word	0x00000000
        /*0df4*/ 	.short	0x0101
        /*0df6*/ 	.byte	0x3f
	.zero		1


	//   ....[42]....
        /*0df8*/ 	.word	0x0001dc50
        /*0dfc*/ 	.word	0x00000000
        /*0e00*/ 	.word	0x00000000
        /*0e04*/ 	.short	0x0101
        /*0e06*/ 	.byte	0x3f
	.zero		1


	//   ....[43]....
        /*0e08*/ 	.word	0x00020890
        /*0e0c*/ 	.word	0x000000ff
        /*0e10*/ 	.word	0x00000000
        /*0e14*/ 	.short	0x0101
        /*0e16*/ 	.byte	0x04
	.zero		1


	//   ....[44]....
        /*0e18*/ 	.word	0x00023a80
        /*0e1c*/ 	.word	0x00000000
        /*0e20*/ 	.word	0x00032440
        /*0e24*/ 	.short	0x010a
        /*0e26*/ 	.byte	0x3f
	.zero		1


	//   ....[45]....
        /*0e28*/ 	.word	0x00024910
        /*0e2c*/ 	.word	0x00000008
        /*0e30*/ 	.word	0x00032400
        /*0e34*/ 	.short	0x0107
        /*0e36*/ 	.byte	0x3f
	.zero		1


	//   ....[46]....
        /*0e38*/ 	.word	0x000249b0
        /*0e3c*/ 	.word	0x00000002
        /*0e40*/ 	.word	0x00032400
        /*0e44*/ 	.short	0x0101
        /*0e46*/ 	.byte	0x3f
	.zero		1


	//   ....[47]....
        /*0e48*/ 	.word	0x00025500
        /*0e4c*/ 	.word	0x00000008
        /*0e50*/ 	.word	0x00032410
        /*0e54*/ 	.short	0x0107
        /*0e56*/ 	.byte	0x3f
	.zero		1


	//   ....[48]....
        /*0e58*/ 	.word	0x00025600
        /*0e5c*/ 	.word	0x00000002
        /*0e60*/ 	.word	0x00032410
        /*0e64*/ 	.short	0x0101
        /*0e66*/ 	.byte	0x3f
	.zero		1


	//   ....[49]....
        /*0e68*/ 	.word	0x00025620
        /*0e6c*/ 	.word	0x00000002
        /*0e70*/ 	.word	0x00032420
        /*0e74*/ 	.short	0x010a
        /*0e76*/ 	.byte	0x3f
	.zero		1


	//   ....[50]....
        /*0e78*/ 	.word	0x00025730
        /*0e7c*/ 	.word	0x00000002
        /*0e80*/ 	.word	0x00032460
        /*0e84*/ 	.short	0x010a
        /*0e86*/ 	.byte	0x3f
	.zero		1


	//   ....[51]....
        /*0e88*/ 	.word	0x00025ff0
        /*0e8c*/ 	.word	0x00000003
        /*0e90*/ 	.word	0x00032440
        /*0e94*/ 	.short	0x010a
        /*0e96*/ 	.byte	0x3f
	.zero		1


	//   ....[52]....
        /*0e98*/ 	.word	0x00026240
        /*0e9c*/ 	.word	0x00000003
        /*0ea0*/ 	.word	0x00032460
        /*0ea4*/ 	.short	0x010a
        /*0ea6*/ 	.byte	0x3f
	.zero		1


	//   ....[53]....
        /*0ea8*/ 	.word	0x00026aa0
        /*0eac*/ 	.word	0x00000002
        /*0eb0*/ 	.word	0x00032440
        /*0eb4*/ 	.short	0x010a
        /*0eb6*/ 	.byte	0x3f
	.zero		1


	//   ....[54]....
        /*0eb8*/ 	.word	0x00026ce0
        /*0ebc*/ 	.word	0x00000002
        /*0ec0*/ 	.word	0x00032460
        /*0ec4*/ 	.short	0x010a
        /*0ec6*/ 	.byte	0x3f
	.zero		1


	//   ....[55]....
        /*0ec8*/ 	.word	0x000274b0
        /*0ecc*/ 	.word	0x00000003
        /*0ed0*/ 	.word	0x00032440
        /*0ed4*/ 	.short	0x010a
        /*0ed6*/ 	.byte	0x3f
	.zero		1


	//   ....[56]....
        /*0ed8*/ 	.word	0x00027700
        /*0edc*/ 	.word	0x00000003
        /*0ee0*/ 	.word	0x00032460
        /*0ee4*/ 	.short	0x010a
        /*0ee6*/ 	.byte	0x3f
	.zero		1


	//   ....[57]....
        /*0ee8*/ 	.word	0x00028b50
        /*0eec*/ 	.word	0x00000000
        /*0ef0*/ 	.word	0x00032420
        /*0ef4*/ 	.short	0x010a
        /*0ef6*/ 	.byte	0x3f
	.zero		1


	//   ....[58]....
        /*0ef8*/ 	.word	0x00028d10
        /*0efc*/ 	.word	0x00000006
        /*0f00*/ 	.word	0x00000000
        /*0f04*/ 	.short	0x010a
        /*0f06*/ 	.byte	0x3f
	.zero		1


	//   ....[59]....
        /*0f08*/ 	.word	0x00028d80
        /*0f0c*/ 	.word	0x00000007
        /*0f10*/ 	.word	0x00000000
        /*0f14*/ 	.short	0x010a
        /*0f16*/ 	.byte	0x3f
	.zero		1


	//   ....[60]....
        /*0f18*/ 	.word	0x00028df0
        /*0f1c*/ 	.word	0x00000004
        /*0f20*/ 	.word	0x00000000
        /*0f24*/ 	.short	0x010a
        /*0f26*/ 	.byte	0x3f
	.zero		1


	//   ....[61]....
        /*0f28*/ 	.word	0x00028e20
        /*0f2c*/ 	.word	0x00000003
        /*0f30*/ 	.word	0x00000000
        /*0f34*/ 	.short	0x010a
        /*0f36*/ 	.byte	0x3f
	.zero		1


	//   ....[62]....
        /*0f38*/ 	.word	0x00028e90
        /*0f3c*/ 	.word	0x00000009
        /*0f40*/ 	.word	0x00032400
        /*0f44*/ 	.short	0x010a
        /*0f46*/ 	.byte	0x3f
	.zero		1


	//   ....[63]....
        /*0f48*/ 	.word	0x00028ee0
        /*0f4c*/ 	.word	0x00000018
        /*0f50*/ 	.word	0x00000000
        /*0f54*/ 	.short	0x010a
        /*0f56*/ 	.byte	0x3f
	.zero		1


	//   ....[64]....
        /*0f58*/ 	.word	0x00028f40
        /*0f5c*/ 	.word	0x00000009
        /*0f60*/ 	.word	0x00032410
        /*0f64*/ 	.short	0x010a
        /*0f66*/ 	.byte	0x3f
	.zero		1


	//   ....[65]....
        /*0f68*/ 	.word	0x00028f90
        /*0f6c*/ 	.word	0x00000008
        /*0f70*/ 	.word	0x00000000
        /*0f74*/ 	.short	0x010a
        /*0f76*/ 	.byte	0x3f
	.zero		1


	//   ....[66]....
        /*0f78*/ 	.word	0x00028fe0
        /*0f7c*/ 	.word	0x00000000
        /*0f80*/ 	.word	0x00000000
        /*0f84*/ 	.short	0x010a
        /*0f86*/ 	.byte	0x3f
	.zero		1


	//   ....[67]....
        /*0f88*/ 	.word	0x00029030
        /*0f8c*/ 	.word	0x00000004
        /*0f90*/ 	.word	0x00000000
        /*0f94*/ 	.short	0x010a
        /*0f96*/ 	.byte	0x3f
	.zero		1


	//   ....[68]....
        /*0f98*/ 	.word	0x00029080
        /*0f9c*/ 	.word	0x00000000
        /*0fa0*/ 	.word	0x00000000
        /*0fa4*/ 	.short	0x010a
        /*0fa6*/ 	.byte	0x3f
	.zero		1


	//   ....[69]....
        /*0fa8*/ 	.word	0x000290d0
        /*0fac*/ 	.word	0x00000004
        /*0fb0*/ 	.word	0x00000000
        /*0fb4*/ 	.short	0x010a
        /*0fb6*/ 	.byte	0x3f
	.zero		1


	//   ....[70]....
        /*0fb8*/ 	.word	0x00029270
        /*0fbc*/ 	.word	0x00000000
        /*0fc0*/ 	.word	0x00032440
        /*0fc4*/ 	.short	0x010a
        /*0fc6*/ 	.byte	0x3f
	.zero		1


	//   ....[71]....
        /*0fc8*/ 	.word	0x0002ab70
        /*0fcc*/ 	.word	0x00000002
        /*0fd0*/ 	.word	0x00032420
        /*0fd4*/ 	.short	0x010a
        /*0fd6*/ 	.byte	0x3f
	.zero		1


	//   ....[72]....
        /*0fd8*/ 	.word	0x0002abc0
        /*0fdc*/ 	.word	0x00000002
        /*0fe0*/ 	.word	0x00032460
        /*0fe4*/ 	.short	0x010a
        /*0fe6*/ 	.byte	0x3f
	.zero		1


	//   ....[73]....
        /*0fe8*/ 	.word	0x0002ac10
        /*0fec*/ 	.word	0x00000003
        /*0ff0*/ 	.word	0x00032440
        /*0ff4*/ 	.short	0x010a
        /*0ff6*/ 	.byte	0x3f
	.zero		1


	//   ....[74]....
        /*0ff8*/ 	.word	0x0002ac60
        /*0ffc*/ 	.word	0x00000003
        /*1000*/ 	.word	0x00032460
        /*1004*/ 	.short	0x010a
        /*1006*/ 	.byte	0x3f
	.zero		1


	//   ....[75]....
        /*1008*/ 	.word	0x0002acb0
        /*100c*/ 	.word	0x00000002
        /*1010*/ 	.word	0x00032440
        /*1014*/ 	.short	0x010a
        /*1016*/ 	.byte	0x3f
	.zero		1


	//   ....[76]....
        /*1018*/ 	.word	0x0002ad00
        /*101c*/ 	.word	0x00000002
        /*1020*/ 	.word	0x00032460
        /*1024*/ 	.short	0x010a
        /*1026*/ 	.byte	0x3f
	.zero		1


	//   ....[77]....
        /*1028*/ 	.word	0x0002ad50
        /*102c*/ 	.word	0x00000003
        /*1030*/ 	.word	0x00032440
        /*1034*/ 	.short	0x010a
        /*1036*/ 	.byte	0x3f
	.zero		1


	//   ....[78]....
        /*1038*/ 	.word	0x0002ada0
        /*103c*/ 	.word	0x00000003
        /*1040*/ 	.word	0x00032460
        /*1044*/ 	.short	0x010a
        /*1046*/ 	.byte	0x3f
	.zero		1


	//   ....[79]....
        /*1048*/ 	.word	0x0002b7a0
        /*104c*/ 	.word	0x00000000
        /*1050*/ 	.word	0x00032420
        /*1054*/ 	.short	0x010a
        /*1056*/ 	.byte	0x3f
	.zero		1


	//   ....[80]....
        /*1058*/ 	.word	0x0002b940
        /*105c*/ 	.word	0x00000006
        /*1060*/ 	.word	0x00000000
        /*1064*/ 	.short	0x010a
        /*1066*/ 	.byte	0x3f
	.zero		1


	//   ....[81]....
        /*1068*/ 	.word	0x0002b990
        /*106c*/ 	.word	0x00000007
        /*1070*/ 	.word	0x00000000
        /*1074*/ 	.short	0x010a
        /*1076*/ 	.byte	0x3f
	.zero		1


	//   ....[82]....
        /*1078*/ 	.word	0x0002b9e0
        /*107c*/ 	.word	0x00000004
        /*1080*/ 	.word	0x00000000
        /*1084*/ 	.short	0x010a
        /*1086*/ 	.byte	0x3f
	.zero		1


	//   ....[83]....
        /*1088*/ 	.word	0x0002bd90
        /*108c*/ 	.word	0x0000000c
        /*1090*/ 	.word	0x00000000
        /*1094*/ 	.short	0x010a
        /*1096*/ 	.byte	0x3f
	.zero		1


	//   ....[84]....
        /*1098*/ 	.word	0x0002bed0
        /*109c*/ 	.word	0x00000002
        /*10a0*/ 	.word	0x00000000
        /*10a4*/ 	.short	0x010a
        /*10a6*/ 	.byte	0x3f
	.zero		1


	//   ....[85]....
        /*10a8*/ 	.word	0x0002c530
        /*10ac*/ 	.word	0x0000000b
        /*10b0*/ 	.word	0x00000000
        /*10b4*/ 	.short	0x010a
        /*10b6*/ 	.byte	0x3f
	.zero		1


	//   ....[86]....
        /*10b8*/ 	.word	0x0002c670
        /*10bc*/ 	.word	0x00000008
        /*10c0*/ 	.word	0x00000000
        /*10c4*/ 	.short	0x010a
        /*10c6*/ 	.byte	0x3f
	.zero		1


	//   ....[87]....
        /*10c8*/ 	.word	0x0002d8e0
        /*10cc*/ 	.word	0x00000002
        /*10d0*/ 	.word	0x00000000
        /*10d4*/ 	.short	0x0101
        /*10d6*/ 	.byte	0x3f
	.zero		1


	//   ....[88]....
        /*10d8*/ 	.word	0x00047030
        /*10dc*/ 	.word	0x00000004
        /*10e0*/ 	.word	0x00000000
        /*10e4*/ 	.short	0x0101
        /*10e6*/ 	.byte	0x3f
	.zero		1


	//   ....[89]....
        /*10e8*/ 	.word	0x00047060
        /*10ec*/ 	.word	0x00000002
        /*10f0*/ 	.word	0x00000000
        /*10f4*/ 	.short	0x010a
        /*10f6*/ 	.byte	0x3f
	.zero		1


	//   ....[90]....
        /*10f8*/ 	.word	0x000470b0
        /*10fc*/ 	.word	0x00000008
        /*1100*/ 	.word	0x00000000
        /*1104*/ 	.short	0x010a
        /*1106*/ 	.byte	0x3f
	.zero		1


	//----- nvinfo : EIATTR_NUM_MBARRIERS
	.align		4
.L_1449:
        /*1108*/ 	.byte	0x03, 0x38
        /*110a*/ 	.short	0x0017


	//----- nvinfo : EIATTR_EXIT_INSTR_OFFSETS
	.align		4
        /*110c*/ 	.byte	0x04, 0x1c
        /*110e*/ 	.short	(.L_1451 - .L_1450)


	//   ....[0]....
.L_1450:
        /*1110*/ 	.word	0x00000b90


	//   ....[1]....
        /*1114*/ 	.word	0x00021bd0


	//   ....[2]....
        /*1118*/ 	.word	0x00028e70


	//----- nvinfo : EIATTR_MAX_THREADS
	.align		4
.L_1451:
        /*111c*/ 	.byte	0x04, 0x05
        /*111e*/ 	.short	(.L_1453 - .L_1452)
.L_1452:
        /*1120*/ 	.word	0x00000180
        /*1124*/ 	.word	0x00000001
        /*1128*/ 	.word	0x00000001


	//----- nvinfo : EIATTR_CRS_STACK_SIZE
	.align		4
.L_1453:
        /*112c*/ 	.byte	0x04, 0x1e
        /*112e*/ 	.short	(.L_1455 - .L_1454)
.L_1454:
        /*1130*/ 	.word	0x00000000


	//----- nvinfo : EIATTR_CBANK_PARAM_SIZE
	.align		4
.L_1455:
        /*1134*/ 	.byte	0x03, 0x19
        /*1136*/ 	.short	0x0bf0


	//----- nvinfo : EIATTR_PARAM_CBANK
	.align		4
        /*1138*/ 	.byte	0x04, 0x0a
        /*113a*/ 	.short	(.L_1457 - .L_1456)
	.align		4
.L_1456:
        /*113c*/ 	.word	index@(.nv.constant0._ZN7cutlass13device_kernelIN5flash11enable_sm90INS1_16FlashAttnFwdSm90INS1_25CollectiveMainloopFwdSm90ILi2EN4cute5tupleIJNS5_1CILi1EEES8_S8_EEENS6_IJNS7_ILi128EEENS7_ILi96EEENS7_ILi64EEEEEELi256ENS_6half_tEfNS_4arch4Sm90ELb0ELb1ELb0ELb1ELb0ELb0ELb1ELb1ELb0ELb1ELb0ELb0EEENS1_21CollectiveEpilogueFwdINS6_IJSA_NS7_ILi256EEESB_EEES9_SE_SG_Li256ELb1ELb1ELb0ELb0EEENS1_36VarlenDynamicPersistentTileSchedulerILi128ELi96ELi256ELi128ELb0ELb1ELb1ELb1ELb0ELb1EEEEEEEEEvNT_6ParamsE)
        /*1140*/ 	.short	0x0210
        /*1142*/ 	.short	0x0bf0


	//----- nvinfo : EIATTR_SW_WAR
	.align		4
.L_1457:
        /*1144*/ 	.byte	0x04, 0x36
        /*1146*/ 	.short	(.L_1459 - .L_1458)
.L_1458:
        /*1148*/ 	.word	0x00000008
.L_1459:


//--------------------- .nv.info._ZN7cutlass13device_kernelIN5flash11enable_sm90INS1_16FlashAttnFwdSm90INS1_25CollectiveMainloopFwdSm90ILi2EN4cute5tupleIJNS5_1CILi1EEES8_S8_EEENS6_IJNS7_ILi128EEENS7_ILi96EEENS7_ILi64EEEEEELi256ENS_6half_tEfNS_4arch4Sm90ELb0ELb1ELb0ELb1ELb0ELb1ELb1ELb1ELb0ELb1ELb0ELb0EEENS1_21CollectiveEpilogueFwdINS6_IJSA_NS7_ILi256EEESB_EEES9_SE_SG_Li256ELb1ELb1ELb0ELb0EEENS1_36VarlenDynamicPersistentTileSchedulerILi128ELi96ELi256ELi128ELb0ELb1ELb1ELb1ELb0ELb1EEEEEEEEEvNT_6ParamsE --------------------------
	.section	.nv.info._ZN7cutlass13device_kernelIN5flash11enable_sm90INS1_16FlashAttnFwdSm90INS1_25CollectiveMainloopFwdSm90ILi2EN4cute5tupleIJNS5_1CILi1EEES8_S8_EEENS6_IJNS7_ILi128EEENS7_ILi96EEENS7_ILi64EEEEEELi256ENS_6half_tEfNS_4arch4Sm90ELb0ELb1ELb0ELb1ELb0ELb1ELb1ELb1ELb0ELb1ELb0ELb0EEENS1_21CollectiveEpilogueFwdINS6_IJSA_NS7_ILi256EEESB_EEES9_SE_SG_Li256ELb1ELb1ELb0ELb0EEENS1_36VarlenDynamicPersistentTileSchedulerILi128ELi96ELi256ELi128ELb0ELb1ELb1ELb1ELb0ELb1EEEEEEEEEvNT_6ParamsE,"",@"SHT_CUDA_INFO"
	.sectionflags	@""
	.align	4


	//----- nvinfo : EIATTR_CUDA_API_VERSION
	.align		4
        /*0000*/ 	.byte	0x04, 0x37
        /*0002*/ 	.short	(.L_1461 - .L_1460)
.L_1460:
        /*0004*/ 	.word	0x00000082


	//----- nvinfo : EIATTR_KPARAM_INFO
	.align		4
.L_1461:
        /*0008*/ 	.byte	0x04, 0x17
        /*000a*/ 	.short	(.L_1463 - .L_1462)
.L_1462:
        /*000c*/ 	.word	0x00000000
        /*0010*/ 	.short	0x0000
        /*0012*/ 	.short	0x0070
        /*0014*/ 	.byte	0x00, 0xf0, 0x01, 0x2e


	//----- nvinfo : EIATTR_SPARSE_MMA_MASK
	.align		4
.L_1463:
        /*0018*/ 	.byte	0x03, 0x50
        /*001a*/ 	.short	0x0000


	//----- nvinfo : EIATTR_MAXREG_COUNT
	.align		4
        /*001c*/ 	.byte	0x03, 0x1b
        /*001e*/ 	.short	0x00a8


	//----- nvinfo : EIATTR_NUM_BARRIERS
	.align		4
        /*0020*/ 	.byte	0x02, 0x4c
        /*0022*/ 	.byte	0x10
	.zero		1


	//----- nvinfo : EIATTR_EXTERNS
	.align		4
        /*0024*/ 	.byte	0x04, 0x0f
        /*0026*/ 	.short	(.L_1465 - .L_1464)


	//   ....[0]....
	.align		4
.L_1464:
        /*0028*/ 	.word	index@(__assertfail)


	//----- nvinfo : EIATTR_ANNOTATIONS
	.align		4
.L_1465:
        /*002c*/ 	.byte	0x04, 0x55
        /*002e*/ 	.short	(.L_1467 - .L_1466)


	//   ....[0]....
.L_1466:
        /* <DEDUP_REMOVED lines=100> */


	//----- nvinfo : EIATTR_MERCURY_ISA_VERSION
	.align		4
.L_1467:
        /*0660*/ 	.byte	0x03, 0x5f
        /*0662*/ 	.short	0x0101


	//----- nvinfo : EIATTR_UNUSED_LOAD_BYTE_OFFSET
	.align		4
        /*0664*/ 	.byte	0x04, 0x44
        /*0666*/ 	.short	(.L_1469 - .L_1468)


	//   ....[0]....
.L_1468:
        /*0668*/ 	.word	0x00000be0
        /*066c*/ 	.word	0x0000fff0


	//   ....[1]....
        /*0670*/ 	.word	0x0002a7c0
        /*0674*/ 	.word	0x0000fff0


	//----- nvinfo : EIATTR_INT_WARP_WIDE_INSTR_OFFSETS
	.align		4
.L_1469:
        /*0678*/ 	.byte	0x04, 0x31
        /*067a*/ 	.short	(.L_1471 - .L_1470)


	//   ....[0]....
.L_1470:
        /*067c*/ 	.word	0x000001e0


	//   ....[1]....
        /*0680*/ 	.word	0x00000220


	//   ....[2]....
        /*0684*/ 	.word	0x00000290


	//   ....[3]....
        /*0688*/ 	.word	0x000002a0


	//   ....[4]....
        /*068c*/ 	.word	0x00030640


	//   ....[5]....
        /*0690*/ 	.word	0x000306d0


	//   ....[6]....
        /*0694*/ 	.word	0x00035290


	//   ....[7]....
        /*0698*/ 	.word	0x00035320


	//----- nvinfo : EIATTR_COOP_GROUP_MASK_REGIDS
	.align		4
.L_1471:
        /*069c*/ 	.byte	0x04, 0x29
        /*069e*/ 	.short	(.L_1473 - .L_1472)


	//   ....[0]....
.L_1472:
        /*06a0*/ 	.word	0xffffffff


	//   ....[1]....
        /*06a4*/ 	.word	0xffffffff


	//   ....[2]....
        /*06a8*/ 	.word	0xffffffff


	//   ....[3]....
        /*06ac*/ 	.word	0xffffffff


	//   ....[4]....
        /*06b0*/ 	.word	0xffffffff


	//   ....[5]....
        /*06b4*/ 	.word	0xffffffff


	//   ....[6]....
        /*06b8*/ 	.word	0xffffffff


	//   ....[7]....
        /*06bc*/ 	.word	0xffffffff


	//   ....[8]....
        /*06c0*/ 	.word	0xffffffff


	//   ....[9]....
        /*06c4*/ 	.word	0xffffffff


	//   ....[10]....
        /*06c8*/ 	.word	0xffffffff


	//   ....[11]....
        /*06cc*/ 	.word	0xffffffff


	//   ....[12]....
        /*06d0*/ 	.word	0xffffffff


	//   ....[13]....
        /*06d4*/ 	.word	0xffffffff


	//   ....[14]....
        /*06d8*/ 	.word	0xffffffff


	//   ....[15]....
        /*06dc*/ 	.word	0xffffffff


	//   ....[16]....
        /*06e0*/ 	.word	0xffffffff


	//   ....[17]....
        /*06e4*/ 	.word	0xffffffff


	//   ....[18]....
        /*06e8*/ 	.word	0xffffffff


	//   ....[19]....
        /*06ec*/ 	.word	0xffffffff


	//   ....[20]....
        /*06f0*/ 	.word	0xffffffff


	//   ....[21]....
        /*06f4*/ 	.word	0xffffffff


	//   ....[22]....
        /*06f8*/ 	.word	0xffffffff


	//   ....[23]....
        /*06fc*/ 	.word	0xffffffff


	//   ....[24]....
        /*0700*/ 	.word	0xffffffff


	//   ....[25]....
        /*0704*/ 	.word	0xffffffff


	//   ....[26]....
        /*0708*/ 	.word	0xffffffff


	//   ....[27]....
        /*070c*/ 	.word	0xffffffff


	//   ....[28]....
        /*0710*/ 	.word	0xffffffff


	//   ....[29]....
        /*0714*/ 	.word	0xffffffff


	//   ....[30]....
        /*0718*/ 	.word	0xffffffff


	//   ....[31]....
        /*071c*/ 	.word	0xffffffff


	//   ....[32]....
        /*0720*/ 	.word	0xffffffff


	//   ....[33]....
        /*0724*/ 	.word	0xffffffff


	//   ....[34]....
        /*0728*/ 	.word	0xffffffff


	//   ....[35]....
        /*072c*/ 	.word	0xffffffff


	//   ....[36]....
        /*0730*/ 	.word	0xffffffff


	//   ....[37]....
        /*0734*/ 	.word	0xffffffff


	//   ....[38]....
        /*0738*/ 	.word	0xffffffff


	//   ....[39]....
        /*073c*/ 	.word	0xffffffff


	//   ....[40]....
        /*0740*/ 	.word	0xffffffff


	//   ....[41]....
        /*0744*/ 	.word	0xffffffff


	//   ....[42]....
        /*0748*/ 	.word	0xffffffff


	//   ....[43]....
        /*074c*/ 	.word	0xffffffff


	//   ....[44]....
        /*0750*/ 	.word	0xffffffff


	//   ....[45]....
        /*0754*/ 	.word	0xffffffff


	//   ....[46]....
        /*0758*/ 	.word	0xffffffff


	//   ....[47]....
        /*075c*/ 	.word	0xffffffff


	//   ....[48]....
        /*0760*/ 	.word	0xffffffff


	//   ....[49]....
        /*0764*/ 	.word	0xffffffff


	//   ....[50]....
        /*0768*/ 	.word	0xffffffff


	//   ....[51]....
        /*076c*/ 	.word	0xffffffff


	//   ....[52]....
        /*0770*/ 	.word	0xffffffff


	//   ....[53]....
        /*0774*/ 	.word	0xffffffff


	//   ....[54]....
        /*0778*/ 	.word	0xffffffff


	//   ....[55]....
        /*077c*/ 	.word	0xffffffff


	//   ....[56]....
        /*0780*/ 	.word	0xffffffff


	//   ....[57]....
        /*0784*/ 	.word	0xffffffff


	//   ....[58]....
        /*0788*/ 	.word	0xffffffff


	//   ....[59]....
        /*078c*/ 	.word	0xffffffff


	//   ....[60]....
        /*0790*/ 	.word	0xffffffff


	//   ....[61]....
        /*0794*/ 	.word	0xffffffff


	//   ....[62]....
        /*0798*/ 	.word	0xffffffff


	//   ....[63]....
        /*079c*/ 	.word	0xffffffff


	//   ....[64]....
        /*07a0*/ 	.word	0xffffffff


	//   ....[65]....
        /*07a4*/ 	.word	0xffffffff


	//   ....[66]....
        /*07a8*/ 	.word	0xffffffff


	//   ....[67]....
        /*07ac*/ 	.word	0xffffffff


	//   ....[68]....
        /*07b0*/ 	.word	0xffffffff


	//   ....[69]....
        /*07b4*/ 	.word	0xffffffff


	//   ....[70]....
        /*07b8*/ 	.word	0xffffffff


	//   ....[71]....
        /*07bc*/ 	.word	0xffffffff


	//   ....[72]....
        /*07c0*/ 	.word	0xffffffff


	//   ....[73]....
        /*07c4*/ 	.word	0xffffffff


	//   ....[74]....
        /*07c8*/ 	.word	0xffffffff


	//   ....[75]....
        /*07cc*/ 	.word	0xffffffff


	//   ....[76]....
        /*07d0*/ 	.word	0xffffffff


	//   ....[77]....
        /*07d4*/ 	.word	0xffffffff


	//   ....[78]....
        /*07d8*/ 	.word	0xffffffff


	//   ....[79]....
        /*07dc*/ 	.word	0xffffffff


	//   ....[80]....
        /*07e0*/ 	.word	0xffffffff


	//   ....[81]....
        /*07e4*/ 	.word	0xffffffff


	//   ....[82]....
        /*07e8*/ 	.word	0xffffffff


	//   ....[83]....
        /*07ec*/ 	.word	0xffffffff


	//   ....[84]....
        /*07f0*/ 	.word	0xffffffff


	//   ....[85]....
        /*07f4*/ 	.word	0xffffffff


	//   ....[86]....
        /*07f8*/ 	.word	0xffffffff


	//   ....[87]....
        /*07fc*/ 	.word	0xffffffff


	//   ....[88]....
        /*0800*/ 	.word	0xffffffff


	//   ....[89]....
        /*0804*/ 	.word	0xffffffff


	//   ....[90]....
        /*0808*/ 	.word	0xffffffff


	//   ....[91]....
        /*080c*/ 	.word	0xffffffff


	//   ....[92]....
        /*0810*/ 	.word	0xffffffff


	//   ....[93]....
        /*0814*/ 	.word	0xffffffff


	//   ....[94]....
        /*0818*/ 	.word	0xffffffff


	//   ....[95]....
        /*081c*/ 	.word	0xffffffff


	//   ....[96]....
        /*0820*/ 	.word	0xffffffff


	//   ....[97]....
        /*0824*/ 	.word	0xffffffff


	//   ....[98]....
        /*0828*/ 	.word	0xffffffff


	//   ....[99]....
        /*082c*/ 	.word	0xffffffff


	//   ....[100]....
        /*0830*/ 	.word	0xffffffff


	//   ....[101]....
        /*0834*/ 	.word	0xffffffff


	//   ....[102]....
        /*0838*/ 	.word	0xffffffff


	//   ....[103]....
        /*083c*/ 	.word	0xffffffff


	//   ....[104]....
        /*0840*/ 	.word	0xffffffff


	//   ....[105]....
        /*0844*/ 	.word	0xffffffff


	//   ....[106]....
        /*0848*/ 	.word	0xffffffff


	//   ....[107]....
        /*084c*/ 	.word	0xffffffff


	//   ....[108]....
        /*0850*/ 	.word	0xffffffff


	//   ....[109]....
        /*0854*/ 	.word	0xffffffff


	//   ....[110]....
        /*0858*/ 	.word	0xffffffff


	//   ....[111]....
        /*085c*/ 	.word	0xffffffff


	//   ....[112]....
        /*0860*/ 	.word	0xffffffff


	//   ....[113]....
        /*0864*/ 	.word	0xffffffff


	//   ....[114]....
        /*0868*/ 	.word	0xffffffff


	//   ....[115]....
        /*086c*/ 	.word	0xffffffff


	//   ....[116]....
        /*0870*/ 	.word	0xffffffff


	//   ....[117]....
        /*0874*/ 	.word	0xffffffff


	//   ....[118]....
        /*0878*/ 	.word	0xffffffff


	//   ....[119]....
        /*087c*/ 	.word	0xffffffff


	//   ....[120]....
        /*0880*/ 	.word	0xffffffff


	//   ....[121]....
        /*0884*/ 	.word	0xffffffff


	//   ....[122]....
        /*0888*/ 	.word	0xffffffff


	//   ....[123]....
        /*088c*/ 	.word	0xffffffff


	//   ....[124]....
        /*0890*/ 	.word	0xffffffff


	//   ....[125]....
        /*0894*/ 	.word	0xffffffff


	//   ....[126]....
        /*0898*/ 	.word	0xffffffff


	//   ....[127]....
        /*089c*/ 	.word	0xffffffff


	//   ....[128]....
        /*08a0*/ 	.word	0xffffffff


	//   ....[129]....
        /*08a4*/ 	.word	0xffffffff


	//   ....[130]....
        /*08a8*/ 	.word	0xffffffff


	//   ....[131]....
        /*08ac*/ 	.word	0xffffffff


	//   ....[132]....
        /*08b0*/ 	.word	0x0500000f


	//   ....[133]....
        /*08b4*/ 	.word	0x0500000f


	//   ....[134]....
        /*08b8*/ 	.word	0x0500000f


	//   ....[135]....
        /*08bc*/ 	.word	0x0500000f


	//   ....[136]....
        /*08c0*/ 	.word	0x0500000f


	//   ....[137]....
        /*08c4*/ 	.word	0x0500000f


	//   ....[138]....
        /*08c8*/ 	.word	0x0500000f


	//   ....[139]....
        /*08cc*/ 	.word	0x0500000f


	//   ....[140]....
        /*08d0*/ 	.word	0x0500000f


	//   ....[141]....
        /*08d4*/ 	.word	0x0500000f


	//   ....[142]....
        /*08d8*/ 	.word	0x0500000f


	//   ....[143]....
        /*08dc*/ 	.word	0x0500000f


	//   ....[144]....
        /*08e0*/ 	.word	0x0500000f


	//   ....[145]....
        /*08e4*/ 	.word	0x0500000f


	//   ....[146]....
        /*08e8*/ 	.word	0x0500000f


	//   ....[147]....
        /*08ec*/ 	.word	0x0500000f


	//   ....[148]....
        /*08f0*/ 	.word	0x0500000f


	//   ....[149]....
        /*08f4*/ 	.word	0x0500000f


	//   ....[150]....
        /*08f8*/ 	.word	0x0500000f


	//   ....[151]....
        /*08fc*/ 	.word	0x0500000f


	//   ....[152]....
        /*0900*/ 	.word	0x0500000f


	//   ....[153]....
        /*0904*/ 	.word	0x0500000f


	//   ....[154]....
        /*0908*/ 	.word	0x0500000f


	//   ....[155]....
        /*090c*/ 	.word	0x0500000f


	//   ....[156]....
        /*0910*/ 	.word	0x0500000f


	//   ....[157]....
        /*0914*/ 	.word	0x0500000f


	//   ....[158]....
        /*0918*/ 	.word	0x0500000f


	//   ....[159]....
        /*091c*/ 	.word	0x0500000f


	//   ....[160]....
        /*0920*/ 	.word	0x0500000f


	//   ....[161]....
        /*0924*/ 	.word	0x0500000f


	//   ....[162]....
        /*0928*/ 	.word	0x0500000f


	//   ....[163]....
        /*092c*/ 	.word	0x0500000f


	//   ....[164]....
        /*0930*/ 	.word	0x0500000f


	//   ....[165]....
        /*0934*/ 	.word	0x0500000f


	//   ....[166]....
        /*0938*/ 	.word	0x0500000f


	//   ....[167]....
        /*093c*/ 	.word	0x0500000f


	//   ....[168]....
        /*0940*/ 	.word	0x0500000f


	//   ....[169]....
        /*0944*/ 	.word	0x0500000f


	//   ....[170]....
        /*0948*/ 	.word	0x0500000f


	//   ....[171]....
        /*094c*/ 	.word	0x0500000f


	//   ....[172]....
        /*0950*/ 	.word	0x0500000f


	//   ....[173]....
        /*0954*/ 	.word	0x0500000f


	//   ....[174]....
        /*0958*/ 	.word	0x0500000f


	//   ....[175]....
        /*095c*/ 	.word	0x0500000f


	//   ....[176]....
        /*0960*/ 	.word	0x0500000f


	//   ....[177]....
        /*0964*/ 	.word	0x0500000f


	//   ....[178]....
        /*0968*/ 	.word	0x0500000f


	//   ....[179]....
        /*096c*/ 	.word	0x0500000f


	//   ....[180]....
        /*0970*/ 	.word	0x0500000f


	//   ....[181]....
        /*0974*/ 	.word	0x0500000f


	//   ....[182]....
        /*0978*/ 	.word	0x0500000f


	//   ....[183]....
        /*097c*/ 	.word	0x0500000f


	//   ....[184]....
        /*0980*/ 	.word	0x0500000f


	//   ....[185]....
        /*0984*/ 	.word	0x0500000f


	//   ....[186]....
        /*0988*/ 	.word	0x0500000f


	//   ....[187]....
        /*098c*/ 	.word	0x0500000f


	//   ....[188]....
        /*0990*/ 	.word	0x0500000f


	//   ....[189]....
        /*0994*/ 	.word	0x0500000f


	//   ....[190]....
        /*0998*/ 	.word	0x0500000f


	//   ....[191]....
        /*099c*/ 	.word	0x0500000f


	//   ....[192]....
        /*09a0*/ 	.word	0x0500000f


	//   ....[193]....
        /*09a4*/ 	.word	0x0500000f


	//   ....[194]....
        /*09a8*/ 	.word	0x0500000f


	//   ....[195]....
        /*09ac*/ 	.word	0x0500000f


	//   ....[196]....
        /*09b0*/ 	.word	0x0500000f


	//   ....[197]....
        /*09b4*/ 	.word	0x0500000f


	//   ....[198]....
        /*09b8*/ 	.word	0x0500000f


	//   ....[199]....
        /*09bc*/ 	.word	0x0500000f


	//   ....[200]....
        /*09c0*/ 	.word	0x0500000f


	//   ....[201]....
        /*09c4*/ 	.word	0x0500000f


	//   ....[202]....
        /*09c8*/ 	.word	0x0500000f


	//   ....[203]....
        /*09cc*/ 	.word	0x0500000f


	//   ....[204]....
        /*09d0*/ 	.word	0x0500000f


	//   ....[205]....
        /*09d4*/ 	.word	0x0500000f


	//   ....[206]....
        /*09d8*/ 	.word	0x0500000f


	//   ....[207]....
        /*09dc*/ 	.word	0x0500000f


	//   ....[208]....
        /*09e0*/ 	.word	0x0500000f


	//   ....[209]....
        /*09e4*/ 	.word	0xffffffff


	//   ....[210]....
        /*09e8*/ 	.word	0xffffffff


	//   ....[211]....
        /*09ec*/ 	.word	0xffffffff


	//   ....[212]....
        /*09f0*/ 	.word	0xffffffff


	//   ....[213]....
        /*09f4*/ 	.word	0xffffffff


	//   ....[214]....
        /*09f8*/ 	.word	0xffffffff


	//----- nvinfo : EIATTR_COOP_GROUP_INSTR_OFFSETS
	.align		4
.L_1473:
        /*09fc*/ 	.byte	0x04, 0x28
        /*09fe*/ 	.short	(.L_1475 - .L_1474)


	//   ....[0]....
.L_1474:
        /*0a00*/ 	.word	0x000000c0


	//   ....[1]....
        /*0a04*/ 	.word	0x000001f0


	//   ....[2]....
        /*0a08*/ 	.word	0x00000240


	//   ....[3]....
        /*0a0c*/ 	.word	0x00000490


	//   ....[4]....
        /*0a10*/ 	.word	0x000005f0


	//   ....[5]....
        /*0a14*/ 	.word	0x00000710


	//   ....[6]....
        /*0a18*/ 	.word	0x00000870


	//   ....[7]....
        /*0a1c*/ 	.word	0x00006730


	//   ....[8]....
        /*0a20*/ 	.word	0x000073c0


	//   ....[9]....
        /*0a24*/ 	.word	0x000073d0


	//   ....[10]....
        /*0a28*/ 	.word	0x000073e0


	//   ....[11]....
        /*0a2c*/ 	.word	0x000073f0


	//   ....[12]....
        /*0a30*/ 	.word	0x000076e0


	//   ....[13]....
        /*0a34*/ 	.word	0x000076f0


	//   ....[14]....
        /*0a38*/ 	.word	0x00007700


	//   ....[15]....
        /*0a3c*/ 	.word	0x00007710


	//   ....[16]....
        /*0a40*/ 	.word	0x00008890


	//   ....[17]....
        /*0a44*/ 	.word	0x000088b0


	//   ....[18]....
        /*0a48*/ 	.word	0x000088c0


	//   ....[19]....
        /*0a4c*/ 	.word	0x000088d0


	//   ....[20]....
        /*0a50*/ 	.word	0x000089c0


	//   ....[21]....
        /*0a54*/ 	.word	0x000089d0


	//   ....[22]....
        /*0a58*/ 	.word	0x000089e0


	//   ....[23]....
        /*0a5c*/ 	.word	0x000089f0


	//   ....[24]....
        /*0a60*/ 	.word	0x0000b790


	//   ....[25]....
        /*0a64*/ 	.word	0x0000b9a0


	//   ....[26]....
        /*0a68*/ 	.word	0x0000c990


	//   ....[27]....
        /*0a6c*/ 	.word	0x0000ca30


	//   ....[28]....
        /*0a70*/ 	.word	0x0000cba0


	//   ....[29]....
        /*0a74*/ 	.word	0x0000cc10


	//   ....[30]....
        /*0a78*/ 	.word	0x000165e0


	//   ....[31]....
        /*0a7c*/ 	.word	0x00016670


	//   ....[32]....
        /*0a80*/ 	.word	0x000166f0


	//   ....[33]....
        /*0a84*/ 	.word	0x00016740


	//   ....[34]....
        /*0a88*/ 	.word	0x0001fe10


	//   ....[35]....
        /*0a8c*/ 	.word	0x00020020


	//   ....[36]....
        /*0a90*/ 	.word	0x00021010


	//   ....[37]....
        /*0a94*/ 	.word	0x000210b0


	//   ....[38]....
        /*0a98*/ 	.word	0x00021220


	//   ....[39]....
        /*0a9c*/ 	.word	0x00021240


	//   ....[40]....
        /*0aa0*/ 	.word	0x00029820


	//   ....[41]....
        /*0aa4*/ 	.word	0x00029840


	//   ....[42]....
        /*0aa8*/ 	.word	0x000298a0


	//   ....[43]....
        /*0aac*/ 	.word	0x000298e0


	//   ....[44]....
        /*0ab0*/ 	.word	0x0002b930


	//   ....[45]....
        /*0ab4*/ 	.word	0x0002b960


	//   ....[46]....
        /*0ab8*/ 	.word	0x0002b9b0


	//   ....[47]....
        /*0abc*/ 	.word	0x0002b9d0


	//   ....[48]....
        /*0ac0*/ 	.word	0x0002c2b0


	//   ....[49]....
        /*0ac4*/ 	.word	0x0002c310


	//   ....[50]....
        /*0ac8*/ 	.word	0x0002c450


	//   ....[51]....
        /*0acc*/ 	.word	0x0002c470


	//   ....[52]....
        /*0ad0*/ 	.word	0x0002c5b0


	//   ....[53]....
        /*0ad4*/ 	.word	0x0002c5d0


	//   ....[54]....
        /*0ad8*/ 	.word	0x0002c720


	//   ....[55]....
        /*0adc*/ 	.word	0x0002c740


	//   ....[56]....
        /*0ae0*/ 	.word	0x0002cf70


	//   ....[57]....
        /*0ae4*/ 	.word	0x0002cf80


	//   ....[58]....
        /*0ae8*/ 	.word	0x0002d120


	//   ....[59]....
        /*0aec*/ 	.word	0x0002d130


	//   ....[60]....
        /*0af0*/ 	.word	0x0002d2c0


	//   ....[61]....
        /*0af4*/ 	.word	0x0002d2d0


	//   ....[62]....
        /*0af8*/ 	.word	0x0002d460


	//   ....[63]....
        /*0afc*/ 	.word	0x0002d470


	//   ....[64]....
        /*0b00*/ 	.word	0x0002d660


	//   ....[65]....
        /*0b04*/ 	.word	0x0002d840


	//   ....[66]....
        /*0b08*/ 	.word	0x0002d870


	//   ....[67]....
        /*0b0c*/ 	.word	0x0002d8a0


	//   ....[68]....
        /*0b10*/ 	.word	0x0002d8d0


	//   ....[69]....
        /*0b14*/ 	.word	0x0002d900


	//   ....[70]....
        /*0b18*/ 	.word	0x0002d930


	//   ....[71]....
        /*0b1c*/ 	.word	0x0002daa0


	//   ....[72]....
        /*0b20*/ 	.word	0x0002dad0


	//   ....[73]....
        /*0b24*/ 	.word	0x0002db00


	//   ....[74]....
        /*0b28*/ 	.word	0x0002db30


	//   ....[75]....
        /*0b2c*/ 	.word	0x0002db60


	//   ....[76]....
        /*0b30*/ 	.word	0x0002db90


	//   ....[77]....
        /*0b34*/ 	.word	0x0002dc30


	//   ....[78]....
        /*0b38*/ 	.word	0x0002dc90


	//   ....[79]....
        /*0b3c*/ 	.word	0x0002dd20


	//   ....[80]....
        /*0b40*/ 	.word	0x0002ee30


	//   ....[81]....
        /*0b44*/ 	.word	0x00030c00


	//   ....[82]....
        /*0b48*/ 	.word	0x00031760


	//   ....[83]....
        /*0b4c*/ 	.word	0x00031770


	//   ....[84]....
        /*0b50*/ 	.word	0x00031790


	//   ....[85]....
        /*0b54*/ 	.word	0x000317b0


	//   ....[86]....
        /*0b58*/ 	.word	0x000318a0


	//   ....[87]....
        /*0b5c*/ 	.word	0x00031930


	//   ....[88]....
        /*0b60*/ 	.word	0x00031960


	//   ....[89]....
        /*0b64*/ 	.word	0x000319e0


	//   ....[90]....
        /*0b68*/ 	.word	0x00031a10


	//   ....[91]....
        /*0b6c*/ 	.word	0x00031a90


	//   ....[92]....
        /*0b70*/ 	.word	0x00031ac0


	//   ....[93]....
        /*0b74*/ 	.word	0x00031b40


	//   ....[94]....
        /*0b78*/ 	.word	0x00031b70


	//   ....[95]....
        /*0b7c*/ 	.word	0x00031bd0


	//   ....[96]....
        /*0b80*/ 	.word	0x00031be0


	//   ....[97]....
        /*0b84*/ 	.word	0x00031c50


	//   ....[98]....
        /*0b88*/ 	.word	0x00032370


	//   ....[99]....
        /*0b8c*/ 	.word	0x000323c0


	//   ....[100]....
        /*0b90*/ 	.word	0x00032480


	//   ....[101]....
        /*0b94*/ 	.word	0x00032490


	//   ....[102]....
        /*0b98*/ 	.word	0x00032550


	//   ....[103]....
        /*0b9c*/ 	.word	0x00032560


	//   ....[104]....
        /*0ba0*/ 	.word	0x00032620


	//   ....[105]....
        /*0ba4*/ 	.word	0x00032630


	//   ....[106]....
        /*0ba8*/ 	.word	0x000326d0


	//   ....[107]....
        /*0bac*/ 	.word	0x000326e0


	//   ....[108]....
        /*0bb0*/ 	.word	0x00032790


	//   ....[109]....
        /*0bb4*/ 	.word	0x000327a0


	//   ....[110]....
        /*0bb8*/ 	.word	0x00032850


	//   ....[111]....
        /*0bbc*/ 	.word	0x00032860


	//   ....[112]....
        /*0bc0*/ 	.word	0x00032870


	//   ....[113]....
        /*0bc4*/ 	.word	0x000328e0


	//   ....[114]....
        /*0bc8*/ 	.word	0x00035520


	//   ....[115]....
        /*0bcc*/ 	.word	0x00035580


	//   ....[116]....
        /*0bd0*/ 	.word	0x000355b0


	//   ....[117]....
        /*0bd4*/ 	.word	0x000355c0


	//   ....[118]....
        /*0bd8*/ 	.word	0x000355f0


	//   ....[119]....
        /*0bdc*/ 	.word	0x00035620


	//   ....[120]....
        /*0be0*/ 	.word	0x00035650


	//   ....[121]....
        /*0be4*/ 	.word	0x00035680


	//   ....[122]....
        /*0be8*/ 	.word	0x00035800


	//   ....[123]....
        /*0bec*/ 	.word	0x00035830


	//   ....[124]....
        /*0bf0*/ 	.word	0x00035860


	//   ....[125]....
        /*0bf4*/ 	.word	0x00035890


	//   ....[126]....
        /*0bf8*/ 	.word	0x000358c0


	//   ....[127]....
        /*0bfc*/ 	.word	0x000358f0


	//   ....[128]....
        /*0c00*/ 	.word	0x000359b0


	//   ....[129]....
        /*0c04*/ 	.word	0x000359d0


	//   ....[130]....
        /*0c08*/ 	.word	0x00035a40


	//   ....[131]....
        /*0c0c*/ 	.word	0x00036110


	//   ....[132]....
        /*0c10*/ 	.word	0x00036550


	//   ....[133]....
        /*0c14*/ 	.word	0x000365f0


	//   ....[134]....
        /*0c18*/ 	.word	0x00036680


	//   ....[135]....
        /*0c1c*/ 	.word	0x000366d0


	//   ....[136]....
        /*0c20*/ 	.word	0x00036720


	//   ....[137]....
        /*0c24*/ 	.word	0x000367b0


	//   ....[138]....
        /*0c28*/ 	.word	0x00036840


	//   ....[139]....
        /*0c2c*/ 	.word	0x00036890


	//   ....[140]....
        /*0c30*/ 	.word	0x000368e0


	//   ....[141]....
        /*0c34*/ 	.word	0x000369d0


	//   ....[142]....
        /*0c38*/ 	.word	0x00036a80


	//   ....[143]....
        /*0c3c*/ 	.word	0x00036b00


	//   ....[144]....
        /*0c40*/ 	.word	0x00036b80


	//   ....[145]....
        /*0c44*/ 	.word	0x00036c20


	//   ....[146]....
        /*0c48*/ 	.word	0x00036c70


	//   ....[147]....
        /*0c4c*/ 	.word	0x00036cc0


	//   ....[148]....
        /*0c50*/ 	.word	0x00036d30


	//   ....[149]....
        /*0c54*/ 	.word	0x00037160


	//   ....[150]....
        /*0c58*/ 	.word	0x000371b0


	//   ....[151]....
        /*0c5c*/ 	.word	0x00037240


	//   ....[152]....
        /*0c60*/ 	.word	0x000372d0


	//   ....[153]....
        /*0c64*/ 	.word	0x00037360


	//   ....[154]....
        /*0c68*/ 	.word	0x000373f0


	//   ....[155]....
        /*0c6c*/ 	.word	0x00037480


	//   ....[156]....
        /*0c70*/ 	.word	0x00037510


	//   ....[157]....
        /*0c74*/ 	.word	0x000375d0


	//   ....[158]....
        /*0c78*/ 	.word	0x000378c0


	//   ....[159]....
        /*0c7c*/ 	.word	0x00037a50


	//   ....[160]....
        /*0c80*/ 	.word	0x00037ab0


	//   ....[161]....
        /*0c84*/ 	.word	0x00037b10


	//   ....[162]....
        /*0c88*/ 	.word	0x00037b70


	//   ....[163]....
        /*0c8c*/ 	.word	0x00037c10


	//   ....[164]....
        /*0c90*/ 	.word	0x00037d00


	//   ....[165]....
        /*0c94*/ 	.word	0x00037e30


	//   ....[166]....
        /*0c98*/ 	.word	0x00037ed0


	//   ....[167]....
        /*0c9c*/ 	.word	0x00037fa0


	//   ....[168]....
        /*0ca0*/ 	.word	0x00038040


	//   ....[169]....
        /*0ca4*/ 	.word	0x00038110


	//   ....[170]....
        /*0ca8*/ 	.word	0x000381b0


	//   ....[171]....
        /*0cac*/ 	.word	0x00038280


	//   ....[172]....
        /*0cb0*/ 	.word	0x00038320


	//   ....[173]....
        /*0cb4*/ 	.word	0x000383d0


	//   ....[174]....
        /*0cb8*/ 	.word	0x000384b0


	//   ....[175]....
        /*0cbc*/ 	.word	0x00038710


	//   ....[176]....
        /*0cc0*/ 	.word	0x000387c0


	//   ....[177]....
        /*0cc4*/ 	.word	0x000388c0


	//   ....[178]....
        /*0cc8*/ 	.word	0x000389b0


	//   ....[179]....
        /*0ccc*/ 	.word	0x00038a40


	//   ....[180]....
        /*0cd0*/ 	.word	0x00038b30


	//   ....[181]....
        /*0cd4*/ 	.word	0x00038bc0


	//   ....[182]....
        /*0cd8*/ 	.word	0x00038cb0


	//   ....[183]....
        /*0cdc*/ 	.word	0x00038d40


	//   ....[184]....
        /*0ce0*/ 	.word	0x00038e30


	//   ....[185]....
        /*0ce4*/ 	.word	0x00038ec0


	//   ....[186]....
        /*0ce8*/ 	.word	0x00038fa0


	//   ....[187]....
        /*0cec*/ 	.word	0x000390d0


	//   ....[188]....
        /*0cf0*/ 	.word	0x00039120


	//   ....[189]....
        /*0cf4*/ 	.word	0x00039180


	//   ....[190]....
        /*0cf8*/ 	.word	0x00039220


	//   ....[191]....
        /*0cfc*/ 	.word	0x000395c0


	//   ....[192]....
        /*0d00*/ 	.word	0x00039660


	//   ....[193]....
        /*0d04*/ 	.word	0x00039780


	//   ....[194]....
        /*0d08*/ 	.word	0x00039800


	//   ....[195]....
        /*0d0c*/ 	.word	0x00039880


	//   ....[196]....
        /*0d10*/ 	.word	0x00039900


	//   ....[197]....
        /*0d14*/ 	.word	0x00039980


	//   ....[198]....
        /*0d18*/ 	.word	0x00039a10


	//   ....[199]....
        /*0d1c*/ 	.word	0x00039ab0


	//   ....[200]....
        /*0d20*/ 	.word	0x00039b60


	//   ....[201]....
        /*0d24*/ 	.word	0x00039be0


	//   ....[202]....
        /*0d28*/ 	.word	0x00039c60


	//   ....[203]....
        /*0d2c*/ 	.word	0x00039ce0


	//   ....[204]....
        /*0d30*/ 	.word	0x00039d70


	//   ....[205]....
        /*0d34*/ 	.word	0x00039df0


	//   ....[206]....
        /*0d38*/ 	.word	0x00039e90


	//   ....[207]....
        /*0d3c*/ 	.word	0x00039f20


	//   ....[208]....
        /*0d40*/ 	.word	0x0003a050


	//   ....[209]....
        /*0d44*/ 	.word	0x0003bbe0


	//   ....[210]....
        /*0d48*/ 	.word	0x0003bdd0


	//   ....[211]....
        /*0d4c*/ 	.word	0x0003cf90


	//   ....[212]....
        /*0d50*/ 	.word	0x0003cfc0


	//   ....[213]....
        /*0d54*/ 	.word	0x0003cfe0


	//   ....[214]....
        /*0d58*/ 	.word	0x0003cff0


	//----- nvinfo : EIATTR_REG_RECONFIG
	.align		4
.L_1475:
        /*0d5c*/ 	.byte	0x01, 0x54
	.zero		2


	//----- nvinfo : EIATTR_SYSCALL_OFFSETS
	.align		4
        /*0d60*/ 	.byte	0x04, 0x46
        /*0d62*/ 	.short	(.L_1477 - .L_1476)


	//   ....[0]....
.L_1476:
        /*0d64*/ 	.word	0x00001d20


	//   ....[1]....
        /*0d68*/ 	.word	0x00001e70


	//   ....[2]....
        /*0d6c*/ 	.word	0x00006be0


	//   ....[3]....
        /*0d70*/ 	.word	0x00007160


	//   ....[4]....
        /*0d74*/ 	.word	0x00030840


	//   ....[5]....
        /*0d78*/ 	.word	0x00030990


	//   ....[6]....
        /*0d7c*/ 	.word	0x00030a80


	//   ....[7]....
        /*0d80*/ 	.word	0x00031330


	//   ....[8]....
        /*0d84*/ 	.word	0x00031f80


	//----- nvinfo : EIATTR_MBARRIER_INSTR_OFFSETS
	.align		4
.L_1477:
        /*0d88*/ 	.byte	0x04, 0x39
        /*0d8a*/ 	.short	(.L_1479 - .L_1478)


	//   ....[0]....
.L_1478:
        /*0d8c*/ 	.word	0x00000330
        /*0d90*/ 	.word	0x000000ff
        /*0d94*/ 	.word	0x00032400
        /*0d98*/ 	.short	0x0100
        /*0d9a*/ 	.byte	0x08
	.zero		1


	//   ....[1]....
        /*0d9c*/ 	.word	0x00000340
        /*0da0*/ 	.word	0x000000ff
        /*0da4*/ 	.word	0x00032410
        /*0da8*/ 	.short	0x0100
        /*0daa*/ 	.byte	0x08
	.zero		1


	//   ....[2]....
        /*0dac*/ 	.word	0x00000350
        /*0db0*/ 	.word	0x000000ff
        /*0db4*/ 	.word	0x00032420
        /*0db8*/ 	.short	0x0100
        /*0dba*/ 	.byte	0x08
	.zero		1


	//   ....[3]....
        /*0dbc*/ 	.word	0x00000440
        /*0dc0*/ 	.word	0x000000ff
        /*0dc4*/ 	.word	0x00032430
        /*0dc8*/ 	.short	0x0100
        /*0dca*/ 	.byte	0x08
	.zero		1


	//   ....[4]....
        /*0dcc*/ 	.word	0x00000450
        /*0dd0*/ 	.word	0x000000ff
        /*0dd4*/ 	.word	0x00032440
        /*0dd8*/ 	.short	0x0100
        /*0dda*/ 	.byte	0x08
	.zero		1


	//   ....[5]....
        /*0ddc*/ 	.word	0x00000460
        /*0de0*/ 	.word	0x000000ff
        /*0de4*/ 	.word	0x00032438
        /*0de8*/ 	.short	0x0100
        /*0dea*/ 	.byte	0x08
	.zero		1


	//   ....[6]....
        /*0dec*/ 	.word	0x00000470
        /*0df0*/ 	.word	0x000000ff
        /*0df4*/ 	.word	0x00032448
        /*0df8*/ 	.short	0x0100
        /*0dfa*/ 	.byte	0x08
	.zero		1


	//   ....[7]....
        /*0dfc*/ 	.word	0x000005a0
        /*0e00*/ 	.word	0x000000ff
        /*0e04*/ 	.word	0x00032450
        /*0e08*/ 	.short	0x0100
        /*0e0a*/ 	.byte	0x08
	.zero		1


	//   ....[8]....
        /*0e0c*/ 	.word	0x000005b0
        /*0e10*/ 	.word	0x000000ff
        /*0e14*/ 	.word	0x00032460
        /*0e18*/ 	.short	0x0100
        /*0e1a*/ 	.byte	0x08
	.zero		1


	//   ....[9]....
        /*0e1c*/ 	.word	0x000005c0
        /*0e20*/ 	.word	0x000000ff
        /*0e24*/ 	.word	0x00032458
        /*0e28*/ 	.short	0x0100
        /*0e2a*/ 	.byte	0x08
	.zero		1


	//   ....[10]....
        /*0e2c*/ 	.word	0x000005d0
        /*0e30*/ 	.word	0x000000ff
        /*0e34*/ 	.word	0x00032468
        /*0e38*/ 	.short	0x0100
        /*0e3a*/ 	.byte	0x08
	.zero		1


	//   ....[11]....
        /*0e3c*/ 	.word	0x000006c0
        /*0e40*/ 	.word	0x000000ff
        /*0e44*/ 	.word	0x00032470
        /*0e48*/ 	.short	0x0100
        /*0e4a*/ 	.byte	0x06
	.zero		1


	//   ....[12]....
        /*0e4c*/ 	.word	0x000006d0
        /*0e50*/ 	.word	0x000000ff
        /*0e54*/ 	.word	0x00032480
        /*0e58*/ 	.short	0x0100
        /*0e5a*/ 	.byte	0x06
	.zero		1


	//   ....[13]....
        /*0e5c*/ 	.word	0x000006e0
        /*0e60*/ 	.word	0x000000ff
        /*0e64*/ 	.word	0x00032478
        /*0e68*/ 	.short	0x0100
        /*0e6a*/ 	.byte	0x06
	.zero		1


	//   ....[14]....
        /*0e6c*/ 	.word	0x000006f0
        /*0e70*/ 	.word	0x000000ff
        /*0e74*/ 	.word	0x00032488
        /*0e78*/ 	.short	0x0100
        /*0e7a*/ 	.byte	0x06
	.zero		1


	//   ....[15]....
        /*0e7c*/ 	.word	0x00000820
        /*0e80*/ 	.word	0x000000ff
        /*0e84*/ 	.word	0x00032490
        /*0e88*/ 	.short	0x0100
        /*0e8a*/ 	.byte	0x08
	.zero		1


	//   ....[16]....
        /*0e8c*/ 	.word	0x00000830
        /*0e90*/ 	.word	0x000000ff
        /*0e94*/ 	.word	0x000324a0
        /*0e98*/ 	.short	0x0100
        /*0e9a*/ 	.byte	0x08
	.zero		1


	//   ....[17]....
        /*0e9c*/ 	.word	0x00000840
        /*0ea0*/ 	.word	0x000000ff
        /*0ea4*/ 	.word	0x00032498
        /*0ea8*/ 	.short	0x0100
        /*0eaa*/ 	.byte	0x08
	.zero		1


	//   ....[18]....
        /*0eac*/ 	.word	0x00000850
        /*0eb0*/ 	.word	0x000000ff
        /*0eb4*/ 	.word	0x000324a8
        /*0eb8*/ 	.short	0x0100
        /*0eba*/ 	.byte	0x08
	.zero		1


	//   ....[19]....
        /*0ebc*/ 	.word	0x00000980
        /*0ec0*/ 	.word	0x000000ff
        /*0ec4*/ 	.word	0x000324b0
        /*0ec8*/ 	.short	0x0100
        /*0eca*/ 	.byte	0x08
	.zero		1


	//   ....[20]....
        /*0ecc*/ 	.word	0x00000990
        /*0ed0*/ 	.word	0x000000ff
        /*0ed4*/ 	.word	0x000324c0
        /*0ed8*/ 	.short	0x0100
        /*0eda*/ 	.byte	0x08
	.zero		1


	//   ....[21]....
        /*0edc*/ 	.word	0x000009a0
        /*0ee0*/ 	.word	0x000000ff
        /*0ee4*/ 	.word	0x000324b8
        /*0ee8*/ 	.short	0x0100
        /*0eea*/ 	.byte	0x08
	.zero		1


	//   ....[22]....
        /*0eec*/ 	.word	0x000009b0
        /*0ef0*/ 	.word	0x000000ff
        /*0ef4*/ 	.word	0x000324c8
        /*0ef8*/ 	.short	0x0100
        /*0efa*/ 	.byte	0x08
	.zero		1


	//   ....[23]....
        /*0efc*/ 	.word	0x00002fb0
        /*0f00*/ 	.word	0x00000058
        /*0f04*/ 	.word	0x00032490
        /*0f08*/ 	.short	0x010a
        /*0f0a*/ 	.byte	0x3f
	.zero		1


	//   ....[24]....
        /*0f0c*/ 	.word	0x00004290
        /*0f10*/ 	.word	0x00000058
        /*0f14*/ 	.word	0x00032490
        /*0f18*/ 	.short	0x010a
        /*0f1a*/ 	.byte	0x3f
	.zero		1


	//   ....[25]....
        /*0f1c*/ 	.word	0x000052b0
        /*0f20*/ 	.word	0x00000058
        /*0f24*/ 	.word	0x00032490
        /*0f28*/ 	.short	0x010a
        /*0f2a*/ 	.byte	0x3f
	.zero		1


	//   ....[26]....
        /*0f2c*/ 	.word	0x000054c0
        /*0f30*/ 	.word	0x0000000c
        /*0f34*/ 	.word	0x00000000
        /*0f38*/ 	.short	0x0101
        /*0f3a*/ 	.byte	0x3f
	.zero		1


	//   ....[27]....
        /*0f3c*/ 	.word	0x00005500
        /*0f40*/ 	.word	0x00000058
        /*0f44*/ 	.word	0x000324b0
        /*0f48*/ 	.short	0x010a
        /*0f4a*/ 	.byte	0x3f
	.zero		1


	//   ....[28]....
        /*0f4c*/ 	.word	0x00005b50
        /*0f50*/ 	.word	0x00000058
        /*0f54*/ 	.word	0x00000000
        /*0f58*/ 	.short	0x0101
        /*0f5a*/ 	.byte	0x3f
	.zero		1


	//   ....[29]....
        /*0f5c*/ 	.word	0x00006ee0
        /*0f60*/ 	.word	0x00000090
        /*0f64*/ 	.word	0x00032400
        /*0f68*/ 	.short	0x010a
        /*0f6a*/ 	.byte	0x3f
	.zero		1


	//   ....[30]....
        /*0f6c*/ 	.word	0x00006f30
        /*0f70*/ 	.word	0x00000090
        /*0f74*/ 	.word	0x00032400
        /*0f78*/ 	.short	0x010a
        /*0f7a*/ 	.byte	0x3f
	.zero		1


	//   ....[31]....
        /*0f7c*/ 	.word	0x00007930
        /*0f80*/ 	.word	0x00000090
        /*0f84*/ 	.word	0x00032400
        /*0f88*/ 	.short	0x010a
        /*0f8a*/ 	.byte	0x3f
	.zero		1


	//   ....[32]....
        /*0f8c*/ 	.word	0x00008d00
        /*0f90*/ 	.word	0x00000090
        /*0f94*/ 	.word	0x00032400
        /*0f98*/ 	.short	0x010a
        /*0f9a*/ 	.byte	0x3f
	.zero		1


	//   ....[33]....
        /*0f9c*/ 	.word	0x0000a250
        /*0fa0*/ 	.word	0x00000005
        /*0fa4*/ 	.word	0x00000000
        /*0fa8*/ 	.short	0x010a
        /*0faa*/ 	.byte	0x3f
	.zero		1


	//   ....[34]....
        /*0fac*/ 	.word	0x0000a350
        /*0fb0*/ 	.word	0x00000002
        /*0fb4*/ 	.word	0x00000000
        /*0fb8*/ 	.short	0x010a
        /*0fba*/ 	.byte	0x3f
	.zero		1


	//   ....[35]....
        /*0fbc*/ 	.word	0x0000a780
        /*0fc0*/ 	.word	0x00000005
        /*0fc4*/ 	.word	0x00000000
        /*0fc8*/ 	.short	0x010a
        /*0fca*/ 	.byte	0x3f
	.zero		1


	//   ....[36]....
        /*0fcc*/ 	.word	0x0000a830
        /*0fd0*/ 	.word	0x00000004
        /*0fd4*/ 	.word	0x00000000
        /*0fd8*/ 	.short	0x010a
        /*0fda*/ 	.byte	0x3f
	.zero		1


	//   ....[37]....
        /*0fdc*/ 	.word	0x0000b510
        /*0fe0*/ 	.word	0x00000004
        /*0fe4*/ 	.word	0x00000000
        /*0fe8*/ 	.short	0x0101
        /*0fea*/ 	.byte	0x3f
	.zero		1


	//   ....[38]....
        /*0fec*/ 	.word	0x00014bc0
        /*0ff0*/ 	.word	0x00000002
        /*0ff4*/ 	.word	0x00000000
        /*0ff8*/ 	.short	0x0101
        /*0ffa*/ 	.byte	0x3f
	.zero		1


	//   ....[39]....
        /*0ffc*/ 	.word	0x00015070
        /*1000*/ 	.word	0x00000007
        /*1004*/ 	.word	0x00000000
        /*1008*/ 	.short	0x010a
        /*100a*/ 	.byte	0x3f
	.zero		1


	//   ....[40]....
        /*100c*/ 	.word	0x00015170
        /*1010*/ 	.word	0x00000000
        /*1014*/ 	.word	0x00000000
        /*1018*/ 	.short	0x010a
        /*101a*/ 	.byte	0x3f
	.zero		1


	//   ....[41]....
        /*101c*/ 	.word	0x000155a0
        /*1020*/ 	.word	0x00000007
        /*1024*/ 	.word	0x00000000
        /*1028*/ 	.short	0x010a
        /*102a*/ 	.byte	0x3f
	.zero		1


	//   ....[42]....
        /*102c*/ 	.word	0x00015650
        /*1030*/ 	.word	0x00000006
        /*1034*/ 	.word	0x00000000
        /*1038*/ 	.short	0x010a
        /*103a*/ 	.byte	0x3f
	.zero		1


	//   ....[43]....
        /*103c*/ 	.word	0x00016330
        /*1040*/ 	.word	0x00000006
        /*1044*/ 	.word	0x00000000
        /*1048*/ 	.short	0x0101
        /*104a*/ 	.byte	0x3f
	.zero		1


	//   ....[44]....
        /*104c*/ 	.word	0x0001e6b0
        /*1050*/ 	.word	0x00000000
        /*1054*/ 	.word	0x00000000
        /*1058*/ 	.short	0x0101
        /*105a*/ 	.byte	0x3f
	.zero		1


	//   ....[45]....
        /*105c*/ 	.word	0x0001e8c0
        /*1060*/ 	.word	0x00000005
        /*1064*/ 	.word	0x00000000
        /*1068*/ 	.short	0x010a
        /*106a*/ 	.byte	0x3f
	.zero		1


	//   ....[46]....
        /*106c*/ 	.word	0x0001e9c0
        /*1070*/ 	.word	0x00000006
        /*1074*/ 	.word	0x00000000
        /*1078*/ 	.short	0x010a
        /*107a*/ 	.byte	0x3f
	.zero		1


	//   ....[47]....
        /*107c*/ 	.word	0x0001edf0
        /*1080*/ 	.word	0x00000005
        /*1084*/ 	.word	0x00000000
        /*1088*/ 	.short	0x010a
        /*108a*/ 	.byte	0x3f
	.zero		1


	//   ....[48]....
        /*108c*/ 	.word	0x0001eea0
        /*1090*/ 	.word	0x00000006
        /*1094*/ 	.word	0x00000000
        /*1098*/ 	.short	0x010a
        /*109a*/ 	.byte	0x3f
	.zero		1


	//   ....[49]....
        /*109c*/ 	.word	0x0001fb90
        /*10a0*/ 	.word	0x00000005
        /*10a4*/ 	.word	0x00000000
        /*10a8*/ 	.short	0x0101
        /*10aa*/ 	.byte	0x3f
	.zero		1


	//   ....[50]....
        /*10ac*/ 	.word	0x000293b0
        /*10b0*/ 	.word	0x00000004
        /*10b4*/ 	.word	0x00000000
        /*10b8*/ 	.short	0x0101
        /*10ba*/ 	.byte	0x3f
	.zero		1


	//   ....[51]....
        /*10bc*/ 	.word	0x0002c2f0
        /*10c0*/ 	.word	0x00000000
        /*10c4*/ 	.word	0x00000000
        /*10c8*/ 	.short	0x0101
        /*10ca*/ 	.byte	0x3f
	.zero		1


	//   ....[52]....
        /*10cc*/ 	.word	0x0002ef20
        /*10d0*/ 	.word	0x00000006
        /*10d4*/ 	.word	0x00032420
        /*10d8*/ 	.short	0x010a
        /*10da*/ 	.byte	0x3f
	.zero		1


	//   ....[53]....
        /*10dc*/ 	.word	0x0002f010
        /*10e0*/ 	.word	0x00000004
        /*10e4*/ 	.word	0x000324a0
        /*10e8*/ 	.short	0x010a
        /*10ea*/ 	.byte	0x3f
	.zero		1


	//   ....[54]....
        /*10ec*/ 	.word	0x0002f260
        /*10f0*/ 	.word	0x00000004
        /*10f4*/ 	.word	0x000324c0
        /*10f8*/ 	.short	0x010a
        /*10fa*/ 	.byte	0x3f
	.zero		1


	//   ....[55]....
        /*10fc*/ 	.word	0x0002f920
        /*1100*/ 	.word	0x00000005
        /*1104*/ 	.word	0x000324a0
        /*1108*/ 	.short	0x010a
        /*110a*/ 	.byte	0x3f
	.zero		1


	//   ....[56]....
        /*110c*/ 	.word	0x0002fb60
        /*1110*/ 	.word	0x00000005
        /*1114*/ 	.word	0x000324c0
        /*1118*/ 	.short	0x010a
        /*111a*/ 	.byte	0x3f
	.zero		1


	//   ....[57]....
        /*111c*/ 	.word	0x00030e90
        /*1120*/ 	.word	0x00000000
        /*1124*/ 	.word	0x00032440
        /*1128*/ 	.short	0x010a
        /*112a*/ 	.byte	0x3f
	.zero		1


	//   ....[58]....
        /*112c*/ 	.word	0x00031d20
        /*1130*/ 	.word	0x00000008
        /*1134*/ 	.word	0x00032400
        /*1138*/ 	.short	0x0107
        /*113a*/ 	.byte	0x3f
	.zero		1


	//   ....[59]....
        /*113c*/ 	.word	0x00031dc0
        /*1140*/ 	.word	0x00000002
        /*1144*/ 	.word	0x00032400
        /*1148*/ 	.short	0x0101
        /*114a*/ 	.byte	0x3f
	.zero		1


	//   ....[60]....
        /*114c*/ 	.word	0x00032a40
        /*1150*/ 	.word	0x00000008
        /*1154*/ 	.word	0x00032410
        /*1158*/ 	.short	0x0107
        /*115a*/ 	.byte	0x3f
	.zero		1


	//   ....[61]....
        /*115c*/ 	.word	0x00032b40
        /*1160*/ 	.word	0x00000002
        /*1164*/ 	.word	0x00032410
        /*1168*/ 	.short	0x0101
        /*116a*/ 	.byte	0x3f
	.zero		1


	//   ....[62]....
        /*116c*/ 	.word	0x00032b60
        /*1170*/ 	.word	0x00000002
        /*1174*/ 	.word	0x00032420
        /*1178*/ 	.short	0x010a
        /*117a*/ 	.byte	0x3f
	.zero		1


	//   ....[63]....
        /*117c*/ 	.word	0x00032c70
        /*1180*/ 	.word	0x00000002
        /*1184*/ 	.word	0x00032460
        /*1188*/ 	.short	0x010a
        /*118a*/ 	.byte	0x3f
	.zero		1


	//   ....[64]....
        /*118c*/ 	.word	0x00033530
        /*1190*/ 	.word	0x00000002
        /*1194*/ 	.word	0x00032440
        /*1198*/ 	.short	0x010a
        /*119a*/ 	.byte	0x3f
	.zero		1


	//   ....[65]....
        /*119c*/ 	.word	0x00033780
        /*11a0*/ 	.word	0x00000002
        /*11a4*/ 	.word	0x00032460
        /*11a8*/ 	.short	0x010a
        /*11aa*/ 	.byte	0x3f
	.zero		1


	//   ....[66]....
        /*11ac*/ 	.word	0x00033fe0
        /*11b0*/ 	.word	0x00000003
        /*11b4*/ 	.word	0x00032440
        /*11b8*/ 	.short	0x010a
        /*11ba*/ 	.byte	0x3f
	.zero		1


	//   ....[67]....
        /*11bc*/ 	.word	0x00034220
        /*11c0*/ 	.word	0x00000003
        /*11c4*/ 	.word	0x00032460
        /*11c8*/ 	.short	0x010a
        /*11ca*/ 	.byte	0x3f
	.zero		1


	//   ....[68]....
        /*11cc*/ 	.word	0x000349f0
        /*11d0*/ 	.word	0x00000003
        /*11d4*/ 	.word	0x00032440
        /*11d8*/ 	.short	0x010a
        /*11da*/ 	.byte	0x3f
	.zero		1


	//   ....[69]....
        /*11dc*/ 	.word	0x00034c40
        /*11e0*/ 	.word	0x00000003
        /*11e4*/ 	.word	0x00032460
        /*11e8*/ 	.short	0x010a
        /*11ea*/ 	.byte	0x3f
	.zero		1


	//   ....[70]....
        /*11ec*/ 	.word	0x00036090
        /*11f0*/ 	.word	0x00000000
        /*11f4*/ 	.word	0x00032420
        /*11f8*/ 	.short	0x010a
        /*11fa*/ 	.byte	0x3f
	.zero		1


	//   ....[71]....
        /*11fc*/ 	.word	0x00036240
        /*1200*/ 	.word	0x00000006
        /*1204*/ 	.word	0x00000000
        /*1208*/ 	.short	0x010a
        /*120a*/ 	.byte	0x3f
	.zero		1


	//   ....[72]....
        /*120c*/ 	.word	0x000362b0
        /*1210*/ 	.word	0x00000007
        /*1214*/ 	.word	0x00000000
        /*1218*/ 	.short	0x010a
        /*121a*/ 	.byte	0x3f
	.zero		1


	//   ....[73]....
        /*121c*/ 	.word	0x00036320
        /*1220*/ 	.word	0x00000004
        /*1224*/ 	.word	0x00000000
        /*1228*/ 	.short	0x010a
        /*122a*/ 	.byte	0x3f
	.zero		1


	//   ....[74]....
        /*122c*/ 	.word	0x00036350
        /*1230*/ 	.word	0x00000003
        /*1234*/ 	.word	0x00000000
        /*1238*/ 	.short	0x010a
        /*123a*/ 	.byte	0x3f
	.zero		1


	//   ....[75]....
        /*123c*/ 	.word	0x000363b0
        /*1240*/ 	.word	0x00000058
        /*1244*/ 	.word	0x00032490
        /*1248*/ 	.short	0x010a
        /*124a*/ 	.byte	0x3f
	.zero		1


	//   ....[76]....
        /*124c*/ 	.word	0x00036400
        /*1250*/ 	.word	0x00000058
        /*1254*/ 	.word	0x00032490
        /*1258*/ 	.short	0x010a
        /*125a*/ 	.byte	0x3f
	.zero		1


	//   ....[77]....
        /*125c*/ 	.word	0x00036450
        /*1260*/ 	.word	0x00000058
        /*1264*/ 	.word	0x00032490
        /*1268*/ 	.short	0x010a
        /*126a*/ 	.byte	0x3f
	.zero		1


	//   ....[78]....
        /*126c*/ 	.word	0x000364a0
        /*1270*/ 	.word	0x00000058
        /*1274*/ 	.word	0x000324b0
        /*1278*/ 	.short	0x010a
        /*127a*/ 	.byte	0x3f
	.zero		1


	//   ....[79]....
        /*127c*/ 	.word	0x00036910
        /*1280*/ 	.word	0x00000090
        /*1284*/ 	.word	0x00032400
        /*1288*/ 	.short	0x010a
        /*128a*/ 	.byte	0x3f
	.zero		1


	//   ....[80]....
        /*128c*/ 	.word	0x00036ee0
        /*1290*/ 	.word	0x00000090
        /*1294*/ 	.word	0x00032400
        /*1298*/ 	.short	0x010a
        /*129a*/ 	.byte	0x3f
	.zero		1


	//   ....[81]....
        /*129c*/ 	.word	0x00036f30
        /*12a0*/ 	.word	0x00000002
        /*12a4*/ 	.word	0x00000000
        /*12a8*/ 	.short	0x010a
        /*12aa*/ 	.byte	0x3f
	.zero		1


	//   ....[82]....
        /*12ac*/ 	.word	0x00036f80
        /*12b0*/ 	.word	0x00000004
        /*12b4*/ 	.word	0x00000000
        /*12b8*/ 	.short	0x010a
        /*12ba*/ 	.byte	0x3f
	.zero		1


	//   ....[83]....
        /*12bc*/ 	.word	0x00036fd0
        /*12c0*/ 	.word	0x00000000
        /*12c4*/ 	.word	0x00000000
        /*12c8*/ 	.short	0x010a
        /*12ca*/ 	.byte	0x3f
	.zero		1


	//   ....[84]....
        /*12cc*/ 	.word	0x00037020
        /*12d0*/ 	.word	0x00000006
        /*12d4*/ 	.word	0x00000000
        /*12d8*/ 	.short	0x010a
        /*12da*/ 	.byte	0x3f
	.zero		1


	//   ....[85]....
        /*12dc*/ 	.word	0x00037070
        /*12e0*/ 	.word	0x00000006
        /*12e4*/ 	.word	0x00000000
        /*12e8*/ 	.short	0x010a
        /*12ea*/ 	.byte	0x3f
	.zero		1


	//   ....[86]....
        /*12ec*/ 	.word	0x000370c0
        /*12f0*/ 	.word	0x00000006
        /*12f4*/ 	.word	0x00000000
        /*12f8*/ 	.short	0x010a
        /*12fa*/ 	.byte	0x3f
	.zero		1


	//   ....[87]....
        /*12fc*/ 	.word	0x000376a0
        /*1300*/ 	.word	0x00000005
        /*1304*/ 	.word	0x00032420
        /*1308*/ 	.short	0x010a
        /*130a*/ 	.byte	0x3f
	.zero		1


	//   ....[88]....
        /*130c*/ 	.word	0x000376f0
        /*1310*/ 	.word	0x00000004
        /*1314*/ 	.word	0x000324a0
        /*1318*/ 	.short	0x010a
        /*131a*/ 	.byte	0x3f
	.zero		1


	//   ....[89]....
        /*131c*/ 	.word	0x00037740
        /*1320*/ 	.word	0x00000004
        /*1324*/ 	.word	0x000324c0
        /*1328*/ 	.short	0x010a
        /*132a*/ 	.byte	0x3f
	.zero		1


	//   ....[90]....
        /*132c*/ 	.word	0x00037790
        /*1330*/ 	.word	0x00000005
        /*1334*/ 	.word	0x000324a0
        /*1338*/ 	.short	0x010a
        /*133a*/ 	.byte	0x3f
	.zero		1


	//   ....[91]....
        /*133c*/ 	.word	0x000377e0
        /*1340*/ 	.word	0x00000005
        /*1344*/ 	.word	0x000324c0
        /*1348*/ 	.short	0x010a
        /*134a*/ 	.byte	0x3f
	.zero		1


	//   ....[92]....
        /*134c*/ 	.word	0x00037980
        /*1350*/ 	.word	0x00000000
        /*1354*/ 	.word	0x00032440
        /*1358*/ 	.short	0x010a
        /*135a*/ 	.byte	0x3f
	.zero		1


	//   ....[93]....
        /*135c*/ 	.word	0x000392e0
        /*1360*/ 	.word	0x00000002
        /*1364*/ 	.word	0x00032420
        /*1368*/ 	.short	0x010a
        /*136a*/ 	.byte	0x3f
	.zero		1


	//   ....[94]....
        /*136c*/ 	.word	0x00039330
        /*1370*/ 	.word	0x00000002
        /*1374*/ 	.word	0x00032460
        /*1378*/ 	.short	0x010a
        /*137a*/ 	.byte	0x3f
	.zero		1


	//   ....[95]....
        /*137c*/ 	.word	0x00039380
        /*1380*/ 	.word	0x00000002
        /*1384*/ 	.word	0x00032440
        /*1388*/ 	.short	0x010a
        /*138a*/ 	.byte	0x3f
	.zero		1


	//   ....[96]....
        /*138c*/ 	.word	0x000393d0
        /*1390*/ 	.word	0x00000002
        /*1394*/ 	.word	0x00032460
        /*1398*/ 	.short	0x010a
        /*139a*/ 	.byte	0x3f
	.zero		1


	//   ....[97]....
        /*139c*/ 	.word	0x00039420
        /*13a0*/ 	.word	0x00000003
        /*13a4*/ 	.word	0x00032440
        /*13a8*/ 	.short	0x010a
        /*13aa*/ 	.byte	0x3f
	.zero		1


	//   ....[98]....
        /*13ac*/ 	.word	0x00039470
        /*13b0*/ 	.word	0x00000003
        /*13b4*/ 	.word	0x00032460
        /*13b8*/ 	.short	0x010a
        /*13ba*/ 	.byte	0x3f
	.zero		1


	//   ....[99]....
        /*13bc*/ 	.word	0x000394c0
        /*13c0*/ 	.word	0x00000003
        /*13c4*/ 	.word	0x00032440
        /*13c8*/ 	.short	0x010a
        /*13ca*/ 	.byte	0x3f
	.zero		1


	//   ....[100]....
        /*13cc*/ 	.word	0x00039510
        /*13d0*/ 	.word	0x00000003
        /*13d4*/ 	.word	0x00032460
        /*13d8*/ 	.short	0x010a
        /*13da*/ 	.byte	0x3f
	.zero		1


	//   ....[101]....
        /*13dc*/ 	.word	0x00039f70
        /*13e0*/ 	.word	0x00000000
        /*13e4*/ 	.word	0x00032420
        /*13e8*/ 	.short	0x010a
        /*13ea*/ 	.byte	0x3f
	.zero		1


	//   ....[102]....
        /*13ec*/ 	.word	0x0003a110
        /*13f0*/ 	.word	0x00000006
        /*13f4*/ 	.word	0x00000000
        /*13f8*/ 	.short	0x010a
        /*13fa*/ 	.byte	0x3f
	.zero		1


	//   ....[103]....
        /*13fc*/ 	.word	0x0003a160
        /*1400*/ 	.word	0x00000007
        /*1404*/ 	.word	0x00000000
        /*1408*/ 	.short	0x010a
        /*140a*/ 	.byte	0x3f
	.zero		1


	//   ....[104]....
        /*140c*/ 	.word	0x0003a1b0
        /*1410*/ 	.word	0x00000004
        /*1414*/ 	.word	0x00000000
        /*1418*/ 	.short	0x010a
        /*141a*/ 	.byte	0x3f
	.zero		1


	//   ....[105]....
        /*141c*/ 	.word	0x0003a350
        /*1420*/ 	.word	0x0000000a
        /*1424*/ 	.word	0x00000000
        /*1428*/ 	.short	0x010a
        /*142a*/ 	.byte	0x3f
	.zero		1


	//   ....[106]....
        /*142c*/ 	.word	0x0003a450
        /*1430*/ 	.word	0x00000008
        /*1434*/ 	.word	0x00000000
        /*1438*/ 	.short	0x010a
        /*143a*/ 	.byte	0x3f
	.zero		1


	//   ....[107]....
        /*143c*/ 	.word	0x0003a870
        /*1440*/ 	.word	0x00000004
        /*1444*/ 	.word	0x00032410
        /*1448*/ 	.short	0x010a
        /*144a*/ 	.byte	0x3f
	.zero		1


	//   ....[108]....
        /*144c*/ 	.word	0x0003a990
        /*1450*/ 	.word	0x0000000a
        /*1454*/ 	.word	0x00000000
        /*1458*/ 	.short	0x010a
        /*145a*/ 	.byte	0x3f
	.zero		1


	//   ....[109]....
        /*145c*/ 	.word	0x0003aa90
        /*1460*/ 	.word	0x00000008
        /*1464*/ 	.word	0x00000000
        /*1468*/ 	.short	0x010a
        /*146a*/ 	.byte	0x3f
	.zero		1


	//   ....[110]....
        /*146c*/ 	.word	0x0003b820
        /*1470*/ 	.word	0x0000000b
        /*1474*/ 	.word	0x00000000
        /*1478*/ 	.short	0x0101
        /*147a*/ 	.byte	0x3f
	.zero		1


	//   ....[111]....
        /*147c*/ 	.word	0x00045760
        /*1480*/ 	.word	0x00000000
        /*1484*/ 	.word	0x00000000
        /*1488*/ 	.short	0x0101
        /*148a*/ 	.byte	0x3f
	.zero		1


	//   ....[112]....
        /*148c*/ 	.word	0x00045790
        /*1490*/ 	.word	0x00000008
        /*1494*/ 	.word	0x00000000
        /*1498*/ 	.short	0x010a
        /*149a*/ 	.byte	0x3f
	.zero		1


	//   ....[113]....
        /*149c*/ 	.word	0x000457e0
        /*14a0*/ 	.word	0x00000004
        /*14a4*/ 	.word	0x00032410
        /*14a8*/ 	.short	0x010a
        /*14aa*/ 	.byte	0x3f
	.zero		1


	//   ....[114]....
        /*14ac*/ 	.word	0x00045830
        /*14b0*/ 	.word	0x00000008
        /*14b4*/ 	.word	0x00000000
        /*14b8*/ 	.short	0x010a
        /*14ba*/ 	.byte	0x3f
	.zero		1


	//----- nvinfo : EIATTR_NUM_MBARRIERS
	.align		4
.L_1479:
        /*14bc*/ 	.byte	0x03, 0x38
        /*14be*/ 	.short	0x0017


	//----- nvinfo : EIATTR_EXIT_INSTR_OFFSETS
	.align		4
        /*14c0*/ 	.byte	0x04, 0x1c
        /*14c2*/ 	.short	(.L_1481 - .L_1480)


	//   ....[0]....
.L_1480:
        /*14c4*/ 	.word	0x000363a0


	//----- nvinfo : EIATTR_MAX_THREADS
	.align		4
.L_1481:
        /*14c8*/ 	.byte	0x04, 0x05
        /*14ca*/ 	.short	(.L_1483 - .L_1482)
.L_1482:
        /*14cc*/ 	.word	0x00000180
        /*14d0*/ 	.word	0x00000001
        /*14d4*/ 	.word	0x00000001


	//----- nvinfo : EIATTR_CRS_STACK_SIZE
	.align		4
.L_1483:
        /*14d8*/ 	.byte	0x04, 0x1e
        /*14da*/ 	.short	(.L_1485 - .L_1484)
.L_1484:
        /*14dc*/ 	.word	0x00000000


	//----- nvinfo : EIATTR_CBANK_PARAM_SIZE
	.align		4
.L_1485:
        /*14e0*/ 	.byte	0x03, 0x19
        /*14e2*/ 	.short	0x0bf0


	//----- nvinfo : EIATTR_PARAM_CBANK
	.align		4
        /*14e4*/ 	.byte	0x04, 0x0a
        /*14e6*/ 	.short	(.L_1487 - .L_1486)
	.align		4
.L_1486:
        /*14e8*/ 	.word	index@(.nv.constant0._ZN7cutlass13device_kernelIN5flash11enable_sm90INS1_16FlashAttnFwdSm90INS1_25CollectiveMainloopFwdSm90ILi2EN4cute5tupleIJNS5_1CILi1EEES8_S8_EEENS6_IJNS7_ILi128EEENS7_ILi96EEENS7_ILi64EEEEEELi256ENS_6half_tEfNS_4arch4Sm90ELb0ELb1ELb0ELb1ELb0ELb1ELb1ELb1ELb0ELb1ELb0ELb0EEENS1_21CollectiveEpilogueFwdINS6_IJSA_NS7_ILi256EEESB_EEES9_SE_SG_Li256ELb1ELb1ELb0ELb0EEENS1_36VarlenDynamicPersistentTileSchedulerILi128ELi96ELi256ELi128ELb0ELb1ELb1ELb1ELb0ELb1EEEEEEEEEvNT_6ParamsE)
        /*14ec*/ 	.short	0x0210
        /*14ee*/ 	.short	0x0bf0


	//----- nvinfo : EIATTR_SW_WAR
	.align		4
.L_1487:
        /*14f0*/ 	.byte	0x04, 0x36
        /*14f2*/ 	.short	(.L_1489 - .L_1488)
.L_1488:
        /*14f4*/ 	.word	0x00000008
.L_1489:


//--------------------- .nv.info._ZN7cutlass13device_kernelIN5flash11enable_sm90INS1_16FlashAttnFwdSm90INS1_25CollectiveMainloopFwdSm90ILi2EN4cute5tupleIJNS5_1CILi1EEES8_S8_EEENS6_IJNS7_ILi128EEENS7_ILi96EEENS7_ILi64EEEEEELi256ENS_6half_tEfNS_4arch4Sm90ELb1ELb0ELb0ELb0ELb0ELb0ELb0ELb1ELb0ELb1ELb0ELb0EEENS1_21CollectiveEpilogueFwdINS6_IJSA_NS7_ILi256EEESB_EEES9_SE_SG_Li256ELb0ELb1ELb0ELb0EEENS1_30DynamicPersistentTileSchedulerILi256ELi128ELb0ELb1ELb1EEEEEEEEEvNT_6ParamsE --------------------------
	.section	.nv.info._ZN7cutlass13device_kernelIN5flash11enable_sm90INS1_16FlashAttnFwdSm90INS1_25CollectiveMainloopFwdSm90ILi2EN4cute5tupleIJNS5_1CILi1EEES8_S8_EEENS6_IJNS7_ILi128EEENS7_ILi96EEENS7_ILi64EEEEEELi256ENS_6half_tEfNS_4arch4Sm90ELb1ELb0ELb0ELb0ELb0ELb0ELb0ELb1ELb0ELb1ELb0ELb0EEENS1_21CollectiveEpilogueFwdINS6_IJSA_NS7_ILi256EEESB_EEES9_SE_SG_Li256ELb0ELb1ELb0ELb0EEENS1_30DynamicPersistentTileSchedulerILi256ELi128ELb0ELb1ELb1EEEEEEEEEvNT_6ParamsE,"",@"SHT_CUDA_INFO"
	.sectionflags	@""
	.align	4


	//----- nvinfo : EIATTR_CUDA_API_VERSION
	.align		4
        /*0000*/ 	.byte	0x04, 0x37
        /*0002*/ 	.short	(.L_1491 - .L_1490)
.L_1490:
        /*0004*/ 	.word	0x00000082


	//----- nvinfo : EIATTR_KPARAM_INFO
	.align		4
.L_1491:
        /*0008*/ 	.byte	0x04, 0x17
        /*000a*/ 	.short	(.L_1493 - .L_1492)
.L_1492:
        /*000c*/ 	.word	0x00000000
        /*0010*/ 	.short	0x0000
        /*0012*/ 	.short	0x0070
        /*0014*/ 	.byte	0x00, 0xf0, 0x01, 0x2a


	//----- nvinfo : EIATTR_SPARSE_MMA_MASK
	.align		4
.L_1493:
        /*0018*/ 	.byte	0x03, 0x50
        /*001a*/ 	.short	0x0000


	//----- nvinfo : EIATTR_MAXREG_COUNT
	.align		4
        /*001c*/ 	.byte	0x03, 0x1b
        /*001e*/ 	.short	0x00a8


	//----- nvinfo : EIATTR_NUM_BARRIERS
	.align		4
        /*0020*/ 	.byte	0x02, 0x4c
        /*0022*/ 	.byte	0x10
	.zero		1


	//----- nvinfo : EIATTR_EXTERNS
	.align		4
        /*0024*/ 	.byte	0x04, 0x0f
        /*0026*/ 	.short	(.L_1495 - .L_1494)


	//   ....[0]....
	.align		4
.L_1494:
        /*0028*/ 	.word	index@(__assertfail)


	//----- nvinfo : EIATTR_ANNOTATIONS
	.align		4
.L_1495:
        /*002c*/ 	.byte	0x04, 0x55
        /*002e*/ 	.short	(.L_1497 - .L_1496)


	//   ....[0]....
.L_1496:
        /* <DEDUP_REMOVED lines=24> */


	//----- nvinfo : EIATTR_MERCURY_ISA_VERSION
	.align		4
.L_1497:
        /*01a0*/ 	.byte	0x03, 0x5f
        /*01a2*/ 	.short	0x0101


	//----- nvinfo : EIATTR_INT_WARP_WIDE_INSTR_OFFSETS
	.align		4
        /*01a4*/ 	.byte	0x04, 0x31
        /*01a6*/ 	.short	(.L_1499 - .L_1498)


	//   ....[0]....
.L_1498:
        /*01a8*/ 	.word	0x00000130


	//   ....[1]....
        /*01ac*/ 	.word	0x00000170


	//   ....[2]....
        /*01b0*/ 	.word	0x000001e0


	//   ....[3]....
        /*01b4*/ 	.word	0x0000b3e0


	//   ....[4]....
        /*01b8*/ 	.word	0x0000b470


	//   ....[5]....
        /*01bc*/ 	.word	0x0000edb0


	//   ....[6]....
        /*01c0*/ 	.word	0x0000ee40


	//----- nvinfo : EIATTR_COOP_GROUP_MASK_REGIDS
	.align		4
.L_1499:
        /*01c4*/ 	.byte	0x04, 0x29
        /*01c6*/ 	.short	(.L_1501 - .L_1500)


	//   ....[0]....
.L_1500:
        /*01c8*/ 	.word	0xffffffff


	//   ....[1]....
        /*01cc*/ 	.word	0xffffffff


	//   ....[2]....
        /*01d0*/ 	.word	0xffffffff


	//   ....[3]....
        /*01d4*/ 	.word	0xffffffff


	//   ....[4]....
        /*01d8*/ 	.word	0xffffffff


	//   ....[5]....
        /*01dc*/ 	.word	0xffffffff


	//   ....[6]....
        /*01e0*/ 	.word	0xffffffff


	//   ....[7]....
        /*01e4*/ 	.word	0xffffffff


	//   ....[8]....
        /*01e8*/ 	.word	0xffffffff


	//   ....[9]....
        /*01ec*/ 	.word	0xffffffff


	//   ....[10]....
        /*01f0*/ 	.word	0xffffffff


	//   ....[11]....
        /*01f4*/ 	.word	0xffffffff


	//   ....[12]....
        /*01f8*/ 	.word	0xffffffff


	//   ....[13]....
        /*01fc*/ 	.word	0xffffffff


	//   ....[14]....
        /*0200*/ 	.word	0xffffffff


	//   ....[15]....
        /*0204*/ 	.word	0xffffffff


	//   ....[16]....
        /*0208*/ 	.word	0xffffffff


	//   ....[17]....
        /*020c*/ 	.word	0xffffffff


	//   ....[18]....
        /*0210*/ 	.word	0xffffffff


	//   ....[19]....
        /*0214*/ 	.word	0xffffffff


	//   ....[20]....
        /*0218*/ 	.word	0xffffffff


	//   ....[21]....
        /*021c*/ 	.word	0xffffffff


	//   ....[22]....
        /*0220*/ 	.word	0xffffffff


	//   ....[23]....
        /*0224*/ 	.word	0xffffffff


	//   ....[24]....
        /*0228*/ 	.word	0xffffffff


	//   ....[25]....
        /*022c*/ 	.word	0xffffffff


	//   ....[26]....
        /*0230*/ 	.word	0xffffffff


	//   ....[27]....
        /*0234*/ 	.word	0xffffffff


	//   ....[28]....
        /*0238*/ 	.word	0xffffffff


	//   ....[29]....
        /*023c*/ 	.word	0xffffffff


	//   ....[30]....
        /*0240*/ 	.word	0xffffffff


	//   ....[31]....
        /*0244*/ 	.word	0xffffffff


	//   ....[32]....
        /*0248*/ 	.word	0xffffffff


	//   ....[33]....
        /*024c*/ 	.word	0xffffffff


	//   ....[34]....
        /*0250*/ 	.word	0xffffffff


	//   ....[35]....
        /*0254*/ 	.word	0xffffffff


	//   ....[36]....
        /*0258*/ 	.word	0xffffffff


	//   ....[37]....
        /*025c*/ 	.word	0xffffffff


	//   ....[38]....
        /*0260*/ 	.word	0xffffffff


	//   ....[39]....
        /*0264*/ 	.word	0xffffffff


	//   ....[40]....
        /*0268*/ 	.word	0xffffffff


	//   ....[41]....
        /*026c*/ 	.word	0xffffffff


	//   ....[42]....
        /*0270*/ 	.word	0xffffffff


	//   ....[43]....
        /*0274*/ 	.word	0xffffffff


	//   ....[44]....
        /*0278*/ 	.word	0xffffffff


	//   ....[45]....
        /*027c*/ 	.word	0xffffffff


	//   ....[46]....
        /*0280*/ 	.word	0xffffffff


	//   ....[47]....
        /*0284*/ 	.word	0xffffffff


	//   ....[48]....
        /*0288*/ 	.word	0xffffffff


	//   ....[49]....
        /*028c*/ 	.word	0xffffffff


	//   ....[50]....
        /*0290*/ 	.word	0xffffffff


	//   ....[51]....
        /*0294*/ 	.word	0xffffffff


	//   ....[52]....
        /*0298*/ 	.word	0xffffffff


	//   ....[53]....
        /*029c*/ 	.word	0xffffffff


	//   ....[54]....
        /*02a0*/ 	.word	0xffffffff


	//   ....[55]....
        /*02a4*/ 	.word	0xffffffff


	//   ....[56]....
        /*02a8*/ 	.word	0xffffffff


	//   ....[57]....
        /*02ac*/ 	.word	0xffffffff


	//   ....[58]....
        /*02b0*/ 	.word	0xffffffff


	//   ....[59]....
        /*02b4*/ 	.word	0xffffffff


	//   ....[60]....
        /*02b8*/ 	.word	0xffffffff


	//   ....[61]....
        /*02bc*/ 	.word	0xffffffff


	//   ....[62]....
        /*02c0*/ 	.word	0xffffffff


	//   ....[63]....
        /*02c4*/ 	.word	0xffffffff


	//   ....[64]....
        /*02c8*/ 	.word	0xffffffff


	//   ....[65]....
        /*02cc*/ 	.word	0xffffffff


	//   ....[66]....
        /*02d0*/ 	.word	0xffffffff


	//   ....[67]....
        /*02d4*/ 	.word	0xffffffff


	//   ....[68]....
        /*02d8*/ 	.word	0x0500000f


	//   ....[69]....
        /*02dc*/ 	.word	0x0500000f


	//   ....[70]....
        /*02e0*/ 	.word	0x0500000f


	//   ....[71]....
        /*02e4*/ 	.word	0x0500000f


	//   ....[72]....
        /*02e8*/ 	.word	0x0500000f


	//   ....[73]....
        /*02ec*/ 	.word	0x0500000f


	//   ....[74]....
        /*02f0*/ 	.word	0x0500000f


	//   ....[75]....
        /*02f4*/ 	.word	0x0500000f


	//   ....[76]....
        /*02f8*/ 	.word	0x0500000f


	//   ....[77]....
        /*02fc*/ 	.word	0x0500000f


	//   ....[78]....
        /*0300*/ 	.word	0x0500000f


	//   ....[79]....
        /*0304*/ 	.word	0x0500000f


	//   ....[80]....
        /*0308*/ 	.word	0x0500000f


	//   ....[81]....
        /*030c*/ 	.word	0x0500000f


	//   ....[82]....
        /*0310*/ 	.word	0x0500000f


	//   ....[83]....
        /*0314*/ 	.word	0x0500000f


	//   ....[84]....
        /*0318*/ 	.word	0x0500000f


	//   ....[85]....
        /*031c*/ 	.word	0x0500000f


	//   ....[86]....
        /*0320*/ 	.word	0x0500000f


	//----- nvinfo : EIATTR_COOP_GROUP_INSTR_OFFSETS
	.align		4
.L_1501:
        /*0324*/ 	.byte	0x04, 0x28
        /*0326*/ 	.short	(.L_1503 - .L_1502)


	//   ....[0]....
.L_1502:
        /*0328*/ 	.word	0x00000070


	//   ....[1]....
        /*032c*/ 	.word	0x00000140


	//   ....[2]....
        /*0330*/ 	.word	0x00000190


	//   ....[3]....
        /*0334*/ 	.word	0x000003c0


	//   ....[4]....
        /*0338*/ 	.word	0x00000520


	//   ....[5]....
        /*033c*/ 	.word	0x00000640


	//   ....[6]....
        /*0340*/ 	.word	0x000007a0


	//   ....[7]....
        /*0344*/ 	.word	0x000016b0


	//   ....[8]....
        /*0348*/ 	.word	0x00001c90


	//   ....[9]....
        /*034c*/ 	.word	0x00001ca0


	//   ....[10]....
        /*0350*/ 	.word	0x000022a0


	//   ....[11]....
        /*0354*/ 	.word	0x000023a0


	//   ....[12]....
        /*0358*/ 	.word	0x00002990


	//   ....[13]....
        /*035c*/ 	.word	0x000029f0


	//   ....[14]....
        /*0360*/ 	.word	0x00003980


	//   ....[15]....
        /*0364*/ 	.word	0x000039a0


	//   ....[16]....
        /*0368*/ 	.word	0x00003f60


	//   ....[17]....
        /*036c*/ 	.word	0x00004020


	//   ....[18]....
        /*0370*/ 	.word	0x00004600


	//   ....[19]....
        /*0374*/ 	.word	0x00004680


	//   ....[20]....
        /*0378*/ 	.word	0x00005fe0


	//   ....[21]....
        /*037c*/ 	.word	0x00006000


	//   ....[22]....
        /*0380*/ 	.word	0x00006660


	//   ....[23]....
        /*0384*/ 	.word	0x00006830


	//   ....[24]....
        /*0388*/ 	.word	0x000078c0


	//   ....[25]....
        /*038c*/ 	.word	0x00007940


	//   ....[26]....
        /*0390*/ 	.word	0x000079a0


	//   ....[27]....
        /*0394*/ 	.word	0x000079d0


	//   ....[28]....
        /*0398*/ 	.word	0x00009220


	//   ....[29]....
        /*039c*/ 	.word	0x000092b0


	//   ....[30]....
        /*03a0*/ 	.word	0x000092e0


	//   ....[31]....
        /*03a4*/ 	.word	0x00009310


	//   ....[32]....
        /*03a8*/ 	.word	0x00009b00


	//   ....[33]....
        /*03ac*/ 	.word	0x00009b20


	//   ....[34]....
        /*03b0*/ 	.word	0x00009c70


	//   ....[35]....
        /*03b4*/ 	.word	0x00009c90


	//   ....[36]....
        /*03b8*/ 	.word	0x00009dd0


	//   ....[37]....
        /*03bc*/ 	.word	0x00009df0


	//   ....[38]....
        /*03c0*/ 	.word	0x00009f40


	//   ....[39]....
        /*03c4*/ 	.word	0x00009f60


	//   ....[40]....
        /*03c8*/ 	.word	0x0000a660


	//   ....[41]....
        /*03cc*/ 	.word	0x0000a690


	//   ....[42]....
        /*03d0*/ 	.word	0x0000a7e0


	//   ....[43]....
        /*03d4*/ 	.word	0x0000a800


	//   ....[44]....
        /*03d8*/ 	.word	0x0000a940


	//   ....[45]....
        /*03dc*/ 	.word	0x0000a960


	//   ....[46]....
        /*03e0*/ 	.word	0x0000aab0


	//   ....[47]....
        /*03e4*/ 	.word	0x0000aad0


	//   ....[48]....
        /*03e8*/ 	.word	0x0000acb0


	//   ....[49]....
        /*03ec*/ 	.word	0x0000b9d0


	//   ....[50]....
        /*03f0*/ 	.word	0x0000c340


	//   ....[51]....
        /*03f4*/ 	.word	0x0000c380


	//   ....[52]....
        /*03f8*/ 	.word	0x0000c3b0


	//   ....[53]....
        /*03fc*/ 	.word	0x0000c3f0


	//   ....[54]....
        /*0400*/ 	.word	0x0000c490


	//   ....[55]....
        /*0404*/ 	.word	0x0000c4a0


	//   ....[56]....
        /*0408*/ 	.word	0x0000c510


	//   ....[57]....
        /*040c*/ 	.word	0x0000c520


	//   ....[58]....
        /*0410*/ 	.word	0x0000c590


	//   ....[59]....
        /*0414*/ 	.word	0x0000c5a0


	//   ....[60]....
        /*0418*/ 	.word	0x0000c610


	//   ....[61]....
        /*041c*/ 	.word	0x0000c620


	//   ....[62]....
        /*0420*/ 	.word	0x0000c690


	//   ....[63]....
        /*0424*/ 	.word	0x0000c6a0


	//   ....[64]....
        /*0428*/ 	.word	0x0000c6b0


	//   ....[65]....
        /*042c*/ 	.word	0x0000c6f0


	//   ....[66]....
        /*0430*/ 	.word	0x0000efa0


	//   ....[67]....
        /*0434*/ 	.word	0x0000f190


	//   ....[68]....
        /*0438*/ 	.word	0x0000f6c0


	//   ....[69]....
        /*043c*/ 	.word	0x0000f840


	//   ....[70]....
        /*0440*/ 	.word	0x0000f8a0


	//   ....[71]....
        /*0444*/ 	.word	0x0000f930


	//   ....[72]....
        /*0448*/ 	.word	0x0000fa30


	//   ....[73]....
        /*044c*/ 	.word	0x0000fab0


	//   ....[74]....
        /*0450*/ 	.word	0x0000fb80


	//   ....[75]....
        /*0454*/ 	.word	0x0000fc10


	//   ....[76]....
        /*0458*/ 	.word	0x0000fcf0


	//   ....[77]....
        /*045c*/ 	.word	0x0000fd50


	//   ....[78]....
        /*0460*/ 	.word	0x0000fe30


	//   ....[79]....
        /*0464*/ 	.word	0x0000fe90


	//   ....[80]....
        /*0468*/ 	.word	0x0000ff70


	//   ....[81]....
        /*046c*/ 	.word	0x0000ffd0


	//   ....[82]....
        /*0470*/ 	.word	0x000100a0


	//   ....[83]....
        /*0474*/ 	.word	0x00010100


	//   ....[84]....
        /*0478*/ 	.word	0x000101c0


	//   ....[85]....
        /*047c*/ 	.word	0x000104e0


	//   ....[86]....
        /*0480*/ 	.word	0x00010600


	//----- nvinfo : EIATTR_REG_RECONFIG
	.align		4
.L_1503:
        /*0484*/ 	.byte	0x01, 0x54
	.zero		2


	//----- nvinfo : EIATTR_SYSCALL_OFFSETS
	.align		4
        /*0488*/ 	.byte	0x04, 0x46
        /*048a*/ 	.short	(.L_1505 - .L_1504)


	//   ....[0]....
.L_1504:
        /*048c*/ 	.word	0x00001890


	//   ....[1]....
        /*0490*/ 	.word	0x0000b5e0


	//   ....[2]....
        /*0494*/ 	.word	0x0000b730


	//   ....[3]....
        /*0498*/ 	.word	0x0000b820


	//   ....[4]....
        /*049c*/ 	.word	0x0000bf50


	//----- nvinfo : EIATTR_MBARRIER_INSTR_OFFSETS
	.align		4
.L_1505:
        /*04a0*/ 	.byte	0x04, 0x39
        /*04a2*/ 	.short	(.L_1507 - .L_1506)


	//   ....[0]....
.L_1506:
        /*04a4*/ 	.word	0x00000270
        /*04a8*/ 	.word	0x000000ff
        /*04ac*/ 	.word	0x00022800
        /*04b0*/ 	.short	0x0100
        /*04b2*/ 	.byte	0x08
	.zero		1


	//   ....[1]....
        /*04b4*/ 	.word	0x00000280
        /*04b8*/ 	.word	0x000000ff
        /*04bc*/ 	.word	0x00022820
        /*04c0*/ 	.short	0x0100
        /*04c2*/ 	.byte	0x08
	.zero		1


	//   ....[2]....
        /*04c4*/ 	.word	0x00000370
        /*04c8*/ 	.word	0x000000ff
        /*04cc*/ 	.word	0x00022830
        /*04d0*/ 	.short	0x0100
        /*04d2*/ 	.byte	0x08
	.zero		1


	//   ....[3]....
        /*04d4*/ 	.word	0x00000380
        /*04d8*/ 	.word	0x000000ff
        /*04dc*/ 	.word	0x00022840
        /*04e0*/ 	.short	0x0100
        /*04e2*/ 	.byte	0x08
	.zero		1


	//   ....[4]....
        /*04e4*/ 	.word	0x00000390
        /*04e8*/ 	.word	0x000000ff
        /*04ec*/ 	.word	0x00022838
        /*04f0*/ 	.short	0x0100
        /*04f2*/ 	.byte	0x08
	.zero		1


	//   ....[5]....
        /*04f4*/ 	.word	0x000003a0
        /*04f8*/ 	.word	0x000000ff
        /*04fc*/ 	.word	0x00022848
        /*0500*/ 	.short	0x0100
        /*0502*/ 	.byte	0x08
	.zero		1


	//   ....[6]....
        /*0504*/ 	.word	0x000004d0
        /*0508*/ 	.word	0x000000ff
        /*050c*/ 	.word	0x00022850
        /*0510*/ 	.short	0x0100
        /*0512*/ 	.byte	0x08
	.zero		1


	//   ....[7]....
        /*0514*/ 	.word	0x000004e0
        /*0518*/ 	.word	0x000000ff
        /*051c*/ 	.word	0x00022860
        /*0520*/ 	.short	0x0100
        /*0522*/ 	.byte	0x08
	.zero		1


	//   ....[8]....
        /*0524*/ 	.word	0x000004f0
        /*0528*/ 	.word	0x000000ff
        /*052c*/ 	.word	0x00022858
        /*0530*/ 	.short	0x0100
        /*0532*/ 	.byte	0x08
	.zero		1


	//   ....[9]....
        /*0534*/ 	.word	0x00000500
        /*0538*/ 	.word	0x000000ff
        /*053c*/ 	.word	0x00022868
        /*0540*/ 	.short	0x0100
        /*0542*/ 	.byte	0x08
	.zero		1


	//   ....[10]....
        /*0544*/ 	.word	0x000005f0
        /*0548*/ 	.word	0x000000ff
        /*054c*/ 	.word	0x00022870
        /*0550*/ 	.short	0x0100
        /*0552*/ 	.byte	0x06
	.zero		1


	//   ....[11]....
        /*0554*/ 	.word	0x00000600
        /*0558*/ 	.word	0x000000ff
        /*055c*/ 	.word	0x00022880
        /*0560*/ 	.short	0x0100
        /*0562*/ 	.byte	0x06
	.zero		1


	//   ....[12]....
        /*0564*/ 	.word	0x00000610
        /*0568*/ 	.word	0x000000ff
        /*056c*/ 	.word	0x00022878
        /*0570*/ 	.short	0x0100
        /*0572*/ 	.byte	0x06
	.zero		1


	//   ....[13]....
        /*0574*/ 	.word	0x00000620
        /*0578*/ 	.word	0x000000ff
        /*057c*/ 	.word	0x00022888
        /*0580*/ 	.short	0x0100
        /*0582*/ 	.byte	0x06
	.zero		1


	//   ....[14]....
        /*0584*/ 	.word	0x00000750
        /*0588*/ 	.word	0x000000ff
        /*058c*/ 	.word	0x00022890
        /*0590*/ 	.short	0x0100
        /*0592*/ 	.byte	0x08
	.zero		1


	//   ....[15]....
        /*0594*/ 	.word	0x00000760
        /*0598*/ 	.word	0x000000ff
        /*059c*/ 	.word	0x000228a0
        /*05a0*/ 	.short	0x0100
        /*05a2*/ 	.byte	0x08
	.zero		1


	//   ....[16]....
        /*05a4*/ 	.word	0x00000770
        /*05a8*/ 	.word	0x000000ff
        /*05ac*/ 	.word	0x00022898
        /*05b0*/ 	.short	0x0100
        /*05b2*/ 	.byte	0x08
	.zero		1


	//   ....[17]....
        /*05b4*/ 	.word	0x00000780
        /*05b8*/ 	.word	0x000000ff
        /*05bc*/ 	.word	0x000228a8
        /*05c0*/ 	.short	0x0100
        /*05c2*/ 	.byte	0x08
	.zero		1


	//   ....[18]....
        /*05c4*/ 	.word	0x000008b0
        /*05c8*/ 	.word	0x000000ff
        /*05cc*/ 	.word	0x000228b0
        /*05d0*/ 	.short	0x0100
        /*05d2*/ 	.byte	0x08
	.zero		1


	//   ....[19]....
        /*05d4*/ 	.word	0x000008c0
        /*05d8*/ 	.word	0x000000ff
        /*05dc*/ 	.word	0x000228c0
        /*05e0*/ 	.short	0x0100
        /*05e2*/ 	.byte	0x08
	.zero		1


	//   ....[20]....
        /*05e4*/ 	.word	0x000008d0
        /*05e8*/ 	.word	0x000000ff
        /*05ec*/ 	.word	0x000228b8
        /*05f0*/ 	.short	0x0100
        /*05f2*/ 	.byte	0x08
	.zero		1


	//   ....[21]....
        /*05f4*/ 	.word	0x000008e0
        /*05f8*/ 	.word	0x000000ff
        /*05fc*/ 	.word	0x000228c8
        /*0600*/ 	.short	0x0100
        /*0602*/ 	.byte	0x08
	.zero		1


	//   ....[22]....
        /*0604*/ 	.word	0x00001940
        /*0608*/ 	.word	0x00000007
        /*060c*/ 	.word	0x00022800
        /*0610*/ 	.short	0x010a
        /*0612*/ 	.byte	0x3f
	.zero		1


	//   ....[23]....
        /*0614*/ 	.word	0x00001a10
        /*0618*/ 	.word	0x00000006
        /*061c*/ 	.word	0x00022830
        /*0620*/ 	.short	0x010a
        /*0622*/ 	.byte	0x3f
	.zero		1


	//   ....[24]....
        /*0624*/ 	.word	0x00001a50
        /*0628*/ 	.word	0x00000006
        /*062c*/ 	.word	0x00022830
        /*0630*/ 	.short	0x010a
        /*0632*/ 	.byte	0x3f
	.zero		1


	//   ....[25]....
        /*0634*/ 	.word	0x00002e40
        /*0638*/ 	.word	0x00000004
        /*063c*/ 	.word	0x00000000
        /*0640*/ 	.short	0x0101
        /*0642*/ 	.byte	0x3f
	.zero		1


	//   ....[26]....
        /*0644*/ 	.word	0x000032a0
        /*0648*/ 	.word	0x00000006
        /*064c*/ 	.word	0x00022850
        /*0650*/ 	.short	0x010a
        /*0652*/ 	.byte	0x3f
	.zero		1


	//   ....[27]....
        /*0654*/ 	.word	0x000032e0
        /*0658*/ 	.word	0x00000006
        /*065c*/ 	.word	0x00022850
        /*0660*/ 	.short	0x010a
        /*0662*/ 	.byte	0x3f
	.zero		1


	//   ....[28]....
        /*0664*/ 	.word	0x000036b0
        /*0668*/ 	.word	0x00000006
        /*066c*/ 	.word	0x00000000
        /*0670*/ 	.short	0x0101
        /*0672*/ 	.byte	0x3f
	.zero		1


	//   ....[29]....
        /*0674*/ 	.word	0x000037e0
        /*0678*/ 	.word	0x000000ff
        /*067c*/ 	.word	0x00022830
        /*0680*/ 	.short	0x010a
        /*0682*/ 	.byte	0x1a
	.zero		1


	//   ....[30]....
        /*0684*/ 	.word	0x00003820
        /*0688*/ 	.word	0x000000ff
        /*068c*/ 	.word	0x00022830
        /*0690*/ 	.short	0x010a
        /*0692*/ 	.byte	0x1a
	.zero		1


	//   ....[31]....
        /*0694*/ 	.word	0x00004be0
        /*0698*/ 	.word	0x00000004
        /*069c*/ 	.word	0x00000000
        /*06a0*/ 	.short	0x0101
        /*06a2*/ 	.byte	0x3f
	.zero		1


	//   ....[32]....
        /*06a4*/ 	.word	0x00005800
        /*06a8*/ 	.word	0x000000ff
        /*06ac*/ 	.word	0x00022850
        /*06b0*/ 	.short	0x010a
        /*06b2*/ 	.byte	0x1a
	.zero		1


	//   ....[33]....
        /*06b4*/ 	.word	0x00005840
        /*06b8*/ 	.word	0x000000ff
        /*06bc*/ 	.word	0x00022850
        /*06c0*/ 	.short	0x010a
        /*06c2*/ 	.byte	0x1a
	.zero		1


	//   ....[34]....
        /*06c4*/ 	.word	0x00005b50
        /*06c8*/ 	.word	0x000000b1
        /*06cc*/ 	.word	0x00000000
        /*06d0*/ 	.short	0x0101
        /*06d2*/ 	.byte	0x3f
	.zero		1


	//   ....[35]....
        /*06d4*/ 	.word	0x00005c90
        /*06d8*/ 	.word	0x000000ff
        /*06dc*/ 	.word	0x00022830
        /*06e0*/ 	.short	0x010a
        /*06e2*/ 	.byte	0x18
	.zero		1


	//   ....[36]....
        /*06e4*/ 	.word	0x00005cd0
        /*06e8*/ 	.word	0x000000ff
        /*06ec*/ 	.word	0x00022830
        /*06f0*/ 	.short	0x010a
        /*06f2*/ 	.byte	0x18
	.zero		1


	//   ....[37]....
        /*06f4*/ 	.word	0x00006ab0
        /*06f8*/ 	.word	0x0000009a
        /*06fc*/ 	.word	0x00000000
        /*0700*/ 	.short	0x0101
        /*0702*/ 	.byte	0x3f
	.zero		1


	//   ....[38]....
        /*0704*/ 	.word	0x00007560
        /*0708*/ 	.word	0x000000ff
        /*070c*/ 	.word	0x00022850
        /*0710*/ 	.short	0x010a
        /*0712*/ 	.byte	0x18
	.zero		1


	//   ....[39]....
        /*0714*/ 	.word	0x000075a0
        /*0718*/ 	.word	0x000000ff
        /*071c*/ 	.word	0x00022850
        /*0720*/ 	.short	0x010a
        /*0722*/ 	.byte	0x18
	.zero		1


	//   ....[40]....
        /*0724*/ 	.word	0x000078a0
        /*0728*/ 	.word	0x000000b7
        /*072c*/ 	.word	0x00000000
        /*0730*/ 	.short	0x0101
        /*0732*/ 	.byte	0x3f
	.zero		1


	//   ....[41]....
        /*0734*/ 	.word	0x00009af0
        /*0738*/ 	.word	0x000000cb
        /*073c*/ 	.word	0x00000000
        /*0740*/ 	.short	0x0101
        /*0742*/ 	.byte	0x3f
	.zero		1


	//   ....[42]....
        /*0744*/ 	.word	0x0000bc30
        /*0748*/ 	.word	0x00000003
        /*074c*/ 	.word	0x00022840
        /*0750*/ 	.short	0x010a
        /*0752*/ 	.byte	0x3f
	.zero		1


	//   ....[43]....
        /*0754*/ 	.word	0x0000c7d0
        /*0758*/ 	.word	0x00000011
        /*075c*/ 	.word	0x00022800
        /*0760*/ 	.short	0x0107
        /*0762*/ 	.byte	0x3f
	.zero		1


	//   ....[44]....
        /*0764*/ 	.word	0x0000c8c0
        /*0768*/ 	.word	0x00000011
        /*076c*/ 	.word	0x00022800
        /*0770*/ 	.short	0x0101
        /*0772*/ 	.byte	0x3f
	.zero		1


	//   ....[45]....
        /*0774*/ 	.word	0x0000c8e0
        /*0778*/ 	.word	0x00000011
        /*077c*/ 	.word	0x00022820
        /*0780*/ 	.short	0x010a
        /*0782*/ 	.byte	0x3f
	.zero		1


	//   ....[46]....
        /*0784*/ 	.word	0x0000c9c0
        /*0788*/ 	.word	0x00000002
        /*078c*/ 	.word	0x00022860
        /*0790*/ 	.short	0x010a
        /*0792*/ 	.byte	0x3f
	.zero		1


	//   ....[47]....
        /*0794*/ 	.word	0x0000d1e0
        /*0798*/ 	.word	0x00000003
        /*079c*/ 	.word	0x00022840
        /*07a0*/ 	.short	0x010a
        /*07a2*/ 	.byte	0x3f
	.zero		1


	//   ....[48]....
        /*07a4*/ 	.word	0x0000d400
        /*07a8*/ 	.word	0x00000003
        /*07ac*/ 	.word	0x00022860
        /*07b0*/ 	.short	0x010a
        /*07b2*/ 	.byte	0x3f
	.zero		1


	//   ....[49]....
        /*07b4*/ 	.word	0x0000dbe0
        /*07b8*/ 	.word	0x00000004
        /*07bc*/ 	.word	0x00022840
        /*07c0*/ 	.short	0x010a
        /*07c2*/ 	.byte	0x3f
	.zero		1


	//   ....[50]....
        /*07c4*/ 	.word	0x0000de00
        /*07c8*/ 	.word	0x00000004
        /*07cc*/ 	.word	0x00022860
        /*07d0*/ 	.short	0x010a
        /*07d2*/ 	.byte	0x3f
	.zero		1


	//   ....[51]....
        /*07d4*/ 	.word	0x0000e580
        /*07d8*/ 	.word	0x00000004
        /*07dc*/ 	.word	0x00022840
        /*07e0*/ 	.short	0x010a
        /*07e2*/ 	.byte	0x3f
	.zero		1


	//   ....[52]....
        /*07e4*/ 	.word	0x0000e7a0
        /*07e8*/ 	.word	0x00000004
        /*07ec*/ 	.word	0x00022860
        /*07f0*/ 	.short	0x010a
        /*07f2*/ 	.byte	0x3f
	.zero		1


	//   ....[53]....
        /*07f4*/ 	.word	0x0000f110
        /*07f8*/ 	.word	0x00000000
        /*07fc*/ 	.word	0x00022820
        /*0800*/ 	.short	0x010a
        /*0802*/ 	.byte	0x3f
	.zero		1


	//   ....[54]....
        /*0804*/ 	.word	0x0000f2e0
        /*0808*/ 	.word	0x00000006
        /*080c*/ 	.word	0x00000000
        /*0810*/ 	.short	0x010a
        /*0812*/ 	.byte	0x3f
	.zero		1


	//   ....[55]....
        /*0814*/ 	.word	0x0000f330
        /*0818*/ 	.word	0x00000003
        /*081c*/ 	.word	0x00000000
        /*0820*/ 	.short	0x010a
        /*0822*/ 	.byte	0x3f
	.zero		1


	//   ....[56]....
        /*0824*/ 	.word	0x0000f390
        /*0828*/ 	.word	0x00000012
        /*082c*/ 	.word	0x00000000
        /*0830*/ 	.short	0x010a
        /*0832*/ 	.byte	0x3f
	.zero		1


	//   ....[57]....
        /*0834*/ 	.word	0x0000f3c0
        /*0838*/ 	.word	0x00000003
        /*083c*/ 	.word	0x00000000
        /*0840*/ 	.short	0x010a
        /*0842*/ 	.byte	0x3f
	.zero		1


	//   ....[58]....
        /*0844*/ 	.word	0x0000f420
        /*0848*/ 	.word	0x00000007
        /*084c*/ 	.word	0x00022800
        /*0850*/ 	.short	0x010a
        /*0852*/ 	.byte	0x3f
	.zero		1


	//   ....[59]....
        /*0854*/ 	.word	0x0000f470
        /*0858*/ 	.word	0x00000006
        /*085c*/ 	.word	0x00022830
        /*0860*/ 	.short	0x010a
        /*0862*/ 	.byte	0x3f
	.zero		1


	//   ....[60]....
        /*0864*/ 	.word	0x0000f4c0
        /*0868*/ 	.word	0x00000006
        /*086c*/ 	.word	0x00022850
        /*0870*/ 	.short	0x010a
        /*0872*/ 	.byte	0x3f
	.zero		1


	//   ....[61]....
        /*0874*/ 	.word	0x0000f520
        /*0878*/ 	.word	0x00000003
        /*087c*/ 	.word	0x00022830
        /*0880*/ 	.short	0x010a
        /*0882*/ 	.byte	0x3f
	.zero		1


	//   ....[62]....
        /*0884*/ 	.word	0x0000f570
        /*0888*/ 	.word	0x000000b1
        /*088c*/ 	.word	0x00022850
        /*0890*/ 	.short	0x010a
        /*0892*/ 	.byte	0x3f
	.zero		1


	//   ....[63]....
        /*0894*/ 	.word	0x0000f5d0
        /*0898*/ 	.word	0x00000003
        /*089c*/ 	.word	0x00022830
        /*08a0*/ 	.short	0x010a
        /*08a2*/ 	.byte	0x3f
	.zero		1


	//   ....[64]....
        /*08a4*/ 	.word	0x0000f620
        /*08a8*/ 	.word	0x000000b7
        /*08ac*/ 	.word	0x00022850
        /*08b0*/ 	.short	0x010a
        /*08b2*/ 	.byte	0x3f
	.zero		1


	//   ....[65]....
        /*08b4*/ 	.word	0x0000f770
        /*08b8*/ 	.word	0x00000003
        /*08bc*/ 	.word	0x00022840
        /*08c0*/ 	.short	0x010a
        /*08c2*/ 	.byte	0x3f
	.zero		1


	//   ....[66]....
        /*08c4*/ 	.word	0x00010200
        /*08c8*/ 	.word	0x00000011
        /*08cc*/ 	.word	0x00022820
        /*08d0*/ 	.short	0x010a
        /*08d2*/ 	.byte	0x3f
	.zero		1


	//   ....[67]....
        /*08d4*/ 	.word	0x00010250
        /*08d8*/ 	.word	0x00000002
        /*08dc*/ 	.word	0x00022860
        /*08e0*/ 	.short	0x010a
        /*08e2*/ 	.byte	0x3f
	.zero		1


	//   ....[68]....
        /*08e4*/ 	.word	0x000102a0
        /*08e8*/ 	.word	0x00000003
        /*08ec*/ 	.word	0x00022840
        /*08f0*/ 	.short	0x010a
        /*08f2*/ 	.byte	0x3f
	.zero		1


	//   ....[69]....
        /*08f4*/ 	.word	0x000102f0
        /*08f8*/ 	.word	0x00000003
        /*08fc*/ 	.word	0x00022860
        /*0900*/ 	.short	0x010a
        /*0902*/ 	.byte	0x3f
	.zero		1


	//   ....[70]....
        /*0904*/ 	.word	0x00010340
        /*0908*/ 	.word	0x00000004
        /*090c*/ 	.word	0x00022840
        /*0910*/ 	.short	0x010a
        /*0912*/ 	.byte	0x3f
	.zero		1


	//   ....[71]....
        /*0914*/ 	.word	0x00010390
        /*0918*/ 	.word	0x00000004
        /*091c*/ 	.word	0x00022860
        /*0920*/ 	.short	0x010a
        /*0922*/ 	.byte	0x3f
	.zero		1


	//   ....[72]....
        /*0924*/ 	.word	0x000103e0
        /*0928*/ 	.word	0x00000004
        /*092c*/ 	.word	0x00022840
        /*0930*/ 	.short	0x010a
        /*0932*/ 	.byte	0x3f
	.zero		1


	//   ....[73]....
        /*0934*/ 	.word	0x00010430
        /*0938*/ 	.word	0x00000004
        /*093c*/ 	.word	0x00022860
        /*0940*/ 	.short	0x010a
        /*0942*/ 	.byte	0x3f
	.zero		1


	//   ....[74]....
        /*0944*/ 	.word	0x00010520
        /*0948*/ 	.word	0x00000000
        /*094c*/ 	.word	0x00022820
        /*0950*/ 	.short	0x010a
        /*0952*/ 	.byte	0x3f
	.zero		1


	//   ....[75]....
        /*0954*/ 	.word	0x000106c0
        /*0958*/ 	.word	0x00000006
        /*095c*/ 	.word	0x00000000
        /*0960*/ 	.short	0x010a
        /*0962*/ 	.byte	0x3f
	.zero		1


	//   ....[76]....
        /*0964*/ 	.word	0x00010710
        /*0968*/ 	.word	0x00000003
        /*096c*/ 	.word	0x00000000
        /*0970*/ 	.short	0x010a
        /*0972*/ 	.byte	0x3f
	.zero		1


	//   ....[77]....
        /*0974*/ 	.word	0x00010760
        /*0978*/ 	.word	0x00000012
        /*097c*/ 	.word	0x00000000
        /*0980*/ 	.short	0x010a
        /*0982*/ 	.byte	0x3f
	.zero		1


	//----- nvinfo : EIATTR_NUM_MBARRIERS
	.align		4
.L_1507:
        /*0984*/ 	.byte	0x03, 0x38
        /*0986*/ 	.short	0x0016


	//----- nvinfo : EIATTR_EXIT_INSTR_OFFSETS
	.align		4
        /*0988*/ 	.byte	0x04, 0x1c
        /*098a*/ 	.short	(.L_1509 - .L_1508)


	//   ....[0]....
.L_1508:
        /*098c*/ 	.word	0x00000a40


	//   ....[1]....
        /*0990*/ 	.word	0x0000ac50


	//   ....[2]....
        /*0994*/ 	.word	0x0000f410


	//----- nvinfo : EIATTR_MAX_THREADS
	.align		4
.L_1509:
        /*0998*/ 	.byte	0x04, 0x05
        /*099a*/ 	.short	(.L_1511 - .L_1510)
.L_1510:
        /*099c*/ 	.word	0x00000180
        /*09a0*/ 	.word	0x00000001
        /*09a4*/ 	.word	0x00000001


	//----- nvinfo : EIATTR_CRS_STACK_SIZE
	.align		4
.L_1511:
        /*09a8*/ 	.byte	0x04, 0x1e
        /*09aa*/ 	.short	(.L_1513 - .L_1512)
.L_1512:
        /*09ac*/ 	.word	0x00000000


	//----- nvinfo : EIATTR_CBANK_PARAM_SIZE
	.align		4
.L_1513:
        /*09b0*/ 	.byte	0x03, 0x19
        /*09b2*/ 	.short	0x0af0


	//----- nvinfo : EIATTR_PARAM_CBANK
	.align		4
        /*09b4*/ 	.byte	0x04, 0x0a
        /*09b6*/ 	.short	(.L_1515 - .L_1514)
	.align		4
.L_1514:
        /*09b8*/ 	.word	index@(.nv.constant0._ZN7cutlass13device_kernelIN5flash11enable_sm90INS1_16FlashAttnFwdSm90INS1_25CollectiveMainloopFwdSm90ILi2EN4cute5tupleIJNS5_1CILi1EEES8_S8_EEENS6_IJNS7_ILi128EEENS7_ILi96EEENS7_ILi64EEEEEELi256ENS_6half_tEfNS_4arch4Sm90ELb1ELb0ELb0ELb0ELb0ELb0ELb0ELb1ELb0ELb1ELb0ELb0EEENS1_21CollectiveEpilogueFwdINS6_IJSA_NS7_ILi256EEESB_EEES9_SE_SG_Li256ELb0ELb1ELb0ELb0EEENS1_30DynamicPersistentTileSchedulerILi256ELi128ELb0ELb1ELb1EEEEEEEEEvNT_6ParamsE)
        /*09bc*/ 	.short	0x0210
        /*09be*/ 	.short	0x0af0


	//----- nvinfo : EIATTR_SW_WAR
	.align		4
.L_1515:
        /*09c0*/ 	.byte	0x04, 0x36
        /*09c2*/ 	.short	(.L_1517 - .L_1516)
.L_1516:
        /*09c4*/ 	.word	0x00000008
.L_1517:


//--------------------- .nv.info._ZN7cutlass13device_kernelIN5flash11enable_sm90INS1_16FlashAttnFwdSm90INS1_25CollectiveMainloopFwdSm90ILi2EN4cute5tupleIJNS5_1CILi1EEES8_S8_EEENS6_IJNS7_ILi128EEENS7_ILi96EEENS7_ILi64EEEEEELi256ENS_6half_tEfNS_4arch4Sm90ELb1ELb0ELb0ELb0ELb0ELb0ELb1ELb1ELb0ELb1ELb0ELb0EEENS1_21CollectiveEpilogueFwdINS6_IJSA_NS7_ILi256EEESB_EEES9_SE_SG_Li256ELb0ELb1ELb0ELb0EEENS1_30DynamicPersistentTileSchedulerILi256ELi128ELb0ELb1ELb1EEEEEEEEEvNT_6ParamsE --------------------------
	.section	.nv.info._ZN7cutlass13device_kernelIN5flash11enable_sm90INS1_16FlashAttnFwdSm90INS1_25CollectiveMainloopFwdSm90ILi2EN4cute5tupleIJNS5_1CILi1EEES8_S8_EEENS6_IJNS7_ILi128EEENS7_ILi96EEENS7_ILi64EEEEEELi256ENS_6half_tEfNS_4arch4Sm90ELb1ELb0ELb0ELb0ELb0ELb0ELb1ELb1ELb0ELb1ELb0ELb0EEENS1_21CollectiveEpilogueFwdINS6_IJSA_NS7_ILi256EEESB_EEES9_SE_SG_Li256ELb0ELb1ELb0ELb0EEENS1_30DynamicPersistentTileSchedulerILi256ELi128ELb0ELb1ELb1EEEEEEEEEvNT_6ParamsE,"",@"SHT_CUDA_INFO"
	.sectionflags	@""
	.align	4


	//----- nvinfo : EIATTR_CUDA_API_VERSION
	.align		4
        /*0000*/ 	.byte	0x04, 0x37
        /*0002*/ 	.short	(.L_1519 - .L_1518)
.L_1518:
        /*0004*/ 	.word	0x00000082


	//----- nvinfo : EIATTR_KPARAM_INFO
	.align		4
.L_1519:
        /*0008*/ 	.byte	0x04, 0x17
        /*000a*/ 	.short	(.L_1521 - .L_1520)
.L_1520:
        /*000c*/ 	.word	0x00000000
        /*0010*/ 	.short	0x0000
        /*0012*/ 	.short	0x0070
        /*0014*/ 	.byte	0x00, 0xf0, 0x01, 0x2e


	//----- nvinfo : EIATTR_SPARSE_MMA_MASK
	.align		4
.L_1521:
        /*0018*/ 	.byte	0x03, 0x50
        /*001a*/ 	.short	0x0000


	//----- nvinfo : EIATTR_MAXREG_COUNT
	.align		4
        /*001c*/ 	.byte	0x03, 0x1b
        /*001e*/ 	.short	0x00a8


	//----- nvinfo : EIATTR_NUM_BARRIERS
	.align		4
        /*0020*/ 	.byte	0x02, 0x4c
        /*0022*/ 	.byte	0x10
	.zero		1


	//----- nvinfo : EIATTR_EXTERNS
	.align		4
        /*0024*/ 	.byte	0x04, 0x0f
        /*0026*/ 	.short	(.L_1523 - .L_1522)


	//   ....[0]....
	.align		4
.L_1522:
        /*0028*/ 	.word	index@(__assertfail)


	//----- nvinfo : EIATTR_ANNOTATIONS
	.align		4
.L_1523:
        /*002c*/ 	.byte	0x04, 0x55
        /*002e*/ 	.short	(.L_1525 - .L_1524)


	//   ....[0]....
.L_1524:
        /* <DEDUP_REMOVED lines=42> */


	//----- nvinfo : EIATTR_MERCURY_ISA_VERSION
	.align		4
.L_1525:
        /*02b8*/ 	.byte	0x03, 0x5f
        /*02ba*/ 	.short	0x0101


	//----- nvinfo : EIATTR_INT_WARP_WIDE_INSTR_OFFSETS
	.align		4
        /*02bc*/ 	.byte	0x04, 0x31
        /*02be*/ 	.short	(.L_1527 - .L_1526)


	//   ....[0]....
.L_1526:
        /*02c0*/ 	.word	0x00000130


	//   ....[1]....
        /*02c4*/ 	.word	0x00000170


	//   ....[2]....
        /*02c8*/ 	.word	0x000001e0


	//   ....[3]....
        /*02cc*/ 	.word	0x000001f0


	//   ....[4]....
        /*02d0*/ 	.word	0x0000cab0


	//   ....[5]....
        /*02d4*/ 	.word	0x0000cb40


	//   ....[6]....
        /*02d8*/ 	.word	0x000110d0


	//   ....[7]....
        /*02dc*/ 	.word	0x00011160


	//----- nvinfo : EIATTR_COOP_GROUP_MASK_REGIDS
	.align		4
.L_1527:
        /*02e0*/ 	.byte	0x04, 0x29
        /*02e2*/ 	.short	(.L_1529 - .L_1528)


	//   ....[0]....
.L_1528:
        /*02e4*/ 	.word	0xffffffff


	//   ....[1]....
        /*02e8*/ 	.word	0xffffffff


	//   ....[2]....
        /*02ec*/ 	.word	0xffffffff


	//   ....[3]....
        /*02f0*/ 	.word	0xffffffff


	//   ....[4]....
        /*02f4*/ 	.word	0xffffffff


	//   ....[5]....
        /*02f8*/ 	.word	0xffffffff


	//   ....[6]....
        /*02fc*/ 	.word	0xffffffff


	//   ....[7]....
        /*0300*/ 	.word	0xffffffff


	//   ....[8]....
        /*0304*/ 	.word	0xffffffff


	//   ....[9]....
        /*0308*/ 	.word	0xffffffff


	//   ....[10]....
        /*030c*/ 	.word	0xffffffff


	//   ....[11]....
        /*0310*/ 	.word	0xffffffff


	//   ....[12]....
        /*0314*/ 	.word	0xffffffff


	//   ....[13]....
        /*0318*/ 	.word	0xffffffff


	//   ....[14]....
        /*031c*/ 	.word	0xffffffff


	//   ....[15]....
        /*0320*/ 	.word	0xffffffff


	//   ....[16]....
        /*0324*/ 	.word	0xffffffff


	//   ....[17]....
        /*0328*/ 	.word	0xffffffff


	//   ....[18]....
        /*032c*/ 	.word	0xffffffff


	//   ....[19]....
        /*0330*/ 	.word	0xffffffff


	//   ....[20]....
        /*0334*/ 	.word	0xffffffff


	//   ....[21]....
        /*0338*/ 	.word	0xffffffff


	//   ....[22]....
        /*033c*/ 	.word	0xffffffff


	//   ....[23]....
        /*0340*/ 	.word	0xffffffff


	//   ....[24]....
        /*0344*/ 	.word	0xffffffff


	//   ....[25]....
        /*0348*/ 	.word	0xffffffff


	//   ....[26]....
        /*034c*/ 	.word	0xffffffff


	//   ....[27]....
        /*0350*/ 	.word	0xffffffff


	//   ....[28]....
        /*0354*/ 	.word	0xffffffff


	//   ....[29]....
        /*0358*/ 	.word	0xffffffff


	//   ....[30]....
        /*035c*/ 	.word	0xffffffff


	//   ....[31]....
        /*0360*/ 	.word	0xffffffff


	//   ....[32]....
        /*0364*/ 	.word	0xffffffff


	//   ....[33]....
        /*0368*/ 	.word	0xffffffff


	//   ....[34]....
        /*036c*/ 	.word	0xffffffff


	//   ....[35]....
        /*0370*/ 	.word	0xffffffff


	//   ....[36]....
        /*0374*/ 	.word	0xffffffff


	//   ....[37]....
        /*0378*/ 	.word	0xffffffff


	//   ....[38]....
        /*037c*/ 	.word	0xffffffff


	//   ....[39]....
        /*0380*/ 	.word	0xffffffff


	//   ....[40]....
        /*0384*/ 	.word	0xffffffff


	//   ....[41]....
        /*0388*/ 	.word	0xffffffff


	//   ....[42]....
        /*038c*/ 	.word	0xffffffff


	//   ....[43]....
        /*0390*/ 	.word	0xffffffff


	//   ....[44]....
        /*0394*/ 	.word	0xffffffff


	//   ....[45]....
        /*0398*/ 	.word	0xffffffff


	//   ....[46]....
        /*039c*/ 	.word	0xffffffff


	//   ....[47]....
        /*03a0*/ 	.word	0xffffffff


	//   ....[48]....
        /*03a4*/ 	.word	0xffffffff


	//   ....[49]....
        /*03a8*/ 	.word	0xffffffff


	//   ....[50]....
        /*03ac*/ 	.word	0xffffffff


	//   ....[51]....
        /*03b0*/ 	.word	0xffffffff


	//   ....[52]....
        /*03b4*/ 	.word	0xffffffff


	//   ....[53]....
        /*03b8*/ 	.word	0xffffffff


	//   ....[54]....
        /*03bc*/ 	.word	0xffffffff


	//   ....[55]....
        /*03c0*/ 	.word	0xffffffff


	//   ....[56]....
        /*03c4*/ 	.word	0xffffffff


	//   ....[57]....
        /*03c8*/ 	.word	0xffffffff


	//   ....[58]....
        /*03cc*/ 	.word	0xffffffff


	//   ....[59]....
        /*03d0*/ 	.word	0xffffffff


	//   ....[60]....
        /*03d4*/ 	.word	0xffffffff


	//   ....[61]....
        /*03d8*/ 	.word	0xffffffff


	//   ....[62]....
        /*03dc*/ 	.word	0xffffffff


	//   ....[63]....
        /*03e0*/ 	.word	0xffffffff


	//   ....[64]....
        /*03e4*/ 	.word	0xffffffff


	//   ....[65]....
        /*03e8*/ 	.word	0xffffffff


	//   ....[66]....
        /*03ec*/ 	.word	0xffffffff


	//   ....[67]....
        /*03f0*/ 	.word	0xffffffff


	//   ....[68]....
        /*03f4*/ 	.word	0xffffffff


	//   ....[69]....
        /*03f8*/ 	.word	0xffffffff


	//   ....[70]....
        /*03fc*/ 	.word	0xffffffff


	//   ....[71]....
        /*0400*/ 	.word	0xffffffff


	//   ....[72]....
        /*0404*/ 	.word	0xffffffff


	//   ....[73]....
        /*0408*/ 	.word	0xffffffff


	//   ....[74]....
        /*040c*/ 	.word	0xffffffff


	//   ....[75]....
        /*0410*/ 	.word	0xffffffff


	//   ....[76]....
        /*0414*/ 	.word	0xffffffff


	//   ....[77]....
        /*0418*/ 	.word	0xffffffff


	//   ....[78]....
        /*041c*/ 	.word	0xffffffff


	//   ....[79]....
        /*0420*/ 	.word	0xffffffff


	//   ....[80]....
        /*0424*/ 	.word	0xffffffff


	//   ....[81]....
        /*0428*/ 	.word	0xffffffff


	//   ....[82]....
        /*042c*/ 	.word	0xffffffff


	//   ....[83]....
        /*0430*/ 	.word	0xffffffff


	//   ....[84]....
        /*0434*/ 	.word	0x0500000f


	//   ....[85]....
        /*0438*/ 	.word	0x0500000f


	//   ....[86]....
        /*043c*/ 	.word	0x0500000f


	//   ....[87]....
        /*0440*/ 	.word	0x0500000f


	//   ....[88]....
        /*0444*/ 	.word	0x0500000f


	//   ....[89]....
        /*0448*/ 	.word	0x0500000f


	//   ....[90]....
        /*044c*/ 	.word	0x0500000f


	//   ....[91]....
        /*0450*/ 	.word	0x0500000f


	//   ....[92]....
        /*0454*/ 	.word	0x0500000f


	//   ....[93]....
        /*0458*/ 	.word	0x0500000f


	//   ....[94]....
        /*045c*/ 	.word	0x0500000f


	//   ....[95]....
        /*0460*/ 	.word	0x0500000f


	//   ....[96]....
        /*0464*/ 	.word	0x0500000f


	//   ....[97]....
        /*0468*/ 	.word	0x0500000f


	//   ....[98]....
        /*046c*/ 	.word	0x0500000f


	//   ....[99]....
        /*0470*/ 	.word	0x0500000f


	//   ....[100]....
        /*0474*/ 	.word	0x0500000f


	//   ....[101]....
        /*0478*/ 	.word	0x0500000f


	//   ....[102]....
        /*047c*/ 	.word	0x0500000f


	//   ....[103]....
        /*0480*/ 	.word	0x0500000f


	//   ....[104]....
        /*0484*/ 	.word	0x0500000f


	//   ....[105]....
        /*0488*/ 	.word	0x0500000f


	//   ....[106]....
        /*048c*/ 	.word	0x0500000f


	//   ....[107]....
        /*0490*/ 	.word	0x0500000f


	//   ....[108]....
        /*0494*/ 	.word	0x0500000f


	//   ....[109]....
        /*0498*/ 	.word	0x0500000f


	//   ....[110]....
        /*049c*/ 	.word	0x0500000f


	//   ....[111]....
        /*04a0*/ 	.word	0x0500000f


	//   ....[112]....
        /*04a4*/ 	.word	0x0500000f


	//   ....[113]....
        /*04a8*/ 	.word	0x0500000f


	//   ....[114]....
        /*04ac*/ 	.word	0x0500000f


	//   ....[115]....
        /*04b0*/ 	.word	0x0500000f


	//   ....[116]....
        /*04b4*/ 	.word	0x0500000f


	//   ....[117]....
        /*04b8*/ 	.word	0x0500000f


	//   ....[118]....
        /*04bc*/ 	.word	0x0500000f


	//----- nvinfo : EIATTR_COOP_GROUP_INSTR_OFFSETS
	.align		4
.L_1529:
        /*04c0*/ 	.byte	0x04, 0x28
        /*04c2*/ 	.short	(.L_1531 - .L_1530)


	//   ....[0]....
.L_1530:
        /*04c4*/ 	.word	0x00000070


	//   ....[1]....
        /*04c8*/ 	.word	0x00000140


	//   ....[2]....
        /*04cc*/ 	.word	0x00000190


	//   ....[3]....
        /*04d0*/ 	.word	0x000003e0


	//   ....[4]....
        /*04d4*/ 	.word	0x00000540


	//   ....[5]....
        /*04d8*/ 	.word	0x00000660


	//   ....[6]....
        /*04dc*/ 	.word	0x000007c0


	//   ....[7]....
        /*04e0*/ 	.word	0x00001750


	//   ....[8]....
        /*04e4*/ 	.word	0x00002950


	//   ....[9]....
        /*04e8*/ 	.word	0x00002970


	//   ....[10]....
        /*04ec*/ 	.word	0x000032c0


	//   ....[11]....
        /*04f0*/ 	.word	0x000032e0


	//   ....[12]....
        /*04f4*/ 	.word	0x00003300


	//   ....[13]....
        /*04f8*/ 	.word	0x00003320


	//   ....[14]....
        /*04fc*/ 	.word	0x00004790


	//   ....[15]....
        /*0500*/ 	.word	0x000047c0


	//   ....[16]....
        /*0504*/ 	.word	0x000054e0


	//   ....[17]....
        /*0508*/ 	.word	0x00005500


	//   ....[18]....
        /*050c*/ 	.word	0x00005520


	//   ....[19]....
        /*0510*/ 	.word	0x00005540


	//   ....[20]....
        /*0514*/ 	.word	0x00007820


	//   ....[21]....
        /*0518*/ 	.word	0x00007880


	//   ....[22]....
        /*051c*/ 	.word	0x000078a0


	//   ....[23]....
        /*0520*/ 	.word	0x000078c0


	//   ....[24]....
        /*0524*/ 	.word	0x00008eb0


	//   ....[25]....
        /*0528*/ 	.word	0x00008ef0


	//   ....[26]....
        /*052c*/ 	.word	0x00008fa0


	//   ....[27]....
        /*0530*/ 	.word	0x00009000


	//   ....[28]....
        /*0534*/ 	.word	0x0000aa90


	//   ....[29]....
        /*0538*/ 	.word	0x0000ab10


	//   ....[30]....
        /*053c*/ 	.word	0x0000ab50


	//   ....[31]....
        /*0540*/ 	.word	0x0000ab80


	//   ....[32]....
        /*0544*/ 	.word	0x0000b100


	//   ....[33]....
        /*0548*/ 	.word	0x0000b140


	//   ....[34]....
        /*054c*/ 	.word	0x0000b2a0


	//   ....[35]....
        /*0550*/ 	.word	0x0000b2c0


	//   ....[36]....
        /*0554*/ 	.word	0x0000b400


	//   ....[37]....
        /*0558*/ 	.word	0x0000b420


	//   ....[38]....
        /*055c*/ 	.word	0x0000b570


	//   ....[39]....
        /*0560*/ 	.word	0x0000b590


	//   ....[40]....
        /*0564*/ 	.word	0x0000bcf0


	//   ....[41]....
        /*0568*/ 	.word	0x0000bd20


	//   ....[42]....
        /*056c*/ 	.word	0x0000be70


	//   ....[43]....
        /*0570*/ 	.word	0x0000be90


	//   ....[44]....
        /*0574*/ 	.word	0x0000bfd0


	//   ....[45]....
        /*0578*/ 	.word	0x0000bff0


	//   ....[46]....
        /*057c*/ 	.word	0x0000c140


	//   ....[47]....
        /*0580*/ 	.word	0x0000c160


	//   ....[48]....
        /*0584*/ 	.word	0x0000c360


	//   ....[49]....
        /*0588*/ 	.word	0x0000d0b0


	//   ....[50]....
        /*058c*/ 	.word	0x0000da10


	//   ....[51]....
        /*0590*/ 	.word	0x0000da40


	//   ....[52]....
        /*0594*/ 	.word	0x0000da60


	//   ....[53]....
        /*0598*/ 	.word	0x0000da90


	//   ....[54]....
        /*059c*/ 	.word	0x0000db60


	//   ....[55]....
        /*05a0*/ 	.word	0x0000dbc0


	//   ....[56]....
        /*05a4*/ 	.word	0x0000dbd0


	//   ....[57]....
        /*05a8*/ 	.word	0x0000dc70


	//   ....[58]....
        /*05ac*/ 	.word	0x0000dca0


	//   ....[59]....
        /*05b0*/ 	.word	0x0000dd20


	//   ....[60]....
        /*05b4*/ 	.word	0x0000dd50


	//   ....[61]....
        /*05b8*/ 	.word	0x0000ddd0


	//   ....[62]....
        /*05bc*/ 	.word	0x0000de00


	//   ....[63]....
        /*05c0*/ 	.word	0x0000de20


	//   ....[64]....
        /*05c4*/ 	.word	0x0000de70


	//   ....[65]....
        /*05c8*/ 	.word	0x0000de80


	//   ....[66]....
        /*05cc*/ 	.word	0x0000e5b0


	//   ....[67]....
        /*05d0*/ 	.word	0x0000e5c0


	//   ....[68]....
        /*05d4*/ 	.word	0x0000e600


	//   ....[69]....
        /*05d8*/ 	.word	0x0000e6b0


	//   ....[70]....
        /*05dc*/ 	.word	0x0000e740


	//   ....[71]....
        /*05e0*/ 	.word	0x0000e750


	//   ....[72]....
        /*05e4*/ 	.word	0x0000e7e0


	//   ....[73]....
        /*05e8*/ 	.word	0x0000e7f0


	//   ....[74]....
        /*05ec*/ 	.word	0x0000e860


	//   ....[75]....
        /*05f0*/ 	.word	0x0000e870


	//   ....[76]....
        /*05f4*/ 	.word	0x0000e8f0


	//   ....[77]....
        /*05f8*/ 	.word	0x0000e900


	//   ....[78]....
        /*05fc*/ 	.word	0x0000e980


	//   ....[79]....
        /*0600*/ 	.word	0x0000e990


	//   ....[80]....
        /*0604*/ 	.word	0x0000ea10


	//   ....[81]....
        /*0608*/ 	.word	0x0000ea20


	//   ....[82]....
        /*060c*/ 	.word	0x000112b0


	//   ....[83]....
        /*0610*/ 	.word	0x000114a0


	//   ....[84]....
        /*0614*/ 	.word	0x00011a60


	//   ....[85]....
        /*0618*/ 	.word	0x00011bc0


	//   ....[86]....
        /*061c*/ 	.word	0x00011c30


	//   ....[87]....
        /*0620*/ 	.word	0x00011cc0


	//   ....[88]....
        /*0624*/ 	.word	0x00011d60


	//   ....[89]....
        /*0628*/ 	.word	0x00011e30


	//   ....[90]....
        /*062c*/ 	.word	0x00011f30


	//   ....[91]....
        /*0630*/ 	.word	0x00011f90


	//   ....[92]....
        /*0634*/ 	.word	0x00012030


	//   ....[93]....
        /*0638*/ 	.word	0x00012100


	//   ....[94]....
        /*063c*/ 	.word	0x000121a0


	//   ....[95]....
        /*0640*/ 	.word	0x00012270


	//   ....[96]....
        /*0644*/ 	.word	0x00012310


	//   ....[97]....
        /*0648*/ 	.word	0x000123e0


	//   ....[98]....
        /*064c*/ 	.word	0x00012480


	//   ....[99]....
        /*0650*/ 	.word	0x00012530


	//   ....[100]....
        /*0654*/ 	.word	0x000125d0


	//   ....[101]....
        /*0658*/ 	.word	0x000126b0


	//   ....[102]....
        /*065c*/ 	.word	0x00012770


	//   ....[103]....
        /*0660*/ 	.word	0x000129d0


	//   ....[104]....
        /*0664*/ 	.word	0x00012a40


	//   ....[105]....
        /*0668*/ 	.word	0x00012b50


	//   ....[106]....
        /*066c*/ 	.word	0x00012c10


	//   ....[107]....
        /*0670*/ 	.word	0x00012cd0


	//   ....[108]....
        /*0674*/ 	.word	0x00012d90


	//   ....[109]....
        /*0678*/ 	.word	0x00012e50


	//   ....[110]....
        /*067c*/ 	.word	0x00012f10


	//   ....[111]....
        /*0680*/ 	.word	0x00013020


	//   ....[112]....
        /*0684*/ 	.word	0x00013070


	//   ....[113]....
        /*0688*/ 	.word	0x00013130


	//   ....[114]....
        /*068c*/ 	.word	0x000131e0


	//   ....[115]....
        /*0690*/ 	.word	0x000132a0


	//   ....[116]....
        /*0694*/ 	.word	0x00013350


	//   ....[117]....
        /*0698*/ 	.word	0x00013670


	//   ....[118]....
        /*069c*/ 	.word	0x00013790


	//----- nvinfo : EIATTR_REG_RECONFIG
	.align		4
.L_1531:
        /*06a0*/ 	.byte	0x01, 0x54
	.zero		2


	//----- nvinfo : EIATTR_SYSCALL_OFFSETS
	.align		4
        /*06a4*/ 	.byte	0x04, 0x46
        /*06a6*/ 	.short	(.L_1533 - .L_1532)


	//   ....[0]....
.L_1532:
        /*06a8*/ 	.word	0x000019b0


	//   ....[1]....
        /*06ac*/ 	.word	0x0000ccb0


	//   ....[2]....
        /*06b0*/ 	.word	0x0000ce00


	//   ....[3]....
        /*06b4*/ 	.word	0x0000cef0


	//   ....[4]....
        /*06b8*/ 	.word	0x0000d650


	//   ....[5]....
        /*06bc*/ 	.word	0x0000e1d0


	//----- nvinfo : EIATTR_MBARRIER_INSTR_OFFSETS
	.align		4
.L_1533:
        /*06c0*/ 	.byte	0x04, 0x39
        /*06c2*/ 	.short	(.L_1535 - .L_1534)


	//   ....[0]....
.L_1534:
        /*06c4*/ 	.word	0x00000280
        /*06c8*/ 	.word	0x000000ff
        /*06cc*/ 	.word	0x00032400
        /*06d0*/ 	.short	0x0100
        /*06d2*/ 	.byte	0x08
	.zero		1


	//   ....[1]....
        /*06d4*/ 	.word	0x00000290
        /*06d8*/ 	.word	0x000000ff
        /*06dc*/ 	.word	0x00032410
        /*06e0*/ 	.short	0x0100
        /*06e2*/ 	.byte	0x08
	.zero		1


	//   ....[2]....
        /*06e4*/ 	.word	0x000002a0
        /*06e8*/ 	.word	0x000000ff
        /*06ec*/ 	.word	0x00032420
        /*06f0*/ 	.short	0x0100
        /*06f2*/ 	.byte	0x08
	.zero		1


	//   ....[3]....
        /*06f4*/ 	.word	0x00000390
        /*06f8*/ 	.word	0x000000ff
        /*06fc*/ 	.word	0x00032430
        /*0700*/ 	.short	0x0100
        /*0702*/ 	.byte	0x08
	.zero		1


	//   ....[4]....
        /*0704*/ 	.word	0x000003a0
        /*0708*/ 	.word	0x000000ff
        /*070c*/ 	.word	0x00032440
        /*0710*/ 	.short	0x0100
        /*0712*/ 	.byte	0x08
	.zero		1


	//   ....[5]....
        /*0714*/ 	.word	0x000003b0
        /*0718*/ 	.word	0x000000ff
        /*071c*/ 	.word	0x00032438
        /*0720*/ 	.short	0x0100
        /*0722*/ 	.byte	0x08
	.zero		1


	//   ....[6]....
        /*0724*/ 	.word	0x000003c0
        /*0728*/ 	.word	0x000000ff
        /*072c*/ 	.word	0x00032448
        /*0730*/ 	.short	0x0100
        /*0732*/ 	.byte	0x08
	.zero		1


	//   ....[7]....
        /*0734*/ 	.word	0x000004f0
        /*0738*/ 	.word	0x000000ff
        /*073c*/ 	.word	0x00032450
        /*0740*/ 	.short	0x0100
        /*0742*/ 	.byte	0x08
	.zero		1


	//   ....[8]....
        /*0744*/ 	.word	0x00000500
        /*0748*/ 	.word	0x000000ff
        /*074c*/ 	.word	0x00032460
        /*0750*/ 	.short	0x0100
        /*0752*/ 	.byte	0x08
	.zero		1


	//   ....[9]....
        /*0754*/ 	.word	0x00000510
        /*0758*/ 	.word	0x000000ff
        /*075c*/ 	.word	0x00032458
        /*0760*/ 	.short	0x0100
        /*0762*/ 	.byte	0x08
	.zero		1


	//   ....[10]....
        /*0764*/ 	.word	0x00000520
        /*0768*/ 	.word	0x000000ff
        /*076c*/ 	.word	0x00032468
        /*0770*/ 	.short	0x0100
        /*0772*/ 	.byte	0x08
	.zero		1


	//   ....[11]....
        /*0774*/ 	.word	0x00000610
        /*0778*/ 	.word	0x000000ff
        /*077c*/ 	.word	0x00032470
        /*0780*/ 	.short	0x0100
        /*0782*/ 	.byte	0x06
	.zero		1


	//   ....[12]....
        /*0784*/ 	.word	0x00000620
        /*0788*/ 	.word	0x000000ff
        /*078c*/ 	.word	0x00032480
        /*0790*/ 	.short	0x0100
        /*0792*/ 	.byte	0x06
	.zero		1


	//   ....[13]....
        /*0794*/ 	.word	0x00000630
        /*0798*/ 	.word	0x000000ff
        /*079c*/ 	.word	0x00032478
        /*07a0*/ 	.short	0x0100
        /*07a2*/ 	.byte	0x06
	.zero		1


	//   ....[14]....
        /*07a4*/ 	.word	0x00000640
        /*07a8*/ 	.word	0x000000ff
        /*07ac*/ 	.word	0x00032488
        /*07b0*/ 	.short	0x0100
        /*07b2*/ 	.byte	0x06
	.zero		1


	//   ....[15]....
        /*07b4*/ 	.word	0x00000770
        /*07b8*/ 	.word	0x000000ff
        /*07bc*/ 	.word	0x00032490
        /*07c0*/ 	.short	0x0100
        /*07c2*/ 	.byte	0x08
	.zero		1


	//   ....[16]....
        /*07c4*/ 	.word	0x00000780
        /*07c8*/ 	.word	0x000000ff
        /*07cc*/ 	.word	0x000324a0
        /*07d0*/ 	.short	0x0100
        /*07d2*/ 	.byte	0x08
	.zero		1


	//   ....[17]....
        /*07d4*/ 	.word	0x00000790
        /*07d8*/ 	.word	0x000000ff
        /*07dc*/ 	.word	0x00032498
        /*07e0*/ 	.short	0x0100
        /*07e2*/ 	.byte	0x08
	.zero		1


	//   ....[18]....
        /*07e4*/ 	.word	0x000007a0
        /*07e8*/ 	.word	0x000000ff
        /*07ec*/ 	.word	0x000324a8
        /*07f0*/ 	.short	0x0100
        /*07f2*/ 	.byte	0x08
	.zero		1


	//   ....[19]....
        /*07f4*/ 	.word	0x000008d0
        /*07f8*/ 	.word	0x000000ff
        /*07fc*/ 	.word	0x000324b0
        /*0800*/ 	.short	0x0100
        /*0802*/ 	.byte	0x08
	.zero		1


	//   ....[20]....
        /*0804*/ 	.word	0x000008e0
        /*0808*/ 	.word	0x000000ff
        /*080c*/ 	.word	0x000324c0
        /*0810*/ 	.short	0x0100
        /*0812*/ 	.byte	0x08
	.zero		1


	//   ....[21]....
        /*0814*/ 	.word	0x000008f0
        /*0818*/ 	.word	0x000000ff
        /*081c*/ 	.word	0x000324b8
        /*0820*/ 	.short	0x0100
        /*0822*/ 	.byte	0x08
	.zero		1


	//   ....[22]....
        /*0824*/ 	.word	0x00000900
        /*0828*/ 	.word	0x000000ff
        /*082c*/ 	.word	0x000324c8
        /*0830*/ 	.short	0x0100
        /*0832*/ 	.byte	0x08
	.zero		1


	//   ....[23]....
        /*0834*/ 	.word	0x00001a70
        /*0838*/ 	.word	0x00000005
        /*083c*/ 	.word	0x00032400
        /*0840*/ 	.short	0x010a
        /*0842*/ 	.byte	0x3f
	.zero		1


	//   ....[24]....
        /*0844*/ 	.word	0x00001b50
        /*0848*/ 	.word	0x00000000
        /*084c*/ 	.word	0x00032430
        /*0850*/ 	.short	0x010a
        /*0852*/ 	.byte	0x3f
	.zero		1


	//   ....[25]....
        /*0854*/ 	.word	0x00001b90
        /*0858*/ 	.word	0x00000000
        /*085c*/ 	.word	0x00032430
        /*0860*/ 	.short	0x010a
        /*0862*/ 	.byte	0x3f
	.zero		1


	//   ....[26]....
        /*0864*/ 	.word	0x00001e90
        /*0868*/ 	.word	0x00000005
        /*086c*/ 	.word	0x00032410
        /*0870*/ 	.short	0x010a
        /*0872*/ 	.byte	0x3f
	.zero		1


	//   ....[27]....
        /*0874*/ 	.word	0x00001ed0
        /*0878*/ 	.word	0x00000000
        /*087c*/ 	.word	0x00032450
        /*0880*/ 	.short	0x010a
        /*0882*/ 	.byte	0x3f
	.zero		1


	//   ....[28]....
        /*0884*/ 	.word	0x00001f10
        /*0888*/ 	.word	0x00000000
        /*088c*/ 	.word	0x00032450
        /*0890*/ 	.short	0x010a
        /*0892*/ 	.byte	0x3f
	.zero		1


	//   ....[29]....
        /*0894*/ 	.word	0x00003530
        /*0898*/ 	.word	0x00000018
        /*089c*/ 	.word	0x00000000
        /*08a0*/ 	.short	0x0101
        /*08a2*/ 	.byte	0x3f
	.zero		1


	//   ....[30]....
        /*08a4*/ 	.word	0x00004050
        /*08a8*/ 	.word	0x00000000
        /*08ac*/ 	.word	0x00000000
        /*08b0*/ 	.short	0x0101
        /*08b2*/ 	.byte	0x3f
	.zero		1


	//   ....[31]....
        /*08b4*/ 	.word	0x00004240
        /*08b8*/ 	.word	0x000000ff
        /*08bc*/ 	.word	0x00032430
        /*08c0*/ 	.short	0x010a
        /*08c2*/ 	.byte	0x04
	.zero		1


	//   ....[32]....
        /*08c4*/ 	.word	0x00004280
        /*08c8*/ 	.word	0x000000ff
        /*08cc*/ 	.word	0x00032430
        /*08d0*/ 	.short	0x010a
        /*08d2*/ 	.byte	0x04
	.zero		1


	//   ....[33]....
        /*08d4*/ 	.word	0x00004490
        /*08d8*/ 	.word	0x000000ff
        /*08dc*/ 	.word	0x00032450
        /*08e0*/ 	.short	0x010a
        /*08e2*/ 	.byte	0x04
	.zero		1


	//   ....[34]....
        /*08e4*/ 	.word	0x000044d0
        /*08e8*/ 	.word	0x000000ff
        /*08ec*/ 	.word	0x00032450
        /*08f0*/ 	.short	0x010a
        /*08f2*/ 	.byte	0x04
	.zero		1


	//   ....[35]....
        /*08f4*/ 	.word	0x000057a0
        /*08f8*/ 	.word	0x00000098
        /*08fc*/ 	.word	0x00000000
        /*0900*/ 	.short	0x0101
        /*0902*/ 	.byte	0x3f
	.zero		1


	//   ....[36]....
        /*0904*/ 	.word	0x00006b80
        /*0908*/ 	.word	0x000000d3
        /*090c*/ 	.word	0x00000000
        /*0910*/ 	.short	0x0101
        /*0912*/ 	.byte	0x3f
	.zero		1


	//   ....[37]....
        /*0914*/ 	.word	0x00006cb0
        /*0918*/ 	.word	0x000000ff
        /*091c*/ 	.word	0x00032430
        /*0920*/ 	.short	0x010a
        /*0922*/ 	.byte	0x04
	.zero		1


	//   ....[38]....
        /*0924*/ 	.word	0x00006cf0
        /*0928*/ 	.word	0x000000ff
        /*092c*/ 	.word	0x00032430
        /*0930*/ 	.short	0x010a
        /*0932*/ 	.byte	0x04
	.zero		1


	//   ....[39]....
        /*0934*/ 	.word	0x00006f00
        /*0938*/ 	.word	0x000000ff
        /*093c*/ 	.word	0x00032450
        /*0940*/ 	.short	0x010a
        /*0942*/ 	.byte	0x04
	.zero		1


	//   ....[40]....
        /*0944*/ 	.word	0x00006f40
        /*0948*/ 	.word	0x000000ff
        /*094c*/ 	.word	0x00032450
        /*0950*/ 	.short	0x010a
        /*0952*/ 	.byte	0x04
	.zero		1


	//   ....[41]....
        /*0954*/ 	.word	0x00007af0
        /*0958*/ 	.word	0x00000098
        /*095c*/ 	.word	0x00000000
        /*0960*/ 	.short	0x0101
        /*0962*/ 	.byte	0x3f
	.zero		1


	//   ....[42]....
        /*0964*/ 	.word	0x00008e80
        /*0968*/ 	.word	0x000000d5
        /*096c*/ 	.word	0x00000000
        /*0970*/ 	.short	0x0101
        /*0972*/ 	.byte	0x3f
	.zero		1


	//   ....[43]....
        /*0974*/ 	.word	0x0000b150
        /*0978*/ 	.word	0x000000c2
        /*097c*/ 	.word	0x00000000
        /*0980*/ 	.short	0x0101
        /*0982*/ 	.byte	0x3f
	.zero		1


	//   ....[44]....
        /*0984*/ 	.word	0x0000d2e0
        /*0988*/ 	.word	0x00000000
        /*098c*/ 	.word	0x00032440
        /*0990*/ 	.short	0x010a
        /*0992*/ 	.byte	0x3f
	.zero		1


	//   ....[45]....
        /*0994*/ 	.word	0x0000dfa0
        /*0998*/ 	.word	0x00000011
        /*099c*/ 	.word	0x00032400
        /*09a0*/ 	.short	0x0107
        /*09a2*/ 	.byte	0x3f
	.zero		1


	//   ....[46]....
        /*09a4*/ 	.word	0x0000e040
        /*09a8*/ 	.word	0x00000011
        /*09ac*/ 	.word	0x00032400
        /*09b0*/ 	.short	0x0101
        /*09b2*/ 	.byte	0x3f
	.zero		1


	//   ....[47]....
        /*09b4*/ 	.word	0x0000eb20
        /*09b8*/ 	.word	0x00000011
        /*09bc*/ 	.word	0x00032410
        /*09c0*/ 	.short	0x0107
        /*09c2*/ 	.byte	0x3f
	.zero		1


	//   ....[48]....
        /*09c4*/ 	.word	0x0000ec20
        /*09c8*/ 	.word	0x00000011
        /*09cc*/ 	.word	0x00032410
        /*09d0*/ 	.short	0x0101
        /*09d2*/ 	.byte	0x3f
	.zero		1


	//   ....[49]....
        /*09d4*/ 	.word	0x0000ec40
        /*09d8*/ 	.word	0x00000011
        /*09dc*/ 	.word	0x00032420
        /*09e0*/ 	.short	0x010a
        /*09e2*/ 	.byte	0x3f
	.zero		1


	//   ....[50]....
        /*09e4*/ 	.word	0x0000ed10
        /*09e8*/ 	.word	0x00000002
        /*09ec*/ 	.word	0x00032460
        /*09f0*/ 	.short	0x010a
        /*09f2*/ 	.byte	0x3f
	.zero		1


	//   ....[51]....
        /*09f4*/ 	.word	0x0000f520
        /*09f8*/ 	.word	0x00000003
        /*09fc*/ 	.word	0x00032440
        /*0a00*/ 	.short	0x010a
        /*0a02*/ 	.byte	0x3f
	.zero		1


	//   ....[52]....
        /*0a04*/ 	.word	0x0000f740
        /*0a08*/ 	.word	0x00000003
        /*0a0c*/ 	.word	0x00032460
        /*0a10*/ 	.short	0x010a
        /*0a12*/ 	.byte	0x3f
	.zero		1


	//   ....[53]....
        /*0a14*/ 	.word	0x0000ff10
        /*0a18*/ 	.word	0x00000004
        /*0a1c*/ 	.word	0x00032440
        /*0a20*/ 	.short	0x010a
        /*0a22*/ 	.byte	0x3f
	.zero		1


	//   ....[54]....
        /*0a24*/ 	.word	0x00010130
        /*0a28*/ 	.word	0x00000004
        /*0a2c*/ 	.word	0x00032460
        /*0a30*/ 	.short	0x010a
        /*0a32*/ 	.byte	0x3f
	.zero		1


	//   ....[55]....
        /*0a34*/ 	.word	0x000108a0
        /*0a38*/ 	.word	0x00000004
        /*0a3c*/ 	.word	0x00032440
        /*0a40*/ 	.short	0x010a
        /*0a42*/ 	.byte	0x3f
	.zero		1


	//   ....[56]....
        /*0a44*/ 	.word	0x00010ac0
        /*0a48*/ 	.word	0x00000004
        /*0a4c*/ 	.word	0x00032460
        /*0a50*/ 	.short	0x010a
        /*0a52*/ 	.byte	0x3f
	.zero		1


	//   ....[57]....
        /*0a54*/ 	.word	0x00011420
        /*0a58*/ 	.word	0x00000000
        /*0a5c*/ 	.word	0x00032420
        /*0a60*/ 	.short	0x010a
        /*0a62*/ 	.byte	0x3f
	.zero		1


	//   ....[58]....
        /*0a64*/ 	.word	0x00011630
        /*0a68*/ 	.word	0x00000006
        /*0a6c*/ 	.word	0x00000000
        /*0a70*/ 	.short	0x010a
        /*0a72*/ 	.byte	0x3f
	.zero		1


	//   ....[59]....
        /*0a74*/ 	.word	0x00011660
        /*0a78*/ 	.word	0x00000007
        /*0a7c*/ 	.word	0x00000000
        /*0a80*/ 	.short	0x010a
        /*0a82*/ 	.byte	0x3f
	.zero		1


	//   ....[60]....
        /*0a84*/ 	.word	0x000116c0
        /*0a88*/ 	.word	0x00000004
        /*0a8c*/ 	.word	0x00000000
        /*0a90*/ 	.short	0x010a
        /*0a92*/ 	.byte	0x3f
	.zero		1


	//   ....[61]....
        /*0a94*/ 	.word	0x000116f0
        /*0a98*/ 	.word	0x00000003
        /*0a9c*/ 	.word	0x00000000
        /*0aa0*/ 	.short	0x010a
        /*0aa2*/ 	.byte	0x3f
	.zero		1


	//   ....[62]....
        /*0aa4*/ 	.word	0x00011750
        /*0aa8*/ 	.word	0x00000005
        /*0aac*/ 	.word	0x00032400
        /*0ab0*/ 	.short	0x010a
        /*0ab2*/ 	.byte	0x3f
	.zero		1


	//   ....[63]....
        /*0ab4*/ 	.word	0x000117a0
        /*0ab8*/ 	.word	0x00000000
        /*0abc*/ 	.word	0x00032430
        /*0ac0*/ 	.short	0x010a
        /*0ac2*/ 	.byte	0x3f
	.zero		1


	//   ....[64]....
        /*0ac4*/ 	.word	0x000117f0
        /*0ac8*/ 	.word	0x00000005
        /*0acc*/ 	.word	0x00032410
        /*0ad0*/ 	.short	0x010a
        /*0ad2*/ 	.byte	0x3f
	.zero		1


	//   ....[65]....
        /*0ad4*/ 	.word	0x00011840
        /*0ad8*/ 	.word	0x00000000
        /*0adc*/ 	.word	0x00032450
        /*0ae0*/ 	.short	0x010a
        /*0ae2*/ 	.byte	0x3f
	.zero		1


	//   ....[66]....
        /*0ae4*/ 	.word	0x000118a0
        /*0ae8*/ 	.word	0x00000014
        /*0aec*/ 	.word	0x00032430
        /*0af0*/ 	.short	0x010a
        /*0af2*/ 	.byte	0x3f
	.zero		1


	//   ....[67]....
        /*0af4*/ 	.word	0x00011900
        /*0af8*/ 	.word	0x00000014
        /*0afc*/ 	.word	0x00032450
        /*0b00*/ 	.short	0x010a
        /*0b02*/ 	.byte	0x3f
	.zero		1


	//   ....[68]....
        /*0b04*/ 	.word	0x00011960
        /*0b08*/ 	.word	0x00000014
        /*0b0c*/ 	.word	0x00032430
        /*0b10*/ 	.short	0x010a
        /*0b12*/ 	.byte	0x3f
	.zero		1


	//   ....[69]....
        /*0b14*/ 	.word	0x000119c0
        /*0b18*/ 	.word	0x00000014
        /*0b1c*/ 	.word	0x00032450
        /*0b20*/ 	.short	0x010a
        /*0b22*/ 	.byte	0x3f
	.zero		1


	//   ....[70]....
        /*0b24*/ 	.word	0x00011b10
        /*0b28*/ 	.word	0x00000000
        /*0b2c*/ 	.word	0x00032440
        /*0b30*/ 	.short	0x010a
        /*0b32*/ 	.byte	0x3f
	.zero		1


	//   ....[71]....
        /*0b34*/ 	.word	0x00013390
        /*0b38*/ 	.word	0x00000011
        /*0b3c*/ 	.word	0x00032420
        /*0b40*/ 	.short	0x010a
        /*0b42*/ 	.byte	0x3f
	.zero		1


	//   ....[72]....
        /*0b44*/ 	.word	0x000133e0
        /*0b48*/ 	.word	0x00000002
        /*0b4c*/ 	.word	0x00032460
        /*0b50*/ 	.short	0x010a
        /*0b52*/ 	.byte	0x3f
	.zero		1


	//   ....[73]....
        /*0b54*/ 	.word	0x00013430
        /*0b58*/ 	.word	0x00000003
        /*0b5c*/ 	.word	0x00032440
        /*0b60*/ 	.short	0x010a
        /*0b62*/ 	.byte	0x3f
	.zero		1


	//   ....[74]....
        /*0b64*/ 	.word	0x00013480
        /*0b68*/ 	.word	0x00000003
        /*0b6c*/ 	.word	0x00032460
        /*0b70*/ 	.short	0x010a
        /*0b72*/ 	.byte	0x3f
	.zero		1


	//   ....[75]....
        /*0b74*/ 	.word	0x000134d0
        /*0b78*/ 	.word	0x00000004
        /*0b7c*/ 	.word	0x00032440
        /*0b80*/ 	.short	0x010a
        /*0b82*/ 	.byte	0x3f
	.zero		1


	//   ....[76]....
        /*0b84*/ 	.word	0x00013520
        /*0b88*/ 	.word	0x00000004
        /*0b8c*/ 	.word	0x00032460
        /*0b90*/ 	.short	0x010a
        /*0b92*/ 	.byte	0x3f
	.zero		1


	//   ....[77]....
        /*0b94*/ 	.word	0x00013570
        /*0b98*/ 	.word	0x00000004
        /*0b9c*/ 	.word	0x00032440
        /*0ba0*/ 	.short	0x010a
        /*0ba2*/ 	.byte	0x3f
	.zero		1


	//   ....[78]....
        /*0ba4*/ 	.word	0x000135c0
        /*0ba8*/ 	.word	0x00000004
        /*0bac*/ 	.word	0x00032460
        /*0bb0*/ 	.short	0x010a
        /*0bb2*/ 	.byte	0x3f
	.zero		1


	//   ....[79]....
        /*0bb4*/ 	.word	0x000136b0
        /*0bb8*/ 	.word	0x00000000
        /*0bbc*/ 	.word	0x00032420
        /*0bc0*/ 	.short	0x010a
        /*0bc2*/ 	.byte	0x3f
	.zero		1


	//   ....[80]....
        /*0bc4*/ 	.word	0x00013850
        /*0bc8*/ 	.word	0x00000006
        /*0bcc*/ 	.word	0x00000000
        /*0bd0*/ 	.short	0x010a
        /*0bd2*/ 	.byte	0x3f
	.zero		1


	//   ....[81]....
        /*0bd4*/ 	.word	0x000138a0
        /*0bd8*/ 	.word	0x00000007
        /*0bdc*/ 	.word	0x00000000
        /*0be0*/ 	.short	0x010a
        /*0be2*/ 	.byte	0x3f
	.zero		1


	//   ....[82]....
        /*0be4*/ 	.word	0x000138f0
        /*0be8*/ 	.word	0x00000004
        /*0bec*/ 	.word	0x00000000
        /*0bf0*/ 	.short	0x010a
        /*0bf2*/ 	.byte	0x3f
	.zero		1


	//----- nvinfo : EIATTR_NUM_MBARRIERS
	.align		4
.L_1535:
        /*0bf4*/ 	.byte	0x03, 0x38
        /*0bf6*/ 	.short	0x0017


	//----- nvinfo : EIATTR_EXIT_INSTR_OFFSETS
	.align		4
        /*0bf8*/ 	.byte	0x04, 0x1c
        /*0bfa*/ 	.short	(.L_1537 - .L_1536)


	//   ....[0]....
.L_1536:
        /*0bfc*/ 	.word	0x00000a80


	//   ....[1]....
        /*0c00*/ 	.word	0x0000c2e0


	//   ....[2]....
        /*0c04*/ 	.word	0x00011740


	//----- nvinfo : EIATTR_MAX_THREADS
	.align		4
.L_1537:
        /*0c08*/ 	.byte	0x04, 0x05
        /*0c0a*/ 	.short	(.L_1539 - .L_1538)
.L_1538:
        /*0c0c*/ 	.word	0x00000180
        /*0c10*/ 	.word	0x00000001
        /*0c14*/ 	.word	0x00000001


	//----- nvinfo : EIATTR_CRS_STACK_SIZE
	.align		4
.L_1539:
        /*0c18*/ 	.byte	0x04, 0x1e
        /*0c1a*/ 	.short	(.L_1541 - .L_1540)
.L_1540:
        /*0c1c*/ 	.word	0x00000000


	//----- nvinfo : EIATTR_CBANK_PARAM_SIZE
	.align		4
.L_1541:
        /*0c20*/ 	.byte	0x03, 0x19
        /*0c22*/ 	.short	0x0bf0


	//----- nvinfo : EIATTR_PARAM_CBANK
	.align		4
        /*0c24*/ 	.byte	0x04, 0x0a
        /*0c26*/ 	.short	(.L_1543 - .L_1542)
	.align		4
.L_1542:
        /*0c28*/ 	.word	index@(.nv.constant0._ZN7cutlass13device_kernelIN5flash11enable_sm90INS1_16FlashAttnFwdSm90INS1_25CollectiveMainloopFwdSm90ILi2EN4cute5tupleIJNS5_1CILi1EEES8_S8_EEENS6_IJNS7_ILi128EEENS7_ILi96EEENS7_ILi64EEEEEELi256ENS_6half_tEfNS_4arch4Sm90ELb1ELb0ELb0ELb0ELb0ELb0ELb1ELb1ELb0ELb1ELb0ELb0EEENS1_21CollectiveEpilogueFwdINS6_IJSA_NS7_ILi256EEESB_EEES9_SE_SG_Li256ELb0ELb1ELb0ELb0EEENS1_30DynamicPersistentTileSchedulerILi256ELi128ELb0ELb1ELb1EEEEEEEEEvNT_6ParamsE)
        /*0c2c*/ 	.short	0x0210
        /*0c2e*/ 	.short	0x0bf0


	//----- nvinfo : EIATTR_SW_WAR
	.align		4
.L_1543:
        /*0c30*/ 	.byte	0x04, 0x36
        /*0c32*/ 	.short	(.L_1545 - .L_1544)
.L_1544:
        /*0c34*/ 	.word	0x00000008
.L_1545:


//--------------------- .nv.info._ZN7cutlass13device_kernelIN5flash11enable_sm90INS1_16FlashAttnFwdSm90INS1_25CollectiveMainloopFwdSm90ILi2EN4cute5tupleIJNS5_1CILi1EEES8_S8_EEENS6_IJNS7_ILi128EEENS7_ILi96EEENS7_ILi64EEEEEELi256ENS_6half_tEfNS_4arch4Sm90ELb1ELb0ELb0ELb1ELb0ELb0ELb0ELb1ELb0ELb1ELb0ELb0EEENS1_21CollectiveEpilogueFwdINS6_IJSA_NS7_ILi256EEESB_EEES9_SE_SG_Li256ELb1ELb1ELb0ELb0EEENS1_36VarlenDynamicPersistentTileSchedulerILi128ELi96ELi256ELi128ELb0ELb1ELb1ELb1ELb1ELb1EEEEEEEEEvNT_6ParamsE --------------------------
	.section	.nv.info._ZN7cutlass13device_kernelIN5flash11enable_sm90INS1_16FlashAttnFwdSm90INS1_25CollectiveMainloopFwdSm90ILi2EN4cute5tupleIJNS5_1CILi1EEES8_S8_EEENS6_IJNS7_ILi128EEENS7_ILi96EEENS7_ILi64EEEEEELi256ENS_6half_tEfNS_4arch4Sm90ELb1ELb0ELb0ELb1ELb0ELb0ELb0ELb1ELb0ELb1ELb0ELb0EEENS1_21CollectiveEpilogueFwdINS6_IJSA_NS7_ILi256EEESB_EEES9_SE_SG_Li256ELb1ELb1ELb0ELb0EEENS1_36VarlenDynamicPersistentTileSchedulerILi128ELi96ELi256ELi128ELb0ELb1ELb1ELb1ELb1ELb1EEEEEEEEEvNT_6ParamsE,"",@"SHT_CUDA_INFO"
	.sectionflags	@""
	.align	4


	//----- nvinfo : EIATTR_CUDA_API_VERSION
	.align		4
        /*0000*/ 	.byte	0x04, 0x37
        /*0002*/ 	.short	(.L_1547 - .L_1546)
.L_1546:
        /*0004*/ 	.word	0x00000082


	//----- nvinfo : EIATTR_KPARAM_INFO
	.align		4
.L_1547:
        /*0008*/ 	.byte	0x04, 0x17
        /*000a*/ 	.short	(.L_1549 - .L_1548)
.L_1548:
        /*000c*/ 	.word	0x00000000
        /*0010*/ 	.short	0x0000
        /*0012*/ 	.short	0x0070
        /*0014*/ 	.byte	0x00, 0xf0, 0x01, 0x2a


	//----- nvinfo : EIATTR_SPARSE_MMA_MASK
	.align		4
.L_1549:
        /*0018*/ 	.byte	0x03, 0x50
        /*001a*/ 	.short	0x0000


	//----- nvinfo : EIATTR_MAXREG_COUNT
	.align		4
        /*001c*/ 	.byte	0x03, 0x1b
        /*001e*/ 	.short	0x00a8


	//----- nvinfo : EIATTR_NUM_BARRIERS
	.align		4
        /*0020*/ 	.byte	0x02, 0x4c
        /*0022*/ 	.byte	0x10
	.zero		1


	//----- nvinfo : EIATTR_EXTERNS
	.align		4
        /*0024*/ 	.byte	0x04, 0x0f
        /*0026*/ 	.short	(.L_1551 - .L_1550)


	//   ....[0]....
	.align		4
.L_1550:
        /*0028*/ 	.word	index@(__assertfail)


	//----- nvinfo : EIATTR_ANNOTATIONS
	.align		4
.L_1551:
        /*002c*/ 	.byte	0x04, 0x55
        /*002e*/ 	.short	(.L_1553 - .L_1552)


	//   ....[0]....
.L_1552:
        /* <DEDUP_REMOVED lines=71> */


	//----- nvinfo : EIATTR_MERCURY_ISA_VERSION
	.align		4
.L_1553:
        /*0490*/ 	.byte	0x03, 0x5f
        /*0492*/ 	.short	0x0101


	//----- nvinfo : EIATTR_UNUSED_LOAD_BYTE_OFFSET
	.align		4
        /*0494*/ 	.byte	0x04, 0x44
        /*0496*/ 	.short	(.L_1555 - .L_1554)


	//   ....[0]....
.L_1554:
        /*0498*/ 	.word	0x00000a40
        /*049c*/ 	.word	0x0000fff0


	//   ....[1]....
        /*04a0*/ 	.word	0x000084f0
        /*04a4*/ 	.word	0x0000fff0


	//----- nvinfo : EIATTR_INT_WARP_WIDE_INSTR_OFFSETS
	.align		4
.L_1555:
        /*04a8*/ 	.byte	0x04, 0x31
        /*04aa*/ 	.short	(.L_1557 - .L_1556)


	//   ....[0]....
.L_1556:
        /*04ac*/ 	.word	0x00000130


	//   ....[1]....
        /*04b0*/ 	.word	0x00000170


	//   ....[2]....
        /*04b4*/ 	.word	0x000001e0


	//   ....[3]....
        /*04b8*/ 	.word	0x0000c590


	//   ....[4]....
        /*04bc*/ 	.word	0x0000c620


	//   ....[5]....
        /*04c0*/ 	.word	0x00010550


	//   ....[6]....
        /*04c4*/ 	.word	0x000105e0


	//----- nvinfo : EIATTR_COOP_GROUP_MASK_REGIDS
	.align		4
.L_1557:
        /*04c8*/ 	.byte	0x04, 0x29
        /*04ca*/ 	.short	(.L_1559 - .L_1558)


	//   ....[0]....
.L_1558:
        /*04cc*/ 	.word	0xffffffff


	//   ....[1]....
        /*04d0*/ 	.word	0xffffffff


	//   ....[2]....
        /*04d4*/ 	.word	0xffffffff


	//   ....[3]....
        /*04d8*/ 	.word	0xffffffff


	//   ....[4]....
        /*04dc*/ 	.word	0xffffffff


	//   ....[5]....
        /*04e0*/ 	.word	0xffffffff


	//   ....[6]....
        /*04e4*/ 	.word	0xffffffff


	//   ....[7]....
        /*04e8*/ 	.word	0xffffffff


	//   ....[8]....
        /*04ec*/ 	.word	0xffffffff


	//   ....[9]....
        /*04f0*/ 	.word	0xffffffff


	//   ....[10]....
        /*04f4*/ 	.word	0xffffffff


	//   ....[11]....
        /*04f8*/ 	.word	0xffffffff


	//   ....[12]....
        /*04fc*/ 	.word	0xffffffff


	//   ....[13]....
        /*0500*/ 	.word	0xffffffff


	//   ....[14]....
        /*0504*/ 	.word	0xffffffff


	//   ....[15]....
        /*0508*/ 	.word	0xffffffff


	//   ....[16]....
        /*050c*/ 	.word	0xffffffff


	//   ....[17]....
        /*0510*/ 	.word	0xffffffff


	//   ....[18]....
        /*0514*/ 	.word	0xffffffff


	//   ....[19]....
        /*0518*/ 	.word	0xffffffff


	//   ....[20]....
        /*051c*/ 	.word	0xffffffff


	//   ....[21]....
        /*0520*/ 	.word	0xffffffff


	//   ....[22]....
        /*0524*/ 	.word	0xffffffff


	//   ....[23]....
        /*0528*/ 	.word	0xffffffff


	//   ....[24]....
        /*052c*/ 	.word	0xffffffff


	//   ....[25]....
        /*0530*/ 	.word	0xffffffff


	//   ....[26]....
        /*0534*/ 	.word	0xffffffff


	//   ....[27]....
        /*0538*/ 	.word	0xffffffff


	//   ....[28]....
        /*053c*/ 	.word	0xffffffff


	//   ....[29]....
        /*0540*/ 	.word	0xffffffff


	//   ....[30]....
        /*0544*/ 	.word	0xffffffff


	//   ....[31]....
        /*0548*/ 	.word	0xffffffff


	//   ....[32]....
        /*054c*/ 	.word	0xffffffff


	//   ....[33]....
        /*0550*/ 	.word	0xffffffff


	//   ....[34]....
        /*0554*/ 	.word	0xffffffff


	//   ....[35]....
        /*0558*/ 	.word	0xffffffff


	//   ....[36]....
        /*055c*/ 	.word	0xffffffff


	//   ....[37]....
        /*0560*/ 	.word	0xffffffff


	//   ....[38]....
        /*0564*/ 	.word	0xffffffff


	//   ....[39]....
        /*0568*/ 	.word	0xffffffff


	//   ....[40]....
        /*056c*/ 	.word	0xffffffff


	//   ....[41]....
        /*0570*/ 	.word	0xffffffff


	//   ....[42]....
        /*0574*/ 	.word	0xffffffff


	//   ....[43]....
        /*0578*/ 	.word	0xffffffff


	//   ....[44]....
        /*057c*/ 	.word	0xffffffff


	//   ....[45]....
        /*0580*/ 	.word	0xffffffff


	//   ....[46]....
        /*0584*/ 	.word	0xffffffff


	//   ....[47]....
        /*0588*/ 	.word	0xffffffff


	//   ....[48]....
        /*058c*/ 	.word	0xffffffff


	//   ....[49]....
        /*0590*/ 	.word	0xffffffff


	//   ....[50]....
        /*0594*/ 	.word	0xffffffff


	//   ....[51]....
        /*0598*/ 	.word	0xffffffff


	//   ....[52]....
        /*059c*/ 	.word	0xffffffff


	//   ....[53]....
        /*05a0*/ 	.word	0xffffffff


	//   ....[54]....
        /*05a4*/ 	.word	0xffffffff


	//   ....[55]....
        /*05a8*/ 	.word	0xffffffff


	//   ....[56]....
        /*05ac*/ 	.word	0xffffffff


	//   ....[57]....
        /*05b0*/ 	.word	0xffffffff


	//   ....[58]....
        /*05b4*/ 	.word	0xffffffff


	//   ....[59]....
        /*05b8*/ 	.word	0xffffffff


	//   ....[60]....
        /*05bc*/ 	.word	0xffffffff


	//   ....[61]....
        /*05c0*/ 	.word	0xffffffff


	//   ....[62]....
        /*05c4*/ 	.word	0xffffffff


	//   ....[63]....
        /*05c8*/ 	.word	0xffffffff


	//   ....[64]....
        /*05cc*/ 	.word	0xffffffff


	//   ....[65]....
        /*05d0*/ 	.word	0xffffffff


	//   ....[66]....
        /*05d4*/ 	.word	0xffffffff


	//   ....[67]....
        /*05d8*/ 	.word	0xffffffff


	//   ....[68]....
        /*05dc*/ 	.word	0xffffffff


	//   ....[69]....
        /*05e0*/ 	.word	0xffffffff


	//   ....[70]....
        /*05e4*/ 	.word	0xffffffff


	//   ....[71]....
        /*05e8*/ 	.word	0xffffffff


	//   ....[72]....
        /*05ec*/ 	.word	0xffffffff


	//   ....[73]....
        /*05f0*/ 	.word	0xffffffff


	//   ....[74]....
        /*05f4*/ 	.word	0xffffffff


	//   ....[75]....
        /*05f8*/ 	.word	0xffffffff


	//   ....[76]....
        /*05fc*/ 	.word	0xffffffff


	//   ....[77]....
        /*0600*/ 	.word	0xffffffff


	//   ....[78]....
        /*0604*/ 	.word	0xffffffff


	//   ....[79]....
        /*0608*/ 	.word	0xffffffff


	//   ....[80]....
        /*060c*/ 	.word	0xffffffff


	//   ....[81]....
        /*0610*/ 	.word	0xffffffff


	//   ....[82]....
        /*0614*/ 	.word	0xffffffff


	//   ....[83]....
        /*0618*/ 	.word	0xffffffff


	//   ....[84]....
        /*061c*/ 	.word	0xffffffff


	//   ....[85]....
        /*0620*/ 	.word	0xffffffff


	//   ....[86]....
        /*0624*/ 	.word	0xffffffff


	//   ....[87]....
        /*0628*/ 	.word	0xffffffff


	//   ....[88]....
        /*062c*/ 	.word	0xffffffff


	//   ....[89]....
        /*0630*/ 	.word	0xffffffff


	//   ....[90]....
        /*0634*/ 	.word	0xffffffff


	//   ....[91]....
        /*0638*/ 	.word	0xffffffff


	//   ....[92]....
        /*063c*/ 	.word	0xffffffff


	//   ....[93]....
        /*0640*/ 	.word	0xffffffff


	//   ....[94]....
        /*0644*/ 	.word	0xffffffff


	//   ....[95]....
        /*0648*/ 	.word	0xffffffff


	//   ....[96]....
        /*064c*/ 	.word	0xffffffff


	//   ....[97]....
        /*0650*/ 	.word	0xffffffff


	//   ....[98]....
        /*0654*/ 	.word	0xffffffff


	//   ....[99]....
        /*0658*/ 	.word	0x0500000f


	//   ....[100]....
        /*065c*/ 	.word	0x0500000f


	//   ....[101]....
        /*0660*/ 	.word	0x0500000f


	//   ....[102]....
        /*0664*/ 	.word	0x0500000f


	//   ....[103]....
        /*0668*/ 	.word	0x0500000f


	//   ....[104]....
        /*066c*/ 	.word	0x0500000f


	//   ....[105]....
        /*0670*/ 	.word	0x0500000f


	//   ....[106]....
        /*0674*/ 	.word	0x0500000f


	//   ....[107]....
        /*0678*/ 	.word	0x0500000f


	//   ....[108]....
        /*067c*/ 	.word	0x0500000f


	//   ....[109]....
        /*0680*/ 	.word	0x0500000f


	//   ....[110]....
        /*0684*/ 	.word	0x0500000f


	//   ....[111]....
        /*0688*/ 	.word	0x0500000f


	//   ....[112]....
        /*068c*/ 	.word	0x0500000f


	//   ....[113]....
        /*0690*/ 	.word	0x0500000f


	//   ....[114]....
        /*0694*/ 	.word	0x0500000f


	//   ....[115]....
        /*0698*/ 	.word	0x0500000f


	//   ....[116]....
        /*069c*/ 	.word	0x0500000f


	//   ....[117]....
        /*06a0*/ 	.word	0x0500000f


	//   ....[118]....
        /*06a4*/ 	.word	0x0500000f


	//   ....[119]....
        /*06a8*/ 	.word	0x0500000f


	//   ....[120]....
        /*06ac*/ 	.word	0x0500000f


	//   ....[121]....
        /*06b0*/ 	.word	0x0500000f


	//   ....[122]....
        /*06b4*/ 	.word	0x0500000f


	//   ....[123]....
        /*06b8*/ 	.word	0x0500000f


	//   ....[124]....
        /*06bc*/ 	.word	0x0500000f


	//   ....[125]....
        /*06c0*/ 	.word	0x0500000f


	//   ....[126]....
        /*06c4*/ 	.word	0x0500000f


	//   ....[127]....
        /*06c8*/ 	.word	0x0500000f


	//   ....[128]....
        /*06cc*/ 	.word	0x0500000f


	//   ....[129]....
        /*06d0*/ 	.word	0x0500000f


	//   ....[130]....
        /*06d4*/ 	.word	0x0500000f


	//   ....[131]....
        /*06d8*/ 	.word	0x0500000f


	//   ....[132]....
        /*06dc*/ 	.word	0x0500000f


	//   ....[133]....
        /*06e0*/ 	.word	0x0500000f


	//----- nvinfo : EIATTR_COOP_GROUP_INSTR_OFFSETS
	.align		4
.L_1559:
        /*06e4*/ 	.byte	0x04, 0x28
        /*06e6*/ 	.short	(.L_1561 - .L_1560)


	//   ....[0]....
.L_1560:
        /*06e8*/ 	.word	0x00000070


	//   ....[1]....
        /*06ec*/ 	.word	0x00000140


	//   ....[2]....
        /*06f0*/ 	.word	0x00000190


	//   ....[3]....
        /*06f4*/ 	.word	0x000003c0


	//   ....[4]....
        /*06f8*/ 	.word	0x00000520


	//   ....[5]....
        /*06fc*/ 	.word	0x00000640


	//   ....[6]....
        /*0700*/ 	.word	0x000007a0


	//   ....[7]....
        /*0704*/ 	.word	0x000018b0


	//   ....[8]....
        /*0708*/ 	.word	0x00001eb0


	//   ....[9]....
        /*070c*/ 	.word	0x00001ed0


	//   ....[10]....
        /*0710*/ 	.word	0x00002470


	//   ....[11]....
        /*0714*/ 	.word	0x00002570


	//   ....[12]....
        /*0718*/ 	.word	0x00002b60


	//   ....[13]....
        /*071c*/ 	.word	0x00002bc0


	//   ....[14]....
        /*0720*/ 	.word	0x00003b60


	//   ....[15]....
        /*0724*/ 	.word	0x00003b80


	//   ....[16]....
        /*0728*/ 	.word	0x00004110


	//   ....[17]....
        /*072c*/ 	.word	0x000041d0


	//   ....[18]....
        /*0730*/ 	.word	0x000047b0


	//   ....[19]....
        /*0734*/ 	.word	0x00004830


	//   ....[20]....
        /*0738*/ 	.word	0x00006190


	//   ....[21]....
        /*073c*/ 	.word	0x000061b0


	//   ....[22]....
        /*0740*/ 	.word	0x00006810


	//   ....[23]....
        /*0744*/ 	.word	0x000069e0


	//   ....[24]....
        /*0748*/ 	.word	0x00007a70


	//   ....[25]....
        /*074c*/ 	.word	0x00007af0


	//   ....[26]....
        /*0750*/ 	.word	0x00007b50


	//   ....[27]....
        /*0754*/ 	.word	0x00007b80


	//   ....[28]....
        /*0758*/ 	.word	0x00009560


	//   ....[29]....
        /*075c*/ 	.word	0x00009590


	//   ....[30]....
        /*0760*/ 	.word	0x000095c0


	//   ....[31]....
        /*0764*/ 	.word	0x00009600


	//   ....[32]....
        /*0768*/ 	.word	0x00009ec0


	//   ....[33]....
        /*076c*/ 	.word	0x00009ee0


	//   ....[34]....
        /*0770*/ 	.word	0x0000a030


	//   ....[35]....
        /*0774*/ 	.word	0x0000a050


	//   ....[36]....
        /*0778*/ 	.word	0x0000a190


	//   ....[37]....
        /*077c*/ 	.word	0x0000a1b0


	//   ....[38]....
        /*0780*/ 	.word	0x0000a300


	//   ....[39]....
        /*0784*/ 	.word	0x0000a320


	//   ....[40]....
        /*0788*/ 	.word	0x0000ac60


	//   ....[41]....
        /*078c*/ 	.word	0x0000ac90


	//   ....[42]....
        /*0790*/ 	.word	0x0000ade0


	//   ....[43]....
        /*0794*/ 	.word	0x0000ae00


	//   ....[44]....
        /*0798*/ 	.word	0x0000af40


	//   ....[45]....
        /*079c*/ 	.word	0x0000af60


	//   ....[46]....
        /*07a0*/ 	.word	0x0000b0b0


	//   ....[47]....
        /*07a4*/ 	.word	0x0000b0d0


	//   ....[48]....
        /*07a8*/ 	.word	0x0000b290


	//   ....[49]....
        /*07ac*/ 	.word	0x0000b460


	//   ....[50]....
        /*07b0*/ 	.word	0x0000b490


	//   ....[51]....
        /*07b4*/ 	.word	0x0000b4c0


	//   ....[52]....
        /*07b8*/ 	.word	0x0000b4f0


	//   ....[53]....
        /*07bc*/ 	.word	0x0000b520


	//   ....[54]....
        /*07c0*/ 	.word	0x0000b550


	//   ....[55]....
        /*07c4*/ 	.word	0x0000b6c0


	//   ....[56]....
        /*07c8*/ 	.word	0x0000b6f0


	//   ....[57]....
        /*07cc*/ 	.word	0x0000b720


	//   ....[58]....
        /*07d0*/ 	.word	0x0000b750


	//   ....[59]....
        /*07d4*/ 	.word	0x0000b780


	//   ....[60]....
        /*07d8*/ 	.word	0x0000b7b0


	//   ....[61]....
        /*07dc*/ 	.word	0x0000b850


	//   ....[62]....
        /*07e0*/ 	.word	0x0000b8b0


	//   ....[63]....
        /*07e4*/ 	.word	0x0000b940


	//   ....[64]....
        /*07e8*/ 	.word	0x0000cb90


	//   ....[65]....
        /*07ec*/ 	.word	0x0000d6f0


	//   ....[66]....
        /*07f0*/ 	.word	0x0000d710


	//   ....[67]....
        /*07f4*/ 	.word	0x0000d7b0


	//   ....[68]....
        /*07f8*/ 	.word	0x0000d7d0


	//   ....[69]....
        /*07fc*/ 	.word	0x0000d850


	//   ....[70]....
        /*0800*/ 	.word	0x0000d870


	//   ....[71]....
        /*0804*/ 	.word	0x0000d8f0


	//   ....[72]....
        /*0808*/ 	.word	0x0000d910


	//   ....[73]....
        /*080c*/ 	.word	0x0000d990


	//   ....[74]....
        /*0810*/ 	.word	0x0000d9b0


	//   ....[75]....
        /*0814*/ 	.word	0x0000da30


	//   ....[76]....
        /*0818*/ 	.word	0x0000da50


	//   ....[77]....
        /*081c*/ 	.word	0x0000dad0


	//   ....[78]....
        /*0820*/ 	.word	0x0000daf0


	//   ....[79]....
        /*0824*/ 	.word	0x0000db00


	//   ....[80]....
        /*0828*/ 	.word	0x0000db10


	//   ....[81]....
        /*082c*/ 	.word	0x000107e0


	//   ....[82]....
        /*0830*/ 	.word	0x00010840


	//   ....[83]....
        /*0834*/ 	.word	0x00010870


	//   ....[84]....
        /*0838*/ 	.word	0x00010880


	//   ....[85]....
        /*083c*/ 	.word	0x000108b0


	//   ....[86]....
        /*0840*/ 	.word	0x000108e0


	//   ....[87]....
        /*0844*/ 	.word	0x00010910


	//   ....[88]....
        /*0848*/ 	.word	0x00010940


	//   ....[89]....
        /*084c*/ 	.word	0x00010ac0


	//   ....[90]....
        /*0850*/ 	.word	0x00010af0


	//   ....[91]....
        /*0854*/ 	.word	0x00010b20


	//   ....[92]....
        /*0858*/ 	.word	0x00010b50


	//   ....[93]....
        /*085c*/ 	.word	0x00010b80


	//   ....[94]....
        /*0860*/ 	.word	0x00010bb0


	//   ....[95]....
        /*0864*/ 	.word	0x00010c70


	//   ....[96]....
        /*0868*/ 	.word	0x00010c90


	//   ....[97]....
        /*086c*/ 	.word	0x00010d00


	//   ....[98]....
        /*0870*/ 	.word	0x000113c0


	//   ....[99]....
        /*0874*/ 	.word	0x00011950


	//   ....[100]....
        /*0878*/ 	.word	0x00011b00


	//   ....[101]....
        /*087c*/ 	.word	0x00011b50


	//   ....[102]....
        /*0880*/ 	.word	0x00011bb0


	//   ....[103]....
        /*0884*/ 	.word	0x00011cb0


	//   ....[104]....
        /*0888*/ 	.word	0x00011d10


	//   ....[105]....
        /*088c*/ 	.word	0x00011e10


	//   ....[106]....
        /*0890*/ 	.word	0x00011e70


	//   ....[107]....
        /*0894*/ 	.word	0x00011f70


	//   ....[108]....
        /*0898*/ 	.word	0x00011fd0


	//   ....[109]....
        /*089c*/ 	.word	0x000120d0


	//   ....[110]....
        /*08a0*/ 	.word	0x00012130


	//   ....[111]....
        /*08a4*/ 	.word	0x00012230


	//   ....[112]....
        /*08a8*/ 	.word	0x00012290


	//   ....[113]....
        /*08ac*/ 	.word	0x00012380


	//   ....[114]....
        /*08b0*/ 	.word	0x000123e0


	//   ....[115]....
        /*08b4*/ 	.word	0x00012480


	//   ....[116]....
        /*08b8*/ 	.word	0x000127f0


	//   ....[117]....
        /*08bc*/ 	.word	0x00012890


	//   ....[118]....
        /*08c0*/ 	.word	0x000129b0


	//   ....[119]....
        /*08c4*/ 	.word	0x00012a20


	//   ....[120]....
        /*08c8*/ 	.word	0x00012a90


	//   ....[121]....
        /*08cc*/ 	.word	0x00012b00


	//   ....[122]....
        /*08d0*/ 	.word	0x00012b70


	//   ....[123]....
        /*08d4*/ 	.word	0x00012bf0


	//   ....[124]....
        /*08d8*/ 	.word	0x00012c80


	//   ....[125]....
        /*08dc*/ 	.word	0x00012d10


	//   ....[126]....
        /*08e0*/ 	.word	0x00012d80


	//   ....[127]....
        /*08e4*/ 	.word	0x00012df0


	//   ....[128]....
        /*08e8*/ 	.word	0x00012e60


	//   ....[129]....
        /*08ec*/ 	.word	0x00012ee0


	//   ....[130]....
        /*08f0*/ 	.word	0x00012f50


	//   ....[131]....
        /*08f4*/ 	.word	0x00012ff0


	//   ....[132]....
        /*08f8*/ 	.word	0x00013080


	//   ....[133]....
        /*08fc*/ 	.word	0x000131b0


	//----- nvinfo : EIATTR_REG_RECONFIG
	.align		4
.L_1561:
        /*0900*/ 	.byte	0x01, 0x54
	.zero		2


	//----- nvinfo : EIATTR_SYSCALL_OFFSETS
	.align		4
        /*0904*/ 	.byte	0x04, 0x46
        /*0906*/ 	.short	(.L_1563 - .L_1562)


	//   ....[0]....
.L_1562:
        /*0908*/ 	.word	0x00001a90


	//   ....[1]....
        /*090c*/ 	.word	0x0000c790


	//   ....[2]....
        /*0910*/ 	.word	0x0000c8f0


	//   ....[3]....
        /*0914*/ 	.word	0x0000c9f0


	//   ....[4]....
        /*0918*/ 	.word	0x0000d320


	//----- nvinfo : EIATTR_MBARRIER_INSTR_OFFSETS
	.align		4
.L_1563:
        /*091c*/ 	.byte	0x04, 0x39
        /*091e*/ 	.short	(.L_1565 - .L_1564)


	//   ....[0]....
.L_1564:
        /*0920*/ 	.word	0x00000270
        /*0924*/ 	.word	0x000000ff
        /*0928*/ 	.word	0x00022800
        /*092c*/ 	.short	0x0100
        /*092e*/ 	.byte	0x08
	.zero		1


	//   ....[1]....
        /*0930*/ 	.word	0x00000280
        /*0934*/ 	.word	0x000000ff
        /*0938*/ 	.word	0x00022820
        /*093c*/ 	.short	0x0100
        /*093e*/ 	.byte	0x08
	.zero		1


	//   ....[2]....
        /*0940*/ 	.word	0x00000370
        /*0944*/ 	.word	0x000000ff
        /*0948*/ 	.word	0x00022830
        /*094c*/ 	.short	0x0100
        /*094e*/ 	.byte	0x08
	.zero		1


	//   ....[3]....
        /*0950*/ 	.word	0x00000380
        /*0954*/ 	.word	0x000000ff
        /*0958*/ 	.word	0x00022840
        /*095c*/ 	.short	0x0100
        /*095e*/ 	.byte	0x08
	.zero		1


	//   ....[4]....
        /*0960*/ 	.word	0x00000390
        /*0964*/ 	.word	0x000000ff
        /*0968*/ 	.word	0x00022838
        /*096c*/ 	.short	0x0100
        /*096e*/ 	.byte	0x08
	.zero		1


	//   ....[5]....
        /*0970*/ 	.word	0x000003a0
        /*0974*/ 	.word	0x000000ff
        /*0978*/ 	.word	0x00022848
        /*097c*/ 	.short	0x0100
        /*097e*/ 	.byte	0x08
	.zero		1


	//   ....[6]....
        /*0980*/ 	.word	0x000004d0
        /*0984*/ 	.word	0x000000ff
        /*0988*/ 	.word	0x00022850
        /*098c*/ 	.short	0x0100
        /*098e*/ 	.byte	0x08
	.zero		1


	//   ....[7]....
        /*0990*/ 	.word	0x000004e0
        /*0994*/ 	.word	0x000000ff
        /*0998*/ 	.word	0x00022860
        /*099c*/ 	.short	0x0100
        /*099e*/ 	.byte	0x08
	.zero		1


	//   ....[8]....
        /*09a0*/ 	.word	0x000004f0
        /*09a4*/ 	.word	0x000000ff
        /*09a8*/ 	.word	0x00022858
        /*09ac*/ 	.short	0x0100
        /*09ae*/ 	.byte	0x08
	.zero		1


	//   ....[9]....
        /*09b0*/ 	.word	0x00000500
        /*09b4*/ 	.word	0x000000ff
        /*09b8*/ 	.word	0x00022868
        /*09bc*/ 	.short	0x0100
        /*09be*/ 	.byte	0x08
	.zero		1


	//   ....[10]....
        /*09c0*/ 	.word	0x000005f0
        /*09c4*/ 	.word	0x000000ff
        /*09c8*/ 	.word	0x00022870
        /*09cc*/ 	.short	0x0100
        /*09ce*/ 	.byte	0x06
	.zero		1


	//   ....[11]....
        /*09d0*/ 	.word	0x00000600
        /*09d4*/ 	.word	0x000000ff
        /*09d8*/ 	.word	0x00022880
        /*09dc*/ 	.short	0x0100
        /*09de*/ 	.byte	0x06
	.zero		1


	//   ....[12]....
        /*09e0*/ 	.word	0x00000610
        /*09e4*/ 	.word	0x000000ff
        /*09e8*/ 	.word	0x00022878
        /*09ec*/ 	.short	0x0100
        /*09ee*/ 	.byte	0x06
	.zero		1


	//   ....[13]....
        /*09f0*/ 	.word	0x00000620
        /*09f4*/ 	.word	0x000000ff
        /*09f8*/ 	.word	0x00022888
        /*09fc*/ 	.short	0x0100
        /*09fe*/ 	.byte	0x06
	.zero		1


	//   ....[14]....
        /*0a00*/ 	.word	0x00000750
        /*0a04*/ 	.word	0x000000ff
        /*0a08*/ 	.word	0x00022890
        /*0a0c*/ 	.short	0x0100
        /*0a0e*/ 	.byte	0x08
	.zero		1


	//   ....[15]....
        /*0a10*/ 	.word	0x00000760
        /*0a14*/ 	.word	0x000000ff
        /*0a18*/ 	.word	0x000228a0
        /*0a1c*/ 	.short	0x0100
        /*0a1e*/ 	.byte	0x08
	.zero		1


	//   ....[16]....
        /*0a20*/ 	.word	0x00000770
        /*0a24*/ 	.word	0x000000ff
        /*0a28*/ 	.word	0x00022898
        /*0a2c*/ 	.short	0x0100
        /*0a2e*/ 	.byte	0x08
	.zero		1


	//   ....[17]....
        /*0a30*/ 	.word	0x00000780
        /*0a34*/ 	.word	0x000000ff
        /*0a38*/ 	.word	0x000228a8
        /*0a3c*/ 	.short	0x0100
        /*0a3e*/ 	.byte	0x08
	.zero		1


	//   ....[18]....
        /*0a40*/ 	.word	0x000008b0
        /*0a44*/ 	.word	0x000000ff
        /*0a48*/ 	.word	0x000228b0
        /*0a4c*/ 	.short	0x0100
        /*0a4e*/ 	.byte	0x08
	.zero		1


	//   ....[19]....
        /*0a50*/ 	.word	0x000008c0
        /*0a54*/ 	.word	0x000000ff
        /*0a58*/ 	.word	0x000228c0
        /*0a5c*/ 	.short	0x0100
        /*0a5e*/ 	.byte	0x08
	.zero		1


	//   ....[20]....
        /*0a60*/ 	.word	0x000008d0
        /*0a64*/ 	.word	0x000000ff
        /*0a68*/ 	.word	0x000228b8
        /*0a6c*/ 	.short	0x0100
        /*0a6e*/ 	.byte	0x08
	.zero		1


	//   ....[21]....
        /*0a70*/ 	.word	0x000008e0
        /*0a74*/ 	.word	0x000000ff
        /*0a78*/ 	.word	0x000228c8
        /*0a7c*/ 	.short	0x0100
        /*0a7e*/ 	.byte	0x08
	.zero		1


	//   ....[22]....
        /*0a80*/ 	.word	0x00001b40
        /*0a84*/ 	.word	0x00000007
        /*0a88*/ 	.word	0x00022800
        /*0a8c*/ 	.short	0x010a
        /*0a8e*/ 	.byte	0x3f
	.zero		1


	//   ....[23]....
        /*0a90*/ 	.word	0x00001c10
        /*0a94*/ 	.word	0x00000006
        /*0a98*/ 	.word	0x00022830
        /*0a9c*/ 	.short	0x010a
        /*0a9e*/ 	.byte	0x3f
	.zero		1


	//   ....[24]....
        /*0aa0*/ 	.word	0x00001c50
        /*0aa4*/ 	.word	0x00000006
        /*0aa8*/ 	.word	0x00022830
        /*0aac*/ 	.short	0x010a
        /*0aae*/ 	.byte	0x3f
	.zero		1


	//   ....[25]....
        /*0ab0*/ 	.word	0x00003010
        /*0ab4*/ 	.word	0x00000000
        /*0ab8*/ 	.word	0x00000000
        /*0abc*/ 	.short	0x0101
        /*0abe*/ 	.byte	0x3f
	.zero		1


	//   ....[26]....
        /*0ac0*/ 	.word	0x00003470
        /*0ac4*/ 	.word	0x00000006
        /*0ac8*/ 	.word	0x00022850
        /*0acc*/ 	.short	0x010a
        /*0ace*/ 	.byte	0x3f
	.zero		1


	//   ....[27]....
        /*0ad0*/ 	.word	0x000034b0
        /*0ad4*/ 	.word	0x00000006
        /*0ad8*/ 	.word	0x00022850
        /*0adc*/ 	.short	0x010a
        /*0ade*/ 	.byte	0x3f
	.zero		1


	//   ....[28]....
        /*0ae0*/ 	.word	0x00003870
        /*0ae4*/ 	.word	0x00000006
        /*0ae8*/ 	.word	0x00000000
        /*0aec*/ 	.short	0x0101
        /*0aee*/ 	.byte	0x3f
	.zero		1


	//   ....[29]....
        /*0af0*/ 	.word	0x00003990
        /*0af4*/ 	.word	0x000000ff
        /*0af8*/ 	.word	0x00022830
        /*0afc*/ 	.short	0x010a
        /*0afe*/ 	.byte	0x19
	.zero		1


	//   ....[30]....
        /*0b00*/ 	.word	0x000039d0
        /*0b04*/ 	.word	0x000000ff
        /*0b08*/ 	.word	0x00022830
        /*0b0c*/ 	.short	0x010a
        /*0b0e*/ 	.byte	0x19
	.zero		1


	//   ....[31]....
        /*0b10*/ 	.word	0x00004d90
        /*0b14*/ 	.word	0x00000000
        /*0b18*/ 	.word	0x00000000
        /*0b1c*/ 	.short	0x0101
        /*0b1e*/ 	.byte	0x3f
	.zero		1


	//   ....[32]....
        /*0b20*/ 	.word	0x000059b0
        /*0b24*/ 	.word	0x000000ff
        /*0b28*/ 	.word	0x00022850
        /*0b2c*/ 	.short	0x010a
        /*0b2e*/ 	.byte	0x19
	.zero		1


	//   ....[33]....
        /*0b30*/ 	.word	0x000059f0
        /*0b34*/ 	.word	0x000000ff
        /*0b38*/ 	.word	0x00022850
        /*0b3c*/ 	.short	0x010a
        /*0b3e*/ 	.byte	0x19
	.zero		1


	//   ....[34]....
        /*0b40*/ 	.word	0x00005d00
        /*0b44*/ 	.word	0x000000b1
        /*0b48*/ 	.word	0x00000000
        /*0b4c*/ 	.short	0x0101
        /*0b4e*/ 	.byte	0x3f
	.zero		1


	//   ....[35]....
        /*0b50*/ 	.word	0x00005e40
        /*0b54*/ 	.word	0x000000ff
        /*0b58*/ 	.word	0x00022830
        /*0b5c*/ 	.short	0x010a
        /*0b5e*/ 	.byte	0x18
	.zero		1


	//   ....[36]....
        /*0b60*/ 	.word	0x00005e80
        /*0b64*/ 	.word	0x000000ff
        /*0b68*/ 	.word	0x00022830
        /*0b6c*/ 	.short	0x010a
        /*0b6e*/ 	.byte	0x18
	.zero		1


	//   ....[37]....
        /*0b70*/ 	.word	0x00006c60
        /*0b74*/ 	.word	0x0000009a
        /*0b78*/ 	.word	0x00000000
        /*0b7c*/ 	.short	0x0101
        /*0b7e*/ 	.byte	0x3f
	.zero		1


	//   ....[38]....
        /*0b80*/ 	.word	0x00007710
        /*0b84*/ 	.word	0x000000ff
        /*0b88*/ 	.word	0x00022850
        /*0b8c*/ 	.short	0x010a
        /*0b8e*/ 	.byte	0x18
	.zero		1


	//   ....[39]....
        /*0b90*/ 	.word	0x00007750
        /*0b94*/ 	.word	0x000000ff
        /*0b98*/ 	.word	0x00022850
        /*0b9c*/ 	.short	0x010a
        /*0b9e*/ 	.byte	0x18
	.zero		1


	//   ....[40]....
        /*0ba0*/ 	.word	0x00007a50
        /*0ba4*/ 	.word	0x000000b7
        /*0ba8*/ 	.word	0x00000000
        /*0bac*/ 	.short	0x0101
        /*0bae*/ 	.byte	0x3f
	.zero		1


	//   ....[41]....
        /*0bb0*/ 	.word	0x00009eb0
        /*0bb4*/ 	.word	0x00000097
        /*0bb8*/ 	.word	0x00000000
        /*0bbc*/ 	.short	0x0101
        /*0bbe*/ 	.byte	0x3f
	.zero		1


	//   ....[42]....
        /*0bc0*/ 	.word	0x0000ce20
        /*0bc4*/ 	.word	0x00000000
        /*0bc8*/ 	.word	0x00022840
        /*0bcc*/ 	.short	0x010a
        /*0bce*/ 	.byte	0x3f
	.zero		1


	//   ....[43]....
        /*0bd0*/ 	.word	0x0000dc20
        /*0bd4*/ 	.word	0x00000008
        /*0bd8*/ 	.word	0x00022800
        /*0bdc*/ 	.short	0x0107
        /*0bde*/ 	.byte	0x3f
	.zero		1


	//   ....[44]....
        /*0be0*/ 	.word	0x0000dd20
        /*0be4*/ 	.word	0x00000002
        /*0be8*/ 	.word	0x00022800
        /*0bec*/ 	.short	0x0101
        /*0bee*/ 	.byte	0x3f
	.zero		1


	//   ....[45]....
        /*0bf0*/ 	.word	0x0000dd40
        /*0bf4*/ 	.word	0x00000002
        /*0bf8*/ 	.word	0x00022820
        /*0bfc*/ 	.short	0x010a
        /*0bfe*/ 	.byte	0x3f
	.zero		1


	//   ....[46]....
        /*0c00*/ 	.word	0x0000de50
        /*0c04*/ 	.word	0x00000002
        /*0c08*/ 	.word	0x00022860
        /*0c0c*/ 	.short	0x010a
        /*0c0e*/ 	.byte	0x3f
	.zero		1


	//   ....[47]....
        /*0c10*/ 	.word	0x0000e730
        /*0c14*/ 	.word	0x00000003
        /*0c18*/ 	.word	0x00022840
        /*0c1c*/ 	.short	0x010a
        /*0c1e*/ 	.byte	0x3f
	.zero		1


	//   ....[48]....
        /*0c20*/ 	.word	0x0000e990
        /*0c24*/ 	.word	0x00000003
        /*0c28*/ 	.word	0x00022860
        /*0c2c*/ 	.short	0x010a
        /*0c2e*/ 	.byte	0x3f
	.zero		1


	//   ....[49]....
        /*0c30*/ 	.word	0x0000f210
        /*0c34*/ 	.word	0x00000004
        /*0c38*/ 	.word	0x00022840
        /*0c3c*/ 	.short	0x010a
        /*0c3e*/ 	.byte	0x3f
	.zero		1


	//   ....[50]....
        /*0c40*/ 	.word	0x0000f460
        /*0c44*/ 	.word	0x00000004
        /*0c48*/ 	.word	0x00022860
        /*0c4c*/ 	.short	0x010a
        /*0c4e*/ 	.byte	0x3f
	.zero		1


	//   ....[51]....
        /*0c50*/ 	.word	0x0000fc70
        /*0c54*/ 	.word	0x00000004
        /*0c58*/ 	.word	0x00022840
        /*0c5c*/ 	.short	0x010a
        /*0c5e*/ 	.byte	0x3f
	.zero		1


	//   ....[52]....
        /*0c60*/ 	.word	0x0000fed0
        /*0c64*/ 	.word	0x00000004
        /*0c68*/ 	.word	0x00022860
        /*0c6c*/ 	.short	0x010a
        /*0c6e*/ 	.byte	0x3f
	.zero		1


	//   ....[53]....
        /*0c70*/ 	.word	0x00011340
        /*0c74*/ 	.word	0x00000000
        /*0c78*/ 	.word	0x00022820
        /*0c7c*/ 	.short	0x010a
        /*0c7e*/ 	.byte	0x3f
	.zero		1


	//   ....[54]....
        /*0c80*/ 	.word	0x00011500
        /*0c84*/ 	.word	0x00000006
        /*0c88*/ 	.word	0x00000000
        /*0c8c*/ 	.short	0x010a
        /*0c8e*/ 	.byte	0x3f
	.zero		1


	//   ....[55]....
        /*0c90*/ 	.word	0x00011570
        /*0c94*/ 	.word	0x00000007
        /*0c98*/ 	.word	0x00000000
        /*0c9c*/ 	.short	0x010a
        /*0c9e*/ 	.byte	0x3f
	.zero		1


	//   ....[56]....
        /*0ca0*/ 	.word	0x000115e0
        /*0ca4*/ 	.word	0x00000004
        /*0ca8*/ 	.word	0x00000000
        /*0cac*/ 	.short	0x010a
        /*0cae*/ 	.byte	0x3f
	.zero		1


	//   ....[57]....
        /*0cb0*/ 	.word	0x00011610
        /*0cb4*/ 	.word	0x00000003
        /*0cb8*/ 	.word	0x00000000
        /*0cbc*/ 	.short	0x010a
        /*0cbe*/ 	.byte	0x3f
	.zero		1


	//   ....[58]....
        /*0cc0*/ 	.word	0x00011670
        /*0cc4*/ 	.word	0x00000007
        /*0cc8*/ 	.word	0x00022800
        /*0ccc*/ 	.short	0x010a
        /*0cce*/ 	.byte	0x3f
	.zero		1


	//   ....[59]....
        /*0cd0*/ 	.word	0x000116c0
        /*0cd4*/ 	.word	0x00000006
        /*0cd8*/ 	.word	0x00022830
        /*0cdc*/ 	.short	0x010a
        /*0cde*/ 	.byte	0x3f
	.zero		1


	//   ....[60]....
        /*0ce0*/ 	.word	0x00011710
        /*0ce4*/ 	.word	0x00000006
        /*0ce8*/ 	.word	0x00022850
        /*0cec*/ 	.short	0x010a
        /*0cee*/ 	.byte	0x3f
	.zero		1


	//   ....[61]....
        /*0cf0*/ 	.word	0x00011770
        /*0cf4*/ 	.word	0x00000005
        /*0cf8*/ 	.word	0x00022830
        /*0cfc*/ 	.short	0x010a
        /*0cfe*/ 	.byte	0x3f
	.zero		1


	//   ....[62]....
        /*0d00*/ 	.word	0x000117c0
        /*0d04*/ 	.word	0x000000b1
        /*0d08*/ 	.word	0x00022850
        /*0d0c*/ 	.short	0x010a
        /*0d0e*/ 	.byte	0x3f
	.zero		1


	//   ....[63]....
        /*0d10*/ 	.word	0x00011820
        /*0d14*/ 	.word	0x00000005
        /*0d18*/ 	.word	0x00022830
        /*0d1c*/ 	.short	0x010a
        /*0d1e*/ 	.byte	0x3f
	.zero		1


	//   ....[64]....
        /*0d20*/ 	.word	0x00011870
        /*0d24*/ 	.word	0x000000b7
        /*0d28*/ 	.word	0x00022850
        /*0d2c*/ 	.short	0x010a
        /*0d2e*/ 	.byte	0x3f
	.zero		1


	//   ....[65]....
        /*0d30*/ 	.word	0x00011a10
        /*0d34*/ 	.word	0x00000000
        /*0d38*/ 	.word	0x00022840
        /*0d3c*/ 	.short	0x010a
        /*0d3e*/ 	.byte	0x3f
	.zero		1


	//   ....[66]....
        /*0d40*/ 	.word	0x00012510
        /*0d44*/ 	.word	0x00000002
        /*0d48*/ 	.word	0x00022820
        /*0d4c*/ 	.short	0x010a
        /*0d4e*/ 	.byte	0x3f
	.zero		1


	//   ....[67]....
        /*0d50*/ 	.word	0x00012560
        /*0d54*/ 	.word	0x00000002
        /*0d58*/ 	.word	0x00022860
        /*0d5c*/ 	.short	0x010a
        /*0d5e*/ 	.byte	0x3f
	.zero		1


	//   ....[68]....
        /*0d60*/ 	.word	0x000125b0
        /*0d64*/ 	.word	0x00000003
        /*0d68*/ 	.word	0x00022840
        /*0d6c*/ 	.short	0x010a
        /*0d6e*/ 	.byte	0x3f
	.zero		1


	//   ....[69]....
        /*0d70*/ 	.word	0x00012600
        /*0d74*/ 	.word	0x00000003
        /*0d78*/ 	.word	0x00022860
        /*0d7c*/ 	.short	0x010a
        /*0d7e*/ 	.byte	0x3f
	.zero		1


	//   ....[70]....
        /*0d80*/ 	.word	0x00012650
        /*0d84*/ 	.word	0x00000004
        /*0d88*/ 	.word	0x00022840
        /*0d8c*/ 	.short	0x010a
        /*0d8e*/ 	.byte	0x3f
	.zero		1


	//   ....[71]....
        /*0d90*/ 	.word	0x000126a0
        /*0d94*/ 	.word	0x00000004
        /*0d98*/ 	.word	0x00022860
        /*0d9c*/ 	.short	0x010a
        /*0d9e*/ 	.byte	0x3f
	.zero		1


	//   ....[72]....
        /*0da0*/ 	.word	0x000126f0
        /*0da4*/ 	.word	0x00000004
        /*0da8*/ 	.word	0x00022840
        /*0dac*/ 	.short	0x010a
        /*0dae*/ 	.byte	0x3f
	.zero		1


	//   ....[73]....
        /*0db0*/ 	.word	0x00012740
        /*0db4*/ 	.word	0x00000004
        /*0db8*/ 	.word	0x00022860
        /*0dbc*/ 	.short	0x010a
        /*0dbe*/ 	.byte	0x3f
	.zero		1


	//   ....[74]....
        /*0dc0*/ 	.word	0x000130d0
        /*0dc4*/ 	.word	0x00000000
        /*0dc8*/ 	.word	0x00022820
        /*0dcc*/ 	.short	0x010a
        /*0dce*/ 	.byte	0x3f
	.zero		1


	//   ....[75]....
        /*0dd0*/ 	.word	0x00013270
        /*0dd4*/ 	.word	0x00000006
        /*0dd8*/ 	.word	0x00000000
        /*0ddc*/ 	.short	0x010a
        /*0dde*/ 	.byte	0x3f
	.zero		1


	//   ....[76]....
        /*0de0*/ 	.word	0x000132c0
        /*0de4*/ 	.word	0x00000007
        /*0de8*/ 	.word	0x00000000
        /*0dec*/ 	.short	0x010a
        /*0dee*/ 	.byte	0x3f
	.zero		1


	//   ....[77]....
        /*0df0*/ 	.word	0x00013310
        /*0df4*/ 	.word	0x00000004
        /*0df8*/ 	.word	0x00000000
        /*0dfc*/ 	.short	0x010a
        /*0dfe*/ 	.byte	0x3f
	.zero		1


	//----- nvinfo : EIATTR_NUM_MBARRIERS
	.align		4
.L_1565:
        /*0e00*/ 	.byte	0x03, 0x38
        /*0e02*/ 	.short	0x0016


	//----- nvinfo : EIATTR_EXIT_INSTR_OFFSETS
	.align		4
        /*0e04*/ 	.byte	0x04, 0x1c
        /*0e06*/ 	.short	(.L_1567 - .L_1566)


	//   ....[0]....
.L_1566:
        /*0e08*/ 	.word	0x00000a80


	//   ....[1]....
        /*0e0c*/ 	.word	0x0000b240


	//   ....[2]....
        /*0e10*/ 	.word	0x00011660


	//----- nvinfo : EIATTR_MAX_THREADS
	.align		4
.L_1567:
        /*0e14*/ 	.byte	0x04, 0x05
        /*0e16*/ 	.short	(.L_1569 - .L_1568)
.L_1568:
        /*0e18*/ 	.word	0x00000180
        /*0e1c*/ 	.word	0x00000001
        /*0e20*/ 	.word	0x00000001


	//----- nvinfo : EIATTR_CRS_STACK_SIZE
	.align		4
.L_1569:
        /*0e24*/ 	.byte	0x04, 0x1e
        /*0e26*/ 	.short	(.L_1571 - .L_1570)
.L_1570:
        /*0e28*/ 	.word	0x00000000


	//----- nvinfo : EIATTR_CBANK_PARAM_SIZE
	.align		4
.L_1571:
        /*0e2c*/ 	.byte	0x03, 0x19
        /*0e2e*/ 	.short	0x0af0


	//----- nvinfo : EIATTR_PARAM_CBANK
	.align		4
        /*0e30*/ 	.byte	0x04, 0x0a
        /*0e32*/ 	.short	(.L_1573 - .L_1572)
	.align		4
.L_1572:
        /*0e34*/ 	.word	index@(.nv.constant0._ZN7cutlass13device_kernelIN5flash11enable_sm90INS1_16FlashAttnFwdSm90INS1_25CollectiveMainloopFwdSm90ILi2EN4cute5tupleIJNS5_1CILi1EEES8_S8_EEENS6_IJNS7_ILi128EEENS7_ILi96EEENS7_ILi64EEEEEELi256ENS_6half_tEfNS_4arch4Sm90ELb1ELb0ELb0ELb1ELb0ELb0ELb0ELb1ELb0ELb1ELb0ELb0EEENS1_21CollectiveEpilogueFwdINS6_IJSA_NS7_ILi256EEESB_EEES9_SE_SG_Li256ELb1ELb1ELb0ELb0EEENS1_36VarlenDynamicPersistentTileSchedulerILi128ELi96ELi256ELi128ELb0ELb1ELb1ELb1ELb1ELb1EEEEEEEEEvNT_6ParamsE)
        /*0e38*/ 	.short	0x0210
        /*0e3a*/ 	.short	0x0af0


	//----- nvinfo : EIATTR_SW_WAR
	.align		4
.L_1573:
        /*0e3c*/ 	.byte	0x04, 0x36
        /*0e3e*/ 	.short	(.L_1575 - .L_1574)
.L_1574:
        /*0e40*/ 	.word	0x00000008
.L_1575:


//--------------------- .nv.info._ZN7cutlass13device_kernelIN5flash11enable_sm90INS1_16FlashAttnFwdSm90INS1_25CollectiveMainloopFwdSm90ILi2EN4cute5tupleIJNS5_1CILi1EEES8_S8_EEENS6_IJNS7_ILi128EEENS7_ILi96EEENS7_ILi64EEEEEELi256ENS_6half_tEfNS_4arch4Sm90ELb1ELb0ELb0ELb1ELb0ELb1ELb0ELb1ELb0ELb1ELb0ELb0EEENS1_21CollectiveEpilogueFwdINS6_IJSA_NS7_ILi256EEESB_EEES9_SE_SG_Li256ELb1ELb1ELb0ELb0EEENS1_36VarlenDynamicPersistentTileSchedulerILi128ELi96ELi256ELi128ELb0ELb1ELb1ELb1ELb1ELb1EEEEEEEEEvNT_6ParamsE --------------------------
	.section	.nv.info._ZN7cutlass13device_kernelIN5flash11enable_sm90INS1_16FlashAttnFwdSm90INS1_25CollectiveMainloopFwdSm90ILi2EN4cute5tupleIJNS5_1CILi1EEES8_S8_EEENS6_IJNS7_ILi128EEENS7_ILi96EEENS7_ILi64EEEEEELi256ENS_6half_tEfNS_4arch4Sm90ELb1ELb0ELb0ELb1ELb0ELb1ELb0ELb1ELb0ELb1ELb0ELb0EEENS1_21CollectiveEpilogueFwdINS6_IJSA_NS7_ILi256EEESB_EEES9_SE_SG_Li256ELb1ELb1ELb0ELb0EEENS1_36VarlenDynamicPersistentTileSchedulerILi128ELi96ELi256ELi128ELb0ELb1ELb1ELb1ELb1ELb1EEEEEEEEEvNT_6ParamsE,"",@"SHT_CUDA_INFO"
	.sectionflags	@""
	.align	4


	//----- nvinfo : EIATTR_CUDA_API_VERSION
	.align		4
        /*0000*/ 	.byte	0x04, 0x37
        /*0002*/ 	.short	(.L_1577 - .L_1576)
.L_1576:
        /*0004*/ 	.word	0x00000082


	//----- nvinfo : EIATTR_KPARAM_INFO
	.align		4
.L_1577:
        /*0008*/ 	.byte	0x04, 0x17
        /*000a*/ 	.short	(.L_1579 - .L_1578)
.L_1578:
        /*000c*/ 	.word	0x00000000
        /*0010*/ 	.short	0x0000
        /*0012*/ 	.short	0x0070
        /*0014*/ 	.byte	0x00, 0xf0, 0x01, 0x2a


	//----- nvinfo : EIATTR_SPARSE_MMA_MASK
	.align		4
.L_1579:
        /*0018*/ 	.byte	0x03, 0x50
        /*001a*/ 	.short	0x0000


	//----- nvinfo : EIATTR_MAXREG_COUNT
	.align		4
        /*001c*/ 	.byte	0x03, 0x1b
        /*001e*/ 	.short	0x00a8


	//----- nvinfo : EIATTR_NUM_BARRIERS
	.align		4
        /*0020*/ 	.byte	0x02, 0x4c
        /*0022*/ 	.byte	0x10
	.zero		1


	//----- nvinfo : EIATTR_EXTERNS
	.align		4
        /*0024*/ 	.byte	0x04, 0x0f
        /*0026*/ 	.short	(.L_1581 - .L_1580)


	//   ....[0]....
	.align		4
.L_1580:
        /*0028*/ 	.word	index@(__assertfail)


	//----- nvinfo : EIATTR_ANNOTATIONS
	.align		4
.L_1581:
        /*002c*/ 	.byte	0x04, 0x55
        /*002e*/ 	.short	(.L_1583 - .L_1582)


	//   ....[0]....
.L_1582:
        /* <DEDUP_REMOVED lines=96> */


	//----- nvinfo : EIATTR_MERCURY_ISA_VERSION
	.align		4
.L_1583:
        /*0620*/ 	.byte	0x03, 0x5f
        /*0622*/ 	.short	0x0101


	//----- nvinfo : EIATTR_UNUSED_LOAD_BYTE_OFFSET
	.align		4
        /*0624*/ 	.byte	0x04, 0x44
        /*0626*/ 	.short	(.L_1585 - .L_1584)


	//   ....[0]....
.L_1584:
        /*0628*/ 	.word	0x00000ac0
        /*062c*/ 	.word	0x0000fff0


	//   ....[1]....
        /*0630*/ 	.word	0x0000fb50
        /*0634*/ 	.word	0x0000fff0


	//----- nvinfo : EIATTR_INT_WARP_WIDE_INSTR_OFFSETS
	.align		4
.L_1585:
        /*0638*/ 	.byte	0x04, 0x31
        /*063a*/ 	.short	(.L_1587 - .L_1586)


	//   ....[0]....
.L_1586:
        /*063c*/ 	.word	0x00000180


	//   ....[1]....
        /*0640*/ 	.word	0x00000220


	//   ....[2]....
        /*0644*/ 	.word	0x00000290


	//   ....[3]....
        /*0648*/ 	.word	0x00015300


	//   ....[4]....
        /*064c*/ 	.word	0x00015390


	//   ....[5]....
        /*0650*/ 	.word	0x00019300


	//   ....[6]....
        /*0654*/ 	.word	0x00019390


	//----- nvinfo : EIATTR_COOP_GROUP_MASK_REGIDS
	.align		4
.L_1587:
        /*0658*/ 	.byte	0x04, 0x29
        /*065a*/ 	.short	(.L_1589 - .L_1588)


	//   ....[0]....
.L_1588:
        /*065c*/ 	.word	0xffffffff


	//   ....[1]....
        /*0660*/ 	.word	0xffffffff


	//   ....[2]....
        /*0664*/ 	.word	0xffffffff


	//   ....[3]....
        /*0668*/ 	.word	0xffffffff


	//   ....[4]....
        /*066c*/ 	.word	0xffffffff


	//   ....[5]....
        /*0670*/ 	.word	0xffffffff


	//   ....[6]....
        /*0674*/ 	.word	0xffffffff


	//   ....[7]....
        /*0678*/ 	.word	0xffffffff


	//   ....[8]....
        /*067c*/ 	.word	0xffffffff


	//   ....[9]....
        /*0680*/ 	.word	0xffffffff


	//   ....[10]....
        /*0684*/ 	.word	0xffffffff


	//   ....[11]....
        /*0688*/ 	.word	0xffffffff


	//   ....[12]....
        /*068c*/ 	.word	0xffffffff


	//   ....[13]....
        /*0690*/ 	.word	0xffffffff


	//   ....[14]....
        /*0694*/ 	.word	0xffffffff


	//   ....[15]....
        /*0698*/ 	.word	0xffffffff


	//   ....[16]....
        /*069c*/ 	.word	0xffffffff


	//   ....[17]....
        /*06a0*/ 	.word	0xffffffff


	//   ....[18]....
        /*06a4*/ 	.word	0xffffffff


	//   ....[19]....
        /*06a8*/ 	.word	0xffffffff


	//   ....[20]....
        /*06ac*/ 	.word	0xffffffff


	//   ....[21]....
        /*06b0*/ 	.word	0xffffffff


	//   ....[22]....
        /*06b4*/ 	.word	0xffffffff


	//   ....[23]....
        /*06b8*/ 	.word	0xffffffff


	//   ....[24]....
        /*06bc*/ 	.word	0xffffffff


	//   ....[25]....
        /*06c0*/ 	.word	0xffffffff


	//   ....[26]....
        /*06c4*/ 	.word	0xffffffff


	//   ....[27]....
        /*06c8*/ 	.word	0xffffffff


	//   ....[28]....
        /*06cc*/ 	.word	0xffffffff


	//   ....[29]....
        /*06d0*/ 	.word	0xffffffff


	//   ....[30]....
        /*06d4*/ 	.word	0xffffffff


	//   ....[31]....
        /*06d8*/ 	.word	0xffffffff


	//   ....[32]....
        /*06dc*/ 	.word	0xffffffff


	//   ....[33]....
        /*06e0*/ 	.word	0xffffffff


	//   ....[34]....
        /*06e4*/ 	.word	0xffffffff


	//   ....[35]....
        /*06e8*/ 	.word	0xffffffff


	//   ....[36]....
        /*06ec*/ 	.word	0xffffffff


	//   ....[37]....
        /*06f0*/ 	.word	0xffffffff


	//   ....[38]....
        /*06f4*/ 	.word	0xffffffff


	//   ....[39]....
        /*06f8*/ 	.word	0xffffffff


	//   ....[40]....
        /*06fc*/ 	.word	0xffffffff


	//   ....[41]....
        /*0700*/ 	.word	0xffffffff


	//   ....[42]....
        /*0704*/ 	.word	0xffffffff


	//   ....[43]....
        /*0708*/ 	.word	0xffffffff


	//   ....[44]....
        /*070c*/ 	.word	0xffffffff


	//   ....[45]....
        /*0710*/ 	.word	0xffffffff


	//   ....[46]....
        /*0714*/ 	.word	0xffffffff


	//   ....[47]....
        /*0718*/ 	.word	0xffffffff


	//   ....[48]....
        /*071c*/ 	.word	0xffffffff


	//   ....[49]....
        /*0720*/ 	.word	0xffffffff


	//   ....[50]....
        /*0724*/ 	.word	0xffffffff


	//   ....[51]....
        /*0728*/ 	.word	0xffffffff


	//   ....[52]....
        /*072c*/ 	.word	0xffffffff


	//   ....[53]....
        /*0730*/ 	.word	0xffffffff


	//   ....[54]....
        /*0734*/ 	.word	0xffffffff


	//   ....[55]....
        /*0738*/ 	.word	0xffffffff


	//   ....[56]....
        /*073c*/ 	.word	0xffffffff


	//   ....[57]....
        /*0740*/ 	.word	0xffffffff


	//   ....[58]....
        /*0744*/ 	.word	0xffffffff


	//   ....[59]....
        /*0748*/ 	.word	0xffffffff


	//   ....[60]....
        /*074c*/ 	.word	0xffffffff


	//   ....[61]....
        /*0750*/ 	.word	0xffffffff


	//   ....[62]....
        /*0754*/ 	.word	0xffffffff


	//   ....[63]....
        /*0758*/ 	.word	0xffffffff


	//   ....[64]....
        /*075c*/ 	.word	0xffffffff


	//   ....[65]....
        /*0760*/ 	.word	0xffffffff


	//   ....[66]....
        /*0764*/ 	.word	0xffffffff


	//   ....[67]....
        /*0768*/ 	.word	0xffffffff


	//   ....[68]....
        /*076c*/ 	.word	0xffffffff


	//   ....[69]....
        /*0770*/ 	.word	0xffffffff


	//   ....[70]....
        /*0774*/ 	.word	0xffffffff


	//   ....[71]....
        /*0778*/ 	.word	0xffffffff


	//   ....[72]....
        /*077c*/ 	.word	0xffffffff


	//   ....[73]....
        /*0780*/ 	.word	0xffffffff


	//   ....[74]....
        /*0784*/ 	.word	0xffffffff


	//   ....[75]....
        /*0788*/ 	.word	0xffffffff


	//   ....[76]....
        /*078c*/ 	.word	0xffffffff


	//   ....[77]....
        /*0790*/ 	.word	0xffffffff


	//   ....[78]....
        /*0794*/ 	.word	0xffffffff


	//   ....[79]....
        /*0798*/ 	.word	0xffffffff


	//   ....[80]....
        /*079c*/ 	.word	0xffffffff


	//   ....[81]....
        /*07a0*/ 	.word	0xffffffff


	//   ....[82]....
        /*07a4*/ 	.word	0xffffffff


	//   ....[83]....
        /*07a8*/ 	.word	0xffffffff


	//   ....[84]....
        /*07ac*/ 	.word	0xffffffff


	//   ....[85]....
        /*07b0*/ 	.word	0xffffffff


	//   ....[86]....
        /*07b4*/ 	.word	0xffffffff


	//   ....[87]....
        /*07b8*/ 	.word	0xffffffff


	//   ....[88]....
        /*07bc*/ 	.word	0xffffffff


	//   ....[89]....
        /*07c0*/ 	.word	0xffffffff


	//   ....[90]....
        /*07c4*/ 	.word	0xffffffff


	//   ....[91]....
        /*07c8*/ 	.word	0xffffffff


	//   ....[92]....
        /*07cc*/ 	.word	0xffffffff


	//   ....[93]....
        /*07d0*/ 	.word	0xffffffff


	//   ....[94]....
        /*07d4*/ 	.word	0xffffffff


	//   ....[95]....
        /*07d8*/ 	.word	0xffffffff


	//   ....[96]....
        /*07dc*/ 	.word	0xffffffff


	//   ....[97]....
        /*07e0*/ 	.word	0xffffffff


	//   ....[98]....
        /*07e4*/ 	.word	0xffffffff


	//   ....[99]....
        /*07e8*/ 	.word	0xffffffff


	//   ....[100]....
        /*07ec*/ 	.word	0xffffffff


	//   ....[101]....
        /*07f0*/ 	.word	0xffffffff


	//   ....[102]....
        /*07f4*/ 	.word	0xffffffff


	//   ....[103]....
        /*07f8*/ 	.word	0xffffffff


	//   ....[104]....
        /*07fc*/ 	.word	0xffffffff


	//   ....[105]....
        /*0800*/ 	.word	0xffffffff


	//   ....[106]....
        /*0804*/ 	.word	0xffffffff


	//   ....[107]....
        /*0808*/ 	.word	0xffffffff


	//   ....[108]....
        /*080c*/ 	.word	0xffffffff


	//   ....[109]....
        /*0810*/ 	.word	0xffffffff


	//   ....[110]....
        /*0814*/ 	.word	0xffffffff


	//   ....[111]....
        /*0818*/ 	.word	0xffffffff


	//   ....[112]....
        /*081c*/ 	.word	0xffffffff


	//   ....[113]....
        /*0820*/ 	.word	0xffffffff


	//   ....[114]....
        /*0824*/ 	.word	0xffffffff


	//   ....[115]....
        /*0828*/ 	.word	0xffffffff


	//   ....[116]....
        /*082c*/ 	.word	0x0500000f


	//   ....[117]....
        /*0830*/ 	.word	0x0500000f


	//   ....[118]....
        /*0834*/ 	.word	0x0500000f


	//   ....[119]....
        /*0838*/ 	.word	0x0500000f


	//   ....[120]....
        /*083c*/ 	.word	0x0500000f


	//   ....[121]....
        /*0840*/ 	.word	0x0500000f


	//   ....[122]....
        /*0844*/ 	.word	0x0500000f


	//   ....[123]....
        /*0848*/ 	.word	0x0500000f


	//   ....[124]....
        /*084c*/ 	.word	0x0500000f


	//   ....[125]....
        /*0850*/ 	.word	0x0500000f


	//   ....[126]....
        /*0854*/ 	.word	0x0500000f


	//   ....[127]....
        /*0858*/ 	.word	0x0500000f


	//   ....[128]....
        /*085c*/ 	.word	0x0500000f


	//   ....[129]....
        /*0860*/ 	.word	0x0500000f


	//   ....[130]....
        /*0864*/ 	.word	0x0500000f


	//   ....[131]....
        /*0868*/ 	.word	0x0500000f


	//   ....[132]....
        /*086c*/ 	.word	0x0500000f


	//   ....[133]....
        /*0870*/ 	.word	0x0500000f


	//   ....[134]....
        /*0874*/ 	.word	0x0500000f


	//   ....[135]....
        /*0878*/ 	.word	0x0500000f


	//   ....[136]....
        /*087c*/ 	.word	0x0500000f


	//   ....[137]....
        /*0880*/ 	.word	0x0500000f


	//   ....[138]....
        /*0884*/ 	.word	0x0500000f


	//   ....[139]....
        /*0888*/ 	.word	0x0500000f


	//   ....[140]....
        /*088c*/ 	.word	0x0500000f


	//   ....[141]....
        /*0890*/ 	.word	0x0500000f


	//   ....[142]....
        /*0894*/ 	.word	0x0500000f


	//   ....[143]....
        /*0898*/ 	.word	0x0500000f


	//   ....[144]....
        /*089c*/ 	.word	0x0500000f


	//   ....[145]....
        /*08a0*/ 	.word	0x0500000f


	//   ....[146]....
        /*08a4*/ 	.word	0x0500000f


	//   ....[147]....
        /*08a8*/ 	.word	0x0500000f


	//   ....[148]....
        /*08ac*/ 	.word	0x0500000f


	//   ....[149]....
        /*08b0*/ 	.word	0x0500000f


	//   ....[150]....
        /*08b4*/ 	.word	0x0500000f


	//   ....[151]....
        /*08b8*/ 	.word	0x0500000f


	//   ....[152]....
        /*08bc*/ 	.word	0x0500000f


	//   ....[153]....
        /*08c0*/ 	.word	0x0500000f


	//   ....[154]....
        /*08c4*/ 	.word	0x0500000f


	//   ....[155]....
        /*08c8*/ 	.word	0x0500000f


	//   ....[156]....
        /*08cc*/ 	.word	0x0500000f


	//   ....[157]....
        /*08d0*/ 	.word	0x0500000f


	//   ....[158]....
        /*08d4*/ 	.word	0x0500000f


	//   ....[159]....
        /*08d8*/ 	.word	0x0500000f


	//   ....[160]....
        /*08dc*/ 	.word	0x0500000f


	//   ....[161]....
        /*08e0*/ 	.word	0x0500000f


	//   ....[162]....
        /*08e4*/ 	.word	0x0500000f


	//   ....[163]....
        /*08e8*/ 	.word	0x0500000f


	//   ....[164]....
        /*08ec*/ 	.word	0x0500000f


	//   ....[165]....
        /*08f0*/ 	.word	0x0500000f


	//   ....[166]....
        /*08f4*/ 	.word	0x0500000f


	//   ....[167]....
        /*08f8*/ 	.word	0x0500000f


	//   ....[168]....
        /*08fc*/ 	.word	0x0500000f


	//   ....[169]....
        /*0900*/ 	.word	0x0500000f


	//   ....[170]....
        /*0904*/ 	.word	0x0500000f


	//   ....[171]....
        /*0908*/ 	.word	0x0500000f


	//   ....[172]....
        /*090c*/ 	.word	0x0500000f


	//   ....[173]....
        /*0910*/ 	.word	0x0500000f


	//   ....[174]....
        /*0914*/ 	.word	0x0500000f


	//   ....[175]....
        /*0918*/ 	.word	0x0500000f


	//   ....[176]....
        /*091c*/ 	.word	0x0500000f


	//----- nvinfo : EIATTR_COOP_GROUP_INSTR_OFFSETS
	.align		4
.L_1589:
        /*0920*/ 	.byte	0x04, 0x28
        /*0922*/ 	.short	(.L_1591 - .L_1590)


	//   ....[0]....
.L_1590:
        /*0924*/ 	.word	0x00000060


	//   ....[1]....
        /*0928*/ 	.word	0x00000190


	//   ....[2]....
        /*092c*/ 	.word	0x00000240


	//   ....[3]....
        /*0930*/ 	.word	0x00000400


	//   ....[4]....
        /*0934*/ 	.word	0x00000560


	//   ....[5]....
        /*0938*/ 	.word	0x00000680


	//   ....[6]....
        /*093c*/ 	.word	0x000007e0


	//   ....[7]....
        /*0940*/ 	.word	0x00005cb0


	//   ....[8]....
        /*0944*/ 	.word	0x000063b0


	//   ....[9]....
        /*0948*/ 	.word	0x000063c0


	//   ....[10]....
        /*094c*/ 	.word	0x000063d0


	//   ....[11]....
        /*0950*/ 	.word	0x000063e0


	//   ....[12]....
        /*0954*/ 	.word	0x00006700


	//   ....[13]....
        /*0958*/ 	.word	0x00006710


	//   ....[14]....
        /*095c*/ 	.word	0x00006720


	//   ....[15]....
        /*0960*/ 	.word	0x00006730


	//   ....[16]....
        /*0964*/ 	.word	0x00007920


	//   ....[17]....
        /*0968*/ 	.word	0x00007940


	//   ....[18]....
        /*096c*/ 	.word	0x00007950


	//   ....[19]....
        /*0970*/ 	.word	0x00007960


	//   ....[20]....
        /*0974*/ 	.word	0x00007a40


	//   ....[21]....
        /*0978*/ 	.word	0x00007a50


	//   ....[22]....
        /*097c*/ 	.word	0x00007ae0


	//   ....[23]....
        /*0980*/ 	.word	0x00007b40


	//   ....[24]....
        /*0984*/ 	.word	0x00009080


	//   ....[25]....
        /*0988*/ 	.word	0x000090a0


	//   ....[26]....
        /*098c*/ 	.word	0x000095c0


	//   ....[27]....
        /*0990*/ 	.word	0x000096a0


	//   ....[28]....
        /*0994*/ 	.word	0x00009ca0


	//   ....[29]....
        /*0998*/ 	.word	0x00009d00


	//   ....[30]....
        /*099c*/ 	.word	0x0000ac30


	//   ....[31]....
        /*09a0*/ 	.word	0x0000ac40


	//   ....[32]....
        /*09a4*/ 	.word	0x0000b520


	//   ....[33]....
        /*09a8*/ 	.word	0x0000b620


	//   ....[34]....
        /*09ac*/ 	.word	0x0000bfe0


	//   ....[35]....
        /*09b0*/ 	.word	0x0000c080


	//   ....[36]....
        /*09b4*/ 	.word	0x0000d710


	//   ....[37]....
        /*09b8*/ 	.word	0x0000d730


	//   ....[38]....
        /*09bc*/ 	.word	0x0000e0a0


	//   ....[39]....
        /*09c0*/ 	.word	0x0000e140


	//   ....[40]....
        /*09c4*/ 	.word	0x0000f0d0


	//   ....[41]....
        /*09c8*/ 	.word	0x0000f130


	//   ....[42]....
        /*09cc*/ 	.word	0x0000f180


	//   ....[43]....
        /*09d0*/ 	.word	0x0000f1c0


	//   ....[44]....
        /*09d4*/ 	.word	0x00010b30


	//   ....[45]....
        /*09d8*/ 	.word	0x00010b70


	//   ....[46]....
        /*09dc*/ 	.word	0x00010bb0


	//   ....[47]....
        /*09e0*/ 	.word	0x00010be0


	//   ....[48]....
        /*09e4*/ 	.word	0x00011520


	//   ....[49]....
        /*09e8*/ 	.word	0x00011540


	//   ....[50]....
        /*09ec*/ 	.word	0x00011680


	//   ....[51]....
        /*09f0*/ 	.word	0x000116a0


	//   ....[52]....
        /*09f4*/ 	.word	0x000117e0


	//   ....[53]....
        /*09f8*/ 	.word	0x00011800


	//   ....[54]....
        /*09fc*/ 	.word	0x00011950


	//   ....[55]....
        /*0a00*/ 	.word	0x00011970


	//   ....[56]....
        /*0a04*/ 	.word	0x000121c0


	//   ....[57]....
        /*0a08*/ 	.word	0x000121d0


	//   ....[58]....
        /*0a0c*/ 	.word	0x000123b0


	//   ....[59]....
        /*0a10*/ 	.word	0x000123c0


	//   ....[60]....
        /*0a14*/ 	.word	0x00012590


	//   ....[61]....
        /*0a18*/ 	.word	0x000125a0


	//   ....[62]....
        /*0a1c*/ 	.word	0x00012770


	//   ....[63]....
        /*0a20*/ 	.word	0x00012780


	//   ....[64]....
        /*0a24*/ 	.word	0x000129b0


	//   ....[65]....
        /*0a28*/ 	.word	0x00012b80


	//   ....[66]....
        /*0a2c*/ 	.word	0x00012bb0


	//   ....[67]....
        /*0a30*/ 	.word	0x00012be0


	//   ....[68]....
        /*0a34*/ 	.word	0x00012c10


	//   ....[69]....
        /*0a38*/ 	.word	0x00012c40


	//   ....[70]....
        /*0a3c*/ 	.word	0x00012c70


	//   ....[71]....
        /*0a40*/ 	.word	0x00012de0


	//   ....[72]....
        /*0a44*/ 	.word	0x00012e10


	//   ....[73]....
        /*0a48*/ 	.word	0x00012e40


	//   ....[74]....
        /*0a4c*/ 	.word	0x00012e70


	//   ....[75]....
        /*0a50*/ 	.word	0x00012ea0


	//   ....[76]....
        /*0a54*/ 	.word	0x00012ed0


	//   ....[77]....
        /*0a58*/ 	.word	0x00012f70


	//   ....[78]....
        /*0a5c*/ 	.word	0x00012fd0


	//   ....[79]....
        /*0a60*/ 	.word	0x00013060


	//   ....[80]....
        /*0a64*/ 	.word	0x00013e70


	//   ....[81]....
        /*0a68*/ 	.word	0x00015900


	//   ....[82]....
        /*0a6c*/ 	.word	0x000164b0


	//   ....[83]....
        /*0a70*/ 	.word	0x000164c0


	//   ....[84]....
        /*0a74*/ 	.word	0x000164e0


	//   ....[85]....
        /*0a78*/ 	.word	0x00016580


	//   ....[86]....
        /*0a7c*/ 	.word	0x000165b0


	//   ....[87]....
        /*0a80*/ 	.word	0x00016620


	//   ....[88]....
        /*0a84*/ 	.word	0x00016650


	//   ....[89]....
        /*0a88*/ 	.word	0x000166c0


	//   ....[90]....
        /*0a8c*/ 	.word	0x000166f0


	//   ....[91]....
        /*0a90*/ 	.word	0x00016760


	//   ....[92]....
        /*0a94*/ 	.word	0x00016790


	//   ....[93]....
        /*0a98*/ 	.word	0x00016800


	//   ....[94]....
        /*0a9c*/ 	.word	0x00016830


	//   ....[95]....
        /*0aa0*/ 	.word	0x00016850


	//   ....[96]....
        /*0aa4*/ 	.word	0x000168b0


	//   ....[97]....
        /*0aa8*/ 	.word	0x000168c0


	//   ....[98]....
        /*0aac*/ 	.word	0x00019590


	//   ....[99]....
        /*0ab0*/ 	.word	0x000195f0


	//   ....[100]....
        /*0ab4*/ 	.word	0x00019620


	//   ....[101]....
        /*0ab8*/ 	.word	0x00019630


	//   ....[102]....
        /*0abc*/ 	.word	0x00019660


	//   ....[103]....
        /*0ac0*/ 	.word	0x00019690


	//   ....[104]....
        /*0ac4*/ 	.word	0x000196c0


	//   ....[105]....
        /*0ac8*/ 	.word	0x000196f0


	//   ....[106]....
        /*0acc*/ 	.word	0x00019870


	//   ....[107]....
        /*0ad0*/ 	.word	0x000198a0


	//   ....[108]....
        /*0ad4*/ 	.word	0x000198d0


	//   ....[109]....
        /*0ad8*/ 	.word	0x00019900


	//   ....[110]....
        /*0adc*/ 	.word	0x00019930


	//   ....[111]....
        /*0ae0*/ 	.word	0x00019960


	//   ....[112]....
        /*0ae4*/ 	.word	0x00019a20


	//   ....[113]....
        /*0ae8*/ 	.word	0x00019a40


	//   ....[114]....
        /*0aec*/ 	.word	0x00019ab0


	//   ....[115]....
        /*0af0*/ 	.word	0x0001a180


	//   ....[116]....
        /*0af4*/ 	.word	0x0001a610


	//   ....[117]....
        /*0af8*/ 	.word	0x0001a6b0


	//   ....[118]....
        /*0afc*/ 	.word	0x0001a740


	//   ....[119]....
        /*0b00*/ 	.word	0x0001a790


	//   ....[120]....
        /*0b04*/ 	.word	0x0001a7e0


	//   ....[121]....
        /*0b08*/ 	.word	0x0001a870


	//   ....[122]....
        /*0b0c*/ 	.word	0x0001a900


	//   ....[123]....
        /*0b10*/ 	.word	0x0001a950


	//   ....[124]....
        /*0b14*/ 	.word	0x0001a9a0


	//   ....[125]....
        /*0b18*/ 	.word	0x0001aa90


	//   ....[126]....
        /*0b1c*/ 	.word	0x0001ab40


	//   ....[127]....
        /*0b20*/ 	.word	0x0001abc0


	//   ....[128]....
        /*0b24*/ 	.word	0x0001ac40


	//   ....[129]....
        /*0b28*/ 	.word	0x0001ace0


	//   ....[130]....
        /*0b2c*/ 	.word	0x0001ad80


	//   ....[131]....
        /*0b30*/ 	.word	0x0001ae00


	//   ....[132]....
        /*0b34*/ 	.word	0x0001af10


	//   ....[133]....
        /*0b38*/ 	.word	0x0001b240


	//   ....[134]....
        /*0b3c*/ 	.word	0x0001b290


	//   ....[135]....
        /*0b40*/ 	.word	0x0001b320


	//   ....[136]....
        /*0b44*/ 	.word	0x0001b3b0


	//   ....[137]....
        /*0b48*/ 	.word	0x0001b440


	//   ....[138]....
        /*0b4c*/ 	.word	0x0001b4d0


	//   ....[139]....
        /*0b50*/ 	.word	0x0001b560


	//   ....[140]....
        /*0b54*/ 	.word	0x0001b5f0


	//   ....[141]....
        /*0b58*/ 	.word	0x0001b6b0


	//   ....[142]....
        /*0b5c*/ 	.word	0x0001b9a0


	//   ....[143]....
        /*0b60*/ 	.word	0x0001bb40


	//   ....[144]....
        /*0b64*/ 	.word	0x0001bb90


	//   ....[145]....
        /*0b68*/ 	.word	0x0001bbf0


	//   ....[146]....
        /*0b6c*/ 	.word	0x0001bc90


	//   ....[147]....
        /*0b70*/ 	.word	0x0001bd50


	//   ....[148]....
        /*0b74*/ 	.word	0x0001bde0


	//   ....[149]....
        /*0b78*/ 	.word	0x0001beb0


	//   ....[150]....
        /*0b7c*/ 	.word	0x0001bf40


	//   ....[151]....
        /*0b80*/ 	.word	0x0001c010


	//   ....[152]....
        /*0b84*/ 	.word	0x0001c0a0


	//   ....[153]....
        /*0b88*/ 	.word	0x0001c170


	//   ....[154]....
        /*0b8c*/ 	.word	0x0001c1f0


	//   ....[155]....
        /*0b90*/ 	.word	0x0001c2d0


	//   ....[156]....
        /*0b94*/ 	.word	0x0001c360


	//   ....[157]....
        /*0b98*/ 	.word	0x0001c430


	//   ....[158]....
        /*0b9c*/ 	.word	0x0001c4c0


	//   ....[159]....
        /*0ba0*/ 	.word	0x0001c840


	//   ....[160]....
        /*0ba4*/ 	.word	0x0001c8e0


	//   ....[161]....
        /*0ba8*/ 	.word	0x0001ca00


	//   ....[162]....
        /*0bac*/ 	.word	0x0001ca70


	//   ....[163]....
        /*0bb0*/ 	.word	0x0001caf0


	//   ....[164]....
        /*0bb4*/ 	.word	0x0001cb70


	//   ....[165]....
        /*0bb8*/ 	.word	0x0001cbf0


	//   ....[166]....
        /*0bbc*/ 	.word	0x0001cc80


	//   ....[167]....
        /*0bc0*/ 	.word	0x0001cd20


	//   ....[168]....
        /*0bc4*/ 	.word	0x0001cdc0


	//   ....[169]....
        /*0bc8*/ 	.word	0x0001ce30


	//   ....[170]....
        /*0bcc*/ 	.word	0x0001cea0


	//   ....[171]....
        /*0bd0*/ 	.word	0x0001cf10


	//   ....[172]....
        /*0bd4*/ 	.word	0x0001cf90


	//   ....[173]....
        /*0bd8*/ 	.word	0x0001d010


	//   ....[174]....
        /*0bdc*/ 	.word	0x0001d0b0


	//   ....[175]....
        /*0be0*/ 	.word	0x0001d140


	//   ....[176]....
        /*0be4*/ 	.word	0x0001d270


	//----- nvinfo : EIATTR_REG_RECONFIG
	.align		4
.L_1591:
        /*0be8*/ 	.byte	0x01, 0x54
	.zero		2


	//----- nvinfo : EIATTR_SYSCALL_OFFSETS
	.align		4
        /*0bec*/ 	.byte	0x04, 0x46
        /*0bee*/ 	.short	(.L_1593 - .L_1592)


	//   ....[0]....
.L_1592:
        /*0bf0*/ 	.word	0x000018d0


	//   ....[1]....
        /*0bf4*/ 	.word	0x00001a20


	//   ....[2]....
        /*0bf8*/ 	.word	0x00005e50


	//   ....[3]....
        /*0bfc*/ 	.word	0x00006160


	//   ....[4]....
        /*0c00*/ 	.word	0x00015500


	//   ....[5]....
        /*0c04*/ 	.word	0x00015660


	//   ....[6]....
        /*0c08*/ 	.word	0x00015760


	//   ....[7]....
        /*0c0c*/ 	.word	0x000160d0


	//----- nvinfo : EIATTR_MBARRIER_INSTR_OFFSETS
	.align		4
.L_1593:
        /*0c10*/ 	.byte	0x04, 0x39
        /*0c12*/ 	.short	(.L_1595 - .L_1594)


	//   ....[0]....
.L_1594:
        /*0c14*/ 	.word	0x000002b0
        /*0c18*/ 	.word	0x000000ff
        /*0c1c*/ 	.word	0x00022800
        /*0c20*/ 	.short	0x0100
        /*0c22*/ 	.byte	0x08
	.zero		1


	//   ....[1]....
        /*0c24*/ 	.word	0x000002c0
        /*0c28*/ 	.word	0x000000ff
        /*0c2c*/ 	.word	0x00022820
        /*0c30*/ 	.short	0x0100
        /*0c32*/ 	.byte	0x08
	.zero		1


	//   ....[2]....
        /*0c34*/ 	.word	0x000003b0
        /*0c38*/ 	.word	0x000000ff
        /*0c3c*/ 	.word	0x00022830
        /*0c40*/ 	.short	0x0100
        /*0c42*/ 	.byte	0x08
	.zero		1


	//   ....[3]....
        /*0c44*/ 	.word	0x000003c0
        /*0c48*/ 	.word	0x000000ff
        /*0c4c*/ 	.word	0x00022840
        /*0c50*/ 	.short	0x0100
        /*0c52*/ 	.byte	0x08
	.zero		1


	//   ....[4]....
        /*0c54*/ 	.word	0x000003d0
        /*0c58*/ 	.word	0x000000ff
        /*0c5c*/ 	.word	0x00022838
        /*0c60*/ 	.short	0x0100
        /*0c62*/ 	.byte	0x08
	.zero		1


	//   ....[5]....
        /*0c64*/ 	.word	0x000003e0
        /*0c68*/ 	.word	0x000000ff
        /*0c6c*/ 	.word	0x00022848
        /*0c70*/ 	.short	0x0100
        /*0c72*/ 	.byte	0x08
	.zero		1


	//   ....[6]....
        /*0c74*/ 	.word	0x00000510
        /*0c78*/ 	.word	0x000000ff
        /*0c7c*/ 	.word	0x00022850
        /*0c80*/ 	.short	0x0100
        /*0c82*/ 	.byte	0x08
	.zero		1


	//   ....[7]....
        /*0c84*/ 	.word	0x00000520
        /*0c88*/ 	.word	0x000000ff
        /*0c8c*/ 	.word	0x00022860
        /*0c90*/ 	.short	0x0100
        /*0c92*/ 	.byte	0x08
	.zero		1


	//   ....[8]....
        /*0c94*/ 	.word	0x00000530
        /*0c98*/ 	.word	0x000000ff
        /*0c9c*/ 	.word	0x00022858
        /*0ca0*/ 	.short	0x0100
        /*0ca2*/ 	.byte	0x08
	.zero		1


	//   ....[9]....
        /*0ca4*/ 	.word	0x00000540
        /*0ca8*/ 	.word	0x000000ff
        /*0cac*/ 	.word	0x00022868
        /*0cb0*/ 	.short	0x0100
        /*0cb2*/ 	.byte	0x08
	.zero		1


	//   ....[10]....
        /*0cb4*/ 	.word	0x00000630
        /*0cb8*/ 	.word	0x000000ff
        /*0cbc*/ 	.word	0x00022870
        /*0cc0*/ 	.short	0x0100
        /*0cc2*/ 	.byte	0x06
	.zero		1


	//   ....[11]....
        /*0cc4*/ 	.word	0x00000640
        /*0cc8*/ 	.word	0x000000ff
        /*0ccc*/ 	.word	0x00022880
        /*0cd0*/ 	.short	0x0100
        /*0cd2*/ 	.byte	0x06
	.zero		1


	//   ....[12]....
        /*0cd4*/ 	.word	0x00000650
        /*0cd8*/ 	.word	0x000000ff
        /*0cdc*/ 	.word	0x00022878
        /*0ce0*/ 	.short	0x0100
        /*0ce2*/ 	.byte	0x06
	.zero		1


	//   ....[13]....
        /*0ce4*/ 	.word	0x00000660
        /*0ce8*/ 	.word	0x000000ff
        /*0cec*/ 	.word	0x00022888
        /*0cf0*/ 	.short	0x0100
        /*0cf2*/ 	.byte	0x06
	.zero		1


	//   ....[14]....
        /*0cf4*/ 	.word	0x00000790
        /*0cf8*/ 	.word	0x000000ff
        /*0cfc*/ 	.word	0x00022890
        /*0d00*/ 	.short	0x0100
        /*0d02*/ 	.byte	0x08
	.zero		1


	//   ....[15]....
        /*0d04*/ 	.word	0x000007a0
        /*0d08*/ 	.word	0x000000ff
        /*0d0c*/ 	.word	0x000228a0
        /*0d10*/ 	.short	0x0100
        /*0d12*/ 	.byte	0x08
	.zero		1


	//   ....[16]....
        /*0d14*/ 	.word	0x000007b0
        /*0d18*/ 	.word	0x000000ff
        /*0d1c*/ 	.word	0x00022898
        /*0d20*/ 	.short	0x0100
        /*0d22*/ 	.byte	0x08
	.zero		1


	//   ....[17]....
        /*0d24*/ 	.word	0x000007c0
        /*0d28*/ 	.word	0x000000ff
        /*0d2c*/ 	.word	0x000228a8
        /*0d30*/ 	.short	0x0100
        /*0d32*/ 	.byte	0x08
	.zero		1


	//   ....[18]....
        /*0d34*/ 	.word	0x000008f0
        /*0d38*/ 	.word	0x000000ff
        /*0d3c*/ 	.word	0x000228b0
        /*0d40*/ 	.short	0x0100
        /*0d42*/ 	.byte	0x08
	.zero		1


	//   ....[19]....
        /*0d44*/ 	.word	0x00000900
        /*0d48*/ 	.word	0x000000ff
        /*0d4c*/ 	.word	0x000228c0
        /*0d50*/ 	.short	0x0100
        /*0d52*/ 	.byte	0x08
	.zero		1


	//   ....[20]....
        /*0d54*/ 	.word	0x00000910
        /*0d58*/ 	.word	0x000000ff
        /*0d5c*/ 	.word	0x000228b8
        /*0d60*/ 	.short	0x0100
        /*0d62*/ 	.byte	0x08
	.zero		1


	//   ....[21]....
        /*0d64*/ 	.word	0x00000920
        /*0d68*/ 	.word	0x000000ff
        /*0d6c*/ 	.word	0x000228c8
        /*0d70*/ 	.short	0x0100
        /*0d72*/ 	.byte	0x08
	.zero		1


	//   ....[22]....
        /*0d74*/ 	.word	0x00002c40
        /*0d78*/ 	.word	0x00000060
        /*0d7c*/ 	.word	0x00022890
        /*0d80*/ 	.short	0x010a
        /*0d82*/ 	.byte	0x3f
	.zero		1


	//   ....[23]....
        /*0d84*/ 	.word	0x00003d90
        /*0d88*/ 	.word	0x00000060
        /*0d8c*/ 	.word	0x00022890
        /*0d90*/ 	.short	0x010a
        /*0d92*/ 	.byte	0x3f
	.zero		1


	//   ....[24]....
        /*0d94*/ 	.word	0x00004dc0
        /*0d98*/ 	.word	0x00000060
        /*0d9c*/ 	.word	0x00022890
        /*0da0*/ 	.short	0x010a
        /*0da2*/ 	.byte	0x3f
	.zero		1


	//   ....[25]....
        /*0da4*/ 	.word	0x00004fd0
        /*0da8*/ 	.word	0x00000020
        /*0dac*/ 	.word	0x00000000
        /*0db0*/ 	.short	0x0101
        /*0db2*/ 	.byte	0x3f
	.zero		1


	//   ....[26]....
        /*0db4*/ 	.word	0x00005010
        /*0db8*/ 	.word	0x00000060
        /*0dbc*/ 	.word	0x000228b0
        /*0dc0*/ 	.short	0x010a
        /*0dc2*/ 	.byte	0x3f
	.zero		1


	//   ....[27]....
        /*0dc4*/ 	.word	0x00005660
        /*0dc8*/ 	.word	0x00000060
        /*0dcc*/ 	.word	0x00000000
        /*0dd0*/ 	.short	0x0101
        /*0dd2*/ 	.byte	0x3f
	.zero		1


	//   ....[28]....
        /*0dd4*/ 	.word	0x00005ee0
        /*0dd8*/ 	.word	0x00000012
        /*0ddc*/ 	.word	0x00022800
        /*0de0*/ 	.short	0x010a
        /*0de2*/ 	.byte	0x3f
	.zero		1


	//   ....[29]....
        /*0de4*/ 	.word	0x00005f30
        /*0de8*/ 	.word	0x00000012
        /*0dec*/ 	.word	0x00022800
        /*0df0*/ 	.short	0x010a
        /*0df2*/ 	.byte	0x3f
	.zero		1


	//   ....[30]....
        /*0df4*/ 	.word	0x00006980
        /*0df8*/ 	.word	0x00000012
        /*0dfc*/ 	.word	0x00022800
        /*0e00*/ 	.short	0x010a
        /*0e02*/ 	.byte	0x3f
	.zero		1


	//   ....[31]....
        /*0e04*/ 	.word	0x00007da0
        /*0e08*/ 	.word	0x00000012
        /*0e0c*/ 	.word	0x00022800
        /*0e10*/ 	.short	0x010a
        /*0e12*/ 	.byte	0x3f
	.zero		1


	//   ....[32]....
        /*0e14*/ 	.word	0x00008bf0
        /*0e18*/ 	.word	0x00000015
        /*0e1c*/ 	.word	0x00022830
        /*0e20*/ 	.short	0x010a
        /*0e22*/ 	.byte	0x3f
	.zero		1


	//   ....[33]....
        /*0e24*/ 	.word	0x00008c90
        /*0e28*/ 	.word	0x00000015
        /*0e2c*/ 	.word	0x00022830
        /*0e30*/ 	.short	0x010a
        /*0e32*/ 	.byte	0x3f
	.zero		1


	//   ....[34]....
        /*0e34*/ 	.word	0x0000a130
        /*0e38*/ 	.word	0x00000003
        /*0e3c*/ 	.word	0x00000000
        /*0e40*/ 	.short	0x0101
        /*0e42*/ 	.byte	0x3f
	.zero		1


	//   ....[35]....
        /*0e44*/ 	.word	0x0000a590
        /*0e48*/ 	.word	0x00000015
        /*0e4c*/ 	.word	0x00022850
        /*0e50*/ 	.short	0x010a
        /*0e52*/ 	.byte	0x3f
	.zero		1


	//   ....[36]....
        /*0e54*/ 	.word	0x0000a5e0
        /*0e58*/ 	.word	0x00000015
        /*0e5c*/ 	.word	0x00022850
        /*0e60*/ 	.short	0x010a
        /*0e62*/ 	.byte	0x3f
	.zero		1


	//   ....[37]....
        /*0e64*/ 	.word	0x0000aa30
        /*0e68*/ 	.word	0x00000015
        /*0e6c*/ 	.word	0x00000000
        /*0e70*/ 	.short	0x0101
        /*0e72*/ 	.byte	0x3f
	.zero		1


	//   ....[38]....
        /*0e74*/ 	.word	0x0000ab50
        /*0e78*/ 	.word	0x000000c9
        /*0e7c*/ 	.word	0x00022830
        /*0e80*/ 	.short	0x010a
        /*0e82*/ 	.byte	0x3f
	.zero		1


	//   ....[39]....
        /*0e84*/ 	.word	0x0000ac00
        /*0e88*/ 	.word	0x000000c9
        /*0e8c*/ 	.word	0x00022830
        /*0e90*/ 	.short	0x010a
        /*0e92*/ 	.byte	0x3f
	.zero		1


	//   ....[40]....
        /*0e94*/ 	.word	0x0000c3b0
        /*0e98*/ 	.word	0x00000099
        /*0e9c*/ 	.word	0x00000000
        /*0ea0*/ 	.short	0x0101
        /*0ea2*/ 	.byte	0x3f
	.zero		1


	//   ....[41]....
        /*0ea4*/ 	.word	0x0000cda0
        /*0ea8*/ 	.word	0x000000c9
        /*0eac*/ 	.word	0x00022850
        /*0eb0*/ 	.short	0x010a
        /*0eb2*/ 	.byte	0x3f
	.zero		1


	//   ....[42]....
        /*0eb4*/ 	.word	0x0000cdf0
        /*0eb8*/ 	.word	0x000000c9
        /*0ebc*/ 	.word	0x00022850
        /*0ec0*/ 	.short	0x010a
        /*0ec2*/ 	.byte	0x3f
	.zero		1


	//   ....[43]....
        /*0ec4*/ 	.word	0x0000d1b0
        /*0ec8*/ 	.word	0x000000c9
        /*0ecc*/ 	.word	0x00000000
        /*0ed0*/ 	.short	0x0101
        /*0ed2*/ 	.byte	0x3f
	.zero		1


	//   ....[44]....
        /*0ed4*/ 	.word	0x0000d2c0
        /*0ed8*/ 	.word	0x00000015
        /*0edc*/ 	.word	0x00022830
        /*0ee0*/ 	.short	0x010a
        /*0ee2*/ 	.byte	0x3f
	.zero		1


	//   ....[45]....
        /*0ee4*/ 	.word	0x0000d320
        /*0ee8*/ 	.word	0x00000015
        /*0eec*/ 	.word	0x00022830
        /*0ef0*/ 	.short	0x010a
        /*0ef2*/ 	.byte	0x3f
	.zero		1


	//   ....[46]....
        /*0ef4*/ 	.word	0x0000e7e0
        /*0ef8*/ 	.word	0x0000009a
        /*0efc*/ 	.word	0x00000000
        /*0f00*/ 	.short	0x0101
        /*0f02*/ 	.byte	0x3f
	.zero		1


	//   ....[47]....
        /*0f04*/ 	.word	0x0000ec90
        /*0f08*/ 	.word	0x00000015
        /*0f0c*/ 	.word	0x00022850
        /*0f10*/ 	.short	0x010a
        /*0f12*/ 	.byte	0x3f
	.zero		1


	//   ....[48]....
        /*0f14*/ 	.word	0x0000ece0
        /*0f18*/ 	.word	0x00000015
        /*0f1c*/ 	.word	0x00022850
        /*0f20*/ 	.short	0x010a
        /*0f22*/ 	.byte	0x3f
	.zero		1


	//   ....[49]....
        /*0f24*/ 	.word	0x0000f0a0
        /*0f28*/ 	.word	0x00000015
        /*0f2c*/ 	.word	0x00000000
        /*0f30*/ 	.short	0x0101
        /*0f32*/ 	.byte	0x3f
	.zero		1


	//   ....[50]....
        /*0f34*/ 	.word	0x00011510
        /*0f38*/ 	.word	0x00000000
        /*0f3c*/ 	.word	0x00000000
        /*0f40*/ 	.short	0x0101
        /*0f42*/ 	.byte	0x3f
	.zero		1


	//   ....[51]....
        /*0f44*/ 	.word	0x00013f60
        /*0f48*/ 	.word	0x00000006
        /*0f4c*/ 	.word	0x00022820
        /*0f50*/ 	.short	0x010a
        /*0f52*/ 	.byte	0x3f
	.zero		1


	//   ....[52]....
        /*0f54*/ 	.word	0x00014040
        /*0f58*/ 	.word	0x00000004
        /*0f5c*/ 	.word	0x000228a0
        /*0f60*/ 	.short	0x010a
        /*0f62*/ 	.byte	0x3f
	.zero		1


	//   ....[53]....
        /*0f64*/ 	.word	0x00014290
        /*0f68*/ 	.word	0x00000004
        /*0f6c*/ 	.word	0x000228c0
        /*0f70*/ 	.short	0x010a
        /*0f72*/ 	.byte	0x3f
	.zero		1


	//   ....[54]....
        /*0f74*/ 	.word	0x00014950
        /*0f78*/ 	.word	0x00000005
        /*0f7c*/ 	.word	0x000228a0
        /*0f80*/ 	.short	0x010a
        /*0f82*/ 	.byte	0x3f
	.zero		1


	//   ....[55]....
        /*0f84*/ 	.word	0x00014b90
        /*0f88*/ 	.word	0x00000005
        /*0f8c*/ 	.word	0x000228c0
        /*0f90*/ 	.short	0x010a
        /*0f92*/ 	.byte	0x3f
	.zero		1


	//   ....[56]....
        /*0f94*/ 	.word	0x00015bb0
        /*0f98*/ 	.word	0x00000000
        /*0f9c*/ 	.word	0x00022840
        /*0fa0*/ 	.short	0x010a
        /*0fa2*/ 	.byte	0x3f
	.zero		1


	//   ....[57]....
        /*0fa4*/ 	.word	0x000169d0
        /*0fa8*/ 	.word	0x00000008
        /*0fac*/ 	.word	0x00022800
        /*0fb0*/ 	.short	0x0107
        /*0fb2*/ 	.byte	0x3f
	.zero		1


	//   ....[58]....
        /*0fb4*/ 	.word	0x00016ad0
        /*0fb8*/ 	.word	0x00000002
        /*0fbc*/ 	.word	0x00022800
        /*0fc0*/ 	.short	0x0101
        /*0fc2*/ 	.byte	0x3f
	.zero		1


	//   ....[59]....
        /*0fc4*/ 	.word	0x00016af0
        /*0fc8*/ 	.word	0x00000002
        /*0fcc*/ 	.word	0x00022820
        /*0fd0*/ 	.short	0x010a
        /*0fd2*/ 	.byte	0x3f
	.zero		1


	//   ....[60]....
        /*0fd4*/ 	.word	0x00016bf0
        /*0fd8*/ 	.word	0x00000002
        /*0fdc*/ 	.word	0x00022860
        /*0fe0*/ 	.short	0x010a
        /*0fe2*/ 	.byte	0x3f
	.zero		1


	//   ....[61]....
        /*0fe4*/ 	.word	0x000174e0
        /*0fe8*/ 	.word	0x00000002
        /*0fec*/ 	.word	0x00022840
        /*0ff0*/ 	.short	0x010a
        /*0ff2*/ 	.byte	0x3f
	.zero		1


	//   ....[62]....
        /*0ff4*/ 	.word	0x00017740
        /*0ff8*/ 	.word	0x00000002
        /*0ffc*/ 	.word	0x00022860
        /*1000*/ 	.short	0x010a
        /*1002*/ 	.byte	0x3f
	.zero		1


	//   ....[63]....
        /*1004*/ 	.word	0x00017fc0
        /*1008*/ 	.word	0x00000003
        /*100c*/ 	.word	0x00022840
        /*1010*/ 	.short	0x010a
        /*1012*/ 	.byte	0x3f
	.zero		1


	//   ....[64]....
        /*1014*/ 	.word	0x00018210
        /*1018*/ 	.word	0x00000003
        /*101c*/ 	.word	0x00022860
        /*1020*/ 	.short	0x010a
        /*1022*/ 	.byte	0x3f
	.zero		1


	//   ....[65]....
        /*1024*/ 	.word	0x00018a20
        /*1028*/ 	.word	0x00000003
        /*102c*/ 	.word	0x00022840
        /*1030*/ 	.short	0x010a
        /*1032*/ 	.byte	0x3f
	.zero		1


	//   ....[66]....
        /*1034*/ 	.word	0x00018c80
        /*1038*/ 	.word	0x00000003
        /*103c*/ 	.word	0x00022860
        /*1040*/ 	.short	0x010a
        /*1042*/ 	.byte	0x3f
	.zero		1


	//   ....[67]....
        /*1044*/ 	.word	0x0001a100
        /*1048*/ 	.word	0x00000000
        /*104c*/ 	.word	0x00022820
        /*1050*/ 	.short	0x010a
        /*1052*/ 	.byte	0x3f
	.zero		1


	//   ....[68]....
        /*1054*/ 	.word	0x0001a2b0
        /*1058*/ 	.word	0x00000006
        /*105c*/ 	.word	0x00000000
        /*1060*/ 	.short	0x010a
        /*1062*/ 	.byte	0x3f
	.zero		1


	//   ....[69]....
        /*1064*/ 	.word	0x0001a320
        /*1068*/ 	.word	0x00000007
        /*106c*/ 	.word	0x00000000
        /*1070*/ 	.short	0x010a
        /*1072*/ 	.byte	0x3f
	.zero		1


	//   ....[70]....
        /*1074*/ 	.word	0x0001a390
        /*1078*/ 	.word	0x00000004
        /*107c*/ 	.word	0x00000000
        /*1080*/ 	.short	0x010a
        /*1082*/ 	.byte	0x3f
	.zero		1


	//   ....[71]....
        /*1084*/ 	.word	0x0001a3c0
        /*1088*/ 	.word	0x00000003
        /*108c*/ 	.word	0x00000000
        /*1090*/ 	.short	0x010a
        /*1092*/ 	.byte	0x3f
	.zero		1


	//   ....[72]....
        /*1094*/ 	.word	0x0001a420
        /*1098*/ 	.word	0x00000060
        /*109c*/ 	.word	0x00022890
        /*10a0*/ 	.short	0x010a
        /*10a2*/ 	.byte	0x3f
	.zero		1


	//   ....[73]....
        /*10a4*/ 	.word	0x0001a470
        /*10a8*/ 	.word	0x00000060
        /*10ac*/ 	.word	0x00022890
        /*10b0*/ 	.short	0x010a
        /*10b2*/ 	.byte	0x3f
	.zero		1


	//   ....[74]....
        /*10b4*/ 	.word	0x0001a4c0
        /*10b8*/ 	.word	0x00000060
        /*10bc*/ 	.word	0x00022890
        /*10c0*/ 	.short	0x010a
        /*10c2*/ 	.byte	0x3f
	.zero		1


	//   ....[75]....
        /*10c4*/ 	.word	0x0001a510
        /*10c8*/ 	.word	0x00000060
        /*10cc*/ 	.word	0x000228b0
        /*10d0*/ 	.short	0x010a
        /*10d2*/ 	.byte	0x3f
	.zero		1


	//   ....[76]....
        /*10d4*/ 	.word	0x0001a9d0
        /*10d8*/ 	.word	0x00000012
        /*10dc*/ 	.word	0x00022800
        /*10e0*/ 	.short	0x010a
        /*10e2*/ 	.byte	0x3f
	.zero		1


	//   ....[77]....
        /*10e4*/ 	.word	0x0001afc0
        /*10e8*/ 	.word	0x00000012
        /*10ec*/ 	.word	0x00022800
        /*10f0*/ 	.short	0x010a
        /*10f2*/ 	.byte	0x3f
	.zero		1


	//   ....[78]....
        /*10f4*/ 	.word	0x0001b010
        /*10f8*/ 	.word	0x00000015
        /*10fc*/ 	.word	0x00022830
        /*1100*/ 	.short	0x010a
        /*1102*/ 	.byte	0x3f
	.zero		1


	//   ....[79]....
        /*1104*/ 	.word	0x0001b060
        /*1108*/ 	.word	0x00000015
        /*110c*/ 	.word	0x00022850
        /*1110*/ 	.short	0x010a
        /*1112*/ 	.byte	0x3f
	.zero		1


	//   ....[80]....
        /*1114*/ 	.word	0x0001b0b0
        /*1118*/ 	.word	0x000000c9
        /*111c*/ 	.word	0x00022830
        /*1120*/ 	.short	0x010a
        /*1122*/ 	.byte	0x3f
	.zero		1


	//   ....[81]....
        /*1124*/ 	.word	0x0001b100
        /*1128*/ 	.word	0x000000c9
        /*112c*/ 	.word	0x00022850
        /*1130*/ 	.short	0x010a
        /*1132*/ 	.byte	0x3f
	.zero		1


	//   ....[82]....
        /*1134*/ 	.word	0x0001b150
        /*1138*/ 	.word	0x00000015
        /*113c*/ 	.word	0x00022830
        /*1140*/ 	.short	0x010a
        /*1142*/ 	.byte	0x3f
	.zero		1


	//   ....[83]....
        /*1144*/ 	.word	0x0001b1a0
        /*1148*/ 	.word	0x00000015
        /*114c*/ 	.word	0x00022850
        /*1150*/ 	.short	0x010a
        /*1152*/ 	.byte	0x3f
	.zero		1


	//   ....[84]....
        /*1154*/ 	.word	0x0001b780
        /*1158*/ 	.word	0x00000005
        /*115c*/ 	.word	0x00022820
        /*1160*/ 	.short	0x010a
        /*1162*/ 	.byte	0x3f
	.zero		1


	//   ....[85]....
        /*1164*/ 	.word	0x0001b7d0
        /*1168*/ 	.word	0x00000004
        /*116c*/ 	.word	0x000228a0
        /*1170*/ 	.short	0x010a
        /*1172*/ 	.byte	0x3f
	.zero		1


	//   ....[86]....
        /*1174*/ 	.word	0x0001b820
        /*1178*/ 	.word	0x00000004
        /*117c*/ 	.word	0x000228c0
        /*1180*/ 	.short	0x010a
        /*1182*/ 	.byte	0x3f
	.zero		1


	//   ....[87]....
        /*1184*/ 	.word	0x0001b870
        /*1188*/ 	.word	0x00000005
        /*118c*/ 	.word	0x000228a0
        /*1190*/ 	.short	0x010a
        /*1192*/ 	.byte	0x3f
	.zero		1


	//   ....[88]....
        /*1194*/ 	.word	0x0001b8c0
        /*1198*/ 	.word	0x00000005
        /*119c*/ 	.word	0x000228c0
        /*11a0*/ 	.short	0x010a
        /*11a2*/ 	.byte	0x3f
	.zero		1


	//   ....[89]....
        /*11a4*/ 	.word	0x0001ba60
        /*11a8*/ 	.word	0x00000000
        /*11ac*/ 	.word	0x00022840
        /*11b0*/ 	.short	0x010a
        /*11b2*/ 	.byte	0x3f
	.zero		1


	//   ....[90]....
        /*11b4*/ 	.word	0x0001c560
        /*11b8*/ 	.word	0x00000002
        /*11bc*/ 	.word	0x00022820
        /*11c0*/ 	.short	0x010a
        /*11c2*/ 	.byte	0x3f
	.zero		1


	//   ....[91]....
        /*11c4*/ 	.word	0x0001c5b0
        /*11c8*/ 	.word	0x00000002
        /*11cc*/ 	.word	0x00022860
        /*11d0*/ 	.short	0x010a
        /*11d2*/ 	.byte	0x3f
	.zero		1


	//   ....[92]....
        /*11d4*/ 	.word	0x0001c600
        /*11d8*/ 	.word	0x00000002
        /*11dc*/ 	.word	0x00022840
        /*11e0*/ 	.short	0x010a
        /*11e2*/ 	.byte	0x3f
	.zero		1


	//   ....[93]....
        /*11e4*/ 	.word	0x0001c650
        /*11e8*/ 	.word	0x00000002
        /*11ec*/ 	.word	0x00022860
        /*11f0*/ 	.short	0x010a
        /*11f2*/ 	.byte	0x3f
	.zero		1


	//   ....[94]....
        /*11f4*/ 	.word	0x0001c6a0
        /*11f8*/ 	.word	0x00000003
        /*11fc*/ 	.word	0x00022840
        /*1200*/ 	.short	0x010a
        /*1202*/ 	.byte	0x3f
	.zero		1


	//   ....[95]....
        /*1204*/ 	.word	0x0001c6f0
        /*1208*/ 	.word	0x00000003
        /*120c*/ 	.word	0x00022860
        /*1210*/ 	.short	0x010a
        /*1212*/ 	.byte	0x3f
	.zero		1


	//   ....[96]....
        /*1214*/ 	.word	0x0001c740
        /*1218*/ 	.word	0x00000003
        /*121c*/ 	.word	0x00022840
        /*1220*/ 	.short	0x010a
        /*1222*/ 	.byte	0x3f
	.zero		1


	//   ....[97]....
        /*1224*/ 	.word	0x0001c790
        /*1228*/ 	.word	0x00000003
        /*122c*/ 	.word	0x00022860
        /*1230*/ 	.short	0x010a
        /*1232*/ 	.byte	0x3f
	.zero		1


	//   ....[98]....
        /*1234*/ 	.word	0x0001d190
        /*1238*/ 	.word	0x00000000
        /*123c*/ 	.word	0x00022820
        /*1240*/ 	.short	0x010a
        /*1242*/ 	.byte	0x3f
	.zero		1


	//   ....[99]....
        /*1244*/ 	.word	0x0001d330
        /*1248*/ 	.word	0x00000006
        /*124c*/ 	.word	0x00000000
        /*1250*/ 	.short	0x010a
        /*1252*/ 	.byte	0x3f
	.zero		1


	//   ....[100]....
        /*1254*/ 	.word	0x0001d380
        /*1258*/ 	.word	0x00000007
        /*125c*/ 	.word	0x00000000
        /*1260*/ 	.short	0x010a
        /*1262*/ 	.byte	0x3f
	.zero		1


	//   ....[101]....
        /*1264*/ 	.word	0x0001d3d0
        /*1268*/ 	.word	0x00000004
        /*126c*/ 	.word	0x00000000
        /*1270*/ 	.short	0x010a
        /*1272*/ 	.byte	0x3f
	.zero		1


	//----- nvinfo : EIATTR_NUM_MBARRIERS
	.align		4
.L_1595:
        /*1274*/ 	.byte	0x03, 0x38
        /*1276*/ 	.short	0x0016


	//----- nvinfo : EIATTR_EXIT_INSTR_OFFSETS
	.align		4
        /*1278*/ 	.byte	0x04, 0x1c
        /*127a*/ 	.short	(.L_1597 - .L_1596)


	//   ....[0]....
.L_1596:
        /*127c*/ 	.word	0x0001a410


	//----- nvinfo : EIATTR_MAX_THREADS
	.align		4
.L_1597:
        /*1280*/ 	.byte	0x04, 0x05
        /*1282*/ 	.short	(.L_1599 - .L_1598)
.L_1598:
        /*1284*/ 	.word	0x00000180
        /*1288*/ 	.word	0x00000001
        /*128c*/ 	.word	0x00000001


	//----- nvinfo : EIATTR_CRS_STACK_SIZE
	.align		4
.L_1599:
        /*1290*/ 	.byte	0x04, 0x1e
        /*1292*/ 	.short	(.L_1601 - .L_1600)
.L_1600:
        /*1294*/ 	.word	0x00000000


	//----- nvinfo : EIATTR_CBANK_PARAM_SIZE
	.align		4
.L_1601:
        /*1298*/ 	.byte	0x03, 0x19
        /*129a*/ 	.short	0x0af0


	//----- nvinfo : EIATTR_PARAM_CBANK
	.align		4
        /*129c*/ 	.byte	0x04, 0x0a
        /*129e*/ 	.short	(.L_1603 - .L_1602)
	.align		4
.L_1602:
        /*12a0*/ 	.word	index@(.nv.constant0._ZN7cutlass13device_kernelIN5flash11enable_sm90INS1_16FlashAttnFwdSm90INS1_25CollectiveMainloopFwdSm90ILi2EN4cute5tupleIJNS5_1CILi1EEES8_S8_EEENS6_IJNS7_ILi128EEENS7_ILi96EEENS7_ILi64EEEEEELi256ENS_6half_tEfNS_4arch4Sm90ELb1ELb0ELb0ELb1ELb0ELb1ELb0ELb1ELb0ELb1ELb0ELb0EEENS1_21CollectiveEpilogueFwdINS6_IJSA_NS7_ILi256EEESB_EEES9_SE_SG_Li256ELb1ELb1ELb0ELb0EEENS1_36VarlenDynamicPersistentTileSchedulerILi128ELi96ELi256ELi128ELb0ELb1ELb1ELb1ELb1ELb1EEEEEEEEEvNT_6ParamsE)
        /*12a4*/ 	.short	0x0210
        /*12a6*/ 	.short	0x0af0


	//----- nvinfo : EIATTR_SW_WAR
	.align		4
.L_1603:
        /*12a8*/ 	.byte	0x04, 0x36
        /*12aa*/ 	.short	(.L_1605 - .L_1604)
.L_1604:
        /*12ac*/ 	.word	0x00000008
.L_1605:


//--------------------- .nv.info._ZN7cutlass13device_kernelIN5flash11enable_sm90INS1_16FlashAttnFwdSm90INS1_25CollectiveMainloopFwdSm90ILi2EN4cute5tupleIJNS5_1CILi1EEES8_S8_EEENS6_IJNS7_ILi128EEENS7_ILi96EEENS7_ILi64EEEEEELi256ENS_6half_tEfNS_4arch4Sm90ELb1ELb0ELb0ELb1ELb0ELb0ELb1ELb1ELb0ELb1ELb0ELb0EEENS1_21CollectiveEpilogueFwdINS6_IJSA_NS7_ILi256EEESB_EEES9_SE_SG_Li256ELb1ELb1ELb0ELb0EEENS1_36VarlenDynamicPersistentTileSchedulerILi128ELi96ELi256ELi128ELb0ELb1ELb1ELb1ELb1ELb1EEEEEEEEEvNT_6ParamsE --------------------------
	.section	.nv.info._ZN7cutlass13device_kernelIN5flash11enable_sm90INS1_16FlashAttnFwdSm90INS1_25CollectiveMainloopFwdSm90ILi2EN4cute5tupleIJNS5_1CILi1EEES8_S8_EEENS6_IJNS7_ILi128EEENS7_ILi96EEENS7_ILi64EEEEEELi256ENS_6half_tEfNS_4arch4Sm90ELb1ELb0ELb0ELb1ELb0ELb0ELb1ELb1ELb0ELb1ELb0ELb0EEENS1_21CollectiveEpilogueFwdINS6_IJSA_NS7_ILi256EEESB_EEES9_SE_SG_Li256ELb1ELb1ELb0ELb0EEENS1_36VarlenDynamicPersistentTileSchedulerILi128ELi96ELi256ELi128ELb0ELb1ELb1ELb1ELb1ELb1EEEEEEEEEvNT_6ParamsE,"",@"SHT_CUDA_INFO"
	.sectionflags	@""
	.align	4


	//----- nvinfo : EIATTR_CUDA_API_VERSION
	.align		4
        /*0000*/ 	.byte	0x04, 0x37
        /*0002*/ 	.short	(.L_1607 - .L_1606)
.L_1606:
        /*0004*/ 	.word	0x00000082


	//----- nvinfo : EIATTR_KPARAM_INFO
	.align		4
.L_1607:
        /*0008*/ 	.byte	0x04, 0x17
        /*000a*/ 	.short	(.L_1609 - .L_1608)
.L_1608:
        /*000c*/ 	.word	0x00000000
        /*0010*/ 	.short	0x0000
        /*0012*/ 	.short	0x0070
        /*0014*/ 	.byte	0x00, 0xf0, 0x01, 0x2e


	//----- nvinfo : EIATTR_SPARSE_MMA_MASK
	.align		4
.L_1609:
        /*0018*/ 	.byte	0x03, 0x50
        /*001a*/ 	.short	0x0000


	//----- nvinfo : EIATTR_MAXREG_COUNT
	.align		4
        /*001c*/ 	.byte	0x03, 0x1b
        /*001e*/ 	.short	0x00a8


	//----- nvinfo : EIATTR_NUM_BARRIERS
	.align		4
        /*0020*/ 	.byte	0x02, 0x4c
        /*0022*/ 	.byte	0x10
	.zero		1


	//----- nvinfo : EIATTR_EXTERNS
	.align		4
        /*0024*/ 	.byte	0x04, 0x0f
        /*0026*/ 	.short	(.L_1611 - .L_1610)


	//   ....[0]....
	.align		4
.L_1610:
        /*0028*/ 	.word	index@(__assertfail)


	//----- nvinfo : EIATTR_ANNOTATIONS
	.align		4
.L_1611:
        /*002c*/ 	.byte	0x04, 0x55
        /*002e*/ 	.short	(.L_1613 - .L_1612)


	//   ....[0]....
.L_1612:
        /* <DEDUP_REMOVED lines=97> */


	//----- nvinfo : EIATTR_MERCURY_ISA_VERSION
	.align		4
.L_1613:
        /*0630*/ 	.byte	0x03, 0x5f
        /*0632*/ 	.short	0x0101


	//----- nvinfo : EIATTR_UNUSED_LOAD_BYTE_OFFSET
	.align		4
        /*0634*/ 	.byte	0x04, 0x44
        /*0636*/ 	.short	(.L_1615 - .L_1614)


	//   ....[0]....
.L_1614:
        /*0638*/ 	.word	0x00000a80
        /*063c*/ 	.word	0x0000fff0


	//   ....[1]....
        /*0640*/ 	.word	0x00009a20
        /*0644*/ 	.word	0x0000fff0


	//----- nvinfo : EIATTR_INT_WARP_WIDE_INSTR_OFFSETS
	.align		4
.L_1615:
        /*0648*/ 	.byte	0x04, 0x31
        /*064a*/ 	.short	(.L_1617 - .L_1616)


	//   ....[0]....
.L_1616:
        /*064c*/ 	.word	0x00000130


	//   ....[1]....
        /*0650*/ 	.word	0x00000170


	//   ....[2]....
        /*0654*/ 	.word	0x000001e0


	//   ....[3]....
        /*0658*/ 	.word	0x000001f0


	//   ....[4]....
        /*065c*/ 	.word	0x0000dbf0


	//   ....[5]....
        /*0660*/ 	.word	0x0000dc80


	//   ....[6]....
        /*0664*/ 	.word	0x00012830


	//   ....[7]....
        /*0668*/ 	.word	0x000128c0


	//----- nvinfo : EIATTR_COOP_GROUP_MASK_REGIDS
	.align		4
.L_1617:
        /*066c*/ 	.byte	0x04, 0x29
        /*066e*/ 	.short	(.L_1619 - .L_1618)


	//   ....[0]....
.L_1618:
        /*0670*/ 	.word	0xffffffff


	//   ....[1]....
        /*0674*/ 	.word	0xffffffff


	//   ....[2]....
        /*0678*/ 	.word	0xffffffff


	//   ....[3]....
        /*067c*/ 	.word	0xffffffff


	//   ....[4]....
        /*0680*/ 	.word	0xffffffff


	//   ....[5]....
        /*0684*/ 	.word	0xffffffff


	//   ....[6]....
        /*0688*/ 	.word	0xffffffff


	//   ....[7]....
        /*068c*/ 	.word	0xffffffff


	//   ....[8]....
        /*0690*/ 	.word	0xffffffff


	//   ....[9]....
        /*0694*/ 	.word	0xffffffff


	//   ....[10]....
        /*0698*/ 	.word	0xffffffff


	//   ....[11]....
        /*069c*/ 	.word	0xffffffff


	//   ....[12]....
        /*06a0*/ 	.word	0xffffffff


	//   ....[13]....
        /*06a4*/ 	.word	0xffffffff


	//   ....[14]....
        /*06a8*/ 	.word	0xffffffff


	//   ....[15]....
        /*06ac*/ 	.word	0xffffffff


	//   ....[16]....
        /*06b0*/ 	.word	0xffffffff


	//   ....[17]....
        /*06b4*/ 	.word	0xffffffff


	//   ....[18]....
        /*06b8*/ 	.word	0xffffffff


	//   ....[19]....
        /*06bc*/ 	.word	0xffffffff


	//   ....[20]....
        /*06c0*/ 	.word	0xffffffff


	//   ....[21]....
        /*06c4*/ 	.word	0xffffffff


	//   ....[22]....
        /*06c8*/ 	.word	0xffffffff


	//   ....[23]....
        /*06cc*/ 	.word	0xffffffff


	//   ....[24]....
        /*06d0*/ 	.word	0xffffffff


	//   ....[25]....
        /*06d4*/ 	.word	0xffffffff


	//   ....[26]....
        /*06d8*/ 	.word	0xffffffff


	//   ....[27]....
        /*06dc*/ 	.word	0xffffffff


	//   ....[28]....
        /*06e0*/ 	.word	0xffffffff


	//   ....[29]....
        /*06e4*/ 	.word	0xffffffff


	//   ....[30]....
        /*06e8*/ 	.word	0xffffffff


	//   ....[31]....
        /*06ec*/ 	.word	0xffffffff


	//   ....[32]....
        /*06f0*/ 	.word	0xffffffff


	//   ....[33]....
        /*06f4*/ 	.word	0xffffffff


	//   ....[34]....
        /*06f8*/ 	.word	0xffffffff


	//   ....[35]....
        /*06fc*/ 	.word	0xffffffff


	//   ....[36]....
        /*0700*/ 	.word	0xffffffff


	//   ....[37]....
        /*0704*/ 	.word	0xffffffff


	//   ....[38]....
        /*0708*/ 	.word	0xffffffff


	//   ....[39]....
        /*070c*/ 	.word	0xffffffff


	//   ....[40]....
        /*0710*/ 	.word	0xffffffff


	//   ....[41]....
        /*0714*/ 	.word	0xffffffff


	//   ....[42]....
        /*0718*/ 	.word	0xffffffff


	//   ....[43]....
        /*071c*/ 	.word	0xffffffff


	//   ....[44]....
        /*0720*/ 	.word	0xffffffff


	//   ....[45]....
        /*0724*/ 	.word	0xffffffff


	//   ....[46]....
        /*0728*/ 	.word	0xffffffff


	//   ....[47]....
        /*072c*/ 	.word	0xffffffff


	//   ....[48]....
        /*0730*/ 	.word	0xffffffff


	//   ....[49]....
        /*0734*/ 	.word	0xffffffff


	//   ....[50]....
        /*0738*/ 	.word	0xffffffff


	//   ....[51]....
        /*073c*/ 	.word	0xffffffff


	//   ....[52]....
        /*0740*/ 	.word	0xffffffff


	//   ....[53]....
        /*0744*/ 	.word	0xffffffff


	//   ....[54]....
        /*0748*/ 	.word	0xffffffff


	//   ....[55]....
        /*074c*/ 	.word	0xffffffff


	//   ....[56]....
        /*0750*/ 	.word	0xffffffff


	//   ....[57]....
        /*0754*/ 	.word	0xffffffff


	//   ....[58]....
        /*0758*/ 	.word	0xffffffff


	//   ....[59]....
        /*075c*/ 	.word	0xffffffff


	//   ....[60]....
        /*0760*/ 	.word	0xffffffff


	//   ....[61]....
        /*0764*/ 	.word	0xffffffff


	//   ....[62]....
        /*0768*/ 	.word	0xffffffff


	//   ....[63]....
        /*076c*/ 	.word	0xffffffff


	//   ....[64]....
        /*0770*/ 	.word	0xffffffff


	//   ....[65]....
        /*0774*/ 	.word	0xffffffff


	//   ....[66]....
        /*0778*/ 	.word	0xffffffff


	//   ....[67]....
        /*077c*/ 	.word	0xffffffff


	//   ....[68]....
        /*0780*/ 	.word	0xffffffff


	//   ....[69]....
        /*0784*/ 	.word	0xffffffff


	//   ....[70]....
        /*0788*/ 	.word	0xffffffff


	//   ....[71]....
        /*078c*/ 	.word	0xffffffff


	//   ....[72]....
        /*0790*/ 	.word	0xffffffff


	//   ....[73]....
        /*0794*/ 	.word	0xffffffff


	//   ....[74]....
        /*0798*/ 	.word	0xffffffff


	//   ....[75]....
        /*079c*/ 	.word	0xffffffff


	//   ....[76]....
        /*07a0*/ 	.word	0xffffffff


	//   ....[77]....
        /*07a4*/ 	.word	0xffffffff


	//   ....[78]....
        /*07a8*/ 	.word	0xffffffff


	//   ....[79]....
        /*07ac*/ 	.word	0xffffffff


	//   ....[80]....
        /*07b0*/ 	.word	0xffffffff


	//   ....[81]....
        /*07b4*/ 	.word	0xffffffff


	//   ....[82]....
        /*07b8*/ 	.word	0xffffffff


	//   ....[83]....
        /*07bc*/ 	.word	0xffffffff


	//   ....[84]....
        /*07c0*/ 	.word	0xffffffff


	//   ....[85]....
        /*07c4*/ 	.word	0xffffffff


	//   ....[86]....
        /*07c8*/ 	.word	0xffffffff


	//   ....[87]....
        /*07cc*/ 	.word	0xffffffff


	//   ....[88]....
        /*07d0*/ 	.word	0xffffffff


	//   ....[89]....
        /*07d4*/ 	.word	0xffffffff


	//   ....[90]....
        /*07d8*/ 	.word	0xffffffff


	//   ....[91]....
        /*07dc*/ 	.word	0xffffffff


	//   ....[92]....
        /*07e0*/ 	.word	0xffffffff


	//   ....[93]....
        /*07e4*/ 	.word	0xffffffff


	//   ....[94]....
        /*07e8*/ 	.word	0xffffffff


	//   ....[95]....
        /*07ec*/ 	.word	0xffffffff


	//   ....[96]....
        /*07f0*/ 	.word	0xffffffff


	//   ....[97]....
        /*07f4*/ 	.word	0xffffffff


	//   ....[98]....
        /*07f8*/ 	.word	0xffffffff


	//   ....[99]....
        /*07fc*/ 	.word	0xffffffff


	//   ....[100]....
        /*0800*/ 	.word	0xffffffff


	//   ....[101]....
        /*0804*/ 	.word	0xffffffff


	//   ....[102]....
        /*0808*/ 	.word	0xffffffff


	//   ....[103]....
        /*080c*/ 	.word	0xffffffff


	//   ....[104]....
        /*0810*/ 	.word	0xffffffff


	//   ....[105]....
        /*0814*/ 	.word	0xffffffff


	//   ....[106]....
        /*0818*/ 	.word	0xffffffff


	//   ....[107]....
        /*081c*/ 	.word	0xffffffff


	//   ....[108]....
        /*0820*/ 	.word	0xffffffff


	//   ....[109]....
        /*0824*/ 	.word	0xffffffff


	//   ....[110]....
        /*0828*/ 	.word	0xffffffff


	//   ....[111]....
        /*082c*/ 	.word	0xffffffff


	//   ....[112]....
        /*0830*/ 	.word	0xffffffff


	//   ....[113]....
        /*0834*/ 	.word	0xffffffff


	//   ....[114]....
        /*0838*/ 	.word	0xffffffff


	//   ....[115]....
        /*083c*/ 	.word	0x0500000f


	//   ....[116]....
        /*0840*/ 	.word	0x0500000f


	//   ....[117]....
        /*0844*/ 	.word	0x0500000f


	//   ....[118]....
        /*0848*/ 	.word	0x0500000f


	//   ....[119]....
        /*084c*/ 	.word	0x0500000f


	//   ....[120]....
        /*0850*/ 	.word	0x0500000f


	//   ....[121]....
        /*0854*/ 	.word	0x0500000f


	//   ....[122]....
        /*0858*/ 	.word	0x0500000f


	//   ....[123]....
        /*085c*/ 	.word	0x0500000f


	//   ....[124]....
        /*0860*/ 	.word	0x0500000f


	//   ....[125]....
        /*0864*/ 	.word	0x0500000f


	//   ....[126]....
        /*0868*/ 	.word	0x0500000f


	//   ....[127]....
        /*086c*/ 	.word	0x0500000f


	//   ....[128]....
        /*0870*/ 	.word	0x0500000f


	//   ....[129]....
        /*0874*/ 	.word	0x0500000f


	//   ....[130]....
        /*0878*/ 	.word	0x0500000f


	//   ....[131]....
        /*087c*/ 	.word	0x0500000f


	//   ....[132]....
        /*0880*/ 	.word	0x0500000f


	//   ....[133]....
        /*0884*/ 	.word	0x0500000f


	//   ....[134]....
        /*0888*/ 	.word	0x0500000f


	//   ....[135]....
        /*088c*/ 	.word	0x0500000f


	//   ....[136]....
        /*0890*/ 	.word	0x0500000f


	//   ....[137]....
        /*0894*/ 	.word	0x0500000f


	//   ....[138]....
        /*0898*/ 	.word	0x0500000f


	//   ....[139]....
        /*089c*/ 	.word	0x0500000f


	//   ....[140]....
        /*08a0*/ 	.word	0x0500000f


	//   ....[141]....
        /*08a4*/ 	.word	0x0500000f


	//   ....[142]....
        /*08a8*/ 	.word	0x0500000f


	//   ....[143]....
        /*08ac*/ 	.word	0x0500000f


	//   ....[144]....
        /*08b0*/ 	.word	0x0500000f


	//   ....[145]....
        /*08b4*/ 	.word	0x0500000f


	//   ....[146]....
        /*08b8*/ 	.word	0x0500000f


	//   ....[147]....
        /*08bc*/ 	.word	0x0500000f


	//   ....[148]....
        /*08c0*/ 	.word	0x0500000f


	//   ....[149]....
        /*08c4*/ 	.word	0x0500000f


	//   ....[150]....
        /*08c8*/ 	.word	0x0500000f


	//   ....[151]....
        /*08cc*/ 	.word	0x0500000f


	//   ....[152]....
        /*08d0*/ 	.word	0x0500000f


	//   ....[153]....
        /*08d4*/ 	.word	0x0500000f


	//   ....[154]....
        /*08d8*/ 	.word	0x0500000f


	//   ....[155]....
        /*08dc*/ 	.word	0x0500000f


	//   ....[156]....
        /*08e0*/ 	.word	0x0500000f


	//   ....[157]....
        /*08e4*/ 	.word	0x0500000f


	//   ....[158]....
        /*08e8*/ 	.word	0x0500000f


	//   ....[159]....
        /*08ec*/ 	.word	0x0500000f


	//   ....[160]....
        /*08f0*/ 	.word	0x0500000f


	//   ....[161]....
        /*08f4*/ 	.word	0x0500000f


	//   ....[162]....
        /*08f8*/ 	.word	0x0500000f


	//   ....[163]....
        /*08fc*/ 	.word	0x0500000f


	//   ....[164]....
        /*0900*/ 	.word	0x0500000f


	//   ....[165]....
        /*0904*/ 	.word	0x0500000f


	//----- nvinfo : EIATTR_COOP_GROUP_INSTR_OFFSETS
	.align		4
.L_1619:
        /*0908*/ 	.byte	0x04, 0x28
        /*090a*/ 	.short	(.L_1621 - .L_1620)


	//   ....[0]....
.L_1620:
        /*090c*/ 	.word	0x00000070


	//   ....[1]....
        /*0910*/ 	.word	0x00000140


	//   ....[2]....
        /*0914*/ 	.word	0x00000190


	//   ....[3]....
        /*0918*/ 	.word	0x000003e0


	//   ....[4]....
        /*091c*/ 	.word	0x00000540


	//   ....[5]....
        /*0920*/ 	.word	0x00000660


	//   ....[6]....
        /*0924*/ 	.word	0x000007c0


	//   ....[7]....
        /*0928*/ 	.word	0x00001930


	//   ....[8]....
        /*092c*/ 	.word	0x000025a0


	//   ....[9]....
        /*0930*/ 	.word	0x000025e0


	//   ....[10]....
        /*0934*/ 	.word	0x000033c0


	//   ....[11]....
        /*0938*/ 	.word	0x000033e0


	//   ....[12]....
        /*093c*/ 	.word	0x00003400


	//   ....[13]....
        /*0940*/ 	.word	0x00003420


	//   ....[14]....
        /*0944*/ 	.word	0x00004880


	//   ....[15]....
        /*0948*/ 	.word	0x000048a0


	//   ....[16]....
        /*094c*/ 	.word	0x000055b0


	//   ....[17]....
        /*0950*/ 	.word	0x000055d0


	//   ....[18]....
        /*0954*/ 	.word	0x000055f0


	//   ....[19]....
        /*0958*/ 	.word	0x00005610


	//   ....[20]....
        /*095c*/ 	.word	0x00007920


	//   ....[21]....
        /*0960*/ 	.word	0x00007980


	//   ....[22]....
        /*0964*/ 	.word	0x000079a0


	//   ....[23]....
        /*0968*/ 	.word	0x000079c0


	//   ....[24]....
        /*096c*/ 	.word	0x00008f80


	//   ....[25]....
        /*0970*/ 	.word	0x00008fc0


	//   ....[26]....
        /*0974*/ 	.word	0x00009070


	//   ....[27]....
        /*0978*/ 	.word	0x000090d0


	//   ....[28]....
        /*097c*/ 	.word	0x0000ab50


	//   ....[29]....
        /*0980*/ 	.word	0x0000ab80


	//   ....[30]....
        /*0984*/ 	.word	0x0000abc0


	//   ....[31]....
        /*0988*/ 	.word	0x0000abf0


	//   ....[32]....
        /*098c*/ 	.word	0x0000b440


	//   ....[33]....
        /*0990*/ 	.word	0x0000b460


	//   ....[34]....
        /*0994*/ 	.word	0x0000b5b0


	//   ....[35]....
        /*0998*/ 	.word	0x0000b5d0


	//   ....[36]....
        /*099c*/ 	.word	0x0000b710


	//   ....[37]....
        /*09a0*/ 	.word	0x0000b730


	//   ....[38]....
        /*09a4*/ 	.word	0x0000b880


	//   ....[39]....
        /*09a8*/ 	.word	0x0000b8a0


	//   ....[40]....
        /*09ac*/ 	.word	0x0000c250


	//   ....[41]....
        /*09b0*/ 	.word	0x0000c280


	//   ....[42]....
        /*09b4*/ 	.word	0x0000c3d0


	//   ....[43]....
        /*09b8*/ 	.word	0x0000c3f0


	//   ....[44]....
        /*09bc*/ 	.word	0x0000c530


	//   ....[45]....
        /*09c0*/ 	.word	0x0000c550


	//   ....[46]....
        /*09c4*/ 	.word	0x0000c6a0


	//   ....[47]....
        /*09c8*/ 	.word	0x0000c6c0


	//   ....[48]....
        /*09cc*/ 	.word	0x0000c890


	//   ....[49]....
        /*09d0*/ 	.word	0x0000ca70


	//   ....[50]....
        /*09d4*/ 	.word	0x0000caa0


	//   ....[51]....
        /*09d8*/ 	.word	0x0000cad0


	//   ....[52]....
        /*09dc*/ 	.word	0x0000cb00


	//   ....[53]....
        /*09e0*/ 	.word	0x0000cb30


	//   ....[54]....
        /*09e4*/ 	.word	0x0000cb60


	//   ....[55]....
        /*09e8*/ 	.word	0x0000ccd0


	//   ....[56]....
        /*09ec*/ 	.word	0x0000cd00


	//   ....[57]....
        /*09f0*/ 	.word	0x0000cd30


	//   ....[58]....
        /*09f4*/ 	.word	0x0000cd60


	//   ....[59]....
        /*09f8*/ 	.word	0x0000cd90


	//   ....[60]....
        /*09fc*/ 	.word	0x0000cdc0


	//   ....[61]....
        /*0a00*/ 	.word	0x0000ce60


	//   ....[62]....
        /*0a04*/ 	.word	0x0000cec0


	//   ....[63]....
        /*0a08*/ 	.word	0x0000cf50


	//   ....[64]....
        /*0a0c*/ 	.word	0x0000e1f0


	//   ....[65]....
        /*0a10*/ 	.word	0x0000ed80


	//   ....[66]....
        /*0a14*/ 	.word	0x0000eda0


	//   ....[67]....
        /*0a18*/ 	.word	0x0000edd0


	//   ....[68]....
        /*0a1c*/ 	.word	0x0000edf0


	//   ....[69]....
        /*0a20*/ 	.word	0x0000eea0


	//   ....[70]....
        /*0a24*/ 	.word	0x0000ef30


	//   ....[71]....
        /*0a28*/ 	.word	0x0000ef60


	//   ....[72]....
        /*0a2c*/ 	.word	0x0000efe0


	//   ....[73]....
        /*0a30*/ 	.word	0x0000f010


	//   ....[74]....
        /*0a34*/ 	.word	0x0000f090


	//   ....[75]....
        /*0a38*/ 	.word	0x0000f0c0


	//   ....[76]....
        /*0a3c*/ 	.word	0x0000f140


	//   ....[77]....
        /*0a40*/ 	.word	0x0000f170


	//   ....[78]....
        /*0a44*/ 	.word	0x0000f190


	//   ....[79]....
        /*0a48*/ 	.word	0x0000f1e0


	//   ....[80]....
        /*0a4c*/ 	.word	0x0000f1f0


	//   ....[81]....
        /*0a50*/ 	.word	0x0000f950


	//   ....[82]....
        /*0a54*/ 	.word	0x0000f9b0


	//   ....[83]....
        /*0a58*/ 	.word	0x0000fa60


	//   ....[84]....
        /*0a5c*/ 	.word	0x0000fa70


	//   ....[85]....
        /*0a60*/ 	.word	0x0000fb00


	//   ....[86]....
        /*0a64*/ 	.word	0x0000fb10


	//   ....[87]....
        /*0a68*/ 	.word	0x0000fba0


	//   ....[88]....
        /*0a6c*/ 	.word	0x0000fbb0


	//   ....[89]....
        /*0a70*/ 	.word	0x0000fc20


	//   ....[90]....
        /*0a74*/ 	.word	0x0000fc30


	//   ....[91]....
        /*0a78*/ 	.word	0x0000fcb0


	//   ....[92]....
        /*0a7c*/ 	.word	0x0000fcc0


	//   ....[93]....
        /*0a80*/ 	.word	0x0000fd40


	//   ....[94]....
        /*0a84*/ 	.word	0x0000fd50


	//   ....[95]....
        /*0a88*/ 	.word	0x0000fdd0


	//   ....[96]....
        /*0a8c*/ 	.word	0x0000fde0


	//   ....[97]....
        /*0a90*/ 	.word	0x00012ac0


	//   ....[98]....
        /*0a94*/ 	.word	0x00012b20


	//   ....[99]....
        /*0a98*/ 	.word	0x00012b50


	//   ....[100]....
        /*0a9c*/ 	.word	0x00012b60


	//   ....[101]....
        /*0aa0*/ 	.word	0x00012b90


	//   ....[102]....
        /*0aa4*/ 	.word	0x00012bc0


	//   ....[103]....
        /*0aa8*/ 	.word	0x00012bf0


	//   ....[104]....
        /*0aac*/ 	.word	0x00012c20


	//   ....[105]....
        /*0ab0*/ 	.word	0x00012da0


	//   ....[106]....
        /*0ab4*/ 	.word	0x00012dd0


	//   ....[107]....
        /*0ab8*/ 	.word	0x00012e00


	//   ....[108]....
        /*0abc*/ 	.word	0x00012e30


	//   ....[109]....
        /*0ac0*/ 	.word	0x00012e60


	//   ....[110]....
        /*0ac4*/ 	.word	0x00012e90


	//   ....[111]....
        /*0ac8*/ 	.word	0x00012f50


	//   ....[112]....
        /*0acc*/ 	.word	0x00012f70


	//   ....[113]....
        /*0ad0*/ 	.word	0x00012fe0


	//   ....[114]....
        /*0ad4*/ 	.word	0x000136b0


	//   ....[115]....
        /*0ad8*/ 	.word	0x00013cd0


	//   ....[116]....
        /*0adc*/ 	.word	0x00013e50


	//   ....[117]....
        /*0ae0*/ 	.word	0x00013ec0


	//   ....[118]....
        /*0ae4*/ 	.word	0x00013f20


	//   ....[119]....
        /*0ae8*/ 	.word	0x00013f80


	//   ....[120]....
        /*0aec*/ 	.word	0x00014050


	//   ....[121]....
        /*0af0*/ 	.word	0x00014110


	//   ....[122]....
        /*0af4*/ 	.word	0x00014220


	//   ....[123]....
        /*0af8*/ 	.word	0x000142c0


	//   ....[124]....
        /*0afc*/ 	.word	0x00014390


	//   ....[125]....
        /*0b00*/ 	.word	0x00014430


	//   ....[126]....
        /*0b04*/ 	.word	0x00014500


	//   ....[127]....
        /*0b08*/ 	.word	0x000145a0


	//   ....[128]....
        /*0b0c*/ 	.word	0x00014670


	//   ....[129]....
        /*0b10*/ 	.word	0x00014710


	//   ....[130]....
        /*0b14*/ 	.word	0x000147c0


	//   ....[131]....
        /*0b18*/ 	.word	0x00014860


	//   ....[132]....
        /*0b1c*/ 	.word	0x00014af0


	//   ....[133]....
        /*0b20*/ 	.word	0x00014bc0


	//   ....[134]....
        /*0b24*/ 	.word	0x00014ca0


	//   ....[135]....
        /*0b28*/ 	.word	0x00014d10


	//   ....[136]....
        /*0b2c*/ 	.word	0x00014e20


	//   ....[137]....
        /*0b30*/ 	.word	0x00014ee0


	//   ....[138]....
        /*0b34*/ 	.word	0x00014fa0


	//   ....[139]....
        /*0b38*/ 	.word	0x00015060


	//   ....[140]....
        /*0b3c*/ 	.word	0x00015120


	//   ....[141]....
        /*0b40*/ 	.word	0x000151e0


	//   ....[142]....
        /*0b44*/ 	.word	0x000152a0


	//   ....[143]....
        /*0b48*/ 	.word	0x00015350


	//   ....[144]....
        /*0b4c*/ 	.word	0x00015450


	//   ....[145]....
        /*0b50*/ 	.word	0x000154a0


	//   ....[146]....
        /*0b54*/ 	.word	0x00015500


	//   ....[147]....
        /*0b58*/ 	.word	0x000155e0


	//   ....[148]....
        /*0b5c*/ 	.word	0x00015910


	//   ....[149]....
        /*0b60*/ 	.word	0x000159b0


	//   ....[150]....
        /*0b64*/ 	.word	0x00015ad0


	//   ....[151]....
        /*0b68*/ 	.word	0x00015b50


	//   ....[152]....
        /*0b6c*/ 	.word	0x00015bd0


	//   ....[153]....
        /*0b70*/ 	.word	0x00015c50


	//   ....[154]....
        /*0b74*/ 	.word	0x00015cd0


	//   ....[155]....
        /*0b78*/ 	.word	0x00015d60


	//   ....[156]....
        /*0b7c*/ 	.word	0x00015e00


	//   ....[157]....
        /*0b80*/ 	.word	0x00015ea0


	//   ....[158]....
        /*0b84*/ 	.word	0x00015f20


	//   ....[159]....
        /*0b88*/ 	.word	0x00015fa0


	//   ....[160]....
        /*0b8c*/ 	.word	0x00016020


	//   ....[161]....
        /*0b90*/ 	.word	0x000160b0


	//   ....[162]....
        /*0b94*/ 	.word	0x00016130


	//   ....[163]....
        /*0b98*/ 	.word	0x000161d0


	//   ....[164]....
        /*0b9c*/ 	.word	0x00016260


	//   ....[165]....
        /*0ba0*/ 	.word	0x00016390


	//----- nvinfo : EIATTR_REG_RECONFIG
	.align		4
.L_1621:
        /*0ba4*/ 	.byte	0x01, 0x54
	.zero		2


	//----- nvinfo : EIATTR_SYSCALL_OFFSETS
	.align		4
        /*0ba8*/ 	.byte	0x04, 0x46
        /*0baa*/ 	.short	(.L_1623 - .L_1622)


	//   ....[0]....
.L_1622:
        /*0bac*/ 	.word	0x00001b90


	//   ....[1]....
        /*0bb0*/ 	.word	0x0000ddf0


	//   ....[2]....
        /*0bb4*/ 	.word	0x0000df50


	//   ....[3]....
        /*0bb8*/ 	.word	0x0000e050


	//   ....[4]....
        /*0bbc*/ 	.word	0x0000e960


	//   ....[5]....
        /*0bc0*/ 	.word	0x0000f570


	//----- nvinfo : EIATTR_MBARRIER_INSTR_OFFSETS
	.align		4
.L_1623:
        /*0bc4*/ 	.byte	0x04, 0x39
        /*0bc6*/ 	.short	(.L_1625 - .L_1624)


	//   ....[0]....
.L_1624:
        /*0bc8*/ 	.word	0x00000280
        /*0bcc*/ 	.word	0x000000ff
        /*0bd0*/ 	.word	0x00032400
        /*0bd4*/ 	.short	0x0100
        /*0bd6*/ 	.byte	0x08
	.zero		1


	//   ....[1]....
        /*0bd8*/ 	.word	0x00000290
        /*0bdc*/ 	.word	0x000000ff
        /*0be0*/ 	.word	0x00032410
        /*0be4*/ 	.short	0x0100
        /*0be6*/ 	.byte	0x08
	.zero		1


	//   ....[2]....
        /*0be8*/ 	.word	0x000002a0
        /*0bec*/ 	.word	0x000000ff
        /*0bf0*/ 	.word	0x00032420
        /*0bf4*/ 	.short	0x0100
        /*0bf6*/ 	.byte	0x08
	.zero		1


	//   ....[3]....
        /*0bf8*/ 	.word	0x00000390
        /*0bfc*/ 	.word	0x000000ff
        /*0c00*/ 	.word	0x00032430
        /*0c04*/ 	.short	0x0100
        /*0c06*/ 	.byte	0x08
	.zero		1


	//   ....[4]....
        /*0c08*/ 	.word	0x000003a0
        /*0c0c*/ 	.word	0x000000ff
        /*0c10*/ 	.word	0x00032440
        /*0c14*/ 	.short	0x0100
        /*0c16*/ 	.byte	0x08
	.zero		1


	//   ....[5]....
        /*0c18*/ 	.word	0x000003b0
        /*0c1c*/ 	.word	0x000000ff
        /*0c20*/ 	.word	0x00032438
        /*0c24*/ 	.short	0x0100
        /*0c26*/ 	.byte	0x08
	.zero		1


	//   ....[6]....
        /*0c28*/ 	.word	0x000003c0
        /*0c2c*/ 	.word	0x000000ff
        /*0c30*/ 	.word	0x00032448
        /*0c34*/ 	.short	0x0100
        /*0c36*/ 	.byte	0x08
	.zero		1


	//   ....[7]....
        /*0c38*/ 	.word	0x000004f0
        /*0c3c*/ 	.word	0x000000ff
        /*0c40*/ 	.word	0x00032450
        /*0c44*/ 	.short	0x0100
        /*0c46*/ 	.byte	0x08
	.zero		1


	//   ....[8]....
        /*0c48*/ 	.word	0x00000500
        /*0c4c*/ 	.word	0x000000ff
        /*0c50*/ 	.word	0x00032460
        /*0c54*/ 	.short	0x0100
        /*0c56*/ 	.byte	0x08
	.zero		1


	//   ....[9]....
        /*0c58*/ 	.word	0x00000510
        /*0c5c*/ 	.word	0x000000ff
        /*0c60*/ 	.word	0x00032458
        /*0c64*/ 	.short	0x0100
        /*0c66*/ 	.byte	0x08
	.zero		1


	//   ....[10]....
        /*0c68*/ 	.word	0x00000520
        /*0c6c*/ 	.word	0x000000ff
        /*0c70*/ 	.word	0x00032468
        /*0c74*/ 	.short	0x0100
        /*0c76*/ 	.byte	0x08
	.zero		1


	//   ....[11]....
        /*0c78*/ 	.word	0x00000610
        /*0c7c*/ 	.word	0x000000ff
        /*0c80*/ 	.word	0x00032470
        /*0c84*/ 	.short	0x0100
        /*0c86*/ 	.byte	0x06
	.zero		1


	//   ....[12]....
        /*0c88*/ 	.word	0x00000620
        /*0c8c*/ 	.word	0x000000ff
        /*0c90*/ 	.word	0x00032480
        /*0c94*/ 	.short	0x0100
        /*0c96*/ 	.byte	0x06
	.zero		1


	//   ....[13]....
        /*0c98*/ 	.word	0x00000630
        /*0c9c*/ 	.word	0x000000ff
        /*0ca0*/ 	.word	0x00032478
        /*0ca4*/ 	.short	0x0100
        /*0ca6*/ 	.byte	0x06
	.zero		1


	//   ....[14]....
        /*0ca8*/ 	.word	0x00000640
        /*0cac*/ 	.word	0x000000ff
        /*0cb0*/ 	.word	0x00032488
        /*0cb4*/ 	.short	0x0100
        /*0cb6*/ 	.byte	0x06
	.zero		1


	//   ....[15]....
        /*0cb8*/ 	.word	0x00000770
        /*0cbc*/ 	.word	0x000000ff
        /*0cc0*/ 	.word	0x00032490
        /*0cc4*/ 	.short	0x0100
        /*0cc6*/ 	.byte	0x08
	.zero		1


	//   ....[16]....
        /*0cc8*/ 	.word	0x00000780
        /*0ccc*/ 	.word	0x000000ff
        /*0cd0*/ 	.word	0x000324a0
        /*0cd4*/ 	.short	0x0100
        /*0cd6*/ 	.byte	0x08
	.zero		1


	//   ....[17]....
        /*0cd8*/ 	.word	0x00000790
        /*0cdc*/ 	.word	0x000000ff
        /*0ce0*/ 	.word	0x00032498
        /*0ce4*/ 	.short	0x0100
        /*0ce6*/ 	.byte	0x08
	.zero		1


	//   ....[18]....
        /*0ce8*/ 	.word	0x000007a0
        /*0cec*/ 	.word	0x000000ff
        /*0cf0*/ 	.word	0x000324a8
        /*0cf4*/ 	.short	0x0100
        /*0cf6*/ 	.byte	0x08
	.zero		1


	//   ....[19]....
        /*0cf8*/ 	.word	0x000008d0
        /*0cfc*/ 	.word	0x000000ff
        /*0d00*/ 	.word	0x000324b0
        /*0d04*/ 	.short	0x0100
        /*0d06*/ 	.byte	0x08
	.zero		1


	//   ....[20]....
        /*0d08*/ 	.word	0x000008e0
        /*0d0c*/ 	.word	0x000000ff
        /*0d10*/ 	.word	0x000324c0
        /*0d14*/ 	.short	0x0100
        /*0d16*/ 	.byte	0x08
	.zero		1


	//   ....[21]....
        /*0d18*/ 	.word	0x000008f0
        /*0d1c*/ 	.word	0x000000ff
        /*0d20*/ 	.word	0x000324b8
        /*0d24*/ 	.short	0x0100
        /*0d26*/ 	.byte	0x08
	.zero		1


	//   ....[22]....
        /*0d28*/ 	.word	0x00000900
        /*0d2c*/ 	.word	0x000000ff
        /*0d30*/ 	.word	0x000324c8
        /*0d34*/ 	.short	0x0100
        /*0d36*/ 	.byte	0x08
	.zero		1


	//   ....[23]....
        /*0d38*/ 	.word	0x00001c50
        /*0d3c*/ 	.word	0x00000005
        /*0d40*/ 	.word	0x00032400
        /*0d44*/ 	.short	0x010a
        /*0d46*/ 	.byte	0x3f
	.zero		1


	//   ....[24]....
        /*0d48*/ 	.word	0x00001d30
        /*0d4c*/ 	.word	0x00000000
        /*0d50*/ 	.word	0x00032430
        /*0d54*/ 	.short	0x010a
        /*0d56*/ 	.byte	0x3f
	.zero		1


	//   ....[25]....
        /*0d58*/ 	.word	0x00001d70
        /*0d5c*/ 	.word	0x00000000
        /*0d60*/ 	.word	0x00032430
        /*0d64*/ 	.short	0x010a
        /*0d66*/ 	.byte	0x3f
	.zero		1


	//   ....[26]....
        /*0d68*/ 	.word	0x00002070
        /*0d6c*/ 	.word	0x00000005
        /*0d70*/ 	.word	0x00032410
        /*0d74*/ 	.short	0x010a
        /*0d76*/ 	.byte	0x3f
	.zero		1


	//   ....[27]....
        /*0d78*/ 	.word	0x000020b0
        /*0d7c*/ 	.word	0x00000000
        /*0d80*/ 	.word	0x00032450
        /*0d84*/ 	.short	0x010a
        /*0d86*/ 	.byte	0x3f
	.zero		1


	//   ....[28]....
        /*0d88*/ 	.word	0x000020f0
        /*0d8c*/ 	.word	0x00000000
        /*0d90*/ 	.word	0x00032450
        /*0d94*/ 	.short	0x010a
        /*0d96*/ 	.byte	0x3f
	.zero		1


	//   ....[29]....
        /*0d98*/ 	.word	0x00003630
        /*0d9c*/ 	.word	0x00000018
        /*0da0*/ 	.word	0x00000000
        /*0da4*/ 	.short	0x0101
        /*0da6*/ 	.byte	0x3f
	.zero		1


	//   ....[30]....
        /*0da8*/ 	.word	0x00004150
        /*0dac*/ 	.word	0x00000000
        /*0db0*/ 	.word	0x00000000
        /*0db4*/ 	.short	0x0101
        /*0db6*/ 	.byte	0x3f
	.zero		1


	//   ....[31]....
        /*0db8*/ 	.word	0x00004340
        /*0dbc*/ 	.word	0x000000ff
        /*0dc0*/ 	.word	0x00032430
        /*0dc4*/ 	.short	0x010a
        /*0dc6*/ 	.byte	0x04
	.zero		1


	//   ....[32]....
        /*0dc8*/ 	.word	0x00004380
        /*0dcc*/ 	.word	0x000000ff
        /*0dd0*/ 	.word	0x00032430
        /*0dd4*/ 	.short	0x010a
        /*0dd6*/ 	.byte	0x04
	.zero		1


	//   ....[33]....
        /*0dd8*/ 	.word	0x00004590
        /*0ddc*/ 	.word	0x000000ff
        /*0de0*/ 	.word	0x00032450
        /*0de4*/ 	.short	0x010a
        /*0de6*/ 	.byte	0x04
	.zero		1


	//   ....[34]....
        /*0de8*/ 	.word	0x000045d0
        /*0dec*/ 	.word	0x000000ff
        /*0df0*/ 	.word	0x00032450
        /*0df4*/ 	.short	0x010a
        /*0df6*/ 	.byte	0x04
	.zero		1


	//   ....[35]....
        /*0df8*/ 	.word	0x00005870
        /*0dfc*/ 	.word	0x00000099
        /*0e00*/ 	.word	0x00000000
        /*0e04*/ 	.short	0x0101
        /*0e06*/ 	.byte	0x3f
	.zero		1


	//   ....[36]....
        /*0e08*/ 	.word	0x00006c50
        /*0e0c*/ 	.word	0x000000d3
        /*0e10*/ 	.word	0x00000000
        /*0e14*/ 	.short	0x0101
        /*0e16*/ 	.byte	0x3f
	.zero		1


	//   ....[37]....
        /*0e18*/ 	.word	0x00006d80
        /*0e1c*/ 	.word	0x000000ff
        /*0e20*/ 	.word	0x00032430
        /*0e24*/ 	.short	0x010a
        /*0e26*/ 	.byte	0x04
	.zero		1


	//   ....[38]....
        /*0e28*/ 	.word	0x00006dc0
        /*0e2c*/ 	.word	0x000000ff
        /*0e30*/ 	.word	0x00032430
        /*0e34*/ 	.short	0x010a
        /*0e36*/ 	.byte	0x04
	.zero		1


	//   ....[39]....
        /*0e38*/ 	.word	0x00006fd0
        /*0e3c*/ 	.word	0x000000ff
        /*0e40*/ 	.word	0x00032450
        /*0e44*/ 	.short	0x010a
        /*0e46*/ 	.byte	0x04
	.zero		1


	//   ....[40]....
        /*0e48*/ 	.word	0x00007010
        /*0e4c*/ 	.word	0x000000ff
        /*0e50*/ 	.word	0x00032450
        /*0e54*/ 	.short	0x010a
        /*0e56*/ 	.byte	0x04
	.zero		1


	//   ....[41]....
        /*0e58*/ 	.word	0x00007bf0
        /*0e5c*/ 	.word	0x00000098
        /*0e60*/ 	.word	0x00000000
        /*0e64*/ 	.short	0x0101
        /*0e66*/ 	.byte	0x3f
	.zero		1


	//   ....[42]....
        /*0e68*/ 	.word	0x00008f60
        /*0e6c*/ 	.word	0x000000d4
        /*0e70*/ 	.word	0x00000000
        /*0e74*/ 	.short	0x0101
        /*0e76*/ 	.byte	0x3f
	.zero		1


	//   ....[43]....
        /*0e78*/ 	.word	0x0000b430
        /*0e7c*/ 	.word	0x00000097
        /*0e80*/ 	.word	0x00000000
        /*0e84*/ 	.short	0x0101
        /*0e86*/ 	.byte	0x3f
	.zero		1


	//   ....[44]....
        /*0e88*/ 	.word	0x0000e4a0
        /*0e8c*/ 	.word	0x00000000
        /*0e90*/ 	.word	0x00032440
        /*0e94*/ 	.short	0x010a
        /*0e96*/ 	.byte	0x3f
	.zero		1


	//   ....[45]....
        /*0e98*/ 	.word	0x0000f310
        /*0e9c*/ 	.word	0x00000008
        /*0ea0*/ 	.word	0x00032400
        /*0ea4*/ 	.short	0x0107
        /*0ea6*/ 	.byte	0x3f
	.zero		1


	//   ....[46]....
        /*0ea8*/ 	.word	0x0000f3b0
        /*0eac*/ 	.word	0x00000002
        /*0eb0*/ 	.word	0x00032400
        /*0eb4*/ 	.short	0x0101
        /*0eb6*/ 	.byte	0x3f
	.zero		1


	//   ....[47]....
        /*0eb8*/ 	.word	0x0000ff00
        /*0ebc*/ 	.word	0x00000007
        /*0ec0*/ 	.word	0x00032410
        /*0ec4*/ 	.short	0x0107
        /*0ec6*/ 	.byte	0x3f
	.zero		1


	//   ....[48]....
        /*0ec8*/ 	.word	0x00010000
        /*0ecc*/ 	.word	0x00000002
        /*0ed0*/ 	.word	0x00032410
        /*0ed4*/ 	.short	0x0101
        /*0ed6*/ 	.byte	0x3f
	.zero		1


	//   ....[49]....
        /*0ed8*/ 	.word	0x00010020
        /*0edc*/ 	.word	0x00000002
        /*0ee0*/ 	.word	0x00032420
        /*0ee4*/ 	.short	0x010a
        /*0ee6*/ 	.byte	0x3f
	.zero		1


	//   ....[50]....
        /*0ee8*/ 	.word	0x00010130
        /*0eec*/ 	.word	0x00000002
        /*0ef0*/ 	.word	0x00032460
        /*0ef4*/ 	.short	0x010a
        /*0ef6*/ 	.byte	0x3f
	.zero		1


	//   ....[51]....
        /*0ef8*/ 	.word	0x00010a10
        /*0efc*/ 	.word	0x00000003
        /*0f00*/ 	.word	0x00032440
        /*0f04*/ 	.short	0x010a
        /*0f06*/ 	.byte	0x3f
	.zero		1


	//   ....[52]....
        /*0f08*/ 	.word	0x00010c70
        /*0f0c*/ 	.word	0x00000003
        /*0f10*/ 	.word	0x00032460
        /*0f14*/ 	.short	0x010a
        /*0f16*/ 	.byte	0x3f
	.zero		1


	//   ....[53]....
        /*0f18*/ 	.word	0x000114f0
        /*0f1c*/ 	.word	0x00000004
        /*0f20*/ 	.word	0x00032440
        /*0f24*/ 	.short	0x010a
        /*0f26*/ 	.byte	0x3f
	.zero		1


	//   ....[54]....
        /*0f28*/ 	.word	0x00011740
        /*0f2c*/ 	.word	0x00000004
        /*0f30*/ 	.word	0x00032460
        /*0f34*/ 	.short	0x010a
        /*0f36*/ 	.byte	0x3f
	.zero		1


	//   ....[55]....
        /*0f38*/ 	.word	0x00011f50
        /*0f3c*/ 	.word	0x00000004
        /*0f40*/ 	.word	0x00032440
        /*0f44*/ 	.short	0x010a
        /*0f46*/ 	.byte	0x3f
	.zero		1


	//   ....[56]....
        /*0f48*/ 	.word	0x000121b0
        /*0f4c*/ 	.word	0x00000004
        /*0f50*/ 	.word	0x00032460
        /*0f54*/ 	.short	0x010a
        /*0f56*/ 	.byte	0x3f
	.zero		1


	//   ....[57]....
        /*0f58*/ 	.word	0x00013630
        /*0f5c*/ 	.word	0x00000000
        /*0f60*/ 	.word	0x00032420
        /*0f64*/ 	.short	0x010a
        /*0f66*/ 	.byte	0x3f
	.zero		1


	//   ....[58]....
        /*0f68*/ 	.word	0x00013810
        /*0f6c*/ 	.word	0x00000006
        /*0f70*/ 	.word	0x00000000
        /*0f74*/ 	.short	0x010a
        /*0f76*/ 	.byte	0x3f
	.zero		1


	//   ....[59]....
        /*0f78*/ 	.word	0x00013880
        /*0f7c*/ 	.word	0x00000007
        /*0f80*/ 	.word	0x00000000
        /*0f84*/ 	.short	0x010a
        /*0f86*/ 	.byte	0x3f
	.zero		1


	//   ....[60]....
        /*0f88*/ 	.word	0x000138f0
        /*0f8c*/ 	.word	0x00000004
        /*0f90*/ 	.word	0x00000000
        /*0f94*/ 	.short	0x010a
        /*0f96*/ 	.byte	0x3f
	.zero		1


	//   ....[61]....
        /*0f98*/ 	.word	0x00013920
        /*0f9c*/ 	.word	0x00000003
        /*0fa0*/ 	.word	0x00000000
        /*0fa4*/ 	.short	0x010a
        /*0fa6*/ 	.byte	0x3f
	.zero		1


	//   ....[62]....
        /*0fa8*/ 	.word	0x00013980
        /*0fac*/ 	.word	0x00000005
        /*0fb0*/ 	.word	0x00032400
        /*0fb4*/ 	.short	0x010a
        /*0fb6*/ 	.byte	0x3f
	.zero		1


	//   ....[63]....
        /*0fb8*/ 	.word	0x000139d0
        /*0fbc*/ 	.word	0x00000000
        /*0fc0*/ 	.word	0x00032430
        /*0fc4*/ 	.short	0x010a
        /*0fc6*/ 	.byte	0x3f
	.zero		1


	//   ....[64]....
        /*0fc8*/ 	.word	0x00013a20
        /*0fcc*/ 	.word	0x00000005
        /*0fd0*/ 	.word	0x00032410
        /*0fd4*/ 	.short	0x010a
        /*0fd6*/ 	.byte	0x3f
	.zero		1


	//   ....[65]....
        /*0fd8*/ 	.word	0x00013a70
        /*0fdc*/ 	.word	0x00000000
        /*0fe0*/ 	.word	0x00032450
        /*0fe4*/ 	.short	0x010a
        /*0fe6*/ 	.byte	0x3f
	.zero		1


	//   ....[66]....
        /*0fe8*/ 	.word	0x00013ad0
        /*0fec*/ 	.word	0x00000014
        /*0ff0*/ 	.word	0x00032430
        /*0ff4*/ 	.short	0x010a
        /*0ff6*/ 	.byte	0x3f
	.zero		1


	//   ....[67]....
        /*0ff8*/ 	.word	0x00013b30
        /*0ffc*/ 	.word	0x00000014
        /*1000*/ 	.word	0x00032450
        /*1004*/ 	.short	0x010a
        /*1006*/ 	.byte	0x3f
	.zero		1


	//   ....[68]....
        /*1008*/ 	.word	0x00013b90
        /*100c*/ 	.word	0x00000014
        /*1010*/ 	.word	0x00032430
        /*1014*/ 	.short	0x010a
        /*1016*/ 	.byte	0x3f
	.zero		1


	//   ....[69]....
        /*1018*/ 	.word	0x00013bf0
        /*101c*/ 	.word	0x00000014
        /*1020*/ 	.word	0x00032450
        /*1024*/ 	.short	0x010a
        /*1026*/ 	.byte	0x3f
	.zero		1


	//   ....[70]....
        /*1028*/ 	.word	0x00013d90
        /*102c*/ 	.word	0x00000000
        /*1030*/ 	.word	0x00032440
        /*1034*/ 	.short	0x010a
        /*1036*/ 	.byte	0x3f
	.zero		1


	//   ....[71]....
        /*1038*/ 	.word	0x00015630
        /*103c*/ 	.word	0x00000002
        /*1040*/ 	.word	0x00032420
        /*1044*/ 	.short	0x010a
        /*1046*/ 	.byte	0x3f
	.zero		1


	//   ....[72]....
        /*1048*/ 	.word	0x00015680
        /*104c*/ 	.word	0x00000002
        /*1050*/ 	.word	0x00032460
        /*1054*/ 	.short	0x010a
        /*1056*/ 	.byte	0x3f
	.zero		1


	//   ....[73]....
        /*1058*/ 	.word	0x000156d0
        /*105c*/ 	.word	0x00000003
        /*1060*/ 	.word	0x00032440
        /*1064*/ 	.short	0x010a
        /*1066*/ 	.byte	0x3f
	.zero		1


	//   ....[74]....
        /*1068*/ 	.word	0x00015720
        /*106c*/ 	.word	0x00000003
        /*1070*/ 	.word	0x00032460
        /*1074*/ 	.short	0x010a
        /*1076*/ 	.byte	0x3f
	.zero		1


	//   ....[75]....
        /*1078*/ 	.word	0x00015770
        /*107c*/ 	.word	0x00000004
        /*1080*/ 	.word	0x00032440
        /*1084*/ 	.short	0x010a
        /*1086*/ 	.byte	0x3f
	.zero		1


	//   ....[76]....
        /*1088*/ 	.word	0x000157c0
        /*108c*/ 	.word	0x00000004
        /*1090*/ 	.word	0x00032460
        /*1094*/ 	.short	0x010a
        /*1096*/ 	.byte	0x3f
	.zero		1


	//   ....[77]....
        /*1098*/ 	.word	0x00015810
        /*109c*/ 	.word	0x00000004
        /*10a0*/ 	.word	0x00032440
        /*10a4*/ 	.short	0x010a
        /*10a6*/ 	.byte	0x3f
	.zero		1


	//   ....[78]....
        /*10a8*/ 	.word	0x00015860
        /*10ac*/ 	.word	0x00000004
        /*10b0*/ 	.word	0x00032460
        /*10b4*/ 	.short	0x010a
        /*10b6*/ 	.byte	0x3f
	.zero		1


	//   ....[79]....
        /*10b8*/ 	.word	0x000162b0
        /*10bc*/ 	.word	0x00000000
        /*10c0*/ 	.word	0x00032420
        /*10c4*/ 	.short	0x010a
        /*10c6*/ 	.byte	0x3f
	.zero		1


	//   ....[80]....
        /*10c8*/ 	.word	0x00016450
        /*10cc*/ 	.word	0x00000006
        /*10d0*/ 	.word	0x00000000
        /*10d4*/ 	.short	0x010a
        /*10d6*/ 	.byte	0x3f
	.zero		1


	//   ....[81]....
        /*10d8*/ 	.word	0x000164a0
        /*10dc*/ 	.word	0x00000007
        /*10e0*/ 	.word	0x00000000
        /*10e4*/ 	.short	0x010a
        /*10e6*/ 	.byte	0x3f
	.zero		1


	//   ....[82]....
        /*10e8*/ 	.word	0x000164f0
        /*10ec*/ 	.word	0x00000004
        /*10f0*/ 	.word	0x00000000
        /*10f4*/ 	.short	0x010a
        /*10f6*/ 	.byte	0x3f
	.zero		1


	//----- nvinfo : EIATTR_NUM_MBARRIERS
	.align		4
.L_1625:
        /*10f8*/ 	.byte	0x03, 0x38
        /*10fa*/ 	.short	0x0017


	//----- nvinfo : EIATTR_EXIT_INSTR_OFFSETS
	.align		4
        /*10fc*/ 	.byte	0x04, 0x1c
        /*10fe*/ 	.short	(.L_1627 - .L_1626)


	//   ....[0]....
.L_1626:
        /*1100*/ 	.word	0x00000ac0


	//   ....[1]....
        /*1104*/ 	.word	0x0000c830


	//   ....[2]....
        /*1108*/ 	.word	0x00013970


	//----- nvinfo : EIATTR_MAX_THREADS
	.align		4
.L_1627:
        /*110c*/ 	.byte	0x04, 0x05
        /*110e*/ 	.short	(.L_1629 - .L_1628)
.L_1628:
        /*1110*/ 	.word	0x00000180
        /*1114*/ 	.word	0x00000001
        /*1118*/ 	.word	0x00000001


	//----- nvinfo : EIATTR_CRS_STACK_SIZE
	.align		4
.L_1629:
        /*111c*/ 	.byte	0x04, 0x1e
        /*111e*/ 	.short	(.L_1631 - .L_1630)
.L_1630:
        /*1120*/ 	.word	0x00000000


	//----- nvinfo : EIATTR_CBANK_PARAM_SIZE
	.align		4
.L_1631:
        /*1124*/ 	.byte	0x03, 0x19
        /*1126*/ 	.short	0x0bf0


	//----- nvinfo : EIATTR_PARAM_CBANK
	.align		4
        /*1128*/ 	.byte	0x04, 0x0a
        /*112a*/ 	.short	(.L_1633 - .L_1632)
	.align		4
.L_1632:
        /*112c*/ 	.word	index@(.nv.constant0._ZN7cutlass13device_kernelIN5flash11enable_sm90INS1_16FlashAttnFwdSm90INS1_25CollectiveMainloopFwdSm90ILi2EN4cute5tupleIJNS5_1CILi1EEES8_S8_EEENS6_IJNS7_ILi128EEENS7_ILi96EEENS7_ILi64EEEEEELi256ENS_6half_tEfNS_4arch4Sm90ELb1ELb0ELb0ELb1ELb0ELb0ELb1ELb1ELb0ELb1ELb0ELb0EEENS1_21CollectiveEpilogueFwdINS6_IJSA_NS7_ILi256EEESB_EEES9_SE_SG_Li256ELb1ELb1ELb0ELb0EEENS1_36VarlenDynamicPersistentTileSchedulerILi128ELi96ELi256ELi128ELb0ELb1ELb1ELb1ELb1ELb1EEEEEEEEEvNT_6ParamsE)
        /*1130*/ 	.short	0x0210
        /*1132*/ 	.short	0x0bf0


	//----- nvinfo : EIATTR_SW_WAR
	.align		4
.L_1633:
        /*1134*/ 	.byte	0x04, 0x36
        /*1136*/ 	.short	(.L_1635 - .L_1634)
.L_1634:
        /*1138*/ 	.word	0x00000008
.L_1635:


//--------------------- .nv.info._ZN7cutlass13device_kernelIN5flash11enable_sm90INS1_16FlashAttnFwdSm90INS1_25CollectiveMainloopFwdSm90ILi2EN4cute5tupleIJNS5_1CILi1EEES8_S8_EEENS6_IJNS7_ILi128EEENS7_ILi96EEENS7_ILi64EEEEEELi256ENS_6half_tEfNS_4arch4Sm90ELb1ELb0ELb0ELb1ELb0ELb1ELb1ELb1ELb0ELb1ELb0ELb0EEENS1_21CollectiveEpilogueFwdINS6_IJSA_NS7_ILi256EEESB_EEES9_SE_SG_Li256ELb1ELb1ELb0ELb0EEENS1_36VarlenDynamicPersistentTileSchedulerILi128ELi96ELi256ELi128ELb0ELb1ELb1ELb1ELb1ELb1EEEEEEEEEvNT_6ParamsE --------------------------
	.section	.nv.info._ZN7cutlass13device_kernelIN5flash11enable_sm90INS1_16FlashAttnFwdSm90INS1_25CollectiveMainloopFwdSm90ILi2EN4cute5tupleIJNS5_1CILi1EEES8_S8_EEENS6_IJNS7_ILi128EEENS7_ILi96EEENS7_ILi64EEEEEELi256ENS_6half_tEfNS_4arch4Sm90ELb1ELb0ELb0ELb1ELb0ELb1ELb1ELb1ELb0ELb1ELb0ELb0EEENS1_21CollectiveEpilogueFwdINS6_IJSA_NS7_ILi256EEESB_EEES9_SE_SG_Li256ELb1ELb1ELb0ELb0EEENS1_36VarlenDynamicPersistentTileSchedulerILi128ELi96ELi256ELi128ELb0ELb1ELb1ELb1ELb1ELb1EEEEEEEEEvNT_6ParamsE,"",@"SHT_CUDA_INFO"
	.sectionflags	@""
	.align	4


	//----- nvinfo : EIATTR_CUDA_API_VERSION
	.align		4
        /*0000*/ 	.byte	0x04, 0x37
        /*0002*/ 	.short	(.L_1637 - .L_1636)
.L_1636:
        /*0004*/ 	.word	0x00000082


	//----- nvinfo : EIATTR_KPARAM_INFO
	.align		4
.L_1637:
        /*0008*/ 	.byte	0x04, 0x17
        /*000a*/ 	.short	(.L_1639 - .L_1638)
.L_1638:
        /*000c*/ 	.word	0x00000000
        /*0010*/ 	.short	0x0000
        /*0012*/ 	.short	0x0070
        /*0014*/ 	.byte	0x00, 0xf0, 0x01, 0x2e


	//----- nvinfo : EIATTR_SPARSE_MMA_MASK
	.align		4
.L_1639:
        /*0018*/ 	.byte	0x03, 0x50
        /*001a*/ 	.short	0x0000


	//----- nvinfo : EIATTR_MAXREG_COUNT
	.align		4
        /*001c*/ 	.byte	0x03, 0x1b
        /*001e*/ 	.short	0x00a8


	//----- nvinfo : EIATTR_NUM_BARRIERS
	.align		4
        /*0020*/ 	.byte	0x02, 0x4c
        /*0022*/ 	.byte	0x10
	.zero		1


	//----- nvinfo : EIATTR_EXTERNS
	.align		4
        /*0024*/ 	.byte	0x04, 0x0f
        /*0026*/ 	.short	(.L_1641 - .L_1640)


	//   ....[0]....
	.align		4
.L_1640:
        /*0028*/ 	.word	index@(__assertfail)


	//----- nvinfo : EIATTR_ANNOTATIONS
	.align		4
.L_1641:
        /*002c*/ 	.byte	0x04, 0x55
        /*002e*/ 	.short	(.L_1643 - .L_1642)


	//   ....[0]....
.L_1642:
        /* <DEDUP_REMOVED lines=181> */


	//----- nvinfo : EIATTR_MERCURY_ISA_VERSION
	.align		4
.L_1643:
        /*0b70*/ 	.byte	0x03, 0x5f
        /*0b72*/ 	.short	0x0101


	//----- nvinfo : EIATTR_UNUSED_LOAD_BYTE_OFFSET
	.align		4
        /*0b74*/ 	.byte	0x04, 0x44
        /*0b76*/ 	.short	(.L_1645 - .L_1644)


	//   ....[0]....
.L_1644:
        /*0b78*/ 	.word	0x00000af0
        /*0b7c*/ 	.word	0x0000fff0


	//   ....[1]....
        /*0b80*/ 	.word	0x00011f60
        /*0b84*/ 	.word	0x0000fff0


	//----- nvinfo : EIATTR_INT_WARP_WIDE_INSTR_OFFSETS
	.align		4
.L_1645:
        /*0b88*/ 	.byte	0x04, 0x31
        /*0b8a*/ 	.short	(.L_1647 - .L_1646)


	//   ....[0]....
.L_1646:
        /*0b8c*/ 	.word	0x00000180


	//   ....[1]....
        /*0b90*/ 	.word	0x000001c0


	//   ....[2]....
        /*0b94*/ 	.word	0x00000230


	//   ....[3]....
        /*0b98*/ 	.word	0x000002a0


	//   ....[4]....
        /*0b9c*/ 	.word	0x00017ad0


	//   ....[5]....
        /*0ba0*/ 	.word	0x00017b60


	//   ....[6]....
        /*0ba4*/ 	.word	0x0001c830


	//   ....[7]....
        /*0ba8*/ 	.word	0x0001c8c0


	//----- nvinfo : EIATTR_COOP_GROUP_MASK_REGIDS
	.align		4
.L_1647:
        /*0bac*/ 	.byte	0x04, 0x29
        /*0bae*/ 	.short	(.L_1649 - .L_1648)


	//   ....[0]....
.L_1648:
        /*0bb0*/ 	.word	0xffffffff


	//   ....[1]....
        /*0bb4*/ 	.word	0xffffffff


	//   ....[2]....
        /*0bb8*/ 	.word	0xffffffff


	//   ....[3]....
        /*0bbc*/ 	.word	0xffffffff


	//   ....[4]....
        /*0bc0*/ 	.word	0xffffffff


	//   ....[5]....
        /*0bc4*/ 	.word	0xffffffff


	//   ....[6]....
        /*0bc8*/ 	.word	0xffffffff


	//   ....[7]....
        /*0bcc*/ 	.word	0xffffffff


	//   ....[8]....
        /*0bd0*/ 	.word	0xffffffff


	//   ....[9]....
        /*0bd4*/ 	.word	0xffffffff


	//   ....[10]....
        /*0bd8*/ 	.word	0xffffffff


	//   ....[11]....
        /*0bdc*/ 	.word	0xffffffff


	//   ....[12]....
        /*0be0*/ 	.word	0xffffffff


	//   ....[13]....
        /*0be4*/ 	.word	0xffffffff


	//   ....[14]....
        /*0be8*/ 	.word	0xffffffff


	//   ....[15]....
        /*0bec*/ 	.word	0xffffffff


	//   ....[16]....
        /*0bf0*/ 	.word	0xffffffff


	//   ....[17]....
        /*0bf4*/ 	.word	0xffffffff


	//   ....[18]....
        /*0bf8*/ 	.word	0xffffffff


	//   ....[19]....
        /*0bfc*/ 	.word	0xffffffff


	//   ....[20]....
        /*0c00*/ 	.word	0xffffffff


	//   ....[21]....
        /*0c04*/ 	.word	0xffffffff


	//   ....[22]....
        /*0c08*/ 	.word	0xffffffff


	//   ....[23]....
        /*0c0c*/ 	.word	0xffffffff


	//   ....[24]....
        /*0c10*/ 	.word	0xffffffff


	//   ....[25]....
        /*0c14*/ 	.word	0xffffffff


	//   ....[26]....
        /*0c18*/ 	.word	0xffffffff


	//   ....[27]....
        /*0c1c*/ 	.word	0xffffffff


	//   ....[28]....
        /*0c20*/ 	.word	0xffffffff


	//   ....[29]....
        /*0c24*/ 	.word	0xffffffff


	//   ....[30]....
        /*0c28*/ 	.word	0xffffffff


	//   ....[31]....
        /*0c2c*/ 	.word	0xffffffff


	//   ....[32]....
        /*0c30*/ 	.word	0xffffffff


	//   ....[33]....
        /*0c34*/ 	.word	0xffffffff


	//   ....[34]....
        /*0c38*/ 	.word	0xffffffff


	//   ....[35]....
        /*0c3c*/ 	.word	0xffffffff


	//   ....[36]....
        /*0c40*/ 	.word	0xffffffff


	//   ....[37]....
        /*0c44*/ 	.word	0xffffffff


	//   ....[38]....
        /*0c48*/ 	.word	0xffffffff


	//   ....[39]....
        /*0c4c*/ 	.word	0xffffffff


	//   ....[40]....
        /*0c50*/ 	.word	0xffffffff


	//   ....[41]....
        /*0c54*/ 	.word	0xffffffff


	//   ....[42]....
        /*0c58*/ 	.word	0xffffffff


	//   ....[43]....
        /*0c5c*/ 	.word	0xffffffff


	//   ....[44]....
        /*0c60*/ 	.word	0xffffffff


	//   ....[45]....
        /*0c64*/ 	.word	0xffffffff


	//   ....[46]....
        /*0c68*/ 	.word	0xffffffff


	//   ....[47]....
        /*0c6c*/ 	.word	0xffffffff


	//   ....[48]....
        /*0c70*/ 	.word	0xffffffff


	//   ....[49]....
        /*0c74*/ 	.word	0xffffffff


	//   ....[50]....
        /*0c78*/ 	.word	0xffffffff


	//   ....[51]....
        /*0c7c*/ 	.word	0xffffffff


	//   ....[52]....
        /*0c80*/ 	.word	0xffffffff


	//   ....[53]....
        /*0c84*/ 	.word	0xffffffff


	//   ....[54]....
        /*0c88*/ 	.word	0xffffffff


	//   ....[55]....
        /*0c8c*/ 	.word	0xffffffff


	//   ....[56]....
        /*0c90*/ 	.word	0xffffffff


	//   ....[57]....
        /*0c94*/ 	.word	0xffffffff


	//   ....[58]....
        /*0c98*/ 	.word	0xffffffff


	//   ....[59]....
        /*0c9c*/ 	.word	0xffffffff


	//   ....[60]....
        /*0ca0*/ 	.word	0xffffffff


	//   ....[61]....
        /*0ca4*/ 	.word	0xffffffff


	//   ....[62]....
        /*0ca8*/ 	.word	0xffffffff


	//   ....[63]....
        /*0cac*/ 	.word	0xffffffff


	//   ....[64]....
        /*0cb0*/ 	.word	0xffffffff


	//   ....[65]....
        /*0cb4*/ 	.word	0xffffffff


	//   ....[66]....
        /*0cb8*/ 	.word	0xffffffff


	//   ....[67]....
        /*0cbc*/ 	.word	0xffffffff


	//   ....[68]....
        /*0cc0*/ 	.word	0xffffffff


	//   ....[69]....
        /*0cc4*/ 	.word	0xffffffff


	//   ....[70]....
        /*0cc8*/ 	.word	0xffffffff


	//   ....[71]....
        /*0ccc*/ 	.word	0xffffffff


	//   ....[72]....
        /*0cd0*/ 	.word	0xffffffff


	//   ....[73]....
        /*0cd4*/ 	.word	0xffffffff


	//   ....[74]....
        /*0cd8*/ 	.word	0xffffffff


	//   ....[75]....
        /*0cdc*/ 	.word	0xffffffff


	//   ....[76]....
        /*0ce0*/ 	.word	0xffffffff


	//   ....[77]....
        /*0ce4*/ 	.word	0xffffffff


	//   ....[78]....
        /*0ce8*/ 	.word	0xffffffff


	//   ....[79]....
        /*0cec*/ 	.word	0xffffffff


	//   ....[80]....
        /*0cf0*/ 	.word	0xffffffff


	//   ....[81]....
        /*0cf4*/ 	.word	0xffffffff


	//   ....[82]....
        /*0cf8*/ 	.word	0xffffffff


	//   ....[83]....
        /*0cfc*/ 	.word	0xffffffff


	//   ....[84]....
        /*0d00*/ 	.word	0xffffffff


	//   ....[85]....
        /*0d04*/ 	.word	0xffffffff


	//   ....[86]....
        /*0d08*/ 	.word	0xffffffff


	//   ....[87]....
        /*0d0c*/ 	.word	0xffffffff


	//   ....[88]....
        /*0d10*/ 	.word	0xffffffff


	//   ....[89]....
        /*0d14*/ 	.word	0xffffffff


	//   ....[90]....
        /*0d18*/ 	.word	0xffffffff


	//   ....[91]....
        /*0d1c*/ 	.word	0xffffffff


	//   ....[92]....
        /*0d20*/ 	.word	0xffffffff


	//   ....[93]....
        /*0d24*/ 	.word	0xffffffff


	//   ....[94]....
        /*0d28*/ 	.word	0xffffffff


	//   ....[95]....
        /*0d2c*/ 	.word	0xffffffff


	//   ....[96]....
        /*0d30*/ 	.word	0xffffffff


	//   ....[97]....
        /*0d34*/ 	.word	0xffffffff


	//   ....[98]....
        /*0d38*/ 	.word	0xffffffff


	//   ....[99]....
        /*0d3c*/ 	.word	0xffffffff


	//   ....[100]....
        /*0d40*/ 	.word	0xffffffff


	//   ....[101]....
        /*0d44*/ 	.word	0xffffffff


	//   ....[102]....
        /*0d48*/ 	.word	0xffffffff


	//   ....[103]....
        /*0d4c*/ 	.word	0xffffffff


	//   ....[104]....
        /*0d50*/ 	.word	0xffffffff


	//   ....[105]....
        /*0d54*/ 	.word	0xffffffff


	//   ....[106]....
        /*0d58*/ 	.word	0xffffffff


	//   ....[107]....
        /*0d5c*/ 	.word	0xffffffff


	//   ....[108]....
        /*0d60*/ 	.word	0xffffffff


	//   ....[109]....
        /*0d64*/ 	.word	0xffffffff


	//   ....[110]....
        /*0d68*/ 	.word	0xffffffff


	//   ....[111]....
        /*0d6c*/ 	.word	0xffffffff


	//   ....[112]....
        /*0d70*/ 	.word	0xffffffff


	//   ....[113]....
        /*0d74*/ 	.word	0xffffffff


	//   ....[114]....
        /*0d78*/ 	.word	0xffffffff


	//   ....[115]....
        /*0d7c*/ 	.word	0xffffffff


	//   ....[116]....
        /*0d80*/ 	.word	0xffffffff


	//   ....[117]....
        /*0d84*/ 	.word	0xffffffff


	//   ....[118]....
        /*0d88*/ 	.word	0xffffffff


	//   ....[119]....
        /*0d8c*/ 	.word	0xffffffff


	//   ....[120]....
        /*0d90*/ 	.word	0xffffffff


	//   ....[121]....
        /*0d94*/ 	.word	0xffffffff


	//   ....[122]....
        /*0d98*/ 	.word	0xffffffff


	//   ....[123]....
        /*0d9c*/ 	.word	0xffffffff


	//   ....[124]....
        /*0da0*/ 	.word	0xffffffff


	//   ....[125]....
        /*0da4*/ 	.word	0xffffffff


	//   ....[126]....
        /*0da8*/ 	.word	0xffffffff


	//   ....[127]....
        /*0dac*/ 	.word	0xffffffff


	//   ....[128]....
        /*0db0*/ 	.word	0xffffffff


	//   ....[129]....
        /*0db4*/ 	.word	0xffffffff


	//   ....[130]....
        /*0db8*/ 	.word	0xffffffff


	//   ....[131]....
        /*0dbc*/ 	.word	0xffffffff


	//   ....[132]....
        /*0dc0*/ 	.word	0x0500000f


	//   ....[133]....
        /*0dc4*/ 	.word	0x0500000f


	//   ....[134]....
        /*0dc8*/ 	.word	0x0500000f


	//   ....[135]....
        /*0dcc*/ 	.word	0x0500000f


	//   ....[136]....
        /*0dd0*/ 	.word	0x0500000f


	//   ....[137]....
        /*0dd4*/ 	.word	0x0500000f


	//   ....[138]....
        /*0dd8*/ 	.word	0x0500000f


	//   ....[139]....
        /*0ddc*/ 	.word	0x0500000f


	//   ....[140]....
        /*0de0*/ 	.word	0x0500000f


	//   ....[141]....
        /*0de4*/ 	.word	0x0500000f


	//   ....[142]....
        /*0de8*/ 	.word	0x0500000f


	//   ....[143]....
        /*0dec*/ 	.word	0x0500000f


	//   ....[144]....
        /*0df0*/ 	.word	0x0500000f


	//   ....[145]....
        /*0df4*/ 	.word	0x0500000f


	//   ....[146]....
        /*0df8*/ 	.word	0x0500000f


	//   ....[147]....
        /*0dfc*/ 	.word	0x0500000f


	//   ....[148]....
        /*0e00*/ 	.word	0x0500000f


	//   ....[149]....
        /*0e04*/ 	.word	0x0500000f


	//   ....[150]....
        /*0e08*/ 	.word	0x0500000f


	//   ....[151]....
        /*0e0c*/ 	.word	0x0500000f


	//   ....[152]....
        /*0e10*/ 	.word	0x0500000f


	//   ....[153]....
        /*0e14*/ 	.word	0x0500000f


	//   ....[154]....
        /*0e18*/ 	.word	0x0500000f


	//   ....[155]....
        /*0e1c*/ 	.word	0x0500000f


	//   ....[156]....
        /*0e20*/ 	.word	0x0500000f


	//   ....[157]....
        /*0e24*/ 	.word	0x0500000f


	//   ....[158]....
        /*0e28*/ 	.word	0x0500000f


	//   ....[159]....
        /*0e2c*/ 	.word	0x0500000f


	//   ....[160]....
        /*0e30*/ 	.word	0x0500000f


	//   ....[161]....
        /*0e34*/ 	.word	0x0500000f


	//   ....[162]....
        /*0e38*/ 	.word	0x0500000f


	//   ....[163]....
        /*0e3c*/ 	.word	0x0500000f


	//   ....[164]....
        /*0e40*/ 	.word	0x0500000f


	//   ....[165]....
        /*0e44*/ 	.word	0x0500000f


	//   ....[166]....
        /*0e48*/ 	.word	0x0500000f


	//   ....[167]....
        /*0e4c*/ 	.word	0x0500000f


	//   ....[168]....
        /*0e50*/ 	.word	0x0500000f


	//   ....[169]....
        /*0e54*/ 	.word	0x0500000f


	//   ....[170]....
        /*0e58*/ 	.word	0x0500000f


	//   ....[171]....
        /*0e5c*/ 	.word	0x0500000f


	//   ....[172]....
        /*0e60*/ 	.word	0x0500000f


	//   ....[173]....
        /*0e64*/ 	.word	0x0500000f


	//   ....[174]....
        /*0e68*/ 	.word	0x0500000f


	//   ....[175]....
        /*0e6c*/ 	.word	0x0500000f


	//   ....[176]....
        /*0e70*/ 	.word	0x0500000f


	//   ....[177]....
        /*0e74*/ 	.word	0x0500000f


	//   ....[178]....
        /*0e78*/ 	.word	0x0500000f


	//   ....[179]....
        /*0e7c*/ 	.word	0x0500000f


	//   ....[180]....
        /*0e80*/ 	.word	0x0500000f


	//   ....[181]....
        /*0e84*/ 	.word	0x0500000f


	//   ....[182]....
        /*0e88*/ 	.word	0x0500000f


	//   ....[183]....
        /*0e8c*/ 	.word	0x0500000f


	//   ....[184]....
        /*0e90*/ 	.word	0x0500000f


	//   ....[185]....
        /*0e94*/ 	.word	0x0500000f


	//   ....[186]....
        /*0e98*/ 	.word	0x0500000f


	//   ....[187]....
        /*0e9c*/ 	.word	0x0500000f


	//   ....[188]....
        /*0ea0*/ 	.word	0x0500000f


	//   ....[189]....
        /*0ea4*/ 	.word	0x0500000f


	//   ....[190]....
        /*0ea8*/ 	.word	0x0500000f


	//   ....[191]....
        /*0eac*/ 	.word	0x0500000f


	//   ....[192]....
        /*0eb0*/ 	.word	0x0500000f


	//   ....[193]....
        /*0eb4*/ 	.word	0x0500000f


	//   ....[194]....
        /*0eb8*/ 	.word	0x0500000f


	//   ....[195]....
        /*0ebc*/ 	.word	0x0500000f


	//   ....[196]....
        /*0ec0*/ 	.word	0x0500000f


	//   ....[197]....
        /*0ec4*/ 	.word	0x0500000f


	//   ....[198]....
        /*0ec8*/ 	.word	0x0500000f


	//   ....[199]....
        /*0ecc*/ 	.word	0x0500000f


	//   ....[200]....
        /*0ed0*/ 	.word	0x0500000f


	//   ....[201]....
        /*0ed4*/ 	.word	0x0500000f


	//   ....[202]....
        /*0ed8*/ 	.word	0x0500000f


	//   ....[203]....
        /*0edc*/ 	.word	0x0500000f


	//   ....[204]....
        /*0ee0*/ 	.word	0x0500000f


	//   ....[205]....
        /*0ee4*/ 	.word	0x0500000f


	//   ....[206]....
        /*0ee8*/ 	.word	0x0500000f


	//   ....[207]....
        /*0eec*/ 	.word	0x0500000f


	//   ....[208]....
        /*0ef0*/ 	.word	0x0500000f


	//----- nvinfo : EIATTR_COOP_GROUP_INSTR_OFFSETS
	.align		4
.L_1649:
        /*0ef4*/ 	.byte	0x04, 0x28
        /*0ef6*/ 	.short	(.L_1651 - .L_1650)


	//   ....[0]....
.L_1650:
        /*0ef8*/ 	.word	0x00000060


	//   ....[1]....
        /*0efc*/ 	.word	0x00000190


	//   ....[2]....
        /*0f00*/ 	.word	0x00000250


	//   ....[3]....
        /*0f04*/ 	.word	0x00000420


	//   ....[4]....
        /*0f08*/ 	.word	0x00000580


	//   ....[5]....
        /*0f0c*/ 	.word	0x000006a0


	//   ....[6]....
        /*0f10*/ 	.word	0x00000800


	//   ....[7]....
        /*0f14*/ 	.word	0x00006040


	//   ....[8]....
        /*0f18*/ 	.word	0x00006810


	//   ....[9]....
        /*0f1c*/ 	.word	0x00006820


	//   ....[10]....
        /*0f20*/ 	.word	0x00006830


	//   ....[11]....
        /*0f24*/ 	.word	0x00006840


	//   ....[12]....
        /*0f28*/ 	.word	0x00006b70


	//   ....[13]....
        /*0f2c*/ 	.word	0x00006b80


	//   ....[14]....
        /*0f30*/ 	.word	0x00006b90


	//   ....[15]....
        /*0f34*/ 	.word	0x00006ba0


	//   ....[16]....
        /*0f38*/ 	.word	0x00007e70


	//   ....[17]....
        /*0f3c*/ 	.word	0x00007e80


	//   ....[18]....
        /*0f40*/ 	.word	0x00007e90


	//   ....[19]....
        /*0f44*/ 	.word	0x00007ea0


	//   ....[20]....
        /*0f48*/ 	.word	0x00007f90


	//   ....[21]....
        /*0f4c*/ 	.word	0x00007fa0


	//   ....[22]....
        /*0f50*/ 	.word	0x00008050


	//   ....[23]....
        /*0f54*/ 	.word	0x00008090


	//   ....[24]....
        /*0f58*/ 	.word	0x0000a350


	//   ....[25]....
        /*0f5c*/ 	.word	0x0000a830


	//   ....[26]....
        /*0f60*/ 	.word	0x0000a840


	//   ....[27]....
        /*0f64*/ 	.word	0x0000a860


	//   ....[28]....
        /*0f68*/ 	.word	0x0000ae10


	//   ....[29]....
        /*0f6c*/ 	.word	0x0000ae30


	//   ....[30]....
        /*0f70*/ 	.word	0x0000cb10


	//   ....[31]....
        /*0f74*/ 	.word	0x0000cba0


	//   ....[32]....
        /*0f78*/ 	.word	0x0000d060


	//   ....[33]....
        /*0f7c*/ 	.word	0x0000d080


	//   ....[34]....
        /*0f80*/ 	.word	0x0000d7d0


	//   ....[35]....
        /*0f84*/ 	.word	0x0000d7f0


	//   ....[36]....
        /*0f88*/ 	.word	0x0000fbf0


	//   ....[37]....
        /*0f8c*/ 	.word	0x0000fc10


	//   ....[38]....
        /*0f90*/ 	.word	0x00010020


	//   ....[39]....
        /*0f94*/ 	.word	0x00010040


	//   ....[40]....
        /*0f98*/ 	.word	0x000114d0


	//   ....[41]....
        /*0f9c*/ 	.word	0x00011520


	//   ....[42]....
        /*0fa0*/ 	.word	0x00011590


	//   ....[43]....
        /*0fa4*/ 	.word	0x000115c0


	//   ....[44]....
        /*0fa8*/ 	.word	0x000133c0


	//   ....[45]....
        /*0fac*/ 	.word	0x00013400


	//   ....[46]....
        /*0fb0*/ 	.word	0x00013460


	//   ....[47]....
        /*0fb4*/ 	.word	0x000134a0


	//   ....[48]....
        /*0fb8*/ 	.word	0x00013a80


	//   ....[49]....
        /*0fbc*/ 	.word	0x00013ab0


	//   ....[50]....
        /*0fc0*/ 	.word	0x00013bf0


	//   ....[51]....
        /*0fc4*/ 	.word	0x00013c10


	//   ....[52]....
        /*0fc8*/ 	.word	0x00013d50


	//   ....[53]....
        /*0fcc*/ 	.word	0x00013d70


	//   ....[54]....
        /*0fd0*/ 	.word	0x00013ec0


	//   ....[55]....
        /*0fd4*/ 	.word	0x00013ee0


	//   ....[56]....
        /*0fd8*/ 	.word	0x000147f0


	//   ....[57]....
        /*0fdc*/ 	.word	0x00014800


	//   ....[58]....
        /*0fe0*/ 	.word	0x00014a20


	//   ....[59]....
        /*0fe4*/ 	.word	0x00014a30


	//   ....[60]....
        /*0fe8*/ 	.word	0x00014c40


	//   ....[61]....
        /*0fec*/ 	.word	0x00014c50


	//   ....[62]....
        /*0ff0*/ 	.word	0x00014e60


	//   ....[63]....
        /*0ff4*/ 	.word	0x00014e70


	//   ....[64]....
        /*0ff8*/ 	.word	0x000150e0


	//   ....[65]....
        /*0ffc*/ 	.word	0x000152c0


	//   ....[66]....
        /*1000*/ 	.word	0x000152f0


	//   ....[67]....
        /*1004*/ 	.word	0x00015320


	//   ....[68]....
        /*1008*/ 	.word	0x00015350


	//   ....[69]....
        /*100c*/ 	.word	0x00015380


	//   ....[70]....
        /*1010*/ 	.word	0x000153b0


	//   ....[71]....
        /*1014*/ 	.word	0x00015520


	//   ....[72]....
        /*1018*/ 	.word	0x00015550


	//   ....[73]....
        /*101c*/ 	.word	0x00015580


	//   ....[74]....
        /*1020*/ 	.word	0x000155b0


	//   ....[75]....
        /*1024*/ 	.word	0x000155e0


	//   ....[76]....
        /*1028*/ 	.word	0x00015610


	//   ....[77]....
        /*102c*/ 	.word	0x000156b0


	//   ....[78]....
        /*1030*/ 	.word	0x00015710


	//   ....[79]....
        /*1034*/ 	.word	0x000157a0


	//   ....[80]....
        /*1038*/ 	.word	0x00016630


	//   ....[81]....
        /*103c*/ 	.word	0x000180d0


	//   ....[82]....
        /*1040*/ 	.word	0x00018c60


	//   ....[83]....
        /*1044*/ 	.word	0x00018c80


	//   ....[84]....
        /*1048*/ 	.word	0x00018cb0


	//   ....[85]....
        /*104c*/ 	.word	0x00018cd0


	//   ....[86]....
        /*1050*/ 	.word	0x00018d80


	//   ....[87]....
        /*1054*/ 	.word	0x00018e10


	//   ....[88]....
        /*1058*/ 	.word	0x00018e40


	//   ....[89]....
        /*105c*/ 	.word	0x00018ec0


	//   ....[90]....
        /*1060*/ 	.word	0x00018ef0


	//   ....[91]....
        /*1064*/ 	.word	0x00018f70


	//   ....[92]....
        /*1068*/ 	.word	0x00018fa0


	//   ....[93]....
        /*106c*/ 	.word	0x00019020


	//   ....[94]....
        /*1070*/ 	.word	0x00019050


	//   ....[95]....
        /*1074*/ 	.word	0x000190b0


	//   ....[96]....
        /*1078*/ 	.word	0x000190c0


	//   ....[97]....
        /*107c*/ 	.word	0x00019130


	//   ....[98]....
        /*1080*/ 	.word	0x00019850


	//   ....[99]....
        /*1084*/ 	.word	0x00019870


	//   ....[100]....
        /*1088*/ 	.word	0x00019890


	//   ....[101]....
        /*108c*/ 	.word	0x00019940


	//   ....[102]....
        /*1090*/ 	.word	0x00019a00


	//   ....[103]....
        /*1094*/ 	.word	0x00019a10


	//   ....[104]....
        /*1098*/ 	.word	0x00019ad0


	//   ....[105]....
        /*109c*/ 	.word	0x00019ae0


	//   ....[106]....
        /*10a0*/ 	.word	0x00019b80


	//   ....[107]....
        /*10a4*/ 	.word	0x00019b90


	//   ....[108]....
        /*10a8*/ 	.word	0x00019c40


	//   ....[109]....
        /*10ac*/ 	.word	0x00019c50


	//   ....[110]....
        /*10b0*/ 	.word	0x00019d00


	//   ....[111]....
        /*10b4*/ 	.word	0x00019d10


	//   ....[112]....
        /*10b8*/ 	.word	0x00019d80


	//   ....[113]....
        /*10bc*/ 	.word	0x00019dd0


	//   ....[114]....
        /*10c0*/ 	.word	0x0001cac0


	//   ....[115]....
        /*10c4*/ 	.word	0x0001caf0


	//   ....[116]....
        /*10c8*/ 	.word	0x0001cb30


	//   ....[117]....
        /*10cc*/ 	.word	0x0001cb60


	//   ....[118]....
        /*10d0*/ 	.word	0x0001cb90


	//   ....[119]....
        /*10d4*/ 	.word	0x0001cbc0


	//   ....[120]....
        /*10d8*/ 	.word	0x0001cbf0


	//   ....[121]....
        /*10dc*/ 	.word	0x0001cc20


	//   ....[122]....
        /*10e0*/ 	.word	0x0001cda0


	//   ....[123]....
        /*10e4*/ 	.word	0x0001cdd0


	//   ....[124]....
        /*10e8*/ 	.word	0x0001ce00


	//   ....[125]....
        /*10ec*/ 	.word	0x0001ce30


	//   ....[126]....
        /*10f0*/ 	.word	0x0001ce60


	//   ....[127]....
        /*10f4*/ 	.word	0x0001ce90


	//   ....[128]....
        /*10f8*/ 	.word	0x0001cf50


	//   ....[129]....
        /*10fc*/ 	.word	0x0001cf70


	//   ....[130]....
        /*1100*/ 	.word	0x0001cfe0


	//   ....[131]....
        /*1104*/ 	.word	0x0001d6a0


	//   ....[132]....
        /*1108*/ 	.word	0x0001db30


	//   ....[133]....
        /*110c*/ 	.word	0x0001dbd0


	//   ....[134]....
        /*1110*/ 	.word	0x0001dc60


	//   ....[135]....
        /*1114*/ 	.word	0x0001dcb0


	//   ....[136]....
        /*1118*/ 	.word	0x0001dd00


	//   ....[137]....
        /*111c*/ 	.word	0x0001dd90


	//   ....[138]....
        /*1120*/ 	.word	0x0001de20


	//   ....[139]....
        /*1124*/ 	.word	0x0001de70


	//   ....[140]....
        /*1128*/ 	.word	0x0001dec0


	//   ....[141]....
        /*112c*/ 	.word	0x0001dfb0


	//   ....[142]....
        /*1130*/ 	.word	0x0001e060


	//   ....[143]....
        /*1134*/ 	.word	0x0001e0b0


	//   ....[144]....
        /*1138*/ 	.word	0x0001e100


	//   ....[145]....
        /*113c*/ 	.word	0x0001e230


	//   ....[146]....
        /*1140*/ 	.word	0x0001e300


	//   ....[147]....
        /*1144*/ 	.word	0x0001e420


	//   ....[148]....
        /*1148*/ 	.word	0x0001e4a0


	//   ....[149]....
        /*114c*/ 	.word	0x0001e7d0


	//   ....[150]....
        /*1150*/ 	.word	0x0001e820


	//   ....[151]....
        /*1154*/ 	.word	0x0001e8b0


	//   ....[152]....
        /*1158*/ 	.word	0x0001e940


	//   ....[153]....
        /*115c*/ 	.word	0x0001e9d0


	//   ....[154]....
        /*1160*/ 	.word	0x0001ea60


	//   ....[155]....
        /*1164*/ 	.word	0x0001eaf0


	//   ....[156]....
        /*1168*/ 	.word	0x0001eb80


	//   ....[157]....
        /*116c*/ 	.word	0x0001ec40


	//   ....[158]....
        /*1170*/ 	.word	0x0001ef30


	//   ....[159]....
        /*1174*/ 	.word	0x0001f0b0


	//   ....[160]....
        /*1178*/ 	.word	0x0001f120


	//   ....[161]....
        /*117c*/ 	.word	0x0001f180


	//   ....[162]....
        /*1180*/ 	.word	0x0001f1e0


	//   ....[163]....
        /*1184*/ 	.word	0x0001f2b0


	//   ....[164]....
        /*1188*/ 	.word	0x0001f370


	//   ....[165]....
        /*118c*/ 	.word	0x0001f480


	//   ....[166]....
        /*1190*/ 	.word	0x0001f520


	//   ....[167]....
        /*1194*/ 	.word	0x0001f5f0


	//   ....[168]....
        /*1198*/ 	.word	0x0001f690


	//   ....[169]....
        /*119c*/ 	.word	0x0001f760


	//   ....[170]....
        /*11a0*/ 	.word	0x0001f800


	//   ....[171]....
        /*11a4*/ 	.word	0x0001f8d0


	//   ....[172]....
        /*11a8*/ 	.word	0x0001f970


	//   ....[173]....
        /*11ac*/ 	.word	0x0001fa20


	//   ....[174]....
        /*11b0*/ 	.word	0x0001fb00


	//   ....[175]....
        /*11b4*/ 	.word	0x0001fd50


	//   ....[176]....
        /*11b8*/ 	.word	0x0001fe20


	//   ....[177]....
        /*11bc*/ 	.word	0x0001fef0


	//   ....[178]....
        /*11c0*/ 	.word	0x0001ff60


	//   ....[179]....
        /*11c4*/ 	.word	0x00020070


	//   ....[180]....
        /*11c8*/ 	.word	0x00020160


	//   ....[181]....
        /*11cc*/ 	.word	0x000201f0


	//   ....[182]....
        /*11d0*/ 	.word	0x000202e0


	//   ....[183]....
        /*11d4*/ 	.word	0x00020370


	//   ....[184]....
        /*11d8*/ 	.word	0x00020460


	//   ....[185]....
        /*11dc*/ 	.word	0x000204f0


	//   ....[186]....
        /*11e0*/ 	.word	0x000205d0


	//   ....[187]....
        /*11e4*/ 	.word	0x00020700


	//   ....[188]....
        /*11e8*/ 	.word	0x00020750


	//   ....[189]....
        /*11ec*/ 	.word	0x000207b0


	//   ....[190]....
        /*11f0*/ 	.word	0x00020850


	//   ....[191]....
        /*11f4*/ 	.word	0x00020bf0


	//   ....[192]....
        /*11f8*/ 	.word	0x00020c90


	//   ....[193]....
        /*11fc*/ 	.word	0x00020db0


	//   ....[194]....
        /*1200*/ 	.word	0x00020e30


	//   ....[195]....
        /*1204*/ 	.word	0x00020eb0


	//   ....[196]....
        /*1208*/ 	.word	0x00020f30


	//   ....[197]....
        /*120c*/ 	.word	0x00020fb0


	//   ....[198]....
        /*1210*/ 	.word	0x00021040


	//   ....[199]....
        /*1214*/ 	.word	0x000210e0


	//   ....[200]....
        /*1218*/ 	.word	0x00021190


	//   ....[201]....
        /*121c*/ 	.word	0x00021210


	//   ....[202]....
        /*1220*/ 	.word	0x00021290


	//   ....[203]....
        /*1224*/ 	.word	0x00021310


	//   ....[204]....
        /*1228*/ 	.word	0x000213a0


	//   ....[205]....
        /*122c*/ 	.word	0x00021420


	//   ....[206]....
        /*1230*/ 	.word	0x000214c0


	//   ....[207]....
        /*1234*/ 	.word	0x00021550


	//   ....[208]....
        /*1238*/ 	.word	0x00021680


	//----- nvinfo : EIATTR_REG_RECONFIG
	.align		4
.L_1651:
        /*123c*/ 	.byte	0x01, 0x54
	.zero		2


	//----- nvinfo : EIATTR_SYSCALL_OFFSETS
	.align		4
        /*1240*/ 	.byte	0x04, 0x46
        /*1242*/ 	.short	(.L_1653 - .L_1652)


	//   ....[0]....
.L_1652:
        /*1244*/ 	.word	0x00001a50


	//   ....[1]....
        /*1248*/ 	.word	0x00001ba0


	//   ....[2]....
        /*124c*/ 	.word	0x00006230


	//   ....[3]....
        /*1250*/ 	.word	0x00006550


	//   ....[4]....
        /*1254*/ 	.word	0x00017cd0


	//   ....[5]....
        /*1258*/ 	.word	0x00017e30


	//   ....[6]....
        /*125c*/ 	.word	0x00017f30


	//   ....[7]....
        /*1260*/ 	.word	0x00018840


	//   ....[8]....
        /*1264*/ 	.word	0x00019450


	//----- nvinfo : EIATTR_MBARRIER_INSTR_OFFSETS
	.align		4
.L_1653:
        /*1268*/ 	.byte	0x04, 0x39
        /*126a*/ 	.short	(.L_1655 - .L_1654)


	//   ....[0]....
.L_1654:
        /*126c*/ 	.word	0x000002c0
        /*1270*/ 	.word	0x000000ff
        /*1274*/ 	.word	0x00032400
        /*1278*/ 	.short	0x0100
        /*127a*/ 	.byte	0x08
	.zero		1


	//   ....[1]....
        /*127c*/ 	.word	0x000002d0
        /*1280*/ 	.word	0x000000ff
        /*1284*/ 	.word	0x00032410
        /*1288*/ 	.short	0x0100
        /*128a*/ 	.byte	0x08
	.zero		1


	//   ....[2]....
        /*128c*/ 	.word	0x000002e0
        /*1290*/ 	.word	0x000000ff
        /*1294*/ 	.word	0x00032420
        /*1298*/ 	.short	0x0100
        /*129a*/ 	.byte	0x08
	.zero		1


	//   ....[3]....
        /*129c*/ 	.word	0x000003d0
        /*12a0*/ 	.word	0x000000ff
        /*12a4*/ 	.word	0x00032430
        /*12a8*/ 	.short	0x0100
        /*12aa*/ 	.byte	0x08
	.zero		1


	//   ....[4]....
        /*12ac*/ 	.word	0x000003e0
        /*12b0*/ 	.word	0x000000ff
        /*12b4*/ 	.word	0x00032440
        /*12b8*/ 	.short	0x0100
        /*12ba*/ 	.byte	0x08
	.zero		1


	//   ....[5]....
        /*12bc*/ 	.word	0x000003f0
        /*12c0*/ 	.word	0x000000ff
        /*12c4*/ 	.word	0x00032438
        /*12c8*/ 	.short	0x0100
        /*12ca*/ 	.byte	0x08
	.zero		1


	//   ....[6]....
        /*12cc*/ 	.word	0x00000400
        /*12d0*/ 	.word	0x000000ff
        /*12d4*/ 	.word	0x00032448
        /*12d8*/ 	.short	0x0100
        /*12da*/ 	.byte	0x08
	.zero		1


	//   ....[7]....
        /*12dc*/ 	.word	0x00000530
        /*12e0*/ 	.word	0x000000ff
        /*12e4*/ 	.word	0x00032450
        /*12e8*/ 	.short	0x0100
        /*12ea*/ 	.byte	0x08
	.zero		1


	//   ....[8]....
        /*12ec*/ 	.word	0x00000540
        /*12f0*/ 	.word	0x000000ff
        /*12f4*/ 	.word	0x00032460
        /*12f8*/ 	.short	0x0100
        /*12fa*/ 	.byte	0x08
	.zero		1


	//   ....[9]....
        /*12fc*/ 	.word	0x00000550
        /*1300*/ 	.word	0x000000ff
        /*1304*/ 	.word	0x00032458
        /*1308*/ 	.short	0x0100
        /*130a*/ 	.byte	0x08
	.zero		1


	//   ....[10]....
        /*130c*/ 	.word	0x00000560
        /*1310*/ 	.word	0x000000ff
        /*1314*/ 	.word	0x00032468
        /*1318*/ 	.short	0x0100
        /*131a*/ 	.byte	0x08
	.zero		1


	//   ....[11]....
        /*131c*/ 	.word	0x00000650
        /*1320*/ 	.word	0x000000ff
        /*1324*/ 	.word	0x00032470
        /*1328*/ 	.short	0x0100
        /*132a*/ 	.byte	0x06
	.zero		1


	//   ....[12]....
        /*132c*/ 	.word	0x00000660
        /*1330*/ 	.word	0x000000ff
        /*1334*/ 	.word	0x00032480
        /*1338*/ 	.short	0x0100
        /*133a*/ 	.byte	0x06
	.zero		1


	//   ....[13]....
        /*133c*/ 	.word	0x00000670
        /*1340*/ 	.word	0x000000ff
        /*1344*/ 	.word	0x00032478
        /*1348*/ 	.short	0x0100
        /*134a*/ 	.byte	0x06
	.zero		1


	//   ....[14]....
        /*134c*/ 	.word	0x00000680
        /*1350*/ 	.word	0x000000ff
        /*1354*/ 	.word	0x00032488
        /*1358*/ 	.short	0x0100
        /*135a*/ 	.byte	0x06
	.zero		1


	//   ....[15]....
        /*135c*/ 	.word	0x000007b0
        /*1360*/ 	.word	0x000000ff
        /*1364*/ 	.word	0x00032490
        /*1368*/ 	.short	0x0100
        /*136a*/ 	.byte	0x08
	.zero		1


	//   ....[16]....
        /*136c*/ 	.word	0x000007c0
        /*1370*/ 	.word	0x000000ff
        /*1374*/ 	.word	0x000324a0
        /*1378*/ 	.short	0x0100
        /*137a*/ 	.byte	0x08
	.zero		1


	//   ....[17]....
        /*137c*/ 	.word	0x000007d0
        /*1380*/ 	.word	0x000000ff
        /*1384*/ 	.word	0x00032498
        /*1388*/ 	.short	0x0100
        /*138a*/ 	.byte	0x08
	.zero		1


	//   ....[18]....
        /*138c*/ 	.word	0x000007e0
        /*1390*/ 	.word	0x000000ff
        /*1394*/ 	.word	0x000324a8
        /*1398*/ 	.short	0x0100
        /*139a*/ 	.byte	0x08
	.zero		1


	//   ....[19]....
        /*139c*/ 	.word	0x00000910
        /*13a0*/ 	.word	0x000000ff
        /*13a4*/ 	.word	0x000324b0
        /*13a8*/ 	.short	0x0100
        /*13aa*/ 	.byte	0x08
	.zero		1


	//   ....[20]....
        /*13ac*/ 	.word	0x00000920
        /*13b0*/ 	.word	0x000000ff
        /*13b4*/ 	.word	0x000324c0
        /*13b8*/ 	.short	0x0100
        /*13ba*/ 	.byte	0x08
	.zero		1


	//   ....[21]....
        /*13bc*/ 	.word	0x00000930
        /*13c0*/ 	.word	0x000000ff
        /*13c4*/ 	.word	0x000324b8
        /*13c8*/ 	.short	0x0100
        /*13ca*/ 	.byte	0x08
	.zero		1


	//   ....[22]....
        /*13cc*/ 	.word	0x00000940
        /*13d0*/ 	.word	0x000000ff
        /*13d4*/ 	.word	0x000324c8
        /*13d8*/ 	.short	0x0100
        /*13da*/ 	.byte	0x08
	.zero		1


	//   ....[23]....
        /*13dc*/ 	.word	0x00002eb0
        /*13e0*/ 	.word	0x00000060
        /*13e4*/ 	.word	0x00032490
        /*13e8*/ 	.short	0x010a
        /*13ea*/ 	.byte	0x3f
	.zero		1


	//   ....[24]....
        /*13ec*/ 	.word	0x00004010
        /*13f0*/ 	.word	0x00000060
        /*13f4*/ 	.word	0x00032490
        /*13f8*/ 	.short	0x010a
        /*13fa*/ 	.byte	0x3f
	.zero		1


	//   ....[25]....
        /*13fc*/ 	.word	0x00005120
        /*1400*/ 	.word	0x00000060
        /*1404*/ 	.word	0x00032490
        /*1408*/ 	.short	0x010a
        /*140a*/ 	.byte	0x3f
	.zero		1


	//   ....[26]....
        /*140c*/ 	.word	0x00005340
        /*1410*/ 	.word	0x00000020
        /*1414*/ 	.word	0x00000000
        /*1418*/ 	.short	0x0101
        /*141a*/ 	.byte	0x3f
	.zero		1


	//   ....[27]....
        /*141c*/ 	.word	0x00005380
        /*1420*/ 	.word	0x00000060
        /*1424*/ 	.word	0x000324b0
        /*1428*/ 	.short	0x010a
        /*142a*/ 	.byte	0x3f
	.zero		1


	//   ....[28]....
        /*142c*/ 	.word	0x000059e0
        /*1430*/ 	.word	0x00000060
        /*1434*/ 	.word	0x00000000
        /*1438*/ 	.short	0x0101
        /*143a*/ 	.byte	0x3f
	.zero		1


	//   ....[29]....
        /*143c*/ 	.word	0x000062d0
        /*1440*/ 	.word	0x00000013
        /*1444*/ 	.word	0x00032400
        /*1448*/ 	.short	0x010a
        /*144a*/ 	.byte	0x3f
	.zero		1


	//   ....[30]....
        /*144c*/ 	.word	0x00006320
        /*1450*/ 	.word	0x00000013
        /*1454*/ 	.word	0x00032400
        /*1458*/ 	.short	0x010a
        /*145a*/ 	.byte	0x3f
	.zero		1


	//   ....[31]....
        /*145c*/ 	.word	0x00006e20
        /*1460*/ 	.word	0x00000013
        /*1464*/ 	.word	0x00032400
        /*1468*/ 	.short	0x010a
        /*146a*/ 	.byte	0x3f
	.zero		1


	//   ....[32]....
        /*146c*/ 	.word	0x00008310
        /*1470*/ 	.word	0x00000013
        /*1474*/ 	.word	0x00032400
        /*1478*/ 	.short	0x010a
        /*147a*/ 	.byte	0x3f
	.zero		1


	//   ....[33]....
        /*147c*/ 	.word	0x00009240
        /*1480*/ 	.word	0x000000ae
        /*1484*/ 	.word	0x00032430
        /*1488*/ 	.short	0x010a
        /*148a*/ 	.byte	0x3f
	.zero		1


	//   ....[34]....
        /*148c*/ 	.word	0x000092d0
        /*1490*/ 	.word	0x000000ae
        /*1494*/ 	.word	0x00032430
        /*1498*/ 	.short	0x010a
        /*149a*/ 	.byte	0x3f
	.zero		1


	//   ....[35]....
        /*149c*/ 	.word	0x000095f0
        /*14a0*/ 	.word	0x00000013
        /*14a4*/ 	.word	0x00032410
        /*14a8*/ 	.short	0x010a
        /*14aa*/ 	.byte	0x3f
	.zero		1


	//   ....[36]....
        /*14ac*/ 	.word	0x00009640
        /*14b0*/ 	.word	0x000000ae
        /*14b4*/ 	.word	0x00032450
        /*14b8*/ 	.short	0x010a
        /*14ba*/ 	.byte	0x3f
	.zero		1


	//   ....[37]....
        /*14bc*/ 	.word	0x000096c0
        /*14c0*/ 	.word	0x000000ae
        /*14c4*/ 	.word	0x00032450
        /*14c8*/ 	.short	0x010a
        /*14ca*/ 	.byte	0x3f
	.zero		1


	//   ....[38]....
        /*14cc*/ 	.word	0x0000b0e0
        /*14d0*/ 	.word	0x00000018
        /*14d4*/ 	.word	0x00000000
        /*14d8*/ 	.short	0x0101
        /*14da*/ 	.byte	0x3f
	.zero		1


	//   ....[39]....
        /*14dc*/ 	.word	0x0000bc80
        /*14e0*/ 	.word	0x000000ae
        /*14e4*/ 	.word	0x00000000
        /*14e8*/ 	.short	0x0101
        /*14ea*/ 	.byte	0x3f
	.zero		1


	//   ....[40]....
        /*14ec*/ 	.word	0x0000bd70
        /*14f0*/ 	.word	0x000000cd
        /*14f4*/ 	.word	0x00032430
        /*14f8*/ 	.short	0x010a
        /*14fa*/ 	.byte	0x3f
	.zero		1


	//   ....[41]....
        /*14fc*/ 	.word	0x0000bde0
        /*1500*/ 	.word	0x000000cd
        /*1504*/ 	.word	0x00032430
        /*1508*/ 	.short	0x010a
        /*150a*/ 	.byte	0x3f
	.zero		1


	//   ....[42]....
        /*150c*/ 	.word	0x0000c070
        /*1510*/ 	.word	0x000000cd
        /*1514*/ 	.word	0x00032450
        /*1518*/ 	.short	0x010a
        /*151a*/ 	.byte	0x3f
	.zero		1


	//   ....[43]....
        /*151c*/ 	.word	0x0000c0c0
        /*1520*/ 	.word	0x000000cd
        /*1524*/ 	.word	0x00032450
        /*1528*/ 	.short	0x010a
        /*152a*/ 	.byte	0x3f
	.zero		1


	//   ....[44]....
        /*152c*/ 	.word	0x0000df00
        /*1530*/ 	.word	0x000000cf
        /*1534*/ 	.word	0x00000000
        /*1538*/ 	.short	0x0101
        /*153a*/ 	.byte	0x3f
	.zero		1


	//   ....[45]....
        /*153c*/ 	.word	0x0000ec90
        /*1540*/ 	.word	0x000000cd
        /*1544*/ 	.word	0x00000000
        /*1548*/ 	.short	0x0101
        /*154a*/ 	.byte	0x3f
	.zero		1


	//   ....[46]....
        /*154c*/ 	.word	0x0000eda0
        /*1550*/ 	.word	0x000000d7
        /*1554*/ 	.word	0x00032430
        /*1558*/ 	.short	0x010a
        /*155a*/ 	.byte	0x3f
	.zero		1


	//   ....[47]....
        /*155c*/ 	.word	0x0000ee10
        /*1560*/ 	.word	0x000000d7
        /*1564*/ 	.word	0x00032430
        /*1568*/ 	.short	0x010a
        /*156a*/ 	.byte	0x3f
	.zero		1


	//   ....[48]....
        /*156c*/ 	.word	0x0000f0c0
        /*1570*/ 	.word	0x000000d7
        /*1574*/ 	.word	0x00032450
        /*1578*/ 	.short	0x010a
        /*157a*/ 	.byte	0x3f
	.zero		1


	//   ....[49]....
        /*157c*/ 	.word	0x0000f110
        /*1580*/ 	.word	0x000000d7
        /*1584*/ 	.word	0x00032450
        /*1588*/ 	.short	0x010a
        /*158a*/ 	.byte	0x3f
	.zero		1


	//   ....[50]....
        /*158c*/ 	.word	0x000106e0
        /*1590*/ 	.word	0x00000098
        /*1594*/ 	.word	0x00000000
        /*1598*/ 	.short	0x0101
        /*159a*/ 	.byte	0x3f
	.zero		1


	//   ....[51]....
        /*159c*/ 	.word	0x00011490
        /*15a0*/ 	.word	0x000000d7
        /*15a4*/ 	.word	0x00000000
        /*15a8*/ 	.short	0x0101
        /*15aa*/ 	.byte	0x3f
	.zero		1


	//   ....[52]....
        /*15ac*/ 	.word	0x00013a70
        /*15b0*/ 	.word	0x00000000
        /*15b4*/ 	.word	0x00000000
        /*15b8*/ 	.short	0x0101
        /*15ba*/ 	.byte	0x3f
	.zero		1


	//   ....[53]....
        /*15bc*/ 	.word	0x00016720
        /*15c0*/ 	.word	0x00000005
        /*15c4*/ 	.word	0x00032420
        /*15c8*/ 	.short	0x010a
        /*15ca*/ 	.byte	0x3f
	.zero		1


	//   ....[54]....
        /*15cc*/ 	.word	0x00016810
        /*15d0*/ 	.word	0x00000003
        /*15d4*/ 	.word	0x000324a0
        /*15d8*/ 	.short	0x010a
        /*15da*/ 	.byte	0x3f
	.zero		1


	//   ....[55]....
        /*15dc*/ 	.word	0x00016a60
        /*15e0*/ 	.word	0x00000003
        /*15e4*/ 	.word	0x000324c0
        /*15e8*/ 	.short	0x010a
        /*15ea*/ 	.byte	0x3f
	.zero		1


	//   ....[56]....
        /*15ec*/ 	.word	0x00017120
        /*15f0*/ 	.word	0x00000004
        /*15f4*/ 	.word	0x000324a0
        /*15f8*/ 	.short	0x010a
        /*15fa*/ 	.byte	0x3f
	.zero		1


	//   ....[57]....
        /*15fc*/ 	.word	0x00017360
        /*1600*/ 	.word	0x00000004
        /*1604*/ 	.word	0x000324c0
        /*1608*/ 	.short	0x010a
        /*160a*/ 	.byte	0x3f
	.zero		1


	//   ....[58]....
        /*160c*/ 	.word	0x00018380
        /*1610*/ 	.word	0x00000000
        /*1614*/ 	.word	0x00032440
        /*1618*/ 	.short	0x010a
        /*161a*/ 	.byte	0x3f
	.zero		1


	//   ....[59]....
        /*161c*/ 	.word	0x000191f0
        /*1620*/ 	.word	0x00000008
        /*1624*/ 	.word	0x00032400
        /*1628*/ 	.short	0x0107
        /*162a*/ 	.byte	0x3f
	.zero		1


	//   ....[60]....
        /*162c*/ 	.word	0x00019290
        /*1630*/ 	.word	0x00000002
        /*1634*/ 	.word	0x00032400
        /*1638*/ 	.short	0x0101
        /*163a*/ 	.byte	0x3f
	.zero		1


	//   ....[61]....
        /*163c*/ 	.word	0x00019ef0
        /*1640*/ 	.word	0x00000008
        /*1644*/ 	.word	0x00032410
        /*1648*/ 	.short	0x0107
        /*164a*/ 	.byte	0x3f
	.zero		1


	//   ....[62]....
        /*164c*/ 	.word	0x00019ff0
        /*1650*/ 	.word	0x00000002
        /*1654*/ 	.word	0x00032410
        /*1658*/ 	.short	0x0101
        /*165a*/ 	.byte	0x3f
	.zero		1


	//   ....[63]....
        /*165c*/ 	.word	0x0001a010
        /*1660*/ 	.word	0x00000002
        /*1664*/ 	.word	0x00032420
        /*1668*/ 	.short	0x010a
        /*166a*/ 	.byte	0x3f
	.zero		1


	//   ....[64]....
        /*166c*/ 	.word	0x0001a120
        /*1670*/ 	.word	0x00000002
        /*1674*/ 	.word	0x00032460
        /*1678*/ 	.short	0x010a
        /*167a*/ 	.byte	0x3f
	.zero		1


	//   ....[65]....
        /*167c*/ 	.word	0x0001aa10
        /*1680*/ 	.word	0x00000002
        /*1684*/ 	.word	0x00032440
        /*1688*/ 	.short	0x010a
        /*168a*/ 	.byte	0x3f
	.zero		1


	//   ....[66]....
        /*168c*/ 	.word	0x0001ac70
        /*1690*/ 	.word	0x00000002
        /*1694*/ 	.word	0x00032460
        /*1698*/ 	.short	0x010a
        /*169a*/ 	.byte	0x3f
	.zero		1


	//   ....[67]....
        /*169c*/ 	.word	0x0001b4f0
        /*16a0*/ 	.word	0x00000003
        /*16a4*/ 	.word	0x00032440
        /*16a8*/ 	.short	0x010a
        /*16aa*/ 	.byte	0x3f
	.zero		1


	//   ....[68]....
        /*16ac*/ 	.word	0x0001b740
        /*16b0*/ 	.word	0x00000003
        /*16b4*/ 	.word	0x00032460
        /*16b8*/ 	.short	0x010a
        /*16ba*/ 	.byte	0x3f
	.zero		1


	//   ....[69]....
        /*16bc*/ 	.word	0x0001bf50
        /*16c0*/ 	.word	0x00000003
        /*16c4*/ 	.word	0x00032440
        /*16c8*/ 	.short	0x010a
        /*16ca*/ 	.byte	0x3f
	.zero		1


	//   ....[70]....
        /*16cc*/ 	.word	0x0001c1b0
        /*16d0*/ 	.word	0x00000003
        /*16d4*/ 	.word	0x00032460
        /*16d8*/ 	.short	0x010a
        /*16da*/ 	.byte	0x3f
	.zero		1


	//   ....[71]....
        /*16dc*/ 	.word	0x0001d620
        /*16e0*/ 	.word	0x00000000
        /*16e4*/ 	.word	0x00032420
        /*16e8*/ 	.short	0x010a
        /*16ea*/ 	.byte	0x3f
	.zero		1


	//   ....[72]....
        /*16ec*/ 	.word	0x0001d7d0
        /*16f0*/ 	.word	0x00000006
        /*16f4*/ 	.word	0x00000000
        /*16f8*/ 	.short	0x010a
        /*16fa*/ 	.byte	0x3f
	.zero		1


	//   ....[73]....
        /*16fc*/ 	.word	0x0001d840
        /*1700*/ 	.word	0x00000007
        /*1704*/ 	.word	0x00000000
        /*1708*/ 	.short	0x010a
        /*170a*/ 	.byte	0x3f
	.zero		1


	//   ....[74]....
        /*170c*/ 	.word	0x0001d8b0
        /*1710*/ 	.word	0x00000004
        /*1714*/ 	.word	0x00000000
        /*1718*/ 	.short	0x010a
        /*171a*/ 	.byte	0x3f
	.zero		1


	//   ....[75]....
        /*171c*/ 	.word	0x0001d8e0
        /*1720*/ 	.word	0x00000003
        /*1724*/ 	.word	0x00000000
        /*1728*/ 	.short	0x010a
        /*172a*/ 	.byte	0x3f
	.zero		1


	//   ....[76]....
        /*172c*/ 	.word	0x0001d940
        /*1730*/ 	.word	0x00000060
        /*1734*/ 	.word	0x00032490
        /*1738*/ 	.short	0x010a
        /*173a*/ 	.byte	0x3f
	.zero		1


	//   ....[77]....
        /*173c*/ 	.word	0x0001d990
        /*1740*/ 	.word	0x00000060
        /*1744*/ 	.word	0x00032490
        /*1748*/ 	.short	0x010a
        /*174a*/ 	.byte	0x3f
	.zero		1


	//   ....[78]....
        /*174c*/ 	.word	0x0001d9e0
        /*1750*/ 	.word	0x00000060
        /*1754*/ 	.word	0x00032490
        /*1758*/ 	.short	0x010a
        /*175a*/ 	.byte	0x3f
	.zero		1


	//   ....[79]....
        /*175c*/ 	.word	0x0001da30
        /*1760*/ 	.word	0x00000060
        /*1764*/ 	.word	0x000324b0
        /*1768*/ 	.short	0x010a
        /*176a*/ 	.byte	0x3f
	.zero		1


	//   ....[80]....
        /*176c*/ 	.word	0x0001def0
        /*1770*/ 	.word	0x00000013
        /*1774*/ 	.word	0x00032400
        /*1778*/ 	.short	0x010a
        /*177a*/ 	.byte	0x3f
	.zero		1


	//   ....[81]....
        /*177c*/ 	.word	0x0001e500
        /*1780*/ 	.word	0x00000013
        /*1784*/ 	.word	0x00032400
        /*1788*/ 	.short	0x010a
        /*178a*/ 	.byte	0x3f
	.zero		1


	//   ....[82]....
        /*178c*/ 	.word	0x0001e550
        /*1790*/ 	.word	0x000000ae
        /*1794*/ 	.word	0x00032430
        /*1798*/ 	.short	0x010a
        /*179a*/ 	.byte	0x3f
	.zero		1


	//   ....[83]....
        /*179c*/ 	.word	0x0001e5a0
        /*17a0*/ 	.word	0x00000013
        /*17a4*/ 	.word	0x00032410
        /*17a8*/ 	.short	0x010a
        /*17aa*/ 	.byte	0x3f
	.zero		1


	//   ....[84]....
        /*17ac*/ 	.word	0x0001e5f0
        /*17b0*/ 	.word	0x000000ae
        /*17b4*/ 	.word	0x00032450
        /*17b8*/ 	.short	0x010a
        /*17ba*/ 	.byte	0x3f
	.zero		1


	//   ....[85]....
        /*17bc*/ 	.word	0x0001e640
        /*17c0*/ 	.word	0x000000cd
        /*17c4*/ 	.word	0x00032430
        /*17c8*/ 	.short	0x010a
        /*17ca*/ 	.byte	0x3f
	.zero		1


	//   ....[86]....
        /*17cc*/ 	.word	0x0001e690
        /*17d0*/ 	.word	0x000000cd
        /*17d4*/ 	.word	0x00032450
        /*17d8*/ 	.short	0x010a
        /*17da*/ 	.byte	0x3f
	.zero		1


	//   ....[87]....
        /*17dc*/ 	.word	0x0001e6e0
        /*17e0*/ 	.word	0x000000d7
        /*17e4*/ 	.word	0x00032430
        /*17e8*/ 	.short	0x010a
        /*17ea*/ 	.byte	0x3f
	.zero		1


	//   ....[88]....
        /*17ec*/ 	.word	0x0001e730
        /*17f0*/ 	.word	0x000000d7
        /*17f4*/ 	.word	0x00032450
        /*17f8*/ 	.short	0x010a
        /*17fa*/ 	.byte	0x3f
	.zero		1


	//   ....[89]....
        /*17fc*/ 	.word	0x0001ed10
        /*1800*/ 	.word	0x00000004
        /*1804*/ 	.word	0x00032420
        /*1808*/ 	.short	0x010a
        /*180a*/ 	.byte	0x3f
	.zero		1


	//   ....[90]....
        /*180c*/ 	.word	0x0001ed60
        /*1810*/ 	.word	0x00000003
        /*1814*/ 	.word	0x000324a0
        /*1818*/ 	.short	0x010a
        /*181a*/ 	.byte	0x3f
	.zero		1


	//   ....[91]....
        /*181c*/ 	.word	0x0001edb0
        /*1820*/ 	.word	0x00000003
        /*1824*/ 	.word	0x000324c0
        /*1828*/ 	.short	0x010a
        /*182a*/ 	.byte	0x3f
	.zero		1


	//   ....[92]....
        /*182c*/ 	.word	0x0001ee00
        /*1830*/ 	.word	0x00000004
        /*1834*/ 	.word	0x000324a0
        /*1838*/ 	.short	0x010a
        /*183a*/ 	.byte	0x3f
	.zero		1


	//   ....[93]....
        /*183c*/ 	.word	0x0001ee50
        /*1840*/ 	.word	0x00000004
        /*1844*/ 	.word	0x000324c0
        /*1848*/ 	.short	0x010a
        /*184a*/ 	.byte	0x3f
	.zero		1


	//   ....[94]....
        /*184c*/ 	.word	0x0001eff0
        /*1850*/ 	.word	0x00000000
        /*1854*/ 	.word	0x00032440
        /*1858*/ 	.short	0x010a
        /*185a*/ 	.byte	0x3f
	.zero		1


	//   ....[95]....
        /*185c*/ 	.word	0x00020910
        /*1860*/ 	.word	0x00000002
        /*1864*/ 	.word	0x00032420
        /*1868*/ 	.short	0x010a
        /*186a*/ 	.byte	0x3f
	.zero		1


	//   ....[96]....
        /*186c*/ 	.word	0x00020960
        /*1870*/ 	.word	0x00000002
        /*1874*/ 	.word	0x00032460
        /*1878*/ 	.short	0x010a
        /*187a*/ 	.byte	0x3f
	.zero		1


	//   ....[97]....
        /*187c*/ 	.word	0x000209b0
        /*1880*/ 	.word	0x00000002
        /*1884*/ 	.word	0x00032440
        /*1888*/ 	.short	0x010a
        /*188a*/ 	.byte	0x3f
	.zero		1


	//   ....[98]....
        /*188c*/ 	.word	0x00020a00
        /*1890*/ 	.word	0x00000002
        /*1894*/ 	.word	0x00032460
        /*1898*/ 	.short	0x010a
        /*189a*/ 	.byte	0x3f
	.zero		1


	//   ....[99]....
        /*189c*/ 	.word	0x00020a50
        /*18a0*/ 	.word	0x00000003
        /*18a4*/ 	.word	0x00032440
        /*18a8*/ 	.short	0x010a
        /*18aa*/ 	.byte	0x3f
	.zero		1


	//   ....[100]....
        /*18ac*/ 	.word	0x00020aa0
        /*18b0*/ 	.word	0x00000003
        /*18b4*/ 	.word	0x00032460
        /*18b8*/ 	.short	0x010a
        /*18ba*/ 	.byte	0x3f
	.zero		1


	//   ....[101]....
        /*18bc*/ 	.word	0x00020af0
        /*18c0*/ 	.word	0x00000003
        /*18c4*/ 	.word	0x00032440
        /*18c8*/ 	.short	0x010a
        /*18ca*/ 	.byte	0x3f
	.zero		1


	//   ....[102]....
        /*18cc*/ 	.word	0x00020b40
        /*18d0*/ 	.word	0x00000003
        /*18d4*/ 	.word	0x00032460
        /*18d8*/ 	.short	0x010a
        /*18da*/ 	.byte	0x3f
	.zero		1


	//   ....[103]....
        /*18dc*/ 	.word	0x000215a0
        /*18e0*/ 	.word	0x00000000
        /*18e4*/ 	.word	0x00032420
        /*18e8*/ 	.short	0x010a
        /*18ea*/ 	.byte	0x3f
	.zero		1


	//   ....[104]....
        /*18ec*/ 	.word	0x00021740
        /*18f0*/ 	.word	0x00000006
        /*18f4*/ 	.word	0x00000000
        /*18f8*/ 	.short	0x010a
        /*18fa*/ 	.byte	0x3f
	.zero		1


	//   ....[105]....
        /*18fc*/ 	.word	0x00021790
        /*1900*/ 	.word	0x00000007
        /*1904*/ 	.word	0x00000000
        /*1908*/ 	.short	0x010a
        /*190a*/ 	.byte	0x3f
	.zero		1


	//   ....[106]....
        /*190c*/ 	.word	0x000217e0
        /*1910*/ 	.word	0x00000004
        /*1914*/ 	.word	0x00000000
        /*1918*/ 	.short	0x010a
        /*191a*/ 	.byte	0x3f
	.zero		1


	//----- nvinfo : EIATTR_NUM_MBARRIERS
	.align		4
.L_1655:
        /*191c*/ 	.byte	0x03, 0x38
        /*191e*/ 	.short	0x0017


	//----- nvinfo : EIATTR_EXIT_INSTR_OFFSETS
	.align		4
        /*1920*/ 	.byte	0x04, 0x1c
        /*1922*/ 	.short	(.L_1657 - .L_1656)


	//   ....[0]....
.L_1656:
        /*1924*/ 	.word	0x0001d930


	//----- nvinfo : EIATTR_MAX_THREADS
	.align		4
.L_1657:
        /*1928*/ 	.byte	0x04, 0x05
        /*192a*/ 	.short	(.L_1659 - .L_1658)
.L_1658:
        /*192c*/ 	.word	0x00000180
        /*1930*/ 	.word	0x00000001
        /*1934*/ 	.word	0x00000001


	//----- nvinfo : EIATTR_CRS_STACK_SIZE
	.align		4
.L_1659:
        /*1938*/ 	.byte	0x04, 0x1e
        /*193a*/ 	.short	(.L_1661 - .L_1660)
.L_1660:
        /*193c*/ 	.word	0x00000000


	//----- nvinfo : EIATTR_CBANK_PARAM_SIZE
	.align		4
.L_1661:
        /*1940*/ 	.byte	0x03, 0x19
        /*1942*/ 	.short	0x0bf0


	//----- nvinfo : EIATTR_PARAM_CBANK
	.align		4
        /*1944*/ 	.byte	0x04, 0x0a
        /*1946*/ 	.short	(.L_1663 - .L_1662)
	.align		4
.L_1662:
        /*1948*/ 	.word	index@(.nv.constant0._ZN7cutlass13device_kernelIN5flash11enable_sm90INS1_16FlashAttnFwdSm90INS1_25CollectiveMainloopFwdSm90ILi2EN4cute5tupleIJNS5_1CILi1EEES8_S8_EEENS6_IJNS7_ILi128EEENS7_ILi96EEENS7_ILi64EEEEEELi256ENS_6half_tEfNS_4arch4Sm90ELb1ELb0ELb0ELb1ELb0ELb1ELb1ELb1ELb0ELb1ELb0ELb0EEENS1_21CollectiveEpilogueFwdINS6_IJSA_NS7_ILi256EEESB_EEES9_SE_SG_Li256ELb1ELb1ELb0ELb0EEENS1_36VarlenDynamicPersistentTileSchedulerILi128ELi96ELi256ELi128ELb0ELb1ELb1ELb1ELb1ELb1EEEEEEEEEvNT_6ParamsE)
        /*194c*/ 	.short	0x0210
        /*194e*/ 	.short	0x0bf0


	//----- nvinfo : EIATTR_SW_WAR
	.align		4
.L_1663:
        /*1950*/ 	.byte	0x04, 0x36
        /*1952*/ 	.short	(.L_1665 - .L_1664)
.L_1664:
        /*1954*/ 	.word	0x00000008
.L_1665:


//--------------------- .nv.callgraph             --------------------------
	.section	.nv.callgraph,"",@"SHT_CUDA_CALLGRAPH"
	.align	4
	.sectionentsize	8
	.align		4
        /*0000*/ 	.word	0x00000000
	.align		4
        /*0004*/ 	.word	0xffffffff
	.align		4
        /*0008*/ 	.word	index@(_ZN7cutlass13device_kernelIN5flash11enable_sm90INS1_16FlashAttnFwdSm90INS1_25CollectiveMainloopFwdSm90ILi2EN4cute5tupleIJNS5_1CILi1EEES8_S8_EEENS6_IJNS7_ILi128EEESA_NS7_ILi192EEEEEELi128ENS_6half_tEfNS_4arch4Sm90ELb0ELb0ELb0ELb0ELb0ELb0ELb0ELb1ELb1ELb1ELb0ELb0EEENS1_21CollectiveEpilogueFwdINS6_IJSA_SA_SA_EEES9_SD_SF_Li256ELb0ELb1ELb0ELb0EEENS1_29StaticPersistentTileSchedulerILb0EEEEEEEEEvNT_6ParamsE)
	.align		4
        /*000c*/ 	.word	index@(__assertfail)
	.align		4
        /*0010*/ 	.word	index@(_ZN7cutlass13device_kernelIN5flash11enable_sm90INS1_16FlashAttnFwdSm90INS1_25CollectiveMainloopFwdSm90ILi2EN4cute5tupleIJNS5_1CILi2EEENS7_ILi1EEES9_EEENS6_IJNS7_ILi128EEESB_NS7_ILi192EEEEEELi128ENS_6half_tEfNS_4arch4Sm90ELb0ELb0ELb0ELb0ELb0ELb0ELb0ELb1ELb1ELb1ELb0ELb0EEENS1_21CollectiveEpilogueFwdINS6_IJSB_SB_SB_EEESA_SE_SG_Li256ELb0ELb1ELb0ELb0EEENS1_29StaticPersistentTileSchedulerILb0EEEEEEEEEvNT_6ParamsE)
	.align		4
        /*0014*/ 	.word	index@(__assertfail)
	.align		4
        /*0018*/ 	.word	index@(_ZN7cutlass13device_kernelIN5flash11enable_sm90INS1_16FlashAttnFwdSm90INS1_25CollectiveMainloopFwdSm90ILi2EN4cute5tupleIJNS5_1CILi1EEES8_S8_EEENS6_IJNS7_ILi128EEESA_NS7_ILi192EEEEEELi128ENS_6half_tEfNS_4arch4Sm90ELb0ELb0ELb0ELb1ELb0ELb0ELb0ELb1ELb1ELb1ELb0ELb0EEENS1_21CollectiveEpilogueFwdINS6_IJSA_SA_SA_EEES9_SD_SF_Li256ELb1ELb1ELb0ELb0EEENS1_36VarlenDynamicPersistentTileSchedulerILi128ELi128ELi256ELi128ELb0ELb1ELb1ELb0ELb1ELb1EEEEEEEEEvNT_6ParamsE)
	.align		4
        /*001c*/ 	.word	index@(__assertfail)
	.align		4
        /*0020*/ 	.word	index@(_ZN7cutlass13device_kernelIN5flash11enable_sm90INS1_16FlashAttnFwdSm90INS1_25CollectiveMainloopFwdSm90ILi2EN4cute5tupleIJNS5_1CILi1EEES8_S8_EEENS6_IJNS7_ILi128EEESA_NS7_ILi192EEEEEELi128ENS_6half_tEfNS_4arch4Sm90ELb0ELb0ELb0ELb1ELb0ELb1ELb0ELb1ELb1ELb1ELb0ELb0EEENS1_21CollectiveEpilogueFwdINS6_IJSA_SA_SA_EEES9_SD_SF_Li256ELb1ELb1ELb0ELb0EEENS1_36VarlenDynamicPersistentTileSchedulerILi128ELi128ELi256ELi128ELb0ELb1ELb1ELb0ELb1ELb1EEEEEEEEEvNT_6ParamsE)
	.align		4
        /*0024*/ 	.word	index@(__assertfail)
	.align		4
        /*0028*/ 	.word	index@(_ZN7cutlass13device_kernelIN5flash11enable_sm90INS1_16FlashAttnFwdSm90INS1_25CollectiveMainloopFwdSm90ILi2EN4cute5tupleIJNS5_1CILi1EEES8_S8_EEENS6_IJNS7_ILi128EEENS7_ILi96EEENS7_ILi192EEEEEELi128ENS_6half_tEfNS_4arch4Sm90ELb0ELb1ELb0ELb0ELb0ELb0ELb0ELb1ELb1ELb1ELb0ELb0EEENS1_21CollectiveEpilogueFwdINS6_IJSA_SA_SB_EEES9_SE_SG_Li256ELb0ELb1ELb0ELb0EEENS1_30DynamicPersistentTileSchedulerILi256ELi128ELb0ELb1ELb1EEEEEEEEEvNT_6ParamsE)
	.align		4
        /*002c*/ 	.word	index@(__assertfail)
	.align		4
        /*0030*/ 	.word	index@(_ZN7cutlass13device_kernelIN5flash11enable_sm90INS1_16FlashAttnFwdSm90INS1_25CollectiveMainloopFwdSm90ILi2EN4cute5tupleIJNS5_1CILi1EEES8_S8_EEENS6_IJNS7_ILi128EEENS7_ILi96EEENS7_ILi192EEEEEELi128ENS_6half_tEfNS_4arch4Sm90ELb0ELb1ELb0ELb1ELb0ELb0ELb0ELb1ELb1ELb1ELb0ELb0EEENS1_21CollectiveEpilogueFwdINS6_IJSA_SA_SB_EEES9_SE_SG_Li256ELb1ELb1ELb0ELb0EEENS1_36VarlenDynamicPersistentTileSchedulerILi128ELi96ELi256ELi128ELb0ELb1ELb1ELb1ELb0ELb1EEEEEEEEEvNT_6ParamsE)
	.align		4
        /*0034*/ 	.word	index@(__assertfail)
	.align		4
        /*0038*/ 	.word	index@(_ZN7cutlass13device_kernelIN5flash11enable_sm90INS1_16FlashAttnFwdSm90INS1_25CollectiveMainloopFwdSm90ILi2EN4cute5tupleIJNS5_1CILi1EEES8_S8_EEENS6_IJNS7_ILi128EEENS7_ILi96EEENS7_ILi192EEEEEELi128ENS_6half_tEfNS_4arch4Sm90ELb0ELb1ELb0ELb1ELb0ELb1ELb0ELb1ELb1ELb1ELb0ELb0EEENS1_21CollectiveEpilogueFwdINS6_IJSA_SA_SB_EEES9_SE_SG_Li256ELb1ELb1ELb0ELb0EEENS1_36VarlenDynamicPersistentTileSchedulerILi128ELi96ELi256ELi128ELb0ELb1ELb1ELb1ELb0ELb1EEEEEEEEEvNT_6ParamsE)
	.align		4
        /*003c*/ 	.word	index@(__assertfail)
	.align		4
        /*0040*/ 	.word	index@(_ZN7cutlass13device_kernelIN5flash11enable_sm90INS1_16FlashAttnFwdSm90INS1_25CollectiveMainloopFwdSm90ILi2EN4cute5tupleIJNS5_1CILi1EEES8_S8_EEENS6_IJNS7_ILi128EEESA_NS7_ILi192EEEEEELi128ENS_6half_tEfNS_4arch4Sm90ELb1ELb0ELb0ELb0ELb0ELb0ELb0ELb1ELb1ELb1ELb0ELb0EEENS1_21CollectiveEpilogueFwdINS6_IJSA_SA_SA_EEES9_SD_SF_Li256ELb0ELb1ELb0ELb0EEENS1_30DynamicPersistentTileSchedulerILi256ELi128ELb0ELb1ELb1EEEEEEEEEvNT_6ParamsE)
	.align		4
        /*0044*/ 	.word	index@(__assertfail)
	.align		4
        /*0048*/ 	.word	index@(_ZN7cutlass13device_kernelIN5flash11enable_sm90INS1_16FlashAttnFwdSm90INS1_25CollectiveMainloopFwdSm90ILi2EN4cute5tupleIJNS5_1CILi1EEES8_S8_EEENS6_IJNS7_ILi128EEESA_NS7_ILi192EEEEEELi128ENS_6half_tEfNS_4arch4Sm90ELb1ELb0ELb0ELb1ELb0ELb0ELb0ELb1ELb1ELb1ELb0ELb0EEENS1_21CollectiveEpilogueFwdINS6_IJSA_SA_SA_EEES9_SD_SF_Li256ELb1ELb1ELb0ELb0EEENS1_36VarlenDynamicPersistentTileSchedulerILi128ELi128ELi256ELi128ELb0ELb1ELb1ELb1ELb1ELb1EEEEEEEEEvNT_6ParamsE)
	.align		4
        /*004c*/ 	.word	index@(__assertfail)
	.align		4
        /*0050*/ 	.word	index@(_ZN7cutlass13device_kernelIN5flash11enable_sm90INS1_16FlashAttnFwdSm90INS1_25CollectiveMainloopFwdSm90ILi2EN4cute5tupleIJNS5_1CILi1EEES8_S8_EEENS6_IJNS7_ILi128EEESA_NS7_ILi192EEEEEELi128ENS_6half_tEfNS_4arch4Sm90ELb1ELb0ELb0ELb1ELb0ELb1ELb0ELb1ELb1ELb1ELb0ELb0EEENS1_21CollectiveEpilogueFwdINS6_IJSA_SA_SA_EEES9_SD_SF_Li256ELb1ELb1ELb0ELb0EEENS1_36VarlenDynamicPersistentTileSchedulerILi128ELi128ELi256ELi128ELb0ELb1ELb1ELb1ELb1ELb1EEEEEEEEEvNT_6ParamsE)
	.align		4
        /*0054*/ 	.word	index@(__assertfail)
	.align		4
        /*0058*/ 	.word	index@(_ZN7cutlass13device_kernelIN5flash11enable_sm90INS1_16FlashAttnFwdSm90INS1_25CollectiveMainloopFwdSm90ILi2EN4cute5tupleIJNS5_1CILi1EEES8_S8_EEENS6_IJNS7_ILi64EEESA_SA_EEELi512ENS_6half_tEfNS_4arch4Sm90ELb0ELb0ELb0ELb0ELb0ELb0ELb0ELb0ELb0ELb1ELb0ELb0EEENS1_21CollectiveEpilogueFwdINS6_IJSA_NS7_ILi512EEESA_EEES9_SC_SE_Li256ELb0ELb1ELb0ELb0EEENS1_29StaticPersistentTileSchedulerILb0EEEEEEEEEvNT_6ParamsE)
	.align		4
        /*005c*/ 	.word	index@(__assertfail)
	.align		4
        /*0060*/ 	.word	index@(_ZN7cutlass13device_kernelIN5flash11enable_sm90INS1_16FlashAttnFwdSm90INS1_25CollectiveMainloopFwdSm90ILi2EN4cute5tupleIJNS5_1CILi1EEES8_S8_EEENS6_IJNS7_ILi64EEESA_SA_EEELi512ENS_6half_tEfNS_4arch4Sm90ELb0ELb0ELb0ELb0ELb0ELb0ELb1ELb0ELb0ELb1ELb0ELb0EEENS1_21CollectiveEpilogueFwdINS6_IJSA_NS7_ILi512EEESA_EEES9_SC_SE_Li256ELb0ELb1ELb0ELb0EEENS1_29StaticPersistentTileSchedulerILb0EEEEEEEEEvNT_6ParamsE)
	.align		4
        /*0064*/ 	.word	index@(__assertfail)
	.align		4
        /*0068*/ 	.word	index@(_ZN7cutlass13device_kernelIN5flash11enable_sm90INS1_16FlashAttnFwdSm90INS1_25CollectiveMainloopFwdSm90ILi2EN4cute5tupleIJNS5_1CILi1EEES8_S8_EEENS6_IJNS7_ILi64EEESA_SA_EEELi512ENS_6half_tEfNS_4arch4Sm90ELb0ELb0ELb0ELb1ELb0ELb0ELb0ELb0ELb0ELb1ELb0ELb0EEENS1_21CollectiveEpilogueFwdINS6_IJSA_NS7_ILi512EEESA_EEES9_SC_SE_Li256ELb1ELb1ELb0ELb0EEENS1_36VarlenDynamicPersistentTileSchedulerILi64ELi64ELi256ELi128ELb0ELb1ELb1ELb0ELb1ELb1EEEEEEEEEvNT_6ParamsE)
	.align		4
        /*006c*/ 	.word	index@(__assertfail)
	.align		4
        /*0070*/ 	.word	index@(_ZN7cutlass13device_kernelIN5flash11enable_sm90INS1_16FlashAttnFwdSm90INS1_25CollectiveMainloopFwdSm90ILi2EN4cute5tupleIJNS5_1CILi1EEES8_S8_EEENS6_IJNS7_ILi64EEESA_SA_EEELi512ENS_6half_tEfNS_4arch4Sm90ELb0ELb0ELb0ELb1ELb0ELb1ELb0ELb0ELb0ELb1ELb0ELb0EEENS1_21CollectiveEpilogueFwdINS6_IJSA_NS7_ILi512EEESA_EEES9_SC_SE_Li256ELb1ELb1ELb0ELb0EEENS1_36VarlenDynamicPersistentTileSchedulerILi64ELi64ELi256ELi128ELb0ELb1ELb1ELb0ELb1ELb1EEEEEEEEEvNT_6ParamsE)
	.align		4
        /*0074*/ 	.word	index@(__assertfail)
	.align		4
        /*0078*/ 	.word	index@(_ZN7cutlass13device_kernelIN5flash11enable_sm90INS1_16FlashAttnFwdSm90INS1_25CollectiveMainloopFwdSm90ILi2EN4cute5tupleIJNS5_1CILi1EEES8_S8_EEENS6_IJNS7_ILi64EEESA_SA_EEELi512ENS_6half_tEfNS_4arch4Sm90ELb0ELb0ELb0ELb1ELb0ELb0ELb1ELb0ELb0ELb1ELb0ELb0EEENS1_21CollectiveEpilogueFwdINS6_IJSA_NS7_ILi512EEESA_EEES9_SC_SE_Li256ELb1ELb1ELb0ELb0EEENS1_36VarlenDynamicPersistentTileSchedulerILi64ELi64ELi256ELi128ELb0ELb1ELb1ELb0ELb1ELb1EEEEEEEEEvNT_6ParamsE)
	.align		4
        /*007c*/ 	.word	index@(__assertfail)
	.align		4
        /*0080*/ 	.word	index@(_ZN7cutlass13device_kernelIN5flash11enable_sm90INS1_16FlashAttnFwdSm90INS1_25CollectiveMainloopFwdSm90ILi2EN4cute5tupleIJNS5_1CILi1EEES8_S8_EEENS6_IJNS7_ILi64EEESA_SA_EEELi512ENS_6half_tEfNS_4arch4Sm90ELb0ELb0ELb0ELb1ELb0ELb1ELb1ELb0ELb0ELb1ELb0ELb0EEENS1_21CollectiveEpilogueFwdINS6_IJSA_NS7_ILi512EEESA_EEES9_SC_SE_Li256ELb1ELb1ELb0ELb0EEENS1_36VarlenDynamicPersistentTileSchedulerILi64ELi64ELi256ELi128ELb0ELb1ELb1ELb0ELb1ELb1EEEEEEEEEvNT_6ParamsE)
	.align		4
        /*0084*/ 	.word	index@(__assertfail)
	.align		4
        /*0088*/ 	.word	index@(_ZN7cutlass13device_kernelIN5flash11enable_sm90INS1_16FlashAttnFwdSm90INS1_25CollectiveMainloopFwdSm90ILi2EN4cute5tupleIJNS5_1CILi1EEES8_S8_EEENS6_IJNS7_ILi64EEESA_SA_EEELi512ENS_6half_tEfNS_4arch4Sm90ELb0ELb1ELb0ELb0ELb0ELb0ELb0ELb0ELb0ELb1ELb0ELb0EEENS1_21CollectiveEpilogueFwdINS6_IJSA_NS7_ILi512EEESA_EEES9_SC_SE_Li256ELb0ELb1ELb0ELb0EEENS1_30DynamicPersistentTileSchedulerILi256ELi128ELb0ELb1ELb1EEEEEEEEEvNT_6ParamsE)
	.align		4
        /*008c*/ 	.word	index@(__assertfail)
	.align		4
        /*0090*/ 	.word	index@(_ZN7cutlass13device_kernelIN5flash11enable_sm90INS1_16FlashAttnFwdSm90INS1_25CollectiveMainloopFwdSm90ILi2EN4cute5tupleIJNS5_1CILi1EEES8_S8_EEENS6_IJNS7_ILi64EEESA_SA_EEELi512ENS_6half_tEfNS_4arch4Sm90ELb0ELb1ELb0ELb0ELb0ELb0ELb1ELb0ELb0ELb1ELb0ELb0EEENS1_21CollectiveEpilogueFwdINS6_IJSA_NS7_ILi512EEESA_EEES9_SC_SE_Li256ELb0ELb1ELb0ELb0EEENS1_30DynamicPersistentTileSchedulerILi256ELi128ELb0ELb1ELb1EEEEEEEEEvNT_6ParamsE)
	.align		4
        /*0094*/ 	.word	index@(__assertfail)
	.align		4
        /*0098*/ 	.word	index@(_ZN7cutlass13device_kernelIN5flash11enable_sm90INS1_16FlashAttnFwdSm90INS1_25CollectiveMainloopFwdSm90ILi2EN4cute5tupleIJNS5_1CILi1EEES8_S8_EEENS6_IJNS7_ILi64EEESA_SA_EEELi512ENS_6half_tEfNS_4arch4Sm90ELb0ELb1ELb0ELb1ELb0ELb0ELb0ELb0ELb0ELb1ELb0ELb0EEENS1_21CollectiveEpilogueFwdINS6_IJSA_NS7_ILi512EEESA_EEES9_SC_SE_Li256ELb1ELb1ELb0ELb0EEENS1_36VarlenDynamicPersistentTileSchedulerILi64ELi64ELi256ELi128ELb0ELb1ELb1ELb1ELb0ELb1EEEEEEEEEvNT_6ParamsE)
	.align		4
        /*009c*/ 	.word	index@(__assertfail)
	.align		4
        /*00a0*/ 	.word	index@(_ZN7cutlass13device_kernelIN5flash11enable_sm90INS1_16FlashAttnFwdSm90INS1_25CollectiveMainloopFwdSm90ILi2EN4cute5tupleIJNS5_1CILi1EEES8_S8_EEENS6_IJNS7_ILi64EEESA_SA_EEELi512ENS_6half_tEfNS_4arch4Sm90ELb0ELb1ELb0ELb1ELb0ELb1ELb0ELb0ELb0ELb1ELb0ELb0EEENS1_21CollectiveEpilogueFwdINS6_IJSA_NS7_ILi512EEESA_EEES9_SC_SE_Li256ELb1ELb1ELb0ELb0EEENS1_36VarlenDynamicPersistentTileSchedulerILi64ELi64ELi256ELi128ELb0ELb1ELb1ELb1ELb0ELb1EEEEEEEEEvNT_6ParamsE)
	.align		4
        /*00a4*/ 	.word	index@(__assertfail)
	.align		4
        /*00a8*/ 	.word	index@(_ZN7cutlass13device_kernelIN5flash11enable_sm90INS1_16FlashAttnFwdSm90INS1_25CollectiveMainloopFwdSm90ILi2EN4cute5tupleIJNS5_1CILi1EEES8_S8_EEENS6_IJNS7_ILi64EEESA_SA_EEELi512ENS_6half_tEfNS_4arch4Sm90ELb0ELb1ELb0ELb1ELb0ELb0ELb1ELb0ELb0ELb1ELb0ELb0EEENS1_21CollectiveEpilogueFwdINS6_IJSA_NS7_ILi512EEESA_EEES9_SC_SE_Li256ELb1ELb1ELb0ELb0EEENS1_36VarlenDynamicPersistentTileSchedulerILi64ELi64ELi256ELi128ELb0ELb1ELb1ELb1ELb0ELb1EEEEEEEEEvNT_6ParamsE)
	.align		4
        /*00ac*/ 	.word	index@(__assertfail)
	.align		4
        /*00b0*/ 	.word	index@(_ZN7cutlass13device_kernelIN5flash11enable_sm90INS1_16FlashAttnFwdSm90INS1_25CollectiveMainloopFwdSm90ILi2EN4cute5tupleIJNS5_1CILi1EEES8_S8_EEENS6_IJNS7_ILi64EEESA_SA_EEELi512ENS_6half_tEfNS_4arch4Sm90ELb0ELb1ELb0ELb1ELb0ELb1ELb1ELb0ELb0ELb1ELb0ELb0EEENS1_21CollectiveEpilogueFwdINS6_IJSA_NS7_ILi512EEESA_EEES9_SC_SE_Li256ELb1ELb1ELb0ELb0EEENS1_36VarlenDynamicPersistentTileSchedulerILi64ELi64ELi256ELi128ELb0ELb1ELb1ELb1ELb0ELb1EEEEEEEEEvNT_6ParamsE)
	.align		4
        /*00b4*/ 	.word	index@(__assertfail)
	.align		4
        /*00b8*/ 	.word	index@(_ZN7cutlass13device_kernelIN5flash11enable_sm90INS1_16FlashAttnFwdSm90INS1_25CollectiveMainloopFwdSm90ILi2EN4cute5tupleIJNS5_1CILi1EEES8_S8_EEENS6_IJNS7_ILi64EEESA_SA_EEELi512ENS_6half_tEfNS_4arch4Sm90ELb1ELb0ELb0ELb0ELb0ELb0ELb0ELb0ELb0ELb1ELb0ELb0EEENS1_21CollectiveEpilogueFwdINS6_IJSA_NS7_ILi512EEESA_EEES9_SC_SE_Li256ELb0ELb1ELb0ELb0EEENS1_30DynamicPersistentTileSchedulerILi256ELi128ELb0ELb1ELb1EEEEEEEEEvNT_6ParamsE)
	.align		4
        /*00bc*/ 	.word	index@(__assertfail)
	.align		4
        /*00c0*/ 	.word	index@(_ZN7cutlass13device_kernelIN5flash11enable_sm90INS1_16FlashAttnFwdSm90INS1_25CollectiveMainloopFwdSm90ILi2EN4cute5tupleIJNS5_1CILi1EEES8_S8_EEENS6_IJNS7_ILi64EEESA_SA_EEELi512ENS_6half_tEfNS_4arch4Sm90ELb1ELb0ELb0ELb0ELb0ELb0ELb1ELb0ELb0ELb1ELb0ELb0EEENS1_21CollectiveEpilogueFwdINS6_IJSA_NS7_ILi512EEESA_EEES9_SC_SE_Li256ELb0ELb1ELb0ELb0EEENS1_30DynamicPersistentTileSchedulerILi256ELi128ELb0ELb1ELb1EEEEEEEEEvNT_6ParamsE)
	.align		4
        /*00c4*/ 	.word	index@(__assertfail)
	.align		4
        /*00c8*/ 	.word	index@(_ZN7cutlass13device_kernelIN5flash11enable_sm90INS1_16FlashAttnFwdSm90INS1_25CollectiveMainloopFwdSm90ILi2EN4cute5tupleIJNS5_1CILi1EEES8_S8_EEENS6_IJNS7_ILi64EEESA_SA_EEELi512ENS_6half_tEfNS_4arch4Sm90ELb1ELb0ELb0ELb1ELb0ELb0ELb0ELb0ELb0ELb1ELb0ELb0EEENS1_21CollectiveEpilogueFwdINS6_IJSA_NS7_ILi512EEESA_EEES9_SC_SE_Li256ELb1ELb1ELb0ELb0EEENS1_36VarlenDynamicPersistentTileSchedulerILi64ELi64ELi256ELi128ELb0ELb1ELb1ELb1ELb1ELb1EEEEEEEEEvNT_6ParamsE)
	.align		4
        /*00cc*/ 	.word	index@(__assertfail)
	.align		4
        /*00d0*/ 	.word	index@(_ZN7cutlass13device_kernelIN5flash11enable_sm90INS1_16FlashAttnFwdSm90INS1_25CollectiveMainloopFwdSm90ILi2EN4cute5tupleIJNS5_1CILi1EEES8_S8_EEENS6_IJNS7_ILi64EEESA_SA_EEELi512ENS_6half_tEfNS_4arch4Sm90ELb1ELb0ELb0ELb1ELb0ELb1ELb0ELb0ELb0ELb1ELb0ELb0EEENS1_21CollectiveEpilogueFwdINS6_IJSA_NS7_ILi512EEESA_EEES9_SC_SE_Li256ELb1ELb1ELb0ELb0EEENS1_36VarlenDynamicPersistentTileSchedulerILi64ELi64ELi256ELi128ELb0ELb1ELb1ELb1ELb1ELb1EEEEEEEEEvNT_6ParamsE)
	.align		4
        /*00d4*/ 	.word	index@(__assertfail)
	.align		4
        /*00d8*/ 	.word	index@(_ZN7cutlass13device_kernelIN5flash11enable_sm90INS1_16FlashAttnFwdSm90INS1_25CollectiveMainloopFwdSm90ILi2EN4cute5tupleIJNS5_1CILi1EEES8_S8_EEENS6_IJNS7_ILi64EEESA_SA_EEELi512ENS_6half_tEfNS_4arch4Sm90ELb1ELb0ELb0ELb1ELb0ELb0ELb1ELb0ELb0ELb1ELb0ELb0EEENS1_21CollectiveEpilogueFwdINS6_IJSA_NS7_ILi512EEESA_EEES9_SC_SE_Li256ELb1ELb1ELb0ELb0EEENS1_36VarlenDynamicPersistentTileSchedulerILi64ELi64ELi256ELi128ELb0ELb1ELb1ELb1ELb1ELb1EEEEEEEEEvNT_6ParamsE)
	.align		4
        /*00dc*/ 	.word	index@(__assertfail)
	.align		4
        /*00e0*/ 	.word	index@(_ZN7cutlass13device_kernelIN5flash11enable_sm90INS1_16FlashAttnFwdSm90INS1_25CollectiveMainloopFwdSm90ILi2EN4cute5tupleIJNS5_1CILi1EEES8_S8_EEENS6_IJNS7_ILi64EEESA_SA_EEELi512ENS_6half_tEfNS_4arch4Sm90ELb1ELb0ELb0ELb1ELb0ELb1ELb1ELb0ELb0ELb1ELb0ELb0EEENS1_21CollectiveEpilogueFwdINS6_IJSA_NS7_ILi512EEESA_EEES9_SC_SE_Li256ELb1ELb1ELb0ELb0EEENS1_36VarlenDynamicPersistentTileSchedulerILi64ELi64ELi256ELi128ELb0ELb1ELb1ELb1ELb1ELb1EEEEEEEEEvNT_6ParamsE)
	.align		4
        /*00e4*/ 	.word	index@(__assertfail)
	.align		4
        /*00e8*/ 	.word	index@(_ZN7cutlass13device_kernelIN5flash11enable_sm90INS1_16FlashAttnFwdSm90INS1_25CollectiveMainloopFwdSm90ILi2EN4cute5tupleIJNS5_1CILi1EEES8_S8_EEENS6_IJNS7_ILi128EEENS7_ILi96EEENS7_ILi64EEEEEELi256ENS_6half_tEfNS_4arch4Sm90ELb0ELb0ELb0ELb0ELb0ELb0ELb0ELb1ELb0ELb1ELb0ELb0EEENS1_21CollectiveEpilogueFwdINS6_IJSA_NS7_ILi256EEESB_EEES9_SE_SG_Li256ELb0ELb1ELb0ELb0EEENS1_29StaticPersistentTileSchedulerILb0EEEEEEEEEvNT_6ParamsE)
	.align		4
        /*00ec*/ 	.word	index@(__assertfail)
	.align		4
        /*00f0*/ 	.word	index@(_ZN7cutlass13device_kernelIN5flash11enable_sm90INS1_16FlashAttnFwdSm90INS1_25CollectiveMainloopFwdSm90ILi2EN4cute5tupleIJNS5_1CILi1EEES8_S8_EEENS6_IJNS7_ILi128EEENS7_ILi96EEENS7_ILi64EEEEEELi256ENS_6half_tEfNS_4arch4Sm90ELb0ELb0ELb0ELb0ELb0ELb0ELb1ELb1ELb0ELb1ELb0ELb0EEENS1_21CollectiveEpilogueFwdINS6_IJSA_NS7_ILi256EEESB_EEES9_SE_SG_Li256ELb0ELb1ELb0ELb0EEENS1_29StaticPersistentTileSchedulerILb0EEEEEEEEEvNT_6ParamsE)
	.align		4
        /*00f4*/ 	.word	index@(__assertfail)
	.align		4
        /*00f8*/ 	.word	index@(_ZN7cutlass13device_kernelIN5flash11enable_sm90INS1_16FlashAttnFwdSm90INS1_25CollectiveMainloopFwdSm90ILi2EN4cute5tupleIJNS5_1CILi1EEES8_S8_EEENS6_IJNS7_ILi128EEENS7_ILi96EEENS7_ILi64EEEEEELi256ENS_6half_tEfNS_4arch4Sm90ELb0ELb0ELb0ELb1ELb0ELb0ELb0ELb1ELb0ELb1ELb0ELb0EEENS1_21CollectiveEpilogueFwdINS6_IJSA_NS7_ILi256EEESB_EEES9_SE_SG_Li256ELb1ELb1ELb0ELb0EEENS1_36VarlenDynamicPersistentTileSchedulerILi128ELi96ELi256ELi128ELb0ELb1ELb1ELb0ELb1ELb1EEEEEEEEEvNT_6ParamsE)
	.align		4
        /*00fc*/ 	.word	index@(__assertfail)
	.align		4
        /*0100*/ 	.word	index@(_ZN7cutlass13device_kernelIN5flash11enable_sm90INS1_16FlashAttnFwdSm90INS1_25CollectiveMainloopFwdSm90ILi2EN4cute5tupleIJNS5_1CILi1EEES8_S8_EEENS6_IJNS7_ILi128EEENS7_ILi96EEENS7_ILi64EEEEEELi256ENS_6half_tEfNS_4arch4Sm90ELb0ELb0ELb0ELb1ELb0ELb1ELb0ELb1ELb0ELb1ELb0ELb0EEENS1_21CollectiveEpilogueFwdINS6_IJSA_NS7_ILi256EEESB_EEES9_SE_SG_Li256ELb1ELb1ELb0ELb0EEENS1_36VarlenDynamicPersistentTileSchedulerILi128ELi96ELi256ELi128ELb0ELb1ELb1ELb0ELb1ELb1EEEEEEEEEvNT_6ParamsE)
	.align		4
        /*0104*/ 	.word	index@(__assertfail)
	.align		4
        /*0108*/ 	.word	index@(_ZN7cutlass13device_kernelIN5flash11enable_sm90INS1_16FlashAttnFwdSm90INS1_25CollectiveMainloopFwdSm90ILi2EN4cute5tupleIJNS5_1CILi1EEES8_S8_EEENS6_IJNS7_ILi128EEENS7_ILi96EEENS7_ILi64EEEEEELi256ENS_6half_tEfNS_4arch4Sm90ELb0ELb0ELb0ELb1ELb0ELb0ELb1ELb1ELb0ELb1ELb0ELb0EEENS1_21CollectiveEpilogueFwdINS6_IJSA_NS7_ILi256EEESB_EEES9_SE_SG_Li256ELb1ELb1ELb0ELb0EEENS1_36VarlenDynamicPersistentTileSchedulerILi128ELi96ELi256ELi128ELb0ELb1ELb1ELb0ELb1ELb1EEEEEEEEEvNT_6ParamsE)
	.align		4
        /*010c*/ 	.word	index@(__assertfail)
	.align		4
        /*0110*/ 	.word	index@(_ZN7cutlass13device_kernelIN5flash11enable_sm90INS1_16FlashAttnFwdSm90INS1_25CollectiveMainloopFwdSm90ILi2EN4cute5tupleIJNS5_1CILi1EEES8_S8_EEENS6_IJNS7_ILi128EEENS7_ILi96EEENS7_ILi64EEEEEELi256ENS_6half_tEfNS_4arch4Sm90ELb0ELb0ELb0ELb1ELb0ELb1ELb1ELb1ELb0ELb1ELb0ELb0EEENS1_21CollectiveEpilogueFwdINS6_IJSA_NS7_ILi256EEESB_EEES9_SE_SG_Li256ELb1ELb1ELb0ELb0EEENS1_36VarlenDynamicPersistentTileSchedulerILi128ELi96ELi256ELi128ELb0ELb1ELb1ELb0ELb1ELb1EEEEEEEEEvNT_6ParamsE)
	.align		4
        /*0114*/ 	.word	index@(__assertfail)
	.align		4
        /*0118*/ 	.word	index@(_ZN7cutlass13device_kernelIN5flash11enable_sm90INS1_16FlashAttnFwdSm90INS1_25CollectiveMainloopFwdSm90ILi2EN4cute5tupleIJNS5_1CILi1EEES8_S8_EEENS6_IJNS7_ILi128EEENS7_ILi96EEENS7_ILi64EEEEEELi256ENS_6half_tEfNS_4arch4Sm90ELb0ELb1ELb0ELb0ELb0ELb0ELb0ELb1ELb0ELb1ELb0ELb0EEENS1_21CollectiveEpilogueFwdINS6_IJSA_NS7_ILi256EEESB_EEES9_SE_SG_Li256ELb0ELb1ELb0ELb0EEENS1_30DynamicPersistentTileSchedulerILi256ELi128ELb0ELb1ELb1EEEEEEEEEvNT_6ParamsE)
	.align		4
        /*011c*/ 	.word	index@(__assertfail)
	.align		4
        /*0120*/ 	.word	index@(_ZN7cutlass13device_kernelIN5flash11enable_sm90INS1_16FlashAttnFwdSm90INS1_25CollectiveMainloopFwdSm90ILi2EN4cute5tupleIJNS5_1CILi1EEES8_S8_EEENS6_IJNS7_ILi128EEENS7_ILi96EEENS7_ILi64EEEEEELi256ENS_6half_tEfNS_4arch4Sm90ELb0ELb1ELb0ELb0ELb0ELb0ELb1ELb1ELb0ELb1ELb0ELb0EEENS1_21CollectiveEpilogueFwdINS6_IJSA_NS7_ILi256EEESB_EEES9_SE_SG_Li256ELb0ELb1ELb0ELb0EEENS1_30DynamicPersistentTileSchedulerILi256ELi128ELb0ELb1ELb1EEEEEEEEEvNT_6ParamsE)
	.align		4
        /*0124*/ 	.word	index@(__assertfail)
	.align		4
        /*0128*/ 	.word	index@(_ZN7cutlass13device_kernelIN5flash11enable_sm90INS1_16FlashAttnFwdSm90INS1_25CollectiveMainloopFwdSm90ILi2EN4cute5tupleIJNS5_1CILi1EEES8_S8_EEENS6_IJNS7_ILi128EEENS7_ILi96EEENS7_ILi64EEEEEELi256ENS_6half_tEfNS_4arch4Sm90ELb0ELb1ELb0ELb1ELb0ELb0ELb0ELb1ELb0ELb1ELb0ELb0EEENS1_21CollectiveEpilogueFwdINS6_IJSA_NS7_ILi256EEESB_EEES9_SE_SG_Li256ELb1ELb1ELb0ELb0EEENS1_36VarlenDynamicPersistentTileSchedulerILi128ELi96ELi256ELi128ELb0ELb1ELb1ELb1ELb0ELb1EEEEEEEEEvNT_6ParamsE)
	.align		4
        /*012c*/ 	.word	index@(__assertfail)
	.align		4
        /*0130*/ 	.word	index@(_ZN7cutlass13device_kernelIN5flash11enable_sm90INS1_16FlashAttnFwdSm90INS1_25CollectiveMainloopFwdSm90ILi2EN4cute5tupleIJNS5_1CILi1EEES8_S8_EEENS6_IJNS7_ILi128EEENS7_ILi96EEENS7_ILi64EEEEEELi256ENS_6half_tEfNS_4arch4Sm90ELb0ELb1ELb0ELb1ELb0ELb1ELb0ELb1ELb0ELb1ELb0ELb0EEENS1_21CollectiveEpilogueFwdINS6_IJSA_NS7_ILi256EEESB_EEES9_SE_SG_Li256ELb1ELb1ELb0ELb0EEENS1_36VarlenDynamicPersistentTileSchedulerILi128ELi96ELi256ELi128ELb0ELb1ELb1ELb1ELb0ELb1EEEEEEEEEvNT_6ParamsE)
	.align		4
        /*0134*/ 	.word	index@(__assertfail)
	.align		4
        /*0138*/ 	.word	index@(_ZN7cutlass13device_kernelIN5flash11enable_sm90INS1_16FlashAttnFwdSm90INS1_25CollectiveMainloopFwdSm90ILi2EN4cute5tupleIJNS5_1CILi1EEES8_S8_EEENS6_IJNS7_ILi128EEENS7_ILi96EEENS7_ILi64EEEEEELi256ENS_6half_tEfNS_4arch4Sm90ELb0ELb1ELb0ELb1ELb0ELb0ELb1ELb1ELb0ELb1ELb0ELb0EEENS1_21CollectiveEpilogueFwdINS6_IJSA_NS7_ILi256EEESB_EEES9_SE_SG_Li256ELb1ELb1ELb0ELb0EEENS1_36VarlenDynamicPersistentTileSchedulerILi128ELi96ELi256ELi128ELb0ELb1ELb1ELb1ELb0ELb1EEEEEEEEEvNT_6ParamsE)
	.align		4
        /*013c*/ 	.word	index@(__assertfail)
	.align		4
        /*0140*/ 	.word	index@(_ZN7cutlass13device_kernelIN5flash11enable_sm90INS1_16FlashAttnFwdSm90INS1_25CollectiveMainloopFwdSm90ILi2EN4cute5tupleIJNS5_1CILi1EEES8_S8_EEENS6_IJNS7_ILi128EEENS7_ILi96EEENS7_ILi64EEEEEELi256ENS_6half_tEfNS_4arch4Sm90ELb0ELb1ELb0ELb1ELb0ELb1ELb1ELb1ELb0ELb1ELb0ELb0EEENS1_21CollectiveEpilogueFwdINS6_IJSA_NS7_ILi256EEESB_EEES9_SE_SG_Li256ELb1ELb1ELb0ELb0EEENS1_36VarlenDynamicPersistentTileSchedulerILi128ELi96ELi256ELi128ELb0ELb1ELb1ELb1ELb0ELb1EEEEEEEEEvNT_6ParamsE)
	.align		4
        /*0144*/ 	.word	index@(__assertfail)
	.align		4
        /*0148*/ 	.word	index@(_ZN7cutlass13device_kernelIN5flash11enable_sm90INS1_16FlashAttnFwdSm90INS1_25CollectiveMainloopFwdSm90ILi2EN4cute5tupleIJNS5_1CILi1EEES8_S8_EEENS6_IJNS7_ILi128EEENS7_ILi96EEENS7_ILi64EEEEEELi256ENS_6half_tEfNS_4arch4Sm90ELb1ELb0ELb0ELb0ELb0ELb0ELb0ELb1ELb0ELb1ELb0ELb0EEENS1_21CollectiveEpilogueFwdINS6_IJSA_NS7_ILi256EEESB_EEES9_SE_SG_Li256ELb0ELb1ELb0ELb0EEENS1_30DynamicPersistentTileSchedulerILi256ELi128ELb0ELb1ELb1EEEEEEEEEvNT_6ParamsE)
	.align		4
        /*014c*/ 	.word	index@(__assertfail)
	.align		4
        /*0150*/ 	.word	index@(_ZN7cutlass13device_kernelIN5flash11enable_sm90INS1_16FlashAttnFwdSm90INS1_25CollectiveMainloopFwdSm90ILi2EN4cute5tupleIJNS5_1CILi1EEES8_S8_EEENS6_IJNS7_ILi128EEENS7_ILi96EEENS7_ILi64EEEEEELi256ENS_6half_tEfNS_4arch4Sm90ELb1ELb0ELb0ELb0ELb0ELb0ELb1ELb1ELb0ELb1ELb0ELb0EEENS1_21CollectiveEpilogueFwdINS6_IJSA_NS7_ILi256EEESB_EEES9_SE_SG_Li256ELb0ELb1ELb0ELb0EEENS1_30DynamicPersistentTileSchedulerILi256ELi128ELb0ELb1ELb1EEEEEEEEEvNT_6ParamsE)
	.align		4
        /*0154*/ 	.word	index@(__assertfail)
	.align		4
        /*0158*/ 	.word	index@(_ZN7cutlass13device_kernelIN5flash11enable_sm90INS1_16FlashAttnFwdSm90INS1_25CollectiveMainloopFwdSm90ILi2EN4cute5tupleIJNS5_1CILi1EEES8_S8_EEENS6_IJNS7_ILi128EEENS7_ILi96EEENS7_ILi64EEEEEELi256ENS_6half_tEfNS_4arch4Sm90ELb1ELb0ELb0ELb1ELb0ELb0ELb0ELb1ELb0ELb1ELb0ELb0EEENS1_21CollectiveEpilogueFwdINS6_IJSA_NS7_ILi256EEESB_EEES9_SE_SG_Li256ELb1ELb1ELb0ELb0EEENS1_36VarlenDynamicPersistentTileSchedulerILi128ELi96ELi256ELi128ELb0ELb1ELb1ELb1ELb1ELb1EEEEEEEEEvNT_6ParamsE)
	.align		4
        /*015c*/ 	.word	index@(__assertfail)
	.align		4
        /*0160*/ 	.word	index@(_ZN7cutlass13device_kernelIN5flash11enable_sm90INS1_16FlashAttnFwdSm90INS1_25CollectiveMainloopFwdSm90ILi2EN4cute5tupleIJNS5_1CILi1EEES8_S8_EEENS6_IJNS7_ILi128EEENS7_ILi96EEENS7_ILi64EEEEEELi256ENS_6half_tEfNS_4arch4Sm90ELb1ELb0ELb0ELb1ELb0ELb1ELb0ELb1ELb0ELb1ELb0ELb0EEENS1_21CollectiveEpilogueFwdINS6_IJSA_NS7_ILi256EEESB_EEES9_SE_SG_Li256ELb1ELb1ELb0ELb0EEENS1_36VarlenDynamicPersistentTileSchedulerILi128ELi96ELi256ELi128ELb0ELb1ELb1ELb1ELb1ELb1EEEEEEEEEvNT_6ParamsE)
	.align		4
        /*0164*/ 	.word	index@(__assertfail)
	.align		4
        /*0168*/ 	.word	index@(_ZN7cutlass13device_kernelIN5flash11enable_sm90INS1_16FlashAttnFwdSm90INS1_25CollectiveMainloopFwdSm90ILi2EN4cute5tupleIJNS5_1CILi1EEES8_S8_EEENS6_IJNS7_ILi128EEENS7_ILi96EEENS7_ILi64EEEEEELi256ENS_6half_tEfNS_4arch4Sm90ELb1ELb0ELb0ELb1ELb0ELb0ELb1ELb1ELb0ELb1ELb0ELb0EEENS1_21CollectiveEpilogueFwdINS6_IJSA_NS7_ILi256EEESB_EEES9_SE_SG_Li256ELb1ELb1ELb0ELb0EEENS1_36VarlenDynamicPersistentTileSchedulerILi128ELi96ELi256ELi128ELb0ELb1ELb1ELb1ELb1ELb1EEEEEEEEEvNT_6ParamsE)
	.align		4
        /*016c*/ 	.word	index@(__assertfail)
	.align		4
        /*0170*/ 	.word	index@(_ZN7cutlass13device_kernelIN5flash11enable_sm90INS1_16FlashAttnFwdSm90INS1_25CollectiveMainloopFwdSm90ILi2EN4cute5tupleIJNS5_1CILi1EEES8_S8_EEENS6_IJNS7_ILi128EEENS7_ILi96EEENS7_ILi64EEEEEELi256ENS_6half_tEfNS_4arch4Sm90ELb1ELb0ELb0ELb1ELb0ELb1ELb1ELb1ELb0ELb1ELb0ELb0EEENS1_21CollectiveEpilogueFwdINS6_IJSA_NS7_ILi256EEESB_EEES9_SE_SG_Li256ELb1ELb1ELb0ELb0EEENS1_36VarlenDynamicPersistentTileSchedulerILi128ELi96ELi256ELi128ELb0ELb1ELb1ELb1ELb1ELb1EEEEEEEEEvNT_6ParamsE)
	.align		4
        /*0174*/ 	.word	index@(__assertfail)
	.align		4
        /*0178*/ 	.word	0x00000000
	.align		4
        /*017c*/ 	.word	0xfffffffe
	.align		4
        /*0180*/ 	.word	0x00000000
	.align		4
        /*0184*/ 	.word	0xfffffffd
	.align		4
        /*0188*/ 	.word	0x00000000
	.align		4
        /*018c*/ 	.word	0xfffffffc


//--------------------- .nv.constant4             --------------------------
	.section	.nv.constant4,"a",@progbits
	.align	8
	.align		8
.nv.constant4:
        /*0000*/ 	.dword	__assertfail
	.align		8
        /*0008*/ 	.dword	__unnamed_1
	.align		8
        /*0010*/ 	.dword	__unnamed_2
	.align		8
        /*0018*/ 	.dword	__unnamed_3
	.align		8
        /*0020*/ 	.dword	__unnamed_4
	.align		8
        /*0028*/ 	.dword	__unnamed_5
	.align		8
        /*0030*/ 	.dword	__unnamed_6
	.align		8
        /*0038*/ 	.dword	__unnamed_7
	.align		8
        /*0040*/ 	.dword	__unnamed_8
	.align		8
        /*0048*/ 	.dword	__unnamed_9
	.align		8
        /*0050*/ 	.dword	__unnamed_10
	.align		8
        /*0058*/ 	.dword	__unnamed_11
	.align		8
        /*0060*/ 	.dword	__unnamed_12
	.align		8
        /*0068*/ 	.dword	__unnamed_13
	.align		8
        /*0070*/ 	.dword	__unnamed_14
	.align		8
        /*0078*/ 	.dword	__unnamed_15
	.align		8
        /*0080*/ 	.dword	__unnamed_16
	.align		8
        /*0088*/ 	.dword	__unnamed_17
	.align		8
        /*0090*/ 	.dword	__unnamed_18
	.align		8
        /*0098*/ 	.dword	__unnamed_19
	.align		8
        /*00a0*/ 	.dword	__unnamed_20
	.align		8
        /*00a8*/ 	.dword	__unnamed_21
	.align		8
        /*00b0*/ 	.dword	__unnamed_22
	.align		8
        /*00b8*/ 	.dword	__unnamed_23
	.align		8
        /*00c0*/ 	.dword	_ZN75_INTERNAL_c5a58c41_39_flash_fwd_hdimdiff_fp16_packgqa_sm90_cu_a6473388_36844cuda3std3__45__cpo5beginE
	.align		8
        /*00c8*/ 	.dword	_ZN75_INTERNAL_c5a58c41_39_flash_fwd_hdimdiff_fp16_packgqa_sm90_cu_a6473388_36844cuda3std3__45__cpo3endE
	.align		8
        /*00d0*/ 	.dword	_ZN75_INTERNAL_c5a58c41_39_flash_fwd_hdimdiff_fp16_packgqa_sm90_cu_a6473388_36844cuda3std3__45__cpo6cbeginE
	.align		8
        /*00d8*/ 	.dword	_ZN75_INTERNAL_c5a58c41_39_flash_fwd_hdimdiff_fp16_packgqa_sm90_cu_a6473388_36844cuda3std3__45__cpo4cendE
	.align		8
        /*00e0*/ 	.dword	_ZN75_INTERNAL_c5a58c41_39_flash_fwd_hdimdiff_fp16_packgqa_sm90_cu_a6473388_36844cuda3std3__477_GLOBAL__N__c5a58c41_39_flash_fwd_hdimdiff_fp16_packgqa_sm90_cu_a6473388_36846ignoreE
	.align		8
        /*00e8*/ 	.dword	_ZN75_INTERNAL_c5a58c41_39_flash_fwd_hdimdiff_fp16_packgqa_sm90_cu_a6473388_36844cuda3std3__419piecewise_constructE
	.align		8
        /*00f0*/ 	.dword	_ZN75_INTERNAL_c5a58c41_39_flash_fwd_hdimdiff_fp16_packgqa_sm90_cu_a6473388_36844cuda3std3__48in_placeE
	.align		8
        /*00f8*/ 	.dword	_ZN75_INTERNAL_c5a58c41_39_flash_fwd_hdimdiff_fp16_packgqa_sm90_cu_a6473388_36844cuda3std6ranges3__45__cpo4swapE
	.align		8
        /*0100*/ 	.dword	_ZN75_INTERNAL_c5a58c41_39_flash_fwd_hdimdiff_fp16_packgqa_sm90_cu_a6473388_36844cuda3std6ranges3__45__cpo9iter_moveE
	.align		8
        /*0108*/ 	.dword	_ZN75_INTERNAL_c5a58c41_39_flash_fwd_hdimdiff_fp16_packgqa_sm90_cu_a6473388_36844cute7productE
	.align		8
        /*0110*/ 	.dword	_ZN75_INTERNAL_c5a58c41_39_flash_fwd_hdimdiff_fp16_packgqa_sm90_cu_a6473388_36844cute1_E
	.align		8
        /*0118*/ 	.dword	$str$23
	.align		8
        /*0120*/ 	.dword	$str$24


//--------------------- .text._ZN7cutlass13device_kernelIN5flash11enable_sm90INS1_16FlashAttnFwdSm90INS1_25CollectiveMainloopFwdSm90ILi2EN4cute5tupleIJNS5_1CILi1EEES8_S8_EEENS6_IJNS7_ILi128EEESA_NS7_ILi192EEEEEELi128ENS_6half_tEfNS_4arch4Sm90ELb0ELb0ELb0ELb0ELb0ELb0ELb0ELb1ELb1ELb1ELb0ELb0EEENS1_21CollectiveEpilogueFwdINS6_IJSA_SA_SA_EEES9_SD_SF_Li256ELb0ELb1ELb0ELb0EEENS1_29StaticPersistentTileSchedulerILb0EEEEEEEEEvNT_6ParamsE --------------------------
	.section	.text._ZN7cutlass13device_kernelIN5flash11enable_sm90INS1_16FlashAttnFwdSm90INS1_25CollectiveMainloopFwdSm90ILi2EN4cute5tupleIJNS5_1CILi1EEES8_S8_EEENS6_IJNS7_ILi128EEESA_NS7_ILi192EEEEEELi128ENS_6half_tEfNS_4arch4Sm90ELb0ELb0ELb0ELb0ELb0ELb0ELb0ELb1ELb1ELb1ELb0ELb0EEENS1_21CollectiveEpilogueFwdINS6_IJSA_SA_SA_EEES9_SD_SF_Li256ELb0ELb1ELb0ELb0EEENS1_29StaticPersistentTileSchedulerILb0EEEEEEEEEvNT_6ParamsE,"ax",@progbits
	.align	128
.text._ZN7cutlass13device_kernelIN5flash11enable_sm90INS1_16FlashAttnFwdSm90INS1_25CollectiveMainloopFwdSm90ILi2EN4cute5tupleIJNS5_1CILi1EEES8_S8_EEENS6_IJNS7_ILi128EEESA_NS7_ILi192EEEEEELi128ENS_6half_tEfNS_4arch4Sm90ELb0ELb0ELb0ELb0ELb0ELb0ELb0ELb1ELb1ELb1ELb0ELb0EEENS1_21CollectiveEpilogueFwdINS6_IJSA_SA_SA_EEES9_SD_SF_Li256ELb0ELb1ELb0ELb0EEENS1_29StaticPersistentTileSchedulerILb0EEEEEEEEEvNT_6ParamsE:
        .type           _ZN7cutlass13device_kernelIN5flash11enable_sm90INS1_16FlashAttnFwdSm90INS1_25CollectiveMainloopFwdSm90ILi2EN4cute5tupleIJNS5_1CILi1EEES8_S8_EEENS6_IJNS7_ILi128EEESA_NS7_ILi192EEEEEELi128ENS_6half_tEfNS_4arch4Sm90ELb0ELb0ELb0ELb0ELb0ELb0ELb0ELb1ELb1ELb1ELb0ELb0EEENS1_21CollectiveEpilogueFwdINS6_IJSA_SA_SA_EEES9_SD_SF_Li256ELb0ELb1ELb0ELb0EEENS1_29StaticPersistentTileSchedulerILb0EEEEEEEEEvNT_6ParamsE,@function
        .size           _ZN7cutlass13device_kernelIN5flash11enable_sm90INS1_16FlashAttnFwdSm90INS1_25CollectiveMainloopFwdSm90ILi2EN4cute5tupleIJNS5_1CILi1EEES8_S8_EEENS6_IJNS7_ILi128EEESA_NS7_ILi192EEEEEELi128ENS_6half_tEfNS_4arch4Sm90ELb0ELb0ELb0ELb0ELb0ELb0ELb0ELb1ELb1ELb1ELb0ELb0EEENS1_21CollectiveEpilogueFwdINS6_IJSA_SA_SA_EEES9_SD_SF_Li256ELb0ELb1ELb0ELb0EEENS1_29StaticPersistentTileSchedulerILb0EEEEEEEEEvNT_6ParamsE,(.L_x_15106 - _ZN7cutlass13device_kernelIN5flash11enable_sm90INS1_16FlashAttnFwdSm90INS1_25CollectiveMainloopFwdSm90ILi2EN4cute5tupleIJNS5_1CILi1EEES8_S8_EEENS6_IJNS7_ILi128EEESA_NS7_ILi192EEEEEELi128ENS_6half_tEfNS_4arch4Sm90ELb0ELb0ELb0ELb0ELb0ELb0ELb0ELb1ELb1ELb1ELb0ELb0EEENS1_21CollectiveEpilogueFwdINS6_IJSA_SA_SA_EEES9_SD_SF_Li256ELb0ELb1ELb0ELb0EEENS1_29StaticPersistentTileSchedulerILb0EEEEEEEEEvNT_6ParamsE)
        .other          _ZN7cutlass13device_kernelIN5flash11enable_sm90INS1_16FlashAttnFwdSm90INS1_25CollectiveMainloopFwdSm90ILi2EN4cute5tupleIJNS5_1CILi1EEES8_S8_EEENS6_IJNS7_ILi128EEESA_NS7_ILi192EEEEEELi128ENS_6half_tEfNS_4arch4Sm90ELb0ELb0ELb0ELb0ELb0ELb0ELb0ELb1ELb1ELb1ELb0ELb0EEENS1_21CollectiveEpilogueFwdINS6_IJSA_SA_SA_EEES9_SD_SF_Li256ELb0ELb1ELb0ELb0EEENS1_29StaticPersistentTileSchedulerILb0EEEEEEEEEvNT_6ParamsE,@"STO_CUDA_ENTRY STV_DEFAULT"
_ZN7cutlass13device_kernelIN5flash11enable_sm90INS1_16FlashAttnFwdSm90INS1_25CollectiveMainloopFwdSm90ILi2EN4cute5tupleIJNS5_1CILi1EEES8_S8_EEENS6_IJNS7_ILi128EEESA_NS7_ILi192EEEEEELi128ENS_6half_tEfNS_4arch4Sm90ELb0ELb0ELb0ELb0ELb0ELb0ELb0ELb1ELb1ELb1ELb0ELb0EEENS1_21CollectiveEpilogueFwdINS6_IJSA_SA_SA_EEES9_SD_SF_Li256ELb0ELb1ELb0ELb0EEENS1_29StaticPersistentTileSchedulerILb0EEEEEEEEEvNT_6ParamsE:
[----:B------:R-:W0:Y:S02]  /*0000*/  LDC R1, c[0x0][0x28] ;  /* 0x00000a00ff017b82 */ /* 0x000e240000000800 */
[----:B0-----:R-:W-:Y:S01]  /*0010*/  VIADD R1, R1, 0xffffffc8 ;  /* 0xffffffc801017836 */ /* 0x001fe20000000000 */
[----:B------:R-:W0:Y:S01]  /*0020*/  S2R R0, SR_TID.X ;  /* 0x0000000000007919 */ /* 0x000e220000002100 */
[----:B------:R-:W-:Y:S01]  /*0030*/  ELECT P0, URZ, PT ;  /* 0x00000000003f782f */ /* 0x000fe20003800000 */
[----:B------:R-:W-:Y:S01]  /*0040*/  BSSY B0, `(.L_x_0) ;  /* 0x000000d000007945 */ /* 0x000fe20003800000 */
[----:B0-----:R-:W-:-:S05]  /*0050*/  SHF.R.U32.HI R2, RZ, 0x5, R0 ;  /* 0x00000005ff027819 */ /* 0x001fca0000011600 */
[----:B------:R-:W0:Y:S02]  /*0060*/  SHFL.IDX PT, R3, R2, RZ, 0x1f ;  /* 0x00001fff02037589 */ /* 0x000e2400000e0000 */
[----:B0-----:R-:W-:-:S13]  /*0070*/  ISETP.EQ.AND P0, PT, R3, RZ, P0 ;  /* 0x000000ff0300720c */ /* 0x001fda0000702270 */
[----:B------:R-:W-:Y:S05]  /*0080*/  @!P0 BRA `(.L_x_1) ;  /* 0x0000000000208947 */ /* 0x000fea0003800000 */
[----:B------:R-:W-:Y:S02]  /*0090*/  ULDC.64 UR4, c[0x0][0x198] ;  /* 0x0000660000047ab9 */ /* 0x000fe40000000a00 */
[----:B------:R-:W-:Y:S02]  /*00a0*/  UIADD3 UR6, UP0, UR4, 0x370, URZ ;  /* 0x0000037004067890 */ /* 0x000fe4000ff1e03f */
[----:B------:R-:W-:Y:S02]  /*00b0*/  UIADD3 UR4, UP1, UR4, 0x470, URZ ;  /* 0x0000047004047890 */ /* 0x000fe4000ff3e03f */
[----:B------:R-:W-:Y:S02]  /*00c0*/  UIADD3.X UR7, URZ, UR5, URZ, UP0, !UPT ;  /* 0x000000053f077290 */ /* 0x000fe400087fe43f */
[----:B------:R-:W-:-:S07]  /*00d0*/  UIADD3.X UR5, URZ, UR5, URZ, UP1, !UPT ;  /* 0x000000053f057290 */ /* 0x000fce0008ffe43f */
[----:B------:R0:W-:Y:S02]  /*00e0*/  UTMACCTL.PF [UR6] ;  /* 0x00000000060079b9 */ /* 0x0001e40008040000 */
[----:B------:R0:W-:Y:S02]  /*00f0*/  UTMACCTL.PF [UR4] ;  /* 0x00000000040079b9 */ /* 0x0001e40008040000 */
[----:B0-----:R-:W-:Y:S01]  /*0100*/  NOP ;  /* 0x0000000000007918 */ /* 0x001fe20000000000 */
.L_x_1:
[----:B------:R-:W-:Y:S05]  /*0110*/  BSYNC B0 ;  /* 0x0000000000007941 */ /* 0x000fea0003800000 */
.L_x_0:
[----:B------:R-:W-:Y:S01]  /*0120*/  VOTEU.ANY UP0, P0 ;  /* 0x00000000003f7886 */ /* 0x000fe20000000100 */
[----:B------:R-:W0:Y:S01]  /*0130*/  SHFL.IDX PT, R3, R2, RZ, 0x1f ;  /* 0x00001fff02037589 */ /* 0x000e2200000e0000 */
[----:B------:R-:W-:Y:S01]  /*0140*/  UMOV UR4, 0x80 ;  /* 0x0000008000047882 */ /* 0x000fe20000000000 */
[----:B------:R-:W-:Y:S01]  /*0150*/  UMOV UR7, 0x100 ;  /* 0x0000010000077882 */ /* 0x000fe20000000000 */
[----:B------:R-:W-:Y:S01]  /*0160*/  VOTEU.ANY UP1, P0 ;  /* 0x00000000003f7886 */ /* 0x000fe20000020100 */
[----:B------:R-:W1:Y:S01]  /*0170*/  @UP0 S2UR UR8, SR_CgaCtaId ;  /* 0x00000000000809c3 */ /* 0x000e620000008800 */
[----:B------:R-:W-:Y:S01]  /*0180*/  @UP0 UMOV UR6, 0x400 ;  /* 0x0000040000060882 */ /* 0x000fe20000000000 */
[----:B------:R-:W-:-:S04]  /*0190*/  @UP0 UIADD3 UR4, -UR4, 0x100000, URZ ;  /* 0x0010000004040890 */ /* 0x000fc8000fffe13f */
[----:B------:R-:W-:Y:S02]  /*01a0*/  @UP0 USHF.L.U32 UR5, UR4, 0xb, URZ ;  /* 0x0000000b04050899 */ /* 0x000fe4000800063f */
[----:B------:R-:W-:Y:S01]  /*01b0*/  @UP0 USHF.L.U32 UR4, UR4, 0x1, URZ ;  /* 0x0000000104040899 */ /* 0x000fe2000800063f */
[----:B0-----:R-:W-:Y:S02]  /*01c0*/  ISETP.NE.AND P1, PT, R3, RZ, PT ;  /* 0x000000ff0300720c */ /* 0x001fe40003f25270 */
[----:B------:R-:W-:Y:S01]  /*01d0*/  SHF.R.U32.HI R3, RZ, 0x7, R0 ;  /* 0x00000007ff037819 */ /* 0x000fe20000011600 */
[----:B-1----:R-:W-:Y:S02]  /*01e0*/  @UP0 ULEA UR8, UR8, UR6, 0x18 ;  /* 0x0000000608080291 */ /* 0x002fe4000f8ec03f */
[----:B------:R-:W-:-:S04]  /*01f0*/  @UP0 UIADD3 UR6, -UR7, 0x100000, URZ ;  /* 0x0010000007060890 */ /* 0x000fc8000fffe13f */
[----:B------:R-:W-:Y:S02]  /*0200*/  @UP0 USHF.L.U32 UR7, UR6, 0xb, URZ ;  /* 0x0000000b06070899 */ /* 0x000fe4000800063f */
[----:B------:R-:W-:Y:S01]  /*0210*/  @UP0 USHF.L.U32 UR6, UR6, 0x1, URZ ;  /* 0x0000000106060899 */ /* 0x000fe2000800063f */
[----:B------:R-:W-:Y:S01]  /*0220*/  VOTEU.ANY UP0, P0 ;  /* 0x00000000003f7886 */ /* 0x000fe20000000100 */
[----:B------:R-:W0:Y:S04]  /*0230*/  SHFL.IDX PT, R3, R3, RZ, 0x1f ;  /* 0x00001fff03037589 */ /* 0x000e2800000e0000 */
[----:B------:R-:W1:Y:S02]  /*0240*/  FENCE.VIEW.ASYNC.S ;  /* 0x00000000000073c6 */ /* 0x000e640000000000 */
[----:B-1----:R1:W2:Y:S04]  /*0250*/  @UP0 SYNCS.EXCH.64 URZ, [UR8+0x34800], UR4 ;  /* 0x03480004083f05b2 */ /* 0x0022a80008000100 */
[----:B------:R1:W3:Y:S01]  /*0260*/  @UP1 SYNCS.EXCH.64 URZ, [UR8+0x34820], UR6 ;  /* 0x03482006083f15b2 */ /* 0x0002e20008000100 */
[----:B------:R-:W-:Y:S05]  /*0270*/  @P1 BRA `(.L_x_2) ;  /* 0x0000000000481947 */ /* 0x000fea0003800000 */
[----:B-1----:R-:W1:Y:S01]  /*0280*/  S2UR UR5, SR_CgaCtaId ;  /* 0x00000000000579c3 */ /* 0x002e620000008800 */
[----:B------:R-:W-:Y:S01]  /*0290*/  UMOV UR4, 0x400 ;  /* 0x0000040000047882 */ /* 0x000fe20000000000 */
[----:B------:R-:W-:Y:S01]  /*02a0*/  UMOV UR6, 0x1 ;  /* 0x0000000100067882 */ /* 0x000fe20000000000 */
[----:B------:R-:W-:Y:S01]  /*02b0*/  UMOV UR7, 0x2 ;  /* 0x0000000200077882 */ /* 0x000fe20000000000 */
[----:B------:R-:W-:Y:S01]  /*02c0*/  ELECT P0, URZ, PT ;  /* 0x00000000003f782f */ /* 0x000fe20003800000 */
[----:B-1----:R-:W-:Y:S02]  /*02d0*/  ULEA UR8, UR5, UR4, 0x18 ;  /* 0x0000000405087291 */ /* 0x002fe4000f8ec03f */
[----:B------:R-:W-:-:S04]  /*02e0*/  UIADD3 UR4, -UR6, 0x100000, URZ ;  /* 0x0010000006047890 */ /* 0x000fc8000fffe13f */
[----:B------:R-:W-:Y:S02]  /*02f0*/  USHF.L.U32 UR5, UR4, 0xb, URZ ;  /* 0x0000000b04057899 */ /* 0x000fe4000800063f */
[----:B------:R-:W-:Y:S02]  /*0300*/  USHF.L.U32 UR4, UR4, 0x1, URZ ;  /* 0x0000000104047899 */ /* 0x000fe4000800063f */
[----:B------:R-:W-:-:S04]  /*0310*/  UIADD3 UR6, -UR7, 0x100000, URZ ;  /* 0x0010000007067890 */ /* 0x000fc8000fffe13f */
[----:B------:R-:W-:Y:S02]  /*0320*/  USHF.L.U32 UR7, UR6, 0xb, URZ ;  /* 0x0000000b06077899 */ /* 0x000fe4000800063f */
[----:B------:R-:W-:Y:S01]  /*0330*/  USHF.L.U32 UR6, UR6, 0x1, URZ ;  /* 0x0000000106067899 */ /* 0x000fe2000800063f */
[----:B------:R-:W1:Y:S03]  /*0340*/  FENCE.VIEW.ASYNC.S ;  /* 0x00000000000073c6 */ /* 0x000e660000000000 */
[----:B-1----:R4:W1:Y:S08]  /*0350*/  SYNCS.EXCH.64 URZ, [UR8+0x34830], UR4 ;  /* 0x03483004083f75b2 */ /* 0x0028700008000100 */
[----:B------:R4:W0:Y:S01]  /*0360*/  SYNCS.EXCH.64 URZ, [UR8+0x34840], UR6 ;  /* 0x03484006083f75b2 */ /* 0x0008220008000100 */
[----:B------:R4:W0:Y:S01]  /*0370*/  SYNCS.EXCH.64 URZ, [UR8+0x34838], UR4 ;  /* 0x03483804083f75b2 */ /* 0x0008220008000100 */
[----:B------:R4:W0:Y:S02]  /*0380*/  SYNCS.EXCH.64 URZ, [UR8+0x34848], UR6 ;  /* 0x03484806083f75b2 */ /* 0x0008240008000100 */
[----:B----4-:R-:W-:Y:S01]  /*0390*/  NOP ;  /* 0x0000000000007918 */ /* 0x010fe20000000000 */
.L_x_2:
[----:B------:R-:W4:Y:S01]  /*03a0*/  SHFL.IDX PT, R4, R2, RZ, 0x1f ;  /* 0x00001fff02047589 */ /* 0x000f2200000e0000 */
[----:B------:R-:W-:Y:S01]  /*03b0*/  NOP ;  /* 0x0000000000007918 */ /* 0x000fe20000000000 */
[----:B----4-:R-:W-:-:S13]  /*03c0*/  ISETP.NE.AND P0, PT, R4, RZ, PT ;  /* 0x000000ff0400720c */ /* 0x010fda0003f05270 */
        /* <DEDUP_REMOVED lines=19> */
.L_x_3:
[----:B------:R-:W4:Y:S01]  /*0500*/  SHFL.IDX PT, R4, R2, RZ, 0x1f ;  /* 0x00001fff02047589 */ /* 0x000f2200000e0000 */
[----:B------:R-:W-:Y:S01]  /*0510*/  NOP ;  /* 0x0000000000007918 */ /* 0x000fe20000000000 */
[----:B----4-:R-:W-:-:S13]  /*0520*/  ISETP.NE.AND P0, PT, R4, RZ, PT ;  /* 0x000000ff0400720c */ /* 0x010fda0003f05270 */
[----:B------:R-:W-:Y:S05]  /*0530*/  @P0 BRA `(.L_x_4) ;  /* 0x0000000000380947 */ /* 0x000fea0003800000 */
[----:B-1----:R-:W1:Y:S01]  /*0540*/  S2UR UR5, SR_CgaCtaId ;  /* 0x00000000000579c3 */ /* 0x002e620000008800 */
[----:B------:R-:W-:Y:S01]  /*0550*/  UMOV UR4, 0x400 ;  /* 0x0000040000047882 */ /* 0x000fe20000000000 */
[----:B------:R-:W-:Y:S01]  /*0560*/  UMOV UR7, 0x1 ;  /* 0x0000000100077882 */ /* 0x000fe20000000000 */
[----:B------:R-:W-:Y:S01]  /*0570*/  ELECT P0, URZ, PT ;  /* 0x00000000003f782f */ /* 0x000fe20003800000 */
[----:B-1----:R-:W-:Y:S02]  /*0580*/  ULEA UR6, UR5, UR4, 0x18 ;  /* 0x0000000405067291 */ /* 0x002fe4000f8ec03f */
[----:B------:R-:W-:-:S04]  /*0590*/  UIADD3 UR4, -UR7, 0x100000, URZ ;  /* 0x0010000007047890 */ /* 0x000fc8000fffe13f */
[----:B------:R-:W-:Y:S02]  /*05a0*/  USHF.L.U32 UR5, UR4, 0xb, URZ ;  /* 0x0000000b04057899 */ /* 0x000fe4000800063f */
[----:B------:R-:W-:Y:S01]  /*05b0*/  USHF.L.U32 UR4, UR4, 0x1, URZ ;  /* 0x0000000104047899 */ /* 0x000fe2000800063f */
[----:B------:R-:W1:Y:S11]  /*05c0*/  FENCE.VIEW.ASYNC.S ;  /* 0x00000000000073c6 */ /* 0x000e760000000000 */
[----:B-1----:R4:W1:Y:S01]  /*05d0*/  SYNCS.EXCH.64 URZ, [UR6+0x34870], UR4 ;  /* 0x03487004063f75b2 */ /* 0x0028620008000100 */
[----:B------:R4:W0:Y:S01]  /*05e0*/  SYNCS.EXCH.64 URZ, [UR6+0x34880], UR4 ;  /* 0x03488004063f75b2 */ /* 0x0008220008000100 */
[----:B------:R4:W0:Y:S01]  /*05f0*/  SYNCS.EXCH.64 URZ, [UR6+0x34878], UR4 ;  /* 0x03487804063f75b2 */ /* 0x0008220008000100 */
[----:B------:R4:W0:Y:S02]  /*0600*/  SYNCS.EXCH.64 URZ, [UR6+0x34888], UR4 ;  /* 0x03488804063f75b2 */ /* 0x0008240008000100 */
[----:B----4-:R-:W-:Y:S01]  /*0610*/  NOP ;  /* 0x0000000000007918 */ /* 0x010fe20000000000 */
.L_x_4:
        /* <DEDUP_REMOVED lines=22> */
.L_x_5:
        /* <DEDUP_REMOVED lines=22> */
.L_x_6:
[----:B0-----:R-:W-:Y:S01]  /*08e0*/  ISETP.NE.AND P0, PT, R3, RZ, PT ;  /* 0x000000ff0300720c */ /* 0x001fe20003f05270 */
[----:B------:R-:W-:Y:S01]  /*08f0*/  IMAD.MOV.U32 R3, RZ, RZ, 0x1 ;  /* 0x00000001ff037424 */ /* 0x000fe200078e00ff */
[----:B------:R-:W-:Y:S01]  /*0900*/  NOP ;  /* 0x0000000000007918 */ /* 0x000fe20000000000 */
[----:B------:R-:W-:-:S03]  /*0910*/  ULDC.64 UR60, c[0x0][0x208] ;  /* 0x00008200003c7ab9 */ /* 0x000fc60000000a00 */
[----:B------:R-:W-:-:S05]  /*0920*/  SEL R3, R3, 0x2, !P0 ;  /* 0x0000000203037807 */ /* 0x000fca0004000000 */
[----:B------:R0:W-:Y:S01]  /*0930*/  STL [R1+0x30], R3 ;  /* 0x0000300301007387 */ /* 0x0001e20000100800 */
[----:B-123--:R-:W-:Y:S06]  /*0940*/  BAR.SYNC.DEFER_BLOCKING 0x0 ;  /* 0x0000000000007b1d */ /* 0x00efec0000010000 */
[----:B------:R-:W-:Y:S05]  /*0950*/  @!P0 BRA `(.L_x_7) ;  /* 0x00000070008c8947 */ /* 0x000fea0003800000 */
.L_x_8:
[----:B------:R-:W-:-:S08]  /*0960*/  NOP ;  /* 0x0000000000007918 */ /* 0x000fd00000000000 */
[----:B------:R-:W1:Y:S02]  /*0970*/  USETMAXREG.TRY_ALLOC.CTAPOOL UP0, 0xf0 ;  /* 0x000000f0000079c8 */ /* 0x000e640008000600 */
[----:B-1----:R-:W-:-:S13]  /*0980*/  PLOP3.LUT P0, PT, PT, PT, UP0, 0x80, 0x0 ;  /* 0x000000000000781c */ /* 0x002fda0003f0f008 */
[----:B------:R-:W-:Y:S05]  /*0990*/  @!P0 BRA `(.L_x_8) ;  /* 0xfffffffc00f08947 */ /* 0x000fea000383ffff */
[----:B------:R-:W1:Y:S08]  /*09a0*/  S2UR UR4, SR_CTAID.X ;  /* 0x00000000000479c3 */ /* 0x000e700000002500 */
[----:B------:R-:W-:Y:S08]  /*09b0*/  BAR.ARV 0x8, 0x180 ;  /* 0x0206000000007b1d */ /* 0x000ff00000002000 */
[----:B------:R-:W1:Y:S02]  /*09c0*/  LDC R2, c[0x0][0xc34] ;  /* 0x00030d00ff027b82 */ /* 0x000e640000000800 */
[----:B-1----:R-:W-:-:S13]  /*09d0*/  ISETP.LE.AND P0, PT, R2, UR4, PT ;  /* 0x0000000402007c0c */ /* 0x002fda000bf03270 */
[----:B------:R-:W-:Y:S05]  /*09e0*/  @P0 EXIT ;  /* 0x000000000000094d */ /* 0x000fea0003800000 */
[----:B------:R-:W2:Y:S01]  /*09f0*/  LDL.LU R12, [R1+0x30] ;  /* 0x00003000010c7983 */ /* 0x000ea20000300800 */
[----:B------:R-:W-:Y:S01]  /*0a00*/  VIADD R0, R0, 0xffffff80 ;  /* 0xffffff8000007836 */ /* 0x000fe20000000000 */
[----:B------:R-:W-:Y:S01]  /*0a10*/  UMOV UR37, URZ ;  /* 0x0000003f00257c82 */ /* 0x000fe20008000000 */
[----:B------:R-:W-:Y:S01]  /*0a20*/  IMAD.U32 R19, RZ, RZ, UR4 ;  /* 0x00000004ff137e24 */ /* 0x000fe2000f8e00ff */
[----:B------:R-:W-:Y:S01]  /*0a30*/  UMOV UR36, URZ ;  /* 0x0000003f00247c82 */ /* 0x000fe20008000000 */
[----:B------:R-:W-:Y:S01]  /*0a40*/  IMAD.MOV.U32 R22, RZ, RZ, RZ ;  /* 0x000000ffff167224 */ /* 0x000fe200078e00ff */
[----:B0-----:R-:W-:-:S04]  /*0a50*/  SHF.R.S32.HI R3, RZ, 0x1f, R0 ;  /* 0x0000001fff037819 */ /* 0x001fc80000011400 */
[CC--:B------:R-:W-:Y:S02]  /*0a60*/  LEA.HI R2, R3.reuse, R0.reuse, RZ, 0x7 ;  /* 0x0000000003027211 */ /* 0x0c0fe400078f38ff */
[CC--:B------:R-:W-:Y:S02]  /*0a70*/  LEA.HI R4, R3.reuse, R0.reuse, RZ, 0x5 ;  /* 0x0000000003047211 */ /* 0x0c0fe400078f28ff */
[----:B------:R-:W-:Y:S02]  /*0a80*/  LOP3.LUT R5, R2, 0xffffff80, RZ, 0xc0, !PT ;  /* 0xffffff8002057812 */ /* 0x000fe400078ec0ff */
[CC--:B------:R-:W-:Y:S01]  /*0a90*/  LEA.HI R6, R3.reuse, R0.reuse, RZ, 0x4 ;  /* 0x0000000003067211 */ /* 0x0c0fe200078f20ff */
[----:B------:R-:W-:Y:S01]  /*0aa0*/  IMAD.SHL.U32 R4, R4, 0x20, RZ ;  /* 0x0000002004047824 */ /* 0x000fe200078e00ff */
[----:B------:R-:W-:Y:S01]  /*0ab0*/  LEA.HI R10, R3, R0, RZ, 0x2 ;  /* 0x00000000030a7211 */ /* 0x000fe200078f10ff */
[----:B------:R-:W-:Y:S01]  /*0ac0*/  IMAD.IADD R184, R0, 0x1, -R5 ;  /* 0x0000000100b87824 */ /* 0x000fe200078e0a05 */
[----:B------:R-:W-:-:S02]  /*0ad0*/  LOP3.LUT R7, R6, 0x3fffff0, RZ, 0xc0, !PT ;  /* 0x03fffff006077812 */ /* 0x000fc400078ec0ff */
[----:B------:R-:W-:Y:S02]  /*0ae0*/  SHF.R.S32.HI R9, RZ, 0x4, R6 ;  /* 0x00000004ff097819 */ /* 0x000fe40000011406 */
[----:B------:R-:W-:Y:S01]  /*0af0*/  SHF.R.S32.HI R5, RZ, 0x1f, R184 ;  /* 0x0000001fff057819 */ /* 0x000fe200000114b8 */
[----:B------:R-:W-:Y:S01]  /*0b00*/  IMAD.IADD R7, R0, 0x1, -R7 ;  /* 0x0000000100077824 */ /* 0x000fe200078e0a07 */
[----:B------:R-:W-:Y:S02]  /*0b10*/  LOP3.LUT R8, R4, 0xfffffc00, RZ, 0xc0, !PT ;  /* 0xfffffc0004087812 */ /* 0x000fe400078ec0ff */
[----:B------:R-:W-:Y:S02]  /*0b20*/  LEA.HI R4, R5, R184, RZ, 0x2 ;  /* 0x000000b805047211 */ /* 0x000fe400078f10ff */
[----:B------:R-:W-:Y:S01]  /*0b30*/  LEA.HI R6, R6, R9, RZ, 0x1 ;  /* 0x0000000906067211 */ /* 0x000fe200078f08ff */
[----:B------:R-:W-:Y:S01]  /*0b40*/  IMAD R7, R7, 0x40, R8 ;  /* 0x0000004007077824 */ /* 0x000fe200078e0208 */
[----:B------:R-:W-:-:S02]  /*0b50*/  SHF.R.S32.HI R8, RZ, 0x2, R4 ;  /* 0x00000002ff087819 */ /* 0x000fc40000011404 */
[----:B------:R-:W-:Y:S02]  /*0b60*/  SHF.R.S32.HI R11, RZ, 0x1f, R4 ;  /* 0x0000001fff0b7819 */ /* 0x000fe40000011404 */
[----:B------:R-:W-:Y:S02]  /*0b70*/  LEA.HI R23, R3, R0, RZ, 0x3 ;  /* 0x0000000003177211 */ /* 0x000fe400078f18ff */
[----:B------:R-:W-:Y:S02]  /*0b80*/  LOP3.LUT R6, R6, 0x1ffffffe, RZ, 0xc0, !PT ;  /* 0x1ffffffe06067812 */ /* 0x000fe400078ec0ff */
[----:B------:R-:W-:Y:S02]  /*0b90*/  LOP3.LUT R3, R10, 0xfffffffc, RZ, 0xc0, !PT ;  /* 0xfffffffc0a037812 */ /* 0x000fe400078ec0ff */
[----:B------:R-:W-:Y:S01]  /*0ba0*/  LEA.HI R11, R11, R8, RZ, 0x3 ;  /* 0x000000080b0b7211 */ /* 0x000fe200078f18ff */
[----:B------:R-:W-:Y:S01]  /*0bb0*/  IMAD.IADD R6, R9, 0x1, -R6 ;  /* 0x0000000109067824 */ /* 0x000fe200078e0a06 */
[----:B------:R-:W-:Y:S01]  /*0bc0*/  SHF.R.S32.HI R187, RZ, 0x7, R2 ;  /* 0x00000007ffbb7819 */ /* 0x000fe20000011402 */
[----:B------:R-:W-:Y:S01]  /*0bd0*/  IMAD.IADD R9, R0, 0x1, -R3 ;  /* 0x0000000100097824 */ /* 0x000fe200078e0a03 */
[----:B------:R-:W-:Y:S01]  /*0be0*/  LOP3.LUT R13, R23, 0xfffffff8, RZ, 0xc0, !PT ;  /* 0xfffffff8170d7812 */ /* 0x000fe200078ec0ff */
[----:B------:R-:W-:Y:S01]  /*0bf0*/  IMAD R190, R6, 0x8, R7 ;  /* 0x0000000806be7824 */ /* 0x000fe200078e0207 */
[----:B------:R-:W-:Y:S01]  /*0c00*/  LOP3.LUT R11, R11, 0xfffffff8, RZ, 0xc0, !PT ;  /* 0xfffffff80b0b7812 */ /* 0x000fe200078ec0ff */
[----:B------:R-:W-:Y:S01]  /*0c10*/  IMAD.MOV.U32 R6, RZ, RZ, -0x2 ;  /* 0xfffffffeff067424 */ /* 0x000fe200078e00ff */
[----:B------:R-:W-:Y:S01]  /*0c20*/  LEA.HI R5, R5, R184, RZ, 0x5 ;  /* 0x000000b805057211 */ /* 0x000fe200078f28ff */
[----:B------:R-:W-:Y:S01]  /*0c30*/  IMAD.IADD R18, R0, 0x1, -R13 ;  /* 0x0000000100127824 */ /* 0x000fe200078e0a0d */
[----:B------:R-:W-:Y:S01]  /*0c40*/  LEA.HI R2, R2, R187, RZ, 0x1 ;  /* 0x000000bb02027211 */ /* 0x000fe200078f08ff */
[----:B------:R-:W-:Y:S01]  /*0c50*/  IMAD.IADD R8, R8, 0x1, -R11 ;  /* 0x0000000108087824 */ /* 0x000fe200078e0a0b */
[----:B------:R-:W-:Y:S01]  /*0c60*/  LEA.HI R0, R9, R9, RZ, 0x1 ;  /* 0x0000000909007211 */ /* 0x000fe200078f08ff */
[----:B------:R-:W-:Y:S01]  /*0c70*/  IMAD.SHL.U32 R16, R18, 0x8, RZ ;  /* 0x0000000812107824 */ /* 0x000fe200078e00ff */
[----:B------:R-:W-:-:S02]  /*0c80*/  SHF.R.S32.HI R5, RZ, 0x5, R5 ;  /* 0x00000005ff057819 */ /* 0x000fc40000011405 */
[----:B------:R-:W-:Y:S01]  /*0c90*/  LOP3.LUT R2, R2, 0x3fffffe, RZ, 0xc0, !PT ;  /* 0x03fffffe02027812 */ /* 0x000fe200078ec0ff */
[----:B------:R-:W-:Y:S01]  /*0ca0*/  VIADD R17, R16, 0x40 ;  /* 0x0000004010117836 */ /* 0x000fe20000000000 */
[----:B------:R-:W-:Y:S01]  /*0cb0*/  LOP3.LUT R3, R4, 0x7ffffffc, RZ, 0xc0, !PT ;  /* 0x7ffffffc04037812 */ /* 0x000fe200078ec0ff */
[----:B------:R-:W-:Y:S01]  /*0cc0*/  IMAD R5, R5, 0x10, R8 ;  /* 0x0000001005057824 */ /* 0x000fe200078e0208 */
[----:B------:R-:W-:Y:S01]  /*0cd0*/  LOP3.LUT R0, R0, 0x1ffffffe, RZ, 0xc0, !PT ;  /* 0x1ffffffe00007812 */ /* 0x000fe200078ec0ff */
[----:B------:R-:W-:Y:S01]  /*0ce0*/  IMAD.IADD R2, R187, 0x1, -R2 ;  /* 0x00000001bb027824 */ /* 0x000fe200078e0a02 */
[----:B------:R-:W-:Y:S01]  /*0cf0*/  SHF.R.S32.HI R23, RZ, 0x3, R23 ;  /* 0x00000003ff177819 */ /* 0x000fe20000011417 */
[----:B------:R-:W-:Y:S01]  /*0d00*/  IMAD.IADD R3, R184, 0x1, -R3 ;  /* 0x00000001b8037824 */ /* 0x000fe200078e0a03 */
[----:B------:R-:W-:Y:S01]  /*0d10*/  SHF.R.S32.HI R192, RZ, 0x1f, R17 ;  /* 0x0000001fffc07819 */ /* 0x000fe20000011411 */
[----:B------:R-:W-:Y:S02]  /*0d20*/  IMAD.IADD R189, R9, 0x1, -R0 ;  /* 0x0000000109bd7824 */ /* 0x000fe400078e0a00 */
[----:B------:R-:W-:-:S02]  /*0d30*/  IMAD R188, R2, 0x40, R5 ;  /* 0x0000004002bc7824 */ /* 0x000fc400078e0205 */
[----:B------:R-:W-:Y:S02]  /*0d40*/  IMAD R191, R3, R6, 0x80 ;  /* 0x0000008003bf7424 */ /* 0x000fe400078e0206 */
[----:B------:R-:W-:Y:S01]  /*0d50*/  IMAD R189, R189, 0x8, R188 ;  /* 0x00000008bdbd7824 */ /* 0x000fe200078e02bc */
[----:B--2---:R-:W-:-:S07]  /*0d60*/  LOP3.LUT R2, R12, 0x1, RZ, 0xfc, !PT ;  /* 0x000000010c027812 */ /* 0x004fce00078efcff */
.L_x_37:
[----:B------:R-:W0:Y:S01]  /*0d70*/  SHFL.IDX PT, R0, R187, RZ, 0x1f ;  /* 0x00001fffbb007589 */ /* 0x000e2200000e0000 */
[----:B-1----:R-:W1:Y:S01]  /*0d80*/  S2UR UR4, SR_CgaCtaId ;  /* 0x00000000000479c3 */ /* 0x002e620000008800 */
[----:B------:R-:W-:Y:S01]  /*0d90*/  ULDC UR5, c[0x0][0xc38] ;  /* 0x00030e0000057ab9 */ /* 0x000fe20000000800 */
[----:B------:R-:W-:Y:S01]  /*0da0*/  R2UR UR11, R19 ;  /* 0x00000000130b72ca */ /* 0x000fe200000e0000 */
[----:B------:R-:W-:Y:S01]  /*0db0*/  ULDC.64 UR8, c[0x0][0x418] ;  /* 0x0001060000087ab9 */ /* 0x000fe20000000a00 */
[----:B------:R-:W-:Y:S02]  /*0dc0*/  UISETP.NE.AND UP1, UPT, UR5, 0x1, UPT ;  /* 0x000000010500788c */ /* 0x000fe4000bf25270 */
[----:B------:R-:W-:Y:S02]  /*0dd0*/  UISETP.NE.U32.AND UP0, UPT, UR8, URZ, UPT ;  /* 0x0000003f0800728c */ /* 0x000fe4000bf05070 */
[----:B---3-5:R-:W2:Y:S01]  /*0de0*/  LDC R88, c[0x0][0x2f0] ;  /* 0x0000bc00ff587b82 */ /* 0x028ea20000000800 */
[----:B------:R-:W-:Y:S01]  /*0df0*/  UMOV UR38, 0x400 ;  /* 0x0000040000267882 */ /* 0x000fe20000000000 */
[----:B------:R-:W-:Y:S01]  /*0e00*/  UISETP.NE.AND.EX UP0, UPT, UR9, URZ, UPT, UP0 ;  /* 0x0000003f0900728c */ /* 0x000fe2000bf05300 */
[----:B------:R-:W-:Y:S01]  /*0e10*/  ULDC UR5, c[0x0][0xc44] ;  /* 0x0003110000057ab9 */ /* 0x000fe20000000800 */
[----:B------:R-:W-:Y:S01]  /*0e20*/  ULDC UR6, c[0x0][0x424] ;  /* 0x0001090000067ab9 */ /* 0x000fe20000000800 */
[----:B------:R-:W-:-:S02]  /*0e30*/  UISETP.NE.AND UP2, UPT, UR5, 0x1, UPT ;  /* 0x000000010500788c */ /* 0x000fc4000bf45270 */
[----:B------:R-:W-:Y:S01]  /*0e40*/  USEL UR6, UR6, 0x1, UP0 ;  /* 0x0000000106067887 */ /* 0x000fe20008000000 */
[----:B------:R-:W-:Y:S01]  /*0e50*/  @UP1 ULDC UR10, c[0x0][0xc40] ;  /* 0x00031000000a1ab9 */ /* 0x000fe20000000800 */
[----:B------:R-:W-:Y:S01]  /*0e60*/  UMOV UR12, UR11 ;  /* 0x0000000b000c7c82 */ /* 0x000fe20008000000 */
[----:B0-----:R-:W-:Y:S01]  /*0e70*/  R2UR UR7, R0 ;  /* 0x00000000000772ca */ /* 0x001fe200000e0000 */
[----:B-1----:R-:W-:-:S03]  /*0e80*/  ULEA UR38, UR4, UR38, 0x18 ;  /* 0x0000002604267291 */ /* 0x002fc6000f8ec03f */
[----:B------:R-:W-:Y:S01]  /*0e90*/  @UP1 ULDC UR4, c[0x0][0xc3c] ;  /* 0x00030f0000041ab9 */ /* 0x000fe20000000800 */
[----:B------:R-:W-:Y:S02]  /*0ea0*/  UIADD3 UR9, UR38, 0x10400, URZ ;  /* 0x0001040026097890 */ /* 0x000fe4000fffe03f */
[----:B------:R-:W-:Y:S02]  /*0eb0*/  UIMAD.WIDE.U32 UR4, UR11, UR4, URZ ;  /* 0x000000040b0472a5 */ /* 0x000fe4000f8e003f */
[----:B------:R-:W-:Y:S01]  /*0ec0*/  ULOP3.LUT UP0, URZ, UR9, 0x3ff, URZ, 0xc0, !UPT ;  /* 0x000003ff093f7892 */ /* 0x000fe2000f80c03f */
[----:B--2---:R-:W-:Y:S01]  /*0ed0*/  IMAD R88, R88, UR6, RZ ;  /* 0x0000000658587c24 */ /* 0x004fe2000f8e02ff */
[----:B------:R-:W-:Y:S02]  /*0ee0*/  @UP1 USHF.R.U32.HI UR12, URZ, UR10, UR5 ;  /* 0x0000000a3f0c1299 */ /* 0x000fe40008011605 */
[----:B------:R-:W-:Y:S01]  /*0ef0*/  ULEA.HI UR8, UR7, UR7, URZ, 0x1 ;  /* 0x0000000707087291 */ /* 0x000fe2000f8f083f */
[----:B------:R-:W-:Y:S01]  /*0f00*/  VIADD R0, R88, 0x7f ;  /* 0x0000007f58007836 */ /* 0x000fe20000000000 */
[----:B------:R-:W-:-:S02]  /*0f10*/  PLOP3.LUT P0, PT, PT, PT, UP0, 0x80, 0x0 ;  /* 0x000000000000781c */ /* 0x000fc40003f0f008 */
[----:B------:R-:W-:Y:S01]  /*0f20*/  ULOP3.LUT UR8, UR8, 0x1e, URZ, 0xc0, !UPT ;  /* 0x0000001e08087892 */ /* 0x000fe2000f8ec03f */
[----:B------:R-:W-:Y:S01]  /*0f30*/  IMAD.U32 R186, RZ, RZ, UR12 ;  /* 0x0000000cffba7e24 */ /* 0x000fe2000f8e00ff */
[----:B------:R-:W-:Y:S01]  /*0f40*/  SHF.R.S32.HI R3, RZ, 0x1f, R0 ;  /* 0x0000001fff037819 */ /* 0x000fe20000011400 */
[----:B------:R-:W-:Y:S01]  /*0f50*/  UMOV UR39, UR12 ;  /* 0x0000000c00277c82 */ /* 0x000fe20008000000 */
[----:B------:R-:W-:Y:S02]  /*0f60*/  UIADD3 UR8, UR7, -UR8, URZ ;  /* 0x8000000807087290 */ /* 0x000fe4000fffe03f */
[----:B------:R-:W-:Y:S01]  /*0f70*/  LEA.HI R3, R3, R0, RZ, 0x7 ;  /* 0x0000000003037211 */ /* 0x000fe200078f38ff */
[----:B------:R-:W-:Y:S01]  /*0f80*/  @UP2 ULDC.64 UR6, c[0x0][0xc48] ;  /* 0x0003120000062ab9 */ /* 0x000fe20000000a00 */
[----:B------:R-:W-:Y:S02]  /*0f90*/  ULEA UR8, UR8, UR9, 0xd ;  /* 0x0000000908087291 */ /* 0x000fe4000f8e683f */
[----:B------:R-:W-:Y:S01]  /*0fa0*/  UIMAD.WIDE.U32 UR4, UR12, UR6, URZ ;  /* 0x000000060c0472a5 */ /* 0x000fe2000f8e003f */
[----:B------:R-:W-:Y:S01]  /*0fb0*/  SHF.R.S32.HI R193, RZ, 0x7, R3 ;  /* 0x00000007ffc17819 */ /* 0x000fe20000011403 */
[----:B------:R-:W-:-:S02]  /*0fc0*/  USHF.R.U32.HI UR8, URZ, 0x4, UR8 ;  /* 0x000000043f087899 */ /* 0x000fc40008011608 */
[----:B------:R-:W-:Y:S02]  /*0fd0*/  @UP2 USHF.R.U32.HI UR39, URZ, UR7, UR5 ;  /* 0x000000073f272299 */ /* 0x000fe40008011605 */
[----:B------:R-:W-:Y:S01]  /*0fe0*/  ULOP3.LUT UR40, UR8, 0x3fff, URZ, 0xc0, !UPT ;  /* 0x00003fff08287892 */ /* 0x000fe2000f8ec03f */
[----:B------:R-:W-:Y:S02]  /*0ff0*/  UMOV UR4, UR11 ;  /* 0x0000000b00047c82 */ /* 0x000fe40008000000 */
[----:B------:R-:W-:Y:S01]  /*1000*/  IMAD.U32 R185, RZ, RZ, UR4 ;  /* 0x00000004ffb97e24 */ /* 0x000fe2000f8e00ff */
[----:B------:R-:W-:Y:S08]  /*1010*/  @!P0 BRA `(.L_x_9) ;  /* 0x0000000000408947 */ /* 0x000ff00003800000 */
[----:B------:R-:W-:Y:S01]  /*1020*/  MOV R0, 0x0 ;  /* 0x0000000000007802 */ /* 0x000fe20000000f00 */
[----:B------:R-:W-:Y:S01]  /*1030*/  ULDC.64 UR4, c[0x4][0x118] ;  /* 0x0100460000047ab9 */ /* 0x000fe20000000a00 */
[----:B------:R-:W-:Y:S01]  /*1040*/  ULDC.64 UR6, c[0x4][0x98] ;  /* 0x0100260000067ab9 */ /* 0x000fe20000000a00 */
[----:B------:R-:W-:Y:S01]  /*1050*/  IMAD.U32 R4, RZ, RZ, UR4 ;  /* 0x00000004ff047e24 */ /* 0x000fe2000f8e00ff */
[----:B------:R0:W1:Y:S01]  /*1060*/  LDC.64 R14, c[0x4][R0] ;  /* 0x01000000000e7b82 */ /* 0x0000620000000a00 */
[----:B------:R-:W-:Y:S01]  /*1070*/  IMAD.U32 R5, RZ, RZ, UR5 ;  /* 0x00000005ff057e24 */ /* 0x000fe2000f8e00ff */
[----:B------:R-:W-:Y:S01]  /*1080*/  ULDC.64 UR4, c[0x4][0x120] ;  /* 0x0100480000047ab9 */ /* 0x000fe20000000a00 */
[----:B------:R-:W-:Y:S02]  /*1090*/  IMAD.U32 R10, RZ, RZ, UR6 ;  /* 0x00000006ff0a7e24 */ /* 0x000fe4000f8e00ff */
[----:B------:R-:W-:Y:S02]  /*10a0*/  IMAD.U32 R6, RZ, RZ, UR4 ;  /* 0x00000004ff067e24 */ /* 0x000fe4000f8e00ff */
[----:B------:R-:W-:-:S02]  /*10b0*/  IMAD.U32 R7, RZ, RZ, UR5 ;  /* 0x00000005ff077e24 */ /* 0x000fc4000f8e00ff */
[----:B------:R-:W-:Y:S02]  /*10c0*/  IMAD.U32 R11, RZ, RZ, UR7 ;  /* 0x00000007ff0b7e24 */ /* 0x000fe4000f8e00ff */
[----:B------:R-:W-:Y:S02]  /*10d0*/  IMAD.MOV.U32 R8, RZ, RZ, 0x70 ;  /* 0x00000070ff087424 */ /* 0x000fe400078e00ff */
[----:B------:R-:W-:Y:S02]  /*10e0*/  IMAD.MOV.U32 R12, RZ, RZ, 0x1 ;  /* 0x00000001ff0c7424 */ /* 0x000fe400078e00ff */
[----:B0-----:R-:W-:-:S07]  /*10f0*/  IMAD.MOV.U32 R13, RZ, RZ, RZ ;  /* 0x000000ffff0d7224 */ /* 0x001fce00078e00ff */
[----:B------:R-:W-:-:S07]  /*1100*/  LEPC R20, `(.L_x_9) ;  /* 0x000000001014794e */ /* 0x000fce0000000000 */
[----:B-1----:R-:W-:Y:S05]  /*1110*/  CALL.ABS.NOINC R14 ;  /* 0x000000000e007343 */ /* 0x002fea0003c00000 */
.L_x_9:
[----:B------:R-:W-:Y:S02]  /*1120*/  LOP3.LUT R0, R22, 0x1, RZ, 0xc0, !PT ;  /* 0x0000000116007812 */ /* 0x000fe400078ec0ff */
[----:B------:R-:W-:Y:S02]  /*1130*/  ISETP.NE.AND P0, PT, R2, 0x3, PT ;  /* 0x000000030200780c */ /* 0x000fe40003f05270 */
[----:B------:R-:W-:-:S04]  /*1140*/  SHF.L.U32 R0, R0, 0x1f, RZ ;  /* 0x0000001f00007819 */ /* 0x000fc800000006ff */
[----:B------:R-:W0:Y:S02]  /*1150*/  SYNCS.PHASECHK.TRANS64.TRYWAIT P1, [UR38+0x34800], R0 ;  /* 0x03480000ff0075a7 */ /* 0x000e240008020166 */
[----:B0-----:R-:W-:Y:S05]  /*1160*/  @!P1 BRA `(.L_x_10) ;  /* 0x000000ac00409947 */ /* 0x001fea0003800000 */
.L_x_127:
[----:B------:R-:W-:Y:S05]  /*1170*/  @!P0 BRA `(.L_x_11) ;  /* 0x0000000000048947 */ /* 0x000fea0003800000 */
[----:B------:R-:W-:Y:S01]  /*1180*/  BPT.TRAP 0x1 ;  /* 0x000000040000795c */ /* 0x000fe20000300000 */
.L_x_11:
[----:B------:R-:W-:Y:S02]  /*1190*/  IMAD.U32 R6, RZ, RZ, UR36 ;  /* 0x00000024ff067e24 */ /* 0x000fe4000f8e00ff */
[----:B0-----:R-:W-:-:S03]  /*11a0*/  IMAD.U32 R3, RZ, RZ, UR37 ;  /* 0x00000025ff037e24 */ /* 0x001fc6000f8e00ff */
[----:B------:R-:W-:Y:S02]  /*11b0*/  LEA R6, R6, UR38, 0x3 ;  /* 0x0000002606067c11 */ /* 0x000fe4000f8e18ff */
[----:B------:R-:W-:-:S04]  /*11c0*/  SHF.L.U32 R3, R3, 0x1f, RZ ;  /* 0x0000001f03037819 */ /* 0x000fc800000006ff */
[----:B------:R0:W1:Y:S01]  /*11d0*/  SYNCS.PHASECHK.TRANS64.TRYWAIT P2, [R6+URZ+0x34830], R3 ;  /* 0x03483003060075a7 */ /* 0x000062000804017f */
[----:B------:R-:W-:Y:S05]  /*11e0*/  @!P0 BRA `(.L_x_12) ;  /* 0x0000000000048947 */ /* 0x000fea0003800000 */
[----:B------:R-:W-:Y:S01]  /*11f0*/  BPT.TRAP 0x1 ;  /* 0x000000040000795c */ /* 0x000fe20000300000 */
.L_x_12:
[----:B------:R-:W2:Y:S01]  /*1200*/  S2R R0, SR_TID.X ;  /* 0x0000000000007919 */ /* 0x000ea20000002100 */
[----:B------:R-:W-:Y:S01]  /*1210*/  IMAD.MOV.U32 R151, RZ, RZ, RZ ;  /* 0x000000ffff977224 */ /* 0x000fe200078e00ff */
[----:B--2---:R-:W-:-:S04]  /*1220*/  LOP3.LUT R0, R0, 0x7f, RZ, 0xc0, !PT ;  /* 0x0000007f00007812 */ /* 0x004fc800078ec0ff */
[----:B------:R-:W-:Y:S01]  /*1230*/  ISETP.NE.AND P1, PT, R0, RZ, PT ;  /* 0x000000ff0000720c */ /* 0x000fe20003f25270 */
[----:B-1----:R-:W-:-:S12]  /*1240*/  @P2 BRA `(.L_x_13) ;  /* 0x0000000000082947 */ /* 0x002fd80003800000 */
[----:B------:R-:W1:Y:S02]  /*1250*/  SYNCS.PHASECHK.TRANS64.TRYWAIT P2, [R6+URZ+0x34830], R3 ;  /* 0x03483003060075a7 */ /* 0x000e64000804017f */
[----:B-1----:R-:W-:Y:S05]  /*1260*/  @!P2 BRA `(.L_x_14) ;  /* 0x000000ac0018a947 */ /* 0x002fea0003800000 */
.L_x_13:
[----:B------:R-:W-:Y:S05]  /*1270*/  WARPSYNC.ALL ;  /* 0x0000000000007948 */ /* 0x000fea0003800000 */
[----:B------:R-:W-:Y:S01]  /*1280*/  UIADD3 UR38, UR38, 0x1c400, URZ ;  /* 0x0001c40026267890 */ /* 0x000fe2000fffe03f */
[----:B------:R-:W-:Y:S01]  /*1290*/  WARPGROUP.ARRIVE ;  /* 0x00000000000079c5 */ /* 0x000fe20000000000 */
[----:B------:R-:W-:Y:S01]  /*12a0*/  ULOP3.LUT UR5, UR40, 0x10000, URZ, 0xfc, !UPT ;  /* 0x0001000028057892 */ /* 0x000fe2000f8efc3f */
[----:B------:R-:W-:Y:S01]  /*12b0*/  IMAD.IADD R0, R191, 0x1, R88 ;  /* 0x00000001bf007824 */ /* 0x000fe200078e0258 */
[----:B------:R-:W-:Y:S01]  /*12c0*/  USHF.R.U32.HI UR38, URZ, 0x4, UR38 ;  /* 0x000000043f267899 */ /* 0x000fe20008011626 */
[----:B------:R-:W-:Y:S01]  /*12d0*/  P2R R89, PR, RZ, 0x2 ;  /* 0x00000002ff597803 */ /* 0x000fe20000000000 */
[----:B------:R-:W-:Y:S01]  /*12e0*/  UMOV UR9, 0x40000040 ;  /* 0x4000004000097882 */ /* 0x000fe20000000000 */
[----:B------:R-:W-:Y:S01]  /*12f0*/  UMOV UR11, 0x40000040 ;  /* 0x40000040000b7882 */ /* 0x000fe20000000000 */
[----:B------:R-:W-:Y:S01]  /*1300*/  ULOP3.LUT UR38, UR38, 0x3fff, URZ, 0xc0, !UPT ;  /* 0x00003fff26267892 */ /* 0x000fe2000f8ec03f */
[----:B------:R-:W-:Y:S01]  /*1310*/  IMAD.U32 R5, RZ, RZ, UR9 ;  /* 0x00000009ff057e24 */ /* 0x000fe2000f8e00ff */
[----:B------:R-:W-:Y:S01]  /*1320*/  UMOV UR8, UR5 ;  /* 0x0000000500087c82 */ /* 0x000fe20008000000 */
[----:B------:R-:W-:Y:S01]  /*1330*/  UIADD3 UR56, UR5, 0x2, URZ ;  /* 0x0000000205387890 */ /* 0x000fe2000fffe03f */
[----:B------:R-:W-:Y:S01]  /*1340*/  IMAD.U32 R4, RZ, RZ, UR8 ;  /* 0x00000008ff047e24 */ /* 0x000fe2000f8e00ff */
[----:B------:R-:W-:Y:S01]  /*1350*/  ULOP3.LUT UR38, UR38, 0x10000, URZ, 0xfc, !UPT ;  /* 0x0001000026267892 */ /* 0x000fe2000f8efc3f */
[----:B------:R-:W-:Y:S01]  /*1360*/  IMAD R7, R193, -0x80, R0 ;  /* 0xffffff80c1077824 */ /* 0x000fe200078e0200 */
[----:B------:R-:W-:Y:S01]  /*1370*/  UMOV UR57, 0x40000040 ;  /* 0x4000004000397882 */ /* 0x000fe20000000000 */
[----:B------:R-:W-:Y:S01]  /*1380*/  UMOV UR59, 0x40000040 ;  /* 0x40000040003b7882 */ /* 0x000fe20000000000 */
[----:B------:R-:W-:Y:S01]  /*1390*/  UIMAD UR4, UR36, 0xc00, UR38 ;  /* 0x00000c00240478a4 */ /* 0x000fe2000f8e0226 */
[----:B------:R-:W-:Y:S01]  /*13a0*/  P2R R91, PR, RZ, 0x1 ;  /* 0x00000001ff5b7803 */ /* 0x000fe20000000000 */
[----:B------:R-:W-:Y:S01]  /*13b0*/  UIADD3 UR52, UR5, 0x4, URZ ;  /* 0x0000000405347890 */ /* 0x000fe2000fffe03f */
[C---:B------:R-:W-:Y:S01]  /*13c0*/  ISETP.GT.AND P4, PT, R7.reuse, RZ, PT ;  /* 0x000000ff0700720c */ /* 0x040fe20003f84270 */
[----:B------:R-:W-:Y:S01]  /*13d0*/  UIADD3 UR58, UR4, 0x2, URZ ;  /* 0x00000002043a7890 */ /* 0x000fe2000fffe03f */
[C---:B------:R-:W-:Y:S01]  /*13e0*/  ISETP.GT.AND P3, PT, R7.reuse, 0x1, PT ;  /* 0x000000010700780c */ /* 0x040fe20003f64270 */
[----:B------:R-:W-:Y:S01]  /*13f0*/  UIADD3 UR54, UR4, 0x4, URZ ;  /* 0x0000000404367890 */ /* 0x000fe2000fffe03f */
[C---:B------:R-:W-:Y:S01]  /*1400*/  ISETP.GT.AND P2, PT, R7.reuse, 0x8, PT ;  /* 0x000000080700780c */ /* 0x040fe20003f44270 */
[----:B------:R-:W-:Y:S01]  /*1410*/  UMOV UR10, UR4 ;  /* 0x00000004000a7c82 */ /* 0x000fe20008000000 */
[----:B------:R-:W-:Y:S01]  /*1420*/  UMOV UR53, 0x40000040 ;  /* 0x4000004000357882 */ /* 0x000fe20000000000 */
[----:B------:R-:W-:Y:S01]  /*1430*/  HGMMA.64x128x16.F32 R24, gdesc[UR8], RZ, !UPT, gsb0 ;  /* 0x01e00000081879f0 */ /* 0x000fe2000c0008ff */
[----:B------:R-:W-:Y:S01]  /*1440*/  UMOV UR55, 0x40000040 ;  /* 0x4000004000377882 */ /* 0x000fe20000000000 */
[----:B------:R-:W-:Y:S01]  /*1450*/  UIADD3 UR8, UR5, 0x6, URZ ;  /* 0x0000000605087890 */ /* 0x000fe2000fffe03f */
[C---:B------:R-:W-:Y:S01]  /*1460*/  ISETP.GT.AND P6, PT, R7.reuse, 0x9, PT ;  /* 0x000000090700780c */ /* 0x040fe20003fc4270 */
[----:B------:R-:W-:Y:S01]  /*1470*/  UIADD3 UR10, UR4, 0x6, URZ ;  /* 0x00000006040a7890 */ /* 0x000fe2000fffe03f */
[C---:B------:R-:W-:Y:S01]  /*1480*/  ISETP.GT.AND P5, PT, R7.reuse, 0x10, PT ;  /* 0x000000100700780c */ /* 0x040fe20003fa4270 */
[----:B------:R-:W-:Y:S01]  /*1490*/  UMOV UR9, 0x40000040 ;  /* 0x4000004000097882 */ /* 0x000fe20000000000 */
[----:B------:R-:W-:Y:S01]  /*14a0*/  UMOV UR11, 0x40000040 ;  /* 0x40000040000b7882 */ /* 0x000fe20000000000 */
[----:B------:R-:W-:Y:S01]  /*14b0*/  UIADD3 UR12, UR5, 0x400, URZ ;  /* 0x00000400050c7890 */ /* 0x000fe2000fffe03f */
[C---:B------:R-:W-:Y:S01]  /*14c0*/  ISETP.GT.AND P1, PT, R7.reuse, 0x59, PT ;  /* 0x000000590700780c */ /* 0x040fe20003f24270 */
[----:B------:R-:W-:Y:S01]  /*14d0*/  UIADD3 UR14, UR4, 0x400, URZ ;  /* 0x00000400040e7890 */ /* 0x000fe2000fffe03f */
[----:B------:R-:W-:Y:S01]  /*14e0*/  ISETP.GT.AND P0, PT, R7, 0x60, PT ;  /* 0x000000600700780c */ /* 0x000fe20003f04270 */
[----:B------:R-:W-:Y:S01]  /*14f0*/  UMOV UR13, 0x40000040 ;  /* 0x40000040000d7882 */ /* 0x000fe20000000000 */
[----:B------:R-:W-:Y:S01]  /*1500*/  UMOV UR15, 0x40000040 ;  /* 0x40000040000f7882 */ /* 0x000fe20000000000 */
[----:B------:R-:W-:Y:S01]  /*1510*/  UIADD3 UR16, UR5, 0x402, URZ ;  /* 0x0000040205107890 */ /* 0x000fe2000fffe03f */
[--C-:B------:R-:W-:Y:S01]  /*1520*/  IMAD.MOV.U32 R150, RZ, RZ, R151.reuse ;  /* 0x000000ffff967224 */ /* 0x100fe200078e0097 */
[----:B------:R-:W-:Y:S01]  /*1530*/  UIADD3 UR18, UR4, 0x402, URZ ;  /* 0x0000040204127890 */ /* 0x000fe2000fffe03f */
[--C-:B------:R-:W-:Y:S01]  /*1540*/  IMAD.MOV.U32 R149, RZ, RZ, R151.reuse ;  /* 0x000000ffff957224 */ /* 0x100fe200078e0097 */
        /* <DEDUP_REMOVED lines=38> */
[----:B------:R-:W-:Y:S01]  /*17b0*/  ULDC UR4, c[0x0][0x988] ;  /* 0x0002620000047ab9 */ /* 0x000fe20000000800 */
[----:B------:R-:W-:-:S02]  /*17c0*/  IMAD.MOV.U32 R136, RZ, RZ, R151 ;  /* 0x000000ffff887224 */ /* 0x000fc400078e0097 */
[--C-:B------:R-:W-:Y:S02]  /*17d0*/  IMAD.MOV.U32 R135, RZ, RZ, R151.reuse ;  /* 0x000000ffff877224 */ /* 0x100fe400078e0097 */
[--C-:B------:R-:W-:Y:S02]  /*17e0*/  IMAD.MOV.U32 R133, RZ, RZ, R151.reuse ;  /* 0x000000ffff857224 */ /* 0x100fe400078e0097 */
[--C-:B------:R-:W-:Y:S02]  /*17f0*/  IMAD.MOV.U32 R131, RZ, RZ, R151.reuse ;  /* 0x000000ffff837224 */ /* 0x100fe400078e0097 */
[--C-:B------:R-:W-:Y:S02]  /*1800*/  IMAD.MOV.U32 R129, RZ, RZ, R151.reuse ;  /* 0x000000ffff817224 */ /* 0x100fe400078e0097 */
[--C-:B------:R-:W-:Y:S02]  /*1810*/  IMAD.MOV.U32 R127, RZ, RZ, R151.reuse ;  /* 0x000000ffff7f7224 */ /* 0x100fe400078e0097 */
        /* <DEDUP_REMOVED lines=16> */
[----:B------:R-:W-:Y:S01]  /*1920*/  IMAD.MOV.U32 R93, RZ, RZ, R151 ;  /* 0x000000ffff5d7224 */ /* 0x000fe200078e0097 */
[----:B------:R-:W-:Y:S02]  /*1930*/  WARPGROUP.DEPBAR.LE gsb0, 0x0 ;  /* 0x00008000000079c5 */ /* 0x000fe40000010000 */
[----:B------:R-:W-:-:S06]  /*1940*/  WARPGROUP.ARRIVE ;  /* 0x00000000000079c5 */ /* 0x000fcc0000000000 */
[----:B------:R-:W-:Y:S03]  /*1950*/  HGMMA.64x128x16.F32 R24, gdesc[UR56], R24, gsb0 ;  /* 0x01e00000381879f0 */ /* 0x000fe60008000818 */
[----:B------:R-:W-:Y:S02]  /*1960*/  WARPGROUP.DEPBAR.LE gsb0, 0x0 ;  /* 0x00008000000079c5 */ /* 0x000fe40000010000 */
[----:B------:R-:W-:-:S07]  /*1970*/  WARPGROUP.ARRIVE ;  /* 0x00000000000079c5 */ /* 0x000fce0000000000 */
        /* <DEDUP_REMOVED lines=29> */
[----:B------:R-:W-:Y:S02]  /*1b50*/  FSEL R10, R24, -INF , P4 ;  /* 0xff800000180a7808 */ /* 0x000fe40002000000 */
[----:B------:R-:W-:Y:S02]  /*1b60*/  FSEL R25, R25, -INF , P3 ;  /* 0xff80000019197808 */ /* 0x000fe40001800000 */
[----:B------:R-:W-:Y:S02]  /*1b70*/  FSEL R90, R28, -INF , P2 ;  /* 0xff8000001c5a7808 */ /* 0x000fe40001000000 */
[----:B01----:R-:W-:-:S02]  /*1b80*/  FMNMX.FTZ R3, R10, R25, !PT ;  /* 0x000000190a037209 */ /* 0x003fc40007810000 */
[----:B------:R-:W-:Y:S02]  /*1b90*/  FSEL R92, R29, -INF , P6 ;  /* 0xff8000001d5c7808 */ /* 0x000fe40003000000 */
[----:B------:R-:W-:Y:S02]  /*1ba0*/  FMNMX.FTZ R3, R90, R3, !PT ;  /* 0x000000035a037209 */ /* 0x000fe40007810000 */
[----:B------:R-:W-:Y:S02]  /*1bb0*/  FSEL R26, R26, -INF , P4 ;  /* 0xff8000001a1a7808 */ /* 0x000fe40002000000 */
[----:B------:R-:W-:Y:S02]  /*1bc0*/  ISETP.GT.AND P4, PT, R7, 0x11, PT ;  /* 0x000000110700780c */ /* 0x000fe40003f84270 */
[----:B------:R-:W-:Y:S02]  /*1bd0*/  FSEL R94, R32, -INF , P5 ;  /* 0xff800000205e7808 */ /* 0x000fe40002800000 */
[----:B------:R-:W-:-:S02]  /*1be0*/  FMNMX.FTZ R3, R92, R3, !PT ;  /* 0x000000035c037209 */ /* 0x000fc40007810000 */
[----:B------:R-:W-:Y:S02]  /*1bf0*/  FSEL R27, R27, -INF , P3 ;  /* 0xff8000001b1b7808 */ /* 0x000fe40001800000 */
[----:B------:R-:W-:Y:S02]  /*1c00*/  ISETP.GT.AND P3, PT, R7, 0x18, PT ;  /* 0x000000180700780c */ /* 0x000fe40003f64270 */
[----:B------:R-:W-:Y:S02]  /*1c10*/  FSEL R96, R33, -INF , P4 ;  /* 0xff80000021607808 */ /* 0x000fe40002000000 */
[----:B------:R-:W-:Y:S02]  /*1c20*/  FMNMX.FTZ R3, R94, R3, !PT ;  /* 0x000000035e037209 */ /* 0x000fe40007810000 */
[----:B------:R-:W-:Y:S02]  /*1c30*/  FSEL R30, R30, -INF , P2 ;  /* 0xff8000001e1e7808 */ /* 0x000fe40001000000 */
[----:B------:R-:W-:-:S02]  /*1c40*/  ISETP.GT.AND P2, PT, R7, 0x19, PT ;  /* 0x000000190700780c */ /* 0x000fc40003f44270 */
        /* <DEDUP_REMOVED lines=63> */
[----:B------:R-:W-:Y:S02]  /*2040*/  FMNMX.FTZ R3, R122, R3, !PT ;  /* 0x000000037a037209 */ /* 0x000fe40007810000 */
[----:B------:R-:W-:Y:S02]  /*2050*/  FSEL R124, R69, -INF , P1 ;  /* 0xff800000457c7808 */ /* 0x000fe40000800000 */
[----:B------:R-:W-:-:S02]  /*2060*/  FMNMX.FTZ R3, R68, R3, !PT ;  /* 0x0000000344037209 */ /* 0x000fc40007810000 */
[C---:B------:R-:W-:Y:S02]  /*2070*/  ISETP.GT.AND P1, PT, R7.reuse, 0x61, PT ;  /* 0x000000610700780c */ /* 0x040fe40003f24270 */
[----:B------:R-:W-:Y:S02]  /*2080*/  FSEL R72, R72, -INF , P0 ;  /* 0xff80000048487808 */ /* 0x000fe40000000000 */
[----:B------:R-:W-:Y:S02]  /*2090*/  FMNMX.FTZ R3, R124, R3, !PT ;  /* 0x000000037c037209 */ /* 0x000fe40007810000 */
        /* <DEDUP_REMOVED lines=8> */
[----:B------:R-:W-:-:S02]  /*2120*/  FSEL R128, R77, -INF , P2 ;  /* 0xff8000004d807808 */ /* 0x000fc40001000000 */
[----:B------:R-:W-:Y:S02]  /*2130*/  FMNMX.FTZ R3, R76, R3, !PT ;  /* 0x000000034c037209 */ /* 0x000fe40007810000 */
[C---:B------:R-:W-:Y:S02]  /*2140*/  ISETP.GT.AND P3, PT, R7.reuse, 0x70, PT ;  /* 0x000000700700780c */ /* 0x040fe40003f64270 */
[----:B------:R-:W-:Y:S02]  /*2150*/  FSEL R66, R66, -INF , P4 ;  /* 0xff80000042427808 */ /* 0x000fe40002000000 */
[----:B------:R-:W-:Y:S02]  /*2160*/  FSEL R130, R80, -INF , P3 ;  /* 0xff80000050827808 */ /* 0x000fe40001800000 */
[----:B------:R-:W-:Y:S02]  /*2170*/  FMNMX.FTZ R3, R128, R3, !PT ;  /* 0x0000000380037209 */ /* 0x000fe40007810000 */
[----:B------:R-:W-:-:S02]  /*2180*/  ISETP.GT.AND P4, PT, R7, 0x71, PT ;  /* 0x000000710700780c */ /* 0x000fc40003f84270 */
[----:B------:R-:W-:Y:S02]  /*2190*/  FSEL R40, R63, -INF , P5 ;  /* 0xff8000003f287808 */ /* 0x000fe40002800000 */
[----:B------:R-:W-:Y:S02]  /*21a0*/  FSEL R132, R81, -INF , P4 ;  /* 0xff80000051847808 */ /* 0x000fe40002000000 */
[----:B------:R-:W-:Y:S02]  /*21b0*/  FMNMX.FTZ R3, R130, R3, !PT ;  /* 0x0000000382037209 */ /* 0x000fe40007810000 */
[----:B------:R-:W-:Y:S02]  /*21c0*/  ISETP.GT.AND P5, PT, R7, 0x78, PT ;  /* 0x000000780700780c */ /* 0x000fe40003fa4270 */
[----:B------:R-:W-:Y:S02]  /*21d0*/  FSEL R62, R62, -INF , P6 ;  /* 0xff8000003e3e7808 */ /* 0x000fe40003000000 */
[----:B------:R-:W-:-:S02]  /*21e0*/  FSEL R84, R84, -INF , P5 ;  /* 0xff80000054547808 */ /* 0x000fc40002800000 */
[----:B------:R-:W-:Y:S02]  /*21f0*/  FMNMX.FTZ R3, R132, R3, !PT ;  /* 0x0000000384037209 */ /* 0x000fe40007810000 */
[----:B------:R-:W-:Y:S02]  /*2200*/  ISETP.GT.AND P6, PT, R7, 0x79, PT ;  /* 0x000000790700780c */ /* 0x000fe40003fc4270 */
[----:B------:R-:W-:Y:S02]  /*2210*/  FMNMX.FTZ R3, R84, R3, !PT ;  /* 0x0000000354037209 */ /* 0x000fe40007810000 */
[----:B------:R-:W-:Y:S02]  /*2220*/  FSEL R134, R85, -INF , P6 ;  /* 0xff80000055867808 */ /* 0x000fe40003000000 */
[----:B------:R-:W-:Y:S02]  /*2230*/  P2R R15, PR, RZ, 0x4 ;  /* 0x00000004ff0f7803 */ /* 0x000fe40000000000 */
[----:B------:R-:W-:Y:S01]  /*2240*/  FMNMX.FTZ R9, R134, R3, !PT ;  /* 0x0000000386097209 */ /* 0x000fe20007810000 */
[----:B------:R-:W-:Y:S01]  /*2250*/  IMAD.U32 R3, RZ, RZ, UR4 ;  /* 0x00000004ff037e24 */ /* 0x000fe2000f8e00ff */
[----:B------:R-:W-:-:S02]  /*2260*/  P2R R21, PR, RZ, 0x1 ;  /* 0x00000001ff157803 */ /* 0x000fc40000000000 */
[----:B------:R-:W-:Y:S01]  /*2270*/  ISETP.GT.AND P0, PT, R7, 0x59, PT ;  /* 0x000000590700780c */ /* 0x000fe20003f04270 */
[----:B------:R-:W0:Y:S01]  /*2280*/  SHFL.BFLY PT, R0, R9, 0x2, 0x1f ;  /* 0x0c401f0009007f89 */ /* 0x000e2200000e0000 */
[----:B------:R-:W-:Y:S02]  /*2290*/  P2R R29, PR, RZ, 0x2 ;  /* 0x00000002ff1d7803 */ /* 0x000fe40000000000 */
[----:B------:R-:W-:Y:S02]  /*22a0*/  FSEL R48, R71, -INF , P0 ;  /* 0xff80000047307808 */ /* 0x000fe40000000000 */
[----:B------:R-:W-:Y:S02]  /*22b0*/  ISETP.NE.AND P0, PT, R21, RZ, PT ;  /* 0x000000ff1500720c */ /* 0x000fe40003f05270 */
[----:B------:R-:W-:Y:S02]  /*22c0*/  ISETP.GT.AND P1, PT, R7, 0x60, PT ;  /* 0x000000600700780c */ /* 0x000fe40003f24270 */
[----:B------:R-:W-:-:S02]  /*22d0*/  FSEL R78, R78, -INF , P0 ;  /* 0xff8000004e4e7808 */ /* 0x000fc40000000000 */
[----:B------:R-:W-:Y:S02]  /*22e0*/  FSEL R74, R74, -INF , P1 ;  /* 0xff8000004a4a7808 */ /* 0x000fe40000800000 */
[----:B------:R-:W-:Y:S02]  /*22f0*/  ISETP.NE.AND P1, PT, R29, RZ, PT ;  /* 0x000000ff1d00720c */ /* 0x000fe40003f25270 */
[----:B------:R-:W-:Y:S02]  /*2300*/  FSEL R82, R82, -INF , P3 ;  /* 0xff80000052527808 */ /* 0x000fe40001800000 */
[----:B------:R-:W-:Y:S02]  /*2310*/  FSEL R52, R75, -INF , P1 ;  /* 0xff8000004b347808 */ /* 0x000fe40000800000 */
[----:B------:R-:W-:Y:S02]  /*2320*/  FSEL R86, R86, -INF , P5 ;  /* 0xff80000056567808 */ /* 0x000fe40002800000 */
[----:B------:R-:W-:Y:S01]  /*2330*/  ISETP.NE.AND P1, PT, R89, RZ, PT ;  /* 0x000000ff5900720c */ /* 0x000fe20003f25270 */
[--C-:B------:R-:W-:Y:S01]  /*2340*/  IMAD.MOV.U32 R89, RZ, RZ, R151.reuse ;  /* 0x000000ffff597224 */ /* 0x100fe200078e0097 */
[----:B------:R-:W-:Y:S01]  /*2350*/  ISETP.NE.AND P0, PT, R91, RZ, PT ;  /* 0x000000ff5b00720c */ /* 0x000fe20003f05270 */
[----:B------:R-:W-:Y:S01]  /*2360*/  IMAD.MOV.U32 R91, RZ, RZ, R151 ;  /* 0x000000ffff5b7224 */ /* 0x000fe200078e0097 */
[----:B0-----:R-:W-:-:S05]  /*2370*/  FMNMX.FTZ R11, R9, R0, !PT ;  /* 0x00000000090b7209 */ /* 0x001fca0007810000 */
[----:B------:R-:W0:Y:S04]  /*2380*/  SHFL.BFLY PT, R0, R11, 0x1, 0x1f ;  /* 0x0c201f000b007f89 */ /* 0x000e2800000e0000 */
[----:B------:R-:W-:-:S05]  /*2390*/  @!P1 VIADD R6, R6, 0x34840 ;  /* 0x0003484006069836 */ /* 0x000fca0000000000 */
[----:B------:R-:W-:-:S04]  /*23a0*/  @!P1 PRMT R6, RZ, 0x654, R6 ;  /* 0x00000654ff069816 */ /* 0x000fc80000000006 */
[----:B------:R1:W-:Y:S01]  /*23b0*/  @!P1 SYNCS.ARRIVE.TRANS64.RED.A1T0 RZ, [R6+URZ], RZ ;  /* 0x000000ff06ff99a7 */ /* 0x0003e2000810043f */
[----:B0-----:R-:W-:Y:S02]  /*23c0*/  FMNMX.FTZ R0, R11, R0, !PT ;  /* 0x000000000b007209 */ /* 0x001fe40007810000 */
[----:B------:R-:W-:Y:S02]  /*23d0*/  FMNMX.FTZ R11, R26, R27, !PT ;  /* 0x0000001b1a0b7209 */ /* 0x000fe40007810000 */
[C---:B------:R-:W-:Y:S01]  /*23e0*/  FSETP.NEU.FTZ.AND P2, PT, R0.reuse, -INF , PT ;  /* 0xff8000000000780b */ /* 0x040fe20003f5d000 */
[----:B------:R-:W-:Y:S01]  /*23f0*/  FMUL.FTZ R13, R0, R3 ;  /* 0x00000003000d7220 */ /* 0x000fe20000410000 */
[----:B------:R-:W-:-:S04]  /*2400*/  FMNMX.FTZ R11, R30, R11, !PT ;  /* 0x0000000b1e0b7209 */ /* 0x000fc80007810000 */
[----:B------:R-:W-:Y:S02]  /*2410*/  FMNMX.FTZ R11, R8, R11, !PT ;  /* 0x0000000b080b7209 */ /* 0x000fe40007810000 */
[----:B------:R-:W-:Y:S02]  /*2420*/  FSEL R39, R13, RZ, P2 ;  /* 0x000000ff0d277208 */ /* 0x000fe40001000000 */
[----:B------:R-:W-:Y:S02]  /*2430*/  FMNMX.FTZ R11, R34, R11, !PT ;  /* 0x0000000b220b7209 */ /* 0x000fe40007810000 */
[----:B------:R-:W-:Y:S01]  /*2440*/  ISETP.NE.AND P2, PT, R15, RZ, PT ;  /* 0x000000ff0f00720c */ /* 0x000fe20003f45270 */
[--C-:B------:R-:W-:Y:S01]  /*2450*/  FFMA.FTZ R7, R25, R3, -R39.reuse ;  /* 0x0000000319077223 */ /* 0x100fe20000010827 */
[----:B------:R-:W-:Y:S01]  /*2460*/  FMNMX.FTZ R13, R12, R11, !PT ;  /* 0x0000000b0c0d7209 */ /* 0x000fe20007810000 */
[-CC-:B------:R-:W-:Y:S01]  /*2470*/  FFMA.FTZ R152, R56, R3.reuse, -R39.reuse ;  /* 0x0000000338987223 */ /* 0x180fe20000010827 */
[----:B------:R-:W-:Y:S01]  /*2480*/  FSEL R80, R79, -INF , P2 ;  /* 0xff8000004f507808 */ /* 0x000fe20001000000 */
[--C-:B------:R-:W-:Y:S01]  /*2490*/  FFMA.FTZ R182, R90, R3, -R39.reuse ;  /* 0x000000035ab67223 */ /* 0x100fe20000010827 */
[----:B------:R-:W-:Y:S01]  /*24a0*/  FMNMX.FTZ R13, R38, R13, !PT ;  /* 0x0000000d260d7209 */ /* 0x000fe20007810000 */
[--C-:B------:R-:W-:Y:S01]  /*24b0*/  FFMA.FTZ R180, R10, R3, -R39.reuse ;  /* 0x000000030ab47223 */ /* 0x100fe20000010827 */
[----:B------:R-:W-:Y:S01]  /*24c0*/  FSEL R56, R83, -INF , P4 ;  /* 0xff80000053387808 */ /* 0x000fe20002000000 */
[----:B------:R-:W-:Y:S01]  /*24d0*/  MUFU.EX2 R7, R7 ;  /* 0x0000000700077308 */ /* 0x000fe20000000800 */
[----:B------:R-:W-:Y:S01]  /*24e0*/  FMNMX.FTZ R13, R14, R13, !PT ;  /* 0x0000000d0e0d7209 */ /* 0x000fe20007810000 */
[-CC-:B------:R-:W-:Y:S01]  /*24f0*/  FFMA.FTZ R9, R92, R3.reuse, -R39.reuse ;  /* 0x000000035c097223 */ /* 0x180fe20000010827 */
[----:B------:R-:W-:Y:S01]  /*2500*/  FSEL R90, R87, -INF , P6 ;  /* 0xff800000575a7808 */ /* 0x000fe20003000000 */
[--C-:B------:R-:W-:Y:S01]  /*2510*/  FFMA.FTZ R176, R94, R3, -R39.reuse ;  /* 0x000000035eb07223 */ /* 0x100fe20000010827 */
[----:B------:R-:W-:Y:S01]  /*2520*/  FMNMX.FTZ R13, R42, R13, !PT ;  /* 0x0000000d2a0d7209 */ /* 0x000fe20007810000 */
[-CC-:B------:R-:W-:Y:S01]  /*2530*/  FFMA.FTZ R96, R96, R3.reuse, -R39.reuse ;  /* 0x0000000360607223 */ /* 0x180fe20000010827 */
[--C-:B------:R-:W-:Y:S01]  /*2540*/  FFMA.FTZ R178, R98, R3, -R39.reuse ;  /* 0x0000000362b27223 */ /* 0x100fe20000010827 */
[----:B------:R-:W0:Y:S01]  /*2550*/  MUFU.EX2 R180, R180 ;  /* 0x000000b400b47308 */ /* 0x000e220000000800 */
[----:B------:R-:W-:Y:S01]  /*2560*/  FMNMX.FTZ R15, R20, R13, !PT ;  /* 0x0000000d140f7209 */ /* 0x000fe20007810000 */
[-CC-:B------:R-:W-:Y:S01]  /*2570*/  FFMA.FTZ R100, R100, R3.reuse, -R39.reuse ;  /* 0x0000000364647223 */ /* 0x180fe20000010827 */
[-CC-:B------:R-:W-:Y:S01]  /*2580*/  FFMA.FTZ R172, R102, R3.reuse, -R39.reuse ;  /* 0x0000000366ac7223 */ /* 0x180fe20000010827 */
[--C-:B------:R-:W-:Y:S01]  /*2590*/  FFMA.FTZ R104, R104, R3, -R39.reuse ;  /* 0x0000000368687223 */ /* 0x100fe20000010827 */
[----:B------:R-:W-:Y:S01]  /*25a0*/  FMNMX.FTZ R15, R46, R15, !PT ;  /* 0x0000000f2e0f7209 */ /* 0x000fe20007810000 */
[-CC-:B------:R-:W-:Y:S01]  /*25b0*/  FFMA.FTZ R174, R106, R3.reuse, -R39.reuse ;  /* 0x000000036aae7223 */ /* 0x180fe20000010827 */
[--C-:B------:R-:W-:Y:S01]  /*25c0*/  FFMA.FTZ R108, R108, R3, -R39.reuse ;  /* 0x000000036c6c7223 */ /* 0x100fe20000010827 */
[----:B------:R-:W2:Y:S01]  /*25d0*/  MUFU.EX2 R182, R182 ;  /* 0x000000b600b67308 */ /* 0x000ea20000000800 */
[----:B------:R-:W-:Y:S01]  /*25e0*/  FMNMX.FTZ R15, R24, R15, !PT ;  /* 0x0000000f180f7209 */ /* 0x000fe20007810000 */
[-CC-:B------:R-:W-:Y:S01]  /*25f0*/  FFMA.FTZ R168, R110, R3.reuse, -R39.reuse ;  /* 0x000000036ea87223 */ /* 0x180fe20000010827 */
[-CC-:B------:R-:W-:Y:S01]  /*2600*/  FFMA.FTZ R112, R112, R3.reuse, -R39.reuse ;  /* 0x0000000370707223 */ /* 0x180fe20000010827 */
[--C-:B------:R-:W-:Y:S01]  /*2610*/  FFMA.FTZ R170, R114, R3, -R39.reuse ;  /* 0x0000000372aa7223 */ /* 0x100fe20000010827 */
[----:B------:R-:W-:Y:S01]  /*2620*/  FMNMX.FTZ R15, R50, R15, !PT ;  /* 0x0000000f320f7209 */ /* 0x000fe20007810000 */
[-CC-:B------:R-:W-:Y:S01]  /*2630*/  FFMA.FTZ R116, R116, R3.reuse, -R39.reuse ;  /* 0x0000000374747223 */ /* 0x180fe20000010827 */
[----:B------:R-:W-:Y:S01]  /*2640*/  FFMA.FTZ R118, R118, R3, -R39 ;  /* 0x0000000376767223 */ /* 0x000fe20000010827 */
[----:B------:R-:W3:Y:S01]  /*2650*/  MUFU.EX2 R9, R9 ;  /* 0x0000000900097308 */ /* 0x000ee20000000800 */
[----:B------:R-:W-:Y:S01]  /*2660*/  FMNMX.FTZ R21, R28, R15, !PT ;  /* 0x0000000f1c157209 */ /* 0x000fe20007810000 */
[----:B0-----:R-:W-:Y:S01]  /*2670*/  FADD.FTZ R49, R180, R7 ;  /* 0x00000007b4317221 */ /* 0x001fe20000010000 */
[-CC-:B------:R-:W-:Y:S01]  /*2680*/  FFMA.FTZ R154, R60, R3.reuse, -R39.reuse ;  /* 0x000000033c9a7223 */ /* 0x180fe20000010827 */
        /* <DEDUP_REMOVED lines=12> */
[----:B------:R4:W5:Y:S01]  /*2750*/  MUFU.EX2 R11, R96 ;  /* 0x00000060000b7308 */ /* 0x0009620000000800 */
[----:B------:R-:W-:Y:S01]  /*2760*/  FMNMX.FTZ R25, R36, R21, !PT ;  /* 0x0000001524197209 */ /* 0x000fe20007810000 */
[-CC-:B------:R-:W-:Y:S01]  /*2770*/  FFMA.FTZ R130, R130, R3.reuse, -R39.reuse ;  /* 0x0000000382827223 */ /* 0x180fe20000010827 */
[----:B------:R-:W-:Y:S01]  /*2780*/  F2FP.F16.F32.PACK_AB R180, R7, R180 ;  /* 0x000000b407b4723e */ /* 0x000fe200000000ff */
[--C-:B------:R-:W-:Y:S01]  /*2790*/  FFMA.FTZ R132, R132, R3, -R39.reuse ;  /* 0x0000000384847223 */ /* 0x100fe20000010827 */
[----:B------:R-:W-:Y:S01]  /*27a0*/  FMNMX.FTZ R25, R62, R25, !PT ;  /* 0x000000193e197209 */ /* 0x000fe20007810000 */
[----:B------:R-:W-:Y:S01]  /*27b0*/  FFMA.FTZ R84, R84, R3, -R39 ;  /* 0x0000000354547223 */ /* 0x000fe20000010827 */
[--C-:B------:R-:W-:Y:S01]  /*27c0*/  IMAD.MOV.U32 R122, RZ, RZ, R151.reuse ;  /* 0x000000ffff7a7224 */ /* 0x100fe200078e0097 */
[----:B------:R-:W1:Y:S01]  /*27d0*/  MUFU.EX2 R178, R178 ;  /* 0x000000b200b27308 */ /* 0x000e620000000800 */
[----:B------:R-:W-:Y:S01]  /*27e0*/  FMNMX.FTZ R25, R40, R25, !PT ;  /* 0x0000001928197209 */ /* 0x000fe20007810000 */
[----:B------:R-:W-:-:S02]  /*27f0*/  IMAD.MOV.U32 R114, RZ, RZ, R151 ;  /* 0x000000ffff727224 */ /* 0x000fc400078e0097 */
[--C-:B------:R-:W-:Y:S01]  /*2800*/  IMAD.MOV.U32 R110, RZ, RZ, R151.reuse ;  /* 0x000000ffff6e7224 */ /* 0x100fe200078e0097 */
[----:B------:R-:W-:Y:S01]  /*2810*/  FMNMX.FTZ R25, R66, R25, !PT ;  /* 0x0000001942197209 */ /* 0x000fe20007810000 */
[--C-:B------:R-:W-:Y:S02]  /*2820*/  IMAD.MOV.U32 R106, RZ, RZ, R151.reuse ;  /* 0x000000ffff6a7224 */ /* 0x100fe400078e0097 */
[----:B------:R2:W1:Y:S01]  /*2830*/  MUFU.EX2 R13, R100 ;  /* 0x00000064000d7308 */ /* 0x0004620000000800 */
[----:B------:R-:W-:Y:S01]  /*2840*/  FMNMX.FTZ R29, R44, R25, !PT ;  /* 0x000000192c1d7209 */ /* 0x000fe20007810000 */
[--C-:B------:R-:W-:Y:S02]  /*2850*/  IMAD.MOV.U32 R102, RZ, RZ, R151.reuse ;  /* 0x000000ffff667224 */ /* 0x100fe400078e0097 */
[--C-:B------:R-:W-:Y:S01]  /*2860*/  IMAD.MOV.U32 R98, RZ, RZ, R151.reuse ;  /* 0x000000ffff627224 */ /* 0x100fe200078e0097 */
[----:B------:R-:W-:Y:S01]  /*2870*/  FMNMX.FTZ R29, R70, R29, !PT ;  /* 0x0000001d461d7209 */ /* 0x000fe20007810000 */
[----:B----4-:R-:W-:-:S02]  /*2880*/  IMAD.MOV.U32 R96, RZ, RZ, R151 ;  /* 0x000000ffff607224 */ /* 0x010fc400078e0097 */
[----:B------:R-:W-:Y:S01]  /*2890*/  MUFU.EX2 R172, R172 ;  /* 0x000000ac00ac7308 */ /* 0x000fe20000000800 */
[----:B------:R-:W-:Y:S01]  /*28a0*/  FMNMX.FTZ R29, R48, R29, !PT ;  /* 0x0000001d301d7209 */ /* 0x000fe20007810000 */
[--C-:B--2---:R-:W-:Y:S02]  /*28b0*/  IMAD.MOV.U32 R100, RZ, RZ, R151.reuse ;  /* 0x000000ffff647224 */ /* 0x104fe400078e0097 */
[--C-:B------:R-:W-:Y:S01]  /*28c0*/  IMAD.MOV.U32 R94, RZ, RZ, R151.reuse ;  /* 0x000000ffff5e7224 */ /* 0x100fe200078e0097 */
[----:B------:R-:W-:Y:S01]  /*28d0*/  FMNMX.FTZ R29, R74, R29, !PT ;  /* 0x0000001d4a1d7209 */ /* 0x000fe20007810000 */
[----:B------:R-:W-:Y:S02]  /*28e0*/  IMAD.MOV.U32 R92, RZ, RZ, R151 ;  /* 0x000000ffff5c7224 */ /* 0x000fe400078e0097 */
[----:B------:R2:W-:Y:S01]  /*28f0*/  MUFU.EX2 R15, R104 ;  /* 0x00000068000f7308 */ /* 0x0005e20000000800 */
[----:B------:R-:W-:-:S04]  /*2900*/  FMNMX.FTZ R31, R52, R29, !PT ;  /* 0x0000001d341f7209 */ /* 0x000fc80007810000 */
[----:B------:R-:W-:-:S03]  /*2910*/  FMNMX.FTZ R31, R78, R31, !PT ;  /* 0x0000001f4e1f7209 */ /* 0x000fc60007810000 */
[----:B------:R-:W-:Y:S01]  /*2920*/  MUFU.EX2 R174, R174 ;  /* 0x000000ae00ae7308 */ /* 0x000fe20000000800 */
[----:B------:R-:W-:Y:S01]  /*2930*/  FMNMX.FTZ R31, R80, R31, !PT ;  /* 0x0000001f501f7209 */ /* 0x000fe20007810000 */
[----:B--2---:R-:W-:-:S03]  /*2940*/  IMAD.MOV.U32 R104, RZ, RZ, R151 ;  /* 0x000000ffff687224 */ /* 0x004fc600078e0097 */
[----:B------:R-:W-:-:S03]  /*2950*/  FMNMX.FTZ R31, R82, R31, !PT ;  /* 0x0000001f521f7209 */ /* 0x000fc60007810000 */
[----:B------:R2:W-:Y:S01]  /*2960*/  MUFU.EX2 R21, R108 ;  /* 0x0000006c00157308 */ /* 0x0005e20000000800 */
[----:B------:R-:W-:-:S04]  /*2970*/  FMNMX.FTZ R33, R56, R31, !PT ;  /* 0x0000001f38217209 */ /* 0x000fc80007810000 */
[----:B------:R-:W-:-:S03]  /*2980*/  FMNMX.FTZ R33, R86, R33, !PT ;  /* 0x0000002156217209 */ /* 0x000fc60007810000 */
[----:B------:R-:W-:Y:S01]  /*2990*/  MUFU.EX2 R168, R168 ;  /* 0x000000a800a87308 */ /* 0x000fe20000000800 */
[----:B------:R-:W-:Y:S01]  /*29a0*/  FMNMX.FTZ R10, R90, R33, !PT ;  /* 0x000000215a0a7209 */ /* 0x000fe20007810000 */
[-CC-:B------:R-:W-:Y:S01]  /*29b0*/  FFMA.FTZ R33, R120, R3.reuse, -R39.reuse ;  /* 0x0000000378217223 */ /* 0x180fe20000010827 */
[----:B------:R-:W-:Y:S01]  /*29c0*/  FFMA.FTZ R39, R134, R3, -R39 ;  /* 0x0000000386277223 */ /* 0x000fe20000010827 */
[--C-:B------:R-:W-:Y:S02]  /*29d0*/  IMAD.MOV.U32 R134, RZ, RZ, R151.reuse ;  /* 0x000000ffff867224 */ /* 0x100fe400078e0097 */
[----:B------:R-:W4:Y:S01]  /*29e0*/  SHFL.BFLY PT, R37, R10, 0x2, 0x1f ;  /* 0x0c401f000a257f89 */ /* 0x000f2200000e0000 */
[--C-:B------:R-:W-:Y:S01]  /*29f0*/  IMAD.MOV.U32 R120, RZ, RZ, R151.reuse ;  /* 0x000000ffff787224 */ /* 0x100fe200078e0097 */
[----:B------:R3:W-:Y:S01]  /*2a00*/  MUFU.EX2 R25, R112 ;  /* 0x0000007000197308 */ /* 0x0007e20000000800 */
[----:B--2---:R-:W-:-:S07]  /*2a10*/  IMAD.MOV.U32 R108, RZ, RZ, R151 ;  /* 0x000000ffff6c7224 */ /* 0x004fce00078e0097 */
[----:B------:R-:W-:Y:S01]  /*2a20*/  MUFU.EX2 R170, R170 ;  /* 0x000000aa00aa7308 */ /* 0x000fe20000000800 */
[----:B---3--:R-:W-:-:S07]  /*2a30*/  IMAD.MOV.U32 R112, RZ, RZ, R151 ;  /* 0x000000ffff707224 */ /* 0x008fce00078e0097 */
[----:B------:R2:W-:Y:S01]  /*2a40*/  MUFU.EX2 R29, R116 ;  /* 0x00000074001d7308 */ /* 0x0005e20000000800 */
[----:B----4-:R-:W-:-:S07]  /*2a50*/  FMNMX.FTZ R37, R10, R37, !PT ;  /* 0x000000250a257209 */ /* 0x010fce0007810000 */
[----:B------:R-:W-:Y:S01]  /*2a60*/  MUFU.EX2 R152, R152 ;  /* 0x0000009800987308 */ /* 0x000fe20000000800 */
[--C-:B--2---:R-:W-:Y:S01]  /*2a70*/  IMAD.MOV.U32 R116, RZ, RZ, R151.reuse ;  /* 0x000000ffff747224 */ /* 0x104fe200078e0097 */
[----:B------:R-:W2:Y:S06]  /*2a80*/  SHFL.BFLY PT, R10, R37, 0x1, 0x1f ;  /* 0x0c201f00250a7f89 */ /* 0x000eac00000e0000 */
[----:B------:R3:W-:Y:S08]  /*2a90*/  MUFU.EX2 R31, R118 ;  /* 0x00000076001f7308 */ /* 0x0007f00000000800 */
[----:B------:R-:W-:Y:S01]  /*2aa0*/  MUFU.EX2 R154, R154 ;  /* 0x0000009a009a7308 */ /* 0x000fe20000000800 */
[----:B---3--:R-:W-:-:S07]  /*2ab0*/  IMAD.MOV.U32 R118, RZ, RZ, R151 ;  /* 0x000000ffff767224 */ /* 0x008fce00078e0097 */
[----:B------:R-:W-:Y:S01]  /*2ac0*/  MUFU.EX2 R33, R33 ;  /* 0x0000002100217308 */ /* 0x000fe20000000800 */
[----:B--2---:R-:W-:-:S04]  /*2ad0*/  FMNMX.FTZ R10, R37, R10, !PT ;  /* 0x0000000a250a7209 */ /* 0x004fc80007810000 */
[C---:B------:R-:W-:Y:S01]  /*2ae0*/  FSETP.NEU.FTZ.AND P2, PT, R10.reuse, -INF , PT ;  /* 0xff8000000a00780b */ /* 0x040fe20003f5d000 */
[-C--:B------:R-:W-:Y:S02]  /*2af0*/  FMUL.FTZ R47, R10, R3.reuse ;  /* 0x000000030a2f7220 */ /* 0x080fe40000410000 */
[----:B------:R-:W-:Y:S03]  /*2b00*/  MUFU.EX2 R156, R156 ;  /* 0x0000009c009c7308 */ /* 0x000fe60000000800 */
[----:B------:R-:W-:Y:S02]  /*2b10*/  FSEL R47, R47, RZ, P2 ;  /* 0x000000ff2f2f7208 */ /* 0x000fe40001000000 */
[----:B------:R-:W-:Y:S01]  /*2b20*/  ISETP.GE.AND P2, PT, R88, 0x81, PT ;  /* 0x000000815800780c */ /* 0x000fe20003f46270 */
[----:B------:R-:W-:Y:S02]  /*2b30*/  IMAD.MOV.U32 R88, RZ, RZ, R151 ;  /* 0x000000ffff587224 */ /* 0x000fe400078e0097 */
[----:B------:R-:W-:Y:S01]  /*2b40*/  MUFU.EX2 R35, R35 ;  /* 0x0000002300237308 */ /* 0x000fe20000000800 */
[-CC-:B------:R-:W-:Y:S01]  /*2b50*/  FFMA.FTZ R26, R26, R3.reuse, -R47.reuse ;  /* 0x000000031a1a7223 */ /* 0x180fe2000001082f */
[-CC-:B------:R-:W-:Y:S01]  /*2b60*/  FFMA.FTZ R27, R27, R3.reuse, -R47.reuse ;  /* 0x000000031b1b7223 */ /* 0x180fe2000001082f */
[-CC-:B------:R-:W-:Y:S01]  /*2b70*/  FFMA.FTZ R8, R8, R3.reuse, -R47.reuse ;  /* 0x0000000308087223 */ /* 0x180fe2000001082f */
[-CC-:B------:R-:W-:Y:S01]  /*2b80*/  FFMA.FTZ R30, R30, R3.reuse, -R47.reuse ;  /* 0x000000031e1e7223 */ /* 0x180fe2000001082f */
[-CC-:B------:R-:W-:Y:S01]  /*2b90*/  FFMA.FTZ R34, R34, R3.reuse, -R47.reuse ;  /* 0x0000000322227223 */ /* 0x180fe2000001082f */
[-CC-:B------:R-:W-:Y:S01]  /*2ba0*/  FFMA.FTZ R12, R12, R3.reuse, -R47.reuse ;  /* 0x000000030c0c7223 */ /* 0x180fe2000001082f */
[-CC-:B------:R-:W-:Y:S01]  /*2bb0*/  FFMA.FTZ R38, R38, R3.reuse, -R47.reuse ;  /* 0x0000000326267223 */ /* 0x180fe2000001082f */
[----:B------:R2:W-:Y:S01]  /*2bc0*/  MUFU.EX2 R183, R8 ;  /* 0x0000000800b77308 */ /* 0x0005e20000000800 */
[-CC-:B------:R-:W-:Y:S01]  /*2bd0*/  FFMA.FTZ R14, R14, R3.reuse, -R47.reuse ;  /* 0x000000030e0e7223 */ /* 0x180fe2000001082f */
[-CC-:B------:R-:W-:Y:S01]  /*2be0*/  FFMA.FTZ R42, R42, R3.reuse, -R47.reuse ;  /* 0x000000032a2a7223 */ /* 0x180fe2000001082f */
[-CC-:B------:R-:W-:Y:S01]  /*2bf0*/  FFMA.FTZ R20, R20, R3.reuse, -R47.reuse ;  /* 0x0000000314147223 */ /* 0x180fe2000001082f */
[-CC-:B------:R-:W-:Y:S01]  /*2c00*/  FFMA.FTZ R46, R46, R3.reuse, -R47.reuse ;  /* 0x000000032e2e7223 */ /* 0x180fe2000001082f */
[-CC-:B------:R-:W-:Y:S01]  /*2c10*/  FFMA.FTZ R24, R24, R3.reuse, -R47.reuse ;  /* 0x0000000318187223 */ /* 0x180fe2000001082f */
[-CC-:B------:R-:W-:Y:S01]  /*2c20*/  FFMA.FTZ R50, R50, R3.reuse, -R47.reuse ;  /* 0x0000000332327223 */ /* 0x180fe2000001082f */
[-C--:B------:R-:W-:Y:S01]  /*2c30*/  FFMA.FTZ R28, R28, R3.reuse, -R47 ;  /* 0x000000031c1c7223 */ /* 0x080fe2000001082f */
[----:B------:R-:W-:Y:S01]  /*2c40*/  MUFU.EX2 R26, R26 ;  /* 0x0000001a001a7308 */ /* 0x000fe20000000800 */
[----:B--2---:R-:W-:Y:S01]  /*2c50*/  FADD.FTZ R8, R182, R49 ;  /* 0x00000031b6087221 */ /* 0x004fe20000010000 */
[-CC-:B------:R-:W-:Y:S01]  /*2c60*/  FFMA.FTZ R54, R54, R3.reuse, -R47.reuse ;  /* 0x0000000336367223 */ /* 0x180fe2000001082f */
[-CC-:B------:R-:W-:Y:S01]  /*2c70*/  FFMA.FTZ R32, R32, R3.reuse, -R47.reuse ;  /* 0x0000000320207223 */ /* 0x180fe2000001082f */
[-CC-:B------:R-:W-:Y:S01]  /*2c80*/  FFMA.FTZ R58, R58, R3.reuse, -R47.reuse ;  /* 0x000000033a3a7223 */ /* 0x180fe2000001082f */
[----:B------:R-:W-:Y:S01]  /*2c90*/  FADD.FTZ R49, R9, R8 ;  /* 0x0000000809317221 */ /* 0x000fe20000010000 */
[-CC-:B------:R-:W-:Y:S01]  /*2ca0*/  FFMA.FTZ R36, R36, R3.reuse, -R47.reuse ;  /* 0x0000000324247223 */ /* 0x180fe2000001082f */
[-C--:B------:R-:W-:Y:S01]  /*2cb0*/  FFMA.FTZ R62, R62, R3.reuse, -R47 ;  /* 0x000000033e3e7223 */ /* 0x080fe2000001082f */
[----:B------:R-:W2:Y:S01]  /*2cc0*/  MUFU.EX2 R27, R27 ;  /* 0x0000001b001b7308 */ /* 0x000ea20000000800 */
[----:B0-----:R-:W-:Y:S01]  /*2cd0*/  FADD.FTZ R8, R176, R49 ;  /* 0x00000031b0087221 */ /* 0x001fe20000010000 */
[-CC-:B------:R-:W-:Y:S01]  /*2ce0*/  FFMA.FTZ R40, R40, R3.reuse, -R47.reuse ;  /* 0x0000000328287223 */ /* 0x180fe2000001082f */
[-CC-:B------:R-:W-:Y:S01]  /*2cf0*/  FFMA.FTZ R66, R66, R3.reuse, -R47.reuse ;  /* 0x0000000342427223 */ /* 0x180fe2000001082f */
[-CC-:B------:R-:W-:Y:S01]  /*2d00*/  FFMA.FTZ R44, R44, R3.reuse, -R47.reuse ;  /* 0x000000032c2c7223 */ /* 0x180fe2000001082f */
[----:B-----5:R-:W-:Y:S01]  /*2d10*/  FADD.FTZ R49, R11, R8 ;  /* 0x000000080b317221 */ /* 0x020fe20000010000 */
[-C--:B------:R-:W-:Y:S01]  /*2d20*/  FFMA.FTZ R70, R70, R3.reuse, -R47 ;  /* 0x0000000346467223 */ /* 0x080fe2000001082f */
[----:B------:R-:W-:Y:S01]  /*2d30*/  F2FP.F16.F32.PACK_AB R182, R9, R182 ;  /* 0x000000b609b6723e */ /* 0x000fe200000000ff */
[----:B------:R-:W0:Y:S01]  /*2d40*/  MUFU.EX2 R30, R30 ;  /* 0x0000001e001e7308 */ /* 0x000e220000000800 */
[----:B-1----:R-:W-:Y:S01]  /*2d50*/  FADD.FTZ R8, R178, R49 ;  /* 0x00000031b2087221 */ /* 0x002fe20000010000 */
[-CC-:B------:R-:W-:Y:S01]  /*2d60*/  FFMA.FTZ R48, R48, R3.reuse, -R47.reuse ;  /* 0x0000000330307223 */ /* 0x180fe2000001082f */
[-CC-:B------:R-:W-:Y:S01]  /*2d70*/  FFMA.FTZ R74, R74, R3.reuse, -R47.reuse ;  /* 0x000000034a4a7223 */ /* 0x180fe2000001082f */
[-CC-:B------:R-:W-:Y:S01]  /*2d80*/  FFMA.FTZ R52, R52, R3.reuse, -R47.reuse ;  /* 0x0000000334347223 */ /* 0x180fe2000001082f */
[----:B------:R-:W-:Y:S01]  /*2d90*/  FADD.FTZ R51, R13, R8 ;  /* 0x000000080d337221 */ /* 0x000fe20000010000 */
[-CC-:B------:R-:W-:Y:S01]  /*2da0*/  FFMA.FTZ R78, R78, R3.reuse, -R47.reuse ;  /* 0x000000034e4e7223 */ /* 0x180fe2000001082f */
[-C--:B------:R-:W-:Y:S01]  /*2db0*/  FFMA.FTZ R80, R80, R3.reuse, -R47 ;  /* 0x0000000350507223 */ /* 0x080fe2000001082f */
[----:B------:R-:W1:Y:S01]  /*2dc0*/  MUFU.EX2 R34, R34 ;  /* 0x0000002200227308 */ /* 0x000e620000000800 */
[----:B--2---:R-:W-:Y:S01]  /*2dd0*/  FADD.FTZ R49, R26, R27 ;  /* 0x0000001b1a317221 */ /* 0x004fe20000010000 */
[-CC-:B------:R-:W-:Y:S01]  /*2de0*/  FFMA.FTZ R82, R82, R3.reuse, -R47.reuse ;  /* 0x0000000352527223 */ /* 0x180fe2000001082f */
[-CC-:B------:R-:W-:Y:S01]  /*2df0*/  FFMA.FTZ R56, R56, R3.reuse, -R47.reuse ;  /* 0x0000000338387223 */ /* 0x180fe2000001082f */
[-CC-:B------:R-:W-:Y:S01]  /*2e00*/  FFMA.FTZ R86, R86, R3.reuse, -R47.reuse ;  /* 0x0000000356567223 */ /* 0x180fe2000001082f */
[----:B------:R-:W-:Y:S01]  /*2e10*/  FFMA.FTZ R47, R90, R3, -R47 ;  /* 0x000000035a2f7223 */ /* 0x000fe2000001082f */
[----:B------:R-:W-:Y:S01]  /*2e20*/  F2FP.F16.F32.PACK_AB R176, R11, R176 ;  /* 0x000000b00bb0723e */ /* 0x000fe200000000ff */
[----:B------:R-:W-:Y:S01]  /*2e30*/  IMAD.MOV.U32 R90, RZ, RZ, R151 ;  /* 0x000000ffff5a7224 */ /* 0x000fe200078e0097 */
[----:B------:R2:W3:Y:S01]  /*2e40*/  MUFU.EX2 R177, R12 ;  /* 0x0000000c00b17308 */ /* 0x0004e20000000800 */
[----:B0-----:R-:W-:Y:S01]  /*2e50*/  FADD.FTZ R8, R30, R49 ;  /* 0x000000311e087221 */ /* 0x001fe20000010000 */
[----:B------:R-:W-:-:S02]  /*2e60*/  F2FP.F16.F32.PACK_AB R178, R13, R178 ;  /* 0x000000b20db2723e */ /* 0x000fc400000000ff */
[----:B------:R-:W-:Y:S01]  /*2e70*/  F2FP.F16.F32.PACK_AB R181, R27, R26 ;  /* 0x0000001a1bb5723e */ /* 0x000fe200000000ff */
[C---:B------:R-:W-:Y:S01]  /*2e80*/  FADD.FTZ R49, R183.reuse, R8 ;  /* 0x00000008b7317221 */ /* 0x040fe20000010000 */
[----:B------:R-:W-:Y:S02]  /*2e90*/  F2FP.F16.F32.PACK_AB R183, R183, R30 ;  /* 0x0000001eb7b7723e */ /* 0x000fe400000000ff */
[----:B------:R-:W0:Y:S01]  /*2ea0*/  MUFU.EX2 R38, R38 ;  /* 0x0000002600267308 */ /* 0x000e220000000800 */
[----:B--2---:R-:W-:Y:S01]  /*2eb0*/  FADD.FTZ R12, R172, R51 ;  /* 0x00000033ac0c7221 */ /* 0x004fe20000010000 */
[----:B-1----:R-:W-:Y:S01]  /*2ec0*/  FADD.FTZ R8, R34, R49 ;  /* 0x0000003122087221 */ /* 0x002fe20000010000 */
[C---:B------:R-:W-:Y:S02]  /*2ed0*/  F2FP.F16.F32.PACK_AB R172, R15.reuse, R172 ;  /* 0x000000ac0fac723e */ /* 0x040fe400000000ff */
[----:B------:R-:W-:-:S03]  /*2ee0*/  FADD.FTZ R51, R15, R12 ;  /* 0x0000000c0f337221 */ /* 0x000fc60000010000 */
[----:B------:R-:W1:Y:S01]  /*2ef0*/  MUFU.EX2 R179, R14 ;  /* 0x0000000e00b37308 */ /* 0x000e620000000800 */
[----:B------:R-:W-:Y:S01]  /*2f00*/  FADD.FTZ R12, R174, R51 ;  /* 0x00000033ae0c7221 */ /* 0x000fe20000010000 */
[----:B---3--:R-:W-:Y:S01]  /*2f10*/  FADD.FTZ R49, R177, R8 ;  /* 0x00000008b1317221 */ /* 0x008fe20000010000 */
[C---:B------:R-:W-:Y:S02]  /*2f20*/  F2FP.F16.F32.PACK_AB R174, R21.reuse, R174 ;  /* 0x000000ae15ae723e */ /* 0x040fe400000000ff */
[----:B------:R-:W-:Y:S01]  /*2f30*/  FADD.FTZ R51, R21, R12 ;  /* 0x0000000c15337221 */ /* 0x000fe20000010000 */
[----:B------:R-:W-:Y:S02]  /*2f40*/  F2FP.F16.F32.PACK_AB R177, R177, R34 ;  /* 0x00000022b1b1723e */ /* 0x000fe400000000ff */
[----:B------:R-:W2:Y:S01]  /*2f50*/  MUFU.EX2 R42, R42 ;  /* 0x0000002a002a7308 */ /* 0x000ea20000000800 */
[----:B0-----:R-:W-:Y:S01]  /*2f60*/  FADD.FTZ R8, R38, R49 ;  /* 0x0000003126087221 */ /* 0x001fe20000010000 */
[----:B------:R-:W-:Y:S01]  /*2f70*/  FADD.FTZ R12, R168, R51 ;  /* 0x00000033a80c7221 */ /* 0x000fe20000010000 */
[----:B------:R-:W-:-:S03]  /*2f80*/  F2FP.F16.F32.PACK_AB R168, R25, R168 ;  /* 0x000000a819a8723e */ /* 0x000fc600000000ff */
[----:B------:R-:W-:Y:S02]  /*2f90*/  FADD.FTZ R51, R25, R12 ;  /* 0x0000000c19337221 */ /* 0x000fe40000010000 */
[----:B------:R-:W0:Y:S01]  /*2fa0*/  MUFU.EX2 R173, R20 ;  /* 0x0000001400ad7308 */ /* 0x000e220000000800 */
[----:B-1----:R-:W-:Y:S01]  /*2fb0*/  FADD.FTZ R49, R179, R8 ;  /* 0x00000008b3317221 */ /* 0x002fe20000010000 */
[----:B------:R-:W-:Y:S01]  /*2fc0*/  FADD.FTZ R12, R170, R51 ;  /* 0x00000033aa0c7221 */ /* 0x000fe20000010000 */
[----:B------:R-:W-:Y:S02]  /*2fd0*/  F2FP.F16.F32.PACK_AB R170, R29, R170 ;  /* 0x000000aa1daa723e */ /* 0x000fe400000000ff */
[----:B------:R-:W-:Y:S01]  /*2fe0*/  F2FP.F16.F32.PACK_AB R179, R179, R38 ;  /* 0x00000026b3b3723e */ /* 0x000fe200000000ff */
[----:B------:R-:W-:Y:S01]  /*2ff0*/  FADD.FTZ R51, R29, R12 ;  /* 0x0000000c1d337221 */ /* 0x000fe20000010000 */
[----:B------:R-:W-:Y:S01]  /*3000*/  IMAD.MOV.U32 R12, RZ, RZ, 0x3f800000 ;  /* 0x3f800000ff0c7424 */ /* 0x000fe200078e00ff */
[----:B------:R-:W1:Y:S01]  /*3010*/  MUFU.EX2 R46, R46 ;  /* 0x0000002e002e7308 */ /* 0x000e620000000800 */
[----:B--2---:R-:W-:-:S07]  /*3020*/  FADD.FTZ R8, R42, R49 ;  /* 0x000000312a087221 */ /* 0x004fce0000010000 */
[----:B------:R-:W2:Y:S01]  /*3030*/  MUFU.EX2 R175, R24 ;  /* 0x0000001800af7308 */ /* 0x000ea20000000800 */
[----:B0-----:R-:W-:Y:S01]  /*3040*/  FADD.FTZ R49, R173, R8 ;  /* 0x00000008ad317221 */ /* 0x001fe20000010000 */
[----:B------:R-:W-:Y:S01]  /*3050*/  FADD.FTZ R8, R152, R51 ;  /* 0x0000003398087221 */ /* 0x000fe20000010000 */
[----:B------:R-:W-:Y:S02]  /*3060*/  F2FP.F16.F32.PACK_AB R152, R31, R152 ;  /* 0x000000981f98723e */ /* 0x000fe400000000ff */
[----:B------:R-:W-:Y:S01]  /*3070*/  F2FP.F16.F32.PACK_AB R173, R173, R42 ;  /* 0x0000002aadad723e */ /* 0x000fe200000000ff */
[----:B------:R-:W-:Y:S02]  /*3080*/  FADD.FTZ R51, R31, R8 ;  /* 0x000000081f337221 */ /* 0x000fe40000010000 */
[----:B------:R-:W0:Y:S01]  /*3090*/  MUFU.EX2 R50, R50 ;  /* 0x0000003200327308 */ /* 0x000e220000000800 */
[----:B-1----:R-:W-:Y:S01]  /*30a0*/  FADD.FTZ R6, R46, R49 ;  /* 0x000000312e067221 */ /* 0x002fe20000010000 */
[----:B------:R-:W-:Y:S01]  /*30b0*/  FADD.FTZ R8, R154, R51 ;  /* 0x000000339a087221 */ /* 0x000fe20000010000 */
[----:B------:R-:W-:-:S03]  /*30c0*/  F2FP.F16.F32.PACK_AB R154, R33, R154 ;  /* 0x0000009a219a723e */ /* 0x000fc600000000ff */
[----:B------:R-:W-:Y:S02]  /*30d0*/  FADD.FTZ R51, R33, R8 ;  /* 0x0000000821337221 */ /* 0x000fe40000010000 */
[----:B------:R-:W1:Y:S01]  /*30e0*/  MUFU.EX2 R169, R28 ;  /* 0x0000001c00a97308 */ /* 0x000e620000000800 */
[----:B--2---:R-:W-:Y:S01]  /*30f0*/  FADD.FTZ R49, R175, R6 ;  /* 0x00000006af317221 */ /* 0x004fe20000010000 */
[----:B------:R-:W-:Y:S01]  /*3100*/  FADD.FTZ R8, R156, R51 ;  /* 0x000000339c087221 */ /* 0x000fe20000010000 */
[----:B------:R-:W-:Y:S02]  /*3110*/  F2FP.F16.F32.PACK_AB R156, R35, R156 ;  /* 0x0000009c239c723e */ /* 0x000fe400000000ff */
[----:B------:R-:W-:Y:S01]  /*3120*/  F2FP.F16.F32.PACK_AB R175, R175, R46 ;  /* 0x0000002eafaf723e */ /* 0x000fe200000000ff */
[----:B------:R-:W-:Y:S02]  /*3130*/  FADD.FTZ R51, R35, R8 ;  /* 0x0000000823337221 */ /* 0x000fe40000010000 */
[----:B------:R-:W2:Y:S01]  /*3140*/  MUFU.EX2 R54, R54 ;  /* 0x0000003600367308 */ /* 0x000ea20000000800 */
[----:B0-----:R-:W-:-:S07]  /*3150*/  FADD.FTZ R6, R50, R49 ;  /* 0x0000003132067221 */ /* 0x001fce0000010000 */
[----:B------:R-:W0:Y:S01]  /*3160*/  MUFU.EX2 R171, R32 ;  /* 0x0000002000ab7308 */ /* 0x000e220000000800 */
[C---:B-1----:R-:W-:Y:S01]  /*3170*/  FADD.FTZ R49, R169.reuse, R6 ;  /* 0x00000006a9317221 */ /* 0x042fe20000010000 */
[----:B------:R-:W-:-:S06]  /*3180*/  F2FP.F16.F32.PACK_AB R169, R169, R50 ;  /* 0x00000032a9a9723e */ /* 0x000fcc00000000ff */
[----:B------:R-:W1:Y:S01]  /*3190*/  MUFU.EX2 R58, R58 ;  /* 0x0000003a003a7308 */ /* 0x000e620000000800 */
[----:B--2---:R-:W-:-:S07]  /*31a0*/  FADD.FTZ R6, R54, R49 ;  /* 0x0000003136067221 */ /* 0x004fce0000010000 */
[----:B------:R-:W2:Y:S01]  /*31b0*/  MUFU.EX2 R158, R158 ;  /* 0x0000009e009e7308 */ /* 0x000ea20000000800 */
[C---:B0-----:R-:W-:Y:S01]  /*31c0*/  FADD.FTZ R49, R171.reuse, R6 ;  /* 0x00000006ab317221 */ /* 0x041fe20000010000 */
[----:B------:R-:W-:-:S06]  /*31d0*/  F2FP.F16.F32.PACK_AB R171, R171, R54 ;  /* 0x00000036abab723e */ /* 0x000fcc00000000ff */
[----:B------:R-:W0:Y:S01]  /*31e0*/  MUFU.EX2 R153, R36 ;  /* 0x0000002400997308 */ /* 0x000e220000000800 */
[----:B-1----:R-:W-:-:S07]  /*31f0*/  FADD.FTZ R6, R58, R49 ;  /* 0x000000313a067221 */ /* 0x002fce0000010000 */
[----:B------:R1:W3:Y:S01]  /*3200*/  MUFU.EX2 R41, R124 ;  /* 0x0000007c00297308 */ /* 0x0002e20000000800 */
[----:B--2---:R-:W-:-:S07]  /*3210*/  FADD.FTZ R8, R158, R51 ;  /* 0x000000339e087221 */ /* 0x004fce0000010000 */
[----:B------:R-:W2:Y:S01]  /*3220*/  MUFU.EX2 R62, R62 ;  /* 0x0000003e003e7308 */ /* 0x000ea20000000800 */
[C---:B0-----:R-:W-:Y:S01]  /*3230*/  FADD.FTZ R7, R153.reuse, R6 ;  /* 0x0000000699077221 */ /* 0x041fe20000010000 */
[----:B------:R-:W-:Y:S01]  /*3240*/  F2FP.F16.F32.PACK_AB R153, R153, R58 ;  /* 0x0000003a9999723e */ /* 0x000fe200000000ff */
[----:B-1----:R-:W-:-:S05]  /*3250*/  IMAD.MOV.U32 R124, RZ, RZ, R151 ;  /* 0x000000ffff7c7224 */ /* 0x002fca00078e0097 */
[----:B------:R-:W0:Y:S01]  /*3260*/  MUFU.EX2 R72, R72 ;  /* 0x0000004800487308 */ /* 0x000e220000000800 */
[C---:B---3--:R-:W-:Y:S01]  /*3270*/  FADD.FTZ R9, R41.reuse, R8 ;  /* 0x0000000829097221 */ /* 0x048fe20000010000 */
[----:B------:R-:W-:-:S06]  /*3280*/  F2FP.F16.F32.PACK_AB R158, R41, R158 ;  /* 0x0000009e299e723e */ /* 0x000fcc00000000ff */
[----:B------:R-:W1:Y:S01]  /*3290*/  MUFU.EX2 R155, R40 ;  /* 0x00000028009b7308 */ /* 0x000e620000000800 */
[----:B--2---:R-:W-:-:S07]  /*32a0*/  FADD.FTZ R6, R62, R7 ;  /* 0x000000073e067221 */ /* 0x004fce0000010000 */
[----:B------:R2:W3:Y:S01]  /*32b0*/  MUFU.EX2 R43, R126 ;  /* 0x0000007e002b7308 */ /* 0x0004e20000000800 */
[----:B0-----:R-:W-:-:S07]  /*32c0*/  FADD.FTZ R8, R72, R9 ;  /* 0x0000000948087221 */ /* 0x001fce0000010000 */
[----:B------:R-:W0:Y:S01]  /*32d0*/  MUFU.EX2 R66, R66 ;  /* 0x0000004200427308 */ /* 0x000e220000000800 */
[C---:B-1----:R-:W-:Y:S01]  /*32e0*/  FADD.FTZ R7, R155.reuse, R6 ;  /* 0x000000069b077221 */ /* 0x042fe20000010000 */
[----:B------:R-:W-:Y:S01]  /*32f0*/  F2FP.F16.F32.PACK_AB R155, R155, R62 ;  /* 0x0000003e9b9b723e */ /* 0x000fe200000000ff */
[----:B--2---:R-:W-:-:S05]  /*3300*/  IMAD.MOV.U32 R126, RZ, RZ, R151 ;  /* 0x000000ffff7e7224 */ /* 0x004fca00078e0097 */
[----:B------:R-:W1:Y:S01]  /*3310*/  MUFU.EX2 R76, R76 ;  /* 0x0000004c004c7308 */ /* 0x000e620000000800 */
[C---:B---3--:R-:W-:Y:S01]  /*3320*/  FADD.FTZ R9, R43.reuse, R8 ;  /* 0x000000082b097221 */ /* 0x048fe20000010000 */
[----:B------:R-:W-:-:S06]  /*3330*/  F2FP.F16.F32.PACK_AB R160, R43, R72 ;  /* 0x000000482ba0723e */ /* 0x000fcc00000000ff */
[----:B------:R-:W2:Y:S01]  /*3340*/  MUFU.EX2 R157, R44 ;  /* 0x0000002c009d7308 */ /* 0x000ea20000000800 */
[----:B0-----:R-:W-:-:S07]  /*3350*/  FADD.FTZ R6, R66, R7 ;  /* 0x0000000742067221 */ /* 0x001fce0000010000 */
[----:B------:R0:W3:Y:S01]  /*3360*/  MUFU.EX2 R45, R128 ;  /* 0x00000080002d7308 */ /* 0x0000e20000000800 */
[----:B-1----:R-:W-:-:S07]  /*3370*/  FADD.FTZ R8, R76, R9 ;  /* 0x000000094c087221 */ /* 0x002fce0000010000 */
[----:B------:R-:W1:Y:S01]  /*3380*/  MUFU.EX2 R70, R70 ;  /* 0x0000004600467308 */ /* 0x000e620000000800 */
[C---:B--2---:R-:W-:Y:S01]  /*3390*/  FADD.FTZ R7, R157.reuse, R6 ;  /* 0x000000069d077221 */ /* 0x044fe20000010000 */
[----:B------:R-:W-:Y:S01]  /*33a0*/  F2FP.F16.F32.PACK_AB R157, R157, R66 ;  /* 0x000000429d9d723e */ /* 0x000fe200000000ff */
[----:B0-----:R-:W-:-:S05]  /*33b0*/  IMAD.MOV.U32 R128, RZ, RZ, R151 ;  /* 0x000000ffff807224 */ /* 0x001fca00078e0097 */
[----:B------:R-:W0:Y:S01]  /*33c0*/  MUFU.EX2 R130, R130 ;  /* 0x0000008200827308 */ /* 0x000e220000000800 */
[C---:B---3--:R-:W-:Y:S01]  /*33d0*/  FADD.FTZ R9, R45.reuse, R8 ;  /* 0x000000082d097221 */ /* 0x048fe20000010000 */
[----:B------:R-:W-:-:S06]  /*33e0*/  F2FP.F16.F32.PACK_AB R162, R45, R76 ;  /* 0x0000004c2da2723e */ /* 0x000fcc00000000ff */
[----:B------:R-:W2:Y:S01]  /*33f0*/  MUFU.EX2 R159, R48 ;  /* 0x00000030009f7308 */ /* 0x000ea20000000800 */
[----:B-1----:R-:W-:-:S07]  /*3400*/  FADD.FTZ R6, R70, R7 ;  /* 0x0000000746067221 */ /* 0x002fce0000010000 */
[----:B------:R1:W3:Y:S01]  /*3410*/  MUFU.EX2 R37, R132 ;  /* 0x0000008400257308 */ /* 0x0002e20000000800 */
[----:B0-----:R-:W-:-:S07]  /*3420*/  FADD.FTZ R8, R130, R9 ;  /* 0x0000000982087221 */ /* 0x001fce0000010000 */
[----:B------:R-:W0:Y:S01]  /*3430*/  MUFU.EX2 R74, R74 ;  /* 0x0000004a004a7308 */ /* 0x000e220000000800 */
[C---:B--2---:R-:W-:Y:S01]  /*3440*/  FADD.FTZ R7, R159.reuse, R6 ;  /* 0x000000069f077221 */ /* 0x044fe20000010000 */
[----:B------:R-:W-:Y:S01]  /*3450*/  F2FP.F16.F32.PACK_AB R159, R159, R70 ;  /* 0x000000469f9f723e */ /* 0x000fe200000000ff */
[----:B-1----:R-:W-:-:S05]  /*3460*/  IMAD.MOV.U32 R132, RZ, RZ, R151 ;  /* 0x000000ffff847224 */ /* 0x002fca00078e0097 */
[----:B------:R-:W1:Y:S01]  /*3470*/  MUFU.EX2 R84, R84 ;  /* 0x0000005400547308 */ /* 0x000e620000000800 */
[C---:B---3--:R-:W-:Y:S01]  /*3480*/  FADD.FTZ R9, R37.reuse, R8 ;  /* 0x0000000825097221 */ /* 0x048fe20000010000 */
[----:B------:R-:W-:Y:S01]  /*3490*/  F2FP.F16.F32.PACK_AB R164, R37, R130 ;  /* 0x0000008225a4723e */ /* 0x000fe200000000ff */
[----:B------:R-:W-:-:S05]  /*34a0*/  IMAD.MOV.U32 R130, RZ, RZ, R151 ;  /* 0x000000ffff827224 */ /* 0x000fca00078e0097 */
[----:B------:R-:W2:Y:S01]  /*34b0*/  MUFU.EX2 R161, R52 ;  /* 0x0000003400a17308 */ /* 0x000ea20000000800 */
[----:B0-----:R-:W-:-:S07]  /*34c0*/  FADD.FTZ R6, R74, R7 ;  /* 0x000000074a067221 */ /* 0x001fce0000010000 */
[----:B------:R-:W0:Y:S01]  /*34d0*/  MUFU.EX2 R78, R78 ;  /* 0x0000004e004e7308 */ /* 0x000e220000000800 */
[----:B-1----:R-:W-:-:S07]  /*34e0*/  FADD.FTZ R8, R84, R9 ;  /* 0x0000000954087221 */ /* 0x002fce0000010000 */
[----:B------:R-:W1:Y:S01]  /*34f0*/  MUFU.EX2 R163, R80 ;  /* 0x0000005000a37308 */ /* 0x000e620000000800 */
[C---:B--2---:R-:W-:Y:S01]  /*3500*/  FADD.FTZ R9, R161.reuse, R6 ;  /* 0x00000006a1097221 */ /* 0x044fe20000010000 */
[----:B------:R-:W-:-:S06]  /*3510*/  F2FP.F16.F32.PACK_AB R161, R161, R74 ;  /* 0x0000004aa1a1723e */ /* 0x000fcc00000000ff */
        /* <DEDUP_REMOVED lines=11> */
[----:B-1----:R-:W-:Y:S01]  /*35d0*/  FADD.FTZ R6, R86, R9 ;  /* 0x0000000956067221 */ /* 0x002fe20000010000 */
[C---:B--2---:R-:W-:Y:S01]  /*35e0*/  FADD.FTZ R7, R39.reuse, R8 ;  /* 0x0000000827077221 */ /* 0x044fe20000010000 */
[----:B------:R-:W-:Y:S01]  /*35f0*/  F2FP.F16.F32.PACK_AB R166, R39, R84 ;  /* 0x0000005427a6723e */ /* 0x000fe200000000ff */
[----:B------:R-:W-:Y:S02]  /*3600*/  IMAD.MOV.U32 R8, RZ, RZ, 0x3f800000 ;  /* 0x3f800000ff087424 */ /* 0x000fe400078e00ff */
[C---:B0-----:R-:W-:Y:S01]  /*3610*/  FADD.FTZ R6, R47.reuse, R6 ;  /* 0x000000062f067221 */ /* 0x041fe20000010000 */
[----:B------:R-:W-:Y:S01]  /*3620*/  F2FP.F16.F32.PACK_AB R167, R47, R86 ;  /* 0x000000562fa7723e */ /* 0x000fe200000000ff */
[----:B------:R-:W-:Y:S06]  /*3630*/  @!P2 BRA `(.L_x_15) ;  /* 0x0000002000fca947 */ /* 0x000fec0003800000 */
[----:B------:R-:W-:Y:S01]  /*3640*/  VIADD R193, R193, 0xfffffffe ;  /* 0xfffffffec1c17836 */ /* 0x000fe20000000000 */
[----:B------:R-:W-:Y:S01]  /*3650*/  CS2R R150, SRZ ;  /* 0x0000000000967805 */ /* 0x000fe2000001ff00 */
[----:B------:R-:W-:Y:S01]  /*3660*/  IMAD.MOV.U32 R9, RZ, RZ, R10 ;  /* 0x000000ffff097224 */ /* 0x000fe200078e000a */
[----:B------:R-:W-:Y:S01]  /*3670*/  CS2R R146, SRZ ;  /* 0x0000000000927805 */ /* 0x000fe2000001ff00 */
[----:B------:R-:W-:Y:S01]  /*3680*/  IMAD.MOV.U32 R11, RZ, RZ, R0 ;  /* 0x000000ffff0b7224 */ /* 0x000fe200078e0000 */
[----:B------:R-:W-:Y:S01]  /*3690*/  CS2R R142, SRZ ;  /* 0x00000000008e7805 */ /* 0x000fe2000001ff00 */
[----:B------:R-:W-:Y:S01]  /*36a0*/  IMAD.MOV.U32 R8, RZ, RZ, 0x3f800000 ;  /* 0x3f800000ff087424 */ /* 0x000fe200078e00ff */
[----:B------:R-:W-:Y:S02]  /*36b0*/  CS2R R138, SRZ ;  /* 0x00000000008a7805 */ /* 0x000fe4000001ff00 */
[----:B------:R-:W-:Y:S02]  /*36c0*/  CS2R R134, SRZ ;  /* 0x0000000000867805 */ /* 0x000fe4000001ff00 */
[----:B------:R-:W-:-:S02]  /*36d0*/  CS2R R130, SRZ ;  /* 0x0000000000827805 */ /* 0x000fc4000001ff00 */
[----:B------:R-:W-:Y:S02]  /*36e0*/  CS2R R126, SRZ ;  /* 0x00000000007e7805 */ /* 0x000fe4000001ff00 */
[----:B------:R-:W-:Y:S02]  /*36f0*/  CS2R R122, SRZ ;  /* 0x00000000007a7805 */ /* 0x000fe4000001ff00 */
[----:B------:R-:W-:Y:S02]  /*3700*/  CS2R R118, SRZ ;  /* 0x0000000000767805 */ /* 0x000fe4000001ff00 */
        /* <DEDUP_REMOVED lines=22> */
[----:B------:R-:W-:Y:S01]  /*3870*/  CS2R R88, SRZ ;  /* 0x0000000000587805 */ /* 0x000fe2000001ff00 */
[----:B------:R-:W-:Y:S01]  /*3880*/  UMOV UR4, UR37 ;  /* 0x0000002500047c82 */ /* 0x000fe20008000000 */
[----:B------:R-:W-:-:S05]  /*3890*/  UMOV UR5, UR36 ;  /* 0x0000002400057c82 */ /* 0x000fca0008000000 */
.L_x_24:
[----:B------:R-:W-:-:S04]  /*38a0*/  UIADD3 UR6, UR5, 0x1, URZ ;  /* 0x0000000105067890 */ /* 0x000fc8000fffe03f */
[----:B------:R-:W-:-:S04]  /*38b0*/  UISETP.NE.AND UP0, UPT, UR6, 0x2, UPT ;  /* 0x000000020600788c */ /* 0x000fc8000bf05270 */
[----:B------:R-:W-:Y:S02]  /*38c0*/  USEL UR37, URZ, 0x1, UP0 ;  /* 0x000000013f257887 */ /* 0x000fe40008000000 */
[----:B------:R-:W-:Y:S02]  /*38d0*/  USEL UR36, UR6, URZ, UP0 ;  /* 0x0000003f06247287 */ /* 0x000fe40008000000 */
[----:B------:R-:W-:Y:S01]  /*38e0*/  ULOP3.LUT UR37, UR4, UR37, URZ, 0x3c, !UPT ;  /* 0x0000002504257292 */ /* 0x000fe2000f8e3c3f */
[----:B------:R-:W-:Y:S11]  /*38f0*/  @!P0 BRA `(.L_x_16) ;  /* 0x0000000000048947 */ /* 0x000ff60003800000 */
[----:B------:R-:W-:Y:S01]  /*3900*/  BPT.TRAP 0x1 ;  /* 0x000000040000795c */ /* 0x000fe20000300000 */
.L_x_16:
[----:B------:R-:W0:Y:S01]  /*3910*/  S2UR UR7, SR_CgaCtaId ;  /* 0x00000000000779c3 */ /* 0x000e220000008800 */
[----:B------:R-:W-:Y:S01]  /*3920*/  UMOV UR6, 0x400 ;  /* 0x0000040000067882 */ /* 0x000fe20000000000 */
[----:B------:R-:W-:-:S05]  /*3930*/  IMAD.U32 R0, RZ, RZ, UR37 ;  /* 0x00000025ff007e24 */ /* 0x000fca000f8e00ff */
[----:B------:R-:W-:Y:S01]  /*3940*/  SHF.L.U32 R0, R0, 0x1f, RZ ;  /* 0x0000001f00007819 */ /* 0x000fe200000006ff */
[----:B0-----:R-:W-:-:S04]  /*3950*/  ULEA UR6, UR7, UR6, 0x18 ;  /* 0x0000000607067291 */ /* 0x001fc8000f8ec03f */
[----:B------:R-:W-:-:S09]  /*3960*/  ULEA UR7, UR36, UR6, 0x3 ;  /* 0x0000000624077291 */ /* 0x000fd2000f8e183f */
[----:B------:R0:W1:Y:S01]  /*3970*/  SYNCS.PHASECHK.TRANS64.TRYWAIT P2, [UR7+0x34830], R0 ;  /* 0x03483000ff0075a7 */ /* 0x0000620008040147 */
[----:B------:R-:W-:Y:S05]  /*3980*/  @!P0 BRA `(.L_x_17) ;  /* 0x0000000000048947 */ /* 0x000fea0003800000 */
[----:B------:R-:W-:Y:S01]  /*3990*/  BPT.TRAP 0x1 ;  /* 0x000000040000795c */ /* 0x000fe20000300000 */
.L_x_17:
[----:B-1----:R-:W-:Y:S05]  /*39a0*/  @P2 BRA `(.L_x_18) ;  /* 0x0000000000082947 */ /* 0x002fea0003800000 */
[----:B------:R-:W1:Y:S02]  /*39b0*/  SYNCS.PHASECHK.TRANS64.TRYWAIT P2, [UR7+0x34830], R0 ;  /* 0x03483000ff0075a7 */ /* 0x000e640008040147 */
[----:B-1----:R-:W-:Y:S05]  /*39c0*/  @!P2 BRA `(.L_x_19) ;  /* 0x000000840054a947 */ /* 0x002fea0003800000 */
.L_x_18:
[----:B------:R-:W-:Y:S01]  /*39d0*/  R2UR UR44, R4 ;  /* 0x00000000042c72ca */ /* 0x000fe200000e0000 */
[----:B------:R-:W-:Y:S01]  /*39e0*/  UIMAD UR10, UR36, 0xc00, UR38 ;  /* 0x00000c00240a78a4 */ /* 0x000fe2000f8e0226 */
[----:B------:R-:W-:Y:S01]  /*39f0*/  R2UR UR45, R5 ;  /* 0x00000000052d72ca */ /* 0x000fe200000e0000 */
[----:B------:R-:W-:Y:S01]  /*3a00*/  WARPGROUP.ARRIVE ;  /* 0x00000000000079c5 */ /* 0x000fe20000000000 */
[----:B------:R-:W-:Y:S01]  /*3a10*/  UMOV UR47, 0x40000040 ;  /* 0x40000040002f7882 */ /* 0x000fe20000000000 */
[----:B------:R-:W-:Y:S01]  /*3a20*/  UIADD3 UR14, UR10, 0x400, URZ ;  /* 0x000004000a0e7890 */ /* 0x000fe2000fffe03f */
[-C--:B------:R-:W-:Y:S01]  /*3a30*/  FMUL.FTZ R88, R88, R12.reuse ;  /* 0x0000000c58587220 */ /* 0x080fe20000410000 */
[----:B------:R-:W-:Y:S01]  /*3a40*/  UMOV UR15, 0x40000040 ;  /* 0x40000040000f7882 */ /* 0x000fe20000000000 */
[----:B------:R-:W-:Y:S01]  /*3a50*/  UMOV UR46, UR10 ;  /* 0x0000000a002e7c82 */ /* 0x000fe20008000000 */
[----:B------:R-:W-:Y:S01]  /*3a60*/  UIADD3 UR18, UR10, 0x402, URZ ;  /* 0x000004020a127890 */ /* 0x000fe2000fffe03f */
[-C--:B------:R-:W-:Y:S01]  /*3a70*/  FMUL.FTZ R89, R89, R12.reuse ;  /* 0x0000000c59597220 */ /* 0x080fe20000410000 */
[----:B------:R-:W-:Y:S01]  /*3a80*/  UMOV UR19, 0x40000040 ;  /* 0x4000004000137882 */ /* 0x000fe20000000000 */
[----:B------:R-:W-:Y:S01]  /*3a90*/  UIADD3 UR22, UR10, 0x404, URZ ;  /* 0x000004040a167890 */ /* 0x000fe2000fffe03f */
[-C--:B------:R-:W-:Y:S01]  /*3aa0*/  FMUL.FTZ R92, R92, R12.reuse ;  /* 0x0000000c5c5c7220 */ /* 0x080fe20000410000 */
[----:B------:R-:W-:Y:S01]  /*3ab0*/  UMOV UR23, 0x40000040 ;  /* 0x4000004000177882 */ /* 0x000fe20000000000 */
[----:B------:R-:W-:Y:S01]  /*3ac0*/  HGMMA.64x128x16.F32 R24, gdesc[UR44], RZ, !UPT, gsb0 ;  /* 0x01e000002c1879f0 */ /* 0x000fe2000c0008ff */
[----:B------:R-:W-:Y:S01]  /*3ad0*/  UIADD3 UR46, UR10, 0x2, URZ ;  /* 0x000000020a2e7890 */ /* 0x000fe2000fffe03f */
[-C--:B------:R-:W-:Y:S01]  /*3ae0*/  FMUL.FTZ R93, R93, R12.reuse ;  /* 0x0000000c5d5d7220 */ /* 0x080fe20000410000 */
[----:B------:R-:W-:Y:S01]  /*3af0*/  UMOV UR44, UR56 ;  /* 0x00000038002c7c82 */ /* 0x000fe20008000000 */
[----:B------:R-:W-:Y:S01]  /*3b00*/  UMOV UR45, UR57 ;  /* 0x00000039002d7c82 */ /* 0x000fe20008000000 */
[----:B------:R-:W-:Y:S01]  /*3b10*/  UMOV UR47, 0x40000040 ;  /* 0x40000040002f7882 */ /* 0x000fe20000000000 */
[----:B------:R-:W-:Y:S01]  /*3b20*/  UIADD3 UR26, UR10, 0x406, URZ ;  /* 0x000004060a1a7890 */ /* 0x000fe2000fffe03f */
[-C--:B------:R-:W-:Y:S01]  /*3b30*/  FMUL.FTZ R96, R96, R12.reuse ;  /* 0x0000000c60607220 */ /* 0x080fe20000410000 */
        /* <DEDUP_REMOVED lines=10> */
[-C--:B------:R-:W-:Y:S01]  /*3be0*/  FMUL.FTZ R104, R104, R12.reuse ;  /* 0x0000000c68687220 */ /* 0x080fe20000410000 */
        /* <DEDUP_REMOVED lines=22> */
[----:B------:R-:W-:Y:S01]  /*3d50*/  FMUL.FTZ R149, R149, R12 ;  /* 0x0000000c95957220 */ /* 0x000fe20000410000 */
        /* <DEDUP_REMOVED lines=32> */
[----:B------:R-:W-:-:S02]  /*3f60*/  WARPGROUP.DEPBAR.LE gsb0, 0x0 ;  /* 0x00008000000079c5 */ /* 0x000fc40000010000 */
[----:B------:R-:W-:-:S06]  /*3f70*/  WARPGROUP.ARRIVE ;  /* 0x00000000000079c5 */ /* 0x000fcc0000000000 */
[----:B------:R-:W-:Y:S01]  /*3f80*/  HGMMA.64x128x16.F32 R24, gdesc[UR44], R24, gsb0 ;  /* 0x01e000002c1879f0 */ /* 0x000fe20008000818 */
[----:B------:R-:W-:Y:S01]  /*3f90*/  UIADD3 UR46, UR10, 0x4, URZ ;  /* 0x000000040a2e7890 */ /* 0x000fe2000fffe03f */
[----:B------:R-:W-:Y:S01]  /*3fa0*/  UMOV UR44, UR52 ;  /* 0x00000034002c7c82 */ /* 0x000fe20008000000 */
[----:B------:R-:W-:Y:S01]  /*3fb0*/  UMOV UR45, UR53 ;  /* 0x00000035002d7c82 */ /* 0x000fe20008000000 */
[----:B------:R-:W-:Y:S01]  /*3fc0*/  UMOV UR47, 0x40000040 ;  /* 0x40000040002f7882 */ /* 0x000fe20000000000 */
[----:B------:R-:W-:Y:S02]  /*3fd0*/  WARPGROUP.DEPBAR.LE gsb0, 0x0 ;  /* 0x00008000000079c5 */ /* 0x000fe40000010000 */
        /* <DEDUP_REMOVED lines=38> */
[----:B------:R-:W-:Y:S05]  /*4240*/  @!P0 BRA `(.L_x_20) ;  /* 0x0000000000048947 */ /* 0x000fea0003800000 */
[----:B------:R-:W-:Y:S01]  /*4250*/  BPT.TRAP 0x1 ;  /* 0x000000040000795c */ /* 0x000fe20000300000 */
.L_x_20:
[----:B------:R-:W-:Y:S01]  /*4260*/  ULEA UR10, UR5, UR6, 0x3 ;  /* 0x00000006050a7291 */ /* 0x000fe2000f8e183f */
[----:B01----:R-:W-:-:S05]  /*4270*/  IMAD.U32 R0, RZ, RZ, UR4 ;  /* 0x00000004ff007e24 */ /* 0x003fca000f8e00ff */
[----:B------:R-:W-:-:S04]  /*4280*/  SHF.L.U32 R0, R0, 0x1f, RZ ;  /* 0x0000001f00007819 */ /* 0x000fc800000006ff */
[----:B------:R0:W1:Y:S01]  /*4290*/  SYNCS.PHASECHK.TRANS64.TRYWAIT P2, [UR10+0x34850], R0 ;  /* 0x03485000ff0075a7 */ /* 0x000062000804014a */
[----:B------:R-:W-:Y:S05]  /*42a0*/  @!P0 BRA `(.L_x_21) ;  /* 0x0000000000048947 */ /* 0x000fea0003800000 */
[----:B------:R-:W-:Y:S01]  /*42b0*/  BPT.TRAP 0x1 ;  /* 0x000000040000795c */ /* 0x000fe20000300000 */
.L_x_21:
[----:B-1----:R-:W-:Y:S05]  /*42c0*/  @P2 BRA `(.L_x_22) ;  /* 0x0000000000082947 */ /* 0x002fea0003800000 */
[----:B------:R-:W1:Y:S02]  /*42d0*/  SYNCS.PHASECHK.TRANS64.TRYWAIT P2, [UR10+0x34850], R0 ;  /* 0x03485000ff0075a7 */ /* 0x000e64000804014a */
[----:B-1----:R-:W-:Y:S05]  /*42e0*/  @!P2 BRA `(.L_x_23) ;  /* 0x0000007c0024a947 */ /* 0x002fea0003800000 */
.L_x_22:
[----:B------:R-:W-:Y:S01]  /*42f0*/  UIADD3 UR6, UR6, 0x400, URZ ;  /* 0x0000040006067890 */ /* 0x000fe2000fffe03f */
[----:B------:R-:W-:Y:S01]  /*4300*/  WARPGROUP.ARRIVE ;  /* 0x00000000000079c5 */ /* 0x000fe20000000000 */
[----:B------:R-:W-:Y:S01]  /*4310*/  UMOV UR15, 0x40000040 ;  /* 0x40000040000f7882 */ /* 0x000fe20000000000 */
[----:B01----:R-:W-:Y:S01]  /*4320*/  FMNMX.FTZ R0, R24, R11, !PT ;  /* 0x0000000b18007209 */ /* 0x003fe20007810000 */
[----:B------:R-:W-:Y:S01]  /*4330*/  USHF.R.U32.HI UR6, URZ, 0x4, UR6 ;  /* 0x000000043f067899 */ /* 0x000fe20008011606 */
[C---:B------:R-:W-:Y:S01]  /*4340*/  ISETP.GT.AND P2, PT, R193.reuse, RZ, PT ;  /* 0x000000ffc100720c */ /* 0x040fe20003f44270 */
[----:B------:R-:W-:Y:S01]  /*4350*/  VIADD R193, R193, 0xffffffff ;  /* 0xffffffffc1c17836 */ /* 0x000fe20000000000 */
[----:B------:R-:W-:Y:S01]  /*4360*/  FMNMX.FTZ R3, R25, R0, !PT ;  /* 0x0000000019037209 */ /* 0x000fe20007810000 */
[----:B------:R-:W-:-:S03]  /*4370*/  ULOP3.LUT UR6, UR6, 0x3fff, URZ, 0xc0, !UPT ;  /* 0x00003fff06067892 */ /* 0x000fc6000f8ec03f */
[----:B------:R-:W-:Y:S01]  /*4380*/  FMNMX.FTZ R0, R28, R3, !PT ;  /* 0x000000031c007209 */ /* 0x000fe20007810000 */
[----:B------:R-:W-:-:S03]  /*4390*/  ULOP3.LUT UR4, UR6, 0x4000000, URZ, 0xfc, !UPT ;  /* 0x0400000006047892 */ /* 0x000fc6000f8efc3f */
[----:B------:R-:W-:Y:S01]  /*43a0*/  FMNMX.FTZ R3, R29, R0, !PT ;  /* 0x000000001d037209 */ /* 0x000fe20007810000 */
[----:B------:R-:W-:-:S03]  /*43b0*/  ULEA UR4, UR5, UR4, 0xb ;  /* 0x0000000405047291 */ /* 0x000fc6000f8e583f */
[----:B------:R-:W-:Y:S01]  /*43c0*/  FMNMX.FTZ R0, R32, R3, !PT ;  /* 0x0000000320007209 */ /* 0x000fe20007810000 */
[----:B------:R-:W-:Y:S01]  /*43d0*/  UIADD3 UR6, UR4, 0x80, URZ ;  /* 0x0000008004067890 */ /* 0x000fe2000fffe03f */
[----:B------:R-:W-:Y:S02]  /*43e0*/  UMOV UR5, UR36 ;  /* 0x0000002400057c82 */ /* 0x000fe40008000000 */
[----:B------:R-:W-:Y:S01]  /*43f0*/  UMOV UR14, UR4 ;  /* 0x00000004000e7c82 */ /* 0x000fe20008000000 */
[----:B------:R-:W-:Y:S01]  /*4400*/  FMNMX.FTZ R3, R33, R0, !PT ;  /* 0x0000000021037209 */ /* 0x000fe20007810000 */
[----:B------:R-:W-:Y:S01]  /*4410*/  HGMMA.64x128x16.F32 R88, R180, gdesc[UR12].tnspB, R88, gsb0 ;  /* 0x41e0000cb4587df0 */ /* 0x000fe20008000858 */
[----:B------:R-:W-:Y:S01]  /*4420*/  UMOV UR15, 0x40000040 ;  /* 0x40000040000f7882 */ /* 0x000fe20000000000 */
[----:B------:R-:W-:Y:S01]  /*4430*/  UMOV UR14, UR6 ;  /* 0x00000006000e7c82 */ /* 0x000fe20008000000 */
[----:B------:R-:W-:Y:S01]  /*4440*/  UIADD3 UR6, UR4, 0x100, URZ ;  /* 0x0000010004067890 */ /* 0x000fe2000fffe03f */
[----:B------:R-:W-:-:S04]  /*4450*/  FMNMX.FTZ R0, R36, R3, !PT ;  /* 0x0000000324007209 */ /* 0x000fc80007810000 */
        /* <DEDUP_REMOVED lines=24> */
[----:B------:R-:W-:-:S05]  /*45e0*/  FMNMX.FTZ R10, R85, R0, !PT ;  /* 0x00000000550a7209 */ /* 0x000fca0007810000 */
[----:B------:R-:W0:Y:S02]  /*45f0*/  SHFL.BFLY PT, R3, R10, 0x2, 0x1f ;  /* 0x0c401f000a037f89 */ /* 0x000e2400000e0000 */
[----:B0-----:R-:W-:Y:S02]  /*4600*/  FMNMX.FTZ R13, R10, R3, !PT ;  /* 0x000000030a0d7209 */ /* 0x001fe40007810000 */
[----:B------:R-:W0:Y:S01]  /*4610*/  LDC R3, c[0x0][0x988] ;  /* 0x00026200ff037b82 */ /* 0x000e220000000800 */
[----:B------:R-:W-:Y:S02]  /*4620*/  FMNMX.FTZ R10, R26, R9, !PT ;  /* 0x000000091a0a7209 */ /* 0x000fe40007810000 */
[----:B------:R-:W1:Y:S02]  /*4630*/  SHFL.BFLY PT, R0, R13, 0x1, 0x1f ;  /* 0x0c201f000d007f89 */ /* 0x000e6400000e0000 */
[----:B------:R-:W-:Y:S01]  /*4640*/  FMNMX.FTZ R15, R27, R10, !PT ;  /* 0x0000000a1b0f7209 */ /* 0x000fe20007810000 */
[----:B------:R-:W-:-:S02]  /*4650*/  WARPGROUP.DEPBAR.LE gsb0, 0x0 ;  /* 0x00008000000079c5 */ /* 0x000fc40000010000 */
[----:B------:R-:W-:Y:S01]  /*4660*/  WARPGROUP.ARRIVE ;  /* 0x00000000000079c5 */ /* 0x000fe20000000000 */
[----:B------:R-:W-:-:S04]  /*4670*/  FMNMX.FTZ R10, R30, R15, !PT ;  /* 0x0000000f1e0a7209 */ /* 0x000fc80007810000 */
[----:B------:R-:W-:Y:S01]  /*4680*/  FMNMX.FTZ R21, R31, R10, !PT ;  /* 0x0000000a1f157209 */ /* 0x000fe20007810000 */
[----:B------:R-:W-:Y:S01]  /*4690*/  HGMMA.64x128x16.F32 R88, R176, gdesc[UR12].tnspB, R88, gsb0 ;  /* 0x41e0000cb0587df0 */ /* 0x000fe20008000858 */
[----:B------:R-:W-:Y:S01]  /*46a0*/  UMOV UR14, UR6 ;  /* 0x00000006000e7c82 */ /* 0x000fe20008000000 */
[----:B------:R-:W-:Y:S01]  /*46b0*/  UMOV UR15, 0x40000040 ;  /* 0x40000040000f7882 */ /* 0x000fe20000000000 */
[----:B------:R-:W-:Y:S01]  /*46c0*/  UIADD3 UR6, UR4, 0x180, URZ ;  /* 0x0000018004067890 */ /* 0x000fe2000fffe03f */
[----:B------:R-:W-:-:S04]  /*46d0*/  FMNMX.FTZ R10, R34, R21, !PT ;  /* 0x00000015220a7209 */ /* 0x000fc80007810000 */
[----:B------:R-:W-:Y:S02]  /*46e0*/  FMNMX.FTZ R21, R35, R10, !PT ;  /* 0x0000000a23157209 */ /* 0x000fe40007810000 */
[----:B-1----:R-:W-:Y:S02]  /*46f0*/  FMNMX.FTZ R0, R13, R0, !PT ;  /* 0x000000000d007209 */ /* 0x002fe40007810000 */
[----:B------:R-:W-:-:S03]  /*4700*/  FMNMX.FTZ R10, R38, R21, !PT ;  /* 0x00000015260a7209 */ /* 0x000fc60007810000 */
[----:B------:R-:W-:-:S04]  /*4710*/  FADD.FTZ R8, -R0, R11 ;  /* 0x0000000b00087221 */ /* 0x000fc80000010100 */
[-C--:B0-----:R-:W-:Y:S01]  /*4720*/  FMUL.FTZ R12, R8, R3.reuse ;  /* 0x00000003080c7220 */ /* 0x081fe20000410000 */
[----:B------:R-:W-:-:S04]  /*4730*/  FMUL.FTZ R8, R0, R3 ;  /* 0x0000000300087220 */ /* 0x000fc80000410000 */
[-CC-:B------:R-:W-:Y:S01]  /*4740*/  FFMA.FTZ R180, R25, R3.reuse, -R8.reuse ;  /* 0x0000000319b47223 */ /* 0x180fe20000010808 */
[----:B------:R-:W-:Y:S01]  /*4750*/  FMNMX.FTZ R25, R39, R10, !PT ;  /* 0x0000000a27197209 */ /* 0x000fe20007810000 */
[-CC-:B------:R-:W-:Y:S01]  /*4760*/  FFMA.FTZ R13, R29, R3.reuse, -R8.reuse ;  /* 0x000000031d0d7223 */ /* 0x180fe20000010808 */
[-CC-:B------:R-:W-:Y:S01]  /*4770*/  FFMA.FTZ R33, R33, R3.reuse, -R8.reuse ;  /* 0x0000000321217223 */ /* 0x180fe20000010808 */
[--C-:B------:R-:W-:Y:S01]  /*4780*/  FFMA.FTZ R37, R37, R3, -R8.reuse ;  /* 0x0000000325257223 */ /* 0x100fe20000010808 */
[----:B------:R-:W-:Y:S01]  /*4790*/  FMNMX.FTZ R10, R42, R25, !PT ;  /* 0x000000192a0a7209 */ /* 0x000fe20007810000 */
[-CC-:B------:R-:W-:Y:S01]  /*47a0*/  FFMA.FTZ R41, R41, R3.reuse, -R8.reuse ;  /* 0x0000000329297223 */ /* 0x180fe20000010808 */
[----:B------:R0:W-:Y:S01]  /*47b0*/  MUFU.EX2 R15, R33 ;  /* 0x00000021000f7308 */ /* 0x0001e20000000800 */
        /* <DEDUP_REMOVED lines=15> */
[----:B------:R-:W-:Y:S01]  /*48b0*/  MUFU.EX2 R25, R41 ;  /* 0x0000002900197308 */ /* 0x000fe20000000800 */
[-CC-:B------:R-:W-:Y:S01]  /*48c0*/  FFMA.FTZ R24, R80, R3.reuse, -R8.reuse ;  /* 0x0000000350187223 */ /* 0x180fe20000010808 */
[----:B------:R-:W-:Y:S01]  /*48d0*/  FMNMX.FTZ R29, R51, R10, !PT ;  /* 0x0000000a331d7209 */ /* 0x000fe20007810000 */
[-CC-:B------:R-:W-:Y:S01]  /*48e0*/  FFMA.FTZ R28, R84, R3.reuse, -R8.reuse ;  /* 0x00000003541c7223 */ /* 0x180fe20000010808 */
[----:B------:R-:W-:-:S02]  /*48f0*/  FFMA.FTZ R85, R85, R3, -R8 ;  /* 0x0000000355557223 */ /* 0x000fc40000010808 */
[----:B------:R-:W-:Y:S02]  /*4900*/  FMNMX.FTZ R10, R54, R29, !PT ;  /* 0x0000001d360a7209 */ /* 0x000fe40007810000 */
[----:B------:R-:W-:Y:S02]  /*4910*/  MUFU.EX2 R29, R45 ;  /* 0x0000002d001d7308 */ /* 0x000fe40000000800 */
[----:B0-----:R-:W-:-:S04]  /*4920*/  FMNMX.FTZ R33, R55, R10, !PT ;  /* 0x0000000a37217209 */ /* 0x001fc80007810000 */
[----:B------:R-:W-:Y:S02]  /*4930*/  FMNMX.FTZ R10, R58, R33, !PT ;  /* 0x000000213a0a7209 */ /* 0x000fe40007810000 */
[----:B------:R-:W-:Y:S02]  /*4940*/  MUFU.EX2 R12, R12 ;  /* 0x0000000c000c7308 */ /* 0x000fe40000000800 */
[----:B------:R-:W-:-:S04]  /*4950*/  FMNMX.FTZ R33, R59, R10, !PT ;  /* 0x0000000a3b217209 */ /* 0x000fc80007810000 */
[----:B------:R-:W-:Y:S02]  /*4960*/  FMNMX.FTZ R10, R62, R33, !PT ;  /* 0x000000213e0a7209 */ /* 0x000fe40007810000 */
[----:B------:R0:W-:Y:S02]  /*4970*/  MUFU.EX2 R33, R49 ;  /* 0x0000003100217308 */ /* 0x0001e40000000800 */
[----:B-1----:R-:W-:-:S04]  /*4980*/  FMNMX.FTZ R37, R63, R10, !PT ;  /* 0x0000000a3f257209 */ /* 0x002fc80007810000 */
[----:B------:R-:W-:Y:S02]  /*4990*/  FMNMX.FTZ R10, R66, R37, !PT ;  /* 0x00000025420a7209 */ /* 0x000fe40007810000 */
[----:B------:R-:W1:Y:S01]  /*49a0*/  MUFU.EX2 R11, R11 ;  /* 0x0000000b000b7308 */ /* 0x000e620000000800 */
[-CC-:B0-----:R-:W-:Y:S01]  /*49b0*/  FFMA.FTZ R49, R65, R3.reuse, -R8.reuse ;  /* 0x0000000341317223 */ /* 0x181fe20000010808 */
[----:B------:R-:W-:Y:S01]  /*49c0*/  FMNMX.FTZ R37, R67, R10, !PT ;  /* 0x0000000a43257209 */ /* 0x000fe20007810000 */
[----:B------:R-:W-:-:S03]  /*49d0*/  FFMA.FTZ R65, R81, R3, -R8 ;  /* 0x0000000351417223 */ /* 0x000fc60000010808 */
[----:B------:R-:W-:Y:S02]  /*49e0*/  FMNMX.FTZ R10, R70, R37, !PT ;  /* 0x00000025460a7209 */ /* 0x000fe40007810000 */
[----:B------:R0:W-:Y:S02]  /*49f0*/  MUFU.EX2 R37, R53 ;  /* 0x0000003500257308 */ /* 0x0001e40000000800 */
[----:B------:R-:W-:-:S04]  /*4a00*/  FMNMX.FTZ R41, R71, R10, !PT ;  /* 0x0000000a47297209 */ /* 0x000fc80007810000 */
[----:B------:R-:W-:Y:S02]  /*4a10*/  FMNMX.FTZ R10, R74, R41, !PT ;  /* 0x000000294a0a7209 */ /* 0x000fe40007810000 */
[----:B------:R-:W2:Y:S01]  /*4a20*/  MUFU.EX2 R180, R180 ;  /* 0x000000b400b47308 */ /* 0x000ea20000000800 */
[----:B0-----:R-:W-:Y:S01]  /*4a30*/  FFMA.FTZ R53, R69, R3, -R8 ;  /* 0x0000000345357223 */ /* 0x001fe20000010808 */
[----:B------:R-:W-:Y:S01]  /*4a40*/  FMNMX.FTZ R41, R75, R10, !PT ;  /* 0x0000000a4b297209 */ /* 0x000fe20007810000 */
[----:B-1----:R-:W-:-:S03]  /*4a50*/  FFMA.FTZ R7, R12, R7, R11 ;  /* 0x000000070c077223 */ /* 0x002fc6000001000b */
[----:B------:R-:W-:Y:S02]  /*4a60*/  FMNMX.FTZ R10, R78, R41, !PT ;  /* 0x000000294e0a7209 */ /* 0x000fe40007810000 */
[----:B------:R0:W-:Y:S02]  /*4a70*/  MUFU.EX2 R41, R57 ;  /* 0x0000003900297308 */ /* 0x0001e40000000800 */
[----:B------:R-:W-:-:S04]  /*4a80*/  FMNMX.FTZ R45, R79, R10, !PT ;  /* 0x0000000a4f2d7209 */ /* 0x000fc80007810000 */
[----:B------:R-:W-:Y:S02]  /*4a90*/  FMNMX.FTZ R10, R82, R45, !PT ;  /* 0x0000002d520a7209 */ /* 0x000fe40007810000 */
[----:B------:R-:W1:Y:S01]  /*4aa0*/  MUFU.EX2 R182, R182 ;  /* 0x000000b600b67308 */ /* 0x000e620000000800 */
[C---:B--2---:R-:W-:Y:S01]  /*4ab0*/  FADD.FTZ R7, R180.reuse, R7 ;  /* 0x00000007b4077221 */ /* 0x044fe20000010000 */
[----:B------:R-:W-:Y:S02]  /*4ac0*/  FMNMX.FTZ R45, R83, R10, !PT ;  /* 0x0000000a532d7209 */ /* 0x000fe40007810000 */
[----:B------:R-:W-:Y:S02]  /*4ad0*/  F2FP.F16.F32.PACK_AB R180, R180, R11 ;  /* 0x0000000bb4b4723e */ /* 0x000fe400000000ff */
[----:B------:R-:W-:Y:S02]  /*4ae0*/  FMNMX.FTZ R10, R86, R45, !PT ;  /* 0x0000002d560a7209 */ /* 0x000fe40007810000 */
[----:B------:R2:W-:Y:S02]  /*4af0*/  MUFU.EX2 R45, R61 ;  /* 0x0000003d002d7308 */ /* 0x0005e40000000800 */
[----:B------:R-:W-:-:S05]  /*4b00*/  FMNMX.FTZ R10, R87, R10, !PT ;  /* 0x0000000a570a7209 */ /* 0x000fca0007810000 */
[----:B0-----:R-:W0:Y:S01]  /*4b10*/  SHFL.BFLY PT, R57, R10, 0x2, 0x1f ;  /* 0x0c401f000a397f89 */ /* 0x001e2200000e0000 */
[----:B------:R-:W3:Y:S01]  /*4b20*/  MUFU.EX2 R13, R13 ;  /* 0x0000000d000d7308 */ /* 0x000ee20000000800 */
[----:B--2---:R-:W-:-:S07]  /*4b30*/  FFMA.FTZ R61, R77, R3, -R8 ;  /* 0x000000034d3d7223 */ /* 0x004fce0000010808 */
[----:B------:R-:W-:Y:S01]  /*4b40*/  MUFU.EX2 R49, R49 ;  /* 0x0000003100317308 */ /* 0x000fe20000000800 */
[----:B------:R-:W-:Y:S02]  /*4b50*/  WARPGROUP.DEPBAR.LE gsb0, 0x0 ;  /* 0x00008000000079c5 */ /* 0x000fe40000010000 */
[----:B------:R-:W-:Y:S01]  /*4b60*/  WARPGROUP.ARRIVE ;  /* 0x00000000000079c5 */ /* 0x000fe20000000000 */
[-CC-:B------:R-:W-:Y:S01]  /*4b70*/  FFMA.FTZ R176, R32, R3.reuse, -R8.reuse ;  /* 0x0000000320b07223 */ /* 0x180fe20000010808 */
[----:B------:R-:W-:-:S03]  /*4b80*/  FFMA.FTZ R178, R36, R3, -R8 ;  /* 0x0000000324b27223 */ /* 0x000fc60000010808 */
[----:B------:R-:W-:Y:S01]  /*4b90*/  MUFU.EX2 R53, R53 ;  /* 0x0000003500357308 */ /* 0x000fe20000000800 */
[----:B------:R-:W-:Y:S01]  /*4ba0*/  HGMMA.64x128x16.F32 R88, R172, gdesc[UR12].tnspB, R88, gsb0 ;  /* 0x41e0000cac587df0 */ /* 0x000fe20008000858 */
[----:B------:R-:W-:Y:S01]  /*4bb0*/  UMOV UR14, UR6 ;  /* 0x00000006000e7c82 */ /* 0x000fe20008000000 */
[----:B------:R-:W-:Y:S01]  /*4bc0*/  UMOV UR15, 0x40000040 ;  /* 0x40000040000f7882 */ /* 0x000fe20000000000 */
[----:B------:R-:W-:Y:S01]  /*4bd0*/  UIADD3 UR6, UR4, 0x200, URZ ;  /* 0x0000020004067890 */ /* 0x000fe2000fffe03f */
[----:B0-----:R-:W-:-:S03]  /*4be0*/  FMNMX.FTZ R32, R10, R57, !PT ;  /* 0x000000390a207209 */ /* 0x001fc60007810000 */
[----:B------:R-:W-:Y:S02]  /*4bf0*/  MUFU.EX2 R176, R176 ;  /* 0x000000b000b07308 */ /* 0x000fe40000000800 */
[----:B------:R-:W0:Y:S06]  /*4c00*/  SHFL.BFLY PT, R69, R32, 0x1, 0x1f ;  /* 0x0c201f0020457f89 */ /* 0x000e2c00000e0000 */
[----:B------:R-:W-:Y:S08]  /*4c10*/  MUFU.EX2 R178, R178 ;  /* 0x000000b200b27308 */ /* 0x000ff00000000800 */
[----:B------:R-:W-:Y:S08]  /*4c20*/  MUFU.EX2 R14, R14 ;  /* 0x0000000e000e7308 */ /* 0x000ff00000000800 */
[----:B------:R-:W2:Y:S01]  /*4c30*/  MUFU.EX2 R57, R73 ;  /* 0x0000004900397308 */ /* 0x000ea20000000800 */
[----:B0-----:R-:W-:-:S07]  /*4c40*/  FMNMX.FTZ R10, R32, R69, !PT ;  /* 0x00000045200a7209 */ /* 0x001fce0007810000 */
[----:B------:R-:W-:Y:S08]  /*4c50*/  MUFU.EX2 R20, R20 ;  /* 0x0000001400147308 */ /* 0x000ff00000000800 */
[----:B------:R-:W0:Y:S08]  /*4c60*/  MUFU.EX2 R61, R61 ;  /* 0x0000003d003d7308 */ /* 0x000e300000000800 */
[----:B------:R-:W-:Y:S08]  /*4c70*/  MUFU.EX2 R24, R24 ;  /* 0x0000001800187308 */ /* 0x000ff00000000800 */
[----:B------:R-:W-:Y:S08]  /*4c80*/  MUFU.EX2 R65, R65 ;  /* 0x0000004100417308 */ /* 0x000ff00000000800 */
[----:B------:R-:W-:Y:S01]  /*4c90*/  MUFU.EX2 R28, R28 ;  /* 0x0000001c001c7308 */ /* 0x000fe20000000800 */
[----:B------:R-:W-:-:S02]  /*4ca0*/  WARPGROUP.DEPBAR.LE gsb0, 0x0 ;  /* 0x00008000000079c5 */ /* 0x000fc40000010000 */
[----:B------:R-:W-:Y:S01]  /*4cb0*/  WARPGROUP.ARRIVE ;  /* 0x00000000000079c5 */ /* 0x000fe20000000000 */
[-CC-:B------:R-:W-:Y:S01]  /*4cc0*/  FFMA.FTZ R172, R40, R3.reuse, -R8.reuse ;  /* 0x0000000328ac7223 */ /* 0x180fe20000010808 */
[----:B------:R-:W-:-:S04]  /*4cd0*/  FFMA.FTZ R174, R44, R3, -R8 ;  /* 0x000000032cae7223 */ /* 0x000fc80000010808 */
[----:B------:R-:W-:Y:S01]  /*4ce0*/  HGMMA.64x128x16.F32 R88, R168, gdesc[UR12].tnspB, R88, gsb0 ;  /* 0x41e0000ca8587df0 */ /* 0x000fe20008000858 */
[----:B------:R-:W-:Y:S01]  /*4cf0*/  UMOV UR14, UR6 ;  /* 0x00000006000e7c82 */ /* 0x000fe20008000000 */
[----:B------:R-:W-:Y:S01]  /*4d00*/  UMOV UR15, 0x40000040 ;  /* 0x40000040000f7882 */ /* 0x000fe20000000000 */
[----:B------:R-:W-:Y:S01]  /*4d10*/  UIADD3 UR6, UR4, 0x280, URZ ;  /* 0x0000028004067890 */ /* 0x000fe2000fffe03f */
[----:B------:R-:W-:Y:S08]  /*4d20*/  MUFU.EX2 R172, R172 ;  /* 0x000000ac00ac7308 */ /* 0x000ff00000000800 */
[----:B------:R-:W-:Y:S01]  /*4d30*/  MUFU.EX2 R174, R174 ;  /* 0x000000ae00ae7308 */ /* 0x000fe20000000800 */
[----:B------:R-:W-:-:S02]  /*4d40*/  WARPGROUP.DEPBAR.LE gsb0, 0x0 ;  /* 0x00008000000079c5 */ /* 0x000fc40000010000 */
[----:B------:R-:W-:Y:S01]  /*4d50*/  WARPGROUP.ARRIVE ;  /* 0x00000000000079c5 */ /* 0x000fe20000000000 */
[-CC-:B------:R-:W-:Y:S01]  /*4d60*/  FFMA.FTZ R168, R48, R3.reuse, -R8.reuse ;  /* 0x0000000330a87223 */ /* 0x180fe20000010808 */
[-C--:B------:R-:W-:Y:S01]  /*4d70*/  FMUL.FTZ R48, R10, R3.reuse ;  /* 0x000000030a307220 */ /* 0x080fe20000410000 */
[----:B------:R-:W-:-:S03]  /*4d80*/  FFMA.FTZ R170, R52, R3, -R8 ;  /* 0x0000000334aa7223 */ /* 0x000fc60000010808 */
[----:B------:R-:W-:Y:S01]  /*4d90*/  HGMMA.64x128x16.F32 R88, R152, gdesc[UR12].tnspB, R88, gsb0 ;  /* 0x41e0000c98587df0 */ /* 0x000fe20008000858 */
[----:B------:R-:W-:Y:S01]  /*4da0*/  UMOV UR14, UR6 ;  /* 0x00000006000e7c82 */ /* 0x000fe20008000000 */
[----:B------:R-:W-:Y:S01]  /*4db0*/  UMOV UR15, 0x40000040 ;  /* 0x40000040000f7882 */ /* 0x000fe20000000000 */
[----:B------:R-:W-:Y:S01]  /*4dc0*/  UIADD3 UR6, UR4, 0x300, URZ ;  /* 0x0000030004067890 */ /* 0x000fe2000fffe03f */
[-CC-:B------:R-:W-:Y:S01]  /*4dd0*/  FFMA.FTZ R181, R26, R3.reuse, -R48.reuse ;  /* 0x000000031ab57223 */ /* 0x180fe20000010830 */
[----:B------:R-:W-:Y:S01]  /*4de0*/  UIADD3 UR4, UR4, 0x380, URZ ;  /* 0x0000038004047890 */ /* 0x000fe2000fffe03f */
[-CC-:B------:R-:W-:Y:S01]  /*4df0*/  FFMA.FTZ R26, R27, R3.reuse, -R48.reuse ;  /* 0x000000031b1a7223 */ /* 0x180fe20000010830 */
[----:B------:R-:W-:Y:S01]  /*4e00*/  IMAD.U32 R27, RZ, RZ, UR7 ;  /* 0x00000007ff1b7e24 */ /* 0x000fe2000f8e00ff */
[----:B------:R-:W-:Y:S01]  /*4e10*/  UMOV UR7, 0x40000040 ;  /* 0x4000004000077882 */ /* 0x000fe20000000000 */
[-CC-:B------:R-:W-:Y:S01]  /*4e20*/  FFMA.FTZ R183, R30, R3.reuse, -R48.reuse ;  /* 0x000000031eb77223 */ /* 0x180fe20000010830 */
[----:B------:R-:W-:Y:S01]  /*4e30*/  MUFU.EX2 R181, R181 ;  /* 0x000000b500b57308 */ /* 0x000fe20000000800 */
[----:B------:R-:W-:Y:S01]  /*4e40*/  FFMA.FTZ R36, R31, R3, -R48 ;  /* 0x000000031f247223 */ /* 0x000fe20000010830 */
[----:B------:R-:W-:-:S02]  /*4e50*/  @!P1 VIADD R27, R27, 0x34840 ;  /* 0x000348401b1b9836 */ /* 0x000fc40000000000 */
[-CC-:B------:R-:W-:Y:S01]  /*4e60*/  FFMA.FTZ R177, R34, R3.reuse, -R48.reuse ;  /* 0x0000000322b17223 */ /* 0x180fe20000010830 */
[-CC-:B------:R-:W-:Y:S01]  /*4e70*/  FFMA.FTZ R44, R35, R3.reuse, -R48.reuse ;  /* 0x00000003232c7223 */ /* 0x180fe20000010830 */
[-CC-:B------:R-:W-:Y:S01]  /*4e80*/  FFMA.FTZ R179, R38, R3.reuse, -R48.reuse ;  /* 0x0000000326b37223 */ /* 0x180fe20000010830 */
[-CC-:B------:R-:W-:Y:S01]  /*4e90*/  FFMA.FTZ R38, R39, R3.reuse, -R48.reuse ;  /* 0x0000000327267223 */ /* 0x180fe20000010830 */
[----:B------:R-:W-:Y:S01]  /*4ea0*/  @!P1 PRMT R27, RZ, 0x654, R27 ;  /* 0x00000654ff1b9816 */ /* 0x000fe2000000001b */
[----:B------:R-:W-:Y:S01]  /*4eb0*/  MUFU.EX2 R26, R26 ;  /* 0x0000001a001a7308 */ /* 0x000fe20000000800 */
[-CC-:B------:R-:W-:Y:S01]  /*4ec0*/  FFMA.FTZ R175, R46, R3.reuse, -R48.reuse ;  /* 0x000000032eaf7223 */ /* 0x180fe20000010830 */
[----:B-1----:R-:W-:Y:S01]  /*4ed0*/  FADD.FTZ R46, R182, R7 ;  /* 0x00000007b62e7221 */ /* 0x002fe20000010000 */
[-CC-:B------:R-:W-:Y:S01]  /*4ee0*/  FFMA.FTZ R173, R42, R3.reuse, -R48.reuse ;  /* 0x000000032aad7223 */ /* 0x180fe20000010830 */
[-CC-:B------:R-:W-:Y:S01]  /*4ef0*/  FFMA.FTZ R40, R43, R3.reuse, -R48.reuse ;  /* 0x000000032b287223 */ /* 0x180fe20000010830 */
[-CC-:B------:R-:W-:Y:S01]  /*4f00*/  FFMA.FTZ R34, R47, R3.reuse, -R48.reuse ;  /* 0x000000032f227223 */ /* 0x180fe20000010830 */
[-CC-:B------:R-:W-:Y:S01]  /*4f10*/  FFMA.FTZ R169, R50, R3.reuse, -R48.reuse ;  /* 0x0000000332a97223 */ /* 0x180fe20000010830 */
[-CC-:B------:R-:W-:Y:S01]  /*4f20*/  FFMA.FTZ R30, R51, R3.reuse, -R48.reuse ;  /* 0x00000003331e7223 */ /* 0x180fe20000010830 */
        /* <DEDUP_REMOVED lines=17> */
[----:B------:R-:W-:Y:S01]  /*5040*/  FFMA.FTZ R86, R86, R3, -R48 ;  /* 0x0000000356567223 */ /* 0x000fe20000010830 */
[----:B------:R-:W-:Y:S01]  /*5050*/  IMAD.U32 R31, RZ, RZ, UR10 ;  /* 0x0000000aff1f7e24 */ /* 0x000fe2000f8e00ff */
[----:B---3--:R-:W-:-:S03]  /*5060*/  F2FP.F16.F32.PACK_AB R182, R13, R182 ;  /* 0x000000b60db6723e */ /* 0x008fc600000000ff */
[----:B------:R-:W-:Y:S02]  /*5070*/  @!P1 VIADD R31, R31, 0x34860 ;  /* 0x000348601f1f9836 */ /* 0x000fe40000000000 */
[----:B------:R-:W-:Y:S03]  /*5080*/  MUFU.EX2 R44, R44 ;  /* 0x0000002c002c7308 */ /* 0x000fe60000000800 */
[----:B------:R-:W-:-:S05]  /*5090*/  @!P1 PRMT R31, RZ, 0x654, R31 ;  /* 0x00000654ff1f9816 */ /* 0x000fca000000001f */
[----:B------:R-:W-:Y:S08]  /*50a0*/  MUFU.EX2 R179, R179 ;  /* 0x000000b300b37308 */ /* 0x000ff00000000800 */
        /* <DEDUP_REMOVED lines=9> */
[----:B------:R-:W-:Y:S01]  /*5140*/  MUFU.EX2 R171, R171 ;  /* 0x000000ab00ab7308 */ /* 0x000fe20000000800 */
[----:B------:R-:W-:-:S02]  /*5150*/  WARPGROUP.DEPBAR.LE gsb0, 0x0 ;  /* 0x00008000000079c5 */ /* 0x000fc40000010000 */
[----:B------:R-:W-:Y:S01]  /*5160*/  WARPGROUP.ARRIVE ;  /* 0x00000000000079c5 */ /* 0x000fe20000000000 */
[-CC-:B------:R-:W-:Y:S01]  /*5170*/  FFMA.FTZ R152, R56, R3.reuse, -R8.reuse ;  /* 0x0000000338987223 */ /* 0x180fe20000010808 */
[-C--:B------:R-:W-:Y:S01]  /*5180*/  FFMA.FTZ R154, R60, R3.reuse, -R8 ;  /* 0x000000033c9a7223 */ /* 0x080fe20000010808 */
[-CC-:B------:R-:W-:Y:S02]  /*5190*/  FFMA.FTZ R153, R58, R3.reuse, -R48.reuse ;  /* 0x000000033a997223 */ /* 0x180fe40000010830 */
[----:B------:R-:W-:Y:S01]  /*51a0*/  MUFU.EX2 R32, R32 ;  /* 0x0000002000207308 */ /* 0x000fe20000000800 */
[-CC-:B------:R-:W-:Y:S01]  /*51b0*/  FFMA.FTZ R155, R62, R3.reuse, -R48.reuse ;  /* 0x000000033e9b7223 */ /* 0x180fe20000010830 */
[----:B------:R-:W-:Y:S01]  /*51c0*/  HGMMA.64x128x16.F32 R88, R156, gdesc[UR12].tnspB, R88, gsb0 ;  /* 0x41e0000c9c587df0 */ /* 0x000fe20008000858 */
[----:B------:R-:W-:Y:S01]  /*51d0*/  UMOV UR14, UR6 ;  /* 0x00000006000e7c82 */ /* 0x000fe20008000000 */
[----:B------:R-:W-:Y:S01]  /*51e0*/  UMOV UR15, 0x40000040 ;  /* 0x40000040000f7882 */ /* 0x000fe20000000000 */
[----:B------:R-:W-:Y:S01]  /*51f0*/  UMOV UR6, UR4 ;  /* 0x0000000400067c82 */ /* 0x000fe20008000000 */
[----:B------:R-:W-:Y:S01]  /*5200*/  FFMA.FTZ R48, R87, R3, -R48 ;  /* 0x0000000357307223 */ /* 0x000fe20000010830 */
[----:B------:R-:W-:Y:S01]  /*5210*/  UMOV UR4, UR37 ;  /* 0x0000002500047c82 */ /* 0x000fe20008000000 */
        /* <DEDUP_REMOVED lines=16> */
[----:B------:R-:W-:Y:S02]  /*5320*/  FADD.FTZ R8, -R10, R9 ;  /* 0x000000090a087221 */ /* 0x000fe40000010100 */
[----:B------:R-:W-:Y:S01]  /*5330*/  MUFU.EX2 R157, R66 ;  /* 0x00000042009d7308 */ /* 0x000fe20000000800 */
[----:B------:R-:W-:Y:S01]  /*5340*/  HGMMA.64x128x16.F32 R88, R160, gdesc[UR12].tnspB, R88, gsb0 ;  /* 0x41e0000ca0587df0 */ /* 0x000fe20008000858 */
[----:B------:R-:W-:-:S06]  /*5350*/  FMUL.FTZ R8, R8, R3 ;  /* 0x0000000308087220 */ /* 0x000fcc0000410000 */
[----:B------:R-:W-:Y:S08]  /*5360*/  MUFU.EX2 R156, R156 ;  /* 0x0000009c009c7308 */ /* 0x000ff00000000800 */
[----:B------:R-:W-:Y:S08]  /*5370*/  MUFU.EX2 R8, R8 ;  /* 0x0000000800087308 */ /* 0x000ff00000000800 */
[----:B------:R-:W-:Y:S08]  /*5380*/  MUFU.EX2 R158, R158 ;  /* 0x0000009e009e7308 */ /* 0x000ff00000000800 */
[----:B------:R-:W-:Y:S08]  /*5390*/  MUFU.EX2 R159, R70 ;  /* 0x00000046009f7308 */ /* 0x000ff00000000800 */
[----:B------:R-:W1:Y:S01]  /*53a0*/  MUFU.EX2 R9, R85 ;  /* 0x0000005500097308 */ /* 0x000e620000000800 */
[----:B------:R-:W-:-:S02]  /*53b0*/  WARPGROUP.DEPBAR.LE gsb0, 0x0 ;  /* 0x00008000000079c5 */ /* 0x000fc40000010000 */
[----:B------:R-:W-:-:S05]  /*53c0*/  WARPGROUP.ARRIVE ;  /* 0x00000000000079c5 */ /* 0x000fca0000000000 */
[----:B------:R-:W3:Y:S01]  /*53d0*/  MUFU.EX2 R161, R74 ;  /* 0x0000004a00a17308 */ /* 0x000ee20000000800 */
[----:B--2---:R-:W-:Y:S02]  /*53e0*/  F2FP.F16.F32.PACK_AB R160, R57, R14 ;  /* 0x0000000e39a0723e */ /* 0x004fe400000000ff */
[----:B0-----:R-:W-:Y:S01]  /*53f0*/  F2FP.F16.F32.PACK_AB R162, R61, R20 ;  /* 0x000000143da2723e */ /* 0x001fe200000000ff */
[----:B------:R-:W-:Y:S04]  /*5400*/  HGMMA.64x128x16.F32 R88, R164, gdesc[UR4].tnspB, R88, gsb0 ;  /* 0x41e00004a4587df0 */ /* 0x000fe80008000858 */
[----:B------:R-:W0:Y:S01]  /*5410*/  MUFU.EX2 R163, R78 ;  /* 0x0000004e00a37308 */ /* 0x000e220000000800 */
[----:B------:R-:W-:Y:S02]  /*5420*/  WARPGROUP.DEPBAR.LE gsb0, 0x0 ;  /* 0x00008000000079c5 */ /* 0x000fe40000010000 */
[----:B------:R2:W-:Y:S05]  /*5430*/  @!P1 SYNCS.ARRIVE.TRANS64.RED.A1T0 RZ, [R27+URZ], RZ ;  /* 0x000000ff1bff99a7 */ /* 0x0005ea000810043f */
[----:B------:R-:W4:Y:S01]  /*5440*/  MUFU.EX2 R165, R82 ;  /* 0x0000005200a57308 */ /* 0x000f220000000800 */
[----:B-1----:R-:W-:-:S02]  /*5450*/  F2FP.F16.F32.PACK_AB R166, R9, R28 ;  /* 0x0000001c09a6723e */ /* 0x002fc400000000ff */
[----:B------:R-:W-:Y:S01]  /*5460*/  F2FP.F16.F32.PACK_AB R164, R65, R24 ;  /* 0x0000001841a4723e */ /* 0x000fe200000000ff */
[----:B--2---:R-:W-:Y:S01]  /*5470*/  FFMA.FTZ R27, R8, R6, R181 ;  /* 0x00000006081b7223 */ /* 0x004fe200000100b5 */
[----:B------:R-:W-:-:S03]  /*5480*/  F2FP.F16.F32.PACK_AB R181, R26, R181 ;  /* 0x000000b51ab5723e */ /* 0x000fc600000000ff */
[----:B------:R-:W1:Y:S01]  /*5490*/  MUFU.EX2 R167, R86 ;  /* 0x0000005600a77308 */ /* 0x000e620000000800 */
[----:B------:R2:W-:Y:S01]  /*54a0*/  @!P1 SYNCS.ARRIVE.TRANS64.RED.A1T0 RZ, [R31+URZ], RZ ;  /* 0x000000ff1fff99a7 */ /* 0x0005e2000810043f */
[----:B------:R-:W-:Y:S01]  /*54b0*/  FADD.FTZ R6, R26, R27 ;  /* 0x0000001b1a067221 */ /* 0x000fe20000010000 */
[----:B------:R-:W-:-:S03]  /*54c0*/  FADD.FTZ R27, R13, R46 ;  /* 0x0000002e0d1b7221 */ /* 0x000fc60000010000 */
[----:B------:R-:W-:Y:S01]  /*54d0*/  FADD.FTZ R7, R183, R6 ;  /* 0x00000006b7077221 */ /* 0x000fe20000010000 */
[----:B------:R-:W-:Y:S01]  /*54e0*/  FADD.FTZ R46, R176, R27 ;  /* 0x0000001bb02e7221 */ /* 0x000fe20000010000 */
[C---:B------:R-:W-:Y:S02]  /*54f0*/  F2FP.F16.F32.PACK_AB R176, R15.reuse, R176 ;  /* 0x000000b00fb0723e */ /* 0x040fe400000000ff */
[C---:B------:R-:W-:Y:S01]  /*5500*/  FADD.FTZ R6, R36.reuse, R7 ;  /* 0x0000000724067221 */ /* 0x040fe20000010000 */
[----:B------:R-:W-:Y:S01]  /*5510*/  FADD.FTZ R27, R15, R46 ;  /* 0x0000002e0f1b7221 */ /* 0x000fe20000010000 */
[----:B------:R-:W-:Y:S02]  /*5520*/  F2FP.F16.F32.PACK_AB R183, R36, R183 ;  /* 0x000000b724b7723e */ /* 0x000fe400000000ff */
[----:B------:R-:W-:Y:S01]  /*5530*/  FADD.FTZ R7, R177, R6 ;  /* 0x00000006b1077221 */ /* 0x000fe20000010000 */
[----:B------:R-:W-:Y:S01]  /*5540*/  FADD.FTZ R46, R178, R27 ;  /* 0x0000001bb22e7221 */ /* 0x000fe20000010000 */
[----:B------:R-:W-:-:S02]  /*5550*/  F2FP.F16.F32.PACK_AB R177, R44, R177 ;  /* 0x000000b12cb1723e */ /* 0x000fc400000000ff */
[----:B------:R-:W-:Y:S01]  /*5560*/  FADD.FTZ R6, R44, R7 ;  /* 0x000000072c067221 */ /* 0x000fe20000010000 */
[C---:B------:R-:W-:Y:S01]  /*5570*/  FADD.FTZ R27, R21.reuse, R46 ;  /* 0x0000002e151b7221 */ /* 0x040fe20000010000 */
[----:B------:R-:W-:Y:S02]  /*5580*/  F2FP.F16.F32.PACK_AB R178, R21, R178 ;  /* 0x000000b215b2723e */ /* 0x000fe400000000ff */
[----:B------:R-:W-:Y:S01]  /*5590*/  FADD.FTZ R7, R179, R6 ;  /* 0x00000006b3077221 */ /* 0x000fe20000010000 */
[----:B------:R-:W-:Y:S01]  /*55a0*/  FADD.FTZ R46, R172, R27 ;  /* 0x0000001bac2e7221 */ /* 0x000fe20000010000 */
[C---:B------:R-:W-:Y:S02]  /*55b0*/  F2FP.F16.F32.PACK_AB R179, R38.reuse, R179 ;  /* 0x000000b326b3723e */ /* 0x040fe400000000ff */
[----:B------:R-:W-:Y:S01]  /*55c0*/  FADD.FTZ R6, R38, R7 ;  /* 0x0000000726067221 */ /* 0x000fe20000010000 */
[C---:B------:R-:W-:Y:S01]  /*55d0*/  FADD.FTZ R27, R25.reuse, R46 ;  /* 0x0000002e191b7221 */ /* 0x040fe20000010000 */
[----:B------:R-:W-:-:S02]  /*55e0*/  F2FP.F16.F32.PACK_AB R172, R25, R172 ;  /* 0x000000ac19ac723e */ /* 0x000fc400000000ff */
[----:B------:R-:W-:Y:S01]  /*55f0*/  FADD.FTZ R7, R173, R6 ;  /* 0x00000006ad077221 */ /* 0x000fe20000010000 */
[----:B------:R-:W-:Y:S01]  /*5600*/  FADD.FTZ R46, R174, R27 ;  /* 0x0000001bae2e7221 */ /* 0x000fe20000010000 */
[C---:B------:R-:W-:Y:S02]  /*5610*/  F2FP.F16.F32.PACK_AB R173, R40.reuse, R173 ;  /* 0x000000ad28ad723e */ /* 0x040fe400000000ff */
[----:B------:R-:W-:Y:S01]  /*5620*/  FADD.FTZ R6, R40, R7 ;  /* 0x0000000728067221 */ /* 0x000fe20000010000 */
[C---:B------:R-:W-:Y:S01]  /*5630*/  FADD.FTZ R11, R29.reuse, R46 ;  /* 0x0000002e1d0b7221 */ /* 0x040fe20000010000 */
        /* <DEDUP_REMOVED lines=21> */
[----:B------:R-:W-:Y:S01]  /*5790*/  F2FP.F16.F32.PACK_AB R153, R42, R153 ;  /* 0x000000992a99723e */ /* 0x000fe200000000ff */
[----:B------:R-:W-:-:S02]  /*57a0*/  IMAD.MOV.U32 R11, RZ, RZ, R0 ;  /* 0x000000ffff0b7224 */ /* 0x000fc400078e0000 */
        /* <DEDUP_REMOVED lines=19> */
[----:B------:R-:W-:-:S03]  /*58e0*/  FADD.FTZ R7, R57, R26 ;  /* 0x0000001a39077221 */ /* 0x000fc60000010000 */
[----:B---3--:R-:W-:Y:S01]  /*58f0*/  FADD.FTZ R6, R161, R6 ;  /* 0x00000006a1067221 */ /* 0x008fe20000010000 */
[----:B------:R-:W-:Y:S01]  /*5900*/  FADD.FTZ R26, R20, R7 ;  /* 0x00000007141a7221 */ /* 0x000fe20000010000 */
[C---:B------:R-:W-:Y:S02]  /*5910*/  F2FP.F16.F32.PACK_AB R161, R75.reuse, R161 ;  /* 0x000000a14ba1723e */ /* 0x040fe400000000ff */
[----:B------:R-:W-:Y:S01]  /*5920*/  FADD.FTZ R6, R75, R6 ;  /* 0x000000064b067221 */ /* 0x000fe20000010000 */
[----:B------:R-:W-:-:S03]  /*5930*/  FADD.FTZ R7, R61, R26 ;  /* 0x0000001a3d077221 */ /* 0x000fc60000010000 */
[----:B0-----:R-:W-:Y:S01]  /*5940*/  FADD.FTZ R6, R163, R6 ;  /* 0x00000006a3067221 */ /* 0x001fe20000010000 */
[----:B------:R-:W-:Y:S01]  /*5950*/  FADD.FTZ R14, R24, R7 ;  /* 0x00000007180e7221 */ /* 0x000fe20000010000 */
[C---:B------:R-:W-:Y:S02]  /*5960*/  F2FP.F16.F32.PACK_AB R163, R79.reuse, R163 ;  /* 0x000000a34fa3723e */ /* 0x040fe400000000ff */
[----:B------:R-:W-:Y:S01]  /*5970*/  FADD.FTZ R6, R79, R6 ;  /* 0x000000064f067221 */ /* 0x000fe20000010000 */
[----:B------:R-:W-:-:S03]  /*5980*/  FADD.FTZ R7, R65, R14 ;  /* 0x0000000e41077221 */ /* 0x000fc60000010000 */
[----:B----4-:R-:W-:Y:S01]  /*5990*/  FADD.FTZ R6, R165, R6 ;  /* 0x00000006a5067221 */ /* 0x010fe20000010000 */
[----:B------:R-:W-:Y:S01]  /*59a0*/  FADD.FTZ R14, R28, R7 ;  /* 0x000000071c0e7221 */ /* 0x000fe20000010000 */
[C---:B------:R-:W-:Y:S02]  /*59b0*/  F2FP.F16.F32.PACK_AB R165, R83.reuse, R165 ;  /* 0x000000a553a5723e */ /* 0x040fe400000000ff */
[----:B------:R-:W-:Y:S01]  /*59c0*/  FADD.FTZ R6, R83, R6 ;  /* 0x0000000653067221 */ /* 0x000fe20000010000 */
[----:B------:R-:W-:Y:S01]  /*59d0*/  FADD.FTZ R7, R9, R14 ;  /* 0x0000000e09077221 */ /* 0x000fe20000010000 */
[----:B------:R-:W-:Y:S02]  /*59e0*/  IMAD.MOV.U32 R9, RZ, RZ, R10 ;  /* 0x000000ffff097224 */ /* 0x000fe400078e000a */
[----:B-1----:R-:W-:Y:S01]  /*59f0*/  FADD.FTZ R6, R167, R6 ;  /* 0x00000006a7067221 */ /* 0x002fe20000010000 */
[----:B------:R-:W-:-:S03]  /*5a00*/  F2FP.F16.F32.PACK_AB R167, R48, R167 ;  /* 0x000000a730a7723e */ /* 0x000fc600000000ff */
[----:B------:R-:W-:Y:S01]  /*5a10*/  FADD.FTZ R6, R48, R6 ;  /* 0x0000000630067221 */ /* 0x000fe20000010000 */
[----:B--2---:R-:W-:Y:S06]  /*5a20*/  @P2 BRA `(.L_x_24) ;  /* 0xffffffdc009c2947 */ /* 0x004fec000383ffff */
.L_x_15:
[----:B------:R-:W-:Y:S06]  /*5a30*/  BAR.ARV 0x8, 0x180 ;  /* 0x0206000000007b1d */ /* 0x000fec0000002000 */
        /* <DEDUP_REMOVED lines=64> */
[----:B------:R-:W-:Y:S06]  /*5e40*/  @!P0 BRA `(.L_x_25) ;  /* 0x0000000000048947 */ /* 0x000fec0003800000 */
[----:B------:R-:W-:Y:S01]  /*5e50*/  BPT.TRAP 0x1 ;  /* 0x000000040000795c */ /* 0x000fe20000300000 */
.L_x_25:
        /* <DEDUP_REMOVED lines=9> */
.L_x_26:
[----:B-1----:R-:W-:Y:S05]  /*5ef0*/  @P2 BRA `(.L_x_27) ;  /* 0x0000000000082947 */ /* 0x002fea0003800000 */
[----:B------:R-:W1:Y:S02]  /*5f00*/  SYNCS.PHASECHK.TRANS64.TRYWAIT P0, [UR12+0x34850], R4 ;  /* 0x03485004ff0075a7 */ /* 0x000e64000800014c */
[----:B-1----:R-:W-:Y:S05]  /*5f10*/  @!P0 BRA `(.L_x_28) ;  /* 0x0000006000308947 */ /* 0x002fea0003800000 */
.L_x_27:
[----:B------:R-:W-:Y:S01]  /*5f20*/  UIADD3 UR5, UR4, 0x400, URZ ;  /* 0x0000040004057890 */ /* 0x000fe2000fffe03f */
[----:B------:R-:W-:Y:S01]  /*5f30*/  WARPGROUP.ARRIVE ;  /* 0x00000000000079c5 */ /* 0x000fe20000000000 */
[----:B------:R-:W-:Y:S01]  /*5f40*/  UMOV UR7, 0x40000040 ;  /* 0x4000004000077882 */ /* 0x000fe20000000000 */
[----:B01----:R-:W0:Y:S01]  /*5f50*/  SHFL.BFLY PT, R4, R7, 0x2, 0x1f ;  /* 0x0c401f0007047f89 */ /* 0x003e2200000e0000 */
[----:B------:R-:W-:Y:S01]  /*5f60*/  USHF.R.U32.HI UR5, URZ, 0x4, UR5 ;  /* 0x000000043f057899 */ /* 0x000fe20008011605 */
[----:B------:R-:W-:Y:S01]  /*5f70*/  IMAD.MOV.U32 R96, RZ, RZ, -0x800000 ;  /* 0xff800000ff607424 */ /* 0x000fe200078e00ff */
[----:B------:R-:W-:Y:S01]  /*5f80*/  CS2R R98, SRZ ;  /* 0x0000000000627805 */ /* 0x000fe2000001ff00 */
[----:B------:R-:W1:Y:S01]  /*5f90*/  SHFL.BFLY PT, R5, R6, 0x2, 0x1f ;  /* 0x0c401f0006057f89 */ /* 0x000e6200000e0000 */
[----:B------:R-:W-:Y:S01]  /*5fa0*/  ULOP3.LUT UR5, UR5, 0x3fff, URZ, 0xc0, !UPT ;  /* 0x00003fff05057892 */ /* 0x000fe2000f8ec03f */
[----:B------:R-:W-:Y:S01]  /*5fb0*/  IMAD.MOV.U32 R93, RZ, RZ, -0x800000 ;  /* 0xff800000ff5d7424 */ /* 0x000fe200078e00ff */
[----:B------:R-:W2:Y:S01]  /*5fc0*/  LDC R115, c[0x0][0xc38] ;  /* 0x00030e00ff737b82 */ /* 0x000ea20000000800 */
[----:B------:R-:W-:Y:S01]  /*5fd0*/  R2UR UR14, R186 ;  /* 0x00000000ba0e72ca */ /* 0x000fe200000e0000 */
[----:B------:R-:W-:Y:S01]  /*5fe0*/  ULOP3.LUT UR5, UR5, 0x4000000, URZ, 0xfc, !UPT ;  /* 0x0400000005057892 */ /* 0x000fe2000f8efc3f */
[----:B------:R-:W-:Y:S01]  /*5ff0*/  R2UR UR13, R185 ;  /* 0x00000000b90d72ca */ /* 0x000fe200000e0000 */
[----:B------:R-:W-:-:S02]  /*6000*/  ULDC UR10, c[0x0][0xc44] ;  /* 0x00031100000a7ab9 */ /* 0x000fc40000000800 */
[----:B------:R-:W-:-:S07]  /*6010*/  ULEA UR8, UR36, UR5, 0xb ;  /* 0x0000000524087291 */ /* 0x000fce000f8e583f */
[----:B------:R-:W-:Y:S01]  /*6020*/  UMOV UR6, UR8 ;  /* 0x0000000800067c82 */ /* 0x000fe20008000000 */
[----:B------:R-:W3:Y:S02]  /*6030*/  S2UR UR5, SR_SWINHI ;  /* 0x00000000000579c3 */ /* 0x000ee40000002f00 */
[----:B---3--:R-:W-:Y:S01]  /*6040*/  HGMMA.64x128x16.F32 R24, R180, gdesc[UR4].tnspB, R24, gsb0 ;  /* 0x41e00004b4187df0 */ /* 0x008fe20008000818 */
[----:B------:R-:W-:Y:S01]  /*6050*/  UIADD3 UR6, UR8, 0x80, URZ ;  /* 0x0000008008067890 */ /* 0x000fe2000fffe03f */
[----:B0-----:R-:W-:Y:S01]  /*6060*/  FADD.FTZ R4, R4, R7 ;  /* 0x0000000704047221 */ /* 0x001fe20000010000 */
[----:B------:R-:W-:Y:S01]  /*6070*/  UMOV UR7, 0x40000040 ;  /* 0x4000004000077882 */ /* 0x000fe20000000000 */
[----:B------:R-:W-:Y:S02]  /*6080*/  IMAD R7, R23, 0x40, R16 ;  /* 0x0000004017077824 */ /* 0x000fe400078e0210 */
[----:B-1----:R-:W-:Y:S01]  /*6090*/  FADD.FTZ R8, R5, R6 ;  /* 0x0000000605087221 */ /* 0x002fe20000010000 */
[----:B------:R-:W-:Y:S01]  /*60a0*/  IMAD R92, RZ, RZ, -UR14 ;  /* 0x8000000eff5c7e24 */ /* 0x000fe2000f8e02ff */
[----:B------:R-:W0:Y:S03]  /*60b0*/  SHFL.BFLY PT, R5, R4, 0x1, 0x1f ;  /* 0x0c201f0004057f89 */ /* 0x000e2600000e0000 */
[----:B--2---:R-:W-:Y:S01]  /*60c0*/  IMAD R92, R115, R92, UR13 ;  /* 0x0000000d735c7e24 */ /* 0x004fe2000f8e025c */
[----:B------:R-:W1:Y:S01]  /*60d0*/  SHFL.BFLY PT, R9, R8, 0x1, 0x1f ;  /* 0x0c201f0008097f89 */ /* 0x000e6200000e0000 */
[----:B------:R-:W-:Y:S01]  /*60e0*/  R2UR UR13, R19 ;  /* 0x00000000130d72ca */ /* 0x000fe200000e0000 */
[----:B------:R-:W-:Y:S01]  /*60f0*/  IMAD.U32 R19, RZ, RZ, UR12 ;  /* 0x0000000cff137e24 */ /* 0x000fe2000f8e00ff */
[----:B------:R-:W-:-:S03]  /*6100*/  USHF.R.S32.HI UR12, URZ, 0x1f, UR39 ;  /* 0x0000001f3f0c7899 */ /* 0x000fc60008011427 */
[----:B------:R-:W-:-:S05]  /*6110*/  @!P1 VIADD R19, R19, 0x34860 ;  /* 0x0003486013139836 */ /* 0x000fca0000000000 */
[----:B------:R-:W-:Y:S01]  /*6120*/  @!P1 PRMT R19, RZ, 0x654, R19 ;  /* 0x00000654ff139816 */ /* 0x000fe20000000013 */
[----:B0-----:R-:W-:Y:S01]  /*6130*/  FADD.FTZ R11, R4, R5 ;  /* 0x00000005040b7221 */ /* 0x001fe20000010000 */
[----:B-1----:R-:W-:-:S04]  /*6140*/  FADD.FTZ R12, R8, R9 ;  /* 0x00000009080c7221 */ /* 0x002fc80000010000 */
[----:B------:R-:W-:Y:S02]  /*6150*/  FSETP.NE.FTZ.AND P0, PT, R11, RZ, PT ;  /* 0x000000ff0b00720b */ /* 0x000fe40003f15000 */
[----:B------:R-:W-:-:S11]  /*6160*/  FSETP.NE.FTZ.AND P2, PT, R12, RZ, PT ;  /* 0x000000ff0c00720b */ /* 0x000fd60003f55000 */
[----:B------:R-:W0:Y:S02]  /*6170*/  @P0 MUFU.LG2 R6, R11 ;  /* 0x0000000b00060308 */ /* 0x000e240000000c00 */
[----:B------:R-:W-:-:S06]  /*6180*/  @P2 FMUL.FTZ R8, R3, 0.69314718246459960938 ;  /* 0x3f31721803082820 */ /* 0x000fcc0000410000 */
[----:B------:R-:W1:Y:S08]  /*6190*/  @P2 MUFU.LG2 R9, R12 ;  /* 0x0000000c00092308 */ /* 0x000e700000000c00 */
[----:B------:R-:W-:Y:S01]  /*61a0*/  @P2 MUFU.RCP R98, R12 ;  /* 0x0000000c00622308 */ /* 0x000fe20000001000 */
[----:B0-----:R-:W-:-:S07]  /*61b0*/  @P0 FMUL.FTZ R6, R6, 0.69314718246459960938 ;  /* 0x3f31721806060820 */ /* 0x001fce0000410000 */
[----:B------:R0:W2:Y:S01]  /*61c0*/  @P0 MUFU.RCP R99, R11 ;  /* 0x0000000b00630308 */ /* 0x0000a20000001000 */
[----:B-1----:R-:W-:-:S04]  /*61d0*/  @P2 FMUL.FTZ R9, R9, 0.69314718246459960938 ;  /* 0x3f31721809092820 */ /* 0x002fc80000410000 */
[----:B------:R-:W-:Y:S01]  /*61e0*/  @P2 FFMA.FTZ R93, R8, R10, R9 ;  /* 0x0000000a085d2223 */ /* 0x000fe20000010009 */
[----:B------:R-:W-:Y:S02]  /*61f0*/  WARPGROUP.DEPBAR.LE gsb0, 0x0 ;  /* 0x00008000000079c5 */ /* 0x000fe40000010000 */
[----:B------:R-:W-:-:S06]  /*6200*/  WARPGROUP.ARRIVE ;  /* 0x00000000000079c5 */ /* 0x000fcc0000000000 */
[----:B------:R-:W-:Y:S01]  /*6210*/  HGMMA.64x128x16.F32 R24, R176, gdesc[UR4].tnspB, R24, gsb0 ;  /* 0x41e00004b0187df0 */ /* 0x000fe20008000818 */
[----:B------:R-:W-:Y:S01]  /*6220*/  UIADD3 UR6, UR8, 0x100, URZ ;  /* 0x0000010008067890 */ /* 0x000fe2000fffe03f */
[----:B------:R-:W-:Y:S01]  /*6230*/  UMOV UR7, 0x40000040 ;  /* 0x4000004000077882 */ /* 0x000fe20000000000 */
[----:B------:R-:W-:Y:S02]  /*6240*/  WARPGROUP.DEPBAR.LE gsb0, 0x0 ;  /* 0x00008000000079c5 */ /* 0x000fe40000010000 */
[----:B------:R-:W-:-:S07]  /*6250*/  WARPGROUP.ARRIVE ;  /* 0x00000000000079c5 */ /* 0x000fce0000000000 */
        /* <DEDUP_REMOVED lines=18> */
[----:B------:R-:W-:Y:S01]  /*6380*/  UIADD3 UR8, UR8, 0x380, URZ ;  /* 0x0000038008087890 */ /* 0x000fe2000fffe03f */
[----:B------:R-:W-:Y:S02]  /*6390*/  WARPGROUP.DEPBAR.LE gsb0, 0x0 ;  /* 0x00008000000079c5 */ /* 0x000fe40000010000 */
[----:B------:R-:W-:-:S06]  /*63a0*/  WARPGROUP.ARRIVE ;  /* 0x00000000000079c5 */ /* 0x000fcc0000000000 */
[----:B------:R-:W-:Y:S01]  /*63b0*/  HGMMA.64x128x16.F32 R24, R160, gdesc[UR4].tnspB, R24, gsb0 ;  /* 0x41e00004a0187df0 */ /* 0x000fe20008000818 */
[----:B------:R-:W-:Y:S01]  /*63c0*/  UMOV UR6, UR4 ;  /* 0x0000000400067c82 */ /* 0x000fe20008000000 */
[----:B------:R-:W-:Y:S01]  /*63d0*/  UMOV UR7, UR5 ;  /* 0x0000000500077c82 */ /* 0x000fe20008000000 */
[----:B------:R-:W-:Y:S01]  /*63e0*/  UIADD3 UR5, -UR39, URZ, URZ ;  /* 0x0000003f27057290 */ /* 0x000fe2000fffe13f */
[----:B------:R-:W-:Y:S01]  /*63f0*/  IMAD.U32 R88, RZ, RZ, UR6 ;  /* 0x00000006ff587e24 */ /* 0x000fe2000f8e00ff */
[----:B------:R-:W-:Y:S01]  /*6400*/  UMOV UR6, UR8 ;  /* 0x0000000800067c82 */ /* 0x000fe20008000000 */
[----:B------:R-:W-:Y:S01]  /*6410*/  IMAD.U32 R89, RZ, RZ, UR7 ;  /* 0x00000007ff597e24 */ /* 0x000fe2000f8e00ff */
[----:B------:R-:W-:Y:S01]  /*6420*/  UMOV UR7, 0x40000040 ;  /* 0x4000004000077882 */ /* 0x000fe20000000000 */
[----:B------:R-:W-:Y:S01]  /*6430*/  UIMAD UR10, UR10, UR5, UR14 ;  /* 0x000000050a0a72a4 */ /* 0x000fe2000f8e020e */
[----:B------:R-:W-:Y:S01]  /*6440*/  IMAD.WIDE R4, R190, 0x2, R88 ;  /* 0x00000002be047825 */ /* 0x000fe200078e0258 */
[----:B------:R-:W-:-:S02]  /*6450*/  ULDC.64 UR8, c[0x0][0xb90] ;  /* 0x0002e40000087ab9 */ /* 0x000fc40000000a00 */
[----:B------:R-:W-:Y:S01]  /*6460*/  USHF.R.S32.HI UR11, URZ, 0x1f, UR10 ;  /* 0x0000001f3f0b7899 */ /* 0x000fe2000801140a */
[----:B------:R-:W-:-:S04]  /*6470*/  IMAD.WIDE R88, R7, 0x2, R88 ;  /* 0x0000000207587825 */ /* 0x000fc800078e0258 */
[----:B------:R-:W-:Y:S01]  /*6480*/  @P0 FMUL.FTZ R7, R3, 0.69314718246459960938 ;  /* 0x3f31721803070820 */ /* 0x000fe20000410000 */
[C---:B------:R-:W-:Y:S01]  /*6490*/  IADD3 R3, P5, R4.reuse, 0x4040, RZ ;  /* 0x0000404004037810 */ /* 0x040fe20007fbe0ff */
[----:B------:R-:W-:Y:S01]  /*64a0*/  UIMAD UR5, UR11, UR8, URZ ;  /* 0x000000080b0572a4 */ /* 0x000fe2000f8e023f */
[C---:B------:R-:W-:Y:S01]  /*64b0*/  IADD3 R111, P6, R4.reuse, 0x4060, RZ ;  /* 0x00004060046f7810 */ /* 0x040fe20007fde0ff */
[----:B------:R-:W-:Y:S01]  /*64c0*/  @P0 FFMA.FTZ R96, R7, R0, R6 ;  /* 0x0000000007600223 */ /* 0x000fe20000010006 */
[----:B------:R-:W-:Y:S01]  /*64d0*/  LOP3.LUT R0, R3, 0x380, RZ, 0xc0, !PT ;  /* 0x0000038003007812 */ /* 0x000fe200078ec0ff */
[--C-:B------:R-:W-:Y:S01]  /*64e0*/  IMAD.X R109, RZ, RZ, R5.reuse, P5 ;  /* 0x000000ffff6d7224 */ /* 0x100fe200028e0605 */
[----:B------:R-:W-:Y:S01]  /*64f0*/  IADD3 R6, P2, R4, 0x20, RZ ;  /* 0x0000002004067810 */ /* 0x000fe20007f5e0ff */
[----:B------:R-:W-:Y:S01]  /*6500*/  UIMAD UR5, UR10, UR9, UR5 ;  /* 0x000000090a0572a4 */ /* 0x000fe2000f8e0205 */
[----:B------:R-:W-:Y:S02]  /*6510*/  SHF.R.U64 R0, R0, 0x3, RZ ;  /* 0x0000000300007819 */ /* 0x000fe400000012ff */
[----:B------:R-:W-:Y:S01]  /*6520*/  LOP3.LUT R110, R111, 0x380, RZ, 0xc0, !PT ;  /* 0x000003806f6e7812 */ /* 0x000fe200078ec0ff */
[----:B------:R-:W-:Y:S01]  /*6530*/  IMAD.X R103, RZ, RZ, R5, P2 ;  /* 0x000000ffff677224 */ /* 0x000fe200010e0605 */
[----:B------:R-:W-:-:S02]  /*6540*/  LOP3.LUT R108, R0, R3, RZ, 0x3c, !PT ;  /* 0x00000003006c7212 */ /* 0x000fc400078e3cff */
[----:B------:R-:W1:Y:S01]  /*6550*/  LDC R0, c[0x0][0xbe8] ;  /* 0x0002fa00ff007b82 */ /* 0x000e620000000800 */
[----:B------:R-:W-:Y:S02]  /*6560*/  SHF.R.U64 R110, R110, 0x3, RZ ;  /* 0x000000036e6e7819 */ /* 0x000fe400000012ff */
[----:B------:R-:W-:Y:S02]  /*6570*/  LOP3.LUT R113, R4, 0x380, RZ, 0xc0, !PT ;  /* 0x0000038004717812 */ /* 0x000fe400078ec0ff */
[----:B------:R-:W-:Y:S01]  /*6580*/  LOP3.LUT R110, R110, R111, RZ, 0x3c, !PT ;  /* 0x0000006f6e6e7212 */ /* 0x000fe200078e3cff */
[----:B------:R-:W-:Y:S01]  /*6590*/  IMAD.X R111, RZ, RZ, R5, P6 ;  /* 0x000000ffff6f7224 */ /* 0x000fe200030e0605 */
[----:B------:R-:W-:Y:S02]  /*65a0*/  LOP3.LUT R3, R6, 0x380, RZ, 0xc0, !PT ;  /* 0x0000038006037812 */ /* 0x000fe400078ec0ff */
[C---:B------:R-:W-:Y:S02]  /*65b0*/  IADD3 R10, P4, R4.reuse, 0x4020, RZ ;  /* 0x00004020040a7810 */ /* 0x040fe40007f9e0ff */
[----:B------:R-:W-:-:S02]  /*65c0*/  IADD3 R9, P3, R4, 0x4000, RZ ;  /* 0x0000400004097810 */ /* 0x000fc40007f7e0ff */
[C---:B------:R-:W-:Y:S01]  /*65d0*/  IADD3 R7, P0, R4.reuse, 0x60, RZ ;  /* 0x0000006004077810 */ /* 0x040fe20007f1e0ff */
[--C-:B------:R-:W-:Y:S01]  /*65e0*/  IMAD.X R105, RZ, RZ, R5.reuse, P4 ;  /* 0x000000ffff697224 */ /* 0x100fe200020e0605 */
[----:B------:R-:W-:Y:S01]  /*65f0*/  IADD3 R8, P6, R4, 0x40, RZ ;  /* 0x0000004004087810 */ /* 0x000fe20007fde0ff */
[--C-:B------:R-:W-:Y:S01]  /*6600*/  IMAD.X R107, RZ, RZ, R5.reuse, P3 ;  /* 0x000000ffff6b7224 */ /* 0x100fe200018e0605 */
[----:B------:R-:W-:Y:S01]  /*6610*/  SHF.R.U64 R113, R113, 0x3, RZ ;  /* 0x0000000371717819 */ /* 0x000fe200000012ff */
[--C-:B------:R-:W-:Y:S01]  /*6620*/  IMAD.X R101, RZ, RZ, R5.reuse, P0 ;  /* 0x000000ffff657224 */ /* 0x100fe200000e0605 */
[----:B------:R-:W-:Y:S01]  /*6630*/  SHF.R.U64 R3, R3, 0x3, RZ ;  /* 0x0000000303037819 */ /* 0x000fe200000012ff */
[--C-:B------:R-:W-:Y:S01]  /*6640*/  IMAD.X R95, RZ, RZ, R5.reuse, P6 ;  /* 0x000000ffff5f7224 */ /* 0x100fe200030e0605 */
[----:B------:R-:W-:Y:S01]  /*6650*/  LOP3.LUT R112, R113, R4, RZ, 0x3c, !PT ;  /* 0x0000000471707212 */ /* 0x000fe200078e3cff */
[----:B------:R-:W-:Y:S01]  /*6660*/  IMAD.MOV.U32 R113, RZ, RZ, R5 ;  /* 0x000000ffff717224 */ /* 0x000fe200078e0005 */
[----:B------:R-:W-:-:S02]  /*6670*/  LOP3.LUT R5, R10, 0x380, RZ, 0xc0, !PT ;  /* 0x000003800a057812 */ /* 0x000fc400078ec0ff */
[----:B-1----:R-:W-:Y:S02]  /*6680*/  ISETP.NE.AND P2, PT, R0, 0x1, PT ;  /* 0x000000010000780c */ /* 0x002fe40003f45270 */
[----:B------:R-:W-:Y:S02]  /*6690*/  LOP3.LUT R102, R3, R6, RZ, 0x3c, !PT ;  /* 0x0000000603667212 */ /* 0x000fe400078e3cff */
[----:B------:R-:W-:Y:S02]  /*66a0*/  LOP3.LUT R3, R8, 0x380, RZ, 0xc0, !PT ;  /* 0x0000038008037812 */ /* 0x000fe400078ec0ff */
[----:B------:R-:W-:Y:S02]  /*66b0*/  SHF.R.U64 R5, R5, 0x3, RZ ;  /* 0x0000000305057819 */ /* 0x000fe400000012ff */
[----:B------:R-:W-:Y:S02]  /*66c0*/  SHF.R.U64 R3, R3, 0x3, RZ ;  /* 0x0000000303037819 */ /* 0x000fe400000012ff */
[----:B------:R-:W-:-:S02]  /*66d0*/  MOV R112, R112 ;  /* 0x0000007000707202 */ /* 0x000fc40000000f00 */
[----:B------:R-:W-:Y:S01]  /*66e0*/  LOP3.LUT R4, R9, 0x380, RZ, 0xc0, !PT ;  /* 0x0000038009047812 */ /* 0x000fe200078ec0ff */
[----:B------:R-:W1:Y:S01]  /*66f0*/  @P2 LDC R114, c[0x0][0xbec] ;  /* 0x0002fb00ff722b82 */ /* 0x000e620000000800 */
[----:B------:R-:W-:Y:S02]  /*6700*/  LOP3.LUT R104, R5, R10, RZ, 0x3c, !PT ;  /* 0x0000000a05687212 */ /* 0x000fe400078e3cff */
[----:B------:R-:W-:Y:S02]  /*6710*/  LOP3.LUT R94, R3, R8, RZ, 0x3c, !PT ;  /* 0x00000008035e7212 */ /* 0x000fe400078e3cff */
[----:B------:R-:W-:Y:S02]  /*6720*/  SHF.R.U64 R4, R4, 0x3, RZ ;  /* 0x0000000304047819 */ /* 0x000fe400000012ff */
[----:B------:R-:W-:Y:S01]  /*6730*/  MOV R104, R104 ;  /* 0x0000006800687202 */ /* 0x000fe20000000f00 */
[----:B------:R-:W3:Y:S01]  /*6740*/  @P2 LDC R113, c[0x0][0xbf0] ;  /* 0x0002fc00ff712b82 */ /* 0x000ee20000000800 */
[----:B------:R-:W-:-:S02]  /*6750*/  MOV R105, R102 ;  /* 0x0000006600697202 */ /* 0x000fc40000000f00 */
[----:B------:R-:W-:Y:S02]  /*6760*/  MOV R103, R94 ;  /* 0x0000005e00677202 */ /* 0x000fe40000000f00 */
[----:B------:R-:W-:Y:S02]  /*6770*/  LOP3.LUT R106, R4, R9, RZ, 0x3c, !PT ;  /* 0x00000009046a7212 */ /* 0x000fe400078e3cff */
[----:B------:R-:W-:Y:S01]  /*6780*/  LOP3.LUT R4, R7, 0x380, RZ, 0xc0, !PT ;  /* 0x0000038007047812 */ /* 0x000fe200078ec0ff */
[----:B------:R-:W4:Y:S01]  /*6790*/  LDC.64 R94, c[0x0][0xb98] ;  /* 0x0002e600ff5e7b82 */ /* 0x000f220000000a00 */
[----:B------:R-:W-:Y:S01]  /*67a0*/  MOV R106, R106 ;  /* 0x0000006a006a7202 */ /* 0x000fe20000000f00 */
[----:B------:R-:W-:Y:S01]  /*67b0*/  IMAD R107, R92, 0x80, R189 ;  /* 0x000000805c6b7824 */ /* 0x000fe200078e02bd */
[----:B------:R-:W-:Y:S02]  /*67c0*/  SHF.R.U64 R4, R4, 0x3, RZ ;  /* 0x0000000304047819 */ /* 0x000fe400000012ff */
[----:B------:R-:W-:-:S02]  /*67d0*/  IADD3 R15, P0, R88, 0x2000, RZ ;  /* 0x00002000580f7810 */ /* 0x000fc40007f1e0ff */
[----:B------:R-:W-:Y:S01]  /*67e0*/  LOP3.LUT R100, R4, R7, RZ, 0x3c, !PT ;  /* 0x0000000704647212 */ /* 0x000fe200078e3cff */
[----:B-1----:R-:W-:Y:S01]  /*67f0*/  @P2 IMAD.HI.U32 R102, R107, R114, RZ ;  /* 0x000000726b662227 */ /* 0x002fe200078e00ff */
[----:B------:R-:W-:Y:S02]  /*6800*/  IADD3 R21, P6, R88, 0x1000, RZ ;  /* 0x0000100058157810 */ /* 0x000fe40007fde0ff */
[----:B------:R-:W-:Y:S02]  /*6810*/  LOP3.LUT R14, R15, 0x380, RZ, 0xc0, !PT ;  /* 0x000003800f0e7812 */ /* 0x000fe400078ec0ff */
[----:B------:R-:W-:Y:S01]  /*6820*/  MOV R100, R100 ;  /* 0x0000006400647202 */ /* 0x000fe20000000f00 */
[----:B------:R-:W-:Y:S01]  /*6830*/  IMAD.MOV.U32 R101, RZ, RZ, R107 ;  /* 0x000000ffff657224 */ /* 0x000fe200078e006b */
[----:B------:R-:W-:Y:S02]  /*6840*/  LOP3.LUT R20, R21, 0x380, RZ, 0xc0, !PT ;  /* 0x0000038015147812 */ /* 0x000fe400078ec0ff */
[----:B---3--:R-:W-:-:S02]  /*6850*/  @P2 SHF.R.U32.HI R101, RZ, R113, R102 ;  /* 0x00000071ff652219 */ /* 0x008fc40000011666 */
[----:B------:R-:W-:Y:S02]  /*6860*/  SHF.R.U64 R14, R14, 0x3, RZ ;  /* 0x000000030e0e7819 */ /* 0x000fe400000012ff */
[----:B------:R-:W-:Y:S02]  /*6870*/  LOP3.LUT R5, R88, 0x380, RZ, 0xc0, !PT ;  /* 0x0000038058057812 */ /* 0x000fe400078ec0ff */
[----:B------:R-:W-:Y:S02]  /*6880*/  SHF.R.U64 R20, R20, 0x3, RZ ;  /* 0x0000000314147819 */ /* 0x000fe400000012ff */
[----:B------:R-:W-:Y:S01]  /*6890*/  LOP3.LUT R14, R14, R15, RZ, 0x3c, !PT ;  /* 0x0000000f0e0e7212 */ /* 0x000fe200078e3cff */
[----:B------:R-:W-:Y:S01]  /*68a0*/  IMAD.X R15, RZ, RZ, R89, P0 ;  /* 0x000000ffff0f7224 */ /* 0x000fe200000e0659 */
[----:B------:R-:W-:Y:S02]  /*68b0*/  IADD3 R4, P0, R88, 0x7000, RZ ;  /* 0x0000700058047810 */ /* 0x000fe40007f1e0ff */
[----:B------:R-:W-:-:S02]  /*68c0*/  SHF.R.U64 R5, R5, 0x3, RZ ;  /* 0x0000000305057819 */ /* 0x000fc400000012ff */
[----:B------:R-:W-:Y:S01]  /*68d0*/  LOP3.LUT R20, R20, R21, RZ, 0x3c, !PT ;  /* 0x0000001514147212 */ /* 0x000fe200078e3cff */
[--C-:B------:R-:W-:Y:S01]  /*68e0*/  IMAD.X R21, RZ, RZ, R89.reuse, P6 ;  /* 0x000000ffff157224 */ /* 0x100fe200030e0659 */
[C---:B------:R-:W-:Y:S02]  /*68f0*/  IADD3 R13, P3, R88.reuse, 0x3000, RZ ;  /* 0x00003000580d7810 */ /* 0x040fe40007f7e0ff */
[C---:B0-----:R-:W-:Y:S02]  /*6900*/  IADD3 R11, P4, R88.reuse, 0x4000, RZ ;  /* 0x00004000580b7810 */ /* 0x041fe40007f9e0ff */
[C---:B------:R-:W-:Y:S02]  /*6910*/  IADD3 R9, P5, R88.reuse, 0x5000, RZ ;  /* 0x0000500058097810 */ /* 0x040fe40007fbe0ff */
[----:B------:R-:W-:Y:S02]  /*6920*/  IADD3 R7, P6, R88, 0x6000, RZ ;  /* 0x0000600058077810 */ /* 0x000fe40007fde0ff */
[----:B------:R-:W-:Y:S01]  /*6930*/  LOP3.LUT R88, R5, R88, RZ, 0x3c, !PT ;  /* 0x0000005805587212 */ /* 0x000fe200078e3cff */
[----:B------:R-:W-:Y:S01]  /*6940*/  IMAD.X R5, RZ, RZ, R89, P0 ;  /* 0x000000ffff057224 */ /* 0x000fe200000e0659 */
[----:B------:R-:W-:-:S02]  /*6950*/  LOP3.LUT R12, R13, 0x380, RZ, 0xc0, !PT ;  /* 0x000003800d0c7812 */ /* 0x000fc400078ec0ff */
[----:B------:R-:W-:Y:S02]  /*6960*/  LOP3.LUT R3, R4, 0x380, RZ, 0xc0, !PT ;  /* 0x0000038004037812 */ /* 0x000fe400078ec0ff */
[----:B------:R-:W-:Y:S02]  /*6970*/  SHF.R.U64 R12, R12, 0x3, RZ ;  /* 0x000000030c0c7819 */ /* 0x000fe400000012ff */
[----:B------:R-:W-:Y:S02]  /*6980*/  SHF.R.U64 R3, R3, 0x3, RZ ;  /* 0x0000000303037819 */ /* 0x000fe400000012ff */
[----:B------:R-:W-:Y:S01]  /*6990*/  LOP3.LUT R12, R12, R13, RZ, 0x3c, !PT ;  /* 0x0000000d0c0c7212 */ /* 0x000fe200078e3cff */
[----:B------:R-:W-:Y:S01]  /*69a0*/  IMAD.X R13, RZ, RZ, R89, P3 ;  /* 0x000000ffff0d7224 */ /* 0x000fe200018e0659 */
[----:B------:R-:W-:Y:S02]  /*69b0*/  LOP3.LUT R4, R3, R4, RZ, 0x3c, !PT ;  /* 0x0000000403047212 */ /* 0x000fe400078e3cff */
[----:B------:R-:W-:-:S02]  /*69c0*/  MOV R97, R108 ;  /* 0x0000006c00617202 */ /* 0x000fc40000000f00 */
[----:B------:R-:W-:Y:S01]  /*69d0*/  MOV R3, R110 ;  /* 0x0000006e00037202 */ /* 0x000fe20000000f00 */
[----:B------:R-:W-:Y:S02]  /*69e0*/  WARPGROUP.DEPBAR.LE gsb0, 0x0 ;  /* 0x00008000000079c5 */ /* 0x000fe40000010000 */
[----:B------:R-:W-:Y:S01]  /*69f0*/  WARPGROUP.ARRIVE ;  /* 0x00000000000079c5 */ /* 0x000fe20000000000 */
[----:B------:R-:W-:Y:S02]  /*6a00*/  LOP3.LUT R6, R7, 0x380, RZ, 0xc0, !PT ;  /* 0x0000038007067812 */ /* 0x000fe400078ec0ff */
[----:B------:R-:W-:Y:S02]  /*6a10*/  LOP3.LUT R10, R11, 0x380, RZ, 0xc0, !PT ;  /* 0x000003800b0a7812 */ /* 0x000fe400078ec0ff */
[----:B------:R-:W-:Y:S01]  /*6a20*/  SHF.R.U64 R6, R6, 0x3, RZ ;  /* 0x0000000306067819 */ /* 0x000fe200000012ff */
[----:B------:R-:W-:Y:S01]  /*6a30*/  HGMMA.64x128x16.F32 R24, R164, gdesc[UR4].tnspB, R24, gsb0 ;  /* 0x41e00004a4187df0 */ /* 0x000fe20008000818 */
[----:B------:R-:W-:Y:S01]  /*6a40*/  UIMAD.WIDE.U32 UR6, UR10, UR8, URZ ;  /* 0x000000080a0672a5 */ /* 0x000fe2000f8e003f */
[----:B------:R-:W-:-:S02]  /*6a50*/  LOP3.LUT R8, R9, 0x380, RZ, 0xc0, !PT ;  /* 0x0000038009087812 */ /* 0x000fc400078ec0ff */
[----:B------:R-:W-:Y:S01]  /*6a60*/  ULDC.64 UR8, c[0x0][0xae8] ;  /* 0x0002ba0000087ab9 */ /* 0x000fe20000000a00 */
[----:B------:R-:W-:Y:S01]  /*6a70*/  LOP3.LUT R6, R6, R7, RZ, 0x3c, !PT ;  /* 0x0000000706067212 */ /* 0x000fe200078e3cff */
[--C-:B------:R-:W-:Y:S01]  /*6a80*/  IMAD.X R7, RZ, RZ, R89.reuse, P6 ;  /* 0x000000ffff077224 */ /* 0x100fe200030e0659 */
[----:B------:R-:W-:Y:S01]  /*6a90*/  SHF.R.U64 R10, R10, 0x3, RZ ;  /* 0x000000030a0a7819 */ /* 0x000fe200000012ff */
[----:B------:R-:W-:Y:S01]  /*6aa0*/  IMAD.U32 R90, RZ, RZ, UR6 ;  /* 0x00000006ff5a7e24 */ /* 0x000fe2000f8e00ff */
[----:B------:R-:W-:Y:S02]  /*6ab0*/  UIADD3 UR6, UR7, UR5, URZ ;  /* 0x0000000507067290 */ /* 0x000fe4000fffe03f */
[----:B------:R-:W-:Y:S01]  /*6ac0*/  IMAD.U32 R91, RZ, RZ, UR7 ;  /* 0x00000007ff5b7e24 */ /* 0x000fe2000f8e00ff */
[----:B------:R-:W-:Y:S01]  /*6ad0*/  SHF.R.U64 R8, R8, 0x3, RZ ;  /* 0x0000000308087819 */ /* 0x000fe200000012ff */
[----:B------:R-:W-:Y:S01]  /*6ae0*/  ULDC UR5, c[0x0][0xa88] ;  /* 0x0002a20000057ab9 */ /* 0x000fe20000000800 */
[----:B------:R-:W-:Y:S01]  /*6af0*/  LOP3.LUT R10, R10, R11, RZ, 0x3c, !PT ;  /* 0x0000000b0a0a7212 */ /* 0x000fe200078e3cff */
[--C-:B------:R-:W-:Y:S01]  /*6b00*/  IMAD.X R11, RZ, RZ, R89.reuse, P4 ;  /* 0x000000ffff0b7224 */ /* 0x100fe200020e0659 */
[----:B------:R-:W-:Y:S01]  /*6b10*/  LOP3.LUT R8, R8, R9, RZ, 0x3c, !PT ;  /* 0x0000000908087212 */ /* 0x000fe200078e3cff */
[----:B------:R-:W-:Y:S01]  /*6b20*/  IMAD.U32 R91, RZ, RZ, UR6 ;  /* 0x00000006ff5b7e24 */ /* 0x000fe2000f8e00ff */
[----:B------:R-:W-:Y:S01]  /*6b30*/  ULDC.64 UR6, c[0x0][0xb88] ;  /* 0x0002e20000067ab9 */ /* 0x000fe20000000a00 */
[----:B------:R-:W-:-:S02]  /*6b40*/  IMAD.X R9, RZ, RZ, R89, P5 ;  /* 0x000000ffff097224 */ /* 0x000fc400028e0659 */
[----:B----4-:R-:W-:Y:S01]  /*6b50*/  IMAD.WIDE.U32 R90, R94, UR39, R90 ;  /* 0x000000275e5a7c25 */ /* 0x010fe2000f8e005a */
[----:B------:R-:W-:Y:S02]  /*6b60*/  UIADD3 UR4, UR4, 0x34820, URZ ;  /* 0x0003482004047890 */ /* 0x000fe4000fffe03f */
[----:B------:R-:W-:Y:S02]  /*6b70*/  UIADD3 UR36, UR36, 0x1, URZ ;  /* 0x0000000124247890 */ /* 0x000fe4000fffe03f */
[----:B------:R-:W-:Y:S02]  /*6b80*/  UPRMT UR4, URZ, 0x654, UR4 ;  /* 0x000006543f047896 */ /* 0x000fe40008000004 */
[----:B------:R-:W-:Y:S01]  /*6b90*/  UISETP.NE.AND UP0, UPT, UR36, 0x2, UPT ;  /* 0x000000022400788c */ /* 0x000fe2000bf05270 */
[----:B------:R-:W-:Y:S02]  /*6ba0*/  WARPGROUP.DEPBAR.LE gsb0, 0x0 ;  /* 0x00008000000079c5 */ /* 0x000fe40000010000 */
[----:B------:R0:W-:Y:S01]  /*6bb0*/  @!P1 SYNCS.ARRIVE.TRANS64.RED.A1T0 RZ, [R19+URZ], RZ ;  /* 0x000000ff13ff99a7 */ /* 0x0001e2000810043f */
[-C--:B--2---:R-:W-:Y:S01]  /*6bc0*/  FMUL.FTZ R25, R25, R99.reuse ;  /* 0x0000006319197220 */ /* 0x084fe20000410000 */
[-C--:B------:R-:W-:Y:S01]  /*6bd0*/  FMUL.FTZ R24, R24, R99.reuse ;  /* 0x0000006318187220 */ /* 0x080fe20000410000 */
[-C--:B------:R-:W-:Y:S01]  /*6be0*/  FMUL.FTZ R27, R27, R98.reuse ;  /* 0x000000621b1b7220 */ /* 0x080fe20000410000 */
[----:B------:R-:W-:Y:S01]  /*6bf0*/  FMUL.FTZ R26, R26, R98 ;  /* 0x000000621a1a7220 */ /* 0x000fe20000410000 */
[-C--:B------:R-:W-:Y:S01]  /*6c00*/  FMUL.FTZ R29, R29, R99.reuse ;  /* 0x000000631d1d7220 */ /* 0x080fe20000410000 */
[-C--:B------:R-:W-:Y:S01]  /*6c10*/  FMUL.FTZ R28, R28, R99.reuse ;  /* 0x000000631c1c7220 */ /* 0x080fe20000410000 */
[----:B------:R-:W-:Y:S01]  /*6c20*/  FMUL.FTZ R33, R33, R99 ;  /* 0x0000006321217220 */ /* 0x000fe20000410000 */
[----:B0-----:R-:W-:-:S02]  /*6c30*/  IMAD.MOV R19, RZ, RZ, -R101 ;  /* 0x000000ffff137224 */ /* 0x001fc400078e0a65 */
[-C--:B------:R-:W-:Y:S01]  /*6c40*/  FMUL.FTZ R32, R32, R99.reuse ;  /* 0x0000006320207220 */ /* 0x080fe20000410000 */
[----:B------:R-:W-:Y:S01]  /*6c50*/  FMUL.FTZ R102, R36, R99 ;  /* 0x0000006324667220 */ /* 0x000fe20000410000 */
[----:B------:R-:W-:Y:S01]  /*6c60*/  IMAD R36, R94, UR12, RZ ;  /* 0x0000000c5e247c24 */ /* 0x000fe2000f8e02ff */
[----:B------:R-:W-:Y:S01]  /*6c70*/  F2FP.F16.F32.PACK_AB R24, R25, R24 ;  /* 0x000000181918723e */ /* 0x000fe200000000ff */
[----:B------:R-:W-:Y:S02]  /*6c80*/  IMAD R19, R0, R19, R107 ;  /* 0x0000001300137224 */ /* 0x000fe400078e026b */
[-C--:B------:R-:W-:Y:S01]  /*6c90*/  FMUL.FTZ R31, R31, R98.reuse ;  /* 0x000000621f1f7220 */ /* 0x080fe20000410000 */
[----:B------:R-:W-:Y:S01]  /*6ca0*/  FMUL.FTZ R30, R30, R98 ;  /* 0x000000621e1e7220 */ /* 0x000fe20000410000 */
[----:B------:R-:W-:Y:S01]  /*6cb0*/  F2FP.F16.F32.PACK_AB R25, R27, R26 ;  /* 0x0000001a1b19723e */ /* 0x000fe200000000ff */
[----:B------:R-:W-:Y:S01]  /*6cc0*/  FMUL.FTZ R37, R37, R99 ;  /* 0x0000006325257220 */ /* 0x000fe20000410000 */
[----:B------:R-:W-:Y:S01]  /*6cd0*/  F2FP.F16.F32.PACK_AB R26, R29, R28 ;  /* 0x0000001c1d1a723e */ /* 0x000fe200000000ff */
[----:B------:R-:W-:Y:S01]  /*6ce0*/  IMAD R95, R95, UR39, R36 ;  /* 0x000000275f5f7c24 */ /* 0x000fe2000f8e0224 */
[----:B------:R-:W-:Y:S01]  /*6cf0*/  F2FP.F16.F32.PACK_AB R28, R33, R32 ;  /* 0x00000020211c723e */ /* 0x000fe200000000ff */
[-C--:B------:R-:W-:Y:S01]  /*6d00*/  FMUL.FTZ R39, R39, R98.reuse ;  /* 0x0000006227277220 */ /* 0x080fe20000410000 */
[----:B------:R-:W-:Y:S01]  /*6d10*/  SHF.R.S32.HI R33, RZ, 0x1f, R101 ;  /* 0x0000001fff217819 */ /* 0x000fe20000011465 */
[-C--:B------:R-:W-:Y:S01]  /*6d20*/  FMUL.FTZ R38, R38, R98.reuse ;  /* 0x0000006226267220 */ /* 0x080fe20000410000 */
[----:B------:R-:W-:Y:S01]  /*6d30*/  SHF.R.S32.HI R32, RZ, 0x1f, R19 ;  /* 0x0000001fff207819 */ /* 0x000fe20000011413 */
[----:B------:R-:W-:Y:S01]  /*6d40*/  FMUL.FTZ R35, R35, R98 ;  /* 0x0000006223237220 */ /* 0x000fe20000410000 */
[----:B------:R-:W-:Y:S01]  /*6d50*/  IADD3 R36, P0, R101, R90, RZ ;  /* 0x0000005a65247210 */ /* 0x000fe20007f1e0ff */
[----:B------:R-:W-:Y:S01]  /*6d60*/  FMUL.FTZ R34, R34, R98 ;  /* 0x0000006222227220 */ /* 0x000fe20000410000 */
[----:B------:R-:W-:Y:S01]  /*6d70*/  F2FP.F16.F32.PACK_AB R27, R31, R30 ;  /* 0x0000001e1f1b723e */ /* 0x000fe200000000ff */
[----:B------:R-:W-:Y:S01]  /*6d80*/  BAR.SYNC.DEFER_BLOCKING 0x1, 0x100 ;  /* 0x0044000000007b1d */ /* 0x000fe20000010000 */
[----:B------:R-:W-:Y:S01]  /*6d90*/  F2FP.F16.F32.PACK_AB R30, R37, R102 ;  /* 0x00000066251e723e */ /* 0x000fe200000000ff */
[----:B------:R-:W-:Y:S01]  /*6da0*/  IMAD R32, R32, UR6, RZ ;  /* 0x0000000620207c24 */ /* 0x000fe2000f8e02ff */
[----:B------:R-:W-:Y:S01]  /*6db0*/  IADD3.X R37, R33, R91, R95, P0, !PT ;  /* 0x0000005b21257210 */ /* 0x000fe200007fe45f */
[----:B------:R-:W-:Y:S01]  /*6dc0*/  FMUL.FTZ R41, R41, R99 ;  /* 0x0000006329297220 */ /* 0x000fe20000410000 */
[----:B------:R-:W-:Y:S01]  /*6dd0*/  F2FP.F16.F32.PACK_AB R31, R39, R38 ;  /* 0x00000026271f723e */ /* 0x000fe200000000ff */
[----:B------:R-:W-:-:S02]  /*6de0*/  IMAD R39, R19, UR7, R32 ;  /* 0x0000000713277c24 */ /* 0x000fc4000f8e0220 */
[----:B------:R-:W-:Y:S01]  /*6df0*/  FMUL.FTZ R40, R40, R99 ;  /* 0x0000006328287220 */ /* 0x000fe20000410000 */
[----:B------:R-:W-:-:S04]  /*6e00*/  IMAD.WIDE.U32 R36, R19, UR6, R36 ;  /* 0x0000000613247c25 */ /* 0x000fc8000f8e0024 */
[-C--:B------:R-:W-:Y:S01]  /*6e10*/  FMUL.FTZ R45, R45, R99.reuse ;  /* 0x000000632d2d7220 */ /* 0x080fe20000410000 */
[-C--:B------:R-:W-:Y:S01]  /*6e20*/  FMUL.FTZ R44, R44, R99.reuse ;  /* 0x000000632c2c7220 */ /* 0x080fe20000410000 */
[-C--:B------:R-:W-:Y:S01]  /*6e30*/  FMUL.FTZ R43, R43, R98.reuse ;  /* 0x000000622b2b7220 */ /* 0x080fe20000410000 */
[-C--:B------:R-:W-:Y:S01]  /*6e40*/  FMUL.FTZ R42, R42, R98.reuse ;  /* 0x000000622a2a7220 */ /* 0x080fe20000410000 */
[-C--:B------:R-:W-:Y:S01]  /*6e50*/  FMUL.FTZ R47, R47, R98.reuse ;  /* 0x000000622f2f7220 */ /* 0x080fe20000410000 */
[-C--:B------:R-:W-:Y:S01]  /*6e60*/  FMUL.FTZ R46, R46, R98.reuse ;  /* 0x000000622e2e7220 */ /* 0x080fe20000410000 */
[----:B------:R-:W-:Y:S01]  /*6e70*/  ULDC.64 UR6, c[0x0][0xb50] ;  /* 0x0002d40000067ab9 */ /* 0x000fe20000000a00 */
        /* <DEDUP_REMOVED lines=8> */
[----:B------:R0:W-:Y:S01]  /*6f00*/  STSM.16.M88.4 [R112], R24 ;  /* 0x0000001870007844 */ /* 0x0001e20000000200 */
[----:B------:R-:W-:Y:S01]  /*6f10*/  F2FP.F16.F32.PACK_AB R29, R35, R34 ;  /* 0x00000022231d723e */ /* 0x000fe200000000ff */
        /* <DEDUP_REMOVED lines=10> */
[----:B------:R-:W-:Y:S01]  /*6fc0*/  F2FP.F16.F32.PACK_AB R32, R41, R40 ;  /* 0x000000282920723e */ /* 0x000fe200000000ff */
[-C--:B------:R-:W-:Y:S01]  /*6fd0*/  FMUL.FTZ R65, R65, R99.reuse ;  /* 0x0000006341417220 */ /* 0x080fe20000410000 */
[----:B------:R-:W-:Y:S01]  /*6fe0*/  F2FP.F16.F32.PACK_AB R33, R43, R42 ;  /* 0x0000002a2b21723e */ /* 0x000fe200000000ff */
[-C--:B------:R-:W-:Y:S01]  /*6ff0*/  FMUL.FTZ R64, R64, R99.reuse ;  /* 0x0000006340407220 */ /* 0x080fe20000410000 */
[----:B0-----:R-:W-:Y:S01]  /*7000*/  IMAD.IADD R25, R37, 0x1, R39 ;  /* 0x0000000125197824 */ /* 0x001fe200078e0227 */
[----:B------:R-:W-:Y:S01]  /*7010*/  LEA R37, P3, R36, UR6, 0x2 ;  /* 0x0000000624257c11 */ /* 0x000fe2000f8610ff */
[-C--:B------:R-:W-:Y:S01]  /*7020*/  FMUL.FTZ R69, R69, R99.reuse ;  /* 0x0000006345457220 */ /* 0x080fe20000410000 */
[----:B------:R-:W-:Y:S01]  /*7030*/  F2FP.F16.F32.PACK_AB R34, R45, R44 ;  /* 0x0000002c2d22723e */ /* 0x000fe200000000ff */
[-C--:B------:R-:W-:Y:S01]  /*7040*/  FMUL.FTZ R68, R68, R99.reuse ;  /* 0x0000006344447220 */ /* 0x080fe20000410000 */
        /* <DEDUP_REMOVED lines=18> */
[----:B------:R-:W-:Y:S01]  /*7170*/  FMUL.FTZ R86, R86, R98 ;  /* 0x0000006256567220 */ /* 0x000fe20000410000 */
[----:B------:R-:W-:Y:S01]  /*7180*/  LEA.HI.X R36, R36, UR7, R25, 0x2, P3 ;  /* 0x0000000724247c11 */ /* 0x000fe200098f1419 */
[----:B------:R0:W-:Y:S01]  /*7190*/  STSM.16.M88.4 [R105], R28 ;  /* 0x0000001c69007844 */ /* 0x0001e20000000200 */
[----:B------:R-:W-:Y:S01]  /*71a0*/  F2FP.F16.F32.PACK_AB R24, R49, R48 ;  /* 0x000000303118723e */ /* 0x000fe200000000ff */
[----:B------:R-:W-:Y:S01]  /*71b0*/  IMAD R41, R92, 0x80, R188 ;  /* 0x000000805c297824 */ /* 0x000fe200078e02bc */
[----:B------:R-:W-:Y:S01]  /*71c0*/  F2FP.F16.F32.PACK_AB R25, R51, R50 ;  /* 0x000000323319723e */ /* 0x000fe200000000ff */
[----:B------:R1:W-:Y:S01]  /*71d0*/  STSM.16.M88.4 [R103], R32 ;  /* 0x0000002067007844 */ /* 0x0003e20000000200 */
[----:B------:R-:W-:Y:S01]  /*71e0*/  F2FP.F16.F32.PACK_AB R26, R53, R52 ;  /* 0x00000034351a723e */ /* 0x000fe200000000ff */
[----:B------:R-:W-:Y:S01]  /*71f0*/  IMAD R94, R0, UR5, RZ ;  /* 0x00000005005e7c24 */ /* 0x000fe2000f8e02ff */
[----:B------:R-:W-:Y:S01]  /*7200*/  F2FP.F16.F32.PACK_AB R27, R55, R54 ;  /* 0x00000036371b723e */ /* 0x000fe200000000ff */
[----:B------:R-:W-:Y:S01]  /*7210*/  SHFL.IDX PT, R52, R37, RZ, 0x1c1f ;  /* 0x001c1fff25347589 */ /* 0x000fe200000e0000 */
[----:B------:R-:W-:Y:S01]  /*7220*/  F2FP.F16.F32.PACK_AB R72, R73, R72 ;  /* 0x000000484948723e */ /* 0x000fe200000000ff */
[----:B------:R-:W-:Y:S01]  /*7230*/  VIADD R19, R41, 0x8 ;  /* 0x0000000829137836 */ /* 0x000fe20000000000 */
[----:B------:R-:W-:Y:S01]  /*7240*/  F2FP.F16.F32.PACK_AB R73, R75, R74 ;  /* 0x0000004a4b49723e */ /* 0x000fe200000000ff */
[----:B------:R-:W-:Y:S01]  /*7250*/  STSM.16.M88.4 [R100], R24 ;  /* 0x0000001864007844 */ /* 0x000fe20000000200 */
[----:B------:R-:W-:-:S02]  /*7260*/  F2FP.F16.F32.PACK_AB R80, R81, R80 ;  /* 0x000000505150723e */ /* 0x000fc400000000ff */
[----:B------:R-:W-:Y:S01]  /*7270*/  F2FP.F16.F32.PACK_AB R74, R77, R76 ;  /* 0x0000004c4d4a723e */ /* 0x000fe200000000ff */
[----:B------:R-:W2:Y:S01]  /*7280*/  SHFL.IDX PT, R53, R36, RZ, 0x1c1f ;  /* 0x001c1fff24357589 */ /* 0x000ea200000e0000 */
[----:B0-----:R-:W-:Y:S02]  /*7290*/  F2FP.F16.F32.PACK_AB R28, R57, R56 ;  /* 0x00000038391c723e */ /* 0x001fe400000000ff */
[----:B------:R-:W-:Y:S01]  /*72a0*/  F2FP.F16.F32.PACK_AB R29, R59, R58 ;  /* 0x0000003a3b1d723e */ /* 0x000fe200000000ff */
[----:B------:R-:W-:Y:S01]  /*72b0*/  SHFL.IDX PT, R54, R37, 0x1, 0x1c1f ;  /* 0x003c1f0025367f89 */ /* 0x000fe200000e0000 */
[----:B------:R-:W-:Y:S01]  /*72c0*/  F2FP.F16.F32.PACK_AB R30, R61, R60 ;  /* 0x0000003c3d1e723e */ /* 0x000fe200000000ff */
[----:B------:R-:W0:Y:S01]  /*72d0*/  @P2 LDC R56, c[0x0][0xbf0] ;  /* 0x0002fc00ff382b82 */ /* 0x000e220000000800 */
[----:B------:R-:W-:Y:S01]  /*72e0*/  F2FP.F16.F32.PACK_AB R31, R63, R62 ;  /* 0x0000003e3f1f723e */ /* 0x000fe200000000ff */
[----:B------:R-:W3:Y:S01]  /*72f0*/  SHFL.IDX PT, R55, R36, 0x1, 0x1c1f ;  /* 0x003c1f0024377f89 */ /* 0x000ee200000e0000 */
[----:B-1----:R-:W-:-:S02]  /*7300*/  F2FP.F16.F32.PACK_AB R32, R65, R64 ;  /* 0x000000404120723e */ /* 0x002fc400000000ff */
[----:B------:R-:W-:Y:S01]  /*7310*/  F2FP.F16.F32.PACK_AB R33, R67, R66 ;  /* 0x000000424321723e */ /* 0x000fe200000000ff */
[----:B------:R-:W-:Y:S01]  /*7320*/  STSM.16.M88.4 [R106], R28 ;  /* 0x0000001c6a007844 */ /* 0x000fe20000000200 */
[----:B------:R-:W-:Y:S02]  /*7330*/  F2FP.F16.F32.PACK_AB R34, R69, R68 ;  /* 0x000000444522723e */ /* 0x000fe400000000ff */
[----:B------:R-:W-:Y:S02]  /*7340*/  F2FP.F16.F32.PACK_AB R35, R71, R70 ;  /* 0x000000464723723e */ /* 0x000fe400000000ff */
[----:B------:R-:W-:Y:S02]  /*7350*/  F2FP.F16.F32.PACK_AB R75, R79, R78 ;  /* 0x0000004e4f4b723e */ /* 0x000fe400000000ff */
[----:B------:R-:W-:Y:S01]  /*7360*/  F2FP.F16.F32.PACK_AB R81, R83, R82 ;  /* 0x000000525351723e */ /* 0x000fe200000000ff */
[----:B------:R-:W-:Y:S01]  /*7370*/  STSM.16.M88.4 [R104], R32 ;  /* 0x0000002068007844 */ /* 0x000fe20000000200 */
[----:B------:R-:W-:-:S02]  /*7380*/  F2FP.F16.F32.PACK_AB R82, R85, R84 ;  /* 0x000000545552723e */ /* 0x000fc400000000ff */
[----:B------:R-:W-:Y:S01]  /*7390*/  F2FP.F16.F32.PACK_AB R83, R87, R86 ;  /* 0x000000565753723e */ /* 0x000fe200000000ff */
[----:B------:R-:W-:Y:S01]  /*73a0*/  STSM.16.M88.4 [R97], R72 ;  /* 0x0000004861007844 */ /* 0x000fe20000000200 */
[----:B------:R-:W-:-:S03]  /*73b0*/  LOP3.LUT P0, RZ, R184, 0x3, RZ, 0xc0, !PT ;  /* 0x00000003b8ff7812 */ /* 0x000fc6000780c0ff */
[----:B------:R1:W-:Y:S01]  /*73c0*/  STSM.16.M88.4 [R3], R80 ;  /* 0x0000005003007844 */ /* 0x0003e20000000200 */
[----:B------:R-:W-:Y:S01]  /*73d0*/  BAR.SYNC.DEFER_BLOCKING 0x1, 0x100 ;  /* 0x0044000000007b1d */ /* 0x000fe20000010000 */
[-C--:B------:R-:W-:Y:S02]  /*73e0*/  ISETP.GE.OR P1, PT, R41, R94.reuse, P0 ;  /* 0x0000005e2900720c */ /* 0x080fe40000726670 */
[----:B------:R-:W-:-:S05]  /*73f0*/  ISETP.GE.OR P0, PT, R19, R94, P0 ;  /* 0x0000005e1300720c */ /* 0x000fca0000706670 */
[----:B------:R-:W4:Y:S01]  /*7400*/  @P2 LDC R19, c[0x0][0xbec] ;  /* 0x0002fb00ff132b82 */ /* 0x000f220000000800 */
[----:B-1----:R-:W-:Y:S01]  /*7410*/  IMAD R3, R18, 0x20, R23 ;  /* 0x0000002012037824 */ /* 0x002fe200078e0217 */
[----:B------:R-:W-:-:S04]  /*7420*/  UIMAD UR5, UR11, UR8, URZ ;  /* 0x000000080b0572a4 */ /* 0x000fc8000f8e023f */
[----:B--2---:R1:W-:Y:S04]  /*7430*/  @!P1 ST.E desc[UR60][R52.64], R96 ;  /* 0x0000006034009985 */ /* 0x0043e8000c10193c */
[----:B---3--:R2:W-:Y:S04]  /*7440*/  @!P0 ST.E desc[UR60][R54.64], R93 ;  /* 0x0000005d36008985 */ /* 0x0085e8000c10193c */
[----:B------:R3:W5:Y:S01]  /*7450*/  LD.E.128 R24, desc[UR60][R12.64] ;  /* 0x0000003c0c187980 */ /* 0x000762000c101d00 */
[----:B-1----:R-:W1:Y:S01]  /*7460*/  LDC.64 R52, c[0x0][0xae0] ;  /* 0x0002b800ff347b82 */ /* 0x002e620000000a00 */
[----:B------:R-:W-:-:S02]  /*7470*/  UIMAD.WIDE.U32 UR6, UR10, UR8, URZ ;  /* 0x000000080a0672a5 */ /* 0x000fc4000f8e003f */
[----:B------:R0:W5:Y:S01]  /*7480*/  LD.E.128 R28, desc[UR60][R4.64] ;  /* 0x0000003c041c7980 */ /* 0x000162000c101d00 */
[----:B---3--:R-:W-:Y:S01]  /*7490*/  IMAD R12, R92, 0x80, R3 ;  /* 0x000000805c0c7824 */ /* 0x008fe200078e0203 */
[----:B------:R-:W-:Y:S02]  /*74a0*/  UIMAD UR5, UR10, UR9, UR5 ;  /* 0x000000090a0572a4 */ /* 0x000fe4000f8e0205 */
[----:B------:R3:W5:Y:S01]  /*74b0*/  LD.E.128 R32, desc[UR60][R6.64] ;  /* 0x0000003c06207980 */ /* 0x000762000c101d00 */
[----:B----4-:R-:W-:Y:S01]  /*74c0*/  @P2 IMAD.HI.U32 R3, R12, R19, RZ ;  /* 0x000000130c032227 */ /* 0x010fe200078e00ff */
[----:B------:R-:W-:Y:S01]  /*74d0*/  ULDC.64 UR8, c[0x0][0xaf0] ;  /* 0x0002bc0000087ab9 */ /* 0x000fe20000000a00 */
[----:B------:R-:W-:Y:S01]  /*74e0*/  UIADD3 UR7, UR7, UR5, URZ ;  /* 0x0000000507077290 */ /* 0x000fe2000fffe03f */
[----:B------:R-:W5:Y:S01]  /*74f0*/  LD.E.128 R88, desc[UR60][R88.64] ;  /* 0x0000003c58587980 */ /* 0x000f62000c101d00 */
[----:B0-----:R-:W-:Y:S01]  /*7500*/  IMAD.MOV.U32 R4, RZ, RZ, R12 ;  /* 0x000000ffff047224 */ /* 0x001fe200078e000c */
[----:B------:R-:W-:Y:S01]  /*7510*/  @P2 SHF.R.U32.HI R4, RZ, R56, R3 ;  /* 0x00000038ff042219 */ /* 0x000fe20000011603 */
[----:B------:R-:W-:Y:S01]  /*7520*/  UIMAD UR5, UR12, UR8, URZ ;  /* 0x000000080c0572a4 */ /* 0x000fe2000f8e023f */
[----:B------:R-:W5:Y:S02]  /*7530*/  LD.E.128 R40, desc[UR60][R20.64] ;  /* 0x0000003c14287980 */ /* 0x000f64000c101d00 */
[--C-:B------:R-:W-:Y:S01]  /*7540*/  SHF.R.S32.HI R3, RZ, 0x1f, R4.reuse ;  /* 0x0000001fff037819 */ /* 0x100fe20000011404 */
[----:B------:R-:W-:Y:S01]  /*7550*/  UIMAD UR5, UR39, UR9, UR5 ;  /* 0x00000009270572a4 */ /* 0x000fe2000f8e0205 */
[----:B---3--:R-:W-:Y:S01]  /*7560*/  IMAD.MOV R7, RZ, RZ, -R4 ;  /* 0x000000ffff077224 */ /* 0x008fe200078e0a04 */
[----:B------:R-:W-:Y:S01]  /*7570*/  UIMAD.WIDE.U32 UR6, UR39, UR8, UR6 ;  /* 0x00000008270672a5 */ /* 0x000fe2000f8e0006 */
[----:B------:R-:W5:Y:S01]  /*7580*/  LD.E.128 R36, desc[UR60][R14.64] ;  /* 0x0000003c0e247980 */ /* 0x000f62000c101d00 */
[----:B-1----:R-:W-:-:S02]  /*7590*/  IMAD R5, R3, R52, RZ ;  /* 0x0000003403057224 */ /* 0x002fc400078e02ff */
[----:B------:R-:W-:Y:S01]  /*75a0*/  UIADD3 UR7, UR7, UR5, URZ ;  /* 0x0000000507077290 */ /* 0x000fe2000fffe03f */
[----:B------:R-:W-:Y:S01]  /*75b0*/  IMAD R3, R0, R7, R12 ;  /* 0x0000000700037224 */ /* 0x000fe200078e020c */
[----:B------:R0:W5:Y:S01]  /*75c0*/  LD.E.128 R44, desc[UR60][R10.64] ;  /* 0x0000003c0a2c7980 */ /* 0x000162000c101d00 */
[----:B------:R-:W-:-:S03]  /*75d0*/  IMAD R7, R4, R53, R5 ;  /* 0x0000003504077224 */ /* 0x000fc600078e0205 */
[----:B------:R1:W5:Y:S01]  /*75e0*/  LD.E.128 R48, desc[UR60][R8.64] ;  /* 0x0000003c08307980 */ /* 0x000362000c101d00 */
[----:B------:R-:W-:Y:S01]  /*75f0*/  SHF.R.S32.HI R0, RZ, 0x1f, R3 ;  /* 0x0000001fff007819 */ /* 0x000fe20000011403 */
[----:B------:R-:W-:Y:S01]  /*7600*/  IMAD.WIDE.U32 R4, R4, R52, UR6 ;  /* 0x0000000604047e25 */ /* 0x000fe2000f8e0034 */
[----:B------:R-:W-:Y:S01]  /*7610*/  ULDC.64 UR6, c[0x0][0xad8] ;  /* 0x0002b60000067ab9 */ /* 0x000fe20000000a00 */
[----:B------:R-:W-:Y:S01]  /*7620*/  @!PT LDS RZ, [RZ] ;  /* 0x00000000fffff984 */ /* 0x000fe20000000800 */
[----:B------:R-:W-:Y:S01]  /*7630*/  @!PT LDS RZ, [RZ] ;  /* 0x00000000fffff984 */ /* 0x000fe20000000800 */
[----:B------:R-:W-:Y:S01]  /*7640*/  @!PT LDS RZ, [RZ] ;  /* 0x00000000fffff984 */ /* 0x000fe20000000800 */
[----:B------:R-:W-:Y:S01]  /*7650*/  @!PT LDS RZ, [RZ] ;  /* 0x00000000fffff984 */ /* 0x000fe20000000800 */
[----:B------:R3:W-:Y:S06]  /*7660*/  MEMBAR.ALL.CTA ;  /* 0x0000000000007992 */ /* 0x0007ec0000008000 */
[----:B---3--:R-:W1:Y:S01]  /*7670*/  FENCE.VIEW.ASYNC.S ;  /* 0x00000000000073c6 */ /* 0x008e620000000000 */
[----:B------:R-:W-:-:S02]  /*7680*/  IMAD.IADD R5, R5, 0x1, R7 ;  /* 0x0000000105057824 */ /* 0x000fc400078e0207 */
[----:B------:R-:W-:Y:S02]  /*7690*/  IMAD R0, R0, UR6, RZ ;  /* 0x0000000600007c24 */ /* 0x000fe4000f8e02ff */
[----:B0-----:R-:W-:Y:S02]  /*76a0*/  IMAD R11, R92, 0x80, R23 ;  /* 0x000000805c0b7824 */ /* 0x001fe400078e0217 */
[C---:B------:R-:W-:Y:S02]  /*76b0*/  IMAD R7, R3.reuse, UR7, R0 ;  /* 0x0000000703077c24 */ /* 0x040fe4000f8e0200 */
[----:B------:R-:W-:Y:S01]  /*76c0*/  IMAD.WIDE.U32 R4, R3, UR6, R4 ;  /* 0x0000000603047c25 */ /* 0x000fe2000f8e0004 */
[----:B------:R-:W-:Y:S01]  /*76d0*/  ISETP.GE.AND P1, PT, R11, R94, PT ;  /* 0x0000005e0b00720c */ /* 0x000fe20003f26270 */
[----:B------:R-:W-:Y:S02]  /*76e0*/  ULDC.64 UR6, c[0x0][0xa80] ;  /* 0x0002a00000067ab9 */ /* 0x000fe40000000a00 */
[----:B------:R-:W-:Y:S01]  /*76f0*/  IMAD.IADD R5, R5, 0x1, R7 ;  /* 0x0000000105057824 */ /* 0x000fe200078e0207 */
[----:B------:R-:W-:Y:S01]  /*7700*/  LEA R0, P2, R4, UR6, 0x1 ;  /* 0x0000000604007c11 */ /* 0x000fe2000f8408ff */
[----:B------:R-:W-:Y:S01]  /*7710*/  VIADD R3, R11, 0x20 ;  /* 0x000000200b037836 */ /* 0x000fe20000000000 */
[----:B------:R-:W-:-:S02]  /*7720*/  ULDC UR5, c[0x0][0xc] ;  /* 0x0000030000057ab9 */ /* 0x000fc40000000800 */
[----:B------:R-:W-:Y:S01]  /*7730*/  UIADD3 UR13, UR5, UR13, URZ ;  /* 0x0000000d050d7290 */ /* 0x000fe2000fffe03f */
[----:B------:R-:W-:Y:S01]  /*7740*/  LEA.HI.X R10, R4, UR7, R5, 0x1, P2 ;  /* 0x00000007040a7c11 */ /* 0x000fe200090f0c05 */
[----:B------:R-:W-:Y:S01]  /*7750*/  USEL UR6, URZ, 0x1, UP0 ;  /* 0x000000013f067887 */ /* 0x000fe20008000000 */
[-C--:B------:R-:W-:Y:S01]  /*7760*/  ISETP.GE.AND P3, PT, R3, R94.reuse, PT ;  /* 0x0000005e0300720c */ /* 0x080fe20003f66270 */
[----:B------:R-:W-:Y:S01]  /*7770*/  VIADD R3, R11, 0x40 ;  /* 0x000000400b037836 */ /* 0x000fe20000000000 */
[----:B------:R-:W-:Y:S01]  /*7780*/  USEL UR36, UR36, URZ, UP0 ;  /* 0x0000003f24247287 */ /* 0x000fe20008000000 */
[----:B-1----:R2:W0:Y:S01]  /*7790*/  SHFL.IDX PT, R8, R0, RZ, 0x181f ;  /* 0x00181fff00087589 */ /* 0x00242200000e0000 */
[----:B------:R-:W-:Y:S01]  /*77a0*/  ULOP3.LUT UR37, UR37, UR6, URZ, 0x3c, !UPT ;  /* 0x0000000625257292 */ /* 0x000fe2000f8e3c3f */
[----:B------:R-:W-:Y:S01]  /*77b0*/  IMAD.U32 R19, RZ, RZ, UR13 ;  /* 0x0000000dff137e24 */ /* 0x000fe2000f8e00ff */
[----:B------:R-:W-:Y:S01]  /*77c0*/  SYNCS.ARRIVE.TRANS64.RED.A1T0 RZ, [UR4], RZ ;  /* 0x000000ffffff79a7 */ /* 0x000fe20008100404 */
[----:B------:R2:W1:Y:S01]  /*77d0*/  SHFL.IDX PT, R9, R10, RZ, 0x181f ;  /* 0x00181fff0a097589 */ /* 0x00046200000e0000 */
[----:B------:R-:W-:Y:S01]  /*77e0*/  BSSY B0, `(.L_x_29) ;  /* 0x000000b000007945 */ /* 0x000fe20003800000 */
[----:B------:R-:W-:-:S03]  /*77f0*/  ISETP.GE.AND P0, PT, R3, R94, PT ;  /* 0x0000005e0300720c */ /* 0x000fc60003f06270 */
[----:B------:R-:W-:Y:S10]  /*7800*/  @P1 BRA `(.L_x_30) ;  /* 0x0000000000201947 */ /* 0x000ff40003800000 */
[----:B------:R-:W-:Y:S02]  /*7810*/  ULDC UR4, c[0x0][0xac8] ;  /* 0x0002b20000047ab9 */ /* 0x000fe40000000800 */
[----:B------:R-:W-:Y:S02]  /*7820*/  ISETP.GE.AND P2, PT, R17, UR4, PT ;  /* 0x0000000411007c0c */ /* 0x000fe4000bf46270 */
[----:B------:R-:W-:-:S11]  /*7830*/  ISETP.GE.AND P1, PT, R16, UR4, PT ;  /* 0x0000000410007c0c */ /* 0x000fd6000bf26270 */
[C---:B0-----:R-:W-:Y:S02]  /*7840*/  @!P2 LEA R6, P4, R17.reuse, R8, 0x1 ;  /* 0x000000081106a211 */ /* 0x041fe400078808ff */
[----:B-1----:R-:W-:Y:S02]  /*7850*/  @!P1 IMAD.WIDE R4, R16, 0x2, R8 ;  /* 0x0000000210049825 */ /* 0x002fe400078e0208 */
[----:B------:R-:W-:-:S03]  /*7860*/  @!P2 LEA.HI.X R7, R17, R9, R192, 0x1, P4 ;  /* 0x000000091107a211 */ /* 0x000fc600020f0cc0 */
[----:B-----5:R3:W-:Y:S04]  /*7870*/  @!P1 ST.E.128 desc[UR60][R4.64], R88 ;  /* 0x0000005804009985 */ /* 0x0207e8000c101d3c */
[----:B------:R3:W-:Y:S02]  /*7880*/  @!P2 ST.E.128 desc[UR60][R6.64], R44 ;  /* 0x0000002c0600a985 */ /* 0x0007e4000c101d3c */
.L_x_30:
[----:B------:R-:W-:Y:S05]  /*7890*/  BSYNC B0 ;  /* 0x0000000000007941 */ /* 0x000fea0003800000 */
.L_x_29:
[----:B-1----:R1:W4:Y:S01]  /*78a0*/  SHFL.IDX PT, R9, R10, 0x1, 0x181f ;  /* 0x00381f000a097f89 */ /* 0x00232200000e0000 */
[----:B------:R-:W-:Y:S03]  /*78b0*/  BSSY B0, `(.L_x_31) ;  /* 0x000000b000007945 */ /* 0x000fe60003800000 */
[----:B0-----:R1:W0:Y:S01]  /*78c0*/  SHFL.IDX PT, R8, R0, 0x1, 0x181f ;  /* 0x00381f0000087f89 */ /* 0x00122200000e0000 */
[----:B------:R-:W-:Y:S05]  /*78d0*/  @P3 BRA `(.L_x_32) ;  /* 0x0000000000203947 */ /* 0x000fea0003800000 */
[----:B------:R-:W-:Y:S02]  /*78e0*/  ULDC UR4, c[0x0][0xac8] ;  /* 0x0002b20000047ab9 */ /* 0x000fe40000000800 */
[----:B------:R-:W-:Y:S02]  /*78f0*/  ISETP.GE.AND P3, PT, R17, UR4, PT ;  /* 0x0000000411007c0c */ /* 0x000fe4000bf66270 */
[----:B------:R-:W-:-:S11]  /*7900*/  ISETP.GE.AND P2, PT, R16, UR4, PT ;  /* 0x0000000410007c0c */ /* 0x000fd6000bf46270 */
[C---:B0--3--:R-:W-:Y:S02]  /*7910*/  @!P3 LEA R6, P1, R17.reuse, R8, 0x1 ;  /* 0x000000081106b211 */ /* 0x049fe400078208ff */
[----:B----4-:R-:W-:Y:S02]  /*7920*/  @!P2 IMAD.WIDE R4, R16, 0x2, R8 ;  /* 0x000000021004a825 */ /* 0x010fe400078e0208 */
[----:B------:R-:W-:-:S03]  /*7930*/  @!P3 LEA.HI.X R7, R17, R9, R192, 0x1, P1 ;  /* 0x000000091107b211 */ /* 0x000fc600008f0cc0 */
[----:B-----5:R0:W-:Y:S04]  /*7940*/  @!P2 ST.E.128 desc[UR60][R4.64], R40 ;  /* 0x000000280400a985 */ /* 0x0201e8000c101d3c */
[----:B------:R0:W-:Y:S02]  /*7950*/  @!P3 ST.E.128 desc[UR60][R6.64], R48 ;  /* 0x000000300600b985 */ /* 0x0001e4000c101d3c */
.L_x_32:
[----:B------:R-:W-:Y:S05]  /*7960*/  BSYNC B0 ;  /* 0x0000000000007941 */ /* 0x000fea0003800000 */
.L_x_31:
[----:B----4-:R4:W1:Y:S01]  /*7970*/  SHFL.IDX PT, R9, R10, 0x2, 0x181f ;  /* 0x00581f000a097f89 */ /* 0x01086200000e0000 */
[----:B------:R-:W-:Y:S03]  /*7980*/  BSSY B0, `(.L_x_33) ;  /* 0x000000b000007945 */ /* 0x000fe60003800000 */
[----:B0-----:R4:W0:Y:S01]  /*7990*/  SHFL.IDX PT, R8, R0, 0x2, 0x181f ;  /* 0x00581f0000087f89 */ /* 0x00182200000e0000 */
[----:B------:R-:W-:Y:S05]  /*79a0*/  @P0 BRA `(.L_x_34) ;  /* 0x0000000000200947 */ /* 0x000fea0003800000 */
[----:B------:R-:W-:Y:S02]  /*79b0*/  ULDC UR4, c[0x0][0xac8] ;  /* 0x0002b20000047ab9 */ /* 0x000fe40000000800 */
[----:B------:R-:W-:Y:S02]  /*79c0*/  ISETP.GE.AND P2, PT, R17, UR4, PT ;  /* 0x0000000411007c0c */ /* 0x000fe4000bf46270 */
[----:B------:R-:W-:-:S11]  /*79d0*/  ISETP.GE.AND P1, PT, R16, UR4, PT ;  /* 0x0000000410007c0c */ /* 0x000fd6000bf26270 */
[C---:B0--3--:R-:W-:Y:S02]  /*79e0*/  @!P2 LEA R6, P0, R17.reuse, R8, 0x1 ;  /* 0x000000081106a211 */ /* 0x049fe400078008ff */
[----:B-1----:R-:W-:Y:S02]  /*79f0*/  @!P1 IMAD.WIDE R4, R16, 0x2, R8 ;  /* 0x0000000210049825 */ /* 0x002fe400078e0208 */
[----:B------:R-:W-:-:S03]  /*7a00*/  @!P2 LEA.HI.X R7, R17, R9, R192, 0x1, P0 ;  /* 0x000000091107a211 */ /* 0x000fc600000f0cc0 */
[----:B-----5:R0:W-:Y:S04]  /*7a10*/  @!P1 ST.E.128 desc[UR60][R4.64], R36 ;  /* 0x0000002404009985 */ /* 0x0201e8000c101d3c */
[----:B------:R0:W-:Y:S02]  /*7a20*/  @!P2 ST.E.128 desc[UR60][R6.64], R32 ;  /* 0x000000200600a985 */ /* 0x0001e4000c101d3c */
.L_x_34:
[----:B------:R-:W-:Y:S05]  /*7a30*/  BSYNC B0 ;  /* 0x0000000000007941 */ /* 0x000fea0003800000 */
.L_x_33:
[----:B------:R-:W-:Y:S01]  /*7a40*/  VIADD R3, R11, 0x60 ;  /* 0x000000600b037836 */ /* 0x000fe20000000000 */
[----:B-1----:R1:W1:Y:S01]  /*7a50*/  SHFL.IDX PT, R9, R10, 0x3, 0x181f ;  /* 0x00781f000a097f89 */ /* 0x00226200000e0000 */
[----:B------:R-:W-:Y:S01]  /*7a60*/  BSSY B0, `(.L_x_35) ;  /* 0x000000d000007945 */ /* 0x000fe20003800000 */
[----:B------:R-:W-:Y:S02]  /*7a70*/  VIADD R22, R22, 0x1 ;  /* 0x0000000116167836 */ /* 0x000fe40000000000 */
[----:B------:R-:W-:Y:S01]  /*7a80*/  ISETP.GE.AND P0, PT, R3, R94, PT ;  /* 0x0000005e0300720c */ /* 0x000fe20003f06270 */
[----:B0-----:R0:W0:-:S12]  /*7a90*/  SHFL.IDX PT, R8, R0, 0x3, 0x181f ;  /* 0x00781f0000087f89 */ /* 0x00101800000e0000 */
        /* <DEDUP_REMOVED lines=9> */
.L_x_36:
[----:B------:R-:W-:Y:S05]  /*7b30*/  BSYNC B0 ;  /* 0x0000000000007941 */ /* 0x000fea0003800000 */
.L_x_35:
[----:B0-2-4-:R-:W0:Y:S01]  /*7b40*/  LDC R0, c[0x0][0xc34] ;  /* 0x00030d00ff007b82 */ /* 0x015e220000000800 */
[----:B------:R-:W-:-:S13]  /*7b50*/  R2UR UR4, R19 ;  /* 0x00000000130472ca */ /* 0x000fda00000e0000 */
[----:B0-----:R-:W-:-:S13]  /*7b60*/  ISETP.LE.AND P0, PT, R0, UR4, PT ;  /* 0x0000000400007c0c */ /* 0x001fda000bf03270 */
[----:B------:R-:W-:Y:S05]  /*7b70*/  @!P0 BRA `(.L_x_37) ;  /* 0xffffff90007c8947 */ /* 0x000fea000383ffff */
[----:B------:R-:W-:Y:S05]  /*7b80*/  EXIT ;  /* 0x000000000000794d */ /* 0x000fea0003800000 */
.L_x_7:
[----:B------:R-:W-:-:S08]  /*7b90*/  NOP ;  /* 0x0000000000007918 */ /* 0x000fd00000000000 */
[----:B0-----:R-:W0:-:S00]  /*7ba0*/  USETMAXREG.DEALLOC.CTAPOOL 0x18 ;  /* 0x00000018000079c8 */ /* 0x001e0000080e0500 */
[----:B------:R-:W1:Y:S01]  /*7bb0*/  S2UR UR5, SR_CTAID.X ;  /* 0x00000000000579c3 */ /* 0x000e620000002500 */
[----:B0-----:R-:W-:Y:S02]  /*7bc0*/  IMAD.MOV.U32 R2, RZ, RZ, 0x1 ;  /* 0x00000001ff027424 */ /* 0x001fe400078e00ff */
[----:B------:R-:W-:-:S05]  /*7bd0*/  IMAD.MOV.U32 R18, RZ, RZ, RZ ;  /* 0x000000ffff127224 */ /* 0x000fca00078e00ff */
[----:B------:R-:W1:Y:S02]  /*7be0*/  LDC R3, c[0x0][0xc34] ;  /* 0x00030d00ff037b82 */ /* 0x000e640000000800 */
[----:B-1----:R-:W-:Y:S01]  /*7bf0*/  ISETP.LE.AND P0, PT, R3, UR5, PT ;  /* 0x0000000503007c0c */ /* 0x002fe2000bf03270 */
[----:B------:R-:W-:-:S05]  /*7c00*/  IMAD.MOV.U32 R3, RZ, RZ, 0x1 ;  /* 0x00000001ff037424 */ /* 0x000fca00078e00ff */
[----:B------:R0:W-:Y:S07]  /*7c10*/  STL [R1+0x4], R3 ;  /* 0x0000040301007387 */ /* 0x0001ee0000100800 */
[----:B------:R-:W-:Y:S05]  /*7c20*/  @P0 BRA `(.L_x_38) ;  /* 0x0000003c00b80947 */ /* 0x000fea0003800000 */
[----:B------:R-:W1:Y:S01]  /*7c30*/  S2UR UR4, SR_CgaCtaId ;  /* 0x00000000000479c3 */ /* 0x000e620000008800 */
[C---:B------:R-:W-:Y:S01]  /*7c40*/  IMAD.SHL.U32 R2, R0.reuse, 0x8, RZ ;  /* 0x0000000800027824 */ /* 0x040fe200078e00ff */
[----:B------:R-:W-:Y:S01]  /*7c50*/  LOP3.LUT R5, R0, 0x7f, RZ, 0xc0, !PT ;  /* 0x0000007f00057812 */ /* 0x000fe200078ec0ff */
[----:B------:R-:W-:Y:S01]  /*7c60*/  UMOV UR36, 0x400 ;  /* 0x0000040000247882 */ /* 0x000fe20000000000 */
[----:B------:R-:W-:Y:S01]  /*7c70*/  IMAD.MOV.U32 R18, RZ, RZ, RZ ;  /* 0x000000ffff127224 */ /* 0x000fe200078e00ff */
[----:B------:R-:W-:Y:S01]  /*7c80*/  ULDC.64 UR38, c[0x0][0x198] ;  /* 0x0000660000267ab9 */ /* 0x000fe20000000a00 */
[C---:B0-----:R-:W-:Y:S01]  /*7c90*/  LOP3.LUT R3, R2.reuse, 0x1f8, RZ, 0xc0, !PT ;  /* 0x000001f802037812 */ /* 0x041fe200078ec0ff */
[----:B------:R-:W-:Y:S01]  /*7ca0*/  ULDC UR37, c[0x0][0xc] ;  /* 0x0000030000257ab9 */ /* 0x000fe20000000800 */
[----:B------:R-:W-:Y:S02]  /*7cb0*/  LOP3.LUT R2, R2, 0x38, RZ, 0xc0, !PT ;  /* 0x0000003802027812 */ /* 0x000fe400078ec0ff */
[----:B------:R-:W-:Y:S01]  /*7cc0*/  LOP3.LUT R4, R3, 0x38, R0, 0x78, !PT ;  /* 0x0000003803047812 */ /* 0x000fe200078e7800 */
[----:B------:R-:W-:Y:S01]  /*7cd0*/  IMAD.SHL.U32 R3, R5, 0x8, RZ ;  /* 0x0000000805037824 */ /* 0x000fe200078e00ff */
[----:B------:R-:W-:-:S04]  /*7ce0*/  SHF.R.U32.HI R5, RZ, 0x3, R5 ;  /* 0x00000003ff057819 */ /* 0x000fc80000011605 */
[----:B------:R-:W-:Y:S01]  /*7cf0*/  LOP3.LUT R4, R4, 0x200, R3, 0xf8, !PT ;  /* 0x0000020004047812 */ /* 0x000fe200078ef803 */
[----:B------:R-:W-:-:S05]  /*7d00*/  IMAD.SHL.U32 R3, R0, 0x10, RZ ;  /* 0x0000001000037824 */ /* 0x000fca00078e00ff */
[----:B------:R-:W-:Y:S01]  /*7d10*/  LOP3.LUT R0, R5, 0x70, R3, 0xf8, !PT ;  /* 0x0000007005007812 */ /* 0x000fe200078ef803 */
[----:B------:R-:W-:Y:S01]  /*7d20*/  IMAD.U32 R3, RZ, RZ, UR5 ;  /* 0x00000005ff037e24 */ /* 0x000fe2000f8e00ff */
[----:B-1----:R-:W-:Y:S01]  /*7d30*/  ULEA UR36, UR4, UR36, 0x18 ;  /* 0x0000002404247291 */ /* 0x002fe2000f8ec03f */
[----:B------:R-:W-:-:S05]  /*7d40*/  IMAD.MOV.U32 R0, RZ, RZ, 0x1 ;  /* 0x00000001ff007424 */ /* 0x000fca00078e00ff */
[----:B------:R-:W-:-:S05]  /*7d50*/  LEA R4, R4, UR36, 0x1 ;  /* 0x0000002404047c11 */ /* 0x000fca000f8e08ff */
[----:B------:R-:W-:Y:S04]  /*7d60*/  STL [R1+0x10], R4 ;  /* 0x0000100401007387 */ /* 0x000fe80000100800 */
[----:B------:R0:W-:Y:S04]  /*7d70*/  STL [R1+0x24], R3 ;  /* 0x0000240301007387 */ /* 0x0001e80000100800 */
[----:B------:R1:W-:Y:S04]  /*7d80*/  STL [R1+0x4], R0 ;  /* 0x0000040001007387 */ /* 0x0003e80000100800 */
[----:B------:R2:W-:Y:S01]  /*7d90*/  STL [R1+0x2c], RZ ;  /* 0x00002cff01007387 */ /* 0x0005e20000100800 */
[----:B0-----:R-:W-:-:S02]  /*7da0*/  LOP3.LUT R3, R2, 0x40, RZ, 0xfc, !PT ;  /* 0x0000004002037812 */ /* 0x001fc400078efcff */
[----:B-1----:R-:W-:-:S07]  /*7db0*/  LOP3.LUT R0, R2, 0x80, RZ, 0xfc, !PT ;  /* 0x0000008002007812 */ /* 0x002fce00078efcff */
.L_x_114:
[----:B------:R-:W3:Y:S01]  /*7dc0*/  LDL R2, [R1+0x24] ;  /* 0x0000240001027983 */ /* 0x000ee20000100800 */
[----:B0-----:R-:W0:Y:S01]  /*7dd0*/  LDC R0, c[0x0][0xc38] ;  /* 0x00030e00ff007b82 */ /* 0x001e220000000800 */
[----:B------:R-:W-:Y:S05]  /*7de0*/  YIELD ;  /* 0x0000000000007946 */ /* 0x000fea0003800000 */
[----:B------:R-:W-:Y:S02]  /*7df0*/  ULDC.64 UR4, c[0x0][0x418] ;  /* 0x0001060000047ab9 */ /* 0x000fe40000000a00 */
[----:B------:R-:W1:Y:S01]  /*7e00*/  LDC R16, c[0x0][0xc44] ;  /* 0x00031100ff107b82 */ /* 0x000e620000000800 */
[----:B------:R-:W-:-:S03]  /*7e10*/  UISETP.NE.U32.AND UP0, UPT, UR4, URZ, UPT ;  /* 0x0000003f0400728c */ /* 0x000fc6000bf05070 */
[----:B------:R-:W-:Y:S01]  /*7e20*/  ULDC UR4, c[0x0][0x424] ;  /* 0x0001090000047ab9 */ /* 0x000fe20000000800 */
[----:B------:R-:W-:Y:S02]  /*7e30*/  UISETP.NE.AND.EX UP0, UPT, UR5, URZ, UPT, UP0 ;  /* 0x0000003f0500728c */ /* 0x000fe4000bf05300 */
[----:B------:R-:W-:Y:S02]  /*7e40*/  UIADD3 UR5, UR36, 0x1c400, URZ ;  /* 0x0001c40024057890 */ /* 0x000fe4000fffe03f */
[----:B------:R-:W-:Y:S02]  /*7e50*/  USEL UR4, UR4, 0x1, UP0 ;  /* 0x0000000104047887 */ /* 0x000fe40008000000 */
[----:B------:R-:W-:Y:S01]  /*7e60*/  ULOP3.LUT UP0, URZ, UR5, 0x3ff, URZ, 0xc0, !UPT ;  /* 0x000003ff053f7892 */ /* 0x000fe2000f80c03f */
[----:B0-----:R-:W-:-:S13]  /*7e70*/  ISETP.NE.AND P0, PT, R0, 0x1, PT ;  /* 0x000000010000780c */ /* 0x001fda0003f05270 */
[----:B------:R-:W3:Y:S08]  /*7e80*/  @P0 LDC R0, c[0x0][0xc3c] ;  /* 0x00030f00ff000b82 */ /* 0x000ef00000000800 */
[----:B------:R-:W0:Y:S01]  /*7e90*/  @P0 LDC R3, c[0x0][0xc40] ;  /* 0x00031000ff030b82 */ /* 0x000e220000000800 */
[----:B---3--:R-:W-:-:S04]  /*7ea0*/  @P0 IMAD.HI.U32 R0, R2, R0, RZ ;  /* 0x0000000002000227 */ /* 0x008fc800078e00ff */
[----:B------:R-:W-:Y:S01]  /*7eb0*/  IMAD.MOV.U32 R4, RZ, RZ, R2 ;  /* 0x000000ffff047224 */ /* 0x000fe200078e0002 */
[----:B0-----:R-:W-:Y:S02]  /*7ec0*/  @P0 SHF.R.U32.HI R4, RZ, R3, R0 ;  /* 0x00000003ff040219 */ /* 0x001fe40000011600 */
[----:B-1----:R-:W-:Y:S01]  /*7ed0*/  ISETP.NE.AND P0, PT, R16, 0x1, PT ;  /* 0x000000011000780c */ /* 0x002fe20003f05270 */
[----:B------:R-:W0:Y:S02]  /*7ee0*/  LDC R0, c[0x0][0x2f0] ;  /* 0x0000bc00ff007b82 */ /* 0x000e240000000800 */
[----:B------:R-:W-:Y:S01]  /*7ef0*/  IMAD.MOV.U32 R5, RZ, RZ, R4 ;  /* 0x000000ffff057224 */ /* 0x000fe200078e0004 */
[----:B------:R-:W-:Y:S09]  /*7f00*/  STL [R1+0x1c], R4 ;  /* 0x00001c0401007387 */ /* 0x000ff20000100800 */
[----:B------:R-:W1:Y:S02]  /*7f10*/  @P0 LDC.64 R2, c[0x0][0xc48] ;  /* 0x00031200ff020b82 */ /* 0x000e640000000a00 */
[----:B-1----:R-:W-:-:S05]  /*7f20*/  @P0 IMAD.HI.U32 R2, R4, R2, RZ ;  /* 0x0000000204020227 */ /* 0x002fca00078e00ff */
[----:B------:R-:W-:Y:S01]  /*7f30*/  @P0 SHF.R.U32.HI R5, RZ, R3, R2 ;  /* 0x00000003ff050219 */ /* 0x000fe20000011602 */
[----:B0-----:R-:W-:Y:S01]  /*7f40*/  IMAD R2, R0, UR4, RZ ;  /* 0x0000000400027c24 */ /* 0x001fe2000f8e02ff */
[----:B------:R-:W-:-:S03]  /*7f50*/  PLOP3.LUT P0, PT, PT, PT, UP0, 0x80, 0x0 ;  /* 0x000000000000781c */ /* 0x000fc60003f0f008 */
[----:B------:R-:W-:Y:S01]  /*7f60*/  VIADD R0, R2, 0x7f ;  /* 0x0000007f02007836 */ /* 0x000fe20000000000 */
[----:B------:R-:W-:Y:S01]  /*7f70*/  STL [R1+0x14], R5 ;  /* 0x0000140501007387 */ /* 0x000fe20000100800 */
[----:B------:R-:W-:-:S03]  /*7f80*/  IMAD.MOV R3, RZ, RZ, -R5 ;  /* 0x000000ffff037224 */ /* 0x000fc600078e0a05 */
[----:B------:R0:W-:Y:S01]  /*7f90*/  STL [R1+0x28], R2 ;  /* 0x0000280201007387 */ /* 0x0001e20000100800 */
[----:B------:R-:W-:Y:S01]  /*7fa0*/  IMAD R16, R16, R3, R4 ;  /* 0x0000000310107224 */ /* 0x000fe200078e0204 */
[----:B0-----:R-:W-:-:S04]  /*7fb0*/  SHF.R.S32.HI R2, RZ, 0x1f, R0 ;  /* 0x0000001fff027819 */ /* 0x001fc80000011400 */
[----:B------:R-:W-:-:S04]  /*7fc0*/  LEA.HI R2, R2, R0, RZ, 0x7 ;  /* 0x0000000002027211 */ /* 0x000fc800078f38ff */
[----:B------:R-:W-:-:S05]  /*7fd0*/  SHF.R.S32.HI R0, RZ, 0x7, R2 ;  /* 0x00000007ff007819 */ /* 0x000fca0000011402 */
[----:B------:R0:W-:Y:S01]  /*7fe0*/  STL [R1+0x20], R0 ;  /* 0x0000200001007387 */ /* 0x0001e20000100800 */
[----:B--2---:R-:W-:Y:S05]  /*7ff0*/  @!P0 BRA `(.L_x_39) ;  /* 0x0000000000408947 */ /* 0x004fea0003800000 */
[----:B------:R-:W-:Y:S01]  /*8000*/  MOV R2, 0x0 ;  /* 0x0000000000027802 */ /* 0x000fe20000000f00 */
[----:B------:R-:W-:Y:S01]  /*8010*/  ULDC.64 UR6, c[0x4][0x118] ;  /* 0x0100460000067ab9 */ /* 0x000fe20000000a00 */
[----:B------:R-:W-:Y:S01]  /*8020*/  ULDC.64 UR8, c[0x4][0x120] ;  /* 0x0100480000087ab9 */ /* 0x000fe20000000a00 */
[----:B------:R-:W-:Y:S01]  /*8030*/  ULDC.64 UR4, c[0x4][0x70] ;  /* 0x01001c0000047ab9 */ /* 0x000fe20000000a00 */
[----:B------:R-:W-:Y:S02]  /*8040*/  IMAD.U32 R4, RZ, RZ, UR6 ;  /* 0x00000006ff047e24 */ /* 0x000fe4000f8e00ff */
[----:B------:R-:W1:Y:S01]  /*8050*/  LDC.64 R2, c[0x4][R2] ;  /* 0x0100000002027b82 */ /* 0x000e620000000a00 */
[----:B------:R-:W-:Y:S02]  /*8060*/  IMAD.U32 R5, RZ, RZ, UR7 ;  /* 0x00000007ff057e24 */ /* 0x000fe4000f8e00ff */
[----:B------:R-:W-:Y:S02]  /*8070*/  IMAD.U32 R6, RZ, RZ, UR8 ;  /* 0x00000008ff067e24 */ /* 0x000fe4000f8e00ff */
[----:B------:R-:W-:-:S02]  /*8080*/  IMAD.U32 R7, RZ, RZ, UR9 ;  /* 0x00000009ff077e24 */ /* 0x000fc4000f8e00ff */
[----:B------:R-:W-:Y:S02]  /*8090*/  IMAD.U32 R10, RZ, RZ, UR4 ;  /* 0x00000004ff0a7e24 */ /* 0x000fe4000f8e00ff */
[----:B------:R-:W-:Y:S02]  /*80a0*/  IMAD.U32 R11, RZ, RZ, UR5 ;  /* 0x00000005ff0b7e24 */ /* 0x000fe4000f8e00ff */
[----:B------:R-:W-:Y:S02]  /*80b0*/  IMAD.MOV.U32 R8, RZ, RZ, 0x70 ;  /* 0x00000070ff087424 */ /* 0x000fe400078e00ff */
[----:B------:R-:W-:Y:S02]  /*80c0*/  IMAD.MOV.U32 R12, RZ, RZ, 0x1 ;  /* 0x00000001ff0c7424 */ /* 0x000fe400078e00ff */
[----:B------:R-:W-:-:S07]  /*80d0*/  IMAD.MOV.U32 R13, RZ, RZ, RZ ;  /* 0x000000ffff0d7224 */ /* 0x000fce00078e00ff */
[----:B------:R-:W-:-:S07]  /*80e0*/  LEPC R20, `(.L_x_39) ;  /* 0x000000001014794e */ /* 0x000fce0000000000 */
[----:B012---:R-:W-:Y:S05]  /*80f0*/  CALL.ABS.NOINC R2 ;  /* 0x0000000002007343 */ /* 0x007fea0003c00000 */
.L_x_39:
[----:B------:R-:W-:-:S04]  /*8100*/  UIADD3 UR4, UR36, 0x400, URZ ;  /* 0x0000040024047890 */ /* 0x000fc8000fffe03f */
[----:B------:R-:W-:-:S06]  /*8110*/  ULOP3.LUT UP0, URZ, UR4, 0x3ff, URZ, 0xc0, !UPT ;  /* 0x000003ff043f7892 */ /* 0x000fcc000f80c03f */
[----:B------:R-:W-:-:S13]  /*8120*/  PLOP3.LUT P0, PT, PT, PT, UP0, 0x80, 0x0 ;  /* 0x000000000000781c */ /* 0x000fda0003f0f008 */
[----:B------:R-:W-:Y:S05]  /*8130*/  @!P0 BRA `(.L_x_40) ;  /* 0x00000000007c8947 */ /* 0x000fea0003800000 */
[----:B------:R-:W-:Y:S01]  /*8140*/  MOV R17, 0x0 ;  /* 0x0000000000117802 */ /* 0x000fe20000000f00 */
[----:B------:R-:W-:Y:S01]  /*8150*/  ULDC.64 UR6, c[0x4][0x118] ;  /* 0x0100460000067ab9 */ /* 0x000fe20000000a00 */
[----:B------:R-:W-:Y:S01]  /*8160*/  ULDC.64 UR8, c[0x4][0x120] ;  /* 0x0100480000087ab9 */ /* 0x000fe20000000a00 */
[----:B------:R-:W-:Y:S01]  /*8170*/  ULDC.64 UR4, c[0x4][0x78] ;  /* 0x01001e0000047ab9 */ /* 0x000fe20000000a00 */
[----:B------:R1:W3:Y:S01]  /*8180*/  LDC.64 R2, c[0x4][R17] ;  /* 0x0100000011027b82 */ /* 0x0002e20000000a00 */
[----:B------:R-:W-:Y:S02]  /*8190*/  IMAD.U32 R4, RZ, RZ, UR6 ;  /* 0x00000006ff047e24 */ /* 0x000fe4000f8e00ff */
[----:B------:R-:W-:Y:S02]  /*81a0*/  IMAD.U32 R5, RZ, RZ, UR7 ;  /* 0x00000007ff057e24 */ /* 0x000fe4000f8e00ff */
[----:B------:R-:W-:Y:S02]  /*81b0*/  IMAD.U32 R6, RZ, RZ, UR8 ;  /* 0x00000008ff067e24 */ /* 0x000fe4000f8e00ff */
[----:B------:R-:W-:-:S02]  /*81c0*/  IMAD.U32 R7, RZ, RZ, UR9 ;  /* 0x00000009ff077e24 */ /* 0x000fc4000f8e00ff */
[----:B------:R-:W-:Y:S02]  /*81d0*/  IMAD.U32 R10, RZ, RZ, UR4 ;  /* 0x00000004ff0a7e24 */ /* 0x000fe4000f8e00ff */
[----:B------:R-:W-:Y:S02]  /*81e0*/  IMAD.U32 R11, RZ, RZ, UR5 ;  /* 0x00000005ff0b7e24 */ /* 0x000fe4000f8e00ff */
[----:B------:R-:W-:Y:S02]  /*81f0*/  IMAD.MOV.U32 R8, RZ, RZ, 0x70 ;  /* 0x00000070ff087424 */ /* 0x000fe400078e00ff */
[----:B------:R-:W-:Y:S02]  /*8200*/  IMAD.MOV.U32 R12, RZ, RZ, 0x1 ;  /* 0x00000001ff0c7424 */ /* 0x000fe400078e00ff */
[----:B-1----:R-:W-:-:S07]  /*8210*/  IMAD.MOV.U32 R13, RZ, RZ, RZ ;  /* 0x000000ffff0d7224 */ /* 0x002fce00078e00ff */
[----:B------:R-:W-:-:S07]  /*8220*/  LEPC R20, `(.L_x_41) ;  /* 0x000000001014794e */ /* 0x000fce0000000000 */
[----:B0-23--:R-:W-:Y:S05]  /*8230*/  CALL.ABS.NOINC R2 ;  /* 0x0000000002007343 */ /* 0x00dfea0003c00000 */
.L_x_41:
[----:B------:R0:W1:Y:S01]  /*8240*/  LDC.64 R2, c[0x4][R17] ;  /* 0x0100000011027b82 */ /* 0x0000620000000a00 */
[----:B------:R-:W-:Y:S01]  /*8250*/  ULDC.64 UR6, c[0x4][0x118] ;  /* 0x0100460000067ab9 */ /* 0x000fe20000000a00 */
[----:B------:R-:W-:Y:S01]  /*8260*/  ULDC.64 UR8, c[0x4][0x120] ;  /* 0x0100480000087ab9 */ /* 0x000fe20000000a00 */
[----:B------:R-:W-:Y:S01]  /*8270*/  ULDC.64 UR4, c[0x4][0x80] ;  /* 0x0100200000047ab9 */ /* 0x000fe20000000a00 */
        /* <DEDUP_REMOVED lines=8> */
[----:B0-----:R-:W-:-:S07]  /*8300*/  IMAD.MOV.U32 R13, RZ, RZ, RZ ;  /* 0x000000ffff0d7224 */ /* 0x001fce00078e00ff */
[----:B------:R-:W-:-:S07]  /*8310*/  LEPC R20, `(.L_x_40) ;  /* 0x000000001014794e */ /* 0x000fce0000000000 */
[----:B-1----:R-:W-:Y:S05]  /*8320*/  CALL.ABS.NOINC R2 ;  /* 0x0000000002007343 */ /* 0x002fea0003c00000 */
.L_x_40:
[----:B------:R-:W3:Y:S01]  /*8330*/  LDL R2, [R1+0x20] ;  /* 0x0000200001027983 */ /* 0x000ee20000100800 */
[----:B------:R-:W-:-:S03]  /*8340*/  ULDC.64 UR4, c[0x0][0x9f8] ;  /* 0x00027e0000047ab9 */ /* 0x000fc60000000a00 */
[----:B0-----:R-:W4:Y:S01]  /*8350*/  LDL R0, [R1+0x14] ;  /* 0x0000140001007983 */ /* 0x001f220000100800 */
[----:B------:R-:W-:-:S04]  /*8360*/  ISETP.NE.U32.AND P0, PT, RZ, UR4, PT ;  /* 0x00000004ff007c0c */ /* 0x000fc8000bf05070 */
[----:B------:R-:W-:Y:S01]  /*8370*/  ISETP.NE.AND.EX P0, PT, RZ, UR5, PT, P0 ;  /* 0x00000005ff007c0c */ /* 0x000fe2000bf05300 */
[----:B---3--:R-:W-:-:S12]  /*8380*/  IMAD.MOV.U32 R17, RZ, RZ, R2 ;  /* 0x000000ffff117224 */ /* 0x008fd800078e0002 */
[----:B------:R-:W0:Y:S01]  /*8390*/  @P0 LDC.64 R2, c[0x0][0x9f8] ;  /* 0x00027e00ff020b82 */ /* 0x000e220000000a00 */
[----:B----4-:R-:W-:Y:S02]  /*83a0*/  IMAD.MOV.U32 R7, RZ, RZ, R0 ;  /* 0x000000ffff077224 */ /* 0x010fe400078e0000 */
[----:B0-----:R-:W-:-:S05]  /*83b0*/  @P0 IMAD.WIDE R2, R0, 0x4, R2 ;  /* 0x0000000400020825 */ /* 0x001fca00078e0202 */
[----:B------:R0:W3:Y:S01]  /*83c0*/  @P0 LDG.E R7, desc[UR60][R2.64] ;  /* 0x0000003c02070981 */ /* 0x0000e2000c1e1900 */
[----:B------:R-:W-:Y:S01]  /*83d0*/  VIADD R9, R17, 0xffffffff ;  /* 0xffffffff11097836 */ /* 0x000fe20000000000 */
[----:B------:R-:W-:Y:S01]  /*83e0*/  UMOV UR4, 0xffffffff ;  /* 0xffffffff00047882 */ /* 0x000fe20000000000 */
[----:B------:R-:W-:Y:S01]  /*83f0*/  LOP3.LUT R19, R19, 0xfffffffe, RZ, 0xc0, !PT ;  /* 0xfffffffe13137812 */ /* 0x000fe200078ec0ff */
[----:B0-----:R-:W0:Y:S02]  /*8400*/  LDC.64 R2, c[0x0][0x418] ;  /* 0x00010600ff027b82 */ /* 0x001e240000000a00 */
[----:B0-----:R-:W-:-:S04]  /*8410*/  ISETP.NE.U32.AND P0, PT, R2, RZ, PT ;  /* 0x000000ff0200720c */ /* 0x001fc80003f05070 */
[----:B------:R-:W-:-:S13]  /*8420*/  ISETP.NE.AND.EX P1, PT, R3, RZ, PT, P0 ;  /* 0x000000ff0300720c */ /* 0x000fda0003f25300 */
[----:B------:R-:W-:Y:S02]  /*8430*/  @P1 LOP3.LUT R19, R19, 0x1, RZ, 0xfc, !PT ;  /* 0x0000000113131812 */ /* 0x000fe400078efcff */
[----:B---3--:R-:W-:Y:S01]  /*8440*/  SHF.R.S32.HI R8, RZ, 0x1f, R7 ;  /* 0x0000001fff087819 */ /* 0x008fe20000011407 */
[----:B------:R0:W-:Y:S01]  /*8450*/  STL [R1], R7 ;  /* 0x0000000701007387 */ /* 0x0001e20000100800 */
[----:B------:R-:W-:-:S03]  /*8460*/  SEL R17, R7, RZ, !P1 ;  /* 0x000000ff07117207 */ /* 0x000fc60004800000 */
[----:B------:R0:W-:Y:S04]  /*8470*/  STL [R1+0x18], R9 ;  /* 0x0000180901007387 */ /* 0x0001e80000100800 */
[----:B------:R0:W-:Y:S01]  /*8480*/  STL [R1+0xc], R8 ;  /* 0x00000c0801007387 */ /* 0x0001e20000100800 */
[----:B------:R-:W-:Y:S05]  /*8490*/  BRA.DIV UR4, `(.L_x_42) ;  /* 0x0000003a04e87947 */ /* 0x000fea000b800000 */
[----:B------:R-:W1:Y:S02]  /*84a0*/  S2R R0, SR_TID.X ;  /* 0x0000000000007919 */ /* 0x000e640000002100 */
[----:B-1----:R-:W-:-:S04]  /*84b0*/  SHF.R.U32.HI R0, RZ, 0x5, R0 ;  /* 0x00000005ff007819 */ /* 0x002fc80000011600 */
[----:B------:R-:W-:-:S05]  /*84c0*/  LOP3.LUT R0, R0, 0x3, RZ, 0xc0, !PT ;  /* 0x0000000300007812 */ /* 0x000fca00078ec0ff */
[----:B------:R1:W3:Y:S02]  /*84d0*/  SHFL.IDX PT, R14, R0, RZ, 0x1f ;  /* 0x00001fff000e7589 */ /* 0x0002e400000e0000 */
.L_x_130:
[----:B---3--:R-:W-:Y:S02]  /*84e0*/  ISETP.NE.AND P0, PT, R14, RZ, PT ;  /* 0x000000ff0e00720c */ /* 0x008fe40003f05270 */
[----:B------:R-:W-:Y:S02]  /*84f0*/  PLOP3.LUT P2, PT, PT, PT, PT, 0x8, 0x0 ;  /* 0x000000000000781c */ /* 0x000fe40003f4e170 */
[----:B------:R-:W-:-:S11]  /*8500*/  LOP3.LUT R19, R19, 0xfffffffd, RZ, 0xc0, !PT ;  /* 0xfffffffd13137812 */ /* 0x000fd600078ec0ff */
[----:B------:R-:W-:Y:S01]  /*8510*/  @P2 LOP3.LUT R19, R19, 0x2, RZ, 0xfc, !PT ;  /* 0x0000000213132812 */ /* 0x000fe200078efcff */
[----:B------:R-:W-:Y:S06]  /*8520*/  @P0 BRA `(.L_x_43) ;  /* 0x0000000400240947 */ /* 0x000fec0003800000 */
[----:B------:R-:W-:-:S03]  /*8530*/  UMOV UR4, 0xffffffff ;  /* 0xffffffff00047882 */ /* 0x000fc60000000000 */
[----:B------:R-:W-:Y:S05]  /*8540*/  BRA.DIV UR4, `(.L_x_44) ;  /* 0x0000003a04f07947 */ /* 0x000fea000b800000 */
[----:B------:R-:W-:-:S13]  /*8550*/  ELECT P6, URZ, PT ;  /* 0x00000000003f782f */ /* 0x000fda00038c0000 */
.L_x_133:
[----:B------:R-:W-:Y:S05]  /*8560*/  @!P6 BRA `(.L_x_43) ;  /* 0x000000040014e947 */ /* 0x000fea0003800000 */
[----:B------:R3:W-:Y:S01]  /*8570*/  STL [R1+0x8], R9 ;  /* 0x0000080901007387 */ /* 0x0007e20000100800 */
[----:B------:R-:W-:Y:S01]  /*8580*/  IMAD.MOV.U32 R17, RZ, RZ, R7 ;  /* 0x000000ffff117224 */ /* 0x000fe200078e0007 */
[----:B------:R-:W-:Y:S06]  /*8590*/  @!P1 BRA `(.L_x_45) ;  /* 0x00000000004c9947 */ /* 0x000fec0003800000 */
[----:B------:R-:W4:Y:S01]  /*85a0*/  LDC R6, c[0x0][0x43c] ;  /* 0x00010f00ff067b82 */ /* 0x000f220000000800 */
[----:B-1----:R-:W-:Y:S01]  /*85b0*/  IMAD.MOV.U32 R0, RZ, RZ, R9 ;  /* 0x000000ffff007224 */ /* 0x002fe200078e0009 */
[----:B------:R-:W-:Y:S01]  /*85c0*/  ULDC.64 UR4, c[0x0][0x428] ;  /* 0x00010a0000047ab9 */ /* 0x000fe20000000a00 */
[----:B----4-:R-:W-:-:S13]  /*85d0*/  ISETP.NE.AND P0, PT, R6, 0x1, PT ;  /* 0x000000010600780c */ /* 0x010fda0003f05270 */
[----:B------:R-:W1:Y:S02]  /*85e0*/  @P0 LDC.64 R4, c[0x0][0x440] ;  /* 0x00011000ff040b82 */ /* 0x000e640000000a00 */
[----:B-1----:R-:W-:-:S05]  /*85f0*/  @P0 IMAD.HI.U32 R4, R9, R4, RZ ;  /* 0x0000000409040227 */ /* 0x002fca00078e00ff */
[----:B------:R-:W-:-:S04]  /*8600*/  @P0 SHF.R.U32.HI R0, RZ, R5, R4 ;  /* 0x00000005ff000219 */ /* 0x000fc80000011604 */
[--C-:B------:R-:W-:Y:S01]  /*8610*/  SHF.R.S32.HI R5, RZ, 0x1f, R0.reuse ;  /* 0x0000001fff057819 */ /* 0x100fe20000011400 */
[----:B------:R-:W-:-:S04]  /*8620*/  IMAD.MOV R4, RZ, RZ, -R0 ;  /* 0x000000ffff047224 */ /* 0x000fc800078e0a00 */
[----:B------:R-:W-:Y:S02]  /*8630*/  IMAD R6, R6, R4, R9 ;  /* 0x0000000406067224 */ /* 0x000fe400078e0209 */
[----:B------:R-:W-:-:S03]  /*8640*/  IMAD.MOV.U32 R4, RZ, RZ, R0 ;  /* 0x000000ffff047224 */ /* 0x000fc600078e0000 */
[----:B------:R1:W-:Y:S01]  /*8650*/  STL [R1+0x8], R6 ;  /* 0x0000080601007387 */ /* 0x0003e20000100800 */
[----:B------:R-:W-:-:S03]  /*8660*/  IMAD.WIDE.U32 R4, R7, UR4, R4 ;  /* 0x0000000407047c25 */ /* 0x000fc6000f8e0004 */
[----:B------:R-:W-:Y:S01]  /*8670*/  LEA R2, P0, R4, R2, 0x2 ;  /* 0x0000000204027211 */ /* 0x000fe200078010ff */
[----:B-1----:R-:W-:-:S04]  /*8680*/  IMAD R6, R8, UR4, RZ ;  /* 0x0000000408067c24 */ /* 0x002fc8000f8e02ff */
[----:B------:R-:W-:-:S04]  /*8690*/  IMAD R0, R7, UR5, R6 ;  /* 0x0000000507007c24 */ /* 0x000fc8000f8e0206 */
[----:B------:R-:W-:-:S05]  /*86a0*/  IMAD.IADD R0, R5, 0x1, R0 ;  /* 0x0000000105007824 */ /* 0x000fca00078e0200 */
[----:B------:R-:W-:-:S05]  /*86b0*/  LEA.HI.X R3, R4, R3, R0, 0x2, P0 ;  /* 0x0000000304037211 */ /* 0x000fca00000f1400 */
[----:B------:R4:W5:Y:S02]  /*86c0*/  LDG.E R17, desc[UR60][R2.64] ;  /* 0x0000003c02117981 */ /* 0x000964000c1e1900 */
.L_x_45:
[----:B----4-:R-:W4:Y:S01]  /*86d0*/  LDL R2, [R1+0x4] ;  /* 0x0000040001027983 */ /* 0x010f220000100800 */
[----:B-1----:R-:W-:Y:S02]  /*86e0*/  LEA R0, R18, UR36, 0x3 ;  /* 0x0000002412007c11 */ /* 0x002fe4000f8e18ff */
[----:B----4-:R-:W-:-:S04]  /*86f0*/  SHF.L.U32 R2, R2, 0x1f, RZ ;  /* 0x0000001f02027819 */ /* 0x010fc800000006ff */
[----:B------:R-:W1:Y:S02]  /*8700*/  SYNCS.PHASECHK.TRANS64.TRYWAIT P0, [R0+URZ+0x34840], R2 ;  /* 0x03484002000075a7 */ /* 0x000e64000800017f */
[----:B-1----:R-:W-:Y:S05]  /*8710*/  @!P0 BRA `(.L_x_46) ;  /* 0x00000038009c8947 */ /* 0x002fea0003800000 */
.L_x_134:
[----:B------:R-:W4:Y:S02]  /*8720*/  S2R R3, SR_TID.X ;  /* 0x0000000000037919 */ /* 0x000f240000002100 */
[----:B----4-:R-:W-:-:S04]  /*8730*/  LOP3.LUT R3, R3, 0x7f, RZ, 0xc0, !PT ;  /* 0x0000007f03037812 */ /* 0x010fc800078ec0ff */
[----:B------:R-:W-:-:S13]  /*8740*/  ISETP.NE.AND P0, PT, R3, RZ, PT ;  /* 0x000000ff0300720c */ /* 0x000fda0003f05270 */
[----:B------:R-:W-:Y:S05]  /*8750*/  @P0 BRA `(.L_x_47) ;  /* 0x00000000001c0947 */ /* 0x000fea0003800000 */
[----:B------:R-:W4:Y:S01]  /*8760*/  S2R R3, SR_TID.X ;  /* 0x0000000000037919 */ /* 0x000f220000002100 */
[----:B-1----:R-:W-:-:S04]  /*8770*/  IMAD.MOV.U32 R2, RZ, RZ, 0xc000 ;  /* 0x0000c000ff027424 */ /* 0x002fc800078e00ff */
[----:B------:R1:W-:Y:S01]  /*8780*/  SYNCS.ARRIVE.TRANS64 RZ, [R0+URZ+0x34830], R2 ;  /* 0x0348300200ff79a7 */ /* 0x0003e2000800003f */
[----:B----4-:R-:W-:-:S04]  /*8790*/  LOP3.LUT R3, R3, 0x1f, RZ, 0xc0, !PT ;  /* 0x0000001f03037812 */ /* 0x010fc800078ec0ff */
[----:B------:R-:W-:-:S13]  /*87a0*/  ISETP.NE.AND P0, PT, R3, RZ, PT ;  /* 0x000000ff0300720c */ /* 0x000fda0003f05270 */
[----:B-1----:R-:W-:Y:S05]  /*87b0*/  @!P0 BRA `(.L_x_47) ;  /* 0x0000000000048947 */ /* 0x002fea0003800000 */
[----:B------:R-:W-:Y:S01]  /*87c0*/  BPT.TRAP 0x1 ;  /* 0x000000040000795c */ /* 0x000fe20000300000 */
.L_x_47:
[----:B-1----:R-:W4:Y:S01]  /*87d0*/  LDL R2, [R1+0x8] ;  /* 0x0000080001027983 */ /* 0x002f220000100800 */
[----:B------:R-:W-:Y:S01]  /*87e0*/  R2UR UR8, R18 ;  /* 0x00000000120872ca */ /* 0x000fe200000e0000 */
[----:B------:R-:W-:Y:S01]  /*87f0*/  UIADD3 UR4, UP0, UR38, 0x370, URZ ;  /* 0x0000037026047890 */ /* 0x000fe2000ff1e03f */
[----:B------:R-:W-:Y:S01]  /*8800*/  R2UR UR9, R0 ;  /* 0x00000000000972ca */ /* 0x000fe200000e0000 */
[----:B------:R-:W-:Y:S01]  /*8810*/  UMOV UR10, URZ ;  /* 0x0000003f000a7c82 */ /* 0x000fe20008000000 */
[----:B------:R-:W-:Y:S01]  /*8820*/  R2UR UR12, R16 ;  /* 0x00000000100c72ca */ /* 0x000fe200000e0000 */
[----:B------:R-:W-:Y:S01]  /*8830*/  UIADD3.X UR5, URZ, UR39, URZ, UP0, !UPT ;  /* 0x000000273f057290 */ /* 0x000fe200087fe43f */
[----:B-----5:R-:W-:Y:S01]  /*8840*/  R2UR UR13, R17 ;  /* 0x00000000110d72ca */ /* 0x020fe200000e0000 */
[----:B------:R-:W-:Y:S01]  /*8850*/  UMOV UR6, 0x0 ;  /* 0x0000000000067882 */ /* 0x000fe20000000000 */
[----:B------:R-:W-:Y:S01]  /*8860*/  UMOV UR7, 0x14f00000 ;  /* 0x14f0000000077882 */ /* 0x000fe20000000000 */
[----:B------:R-:W-:Y:S01]  /*8870*/  UMOV UR16, 0x40 ;  /* 0x0000004000107882 */ /* 0x000fe20000000000 */
[----:B------:R-:W-:-:S02]  /*8880*/  PLOP3.LUT P0, PT, PT, PT, PT, 0x80, 0x0 ;  /* 0x000000000000781c */ /* 0x000fc40003f0f070 */
[----:B------:R-:W-:Y:S01]  /*8890*/  LOP3.LUT R19, R19, 0xfffffffd, RZ, 0xc0, !PT ;  /* 0xfffffffd13137812 */ /* 0x000fe200078ec0ff */
[----:B------:R-:W-:Y:S02]  /*88a0*/  UIMAD UR8, UR8, 0xc000, UR36 ;  /* 0x0000c000080878a4 */ /* 0x000fe4000f8e0224 */
[----:B------:R-:W-:Y:S02]  /*88b0*/  UIADD3 UR9, UR9, 0x34830, URZ ;  /* 0x0003483009097890 */ /* 0x000fe4000fffe03f */
[----:B------:R-:W-:Y:S02]  /*88c0*/  UIADD3 UR14, UR8, 0x1c400, URZ ;  /* 0x0001c400080e7890 */ /* 0x000fe4000fffe03f */
[----:B------:R-:W-:Y:S02]  /*88d0*/  UIADD3 UR15, UR8, 0x20400, URZ ;  /* 0x00020400080f7890 */ /* 0x000fe4000fffe03f */
[----:B------:R-:W-:Y:S02]  /*88e0*/  UIADD3 UR17, UR8, 0x24400, URZ ;  /* 0x0002440008117890 */ /* 0x000fe4000fffe03f */
[----:B------:R-:W-:Y:S01]  /*88f0*/  @P0 LOP3.LUT R19, R19, 0x2, RZ, 0xfc, !PT ;  /* 0x0000000213130812 */ /* 0x000fe200078efcff */
[----:B------:R-:W-:Y:S01]  /*8900*/  UMOV UR8, UR14 ;  /* 0x0000000e00087c82 */ /* 0x000fe20008000000 */
[----:B------:R-:W-:Y:S01]  /*8910*/  UMOV UR14, 0x80 ;  /* 0x00000080000e7882 */ /* 0x000fe20000000000 */
[----:B----4-:R-:W-:-:S13]  /*8920*/  R2UR UR11, R2 ;  /* 0x00000000020b72ca */ /* 0x010fda00000e0000 */
[----:B------:R-:W-:-:S09]  /*8930*/  USHF.L.U32 UR11, UR11, 0x7, URZ ;  /* 0x000000070b0b7899 */ /* 0x000fd2000800063f */
[----:B------:R1:W-:Y:S02]  /*8940*/  UTMALDG.4D [UR8], [UR4], desc[UR6] ;  /* 0x00000608040075b4 */ /* 0x0003e40008019000 */
[----:B-1----:R-:W-:Y:S01]  /*8950*/  UMOV UR8, UR15 ;  /* 0x0000000f00087c82 */ /* 0x002fe20008000000 */
[----:B------:R-:W-:Y:S02]  /*8960*/  UMOV UR10, UR16 ;  /* 0x00000010000a7c82 */ /* 0x000fe40008000000 */
[----:B------:R1:W-:Y:S02]  /*8970*/  UTMALDG.4D [UR8], [UR4], desc[UR6] ;  /* 0x00000608040075b4 */ /* 0x0003e40008019000 */
[----:B-1----:R-:W-:Y:S01]  /*8980*/  UMOV UR8, UR17 ;  /* 0x0000001100087c82 */ /* 0x002fe20008000000 */
[----:B------:R-:W-:Y:S02]  /*8990*/  UMOV UR10, UR14 ;  /* 0x0000000e000a7c82 */ /* 0x000fe40008000000 */
[----:B------:R4:W-:Y:S02]  /*89a0*/  UTMALDG.4D [UR8], [UR4], desc[UR6] ;  /* 0x00000608040075b4 */ /* 0x0009e40008019000 */
[----:B----4-:R-:W-:Y:S01]  /*89b0*/  NOP ;  /* 0x0000000000007918 */ /* 0x010fe20000000000 */
.L_x_43:
[----:B------:R-:W-:Y:S05]  /*89c0*/  WARPSYNC.ALL ;  /* 0x0000000000007948 */ /* 0x000fea0003800000 */
[----:B------:R-:W-:Y:S01]  /*89d0*/  UIADD3 UR4, UR36, 0x10400, URZ ;  /* 0x0001040024047890 */ /* 0x000fe2000fffe03f */
[----:B------:R-:W-:Y:S03]  /*89e0*/  BAR.SYNC.DEFER_BLOCKING 0x8, 0x180 ;  /* 0x0206000000007b1d */ /* 0x000fe60000010000 */
[----:B------:R-:W-:-:S06]  /*89f0*/  ULOP3.LUT UP0, URZ, UR4, 0x3ff, URZ, 0xc0, !UPT ;  /* 0x000003ff043f7892 */ /* 0x000fcc000f80c03f */
[----:B------:R-:W-:-:S13]  /*8a00*/  PLOP3.LUT P0, PT, PT, PT, UP0, 0x80, 0x0 ;  /* 0x000000000000781c */ /* 0x000fda0003f0f008 */
[----:B------:R-:W-:Y:S05]  /*8a10*/  @!P0 BRA `(.L_x_48) ;  /* 0x0000000000408947 */ /* 0x000fea0003800000 */
[----:B------:R-:W-:Y:S01]  /*8a20*/  MOV R2, 0x0 ;  /* 0x0000000000027802 */ /* 0x000fe20000000f00 */
[----:B------:R-:W-:Y:S01]  /*8a30*/  ULDC.64 UR6, c[0x4][0x118] ;  /* 0x0100460000067ab9 */ /* 0x000fe20000000a00 */
[----:B------:R-:W-:Y:S01]  /*8a40*/  ULDC.64 UR8, c[0x4][0x120] ;  /* 0x0100480000087ab9 */ /* 0x000fe20000000a00 */
[----:B------:R-:W-:Y:S01]  /*8a50*/  ULDC.64 UR4, c[0x4][0x88] ;  /* 0x0100220000047ab9 */ /* 0x000fe20000000a00 */
[----:B------:R-:W-:Y:S02]  /*8a60*/  IMAD.U32 R4, RZ, RZ, UR6 ;  /* 0x00000006ff047e24 */ /* 0x000fe4000f8e00ff */
[----:B------:R-:W4:Y:S01]  /*8a70*/  LDC.64 R2, c[0x4][R2] ;  /* 0x0100000002027b82 */ /* 0x000f220000000a00 */
[----:B------:R-:W-:Y:S02]  /*8a80*/  IMAD.U32 R5, RZ, RZ, UR7 ;  /* 0x00000007ff057e24 */ /* 0x000fe4000f8e00ff */
[----:B------:R-:W-:Y:S02]  /*8a90*/  IMAD.U32 R6, RZ, RZ, UR8 ;  /* 0x00000008ff067e24 */ /* 0x000fe4000f8e00ff */
[----:B0-----:R-:W-:-:S02]  /*8aa0*/  IMAD.U32 R7, RZ, RZ, UR9 ;  /* 0x00000009ff077e24 */ /* 0x001fc4000f8e00ff */
[----:B------:R-:W-:Y:S02]  /*8ab0*/  IMAD.U32 R10, RZ, RZ, UR4 ;  /* 0x00000004ff0a7e24 */ /* 0x000fe4000f8e00ff */
[----:B------:R-:W-:Y:S02]  /*8ac0*/  IMAD.U32 R11, RZ, RZ, UR5 ;  /* 0x00000005ff0b7e24 */ /* 0x000fe4000f8e00ff */
[----:B------:R-:W-:Y:S02]  /*8ad0*/  IMAD.MOV.U32 R8, RZ, RZ, 0x70 ;  /* 0x00000070ff087424 */ /* 0x000fe400078e00ff */
[----:B------:R-:W-:Y:S02]  /*8ae0*/  IMAD.MOV.U32 R12, RZ, RZ, 0x1 ;  /* 0x00000001ff0c7424 */ /* 0x000fe400078e00ff */
[----:B------:R-:W-:-:S07]  /*8af0*/  IMAD.MOV.U32 R13, RZ, RZ, RZ ;  /* 0x000000ffff0d7224 */ /* 0x000fce00078e00ff */
[----:B------:R-:W-:-:S07]  /*8b00*/  LEPC R20, `(.L_x_48) ;  /* 0x000000001014794e */ /* 0x000fce0000000000 */
[----:B-1234-:R-:W-:Y:S05]  /*8b10*/  CALL.ABS.NOINC R2 ;  /* 0x0000000002007343 */ /* 0x01efea0003c00000 */
.L_x_48:
[----:B------:R-:W4:Y:S01]  /*8b20*/  LDL.LU R4, [R1+0x14] ;  /* 0x0000140001047983 */ /* 0x000f220000300800 */
[----:B-1----:R-:W-:Y:S01]  /*8b30*/  SHF.R.S32.HI R0, RZ, 0x1f, R16 ;  /* 0x0000001fff007819 */ /* 0x002fe20000011410 */
[----:B------:R-:W-:Y:S01]  /*8b40*/  ULDC.64 UR4, c[0x0][0x2d8] ;  /* 0x0000b60000047ab9 */ /* 0x000fe20000000a00 */
[----:B0-----:R-:W0:Y:S01]  /*8b50*/  LDC R8, c[0x0][0x448] ;  /* 0x00011200ff087b82 */ /* 0x001e220000000800 */
[----:B------:R-:W2:Y:S01]  /*8b60*/  LDL.LU R7, [R1+0x1c] ;  /* 0x00001c0001077983 */ /* 0x000ea20000300800 */
[----:B------:R-:W-:-:S03]  /*8b70*/  ULDC.64 UR6, c[0x0][0x280] ;  /* 0x0000a00000067ab9 */ /* 0x000fc60000000a00 */
[----:B------:R-:W3:Y:S01]  /*8b80*/  LDL R5, [R1+0x24] ;  /* 0x0000240001057983 */ /* 0x000ee20000100800 */
[----:B------:R-:W-:Y:S02]  /*8b90*/  IMAD R0, R0, UR4, RZ ;  /* 0x0000000400007c24 */ /* 0x000fe4000f8e02ff */
[C---:B------:R-:W-:Y:S01]  /*8ba0*/  IMAD.WIDE.U32 R2, R16.reuse, UR4, RZ ;  /* 0x0000000410027c25 */ /* 0x040fe2000f8e00ff */
[----:B------:R-:W1:Y:S03]  /*8bb0*/  S2R R10, SR_TID.X ;  /* 0x00000000000a7919 */ /* 0x000e660000002100 */
[----:B------:R-:W-:Y:S01]  /*8bc0*/  IMAD R0, R16, UR5, R0 ;  /* 0x0000000510007c24 */ /* 0x000fe2000f8e0200 */
[----:B------:R-:W-:-:S03]  /*8bd0*/  ULDC.64 UR4, c[0x0][0x2e0] ;  /* 0x0000b80000047ab9 */ /* 0x000fc60000000a00 */
[----:B------:R-:W-:Y:S01]  /*8be0*/  IMAD.IADD R3, R3, 0x1, R0 ;  /* 0x0000000103037824 */ /* 0x000fe200078e0200 */
[----:B0-----:R-:W-:-:S13]  /*8bf0*/  ISETP.NE.AND P0, PT, R8, 0x1, PT ;  /* 0x000000010800780c */ /* 0x001fda0003f05270 */
[----:B------:R-:W0:Y:S01]  /*8c00*/  @P0 LDC R6, c[0x0][0x44c] ;  /* 0x00011300ff060b82 */ /* 0x000e220000000800 */
[----:B-1----:R-:W-:-:S05]  /*8c10*/  IMAD.SHL.U32 R10, R10, 0x8, RZ ;  /* 0x000000080a0a7824 */ /* 0x002fca00078e00ff */
[----:B------:R-:W-:-:S04]  /*8c20*/  LOP3.LUT R10, R10, 0x38, RZ, 0xc0, !PT ;  /* 0x000000380a0a7812 */ /* 0x000fc800078ec0ff */
[C---:B------:R-:W-:Y:S02]  /*8c30*/  LOP3.LUT R11, R10.reuse, 0x40, RZ, 0xfc, !PT ;  /* 0x000000400a0b7812 */ /* 0x040fe400078efcff */
[----:B------:R-:W-:Y:S02]  /*8c40*/  LOP3.LUT R10, R10, 0x80, RZ, 0xfc, !PT ;  /* 0x000000800a0a7812 */ /* 0x000fe400078efcff */
[----:B----4-:R-:W-:Y:S01]  /*8c50*/  SHF.R.S32.HI R0, RZ, 0x1f, R4 ;  /* 0x0000001fff007819 */ /* 0x010fe20000011404 */
[----:B------:R-:W-:-:S04]  /*8c60*/  IMAD.WIDE.U32 R2, R4, UR4, R2 ;  /* 0x0000000404027c25 */ /* 0x000fc8000f8e0002 */
[----:B------:R-:W-:Y:S01]  /*8c70*/  IMAD R0, R0, UR4, RZ ;  /* 0x0000000400007c24 */ /* 0x000fe2000f8e02ff */
[----:B------:R-:W-:-:S03]  /*8c80*/  ULDC UR4, c[0x0][0xc38] ;  /* 0x00030e0000047ab9 */ /* 0x000fc60000000800 */
[----:B------:R-:W-:Y:S02]  /*8c90*/  IMAD R0, R4, UR5, R0 ;  /* 0x0000000504007c24 */ /* 0x000fe4000f8e0200 */
[----:B------:R-:W1:Y:S02]  /*8ca0*/  S2R R4, SR_TID.X ;  /* 0x0000000000047919 */ /* 0x000e640000002100 */
[----:B------:R-:W-:Y:S02]  /*8cb0*/  IMAD.IADD R3, R3, 0x1, R0 ;  /* 0x0000000103037824 */ /* 0x000fe400078e0200 */
[----:B--2---:R-:W-:Y:S02]  /*8cc0*/  IMAD.MOV R0, RZ, RZ, -R7 ;  /* 0x000000ffff007224 */ /* 0x004fe400078e0a07 */
[----:B------:R-:W2:Y:S02]  /*8cd0*/  @P0 LDC R7, c[0x0][0x450] ;  /* 0x00011400ff070b82 */ /* 0x000ea40000000800 */
[----:B---3--:R-:W-:Y:S01]  /*8ce0*/  IMAD R0, R0, UR4, R5 ;  /* 0x0000000400007c24 */ /* 0x008fe2000f8e0205 */
[----:B------:R-:W-:-:S03]  /*8cf0*/  ULDC.64 UR4, c[0x0][0x2d0] ;  /* 0x0000b40000047ab9 */ /* 0x000fc60000000a00 */
[----:B------:R-:W-:Y:S01]  /*8d00*/  IMAD.SHL.U32 R5, R0, 0x80, RZ ;  /* 0x0000008000057824 */ /* 0x000fe200078e00ff */
[----:B-1----:R-:W-:-:S04]  /*8d10*/  LOP3.LUT R4, R4, 0x7f, RZ, 0xc0, !PT ;  /* 0x0000007f04047812 */ /* 0x002fc800078ec0ff */
[----:B------:R-:W-:Y:S02]  /*8d20*/  SHF.R.U32.HI R9, RZ, 0x3, R4 ;  /* 0x00000003ff097819 */ /* 0x000fe40000011604 */
[----:B------:R-:W1:Y:S02]  /*8d30*/  S2R R4, SR_TID.X ;  /* 0x0000000000047919 */ /* 0x000e640000002100 */
[----:B-1----:R-:W-:-:S05]  /*8d40*/  IMAD.SHL.U32 R4, R4, 0x10, RZ ;  /* 0x0000001004047824 */ /* 0x002fca00078e00ff */
[----:B------:R-:W-:Y:S02]  /*8d50*/  LOP3.LUT R4, R9, 0x70, R4, 0xf8, !PT ;  /* 0x0000007009047812 */ /* 0x000fe400078ef804 */
[----:B------:R-:W1:Y:S02]  /*8d60*/  S2R R9, SR_TID.X ;  /* 0x0000000000097919 */ /* 0x000e640000002100 */
[----:B------:R-:W-:-:S05]  /*8d70*/  LOP3.LUT R0, R4, R5, RZ, 0xfc, !PT ;  /* 0x0000000504007212 */ /* 0x000fca00078efcff */
[----:B0-----:R-:W-:-:S04]  /*8d80*/  @P0 IMAD.HI.U32 R6, R0, R6, RZ ;  /* 0x0000000600060227 */ /* 0x001fc800078e00ff */
[----:B------:R-:W-:Y:S01]  /*8d90*/  IMAD.MOV.U32 R4, RZ, RZ, R0 ;  /* 0x000000ffff047224 */ /* 0x000fe200078e0000 */
[----:B--2---:R-:W-:-:S05]  /*8da0*/  @P0 SHF.R.U32.HI R4, RZ, R7, R6 ;  /* 0x00000007ff040219 */ /* 0x004fca0000011606 */
[----:B------:R-:W-:Y:S02]  /*8db0*/  IMAD.MOV R6, RZ, RZ, -R4 ;  /* 0x000000ffff067224 */ /* 0x000fe400078e0a04 */
[----:B------:R-:W-:-:S04]  /*8dc0*/  IMAD.WIDE.U32 R2, R4, UR4, R2 ;  /* 0x0000000404027c25 */ /* 0x000fc8000f8e0002 */
[----:B------:R-:W-:Y:S01]  /*8dd0*/  IMAD R0, R8, R6, R0 ;  /* 0x0000000608007224 */ /* 0x000fe200078e0200 */
[----:B------:R-:W-:-:S05]  /*8de0*/  SHF.R.S32.HI R6, RZ, 0x1f, R4 ;  /* 0x0000001fff067819 */ /* 0x000fca0000011404 */
[----:B------:R-:W-:Y:S02]  /*8df0*/  IMAD R6, R6, UR4, RZ ;  /* 0x0000000406067c24 */ /* 0x000fe4000f8e02ff */
[----:B-1----:R-:W-:Y:S02]  /*8e00*/  IMAD.SHL.U32 R9, R9, 0x8, RZ ;  /* 0x0000000809097824 */ /* 0x002fe400078e00ff */
[----:B------:R-:W-:Y:S01]  /*8e10*/  IMAD R6, R4, UR5, R6 ;  /* 0x0000000504067c24 */ /* 0x000fe2000f8e0206 */
[----:B------:R-:W-:Y:S01]  /*8e20*/  SHF.R.S32.HI R4, RZ, 0x1f, R0 ;  /* 0x0000001fff047819 */ /* 0x000fe20000011400 */
[----:B------:R-:W-:Y:S01]  /*8e30*/  ULDC.64 UR4, c[0x0][0x2c8] ;  /* 0x0000b20000047ab9 */ /* 0x000fe20000000a00 */
[----:B------:R-:W-:Y:S01]  /*8e40*/  LOP3.LUT R9, R9, 0x38, RZ, 0xc0, !PT ;  /* 0x0000003809097812 */ /* 0x000fe200078ec0ff */
[----:B------:R-:W-:Y:S02]  /*8e50*/  IMAD.IADD R3, R3, 0x1, R6 ;  /* 0x0000000103037824 */ /* 0x000fe400078e0206 */
[----:B------:R-:W-:-:S02]  /*8e60*/  IMAD R4, R4, UR4, RZ ;  /* 0x0000000404047c24 */ /* 0x000fc4000f8e02ff */
[----:B------:R-:W-:Y:S01]  /*8e70*/  IMAD.WIDE.U32 R2, R0, UR4, R2 ;  /* 0x0000000400027c25 */ /* 0x000fe2000f8e0002 */
[----:B------:R-:W-:Y:S02]  /*8e80*/  ULDC UR4, c[0x0][0x2b8] ;  /* 0x0000ae0000047ab9 */ /* 0x000fe40000000800 */
[----:B------:R-:W-:Y:S01]  /*8e90*/  ISETP.GE.AND P2, PT, R10, UR4, PT ;  /* 0x000000040a007c0c */ /* 0x000fe2000bf46270 */
[----:B------:R-:W-:Y:S01]  /*8ea0*/  IMAD R4, R0, UR5, R4 ;  /* 0x0000000500047c24 */ /* 0x000fe2000f8e0204 */
[----:B------:R0:W5:Y:S01]  /*8eb0*/  LDL R10, [R1+0x10] ;  /* 0x00001000010a7983 */ /* 0x0001620000100800 */
[C---:B------:R-:W-:Y:S02]  /*8ec0*/  LEA R0, P3, R2.reuse, UR6, 0x1 ;  /* 0x0000000602007c11 */ /* 0x040fe4000f8608ff */
[----:B------:R-:W-:Y:S01]  /*8ed0*/  IMAD.IADD R4, R3, 0x1, R4 ;  /* 0x0000000103047824 */ /* 0x000fe200078e0204 */
[----:B------:R-:W-:Y:S02]  /*8ee0*/  ISETP.GE.AND P0, PT, R9, UR4, PT ;  /* 0x0000000409007c0c */ /* 0x000fe4000bf06270 */
[----:B------:R-:W-:Y:S01]  /*8ef0*/  ISETP.GE.AND P1, PT, R11, UR4, PT ;  /* 0x000000040b007c0c */ /* 0x000fe2000bf26270 */
[----:B------:R-:W-:Y:S01]  /*8f00*/  UMOV UR4, 0xffffffff ;  /* 0xffffffff00047882 */ /* 0x000fe20000000000 */
[----:B------:R-:W-:-:S02]  /*8f10*/  LEA.HI.X R4, R2, UR7, R4, 0x1, P3 ;  /* 0x0000000702047c11 */ /* 0x000fc400098f0c04 */
[----:B0-----:R-:W-:Y:S09]  /*8f20*/  BRA.DIV UR4, `(.L_x_49) ;  /* 0x0000003204ac7947 */ /* 0x001ff2000b800000 */
[----:B------:R-:W0:Y:S01]  /*8f30*/  S2R R6, SR_TID.X ;  /* 0x0000000000067919 */ /* 0x000e220000002100 */
[----:B------:R-:W-:Y:S02]  /*8f40*/  ULDC UR4, c[0x0][0x288] ;  /* 0x0000a20000047ab9 */ /* 0x000fe40000000800 */
[----:B------:R-:W-:Y:S01]  /*8f50*/  IMAD R3, R8, UR4, RZ ;  /* 0x0000000408037c24 */ /* 0x000fe2000f8e02ff */
[----:B------:R-:W1:Y:S01]  /*8f60*/  S2R R11, SR_TID.X ;  /* 0x00000000000b7919 */ /* 0x000e620000002100 */
[----:B------:R-:W2:Y:S04]  /*8f70*/  SHFL.IDX PT, R7, R0, RZ, 0x181f ;  /* 0x00181fff00077589 */ /* 0x000ea800000e0000 */
[----:B------:R-:W-:Y:S01]  /*8f80*/  SHFL.IDX PT, R8, R0, 0x1, 0x181f ;  /* 0x00381f0000087f89 */ /* 0x000fe200000e0000 */
[----:B0-----:R-:W-:-:S04]  /*8f90*/  LOP3.LUT R6, R6, 0x7f, RZ, 0xc0, !PT ;  /* 0x0000007f06067812 */ /* 0x001fc800078ec0ff */
[----:B------:R-:W-:Y:S01]  /*8fa0*/  SHF.R.U32.HI R6, RZ, 0x3, R6 ;  /* 0x00000003ff067819 */ /* 0x000fe20000011606 */
[----:B-1----:R-:W-:-:S04]  /*8fb0*/  IMAD.SHL.U32 R11, R11, 0x8, RZ ;  /* 0x000000080b0b7824 */ /* 0x002fc800078e00ff */
[----:B------:R-:W-:Y:S01]  /*8fc0*/  IMAD.IADD R2, R6, 0x1, R5 ;  /* 0x0000000106027824 */ /* 0x000fe200078e0205 */
[----:B------:R-:W-:Y:S01]  /*8fd0*/  LOP3.LUT R11, R11, 0x38, RZ, 0xc0, !PT ;  /* 0x000000380b0b7812 */ /* 0x000fe200078ec0ff */
[----:B------:R-:W0:Y:S02]  /*8fe0*/  SHFL.IDX PT, R6, R4, RZ, 0x181f ;  /* 0x00181fff04067589 */ /* 0x000e2400000e0000 */
[C---:B------:R-:W-:Y:S01]  /*8ff0*/  VIADD R5, R2.reuse, 0x10 ;  /* 0x0000001002057836 */ /* 0x040fe20000000000 */
[----:B------:R-:W-:-:S04]  /*9000*/  ISETP.GE.AND P4, PT, R2, R3, PT ;  /* 0x000000030200720c */ /* 0x000fc80003f86270 */
[----:B------:R-:W-:Y:S02]  /*9010*/  ISETP.GE.AND P3, PT, R5, R3, PT ;  /* 0x000000030500720c */ /* 0x000fe40003f66270 */
[----:B------:R-:W1:Y:S07]  /*9020*/  SHFL.IDX PT, R5, R4, 0x1, 0x181f ;  /* 0x00381f0004057f89 */ /* 0x000e6e00000e0000 */
[----:B--2---:R-:W-:-:S05]  /*9030*/  @!P4 LEA R7, P5, R11, R7, 0x1 ;  /* 0x000000070b07c211 */ /* 0x004fca00078a08ff */
[----:B0-----:R-:W-:Y:S01]  /*9040*/  @!P4 IMAD.X R6, RZ, RZ, R6, P5 ;  /* 0x000000ffff06c224 */ /* 0x001fe200028e0606 */
[----:B------:R-:W-:-:S04]  /*9050*/  @!P3 LEA R8, P5, R11, R8, 0x1 ;  /* 0x000000080b08b211 */ /* 0x000fc800078a08ff */
[----:B------:R-:W-:-:S04]  /*9060*/  @!P4 LOP3.LUT R7, R7, R6, RZ, 0x3c, !PT ;  /* 0x000000060707c212 */ /* 0x000fc800078e3cff */
[----:B------:R-:W-:Y:S01]  /*9070*/  @!P4 LOP3.LUT R6, R7, R6, RZ, 0x3c, !PT ;  /* 0x000000060706c212 */ /* 0x000fe200078e3cff */
[----:B-1----:R-:W-:-:S03]  /*9080*/  @!P3 IMAD.X R5, RZ, RZ, R5, P5 ;  /* 0x000000ffff05b224 */ /* 0x002fc600028e0605 */
[----:B------:R-:W-:-:S05]  /*9090*/  @!P4 LOP3.LUT R7, R7, R6, RZ, 0x3c, !PT ;  /* 0x000000060707c212 */ /* 0x000fca00078e3cff */
[----:B-----5:R-:W-:Y:S04]  /*90a0*/  @!P4 LDGSTS.E.BYPASS.LTC128B.128 [R10+0x10400], desc[UR60][R6.64], !P0 ;  /* 0x10400000060acfae */ /* 0x020fe8000c101d7c */
[----:B------:R-:W-:Y:S04]  /*90b0*/  @!P4 LDGSTS.E.BYPASS.LTC128B.128 [R10+0x14400], desc[UR60][R6.64+0x80], !P1 ;  /* 0x14400080060acfae */ /* 0x000fe8000c901d7c */
[----:B------:R0:W-:Y:S02]  /*90c0*/  @!P4 LDGSTS.E.BYPASS.LTC128B.128 [R10+0x18400], desc[UR60][R6.64+0x100], !P2 ;  /* 0x18400100060acfae */ /* 0x0001e4000d101d7c */
[----:B0-----:R-:W-:-:S02]  /*90d0*/  @!P3 IMAD.MOV.U32 R6, RZ, RZ, R8 ;  /* 0x000000ffff06b224 */ /* 0x001fc400078e0008 */
[----:B------:R-:W-:Y:S01]  /*90e0*/  @!P3 IMAD.MOV.U32 R7, RZ, RZ, R5 ;  /* 0x000000ffff07b224 */ /* 0x000fe200078e0005 */
[----:B------:R-:W0:Y:S01]  /*90f0*/  SHFL.IDX PT, R8, R0, 0x2, 0x181f ;  /* 0x00581f0000087f89 */ /* 0x000e2200000e0000 */
[----:B------:R-:W-:-:S03]  /*9100*/  VIADD R5, R2, 0x20 ;  /* 0x0000002002057836 */ /* 0x000fc60000000000 */
[----:B------:R-:W-:Y:S04]  /*9110*/  @!P3 LDGSTS.E.BYPASS.LTC128B.128 [R10+0x10c00], desc[UR60][R6.64], !P0 ;  /* 0x10c00000060abfae */ /* 0x000fe8000c101d7c */
[----:B------:R-:W-:Y:S04]  /*9120*/  @!P3 LDGSTS.E.BYPASS.LTC128B.128 [R10+0x14c00], desc[UR60][R6.64+0x80], !P1 ;  /* 0x14c00080060abfae */ /* 0x000fe8000c901d7c */
[----:B------:R1:W-:Y:S01]  /*9130*/  @!P3 LDGSTS.E.BYPASS.LTC128B.128 [R10+0x18c00], desc[UR60][R6.64+0x100], !P2 ;  /* 0x18c00100060abfae */ /* 0x0003e2000d101d7c */
[----:B------:R-:W-:-:S03]  /*9140*/  ISETP.GE.AND P3, PT, R5, R3, PT ;  /* 0x000000030500720c */ /* 0x000fc60003f66270 */
[----:B------:R-:W2:Y:S10]  /*9150*/  SHFL.IDX PT, R5, R4, 0x2, 0x181f ;  /* 0x00581f0004057f89 */ /* 0x000eb400000e0000 */
[----:B0-----:R-:W-:-:S05]  /*9160*/  @!P3 LEA R8, P4, R11, R8, 0x1 ;  /* 0x000000080b08b211 */ /* 0x001fca00078808ff */
[----:B-1----:R-:W-:Y:S02]  /*9170*/  @!P3 IMAD.MOV.U32 R6, RZ, RZ, R8 ;  /* 0x000000ffff06b224 */ /* 0x002fe400078e0008 */
[----:B--2---:R-:W-:Y:S02]  /*9180*/  @!P3 IMAD.X R9, RZ, RZ, R5, P4 ;  /* 0x000000ffff09b224 */ /* 0x004fe400020e0605 */
[----:B------:R-:W-:Y:S02]  /*9190*/  VIADD R5, R2, 0x30 ;  /* 0x0000003002057836 */ /* 0x000fe40000000000 */
[----:B------:R-:W-:-:S05]  /*91a0*/  @!P3 IMAD.MOV.U32 R7, RZ, RZ, R9 ;  /* 0x000000ffff07b224 */ /* 0x000fca00078e0009 */
[----:B------:R-:W-:Y:S04]  /*91b0*/  @!P3 LDGSTS.E.BYPASS.LTC128B.128 [R10+0x11400], desc[UR60][R6.64], !P0 ;  /* 0x11400000060abfae */ /* 0x000fe8000c101d7c */
[----:B------:R-:W-:Y:S04]  /*91c0*/  @!P3 LDGSTS.E.BYPASS.LTC128B.128 [R10+0x15400], desc[UR60][R6.64+0x80], !P1 ;  /* 0x15400080060abfae */ /* 0x000fe8000c901d7c */
[----:B------:R0:W-:Y:S01]  /*91d0*/  @!P3 LDGSTS.E.BYPASS.LTC128B.128 [R10+0x19400], desc[UR60][R6.64+0x100], !P2 ;  /* 0x19400100060abfae */ /* 0x0001e2000d101d7c */
[----:B------:R-:W-:-:S03]  /*91e0*/  ISETP.GE.AND P3, PT, R5, R3, PT ;  /* 0x000000030500720c */ /* 0x000fc60003f66270 */
[----:B------:R-:W-:Y:S04]  /*91f0*/  SHFL.IDX PT, R5, R4, 0x3, 0x181f ;  /* 0x00781f0004057f89 */ /* 0x000fe800000e0000 */
[----:B0-----:R-:W0:Y:S06]  /*9200*/  SHFL.IDX PT, R6, R0, 0x3, 0x181f ;  /* 0x00781f0000067f89 */ /* 0x001e2c00000e0000 */
[----:B0-----:R-:W-:-:S05]  /*9210*/  @!P3 LEA R6, P4, R11, R6, 0x1 ;  /* 0x000000060b06b211 */ /* 0x001fca00078808ff */
[----:B------:R-:W-:-:S04]  /*9220*/  @!P3 IMAD.X R5, RZ, RZ, R5, P4 ;  /* 0x000000ffff05b224 */ /* 0x000fc800020e0605 */
[----:B------:R-:W-:Y:S02]  /*9230*/  @!P3 IMAD.MOV.U32 R7, RZ, RZ, R5 ;  /* 0x000000ffff07b224 */ /* 0x000fe400078e0005 */
[----:B------:R-:W-:-:S03]  /*9240*/  VIADD R5, R2, 0x40 ;  /* 0x0000004002057836 */ /* 0x000fc60000000000 */
        /* <DEDUP_REMOVED lines=20> */
[----:B------:R-:W-:Y:S02]  /*9390*/  @!P3 LDGSTS.E.BYPASS.LTC128B.128 [R10+0x12c00], desc[UR60][R6.64], !P0 ;  /* 0x12c00000060abfae */ /* 0x000fe4000c101d7c */
[----:B------:R-:W-:Y:S02]  /*93a0*/  ISETP.GE.AND P4, PT, R5, R3, PT ;  /* 0x000000030500720c */ /* 0x000fe40003f86270 */
[----:B------:R-:W-:Y:S04]  /*93b0*/  @!P3 LDGSTS.E.BYPASS.LTC128B.128 [R10+0x16c00], desc[UR60][R6.64+0x80], !P1 ;  /* 0x16c00080060abfae */ /* 0x000fe8000c901d7c */
[----:B------:R0:W-:Y:S04]  /*93c0*/  @!P3 LDGSTS.E.BYPASS.LTC128B.128 [R10+0x1ac00], desc[UR60][R6.64+0x100], !P2 ;  /* 0x1ac00100060abfae */ /* 0x0001e8000d101d7c */
[----:B------:R-:W-:Y:S04]  /*93d0*/  SHFL.IDX PT, R5, R4, 0x6, 0x181f ;  /* 0x00d81f0004057f89 */ /* 0x000fe800000e0000 */
[----:B------:R-:W-:Y:S04]  /*93e0*/  SHFL.IDX PT, R4, R4, 0x7, 0x181f ;  /* 0x00f81f0004047f89 */ /* 0x000fe800000e0000 */
[----:B0-----:R-:W0:Y:S04]  /*93f0*/  SHFL.IDX PT, R6, R0, 0x6, 0x181f ;  /* 0x00d81f0000067f89 */ /* 0x001e2800000e0000 */
[----:B------:R-:W1:Y:S01]  /*9400*/  SHFL.IDX PT, R0, R0, 0x7, 0x181f ;  /* 0x00f81f0000007f89 */ /* 0x000e6200000e0000 */
[----:B0-----:R-:W-:-:S05]  /*9410*/  @!P4 LEA R6, P3, R11, R6, 0x1 ;  /* 0x000000060b06c211 */ /* 0x001fca00078608ff */
[----:B------:R-:W-:-:S04]  /*9420*/  @!P4 IMAD.X R5, RZ, RZ, R5, P3 ;  /* 0x000000ffff05c224 */ /* 0x000fc800018e0605 */
[----:B------:R-:W-:-:S05]  /*9430*/  @!P4 IMAD.MOV.U32 R7, RZ, RZ, R5 ;  /* 0x000000ffff07c224 */ /* 0x000fca00078e0005 */
[----:B------:R0:W-:Y:S04]  /*9440*/  @!P4 LDGSTS.E.BYPASS.LTC128B.128 [R10+0x13400], desc[UR60][R6.64], !P0 ;  /* 0x13400000060acfae */ /* 0x0001e8000c101d7c */
[----:B------:R0:W-:Y:S04]  /*9450*/  @!P4 LDGSTS.E.BYPASS.LTC128B.128 [R10+0x17400], desc[UR60][R6.64+0x80], !P1 ;  /* 0x17400080060acfae */ /* 0x0001e8000c901d7c */
[----:B-1----:R0:W-:Y:S02]  /*9460*/  @!P4 LDGSTS.E.BYPASS.LTC128B.128 [R10+0x1b400], desc[UR60][R6.64+0x100], !P2 ;  /* 0x1b400100060acfae */ /* 0x0021e4000d101d7c */
.L_x_151:
[----:B------:R-:W-:Y:S01]  /*9470*/  VIADD R2, R2, 0x70 ;  /* 0x0000007002027836 */ /* 0x000fe20000000000 */
[----:B------:R-:W-:Y:S04]  /*9480*/  BSSY B0, `(.L_x_50) ;  /* 0x000000e000007945 */ /* 0x000fe80003800000 */
[----:B------:R-:W-:-:S13]  /*9490*/  ISETP.GE.AND P3, PT, R2, R3, PT ;  /* 0x000000030200720c */ /* 0x000fda0003f66270 */
[----:B------:R-:W-:Y:S05]  /*94a0*/  @P3 BRA `(.L_x_51) ;  /* 0x00000000002c3947 */ /* 0x000fea0003800000 */
[----:B------:R-:W1:Y:S02]  /*94b0*/  S2R R5, SR_TID.X ;  /* 0x0000000000057919 */ /* 0x000e640000002100 */
[----:B-1----:R-:W-:-:S05]  /*94c0*/  IMAD.SHL.U32 R5, R5, 0x8, RZ ;  /* 0x0000000805057824 */ /* 0x002fca00078e00ff */
[----:B------:R-:W-:-:S04]  /*94d0*/  LOP3.LUT R5, R5, 0x38, RZ, 0xc0, !PT ;  /* 0x0000003805057812 */ /* 0x000fc800078ec0ff */
[----:B------:R-:W-:-:S05]  /*94e0*/  LEA R2, P3, R5, R0, 0x1 ;  /* 0x0000000005027211 */ /* 0x000fca00078608ff */
[----:B------:R-:W-:-:S05]  /*94f0*/  IMAD.X R3, RZ, RZ, R4, P3 ;  /* 0x000000ffff037224 */ /* 0x000fca00018e0604 */
[----:B------:R-:W-:Y:S01]  /*9500*/  @!PT LDS RZ, [RZ] ;  /* 0x00000000fffff984 */ /* 0x000fe20000000800 */
[----:B------:R-:W-:Y:S01]  /*9510*/  @!PT LDS RZ, [RZ] ;  /* 0x00000000fffff984 */ /* 0x000fe20000000800 */
[----:B------:R-:W-:Y:S01]  /*9520*/  @!PT LDS RZ, [RZ] ;  /* 0x00000000fffff984 */ /* 0x000fe20000000800 */
[----:B------:R1:W-:Y:S04]  /*9530*/  LDGSTS.E.BYPASS.LTC128B.128 [R10+0x13c00], desc[UR60][R2.64], !P0 ;  /* 0x13c00000020a7fae */ /* 0x0003e8000c101d7c */
[----:B------:R1:W-:Y:S04]  /*9540*/  LDGSTS.E.BYPASS.LTC128B.128 [R10+0x17c00], desc[UR60][R2.64+0x80], !P1 ;  /* 0x17c00080020a7fae */ /* 0x0003e8000c901d7c */
[----:B------:R1:W-:Y:S02]  /*9550*/  LDGSTS.E.BYPASS.LTC128B.128 [R10+0x1bc00], desc[UR60][R2.64+0x100], !P2 ;  /* 0x1bc00100020a7fae */ /* 0x0003e4000d101d7c */
.L_x_51:
[----:B------:R-:W-:Y:S05]  /*9560*/  BSYNC B0 ;  /* 0x0000000000007941 */ /* 0x000fea0003800000 */
.L_x_50:
[----:B-1----:R-:W2:Y:S01]  /*9570*/  LDL R2, [R1+0x2c] ;  /* 0x00002c0001027983 */ /* 0x002ea20000100800 */
[----:B------:R-:W-:Y:S01]  /*9580*/  NOP ;  /* 0x0000000000007918 */ /* 0x000fe20000000000 */
[----:B------:R-:W-:Y:S02]  /*9590*/  SYNCS.ARRIVE.TRANS64.RED.A0T1 RZ, [UR36+0x34800], RZ ;  /* 0x034800ffffff79a7 */ /* 0x000fe40008200424 */
[----:B------:R-:W-:Y:S01]  /*95a0*/  ARRIVES.LDGSTSBAR.64.TRANSCNT [UR36+0x34800] ;  /* 0x03480000ff0079b0 */ /* 0x000fe20008000aa4 */
[----:B--2---:R-:W-:-:S04]  /*95b0*/  LOP3.LUT R0, R2, 0x1, RZ, 0xc, !PT ;  /* 0x0000000102007812 */ /* 0x004fc800078e0cff */
[----:B------:R-:W-:Y:S01]  /*95c0*/  SHF.L.U32 R0, R0, 0x1f, RZ ;  /* 0x0000001f00007819 */ /* 0x000fe200000006ff */
[----:B------:R-:W-:Y:S01]  /*95d0*/  NOP ;  /* 0x0000000000007918 */ /* 0x000fe20000000000 */
[----:B------:R-:W2:Y:S01]  /*95e0*/  LDL.LU R2, [R1+0x28] ;  /* 0x0000280001027983 */ /* 0x000ea20000300800 */
[----:B------:R-:W-:Y:S01]  /*95f0*/  SYNCS.ARRIVE.TRANS64.A1T0 RZ, [UR36+0x34800], RZ ;  /* 0x034800ffffff79a7 */ /* 0x000fe20008100024 */
[----:B------:R-:W-:Y:S01]  /*9600*/  BSSY B0, `(.L_x_52) ;  /* 0x0000005000007945 */ /* 0x000fe20003800000 */
[----:B------:R-:W-:Y:S01]  /*9610*/  IMAD.U32 R14, RZ, RZ, UR36 ;  /* 0x00000024ff0e7e24 */ /* 0x000fe2000f8e00ff */
[----:B------:R-:W1:Y:S01]  /*9620*/  SYNCS.PHASECHK.TRANS64.TRYWAIT P0, [UR36+0x34820], R0 ;  /* 0x03482000ff0075a7 */ /* 0x000e620008000164 */
[----:B--2---:R-:W-:Y:S01]  /*9630*/  ISETP.GE.AND P1, PT, R2, 0x81, PT ;  /* 0x000000810200780c */ /* 0x004fe20003f26270 */
[----:B-1----:R-:W-:-:S12]  /*9640*/  @!P0 BRA `(.L_x_53) ;  /* 0x0000003400b48947 */ /* 0x002fd80003800000 */
.L_x_152:
[----:B------:R-:W-:Y:S05]  /*9650*/  BSYNC B0 ;  /* 0x0000000000007941 */ /* 0x000fea0003800000 */
.L_x_52:
[----:B------:R-:W-:Y:S01]  /*9660*/  VIADD R9, R14, 0x34800 ;  /* 0x000348000e097836 */ /* 0x000fe20000000000 */
[----:B------:R-:W-:Y:S06]  /*9670*/  @!P1 BRA `(.L_x_54) ;  /* 0x0000001c00f09947 */ /* 0x000fec0003800000 */
[----:B------:R-:W0:Y:S01]  /*9680*/  LDL R2, [R1+0x20] ;  /* 0x0000200001027983 */ /* 0x000e220000100800 */
[----:B-1----:R-:W-:Y:S02]  /*9690*/  IMAD.MOV.U32 R0, RZ, RZ, 0x1 ;  /* 0x00000001ff007424 */ /* 0x002fe400078e00ff */
[----:B0-----:R-:W-:-:S05]  /*96a0*/  IMAD.MOV R10, RZ, RZ, -R2 ;  /* 0x000000ffff0a7224 */ /* 0x001fca00078e0a02 */
[----:B------:R-:W-:-:S05]  /*96b0*/  VIADDMNMX R10, R10, R0, 0xffffffff, !PT ;  /* 0xffffffff0a0a7446 */ /* 0x000fca0007800100 */
[----:B------:R-:W-:-:S05]  /*96c0*/  IMAD.IADD R0, R2, 0x1, R10 ;  /* 0x0000000102007824 */ /* 0x000fca00078e020a */
[----:B------:R-:W-:-:S04]  /*96d0*/  LOP3.LUT R0, R0, 0x1, RZ, 0xc0, !PT ;  /* 0x0000000100007812 */ /* 0x000fc800078ec0ff */
[----:B------:R-:W-:Y:S01]  /*96e0*/  ISETP.NE.U32.AND P0, PT, R0, 0x1, PT ;  /* 0x000000010000780c */ /* 0x000fe20003f05070 */
[----:B------:R-:W-:-:S12]  /*96f0*/  VIADD R0, R2, 0xfffffffe ;  /* 0xfffffffe02007836 */ /* 0x000fd80000000000 */
[----:B------:R-:W-:Y:S05]  /*9700*/  @P0 BRA `(.L_x_55) ;  /* 0x00000008009c0947 */ /* 0x000fea0003800000 */
[----:B------:R-:W2:Y:S01]  /*9710*/  LDL R2, [R1+0x4] ;  /* 0x0000040001027983 */ /* 0x000ea20000100800 */
[----:B------:R-:W-:Y:S01]  /*9720*/  LOP3.LUT P2, RZ, R19, 0x2, RZ, 0xc0, !PT ;  /* 0x0000000213ff7812 */ /* 0x000fe2000784c0ff */
[----:B------:R-:W-:Y:S01]  /*9730*/  VIADD R4, R18, 0x1 ;  /* 0x0000000112047836 */ /* 0x000fe20000000000 */
[----:B------:R-:W-:Y:S04]  /*9740*/  BSSY B0, `(.L_x_56) ;  /* 0x000009f000007945 */ /* 0x000fe80003800000 */
[----:B------:R-:W-:-:S04]  /*9750*/  ISETP.NE.AND P0, PT, R4, 0x2, PT ;  /* 0x000000020400780c */ /* 0x000fc80003f05270 */
[----:B------:R-:W-:Y:S02]  /*9760*/  SEL R8, RZ, 0x1, P0 ;  /* 0x00000001ff087807 */ /* 0x000fe40000000000 */
[----:B------:R-:W-:Y:S02]  /*9770*/  SEL R4, R4, RZ, P0 ;  /* 0x000000ff04047207 */ /* 0x000fe40000000000 */
[----:B--2---:R-:W-:Y:S01]  /*9780*/  LOP3.LUT R8, R2, R8, RZ, 0x3c, !PT ;  /* 0x0000000802087212 */ /* 0x004fe200078e3cff */
[----:B------:R-:W-:Y:S06]  /*9790*/  @!P2 BRA `(.L_x_57) ;  /* 0x000000080064a947 */ /* 0x000fec0003800000 */
[----:B------:R-:W-:Y:S01]  /*97a0*/  LOP3.LUT P2, RZ, R19, 0x1, RZ, 0xc0, !PT ;  /* 0x0000000113ff7812 */ /* 0x000fe2000784c0ff */
[----:B------:R-:W-:-:S12]  /*97b0*/  IMAD.MOV.U32 R6, RZ, RZ, R17 ;  /* 0x000000ffff067224 */ /* 0x000fd800078e0011 */
[----:B------:R-:W-:Y:S05]  /*97c0*/  @!P2 BRA `(.L_x_58) ;  /* 0x000000000050a947 */ /* 0x000fea0003800000 */
[----:B------:R-:W2:Y:S01]  /*97d0*/  LDL R11, [R1+0xc] ;  /* 0x00000c00010b7983 */ /* 0x000ea20000100800 */
[----:B------:R-:W0:Y:S01]  /*97e0*/  LDC R6, c[0x0][0x43c] ;  /* 0x00010f00ff067b82 */ /* 0x000e220000000800 */
[----:B------:R-:W-:Y:S02]  /*97f0*/  ULDC.64 UR4, c[0x0][0x428] ;  /* 0x00010a0000047ab9 */ /* 0x000fe40000000a00 */
[----:B------:R-:W3:Y:S01]  /*9800*/  LDL R7, [R1] ;  /* 0x0000000001077983 */ /* 0x000ee20000100800 */
[----:B0-----:R-:W-:-:S13]  /*9810*/  ISETP.NE.AND P0, PT, R6, 0x1, PT ;  /* 0x000000010600780c */ /* 0x001fda0003f05270 */
[----:B------:R-:W0:Y:S02]  /*9820*/  @P0 LDC.64 R2, c[0x0][0x440] ;  /* 0x00011000ff020b82 */ /* 0x000e240000000a00 */
[----:B0-----:R-:W-:-:S04]  /*9830*/  @P0 IMAD.HI.U32 R5, R0, R2, RZ ;  /* 0x0000000200050227 */ /* 0x001fc800078e00ff */
[----:B------:R-:W-:Y:S01]  /*9840*/  IMAD.MOV.U32 R2, RZ, RZ, R0 ;  /* 0x000000ffff027224 */ /* 0x000fe200078e0000 */
[----:B------:R-:W-:-:S05]  /*9850*/  @P0 SHF.R.U32.HI R2, RZ, R3, R5 ;  /* 0x00000003ff020219 */ /* 0x000fca0000011605 */
[----:B------:R-:W-:-:S04]  /*9860*/  IMAD.MOV R3, RZ, RZ, -R2 ;  /* 0x000000ffff037224 */ /* 0x000fc800078e0a02 */
[----:B------:R-:W-:Y:S01]  /*9870*/  IMAD R0, R6, R3, R0 ;  /* 0x0000000306007224 */ /* 0x000fe200078e0200 */
[----:B------:R-:W-:Y:S01]  /*9880*/  SHF.R.S32.HI R3, RZ, 0x1f, R2 ;  /* 0x0000001fff037819 */ /* 0x000fe20000011402 */
[----:B--2---:R-:W-:-:S04]  /*9890*/  IMAD R5, R11, UR4, RZ ;  /* 0x000000040b057c24 */ /* 0x004fc8000f8e02ff */
[C---:B---3--:R-:W-:Y:S02]  /*98a0*/  IMAD R5, R7.reuse, UR5, R5 ;  /* 0x0000000507057c24 */ /* 0x048fe4000f8e0205 */
[----:B------:R-:W-:Y:S01]  /*98b0*/  IMAD.WIDE.U32 R2, R7, UR4, R2 ;  /* 0x0000000407027c25 */ /* 0x000fe2000f8e0002 */
[----:B------:R-:W-:-:S03]  /*98c0*/  ULDC.64 UR4, c[0x0][0x418] ;  /* 0x0001060000047ab9 */ /* 0x000fc60000000a00 */
[----:B------:R-:W-:Y:S01]  /*98d0*/  IMAD.IADD R3, R5, 0x1, R3 ;  /* 0x0000000105037824 */ /* 0x000fe200078e0203 */
[----:B------:R-:W-:-:S04]  /*98e0*/  LEA R6, P0, R2, UR4, 0x2 ;  /* 0x0000000402067c11 */ /* 0x000fc8000f8010ff */
[----:B------:R-:W-:-:S05]  /*98f0*/  LEA.HI.X R7, R2, UR5, R3, 0x2, P0 ;  /* 0x0000000502077c11 */ /* 0x000fca00080f1403 */
[----:B------:R0:W5:Y:S04]  /*9900*/  LDG.E R6, desc[UR60][R6.64] ;  /* 0x0000003c06067981 */ /* 0x000168000c1e1900 */
.L_x_58:
[----:B------:R-:W-:Y:S01]  /*9910*/  LEA R3, R4, UR36, 0x3 ;  /* 0x0000002404037c11 */ /* 0x000fe2000f8e18ff */
[----:B------:R-:W-:Y:S01]  /*9920*/  BSSY B1, `(.L_x_59) ;  /* 0x0000004000017945 */ /* 0x000fe20003800000 */
[----:B------:R-:W-:-:S04]  /*9930*/  SHF.L.U32 R2, R8, 0x1f, RZ ;  /* 0x0000001f08027819 */ /* 0x000fc800000006ff */
[----:B------:R-:W1:Y:S02]  /*9940*/  SYNCS.PHASECHK.TRANS64.TRYWAIT P0, [R3+URZ+0x34840], R2 ;  /* 0x03484002030075a7 */ /* 0x000e64000800017f */
[----:B-1----:R-:W-:Y:S05]  /*9950*/  @!P0 BRA `(.L_x_60) ;  /* 0x0000003400048947 */ /* 0x002fea0003800000 */
.L_x_153:
[----:B------:R-:W-:Y:S05]  /*9960*/  BSYNC B1 ;  /* 0x0000000000017941 */ /* 0x000fea0003800000 */
.L_x_59:
[----:B------:R-:W2:Y:S01]  /*9970*/  S2R R5, SR_TID.X ;  /* 0x0000000000057919 */ /* 0x000ea20000002100 */
[----:B------:R-:W-:Y:S01]  /*9980*/  BSSY B1, `(.L_x_61) ;  /* 0x000000b000017945 */ /* 0x000fe20003800000 */
[----:B--2---:R-:W-:-:S04]  /*9990*/  LOP3.LUT R5, R5, 0x7f, RZ, 0xc0, !PT ;  /* 0x0000007f05057812 */ /* 0x004fc800078ec0ff */
[----:B------:R-:W-:-:S13]  /*99a0*/  ISETP.NE.AND P1, PT, R5, RZ, PT ;  /* 0x000000ff0500720c */ /* 0x000fda0003f25270 */
[----:B------:R-:W-:Y:S05]  /*99b0*/  @P1 BRA `(.L_x_62) ;  /* 0x00000000001c1947 */ /* 0x000fea0003800000 */
[----:B------:R-:W2:Y:S01]  /*99c0*/  S2R R5, SR_TID.X ;  /* 0x0000000000057919 */ /* 0x000ea20000002100 */
[----:B-1----:R-:W-:-:S04]  /*99d0*/  IMAD.MOV.U32 R2, RZ, RZ, 0xc000 ;  /* 0x0000c000ff027424 */ /* 0x002fc800078e00ff */
[----:B------:R3:W-:Y:S01]  /*99e0*/  SYNCS.ARRIVE.TRANS64 RZ, [R3+URZ+0x34830], R2 ;  /* 0x0348300203ff79a7 */ /* 0x0007e2000800003f */
[----:B--2---:R-:W-:-:S04]  /*99f0*/  LOP3.LUT R5, R5, 0x1f, RZ, 0xc0, !PT ;  /* 0x0000001f05057812 */ /* 0x004fc800078ec0ff */
[----:B------:R-:W-:-:S13]  /*9a00*/  ISETP.NE.AND P0, PT, R5, RZ, PT ;  /* 0x000000ff0500720c */ /* 0x000fda0003f05270 */
[----:B---3--:R-:W-:Y:S05]  /*9a10*/  @!P0 BRA `(.L_x_62) ;  /* 0x0000000000048947 */ /* 0x008fea0003800000 */
[----:B------:R-:W-:Y:S01]  /*9a20*/  BPT.TRAP 0x1 ;  /* 0x000000040000795c */ /* 0x000fe20000300000 */
.L_x_62:
[----:B------:R-:W-:Y:S05]  /*9a30*/  BSYNC B1 ;  /* 0x0000000000017941 */ /* 0x000fea0003800000 */
.L_x_61:
[----:B------:R-:W-:Y:S01]  /*9a40*/  IMAD.MOV.U32 R11, RZ, RZ, RZ ;  /* 0x000000ffff0b7224 */ /* 0x000fe200078e00ff */
[----:B------:R-:W-:Y:S01]  /*9a50*/  UIADD3 UR4, UP0, UR38, 0x370, URZ ;  /* 0x0000037026047890 */ /* 0x000fe2000ff1e03f */
[----:B------:R-:W-:Y:S01]  /*9a60*/  IMAD R5, R4, 0xc000, R14 ;  /* 0x0000c00004057824 */ /* 0x000fe200078e020e */
[----:B------:R-:W-:Y:S01]  /*9a70*/  PLOP3.LUT P0, PT, PT, PT, PT, 0x80, 0x0 ;  /* 0x000000000000781c */ /* 0x000fe20003f0f070 */
[----:B-1----:R-:W-:Y:S01]  /*9a80*/  VIADD R3, R3, 0x34830 ;  /* 0x0003483003037836 */ /* 0x002fe20000000000 */
[----:B------:R-:W-:Y:S01]  /*9a90*/  R2UR UR10, R11 ;  /* 0x000000000b0a72ca */ /* 0x000fe200000e0000 */
[----:B------:R-:W-:Y:S01]  /*9aa0*/  IMAD.SHL.U32 R2, R0, 0x80, RZ ;  /* 0x0000008000027824 */ /* 0x000fe200078e00ff */
[----:B------:R-:W-:Y:S01]  /*9ab0*/  UIADD3.X UR5, URZ, UR39, URZ, UP0, !UPT ;  /* 0x000000273f057290 */ /* 0x000fe200087fe43f */
[----:B0-----:R-:W-:Y:S01]  /*9ac0*/  VIADD R7, R5, 0x1c400 ;  /* 0x0001c40005077836 */ /* 0x001fe20000000000 */
[----:B------:R-:W-:Y:S01]  /*9ad0*/  UMOV UR6, 0x0 ;  /* 0x0000000000067882 */ /* 0x000fe20000000000 */
[----:B------:R-:W-:-:S10]  /*9ae0*/  UMOV UR7, 0x14f00000 ;  /* 0x14f0000000077882 */ /* 0x000fd40000000000 */
.L_x_63:
[----:B------:R-:W-:-:S13]  /*9af0*/  @P0 ELECT P2, URZ, PT ;  /* 0x00000000003f082f */ /* 0x000fda0003840000 */
[----:B-----5:R-:W-:Y:S02]  /*9b00*/  @P2 R2UR UR13, R6 ;  /* 0x00000000060d22ca */ /* 0x020fe400000e0000 */
[----:B------:R-:W-:Y:S02]  /*9b10*/  @P2 R2UR UR12, R16 ;  /* 0x00000000100c22ca */ /* 0x000fe400000e0000 */
[----:B------:R-:W-:Y:S02]  /*9b20*/  @P2 R2UR UR11, R2 ;  /* 0x00000000020b22ca */ /* 0x000fe400000e0000 */
[----:B------:R-:W-:Y:S02]  /*9b30*/  @P2 R2UR UR9, R3 ;  /* 0x00000000030922ca */ /* 0x000fe400000e0000 */
[----:B------:R-:W-:Y:S02]  /*9b40*/  @P2 R2UR UR8, R7 ;  /* 0x00000000070822ca */ /* 0x000fe400000e0000 */
[----:B------:R-:W-:-:S02]  /*9b50*/  @P2 PLOP3.LUT P0, PT, P2, PT, PT, 0x8, 0x0 ;  /* 0x000000000000281c */ /* 0x000fc4000170e170 */
[----:B------:R-:W-:-:S09]  /*9b60*/  PLOP3.LUT P2, PT, PT, PT, PT, 0x8, 0x0 ;  /* 0x000000000000781c */ /* 0x000fd20003f4e170 */
[----:B------:R0:W-:Y:S02]  /*9b70*/  UTMALDG.4D [UR8], [UR4], desc[UR6] ;  /* 0x00000608040075b4 */ /* 0x0001e40008019000 */
[----:B0-----:R-:W-:Y:S05]  /*9b80*/  @P0 BRA.U.ANY `(.L_x_63) ;  /* 0xfffffffd00d80947 */ /* 0x001fea000393ffff */
[----:B------:R-:W-:Y:S01]  /*9b90*/  IMAD.MOV.U32 R15, RZ, RZ, 0x40 ;  /* 0x00000040ff0f7424 */ /* 0x000fe200078e00ff */
[----:B------:R-:W-:Y:S01]  /*9ba0*/  PLOP3.LUT P0, PT, PT, PT, PT, 0x80, 0x0 ;  /* 0x000000000000781c */ /* 0x000fe20003f0f070 */
[----:B------:R-:W-:Y:S01]  /*9bb0*/  VIADD R7, R5, 0x20400 ;  /* 0x0002040005077836 */ /* 0x000fe20000000000 */
[----:B------:R-:W-:Y:S01]  /*9bc0*/  UMOV UR6, 0x0 ;  /* 0x0000000000067882 */ /* 0x000fe20000000000 */
[----:B------:R-:W-:Y:S01]  /*9bd0*/  UMOV UR7, 0x14f00000 ;  /* 0x14f0000000077882 */ /* 0x000fe20000000000 */
[----:B------:R-:W-:-:S15]  /*9be0*/  R2UR UR10, R15 ;  /* 0x000000000f0a72ca */ /* 0x000fde00000e0000 */
.L_x_64:
[----:B------:R-:W-:-:S13]  /*9bf0*/  @P0 ELECT P2, URZ, PT ;  /* 0x00000000003f082f */ /* 0x000fda0003840000 */
[----:B------:R-:W-:Y:S02]  /*9c00*/  @P2 R2UR UR13, R6 ;  /* 0x00000000060d22ca */ /* 0x000fe400000e0000 */
        /* <DEDUP_REMOVED lines=8> */
[----:B------:R-:W-:Y:S01]  /*9c90*/  PLOP3.LUT P0, PT, PT, PT, PT, 0x80, 0x0 ;  /* 0x000000000000781c */ /* 0x000fe20003f0f070 */
[----:B------:R-:W-:Y:S01]  /*9ca0*/  VIADD R5, R5, 0x24400 ;  /* 0x0002440005057836 */ /* 0x000fe20000000000 */
[----:B------:R-:W-:Y:S01]  /*9cb0*/  UMOV UR6, 0x0 ;  /* 0x0000000000067882 */ /* 0x000fe20000000000 */
[----:B------:R-:W-:Y:S01]  /*9cc0*/  UMOV UR7, 0x14f00000 ;  /* 0x14f0000000077882 */ /* 0x000fe20000000000 */
[----:B------:R-:W-:-:S09]  /*9cd0*/  UMOV UR10, 0x80 ;  /* 0x00000080000a7882 */ /* 0x000fd20000000000 */
.L_x_65:
        /* <DEDUP_REMOVED lines=10> */
[----:B------:R-:W2:Y:S01]  /*9d80*/  LDL.LU R7, [R1+0x4] ;  /* 0x0000040001077983 */ /* 0x000ea20000300800 */
[----:B------:R-:W-:Y:S01]  /*9d90*/  IMAD R3, R18, 0x8, R9 ;  /* 0x0000000812037824 */ /* 0x000fe200078e0209 */
[----:B------:R-:W-:Y:S01]  /*9da0*/  BSSY B1, `(.L_x_66) ;  /* 0x0000004000017945 */ /* 0x000fe20003800000 */
[----:B--2---:R-:W-:-:S04]  /*9db0*/  SHF.L.U32 R2, R7, 0x1f, RZ ;  /* 0x0000001f07027819 */ /* 0x004fc800000006ff */
[----:B------:R-:W0:Y:S02]  /*9dc0*/  SYNCS.PHASECHK.TRANS64.TRYWAIT P0, [R3+URZ+0x60], R2 ;  /* 0x00006002030075a7 */ /* 0x000e24000800017f */
[----:B0-----:R-:W-:Y:S05]  /*9dd0*/  @!P0 BRA `(.L_x_67) ;  /* 0x0000002c00f88947 */ /* 0x001fea0003800000 */
.L_x_154:
[----:B------:R-:W-:Y:S05]  /*9de0*/  BSYNC B1 ;  /* 0x0000000000017941 */ /* 0x000fea0003800000 */
.L_x_66:
[----:B------:R-:W-:Y:S01]  /*9df0*/  BSSY B1, `(.L_x_68) ;  /* 0x000000c000017945 */ /* 0x000fe20003800000 */
[----:B------:R-:W-:Y:S02]  /*9e00*/  IMAD.MOV.U32 R12, RZ, RZ, 0x0 ;  /* 0x00000000ff0c7424 */ /* 0x000fe400078e00ff */
[----:B------:R-:W-:Y:S01]  /*9e10*/  IMAD.MOV.U32 R13, RZ, RZ, 0x14f00000 ;  /* 0x14f00000ff0d7424 */ /* 0x000fe200078e00ff */
[----:B------:R-:W-:Y:S06]  /*9e20*/  @P1 BRA `(.L_x_69) ;  /* 0x0000000000201947 */ /* 0x000fec0003800000 */
[----:B------:R-:W1:Y:S01]  /*9e30*/  S2R R5, SR_TID.X ;  /* 0x0000000000057919 */ /* 0x000e620000002100 */
[----:B0-----:R-:W-:Y:S01]  /*9e40*/  LEA R2, R18, UR36, 0x3 ;  /* 0x0000002412027c11 */ /* 0x001fe2000f8e18ff */
[----:B------:R-:W-:-:S04]  /*9e50*/  IMAD.MOV.U32 R3, RZ, RZ, 0x8000 ;  /* 0x00008000ff037424 */ /* 0x000fc800078e00ff */
[----:B------:R2:W-:Y:S01]  /*9e60*/  SYNCS.ARRIVE.TRANS64 RZ, [R2+URZ+0x34850], R3 ;  /* 0x0348500302ff79a7 */ /* 0x0005e2000800003f */
[----:B-1----:R-:W-:-:S04]  /*9e70*/  LOP3.LUT R5, R5, 0x1f, RZ, 0xc0, !PT ;  /* 0x0000001f05057812 */ /* 0x002fc800078ec0ff */
[----:B------:R-:W-:-:S13]  /*9e80*/  ISETP.NE.AND P0, PT, R5, RZ, PT ;  /* 0x000000ff0500720c */ /* 0x000fda0003f05270 */
[----:B--2---:R-:W-:Y:S05]  /*9e90*/  @!P0 BRA `(.L_x_69) ;  /* 0x0000000000048947 */ /* 0x004fea0003800000 */
[----:B------:R-:W-:Y:S01]  /*9ea0*/  BPT.TRAP 0x1 ;  /* 0x000000040000795c */ /* 0x000fe20000300000 */
.L_x_69:
[----:B------:R-:W-:Y:S05]  /*9eb0*/  BSYNC B1 ;  /* 0x0000000000017941 */ /* 0x000fea0003800000 */
.L_x_68:
[----:B------:R-:W2:Y:S01]  /*9ec0*/  LDL.LU R5, [R1+0x8] ;  /* 0x0000080001057983 */ /* 0x000ea20000300800 */
[----:B------:R-:W-:Y:S01]  /*9ed0*/  R2UR UR10, R11 ;  /* 0x000000000b0a72ca */ /* 0x000fe200000e0000 */
[----:B------:R-:W-:Y:S01]  /*9ee0*/  UIADD3 UR4, UP0, UR38, 0x470, URZ ;  /* 0x0000047026047890 */ /* 0x000fe2000ff1e03f */
[----:B------:R-:W-:Y:S02]  /*9ef0*/  R2UR UR6, R12 ;  /* 0x000000000c0672ca */ /* 0x000fe400000e0000 */
[----:B------:R-:W-:Y:S01]  /*9f00*/  R2UR UR7, R13 ;  /* 0x000000000d0772ca */ /* 0x000fe200000e0000 */
[----:B------:R-:W-:Y:S01]  /*9f10*/  UIADD3.X UR5, URZ, UR39, URZ, UP0, !UPT ;  /* 0x000000273f057290 */ /* 0x000fe200087fe43f */
[C---:B0-----:R-:W-:Y:S02]  /*9f20*/  LEA R2, R18.reuse, UR36, 0x3 ;  /* 0x0000002412027c11 */ /* 0x041fe4000f8e18ff */
[----:B------:R-:W-:Y:S02]  /*9f30*/  LEA R3, R18, UR36, 0xf ;  /* 0x0000002412037c11 */ /* 0x000fe4000f8e78ff */
[----:B------:R-:W-:Y:S01]  /*9f40*/  PLOP3.LUT P0, PT, PT, PT, PT, 0x80, 0x0 ;  /* 0x000000000000781c */ /* 0x000fe20003f0f070 */
[----:B------:R-:W-:-:S02]  /*9f50*/  VIADD R2, R2, 0x34850 ;  /* 0x0003485002027836 */ /* 0x000fc40000000000 */
[----:B------:R-:W-:Y:S02]  /*9f60*/  VIADD R7, R3, 0x400 ;  /* 0x0000040003077836 */ /* 0x000fe40000000000 */
[----:B--2---:R-:W-:-:S08]  /*9f70*/  IMAD.SHL.U32 R5, R5, 0x80, RZ ;  /* 0x0000008005057824 */ /* 0x004fd000078e00ff */
.L_x_70:
        /* <DEDUP_REMOVED lines=10> */
[----:B------:R-:W-:Y:S01]  /*a020*/  R2UR UR10, R15 ;  /* 0x000000000f0a72ca */ /* 0x000fe200000e0000 */
[----:B------:R-:W-:Y:S01]  /*a030*/  VIADD R3, R3, 0x4400 ;  /* 0x0000440003037836 */ /* 0x000fe20000000000 */
[----:B------:R-:W-:Y:S02]  /*a040*/  R2UR UR6, R12 ;  /* 0x000000000c0672ca */ /* 0x000fe400000e0000 */
[----:B------:R-:W-:Y:S02]  /*a050*/  R2UR UR7, R13 ;  /* 0x000000000d0772ca */ /* 0x000fe400000e0000 */
[----:B------:R-:W-:-:S13]  /*a060*/  PLOP3.LUT P0, PT, PT, PT, PT, 0x80, 0x0 ;  /* 0x000000000000781c */ /* 0x000fda0003f0f070 */
.L_x_71:
        /* <DEDUP_REMOVED lines=10> */
[----:B------:R0:W-:Y:S01]  /*a110*/  STL [R1+0x8], R0 ;  /* 0x0000080001007387 */ /* 0x0001e20000100800 */
[----:B------:R-:W-:-:S07]  /*a120*/  IMAD.MOV.U32 R17, RZ, RZ, R6 ;  /* 0x000000ffff117224 */ /* 0x000fce00078e0006 */
.L_x_57:
[----:B------:R-:W-:Y:S05]  /*a130*/  BSYNC B0 ;  /* 0x0000000000007941 */ /* 0x000fea0003800000 */
.L_x_56:
[----:B0-----:R-:W2:Y:S01]  /*a140*/  LDL.LU R0, [R1+0x20] ;  /* 0x0000200001007983 */ /* 0x001ea20000300800 */
[----:B------:R-:W-:-:S03]  /*a150*/  IMAD.MOV.U32 R18, RZ, RZ, R4 ;  /* 0x000000ffff127224 */ /* 0x000fc600078e0004 */
[----:B------:R0:W-:Y:S02]  /*a160*/  STL [R1+0x4], R8 ;  /* 0x0000040801007387 */ /* 0x0001e40000100800 */
[----:B0-2---:R-:W-:-:S07]  /*a170*/  VIADD R0, R0, 0xfffffffd ;  /* 0xfffffffd00007836 */ /* 0x005fce0000000000 */
.L_x_55:
[----:B------:R-:W2:Y:S01]  /*a180*/  LDL.LU R2, [R1+0x18] ;  /* 0x0000180001027983 */ /* 0x000ea20000300800 */
[----:B------:R-:W-:Y:S01]  /*a190*/  IMAD.MOV R10, RZ, RZ, -R10 ;  /* 0x000000ffff0a7224 */ /* 0x000fe200078e0a0a */
[----:B------:R-:W-:Y:S04]  /*a1a0*/  BSSY B0, `(.L_x_54) ;  /* 0x0000149000007945 */ /* 0x000fe80003800000 */
[----:B--2---:R-:W-:-:S13]  /*a1b0*/  ISETP.NE.AND P0, PT, R2, R10, PT ;  /* 0x0000000a0200720c */ /* 0x004fda0003f05270 */
[----:B------:R-:W-:Y:S05]  /*a1c0*/  @!P0 BRA `(.L_x_72) ;  /* 0x0000001400188947 */ /* 0x000fea0003800000 */
[----:B------:R-:W-:-:S07]  /*a1d0*/  IMAD.MOV.U32 R6, RZ, RZ, R17 ;  /* 0x000000ffff067224 */ /* 0x000fce00078e0011 */
.L_x_105:
[----:B--2---:R-:W2:Y:S01]  /*a1e0*/  LDL R2, [R1+0x4] ;  /* 0x0000040001027983 */ /* 0x004ea20000100800 */
[----:B------:R-:W-:Y:S01]  /*a1f0*/  LOP3.LUT P1, RZ, R19, 0x2, RZ, 0xc0, !PT ;  /* 0x0000000213ff7812 */ /* 0x000fe2000782c0ff */
[----:B------:R-:W-:Y:S01]  /*a200*/  VIADD R4, R18, 0x1 ;  /* 0x0000000112047836 */ /* 0x000fe20000000000 */
[----:B------:R-:W-:Y:S04]  /*a210*/  BSSY B1, `(.L_x_73) ;  /* 0x000009d000017945 */ /* 0x000fe80003800000 */
[----:B------:R-:W-:-:S04]  /*a220*/  ISETP.NE.AND P0, PT, R4, 0x2, PT ;  /* 0x000000020400780c */ /* 0x000fc80003f05270 */
[----:B------:R-:W-:Y:S02]  /*a230*/  SEL R5, RZ, 0x1, P0 ;  /* 0x00000001ff057807 */ /* 0x000fe40000000000 */
[----:B------:R-:W-:Y:S02]  /*a240*/  SEL R4, R4, RZ, P0 ;  /* 0x000000ff04047207 */ /* 0x000fe40000000000 */
[----:B--2---:R-:W-:Y:S01]  /*a250*/  LOP3.LUT R5, R2, R5, RZ, 0x3c, !PT ;  /* 0x0000000502057212 */ /* 0x004fe200078e3cff */
[----:B01----:R-:W-:Y:S06]  /*a260*/  @!P1 BRA `(.L_x_74) ;  /* 0x00000008005c9947 */ /* 0x003fec0003800000 */
        /* <DEDUP_REMOVED lines=23> */
.L_x_75:
[----:B------:R-:W-:Y:S01]  /*a3e0*/  LEA R3, R4, UR36, 0x3 ;  /* 0x0000002404037c11 */ /* 0x000fe2000f8e18ff */
[----:B------:R-:W-:Y:S01]  /*a3f0*/  BSSY B2, `(.L_x_76) ;  /* 0x0000004000027945 */ /* 0x000fe20003800000 */
[----:B------:R-:W-:-:S04]  /*a400*/  SHF.L.U32 R2, R5, 0x1f, RZ ;  /* 0x0000001f05027819 */ /* 0x000fc800000006ff */
[----:B------:R-:W1:Y:S02]  /*a410*/  SYNCS.PHASECHK.TRANS64.TRYWAIT P0, [R3+URZ+0x34840], R2 ;  /* 0x03484002030075a7 */ /* 0x000e64000800017f */
[----:B-1----:R-:W-:Y:S05]  /*a420*/  @!P0 BRA `(.L_x_77) ;  /* 0x0000002800788947 */ /* 0x002fea0003800000 */
.L_x_155:
[----:B------:R-:W-:Y:S05]  /*a430*/  BSYNC B2 ;  /* 0x0000000000027941 */ /* 0x000fea0003800000 */
.L_x_76:
[----:B0-----:R-:W0:Y:S01]  /*a440*/  S2R R7, SR_TID.X ;  /* 0x0000000000077919 */ /* 0x001e220000002100 */
[----:B------:R-:W-:Y:S01]  /*a450*/  BSSY B2, `(.L_x_78) ;  /* 0x000000b000027945 */ /* 0x000fe20003800000 */
[----:B0-----:R-:W-:-:S04]  /*a460*/  LOP3.LUT R7, R7, 0x7f, RZ, 0xc0, !PT ;  /* 0x0000007f07077812 */ /* 0x001fc800078ec0ff */
[----:B------:R-:W-:-:S13]  /*a470*/  ISETP.NE.AND P1, PT, R7, RZ, PT ;  /* 0x000000ff0700720c */ /* 0x000fda0003f25270 */
[----:B------:R-:W-:Y:S05]  /*a480*/  @P1 BRA `(.L_x_79) ;  /* 0x00000000001c1947 */ /* 0x000fea0003800000 */
[----:B------:R-:W0:Y:S01]  /*a490*/  S2R R7, SR_TID.X ;  /* 0x0000000000077919 */ /* 0x000e220000002100 */
[----:B-1----:R-:W-:-:S04]  /*a4a0*/  IMAD.MOV.U32 R2, RZ, RZ, 0xc000 ;  /* 0x0000c000ff027424 */ /* 0x002fc800078e00ff */
[----:B------:R2:W-:Y:S01]  /*a4b0*/  SYNCS.ARRIVE.TRANS64 RZ, [R3+URZ+0x34830], R2 ;  /* 0x0348300203ff79a7 */ /* 0x0005e2000800003f */
[----:B0-----:R-:W-:-:S04]  /*a4c0*/  LOP3.LUT R7, R7, 0x1f, RZ, 0xc0, !PT ;  /* 0x0000001f07077812 */ /* 0x001fc800078ec0ff */
[----:B------:R-:W-:-:S13]  /*a4d0*/  ISETP.NE.AND P0, PT, R7, RZ, PT ;  /* 0x000000ff0700720c */ /* 0x000fda0003f05270 */
[----:B--2---:R-:W-:Y:S05]  /*a4e0*/  @!P0 BRA `(.L_x_79) ;  /* 0x0000000000048947 */ /* 0x004fea0003800000 */
[----:B------:R-:W-:Y:S01]  /*a4f0*/  BPT.TRAP 0x1 ;  /* 0x000000040000795c */ /* 0x000fe20000300000 */
.L_x_79:
[----:B------:R-:W-:Y:S05]  /*a500*/  BSYNC B2 ;  /* 0x0000000000027941 */ /* 0x000fea0003800000 */
.L_x_78:
        /* <DEDUP_REMOVED lines=8> */
[----:B------:R-:W-:Y:S01]  /*a590*/  VIADD R10, R7, 0x1c400 ;  /* 0x0001c400070a7836 */ /* 0x000fe20000000000 */
[----:B------:R-:W-:Y:S01]  /*a5a0*/  UMOV UR6, 0x0 ;  /* 0x0000000000067882 */ /* 0x000fe20000000000 */
[----:B------:R-:W-:-:S10]  /*a5b0*/  UMOV UR7, 0x14f00000 ;  /* 0x14f0000000077882 */ /* 0x000fd40000000000 */
.L_x_80:
        /* <DEDUP_REMOVED lines=16> */
.L_x_81:
        /* <DEDUP_REMOVED lines=15> */
.L_x_82:
        /* <DEDUP_REMOVED lines=16> */
.L_x_156:
[----:B------:R-:W-:Y:S05]  /*a8b0*/  BSYNC B2 ;  /* 0x0000000000027941 */ /* 0x000fea0003800000 */
.L_x_83:
[----:B------:R-:W-:Y:S01]  /*a8c0*/  BSSY B2, `(.L_x_85) ;  /* 0x000000b000027945 */ /* 0x000fe20003800000 */
[----:B------:R-:W-:Y:S02]  /*a8d0*/  IMAD.MOV.U32 R10, RZ, RZ, 0x0 ;  /* 0x00000000ff0a7424 */ /* 0x000fe400078e00ff */
[----:B------:R-:W-:Y:S01]  /*a8e0*/  IMAD.MOV.U32 R11, RZ, RZ, 0x14f00000 ;  /* 0x14f00000ff0b7424 */ /* 0x000fe200078e00ff */
[----:B------:R-:W-:Y:S06]  /*a8f0*/  @P1 BRA `(.L_x_86) ;  /* 0x00000000001c1947 */ /* 0x000fec0003800000 */
[----:B------:R-:W1:Y:S01]  /*a900*/  S2R R7, SR_TID.X ;  /* 0x0000000000077919 */ /* 0x000e620000002100 */
[----:B0-----:R-:W-:-:S04]  /*a910*/  IMAD.MOV.U32 R3, RZ, RZ, 0x8000 ;  /* 0x00008000ff037424 */ /* 0x001fc800078e00ff */
[----:B------:R2:W-:Y:S01]  /*a920*/  SYNCS.ARRIVE.TRANS64 RZ, [R2+URZ+0x50], R3 ;  /* 0x0000500302ff79a7 */ /* 0x0005e2000800003f */
[----:B-1----:R-:W-:-:S04]  /*a930*/  LOP3.LUT R7, R7, 0x1f, RZ, 0xc0, !PT ;  /* 0x0000001f07077812 */ /* 0x002fc800078ec0ff */
[----:B------:R-:W-:-:S13]  /*a940*/  ISETP.NE.AND P0, PT, R7, RZ, PT ;  /* 0x000000ff0700720c */ /* 0x000fda0003f05270 */
[----:B--2---:R-:W-:Y:S05]  /*a950*/  @!P0 BRA `(.L_x_86) ;  /* 0x0000000000048947 */ /* 0x004fea0003800000 */
[----:B------:R-:W-:Y:S01]  /*a960*/  BPT.TRAP 0x1 ;  /* 0x000000040000795c */ /* 0x000fe20000300000 */
.L_x_86:
[----:B------:R-:W-:Y:S05]  /*a970*/  BSYNC B2 ;  /* 0x0000000000027941 */ /* 0x000fea0003800000 */
.L_x_85:
[----:B0-----:R-:W2:Y:S01]  /*a980*/  LDL.LU R3, [R1+0x8] ;  /* 0x0000080001037983 */ /* 0x001ea20000300800 */
[----:B------:R-:W-:Y:S01]  /*a990*/  R2UR UR10, R12 ;  /* 0x000000000c0a72ca */ /* 0x000fe200000e0000 */
[----:B------:R-:W-:Y:S01]  /*a9a0*/  UIADD3 UR4, UP0, UR38, 0x470, URZ ;  /* 0x0000047026047890 */ /* 0x000fe2000ff1e03f */
[----:B------:R-:W-:Y:S01]  /*a9b0*/  R2UR UR6, R10 ;  /* 0x000000000a0672ca */ /* 0x000fe200000e0000 */
[----:B------:R-:W-:Y:S01]  /*a9c0*/  VIADD R2, R2, 0x50 ;  /* 0x0000005002027836 */ /* 0x000fe20000000000 */
[----:B------:R-:W-:Y:S01]  /*a9d0*/  R2UR UR7, R11 ;  /* 0x000000000b0772ca */ /* 0x000fe200000e0000 */
[----:B------:R-:W-:Y:S01]  /*a9e0*/  UIADD3.X UR5, URZ, UR39, URZ, UP0, !UPT ;  /* 0x000000273f057290 */ /* 0x000fe200087fe43f */
[----:B------:R-:W-:Y:S02]  /*a9f0*/  LEA R18, R18, UR36, 0xf ;  /* 0x0000002412127c11 */ /* 0x000fe4000f8e78ff */
[----:B------:R-:W-:-:S03]  /*aa00*/  PLOP3.LUT P0, PT, PT, PT, PT, 0x80, 0x0 ;  /* 0x000000000000781c */ /* 0x000fc60003f0f070 */
[----:B------:R-:W-:Y:S02]  /*aa10*/  VIADD R7, R18, 0x400 ;  /* 0x0000040012077836 */ /* 0x000fe40000000000 */
[----:B--2---:R-:W-:-:S08]  /*aa20*/  IMAD.SHL.U32 R3, R3, 0x80, RZ ;  /* 0x0000008003037824 */ /* 0x004fd000078e00ff */
.L_x_87:
        /* <DEDUP_REMOVED lines=15> */
.L_x_88:
        /* <DEDUP_REMOVED lines=12> */
.L_x_74:
[----:B------:R-:W-:Y:S05]  /*abe0*/  BSYNC B1 ;  /* 0x0000000000017941 */ /* 0x000fea0003800000 */
.L_x_73:
[----:B------:R-:W-:Y:S01]  /*abf0*/  VIADD R18, R4, 0x1 ;  /* 0x0000000104127836 */ /* 0x000fe20000000000 */
[----:B------:R-:W-:Y:S01]  /*ac00*/  LOP3.LUT P1, RZ, R19, 0x2, RZ, 0xc0, !PT ;  /* 0x0000000213ff7812 */ /* 0x000fe2000782c0ff */
[----:B------:R-:W-:Y:S03]  /*ac10*/  BSSY B1, `(.L_x_89) ;  /* 0x000009e000017945 */ /* 0x000fe60003800000 */
[----:B------:R-:W-:-:S04]  /*ac20*/  ISETP.NE.AND P0, PT, R18, 0x2, PT ;  /* 0x000000021200780c */ /* 0x000fc80003f05270 */
[----:B------:R-:W-:Y:S02]  /*ac30*/  SEL R2, RZ, 0x1, P0 ;  /* 0x00000001ff027807 */ /* 0x000fe40000000000 */
[----:B------:R-:W-:Y:S02]  /*ac40*/  SEL R18, R18, RZ, P0 ;  /* 0x000000ff12127207 */ /* 0x000fe40000000000 */
[----:B------:R-:W-:-:S05]  /*ac50*/  LOP3.LUT R10, R5, R2, RZ, 0x3c, !PT ;  /* 0x00000002050a7212 */ /* 0x000fca00078e3cff */
[----:B------:R1:W-:Y:S01]  /*ac60*/  STL [R1+0x4], R10 ;  /* 0x0000040a01007387 */ /* 0x0003e20000100800 */
[----:B------:R-:W-:Y:S05]  /*ac70*/  @!P1 BRA `(.L_x_90) ;  /* 0x00000008005c9947 */ /* 0x000fea0003800000 */
[----:B------:R-:W-:Y:S01]  /*ac80*/  LOP3.LUT P1, RZ, R19, 0x1, RZ, 0xc0, !PT ;  /* 0x0000000113ff7812 */ /* 0x000fe2000782c0ff */
[----:B0-----:R-:W-:-:S12]  /*ac90*/  VIADD R8, R0, 0xffffffff ;  /* 0xffffffff00087836 */ /* 0x001fd80000000000 */
        /* <DEDUP_REMOVED lines=21> */
.L_x_91:
[----:B------:R-:W-:Y:S01]  /*adf0*/  LEA R2, R18, UR36, 0x3 ;  /* 0x0000002412027c11 */ /* 0x000fe2000f8e18ff */
[----:B------:R-:W-:Y:S01]  /*ae00*/  BSSY B2, `(.L_x_92) ;  /* 0x0000004000027945 */ /* 0x000fe20003800000 */
[----:B------:R-:W-:-:S04]  /*ae10*/  SHF.L.U32 R3, R10, 0x1f, RZ ;  /* 0x0000001f0a037819 */ /* 0x000fc800000006ff */
[----:B------:R-:W2:Y:S02]  /*ae20*/  SYNCS.PHASECHK.TRANS64.TRYWAIT P0, [R2+URZ+0x34840], R3 ;  /* 0x03484003020075a7 */ /* 0x000ea4000800017f */
[----:B--2---:R-:W-:Y:S05]  /*ae30*/  @!P0 BRA `(.L_x_93) ;  /* 0x00000020001c8947 */ /* 0x004fea0003800000 */
.L_x_157:
[----:B------:R-:W-:Y:S05]  /*ae40*/  BSYNC B2 ;  /* 0x0000000000027941 */ /* 0x000fea0003800000 */
.L_x_92:
[----:B0-----:R-:W0:Y:S01]  /*ae50*/  S2R R7, SR_TID.X ;  /* 0x0000000000077919 */ /* 0x001e220000002100 */
[----:B------:R-:W-:Y:S01]  /*ae60*/  BSSY B2, `(.L_x_94) ;  /* 0x000000b000027945 */ /* 0x000fe20003800000 */
[----:B0-----:R-:W-:-:S04]  /*ae70*/  LOP3.LUT R7, R7, 0x7f, RZ, 0xc0, !PT ;  /* 0x0000007f07077812 */ /* 0x001fc800078ec0ff */
[----:B------:R-:W-:-:S13]  /*ae80*/  ISETP.NE.AND P1, PT, R7, RZ, PT ;  /* 0x000000ff0700720c */ /* 0x000fda0003f25270 */
[----:B------:R-:W-:Y:S05]  /*ae90*/  @P1 BRA `(.L_x_95) ;  /* 0x00000000001c1947 */ /* 0x000fea0003800000 */
[----:B------:R-:W0:Y:S01]  /*aea0*/  S2R R7, SR_TID.X ;  /* 0x0000000000077919 */ /* 0x000e220000002100 */
[----:B--2---:R-:W-:-:S04]  /*aeb0*/  IMAD.MOV.U32 R3, RZ, RZ, 0xc000 ;  /* 0x0000c000ff037424 */ /* 0x004fc800078e00ff */
[----:B------:R3:W-:Y:S01]  /*aec0*/  SYNCS.ARRIVE.TRANS64 RZ, [R2+URZ+0x34830], R3 ;  /* 0x0348300302ff79a7 */ /* 0x0007e2000800003f */
[----:B0-----:R-:W-:-:S04]  /*aed0*/  LOP3.LUT R7, R7, 0x1f, RZ, 0xc0, !PT ;  /* 0x0000001f07077812 */ /* 0x001fc800078ec0ff */
[----:B------:R-:W-:-:S13]  /*aee0*/  ISETP.NE.AND P0, PT, R7, RZ, PT ;  /* 0x000000ff0700720c */ /* 0x000fda0003f05270 */
[----:B---3--:R-:W-:Y:S05]  /*aef0*/  @!P0 BRA `(.L_x_95) ;  /* 0x0000000000048947 */ /* 0x008fea0003800000 */
[----:B------:R-:W-:Y:S01]  /*af00*/  BPT.TRAP 0x1 ;  /* 0x000000040000795c */ /* 0x000fe20000300000 */
.L_x_95:
[----:B------:R-:W-:Y:S05]  /*af10*/  BSYNC B2 ;  /* 0x0000000000027941 */ /* 0x000fea0003800000 */
.L_x_94:
[----:B------:R-:W-:Y:S01]  /*af20*/  IMAD.MOV.U32 R12, RZ, RZ, RZ ;  /* 0x000000ffff0c7224 */ /* 0x000fe200078e00ff */
[----:B------:R-:W-:Y:S01]  /*af30*/  UIADD3 UR4, UP0, UR38, 0x370, URZ ;  /* 0x0000037026047890 */ /* 0x000fe2000ff1e03f */
[C---:B--2---:R-:W-:Y:S01]  /*af40*/  IMAD R3, R18.reuse, 0x8, R9 ;  /* 0x0000000812037824 */ /* 0x044fe200078e0209 */
[----:B------:R-:W-:Y:S01]  /*af50*/  PLOP3.LUT P0, PT, PT, PT, PT, 0x80, 0x0 ;  /* 0x000000000000781c */ /* 0x000fe20003f0f070 */
[----:B------:R-:W-:Y:S01]  /*af60*/  IMAD R7, R18, 0xc000, R14 ;  /* 0x0000c00012077824 */ /* 0x000fe200078e020e */
[----:B------:R-:W-:Y:S01]  /*af70*/  R2UR UR10, R12 ;  /* 0x000000000c0a72ca */ /* 0x000fe200000e0000 */
[----:B------:R-:W-:Y:S01]  /*af80*/  VIADD R3, R3, 0x30 ;  /* 0x0000003003037836 */ /* 0x000fe20000000000 */
[----:B------:R-:W-:Y:S01]  /*af90*/  UIADD3.X UR5, URZ, UR39, URZ, UP0, !UPT ;  /* 0x000000273f057290 */ /* 0x000fe200087fe43f */
[----:B------:R-:W-:Y:S01]  /*afa0*/  IMAD.SHL.U32 R2, R8, 0x80, RZ ;  /* 0x0000008008027824 */ /* 0x000fe200078e00ff */
[----:B------:R-:W-:Y:S01]  /*afb0*/  UMOV UR6, 0x0 ;  /* 0x0000000000067882 */ /* 0x000fe20000000000 */
[----:B-1----:R-:W-:Y:S01]  /*afc0*/  VIADD R10, R7, 0x1c400 ;  /* 0x0001c400070a7836 */ /* 0x002fe20000000000 */
[----:B------:R-:W-:-:S09]  /*afd0*/  UMOV UR7, 0x14f00000 ;  /* 0x14f0000000077882 */ /* 0x000fd20000000000 */
.L_x_96:
        /* <DEDUP_REMOVED lines=16> */
.L_x_97:
        /* <DEDUP_REMOVED lines=15> */
.L_x_98:
        /* <DEDUP_REMOVED lines=10> */
[----:B------:R-:W-:Y:S01]  /*b270*/  SHF.L.U32 R5, R5, 0x1f, RZ ;  /* 0x0000001f05057819 */ /* 0x000fe200000006ff */
[----:B------:R-:W-:Y:S01]  /*b280*/  IMAD R2, R4, 0x8, R9 ;  /* 0x0000000804027824 */ /* 0x000fe200078e0209 */
[----:B------:R-:W-:Y:S03]  /*b290*/  BSSY B2, `(.L_x_99) ;  /* 0x0000003000027945 */ /* 0x000fe60003800000 */
[----:B------:R-:W0:Y:S02]  /*b2a0*/  SYNCS.PHASECHK.TRANS64.TRYWAIT P0, [R2+URZ+0x60], R5 ;  /* 0x00006005020075a7 */ /* 0x000e24000800017f */
[----:B0-----:R-:W-:Y:S05]  /*b2b0*/  @!P0 BRA `(.L_x_100) ;  /* 0x0000001c00108947 */ /* 0x001fea0003800000 */
.L_x_158:
[----:B------:R-:W-:Y:S05]  /*b2c0*/  BSYNC B2 ;  /* 0x0000000000027941 */ /* 0x000fea0003800000 */
.L_x_99:
[----:B------:R-:W-:Y:S01]  /*b2d0*/  BSSY B2, `(.L_x_101) ;  /* 0x000000b000027945 */ /* 0x000fe20003800000 */
[----:B------:R-:W-:Y:S02]  /*b2e0*/  IMAD.MOV.U32 R10, RZ, RZ, 0x0 ;  /* 0x00000000ff0a7424 */ /* 0x000fe400078e00ff */
[----:B------:R-:W-:Y:S01]  /*b2f0*/  IMAD.MOV.U32 R11, RZ, RZ, 0x14f00000 ;  /* 0x14f00000ff0b7424 */ /* 0x000fe200078e00ff */
[----:B------:R-:W-:Y:S06]  /*b300*/  @P1 BRA `(.L_x_102) ;  /* 0x00000000001c1947 */ /* 0x000fec0003800000 */
[----:B------:R-:W1:Y:S01]  /*b310*/  S2R R7, SR_TID.X ;  /* 0x0000000000077919 */ /* 0x000e620000002100 */
[----:B------:R-:W-:-:S04]  /*b320*/  IMAD.MOV.U32 R3, RZ, RZ, 0x8000 ;  /* 0x00008000ff037424 */ /* 0x000fc800078e00ff */
[----:B------:R2:W-:Y:S01]  /*b330*/  SYNCS.ARRIVE.TRANS64 RZ, [R2+URZ+0x50], R3 ;  /* 0x0000500302ff79a7 */ /* 0x0005e2000800003f */
[----:B-1----:R-:W-:-:S04]  /*b340*/  LOP3.LUT R7, R7, 0x1f, RZ, 0xc0, !PT ;  /* 0x0000001f07077812 */ /* 0x002fc800078ec0ff */
[----:B------:R-:W-:-:S13]  /*b350*/  ISETP.NE.AND P0, PT, R7, RZ, PT ;  /* 0x000000ff0700720c */ /* 0x000fda0003f05270 */
[----:B--2---:R-:W-:Y:S05]  /*b360*/  @!P0 BRA `(.L_x_102) ;  /* 0x0000000000048947 */ /* 0x004fea0003800000 */
[----:B------:R-:W-:Y:S01]  /*b370*/  BPT.TRAP 0x1 ;  /* 0x000000040000795c */ /* 0x000fe20000300000 */
.L_x_102:
[----:B------:R-:W-:Y:S05]  /*b380*/  BSYNC B2 ;  /* 0x0000000000027941 */ /* 0x000fea0003800000 */
.L_x_101:
[----:B------:R-:W2:Y:S01]  /*b390*/  LDL.LU R3, [R1+0x8] ;  /* 0x0000080001037983 */ /* 0x000ea20000300800 */
[----:B------:R-:W-:Y:S01]  /*b3a0*/  R2UR UR10, R12 ;  /* 0x000000000c0a72ca */ /* 0x000fe200000e0000 */
[----:B------:R-:W-:Y:S01]  /*b3b0*/  UIADD3 UR4, UP0, UR38, 0x470, URZ ;  /* 0x0000047026047890 */ /* 0x000fe2000ff1e03f */
[----:B------:R-:W-:Y:S01]  /*b3c0*/  R2UR UR6, R10 ;  /* 0x000000000a0672ca */ /* 0x000fe200000e0000 */
[----:B0-----:R-:W-:Y:S01]  /*b3d0*/  VIADD R2, R2, 0x50 ;  /* 0x0000005002027836 */ /* 0x001fe20000000000 */
[----:B------:R-:W-:Y:S01]  /*b3e0*/  R2UR UR7, R11 ;  /* 0x000000000b0772ca */ /* 0x000fe200000e0000 */
[----:B------:R-:W-:Y:S01]  /*b3f0*/  UIADD3.X UR5, URZ, UR39, URZ, UP0, !UPT ;  /* 0x000000273f057290 */ /* 0x000fe200087fe43f */
[----:B------:R-:W-:Y:S02]  /*b400*/  LEA R4, R4, UR36, 0xf ;  /* 0x0000002404047c11 */ /* 0x000fe4000f8e78ff */
[----:B------:R-:W-:-:S03]  /*b410*/  PLOP3.LUT P0, PT, PT, PT, PT, 0x80, 0x0 ;  /* 0x000000000000781c */ /* 0x000fc60003f0f070 */
[----:B------:R-:W-:Y:S02]  /*b420*/  VIADD R5, R4, 0x400 ;  /* 0x0000040004057836 */ /* 0x000fe40000000000 */
[----:B--2---:R-:W-:-:S08]  /*b430*/  IMAD.SHL.U32 R3, R3, 0x80, RZ ;  /* 0x0000008003037824 */ /* 0x004fd000078e00ff */
.L_x_103:
        /* <DEDUP_REMOVED lines=15> */
.L_x_104:
        /* <DEDUP_REMOVED lines=12> */
.L_x_90:
[----:B------:R-:W-:Y:S05]  /*b5f0*/  BSYNC B1 ;  /* 0x0000000000017941 */ /* 0x000fea0003800000 */
.L_x_89:
[C---:B------:R-:W-:Y:S01]  /*b600*/  ISETP.GT.AND P0, PT, R0.reuse, 0x1, PT ;  /* 0x000000010000780c */ /* 0x040fe20003f04270 */
[----:B------:R-:W-:-:S12]  /*b610*/  VIADD R0, R0, 0xfffffffe ;  /* 0xfffffffe00007836 */ /* 0x000fd80000000000 */
[----:B------:R-:W-:Y:S05]  /*b620*/  @P0 BRA `(.L_x_105) ;  /* 0xffffffe800ec0947 */ /* 0x000fea000383ffff */
.L_x_72:
[----:B------:R-:W-:Y:S05]  /*b630*/  BSYNC B0 ;  /* 0x0000000000007941 */ /* 0x000fea0003800000 */
.L_x_54:
[----:B------:R-:W-:Y:S01]  /*b640*/  LOP3.LUT P0, RZ, R19, 0x2, RZ, 0xc0, !PT ;  /* 0x0000000213ff7812 */ /* 0x000fe2000780c0ff */
[----:B------:R-:W-:-:S12]  /*b650*/  BSSY B0, `(.L_x_106) ;  /* 0x000003a000007945 */ /* 0x000fd80003800000 */
[----:B------:R-:W-:Y:S05]  /*b660*/  @!P0 BRA `(.L_x_107) ;  /* 0x0000000000e08947 */ /* 0x000fea0003800000 */
[----:B-1----:R-:W3:Y:S01]  /*b670*/  LDL R0, [R1+0x4] ;  /* 0x0000040001007983 */ /* 0x002ee20000100800 */
[----:B------:R-:W-:Y:S01]  /*b680*/  LEA R3, R18, UR36, 0x3 ;  /* 0x0000002412037c11 */ /* 0x000fe2000f8e18ff */
[----:B------:R-:W-:Y:S01]  /*b690*/  BSSY B1, `(.L_x_108) ;  /* 0x0000007000017945 */ /* 0x000fe20003800000 */
[----:B------:R-:W1:Y:S02]  /*b6a0*/  S2R R2, SR_TID.X ;  /* 0x0000000000027919 */ /* 0x000e640000002100 */
[----:B-1----:R-:W-:-:S04]  /*b6b0*/  LOP3.LUT R2, R2, 0x7f, RZ, 0xc0, !PT ;  /* 0x0000007f02027812 */ /* 0x002fc800078ec0ff */
[----:B------:R-:W-:Y:S02]  /*b6c0*/  ISETP.NE.AND P1, PT, R2, RZ, PT ;  /* 0x000000ff0200720c */ /* 0x000fe40003f25270 */
[----:B---3--:R-:W-:-:S04]  /*b6d0*/  SHF.L.U32 R0, R0, 0x1f, RZ ;  /* 0x0000001f00007819 */ /* 0x008fc800000006ff */
[----:B------:R-:W1:Y:S02]  /*b6e0*/  SYNCS.PHASECHK.TRANS64.TRYWAIT P0, [R3+URZ+0x34860], R0 ;  /* 0x03486000030075a7 */ /* 0x000e64000800017f */
[----:B-1----:R-:W-:Y:S05]  /*b6f0*/  @!P0 BRA `(.L_x_109) ;  /* 0x0000001800148947 */ /* 0x002fea0003800000 */
.L_x_159:
[----:B------:R-:W-:Y:S05]  /*b700*/  BSYNC B1 ;  /* 0x0000000000017941 */ /* 0x000fea0003800000 */
.L_x_108:
[----:B------:R-:W-:Y:S04]  /*b710*/  BSSY B1, `(.L_x_110) ;  /* 0x0000009000017945 */ /* 0x000fe80003800000 */
[----:B------:R-:W-:Y:S05]  /*b720*/  @P1 BRA `(.L_x_111) ;  /* 0x00000000001c1947 */ /* 0x000fea0003800000 */
[----:B------:R-:W3:Y:S01]  /*b730*/  S2R R2, SR_TID.X ;  /* 0x0000000000027919 */ /* 0x000ee20000002100 */
[----:B-1----:R-:W-:-:S04]  /*b740*/  IMAD.MOV.U32 R0, RZ, RZ, 0x8000 ;  /* 0x00008000ff007424 */ /* 0x002fc800078e00ff */
[----:B------:R4:W-:Y:S01]  /*b750*/  SYNCS.ARRIVE.TRANS64 RZ, [R3+URZ+0x34850], R0 ;  /* 0x0348500003ff79a7 */ /* 0x0009e2000800003f */
[----:B---3--:R-:W-:-:S04]  /*b760*/  LOP3.LUT R2, R2, 0x1f, RZ, 0xc0, !PT ;  /* 0x0000001f02027812 */ /* 0x008fc800078ec0ff */
[----:B------:R-:W-:-:S13]  /*b770*/  ISETP.NE.AND P0, PT, R2, RZ, PT ;  /* 0x000000ff0200720c */ /* 0x000fda0003f05270 */
[----:B----4-:R-:W-:Y:S05]  /*b780*/  @!P0 BRA `(.L_x_111) ;  /* 0x0000000000048947 */ /* 0x010fea0003800000 */
[----:B------:R-:W-:Y:S01]  /*b790*/  BPT.TRAP 0x1 ;  /* 0x000000040000795c */ /* 0x000fe20000300000 */
.L_x_111:
[----:B------:R-:W-:Y:S05]  /*b7a0*/  BSYNC B1 ;  /* 0x0000000000017941 */ /* 0x000fea0003800000 */
.L_x_110:
[----:B------:R-:W3:Y:S01]  /*b7b0*/  LDL R4, [R1+0x8] ;  /* 0x0000080001047983 */ /* 0x000ee20000100800 */
[----:B------:R-:W-:Y:S01]  /*b7c0*/  LEA R2, R18, UR36, 0xf ;  /* 0x0000002412027c11 */ /* 0x000fe2000f8e78ff */
[----:B-1----:R-:W-:Y:S01]  /*b7d0*/  VIADD R0, R3, 0x34850 ;  /* 0x0003485003007836 */ /* 0x002fe20000000000 */
[----:B------:R-:W-:Y:S01]  /*b7e0*/  UIADD3 UR4, UP0, UR38, 0x470, URZ ;  /* 0x0000047026047890 */ /* 0x000fe2000ff1e03f */
[----:B------:R-:W-:Y:S01]  /*b7f0*/  PLOP3.LUT P0, PT, PT, PT, PT, 0x80, 0x0 ;  /* 0x000000000000781c */ /* 0x000fe20003f0f070 */
[----:B------:R-:W-:Y:S01]  /*b800*/  UMOV UR6, 0x0 ;  /* 0x0000000000067882 */ /* 0x000fe20000000000 */
[----:B------:R-:W-:Y:S01]  /*b810*/  UMOV UR7, 0x14f00000 ;  /* 0x14f0000000077882 */ /* 0x000fe20000000000 */
[----:B------:R-:W-:Y:S01]  /*b820*/  UIADD3.X UR5, URZ, UR39, URZ, UP0, !UPT ;  /* 0x000000273f057290 */ /* 0x000fe200087fe43f */
[----:B------:R-:W-:Y:S01]  /*b830*/  UMOV UR10, URZ ;  /* 0x0000003f000a7c82 */ /* 0x000fe20008000000 */
[----:B---3--:R-:W-:Y:S02]  /*b840*/  IMAD.SHL.U32 R3, R4, 0x80, RZ ;  /* 0x0000008004037824 */ /* 0x008fe400078e00ff */
[----:B------:R-:W-:-:S08]  /*b850*/  VIADD R4, R2, 0x400 ;  /* 0x0000040002047836 */ /* 0x000fd00000000000 */
.L_x_112:
        /* <DEDUP_REMOVED lines=9> */
[----:B-1----:R-:W-:Y:S05]  /*b8f0*/  @P0 BRA.U.ANY `(.L_x_112) ;  /* 0xfffffffd00d80947 */ /* 0x002fea000393ffff */
[----:B------:R-:W-:Y:S01]  /*b900*/  PLOP3.LUT P0, PT, PT, PT, PT, 0x80, 0x0 ;  /* 0x000000000000781c */ /* 0x000fe20003f0f070 */
[----:B------:R-:W-:Y:S01]  /*b910*/  VIADD R2, R2, 0x4400 ;  /* 0x0000440002027836 */ /* 0x000fe20000000000 */
[----:B------:R-:W-:Y:S01]  /*b920*/  UMOV UR6, 0x0 ;  /* 0x0000000000067882 */ /* 0x000fe20000000000 */
[----:B------:R-:W-:Y:S01]  /*b930*/  UMOV UR7, 0x14f00000 ;  /* 0x14f0000000077882 */ /* 0x000fe20000000000 */
[----:B------:R-:W-:-:S09]  /*b940*/  UMOV UR10, 0x40 ;  /* 0x00000040000a7882 */ /* 0x000fd20000000000 */
.L_x_113:
        /* <DEDUP_REMOVED lines=9> */
[----:B---3--:R-:W-:Y:S05]  /*b9e0*/  @P0 BRA.U.ANY `(.L_x_113) ;  /* 0xfffffffd00d80947 */ /* 0x008fea000393ffff */
.L_x_107:
[----:B------:R-:W-:Y:S05]  /*b9f0*/  BSYNC B0 ;  /* 0x0000000000007941 */ /* 0x000fea0003800000 */
.L_x_106:
[----:B0-----:R-:W3:Y:S01]  /*ba00*/  LDL.LU R6, [R1+0x24] ;  /* 0x0000240001067983 */ /* 0x001ee20000300800 */
[----:B------:R-:W-:Y:S01]  /*ba10*/  VIADD R18, R18, 0x1 ;  /* 0x0000000112127836 */ /* 0x000fe20000000000 */
[----:B------:R-:W-:Y:S02]  /*ba20*/  ULDC UR4, c[0x0][0xc34] ;  /* 0x00030d0000047ab9 */ /* 0x000fe40000000800 */
[----:B------:R-:W4:Y:S04]  /*ba30*/  LDL.LU R5, [R1+0x4] ;  /* 0x0000040001057983 */ /* 0x000f280000300800 */
[----:B------:R-:W5:Y:S01]  /*ba40*/  LDL.LU R4, [R1+0x2c] ;  /* 0x00002c0001047983 */ /* 0x000f620000300800 */
[----:B------:R-:W-:-:S04]  /*ba50*/  ISETP.NE.AND P0, PT, R18, 0x2, PT ;  /* 0x000000021200780c */ /* 0x000fc80003f05270 */
[----:B-1----:R-:W-:Y:S02]  /*ba60*/  SEL R0, RZ, 0x1, P0 ;  /* 0x00000001ff007807 */ /* 0x002fe40000000000 */
[----:B------:R-:W-:Y:S01]  /*ba70*/  SEL R18, R18, RZ, P0 ;  /* 0x000000ff12127207 */ /* 0x000fe20000000000 */
[----:B---3--:R-:W-:Y:S01]  /*ba80*/  VIADD R6, R6, UR37 ;  /* 0x0000002506067c36 */ /* 0x008fe20008000000 */
[----:B----4-:R-:W-:-:S04]  /*ba90*/  LOP3.LUT R5, R5, R0, RZ, 0x3c, !PT ;  /* 0x0000000005057212 */ /* 0x010fc800078e3cff */
[----:B------:R0:W-:Y:S01]  /*baa0*/  STL [R1+0x24], R6 ;  /* 0x0000240601007387 */ /* 0x0001e20000100800 */
[----:B------:R-:W-:Y:S01]  /*bab0*/  ISETP.GE.AND P1, PT, R6, UR4, PT ;  /* 0x0000000406007c0c */ /* 0x000fe2000bf26270 */
[----:B-----5:R-:W-:-:S05]  /*bac0*/  VIADD R4, R4, 0x1 ;  /* 0x0000000104047836 */ /* 0x020fca0000000000 */
[----:B------:R0:W-:Y:S04]  /*bad0*/  STL [R1+0x2c], R4 ;  /* 0x00002c0401007387 */ /* 0x0001e80000100800 */
[----:B------:R0:W-:Y:S03]  /*bae0*/  STL [R1+0x4], R5 ;  /* 0x0000040501007387 */ /* 0x0001e60000100800 */
[----:B------:R-:W-:Y:S05]  /*baf0*/  @!P1 BRA `(.L_x_114) ;  /* 0xffffffc000b09947 */ /* 0x000fea000383ffff */
[----:B------:R-:W-:-:S07]  /*bb00*/  LOP3.LUT R2, R4, 0x1, RZ, 0xc, !PT ;  /* 0x0000000104027812 */ /* 0x000fce00078e0cff */
.L_x_38:
[----:B0-----:R-:W0:Y:S01]  /*bb10*/  S2R R3, SR_CgaCtaId ;  /* 0x0000000000037919 */ /* 0x001e220000008800 */
[----:B------:R-:W-:Y:S01]  /*bb20*/  MOV R0, 0x400 ;  /* 0x0000040000007802 */ /* 0x000fe20000000f00 */
[----:B------:R-:W-:Y:S03]  /*bb30*/  BSSY B0, `(.L_x_115) ;  /* 0x0000005000007945 */ /* 0x000fe60003800000 */
[----:B0-----:R-:W-:Y:S02]  /*bb40*/  LEA R0, R3, R0, 0x18 ;  /* 0x0000000003007211 */ /* 0x001fe400078ec0ff */
[----:B------:R-:W-:-:S04]  /*bb50*/  SHF.L.U32 R3, R2, 0x1f, RZ ;  /* 0x0000001f02037819 */ /* 0x000fc800000006ff */
[----:B------:R-:W0:Y:S02]  /*bb60*/  SYNCS.PHASECHK.TRANS64.TRYWAIT P0, [R0+URZ+0x34820], R3 ;  /* 0x03482003000075a7 */ /* 0x000e24000800017f */
[----:B0-----:R-:W-:Y:S05]  /*bb70*/  @!P0 BRA `(.L_x_116) ;  /* 0x0000001400088947 */ /* 0x001fea0003800000 */
.L_x_160:
[----:B------:R-:W-:Y:S05]  /*bb80*/  BSYNC B0 ;  /* 0x0000000000007941 */ /* 0x000fea0003800000 */
.L_x_115:
[----:B------:R-:W-:-:S03]  /*bb90*/  UMOV UR4, 0xffffffff ;  /* 0xffffffff00047882 */ /* 0x000fc60000000000 */
[----:B------:R-:W-:Y:S05]  /*bba0*/  BRA.DIV UR4, `(.L_x_117) ;  /* 0x0000001604107947 */ /* 0x000fea000b800000 */
[----:B------:R-:W1:Y:S02]  /*bbb0*/  S2R R2, SR_TID.X ;  /* 0x0000000000027919 */ /* 0x000e640000002100 */
[----:B-1----:R-:W-:-:S04]  /*bbc0*/  SHF.R.U32.HI R2, RZ, 0x5, R2 ;  /* 0x00000005ff027819 */ /* 0x002fc80000011602 */
[----:B------:R-:W-:-:S05]  /*bbd0*/  LOP3.LUT R2, R2, 0x3, RZ, 0xc0, !PT ;  /* 0x0000000302027812 */ /* 0x000fca00078ec0ff */
[----:B------:R1:W3:Y:S02]  /*bbe0*/  SHFL.IDX PT, R14, R2, RZ, 0x1f ;  /* 0x00001fff020e7589 */ /* 0x0002e400000e0000 */
.L_x_163:
[----:B---3--:R-:W-:Y:S01]  /*bbf0*/  ISETP.NE.AND P0, PT, R14, RZ, PT ;  /* 0x000000ff0e00720c */ /* 0x008fe20003f05270 */
[----:B------:R-:W-:-:S12]  /*bc00*/  BSSY B0, `(.L_x_118) ;  /* 0x0000025000007945 */ /* 0x000fd80003800000 */
[----:B------:R-:W-:Y:S05]  /*bc10*/  @P0 BRA `(.L_x_119) ;  /* 0x00000000008c0947 */ /* 0x000fea0003800000 */
[----:B------:R-:W-:-:S03]  /*bc20*/  UMOV UR4, 0xffffffff ;  /* 0xffffffff00047882 */ /* 0x000fc60000000000 */
[----:B------:R-:W-:Y:S05]  /*bc30*/  BRA.DIV UR4, `(.L_x_120) ;  /* 0x0000001604207947 */ /* 0x000fea000b800000 */
[----:B------:R-:W-:-:S13]  /*bc40*/  ELECT P6, URZ, PT ;  /* 0x00000000003f782f */ /* 0x000fda00038c0000 */
.L_x_166:
[----:B------:R-:W-:Y:S05]  /*bc50*/  @!P6 BRA `(.L_x_119) ;  /* 0x00000000007ce947 */ /* 0x000fea0003800000 */
[----:B-1----:R-:W3:Y:S02]  /*bc60*/  LDL.LU R2, [R1+0x30] ;  /* 0x0000300001027983 */ /* 0x002ee40000300800 */
[----:B---3--:R-:W-:-:S04]  /*bc70*/  LOP3.LUT R2, R2, 0x2, RZ, 0xfc, !PT ;  /* 0x0000000202027812 */ /* 0x008fc800078efcff */
[----:B------:R-:W-:-:S13]  /*bc80*/  ISETP.NE.AND P2, PT, R2, 0x3, PT ;  /* 0x000000030200780c */ /* 0x000fda0003f45270 */
[----:B------:R-:W-:Y:S05]  /*bc90*/  @!P2 BRA `(.L_x_121) ;  /* 0x000000000004a947 */ /* 0x000fea0003800000 */
[----:B------:R-:W-:Y:S01]  /*bca0*/  BPT.TRAP 0x1 ;  /* 0x000000040000795c */ /* 0x000fe20000300000 */
.L_x_121:
[----:B------:R-:W3:Y:S01]  /*bcb0*/  LDL.LU R7, [R1+0x4] ;  /* 0x0000040001077983 */ /* 0x000ee20000300800 */
[----:B0-----:R-:W-:Y:S02]  /*bcc0*/  VIADD R3, R0, 0x34840 ;  /* 0x0003484000037836 */ /* 0x001fe40000000000 */
[C---:B------:R-:W-:Y:S02]  /*bcd0*/  VIADD R2, R18.reuse, 0x1 ;  /* 0x0000000112027836 */ /* 0x040fe40000000000 */
[----:B------:R-:W-:-:S03]  /*bce0*/  IMAD R6, R18, 0x8, R3 ;  /* 0x0000000812067824 */ /* 0x000fc600078e0203 */
[----:B------:R-:W-:-:S04]  /*bcf0*/  ISETP.NE.AND P1, PT, R2, 0x2, PT ;  /* 0x000000020200780c */ /* 0x000fc80003f25270 */
[----:B------:R-:W-:Y:S02]  /*bd00*/  SEL R4, RZ, 0x1, P1 ;  /* 0x00000001ff047807 */ /* 0x000fe40000800000 */
[C---:B---3--:R-:W-:Y:S02]  /*bd10*/  SHF.L.U32 R5, R7.reuse, 0x1f, RZ ;  /* 0x0000001f07057819 */ /* 0x048fe400000006ff */
[----:B------:R-:W-:Y:S02]  /*bd20*/  LOP3.LUT R7, R7, R4, RZ, 0x3c, !PT ;  /* 0x0000000407077212 */ /* 0x000fe400078e3cff */
[----:B------:R-:W0:Y:S01]  /*bd30*/  SYNCS.PHASECHK.TRANS64.TRYWAIT P0, [R6+URZ], R5 ;  /* 0x00000005060075a7 */ /* 0x000e22000800017f */
[----:B------:R-:W-:Y:S02]  /*bd40*/  SEL R4, R2, RZ, P1 ;  /* 0x000000ff02047207 */ /* 0x000fe40000800000 */
[----:B------:R-:W-:-:S03]  /*bd50*/  SHF.L.U32 R2, R7, 0x1f, RZ ;  /* 0x0000001f07027819 */ /* 0x000fc600000006ff */
[----:B------:R-:W-:Y:S01]  /*bd60*/  IMAD R3, R4, 0x8, R3 ;  /* 0x0000000804037824 */ /* 0x000fe200078e0203 */
[----:B0-----:R-:W-:Y:S06]  /*bd70*/  @!P0 BRA `(.L_x_122) ;  /* 0x0000001000f08947 */ /* 0x001fec0003800000 */
.L_x_167:
[----:B------:R-:W1:Y:S02]  /*bd80*/  SYNCS.PHASECHK.TRANS64.TRYWAIT P0, [R3+URZ], R2 ;  /* 0x00000002030075a7 */ /* 0x000e64000800017f */
[----:B-1----:R-:W-:Y:S05]  /*bd90*/  @!P0 BRA `(.L_x_123) ;  /* 0x0000001000fc8947 */ /* 0x002fea0003800000 */
.L_x_168:
[----:B------:R-:W-:Y:S05]  /*bda0*/  @!P2 BRA `(.L_x_124) ;  /* 0x000000000004a947 */ /* 0x000fea0003800000 */
[----:B------:R-:W-:Y:S01]  /*bdb0*/  BPT.TRAP 0x1 ;  /* 0x000000040000795c */ /* 0x000fe20000300000 */
.L_x_124:
[----:B-1----:R-:W-:-:S04]  /*bdc0*/  VIADD R3, R0, 0x34860 ;  /* 0x0003486000037836 */ /* 0x002fc80000000000 */
[----:B------:R-:W-:-:S04]  /*bdd0*/  IMAD R18, R18, 0x8, R3 ;  /* 0x0000000812127824 */ /* 0x000fc800078e0203 */
[----:B------:R-:W1:Y:S02]  /*bde0*/  SYNCS.PHASECHK.TRANS64.TRYWAIT P0, [R18+URZ], R5 ;  /* 0x00000005120075a7 */ /* 0x000e64000800017f */
[----:B-1----:R-:W-:Y:S05]  /*bdf0*/  @!P0 BRA `(.L_x_125) ;  /* 0x0000001000f88947 */ /* 0x002fea0003800000 */
.L_x_169:
[----:B------:R-:W-:-:S07]  /*be00*/  IMAD R3, R4, 0x8, R3 ;  /* 0x0000000804037824 */ /* 0x000fce00078e0203 */
.L_x_126:
[----:B---3--:R3:W4:Y:S02]  /*be10*/  SYNCS.PHASECHK.TRANS64.TRYWAIT P0, [R3+URZ], R2 ;  /* 0x00000002030075a7 */ /* 0x008724000800017f */
[----:B----4-:R-:W-:Y:S05]  /*be20*/  @!P0 NANOSLEEP.SYNCS 0x989680 ;  /* 0x009896800000895d */ /* 0x010fea0003900000 */
[----:B------:R-:W4:Y:S02]  /*be30*/  @!P0 SYNCS.PHASECHK.TRANS64 P0, [R3+URZ], R2 ;  /* 0x00000002030085a7 */ /* 0x000f24000800007f */
[----:B----4-:R-:W-:Y:S05]  /*be40*/  @!P0 BRA `(.L_x_126) ;  /* 0xfffffffc00f08947 */ /* 0x010fea000383ffff */
.L_x_119:
[----:B------:R-:W-:Y:S05]  /*be50*/  BSYNC B0 ;  /* 0x0000000000007941 */ /* 0x000fea0003800000 */
.L_x_118:
[----:B------:R-:W-:Y:S05]  /*be60*/  EXIT ;  /* 0x000000000000794d */ /* 0x000fea0003800000 */
.L_x_10:
[----:B0-----:R-:W-:-:S04]  /*be70*/  IMAD.U32 R3, RZ, RZ, UR38 ;  /* 0x00000026ff037e24 */ /* 0x001fc8000f8e00ff */
[----:B------:R0:W1:Y:S03]  /*be80*/  SYNCS.PHASECHK.TRANS64.TRYWAIT P1, [R3+URZ+0x34800], R0 ;  /* 0x03480000030075a7 */ /* 0x000066000802017f */
[----:B-1----:R-:W-:Y:S05]  /*be90*/  @!P1 NANOSLEEP.SYNCS 0x989680 ;  /* 0x009896800000995d */ /* 0x002fea0003900000 */
[----:B------:R-:W1:Y:S02]  /*bea0*/  @!P1 SYNCS.PHASECHK.TRANS64 P1, [R3+URZ+0x34800], R0 ;  /* 0x03480000030095a7 */ /* 0x000e64000802007f */
[----:B-1----:R-:W-:Y:S05]  /*beb0*/  @!P1 BRA `(.L_x_10) ;  /* 0xfffffffc00ec9947 */ /* 0x002fea000383ffff */
[----:B------:R-:W-:Y:S05]  /*bec0*/  BRA `(.L_x_127) ;  /* 0xffffff5000a87947 */ /* 0x000fea000383ffff */
.L_x_14:
[----:B-1----:R1:W2:Y:S02]  /*bed0*/  SYNCS.PHASECHK.TRANS64.TRYWAIT P2, [R6+URZ+0x34830], R3 ;  /* 0x03483003060075a7 */ /* 0x0022a4000804017f */
[----:B--2---:R-:W-:Y:S05]  /*bee0*/  @!P2 NANOSLEEP.SYNCS 0x989680 ;  /* 0x009896800000a95d */ /* 0x004fea0003900000 */
[----:B------:R-:W2:Y:S02]  /*bef0*/  @!P2 SYNCS.PHASECHK.TRANS64 P2, [R6+URZ+0x34830], R3 ;  /* 0x034830030600a5a7 */ /* 0x000ea4000804007f */
[----:B--2---:R-:W-:Y:S05]  /*bf00*/  @!P2 BRA `(.L_x_14) ;  /* 0xfffffffc00f0a947 */ /* 0x004fea000383ffff */
[----:B------:R-:W-:Y:S05]  /*bf10*/  BRA `(.L_x_13) ;  /* 0xffffff5000d47947 */ /* 0x000fea000383ffff */
.L_x_19:
[----:B-1----:R-:W-:-:S04]  /*bf20*/  IMAD.U32 R3, RZ, RZ, UR7 ;  /* 0x00000007ff037e24 */ /* 0x002fc8000f8e00ff */
[----:B------:R1:W2:Y:S03]  /*bf30*/  SYNCS.PHASECHK.TRANS64.TRYWAIT P2, [R3+URZ+0x34830], R0 ;  /* 0x03483000030075a7 */ /* 0x0002a6000804017f */
[----:B--2---:R-:W-:Y:S05]  /*bf40*/  @!P2 NANOSLEEP.SYNCS 0x989680 ;  /* 0x009896800000a95d */ /* 0x004fea0003900000 */
[----:B------:R-:W2:Y:S02]  /*bf50*/  @!P2 SYNCS.PHASECHK.TRANS64 P2, [R3+URZ+0x34830], R0 ;  /* 0x034830000300a5a7 */ /* 0x000ea4000804007f */
[----:B--2---:R-:W-:Y:S05]  /*bf60*/  @!P2 BRA `(.L_x_19) ;  /* 0xfffffffc00eca947 */ /* 0x004fea000383ffff */
[----:B------:R-:W-:Y:S05]  /*bf70*/  BRA `(.L_x_18) ;  /* 0xffffff7800947947 */ /* 0x000fea000383ffff */
.L_x_23:
[----:B-1----:R-:W-:-:S04]  /*bf80*/  IMAD.U32 R3, RZ, RZ, UR10 ;  /* 0x0000000aff037e24 */ /* 0x002fc8000f8e00ff */
[----:B------:R1:W2:Y:S03]  /*bf90*/  SYNCS.PHASECHK.TRANS64.TRYWAIT P2, [R3+URZ+0x34850], R0 ;  /* 0x03485000030075a7 */ /* 0x0002a6000804017f */
[----:B--2---:R-:W-:Y:S05]  /*bfa0*/  @!P2 NANOSLEEP.SYNCS 0x989680 ;  /* 0x009896800000a95d */ /* 0x004fea0003900000 */
[----:B------:R-:W2:Y:S02]  /*bfb0*/  @!P2 SYNCS.PHASECHK.TRANS64 P2, [R3+URZ+0x34850], R0 ;  /* 0x034850000300a5a7 */ /* 0x000ea4000804007f */
[----:B--2---:R-:W-:Y:S05]  /*bfc0*/  @!P2 BRA `(.L_x_23) ;  /* 0xfffffffc00eca947 */ /* 0x004fea000383ffff */
[----:B------:R-:W-:Y:S05]  /*bfd0*/  BRA `(.L_x_22) ;  /* 0xffffff8000c47947 */ /* 0x000fea000383ffff */
.L_x_28:
[----:B-1----:R-:W-:-:S04]  /*bfe0*/  IMAD.U32 R5, RZ, RZ, UR12 ;  /* 0x0000000cff057e24 */ /* 0x002fc8000f8e00ff */
[----:B------:R1:W2:Y:S03]  /*bff0*/  SYNCS.PHASECHK.TRANS64.TRYWAIT P0, [R5+URZ+0x34850], R4 ;  /* 0x03485004050075a7 */ /* 0x0002a6000800017f */
[----:B--2---:R-:W-:Y:S05]  /*c000*/  @!P0 NANOSLEEP.SYNCS 0x989680 ;  /* 0x009896800000895d */ /* 0x004fea0003900000 */
[----:B------:R-:W2:Y:S02]  /*c010*/  @!P0 SYNCS.PHASECHK.TRANS64 P0, [R5+URZ+0x34850], R4 ;  /* 0x03485004050085a7 */ /* 0x000ea4000800007f */
[----:B--2---:R-:W-:Y:S05]  /*c020*/  @!P0 BRA `(.L_x_28) ;  /* 0xfffffffc00ec8947 */ /* 0x004fea000383ffff */
[----:B------:R-:W-:Y:S05]  /*c030*/  BRA `(.L_x_27) ;  /* 0xffffff9c00b87947 */ /* 0x000fea000383ffff */
.L_x_42:
[----:B------:R-:W1:Y:S01]  /*c040*/  S2R R0, SR_TID.X ;  /* 0x0000000000007919 */ /* 0x000e620000002100 */
[----:B------:R-:W-:Y:S01]  /*c050*/  BSSY B0, `(.L_x_128) ;  /* 0x000000a000007945 */ /* 0x000fe20003800000 */
[----:B------:R-:W-:Y:S02]  /*c060*/  IMAD.MOV.U32 R12, RZ, RZ, RZ ;  /* 0x000000ffff0c7224 */ /* 0x000fe400078e00ff */
[----:B------:R-:W-:Y:S02]  /*c070*/  IMAD.MOV.U32 R11, RZ, RZ, 0x1f ;  /* 0x0000001fff0b7424 */ /* 0x000fe400078e00ff */
[----:B------:R-:W-:Y:S01]  /*c080*/  IMAD.MOV.U32 R15, RZ, RZ, -0x1 ;  /* 0xffffffffff0f7424 */ /* 0x000fe200078e00ff */
[----:B-1----:R-:W-:-:S04]  /*c090*/  SHF.R.U32.HI R0, RZ, 0x5, R0 ;  /* 0x00000005ff007819 */ /* 0x002fc80000011600 */
[----:B------:R-:W-:-:S05]  /*c0a0*/  LOP3.LUT R0, R0, 0x3, RZ, 0xc0, !PT ;  /* 0x0000000300007812 */ /* 0x000fca00078ec0ff */
[----:B------:R-:W-:-:S07]  /*c0b0*/  IMAD.MOV.U32 R13, RZ, RZ, R0 ;  /* 0x000000ffff0d7224 */ /* 0x000fce00078e0000 */
[----:B0-2---:R-:W-:Y:S05]  /*c0c0*/  WARPSYNC.COLLECTIVE R15, `(.L_x_129) ;  /* 0x000000000f087348 */ /* 0x005fea0003c00000 */
[----:B------:R1:W3:Y:S02]  /*c0d0*/  SHFL.IDX P6, R14, R13, R12, R11 ;  /* 0x0000000c0d0e7389 */ /* 0x0002e400000c000b */
[----:B0123--:R-:W-:Y:S01]  /*c0e0*/  ENDCOLLECTIVE ;  /* 0x000000000000791b */ /* 0x00ffe20003800000 */
.L_x_129:
[----:B------:R-:W-:Y:S05]  /*c0f0*/  BSYNC B0 ;  /* 0x0000000000007941 */ /* 0x000fea0003800000 */
.L_x_128:
[----:B------:R-:W-:Y:S05]  /*c100*/  BRA `(.L_x_130) ;  /* 0xffffffc000f47947 */ /* 0x000fea000383ffff */
.L_x_44:
[----:B------:R-:W-:Y:S01]  /*c110*/  BSSY B0, `(.L_x_131) ;  /* 0x0000006000007945 */ /* 0x000fe20003800000 */
[----:B------:R-:W-:-:S07]  /*c120*/  IMAD.MOV.U32 R15, RZ, RZ, -0x1 ;  /* 0xffffffffff0f7424 */ /* 0x000fce00078e00ff */
[----:B012---:R-:W-:Y:S05]  /*c130*/  WARPSYNC.COLLECTIVE R15, `(.L_x_132) ;  /* 0x000000000f0c7348 */ /* 0x007fea0003c00000 */
[----:B------:R-:W-:Y:S02]  /*c140*/  ELECT P6, UR62, PT ;  /* 0x00000000003e782f */ /* 0x000fe400038c0000 */
[----:B------:R-:W-:Y:S01]  /*c150*/  MOV R14, UR62 ;  /* 0x0000003e000e7c02 */ /* 0x000fe20008000f00 */
[----:B012---:R-:W-:Y:S10]  /*c160*/  ENDCOLLECTIVE ;  /* 0x000000000000791b */ /* 0x007ff40003800000 */
.L_x_132:
[----:B------:R-:W-:Y:S05]  /*c170*/  BSYNC B0 ;  /* 0x0000000000007941 */ /* 0x000fea0003800000 */
.L_x_131:
[----:B------:R-:W-:Y:S05]  /*c180*/  BRA `(.L_x_133) ;  /* 0xffffffc000f47947 */ /* 0x000fea000383ffff */
.L_x_46:
[----:B-1----:R1:W4:Y:S02]  /*c190*/  SYNCS.PHASECHK.TRANS64.TRYWAIT P0, [R0+URZ+0x34840], R2 ;  /* 0x03484002000075a7 */ /* 0x002324000800017f */
[----:B----4-:R-:W-:Y:S05]  /*c1a0*/  @!P0 NANOSLEEP.SYNCS 0x989680 ;  /* 0x009896800000895d */ /* 0x010fea0003900000 */
[----:B------:R-:W4:Y:S02]  /*c1b0*/  @!P0 SYNCS.PHASECHK.TRANS64 P0, [R0+URZ+0x34840], R2 ;  /* 0x03484002000085a7 */ /* 0x000f24000800007f */
[----:B----4-:R-:W-:Y:S05]  /*c1c0*/  @!P0 BRA `(.L_x_46) ;  /* 0xfffffffc00f08947 */ /* 0x010fea000383ffff */
[----:B------:R-:W-:Y:S05]  /*c1d0*/  BRA `(.L_x_134) ;  /* 0xffffffc400507947 */ /* 0x000fea000383ffff */
.L_x_49:
[----:B------:R-:W-:Y:S01]  /*c1e0*/  IMAD.MOV.U32 R13, RZ, RZ, R4 ;  /* 0x000000ffff0d7224 */ /* 0x000fe200078e0004 */
[----:B------:R-:W0:Y:S01]  /*c1f0*/  S2R R7, SR_TID.X ;  /* 0x0000000000077919 */ /* 0x000e220000002100 */
[----:B------:R-:W-:Y:S02]  /*c200*/  IMAD.MOV.U32 R12, RZ, RZ, RZ ;  /* 0x000000ffff0c7224 */ /* 0x000fe400078e00ff */
[----:B------:R-:W-:Y:S02]  /*c210*/  IMAD.MOV.U32 R11, RZ, RZ, 0x181f ;  /* 0x0000181fff0b7424 */ /* 0x000fe400078e00ff */
[----:B------:R-:W-:-:S07]  /*c220*/  IMAD.MOV.U32 R15, RZ, RZ, -0x1 ;  /* 0xffffffffff0f7424 */ /* 0x000fce00078e00ff */
[----:B0----5:R-:W-:Y:S05]  /*c230*/  WARPSYNC.COLLECTIVE R15, `(.L_x_135) ;  /* 0x000000000f087348 */ /* 0x021fea0003c00000 */
[----:B------:R1:W2:Y:S02]  /*c240*/  SHFL.IDX P6, R14, R13, R12, R11 ;  /* 0x0000000c0d0e7389 */ /* 0x0002a400000c000b */
[----:B012--5:R-:W-:Y:S01]  /*c250*/  ENDCOLLECTIVE ;  /* 0x000000000000791b */ /* 0x027fe20003800000 */
.L_x_135:
[----:B------:R-:W-:Y:S01]  /*c260*/  IMAD.MOV.U32 R13, RZ, RZ, R0 ;  /* 0x000000ffff0d7224 */ /* 0x000fe200078e0000 */
[----:B------:R-:W-:Y:S01]  /*c270*/  LOP3.LUT R7, R7, 0x7f, RZ, 0xc0, !PT ;  /* 0x0000007f07077812 */ /* 0x000fe200078ec0ff */
[----:B------:R-:W-:-:S07]  /*c280*/  IMAD.MOV.U32 R6, RZ, RZ, R14 ;  /* 0x000000ffff067224 */ /* 0x000fce00078e000e */
[----:B------:R-:W-:Y:S05]  /*c290*/  WARPSYNC.COLLECTIVE R15, `(.L_x_136) ;  /* 0x000000000f087348 */ /* 0x000fea0003c00000 */
[----:B------:R0:W1:Y:S02]  /*c2a0*/  SHFL.IDX P6, R14, R13, R12, R11 ;  /* 0x0000000c0d0e7389 */ /* 0x00006400000c000b */
[----:B01----:R-:W-:Y:S01]  /*c2b0*/  ENDCOLLECTIVE ;  /* 0x000000000000791b */ /* 0x003fe20003800000 */
.L_x_136:
[----:B------:R-:W-:Y:S01]  /*c2c0*/  SHF.R.U32.HI R2, RZ, 0x3, R7 ;  /* 0x00000003ff027819 */ /* 0x000fe20000011607 */
[----:B------:R-:W-:Y:S02]  /*c2d0*/  ULDC UR4, c[0x0][0x288] ;  /* 0x0000a20000047ab9 */ /* 0x000fe40000000800 */
[----:B------:R-:W-:Y:S02]  /*c2e0*/  IMAD R3, R8, UR4, RZ ;  /* 0x0000000408037c24 */ /* 0x000fe4000f8e02ff */
[----:B------:R-:W-:-:S04]  /*c2f0*/  IMAD.IADD R2, R2, 0x1, R5 ;  /* 0x0000000102027824 */ /* 0x000fc800078e0205 */
[C---:B------:R-:W-:Y:S01]  /*c300*/  VIADD R5, R2.reuse, 0x10 ;  /* 0x0000001002057836 */ /* 0x040fe20000000000 */
[----:B------:R-:W-:Y:S01]  /*c310*/  ISETP.GE.AND P3, PT, R2, R3, PT ;  /* 0x000000030200720c */ /* 0x000fe20003f66270 */
[----:B------:R-:W-:Y:S02]  /*c320*/  IMAD.MOV.U32 R13, RZ, RZ, R4 ;  /* 0x000000ffff0d7224 */ /* 0x000fe400078e0004 */
[----:B------:R-:W-:Y:S02]  /*c330*/  IMAD.MOV.U32 R12, RZ, RZ, 0x1 ;  /* 0x00000001ff0c7424 */ /* 0x000fe400078e00ff */
[----:B------:R-:W-:-:S08]  /*c340*/  IMAD.MOV.U32 R7, RZ, RZ, R14 ;  /* 0x000000ffff077224 */ /* 0x000fd000078e000e */
[----:B------:R-:W-:Y:S05]  /*c350*/  WARPSYNC.COLLECTIVE R15, `(.L_x_137) ;  /* 0x000000000f087348 */ /* 0x000fea0003c00000 */
[----:B------:R0:W1:Y:S02]  /*c360*/  SHFL.IDX P6, R14, R13, R12, R11 ;  /* 0x0000000c0d0e7389 */ /* 0x00006400000c000b */
[----:B01----:R-:W-:Y:S01]  /*c370*/  ENDCOLLECTIVE ;  /* 0x000000000000791b */ /* 0x003fe20003800000 */
.L_x_137:
[----:B------:R-:W-:-:S05]  /*c380*/  @!P3 LEA R7, P5, R9, R7, 0x1 ;  /* 0x000000070907b211 */ /* 0x000fca00078a08ff */
[----:B------:R-:W-:-:S05]  /*c390*/  @!P3 IMAD.X R6, RZ, RZ, R6, P5 ;  /* 0x000000ffff06b224 */ /* 0x000fca00028e0606 */
[----:B------:R-:W-:Y:S01]  /*c3a0*/  @!P3 LOP3.LUT R7, R7, R6, RZ, 0x3c, !PT ;  /* 0x000000060707b212 */ /* 0x000fe200078e3cff */
[----:B------:R-:W-:-:S03]  /*c3b0*/  IMAD.MOV.U32 R13, RZ, RZ, R0 ;  /* 0x000000ffff0d7224 */ /* 0x000fc600078e0000 */
[----:B------:R-:W-:-:S04]  /*c3c0*/  @!P3 LOP3.LUT R6, R7, R6, RZ, 0x3c, !PT ;  /* 0x000000060706b212 */ /* 0x000fc800078e3cff */
[----:B------:R-:W-:-:S05]  /*c3d0*/  @!P3 LOP3.LUT R7, R7, R6, RZ, 0x3c, !PT ;  /* 0x000000060707b212 */ /* 0x000fca00078e3cff */
[----:B------:R-:W-:Y:S01]  /*c3e0*/  @!PT LDS RZ, [RZ] ;  /* 0x00000000fffff984 */ /* 0x000fe20000000800 */
[----:B------:R-:W-:Y:S01]  /*c3f0*/  @!PT LDS RZ, [RZ] ;  /* 0x00000000fffff984 */ /* 0x000fe20000000800 */
[----:B------:R-:W-:Y:S01]  /*c400*/  @!PT LDS RZ, [RZ] ;  /* 0x00000000fffff984 */ /* 0x000fe20000000800 */
[----:B------:R0:W-:Y:S04]  /*c410*/  @!P3 LDGSTS.E.BYPASS.LTC128B.128 [R10+0x10400], desc[UR60][R6.64], !P0 ;  /* 0x10400000060abfae */ /* 0x0001e8000c101d7c */
[----:B------:R0:W-:Y:S04]  /*c420*/  @!P3 LDGSTS.E.BYPASS.LTC128B.128 [R10+0x14400], desc[UR60][R6.64+0x80], !P1 ;  /* 0x14400080060abfae */ /* 0x0001e8000c901d7c */
[----:B------:R0:W-:Y:S01]  /*c430*/  @!P3 LDGSTS.E.BYPASS.LTC128B.128 [R10+0x18400], desc[UR60][R6.64+0x100], !P2 ;  /* 0x18400100060abfae */ /* 0x0001e2000d101d7c */
[----:B------:R-:W-:Y:S01]  /*c440*/  ISETP.GE.AND P3, PT, R5, R3, PT ;  /* 0x000000030500720c */ /* 0x000fe20003f66270 */
[----:B------:R-:W-:-:S12]  /*c450*/  IMAD.MOV.U32 R5, RZ, RZ, R14 ;  /* 0x000000ffff057224 */ /* 0x000fd800078e000e */
[----:B0-----:R-:W-:Y:S05]  /*c460*/  WARPSYNC.COLLECTIVE R15, `(.L_x_138) ;  /* 0x000000000f087348 */ /* 0x001fea0003c00000 */
[----:B------:R1:W2:Y:S02]  /*c470*/  SHFL.IDX P6, R14, R13, R12, R11 ;  /* 0x0000000c0d0e7389 */ /* 0x0002a400000c000b */
[----:B012---:R-:W-:Y:S01]  /*c480*/  ENDCOLLECTIVE ;  /* 0x000000000000791b */ /* 0x007fe20003800000 */
.L_x_138:
[----:B------:R-:W-:Y:S02]  /*c490*/  IMAD.MOV.U32 R13, RZ, RZ, R4 ;  /* 0x000000ffff0d7224 */ /* 0x000fe400078e0004 */
[----:B------:R-:W-:Y:S02]  /*c4a0*/  IMAD.MOV.U32 R12, RZ, RZ, 0x2 ;  /* 0x00000002ff0c7424 */ /* 0x000fe400078e00ff */
[----:B------:R-:W-:-:S07]  /*c4b0*/  IMAD.MOV.U32 R8, RZ, RZ, R14 ;  /* 0x000000ffff087224 */ /* 0x000fce00078e000e */
[----:B------:R-:W-:Y:S05]  /*c4c0*/  WARPSYNC.COLLECTIVE R15, `(.L_x_139) ;  /* 0x000000000f087348 */ /* 0x000fea0003c00000 */
[----:B------:R0:W1:Y:S02]  /*c4d0*/  SHFL.IDX P6, R14, R13, R12, R11 ;  /* 0x0000000c0d0e7389 */ /* 0x00006400000c000b */
[----:B01----:R-:W-:Y:S01]  /*c4e0*/  ENDCOLLECTIVE ;  /* 0x000000000000791b */ /* 0x003fe20003800000 */
.L_x_139:
[----:B------:R-:W-:-:S05]  /*c4f0*/  @!P3 LEA R8, P5, R9, R8, 0x1 ;  /* 0x000000080908b211 */ /* 0x000fca00078a08ff */
[----:B------:R-:W-:Y:S02]  /*c500*/  @!P3 IMAD.X R5, RZ, RZ, R5, P5 ;  /* 0x000000ffff05b224 */ /* 0x000fe400028e0605 */
[----:B------:R-:W-:Y:S02]  /*c510*/  @!P3 IMAD.MOV.U32 R6, RZ, RZ, R8 ;  /* 0x000000ffff06b224 */ /* 0x000fe400078e0008 */
[----:B------:R-:W-:Y:S02]  /*c520*/  @!P3 IMAD.MOV.U32 R7, RZ, RZ, R5 ;  /* 0x000000ffff07b224 */ /* 0x000fe400078e0005 */
[----:B------:R-:W-:Y:S02]  /*c530*/  VIADD R5, R2, 0x20 ;  /* 0x0000002002057836 */ /* 0x000fe40000000000 */
[----:B------:R-:W-:Y:S01]  /*c540*/  IMAD.MOV.U32 R13, RZ, RZ, R0 ;  /* 0x000000ffff0d7224 */ /* 0x000fe200078e0000 */
        /* <DEDUP_REMOVED lines=11> */
.L_x_140:
[----:B------:R-:W-:Y:S02]  /*c600*/  IMAD.MOV.U32 R13, RZ, RZ, R4 ;  /* 0x000000ffff0d7224 */ /* 0x000fe400078e0004 */
[----:B------:R-:W-:Y:S02]  /*c610*/  IMAD.MOV.U32 R12, RZ, RZ, 0x3 ;  /* 0x00000003ff0c7424 */ /* 0x000fe400078e00ff */
[----:B------:R-:W-:-:S07]  /*c620*/  IMAD.MOV.U32 R8, RZ, RZ, R14 ;  /* 0x000000ffff087224 */ /* 0x000fce00078e000e */
[----:B------:R-:W-:Y:S05]  /*c630*/  WARPSYNC.COLLECTIVE R15, `(.L_x_141) ;  /* 0x000000000f087348 */ /* 0x000fea0003c00000 */
[----:B------:R0:W1:Y:S02]  /*c640*/  SHFL.IDX P6, R14, R13, R12, R11 ;  /* 0x0000000c0d0e7389 */ /* 0x00006400000c000b */
[----:B01----:R-:W-:Y:S01]  /*c650*/  ENDCOLLECTIVE ;  /* 0x000000000000791b */ /* 0x003fe20003800000 */
.L_x_141:
[----:B------:R-:W-:-:S05]  /*c660*/  @!P3 LEA R8, P4, R9, R8, 0x1 ;  /* 0x000000080908b211 */ /* 0x000fca00078808ff */
[----:B------:R-:W-:Y:S02]  /*c670*/  @!P3 IMAD.X R9, RZ, RZ, R5, P4 ;  /* 0x000000ffff09b224 */ /* 0x000fe400020e0605 */
[----:B------:R-:W-:Y:S02]  /*c680*/  @!P3 IMAD.MOV.U32 R6, RZ, RZ, R8 ;  /* 0x000000ffff06b224 */ /* 0x000fe400078e0008 */
[----:B------:R-:W-:Y:S02]  /*c690*/  @!P3 IMAD.MOV.U32 R7, RZ, RZ, R9 ;  /* 0x000000ffff07b224 */ /* 0x000fe400078e0009 */
[----:B------:R-:W0:Y:S01]  /*c6a0*/  S2R R9, SR_TID.X ;  /* 0x0000000000097919 */ /* 0x000e220000002100 */
[C---:B------:R-:W-:Y:S02]  /*c6b0*/  VIADD R5, R2.reuse, 0x30 ;  /* 0x0000003002057836 */ /* 0x040fe40000000000 */
[----:B------:R-:W-:Y:S01]  /*c6c0*/  IMAD.MOV.U32 R13, RZ, RZ, R0 ;  /* 0x000000ffff0d7224 */ /* 0x000fe200078e0000 */
[----:B------:R-:W-:Y:S01]  /*c6d0*/  @!PT LDS RZ, [RZ] ;  /* 0x00000000fffff984 */ /* 0x000fe20000000800 */
[----:B------:R-:W-:Y:S01]  /*c6e0*/  @!PT LDS RZ, [RZ] ;  /* 0x00000000fffff984 */ /* 0x000fe20000000800 */
[----:B------:R-:W-:Y:S01]  /*c6f0*/  @!PT LDS RZ, [RZ] ;  /* 0x00000000fffff984 */ /* 0x000fe20000000800 */
[----:B------:R1:W-:Y:S01]  /*c700*/  @!P3 LDGSTS.E.BYPASS.LTC128B.128 [R10+0x11400], desc[UR60][R6.64], !P0 ;  /* 0x11400000060abfae */ /* 0x0003e2000c101d7c */
[----:B------:R-:W-:-:S03]  /*c710*/  VIADD R8, R2, 0x60 ;  /* 0x0000006002087836 */ /* 0x000fc60000000000 */
[----:B------:R1:W-:Y:S04]  /*c720*/  @!P3 LDGSTS.E.BYPASS.LTC128B.128 [R10+0x15400], desc[UR60][R6.64+0x80], !P1 ;  /* 0x15400080060abfae */ /* 0x0003e8000c901d7c */
[----:B------:R1:W-:Y:S01]  /*c730*/  @!P3 LDGSTS.E.BYPASS.LTC128B.128 [R10+0x19400], desc[UR60][R6.64+0x100], !P2 ;  /* 0x19400100060abfae */ /* 0x0003e2000d101d7c */
[----:B------:R-:W-:Y:S01]  /*c740*/  ISETP.GE.AND P3, PT, R5, R3, PT ;  /* 0x000000030500720c */ /* 0x000fe20003f66270 */
[----:B------:R-:W-:-:S12]  /*c750*/  IMAD.MOV.U32 R5, RZ, RZ, R14 ;  /* 0x000000ffff057224 */ /* 0x000fd800078e000e */
[----:B01----:R-:W-:Y:S05]  /*c760*/  WARPSYNC.COLLECTIVE R15, `(.L_x_142) ;  /* 0x000000000f087348 */ /* 0x003fea0003c00000 */
[----:B------:R2:W3:Y:S02]  /*c770*/  SHFL.IDX P6, R14, R13, R12, R11 ;  /* 0x0000000c0d0e7389 */ /* 0x0004e400000c000b */
[----:B0123--:R-:W-:Y:S01]  /*c780*/  ENDCOLLECTIVE ;  /* 0x000000000000791b */ /* 0x00ffe20003800000 */
.L_x_142:
[----:B------:R-:W-:Y:S02]  /*c790*/  IMAD.MOV.U32 R13, RZ, RZ, R4 ;  /* 0x000000ffff0d7224 */ /* 0x000fe400078e0004 */
[----:B------:R-:W-:Y:S02]  /*c7a0*/  IMAD.MOV.U32 R12, RZ, RZ, 0x4 ;  /* 0x00000004ff0c7424 */ /* 0x000fe400078e00ff */
[----:B------:R-:W-:-:S05]  /*c7b0*/  IMAD.SHL.U32 R9, R9, 0x8, RZ ;  /* 0x0000000809097824 */ /* 0x000fca00078e00ff */
[----:B------:R-:W-:Y:S01]  /*c7c0*/  LOP3.LUT R9, R9, 0x38, RZ, 0xc0, !PT ;  /* 0x0000003809097812 */ /* 0x000fe200078ec0ff */
[----:B------:R-:W-:-:S07]  /*c7d0*/  IMAD.MOV.U32 R6, RZ, RZ, R14 ;  /* 0x000000ffff067224 */ /* 0x000fce00078e000e */
[----:B------:R-:W-:Y:S05]  /*c7e0*/  WARPSYNC.COLLECTIVE R15, `(.L_x_143) ;  /* 0x000000000f087348 */ /* 0x000fea0003c00000 */
[----:B------:R0:W1:Y:S02]  /*c7f0*/  SHFL.IDX P6, R14, R13, R12, R11 ;  /* 0x0000000c0d0e7389 */ /* 0x00006400000c000b */
[----:B01----:R-:W-:Y:S01]  /*c800*/  ENDCOLLECTIVE ;  /* 0x000000000000791b */ /* 0x003fe20003800000 */
.L_x_143:
[----:B------:R-:W-:-:S05]  /*c810*/  @!P3 LEA R6, P4, R9, R6, 0x1 ;  /* 0x000000060906b211 */ /* 0x000fca00078808ff */
[----:B------:R-:W-:-:S04]  /*c820*/  @!P3 IMAD.X R5, RZ, RZ, R5, P4 ;  /* 0x000000ffff05b224 */ /* 0x000fc800020e0605 */
        /* <DEDUP_REMOVED lines=14> */
.L_x_144:
[----:B------:R-:W-:Y:S02]  /*c910*/  IMAD.MOV.U32 R13, RZ, RZ, R4 ;  /* 0x000000ffff0d7224 */ /* 0x000fe400078e0004 */
[----:B------:R-:W-:Y:S02]  /*c920*/  IMAD.MOV.U32 R12, RZ, RZ, 0x5 ;  /* 0x00000005ff0c7424 */ /* 0x000fe400078e00ff */
[----:B------:R-:W-:-:S07]  /*c930*/  IMAD.MOV.U32 R6, RZ, RZ, R14 ;  /* 0x000000ffff067224 */ /* 0x000fce00078e000e */
[----:B------:R-:W-:Y:S05]  /*c940*/  WARPSYNC.COLLECTIVE R15, `(.L_x_145) ;  /* 0x000000000f087348 */ /* 0x000fea0003c00000 */
[----:B------:R0:W1:Y:S02]  /*c950*/  SHFL.IDX P6, R14, R13, R12, R11 ;  /* 0x0000000c0d0e7389 */ /* 0x00006400000c000b */
[----:B01----:R-:W-:Y:S01]  /*c960*/  ENDCOLLECTIVE ;  /* 0x000000000000791b */ /* 0x003fe20003800000 */
.L_x_145:
        /* <DEDUP_REMOVED lines=16> */
.L_x_146:
[----:B------:R-:W-:Y:S02]  /*ca70*/  IMAD.MOV.U32 R13, RZ, RZ, R4 ;  /* 0x000000ffff0d7224 */ /* 0x000fe400078e0004 */
[----:B------:R-:W-:Y:S02]  /*ca80*/  IMAD.MOV.U32 R12, RZ, RZ, 0x6 ;  /* 0x00000006ff0c7424 */ /* 0x000fe400078e00ff */
[----:B------:R-:W-:-:S07]  /*ca90*/  IMAD.MOV.U32 R6, RZ, RZ, R14 ;  /* 0x000000ffff067224 */ /* 0x000fce00078e000e */
[----:B------:R-:W-:Y:S05]  /*caa0*/  WARPSYNC.COLLECTIVE R15, `(.L_x_147) ;  /* 0x000000000f087348 */ /* 0x000fea0003c00000 */
[----:B------:R0:W1:Y:S02]  /*cab0*/  SHFL.IDX P6, R14, R13, R12, R11 ;  /* 0x0000000c0d0e7389 */ /* 0x00006400000c000b */
[----:B01----:R-:W-:Y:S01]  /*cac0*/  ENDCOLLECTIVE ;  /* 0x000000000000791b */ /* 0x003fe20003800000 */
.L_x_147:
[----:B------:R-:W-:-:S05]  /*cad0*/  @!P3 LEA R6, P4, R9, R6, 0x1 ;  /* 0x000000060906b211 */ /* 0x000fca00078808ff */
[----:B------:R-:W-:Y:S01]  /*cae0*/  @!P3 IMAD.X R5, RZ, RZ, R5, P4 ;  /* 0x000000ffff05b224 */ /* 0x000fe200020e0605 */
[----:B------:R-:W-:-:S03]  /*caf0*/  ISETP.GE.AND P4, PT, R8, R3, PT ;  /* 0x000000030800720c */ /* 0x000fc60003f86270 */
[----:B------:R-:W-:Y:S02]  /*cb00*/  @!P3 IMAD.MOV.U32 R7, RZ, RZ, R5 ;  /* 0x000000ffff07b224 */ /* 0x000fe400078e0005 */
[----:B------:R-:W-:-:S03]  /*cb10*/  IMAD.MOV.U32 R13, RZ, RZ, R0 ;  /* 0x000000ffff0d7224 */ /* 0x000fc600078e0000 */
[----:B------:R-:W-:Y:S01]  /*cb20*/  @!PT LDS RZ, [RZ] ;  /* 0x00000000fffff984 */ /* 0x000fe20000000800 */
[----:B------:R-:W-:Y:S01]  /*cb30*/  @!PT LDS RZ, [RZ] ;  /* 0x00000000fffff984 */ /* 0x000fe20000000800 */
[----:B------:R-:W-:Y:S01]  /*cb40*/  @!PT LDS RZ, [RZ] ;  /* 0x00000000fffff984 */ /* 0x000fe20000000800 */
[----:B------:R0:W-:Y:S04]  /*cb50*/  @!P3 LDGSTS.E.BYPASS.LTC128B.128 [R10+0x12c00], desc[UR60][R6.64], !P0 ;  /* 0x12c00000060abfae */ /* 0x0001e8000c101d7c */
[----:B------:R0:W-:Y:S01]  /*cb60*/  @!P3 LDGSTS.E.BYPASS.LTC128B.128 [R10+0x16c00], desc[UR60][R6.64+0x80], !P1 ;  /* 0x16c00080060abfae */ /* 0x0001e2000c901d7c */
[----:B------:R-:W-:-:S03]  /*cb70*/  IMAD.MOV.U32 R5, RZ, RZ, R14 ;  /* 0x000000ffff057224 */ /* 0x000fc600078e000e */
[----:B------:R0:W-:Y:S04]  /*cb80*/  @!P3 LDGSTS.E.BYPASS.LTC128B.128 [R10+0x1ac00], desc[UR60][R6.64+0x100], !P2 ;  /* 0x1ac00100060abfae */ /* 0x0001e8000d101d7c */
[----:B0-----:R-:W-:Y:S05]  /*cb90*/  WARPSYNC.COLLECTIVE R15, `(.L_x_148) ;  /* 0x000000000f087348 */ /* 0x001fea0003c00000 */
[----:B------:R1:W2:Y:S02]  /*cba0*/  SHFL.IDX P6, R14, R13, R12, R11 ;  /* 0x0000000c0d0e7389 */ /* 0x0002a400000c000b */
[----:B012---:R-:W-:Y:S01]  /*cbb0*/  ENDCOLLECTIVE ;  /* 0x000000000000791b */ /* 0x007fe20003800000 */
.L_x_148:
[----:B------:R-:W-:Y:S02]  /*cbc0*/  IMAD.MOV.U32 R13, RZ, RZ, R4 ;  /* 0x000000ffff0d7224 */ /* 0x000fe400078e0004 */
[----:B------:R-:W-:Y:S02]  /*cbd0*/  IMAD.MOV.U32 R12, RZ, RZ, 0x7 ;  /* 0x00000007ff0c7424 */ /* 0x000fe400078e00ff */
[----:B------:R-:W-:-:S07]  /*cbe0*/  IMAD.MOV.U32 R6, RZ, RZ, R14 ;  /* 0x000000ffff067224 */ /* 0x000fce00078e000e */
[----:B------:R-:W-:Y:S05]  /*cbf0*/  WARPSYNC.COLLECTIVE R15, `(.L_x_149) ;  /* 0x000000000f087348 */ /* 0x000fea0003c00000 */
[----:B------:R0:W1:Y:S02]  /*cc00*/  SHFL.IDX P6, R14, R13, R12, R11 ;  /* 0x0000000c0d0e7389 */ /* 0x00006400000c000b */
[----:B01----:R-:W-:Y:S01]  /*cc10*/  ENDCOLLECTIVE ;  /* 0x000000000000791b */ /* 0x003fe20003800000 */
.L_x_149:
[----:B------:R-:W-:-:S05]  /*cc20*/  @!P4 LEA R6, P3, R9, R6, 0x1 ;  /* 0x000000060906c211 */ /* 0x000fca00078608ff */
[----:B------:R-:W-:-:S04]  /*cc30*/  @!P4 IMAD.X R5, RZ, RZ, R5, P3 ;  /* 0x000000ffff05c224 */ /* 0x000fc800018e0605 */
        /* <DEDUP_REMOVED lines=12> */
.L_x_150:
[----:B------:R-:W-:Y:S01]  /*cd00*/  IMAD.MOV.U32 R0, RZ, RZ, R14 ;  /* 0x000000ffff007224 */ /* 0x000fe200078e000e */
[----:B------:R-:W-:Y:S06]  /*cd10*/  BRA `(.L_x_151) ;  /* 0xffffffc400d47947 */ /* 0x000fec000383ffff */
.L_x_53:
[----:B-1----:R1:W2:Y:S02]  /*cd20*/  SYNCS.PHASECHK.TRANS64.TRYWAIT P0, [R14+URZ+0x34820], R0 ;  /* 0x034820000e0075a7 */ /* 0x0022a4000800017f */
[----:B--2---:R-:W-:Y:S05]  /*cd30*/  @!P0 NANOSLEEP.SYNCS 0x989680 ;  /* 0x009896800000895d */ /* 0x004fea0003900000 */
[----:B------:R-:W2:Y:S02]  /*cd40*/  @!P0 SYNCS.PHASECHK.TRANS64 P0, [R14+URZ+0x34820], R0 ;  /* 0x034820000e0085a7 */ /* 0x000ea4000800007f */
[----:B--2---:R-:W-:Y:S05]  /*cd50*/  @!P0 BRA `(.L_x_53) ;  /* 0xfffffffc00f08947 */ /* 0x004fea000383ffff */
[----:B------:R-:W-:Y:S05]  /*cd60*/  BRA `(.L_x_152) ;  /* 0xffffffc800387947 */ /* 0x000fea000383ffff */
.L_x_60:
[----:B-1----:R1:W2:Y:S02]  /*cd70*/  SYNCS.PHASECHK.TRANS64.TRYWAIT P0, [R3+URZ+0x34840], R2 ;  /* 0x03484002030075a7 */ /* 0x0022a4000800017f */
[----:B--2---:R-:W-:Y:S05]  /*cd80*/  @!P0 NANOSLEEP.SYNCS 0x989680 ;  /* 0x009896800000895d */ /* 0x004fea0003900000 */
[----:B------:R-:W2:Y:S02]  /*cd90*/  @!P0 SYNCS.PHASECHK.TRANS64 P0, [R3+URZ+0x34840], R2 ;  /* 0x03484002030085a7 */ /* 0x000ea4000800007f */
[----:B--2---:R-:W-:Y:S05]  /*cda0*/  @!P0 BRA `(.L_x_60) ;  /* 0xfffffffc00f08947 */ /* 0x004fea000383ffff */
[----:B------:R-:W-:Y:S05]  /*cdb0*/  BRA `(.L_x_153) ;  /* 0xffffffc800e87947 */ /* 0x000fea000383ffff */
.L_x_67:
[----:B0-----:R0:W1:Y:S02]  /*cdc0*/  SYNCS.PHASECHK.TRANS64.TRYWAIT P0, [R3+URZ+0x60], R2 ;  /* 0x00006002030075a7 */ /* 0x001064000800017f */
[----:B-1----:R-:W-:Y:S05]  /*cdd0*/  @!P0 NANOSLEEP.SYNCS 0x989680 ;  /* 0x009896800000895d */ /* 0x002fea0003900000 */
[----:B------:R-:W1:Y:S02]  /*cde0*/  @!P0 SYNCS.PHASECHK.TRANS64 P0, [R3+URZ+0x60], R2 ;  /* 0x00006002030085a7 */ /* 0x000e64000800007f */
[----:B-1----:R-:W-:Y:S05]  /*cdf0*/  @!P0 BRA `(.L_x_67) ;  /* 0xfffffffc00f08947 */ /* 0x002fea000383ffff */
[----:B------:R-:W-:Y:S05]  /*ce00*/  BRA `(.L_x_154) ;  /* 0xffffffcc00f47947 */ /* 0x000fea000383ffff */
.L_x_77:
[----:B-1----:R1:W2:Y:S02]  /*ce10*/  SYNCS.PHASECHK.TRANS64.TRYWAIT P0, [R3+URZ+0x34840], R2 ;  /* 0x03484002030075a7 */ /* 0x0022a4000800017f */
[----:B--2---:R-:W-:Y:S05]  /*ce20*/  @!P0 NANOSLEEP.SYNCS 0x989680 ;  /* 0x009896800000895d */ /* 0x004fea0003900000 */
[----:B------:R-:W2:Y:S02]  /*ce30*/  @!P0 SYNCS.PHASECHK.TRANS64 P0, [R3+URZ+0x34840], R2 ;  /* 0x03484002030085a7 */ /* 0x000ea4000800007f */
[----:B--2---:R-:W-:Y:S05]  /*ce40*/  @!P0 BRA `(.L_x_77) ;  /* 0xfffffffc00f08947 */ /* 0x004fea000383ffff */
[----:B------:R-:W-:Y:S05]  /*ce50*/  BRA `(.L_x_155) ;  /* 0xffffffd400747947 */ /* 0x000fea000383ffff */
.L_x_84:
[----:B0-----:R0:W1:Y:S02]  /*ce60*/  SYNCS.PHASECHK.TRANS64.TRYWAIT P0, [R2+URZ+0x60], R3 ;  /* 0x00006003020075a7 */ /* 0x001064000800017f */
[----:B-1----:R-:W-:Y:S05]  /*ce70*/  @!P0 NANOSLEEP.SYNCS 0x989680 ;  /* 0x009896800000895d */ /* 0x002fea0003900000 */
[----:B------:R-:W1:Y:S02]  /*ce80*/  @!P0 SYNCS.PHASECHK.TRANS64 P0, [R2+URZ+0x60], R3 ;  /* 0x00006003020085a7 */ /* 0x000e64000800007f */
[----:B-1----:R-:W-:Y:S05]  /*ce90*/  @!P0 BRA `(.L_x_84) ;  /* 0xfffffffc00f08947 */ /* 0x002fea000383ffff */
[----:B------:R-:W-:Y:S05]  /*cea0*/  BRA `(.L_x_156) ;  /* 0xffffffd800807947 */ /* 0x000fea000383ffff */
.L_x_93:
[----:B--2---:R2:W3:Y:S02]  /*ceb0*/  SYNCS.PHASECHK.TRANS64.TRYWAIT P0, [R2+URZ+0x34840], R3 ;  /* 0x03484003020075a7 */ /* 0x0044e4000800017f */
[----:B---3--:R-:W-:Y:S05]  /*cec0*/  @!P0 NANOSLEEP.SYNCS 0x989680 ;  /* 0x009896800000895d */ /* 0x008fea0003900000 */
[----:B------:R-:W3:Y:S02]  /*ced0*/  @!P0 SYNCS.PHASECHK.TRANS64 P0, [R2+URZ+0x34840], R3 ;  /* 0x03484003020085a7 */ /* 0x000ee4000800007f */
[----:B---3--:R-:W-:Y:S05]  /*cee0*/  @!P0 BRA `(.L_x_93) ;  /* 0xfffffffc00f08947 */ /* 0x008fea000383ffff */
[----:B------:R-:W-:Y:S05]  /*cef0*/  BRA `(.L_x_157) ;  /* 0xffffffdc00d07947 */ /* 0x000fea000383ffff */
.L_x_100:
[----:B0-----:R0:W1:Y:S02]  /*cf00*/  SYNCS.PHASECHK.TRANS64.TRYWAIT P0, [R2+URZ+0x60], R5 ;  /* 0x00006005020075a7 */ /* 0x001064000800017f */
[----:B-1----:R-:W-:Y:S05]  /*cf10*/  @!P0 NANOSLEEP.SYNCS 0x989680 ;  /* 0x009896800000895d */ /* 0x002fea0003900000 */
[----:B------:R-:W1:Y:S02]  /*cf20*/  @!P0 SYNCS.PHASECHK.TRANS64 P0, [R2+URZ+0x60], R5 ;  /* 0x00006005020085a7 */ /* 0x000e64000800007f */
[----:B-1----:R-:W-:Y:S05]  /*cf30*/  @!P0 BRA `(.L_x_100) ;  /* 0xfffffffc00f08947 */ /* 0x002fea000383ffff */
[----:B------:R-:W-:Y:S05]  /*cf40*/  BRA `(.L_x_158) ;  /* 0xffffffe000dc7947 */ /* 0x000fea000383ffff */
.L_x_109:
[----:B-1----:R1:W3:Y:S02]  /*cf50*/  SYNCS.PHASECHK.TRANS64.TRYWAIT P0, [R3+URZ+0x34860], R0 ;  /* 0x03486000030075a7 */ /* 0x0022e4000800017f */
[----:B---3--:R-:W-:Y:S05]  /*cf60*/  @!P0 NANOSLEEP.SYNCS 0x989680 ;  /* 0x009896800000895d */ /* 0x008fea0003900000 */
[----:B------:R-:W3:Y:S02]  /*cf70*/  @!P0 SYNCS.PHASECHK.TRANS64 P0, [R3+URZ+0x34860], R0 ;  /* 0x03486000030085a7 */ /* 0x000ee4000800007f */
[----:B---3--:R-:W-:Y:S05]  /*cf80*/  @!P0 BRA `(.L_x_109) ;  /* 0xfffffffc00f08947 */ /* 0x008fea000383ffff */
[----:B------:R-:W-:Y:S05]  /*cf90*/  BRA `(.L_x_159) ;  /* 0xffffffe400d87947 */ /* 0x000fea000383ffff */
.L_x_116:
[----:B0-----:R0:W1:Y:S02]  /*cfa0*/  SYNCS.PHASECHK.TRANS64.TRYWAIT P0, [R0+URZ+0x34820], R3 ;  /* 0x03482003000075a7 */ /* 0x001064000800017f */
[----:B-1----:R-:W-:Y:S05]  /*cfb0*/  @!P0 NANOSLEEP.SYNCS 0x989680 ;  /* 0x009896800000895d */ /* 0x002fea0003900000 */
[----:B------:R-:W1:Y:S02]  /*cfc0*/  @!P0 SYNCS.PHASECHK.TRANS64 P0, [R0+URZ+0x34820], R3 ;  /* 0x03482003000085a7 */ /* 0x000e64000800007f */
[----:B-1----:R-:W-:Y:S05]  /*cfd0*/  @!P0 BRA `(.L_x_116) ;  /* 0xfffffffc00f08947 */ /* 0x002fea000383ffff */
[----:B------:R-:W-:Y:S05]  /*cfe0*/  BRA `(.L_x_160) ;  /* 0xffffffe800e47947 */ /* 0x000fea000383ffff */
.L_x_117:
        /* <DEDUP_REMOVED lines=11> */
.L_x_162:
[----:B------:R-:W-:Y:S05]  /*d0a0*/  BSYNC B0 ;  /* 0x0000000000007941 */ /* 0x000fea0003800000 */
.L_x_161:
[----:B------:R-:W-:Y:S05]  /*d0b0*/  BRA `(.L_x_163) ;  /* 0xffffffe800cc7947 */ /* 0x000fea000383ffff */
.L_x_120:
[----:B------:R-:W-:Y:S01]  /*d0c0*/  BSSY B1, `(.L_x_164) ;  /* 0x0000006000017945 */ /* 0x000fe20003800000 */
[----:B------:R-:W-:-:S07]  /*d0d0*/  IMAD.MOV.U32 R15, RZ, RZ, -0x1 ;  /* 0xffffffffff0f7424 */ /* 0x000fce00078e00ff */
[----:B012---:R-:W-:Y:S05]  /*d0e0*/  WARPSYNC.COLLECTIVE R15, `(.L_x_165) ;  /* 0x000000000f0c7348 */ /* 0x007fea0003c00000 */
[----:B------:R-:W-:Y:S02]  /*d0f0*/  ELECT P6, UR62, PT ;  /* 0x00000000003e782f */ /* 0x000fe400038c0000 */
[----:B------:R-:W-:Y:S01]  /*d100*/  MOV R14, UR62 ;  /* 0x0000003e000e7c02 */ /* 0x000fe20008000f00 */
[----:B012---:R-:W-:Y:S10]  /*d110*/  ENDCOLLECTIVE ;  /* 0x000000000000791b */ /* 0x007ff40003800000 */
.L_x_165:
[----:B------:R-:W-:Y:S05]  /*d120*/  BSYNC B1 ;  /* 0x0000000000017941 */ /* 0x000fea0003800000 */
.L_x_164:
[----:B------:R-:W-:Y:S05]  /*d130*/  BRA `(.L_x_166) ;  /* 0xffffffe800c47947 */ /* 0x000fea000383ffff */
.L_x_122:
[----:B0-----:R0:W1:Y:S02]  /*d140*/  SYNCS.PHASECHK.TRANS64.TRYWAIT P0, [R6+URZ], R5 ;  /* 0x00000005060075a7 */ /* 0x001064000800017f */
[----:B-1----:R-:W-:Y:S05]  /*d150*/  @!P0 NANOSLEEP.SYNCS 0x989680 ;  /* 0x009896800000895d */ /* 0x002fea0003900000 */
[----:B------:R-:W1:Y:S02]  /*d160*/  @!P0 SYNCS.PHASECHK.TRANS64 P0, [R6+URZ], R5 ;  /* 0x00000005060085a7 */ /* 0x000e64000800007f */
[----:B-1----:R-:W-:Y:S05]  /*d170*/  @!P0 BRA `(.L_x_122) ;  /* 0xfffffffc00f08947 */ /* 0x002fea000383ffff */
[----:B------:R-:W-:Y:S05]  /*d180*/  BRA `(.L_x_167) ;  /* 0xffffffe800fc7947 */ /* 0x000fea000383ffff */
.L_x_123:
[----:B-1----:R1:W3:Y:S02]  /*d190*/  SYNCS.PHASECHK.TRANS64.TRYWAIT P0, [R3+URZ], R2 ;  /* 0x00000002030075a7 */ /* 0x0022e4000800017f */
[----:B---3--:R-:W-:Y:S05]  /*d1a0*/  @!P0 NANOSLEEP.SYNCS 0x989680 ;  /* 0x009896800000895d */ /* 0x008fea0003900000 */
[----:B------:R-:W3:Y:S02]  /*d1b0*/  @!P0 SYNCS.PHASECHK.TRANS64 P0, [R3+URZ], R2 ;  /* 0x00000002030085a7 */ /* 0x000ee4000800007f */
[----:B---3--:R-:W-:Y:S05]  /*d1c0*/  @!P0 BRA `(.L_x_123) ;  /* 0xfffffffc00f08947 */ /* 0x008fea000383ffff */
[----:B------:R-:W-:Y:S05]  /*d1d0*/  BRA `(.L_x_168) ;  /* 0xffffffe800f07947 */ /* 0x000fea000383ffff */
.L_x_125:
[----:B-1----:R1:W3:Y:S02]  /*d1e0*/  SYNCS.PHASECHK.TRANS64.TRYWAIT P0, [R18+URZ], R5 ;  /* 0x00000005120075a7 */ /* 0x0022e4000800017f */
[----:B---3--:R-:W-:Y:S05]  /*d1f0*/  @!P0 NANOSLEEP.SYNCS 0x989680 ;  /* 0x009896800000895d */ /* 0x008fea0003900000 */
[----:B------:R-:W3:Y:S02]  /*d200*/  @!P0 SYNCS.PHASECHK.TRANS64 P0, [R18+URZ], R5 ;  /* 0x00000005120085a7 */ /* 0x000ee4000800007f */
[----:B---3--:R-:W-:Y:S05]  /*d210*/  @!P0 BRA `(.L_x_125) ;  /* 0xfffffffc00f08947 */ /* 0x008fea000383ffff */
[----:B------:R-:W-:Y:S05]  /*d220*/  BRA `(.L_x_169) ;  /* 0xffffffe800f47947 */ /* 0x000fea000383ffff */
.L_x_170:
[----:B------:R-:W-:-:S00]  /*d230*/  BRA `(.L_x_170) ;  /* 0xfffffffc00fc7947 */ /* 0x000fc0000383ffff */
[----:B------:R-:W-:-:S00]  /*d240*/  NOP ;  /* 0x0000000000007918 */ /* 0x000fc00000000000 */
        /* <DEDUP_REMOVED lines=11> */
.L_x_15106:


//--------------------- .text._ZN7cutlass13device_kernelIN5flash11enable_sm90INS1_16FlashAttnFwdSm90INS1_25CollectiveMainloopFwdSm90ILi2EN4cute5tupleIJNS5_1CILi2EEENS7_ILi1EEES9_EEENS6_IJNS7_ILi128EEESB_NS7_ILi192EEEEEELi128ENS_6half_tEfNS_4arch4Sm90ELb0ELb0ELb0ELb0ELb0ELb0ELb0ELb1ELb1ELb1ELb0ELb0EEENS1_21CollectiveEpilogueFwdINS6_IJSB_SB_SB_EEESA_SE_SG_Li256ELb0ELb1ELb0ELb0EEENS1_29StaticPersistentTileSchedulerILb0EEEEEEEEEvNT_6ParamsE --------------------------
	.section	.text._ZN7cutlass13device_kernelIN5flash11enable_sm90INS1_16FlashAttnFwdSm90INS1_25CollectiveMainloopFwdSm90ILi2EN4cute5tupleIJNS5_1CILi2EEENS7_ILi1EEES9_EEENS6_IJNS7_ILi128EEESB_NS7_ILi192EEEEEELi128ENS_6half_tEfNS_4arch4Sm90ELb0ELb0ELb0ELb0ELb0ELb0ELb0ELb1ELb1ELb1ELb0ELb0EEENS1_21CollectiveEpilogueFwdINS6_IJSB_SB_SB_EEESA_SE_SG_Li256ELb0ELb1ELb0ELb0EEENS1_29StaticPersistentTileSchedulerILb0EEEEEEEEEvNT_6ParamsE,"ax",@progbits
	.align	128
.text._ZN7cutlass13device_kernelIN5flash11enable_sm90INS1_16FlashAttnFwdSm90INS1_25CollectiveMainloopFwdSm90ILi2EN4cute5tupleIJNS5_1CILi2EEENS7_ILi1EEES9_EEENS6_IJNS7_ILi128EEESB_NS7_ILi192EEEEEELi128ENS_6half_tEfNS_4arch4Sm90ELb0ELb0ELb0ELb0ELb0ELb0ELb0ELb1ELb1ELb1ELb0ELb0EEENS1_21CollectiveEpilogueFwdINS6_IJSB_SB_SB_EEESA_SE_SG_Li256ELb0ELb1ELb0ELb0EEENS1_29StaticPersistentTileSchedulerILb0EEEEEEEEEvNT_6ParamsE:
        .type           _ZN7cutlass13device_kernelIN5flash11enable_sm90INS1_16FlashAttnFwdSm90INS1_25CollectiveMainloopFwdSm90ILi2EN4cute5tupleIJNS5_1CILi2EEENS7_ILi1EEES9_EEENS6_IJNS7_ILi128EEESB_NS7_ILi192EEEEEELi128ENS_6half_tEfNS_4arch4Sm90ELb0ELb0ELb0ELb0ELb0ELb0ELb0ELb1ELb1ELb1ELb0ELb0EEENS1_21CollectiveEpilogueFwdINS6_IJSB_SB_SB_EEESA_SE_SG_Li256ELb0ELb1ELb0ELb0EEENS1_29StaticPersistentTileSchedulerILb0EEEEEEEEEvNT_6ParamsE,@function
        .size           _ZN7cutlass13device_kernelIN5flash11enable_sm90INS1_16FlashAttnFwdSm90INS1_25CollectiveMainloopFwdSm90ILi2EN4cute5tupleIJNS5_1CILi2EEENS7_ILi1EEES9_EEENS6_IJNS7_ILi128EEESB_NS7_ILi192EEEEEELi128ENS_6half_tEfNS_4arch4Sm90ELb0ELb0ELb0ELb0ELb0ELb0ELb0ELb1ELb1ELb1ELb0ELb0EEENS1_21CollectiveEpilogueFwdINS6_IJSB_SB_SB_EEESA_SE_SG_Li256ELb0ELb1ELb0ELb0EEENS1_29StaticPersistentTileSchedulerILb0EEEEEEEEEvNT_6ParamsE,(.L_x_15107 - _ZN7cutlass13device_kernelIN5flash11enable_sm90INS1_16FlashAttnFwdSm90INS1_25CollectiveMainloopFwdSm90ILi2EN4cute5tupleIJNS5_1CILi2EEENS7_ILi1EEES9_EEENS6_IJNS7_ILi128EEESB_NS7_ILi192EEEEEELi128ENS_6half_tEfNS_4arch4Sm90ELb0ELb0ELb0ELb0ELb0ELb0ELb0ELb1ELb1ELb1ELb0ELb0EEENS1_21CollectiveEpilogueFwdINS6_IJSB_SB_SB_EEESA_SE_SG_Li256ELb0ELb1ELb0ELb0EEENS1_29StaticPersistentTileSchedulerILb0EEEEEEEEEvNT_6ParamsE)
        .other          _ZN7cutlass13device_kernelIN5flash11enable_sm90INS1_16FlashAttnFwdSm90INS1_25CollectiveMainloopFwdSm90ILi2EN4cute5tupleIJNS5_1CILi2EEENS7_ILi1EEES9_EEENS6_IJNS7_ILi128EEESB_NS7_ILi192EEEEEELi128ENS_6half_tEfNS_4arch4Sm90ELb0ELb0ELb0ELb0ELb0ELb0ELb0ELb1ELb1ELb1ELb0ELb0EEENS1_21CollectiveEpilogueFwdINS6_IJSB_SB_SB_EEESA_SE_SG_Li256ELb0ELb1ELb0ELb0EEENS1_29StaticPersistentTileSchedulerILb0EEEEEEEEEvNT_6ParamsE,@"STO_CUDA_ENTRY STV_DEFAULT"
_ZN7cutlass13device_kernelIN5flash11enable_sm90INS1_16FlashAttnFwdSm90INS1_25CollectiveMainloopFwdSm90ILi2EN4cute5tupleIJNS5_1CILi2EEENS7_ILi1EEES9_EEENS6_IJNS7_ILi128EEESB_NS7_ILi192EEEEEELi128ENS_6half_tEfNS_4arch4Sm90ELb0ELb0ELb0ELb0ELb0ELb0ELb0ELb1ELb1ELb1ELb0ELb0EEENS1_21CollectiveEpilogueFwdINS6_IJSB_SB_SB_EEESA_SE_SG_Li256ELb0ELb1ELb0ELb0EEENS1_29StaticPersistentTileSchedulerILb0EEEEEEEEEvNT_6ParamsE:
[----:B------:R-:W0:Y:S02]  /*0000*/  LDC R1, c[0x0][0x28] ;  /* 0x00000a00ff017b82 */ /* 0x000e240000000800 */
[----:B0-----:R-:W-:Y:S01]  /*0010*/  VIADD R1, R1, 0xffffffc8 ;  /* 0xffffffc801017836 */ /* 0x001fe20000000000 */
[----:B------:R-:W0:Y:S01]  /*0020*/  S2R R0, SR_TID.X ;  /* 0x0000000000007919 */ /* 0x000e220000002100 */
[----:B------:R-:W-:Y:S01]  /*0030*/  ELECT P0, URZ, PT ;  /* 0x00000000003f782f */ /* 0x000fe20003800000 */
[----:B------:R-:W-:Y:S01]  /*0040*/  BSSY B0, `(.L_x_171) ;  /* 0x000000e000007945 */ /* 0x000fe20003800000 */
[----:B0-----:R-:W-:-:S05]  /*0050*/  SHF.R.U32.HI R3, RZ, 0x5, R0 ;  /* 0x00000005ff037819 */ /* 0x001fca0000011600 */
[----:B------:R-:W0:Y:S02]  /*0060*/  SHFL.IDX PT, R2, R3, RZ, 0x1f ;  /* 0x00001fff03027589 */ /* 0x000e2400000e0000 */
[----:B0-----:R-:W-:Y:S02]  /*0070*/  ISETP.EQ.AND P0, PT, R2, RZ, P0 ;  /* 0x000000ff0200720c */ /* 0x001fe40000702270 */
[----:B------:R-:W-:-:S11]  /*0080*/  SHF.R.U32.HI R2, RZ, 0x7, R0 ;  /* 0x00000007ff027819 */ /* 0x000fd60000011600 */
        /* <DEDUP_REMOVED lines=9> */
.L_x_172:
[----:B------:R-:W-:Y:S05]  /*0120*/  BSYNC B0 ;  /* 0x0000000000007941 */ /* 0x000fea0003800000 */
.L_x_171:
[----:B------:R-:W-:Y:S01]  /*0130*/  VOTEU.ANY UP0, P0 ;  /* 0x00000000003f7886 */ /* 0x000fe20000000100 */
[----:B------:R-:W0:Y:S01]  /*0140*/  SHFL.IDX PT, R2, R2, RZ, 0x1f ;  /* 0x00001fff02027589 */ /* 0x000e2200000e0000 */
[----:B------:R-:W-:Y:S01]  /*0150*/  UMOV UR4, 0x80 ;  /* 0x0000008000047882 */ /* 0x000fe20000000000 */
[----:B------:R-:W-:Y:S01]  /*0160*/  UMOV UR7, 0x200 ;  /* 0x0000020000077882 */ /* 0x000fe20000000000 */
[----:B------:R-:W-:Y:S01]  /*0170*/  VOTEU.ANY UP1, P0 ;  /* 0x00000000003f7886 */ /* 0x000fe20000020100 */
[----:B------:R-:W1:Y:S01]  /*0180*/  @UP0 S2UR UR8, SR_CgaCtaId ;  /* 0x00000000000809c3 */ /* 0x000e620000008800 */
[----:B------:R-:W2:Y:S01]  /*0190*/  SHFL.IDX PT, R4, R3, RZ, 0x1f ;  /* 0x00001fff03047589 */ /* 0x000ea200000e0000 */
[----:B------:R-:W-:Y:S01]  /*01a0*/  @UP0 UMOV UR6, 0x400 ;  /* 0x0000040000060882 */ /* 0x000fe20000000000 */
[----:B------:R-:W-:-:S04]  /*01b0*/  @UP0 UIADD3 UR4, -UR4, 0x100000, URZ ;  /* 0x0010000004040890 */ /* 0x000fc8000fffe13f */
[----:B------:R-:W-:Y:S02]  /*01c0*/  @UP0 USHF.L.U32 UR5, UR4, 0xb, URZ ;  /* 0x0000000b04050899 */ /* 0x000fe4000800063f */
[----:B------:R-:W-:Y:S01]  /*01d0*/  @UP0 USHF.L.U32 UR4, UR4, 0x1, URZ ;  /* 0x0000000104040899 */ /* 0x000fe2000800063f */
[----:B------:R-:W-:Y:S01]  /*01e0*/  VOTEU.ANY UP2, P0 ;  /* 0x00000000003f7886 */ /* 0x000fe20000040100 */
[----:B0-----:R-:W-:Y:S01]  /*01f0*/  R2UR UR9, R2 ;  /* 0x00000000020972ca */ /* 0x001fe200000e0000 */
[----:B-1----:R-:W-:Y:S01]  /*0200*/  @UP0 ULEA UR8, UR8, UR6, 0x18 ;  /* 0x0000000608080291 */ /* 0x002fe2000f8ec03f */
[----:B--2---:R-:W-:Y:S01]  /*0210*/  ISETP.NE.AND P1, PT, R4, RZ, PT ;  /* 0x000000ff0400720c */ /* 0x004fe20003f25270 */
[----:B------:R-:W-:-:S04]  /*0220*/  @UP0 UIADD3 UR6, -UR7, 0x100000, URZ ;  /* 0x0010000007060890 */ /* 0x000fc8000fffe13f */
[----:B------:R-:W-:Y:S02]  /*0230*/  @UP0 USHF.L.U32 UR7, UR6, 0xb, URZ ;  /* 0x0000000b06070899 */ /* 0x000fe4000800063f */
[----:B------:R-:W-:-:S04]  /*0240*/  @UP0 USHF.L.U32 UR6, UR6, 0x1, URZ ;  /* 0x0000000106060899 */ /* 0x000fc8000800063f */
[----:B------:R-:W-:Y:S01]  /*0250*/  UISETP.NE.AND UP0, UPT, UR9, URZ, UPT ;  /* 0x0000003f0900728c */ /* 0x000fe2000bf05270 */
[----:B------:R-:W0:Y:S02]  /*0260*/  FENCE.VIEW.ASYNC.S ;  /* 0x00000000000073c6 */ /* 0x000e240000000000 */
[----:B0-----:R0:W1:Y:S05]  /*0270*/  @UP1 SYNCS.EXCH.64 URZ, [UR8+0x34800], UR4 ;  /* 0x03480004083f15b2 */ /* 0x00106a0008000100 */
[----:B------:R0:W2:Y:S01]  /*0280*/  @UP2 SYNCS.EXCH.64 URZ, [UR8+0x34820], UR6 ;  /* 0x03482006083f25b2 */ /* 0x0000a20008000100 */
[----:B------:R-:W-:Y:S05]  /*0290*/  @P1 BRA `(.L_x_173) ;  /* 0x0000000000481947 */ /* 0x000fea0003800000 */
[----:B0-----:R-:W0:Y:S01]  /*02a0*/  S2UR UR5, SR_CgaCtaId ;  /* 0x00000000000579c3 */ /* 0x001e220000008800 */
[----:B------:R-:W-:Y:S01]  /*02b0*/  UMOV UR4, 0x400 ;  /* 0x0000040000047882 */ /* 0x000fe20000000000 */
[----:B------:R-:W-:Y:S01]  /*02c0*/  UMOV UR6, 0x1 ;  /* 0x0000000100067882 */ /* 0x000fe20000000000 */
[----:B------:R-:W-:Y:S01]  /*02d0*/  UMOV UR7, 0x4 ;  /* 0x0000000400077882 */ /* 0x000fe20000000000 */
[----:B------:R-:W-:Y:S01]  /*02e0*/  ELECT P0, URZ, PT ;  /* 0x00000000003f782f */ /* 0x000fe20003800000 */
[----:B0-----:R-:W-:Y:S02]  /*02f0*/  ULEA UR8, UR5, UR4, 0x18 ;  /* 0x0000000405087291 */ /* 0x001fe4000f8ec03f */
[----:B------:R-:W-:-:S04]  /*0300*/  UIADD3 UR4, -UR6, 0x100000, URZ ;  /* 0x0010000006047890 */ /* 0x000fc8000fffe13f */
[----:B------:R-:W-:Y:S02]  /*0310*/  USHF.L.U32 UR5, UR4, 0xb, URZ ;  /* 0x0000000b04057899 */ /* 0x000fe4000800063f */
[----:B------:R-:W-:Y:S02]  /*0320*/  USHF.L.U32 UR4, UR4, 0x1, URZ ;  /* 0x0000000104047899 */ /* 0x000fe4000800063f */
[----:B------:R-:W-:-:S04]  /*0330*/  UIADD3 UR6, -UR7, 0x100000, URZ ;  /* 0x0010000007067890 */ /* 0x000fc8000fffe13f */
[----:B------:R-:W-:Y:S02]  /*0340*/  USHF.L.U32 UR7, UR6, 0xb, URZ ;  /* 0x0000000b06077899 */ /* 0x000fe4000800063f */
[----:B------:R-:W-:Y:S01]  /*0350*/  USHF.L.U32 UR6, UR6, 0x1, URZ ;  /* 0x0000000106067899 */ /* 0x000fe2000800063f */
[----:B------:R-:W0:Y:S03]  /*0360*/  FENCE.VIEW.ASYNC.S ;  /* 0x00000000000073c6 */ /* 0x000e260000000000 */
[----:B0-----:R3:W4:Y:S08]  /*0370*/  SYNCS.EXCH.64 URZ, [UR8+0x34830], UR4 ;  /* 0x03483004083f75b2 */ /* 0x0017300008000100 */
[----:B------:R3:W0:Y:S01]  /*0380*/  SYNCS.EXCH.64 URZ, [UR8+0x34840], UR6 ;  /* 0x03484006083f75b2 */ /* 0x0006220008000100 */
[----:B------:R3:W0:Y:S01]  /*0390*/  SYNCS.EXCH.64 URZ, [UR8+0x34838], UR4 ;  /* 0x03483804083f75b2 */ /* 0x0006220008000100 */
[----:B------:R3:W0:Y:S02]  /*03a0*/  SYNCS.EXCH.64 URZ, [UR8+0x34848], UR6 ;  /* 0x03484806083f75b2 */ /* 0x0006240008000100 */
[----:B---3--:R-:W-:Y:S01]  /*03b0*/  NOP ;  /* 0x0000000000007918 */ /* 0x008fe20000000000 */
.L_x_173:
[----:B0-----:R-:W0:Y:S01]  /*03c0*/  S2UR UR4, SR_CTAID.Y ;  /* 0x00000000000479c3 */ /* 0x001e220000002600 */
[----:B------:R-:W3:Y:S01]  /*03d0*/  SHFL.IDX PT, R8, R3, RZ, 0x1f ;  /* 0x00001fff03087589 */ /* 0x000ee200000e0000 */
[----:B------:R-:W-:Y:S01]  /*03e0*/  ULDC UR5, c[0x0][0x154] ;  /* 0x0000550000057ab9 */ /* 0x000fe20000000800 */
[----:B------:R-:W-:Y:S01]  /*03f0*/  SHF.R.S32.HI R5, RZ, 0x1f, R0 ;  /* 0x0000001fff057819 */ /* 0x000fe20000011400 */
[----:B------:R-:W-:-:S03]  /*0400*/  NOP ;  /* 0x0000000000007918 */ /* 0x000fc60000000000 */
[----:B------:R-:W-:Y:S01]  /*0410*/  LEA.HI R5, R5, R0, RZ, 0x7 ;  /* 0x0000000005057211 */ /* 0x000fe200078f38ff */
[----:B------:R-:W5:Y:S08]  /*0420*/  S2UR UR6, SR_CTAID.X ;  /* 0x00000000000679c3 */ /* 0x000f700000002500 */
[----:B------:R-:W1:Y:S01]  /*0430*/  LDC R7, c[0x0][0x148] ;  /* 0x00005200ff077b82 */ /* 0x000e620000000800 */
[----:B0-----:R-:W-:-:S02]  /*0440*/  I2FP.F32.U32 R2, UR4 ;  /* 0x0000000400027c45 */ /* 0x001fc40008201000 */
[----:B---3--:R-:W-:-:S03]  /*0450*/  ISETP.NE.AND P0, PT, R8, RZ, PT ;  /* 0x000000ff0800720c */ /* 0x008fc60003f05270 */
[----:B------:R-:W-:Y:S01]  /*0460*/  FMUL R6, R2, UR5 ;  /* 0x0000000502067c20 */ /* 0x000fe20008400000 */
[----:B-----5:R-:W-:-:S05]  /*0470*/  I2FP.F32.U32 R2, UR6 ;  /* 0x0000000600027c45 */ /* 0x020fca0008201000 */
[----:B------:R-:W0:Y:S02]  /*0480*/  F2I.U32.TRUNC.NTZ R6, R6 ;  /* 0x0000000600067305 */ /* 0x000e24000020f000 */
[----:B0-----:R-:W-:-:S04]  /*0490*/  IMAD.MOV R10, RZ, RZ, -R6 ;  /* 0x000000ffff0a7224 */ /* 0x001fc800078e0a06 */
[----:B-1----:R-:W-:Y:S01]  /*04a0*/  IMAD R13, R7, R10, UR4 ;  /* 0x00000004070d7e24 */ /* 0x002fe2000f8e020a */
[----:B------:R-:W-:Y:S02]  /*04b0*/  ULDC UR4, c[0x0][0x150] ;  /* 0x0000540000047ab9 */ /* 0x000fe40000000800 */
[----:B------:R-:W-:Y:S01]  /*04c0*/  FMUL R10, R2, UR4 ;  /* 0x00000004020a7c20 */ /* 0x000fe20008400000 */
[----:B------:R-:W-:Y:S06]  /*04d0*/  @P0 BRA `(.L_x_174) ;  /* 0x0000000000480947 */ /* 0x000fec0003800000 */
[----:B------:R-:W0:Y:S01]  /*04e0*/  S2UR UR5, SR_CgaCtaId ;  /* 0x00000000000579c3 */ /* 0x000e220000008800 */
        /* <DEDUP_REMOVED lines=12> */
[----:B0-----:R0:W1:Y:S08]  /*05b0*/  SYNCS.EXCH.64 URZ, [UR8+0x34850], UR4 ;  /* 0x03485004083f75b2 */ /* 0x0010700008000100 */
[----:B------:R0:W3:Y:S01]  /*05c0*/  SYNCS.EXCH.64 URZ, [UR8+0x34860], UR6 ;  /* 0x03486006083f75b2 */ /* 0x0000e20008000100 */
[----:B------:R0:W0:Y:S01]  /*05d0*/  SYNCS.EXCH.64 URZ, [UR8+0x34858], UR4 ;  /* 0x03485804083f75b2 */ /* 0x0000220008000100 */
[----:B------:R0:W0:Y:S01]  /*05e0*/  SYNCS.EXCH.64 URZ, [UR8+0x34868], UR6 ;  /* 0x03486806083f75b2 */ /* 0x0000220008000100 */
[----:B------:R-:W-:Y:S01]  /*05f0*/  NOP ;  /* 0x0000000000007918 */ /* 0x000fe20000000000 */
.L_x_174:
[----:B------:R-:W5:Y:S01]  /*0600*/  SHFL.IDX PT, R9, R3, RZ, 0x1f ;  /* 0x00001fff03097589 */ /* 0x000f6200000e0000 */
[----:B------:R-:W-:Y:S01]  /*0610*/  LOP3.LUT R5, R5, 0xffffff80, RZ, 0xc0, !PT ;  /* 0xffffff8005057812 */ /* 0x000fe200078ec0ff */
[----:B------:R-:W0:Y:S01]  /*0620*/  LDC R12, c[0x0][0x144] ;  /* 0x00005100ff0c7b82 */ /* 0x000e220000000800 */
[----:B------:R-:W0:Y:S01]  /*0630*/  F2I.U32.TRUNC.NTZ R10, R10 ;  /* 0x0000000a000a7305 */ /* 0x000e22000020f000 */
[----:B------:R-:W-:Y:S01]  /*0640*/  SHF.R.S32.HI R11, RZ, 0x1f, R8 ;  /* 0x0000001fff0b7819 */ /* 0x000fe20000011408 */
[----:B------:R-:W-:Y:S01]  /*0650*/  NOP ;  /* 0x0000000000007918 */ /* 0x000fe20000000000 */
[----:B------:R-:W-:-:S05]  /*0660*/  IMAD.IADD R5, R0, 0x1, -R5 ;  /* 0x0000000100057824 */ /* 0x000fca00078e0a05 */
[----:B------:R-:W-:-:S04]  /*0670*/  SHF.R.S32.HI R2, RZ, 0x1f, R5 ;  /* 0x0000001fff027819 */ /* 0x000fc80000011405 */
[----:B------:R-:W-:-:S04]  /*0680*/  LEA.HI R2, R2, R5, RZ, 0x3 ;  /* 0x0000000502027211 */ /* 0x000fc800078f18ff */
[--C-:B------:R-:W-:Y:S02]  /*0690*/  SHF.R.S32.HI R6, RZ, 0x3, R2.reuse ;  /* 0x00000003ff067819 */ /* 0x100fe40000011402 */
[----:B------:R-:W-:Y:S02]  /*06a0*/  SHF.R.S32.HI R7, RZ, 0x1f, R2 ;  /* 0x0000001fff077819 */ /* 0x000fe40000011402 */
[----:B-----5:R-:W-:Y:S02]  /*06b0*/  ISETP.NE.AND P0, PT, R9, RZ, PT ;  /* 0x000000ff0900720c */ /* 0x020fe40003f05270 */
[----:B------:R-:W-:Y:S02]  /*06c0*/  LEA.HI R7, R7, R6, RZ, 0x2 ;  /* 0x0000000607077211 */ /* 0x000fe400078f10ff */
[----:B------:R-:W-:Y:S02]  /*06d0*/  SHF.R.S32.HI R9, RZ, 0x1f, R4 ;  /* 0x0000001fff097819 */ /* 0x000fe40000011404 */
[----:B------:R-:W-:-:S02]  /*06e0*/  LOP3.LUT R7, R7, 0xfffffffc, RZ, 0xc0, !PT ;  /* 0xfffffffc07077812 */ /* 0x000fc400078ec0ff */
[----:B------:R-:W-:-:S05]  /*06f0*/  LEA.HI R9, R9, R4, RZ, 0x2 ;  /* 0x0000000409097211 */ /* 0x000fca00078f10ff */
[----:B------:R-:W-:Y:S05]  /*0700*/  @P0 BRA `(.L_x_175) ;  /* 0x0000000000480947 */ /* 0x000fea0003800000 */
[----:B0-----:R-:W0:Y:S01]  /*0710*/  S2UR UR5, SR_CgaCtaId ;  /* 0x00000000000579c3 */ /* 0x001e220000008800 */
[----:B------:R-:W-:Y:S01]  /*0720*/  UMOV UR4, 0x400 ;  /* 0x0000040000047882 */ /* 0x000fe20000000000 */
[----:B------:R-:W-:Y:S01]  /*0730*/  UMOV UR6, 0x1 ;  /* 0x0000000100067882 */ /* 0x000fe20000000000 */
[----:B------:R-:W-:Y:S01]  /*0740*/  UMOV UR9, 0x2 ;  /* 0x0000000200097882 */ /* 0x000fe20000000000 */
[----:B------:R-:W-:-:S04]  /*0750*/  UIADD3 UR6, -UR6, 0x100000, URZ ;  /* 0x0010000006067890 */ /* 0x000fc8000fffe13f */
[----:B------:R-:W-:Y:S02]  /*0760*/  USHF.L.U32 UR7, UR6, 0xb, URZ ;  /* 0x0000000b06077899 */ /* 0x000fe4000800063f */
[----:B------:R-:W-:Y:S01]  /*0770*/  USHF.L.U32 UR6, UR6, 0x1, URZ ;  /* 0x0000000106067899 */ /* 0x000fe2000800063f */
[----:B------:R-:W-:Y:S01]  /*0780*/  ELECT P0, URZ, PT ;  /* 0x00000000003f782f */ /* 0x000fe20003800000 */
[----:B0-----:R-:W-:Y:S02]  /*0790*/  ULEA UR8, UR5, UR4, 0x18 ;  /* 0x0000000405087291 */ /* 0x001fe4000f8ec03f */
[----:B------:R-:W-:-:S04]  /*07a0*/  UIADD3 UR4, -UR9, 0x100000, URZ ;  /* 0x0010000009047890 */ /* 0x000fc8000fffe13f */
[----:B------:R-:W-:Y:S02]  /*07b0*/  USHF.L.U32 UR5, UR4, 0xb, URZ ;  /* 0x0000000b04057899 */ /* 0x000fe4000800063f */
[----:B------:R-:W-:Y:S01]  /*07c0*/  USHF.L.U32 UR4, UR4, 0x1, URZ ;  /* 0x0000000104047899 */ /* 0x000fe2000800063f */
[----:B------:R-:W0:Y:S03]  /*07d0*/  FENCE.VIEW.ASYNC.S ;  /* 0x00000000000073c6 */ /* 0x000e260000000000 */
[----:B0-----:R0:W0:Y:S08]  /*07e0*/  SYNCS.EXCH.64 URZ, [UR8+0x34870], UR6 ;  /* 0x03487006083f75b2 */ /* 0x0010300008000100 */
[----:B------:R0:W0:Y:S01]  /*07f0*/  SYNCS.EXCH.64 URZ, [UR8+0x34880], UR4 ;  /* 0x03488004083f75b2 */ /* 0x0000220008000100 */
[----:B------:R0:W0:Y:S01]  /*0800*/  SYNCS.EXCH.64 URZ, [UR8+0x34878], UR6 ;  /* 0x03487806083f75b2 */ /* 0x0000220008000100 */
[----:B------:R0:W0:Y:S01]  /*0810*/  SYNCS.EXCH.64 URZ, [UR8+0x34888], UR4 ;  /* 0x03488804083f75b2 */ /* 0x0000220008000100 */
[----:B------:R-:W-:Y:S01]  /*0820*/  NOP ;  /* 0x0000000000007918 */ /* 0x000fe20000000000 */
.L_x_175:
[----:B------:R-:W5:Y:S01]  /*0830*/  SHFL.IDX PT, R14, R3, RZ, 0x1f ;  /* 0x00001fff030e7589 */ /* 0x000f6200000e0000 */
[----:B0-----:R-:W0:Y:S01]  /*0840*/  S2UR UR4, SR_CTAID.X ;  /* 0x00000000000479c3 */ /* 0x001e220000002500 */
[----:B------:R-:W-:Y:S01]  /*0850*/  LOP3.LUT R9, R9, 0x3ffffffc, RZ, 0xc0, !PT ;  /* 0x3ffffffc09097812 */ /* 0x000fe200078ec0ff */
[----:B------:R-:W-:Y:S01]  /*0860*/  IMAD.IADD R7, R6, 0x1, -R7 ;  /* 0x0000000106077824 */ /* 0x000fe200078e0a07 */
[----:B------:R-:W-:Y:S01]  /*0870*/  LEA.HI R11, R11, R8, RZ, 0x2 ;  /* 0x000000080b0b7211 */ /* 0x000fe200078f10ff */
[----:B------:R-:W-:Y:S02]  /*0880*/  NOP ;  /* 0x0000000000007918 */ /* 0x000fe40000000000 */
[----:B------:R-:W-:Y:S01]  /*0890*/  IMAD.IADD R4, R4, 0x1, -R9 ;  /* 0x0000000104047824 */ /* 0x000fe200078e0a09 */
[----:B------:R-:W-:Y:S01]  /*08a0*/  LOP3.LUT R11, R11, 0x3ffffffc, RZ, 0xc0, !PT ;  /* 0x3ffffffc0b0b7812 */ /* 0x000fe200078ec0ff */
[----:B------:R-:W1:Y:S02]  /*08b0*/  LDC R6, c[0x0][0x140] ;  /* 0x00005000ff067b82 */ /* 0x000e640000000800 */
[----:B------:R-:W-:-:S02]  /*08c0*/  IMAD R4, R4, 0x4, R7 ;  /* 0x0000000404047824 */ /* 0x000fc400078e0207 */
[----:B------:R-:W-:Y:S02]  /*08d0*/  IMAD.IADD R8, R8, 0x1, -R11 ;  /* 0x0000000108087824 */ /* 0x000fe400078e0a0b */
[----:B------:R-:W-:Y:S01]  /*08e0*/  IMAD.MOV R11, RZ, RZ, -R10 ;  /* 0x000000ffff0b7224 */ /* 0x000fe200078e0a0a */
[----:B------:R-:W-:Y:S01]  /*08f0*/  LEA.HI R2, R4, R4, RZ, 0x1 ;  /* 0x0000000404027211 */ /* 0x000fe200078f08ff */
[----:B------:R-:W-:-:S03]  /*0900*/  IMAD R8, R8, 0x4, R7 ;  /* 0x0000000408087824 */ /* 0x000fc600078e0207 */
[----:B------:R-:W-:Y:S02]  /*0910*/  LOP3.LUT R9, R2, 0xfffffffe, RZ, 0xc0, !PT ;  /* 0xfffffffe02097812 */ /* 0x000fe400078ec0ff */
[----:B------:R-:W-:Y:S02]  /*0920*/  LEA.HI R2, R8, R8, RZ, 0x1 ;  /* 0x0000000808027211 */ /* 0x000fe400078f08ff */
[----:B-----5:R-:W-:Y:S01]  /*0930*/  ISETP.NE.AND P0, PT, R14, RZ, PT ;  /* 0x000000ff0e00720c */ /* 0x020fe20003f05270 */
[----:B0-----:R-:W-:Y:S01]  /*0940*/  IMAD R12, R12, R11, UR4 ;  /* 0x000000040c0c7e24 */ /* 0x001fe2000f8e020b */
[----:B------:R-:W-:Y:S01]  /*0950*/  LOP3.LUT R7, R2, 0xfffffffe, RZ, 0xc0, !PT ;  /* 0xfffffffe02077812 */ /* 0x000fe200078ec0ff */
[----:B------:R-:W-:-:S04]  /*0960*/  IMAD.IADD R9, R4, 0x1, -R9 ;  /* 0x0000000104097824 */ /* 0x000fc800078e0a09 */
[----:B------:R-:W-:Y:S01]  /*0970*/  IMAD.IADD R7, R8, 0x1, -R7 ;  /* 0x0000000108077824 */ /* 0x000fe200078e0a07 */
[----:B------:R-:W-:-:S05]  /*0980*/  ISETP.NE.AND P5, PT, R9, R12, PT ;  /* 0x0000000c0900720c */ /* 0x000fca0003fa5270 */
[----:B------:R-:W-:Y:S08]  /*0990*/  @P0 BRA `(.L_x_176) ;  /* 0x0000000000480947 */ /* 0x000ff00003800000 */
        /* <DEDUP_REMOVED lines=18> */
.L_x_176:
[----:B------:R-:W5:Y:S01]  /*0ac0*/  SHFL.IDX PT, R9, R3, RZ, 0x1f ;  /* 0x00001fff03097589 */ /* 0x000f6200000e0000 */
[----:B------:R-:W-:Y:S01]  /*0ad0*/  ISETP.NE.AND P2, PT, R7, R12, PT ;  /* 0x0000000c0700720c */ /* 0x000fe20003f45270 */
[----:B------:R-:W-:Y:S01]  /*0ae0*/  IMAD.SHL.U32 R7, R4, 0x4, RZ ;  /* 0x0000000404077824 */ /* 0x000fe200078e00ff */
[----:B------:R-:W-:Y:S01]  /*0af0*/  LOP3.LUT P0, RZ, R5, 0x7, RZ, 0xc0, !PT ;  /* 0x0000000705ff7812 */ /* 0x000fe2000780c0ff */
[----:B------:R-:W-:Y:S01]  /*0b00*/  IMAD.SHL.U32 R17, R8, 0x4, RZ ;  /* 0x0000000408117824 */ /* 0x000fe200078e00ff */
[----:B-1----:R-:W-:Y:S01]  /*0b10*/  ISETP.EQ.U32.AND P1, PT, R6, 0x1, PT ;  /* 0x000000010600780c */ /* 0x002fe20003f22070 */
[----:B------:R-:W-:Y:S01]  /*0b20*/  IMAD.MOV.U32 R16, RZ, RZ, 0x1 ;  /* 0x00000001ff107424 */ /* 0x000fe200078e00ff */
[----:B------:R-:W-:Y:S01]  /*0b30*/  LOP3.LUT R18, R4, 0xc, R7, 0x78, !PT ;  /* 0x0000000c04127812 */ /* 0x000fe200078e7807 */
[----:B------:R-:W-:Y:S01]  /*0b40*/  NOP ;  /* 0x0000000000007918 */ /* 0x000fe20000000000 */
[----:B------:R-:W-:Y:S02]  /*0b50*/  LOP3.LUT R17, R8, 0xc, R17, 0x78, !PT ;  /* 0x0000000c08117812 */ /* 0x000fe400078e7811 */
[----:B------:R-:W-:-:S02]  /*0b60*/  ISETP.LT.U32.AND P4, PT, R18, 0x2, !P0 ;  /* 0x000000021200780c */ /* 0x000fc40004781070 */
[----:B------:R-:W-:Y:S02]  /*0b70*/  @P5 LEA.HI R2, R18, R18, RZ, 0x1 ;  /* 0x0000001212025211 */ /* 0x000fe400078f08ff */
[----:B------:R-:W-:Y:S02]  /*0b80*/  SEL R5, RZ, 0x1, !P4 ;  /* 0x00000001ff057807 */ /* 0x000fe40006000000 */
[----:B------:R-:W-:Y:S02]  /*0b90*/  @P5 SHF.R.S32.HI R2, RZ, 0x1, R2 ;  /* 0x00000001ff025819 */ /* 0x000fe40000011402 */
[----:B------:R-:W-:Y:S02]  /*0ba0*/  @P2 LEA.HI R4, R17, R17, RZ, 0x1 ;  /* 0x0000001111042211 */ /* 0x000fe400078f08ff */
[----:B------:R-:W-:Y:S01]  /*0bb0*/  @P5 ISETP.NE.AND P6, PT, R2, R13, PT ;  /* 0x0000000d0200520c */ /* 0x000fe20003fc5270 */
[----:B------:R-:W-:Y:S01]  /*0bc0*/  IMAD.MOV.U32 R2, RZ, RZ, 0x1 ;  /* 0x00000001ff027424 */ /* 0x000fe200078e00ff */
[----:B------:R-:W-:-:S02]  /*0bd0*/  @P2 SHF.R.S32.HI R4, RZ, 0x1, R4 ;  /* 0x00000001ff042819 */ /* 0x000fc40000011404 */
[----:B-----5:R-:W-:Y:S02]  /*0be0*/  ISETP.NE.AND P4, PT, R9, RZ, PT ;  /* 0x000000ff0900720c */ /* 0x020fe40003f85270 */
[----:B------:R-:W-:Y:S02]  /*0bf0*/  @P5 SEL R16, RZ, 0x1, P6 ;  /* 0x00000001ff105807 */ /* 0x000fe40003000000 */
[----:B------:R-:W-:Y:S02]  /*0c00*/  @P2 ISETP.NE.AND P3, PT, R4, R13, PT ;  /* 0x0000000d0400220c */ /* 0x000fe40003f65270 */
[----:B------:R-:W-:Y:S02]  /*0c10*/  ISETP.LT.U32.AND P0, PT, R17, 0x2, !P0 ;  /* 0x000000021100780c */ /* 0x000fe40004701070 */
[----:B------:R-:W-:Y:S02]  /*0c20*/  LOP3.LUT R16, R16, R5, RZ, 0xc0, !PT ;  /* 0x0000000510107212 */ /* 0x000fe400078ec0ff */
[----:B------:R-:W-:-:S02]  /*0c30*/  SEL R5, RZ, 0x1, !P0 ;  /* 0x00000001ff057807 */ /* 0x000fc40004000000 */
[----:B------:R-:W-:Y:S01]  /*0c40*/  @P2 SEL R2, RZ, 0x1, P3 ;  /* 0x00000001ff022807 */ /* 0x000fe20001800000 */
[----:B------:R-:W-:Y:S06]  /*0c50*/  @P4 BRA `(.L_x_177) ;  /* 0x0000000000484947 */ /* 0x000fec0003800000 */
        /* <DEDUP_REMOVED lines=16> */
[----:B------:R1:W0:Y:S02]  /*0d60*/  SYNCS.EXCH.64 URZ, [UR8+0x348c8], UR6 ;  /* 0x0348c806083f75b2 */ /* 0x0002240008000100 */
[----:B-1----:R-:W-:Y:S01]  /*0d70*/  NOP ;  /* 0x0000000000007918 */ /* 0x002fe20000000000 */
.L_x_177:
[----:B------:R-:W-:Y:S01]  /*0d80*/  LOP3.LUT R2, R2, R5, RZ, 0xc0, !PT ;  /* 0x0000000502027212 */ /* 0x000fe200078ec0ff */
[----:B------:R-:W-:Y:S01]  /*0d90*/  NOP ;  /* 0x0000000000007918 */ /* 0x000fe20000000000 */
[----:B------:R-:W-:Y:S05]  /*0da0*/  @!P1 BRA `(.L_x_178) ;  /* 0x0000000000089947 */ /* 0x000fea0003800000 */
[----:B0-234-:R-:W-:Y:S01]  /*0db0*/  UCGABAR_ARV ;  /* 0x00000000000079c7 */ /* 0x01dfe20008000000 */
[----:B------:R-:W-:Y:S05]  /*0dc0*/  BRA `(.L_x_179) ;  /* 0x0000000000047947 */ /* 0x000fea0003800000 */
.L_x_178:
[----:B0-234-:R-:W-:Y:S01]  /*0dd0*/  NOP ;  /* 0x0000000000007918 */ /* 0x01dfe20000000000 */
.L_x_179:
[----:B------:R-:W-:Y:S05]  /*0de0*/  @!P1 BRA `(.L_x_180) ;  /* 0x00000000000c9947 */ /* 0x000fea0003800000 */
[----:B------:R-:W-:Y:S01]  /*0df0*/  UCGABAR_WAIT ;  /* 0x0000000000007dc7 */ /* 0x000fe20008000000 */
[----:B------:R-:W-:Y:S01]  /*0e00*/  CCTL.IVALL ;  /* 0x00000000ff00798f */ /* 0x000fe20002000000 */
[----:B------:R-:W-:Y:S05]  /*0e10*/  BRA `(.L_x_181) ;  /* 0x0000000000047947 */ /* 0x000fea0003800000 */
.L_x_180:
[----:B------:R-:W-:Y:S06]  /*0e20*/  BAR.SYNC.DEFER_BLOCKING 0x0 ;  /* 0x0000000000007b1d */ /* 0x000fec0000010000 */
.L_x_181:
[----:B------:R-:W-:Y:S01]  /*0e30*/  UMOV UR4, 0x1 ;  /* 0x0000000100047882 */ /* 0x000fe20000000000 */
[----:B------:R-:W-:Y:S01]  /*0e40*/  PLOP3.LUT P0, PT, PT, PT, UP0, 0x80, 0x0 ;  /* 0x000000000000781c */ /* 0x000fe20003f0f008 */
[----:B------:R-:W-:Y:S01]  /*0e50*/  USEL UR4, UR4, 0x2, !UP0 ;  /* 0x0000000204047887 */ /* 0x000fe2000c000000 */
[----:B------:R-:W-:-:S05]  /*0e60*/  ULDC.64 UR60, c[0x0][0x208] ;  /* 0x00008200003c7ab9 */ /* 0x000fca0000000a00 */
[----:B------:R-:W-:-:S05]  /*0e70*/  IMAD.U32 R4, RZ, RZ, UR4 ;  /* 0x00000004ff047e24 */ /* 0x000fca000f8e00ff */
[----:B------:R0:W-:Y:S01]  /*0e80*/  STL [R1+0x30], R4 ;  /* 0x0000300401007387 */ /* 0x0001e20000100800 */
[----:B------:R-:W-:Y:S05]  /*0e90*/  @!P0 BRA `(.L_x_182) ;  /* 0x0000006c00cc8947 */ /* 0x000fea0003800000 */
.L_x_183:
        /* <DEDUP_REMOVED lines=9> */
[----:B0-----:R-:W2:Y:S01]  /*0f30*/  LDL R4, [R1+0x30] ;  /* 0x0000300001047983 */ /* 0x001ea20000100800 */
[----:B------:R-:W-:Y:S01]  /*0f40*/  VIADD R0, R0, 0xffffff80 ;  /* 0xffffff8000007836 */ /* 0x000fe20000000000 */
[----:B------:R-:W-:Y:S01]  /*0f50*/  UMOV UR37, URZ ;  /* 0x0000003f00257c82 */ /* 0x000fe20008000000 */
[----:B------:R-:W-:Y:S01]  /*0f60*/  IMAD.U32 R184, RZ, RZ, UR4 ;  /* 0x00000004ffb87e24 */ /* 0x000fe2000f8e00ff */
[----:B------:R-:W-:Y:S01]  /*0f70*/  UMOV UR36, URZ ;  /* 0x0000003f00247c82 */ /* 0x000fe20008000000 */
[----:B------:R-:W-:Y:S01]  /*0f80*/  IMAD.MOV.U32 R185, RZ, RZ, RZ ;  /* 0x000000ffffb97224 */ /* 0x000fe200078e00ff */
[----:B------:R-:W-:-:S04]  /*0f90*/  SHF.R.S32.HI R3, RZ, 0x1f, R0 ;  /* 0x0000001fff037819 */ /* 0x000fc80000011400 */
[CC--:B------:R-:W-:Y:S02]  /*0fa0*/  LEA.HI R5, R3.reuse, R0.reuse, RZ, 0x7 ;  /* 0x0000000003057211 */ /* 0x0c0fe400078f38ff */
[-C--:B------:R-:W-:Y:S02]  /*0fb0*/  LEA.HI R7, R3, R0.reuse, RZ, 0x4 ;  /* 0x0000000003077211 */ /* 0x080fe400078f20ff */
[----:B------:R-:W-:Y:S02]  /*0fc0*/  LOP3.LUT R187, R5, 0xffffff80, RZ, 0xc0, !PT ;  /* 0xffffff8005bb7812 */ /* 0x000fe400078ec0ff */
[----:B------:R-:W-:Y:S02]  /*0fd0*/  LOP3.LUT R9, R7, 0x3fffff0, RZ, 0xc0, !PT ;  /* 0x03fffff007097812 */ /* 0x000fe400078ec0ff */
[----:B------:R-:W-:Y:S01]  /*0fe0*/  LEA.HI R11, R3, R0, RZ, 0x2 ;  /* 0x00000000030b7211 */ /* 0x000fe200078f10ff */
[C---:B------:R-:W-:Y:S01]  /*0ff0*/  IMAD.IADD R187, R0.reuse, 0x1, -R187 ;  /* 0x0000000100bb7824 */ /* 0x040fe200078e0abb */
[----:B------:R-:W-:Y:S01]  /*1000*/  SHF.R.S32.HI R8, RZ, 0x4, R7 ;  /* 0x00000004ff087819 */ /* 0x000fe20000011407 */
[----:B------:R-:W-:Y:S01]  /*1010*/  IMAD.IADD R9, R0, 0x1, -R9 ;  /* 0x0000000100097824 */ /* 0x000fe200078e0a09 */
[----:B------:R-:W-:-:S02]  /*1020*/  LOP3.LUT R11, R11, 0xfffffffc, RZ, 0xc0, !PT ;  /* 0xfffffffc0b0b7812 */ /* 0x000fc400078ec0ff */
[----:B------:R-:W-:Y:S02]  /*1030*/  SHF.R.S32.HI R190, RZ, 0x7, R5 ;  /* 0x00000007ffbe7819 */ /* 0x000fe40000011405 */
[----:B------:R-:W-:Y:S01]  /*1040*/  LEA.HI R7, R7, R8, RZ, 0x1 ;  /* 0x0000000807077211 */ /* 0x000fe200078f08ff */
[----:B------:R-:W-:Y:S01]  /*1050*/  IMAD.IADD R11, R0, 0x1, -R11 ;  /* 0x00000001000b7824 */ /* 0x000fe200078e0a0b */
[----:B------:R-:W-:Y:S02]  /*1060*/  LEA.HI R5, R5, R190, RZ, 0x1 ;  /* 0x000000be05057211 */ /* 0x000fe400078f08ff */
[----:B------:R-:W-:Y:S02]  /*1070*/  LOP3.LUT R7, R7, 0x1ffffffe, RZ, 0xc0, !PT ;  /* 0x1ffffffe07077812 */ /* 0x000fe400078ec0ff */
[----:B------:R-:W-:-:S03]  /*1080*/  LOP3.LUT R5, R5, 0x3fffffe, RZ, 0xc0, !PT ;  /* 0x03fffffe05057812 */ /* 0x000fc600078ec0ff */
[----:B------:R-:W-:Y:S02]  /*1090*/  IMAD.IADD R7, R8, 0x1, -R7 ;  /* 0x0000000108077824 */ /* 0x000fe400078e0a07 */
[----:B------:R-:W-:Y:S01]  /*10a0*/  IMAD.IADD R5, R190, 0x1, -R5 ;  /* 0x00000001be057824 */ /* 0x000fe200078e0a05 */
[----:B--2---:R-:W-:Y:S02]  /*10b0*/  R2UR UR5, R4 ;  /* 0x00000000040572ca */ /* 0x004fe400000e0000 */
[CC--:B------:R-:W-:Y:S02]  /*10c0*/  LEA.HI R4, R3.reuse, R0.reuse, RZ, 0x5 ;  /* 0x0000000003047211 */ /* 0x0c0fe400078f28ff */
[----:B------:R-:W-:-:S03]  /*10d0*/  LEA.HI R3, R3, R0, RZ, 0x3 ;  /* 0x0000000003037211 */ /* 0x000fc600078f18ff */
[----:B------:R-:W-:Y:S01]  /*10e0*/  IMAD.SHL.U32 R4, R4, 0x20, RZ ;  /* 0x0000002004047824 */ /* 0x000fe200078e00ff */
[----:B------:R-:W-:Y:S02]  /*10f0*/  LOP3.LUT R23, R3, 0xfffffff8, RZ, 0xc0, !PT ;  /* 0xfffffff803177812 */ /* 0x000fe400078ec0ff */
[----:B------:R-:W-:Y:S02]  /*1100*/  SHF.R.S32.HI R186, RZ, 0x3, R3 ;  /* 0x00000003ffba7819 */ /* 0x000fe40000011403 */
[----:B------:R-:W-:Y:S01]  /*1110*/  LOP3.LUT R10, R4, 0xfffffc00, RZ, 0xc0, !PT ;  /* 0xfffffc00040a7812 */ /* 0x000fe200078ec0ff */
[----:B------:R-:W-:Y:S01]  /*1120*/  IMAD.IADD R23, R0, 0x1, -R23 ;  /* 0x0000000100177824 */ /* 0x000fe200078e0a17 */
[----:B------:R-:W-:Y:S01]  /*1130*/  SHF.R.S32.HI R4, RZ, 0x1f, R187 ;  /* 0x0000001fff047819 */ /* 0x000fe200000114bb */
[----:B------:R-:W-:Y:S01]  /*1140*/  ULOP3.LUT UR5, UR5, 0x1, URZ, 0xfc, !UPT ;  /* 0x0000000105057892 */ /* 0x000fe2000f8efc3f */
[----:B------:R-:W-:Y:S01]  /*1150*/  LEA.HI R0, R11, R11, RZ, 0x1 ;  /* 0x0000000b0b007211 */ /* 0x000fe200078f08ff */
[----:B------:R-:W-:Y:S01]  /*1160*/  IMAD R10, R9, 0x40, R10 ;  /* 0x00000040090a7824 */ /* 0x000fe200078e020a */
[CC--:B------:R-:W-:Y:S01]  /*1170*/  LEA.HI R6, R4.reuse, R187.reuse, RZ, 0x2 ;  /* 0x000000bb04067211 */ /* 0x0c0fe200078f10ff */
[----:B------:R-:W-:Y:S01]  /*1180*/  IMAD.SHL.U32 R19, R23, 0x8, RZ ;  /* 0x0000000817137824 */ /* 0x000fe200078e00ff */
[----:B------:R-:W-:Y:S01]  /*1190*/  LEA.HI R4, R4, R187, RZ, 0x5 ;  /* 0x000000bb04047211 */ /* 0x000fe200078f28ff */
[----:B------:R-:W-:Y:S01]  /*11a0*/  IMAD R193, R7, 0x8, R10 ;  /* 0x0000000807c17824 */ /* 0x000fe200078e020a */
[--C-:B------:R-:W-:Y:S01]  /*11b0*/  SHF.R.S32.HI R9, RZ, 0x2, R6.reuse ;  /* 0x00000002ff097819 */ /* 0x100fe20000011406 */
[----:B------:R-:W-:Y:S01]  /*11c0*/  VIADD R22, R19, 0x40 ;  /* 0x0000004013167836 */ /* 0x000fe20000000000 */
[----:B------:R-:W-:Y:S01]  /*11d0*/  SHF.R.S32.HI R12, RZ, 0x1f, R6 ;  /* 0x0000001fff0c7819 */ /* 0x000fe20000011406 */
[----:B------:R-:W-:Y:S01]  /*11e0*/  IMAD.MOV.U32 R7, RZ, RZ, -0x2 ;  /* 0xfffffffeff077424 */ /* 0x000fe200078e00ff */
[----:B------:R-:W-:Y:S01]  /*11f0*/  SHF.R.S32.HI R4, RZ, 0x5, R4 ;  /* 0x00000005ff047819 */ /* 0x000fe20000011404 */
[----:B------:R-:W-:Y:S01]  /*1200*/  IMAD.U32 R195, RZ, RZ, UR5 ;  /* 0x00000005ffc37e24 */ /* 0x000fe2000f8e00ff */
[----:B------:R-:W-:-:S02]  /*1210*/  LEA.HI R12, R12, R9, RZ, 0x3 ;  /* 0x000000090c0c7211 */ /* 0x000fc400078f18ff */
[----:B------:R-:W-:Y:S02]  /*1220*/  LOP3.LUT R6, R6, 0x7ffffffc, RZ, 0xc0, !PT ;  /* 0x7ffffffc06067812 */ /* 0x000fe400078ec0ff */
[----:B------:R-:W-:Y:S02]  /*1230*/  LOP3.LUT R12, R12, 0xfffffff8, RZ, 0xc0, !PT ;  /* 0xfffffff80c0c7812 */ /* 0x000fe400078ec0ff */
[----:B------:R-:W-:Y:S01]  /*1240*/  LOP3.LUT R0, R0, 0x1ffffffe, RZ, 0xc0, !PT ;  /* 0x1ffffffe00007812 */ /* 0x000fe200078ec0ff */
[----:B------:R-:W-:Y:S01]  /*1250*/  IMAD.IADD R6, R187, 0x1, -R6 ;  /* 0x00000001bb067824 */ /* 0x000fe200078e0a06 */
[----:B------:R-:W-:Y:S01]  /*1260*/  SHF.R.S32.HI R196, RZ, 0x1f, R22 ;  /* 0x0000001fffc47819 */ /* 0x000fe20000011416 */
[----:B------:R-:W-:Y:S02]  /*1270*/  IMAD.IADD R9, R9, 0x1, -R12 ;  /* 0x0000000109097824 */ /* 0x000fe400078e0a0c */
[----:B------:R-:W-:Y:S02]  /*1280*/  IMAD.IADD R0, R11, 0x1, -R0 ;  /* 0x000000010b007824 */ /* 0x000fe400078e0a00 */
[----:B------:R-:W-:-:S02]  /*1290*/  IMAD R4, R4, 0x10, R9 ;  /* 0x0000001004047824 */ /* 0x000fc400078e0209 */
[----:B------:R-:W-:Y:S02]  /*12a0*/  IMAD R194, R6, R7, 0x80 ;  /* 0x0000008006c27424 */ /* 0x000fe400078e0207 */
[----:B------:R-:W-:-:S04]  /*12b0*/  IMAD R191, R5, 0x40, R4 ;  /* 0x0000004005bf7824 */ /* 0x000fc800078e0204 */
[----:B------:R-:W-:-:S07]  /*12c0*/  IMAD R192, R0, 0x8, R191 ;  /* 0x0000000800c07824 */ /* 0x000fce00078e02bf */
.L_x_216:
[----:B0-----:R-:W0:Y:S01]  /*12d0*/  SHFL.IDX PT, R0, R190, RZ, 0x1f ;  /* 0x00001fffbe007589 */ /* 0x001e2200000e0000 */
[----:B------:R-:W1:Y:S01]  /*12e0*/  S2UR UR4, SR_CgaCtaId ;  /* 0x00000000000479c3 */ /* 0x000e620000008800 */
[----:B------:R-:W-:Y:S01]  /*12f0*/  ULDC UR5, c[0x0][0xc38] ;  /* 0x00030e0000057ab9 */ /* 0x000fe20000000800 */
[----:B------:R-:W-:Y:S01]  /*1300*/  R2UR UR11, R184 ;  /* 0x00000000b80b72ca */ /* 0x000fe200000e0000 */
[----:B------:R-:W-:Y:S01]  /*1310*/  ULDC.64 UR8, c[0x0][0x418] ;  /* 0x0001060000087ab9 */ /* 0x000fe20000000a00 */
[----:B------:R-:W-:Y:S02]  /*1320*/  UISETP.NE.AND UP1, UPT, UR5, 0x1, UPT ;  /* 0x000000010500788c */ /* 0x000fe4000bf25270 */
[----:B------:R-:W-:Y:S02]  /*1330*/  UISETP.NE.U32.AND UP0, UPT, UR8, URZ, UPT ;  /* 0x0000003f0800728c */ /* 0x000fe4000bf05070 */
[----:B--2---:R-:W2:Y:S01]  /*1340*/  LDC R89, c[0x0][0x2f0] ;  /* 0x0000bc00ff597b82 */ /* 0x004ea20000000800 */
        /* <DEDUP_REMOVED lines=34> */
[----:B---345:R-:W-:Y:S08]  /*1570*/  @!P0 BRA `(.L_x_184) ;  /* 0x0000000000408947 */ /* 0x038ff00003800000 */
        /* <DEDUP_REMOVED lines=16> */
.L_x_184:
[----:B------:R-:W-:Y:S02]  /*1680*/  LOP3.LUT R0, R185, 0x1, RZ, 0xc0, !PT ;  /* 0x00000001b9007812 */ /* 0x000fe400078ec0ff */
[----:B------:R-:W-:Y:S02]  /*1690*/  R2UR UR4, R195 ;  /* 0x00000000c30472ca */ /* 0x000fe400000e0000 */
[----:B------:R-:W-:-:S04]  /*16a0*/  SHF.L.U32 R0, R0, 0x1f, RZ ;  /* 0x0000001f00007819 */ /* 0x000fc800000006ff */
[----:B------:R-:W0:Y:S07]  /*16b0*/  SYNCS.PHASECHK.TRANS64.TRYWAIT P1, [UR38+0x34800], R0 ;  /* 0x03480000ff0075a7 */ /* 0x000e2e0008020166 */
[----:B------:R-:W-:-:S05]  /*16c0*/  IMAD.U32 R3, RZ, RZ, UR4 ;  /* 0x00000004ff037e24 */ /* 0x000fca000f8e00ff */
[----:B------:R-:W-:Y:S01]  /*16d0*/  ISETP.NE.AND P0, PT, R3, 0x3, PT ;  /* 0x000000030300780c */ /* 0x000fe20003f05270 */
[----:B0-----:R-:W-:-:S12]  /*16e0*/  @!P1 BRA `(.L_x_185) ;  /* 0x000000ac00ec9947 */ /* 0x001fd80003800000 */
.L_x_314:
[----:B------:R-:W-:Y:S05]  /*16f0*/  @!P0 BRA `(.L_x_186) ;  /* 0x0000000000048947 */ /* 0x000fea0003800000 */
[----:B------:R-:W-:Y:S01]  /*1700*/  BPT.TRAP 0x1 ;  /* 0x000000040000795c */ /* 0x000fe20000300000 */
.L_x_186:
[----:B------:R-:W-:Y:S02]  /*1710*/  IMAD.U32 R6, RZ, RZ, UR36 ;  /* 0x00000024ff067e24 */ /* 0x000fe4000f8e00ff */
[----:B0-----:R-:W-:-:S03]  /*1720*/  IMAD.U32 R3, RZ, RZ, UR37 ;  /* 0x00000025ff037e24 */ /* 0x001fc6000f8e00ff */
[----:B------:R-:W-:Y:S02]  /*1730*/  LEA R6, R6, UR38, 0x3 ;  /* 0x0000002606067c11 */ /* 0x000fe4000f8e18ff */
[----:B------:R-:W-:-:S04]  /*1740*/  SHF.L.U32 R3, R3, 0x1f, RZ ;  /* 0x0000001f03037819 */ /* 0x000fc800000006ff */
[----:B------:R0:W1:Y:S01]  /*1750*/  SYNCS.PHASECHK.TRANS64.TRYWAIT P1, [R6+URZ+0x34830], R3 ;  /* 0x03483003060075a7 */ /* 0x000062000802017f */
[----:B------:R-:W-:Y:S05]  /*1760*/  @!P0 BRA `(.L_x_187) ;  /* 0x0000000000048947 */ /* 0x000fea0003800000 */
[----:B------:R-:W-:Y:S01]  /*1770*/  BPT.TRAP 0x1 ;  /* 0x000000040000795c */ /* 0x000fe20000300000 */
.L_x_187:
[----:B-1----:R-:W-:Y:S05]  /*1780*/  @P1 BRA `(.L_x_188) ;  /* 0x0000000000081947 */ /* 0x002fea0003800000 */
[----:B------:R-:W1:Y:S02]  /*1790*/  SYNCS.PHASECHK.TRANS64.TRYWAIT P1, [R6+URZ+0x34830], R3 ;  /* 0x03483003060075a7 */ /* 0x000e64000802017f */
[----:B-1----:R-:W-:Y:S05]  /*17a0*/  @!P1 BRA `(.L_x_189) ;  /* 0x000000ac00d49947 */ /* 0x002fea0003800000 */
.L_x_188:
[----:B------:R-:W-:Y:S05]  /*17b0*/  WARPSYNC.ALL ;  /* 0x0000000000007948 */ /* 0x000fea0003800000 */
[----:B------:R-:W-:Y:S01]  /*17c0*/  UIADD3 UR38, UR38, 0x1c400, URZ ;  /* 0x0001c40026267890 */ /* 0x000fe2000fffe03f */
[----:B------:R-:W-:Y:S01]  /*17d0*/  WARPGROUP.ARRIVE ;  /* 0x00000000000079c5 */ /* 0x000fe20000000000 */
[----:B------:R-:W-:Y:S02]  /*17e0*/  ULOP3.LUT UR4, UR40, 0x10000, URZ, 0xfc, !UPT ;  /* 0x0001000028047892 */ /* 0x000fe4000f8efc3f */
[----:B------:R-:W-:Y:S01]  /*17f0*/  USHF.R.U32.HI UR38, URZ, 0x4, UR38 ;  /* 0x000000043f267899 */ /* 0x000fe20008011626 */
[----:B------:R-:W-:Y:S01]  /*1800*/  UMOV UR9, 0x40000040 ;  /* 0x4000004000097882 */ /* 0x000fe20000000000 */
[----:B------:R-:W-:-:S02]  /*1810*/  UMOV UR11, 0x40000040 ;  /* 0x40000040000b7882 */ /* 0x000fc40000000000 */
[----:B------:R-:W-:Y:S01]  /*1820*/  ULOP3.LUT UR38, UR38, 0x3fff, URZ, 0xc0, !UPT ;  /* 0x00003fff26267892 */ /* 0x000fe2000f8ec03f */
[----:B------:R-:W-:Y:S01]  /*1830*/  IMAD.U32 R5, RZ, RZ, UR9 ;  /* 0x00000009ff057e24 */ /* 0x000fe2000f8e00ff */
[----:B------:R-:W-:Y:S01]  /*1840*/  UMOV UR8, UR4 ;  /* 0x0000000400087c82 */ /* 0x000fe20008000000 */
[----:B------:R-:W-:Y:S01]  /*1850*/  UIADD3 UR56, UR4, 0x2, URZ ;  /* 0x0000000204387890 */ /* 0x000fe2000fffe03f */
[----:B------:R-:W-:Y:S01]  /*1860*/  IMAD.U32 R4, RZ, RZ, UR8 ;  /* 0x00000008ff047e24 */ /* 0x000fe2000f8e00ff */
[----:B------:R-:W-:Y:S01]  /*1870*/  ULOP3.LUT UR38, UR38, 0x10000, URZ, 0xfc, !UPT ;  /* 0x0001000026267892 */ /* 0x000fe2000f8efc3f */
[----:B------:R-:W-:Y:S01]  /*1880*/  UMOV UR57, 0x40000040 ;  /* 0x4000004000397882 */ /* 0x000fe20000000000 */
[----:B------:R-:W-:Y:S02]  /*1890*/  UMOV UR59, 0x40000040 ;  /* 0x40000040003b7882 */ /* 0x000fe40000000000 */
[----:B------:R-:W-:Y:S02]  /*18a0*/  UIMAD UR5, UR36, 0xc00, UR38 ;  /* 0x00000c00240578a4 */ /* 0x000fe4000f8e0226 */
[----:B------:R-:W-:-:S02]  /*18b0*/  UIADD3 UR52, UR4, 0x4, URZ ;  /* 0x0000000404347890 */ /* 0x000fc4000fffe03f */
[----:B------:R-:W-:Y:S02]  /*18c0*/  UIADD3 UR58, UR5, 0x2, URZ ;  /* 0x00000002053a7890 */ /* 0x000fe4000fffe03f */
[----:B------:R-:W-:Y:S02]  /*18d0*/  UIADD3 UR54, UR5, 0x4, URZ ;  /* 0x0000000405367890 */ /* 0x000fe4000fffe03f */
[----:B------:R-:W-:Y:S01]  /*18e0*/  UMOV UR10, UR5 ;  /* 0x00000005000a7c82 */ /* 0x000fe20008000000 */
[----:B------:R-:W-:Y:S01]  /*18f0*/  UMOV UR53, 0x40000040 ;  /* 0x4000004000357882 */ /* 0x000fe20000000000 */
[----:B------:R-:W-:Y:S01]  /*1900*/  HGMMA.64x128x16.F32 R24, gdesc[UR8], RZ, !UPT, gsb0 ;  /* 0x01e00000081879f0 */ /* 0x000fe2000c0008ff */
[----:B------:R-:W-:Y:S01]  /*1910*/  UMOV UR55, 0x40000040 ;  /* 0x4000004000377882 */ /* 0x000fe20000000000 */
[----:B------:R-:W-:Y:S02]  /*1920*/  UIADD3 UR8, UR4, 0x6, URZ ;  /* 0x0000000604087890 */ /* 0x000fe4000fffe03f */
[----:B------:R-:W-:Y:S01]  /*1930*/  UIADD3 UR10, UR5, 0x6, URZ ;  /* 0x00000006050a7890 */ /* 0x000fe2000fffe03f */
[----:B------:R-:W-:Y:S01]  /*1940*/  UMOV UR9, 0x40000040 ;  /* 0x4000004000097882 */ /* 0x000fe20000000000 */
[----:B------:R-:W-:Y:S01]  /*1950*/  UMOV UR11, 0x40000040 ;  /* 0x40000040000b7882 */ /* 0x000fe20000000000 */
[----:B------:R-:W-:-:S02]  /*1960*/  UIADD3 UR12, UR4, 0x400, URZ ;  /* 0x00000400040c7890 */ /* 0x000fc4000fffe03f */
[----:B------:R-:W-:Y:S01]  /*1970*/  UIADD3 UR14, UR5, 0x400, URZ ;  /* 0x00000400050e7890 */ /* 0x000fe2000fffe03f */
[----:B------:R-:W-:Y:S01]  /*1980*/  UMOV UR13, 0x40000040 ;  /* 0x40000040000d7882 */ /* 0x000fe20000000000 */
[----:B------:R-:W-:Y:S01]  /*1990*/  UMOV UR15, 0x40000040 ;  /* 0x40000040000f7882 */ /* 0x000fe20000000000 */
[----:B------:R-:W-:Y:S02]  /*19a0*/  UIADD3 UR16, UR4, 0x402, URZ ;  /* 0x0000040204107890 */ /* 0x000fe4000fffe03f */
[----:B------:R-:W-:Y:S01]  /*19b0*/  UIADD3 UR18, UR5, 0x402, URZ ;  /* 0x0000040205127890 */ /* 0x000fe2000fffe03f */
[----:B------:R-:W-:Y:S01]  /*19c0*/  UMOV UR17, 0x40000040 ;  /* 0x4000004000117882 */ /* 0x000fe20000000000 */
        /* <DEDUP_REMOVED lines=61> */
.L_x_190:
[----:B------:R-:W-:Y:S01]  /*1da0*/  IMAD.IADD R0, R194, 0x1, R89 ;  /* 0x00000001c2007824 */ /* 0x000fe200078e0259 */
[----:B------:R-:W-:Y:S01]  /*1db0*/  P2R R91, PR, RZ, 0x1 ;  /* 0x00000001ff5b7803 */ /* 0x000fe20000000000 */
[----:B------:R-:W-:Y:S01]  /*1dc0*/  ULDC UR4, c[0x0][0x988] ;  /* 0x0002620000047ab9 */ /* 0x000fe20000000800 */
[----:B------:R-:W-:Y:S01]  /*1dd0*/  CS2R R150, SRZ ;  /* 0x0000000000967805 */ /* 0x000fe2000001ff00 */
[----:B------:R-:W-:Y:S01]  /*1de0*/  IMAD R7, R197, -0x80, R0 ;  /* 0xffffff80c5077824 */ /* 0x000fe200078e0200 */
[----:B------:R-:W-:Y:S02]  /*1df0*/  CS2R R148, SRZ ;  /* 0x0000000000947805 */ /* 0x000fe4000001ff00 */
[----:B------:R-:W-:Y:S02]  /*1e00*/  CS2R R146, SRZ ;  /* 0x0000000000927805 */ /* 0x000fe4000001ff00 */
[----:B------:R-:W-:Y:S02]  /*1e10*/  CS2R R144, SRZ ;  /* 0x0000000000907805 */ /* 0x000fe4000001ff00 */
[----:B------:R-:W-:-:S02]  /*1e20*/  CS2R R142, SRZ ;  /* 0x00000000008e7805 */ /* 0x000fc4000001ff00 */
[C---:B------:R-:W-:Y:S02]  /*1e30*/  ISETP.GT.AND P4, PT, R7.reuse, RZ, PT ;  /* 0x000000ff0700720c */ /* 0x040fe40003f84270 */
[----:B------:R-:W-:Y:S02]  /*1e40*/  CS2R R140, SRZ ;  /* 0x00000000008c7805 */ /* 0x000fe4000001ff00 */
[C---:B------:R-:W-:Y:S02]  /*1e50*/  ISETP.GT.AND P3, PT, R7.reuse, 0x1, PT ;  /* 0x000000010700780c */ /* 0x040fe40003f64270 */
[----:B------:R-:W-:Y:S02]  /*1e60*/  CS2R R138, SRZ ;  /* 0x00000000008a7805 */ /* 0x000fe4000001ff00 */
[----:B------:R-:W-:Y:S02]  /*1e70*/  ISETP.GT.AND P1, PT, R7, 0x8, PT ;  /* 0x000000080700780c */ /* 0x000fe40003f24270 */
[----:B------:R-:W-:-:S02]  /*1e80*/  CS2R R136, SRZ ;  /* 0x0000000000887805 */ /* 0x000fc4000001ff00 */
[----:B------:R-:W-:Y:S02]  /*1e90*/  FSEL R8, R24, -INF , P4 ;  /* 0xff80000018087808 */ /* 0x000fe40002000000 */
[----:B------:R-:W-:Y:S02]  /*1ea0*/  CS2R R134, SRZ ;  /* 0x0000000000867805 */ /* 0x000fe4000001ff00 */
[----:B------:R-:W-:Y:S02]  /*1eb0*/  FSEL R25, R25, -INF , P3 ;  /* 0xff80000019197808 */ /* 0x000fe40001800000 */
[----:B------:R-:W-:Y:S02]  /*1ec0*/  ISETP.GT.AND P2, PT, R7, 0x9, PT ;  /* 0x000000090700780c */ /* 0x000fe40003f44270 */
[----:B------:R-:W-:Y:S02]  /*1ed0*/  FSEL R88, R28, -INF , P1 ;  /* 0xff8000001c587808 */ /* 0x000fe40000800000 */
[----:B01----:R-:W-:-:S02]  /*1ee0*/  FMNMX.FTZ R3, R8, R25, !PT ;  /* 0x0000001908037209 */ /* 0x003fc40007810000 */
[----:B------:R-:W-:Y:S02]  /*1ef0*/  ISETP.GT.AND P6, PT, R7, 0x10, PT ;  /* 0x000000100700780c */ /* 0x000fe40003fc4270 */
        /* <DEDUP_REMOVED lines=18> */
[C---:B------:R-:W-:Y:S02]  /*2020*/  ISETP.GT.AND P2, PT, R7.reuse, 0x21, PT ;  /* 0x000000210700780c */ /* 0x040fe40003f44270 */
        /* <DEDUP_REMOVED lines=54> */
[----:B------:R-:W-:Y:S02]  /*2390*/  ISETP.GT.AND P0, PT, R7, 0x59, PT ;  /* 0x000000590700780c */ /* 0x000fe40003f04270 */
[----:B------:R-:W-:Y:S02]  /*23a0*/  FSEL R68, R68, -INF , P6 ;  /* 0xff80000044447808 */ /* 0x000fe40003000000 */
[----:B------:R-:W-:Y:S02]  /*23b0*/  FMNMX.FTZ R3, R120, R3, !PT ;  /* 0x0000000378037209 */ /* 0x000fe40007810000 */
[----:B------:R-:W-:-:S02]  /*23c0*/  FSEL R36, R59, -INF , P5 ;  /* 0xff8000003b247808 */ /* 0x000fc40002800000 */
        /* <DEDUP_REMOVED lines=22> */
[----:B------:R-:W-:Y:S02]  /*2530*/  FMNMX.FTZ R3, R128, R3, !PT ;  /* 0x0000000380037209 */ /* 0x000fe40007810000 */
[----:B------:R-:W-:-:S02]  /*2540*/  FSEL R130, R81, -INF , P4 ;  /* 0xff80000051827808 */ /* 0x000fc40002000000 */
[C---:B------:R-:W-:Y:S02]  /*2550*/  ISETP.GT.AND P5, PT, R7.reuse, 0x78, PT ;  /* 0x000000780700780c */ /* 0x040fe40003fa4270 */
[----:B------:R-:W-:Y:S02]  /*2560*/  FMNMX.FTZ R3, R130, R3, !PT ;  /* 0x0000000382037209 */ /* 0x000fe40007810000 */
[----:B------:R-:W-:Y:S02]  /*2570*/  FSEL R84, R84, -INF , P5 ;  /* 0xff80000054547808 */ /* 0x000fe40002800000 */
[----:B------:R-:W-:Y:S02]  /*2580*/  ISETP.GT.AND P6, PT, R7, 0x79, PT ;  /* 0x000000790700780c */ /* 0x000fe40003fc4270 */
[----:B------:R-:W-:Y:S02]  /*2590*/  FMNMX.FTZ R3, R84, R3, !PT ;  /* 0x0000000354037209 */ /* 0x000fe40007810000 */
[----:B------:R-:W-:-:S02]  /*25a0*/  FSEL R132, R85, -INF , P6 ;  /* 0xff80000055847808 */ /* 0x000fc40003000000 */
[----:B------:R-:W-:Y:S02]  /*25b0*/  P2R R15, PR, RZ, 0x8 ;  /* 0x00000008ff0f7803 */ /* 0x000fe40000000000 */
[----:B------:R-:W-:Y:S01]  /*25c0*/  FMNMX.FTZ R9, R132, R3, !PT ;  /* 0x0000000384097209 */ /* 0x000fe20007810000 */
[----:B------:R-:W-:Y:S01]  /*25d0*/  IMAD.U32 R3, RZ, RZ, UR4 ;  /* 0x00000004ff037e24 */ /* 0x000fe2000f8e00ff */
[----:B------:R-:W-:Y:S02]  /*25e0*/  P2R R21, PR, RZ, 0x4 ;  /* 0x00000004ff157803 */ /* 0x000fe40000000000 */
[----:B------:R-:W-:Y:S01]  /*25f0*/  ISETP.GT.AND P2, PT, R7, 0x58, PT ;  /* 0x000000580700780c */ /* 0x000fe20003f44270 */
[----:B------:R-:W0:Y:S01]  /*2600*/  SHFL.BFLY PT, R0, R9, 0x2, 0x1f ;  /* 0x0c401f0009007f89 */ /* 0x000e2200000e0000 */
[----:B------:R-:W-:Y:S02]  /*2610*/  P2R R31, PR, RZ, 0x1 ;  /* 0x00000001ff1f7803 */ /* 0x000fe40000000000 */
[----:B------:R-:W-:-:S02]  /*2620*/  FSEL R70, R70, -INF , P2 ;  /* 0xff80000046467808 */ /* 0x000fc40001000000 */
[----:B------:R-:W-:Y:S02]  /*2630*/  ISETP.NE.AND P2, PT, R21, RZ, PT ;  /* 0x000000ff1500720c */ /* 0x000fe40003f45270 */
[----:B------:R-:W-:Y:S02]  /*2640*/  P2R R29, PR, RZ, 0x2 ;  /* 0x00000002ff1d7803 */ /* 0x000fe40000000000 */
[C---:B------:R-:W-:Y:S02]  /*2650*/  ISETP.GT.AND P1, PT, R7.reuse, 0x59, PT ;  /* 0x000000590700780c */ /* 0x040fe40003f24270 */
[----:B------:R-:W-:Y:S02]  /*2660*/  ISETP.GT.AND P0, PT, R7, 0x60, PT ;  /* 0x000000600700780c */ /* 0x000fe40003f04270 */
[----:B------:R-:W-:Y:S02]  /*2670*/  FSEL R48, R71, -INF , P1 ;  /* 0xff80000047307808 */ /* 0x000fe40000800000 */
[----:B------:R-:W-:-:S02]  /*2680*/  ISETP.NE.AND P1, PT, R29, RZ, PT ;  /* 0x000000ff1d00720c */ /* 0x000fc40003f25270 */
[----:B------:R-:W-:Y:S02]  /*2690*/  FSEL R74, R74, -INF , P0 ;  /* 0xff8000004a4a7808 */ /* 0x000fe40000000000 */
[----:B------:R-:W-:Y:S02]  /*26a0*/  ISETP.NE.AND P0, PT, R31, RZ, PT ;  /* 0x000000ff1f00720c */ /* 0x000fe40003f05270 */
[----:B------:R-:W-:Y:S02]  /*26b0*/  FSEL R78, R78, -INF , P1 ;  /* 0xff8000004e4e7808 */ /* 0x000fe40000800000 */
[----:B------:R-:W-:Y:S02]  /*26c0*/  FSEL R52, R75, -INF , P0 ;  /* 0xff8000004b347808 */ /* 0x000fe40000000000 */
[----:B0-----:R-:W-:Y:S02]  /*26d0*/  FMNMX.FTZ R11, R9, R0, !PT ;  /* 0x00000000090b7209 */ /* 0x001fe40007810000 */
[----:B------:R-:W-:-:S02]  /*26e0*/  FSEL R80, R79, -INF , P2 ;  /* 0xff8000004f507808 */ /* 0x000fc40001000000 */
[----:B------:R-:W-:Y:S01]  /*26f0*/  FSEL R86, R86, -INF , P5 ;  /* 0xff80000056567808 */ /* 0x000fe20002800000 */
[----:B------:R-:W0:Y:S01]  /*2700*/  SHFL.BFLY PT, R0, R11, 0x1, 0x1f ;  /* 0x0c201f000b007f89 */ /* 0x000e2200000e0000 */
[----:B------:R-:W-:Y:S02]  /*2710*/  ISETP.GE.AND P2, PT, R89, 0x81, PT ;  /* 0x000000815900780c */ /* 0x000fe40003f46270 */
[----:B------:R-:W-:Y:S02]  /*2720*/  ISETP.NE.AND P0, PT, R91, RZ, PT ;  /* 0x000000ff5b00720c */ /* 0x000fe40003f05270 */
        /* <DEDUP_REMOVED lines=33> */
[----:B------:R-:W1:Y:S01]  /*2940*/  MUFU.EX2 R182, R182 ;  /* 0x000000b600b67308 */ /* 0x000e620000000800 */
        /* <DEDUP_REMOVED lines=14> */
[--C-:B------:R-:W-:Y:S01]  /*2a30*/  FFMA.FTZ R37, R122, R3, -R43.reuse ;  /* 0x000000037a257223 */ /* 0x100fe2000001082b */
[----:B------:R-:W3:Y:S01]  /*2a40*/  MUFU.EX2 R176, R176 ;  /* 0x000000b000b07308 */ /* 0x000ee20000000800 */
        /* <DEDUP_REMOVED lines=9> */
[----:B------:R-:W-:Y:S01]  /*2ae0*/  FFMA.FTZ R84, R84, R3, -R43 ;  /* 0x0000000354547223 */ /* 0x000fe2000001082b */
[----:B------:R-:W-:-:S02]  /*2af0*/  CS2R R122, SRZ ;  /* 0x00000000007a7805 */ /* 0x000fc4000001ff00 */
[----:B------:R-:W-:Y:S02]  /*2b00*/  CS2R R120, SRZ ;  /* 0x0000000000787805 */ /* 0x000fe4000001ff00 */
[----:B------:R-:W-:Y:S02]  /*2b10*/  FMNMX.FTZ R25, R62, R25, !PT ;  /* 0x000000193e197209 */ /* 0x000fe40007810000 */
[----:B------:R-:W-:Y:S02]  /*2b20*/  CS2R R112, SRZ ;  /* 0x0000000000707805 */ /* 0x000fe4000001ff00 */
[----:B------:R-:W-:Y:S01]  /*2b30*/  CS2R R108, SRZ ;  /* 0x00000000006c7805 */ /* 0x000fe2000001ff00 */
[----:B------:R-:W5:Y:S01]  /*2b40*/  MUFU.EX2 R178, R178 ;  /* 0x000000b200b27308 */ /* 0x000f620000000800 */
[----:B------:R-:W-:Y:S02]  /*2b50*/  FMNMX.FTZ R25, R40, R25, !PT ;  /* 0x0000001928197209 */ /* 0x000fe40007810000 */
[----:B------:R-:W-:-:S02]  /*2b60*/  CS2R R104, SRZ ;  /* 0x0000000000687805 */ /* 0x000fc4000001ff00 */
[----:B------:R-:W-:Y:S02]  /*2b70*/  CS2R R100, SRZ ;  /* 0x0000000000647805 */ /* 0x000fe4000001ff00 */
[----:B------:R-:W-:Y:S02]  /*2b80*/  CS2R R96, SRZ ;  /* 0x0000000000607805 */ /* 0x000fe4000001ff00 */
[----:B------:R-:W-:Y:S02]  /*2b90*/  FMNMX.FTZ R25, R66, R25, !PT ;  /* 0x0000001942197209 */ /* 0x000fe40007810000 */
[----:B----4-:R-:W-:Y:S02]  /*2ba0*/  CS2R R94, SRZ ;  /* 0x00000000005e7805 */ /* 0x010fe4000001ff00 */
[----:B------:R-:W-:Y:S01]  /*2bb0*/  CS2R R92, SRZ ;  /* 0x00000000005c7805 */ /* 0x000fe2000001ff00 */
[----:B------:R4:W-:Y:S01]  /*2bc0*/  MUFU.EX2 R13, R98 ;  /* 0x00000062000d7308 */ /* 0x0009e20000000800 */
[----:B------:R-:W-:-:S02]  /*2bd0*/  FMNMX.FTZ R29, R44, R25, !PT ;  /* 0x000000192c1d7209 */ /* 0x000fc40007810000 */
[----:B------:R-:W-:Y:S02]  /*2be0*/  CS2R R90, SRZ ;  /* 0x00000000005a7805 */ /* 0x000fe4000001ff00 */
[----:B------:R-:W-:-:S03]  /*2bf0*/  FMNMX.FTZ R29, R70, R29, !PT ;  /* 0x0000001d461d7209 */ /* 0x000fc60007810000 */
[----:B------:R-:W-:Y:S01]  /*2c00*/  MUFU.EX2 R172, R172 ;  /* 0x000000ac00ac7308 */ /* 0x000fe20000000800 */
[----:B------:R-:W-:Y:S02]  /*2c10*/  FMNMX.FTZ R29, R48, R29, !PT ;  /* 0x0000001d301d7209 */ /* 0x000fe40007810000 */
[----:B----4-:R-:W-:Y:S02]  /*2c20*/  CS2R R98, SRZ ;  /* 0x0000000000627805 */ /* 0x010fe4000001ff00 */
[----:B------:R-:W-:-:S03]  /*2c30*/  FMNMX.FTZ R29, R74, R29, !PT ;  /* 0x0000001d4a1d7209 */ /* 0x000fc60007810000 */
[----:B------:R4:W-:Y:S01]  /*2c40*/  MUFU.EX2 R15, R102 ;  /* 0x00000066000f7308 */ /* 0x0009e20000000800 */
[----:B------:R-:W-:-:S04]  /*2c50*/  FMNMX.FTZ R31, R52, R29, !PT ;  /* 0x0000001d341f7209 */ /* 0x000fc80007810000 */
        /* <DEDUP_REMOVED lines=9> */
[----:B------:R-:W-:Y:S01]  /*2cf0*/  FMNMX.FTZ R8, R88, R33, !PT ;  /* 0x0000002158087209 */ /* 0x000fe20007810000 */
[----:B------:R-:W-:Y:S01]  /*2d00*/  FFMA.FTZ R33, R118, R3, -R43 ;  /* 0x0000000376217223 */ /* 0x000fe2000001082b */
[----:B------:R-:W-:Y:S02]  /*2d10*/  CS2R R118, SRZ ;  /* 0x0000000000767805 */ /* 0x000fe4000001ff00 */
[----:B----4-:R-:W-:Y:S01]  /*2d20*/  CS2R R106, SRZ ;  /* 0x00000000006a7805 */ /* 0x010fe2000001ff00 */
[----:B------:R-:W4:Y:S02]  /*2d30*/  SHFL.BFLY PT, R39, R8, 0x2, 0x1f ;  /* 0x0c401f0008277f89 */ /* 0x000f2400000e0000 */
[----:B------:R0:W-:Y:S08]  /*2d40*/  MUFU.EX2 R25, R110 ;  /* 0x0000006e00197308 */ /* 0x0001f00000000800 */
[----:B------:R-:W-:Y:S01]  /*2d50*/  MUFU.EX2 R170, R170 ;  /* 0x000000aa00aa7308 */ /* 0x000fe20000000800 */
[----:B0-----:R-:W-:-:S07]  /*2d60*/  CS2R R110, SRZ ;  /* 0x00000000006e7805 */ /* 0x001fce000001ff00 */
[----:B------:R0:W-:Y:S01]  /*2d70*/  MUFU.EX2 R29, R114 ;  /* 0x00000072001d7308 */ /* 0x0001e20000000800 */
[----:B----4-:R-:W-:Y:S01]  /*2d80*/  FMNMX.FTZ R41, R8, R39, !PT ;  /* 0x0000002708297209 */ /* 0x010fe20007810000 */
[----:B------:R-:W-:-:S06]  /*2d90*/  FFMA.FTZ R39, R124, R3, -R43 ;  /* 0x000000037c277223 */ /* 0x000fcc000001082b */
[----:B------:R-:W-:Y:S01]  /*2da0*/  MUFU.EX2 R152, R152 ;  /* 0x0000009800987308 */ /* 0x000fe20000000800 */
[----:B------:R-:W-:Y:S01]  /*2db0*/  FFMA.FTZ R43, R132, R3, -R43 ;  /* 0x00000003842b7223 */ /* 0x000fe2000001082b */
[----:B------:R-:W-:Y:S01]  /*2dc0*/  CS2R R132, SRZ ;  /* 0x0000000000847805 */ /* 0x000fe2000001ff00 */
[----:B------:R-:W4:Y:S01]  /*2dd0*/  SHFL.BFLY PT, R8, R41, 0x1, 0x1f ;  /* 0x0c201f0029087f89 */ /* 0x000f2200000e0000 */
[----:B------:R-:W-:Y:S02]  /*2de0*/  CS2R R124, SRZ ;  /* 0x00000000007c7805 */ /* 0x000fe4000001ff00 */
[----:B0-----:R-:W-:Y:S02]  /*2df0*/  CS2R R114, SRZ ;  /* 0x0000000000727805 */ /* 0x001fe4000001ff00 */
[----:B------:R0:W-:Y:S08]  /*2e00*/  MUFU.EX2 R31, R116 ;  /* 0x00000074001f7308 */ /* 0x0001f00000000800 */
[----:B------:R-:W-:Y:S01]  /*2e10*/  MUFU.EX2 R154, R154 ;  /* 0x0000009a009a7308 */ /* 0x000fe20000000800 */
[----:B0-----:R-:W-:-:S07]  /*2e20*/  CS2R R116, SRZ ;  /* 0x0000000000747805 */ /* 0x001fce000001ff00 */
[----:B------:R-:W-:Y:S01]  /*2e30*/  MUFU.EX2 R33, R33 ;  /* 0x0000002100217308 */ /* 0x000fe20000000800 */
[----:B----4-:R-:W-:-:S04]  /*2e40*/  FMNMX.FTZ R8, R41, R8, !PT ;  /* 0x0000000829087209 */ /* 0x010fc80007810000 */
[C---:B------:R-:W-:Y:S01]  /*2e50*/  FSETP.NEU.FTZ.AND P1, PT, R8.reuse, -INF , PT ;  /* 0xff8000000800780b */ /* 0x040fe20003f3d000 */
[----:B------:R-:W-:Y:S02]  /*2e60*/  FMUL.FTZ R47, R8, R3 ;  /* 0x00000003082f7220 */ /* 0x000fe40000410000 */
[----:B------:R-:W-:Y:S03]  /*2e70*/  MUFU.EX2 R156, R156 ;  /* 0x0000009c009c7308 */ /* 0x000fe60000000800 */
[----:B------:R-:W-:Y:S02]  /*2e80*/  FSEL R47, R47, RZ, P1 ;  /* 0x000000ff2f2f7208 */ /* 0x000fe40000800000 */
[----:B------:R-:W-:-:S03]  /*2e90*/  ISETP.NE.AND P1, PT, R16, RZ, PT ;  /* 0x000000ff1000720c */ /* 0x000fc60003f25270 */
        /* <DEDUP_REMOVED lines=16> */
[----:B------:R1:W-:Y:S01]  /*2fa0*/  MUFU.EX2 R183, R10 ;  /* 0x0000000a00b77308 */ /* 0x0003e20000000800 */
[----:B0-----:R-:W-:Y:S01]  /*2fb0*/  FADD.FTZ R27, R180, R7 ;  /* 0x00000007b41b7221 */ /* 0x001fe20000010000 */
[-CC-:B------:R-:W-:Y:S01]  /*2fc0*/  FFMA.FTZ R54, R54, R3.reuse, -R47.reuse ;  /* 0x0000000336367223 */ /* 0x180fe2000001082f */
[-CC-:B------:R-:W-:Y:S01]  /*2fd0*/  FFMA.FTZ R32, R32, R3.reuse, -R47.reuse ;  /* 0x0000000320207223 */ /* 0x180fe2000001082f */
[-CC-:B------:R-:W-:Y:S01]  /*2fe0*/  FFMA.FTZ R58, R58, R3.reuse, -R47.reuse ;  /* 0x000000033a3a7223 */ /* 0x180fe2000001082f */
[-CC-:B------:R-:W-:Y:S01]  /*2ff0*/  FFMA.FTZ R36, R36, R3.reuse, -R47.reuse ;  /* 0x0000000324247223 */ /* 0x180fe2000001082f */
[-CC-:B------:R-:W-:Y:S01]  /*3000*/  FFMA.FTZ R62, R62, R3.reuse, -R47.reuse ;  /* 0x000000033e3e7223 */ /* 0x180fe2000001082f */
[-C--:B------:R-:W-:Y:S01]  /*3010*/  FFMA.FTZ R40, R40, R3.reuse, -R47 ;  /* 0x0000000328287223 */ /* 0x080fe2000001082f */
[----:B------:R-:W0:Y:S01]  /*3020*/  MUFU.EX2 R26, R26 ;  /* 0x0000001a001a7308 */ /* 0x000e220000000800 */
[----:B-1----:R-:W-:Y:S01]  /*3030*/  FADD.FTZ R10, R182, R27 ;  /* 0x0000001bb60a7221 */ /* 0x002fe20000010000 */
[-CC-:B------:R-:W-:Y:S01]  /*3040*/  FFMA.FTZ R66, R66, R3.reuse, -R47.reuse ;  /* 0x0000000342427223 */ /* 0x180fe2000001082f */
[-CC-:B------:R-:W-:Y:S01]  /*3050*/  FFMA.FTZ R44, R44, R3.reuse, -R47.reuse ;  /* 0x000000032c2c7223 */ /* 0x180fe2000001082f */
[-CC-:B------:R-:W-:Y:S01]  /*3060*/  FFMA.FTZ R70, R70, R3.reuse, -R47.reuse ;  /* 0x0000000346467223 */ /* 0x180fe2000001082f */
[----:B--2---:R-:W-:Y:S01]  /*3070*/  FADD.FTZ R27, R9, R10 ;  /* 0x0000000a091b7221 */ /* 0x004fe20000010000 */
[----:B------:R-:W-:Y:S01]  /*3080*/  F2FP.F16.F32.PACK_AB R180, R7, R180 ;  /* 0x000000b407b4723e */ /* 0x000fe200000000ff */
[-C--:B------:R-:W-:Y:S01]  /*3090*/  FFMA.FTZ R48, R48, R3.reuse, -R47 ;  /* 0x0000000330307223 */ /* 0x080fe2000001082f */
[----:B------:R-:W1:Y:S01]  /*30a0*/  MUFU.EX2 R30, R30 ;  /* 0x0000001e001e7308 */ /* 0x000e620000000800 */
[----:B---3--:R-:W-:Y:S01]  /*30b0*/  FADD.FTZ R10, R176, R27 ;  /* 0x0000001bb00a7221 */ /* 0x008fe20000010000 */
[----:B------:R-:W-:Y:S01]  /*30c0*/  F2FP.F16.F32.PACK_AB R182, R9, R182 ;  /* 0x000000b609b6723e */ /* 0x000fe200000000ff */
[-CC-:B------:R-:W-:Y:S01]  /*30d0*/  FFMA.FTZ R74, R74, R3.reuse, -R47.reuse ;  /* 0x000000034a4a7223 */ /* 0x180fe2000001082f */
[-CC-:B------:R-:W-:Y:S01]  /*30e0*/  FFMA.FTZ R52, R52, R3.reuse, -R47.reuse ;  /* 0x0000000334347223 */ /* 0x180fe2000001082f */
[----:B-----5:R-:W-:Y:S01]  /*30f0*/  FADD.FTZ R27, R11, R10 ;  /* 0x0000000a0b1b7221 */ /* 0x020fe20000010000 */
[-CC-:B------:R-:W-:Y:S01]  /*3100*/  FFMA.FTZ R78, R78, R3.reuse, -R47.reuse ;  /* 0x000000034e4e7223 */ /* 0x180fe2000001082f */
[-C--:B------:R-:W-:Y:S01]  /*3110*/  FFMA.FTZ R80, R80, R3.reuse, -R47 ;  /* 0x0000000350507223 */ /* 0x080fe2000001082f */
[----:B------:R-:W2:Y:S01]  /*3120*/  MUFU.EX2 R34, R34 ;  /* 0x0000002200227308 */ /* 0x000ea20000000800 */
[----:B------:R-:W-:Y:S01]  /*3130*/  FADD.FTZ R10, R178, R27 ;  /* 0x0000001bb20a7221 */ /* 0x000fe20000010000 */
[----:B0-----:R-:W-:Y:S01]  /*3140*/  FADD.FTZ R27, R26, R181 ;  /* 0x000000b51a1b7221 */ /* 0x001fe20000010000 */
[-CC-:B------:R-:W-:Y:S01]  /*3150*/  FFMA.FTZ R82, R82, R3.reuse, -R47.reuse ;  /* 0x0000000352527223 */ /* 0x180fe2000001082f */
[-CC-:B------:R-:W-:Y:S01]  /*3160*/  FFMA.FTZ R56, R56, R3.reuse, -R47.reuse ;  /* 0x0000000338387223 */ /* 0x180fe2000001082f */
[----:B------:R-:W-:Y:S01]  /*3170*/  FADD.FTZ R49, R13, R10 ;  /* 0x0000000a0d317221 */ /* 0x000fe20000010000 */
[-CC-:B------:R-:W-:Y:S01]  /*3180*/  FFMA.FTZ R86, R86, R3.reuse, -R47.reuse ;  /* 0x0000000356567223 */ /* 0x180fe2000001082f */
[----:B------:R-:W-:Y:S01]  /*3190*/  FFMA.FTZ R47, R88, R3, -R47 ;  /* 0x00000003582f7223 */ /* 0x000fe2000001082f */
[----:B------:R0:W3:Y:S01]  /*31a0*/  MUFU.EX2 R177, R12 ;  /* 0x0000000c00b17308 */ /* 0x0000e20000000800 */
[----:B-1----:R-:W-:Y:S01]  /*31b0*/  FADD.FTZ R10, R30, R27 ;  /* 0x0000001b1e0a7221 */ /* 0x002fe20000010000 */
[----:B------:R-:W-:-:S02]  /*31c0*/  F2FP.F16.F32.PACK_AB R176, R11, R176 ;  /* 0x000000b00bb0723e */ /* 0x000fc400000000ff */
[----:B------:R-:W-:Y:S02]  /*31d0*/  CS2R R88, SRZ ;  /* 0x0000000000587805 */ /* 0x000fe4000001ff00 */
[----:B------:R-:W-:Y:S01]  /*31e0*/  F2FP.F16.F32.PACK_AB R178, R13, R178 ;  /* 0x000000b20db2723e */ /* 0x000fe200000000ff */
[----:B------:R-:W-:Y:S01]  /*31f0*/  FADD.FTZ R27, R183, R10 ;  /* 0x0000000ab71b7221 */ /* 0x000fe20000010000 */
[----:B------:R-:W-:Y:S01]  /*3200*/  F2FP.F16.F32.PACK_AB R181, R181, R26 ;  /* 0x0000001ab5b5723e */ /* 0x000fe200000000ff */
[----:B------:R-:W1:Y:S01]  /*3210*/  MUFU.EX2 R38, R38 ;  /* 0x0000002600267308 */ /* 0x000e620000000800 */
[----:B0-----:R-:W-:Y:S01]  /*3220*/  FADD.FTZ R12, R172, R49 ;  /* 0x00000031ac0c7221 */ /* 0x001fe20000010000 */
[----:B--2---:R-:W-:Y:S01]  /*3230*/  FADD.FTZ R10, R34, R27 ;  /* 0x0000001b220a7221 */ /* 0x004fe20000010000 */
[C---:B------:R-:W-:Y:S02]  /*3240*/  F2FP.F16.F32.PACK_AB R172, R15.reuse, R172 ;  /* 0x000000ac0fac723e */ /* 0x040fe400000000ff */
[----:B------:R-:W-:Y:S01]  /*3250*/  FADD.FTZ R49, R15, R12 ;  /* 0x0000000c0f317221 */ /* 0x000fe20000010000 */
[----:B------:R-:W-:-:S02]  /*3260*/  F2FP.F16.F32.PACK_AB R183, R183, R30 ;  /* 0x0000001eb7b7723e */ /* 0x000fc400000000ff */
[----:B------:R-:W0:Y:S01]  /*3270*/  MUFU.EX2 R179, R14 ;  /* 0x0000000e00b37308 */ /* 0x000e220000000800 */
[----:B------:R-:W-:Y:S01]  /*3280*/  FADD.FTZ R12, R174, R49 ;  /* 0x00000031ae0c7221 */ /* 0x000fe20000010000 */
[----:B---3--:R-:W-:Y:S01]  /*3290*/  FADD.FTZ R27, R177, R10 ;  /* 0x0000000ab11b7221 */ /* 0x008fe20000010000 */
[C---:B------:R-:W-:Y:S02]  /*32a0*/  F2FP.F16.F32.PACK_AB R174, R21.reuse, R174 ;  /* 0x000000ae15ae723e */ /* 0x040fe400000000ff */
[----:B------:R-:W-:Y:S01]  /*32b0*/  FADD.FTZ R49, R21, R12 ;  /* 0x0000000c15317221 */ /* 0x000fe20000010000 */
[----:B------:R-:W-:Y:S02]  /*32c0*/  F2FP.F16.F32.PACK_AB R177, R177, R34 ;  /* 0x00000022b1b1723e */ /* 0x000fe400000000ff */
[----:B------:R-:W2:Y:S01]  /*32d0*/  MUFU.EX2 R42, R42 ;  /* 0x0000002a002a7308 */ /* 0x000ea20000000800 */
[----:B-1----:R-:W-:Y:S01]  /*32e0*/  FADD.FTZ R10, R38, R27 ;  /* 0x0000001b260a7221 */ /* 0x002fe20000010000 */
[----:B------:R-:W-:-:S02]  /*32f0*/  @P1 VIADD R27, R6, 0x34840 ;  /* 0x00034840061b1836 */ /* 0x000fc40000000000 */
[----:B------:R-:W-:Y:S01]  /*3300*/  FADD.FTZ R12, R168, R49 ;  /* 0x00000031a80c7221 */ /* 0x000fe20000010000 */
[----:B------:R-:W-:-:S03]  /*3310*/  F2FP.F16.F32.PACK_AB R168, R25, R168 ;  /* 0x000000a819a8723e */ /* 0x000fc600000000ff */
[----:B------:R-:W-:Y:S01]  /*3320*/  FADD.FTZ R51, R25, R12 ;  /* 0x0000000c19337221 */ /* 0x000fe20000010000 */
[----:B------:R-:W1:Y:S01]  /*3330*/  MUFU.EX2 R173, R20 ;  /* 0x0000001400ad7308 */ /* 0x000e620000000800 */
[----:B0-----:R-:W-:Y:S01]  /*3340*/  FADD.FTZ R49, R179, R10 ;  /* 0x0000000ab3317221 */ /* 0x001fe20000010000 */
[----:B------:R-:W-:Y:S01]  /*3350*/  @P1 PRMT R27, R18, 0x654, R27 ;  /* 0x00000654121b1816 */ /* 0x000fe2000000001b */
[----:B------:R-:W-:Y:S01]  /*3360*/  FADD.FTZ R10, R170, R51 ;  /* 0x00000033aa0a7221 */ /* 0x000fe20000010000 */
[----:B------:R-:W-:Y:S02]  /*3370*/  F2FP.F16.F32.PACK_AB R170, R29, R170 ;  /* 0x000000aa1daa723e */ /* 0x000fe400000000ff */
[----:B------:R1:W-:Y:S01]  /*3380*/  @P1 SYNCS.ARRIVE.TRANS64.RED.A1T0 RZ, [R27+URZ], RZ ;  /* 0x000000ff1bff19a7 */ /* 0x0003e2000810043f */
[----:B------:R-:W-:Y:S01]  /*3390*/  F2FP.F16.F32.PACK_AB R179, R179, R38 ;  /* 0x00000026b3b3723e */ /* 0x000fe200000000ff */
[----:B------:R-:W0:Y:S01]  /*33a0*/  MUFU.EX2 R46, R46 ;  /* 0x0000002e002e7308 */ /* 0x000e220000000800 */
[----:B--2---:R-:W-:Y:S01]  /*33b0*/  FADD.FTZ R6, R42, R49 ;  /* 0x000000312a067221 */ /* 0x004fe20000010000 */
[----:B------:R-:W-:-:S04]  /*33c0*/  FADD.FTZ R49, R29, R10 ;  /* 0x0000000a1d317221 */ /* 0x000fc80000010000 */
[----:B------:R-:W-:Y:S01]  /*33d0*/  FADD.FTZ R10, R152, R49 ;  /* 0x00000031980a7221 */ /* 0x000fe20000010000 */
[----:B------:R-:W-:Y:S01]  /*33e0*/  F2FP.F16.F32.PACK_AB R152, R31, R152 ;  /* 0x000000981f98723e */ /* 0x000fe200000000ff */
[----:B------:R-:W2:Y:S01]  /*33f0*/  MUFU.EX2 R175, R24 ;  /* 0x0000001800af7308 */ /* 0x000ea20000000800 */
[----:B-1----:R-:W-:Y:S01]  /*3400*/  FADD.FTZ R27, R173, R6 ;  /* 0x00000006ad1b7221 */ /* 0x002fe20000010000 */
[----:B------:R-:W-:Y:S01]  /*3410*/  FADD.FTZ R49, R31, R10 ;  /* 0x0000000a1f317221 */ /* 0x000fe20000010000 */
[----:B------:R-:W-:-:S03]  /*3420*/  F2FP.F16.F32.PACK_AB R173, R173, R42 ;  /* 0x0000002aadad723e */ /* 0x000fc600000000ff */
[----:B------:R-:W-:Y:S01]  /*3430*/  FADD.FTZ R10, R154, R49 ;  /* 0x000000319a0a7221 */ /* 0x000fe20000010000 */
[C---:B------:R-:W-:Y:S01]  /*3440*/  F2FP.F16.F32.PACK_AB R154, R33.reuse, R154 ;  /* 0x0000009a219a723e */ /* 0x040fe200000000ff */
[----:B------:R-:W1:Y:S01]  /*3450*/  MUFU.EX2 R50, R50 ;  /* 0x0000003200327308 */ /* 0x000e620000000800 */
[----:B0-----:R-:W-:Y:S01]  /*3460*/  FADD.FTZ R6, R46, R27 ;  /* 0x0000001b2e067221 */ /* 0x001fe20000010000 */
[----:B------:R-:W-:-:S04]  /*3470*/  FADD.FTZ R49, R33, R10 ;  /* 0x0000000a21317221 */ /* 0x000fc80000010000 */
[----:B------:R-:W-:Y:S01]  /*3480*/  FADD.FTZ R10, R156, R49 ;  /* 0x000000319c0a7221 */ /* 0x000fe20000010000 */
[----:B------:R-:W-:Y:S01]  /*3490*/  F2FP.F16.F32.PACK_AB R156, R35, R156 ;  /* 0x0000009c239c723e */ /* 0x000fe200000000ff */
[----:B------:R-:W0:Y:S01]  /*34a0*/  MUFU.EX2 R169, R28 ;  /* 0x0000001c00a97308 */ /* 0x000e220000000800 */
[----:B--2---:R-:W-:Y:S01]  /*34b0*/  FADD.FTZ R27, R175, R6 ;  /* 0x00000006af1b7221 */ /* 0x004fe20000010000 */
[----:B------:R-:W-:Y:S01]  /*34c0*/  FADD.FTZ R49, R35, R10 ;  /* 0x0000000a23317221 */ /* 0x000fe20000010000 */
[----:B------:R-:W-:-:S05]  /*34d0*/  F2FP.F16.F32.PACK_AB R175, R175, R46 ;  /* 0x0000002eafaf723e */ /* 0x000fca00000000ff */
[----:B------:R-:W2:Y:S01]  /*34e0*/  MUFU.EX2 R54, R54 ;  /* 0x0000003600367308 */ /* 0x000ea20000000800 */
[----:B-1----:R-:W-:-:S07]  /*34f0*/  FADD.FTZ R6, R50, R27 ;  /* 0x0000001b32067221 */ /* 0x002fce0000010000 */
[----:B------:R-:W1:Y:S01]  /*3500*/  MUFU.EX2 R171, R32 ;  /* 0x0000002000ab7308 */ /* 0x000e620000000800 */
[C---:B0-----:R-:W-:Y:S01]  /*3510*/  FADD.FTZ R27, R169.reuse, R6 ;  /* 0x00000006a91b7221 */ /* 0x041fe20000010000 */
[----:B------:R-:W-:-:S06]  /*3520*/  F2FP.F16.F32.PACK_AB R169, R169, R50 ;  /* 0x00000032a9a9723e */ /* 0x000fcc00000000ff */
[----:B------:R-:W0:Y:S01]  /*3530*/  MUFU.EX2 R58, R58 ;  /* 0x0000003a003a7308 */ /* 0x000e220000000800 */
[----:B--2---:R-:W-:-:S07]  /*3540*/  FADD.FTZ R6, R54, R27 ;  /* 0x0000001b36067221 */ /* 0x004fce0000010000 */
[----:B------:R-:W2:Y:S01]  /*3550*/  MUFU.EX2 R158, R158 ;  /* 0x0000009e009e7308 */ /* 0x000ea20000000800 */
[C---:B-1----:R-:W-:Y:S01]  /*3560*/  FADD.FTZ R27, R171.reuse, R6 ;  /* 0x00000006ab1b7221 */ /* 0x042fe20000010000 */
[----:B------:R-:W-:-:S06]  /*3570*/  F2FP.F16.F32.PACK_AB R171, R171, R54 ;  /* 0x00000036abab723e */ /* 0x000fcc00000000ff */
[----:B------:R-:W1:Y:S01]  /*3580*/  MUFU.EX2 R153, R36 ;  /* 0x0000002400997308 */ /* 0x000e620000000800 */
[----:B0-----:R-:W-:-:S07]  /*3590*/  FADD.FTZ R6, R58, R27 ;  /* 0x0000001b3a067221 */ /* 0x001fce0000010000 */
[----:B------:R-:W0:Y:S01]  /*35a0*/  MUFU.EX2 R37, R37 ;  /* 0x0000002500257308 */ /* 0x000e220000000800 */
[----:B--2---:R-:W-:-:S07]  /*35b0*/  FADD.FTZ R10, R158, R49 ;  /* 0x000000319e0a7221 */ /* 0x004fce0000010000 */
[----:B------:R-:W2:Y:S01]  /*35c0*/  MUFU.EX2 R62, R62 ;  /* 0x0000003e003e7308 */ /* 0x000ea20000000800 */
[C---:B-1----:R-:W-:Y:S01]  /*35d0*/  FADD.FTZ R7, R153.reuse, R6 ;  /* 0x0000000699077221 */ /* 0x042fe20000010000 */
[----:B------:R-:W-:-:S06]  /*35e0*/  F2FP.F16.F32.PACK_AB R153, R153, R58 ;  /* 0x0000003a9999723e */ /* 0x000fcc00000000ff */
[----:B------:R-:W1:Y:S01]  /*35f0*/  MUFU.EX2 R160, R160 ;  /* 0x000000a000a07308 */ /* 0x000e620000000800 */
[C---:B0-----:R-:W-:Y:S01]  /*3600*/  FADD.FTZ R9, R37.reuse, R10 ;  /* 0x0000000a25097221 */ /* 0x041fe20000010000 */
[----:B------:R-:W-:-:S06]  /*3610*/  F2FP.F16.F32.PACK_AB R158, R37, R158 ;  /* 0x0000009e259e723e */ /* 0x000fcc00000000ff */
[----:B------:R-:W0:Y:S01]  /*3620*/  MUFU.EX2 R155, R40 ;  /* 0x00000028009b7308 */ /* 0x000e220000000800 */
[----:B--2---:R-:W-:-:S07]  /*3630*/  FADD.FTZ R6, R62, R7 ;  /* 0x000000073e067221 */ /* 0x004fce0000010000 */
[----:B------:R-:W2:Y:S01]  /*3640*/  MUFU.EX2 R39, R39 ;  /* 0x0000002700277308 */ /* 0x000ea20000000800 */
[----:B-1----:R-:W-:-:S07]  /*3650*/  FADD.FTZ R10, R160, R9 ;  /* 0x00000009a00a7221 */ /* 0x002fce0000010000 */
[----:B------:R-:W1:Y:S01]  /*3660*/  MUFU.EX2 R66, R66 ;  /* 0x0000004200427308 */ /* 0x000e620000000800 */
[C---:B0-----:R-:W-:Y:S01]  /*3670*/  FADD.FTZ R7, R155.reuse, R6 ;  /* 0x000000069b077221 */ /* 0x041fe20000010000 */
[----:B------:R-:W-:-:S06]  /*3680*/  F2FP.F16.F32.PACK_AB R155, R155, R62 ;  /* 0x0000003e9b9b723e */ /* 0x000fcc00000000ff */
[----:B------:R-:W0:Y:S01]  /*3690*/  MUFU.EX2 R76, R76 ;  /* 0x0000004c004c7308 */ /* 0x000e220000000800 */
[C---:B--2---:R-:W-:Y:S01]  /*36a0*/  FADD.FTZ R9, R39.reuse, R10 ;  /* 0x0000000a27097221 */ /* 0x044fe20000010000 */
[----:B------:R-:W-:-:S06]  /*36b0*/  F2FP.F16.F32.PACK_AB R160, R39, R160 ;  /* 0x000000a027a0723e */ /* 0x000fcc00000000ff */
[----:B------:R-:W2:Y:S01]  /*36c0*/  MUFU.EX2 R157, R44 ;  /* 0x0000002c009d7308 */ /* 0x000ea20000000800 */
[----:B-1----:R-:W-:-:S07]  /*36d0*/  FADD.FTZ R6, R66, R7 ;  /* 0x0000000742067221 */ /* 0x002fce0000010000 */
[----:B------:R1:W3:Y:S01]  /*36e0*/  MUFU.EX2 R45, R126 ;  /* 0x0000007e002d7308 */ /* 0x0002e20000000800 */
[----:B0-----:R-:W-:-:S07]  /*36f0*/  FADD.FTZ R10, R76, R9 ;  /* 0x000000094c0a7221 */ /* 0x001fce0000010000 */
[----:B------:R-:W0:Y:S01]  /*3700*/  MUFU.EX2 R70, R70 ;  /* 0x0000004600467308 */ /* 0x000e220000000800 */
[C---:B--2---:R-:W-:Y:S01]  /*3710*/  FADD.FTZ R7, R157.reuse, R6 ;  /* 0x000000069d077221 */ /* 0x044fe20000010000 */
[----:B------:R-:W-:Y:S02]  /*3720*/  F2FP.F16.F32.PACK_AB R157, R157, R66 ;  /* 0x000000429d9d723e */ /* 0x000fe400000000ff */
[----:B-1----:R-:W-:-:S04]  /*3730*/  CS2R R126, SRZ ;  /* 0x00000000007e7805 */ /* 0x002fc8000001ff00 */
        /* <DEDUP_REMOVED lines=9> */
[----:B------:R-:W-:Y:S02]  /*37d0*/  F2FP.F16.F32.PACK_AB R159, R159, R70 ;  /* 0x000000469f9f723e */ /* 0x000fe400000000ff */
[----:B0-----:R-:W-:-:S04]  /*37e0*/  CS2R R130, SRZ ;  /* 0x0000000000827805 */ /* 0x001fc8000001ff00 */
[----:B------:R-:W0:Y:S01]  /*37f0*/  MUFU.EX2 R84, R84 ;  /* 0x0000005400547308 */ /* 0x000e220000000800 */
[C---:B---3--:R-:W-:Y:S01]  /*3800*/  FADD.FTZ R9, R41.reuse, R10 ;  /* 0x0000000a29097221 */ /* 0x048fe20000010000 */
[----:B------:R-:W-:Y:S02]  /*3810*/  F2FP.F16.F32.PACK_AB R164, R41, R128 ;  /* 0x0000008029a4723e */ /* 0x000fe400000000ff */
[----:B------:R-:W-:-:S04]  /*3820*/  CS2R R128, SRZ ;  /* 0x0000000000807805 */ /* 0x000fc8000001ff00 */
[----:B------:R-:W2:Y:S01]  /*3830*/  MUFU.EX2 R161, R52 ;  /* 0x0000003400a17308 */ /* 0x000ea20000000800 */
[----:B-1----:R-:W-:-:S07]  /*3840*/  FADD.FTZ R6, R74, R7 ;  /* 0x000000074a067221 */ /* 0x002fce0000010000 */
[----:B------:R-:W1:Y:S01]  /*3850*/  MUFU.EX2 R78, R78 ;  /* 0x0000004e004e7308 */ /* 0x000e620000000800 */
[----:B0-----:R-:W-:-:S07]  /*3860*/  FADD.FTZ R10, R84, R9 ;  /* 0x00000009540a7221 */ /* 0x001fce0000010000 */
[----:B------:R-:W0:Y:S01]  /*3870*/  MUFU.EX2 R163, R80 ;  /* 0x0000005000a37308 */ /* 0x000e220000000800 */
[C---:B--2---:R-:W-:Y:S01]  /*3880*/  FADD.FTZ R9, R161.reuse, R6 ;  /* 0x00000006a1097221 */ /* 0x044fe20000010000 */
[----:B------:R-:W-:-:S06]  /*3890*/  F2FP.F16.F32.PACK_AB R161, R161, R74 ;  /* 0x0000004aa1a1723e */ /* 0x000fcc00000000ff */
        /* <DEDUP_REMOVED lines=11> */
[----:B0-----:R-:W-:Y:S01]  /*3950*/  FADD.FTZ R6, R86, R9 ;  /* 0x0000000956067221 */ /* 0x001fe20000010000 */
[----:B------:R-:W-:Y:S02]  /*3960*/  IMAD.MOV.U32 R9, RZ, RZ, 0x3f800000 ;  /* 0x3f800000ff097424 */ /* 0x000fe400078e00ff */
[C---:B--2---:R-:W-:Y:S01]  /*3970*/  FADD.FTZ R7, R43.reuse, R10 ;  /* 0x0000000a2b077221 */ /* 0x044fe20000010000 */
[----:B------:R-:W-:Y:S01]  /*3980*/  F2FP.F16.F32.PACK_AB R166, R43, R84 ;  /* 0x000000542ba6723e */ /* 0x000fe200000000ff */
[----:B------:R-:W-:Y:S02]  /*3990*/  IMAD.MOV.U32 R10, RZ, RZ, 0x3f800000 ;  /* 0x3f800000ff0a7424 */ /* 0x000fe400078e00ff */
[C---:B-1----:R-:W-:Y:S01]  /*39a0*/  FADD.FTZ R6, R47.reuse, R6 ;  /* 0x000000062f067221 */ /* 0x042fe20000010000 */
[----:B------:R-:W-:Y:S01]  /*39b0*/  F2FP.F16.F32.PACK_AB R167, R47, R86 ;  /* 0x000000562fa7723e */ /* 0x000fe200000000ff */
[----:B------:R-:W-:Y:S06]  /*39c0*/  @!P2 BRA `(.L_x_191) ;  /* 0x000000200080a947 */ /* 0x000fec0003800000 */
[----:B------:R-:W-:Y:S01]  /*39d0*/  VIADD R197, R197, 0xfffffffe ;  /* 0xfffffffec5c57836 */ /* 0x000fe20000000000 */
[----:B------:R-:W-:Y:S01]  /*39e0*/  UMOV UR4, UR37 ;  /* 0x0000002500047c82 */ /* 0x000fe20008000000 */
[----:B------:R-:W-:Y:S01]  /*39f0*/  IMAD.MOV.U32 R13, RZ, RZ, R8 ;  /* 0x000000ffff0d7224 */ /* 0x000fe200078e0008 */
[----:B------:R-:W-:Y:S01]  /*3a00*/  UMOV UR5, UR36 ;  /* 0x0000002400057c82 */ /* 0x000fe20008000000 */
[----:B------:R-:W-:Y:S02]  /*3a10*/  IMAD.MOV.U32 R11, RZ, RZ, R0 ;  /* 0x000000ffff0b7224 */ /* 0x000fe400078e0000 */
[----:B------:R-:W-:Y:S02]  /*3a20*/  IMAD.MOV.U32 R9, RZ, RZ, 0x3f800000 ;  /* 0x3f800000ff097424 */ /* 0x000fe400078e00ff */
[----:B------:R-:W-:-:S07]  /*3a30*/  IMAD.MOV.U32 R151, RZ, RZ, RZ ;  /* 0x000000ffff977224 */ /* 0x000fce00078e00ff */
.L_x_202:
[----:B------:R-:W-:-:S04]  /*3a40*/  UIADD3 UR6, UR5, 0x1, URZ ;  /* 0x0000000105067890 */ /* 0x000fc8000fffe03f */
[----:B------:R-:W-:-:S04]  /*3a50*/  UISETP.NE.AND UP0, UPT, UR6, 0x2, UPT ;  /* 0x000000020600788c */ /* 0x000fc8000bf05270 */
[----:B------:R-:W-:Y:S02]  /*3a60*/  USEL UR37, URZ, 0x1, UP0 ;  /* 0x000000013f257887 */ /* 0x000fe40008000000 */
[----:B------:R-:W-:Y:S02]  /*3a70*/  USEL UR36, UR6, URZ, UP0 ;  /* 0x0000003f06247287 */ /* 0x000fe40008000000 */
[----:B------:R-:W-:Y:S01]  /*3a80*/  ULOP3.LUT UR37, UR4, UR37, URZ, 0x3c, !UPT ;  /* 0x0000002504257292 */ /* 0x000fe2000f8e3c3f */
[----:B------:R-:W-:Y:S11]  /*3a90*/  @!P0 BRA `(.L_x_192) ;  /* 0x0000000000048947 */ /* 0x000ff60003800000 */
[----:B------:R-:W-:Y:S01]  /*3aa0*/  BPT.TRAP 0x1 ;  /* 0x000000040000795c */ /* 0x000fe20000300000 */
.L_x_192:
        /* <DEDUP_REMOVED lines=9> */
.L_x_193:
[----:B-1----:R-:W-:Y:S05]  /*3b40*/  @P1 BRA `(.L_x_194) ;  /* 0x0000000000081947 */ /* 0x002fea0003800000 */
[----:B------:R-:W1:Y:S02]  /*3b50*/  SYNCS.PHASECHK.TRANS64.TRYWAIT P1, [UR7+0x34830], R0 ;  /* 0x03483000ff0075a7 */ /* 0x000e640008020147 */
[----:B-1----:R-:W-:Y:S05]  /*3b60*/  @!P1 BRA `(.L_x_195) ;  /* 0x0000008800f89947 */ /* 0x002fea0003800000 */
.L_x_194:
        /* <DEDUP_REMOVED lines=137> */
.L_x_196:
[----:B------:R-:W-:Y:S01]  /*4400*/  ULEA UR14, UR5, UR6, 0x3 ;  /* 0x00000006050e7291 */ /* 0x000fe2000f8e183f */
[----:B01----:R-:W-:-:S05]  /*4410*/  IMAD.U32 R0, RZ, RZ, UR4 ;  /* 0x00000004ff007e24 */ /* 0x003fca000f8e00ff */
[----:B------:R-:W-:-:S04]  /*4420*/  SHF.L.U32 R0, R0, 0x1f, RZ ;  /* 0x0000001f00007819 */ /* 0x000fc800000006ff */
[----:B------:R0:W1:Y:S01]  /*4430*/  SYNCS.PHASECHK.TRANS64.TRYWAIT P1, [UR14+0x34850], R0 ;  /* 0x03485000ff0075a7 */ /* 0x000062000802014e */
[----:B------:R-:W-:Y:S05]  /*4440*/  @!P0 BRA `(.L_x_197) ;  /* 0x0000000000048947 */ /* 0x000fea0003800000 */
[----:B------:R-:W-:Y:S01]  /*4450*/  BPT.TRAP 0x1 ;  /* 0x000000040000795c */ /* 0x000fe20000300000 */
.L_x_197:
[----:B-1----:R-:W-:Y:S05]  /*4460*/  @P1 BRA `(.L_x_198) ;  /* 0x0000000000081947 */ /* 0x002fea0003800000 */
[----:B------:R-:W1:Y:S02]  /*4470*/  SYNCS.PHASECHK.TRANS64.TRYWAIT P1, [UR14+0x34850], R0 ;  /* 0x03485000ff0075a7 */ /* 0x000e64000802014e */
[----:B-1----:R-:W-:Y:S05]  /*4480*/  @!P1 BRA `(.L_x_199) ;  /* 0x0000008000c89947 */ /* 0x002fea0003800000 */
.L_x_198:
[----:B------:R-:W-:Y:S01]  /*4490*/  UIADD3 UR6, UR6, 0x400, URZ ;  /* 0x0000040006067890 */ /* 0x000fe2000fffe03f */
[----:B------:R-:W-:Y:S01]  /*44a0*/  WARPGROUP.ARRIVE ;  /* 0x00000000000079c5 */ /* 0x000fe20000000000 */
[----:B------:R-:W-:Y:S02]  /*44b0*/  UMOV UR11, 0x40000040 ;  /* 0x40000040000b7882 */ /* 0x000fe40000000000 */
[----:B------:R-:W-:-:S04]  /*44c0*/  USHF.R.U32.HI UR6, URZ, 0x4, UR6 ;  /* 0x000000043f067899 */ /* 0x000fc80008011606 */
[----:B------:R-:W-:-:S04]  /*44d0*/  ULOP3.LUT UR6, UR6, 0x3fff, URZ, 0xc0, !UPT ;  /* 0x00003fff06067892 */ /* 0x000fc8000f8ec03f */
[----:B------:R-:W-:-:S04]  /*44e0*/  ULOP3.LUT UR4, UR6, 0x4000000, URZ, 0xfc, !UPT ;  /* 0x0400000006047892 */ /* 0x000fc8000f8efc3f */
[----:B------:R-:W-:-:S07]  /*44f0*/  ULEA UR4, UR5, UR4, 0xb ;  /* 0x0000000405047291 */ /* 0x000fce000f8e583f */
[----:B------:R-:W-:Y:S02]  /*4500*/  UMOV UR10, UR4 ;  /* 0x00000004000a7c82 */ /* 0x000fe40008000000 */
        /* <DEDUP_REMOVED lines=33> */
[----:B------:R-:W-:Y:S01]  /*4720*/  UMOV UR11, 0x40000040 ;  /* 0x40000040000b7882 */ /* 0x000fe20000000000 */
[----:B------:R-:W-:Y:S02]  /*4730*/  WARPGROUP.DEPBAR.LE gsb0, 0x0 ;  /* 0x00008000000079c5 */ /* 0x000fe40000010000 */
[----:B------:R-:W-:-:S07]  /*4740*/  WARPGROUP.ARRIVE ;  /* 0x00000000000079c5 */ /* 0x000fce0000000000 */
[----:B------:R-:W-:Y:S03]  /*4750*/  HGMMA.64x128x16.F32 R88, R164, gdesc[UR8].tnspB, R88, gsb0 ;  /* 0x41e00008a4587df0 */ /* 0x000fe60008000858 */
[----:B------:R-:W-:Y:S02]  /*4760*/  WARPGROUP.DEPBAR.LE gsb0, 0x0 ;  /* 0x00008000000079c5 */ /* 0x000fe40000010000 */
[----:B------:R-:W-:Y:S05]  /*4770*/  @!P0 BRA `(.L_x_200) ;  /* 0x0000000000048947 */ /* 0x000fea0003800000 */
[----:B------:R-:W-:Y:S01]  /*4780*/  BPT.TRAP 0x1 ;  /* 0x000000040000795c */ /* 0x000fe20000300000 */
.L_x_200:
[----:B01----:R-:W-:Y:S02]  /*4790*/  FMNMX.FTZ R0, R24, R11, !PT ;  /* 0x0000000b18007209 */ /* 0x003fe40007810000 */
[----:B------:R-:W-:Y:S02]  /*47a0*/  FMNMX.FTZ R8, R26, R13, !PT ;  /* 0x0000000d1a087209 */ /* 0x000fe40007810000 */
[----:B------:R-:W-:Y:S02]  /*47b0*/  FMNMX.FTZ R3, R25, R0, !PT ;  /* 0x0000000019037209 */ /* 0x000fe40007810000 */
[----:B------:R-:W-:Y:S02]  /*47c0*/  FMNMX.FTZ R9, R27, R8, !PT ;  /* 0x000000081b097209 */ /* 0x000fe40007810000 */
[----:B------:R-:W-:Y:S02]  /*47d0*/  FMNMX.FTZ R0, R28, R3, !PT ;  /* 0x000000031c007209 */ /* 0x000fe40007810000 */
[----:B------:R-:W-:-:S02]  /*47e0*/  FMNMX.FTZ R8, R30, R9, !PT ;  /* 0x000000091e087209 */ /* 0x000fc40007810000 */
[----:B------:R-:W-:Y:S02]  /*47f0*/  FMNMX.FTZ R3, R29, R0, !PT ;  /* 0x000000001d037209 */ /* 0x000fe40007810000 */
        /* <DEDUP_REMOVED lines=57> */
[----:B------:R-:W-:Y:S01]  /*4b90*/  ISETP.NE.AND P1, PT, R16, RZ, PT ;  /* 0x000000ff1000720c */ /* 0x000fe20003f25270 */
[----:B------:R-:W0:Y:S04]  /*4ba0*/  SHFL.BFLY PT, R0, R9, 0x2, 0x1f ;  /* 0x0c401f0009007f89 */ /* 0x000e2800000e0000 */
[----:B------:R-:W1:Y:S01]  /*4bb0*/  SHFL.BFLY PT, R3, R10, 0x2, 0x1f ;  /* 0x0c401f000a037f89 */ /* 0x000e6200000e0000 */
[----:B0-----:R-:W-:-:S02]  /*4bc0*/  FMNMX.FTZ R12, R9, R0, !PT ;  /* 0x00000000090c7209 */ /* 0x001fc40007810000 */
[----:B-1----:R-:W-:-:S03]  /*4bd0*/  FMNMX.FTZ R14, R10, R3, !PT ;  /* 0x000000030a0e7209 */ /* 0x002fc60007810000 */
[----:B------:R-:W0:Y:S01]  /*4be0*/  SHFL.BFLY PT, R15, R12, 0x1, 0x1f ;  /* 0x0c201f000c0f7f89 */ /* 0x000e2200000e0000 */
[----:B------:R-:W1:Y:S03]  /*4bf0*/  LDC R3, c[0x0][0x988] ;  /* 0x00026200ff037b82 */ /* 0x000e660000000800 */
[----:B------:R-:W2:Y:S01]  /*4c00*/  SHFL.BFLY PT, R21, R14, 0x1, 0x1f ;  /* 0x0c201f000e157f89 */ /* 0x000ea200000e0000 */
[----:B0-----:R-:W-:Y:S02]  /*4c10*/  FMNMX.FTZ R0, R12, R15, !PT ;  /* 0x0000000f0c007209 */ /* 0x001fe40007810000 */
[----:B--2---:R-:W-:-:S03]  /*4c20*/  FMNMX.FTZ R8, R14, R21, !PT ;  /* 0x000000150e087209 */ /* 0x004fc60007810000 */
[CC--:B-1----:R-:W-:Y:S01]  /*4c30*/  FMUL.FTZ R198, R0.reuse, R3.reuse ;  /* 0x0000000300c67220 */ /* 0x0c2fe20000410000 */
[----:B------:R-:W-:Y:S01]  /*4c40*/  FADD.FTZ R20, -R0, R11 ;  /* 0x0000000b00147221 */ /* 0x000fe20000010100 */
[CC--:B------:R-:W-:Y:S01]  /*4c50*/  FMUL.FTZ R12, R8.reuse, R3.reuse ;  /* 0x00000003080c7220 */ /* 0x0c0fe20000410000 */
[----:B------:R-:W-:Y:S01]  /*4c60*/  FADD.FTZ R152, -R8, R13 ;  /* 0x0000000d08987221 */ /* 0x000fe20000010100 */
[-C--:B------:R-:W-:Y:S01]  /*4c70*/  FFMA.FTZ R11, R24, R3.reuse, -R198 ;  /* 0x00000003180b7223 */ /* 0x080fe200000108c6 */
[-C--:B------:R-:W-:Y:S01]  /*4c80*/  FMUL.FTZ R20, R20, R3.reuse ;  /* 0x0000000314147220 */ /* 0x080fe20000410000 */
[-C--:B------:R-:W-:Y:S01]  /*4c90*/  FFMA.FTZ R14, R26, R3.reuse, -R12 ;  /* 0x000000031a0e7223 */ /* 0x080fe2000001080c */
[-C--:B------:R-:W-:Y:S01]  /*4ca0*/  FMUL.FTZ R152, R152, R3.reuse ;  /* 0x0000000398987220 */ /* 0x080fe20000410000 */
[-C--:B------:R-:W-:Y:S01]  /*4cb0*/  FFMA.FTZ R180, R25, R3.reuse, -R198 ;  /* 0x0000000319b47223 */ /* 0x080fe200000108c6 */
[-C--:B------:R-:W-:Y:S01]  /*4cc0*/  FFMA.FTZ R181, R27, R3.reuse, -R12 ;  /* 0x000000031bb57223 */ /* 0x080fe2000001080c */
[----:B------:R0:W-:Y:S01]  /*4cd0*/  MUFU.EX2 R10, R20 ;  /* 0x00000014000a7308 */ /* 0x0001e20000000800 */
[-C--:B------:R-:W-:Y:S01]  /*4ce0*/  FFMA.FTZ R182, R28, R3.reuse, -R198 ;  /* 0x000000031cb67223 */ /* 0x080fe200000108c6 */
[-C--:B------:R-:W-:Y:S01]  /*4cf0*/  FFMA.FTZ R183, R30, R3.reuse, -R12 ;  /* 0x000000031eb77223 */ /* 0x080fe2000001080c */
[-CC-:B------:R-:W-:Y:S01]  /*4d00*/  FFMA.FTZ R13, R29, R3.reuse, -R198.reuse ;  /* 0x000000031d0d7223 */ /* 0x180fe200000108c6 */
[-C--:B------:R-:W-:Y:S01]  /*4d10*/  FFMA.FTZ R176, R32, R3.reuse, -R198 ;  /* 0x0000000320b07223 */ /* 0x080fe200000108c6 */
[-C--:B------:R-:W-:Y:S01]  /*4d20*/  FFMA.FTZ R177, R34, R3.reuse, -R12 ;  /* 0x0000000322b17223 */ /* 0x080fe2000001080c */
[-C--:B------:R-:W-:Y:S01]  /*4d30*/  FFMA.FTZ R15, R33, R3.reuse, -R198 ;  /* 0x00000003210f7223 */ /* 0x080fe200000108c6 */
[-CC-:B------:R-:W-:Y:S01]  /*4d40*/  FFMA.FTZ R24, R35, R3.reuse, -R12.reuse ;  /* 0x0000000323187223 */ /* 0x180fe2000001080c */
[----:B------:R-:W1:Y:S01]  /*4d50*/  MUFU.EX2 R11, R11 ;  /* 0x0000000b000b7308 */ /* 0x000e620000000800 */
[-C--:B0-----:R-:W-:Y:S01]  /*4d60*/  FFMA.FTZ R20, R31, R3.reuse, -R12 ;  /* 0x000000031f147223 */ /* 0x081fe2000001080c */
[-C--:B------:R-:W-:Y:S01]  /*4d70*/  FFMA.FTZ R178, R36, R3.reuse, -R198 ;  /* 0x0000000324b27223 */ /* 0x080fe200000108c6 */
[-C--:B------:R-:W-:Y:S01]  /*4d80*/  FFMA.FTZ R179, R38, R3.reuse, -R12 ;  /* 0x0000000326b37223 */ /* 0x080fe2000001080c */
[-C--:B------:R-:W-:Y:S01]  /*4d90*/  FFMA.FTZ R21, R37, R3.reuse, -R198 ;  /* 0x0000000325157223 */ /* 0x080fe200000108c6 */
[-C--:B------:R-:W-:Y:S01]  /*4da0*/  FFMA.FTZ R26, R39, R3.reuse, -R12 ;  /* 0x00000003271a7223 */ /* 0x080fe2000001080c */
[-C--:B------:R-:W-:Y:S01]  /*4db0*/  FFMA.FTZ R172, R40, R3.reuse, -R198 ;  /* 0x0000000328ac7223 */ /* 0x080fe200000108c6 */
[-C--:B------:R-:W-:Y:S01]  /*4dc0*/  FFMA.FTZ R173, R42, R3.reuse, -R12 ;  /* 0x000000032aad7223 */ /* 0x080fe2000001080c */
[----:B------:R0:W-:Y:S01]  /*4dd0*/  MUFU.EX2 R9, R152 ;  /* 0x0000009800097308 */ /* 0x0001e20000000800 */
[-C--:B------:R-:W-:Y:S01]  /*4de0*/  FFMA.FTZ R25, R41, R3.reuse, -R198 ;  /* 0x0000000329197223 */ /* 0x080fe200000108c6 */
[-C--:B------:R-:W-:Y:S01]  /*4df0*/  FFMA.FTZ R28, R43, R3.reuse, -R12 ;  /* 0x000000032b1c7223 */ /* 0x080fe2000001080c */
[-C--:B------:R-:W-:Y:S01]  /*4e00*/  FFMA.FTZ R174, R44, R3.reuse, -R198 ;  /* 0x000000032cae7223 */ /* 0x080fe200000108c6 */
[-C--:B------:R-:W-:Y:S01]  /*4e10*/  FFMA.FTZ R175, R46, R3.reuse, -R12 ;  /* 0x000000032eaf7223 */ /* 0x080fe2000001080c */
[-C--:B------:R-:W-:Y:S01]  /*4e20*/  FFMA.FTZ R29, R45, R3.reuse, -R198 ;  /* 0x000000032d1d7223 */ /* 0x080fe200000108c6 */
[-C--:B------:R-:W-:Y:S01]  /*4e30*/  FFMA.FTZ R30, R47, R3.reuse, -R12 ;  /* 0x000000032f1e7223 */ /* 0x080fe2000001080c */
[----:B------:R-:W-:Y:S01]  /*4e40*/  FFMA.FTZ R168, R48, R3, -R198 ;  /* 0x0000000330a87223 */ /* 0x000fe200000108c6 */
[----:B------:R-:W2:Y:S01]  /*4e50*/  MUFU.EX2 R14, R14 ;  /* 0x0000000e000e7308 */ /* 0x000ea20000000800 */
[----:B-1----:R-:W-:Y:S01]  /*4e60*/  FFMA.FTZ R7, R10, R7, R11 ;  /* 0x000000070a077223 */ /* 0x002fe2000001000b */
[-C--:B------:R-:W-:Y:S01]  /*4e70*/  FFMA.FTZ R169, R50, R3.reuse, -R12 ;  /* 0x0000000332a97223 */ /* 0x080fe2000001080c */
[-C--:B------:R-:W-:Y:S01]  /*4e80*/  FFMA.FTZ R33, R49, R3.reuse, -R198 ;  /* 0x0000000331217223 */ /* 0x080fe200000108c6 */
[-C--:B------:R-:W-:Y:S01]  /*4e90*/  FFMA.FTZ R32, R51, R3.reuse, -R12 ;  /* 0x0000000333207223 */ /* 0x080fe2000001080c */
[-C--:B------:R-:W-:Y:S01]  /*4ea0*/  FFMA.FTZ R170, R52, R3.reuse, -R198 ;  /* 0x0000000334aa7223 */ /* 0x080fe200000108c6 */
[-C--:B------:R-:W-:Y:S01]  /*4eb0*/  FFMA.FTZ R171, R54, R3.reuse, -R12 ;  /* 0x0000000336ab7223 */ /* 0x080fe2000001080c */
[-C--:B------:R-:W-:Y:S01]  /*4ec0*/  FFMA.FTZ R37, R53, R3.reuse, -R198 ;  /* 0x0000000335257223 */ /* 0x080fe200000108c6 */
[----:B------:R-:W1:Y:S01]  /*4ed0*/  MUFU.EX2 R180, R180 ;  /* 0x000000b400b47308 */ /* 0x000e620000000800 */
[-C--:B------:R-:W-:Y:S01]  /*4ee0*/  FFMA.FTZ R34, R55, R3.reuse, -R12 ;  /* 0x0000000337227223 */ /* 0x080fe2000001080c */
[-C--:B0-----:R-:W-:Y:S01]  /*4ef0*/  FFMA.FTZ R152, R56, R3.reuse, -R198 ;  /* 0x0000000338987223 */ /* 0x081fe200000108c6 */
[-C--:B------:R-:W-:Y:S01]  /*4f00*/  FFMA.FTZ R153, R58, R3.reuse, -R12 ;  /* 0x000000033a997223 */ /* 0x080fe2000001080c */
[-C--:B------:R-:W-:Y:S01]  /*4f10*/  FFMA.FTZ R41, R57, R3.reuse, -R198 ;  /* 0x0000000339297223 */ /* 0x080fe200000108c6 */
[-C--:B------:R-:W-:Y:S01]  /*4f20*/  FFMA.FTZ R36, R59, R3.reuse, -R12 ;  /* 0x000000033b247223 */ /* 0x080fe2000001080c */
[-C--:B------:R-:W-:Y:S01]  /*4f30*/  FFMA.FTZ R154, R60, R3.reuse, -R198 ;  /* 0x000000033c9a7223 */ /* 0x080fe200000108c6 */
[-C--:B------:R-:W-:Y:S01]  /*4f40*/  FFMA.FTZ R155, R62, R3.reuse, -R12 ;  /* 0x000000033e9b7223 */ /* 0x080fe2000001080c */
[----:B------:R-:W0:Y:S01]  /*4f50*/  MUFU.EX2 R181, R181 ;  /* 0x000000b500b57308 */ /* 0x000e220000000800 */
[----:B--2---:R-:W-:Y:S01]  /*4f60*/  FFMA.FTZ R6, R9, R6, R14 ;  /* 0x0000000609067223 */ /* 0x004fe2000001000e */
[-C--:B------:R-:W-:Y:S01]  /*4f70*/  FFMA.FTZ R45, R61, R3.reuse, -R198 ;  /* 0x000000033d2d7223 */ /* 0x080fe200000108c6 */
[-C--:B------:R-:W-:Y:S01]  /*4f80*/  FFMA.FTZ R38, R63, R3.reuse, -R12 ;  /* 0x000000033f267223 */ /* 0x080fe2000001080c */
[-C--:B------:R-:W-:Y:S01]  /*4f90*/  FFMA.FTZ R156, R64, R3.reuse, -R198 ;  /* 0x00000003409c7223 */ /* 0x080fe200000108c6 */
[-C--:B------:R-:W-:Y:S01]  /*4fa0*/  FFMA.FTZ R157, R66, R3.reuse, -R12 ;  /* 0x00000003429d7223 */ /* 0x080fe2000001080c */
[-CC-:B------:R-:W-:Y:S01]  /*4fb0*/  FFMA.FTZ R49, R65, R3.reuse, -R198.reuse ;  /* 0x0000000341317223 */ /* 0x180fe200000108c6 */
[-C--:B------:R-:W-:Y:S01]  /*4fc0*/  FFMA.FTZ R158, R68, R3.reuse, -R198 ;  /* 0x00000003449e7223 */ /* 0x080fe200000108c6 */
[----:B------:R-:W2:Y:S01]  /*4fd0*/  MUFU.EX2 R182, R182 ;  /* 0x000000b600b67308 */ /* 0x000ea20000000800 */
[----:B-1----:R-:W-:Y:S01]  /*4fe0*/  FADD.FTZ R7, R180, R7 ;  /* 0x00000007b4077221 */ /* 0x002fe20000010000 */
[-C--:B------:R-:W-:Y:S01]  /*4ff0*/  FFMA.FTZ R159, R70, R3.reuse, -R12 ;  /* 0x00000003469f7223 */ /* 0x080fe2000001080c */
[-CC-:B------:R-:W-:Y:S01]  /*5000*/  FFMA.FTZ R53, R69, R3.reuse, -R198.reuse ;  /* 0x0000000345357223 */ /* 0x180fe200000108c6 */
[-C--:B------:R-:W-:Y:S01]  /*5010*/  FFMA.FTZ R160, R72, R3.reuse, -R198 ;  /* 0x0000000348a07223 */ /* 0x080fe200000108c6 */
[-C--:B------:R-:W-:Y:S01]  /*5020*/  FFMA.FTZ R161, R74, R3.reuse, -R12 ;  /* 0x000000034aa17223 */ /* 0x080fe2000001080c */
[-C--:B------:R-:W-:Y:S01]  /*5030*/  FFMA.FTZ R57, R73, R3.reuse, -R198 ;  /* 0x0000000349397223 */ /* 0x080fe200000108c6 */
[-C--:B------:R-:W-:Y:S01]  /*5040*/  FFMA.FTZ R75, R75, R3.reuse, -R12 ;  /* 0x000000034b4b7223 */ /* 0x080fe2000001080c */
[----:B------:R-:W1:Y:S01]  /*5050*/  MUFU.EX2 R183, R183 ;  /* 0x000000b700b77308 */ /* 0x000e620000000800 */
[----:B0-----:R-:W-:Y:S01]  /*5060*/  FADD.FTZ R6, R181, R6 ;  /* 0x00000006b5067221 */ /* 0x001fe20000010000 */
[-C--:B------:R-:W-:Y:S01]  /*5070*/  FFMA.FTZ R162, R76, R3.reuse, -R198 ;  /* 0x000000034ca27223 */ /* 0x080fe200000108c6 */
[-C--:B------:R-:W-:Y:S01]  /*5080*/  FFMA.FTZ R78, R78, R3.reuse, -R12 ;  /* 0x000000034e4e7223 */ /* 0x080fe2000001080c */
[-C--:B------:R-:W-:Y:S01]  /*5090*/  FFMA.FTZ R61, R77, R3.reuse, -R198 ;  /* 0x000000034d3d7223 */ /* 0x080fe200000108c6 */
[-C--:B------:R-:W-:Y:S01]  /*50a0*/  FFMA.FTZ R79, R79, R3.reuse, -R12 ;  /* 0x000000034f4f7223 */ /* 0x080fe2000001080c */
[-C--:B------:R-:W-:Y:S01]  /*50b0*/  FFMA.FTZ R164, R80, R3.reuse, -R198 ;  /* 0x0000000350a47223 */ /* 0x080fe200000108c6 */
[-C--:B------:R-:W-:Y:S01]  /*50c0*/  FFMA.FTZ R82, R82, R3.reuse, -R12 ;  /* 0x0000000352527223 */ /* 0x080fe2000001080c */
[----:B------:R-:W0:Y:S01]  /*50d0*/  MUFU.EX2 R13, R13 ;  /* 0x0000000d000d7308 */ /* 0x000e220000000800 */
[----:B--2---:R-:W-:Y:S01]  /*50e0*/  FADD.FTZ R40, R182, R7 ;  /* 0x00000007b6287221 */ /* 0x004fe20000010000 */
[-C--:B------:R-:W-:Y:S01]  /*50f0*/  FFMA.FTZ R65, R81, R3.reuse, -R198 ;  /* 0x0000000351417223 */ /* 0x080fe200000108c6 */
[-C--:B------:R-:W-:Y:S01]  /*5100*/  FFMA.FTZ R83, R83, R3.reuse, -R12 ;  /* 0x0000000353537223 */ /* 0x080fe2000001080c */
[-C--:B------:R-:W-:Y:S01]  /*5110*/  FFMA.FTZ R166, R84, R3.reuse, -R198 ;  /* 0x0000000354a67223 */ /* 0x080fe200000108c6 */
[-C--:B------:R-:W-:Y:S01]  /*5120*/  FFMA.FTZ R86, R86, R3.reuse, -R12 ;  /* 0x0000000356567223 */ /* 0x080fe2000001080c */
[----:B------:R-:W-:-:S02]  /*5130*/  FFMA.FTZ R69, R85, R3, -R198 ;  /* 0x0000000355457223 */ /* 0x000fc400000108c6 */
[----:B------:R-:W2:Y:S01]  /*5140*/  MUFU.EX2 R20, R20 ;  /* 0x0000001400147308 */ /* 0x000ea20000000800 */
[----:B-1----:R-:W-:-:S07]  /*5150*/  FADD.FTZ R7, R183, R6 ;  /* 0x00000006b7077221 */ /* 0x002fce0000010000 */
[----:B------:R-:W1:Y:S01]  /*5160*/  MUFU.EX2 R176, R176 ;  /* 0x000000b000b07308 */ /* 0x000e620000000800 */
[----:B0-----:R-:W-:-:S07]  /*5170*/  FADD.FTZ R27, R13, R40 ;  /* 0x000000280d1b7221 */ /* 0x001fce0000010000 */
[----:B------:R-:W0:Y:S01]  /*5180*/  MUFU.EX2 R177, R177 ;  /* 0x000000b100b17308 */ /* 0x000e220000000800 */
[----:B--2---:R-:W-:-:S07]  /*5190*/  FADD.FTZ R6, R20, R7 ;  /* 0x0000000714067221 */ /* 0x004fce0000010000 */
[----:B------:R-:W2:Y:S01]  /*51a0*/  MUFU.EX2 R15, R15 ;  /* 0x0000000f000f7308 */ /* 0x000ea20000000800 */
[----:B-1----:R-:W-:-:S07]  /*51b0*/  FADD.FTZ R40, R176, R27 ;  /* 0x0000001bb0287221 */ /* 0x002fce0000010000 */
[----:B------:R-:W1:Y:S01]  /*51c0*/  MUFU.EX2 R24, R24 ;  /* 0x0000001800187308 */ /* 0x000e620000000800 */
[----:B0-----:R-:W-:-:S07]  /*51d0*/  FADD.FTZ R7, R177, R6 ;  /* 0x00000006b1077221 */ /* 0x001fce0000010000 */
[----:B------:R-:W0:Y:S01]  /*51e0*/  MUFU.EX2 R178, R178 ;  /* 0x000000b200b27308 */ /* 0x000e220000000800 */
[----:B--2---:R-:W-:Y:S01]  /*51f0*/  FADD.FTZ R27, R15, R40 ;  /* 0x000000280f1b7221 */ /* 0x004fe20000010000 */
[----:B------:R-:W-:-:S06]  /*5200*/  FFMA.FTZ R40, R67, R3, -R12 ;  /* 0x0000000343287223 */ /* 0x000fcc000001080c */
        /* <DEDUP_REMOVED lines=15> */
[----:B0-----:R-:W-:Y:S01]  /*5300*/  FADD.FTZ R27, R25, R42 ;  /* 0x0000002a191b7221 */ /* 0x001fe20000010000 */
[-CC-:B------:R-:W-:Y:S01]  /*5310*/  FFMA.FTZ R42, R71, R3.reuse, -R12.reuse ;  /* 0x00000003472a7223 */ /* 0x180fe2000001080c */
[----:B------:R-:W-:-:S05]  /*5320*/  FFMA.FTZ R12, R87, R3, -R12 ;  /* 0x00000003570c7223 */ /* 0x000fca000001080c */
        /* <DEDUP_REMOVED lines=57> */
[----:B-1----:R-:W-:Y:S01]  /*56c0*/  FADD.FTZ R6, R42, R7 ;  /* 0x000000072a067221 */ /* 0x002fe20000010000 */
[----:B------:R-:W-:-:S04]  /*56d0*/  IMAD.U32 R7, RZ, RZ, UR7 ;  /* 0x00000007ff077e24 */ /* 0x000fc8000f8e00ff */
[----:B------:R-:W-:Y:S02]  /*56e0*/  @P1 VIADD R7, R7, 0x34840 ;  /* 0x0003484007071836 */ /* 0x000fe40000000000 */
[----:B------:R-:W1:Y:S01]  /*56f0*/  MUFU.EX2 R57, R57 ;  /* 0x0000003900397308 */ /* 0x000e620000000800 */
[----:B0-----:R-:W-:Y:S02]  /*5700*/  FADD.FTZ R44, R160, R27 ;  /* 0x0000001ba02c7221 */ /* 0x001fe40000010000 */
[----:B------:R-:W-:-:S04]  /*5710*/  @P1 PRMT R7, R18, 0x654, R7 ;  /* 0x0000065412071816 */ /* 0x000fc80000000007 */
[----:B------:R0:W-:Y:S01]  /*5720*/  @P1 SYNCS.ARRIVE.TRANS64.RED.A1T0 RZ, [R7+URZ], RZ ;  /* 0x000000ff07ff19a7 */ /* 0x0001e2000810043f */
[----:B------:R-:W3:Y:S01]  /*5730*/  MUFU.EX2 R75, R75 ;  /* 0x0000004b004b7308 */ /* 0x000ee20000000800 */
[----:B--2---:R-:W-:-:S07]  /*5740*/  FADD.FTZ R6, R161, R6 ;  /* 0x00000006a1067221 */ /* 0x004fce0000010000 */
[----:B------:R-:W2:Y:S01]  /*5750*/  MUFU.EX2 R162, R162 ;  /* 0x000000a200a27308 */ /* 0x000ea20000000800 */
[----:B-1----:R-:W-:-:S07]  /*5760*/  FADD.FTZ R27, R57, R44 ;  /* 0x0000002c391b7221 */ /* 0x002fce0000010000 */
[----:B------:R-:W1:Y:S01]  /*5770*/  MUFU.EX2 R163, R78 ;  /* 0x0000004e00a37308 */ /* 0x000e620000000800 */
[----:B---3--:R-:W-:-:S07]  /*5780*/  FADD.FTZ R6, R75, R6 ;  /* 0x000000064b067221 */ /* 0x008fce0000010000 */
        /* <DEDUP_REMOVED lines=20> */
[----:B-1----:R-:W-:-:S03]  /*58d0*/  FADD.FTZ R7, R69, R44 ;  /* 0x0000002c45077221 */ /* 0x002fc60000010000 */
[----:B0-----:R-:W-:Y:S01]  /*58e0*/  FADD.FTZ R6, R27, R6 ;  /* 0x000000061b067221 */ /* 0x001fe20000010000 */
[----:B------:R-:W-:Y:S06]  /*58f0*/  @!P0 BRA `(.L_x_201) ;  /* 0x0000000000048947 */ /* 0x000fec0003800000 */
[----:B------:R-:W-:Y:S01]  /*5900*/  BPT.TRAP 0x1 ;  /* 0x000000040000795c */ /* 0x000fe20000300000 */
.L_x_201:
[----:B------:R-:W-:Y:S01]  /*5910*/  ISETP.NE.AND P1, PT, R2, RZ, PT ;  /* 0x000000ff0200720c */ /* 0x000fe20003f25270 */
[----:B------:R-:W-:Y:S01]  /*5920*/  IMAD.U32 R12, RZ, RZ, UR14 ;  /* 0x0000000eff0c7e24 */ /* 0x000fe2000f8e00ff */
[----:B------:R-:W-:Y:S01]  /*5930*/  UMOV UR4, UR37 ;  /* 0x0000002500047c82 */ /* 0x000fe20008000000 */
[----:B------:R-:W-:Y:S01]  /*5940*/  UMOV UR5, UR36 ;  /* 0x0000002400057c82 */ /* 0x000fe20008000000 */
[----:B------:R-:W-:Y:S01]  /*5950*/  F2FP.F16.F32.PACK_AB R180, R180, R11 ;  /* 0x0000000bb4b4723e */ /* 0x000fe200000000ff */
[----:B------:R-:W-:Y:S01]  /*5960*/  IMAD.MOV.U32 R11, RZ, RZ, R0 ;  /* 0x000000ffff0b7224 */ /* 0x000fe200078e0000 */
[----:B------:R-:W-:Y:S01]  /*5970*/  F2FP.F16.F32.PACK_AB R182, R13, R182 ;  /* 0x000000b60db6723e */ /* 0x000fe200000000ff */
[----:B------:R-:W-:Y:S01]  /*5980*/  IMAD.MOV.U32 R13, RZ, RZ, R8 ;  /* 0x000000ffff0d7224 */ /* 0x000fe200078e0008 */
[----:B------:R-:W-:Y:S02]  /*5990*/  F2FP.F16.F32.PACK_AB R181, R181, R14 ;  /* 0x0000000eb5b5723e */ /* 0x000fe400000000ff */
[----:B------:R-:W-:-:S02]  /*59a0*/  F2FP.F16.F32.PACK_AB R183, R20, R183 ;  /* 0x000000b714b7723e */ /* 0x000fc400000000ff */
[----:B------:R-:W-:Y:S01]  /*59b0*/  F2FP.F16.F32.PACK_AB R176, R15, R176 ;  /* 0x000000b00fb0723e */ /* 0x000fe200000000ff */
[----:B------:R-:W-:Y:S01]  /*59c0*/  @P1 VIADD R12, R12, 0x34860 ;  /* 0x000348600c0c1836 */ /* 0x000fe20000000000 */
[----:B------:R-:W-:Y:S02]  /*59d0*/  F2FP.F16.F32.PACK_AB R177, R24, R177 ;  /* 0x000000b118b1723e */ /* 0x000fe400000000ff */
[----:B------:R-:W-:Y:S02]  /*59e0*/  F2FP.F16.F32.PACK_AB R178, R21, R178 ;  /* 0x000000b215b2723e */ /* 0x000fe400000000ff */
[----:B------:R-:W-:Y:S02]  /*59f0*/  @P1 PRMT R12, R17, 0x654, R12 ;  /* 0x00000654110c1816 */ /* 0x000fe4000000000c */
[----:B------:R-:W-:Y:S02]  /*5a00*/  F2FP.F16.F32.PACK_AB R179, R26, R179 ;  /* 0x000000b31ab3723e */ /* 0x000fe400000000ff */
[----:B------:R0:W-:Y:S01]  /*5a10*/  @P1 SYNCS.ARRIVE.TRANS64.RED.A1T0 RZ, [R12+URZ], RZ ;  /* 0x000000ff0cff19a7 */ /* 0x0001e2000810043f */
[C---:B------:R-:W-:Y:S01]  /*5a20*/  ISETP.GT.AND P1, PT, R197.reuse, RZ, PT ;  /* 0x000000ffc500720c */ /* 0x040fe20003f24270 */
[----:B------:R-:W-:Y:S01]  /*5a30*/  VIADD R197, R197, 0xffffffff ;  /* 0xffffffffc5c57836 */ /* 0x000fe20000000000 */
[----:B------:R-:W-:-:S02]  /*5a40*/  F2FP.F16.F32.PACK_AB R172, R25, R172 ;  /* 0x000000ac19ac723e */ /* 0x000fc400000000ff */
[----:B------:R-:W-:Y:S02]  /*5a50*/  F2FP.F16.F32.PACK_AB R173, R28, R173 ;  /* 0x000000ad1cad723e */ /* 0x000fe400000000ff */
[----:B------:R-:W-:Y:S02]  /*5a60*/  F2FP.F16.F32.PACK_AB R174, R29, R174 ;  /* 0x000000ae1dae723e */ /* 0x000fe400000000ff */
[----:B------:R-:W-:Y:S02]  /*5a70*/  F2FP.F16.F32.PACK_AB R175, R30, R175 ;  /* 0x000000af1eaf723e */ /* 0x000fe400000000ff */
[----:B------:R-:W-:Y:S02]  /*5a80*/  F2FP.F16.F32.PACK_AB R168, R33, R168 ;  /* 0x000000a821a8723e */ /* 0x000fe400000000ff */
[----:B------:R-:W-:Y:S02]  /*5a90*/  F2FP.F16.F32.PACK_AB R169, R32, R169 ;  /* 0x000000a920a9723e */ /* 0x000fe400000000ff */
        /* <DEDUP_REMOVED lines=17> */
[----:B------:R-:W-:Y:S01]  /*5bb0*/  F2FP.F16.F32.PACK_AB R167, R27, R167 ;  /* 0x000000a71ba7723e */ /* 0x000fe200000000ff */
[----:B0-----:R-:W-:Y:S06]  /*5bc0*/  @P1 BRA `(.L_x_202) ;  /* 0xffffffdc009c1947 */ /* 0x001fec000383ffff */
.L_x_191:
        /* <DEDUP_REMOVED lines=67> */
.L_x_203:
        /* <DEDUP_REMOVED lines=9> */
.L_x_204:
[----:B-1----:R-:W-:Y:S05]  /*6090*/  @P1 BRA `(.L_x_205) ;  /* 0x0000000000081947 */ /* 0x002fea0003800000 */
[----:B------:R-:W1:Y:S02]  /*60a0*/  SYNCS.PHASECHK.TRANS64.TRYWAIT P1, [UR9+0x34850], R4 ;  /* 0x03485004ff0075a7 */ /* 0x000e640008020149 */
[----:B-1----:R-:W-:Y:S05]  /*60b0*/  @!P1 BRA `(.L_x_206) ;  /* 0x0000006400d49947 */ /* 0x002fea0003800000 */
.L_x_205:
[----:B------:R-:W-:Y:S01]  /*60c0*/  UIADD3 UR5, UR4, 0x400, URZ ;  /* 0x0000040004057890 */ /* 0x000fe2000fffe03f */
[----:B------:R-:W-:Y:S01]  /*60d0*/  WARPGROUP.ARRIVE ;  /* 0x00000000000079c5 */ /* 0x000fe20000000000 */
[----:B------:R-:W-:Y:S01]  /*60e0*/  UMOV UR7, 0x40000040 ;  /* 0x4000004000077882 */ /* 0x000fe20000000000 */
[----:B------:R-:W-:Y:S01]  /*60f0*/  UMOV UR11, 0x40000040 ;  /* 0x40000040000b7882 */ /* 0x000fe20000000000 */
[----:B------:R-:W-:Y:S01]  /*6100*/  USHF.R.U32.HI UR5, URZ, 0x4, UR5 ;  /* 0x000000043f057899 */ /* 0x000fe20008011605 */
[----:B01----:R-:W0:Y:S01]  /*6110*/  SHFL.BFLY PT, R4, R7, 0x2, 0x1f ;  /* 0x0c401f0007047f89 */ /* 0x003e2200000e0000 */
[----:B------:R-:W-:Y:S02]  /*6120*/  IMAD.MOV.U32 R89, RZ, RZ, -0x800000 ;  /* 0xff800000ff597424 */ /* 0x000fe400078e00ff */
[----:B------:R-:W-:Y:S01]  /*6130*/  ULOP3.LUT UR5, UR5, 0x3fff, URZ, 0xc0, !UPT ;  /* 0x00003fff05057892 */ /* 0x000fe2000f8ec03f */
[----:B------:R-:W1:Y:S01]  /*6140*/  SHFL.BFLY PT, R5, R6, 0x2, 0x1f ;  /* 0x0c401f0006057f89 */ /* 0x000e6200000e0000 */
[----:B------:R-:W-:-:S02]  /*6150*/  IMAD.MOV.U32 R88, RZ, RZ, -0x800000 ;  /* 0xff800000ff587424 */ /* 0x000fc400078e00ff */
[----:B------:R-:W-:-:S04]  /*6160*/  ULOP3.LUT UR5, UR5, 0x4000000, URZ, 0xfc, !UPT ;  /* 0x0400000005057892 */ /* 0x000fc8000f8efc3f */
[----:B------:R-:W-:-:S04]  /*6170*/  ULEA UR6, UR36, UR5, 0xb ;  /* 0x0000000524067291 */ /* 0x000fc8000f8e583f */
[----:B------:R-:W-:-:S05]  /*6180*/  UIADD3 UR8, UR6, 0x80, URZ ;  /* 0x0000008006087890 */ /* 0x000fca000fffe03f */
[----:B------:R-:W-:Y:S01]  /*6190*/  HGMMA.64x128x16.F32 R24, R180, gdesc[UR4].tnspB, R24, gsb0 ;  /* 0x41e00004b4187df0 */ /* 0x000fe20008000818 */
[----:B------:R-:W-:Y:S01]  /*61a0*/  UMOV UR7, 0x40000040 ;  /* 0x4000004000077882 */ /* 0x000fe20000000000 */
[----:B------:R-:W-:Y:S01]  /*61b0*/  UMOV UR10, UR8 ;  /* 0x00000008000a7c82 */ /* 0x000fe20008000000 */
[----:B------:R-:W-:Y:S01]  /*61c0*/  UIADD3 UR8, UR6, 0x100, URZ ;  /* 0x0000010006087890 */ /* 0x000fe2000fffe03f */
[----:B0-----:R-:W-:Y:S01]  /*61d0*/  FADD.FTZ R4, R4, R7 ;  /* 0x0000000704047221 */ /* 0x001fe20000010000 */
[----:B-1----:R-:W-:-:S04]  /*61e0*/  FADD.FTZ R9, R5, R6 ;  /* 0x0000000605097221 */ /* 0x002fc80000010000 */
[----:B------:R-:W0:Y:S04]  /*61f0*/  SHFL.BFLY PT, R5, R4, 0x1, 0x1f ;  /* 0x0c201f0004057f89 */ /* 0x000e2800000e0000 */
[----:B------:R-:W1:Y:S01]  /*6200*/  SHFL.BFLY PT, R10, R9, 0x1, 0x1f ;  /* 0x0c201f00090a7f89 */ /* 0x000e6200000e0000 */
[----:B0-----:R-:W-:Y:S01]  /*6210*/  FADD.FTZ R12, R4, R5 ;  /* 0x00000005040c7221 */ /* 0x001fe20000010000 */
[----:B------:R-:W-:Y:S02]  /*6220*/  IMAD.MOV.U32 R5, RZ, RZ, RZ ;  /* 0x000000ffff057224 */ /* 0x000fe400078e00ff */
[----:B-1----:R-:W-:Y:S02]  /*6230*/  FADD.FTZ R13, R9, R10 ;  /* 0x0000000a090d7221 */ /* 0x002fe40000010000 */
[----:B------:R-:W-:Y:S01]  /*6240*/  FSETP.NE.FTZ.AND P1, PT, R12, RZ, PT ;  /* 0x000000ff0c00720b */ /* 0x000fe20003f35000 */
[----:B------:R-:W-:-:S02]  /*6250*/  IMAD.MOV.U32 R10, RZ, RZ, RZ ;  /* 0x000000ffff0a7224 */ /* 0x000fc400078e00ff */
[----:B------:R-:W-:-:S10]  /*6260*/  FSETP.NE.FTZ.AND P2, PT, R13, RZ, PT ;  /* 0x000000ff0d00720b */ /* 0x000fd40003f55000 */
[----:B------:R-:W0:Y:S01]  /*6270*/  @P1 MUFU.LG2 R6, R12 ;  /* 0x0000000c00061308 */ /* 0x000e220000000c00 */
[C---:B------:R-:W-:Y:S02]  /*6280*/  @P1 FMUL.FTZ R7, R3.reuse, 0.69314718246459960938 ;  /* 0x3f31721803071820 */ /* 0x040fe40000410000 */
[----:B------:R-:W-:-:S05]  /*6290*/  @P2 FMUL.FTZ R4, R3, 0.69314718246459960938 ;  /* 0x3f31721803042820 */ /* 0x000fca0000410000 */
[----:B------:R-:W1:Y:S08]  /*62a0*/  @P2 MUFU.LG2 R11, R13 ;  /* 0x0000000d000b2308 */ /* 0x000e700000000c00 */
[----:B------:R2:W3:Y:S01]  /*62b0*/  @P1 MUFU.RCP R5, R12 ;  /* 0x0000000c00051308 */ /* 0x0004e20000001000 */
[----:B0-----:R-:W-:-:S04]  /*62c0*/  @P1 FMUL.FTZ R6, R6, 0.69314718246459960938 ;  /* 0x3f31721806061820 */ /* 0x001fc80000410000 */
[----:B------:R-:W-:-:S03]  /*62d0*/  @P1 FFMA.FTZ R89, R7, R0, R6 ;  /* 0x0000000007591223 */ /* 0x000fc60000010006 */
[----:B------:R2:W0:Y:S01]  /*62e0*/  @P2 MUFU.RCP R10, R13 ;  /* 0x0000000d000a2308 */ /* 0x0004220000001000 */
[----:B-1----:R-:W-:-:S04]  /*62f0*/  @P2 FMUL.FTZ R11, R11, 0.69314718246459960938 ;  /* 0x3f3172180b0b2820 */ /* 0x002fc80000410000 */
[----:B------:R-:W-:Y:S01]  /*6300*/  @P2 FFMA.FTZ R88, R4, R8, R11 ;  /* 0x0000000804582223 */ /* 0x000fe2000001000b */
[----:B------:R-:W-:Y:S02]  /*6310*/  WARPGROUP.DEPBAR.LE gsb0, 0x0 ;  /* 0x00008000000079c5 */ /* 0x000fe40000010000 */
[----:B------:R-:W-:-:S06]  /*6320*/  WARPGROUP.ARRIVE ;  /* 0x00000000000079c5 */ /* 0x000fcc0000000000 */
[----:B------:R-:W-:Y:S01]  /*6330*/  HGMMA.64x128x16.F32 R24, R176, gdesc[UR8].tnspB, R24, gsb0 ;  /* 0x41e00008b0187df0 */ /* 0x000fe20008000818 */
[----:B------:R-:W-:Y:S01]  /*6340*/  UMOV UR10, UR8 ;  /* 0x00000008000a7c82 */ /* 0x000fe20008000000 */
[----:B------:R-:W-:Y:S01]  /*6350*/  UMOV UR11, 0x40000040 ;  /* 0x40000040000b7882 */ /* 0x000fe20000000000 */
[----:B------:R-:W-:Y:S01]  /*6360*/  UIADD3 UR8, UR6, 0x180, URZ ;  /* 0x0000018006087890 */ /* 0x000fe2000fffe03f */
        /* <DEDUP_REMOVED lines=17> */
[----:B------:R-:W-:Y:S02]  /*6480*/  UIADD3 UR8, UR6, 0x300, URZ ;  /* 0x0000030006087890 */ /* 0x000fe4000fffe03f */
        /* <DEDUP_REMOVED lines=10> */
[----:B------:R-:W-:-:S07]  /*6530*/  WARPGROUP.ARRIVE ;  /* 0x00000000000079c5 */ /* 0x000fce0000000000 */
[----:B------:R-:W-:Y:S03]  /*6540*/  HGMMA.64x128x16.F32 R24, R164, gdesc[UR4].tnspB, R24, gsb0 ;  /* 0x41e00004a4187df0 */ /* 0x000fe60008000818 */
[----:B------:R-:W-:Y:S02]  /*6550*/  WARPGROUP.DEPBAR.LE gsb0, 0x0 ;  /* 0x00008000000079c5 */ /* 0x000fe40000010000 */
[----:B0-23--:R-:W-:Y:S05]  /*6560*/  @!P0 BRA `(.L_x_207) ;  /* 0x0000000000048947 */ /* 0x00dfea0003800000 */
[----:B------:R-:W-:Y:S01]  /*6570*/  BPT.TRAP 0x1 ;  /* 0x000000040000795c */ /* 0x000fe20000300000 */
.L_x_207:
[----:B------:R-:W0:Y:S01]  /*6580*/  S2UR UR5, SR_SWINHI ;  /* 0x00000000000579c3 */ /* 0x000e220000002f00 */
[----:B------:R-:W-:Y:S01]  /*6590*/  ISETP.NE.AND P1, PT, R2, RZ, PT ;  /* 0x000000ff0200720c */ /* 0x000fe20003f25270 */
[----:B------:R-:W-:Y:S02]  /*65a0*/  IMAD.U32 R0, RZ, RZ, UR9 ;  /* 0x00000009ff007e24 */ /* 0x000fe4000f8e00ff */
        /* <DEDUP_REMOVED lines=11> */
[----:B------:R-:W-:-:S02]  /*6660*/  @P1 VIADD R0, R0, 0x34860 ;  /* 0x0003486000001836 */ /* 0x000fc40000000000 */
        /* <DEDUP_REMOVED lines=9> */
[----:B------:R-:W-:Y:S01]  /*6700*/  UMOV UR6, UR4 ;  /* 0x0000000400067c82 */ /* 0x000fe20008000000 */
[----:B0-----:R-:W-:Y:S01]  /*6710*/  UMOV UR7, UR5 ;  /* 0x0000000500077c82 */ /* 0x001fe20008000000 */
[----:B------:R-:W-:Y:S01]  /*6720*/  FMUL.FTZ R65, R65, R5 ;  /* 0x0000000541417220 */ /* 0x000fe20000410000 */
[----:B------:R-:W-:-:S02]  /*6730*/  IMAD.U32 R36, RZ, RZ, UR6 ;  /* 0x00000006ff247e24 */ /* 0x000fc4000f8e00ff */
[-C--:B------:R-:W-:Y:S01]  /*6740*/  FMUL.FTZ R64, R64, R5.reuse ;  /* 0x0000000540407220 */ /* 0x080fe20000410000 */
        /* <DEDUP_REMOVED lines=11> */
[----:B------:R-:W-:Y:S01]  /*6800*/  IMAD.WIDE R4, R193, 0x2, R36 ;  /* 0x00000002c1047825 */ /* 0x000fe200078e0224 */
[----:B------:R-:W-:-:S03]  /*6810*/  @P1 PRMT R0, R17, 0x654, R0 ;  /* 0x0000065411001816 */ /* 0x000fc60000000000 */
[-C--:B------:R-:W-:Y:S01]  /*6820*/  FMUL.FTZ R98, R42, R10.reuse ;  /* 0x0000000a2a627220 */ /* 0x080fe20000410000 */
[-C--:B------:R-:W-:Y:S01]  /*6830*/  FMUL.FTZ R103, R35, R10.reuse ;  /* 0x0000000a23677220 */ /* 0x080fe20000410000 */
[-C--:B------:R-:W-:Y:S01]  /*6840*/  FMUL.FTZ R27, R27, R10.reuse ;  /* 0x0000000a1b1b7220 */ /* 0x080fe20000410000 */
[----:B------:R0:W-:Y:S01]  /*6850*/  @P1 SYNCS.ARRIVE.TRANS64.RED.A1T0 RZ, [R0+URZ], RZ ;  /* 0x000000ff00ff19a7 */ /* 0x0001e2000810043f */
[----:B------:R-:W-:Y:S01]  /*6860*/  IADD3 R99, P1, R4, 0x4040, RZ ;  /* 0x0000404004637810 */ /* 0x000fe20007f3e0ff */
[-C--:B------:R-:W-:Y:S01]  /*6870*/  FMUL.FTZ R100, R26, R10.reuse ;  /* 0x0000000a1a647220 */ /* 0x080fe20000410000 */
[C---:B------:R-:W-:Y:S01]  /*6880*/  IADD3 R33, P3, R4.reuse, 0x4000, RZ ;  /* 0x0000400004217810 */ /* 0x040fe20007f7e0ff */
[-C--:B------:R-:W-:Y:S01]  /*6890*/  FMUL.FTZ R31, R31, R10.reuse ;  /* 0x0000000a1f1f7220 */ /* 0x080fe20000410000 */
[----:B------:R-:W-:Y:S01]  /*68a0*/  IADD3 R13, P6, R4, 0x20, RZ ;  /* 0x00000020040d7810 */ /* 0x000fe20007fde0ff */
[-C--:B------:R-:W-:Y:S01]  /*68b0*/  FMUL.FTZ R104, R30, R10.reuse ;  /* 0x0000000a1e687220 */ /* 0x080fe20000410000 */
[----:B------:R-:W-:Y:S01]  /*68c0*/  LOP3.LUT R8, R33, 0x380, RZ, 0xc0, !PT ;  /* 0x0000038021087812 */ /* 0x000fe200078ec0ff */
[-C--:B------:R-:W-:Y:S01]  /*68d0*/  FMUL.FTZ R106, R34, R10.reuse ;  /* 0x0000000a226a7220 */ /* 0x080fe20000410000 */
[----:B0-----:R-:W-:Y:S01]  /*68e0*/  LOP3.LUT R0, R99, 0x380, RZ, 0xc0, !PT ;  /* 0x0000038063007812 */ /* 0x001fe200078ec0ff */
[-C--:B------:R-:W-:Y:S01]  /*68f0*/  FMUL.FTZ R102, R39, R10.reuse ;  /* 0x0000000a27667220 */ /* 0x080fe20000410000 */
[----:B------:R-:W-:Y:S01]  /*6900*/  IADD3 R35, P2, R4, 0x4020, RZ ;  /* 0x0000402004237810 */ /* 0x000fe20007f5e0ff */
[-C--:B------:R-:W-:Y:S01]  /*6910*/  FMUL.FTZ R105, R38, R10.reuse ;  /* 0x0000000a26697220 */ /* 0x080fe20000410000 */
[----:B------:R-:W-:Y:S01]  /*6920*/  SHF.R.U64 R0, R0, 0x3, RZ ;  /* 0x0000000300007819 */ /* 0x000fe200000012ff */
[-C--:B------:R-:W-:Y:S01]  /*6930*/  FMUL.FTZ R97, R43, R10.reuse ;  /* 0x0000000a2b617220 */ /* 0x080fe20000410000 */
[----:B------:R-:W-:Y:S01]  /*6940*/  SHF.R.U64 R8, R8, 0x3, RZ ;  /* 0x0000000308087819 */ /* 0x000fe200000012ff */
[-C--:B------:R-:W-:Y:S01]  /*6950*/  FMUL.FTZ R47, R47, R10.reuse ;  /* 0x0000000a2f2f7220 */ /* 0x080fe20000410000 */
[----:B------:R-:W-:Y:S01]  /*6960*/  LOP3.LUT R42, R0, R99, RZ, 0x3c, !PT ;  /* 0x00000063002a7212 */ /* 0x000fe200078e3cff */
[-C--:B------:R-:W-:Y:S01]  /*6970*/  FMUL.FTZ R46, R46, R10.reuse ;  /* 0x0000000a2e2e7220 */ /* 0x080fe20000410000 */
[----:B------:R-:W-:Y:S01]  /*6980*/  LOP3.LUT R0, R13, 0x380, RZ, 0xc0, !PT ;  /* 0x000003800d007812 */ /* 0x000fe200078ec0ff */
[-C--:B------:R-:W-:Y:S01]  /*6990*/  FMUL.FTZ R51, R51, R10.reuse ;  /* 0x0000000a33337220 */ /* 0x080fe20000410000 */
[----:B------:R-:W-:Y:S01]  /*69a0*/  IADD3 R29, P4, R4, 0x60, RZ ;  /* 0x00000060041d7810 */ /* 0x000fe20007f9e0ff */
[-C--:B------:R-:W-:Y:S01]  /*69b0*/  FMUL.FTZ R50, R50, R10.reuse ;  /* 0x0000000a32327220 */ /* 0x080fe20000410000 */
[----:B------:R-:W-:Y:S01]  /*69c0*/  SHF.R.U64 R0, R0, 0x3, RZ ;  /* 0x0000000300007819 */ /* 0x000fe200000012ff */
[-C--:B------:R-:W-:Y:S01]  /*69d0*/  FMUL.FTZ R55, R55, R10.reuse ;  /* 0x0000000a37377220 */ /* 0x080fe20000410000 */
[----:B------:R-:W-:Y:S01]  /*69e0*/  IADD3 R21, P5, R4, 0x40, RZ ;  /* 0x0000004004157810 */ /* 0x000fe20007fbe0ff */
        /* <DEDUP_REMOVED lines=17> */
[----:B------:R-:W-:Y:S01]  /*6b00*/  LOP3.LUT R10, R35, 0x380, RZ, 0xc0, !PT ;  /* 0x00000380230a7812 */ /* 0x000fe200078ec0ff */
[----:B------:R-:W0:Y:S01]  /*6b10*/  LDC R108, c[0x0][0xc38] ;  /* 0x00030e00ff6c7b82 */ /* 0x000e220000000800 */
[----:B------:R-:W-:Y:S01]  /*6b20*/  LOP3.LUT R38, R8, R33, RZ, 0x3c, !PT ;  /* 0x0000002108267212 */ /* 0x000fe200078e3cff */
[----:B------:R-:W-:Y:S01]  /*6b30*/  IMAD.X R43, RZ, RZ, R5, P1 ;  /* 0x000000ffff2b7224 */ /* 0x000fe200008e0605 */
[----:B------:R-:W-:Y:S01]  /*6b40*/  LOP3.LUT R14, R0, R13, RZ, 0x3c, !PT ;  /* 0x0000000d000e7212 */ /* 0x000fe200078e3cff */
[----:B------:R-:W-:Y:S01]  /*6b50*/  IMAD R9, R186, 0x40, R19 ;  /* 0x00000040ba097824 */ /* 0x000fe200078e0213 */
[----:B------:R-:W-:Y:S01]  /*6b60*/  LOP3.LUT R8, R29, 0x380, RZ, 0xc0, !PT ;  /* 0x000003801d087812 */ /* 0x000fe200078ec0ff */
[----:B------:R-:W-:Y:S01]  /*6b70*/  IMAD.X R15, RZ, RZ, R5, P6 ;  /* 0x000000ffff0f7224 */ /* 0x000fe200030e0605 */
[----:B------:R-:W-:Y:S01]  /*6b80*/  LOP3.LUT R0, R21, 0x380, RZ, 0xc0, !PT ;  /* 0x0000038015007812 */ /* 0x000fe200078ec0ff */
[----:B------:R-:W-:Y:S01]  /*6b90*/  IMAD.WIDE R36, R9, 0x2, R36 ;  /* 0x0000000209247825 */ /* 0x000fe200078e0224 */
[----:B------:R-:W-:Y:S01]  /*6ba0*/  SHF.R.U64 R10, R10, 0x3, RZ ;  /* 0x000000030a0a7819 */ /* 0x000fe200000012ff */
[----:B------:R-:W-:Y:S01]  /*6bb0*/  UIADD3 UR5, -UR39, URZ, URZ ;  /* 0x0000003f27057290 */ /* 0x000fe2000fffe13f */
[----:B------:R-:W-:Y:S01]  /*6bc0*/  SHF.R.U64 R8, R8, 0x3, RZ ;  /* 0x0000000308087819 */ /* 0x000fe200000012ff */
[----:B------:R-:W-:Y:S01]  /*6bd0*/  ULDC UR10, c[0x0][0xc44] ;  /* 0x00031100000a7ab9 */ /* 0x000fe20000000800 */
[----:B------:R-:W-:Y:S01]  /*6be0*/  SHF.R.U64 R0, R0, 0x3, RZ ;  /* 0x0000000300007819 */ /* 0x000fe200000012ff */
[--C-:B------:R-:W-:Y:S01]  /*6bf0*/  IMAD.X R41, RZ, RZ, R5.reuse, P2 ;  /* 0x000000ffff297224 */ /* 0x100fe200010e0605 */
[----:B------:R-:W-:Y:S01]  /*6c00*/  LOP3.LUT R40, R10, R35, RZ, 0x3c, !PT ;  /* 0x000000230a287212 */ /* 0x000fe200078e3cff */
[--C-:B------:R-:W-:Y:S01]  /*6c10*/  IMAD.X R39, RZ, RZ, R5.reuse, P3 ;  /* 0x000000ffff277224 */ /* 0x100fe200018e0605 */
[----:B------:R-:W-:Y:S01]  /*6c20*/  LOP3.LUT R10, R8, R29, RZ, 0x3c, !PT ;  /* 0x0000001d080a7212 */ /* 0x000fe200078e3cff */
[----:B------:R-:W-:Y:S01]  /*6c30*/  IMAD.X R11, RZ, RZ, R5, P4 ;  /* 0x000000ffff0b7224 */ /* 0x000fe200020e0605 */
[----:B------:R-:W-:Y:S01]  /*6c40*/  LOP3.LUT R8, R0, R21, RZ, 0x3c, !PT ;  /* 0x0000001500087212 */ /* 0x000fe200078e3cff */
[----:B------:R-:W-:Y:S01]  /*6c50*/  ULDC.64 UR8, c[0x0][0xb90] ;  /* 0x0002e40000087ab9 */ /* 0x000fe20000000a00 */
[----:B------:R-:W1:Y:S01]  /*6c60*/  LDC R0, c[0x0][0xbe8] ;  /* 0x0002fa00ff007b82 */ /* 0x000e620000000800 */
[----:B------:R-:W-:-:S02]  /*6c70*/  R2UR UR13, R189 ;  /* 0x00000000bd0d72ca */ /* 0x000fc400000e0000 */
[----:B------:R-:W-:Y:S02]  /*6c80*/  R2UR UR12, R188 ;  /* 0x00000000bc0c72ca */ /* 0x000fe400000e0000 */
[C---:B------:R-:W-:Y:S02]  /*6c90*/  IADD3 R45, P0, R4.reuse, 0x4060, RZ ;  /* 0x00004060042d7810 */ /* 0x040fe40007f1e0ff */
[----:B------:R-:W-:Y:S02]  /*6ca0*/  LOP3.LUT R9, R4, 0x380, RZ, 0xc0, !PT ;  /* 0x0000038004097812 */ /* 0x000fe400078ec0ff */
[----:B------:R-:W-:Y:S02]  /*6cb0*/  LOP3.LUT R44, R45, 0x380, RZ, 0xc0, !PT ;  /* 0x000003802d2c7812 */ /* 0x000fe400078ec0ff */
[----:B------:R-:W-:Y:S02]  /*6cc0*/  SHF.R.U64 R9, R9, 0x3, RZ ;  /* 0x0000000309097819 */ /* 0x000fe400000012ff */
[----:B------:R-:W-:Y:S01]  /*6cd0*/  SHF.R.U64 R44, R44, 0x3, RZ ;  /* 0x000000032c2c7819 */ /* 0x000fe200000012ff */
[----:B------:R-:W-:Y:S01]  /*6ce0*/  IMAD R99, RZ, RZ, -UR13 ;  /* 0x8000000dff637e24 */ /* 0x000fe2000f8e02ff */
[----:B------:R-:W-:Y:S01]  /*6cf0*/  IADD3 R21, P6, R36, 0x1000, RZ ;  /* 0x0000100024157810 */ /* 0x000fe20007fde0ff */
[----:B------:R-:W-:Y:S01]  /*6d00*/  UIMAD UR10, UR10, UR5, UR13 ;  /* 0x000000050a0a72a4 */ /* 0x000fe2000f8e020d */
[----:B------:R-:W-:Y:S01]  /*6d10*/  LOP3.LUT R4, R9, R4, RZ, 0x3c, !PT ;  /* 0x0000000409047212 */ /* 0x000fe200078e3cff */
[----:B0-----:R-:W-:Y:S01]  /*6d20*/  IMAD R99, R108, R99, UR12 ;  /* 0x0000000c6c637e24 */ /* 0x001fe2000f8e0263 */
[----:B------:R-:W-:Y:S01]  /*6d30*/  LOP3.LUT R44, R44, R45, RZ, 0x3c, !PT ;  /* 0x0000002d2c2c7212 */ /* 0x000fe200078e3cff */
[--C-:B------:R-:W-:Y:S01]  /*6d40*/  IMAD.X R45, RZ, RZ, R5.reuse, P0 ;  /* 0x000000ffff2d7224 */ /* 0x100fe200000e0605 */
[----:B------:R-:W-:Y:S01]  /*6d50*/  LOP3.LUT R34, R21, 0x380, RZ, 0xc0, !PT ;  /* 0x0000038015227812 */ /* 0x000fe200078ec0ff */
[----:B------:R-:W-:Y:S01]  /*6d60*/  IMAD.X R9, RZ, RZ, R5, P5 ;  /* 0x000000ffff097224 */ /* 0x000fe200028e0605 */
[----:B------:R-:W-:Y:S01]  /*6d70*/  MOV R110, R4 ;  /* 0x00000004006e7202 */ /* 0x000fe20000000f00 */
[----:B------:R-:W-:Y:S01]  /*6d80*/  USHF.R.S32.HI UR11, URZ, 0x1f, UR10 ;  /* 0x0000001f3f0b7899 */ /* 0x000fe2000801140a */
[----:B-1----:R-:W-:Y:S01]  /*6d90*/  ISETP.NE.AND P1, PT, R0, 0x1, PT ;  /* 0x000000010000780c */ /* 0x002fe20003f25270 */
[----:B------:R-:W-:Y:S01]  /*6da0*/  IMAD R111, R99, 0x80, R192 ;  /* 0x00000080636f7824 */ /* 0x000fe200078e02c0 */
[----:B------:R-:W-:Y:S01]  /*6db0*/  F2FP.F16.F32.PACK_AB R5, R27, R100 ;  /* 0x000000641b05723e */ /* 0x000fe200000000ff */
[----:B------:R-:W-:Y:S01]  /*6dc0*/  UIMAD UR5, UR11, UR8, URZ ;  /* 0x000000080b0572a4 */ /* 0x000fe2000f8e023f */
[----:B------:R-:W0:Y:S01]  /*6dd0*/  LDC.64 R100, c[0x0][0xb98] ;  /* 0x0002e600ff647b82 */ /* 0x000e220000000a00 */
[----:B------:R-:W-:Y:S01]  /*6de0*/  SHF.R.U64 R34, R34, 0x3, RZ ;  /* 0x0000000322227819 */ /* 0x000fe200000012ff */
[----:B------:R-:W-:Y:S01]  /*6df0*/  UIMAD.WIDE.U32 UR6, UR10, UR8, URZ ;  /* 0x000000080a0672a5 */ /* 0x000fe2000f8e003f */
[----:B------:R-:W-:Y:S01]  /*6e00*/  F2FP.F16.F32.PACK_AB R6, R6, R7 ;  /* 0x000000070606723e */ /* 0x000fe200000000ff */
[----:B------:R-:W-:Y:S01]  /*6e10*/  UIMAD UR5, UR10, UR9, UR5 ;  /* 0x000000090a0572a4 */ /* 0x000fe2000f8e0205 */
[----:B------:R-:W-:Y:S01]  /*6e20*/  LOP3.LUT R34, R34, R21, RZ, 0x3c, !PT ;  /* 0x0000001522227212 */ /* 0x000fe200078e3cff */
[----:B------:R-:W-:Y:S01]  /*6e30*/  USHF.R.S32.HI UR12, URZ, 0x1f, UR39 ;  /* 0x0000001f3f0c7899 */ /* 0x000fe20008011427 */
[C---:B------:R-:W-:Y:S01]  /*6e40*/  IADD3 R21, P0, R36.reuse, 0x6000, RZ ;  /* 0x0000600024157810 */ /* 0x040fe20007f1e0ff */
[----:B------:R-:W-:Y:S01]  /*6e50*/  UIADD3 UR5, UR7, UR5, URZ ;  /* 0x0000000507057290 */ /* 0x000fe2000fffe03f */
[----:B------:R-:W1:Y:S01]  /*6e60*/  @P1 LDC R108, c[0x0][0xbec] ;  /* 0x0002fb00ff6c1b82 */ /* 0x000e620000000800 */
[----:B------:R-:W-:Y:S01]  /*6e70*/  F2FP.F16.F32.PACK_AB R7, R31, R104 ;  /* 0x000000681f07723e */ /* 0x000fe200000000ff */
[----:B------:R-:W-:Y:S01]  /*6e80*/  IMAD.U32 R13, RZ, RZ, UR7 ;  /* 0x00000007ff0d7e24 */ /* 0x000fe2000f8e00ff */
[----:B------:R-:W-:Y:S01]  /*6e90*/  MOV R104, R44 ;  /* 0x0000002c00687202 */ /* 0x000fe20000000f00 */
[----:B------:R-:W-:Y:S01]  /*6ea0*/  IMAD.MOV.U32 R45, RZ, RZ, R111 ;  /* 0x000000ffff2d7224 */ /* 0x000fe200078e006f */
[----:B------:R-:W-:Y:S01]  /*6eb0*/  LOP3.LUT R20, R21, 0x380, RZ, 0xc0, !PT ;  /* 0x0000038015147812 */ /* 0x000fe200078ec0ff */
[----:B------:R-:W-:Y:S01]  /*6ec0*/  IMAD.U32 R12, RZ, RZ, UR6 ;  /* 0x00000006ff0c7e24 */ /* 0x000fe2000f8e00ff */
[C---:B------:R-:W-:Y:S01]  /*6ed0*/  IADD3 R35, P4, R36.reuse, 0x3000, RZ ;  /* 0x0000300024237810 */ /* 0x040fe20007f9e0ff */
[----:B------:R-:W2:Y:S01]  /*6ee0*/  @P1 LDC R109, c[0x0][0xbf0] ;  /* 0x0002fc00ff6d1b82 */ /* 0x000ea20000000800 */
[----:B------:R-:W-:Y:S01]  /*6ef0*/  IADD3 R33, P5, R36, 0x2000, RZ ;  /* 0x0000200024217810 */ /* 0x000fe20007fbe0ff */
[----:B------:R-:W-:Y:S01]  /*6f00*/  IMAD.U32 R13, RZ, RZ, UR5 ;  /* 0x00000005ff0d7e24 */ /* 0x000fe2000f8e00ff */
[----:B------:R-:W-:Y:S01]  /*6f10*/  SHF.R.U64 R20, R20, 0x3, RZ ;  /* 0x0000000314147819 */ /* 0x000fe200000012ff */
[----:B------:R-:W-:Y:S01]  /*6f20*/  ULDC.64 UR6, c[0x0][0xb88] ;  /* 0x0002e20000067ab9 */ /* 0x000fe20000000a00 */
[----:B------:R-:W-:Y:S01]  /*6f30*/  LOP3.LUT R30, R35, 0x380, RZ, 0xc0, !PT ;  /* 0x00000380231e7812 */ /* 0x000fe200078ec0ff */
[----:B------:R-:W-:Y:S01]  /*6f40*/  ULDC UR5, c[0x0][0xa88] ;  /* 0x0002a20000057ab9 */ /* 0x000fe20000000800 */
[----:B------:R-:W-:Y:S01]  /*6f50*/  LOP3.LUT R32, R33, 0x380, RZ, 0xc0, !PT ;  /* 0x0000038021207812 */ /* 0x000fe200078ec0ff */
[----:B0-----:R-:W-:Y:S01]  /*6f60*/  IMAD.WIDE.U32 R12, R100, UR39, R12 ;  /* 0x00000027640c7c25 */ /* 0x001fe2000f8e000c */
[----:B------:R-:W-:Y:S01]  /*6f70*/  F2FP.F16.F32.PACK_AB R4, R25, R24 ;  /* 0x000000181904723e */ /* 0x000fe200000000ff */
[----:B------:R-:W-:Y:S01]  /*6f80*/  BAR.SYNC.DEFER_BLOCKING 0x1, 0x100 ;  /* 0x0044000000007b1d */ /* 0x000fe20000010000 */
[----:B------:R-:W-:Y:S01]  /*6f90*/  LOP3.LUT R20, R20, R21, RZ, 0x3c, !PT ;  /* 0x0000001514147212 */ /* 0x000fe200078e3cff */
[----:B------:R-:W-:Y:S01]  /*6fa0*/  IMAD.X R31, RZ, RZ, R37, P4 ;  /* 0x000000ffff1f7224 */ /* 0x000fe200020e0625 */
[----:B------:R-:W-:-:S02]  /*6fb0*/  LOP3.LUT R21, R36, 0x380, RZ, 0xc0, !PT ;  /* 0x0000038024157812 */ /* 0x000fc400078ec0ff */
[----:B------:R-:W-:Y:S01]  /*6fc0*/  SHF.R.U64 R30, R30, 0x3, RZ ;  /* 0x000000031e1e7819 */ /* 0x000fe200000012ff */
[----:B-1----:R-:W-:Y:S01]  /*6fd0*/  @P1 IMAD.HI.U32 R44, R111, R108, RZ ;  /* 0x0000006c6f2c1227 */ /* 0x002fe200078e00ff */
[----:B------:R-:W-:Y:S01]  /*6fe0*/  SHF.R.U64 R32, R32, 0x3, RZ ;  /* 0x0000000320207819 */ /* 0x000fe200000012ff */
[----:B------:R-:W-:Y:S01]  /*6ff0*/  ULDC.64 UR8, c[0x0][0xae8] ;  /* 0x0002ba0000087ab9 */ /* 0x000fe20000000a00 */
[----:B------:R-:W-:Y:S02]  /*7000*/  SHF.R.U64 R21, R21, 0x3, RZ ;  /* 0x0000000315157819 */ /* 0x000fe400000012ff */
[----:B------:R-:W-:Y:S01]  /*7010*/  LOP3.LUT R30, R30, R35, RZ, 0x3c, !PT ;  /* 0x000000231e1e7212 */ /* 0x000fe200078e3cff */
[----:B------:R-:W-:Y:S01]  /*7020*/  IMAD.X R35, RZ, RZ, R37, P6 ;  /* 0x000000ffff237224 */ /* 0x000fe200030e0625 */
[----:B------:R-:W-:Y:S02]  /*7030*/  LOP3.LUT R32, R32, R33, RZ, 0x3c, !PT ;  /* 0x0000002120207212 */ /* 0x000fe400078e3cff */
[----:B--2---:R-:W-:-:S02]  /*7040*/  @P1 SHF.R.U32.HI R45, RZ, R109, R44 ;  /* 0x0000006dff2d1219 */ /* 0x004fc4000001162c */
[----:B------:R-:W-:Y:S02]  /*7050*/  MOV R109, R38 ;  /* 0x00000026006d7202 */ /* 0x000fe40000000f00 */
[C---:B------:R-:W-:Y:S01]  /*7060*/  IADD3 R33, P3, R36.reuse, 0x4000, RZ ;  /* 0x0000400024217810 */ /* 0x040fe20007f7e0ff */
[----:B------:R-:W-:Y:S01]  /*7070*/  IMAD.MOV R39, RZ, RZ, -R45 ;  /* 0x000000ffff277224 */ /* 0x000fe200078e0a2d */
[C---:B------:R-:W-:Y:S02]  /*7080*/  IADD3 R29, P2, R36.reuse, 0x5000, RZ ;  /* 0x00005000241d7810 */ /* 0x040fe40007f5e0ff */
[----:B------:R-:W-:Y:S01]  /*7090*/  IADD3 R107, P6, R36, 0x7000, RZ ;  /* 0x00007000246b7810 */ /* 0x000fe20007fde0ff */
[----:B------:R0:W-:Y:S01]  /*70a0*/  STSM.16.M88.4 [R110], R4 ;  /* 0x000000046e007844 */ /* 0x0001e20000000200 */
[----:B------:R-:W-:Y:S01]  /*70b0*/  LOP3.LUT R36, R21, R36, RZ, 0x3c, !PT ;  /* 0x0000002415247212 */ /* 0x000fe200078e3cff */
[--C-:B------:R-:W-:Y:S01]  /*70c0*/  IMAD.X R21, RZ, RZ, R37.reuse, P0 ;  /* 0x000000ffff157224 */ /* 0x100fe200000e0625 */
[----:B------:R-:W-:Y:S01]  /*70d0*/  IADD3 R12, P0, R45, R12, RZ ;  /* 0x0000000c2d0c7210 */ /* 0x000fe20007f1e0ff */
[--C-:B------:R-:W-:Y:S01]  /*70e0*/  IMAD.X R27, RZ, RZ, R37.reuse, P2 ;  /* 0x000000ffff1b7224 */ /* 0x100fe200010e0625 */
[----:B------:R-:W-:Y:S01]  /*70f0*/  LOP3.LUT R26, R29, 0x380, RZ, 0xc0, !PT ;  /* 0x000003801d1a7812 */ /* 0x000fe200078ec0ff */
[----:B------:R-:W-:Y:S01]  /*7100*/  IMAD.X R25, RZ, RZ, R37, P6 ;  /* 0x000000ffff197224 */ /* 0x000fe200030e0625 */
[----:B------:R-:W-:-:S02]  /*7110*/  MOV R15, R14 ;  /* 0x0000000e000f7202 */ /* 0x000fc40000000f00 */
[----:B------:R-:W-:Y:S02]  /*7120*/  SHF.R.U64 R26, R26, 0x3, RZ ;  /* 0x000000031a1a7819 */ /* 0x000fe400000012ff */
[----:B------:R-:W-:Y:S01]  /*7130*/  MOV R108, R40 ;  /* 0x00000028006c7202 */ /* 0x000fe20000000f00 */
[----:B------:R-:W-:Y:S01]  /*7140*/  IMAD R40, R99, 0x80, R191 ;  /* 0x0000008063287824 */ /* 0x000fe200078e02bf */
[----:B------:R-:W-:Y:S02]  /*7150*/  MOV R14, R8 ;  /* 0x00000008000e7202 */ /* 0x000fe40000000f00 */
[----:B------:R-:W-:Y:S01]  /*7160*/  F2FP.F16.F32.PACK_AB R8, R3, R92 ;  /* 0x0000005c0308723e */ /* 0x000fe200000000ff */
[----:B0-----:R-:W-:Y:S01]  /*7170*/  IMAD R4, R100, UR12, RZ ;  /* 0x0000000c64047c24 */ /* 0x001fe2000f8e02ff */
[----:B------:R-:W-:Y:S01]  /*7180*/  MOV R110, R10 ;  /* 0x0000000a006e7202 */ /* 0x000fe20000000f00 */
[C---:B------:R-:W-:Y:S01]  /*7190*/  IMAD R11, R0.reuse, R39, R111 ;  /* 0x00000027000b7224 */ /* 0x040fe200078e026f */
[----:B------:R-:W-:Y:S01]  /*71a0*/  SHF.R.S32.HI R39, RZ, 0x1f, R45 ;  /* 0x0000001fff277819 */ /* 0x000fe2000001142d */
[----:B------:R-:W-:Y:S01]  /*71b0*/  IMAD R101, R101, UR39, R4 ;  /* 0x0000002765657c24 */ /* 0x000fe2000f8e0204 */
[----:B------:R-:W-:Y:S01]  /*71c0*/  F2FP.F16.F32.PACK_AB R4, R95, R96 ;  /* 0x000000605f04723e */ /* 0x000fe200000000ff */
[----:B------:R-:W-:Y:S01]  /*71d0*/  IMAD R3, R0, UR5, RZ ;  /* 0x0000000500037c24 */ /* 0x000fe2000f8e02ff */
[----:B------:R-:W-:-:S02]  /*71e0*/  SHF.R.S32.HI R10, RZ, 0x1f, R11 ;  /* 0x0000001fff0a7819 */ /* 0x000fc4000001140b */
[----:B------:R-:W-:Y:S02]  /*71f0*/  IADD3.X R13, R39, R13, R101, P0, !PT ;  /* 0x0000000d270d7210 */ /* 0x000fe400007fe465 */
[----:B------:R-:W-:Y:S01]  /*7200*/  F2FP.F16.F32.PACK_AB R5, R103, R106 ;  /* 0x0000006a6705723e */ /* 0x000fe200000000ff */
[----:B------:R-:W-:Y:S01]  /*7210*/  IMAD R10, R10, UR6, RZ ;  /* 0x000000060a0a7c24 */ /* 0x000fe2000f8e02ff */
[----:B------:R-:W-:Y:S01]  /*7220*/  F2FP.F16.F32.PACK_AB R6, R93, R94 ;  /* 0x0000005e5d06723e */ /* 0x000fe200000000ff */
[C---:B------:R-:W-:Y:S01]  /*7230*/  IMAD.WIDE.U32 R12, R11.reuse, UR6, R12 ;  /* 0x000000060b0c7c25 */ /* 0x040fe2000f8e000c */
[----:B------:R-:W-:Y:S02]  /*7240*/  F2FP.F16.F32.PACK_AB R7, R102, R105 ;  /* 0x000000696607723e */ /* 0x000fe400000000ff */
[----:B------:R-:W-:Y:S01]  /*7250*/  LOP3.LUT R26, R26, R29, RZ, 0x3c, !PT ;  /* 0x0000001d1a1a7212 */ /* 0x000fe200078e3cff */
[----:B------:R-:W-:Y:S01]  /*7260*/  IMAD R39, R11, UR7, R10 ;  /* 0x000000070b277c24 */ /* 0x000fe2000f8e020a */
[----:B------:R-:W-:Y:S01]  /*7270*/  ULDC.64 UR6, c[0x0][0xb50] ;  /* 0x0002d40000067ab9 */ /* 0x000fe20000000a00 */
[----:B------:R0:W-:Y:S01]  /*7280*/  STSM.16.M88.4 [R15], R4 ;  /* 0x000000040f007844 */ /* 0x0001e20000000200 */
[----:B------:R-:W-:Y:S01]  /*7290*/  LOP3.LUT R24, R107, 0x380, RZ, 0xc0, !PT ;  /* 0x000003806b187812 */ /* 0x000fe200078ec0ff */
[----:B------:R-:W-:Y:S01]  /*72a0*/  IMAD.X R29, RZ, RZ, R37, P3 ;  /* 0x000000ffff1d7224 */ /* 0x000fe200018e0625 */
[----:B------:R-:W-:-:S02]  /*72b0*/  LOP3.LUT P0, RZ, R187, 0x3, RZ, 0xc0, !PT ;  /* 0x00000003bbff7812 */ /* 0x000fc4000780c0ff */
[----:B------:R-:W-:Y:S02]  /*72c0*/  F2FP.F16.F32.PACK_AB R9, R97, R98 ;  /* 0x000000626109723e */ /* 0x000fe400000000ff */
[----:B------:R-:W-:Y:S02]  /*72d0*/  F2FP.F16.F32.PACK_AB R10, R90, R91 ;  /* 0x0000005b5a0a723e */ /* 0x000fe400000000ff */
[----:B------:R-:W-:Y:S02]  /*72e0*/  F2FP.F16.F32.PACK_AB R11, R47, R46 ;  /* 0x0000002e2f0b723e */ /* 0x000fe400000000ff */
[----:B------:R-:W-:Y:S02]  /*72f0*/  LEA R38, P3, R12, UR6, 0x2 ;  /* 0x000000060c267c11 */ /* 0x000fe4000f8610ff */
[----:B------:R-:W-:Y:S01]  /*7300*/  SHF.R.U64 R24, R24, 0x3, RZ ;  /* 0x0000000318187819 */ /* 0x000fe200000012ff */
[----:B------:R1:W-:Y:S01]  /*7310*/  STSM.16.M88.4 [R14], R8 ;  /* 0x000000080e007844 */ /* 0x0003e20000000200 */
[CC--:B------:R-:W-:Y:S01]  /*7320*/  ISETP.GE.OR P2, PT, R40.reuse, R3.reuse, P0 ;  /* 0x000000032800720c */ /* 0x0c0fe20000746670 */
[----:B0-----:R-:W-:Y:S01]  /*7330*/  VIADD R4, R40, 0x8 ;  /* 0x0000000828047836 */ /* 0x001fe20000000000 */
[----:B------:R-:W-:Y:S01]  /*7340*/  F2FP.F16.F32.PACK_AB R6, R53, R52 ;  /* 0x000000343506723e */ /* 0x000fe200000000ff */
[----:B------:R-:W-:Y:S01]  /*7350*/  IMAD.IADD R5, R13, 0x1, R39 ;  /* 0x000000010d057824 */ /* 0x000fe200078e0227 */
[----:B------:R-:W-:Y:S01]  /*7360*/  F2FP.F16.F32.PACK_AB R7, R55, R54 ;  /* 0x000000363707723e */ /* 0x000fe200000000ff */
[----:B------:R-:W-:Y:S01]  /*7370*/  SHFL.IDX PT, R90, R38, RZ, 0x1c1f ;  /* 0x001c1fff265a7589 */ /* 0x000fe200000e0000 */
[----:B------:R-:W-:-:S02]  /*7380*/  ISETP.GE.OR P0, PT, R4, R3, P0 ;  /* 0x000000030400720c */ /* 0x000fc40000706670 */
[----:B------:R-:W-:Y:S02]  /*7390*/  LEA.HI.X R39, R12, UR7, R5, 0x2, P3 ;  /* 0x000000070c277c11 */ /* 0x000fe400098f1405 */
[----:B------:R-:W-:Y:S02]  /*73a0*/  F2FP.F16.F32.PACK_AB R4, R49, R48 ;  /* 0x000000303104723e */ /* 0x000fe400000000ff */
[----:B------:R-:W-:Y:S01]  /*73b0*/  F2FP.F16.F32.PACK_AB R5, R51, R50 ;  /* 0x000000323305723e */ /* 0x000fe200000000ff */
[----:B------:R-:W0:Y:S01]  /*73c0*/  SHFL.IDX PT, R91, R39, RZ, 0x1c1f ;  /* 0x001c1fff275b7589 */ /* 0x000e2200000e0000 */
[----:B------:R-:W-:Y:S02]  /*73d0*/  F2FP.F16.F32.PACK_AB R12, R57, R56 ;  /* 0x00000038390c723e */ /* 0x000fe400000000ff */
[----:B------:R-:W-:Y:S01]  /*73e0*/  F2FP.F16.F32.PACK_AB R13, R59, R58 ;  /* 0x0000003a3b0d723e */ /* 0x000fe200000000ff */
[----:B------:R-:W-:Y:S01]  /*73f0*/  STSM.16.M88.4 [R110], R4 ;  /* 0x000000046e007844 */ /* 0x000fe20000000200 */
[----:B-1----:R-:W-:Y:S01]  /*7400*/  F2FP.F16.F32.PACK_AB R14, R61, R60 ;  /* 0x0000003c3d0e723e */ /* 0x002fe200000000ff */
[----:B------:R-:W1:Y:S01]  /*7410*/  @P1 LDC R59, c[0x0][0xbec] ;  /* 0x0002fb00ff3b1b82 */ /* 0x000e620000000800 */
[----:B------:R-:W-:Y:S01]  /*7420*/  F2FP.F16.F32.PACK_AB R15, R63, R62 ;  /* 0x0000003e3f0f723e */ /* 0x000fe200000000ff */
[----:B------:R-:W-:Y:S01]  /*7430*/  SHFL.IDX PT, R56, R38, 0x1, 0x1c1f ;  /* 0x003c1f0026387f89 */ /* 0x000fe200000e0000 */
[----:B------:R-:W-:-:S02]  /*7440*/  F2FP.F16.F32.PACK_AB R72, R73, R72 ;  /* 0x000000484948723e */ /* 0x000fc400000000ff */
[----:B------:R-:W-:Y:S01]  /*7450*/  LOP3.LUT R24, R24, R107, RZ, 0x3c, !PT ;  /* 0x0000006b18187212 */ /* 0x000fe200078e3cff */
[----:B------:R-:W-:Y:S01]  /*7460*/  STSM.16.M88.4 [R109], R12 ;  /* 0x0000000c6d007844 */ /* 0x000fe20000000200 */
[----:B------:R-:W-:Y:S01]  /*7470*/  F2FP.F16.F32.PACK_AB R8, R65, R64 ;  /* 0x000000404108723e */ /* 0x000fe200000000ff */
[----:B------:R-:W2:Y:S01]  /*7480*/  @P1 LDC R58, c[0x0][0xbf0] ;  /* 0x0002fc00ff3a1b82 */ /* 0x000ea20000000800 */
[----:B------:R-:W-:Y:S01]  /*7490*/  F2FP.F16.F32.PACK_AB R9, R67, R66 ;  /* 0x000000424309723e */ /* 0x000fe200000000ff */
[----:B------:R-:W3:Y:S01]  /*74a0*/  SHFL.IDX PT, R57, R39, 0x1, 0x1c1f ;  /* 0x003c1f0027397f89 */ /* 0x000ee200000e0000 */
[----:B------:R-:W-:Y:S02]  /*74b0*/  F2FP.F16.F32.PACK_AB R10, R69, R68 ;  /* 0x00000044450a723e */ /* 0x000fe400000000ff */
[----:B------:R-:W-:Y:S02]  /*74c0*/  F2FP.F16.F32.PACK_AB R11, R71, R70 ;  /* 0x00000046470b723e */ /* 0x000fe400000000ff */
[----:B------:R-:W-:-:S02]  /*74d0*/  F2FP.F16.F32.PACK_AB R73, R75, R74 ;  /* 0x0000004a4b49723e */ /* 0x000fc400000000ff */
[----:B------:R-:W-:Y:S01]  /*74e0*/  F2FP.F16.F32.PACK_AB R80, R81, R80 ;  /* 0x000000505150723e */ /* 0x000fe200000000ff */
[----:B------:R-:W-:Y:S01]  /*74f0*/  STSM.16.M88.4 [R108], R8 ;  /* 0x000000086c007844 */ /* 0x000fe20000000200 */
[----:B------:R-:W-:Y:S02]  /*7500*/  MOV R107, R42 ;  /* 0x0000002a006b7202 */ /* 0x000fe40000000f00 */
[----:B------:R-:W-:Y:S02]  /*7510*/  F2FP.F16.F32.PACK_AB R74, R77, R76 ;  /* 0x0000004c4d4a723e */ /* 0x000fe400000000ff */
[----:B------:R-:W-:Y:S02]  /*7520*/  F2FP.F16.F32.PACK_AB R75, R79, R78 ;  /* 0x0000004e4f4b723e */ /* 0x000fe400000000ff */
[----:B------:R-:W-:Y:S02]  /*7530*/  F2FP.F16.F32.PACK_AB R81, R83, R82 ;  /* 0x000000525351723e */ /* 0x000fe400000000ff */
[----:B------:R-:W-:Y:S01]  /*7540*/  F2FP.F16.F32.PACK_AB R82, R85, R84 ;  /* 0x000000545552723e */ /* 0x000fe200000000ff */
[----:B------:R-:W-:Y:S01]  /*7550*/  STSM.16.M88.4 [R107], R72 ;  /* 0x000000486b007844 */ /* 0x000fe20000000200 */
[----:B------:R-:W-:-:S02]  /*7560*/  F2FP.F16.F32.PACK_AB R83, R87, R86 ;  /* 0x000000565753723e */ /* 0x000fc400000000ff */
[----:B------:R-:W-:Y:S02]  /*7570*/  LOP3.LUT R28, R33, 0x380, RZ, 0xc0, !PT ;  /* 0x00000380211c7812 */ /* 0x000fe400078ec0ff */
[----:B------:R-:W-:Y:S01]  /*7580*/  R2UR UR13, R184 ;  /* 0x00000000b80d72ca */ /* 0x000fe200000e0000 */
[----:B------:R-:W-:Y:S01]  /*7590*/  STSM.16.M88.4 [R104], R80 ;  /* 0x0000005068007844 */ /* 0x000fe20000000200 */
[----:B------:R-:W-:Y:S01]  /*75a0*/  UIMAD UR5, UR11, UR8, URZ ;  /* 0x000000080b0572a4 */ /* 0x000fe2000f8e023f */
[----:B------:R-:W-:Y:S01]  /*75b0*/  SHF.R.U64 R28, R28, 0x3, RZ ;  /* 0x000000031c1c7819 */ /* 0x000fe200000012ff */
[----:B------:R-:W-:Y:S01]  /*75c0*/  BAR.SYNC.DEFER_BLOCKING 0x1, 0x100 ;  /* 0x0044000000007b1d */ /* 0x000fe20000010000 */
[----:B------:R-:W-:Y:S02]  /*75d0*/  UIMAD.WIDE.U32 UR6, UR10, UR8, URZ ;  /* 0x000000080a0672a5 */ /* 0x000fe4000f8e003f */
[----:B------:R-:W-:Y:S01]  /*75e0*/  LOP3.LUT R28, R28, R33, RZ, 0x3c, !PT ;  /* 0x000000211c1c7212 */ /* 0x000fe200078e3cff */
[----:B------:R-:W-:Y:S01]  /*75f0*/  UIMAD UR5, UR10, UR9, UR5 ;  /* 0x000000090a0572a4 */ /* 0x000fe2000f8e0205 */
[----:B------:R-:W-:-:S02]  /*7600*/  IMAD.X R33, RZ, RZ, R37, P5 ;  /* 0x000000ffff217224 */ /* 0x000fc400028e0625 */
[----:B------:R-:W-:Y:S01]  /*7610*/  ULDC.64 UR8, c[0x0][0xaf0] ;  /* 0x0002bc0000087ab9 */ /* 0x000fe20000000a00 */
[----:B------:R-:W-:Y:S01]  /*7620*/  UIADD3 UR7, UR7, UR5, URZ ;  /* 0x0000000507077290 */ /* 0x000fe2000fffe03f */
[----:B0-----:R-:W-:Y:S01]  /*7630*/  @!P2 ST.E desc[UR60][R90.64], R89 ;  /* 0x000000595a00a985 */ /* 0x001fe2000c10193c */
[----:B------:R-:W-:Y:S02]  /*7640*/  UIADD3 UR4, UR4, 0x34820, URZ ;  /* 0x0003482004047890 */ /* 0x000fe4000fffe03f */
[----:B------:R-:W-:Y:S01]  /*7650*/  UIADD3 UR36, UR36, 0x1, URZ ;  /* 0x0000000124247890 */ /* 0x000fe2000fffe03f */
[----:B---3--:R0:W-:Y:S01]  /*7660*/  @!P0 ST.E desc[UR60][R56.64], R88 ;  /* 0x0000005838008985 */ /* 0x0081e2000c10193c */
[----:B------:R-:W-:-:S03]  /*7670*/  ULDC.64 UR10, c[0x0][0xa80] ;  /* 0x0002a000000a7ab9 */ /* 0x000fc60000000a00 */
[----:B------:R3:W5:Y:S04]  /*7680*/  LD.E.128 R44, desc[UR60][R34.64] ;  /* 0x0000003c222c7980 */ /* 0x000768000c101d00 */
[----:B------:R1:W5:Y:S01]  /*7690*/  LD.E.128 R12, desc[UR60][R20.64] ;  /* 0x0000003c140c7980 */ /* 0x000362000c101d00 */
[----:B0-----:R-:W-:Y:S01]  /*76a0*/  IMAD R56, R23, 0x20, R186 ;  /* 0x0000002017387824 */ /* 0x001fe200078e02ba */
[----:B------:R-:W-:Y:S01]  /*76b0*/  UIMAD UR5, UR12, UR8, URZ ;  /* 0x000000080c0572a4 */ /* 0x000fe2000f8e023f */
[----:B---3--:R-:W0:Y:S01]  /*76c0*/  LDC.64 R34, c[0x0][0xae0] ;  /* 0x0002b800ff227b82 */ /* 0x008e220000000a00 */
[----:B------:R3:W5:Y:S01]  /*76d0*/  LD.E.128 R8, desc[UR60][R24.64] ;  /* 0x0000003c18087980 */ /* 0x000762000c101d00 */
[----:B------:R-:W-:Y:S01]  /*76e0*/  IMAD R56, R99, 0x80, R56 ;  /* 0x0000008063387824 */ /* 0x000fe200078e0238 */
[----:B------:R-:W-:-:S02]  /*76f0*/  UIMAD.WIDE.U32 UR6, UR39, UR8, UR6 ;  /* 0x00000008270672a5 */ /* 0x000fc4000f8e0006 */
[----:B------:R-:W5:Y:S01]  /*7700*/  LD.E.128 R36, desc[UR60][R36.64] ;  /* 0x0000003c24247980 */ /* 0x000f62000c101d00 */
[----:B-1----:R-:W-:-:S03]  /*7710*/  @P1 IMAD.HI.U32 R21, R56, R59, RZ ;  /* 0x0000003b38151227 */ /* 0x002fc600078e00ff */
[----:B------:R-:W5:Y:S01]  /*7720*/  LD.E.128 R40, desc[UR60][R32.64] ;  /* 0x0000003c20287980 */ /* 0x000f62000c101d00 */
[----:B------:R-:W-:Y:S01]  /*7730*/  IMAD.MOV.U32 R20, RZ, RZ, R56 ;  /* 0x000000ffff147224 */ /* 0x000fe200078e0038 */
[----:B--2---:R-:W-:Y:S01]  /*7740*/  @P1 SHF.R.U32.HI R20, RZ, R58, R21 ;  /* 0x0000003aff141219 */ /* 0x004fe20000011615 */
[----:B------:R-:W-:Y:S01]  /*7750*/  UIMAD UR5, UR39, UR9, UR5 ;  /* 0x00000009270572a4 */ /* 0x000fe2000f8e0205 */
[----:B------:R-:W5:Y:S02]  /*7760*/  LD.E.128 R4, desc[UR60][R30.64] ;  /* 0x0000003c1e047980 */ /* 0x000f64000c101d00 */
[--C-:B------:R-:W-:Y:S01]  /*7770*/  SHF.R.S32.HI R21, RZ, 0x1f, R20.reuse ;  /* 0x0000001fff157819 */ /* 0x100fe20000011414 */
[----:B---3--:R-:W-:Y:S01]  /*7780*/  IMAD.MOV R25, RZ, RZ, -R20 ;  /* 0x000000ffff197224 */ /* 0x008fe200078e0a14 */
[----:B------:R-:W-:Y:S01]  /*7790*/  UIADD3 UR7, UR7, UR5, URZ ;  /* 0x0000000507077290 */ /* 0x000fe2000fffe03f */
[----:B------:R-:W5:Y:S01]  /*77a0*/  LD.E.128 R52, desc[UR60][R28.64] ;  /* 0x0000003c1c347980 */ /* 0x000f62000c101d00 */
[----:B------:R-:W-:Y:S01]  /*77b0*/  ULDC.64 UR8, c[0x0][0xad8] ;  /* 0x0002b60000087ab9 */ /* 0x000fe20000000a00 */
[----:B------:R-:W-:-:S02]  /*77c0*/  IMAD R25, R0, R25, R56 ;  /* 0x0000001900197224 */ /* 0x000fc400078e0238 */
[----:B------:R1:W5:Y:S01]  /*77d0*/  LD.E.128 R48, desc[UR60][R26.64] ;  /* 0x0000003c1a307980 */ /* 0x000362000c101d00 */
[----:B0-----:R-:W-:Y:S01]  /*77e0*/  IMAD R21, R21, R34, RZ ;  /* 0x0000002215157224 */ /* 0x001fe200078e02ff */
[----:B------:R-:W-:Y:S01]  /*77f0*/  @!PT LDS RZ, [RZ] ;  /* 0x00000000fffff984 */ /* 0x000fe20000000800 */
[----:B------:R-:W-:Y:S01]  /*7800*/  @!PT LDS RZ, [RZ] ;  /* 0x00000000fffff984 */ /* 0x000fe20000000800 */
[----:B------:R-:W-:Y:S01]  /*7810*/  @!PT LDS RZ, [RZ] ;  /* 0x00000000fffff984 */ /* 0x000fe20000000800 */
[----:B------:R-:W-:Y:S01]  /*7820*/  @!PT LDS RZ, [RZ] ;  /* 0x00000000fffff984 */ /* 0x000fe20000000800 */
[----:B------:R0:W-:Y:S06]  /*7830*/  MEMBAR.ALL.CTA ;  /* 0x0000000000007992 */ /* 0x0001ec0000008000 */
[----:B0-----:R-:W0:Y:S01]  /*7840*/  FENCE.VIEW.ASYNC.S ;  /* 0x00000000000073c6 */ /* 0x001e220000000000 */
[----:B------:R-:W-:Y:S01]  /*7850*/  SHF.R.S32.HI R0, RZ, 0x1f, R25 ;  /* 0x0000001fff007819 */ /* 0x000fe20000011419 */
[----:B-1----:R-:W-:-:S02]  /*7860*/  IMAD R27, R20, R35, R21 ;  /* 0x00000023141b7224 */ /* 0x002fc400078e0215 */
[----:B------:R-:W-:-:S04]  /*7870*/  IMAD.WIDE.U32 R20, R20, R34, UR6 ;  /* 0x0000000614147e25 */ /* 0x000fc8000f8e0022 */
[----:B------:R-:W-:Y:S02]  /*7880*/  IMAD.IADD R21, R21, 0x1, R27 ;  /* 0x0000000115157824 */ /* 0x000fe400078e021b */
[----:B------:R-:W-:Y:S02]  /*7890*/  IMAD R0, R0, UR8, RZ ;  /* 0x0000000800007c24 */ /* 0x000fe4000f8e02ff */
[----:B------:R-:W-:Y:S01]  /*78a0*/  IMAD R30, R99, 0x80, R186 ;  /* 0x00000080631e7824 */ /* 0x000fe200078e02ba */
[----:B------:R-:W-:Y:S01]  /*78b0*/  ULDC UR5, c[0x0][0xc] ;  /* 0x0000030000057ab9 */ /* 0x000fe20000000800 */
[C---:B------:R-:W-:Y:S02]  /*78c0*/  IMAD R27, R25.reuse, UR9, R0 ;  /* 0x00000009191b7c24 */ /* 0x040fe4000f8e0200 */
[----:B------:R-:W-:Y:S01]  /*78d0*/  IMAD.WIDE.U32 R20, R25, UR8, R20 ;  /* 0x0000000819147c25 */ /* 0x000fe2000f8e0014 */
[----:B------:R-:W-:Y:S01]  /*78e0*/  ISETP.GE.AND P1, PT, R30, R3, PT ;  /* 0x000000031e00720c */ /* 0x000fe20003f26270 */
[----:B------:R-:W-:Y:S01]  /*78f0*/  UMOV UR6, 0x1 ;  /* 0x0000000100067882 */ /* 0x000fe20000000000 */
[----:B------:R-:W-:Y:S01]  /*7900*/  UIADD3 UR13, UR5, UR13, URZ ;  /* 0x0000000d050d7290 */ /* 0x000fe2000fffe03f */
[----:B------:R-:W-:Y:S01]  /*7910*/  IMAD.IADD R21, R21, 0x1, R27 ;  /* 0x0000000115157824 */ /* 0x000fe200078e021b */
[----:B------:R-:W-:Y:S01]  /*7920*/  UPRMT UR5, URZ, 0x654, UR4 ;  /* 0x000006543f057896 */ /* 0x000fe20008000004 */
[----:B------:R-:W-:Y:S01]  /*7930*/  LEA R28, P0, R20, UR10, 0x1 ;  /* 0x0000000a141c7c11 */ /* 0x000fe2000f8008ff */
[----:B------:R-:W-:Y:S01]  /*7940*/  UPRMT UR4, UR6, 0x654, UR4 ;  /* 0x0000065406047896 */ /* 0x000fe20008000004 */
[----:B------:R-:W-:Y:S01]  /*7950*/  VIADD R0, R30, 0x20 ;  /* 0x000000201e007836 */ /* 0x000fe20000000000 */
[----:B------:R-:W-:Y:S01]  /*7960*/  UISETP.NE.AND UP0, UPT, UR36, 0x2, UPT ;  /* 0x000000022400788c */ /* 0x000fe2000bf05270 */
[----:B------:R-:W-:-:S03]  /*7970*/  LEA.HI.X R29, R20, UR11, R21, 0x1, P0 ;  /* 0x0000000b141d7c11 */ /* 0x000fc600080f0c15 */
[----:B------:R-:W-:Y:S01]  /*7980*/  USEL UR6, URZ, 0x1, UP0 ;  /* 0x000000013f067887 */ /* 0x000fe20008000000 */
[-C--:B------:R-:W-:Y:S01]  /*7990*/  ISETP.GE.AND P3, PT, R0, R3.reuse, PT ;  /* 0x000000030000720c */ /* 0x080fe20003f66270 */
[----:B------:R-:W-:Y:S01]  /*79a0*/  VIADD R0, R30, 0x40 ;  /* 0x000000401e007836 */ /* 0x000fe20000000000 */
[----:B0-----:R-:W-:Y:S01]  /*79b0*/  SYNCS.ARRIVE.TRANS64.RED.A1T0 RZ, [UR5], RZ ;  /* 0x000000ffffff79a7 */ /* 0x001fe20008100405 */
[----:B------:R-:W-:Y:S01]  /*79c0*/  IMAD.U32 R184, RZ, RZ, UR13 ;  /* 0x0000000dffb87e24 */ /* 0x000fe2000f8e00ff */
[----:B------:R-:W-:Y:S01]  /*79d0*/  USEL UR36, UR36, URZ, UP0 ;  /* 0x0000003f24247287 */ /* 0x000fe20008000000 */
[----:B------:R0:W1:Y:S01]  /*79e0*/  SHFL.IDX PT, R26, R28, RZ, 0x181f ;  /* 0x00181fff1c1a7589 */ /* 0x00006200000e0000 */
[----:B------:R-:W-:Y:S01]  /*79f0*/  ULOP3.LUT UR37, UR37, UR6, URZ, 0x3c, !UPT ;  /* 0x0000000625257292 */ /* 0x000fe2000f8e3c3f */
[----:B------:R-:W-:Y:S02]  /*7a00*/  BSSY B0, `(.L_x_208) ;  /* 0x000000d000007945 */ /* 0x000fe40003800000 */
[----:B------:R0:W2:Y:S01]  /*7a10*/  SHFL.IDX PT, R27, R29, RZ, 0x181f ;  /* 0x00181fff1d1b7589 */ /* 0x0000a200000e0000 */
[----:B------:R-:W-:Y:S01]  /*7a20*/  SYNCS.ARRIVE.TRANS64.RED.A1T0 RZ, [UR4], RZ ;  /* 0x000000ffffff79a7 */ /* 0x000fe20008100404 */
[----:B------:R-:W-:Y:S01]  /*7a30*/  ISETP.GE.AND P0, PT, R0, R3, PT ;  /* 0x000000030000720c */ /* 0x000fe20003f06270 */
[----:B------:R-:W-:-:S12]  /*7a40*/  @P1 BRA `(.L_x_209) ;  /* 0x0000000000201947 */ /* 0x000fd80003800000 */
[----:B------:R-:W-:Y:S02]  /*7a50*/  ULDC UR4, c[0x0][0xac8] ;  /* 0x0002b20000047ab9 */ /* 0x000fe40000000800 */
[----:B------:R-:W-:Y:S02]  /*7a60*/  ISETP.GE.AND P2, PT, R22, UR4, PT ;  /* 0x0000000416007c0c */ /* 0x000fe4000bf46270 */
[----:B------:R-:W-:-:S11]  /*7a70*/  ISETP.GE.AND P1, PT, R19, UR4, PT ;  /* 0x0000000413007c0c */ /* 0x000fd6000bf26270 */
[C---:B-1----:R-:W-:Y:S02]  /*7a80*/  @!P2 LEA R24, P4, R22.reuse, R26, 0x1 ;  /* 0x0000001a1618a211 */ /* 0x042fe400078808ff */
[----:B--2---:R-:W-:Y:S02]  /*7a90*/  @!P1 IMAD.WIDE R20, R19, 0x2, R26 ;  /* 0x0000000213149825 */ /* 0x004fe400078e021a */
[----:B------:R-:W-:-:S03]  /*7aa0*/  @!P2 LEA.HI.X R25, R22, R27, R196, 0x1, P4 ;  /* 0x0000001b1619a211 */ /* 0x000fc600020f0cc4 */
[----:B-----5:R3:W-:Y:S04]  /*7ab0*/  @!P1 ST.E.128 desc[UR60][R20.64], R36 ;  /* 0x0000002414009985 */ /* 0x0207e8000c101d3c */
[----:B------:R3:W-:Y:S02]  /*7ac0*/  @!P2 ST.E.128 desc[UR60][R24.64], R52 ;  /* 0x000000341800a985 */ /* 0x0007e4000c101d3c */
.L_x_209:
[----:B------:R-:W-:Y:S05]  /*7ad0*/  BSYNC B0 ;  /* 0x0000000000007941 */ /* 0x000fea0003800000 */
.L_x_208:
[----:B--2---:R2:W4:Y:S01]  /*7ae0*/  SHFL.IDX PT, R27, R29, 0x1, 0x181f ;  /* 0x00381f001d1b7f89 */ /* 0x00452200000e0000 */
[----:B------:R-:W-:Y:S03]  /*7af0*/  BSSY B0, `(.L_x_210) ;  /* 0x000000b000007945 */ /* 0x000fe60003800000 */
[----:B-1----:R2:W1:Y:S01]  /*7b00*/  SHFL.IDX PT, R26, R28, 0x1, 0x181f ;  /* 0x00381f001c1a7f89 */ /* 0x00246200000e0000 */
[----:B------:R-:W-:Y:S05]  /*7b10*/  @P3 BRA `(.L_x_211) ;  /* 0x0000000000203947 */ /* 0x000fea0003800000 */
[----:B------:R-:W-:Y:S02]  /*7b20*/  ULDC UR4, c[0x0][0xac8] ;  /* 0x0002b20000047ab9 */ /* 0x000fe40000000800 */
[----:B------:R-:W-:Y:S02]  /*7b30*/  ISETP.GE.AND P3, PT, R22, UR4, PT ;  /* 0x0000000416007c0c */ /* 0x000fe4000bf66270 */
[----:B------:R-:W-:-:S11]  /*7b40*/  ISETP.GE.AND P2, PT, R19, UR4, PT ;  /* 0x0000000413007c0c */ /* 0x000fd6000bf46270 */
[C---:B-1-3--:R-:W-:Y:S02]  /*7b50*/  @!P3 LEA R24, P1, R22.reuse, R26, 0x1 ;  /* 0x0000001a1618b211 */ /* 0x04afe400078208ff */
[----:B----4-:R-:W-:Y:S02]  /*7b60*/  @!P2 IMAD.WIDE R20, R19, 0x2, R26 ;  /* 0x000000021314a825 */ /* 0x010fe400078e021a */
[----:B------:R-:W-:-:S03]  /*7b70*/  @!P3 LEA.HI.X R25, R22, R27, R196, 0x1, P1 ;  /* 0x0000001b1619b211 */ /* 0x000fc600008f0cc4 */
[----:B-----5:R1:W-:Y:S04]  /*7b80*/  @!P2 ST.E.128 desc[UR60][R20.64], R44 ;  /* 0x0000002c1400a985 */ /* 0x0203e8000c101d3c */
[----:B------:R1:W-:Y:S02]  /*7b90*/  @!P3 ST.E.128 desc[UR60][R24.64], R48 ;  /* 0x000000301800b985 */ /* 0x0003e4000c101d3c */
.L_x_211:
[----:B------:R-:W-:Y:S05]  /*7ba0*/  BSYNC B0 ;  /* 0x0000000000007941 */ /* 0x000fea0003800000 */
.L_x_210:
[----:B----4-:R4:W0:Y:S01]  /*7bb0*/  SHFL.IDX PT, R27, R29, 0x2, 0x181f ;  /* 0x00581f001d1b7f89 */ /* 0x01082200000e0000 */
[----:B------:R-:W-:Y:S03]  /*7bc0*/  BSSY B0, `(.L_x_212) ;  /* 0x000000b000007945 */ /* 0x000fe60003800000 */
[----:B-1----:R4:W1:Y:S01]  /*7bd0*/  SHFL.IDX PT, R26, R28, 0x2, 0x181f ;  /* 0x00581f001c1a7f89 */ /* 0x00286200000e0000 */
[----:B------:R-:W-:Y:S05]  /*7be0*/  @P0 BRA `(.L_x_213) ;  /* 0x0000000000200947 */ /* 0x000fea0003800000 */
[----:B------:R-:W-:Y:S02]  /*7bf0*/  ULDC UR4, c[0x0][0xac8] ;  /* 0x0002b20000047ab9 */ /* 0x000fe40000000800 */
[----:B------:R-:W-:Y:S02]  /*7c00*/  ISETP.GE.AND P2, PT, R22, UR4, PT ;  /* 0x0000000416007c0c */ /* 0x000fe4000bf46270 */
[----:B------:R-:W-:-:S11]  /*7c10*/  ISETP.GE.AND P1, PT, R19, UR4, PT ;  /* 0x0000000413007c0c */ /* 0x000fd6000bf26270 */
[C---:B-1-3--:R-:W-:Y:S02]  /*7c20*/  @!P2 LEA R24, P0, R22.reuse, R26, 0x1 ;  /* 0x0000001a1618a211 */ /* 0x04afe400078008ff */
[----:B0-----:R-:W-:Y:S02]  /*7c30*/  @!P1 IMAD.WIDE R20, R19, 0x2, R26 ;  /* 0x0000000213149825 */ /* 0x001fe400078e021a */
[----:B------:R-:W-:-:S03]  /*7c40*/  @!P2 LEA.HI.X R25, R22, R27, R196, 0x1, P0 ;  /* 0x0000001b1619a211 */ /* 0x000fc600000f0cc4 */
[----:B-----5:R0:W-:Y:S04]  /*7c50*/  @!P1 ST.E.128 desc[UR60][R20.64], R40 ;  /* 0x0000002814009985 */ /* 0x0201e8000c101d3c */
[----:B------:R0:W-:Y:S02]  /*7c60*/  @!P2 ST.E.128 desc[UR60][R24.64], R12 ;  /* 0x0000000c1800a985 */ /* 0x0001e4000c101d3c */
.L_x_213:
[----:B------:R-:W-:Y:S05]  /*7c70*/  BSYNC B0 ;  /* 0x0000000000007941 */ /* 0x000fea0003800000 */
.L_x_212:
[----:B------:R-:W-:Y:S01]  /*7c80*/  VIADD R0, R30, 0x60 ;  /* 0x000000601e007836 */ /* 0x000fe20000000000 */
[----:B0--3--:R0:W3:Y:S01]  /*7c90*/  SHFL.IDX PT, R21, R29, 0x3, 0x181f ;  /* 0x00781f001d157f89 */ /* 0x0090e200000e0000 */
[----:B------:R-:W-:Y:S01]  /*7ca0*/  BSSY B0, `(.L_x_214) ;  /* 0x000000d000007945 */ /* 0x000fe20003800000 */
[----:B------:R-:W-:Y:S02]  /*7cb0*/  VIADD R185, R185, 0x1 ;  /* 0x00000001b9b97836 */ /* 0x000fe40000000000 */
[----:B------:R-:W-:Y:S01]  /*7cc0*/  ISETP.GE.AND P0, PT, R0, R3, PT ;  /* 0x000000030000720c */ /* 0x000fe20003f06270 */
[----:B------:R0:W0:-:S12]  /*7cd0*/  SHFL.IDX PT, R20, R28, 0x3, 0x181f ;  /* 0x00781f001c147f89 */ /* 0x00001800000e0000 */
[----:B------:R-:W-:Y:S05]  /*7ce0*/  @P0 BRA `(.L_x_215) ;  /* 0x0000000000200947 */ /* 0x000fea0003800000 */
[----:B------:R-:W-:Y:S02]  /*7cf0*/  ULDC UR4, c[0x0][0xac8] ;  /* 0x0002b20000047ab9 */ /* 0x000fe40000000800 */
[----:B------:R-:W-:Y:S02]  /*7d00*/  ISETP.GE.AND P2, PT, R22, UR4, PT ;  /* 0x0000000416007c0c */ /* 0x000fe4000bf46270 */
[----:B------:R-:W-:-:S11]  /*7d10*/  ISETP.GE.AND P1, PT, R19, UR4, PT ;  /* 0x0000000413007c0c */ /* 0x000fd6000bf26270 */
[C---:B0----5:R-:W-:Y:S02]  /*7d20*/  @!P2 LEA R14, P0, R22.reuse, R20, 0x1 ;  /* 0x00000014160ea211 */ /* 0x061fe400078008ff */
[----:B---3--:R-:W-:Y:S02]  /*7d30*/  @!P1 IMAD.WIDE R12, R19, 0x2, R20 ;  /* 0x00000002130c9825 */ /* 0x008fe400078e0214 */
[----:B------:R-:W-:-:S03]  /*7d40*/  @!P2 LEA.HI.X R15, R22, R21, R196, 0x1, P0 ;  /* 0x00000015160fa211 */ /* 0x000fc600000f0cc4 */
[----:B------:R0:W-:Y:S04]  /*7d50*/  @!P1 ST.E.128 desc[UR60][R12.64], R4 ;  /* 0x000000040c009985 */ /* 0x0001e8000c101d3c */
[----:B------:R0:W-:Y:S02]  /*7d60*/  @!P2 ST.E.128 desc[UR60][R14.64], R8 ;  /* 0x000000080e00a985 */ /* 0x0001e4000c101d3c */
.L_x_215:
[----:B------:R-:W-:Y:S05]  /*7d70*/  BSYNC B0 ;  /* 0x0000000000007941 */ /* 0x000fea0003800000 */
.L_x_214:
[----:B------:R-:W1:Y:S01]  /*7d80*/  LDC R0, c[0x0][0xc34] ;  /* 0x00030d00ff007b82 */ /* 0x000e620000000800 */
[----:B------:R-:W-:-:S13]  /*7d90*/  R2UR UR4, R184 ;  /* 0x00000000b80472ca */ /* 0x000fda00000e0000 */
[----:B-1----:R-:W-:-:S13]  /*7da0*/  ISETP.LE.AND P0, PT, R0, UR4, PT ;  /* 0x0000000400007c0c */ /* 0x002fda000bf03270 */
[----:B------:R-:W-:Y:S05]  /*7db0*/  @!P0 BRA `(.L_x_216) ;  /* 0xffffff9400448947 */ /* 0x000fea000383ffff */
[----:B------:R-:W-:Y:S05]  /*7dc0*/  EXIT ;  /* 0x000000000000794d */ /* 0x000fea0003800000 */
.L_x_182:
[----:B------:R-:W-:-:S08]  /*7dd0*/  NOP ;  /* 0x0000000000007918 */ /* 0x000fd00000000000 */
[----:B0-----:R-:W0:-:S00]  /*7de0*/  USETMAXREG.DEALLOC.CTAPOOL 0x18 ;  /* 0x00000018000079c8 */ /* 0x001e0000080e0500 */
[----:B------:R-:W1:Y:S01]  /*7df0*/  S2UR UR4, SR_CTAID.X ;  /* 0x00000000000479c3 */ /* 0x000e620000002500 */
[----:B0-----:R-:W-:Y:S02]  /*7e00*/  IMAD.MOV.U32 R3, RZ, RZ, 0x1 ;  /* 0x00000001ff037424 */ /* 0x001fe400078e00ff */
[----:B------:R-:W-:-:S03]  /*7e10*/  IMAD.MOV.U32 R19, RZ, RZ, RZ ;  /* 0x000000ffff137224 */ /* 0x000fc600078e00ff */
[----:B------:R0:W-:Y:S02]  /*7e20*/  STL [R1], R3 ;  /* 0x0000000301007387 */ /* 0x0001e40000100800 */
[----:B------:R-:W1:Y:S02]  /*7e30*/  LDC R2, c[0x0][0xc34] ;  /* 0x00030d00ff027b82 */ /* 0x000e640000000800 */
[----:B-1----:R-:W-:Y:S01]  /*7e40*/  ISETP.LE.AND P0, PT, R2, UR4, PT ;  /* 0x0000000402007c0c */ /* 0x002fe2000bf03270 */
[----:B------:R-:W-:-:S12]  /*7e50*/  IMAD.MOV.U32 R2, RZ, RZ, 0x1 ;  /* 0x00000001ff027424 */ /* 0x000fd800078e00ff */
[----:B0-----:R-:W-:Y:S05]  /*7e60*/  @P0 BRA `(.L_x_217) ;  /* 0x00000044002c0947 */ /* 0x001fea0003800000 */
[----:B------:R-:W2:Y:S01]  /*7e70*/  LDL R4, [R1+0x30] ;  /* 0x0000300001047983 */ /* 0x000ea20000100800 */
[----:B------:R-:W0:Y:S01]  /*7e80*/  S2UR UR4, SR_CgaCtaId ;  /* 0x00000000000479c3 */ /* 0x000e220000008800 */
[C---:B------:R-:W-:Y:S01]  /*7e90*/  IMAD.SHL.U32 R2, R0.reuse, 0x8, RZ ;  /* 0x0000000800027824 */ /* 0x040fe200078e00ff */
[C---:B------:R-:W-:Y:S01]  /*7ea0*/  LOP3.LUT R5, R0.reuse, 0x7f, RZ, 0xc0, !PT ;  /* 0x0000007f00057812 */ /* 0x040fe200078ec0ff */
[----:B------:R-:W-:Y:S01]  /*7eb0*/  UMOV UR36, 0x400 ;  /* 0x0000040000247882 */ /* 0x000fe20000000000 */
[----:B------:R-:W-:Y:S01]  /*7ec0*/  LOP3.LUT P0, RZ, R0, 0x1f, RZ, 0xc0, !PT ;  /* 0x0000001f00ff7812 */ /* 0x000fe2000780c0ff */
[----:B------:R-:W-:Y:S01]  /*7ed0*/  IMAD.MOV.U32 R19, RZ, RZ, RZ ;  /* 0x000000ffff137224 */ /* 0x000fe200078e00ff */
[----:B------:R-:W-:Y:S01]  /*7ee0*/  LOP3.LUT R3, R2, 0x1f8, RZ, 0xc0, !PT ;  /* 0x000001f802037812 */ /* 0x000fe200078ec0ff */
[----:B------:R-:W-:Y:S01]  /*7ef0*/  ULDC.64 UR38, c[0x0][0x198] ;  /* 0x0000660000267ab9 */ /* 0x000fe20000000a00 */
[C---:B------:R-:W-:Y:S01]  /*7f00*/  ISETP.NE.AND P1, PT, R5.reuse, RZ, PT ;  /* 0x000000ff0500720c */ /* 0x040fe20003f25270 */
[----:B------:R-:W-:Y:S01]  /*7f10*/  ULDC UR40, c[0x0][0xc] ;  /* 0x0000030000287ab9 */ /* 0x000fe20000000800 */
[----:B------:R-:W-:-:S02]  /*7f20*/  ISETP.NE.OR P0, PT, R5, RZ, !P0 ;  /* 0x000000ff0500720c */ /* 0x000fc40004705670 */
[----:B------:R-:W-:Y:S02]  /*7f30*/  LOP3.LUT R18, R18, 0xfffffffe, RZ, 0xc0, !PT ;  /* 0xfffffffe12127812 */ /* 0x000fe400078ec0ff */
[----:B------:R-:W-:-:S07]  /*7f40*/  LOP3.LUT R2, R2, 0x38, RZ, 0xc0, !PT ;  /* 0x0000003802027812 */ /* 0x000fce00078ec0ff */
[----:B------:R-:W-:Y:S01]  /*7f50*/  @P1 LOP3.LUT R18, R18, 0x1, RZ, 0xfc, !PT ;  /* 0x0000000112121812 */ /* 0x000fe200078efcff */
[----:B0-----:R-:W-:-:S03]  /*7f60*/  ULEA UR36, UR4, UR36, 0x18 ;  /* 0x0000002404247291 */ /* 0x001fc6000f8ec03f */
[----:B------:R-:W-:-:S04]  /*7f70*/  LOP3.LUT R18, R18, 0xfffffffd, RZ, 0xc0, !PT ;  /* 0xfffffffd12127812 */ /* 0x000fc800078ec0ff */
[----:B------:R-:W-:Y:S02]  /*7f80*/  @P0 LOP3.LUT R18, R18, 0x2, RZ, 0xfc, !PT ;  /* 0x0000000212120812 */ /* 0x000fe400078efcff */
[----:B--2---:R-:W-:Y:S02]  /*7f90*/  R2UR UR5, R4 ;  /* 0x00000000040572ca */ /* 0x004fe400000e0000 */
[----:B------:R-:W-:Y:S01]  /*7fa0*/  LOP3.LUT R4, R3, 0x38, R0, 0x78, !PT ;  /* 0x0000003803047812 */ /* 0x000fe200078e7800 */
[----:B------:R-:W-:Y:S02]  /*7fb0*/  IMAD.SHL.U32 R3, R5, 0x8, RZ ;  /* 0x0000000805037824 */ /* 0x000fe400078e00ff */
[----:B------:R-:W-:-:S03]  /*7fc0*/  IMAD.SHL.U32 R0, R0, 0x10, RZ ;  /* 0x0000001000007824 */ /* 0x000fc600078e00ff */
[----:B------:R-:W-:Y:S02]  /*7fd0*/  LOP3.LUT R3, R4, 0x200, R3, 0xf8, !PT ;  /* 0x0000020004037812 */ /* 0x000fe400078ef803 */
[----:B------:R-:W-:-:S03]  /*7fe0*/  SHF.R.U32.HI R4, RZ, 0x3, R5 ;  /* 0x00000003ff047819 */ /* 0x000fc60000011605 */
[----:B------:R-:W-:Y:S01]  /*7ff0*/  ULOP3.LUT UR37, UR5, 0x2, URZ, 0xfc, !UPT ;  /* 0x0000000205257892 */ /* 0x000fe2000f8efc3f */
[----:B------:R-:W0:Y:S01]  /*8000*/  S2UR UR5, SR_CTAID.X ;  /* 0x00000000000579c3 */ /* 0x000e220000002500 */
[----:B------:R-:W-:Y:S02]  /*8010*/  LOP3.LUT R4, R4, 0x70, R0, 0xf8, !PT ;  /* 0x0000007004047812 */ /* 0x000fe400078ef800 */
[----:B------:R-:W-:-:S05]  /*8020*/  LEA R0, R3, UR36, 0x1 ;  /* 0x0000002403007c11 */ /* 0x000fca000f8e08ff */
[----:B------:R1:W-:Y:S02]  /*8030*/  STL [R1+0x10], R0 ;  /* 0x0000100001007387 */ /* 0x0003e40000100800 */
[----:B-1----:R-:W-:Y:S02]  /*8040*/  IMAD.MOV.U32 R0, RZ, RZ, 0x1 ;  /* 0x00000001ff007424 */ /* 0x002fe400078e00ff */
[----:B0-----:R-:W-:-:S05]  /*8050*/  IMAD.U32 R3, RZ, RZ, UR5 ;  /* 0x00000005ff037e24 */ /* 0x001fca000f8e00ff */
[----:B------:R0:W-:Y:S04]  /*8060*/  STL [R1+0x24], R3 ;  /* 0x0000240301007387 */ /* 0x0001e80000100800 */
[----:B------:R-:W-:Y:S04]  /*8070*/  STL [R1+0x2c], RZ ;  /* 0x00002cff01007387 */ /* 0x000fe80000100800 */
[----:B------:R1:W-:Y:S01]  /*8080*/  STL [R1], R0 ;  /* 0x0000000001007387 */ /* 0x0003e20000100800 */
[C---:B0-----:R-:W-:Y:S02]  /*8090*/  LOP3.LUT R3, R2.reuse, 0x40, RZ, 0xfc, !PT ;  /* 0x0000004002037812 */ /* 0x041fe400078efcff */
[----:B-1----:R-:W-:-:S07]  /*80a0*/  LOP3.LUT R0, R2, 0x80, RZ, 0xfc, !PT ;  /* 0x0000008002007812 */ /* 0x002fce00078efcff */
.L_x_301:
[----:B0-----:R-:W2:Y:S01]  /*80b0*/  LDL R4, [R1+0x24] ;  /* 0x0000240001047983 */ /* 0x001ea20000100800 */
[----:B------:R-:W0:Y:S01]  /*80c0*/  LDC R0, c[0x0][0xc38] ;  /* 0x00030e00ff007b82 */ /* 0x000e220000000800 */
        /* <DEDUP_REMOVED lines=9> */
[----:B0-----:R-:W-:Y:S02]  /*8160*/  ISETP.NE.AND P0, PT, R0, 0x1, PT ;  /* 0x000000010000780c */ /* 0x001fe40003f05270 */
[----:B-1----:R-:W-:-:S11]  /*8170*/  ISETP.NE.AND P1, PT, R16, 0x1, PT ;  /* 0x000000011000780c */ /* 0x002fd60003f25270 */
[----:B------:R-:W2:Y:S08]  /*8180*/  @P0 LDC R5, c[0x0][0xc3c] ;  /* 0x00030f00ff050b82 */ /* 0x000eb00000000800 */
[----:B------:R-:W0:Y:S08]  /*8190*/  @P0 LDC R0, c[0x0][0xc40] ;  /* 0x00031000ff000b82 */ /* 0x000e300000000800 */
[----:B------:R-:W1:Y:S01]  /*81a0*/  @P1 LDC.64 R2, c[0x0][0xc48] ;  /* 0x00031200ff021b82 */ /* 0x000e620000000a00 */
[----:B--2---:R-:W-:-:S05]  /*81b0*/  @P0 IMAD.HI.U32 R5, R4, R5, RZ ;  /* 0x0000000504050227 */ /* 0x004fca00078e00ff */
[----:B0-----:R-:W-:Y:S02]  /*81c0*/  @P0 SHF.R.U32.HI R4, RZ, R0, R5 ;  /* 0x00000000ff040219 */ /* 0x001fe40000011605 */
[----:B------:R-:W0:Y:S01]  /*81d0*/  LDC R0, c[0x0][0x2f0] ;  /* 0x0000bc00ff007b82 */ /* 0x000e220000000800 */
[----:B------:R-:W-:Y:S02]  /*81e0*/  PLOP3.LUT P0, PT, PT, PT, UP0, 0x80, 0x0 ;  /* 0x000000000000781c */ /* 0x000fe40003f0f008 */
[----:B-1----:R-:W-:Y:S01]  /*81f0*/  @P1 IMAD.HI.U32 R2, R4, R2, RZ ;  /* 0x0000000204021227 */ /* 0x002fe200078e00ff */
[----:B------:R-:W-:Y:S03]  /*8200*/  STL [R1+0x1c], R4 ;  /* 0x00001c0401007387 */ /* 0x000fe60000100800 */
[----:B------:R-:W-:Y:S01]  /*8210*/  IMAD.MOV.U32 R6, RZ, RZ, R4 ;  /* 0x000000ffff067224 */ /* 0x000fe200078e0004 */
[----:B------:R-:W-:-:S05]  /*8220*/  @P1 SHF.R.U32.HI R6, RZ, R3, R2 ;  /* 0x00000003ff061219 */ /* 0x000fca0000011602 */
[----:B------:R-:W-:Y:S01]  /*8230*/  STL [R1+0x14], R6 ;  /* 0x0000140601007387 */ /* 0x000fe20000100800 */
[----:B------:R-:W-:-:S04]  /*8240*/  IMAD.MOV R3, RZ, RZ, -R6 ;  /* 0x000000ffff037224 */ /* 0x000fc800078e0a06 */
[----:B------:R-:W-:Y:S02]  /*8250*/  IMAD R16, R16, R3, R4 ;  /* 0x0000000310107224 */ /* 0x000fe400078e0204 */
[----:B0-----:R-:W-:-:S05]  /*8260*/  IMAD R0, R0, UR4, RZ ;  /* 0x0000000400007c24 */ /* 0x001fca000f8e02ff */
[----:B------:R0:W-:Y:S02]  /*8270*/  STL [R1+0x28], R0 ;  /* 0x0000280001007387 */ /* 0x0001e40000100800 */
[----:B0-----:R-:W-:-:S05]  /*8280*/  VIADD R0, R0, 0x7f ;  /* 0x0000007f00007836 */ /* 0x001fca0000000000 */
[----:B------:R-:W-:-:S04]  /*8290*/  SHF.R.S32.HI R3, RZ, 0x1f, R0 ;  /* 0x0000001fff037819 */ /* 0x000fc80000011400 */
[----:B------:R-:W-:-:S04]  /*82a0*/  LEA.HI R3, R3, R0, RZ, 0x7 ;  /* 0x0000000003037211 */ /* 0x000fc800078f38ff */
[----:B------:R-:W-:-:S05]  /*82b0*/  SHF.R.S32.HI R0, RZ, 0x7, R3 ;  /* 0x00000007ff007819 */ /* 0x000fca0000011403 */
[----:B------:R0:W-:Y:S01]  /*82c0*/  STL [R1+0x20], R0 ;  /* 0x0000200001007387 */ /* 0x0001e20000100800 */
[----:B------:R-:W-:Y:S05]  /*82d0*/  @!P0 BRA `(.L_x_218) ;  /* 0x0000000000408947 */ /* 0x000fea0003800000 */
        /* <DEDUP_REMOVED lines=15> */
[----:B01----:R-:W-:Y:S05]  /*83d0*/  CALL.ABS.NOINC R2 ;  /* 0x0000000002007343 */ /* 0x003fea0003c00000 */
.L_x_218:
        /* <DEDUP_REMOVED lines=8> */
[----:B------:R1:W2:Y:S01]  /*8460*/  LDC.64 R2, c[0x4][R17] ;  /* 0x0100000011027b82 */ /* 0x0002a20000000a00 */
        /* <DEDUP_REMOVED lines=10> */
[----:B0-2---:R-:W-:Y:S05]  /*8510*/  CALL.ABS.NOINC R2 ;  /* 0x0000000002007343 */ /* 0x005fea0003c00000 */
.L_x_220:
        /* <DEDUP_REMOVED lines=15> */
.L_x_219:
[----:B------:R-:W2:Y:S01]  /*8610*/  LDL R2, [R1+0x20] ;  /* 0x0000200001027983 */ /* 0x000ea20000100800 */
[----:B------:R-:W-:-:S03]  /*8620*/  ULDC.64 UR4, c[0x0][0x9f8] ;  /* 0x00027e0000047ab9 */ /* 0x000fc60000000a00 */
[----:B0-----:R-:W3:Y:S01]  /*8630*/  LDL R0, [R1+0x14] ;  /* 0x0000140001007983 */ /* 0x001ee20000100800 */
[----:B------:R-:W-:-:S04]  /*8640*/  ISETP.NE.U32.AND P0, PT, RZ, UR4, PT ;  /* 0x00000004ff007c0c */ /* 0x000fc8000bf05070 */
[----:B------:R-:W-:Y:S01]  /*8650*/  ISETP.NE.AND.EX P0, PT, RZ, UR5, PT, P0 ;  /* 0x00000005ff007c0c */ /* 0x000fe2000bf05300 */
[----:B--2---:R-:W-:-:S12]  /*8660*/  IMAD.MOV.U32 R17, RZ, RZ, R2 ;  /* 0x000000ffff117224 */ /* 0x004fd800078e0002 */
[----:B------:R-:W3:Y:S02]  /*8670*/  @P0 LDC.64 R2, c[0x0][0x9f8] ;  /* 0x00027e00ff020b82 */ /* 0x000ee40000000a00 */
[----:B---3--:R-:W-:-:S05]  /*8680*/  @P0 IMAD.WIDE R2, R0, 0x4, R2 ;  /* 0x0000000400020825 */ /* 0x008fca00078e0202 */
[----:B------:R0:W2:Y:S01]  /*8690*/  @P0 LDG.E R0, desc[UR60][R2.64] ;  /* 0x0000003c02000981 */ /* 0x0000a2000c1e1900 */
[----:B------:R-:W-:Y:S01]  /*86a0*/  VIADD R9, R17, 0xffffffff ;  /* 0xffffffff11097836 */ /* 0x000fe20000000000 */
[----:B------:R-:W-:Y:S01]  /*86b0*/  UMOV UR4, 0xffffffff ;  /* 0xffffffff00047882 */ /* 0x000fe20000000000 */
[----:B------:R-:W-:-:S03]  /*86c0*/  LOP3.LUT R18, R18, 0xfffffffb, RZ, 0xc0, !PT ;  /* 0xfffffffb12127812 */ /* 0x000fc600078ec0ff */
[----:B------:R1:W-:Y:S01]  /*86d0*/  STL [R1+0x18], R9 ;  /* 0x0000180901007387 */ /* 0x0003e20000100800 */
[----:B0-----:R-:W0:Y:S02]  /*86e0*/  LDC.64 R2, c[0x0][0x418] ;  /* 0x00010600ff027b82 */ /* 0x001e240000000a00 */
[----:B0-----:R-:W-:-:S04]  /*86f0*/  ISETP.NE.U32.AND P0, PT, R2, RZ, PT ;  /* 0x000000ff0200720c */ /* 0x001fc80003f05070 */
[----:B------:R-:W-:-:S13]  /*8700*/  ISETP.NE.AND.EX P1, PT, R3, RZ, PT, P0 ;  /* 0x000000ff0300720c */ /* 0x000fda0003f25300 */
[----:B------:R-:W-:Y:S02]  /*8710*/  @P1 LOP3.LUT R18, R18, 0x4, RZ, 0xfc, !PT ;  /* 0x0000000412121812 */ /* 0x000fe400078efcff */
[----:B--2---:R-:W-:Y:S01]  /*8720*/  SHF.R.S32.HI R8, RZ, 0x1f, R0 ;  /* 0x0000001fff087819 */ /* 0x004fe20000011400 */
[----:B------:R1:W-:Y:S01]  /*8730*/  STL [R1+0x8], R0 ;  /* 0x0000080001007387 */ /* 0x0003e20000100800 */
[----:B------:R-:W-:-:S03]  /*8740*/  SEL R17, R0, RZ, !P1 ;  /* 0x000000ff00117207 */ /* 0x000fc60004800000 */
[----:B------:R1:W-:Y:S01]  /*8750*/  STL [R1+0xc], R8 ;  /* 0x00000c0801007387 */ /* 0x0003e20000100800 */
[----:B------:R-:W-:Y:S05]  /*8760*/  BRA.DIV UR4, `(.L_x_221) ;  /* 0x0000004204407947 */ /* 0x000fea000b800000 */
[----:B------:R-:W0:Y:S02]  /*8770*/  S2R R4, SR_TID.X ;  /* 0x0000000000047919 */ /* 0x000e240000002100 */
[----:B0-----:R-:W-:-:S04]  /*8780*/  SHF.R.U32.HI R4, RZ, 0x5, R4 ;  /* 0x00000005ff047819 */ /* 0x001fc80000011604 */
[----:B------:R-:W-:-:S05]  /*8790*/  LOP3.LUT R4, R4, 0x3, RZ, 0xc0, !PT ;  /* 0x0000000304047812 */ /* 0x000fca00078ec0ff */
[----:B------:R0:W2:Y:S02]  /*87a0*/  SHFL.IDX PT, R14, R4, RZ, 0x1f ;  /* 0x00001fff040e7589 */ /* 0x0000a400000e0000 */
.L_x_317:
[----:B--2---:R-:W-:Y:S02]  /*87b0*/  ISETP.NE.AND P0, PT, R14, RZ, PT ;  /* 0x000000ff0e00720c */ /* 0x004fe40003f05270 */
[----:B------:R-:W-:Y:S02]  /*87c0*/  PLOP3.LUT P2, PT, PT, PT, PT, 0x8, 0x0 ;  /* 0x000000000000781c */ /* 0x000fe40003f4e170 */
[----:B------:R-:W-:-:S11]  /*87d0*/  LOP3.LUT R18, R18, 0xfffffff7, RZ, 0xc0, !PT ;  /* 0xfffffff712127812 */ /* 0x000fd600078ec0ff */
[----:B------:R-:W-:Y:S01]  /*87e0*/  @P2 LOP3.LUT R18, R18, 0x8, RZ, 0xfc, !PT ;  /* 0x0000000812122812 */ /* 0x000fe200078efcff */
[----:B------:R-:W-:Y:S06]  /*87f0*/  @P0 BRA `(.L_x_222) ;  /* 0x00000004004c0947 */ /* 0x000fec0003800000 */
[----:B------:R-:W-:-:S03]  /*8800*/  UMOV UR4, 0xffffffff ;  /* 0xffffffff00047882 */ /* 0x000fc60000000000 */
[----:B------:R-:W-:Y:S05]  /*8810*/  BRA.DIV UR4, `(.L_x_223) ;  /* 0x0000004204487947 */ /* 0x000fea000b800000 */
[----:B------:R-:W-:-:S13]  /*8820*/  ELECT P6, URZ, PT ;  /* 0x00000000003f782f */ /* 0x000fda00038c0000 */
.L_x_320:
[----:B------:R-:W-:Y:S05]  /*8830*/  @!P6 BRA `(.L_x_222) ;  /* 0x00000004003ce947 */ /* 0x000fea0003800000 */
[----:B------:R2:W-:Y:S01]  /*8840*/  STL [R1+0x4], R9 ;  /* 0x0000040901007387 */ /* 0x0005e20000100800 */
[----:B------:R-:W-:Y:S05]  /*8850*/  @!P1 BRA `(.L_x_224) ;  /* 0x0000000000489947 */ /* 0x000fea0003800000 */
[----:B------:R-:W3:Y:S01]  /*8860*/  LDC R7, c[0x0][0x43c] ;  /* 0x00010f00ff077b82 */ /* 0x000ee20000000800 */
[----:B------:R-:W-:Y:S01]  /*8870*/  ULDC.64 UR4, c[0x0][0x428] ;  /* 0x00010a0000047ab9 */ /* 0x000fe20000000a00 */
[----:B---3--:R-:W-:-:S13]  /*8880*/  ISETP.NE.AND P0, PT, R7, 0x1, PT ;  /* 0x000000010700780c */ /* 0x008fda0003f05270 */
[----:B0-----:R-:W0:Y:S02]  /*8890*/  @P0 LDC.64 R4, c[0x0][0x440] ;  /* 0x00011000ff040b82 */ /* 0x001e240000000a00 */
[----:B0-----:R-:W-:-:S04]  /*88a0*/  @P0 IMAD.HI.U32 R6, R9, R4, RZ ;  /* 0x0000000409060227 */ /* 0x001fc800078e00ff */
[----:B------:R-:W-:Y:S01]  /*88b0*/  IMAD.MOV.U32 R4, RZ, RZ, R9 ;  /* 0x000000ffff047224 */ /* 0x000fe200078e0009 */
[----:B------:R-:W-:-:S05]  /*88c0*/  @P0 SHF.R.U32.HI R4, RZ, R5, R6 ;  /* 0x00000005ff040219 */ /* 0x000fca0000011606 */
[----:B------:R-:W-:-:S04]  /*88d0*/  IMAD.MOV R5, RZ, RZ, -R4 ;  /* 0x000000ffff057224 */ /* 0x000fc800078e0a04 */
[----:B------:R-:W-:Y:S01]  /*88e0*/  IMAD R6, R7, R5, R9 ;  /* 0x0000000507067224 */ /* 0x000fe200078e0209 */
[----:B------:R-:W-:-:S04]  /*88f0*/  SHF.R.S32.HI R5, RZ, 0x1f, R4 ;  /* 0x0000001fff057819 */ /* 0x000fc80000011404 */
[----:B------:R0:W-:Y:S01]  /*8900*/  STL [R1+0x4], R6 ;  /* 0x0000040601007387 */ /* 0x0001e20000100800 */
[----:B------:R-:W-:-:S03]  /*8910*/  IMAD.WIDE.U32 R4, R0, UR4, R4 ;  /* 0x0000000400047c25 */ /* 0x000fc6000f8e0004 */
[----:B------:R-:W-:Y:S01]  /*8920*/  LEA R2, P0, R4, R2, 0x2 ;  /* 0x0000000204027211 */ /* 0x000fe200078010ff */
[----:B0-----:R-:W-:-:S04]  /*8930*/  IMAD R6, R8, UR4, RZ ;  /* 0x0000000408067c24 */ /* 0x001fc8000f8e02ff */
[----:B-1----:R-:W-:-:S04]  /*8940*/  IMAD R0, R0, UR5, R6 ;  /* 0x0000000500007c24 */ /* 0x002fc8000f8e0206 */
[----:B------:R-:W-:-:S05]  /*8950*/  IMAD.IADD R0, R5, 0x1, R0 ;  /* 0x0000000105007824 */ /* 0x000fca00078e0200 */
[----:B------:R-:W-:-:S05]  /*8960*/  LEA.HI.X R3, R4, R3, R0, 0x2, P0 ;  /* 0x0000000304037211 */ /* 0x000fca00000f1400 */
[----:B------:R3:W5:Y:S02]  /*8970*/  LDG.E R0, desc[UR60][R2.64] ;  /* 0x0000003c02007981 */ /* 0x000764000c1e1900 */
.L_x_224:
[----:B---3--:R-:W3:Y:S01]  /*8980*/  LDL R3, [R1] ;  /* 0x0000000001037983 */ /* 0x008ee20000100800 */
[----:B------:R-:W-:Y:S02]  /*8990*/  LEA R2, R19, UR36, 0x3 ;  /* 0x0000002413027c11 */ /* 0x000fe4000f8e18ff */
[----:B---3--:R-:W-:-:S04]  /*89a0*/  SHF.L.U32 R3, R3, 0x1f, RZ ;  /* 0x0000001f03037819 */ /* 0x008fc800000006ff */
[----:B------:R-:W3:Y:S02]  /*89b0*/  SYNCS.PHASECHK.TRANS64.TRYWAIT P0, [R2+URZ+0x34840], R3 ;  /* 0x03484003020075a7 */ /* 0x000ee4000800017f */
[----:B---3--:R-:W-:Y:S05]  /*89c0*/  @!P0 BRA `(.L_x_225) ;  /* 0x0000003c00fc8947 */ /* 0x008fea0003800000 */
.L_x_321:
[----:B0-----:R-:W0:Y:S01]  /*89d0*/  S2R R4, SR_TID.X ;  /* 0x0000000000047919 */ /* 0x001e220000002100 */
[----:B------:R-:W-:-:S04]  /*89e0*/  UPRMT UR4, UR37, 0x9910, URZ ;  /* 0x0000991025047896 */ /* 0x000fc8000800003f */
[----:B------:R-:W-:Y:S01]  /*89f0*/  UISETP.NE.AND UP0, UPT, UR4, 0x2, UPT ;  /* 0x000000020400788c */ /* 0x000fe2000bf05270 */
[----:B0-----:R-:W-:-:S04]  /*8a00*/  LOP3.LUT R4, R4, 0x7f, RZ, 0xc0, !PT ;  /* 0x0000007f04047812 */ /* 0x001fc800078ec0ff */
[----:B------:R-:W-:-:S13]  /*8a10*/  ISETP.NE.AND P0, PT, R4, RZ, PT ;  /* 0x000000ff0400720c */ /* 0x000fda0003f05270 */
[----:B---3--:R-:W-:-:S04]  /*8a20*/  @!P0 IMAD.MOV.U32 R3, RZ, RZ, 0xc000 ;  /* 0x0000c000ff038424 */ /* 0x008fc800078e00ff */
[----:B------:R0:W-:Y:S01]  /*8a30*/  @!P0 SYNCS.ARRIVE.TRANS64 RZ, [R2+URZ+0x34830], R3 ;  /* 0x0348300302ff89a7 */ /* 0x0001e2000800003f */
[----:B------:R-:W-:-:S13]  /*8a40*/  PLOP3.LUT P0, PT, PT, PT, UP0, 0x80, 0x0 ;  /* 0x000000000000781c */ /* 0x000fda0003f0f008 */
[----:B0-----:R-:W-:Y:S05]  /*8a50*/  @P0 BRA `(.L_x_226) ;  /* 0x0000000000040947 */ /* 0x001fea0003800000 */
[----:B------:R-:W-:Y:S01]  /*8a60*/  BPT.TRAP 0x1 ;  /* 0x000000040000795c */ /* 0x000fe20000300000 */
.L_x_226:
[----:B------:R-:W-:-:S13]  /*8a70*/  LOP3.LUT P0, RZ, R18, 0x2, RZ, 0xc0, !PT ;  /* 0x0000000212ff7812 */ /* 0x000fda000780c0ff */
[----:B------:R-:W-:Y:S05]  /*8a80*/  @P0 BRA `(.L_x_227) ;  /* 0x0000000000040947 */ /* 0x000fea0003800000 */
[----:B------:R-:W-:Y:S01]  /*8a90*/  BPT.TRAP 0x1 ;  /* 0x000000040000795c */ /* 0x000fe20000300000 */
.L_x_227:
[----:B------:R-:W3:Y:S01]  /*8aa0*/  LDL R4, [R1+0x4] ;  /* 0x0000040001047983 */ /* 0x000ee20000100800 */
[----:B------:R-:W-:Y:S01]  /*8ab0*/  R2UR UR14, R2 ;  /* 0x00000000020e72ca */ /* 0x000fe200000e0000 */
[----:B------:R-:W-:Y:S01]  /*8ac0*/  UIADD3 UR4, UP0, UR38, 0x370, URZ ;  /* 0x0000037026047890 */ /* 0x000fe2000ff1e03f */
[----:B------:R-:W-:Y:S01]  /*8ad0*/  R2UR UR12, R16 ;  /* 0x00000000100c72ca */ /* 0x000fe200000e0000 */
[----:B------:R-:W0:Y:S01]  /*8ae0*/  S2R R5, SR_CgaCtaId ;  /* 0x0000000000057919 */ /* 0x000e220000008800 */
[----:B-----5:R-:W-:Y:S01]  /*8af0*/  R2UR UR13, R0 ;  /* 0x00000000000d72ca */ /* 0x020fe200000e0000 */
[----:B------:R-:W-:Y:S01]  /*8b00*/  UMOV UR10, URZ ;  /* 0x0000003f000a7c82 */ /* 0x000fe20008000000 */
[----:B------:R-:W-:Y:S01]  /*8b10*/  UMOV UR18, 0x30000 ;  /* 0x0003000000127882 */ /* 0x000fe20000000000 */
[----:B------:R-:W4:Y:S01]  /*8b20*/  S2R R3, SR_CgaCtaId ;  /* 0x0000000000037919 */ /* 0x000f220000008800 */
[----:B------:R-:W-:Y:S01]  /*8b30*/  UMOV UR6, 0x0 ;  /* 0x0000000000067882 */ /* 0x000fe20000000000 */
[----:B------:R-:W-:Y:S01]  /*8b40*/  UMOV UR7, 0x14f00000 ;  /* 0x14f0000000077882 */ /* 0x000fe20000000000 */
[----:B------:R-:W-:Y:S01]  /*8b50*/  UMOV UR16, 0x40 ;  /* 0x0000004000107882 */ /* 0x000fe20000000000 */
[----:B------:R-:W-:Y:S01]  /*8b60*/  PLOP3.LUT P0, PT, PT, PT, PT, 0x80, 0x0 ;  /* 0x000000000000781c */ /* 0x000fe20003f0f070 */
[----:B------:R-:W-:Y:S01]  /*8b70*/  IMAD.MOV.U32 R17, RZ, RZ, R0 ;  /* 0x000000ffff117224 */ /* 0x000fe200078e0000 */
[----:B------:R-:W-:-:S11]  /*8b80*/  LOP3.LUT R18, R18, 0xfffffff7, RZ, 0xc0, !PT ;  /* 0xfffffff712127812 */ /* 0x000fd600078ec0ff */
[----:B------:R-:W-:Y:S01]  /*8b90*/  @P0 LOP3.LUT R18, R18, 0x8, RZ, 0xfc, !PT ;  /* 0x0000000812120812 */ /* 0x000fe200078efcff */
[----:B0-----:R-:W-:Y:S02]  /*8ba0*/  IMAD.SHL.U32 R5, R5, 0x1000, RZ ;  /* 0x0000100005057824 */ /* 0x001fe400078e00ff */
[----:B----4-:R-:W-:-:S03]  /*8bb0*/  IMAD.SHL.U32 R3, R3, 0x40, RZ ;  /* 0x0000004003037824 */ /* 0x010fc600078e00ff */
[----:B------:R-:W-:Y:S02]  /*8bc0*/  LOP3.LUT R5, R5, 0x1000, RZ, 0xc0, !PT ;  /* 0x0000100005057812 */ /* 0x000fe400078ec0ff */
[----:B------:R-:W-:-:S03]  /*8bd0*/  LOP3.LUT R3, R3, 0x40, RZ, 0xc0, !PT ;  /* 0x0000004003037812 */ /* 0x000fc600078ec0ff */
[----:B------:R-:W-:Y:S01]  /*8be0*/  IMAD R2, R19, 0x6000, R5 ;  /* 0x0000600013027824 */ /* 0x000fe200078e0205 */
[----:B------:R-:W-:-:S04]  /*8bf0*/  R2UR UR9, R3 ;  /* 0x00000000030972ca */ /* 0x000fc800000e0000 */
[----:B------:R-:W-:-:S13]  /*8c00*/  R2UR UR5, R2 ;  /* 0x00000000020572ca */ /* 0x000fda00000e0000 */
[----:B------:R-:W-:Y:S02]  /*8c10*/  ULEA UR8, UR5, UR36, 0x1 ;  /* 0x0000002405087291 */ /* 0x000fe4000f8e083f */
[----:B------:R-:W-:Y:S02]  /*8c20*/  UIADD3.X UR5, URZ, UR39, URZ, UP0, !UPT ;  /* 0x000000273f057290 */ /* 0x000fe400087fe43f */
[----:B------:R-:W-:Y:S02]  /*8c30*/  UIADD3 UR15, UR8, 0x20400, URZ ;  /* 0x00020400080f7890 */ /* 0x000fe4000fffe03f */
[----:B------:R-:W-:Y:S01]  /*8c40*/  UIADD3 UR17, UR8, 0x24400, URZ ;  /* 0x0002440008117890 */ /* 0x000fe2000fffe03f */
[----:B---3--:R-:W-:-:S13]  /*8c50*/  R2UR UR11, R4 ;  /* 0x00000000040b72ca */ /* 0x008fda00000e0000 */
[----:B------:R-:W-:Y:S02]  /*8c60*/  ULEA UR11, UR11, UR9, 0x7 ;  /* 0x000000090b0b7291 */ /* 0x000fe4000f8e383f */
[----:B------:R-:W-:Y:S02]  /*8c70*/  UIADD3 UR9, UR14, 0x34830, URZ ;  /* 0x000348300e097890 */ /* 0x000fe4000fffe03f */
[----:B------:R-:W-:-:S07]  /*8c80*/  UIADD3 UR14, UR8, 0x1c400, URZ ;  /* 0x0001c400080e7890 */ /* 0x000fce000fffe03f */
[----:B------:R-:W-:Y:S01]  /*8c90*/  UMOV UR8, UR14 ;  /* 0x0000000e00087c82 */ /* 0x000fe20008000000 */
[----:B------:R-:W-:Y:S01]  /*8ca0*/  UMOV UR14, 0x80 ;  /* 0x00000080000e7882 */ /* 0x000fe20000000000 */
[----:B------:R0:W-:Y:S02]  /*8cb0*/  UTMALDG.4D.MULTICAST [UR8], [UR4], UR18, desc[UR6] ;  /* 0x00000608040073b4 */ /* 0x0001e40008019812 */
[----:B0-----:R-:W-:Y:S01]  /*8cc0*/  UMOV UR8, UR15 ;  /* 0x0000000f00087c82 */ /* 0x001fe20008000000 */
[----:B------:R-:W-:Y:S02]  /*8cd0*/  UMOV UR10, UR16 ;  /* 0x00000010000a7c82 */ /* 0x000fe40008000000 */
[----:B------:R0:W-:Y:S02]  /*8ce0*/  UTMALDG.4D.MULTICAST [UR8], [UR4], UR18, desc[UR6] ;  /* 0x00000608040073b4 */ /* 0x0001e40008019812 */
[----:B0-----:R-:W-:Y:S01]  /*8cf0*/  UMOV UR8, UR17 ;  /* 0x0000001100087c82 */ /* 0x001fe20008000000 */
[----:B------:R-:W-:-:S02]  /*8d00*/  UMOV UR10, UR14 ;  /* 0x0000000e000a7c82 */ /* 0x000fc40008000000 */
[----:B------:R3:W-:Y:S02]  /*8d10*/  UTMALDG.4D.MULTICAST [UR8], [UR4], UR18, desc[UR6] ;  /* 0x00000608040073b4 */ /* 0x0007e40008019812 */
[----:B---3--:R-:W-:Y:S01]  /*8d20*/  NOP ;  /* 0x0000000000007918 */ /* 0x008fe20000000000 */
.L_x_222:
        /* <DEDUP_REMOVED lines=10> */
[----:B0-----:R-:W-:Y:S02]  /*8dd0*/  IMAD.U32 R4, RZ, RZ, UR6 ;  /* 0x00000006ff047e24 */ /* 0x001fe4000f8e00ff */
[----:B------:R-:W0:Y:S01]  /*8de0*/  LDC.64 R2, c[0x4][R2] ;  /* 0x0100000002027b82 */ /* 0x000e220000000a00 */
[----:B------:R-:W-:Y:S02]  /*8df0*/  IMAD.U32 R5, RZ, RZ, UR7 ;  /* 0x00000007ff057e24 */ /* 0x000fe4000f8e00ff */
[----:B------:R-:W-:Y:S02]  /*8e00*/  IMAD.U32 R6, RZ, RZ, UR8 ;  /* 0x00000008ff067e24 */ /* 0x000fe4000f8e00ff */
[----:B------:R-:W-:-:S02]  /*8e10*/  IMAD.U32 R7, RZ, RZ, UR9 ;  /* 0x00000009ff077e24 */ /* 0x000fc4000f8e00ff */
[----:B------:R-:W-:Y:S02]  /*8e20*/  IMAD.U32 R10, RZ, RZ, UR4 ;  /* 0x00000004ff0a7e24 */ /* 0x000fe4000f8e00ff */
[----:B------:R-:W-:Y:S02]  /*8e30*/  IMAD.U32 R11, RZ, RZ, UR5 ;  /* 0x00000005ff0b7e24 */ /* 0x000fe4000f8e00ff */
[----:B-1----:R-:W-:Y:S02]  /*8e40*/  IMAD.MOV.U32 R8, RZ, RZ, 0x70 ;  /* 0x00000070ff087424 */ /* 0x002fe400078e00ff */
[----:B------:R-:W-:Y:S02]  /*8e50*/  IMAD.MOV.U32 R12, RZ, RZ, 0x1 ;  /* 0x00000001ff0c7424 */ /* 0x000fe400078e00ff */
[----:B------:R-:W-:-:S07]  /*8e60*/  IMAD.MOV.U32 R13, RZ, RZ, RZ ;  /* 0x000000ffff0d7224 */ /* 0x000fce00078e00ff */
[----:B------:R-:W-:-:S07]  /*8e70*/  LEPC R20, `(.L_x_228) ;  /* 0x000000001014794e */ /* 0x000fce0000000000 */
[----:B0-2---:R-:W-:Y:S05]  /*8e80*/  CALL.ABS.NOINC R2 ;  /* 0x0000000002007343 */ /* 0x005fea0003c00000 */
.L_x_228:
[----:B------:R-:W3:Y:S01]  /*8e90*/  LDL.LU R5, [R1+0x14] ;  /* 0x0000140001057983 */ /* 0x000ee20000300800 */
[----:B-1----:R-:W-:Y:S01]  /*8ea0*/  SHF.R.S32.HI R0, RZ, 0x1f, R16 ;  /* 0x0000001fff007819 */ /* 0x002fe20000011410 */
[----:B------:R-:W-:Y:S01]  /*8eb0*/  ULDC.64 UR4, c[0x0][0x2d8] ;  /* 0x0000b60000047ab9 */ /* 0x000fe20000000a00 */
[----:B------:R-:W1:Y:S01]  /*8ec0*/  LDC R8, c[0x0][0x448] ;  /* 0x00011200ff087b82 */ /* 0x000e620000000800 */
[----:B------:R-:W4:Y:S04]  /*8ed0*/  LDL.LU R7, [R1+0x1c] ;  /* 0x00001c0001077983 */ /* 0x000f280000300800 */
[----:B0-----:R-:W2:Y:S01]  /*8ee0*/  LDL R4, [R1+0x24] ;  /* 0x0000240001047983 */ /* 0x001ea20000100800 */
[----:B------:R-:W-:Y:S02]  /*8ef0*/  IMAD R0, R0, UR4, RZ ;  /* 0x0000000400007c24 */ /* 0x000fe4000f8e02ff */
[C---:B------:R-:W-:Y:S01]  /*8f00*/  IMAD.WIDE.U32 R2, R16.reuse, UR4, RZ ;  /* 0x0000000410027c25 */ /* 0x040fe2000f8e00ff */
[----:B------:R-:W0:Y:S03]  /*8f10*/  S2R R10, SR_TID.X ;  /* 0x00000000000a7919 */ /* 0x000e260000002100 */
[----:B------:R-:W-:Y:S01]  /*8f20*/  IMAD R0, R16, UR5, R0 ;  /* 0x0000000510007c24 */ /* 0x000fe2000f8e0200 */
[----:B------:R-:W-:-:S03]  /*8f30*/  ULDC.64 UR4, c[0x0][0x2e0] ;  /* 0x0000b80000047ab9 */ /* 0x000fc60000000a00 */
[----:B------:R-:W-:Y:S01]  /*8f40*/  IMAD.IADD R3, R3, 0x1, R0 ;  /* 0x0000000103037824 */ /* 0x000fe200078e0200 */
[----:B-1----:R-:W-:-:S13]  /*8f50*/  ISETP.NE.AND P0, PT, R8, 0x1, PT ;  /* 0x000000010800780c */ /* 0x002fda0003f05270 */
[----:B------:R-:W1:Y:S01]  /*8f60*/  @P0 LDC R6, c[0x0][0x44c] ;  /* 0x00011300ff060b82 */ /* 0x000e620000000800 */
[----:B0-----:R-:W-:-:S05]  /*8f70*/  IMAD.SHL.U32 R10, R10, 0x8, RZ ;  /* 0x000000080a0a7824 */ /* 0x001fca00078e00ff */
[----:B------:R-:W-:Y:S02]  /*8f80*/  LOP3.LUT R10, R10, 0x38, RZ, 0xc0, !PT ;  /* 0x000000380a0a7812 */ /* 0x000fe400078ec0ff */
[----:B---3--:R-:W-:Y:S01]  /*8f90*/  SHF.R.S32.HI R0, RZ, 0x1f, R5 ;  /* 0x0000001fff007819 */ /* 0x008fe20000011405 */
[----:B------:R-:W-:-:S04]  /*8fa0*/  IMAD.WIDE.U32 R2, R5, UR4, R2 ;  /* 0x0000000405027c25 */ /* 0x000fc8000f8e0002 */
[----:B------:R-:W-:Y:S01]  /*8fb0*/  IMAD R0, R0, UR4, RZ ;  /* 0x0000000400007c24 */ /* 0x000fe2000f8e02ff */
[----:B------:R-:W-:-:S03]  /*8fc0*/  ULDC UR4, c[0x0][0xc38] ;  /* 0x00030e0000047ab9 */ /* 0x000fc60000000800 */
[----:B------:R-:W-:Y:S02]  /*8fd0*/  IMAD R0, R5, UR5, R0 ;  /* 0x0000000505007c24 */ /* 0x000fe4000f8e0200 */
[----:B------:R-:W0:Y:S02]  /*8fe0*/  S2R R5, SR_TID.X ;  /* 0x0000000000057919 */ /* 0x000e240000002100 */
[----:B------:R-:W-:Y:S02]  /*8ff0*/  IMAD.IADD R3, R3, 0x1, R0 ;  /* 0x0000000103037824 */ /* 0x000fe400078e0200 */
[----:B----4-:R-:W-:Y:S02]  /*9000*/  IMAD.MOV R0, RZ, RZ, -R7 ;  /* 0x000000ffff007224 */ /* 0x010fe400078e0a07 */
[----:B------:R-:W3:Y:S02]  /*9010*/  @P0 LDC R7, c[0x0][0x450] ;  /* 0x00011400ff070b82 */ /* 0x000ee40000000800 */
[----:B--2---:R-:W-:Y:S01]  /*9020*/  IMAD R0, R0, UR4, R4 ;  /* 0x0000000400007c24 */ /* 0x004fe2000f8e0204 */
[----:B------:R-:W-:-:S03]  /*9030*/  ULDC.64 UR4, c[0x0][0x2d0] ;  /* 0x0000b40000047ab9 */ /* 0x000fc60000000a00 */
[----:B------:R-:W-:Y:S01]  /*9040*/  IMAD.SHL.U32 R4, R0, 0x80, RZ ;  /* 0x0000008000047824 */ /* 0x000fe200078e00ff */
[----:B0-----:R-:W-:-:S04]  /*9050*/  LOP3.LUT R5, R5, 0x7f, RZ, 0xc0, !PT ;  /* 0x0000007f05057812 */ /* 0x001fc800078ec0ff */
[----:B------:R-:W-:Y:S02]  /*9060*/  SHF.R.U32.HI R9, RZ, 0x3, R5 ;  /* 0x00000003ff097819 */ /* 0x000fe40000011605 */
[----:B------:R-:W0:Y:S02]  /*9070*/  S2R R5, SR_TID.X ;  /* 0x0000000000057919 */ /* 0x000e240000002100 */
[----:B0-----:R-:W-:-:S05]  /*9080*/  IMAD.SHL.U32 R5, R5, 0x10, RZ ;  /* 0x0000001005057824 */ /* 0x001fca00078e00ff */
[----:B------:R-:W-:Y:S02]  /*9090*/  LOP3.LUT R5, R9, 0x70, R5, 0xf8, !PT ;  /* 0x0000007009057812 */ /* 0x000fe400078ef805 */
[----:B------:R-:W0:Y:S02]  /*90a0*/  S2R R9, SR_TID.X ;  /* 0x0000000000097919 */ /* 0x000e240000002100 */
[----:B------:R-:W-:-:S05]  /*90b0*/  LOP3.LUT R0, R5, R4, RZ, 0xfc, !PT ;  /* 0x0000000405007212 */ /* 0x000fca00078efcff */
[----:B-1----:R-:W-:-:S04]  /*90c0*/  @P0 IMAD.HI.U32 R6, R0, R6, RZ ;  /* 0x0000000600060227 */ /* 0x002fc800078e00ff */
[----:B------:R-:W-:Y:S01]  /*90d0*/  IMAD.MOV.U32 R5, RZ, RZ, R0 ;  /* 0x000000ffff057224 */ /* 0x000fe200078e0000 */
[----:B---3--:R-:W-:-:S05]  /*90e0*/  @P0 SHF.R.U32.HI R5, RZ, R7, R6 ;  /* 0x00000007ff050219 */ /* 0x008fca0000011606 */
[----:B------:R-:W-:Y:S02]  /*90f0*/  IMAD.MOV R6, RZ, RZ, -R5 ;  /* 0x000000ffff067224 */ /* 0x000fe400078e0a05 */
[----:B------:R-:W-:-:S04]  /*9100*/  IMAD.WIDE.U32 R2, R5, UR4, R2 ;  /* 0x0000000405027c25 */ /* 0x000fc8000f8e0002 */
[----:B------:R-:W-:Y:S01]  /*9110*/  IMAD R0, R8, R6, R0 ;  /* 0x0000000608007224 */ /* 0x000fe200078e0200 */
[----:B------:R-:W-:-:S05]  /*9120*/  SHF.R.S32.HI R6, RZ, 0x1f, R5 ;  /* 0x0000001fff067819 */ /* 0x000fca0000011405 */
[----:B------:R-:W-:Y:S02]  /*9130*/  IMAD R6, R6, UR4, RZ ;  /* 0x0000000406067c24 */ /* 0x000fe4000f8e02ff */
[----:B0-----:R-:W-:Y:S02]  /*9140*/  IMAD.SHL.U32 R9, R9, 0x8, RZ ;  /* 0x0000000809097824 */ /* 0x001fe400078e00ff */
[----:B------:R-:W-:Y:S01]  /*9150*/  IMAD R6, R5, UR5, R6 ;  /* 0x0000000505067c24 */ /* 0x000fe2000f8e0206 */
[----:B------:R-:W-:Y:S01]  /*9160*/  SHF.R.S32.HI R5, RZ, 0x1f, R0 ;  /* 0x0000001fff057819 */ /* 0x000fe20000011400 */
[----:B------:R-:W-:Y:S01]  /*9170*/  ULDC.64 UR4, c[0x0][0x2c8] ;  /* 0x0000b20000047ab9 */ /* 0x000fe20000000a00 */
[----:B------:R-:W-:Y:S01]  /*9180*/  LOP3.LUT R9, R9, 0x38, RZ, 0xc0, !PT ;  /* 0x0000003809097812 */ /* 0x000fe200078ec0ff */
[----:B------:R-:W-:Y:S02]  /*9190*/  IMAD.IADD R3, R3, 0x1, R6 ;  /* 0x0000000103037824 */ /* 0x000fe400078e0206 */
[----:B------:R-:W-:Y:S01]  /*91a0*/  IMAD R5, R5, UR4, RZ ;  /* 0x0000000405057c24 */ /* 0x000fe2000f8e02ff */
[C---:B------:R-:W-:Y:S01]  /*91b0*/  LOP3.LUT R11, R9.reuse, 0x40, RZ, 0xfc, !PT ;  /* 0x00000040090b7812 */ /* 0x040fe200078efcff */
[----:B------:R-:W-:Y:S01]  /*91c0*/  IMAD.WIDE.U32 R2, R0, UR4, R2 ;  /* 0x0000000400027c25 */ /* 0x000fe2000f8e0002 */
[----:B------:R-:W-:-:S03]  /*91d0*/  LOP3.LUT R9, R9, 0x80, RZ, 0xfc, !PT ;  /* 0x0000008009097812 */ /* 0x000fc600078efcff */
[----:B------:R-:W-:Y:S01]  /*91e0*/  IMAD R5, R0, UR5, R5 ;  /* 0x0000000500057c24 */ /* 0x000fe2000f8e0205 */
[----:B------:R-:W-:Y:S02]  /*91f0*/  ULDC.64 UR4, c[0x0][0x280] ;  /* 0x0000a00000047ab9 */ /* 0x000fe40000000a00 */
[----:B------:R-:W-:Y:S01]  /*9200*/  LEA R0, P0, R2, UR4, 0x1 ;  /* 0x0000000402007c11 */ /* 0x000fe2000f8008ff */
[----:B------:R-:W-:Y:S01]  /*9210*/  ULDC UR4, c[0x0][0x2b8] ;  /* 0x0000ae0000047ab9 */ /* 0x000fe20000000800 */
[----:B------:R-:W-:Y:S01]  /*9220*/  IMAD.IADD R3, R3, 0x1, R5 ;  /* 0x0000000103037824 */ /* 0x000fe200078e0205 */
[----:B------:R-:W-:Y:S02]  /*9230*/  ISETP.GE.AND P1, PT, R9, UR4, PT ;  /* 0x0000000409007c0c */ /* 0x000fe4000bf26270 */
[----:B------:R0:W5:Y:S01]  /*9240*/  LDL R9, [R1+0x10] ;  /* 0x0000100001097983 */ /* 0x0001620000100800 */
[----:B------:R-:W-:Y:S02]  /*9250*/  ISETP.GE.AND P3, PT, R10, UR4, PT ;  /* 0x000000040a007c0c */ /* 0x000fe4000bf66270 */
[----:B------:R-:W-:-:S02]  /*9260*/  LEA.HI.X R2, R2, UR5, R3, 0x1, P0 ;  /* 0x0000000502027c11 */ /* 0x000fc400080f0c03 */
[----:B------:R-:W-:Y:S01]  /*9270*/  ISETP.GE.AND P0, PT, R11, UR4, PT ;  /* 0x000000040b007c0c */ /* 0x000fe2000bf06270 */
[----:B------:R-:W-:-:S03]  /*9280*/  UMOV UR4, 0xffffffff ;  /* 0xffffffff00047882 */ /* 0x000fc60000000000 */
[----:B0-----:R-:W-:Y:S09]  /*9290*/  BRA.DIV UR4, `(.L_x_229) ;  /* 0x0000003604dc7947 */ /* 0x001ff2000b800000 */
[----:B------:R-:W0:Y:S01]  /*92a0*/  S2R R6, SR_TID.X ;  /* 0x0000000000067919 */ /* 0x000e220000002100 */
[----:B------:R-:W-:Y:S02]  /*92b0*/  ULDC UR4, c[0x0][0x288] ;  /* 0x0000a20000047ab9 */ /* 0x000fe40000000800 */
[----:B------:R-:W-:Y:S01]  /*92c0*/  IMAD R3, R8, UR4, RZ ;  /* 0x0000000408037c24 */ /* 0x000fe2000f8e02ff */
[----:B------:R-:W1:Y:S01]  /*92d0*/  SHFL.IDX PT, R7, R0, RZ, 0x181f ;  /* 0x00181fff00077589 */ /* 0x000e6200000e0000 */
[----:B0-----:R-:W-:-:S04]  /*92e0*/  LOP3.LUT R6, R6, 0x7f, RZ, 0xc0, !PT ;  /* 0x0000007f06067812 */ /* 0x001fc800078ec0ff */
[----:B------:R-:W-:Y:S02]  /*92f0*/  SHF.R.U32.HI R11, RZ, 0x3, R6 ;  /* 0x00000003ff0b7819 */ /* 0x000fe40000011606 */
[----:B------:R-:W0:Y:S03]  /*9300*/  SHFL.IDX PT, R6, R2, RZ, 0x181f ;  /* 0x00181fff02067589 */ /* 0x000e2600000e0000 */
[----:B------:R-:W-:-:S04]  /*9310*/  IMAD.IADD R4, R11, 0x1, R4 ;  /* 0x000000010b047824 */ /* 0x000fc800078e0204 */
[C---:B------:R-:W-:Y:S01]  /*9320*/  VIADD R5, R4.reuse, 0x10 ;  /* 0x0000001004057836 */ /* 0x040fe20000000000 */
[----:B------:R-:W-:-:S13]  /*9330*/  ISETP.GE.AND P2, PT, R4, R3, PT ;  /* 0x000000030400720c */ /* 0x000fda0003f46270 */
[----:B-1----:R-:W-:-:S05]  /*9340*/  @!P2 LEA R7, P4, R10, R7, 0x1 ;  /* 0x000000070a07a211 */ /* 0x002fca00078808ff */
[----:B0-----:R-:W-:-:S05]  /*9350*/  @!P2 IMAD.X R6, RZ, RZ, R6, P4 ;  /* 0x000000ffff06a224 */ /* 0x001fca00020e0606 */
[----:B------:R-:W-:-:S04]  /*9360*/  @!P2 LOP3.LUT R7, R7, R6, RZ, 0x3c, !PT ;  /* 0x000000060707a212 */ /* 0x000fc800078e3cff */
[----:B------:R-:W-:-:S04]  /*9370*/  @!P2 LOP3.LUT R6, R7, R6, RZ, 0x3c, !PT ;  /* 0x000000060706a212 */ /* 0x000fc800078e3cff */
[----:B------:R-:W-:-:S05]  /*9380*/  @!P2 LOP3.LUT R7, R7, R6, RZ, 0x3c, !PT ;  /* 0x000000060707a212 */ /* 0x000fca00078e3cff */
[----:B------:R-:W-:Y:S01]  /*9390*/  @!PT LDS RZ, [RZ] ;  /* 0x00000000fffff984 */ /* 0x000fe20000000800 */
[----:B-----5:R-:W-:Y:S04]  /*93a0*/  @!P2 LDGSTS.E.BYPASS.LTC128B.128 [R9+0x10400], desc[UR60][R6.64], !P3 ;  /* 0x104000000609afae */ /* 0x020fe8000d901d7c */
[----:B------:R-:W-:Y:S04]  /*93b0*/  @!P2 LDGSTS.E.BYPASS.LTC128B.128 [R9+0x14400], desc[UR60][R6.64+0x80], !P0 ;  /* 0x144000800609afae */ /* 0x000fe8000c101d7c */
[----:B------:R0:W-:Y:S01]  /*93c0*/  @!P2 LDGSTS.E.BYPASS.LTC128B.128 [R9+0x18400], desc[UR60][R6.64+0x100], !P1 ;  /* 0x184001000609afae */ /* 0x0001e2000c901d7c */
[----:B------:R-:W-:Y:S01]  /*93d0*/  ISETP.GE.AND P2, PT, R5, R3, PT ;  /* 0x000000030500720c */ /* 0x000fe20003f46270 */
[----:B------:R-:W-:-:S02]  /*93e0*/  VIADD R5, R4, 0x20 ;  /* 0x0000002004057836 */ /* 0x000fc40000000000 */
[----:B0-----:R-:W0:Y:S04]  /*93f0*/  SHFL.IDX PT, R7, R0, 0x1, 0x181f ;  /* 0x00381f0000077f89 */ /* 0x001e2800000e0000 */
[----:B------:R-:W1:Y:S06]  /*9400*/  SHFL.IDX PT, R6, R2, 0x1, 0x181f ;  /* 0x00381f0002067f89 */ /* 0x000e6c00000e0000 */
[----:B0-----:R-:W-:-:S05]  /*9410*/  @!P2 LEA R7, P4, R10, R7, 0x1 ;  /* 0x000000070a07a211 */ /* 0x001fca00078808ff */
[----:B-1----:R-:W-:-:S05]  /*9420*/  @!P2 IMAD.X R6, RZ, RZ, R6, P4 ;  /* 0x000000ffff06a224 */ /* 0x002fca00020e0606 */
[----:B------:R-:W-:-:S04]  /*9430*/  @!P2 LOP3.LUT R7, R7, R6, RZ, 0x3c, !PT ;  /* 0x000000060707a212 */ /* 0x000fc800078e3cff */
[----:B------:R-:W-:-:S04]  /*9440*/  @!P2 LOP3.LUT R6, R7, R6, RZ, 0x3c, !PT ;  /* 0x000000060706a212 */ /* 0x000fc800078e3cff */
[----:B------:R-:W-:-:S05]  /*9450*/  @!P2 LOP3.LUT R7, R7, R6, RZ, 0x3c, !PT ;  /* 0x000000060707a212 */ /* 0x000fca00078e3cff */
[----:B------:R-:W-:Y:S04]  /*9460*/  @!P2 LDGSTS.E.BYPASS.LTC128B.128 [R9+0x10c00], desc[UR60][R6.64], !P3 ;  /* 0x10c000000609afae */ /* 0x000fe8000d901d7c */
        /* <DEDUP_REMOVED lines=50> */
[----:B------:R-:W-:-:S03]  /*9790*/  ISETP.GE.AND P2, PT, R5, R3, PT ;  /* 0x000000030500720c */ /* 0x000fc60003f46270 */
[----:B------:R-:W-:Y:S04]  /*97a0*/  SHFL.IDX PT, R5, R2, 0x7, 0x181f ;  /* 0x00f81f0002057f89 */ /* 0x000fe800000e0000 */
[----:B0-----:R-:W0:Y:S04]  /*97b0*/  SHFL.IDX PT, R7, R0, 0x6, 0x181f ;  /* 0x00d81f0000077f89 */ /* 0x001e2800000e0000 */
[----:B------:R-:W1:Y:S04]  /*97c0*/  SHFL.IDX PT, R6, R2, 0x6, 0x181f ;  /* 0x00d81f0002067f89 */ /* 0x000e6800000e0000 */
[----:B------:R-:W2:Y:S01]  /*97d0*/  SHFL.IDX PT, R0, R0, 0x7, 0x181f ;  /* 0x00f81f0000007f89 */ /* 0x000ea200000e0000 */
[----:B0-----:R-:W-:-:S05]  /*97e0*/  @!P2 LEA R7, P4, R10, R7, 0x1 ;  /* 0x000000070a07a211 */ /* 0x001fca00078808ff */
[----:B-1----:R-:W-:-:S05]  /*97f0*/  @!P2 IMAD.X R6, RZ, RZ, R6, P4 ;  /* 0x000000ffff06a224 */ /* 0x002fca00020e0606 */
[----:B------:R-:W-:-:S04]  /*9800*/  @!P2 LOP3.LUT R7, R7, R6, RZ, 0x3c, !PT ;  /* 0x000000060707a212 */ /* 0x000fc800078e3cff */
[----:B------:R-:W-:-:S04]  /*9810*/  @!P2 LOP3.LUT R6, R7, R6, RZ, 0x3c, !PT ;  /* 0x000000060706a212 */ /* 0x000fc800078e3cff */
[----:B------:R-:W-:-:S05]  /*9820*/  @!P2 LOP3.LUT R7, R7, R6, RZ, 0x3c, !PT ;  /* 0x000000060707a212 */ /* 0x000fca00078e3cff */
[----:B------:R1:W-:Y:S04]  /*9830*/  @!P2 LDGSTS.E.BYPASS.LTC128B.128 [R9+0x13400], desc[UR60][R6.64], !P3 ;  /* 0x134000000609afae */ /* 0x0003e8000d901d7c */
[----:B------:R1:W-:Y:S04]  /*9840*/  @!P2 LDGSTS.E.BYPASS.LTC128B.128 [R9+0x17400], desc[UR60][R6.64+0x80], !P0 ;  /* 0x174000800609afae */ /* 0x0003e8000c101d7c */
[----:B--2---:R1:W-:Y:S02]  /*9850*/  @!P2 LDGSTS.E.BYPASS.LTC128B.128 [R9+0x1b400], desc[UR60][R6.64+0x100], !P1 ;  /* 0x1b4001000609afae */ /* 0x0043e4000c901d7c */
.L_x_338:
[----:B------:R-:W-:Y:S01]  /*9860*/  VIADD R4, R4, 0x70 ;  /* 0x0000007004047836 */ /* 0x000fe20000000000 */
[----:B------:R-:W-:Y:S04]  /*9870*/  BSSY B0, `(.L_x_230) ;  /* 0x000000b000007945 */ /* 0x000fe80003800000 */
[----:B------:R-:W-:-:S13]  /*9880*/  ISETP.GE.AND P2, PT, R4, R3, PT ;  /* 0x000000030400720c */ /* 0x000fda0003f46270 */
[----:B------:R-:W-:Y:S05]  /*9890*/  @P2 BRA `(.L_x_231) ;  /* 0x0000000000202947 */ /* 0x000fea0003800000 */
        /* <DEDUP_REMOVED lines=8> */
.L_x_231:
[----:B------:R-:W-:Y:S05]  /*9920*/  BSYNC B0 ;  /* 0x0000000000007941 */ /* 0x000fea0003800000 */
.L_x_230:
[----:B--2---:R-:W2:Y:S01]  /*9930*/  LDL R2, [R1+0x2c] ;  /* 0x00002c0001027983 */ /* 0x004ea20000100800 */
        /* <DEDUP_REMOVED lines=9> */
[----:B------:R-:W3:Y:S01]  /*99d0*/  SYNCS.PHASECHK.TRANS64.TRYWAIT P0, [UR36+0x34820], R0 ;  /* 0x03482000ff0075a7 */ /* 0x000ee20008000164 */
[----:B--2---:R-:W-:Y:S02]  /*99e0*/  ISETP.GE.AND P1, PT, R2, 0x81, PT ;  /* 0x000000810200780c */ /* 0x004fe40003f26270 */
[----:B---3--:R-:W-:Y:S11]  /*99f0*/  @!P0 BRA `(.L_x_233) ;  /* 0x0000003800f08947 */ /* 0x008ff60003800000 */
.L_x_339:
[----:B------:R-:W-:Y:S05]  /*9a00*/  BSYNC B0 ;  /* 0x0000000000007941 */ /* 0x000fea0003800000 */
.L_x_232:
[----:B------:R-:W-:Y:S05]  /*9a10*/  @!P1 BRA `(.L_x_234) ;  /* 0x0000002000e09947 */ /* 0x000fea0003800000 */
[----:B------:R-:W0:Y:S01]  /*9a20*/  LDL R2, [R1+0x20] ;  /* 0x0000200001027983 */ /* 0x000e220000100800 */
[----:B--2---:R-:W-:Y:S02]  /*9a30*/  IMAD.MOV.U32 R0, RZ, RZ, 0x1 ;  /* 0x00000001ff007424 */ /* 0x004fe400078e00ff */
[----:B01----:R-:W-:-:S05]  /*9a40*/  IMAD.MOV R9, RZ, RZ, -R2 ;  /* 0x000000ffff097224 */ /* 0x003fca00078e0a02 */
[----:B------:R-:W-:-:S05]  /*9a50*/  VIADDMNMX R9, R9, R0, 0xffffffff, !PT ;  /* 0xffffffff09097446 */ /* 0x000fca0007800100 */
[----:B------:R-:W-:-:S05]  /*9a60*/  IMAD.IADD R0, R2, 0x1, R9 ;  /* 0x0000000102007824 */ /* 0x000fca00078e0209 */
[----:B------:R-:W-:-:S04]  /*9a70*/  LOP3.LUT R0, R0, 0x1, RZ, 0xc0, !PT ;  /* 0x0000000100007812 */ /* 0x000fc800078ec0ff */
[----:B------:R-:W-:Y:S01]  /*9a80*/  ISETP.NE.U32.AND P0, PT, R0, 0x1, PT ;  /* 0x000000010000780c */ /* 0x000fe20003f05070 */
[----:B------:R-:W-:-:S12]  /*9a90*/  VIADD R0, R2, 0xfffffffe ;  /* 0xfffffffe02007836 */ /* 0x000fd80000000000 */
[----:B------:R-:W-:Y:S05]  /*9aa0*/  @P0 BRA `(.L_x_235) ;  /* 0x0000000800e80947 */ /* 0x000fea0003800000 */
[----:B------:R-:W2:Y:S01]  /*9ab0*/  LDL R2, [R1] ;  /* 0x0000000001027983 */ /* 0x000ea20000100800 */
        /* <DEDUP_REMOVED lines=14> */
[----:B------:R-:W3:Y:S01]  /*9ba0*/  LDL R7, [R1+0x8] ;  /* 0x0000080001077983 */ /* 0x000ee20000100800 */
        /* <DEDUP_REMOVED lines=16> */
.L_x_238:
[----:B------:R-:W-:Y:S01]  /*9cb0*/  LEA R3, R4, UR36, 0x3 ;  /* 0x0000002404037c11 */ /* 0x000fe2000f8e18ff */
[----:B------:R-:W-:Y:S01]  /*9cc0*/  BSSY B1, `(.L_x_239) ;  /* 0x0000004000017945 */ /* 0x000fe20003800000 */
[----:B------:R-:W-:-:S04]  /*9cd0*/  SHF.L.U32 R2, R8, 0x1f, RZ ;  /* 0x0000001f08027819 */ /* 0x000fc800000006ff */
[----:B------:R-:W1:Y:S02]  /*9ce0*/  SYNCS.PHASECHK.TRANS64.TRYWAIT P0, [R3+URZ+0x34840], R2 ;  /* 0x03484002030075a7 */ /* 0x000e64000800017f */
[----:B-1----:R-:W-:Y:S05]  /*9cf0*/  @!P0 BRA `(.L_x_240) ;  /* 0x0000003800488947 */ /* 0x002fea0003800000 */
.L_x_340:
[----:B------:R-:W-:Y:S05]  /*9d00*/  BSYNC B1 ;  /* 0x0000000000017941 */ /* 0x000fea0003800000 */
.L_x_239:
[----:B------:R-:W2:Y:S01]  /*9d10*/  S2R R5, SR_TID.X ;  /* 0x0000000000057919 */ /* 0x000ea20000002100 */
[----:B------:R-:W-:Y:S01]  /*9d20*/  UPRMT UR4, UR37, 0x9910, URZ ;  /* 0x0000991025047896 */ /* 0x000fe2000800003f */
[----:B--2---:R-:W-:-:S04]  /*9d30*/  LOP3.LUT R5, R5, 0x7f, RZ, 0xc0, !PT ;  /* 0x0000007f05057812 */ /* 0x004fc800078ec0ff */
[----:B------:R-:W-:-:S13]  /*9d40*/  ISETP.NE.AND P0, PT, R5, RZ, PT ;  /* 0x000000ff0500720c */ /* 0x000fda0003f05270 */
[----:B-1----:R-:W-:-:S04]  /*9d50*/  @!P0 IMAD.MOV.U32 R2, RZ, RZ, 0xc000 ;  /* 0x0000c000ff028424 */ /* 0x002fc800078e00ff */
[----:B------:R1:W-:Y:S02]  /*9d60*/  @!P0 SYNCS.ARRIVE.TRANS64 RZ, [R3+URZ+0x34830], R2 ;  /* 0x0348300203ff89a7 */ /* 0x0003e4000800003f */
[----:B-1----:R-:W-:-:S05]  /*9d70*/  IMAD.U32 R2, RZ, RZ, UR4 ;  /* 0x00000004ff027e24 */ /* 0x002fca000f8e00ff */
[----:B------:R-:W-:-:S13]  /*9d80*/  ISETP.NE.AND P1, PT, R2, 0x2, PT ;  /* 0x000000020200780c */ /* 0x000fda0003f25270 */
[----:B------:R-:W-:Y:S05]  /*9d90*/  @P1 BRA `(.L_x_241) ;  /* 0x0000000000041947 */ /* 0x000fea0003800000 */
[----:B------:R-:W-:Y:S01]  /*9da0*/  BPT.TRAP 0x1 ;  /* 0x000000040000795c */ /* 0x000fe20000300000 */
.L_x_241:
[----:B------:R-:W-:Y:S01]  /*9db0*/  LOP3.LUT P0, RZ, R18, 0x2, RZ, 0xc0, !PT ;  /* 0x0000000212ff7812 */ /* 0x000fe2000780c0ff */
[----:B------:R-:W-:-:S12]  /*9dc0*/  BSSY B1, `(.L_x_242) ;  /* 0x0000003000017945 */ /* 0x000fd80003800000 */
[----:B------:R-:W-:Y:S05]  /*9dd0*/  @P0 BRA `(.L_x_243) ;  /* 0x0000000000040947 */ /* 0x000fea0003800000 */
[----:B------:R-:W-:Y:S01]  /*9de0*/  BPT.TRAP 0x1 ;  /* 0x000000040000795c */ /* 0x000fe20000300000 */
.L_x_243:
[----:B------:R-:W-:Y:S05]  /*9df0*/  BSYNC B1 ;  /* 0x0000000000017941 */ /* 0x000fea0003800000 */
.L_x_242:
[----:B------:R-:W1:Y:S01]  /*9e00*/  S2R R2, SR_CgaCtaId ;  /* 0x0000000000027919 */ /* 0x000e620000008800 */
[----:B------:R-:W-:Y:S01]  /*9e10*/  IMAD.MOV.U32 R10, RZ, RZ, RZ ;  /* 0x000000ffff0a7224 */ /* 0x000fe200078e00ff */
[----:B------:R-:W-:Y:S01]  /*9e20*/  UIADD3 UR4, UP0, UR38, 0x370, URZ ;  /* 0x0000037026047890 */ /* 0x000fe2000ff1e03f */
[----:B------:R-:W-:Y:S01]  /*9e30*/  PLOP3.LUT P0, PT, PT, PT, PT, 0x80, 0x0 ;  /* 0x000000000000781c */ /* 0x000fe20003f0f070 */
[----:B------:R-:W-:Y:S01]  /*9e40*/  VIADD R3, R3, 0x34830 ;  /* 0x0003483003037836 */ /* 0x000fe20000000000 */
[----:B------:R-:W-:Y:S01]  /*9e50*/  UMOV UR6, 0x30000 ;  /* 0x0003000000067882 */ /* 0x000fe20000000000 */
[----:B------:R-:W-:Y:S01]  /*9e60*/  R2UR UR10, R10 ;  /* 0x000000000a0a72ca */ /* 0x000fe200000e0000 */
[----:B------:R-:W-:Y:S01]  /*9e70*/  UIADD3.X UR5, URZ, UR39, URZ, UP0, !UPT ;  /* 0x000000273f057290 */ /* 0x000fe200087fe43f */
[----:B------:R-:W-:Y:S01]  /*9e80*/  UMOV UR14, 0x0 ;  /* 0x00000000000e7882 */ /* 0x000fe20000000000 */
[----:B------:R-:W-:Y:S01]  /*9e90*/  UMOV UR15, 0x14f00000 ;  /* 0x14f00000000f7882 */ /* 0x000fe20000000000 */
[----:B-1----:R-:W-:-:S05]  /*9ea0*/  IMAD.SHL.U32 R2, R2, 0x1000, RZ ;  /* 0x0000100002027824 */ /* 0x002fca00078e00ff */
[----:B------:R-:W-:-:S05]  /*9eb0*/  LOP3.LUT R2, R2, 0x1000, RZ, 0xc0, !PT ;  /* 0x0000100002027812 */ /* 0x000fca00078ec0ff */
[----:B------:R-:W-:Y:S02]  /*9ec0*/  IMAD R5, R4, 0x6000, R2 ;  /* 0x0000600004057824 */ /* 0x000fe400078e0202 */
[----:B------:R-:W1:Y:S03]  /*9ed0*/  S2R R2, SR_CgaCtaId ;  /* 0x0000000000027919 */ /* 0x000e660000008800 */
[----:B------:R-:W-:-:S05]  /*9ee0*/  LEA R5, R5, UR36, 0x1 ;  /* 0x0000002405057c11 */ /* 0x000fca000f8e08ff */
[----:B0-----:R-:W-:Y:S02]  /*9ef0*/  VIADD R7, R5, 0x1c400 ;  /* 0x0001c40005077836 */ /* 0x001fe40000000000 */
[----:B-1----:R-:W-:-:S05]  /*9f00*/  IMAD.SHL.U32 R2, R2, 0x40, RZ ;  /* 0x0000004002027824 */ /* 0x002fca00078e00ff */
[----:B------:R-:W-:-:S05]  /*9f10*/  LOP3.LUT R2, R2, 0x40, RZ, 0xc0, !PT ;  /* 0x0000004002027812 */ /* 0x000fca00078ec0ff */
[----:B------:R-:W-:-:S07]  /*9f20*/  IMAD R2, R0, 0x80, R2 ;  /* 0x0000008000027824 */ /* 0x000fce00078e0202 */
.L_x_244:
        /* <DEDUP_REMOVED lines=8> */
[----:B------:R0:W-:Y:S02]  /*9fb0*/  UTMALDG.4D.MULTICAST [UR8], [UR4], UR6, desc[UR14] ;  /* 0x00000e08040073b4 */ /* 0x0001e40008019806 */
[----:B0-----:R-:W-:Y:S05]  /*9fc0*/  @P0 BRA.U.ANY `(.L_x_244) ;  /* 0xfffffffd00d80947 */ /* 0x001fea000393ffff */
[----:B------:R-:W-:Y:S01]  /*9fd0*/  IMAD.MOV.U32 R11, RZ, RZ, 0x40 ;  /* 0x00000040ff0b7424 */ /* 0x000fe200078e00ff */
[----:B------:R-:W-:Y:S01]  /*9fe0*/  PLOP3.LUT P0, PT, PT, PT, PT, 0x80, 0x0 ;  /* 0x000000000000781c */ /* 0x000fe20003f0f070 */
[----:B------:R-:W-:Y:S01]  /*9ff0*/  VIADD R7, R5, 0x20400 ;  /* 0x0002040005077836 */ /* 0x000fe20000000000 */
[----:B------:R-:W-:Y:S01]  /*a000*/  UMOV UR6, 0x30000 ;  /* 0x0003000000067882 */ /* 0x000fe20000000000 */
[----:B------:R-:W-:Y:S01]  /*a010*/  UMOV UR14, 0x0 ;  /* 0x00000000000e7882 */ /* 0x000fe20000000000 */
[----:B------:R-:W-:Y:S01]  /*a020*/  R2UR UR10, R11 ;  /* 0x000000000b0a72ca */ /* 0x000fe200000e0000 */
[----:B------:R-:W-:-:S14]  /*a030*/  UMOV UR15, 0x14f00000 ;  /* 0x14f00000000f7882 */ /* 0x000fdc0000000000 */
.L_x_245:
        /* <DEDUP_REMOVED lines=10> */
[----:B------:R-:W-:Y:S01]  /*a0e0*/  PLOP3.LUT P0, PT, PT, PT, PT, 0x80, 0x0 ;  /* 0x000000000000781c */ /* 0x000fe20003f0f070 */
[----:B------:R-:W-:Y:S01]  /*a0f0*/  VIADD R5, R5, 0x24400 ;  /* 0x0002440005057836 */ /* 0x000fe20000000000 */
[----:B------:R-:W-:Y:S01]  /*a100*/  UMOV UR6, 0x30000 ;  /* 0x0003000000067882 */ /* 0x000fe20000000000 */
[----:B------:R-:W-:Y:S01]  /*a110*/  UMOV UR14, 0x0 ;  /* 0x00000000000e7882 */ /* 0x000fe20000000000 */
[----:B------:R-:W-:Y:S01]  /*a120*/  UMOV UR15, 0x14f00000 ;  /* 0x14f00000000f7882 */ /* 0x000fe20000000000 */
[----:B------:R-:W-:-:S08]  /*a130*/  UMOV UR10, 0x80 ;  /* 0x00000080000a7882 */ /* 0x000fd00000000000 */
.L_x_246:
        /* <DEDUP_REMOVED lines=10> */
[----:B------:R-:W2:Y:S01]  /*a1e0*/  LDL.LU R7, [R1] ;  /* 0x0000000001077983 */ /* 0x000ea20000300800 */
[----:B------:R-:W-:Y:S01]  /*a1f0*/  LEA R2, R19, UR36, 0x3 ;  /* 0x0000002413027c11 */ /* 0x000fe2000f8e18ff */
[----:B------:R-:W-:Y:S01]  /*a200*/  BSSY B1, `(.L_x_247) ;  /* 0x0000004000017945 */ /* 0x000fe20003800000 */
[----:B--2---:R-:W-:-:S04]  /*a210*/  SHF.L.U32 R3, R7, 0x1f, RZ ;  /* 0x0000001f07037819 */ /* 0x004fc800000006ff */
[----:B------:R-:W0:Y:S02]  /*a220*/  SYNCS.PHASECHK.TRANS64.TRYWAIT P0, [R2+URZ+0x34860], R3 ;  /* 0x03486003020075a7 */ /* 0x000e24000800017f */
[----:B0-----:R-:W-:Y:S05]  /*a230*/  @!P0 BRA `(.L_x_248) ;  /* 0x00000034000c8947 */ /* 0x001fea0003800000 */
.L_x_341:
[----:B------:R-:W-:Y:S05]  /*a240*/  BSYNC B1 ;  /* 0x0000000000017941 */ /* 0x000fea0003800000 */
.L_x_247:
[----:B------:R-:W1:Y:S02]  /*a250*/  S2R R5, SR_TID.X ;  /* 0x0000000000057919 */ /* 0x000e640000002100 */
[----:B-1----:R-:W-:-:S04]  /*a260*/  LOP3.LUT R5, R5, 0x7f, RZ, 0xc0, !PT ;  /* 0x0000007f05057812 */ /* 0x002fc800078ec0ff */
[----:B------:R-:W-:-:S13]  /*a270*/  ISETP.NE.AND P0, PT, R5, RZ, PT ;  /* 0x000000ff0500720c */ /* 0x000fda0003f05270 */
[----:B0-----:R-:W-:-:S04]  /*a280*/  @!P0 IMAD.MOV.U32 R3, RZ, RZ, 0x8000 ;  /* 0x00008000ff038424 */ /* 0x001fc800078e00ff */
[----:B------:R0:W-:Y:S01]  /*a290*/  @!P0 SYNCS.ARRIVE.TRANS64 RZ, [R2+URZ+0x34850], R3 ;  /* 0x0348500302ff89a7 */ /* 0x0001e2000800003f */
[----:B------:R-:W-:Y:S05]  /*a2a0*/  @P1 BRA `(.L_x_249) ;  /* 0x0000000000041947 */ /* 0x000fea0003800000 */
[----:B------:R-:W-:Y:S01]  /*a2b0*/  BPT.TRAP 0x1 ;  /* 0x000000040000795c */ /* 0x000fe20000300000 */
.L_x_249:
[----:B------:R-:W-:Y:S01]  /*a2c0*/  LOP3.LUT P0, RZ, R18, 0x2, RZ, 0xc0, !PT ;  /* 0x0000000212ff7812 */ /* 0x000fe2000780c0ff */
[----:B------:R-:W-:-:S12]  /*a2d0*/  BSSY B1, `(.L_x_250) ;  /* 0x0000003000017945 */ /* 0x000fd80003800000 */
[----:B------:R-:W-:Y:S05]  /*a2e0*/  @P0 BRA `(.L_x_251) ;  /* 0x0000000000040947 */ /* 0x000fea0003800000 */
[----:B------:R-:W-:Y:S01]  /*a2f0*/  BPT.TRAP 0x1 ;  /* 0x000000040000795c */ /* 0x000fe20000300000 */
.L_x_251:
[----:B------:R-:W-:Y:S05]  /*a300*/  BSYNC B1 ;  /* 0x0000000000017941 */ /* 0x000fea0003800000 */
.L_x_250:
[----:B------:R-:W2:Y:S01]  /*a310*/  LDL.LU R5, [R1+0x4] ;  /* 0x0000040001057983 */ /* 0x000ea20000300800 */
[----:B0-----:R-:W0:Y:S01]  /*a320*/  S2R R3, SR_CgaCtaId ;  /* 0x0000000000037919 */ /* 0x001e220000008800 */
[----:B------:R-:W1:Y:S01]  /*a330*/  S2R R7, SR_CgaCtaId ;  /* 0x0000000000077919 */ /* 0x000e620000008800 */
[----:B------:R-:W-:Y:S01]  /*a340*/  R2UR UR10, R10 ;  /* 0x000000000a0a72ca */ /* 0x000fe200000e0000 */
[----:B------:R-:W-:Y:S01]  /*a350*/  UIADD3 UR4, UP0, UR38, 0x470, URZ ;  /* 0x0000047026047890 */ /* 0x000fe2000ff1e03f */
[----:B------:R-:W-:Y:S01]  /*a360*/  PLOP3.LUT P0, PT, PT, PT, PT, 0x80, 0x0 ;  /* 0x000000000000781c */ /* 0x000fe20003f0f070 */
[----:B------:R-:W-:Y:S01]  /*a370*/  VIADD R2, R2, 0x34850 ;  /* 0x0003485002027836 */ /* 0x000fe20000000000 */
[----:B------:R-:W-:Y:S01]  /*a380*/  UMOV UR6, 0x30000 ;  /* 0x0003000000067882 */ /* 0x000fe20000000000 */
[----:B0-----:R-:W-:-:S05]  /*a390*/  IMAD.SHL.U32 R3, R3, 0x1000, RZ ;  /* 0x0000100003037824 */ /* 0x001fca00078e00ff */
[----:B------:R-:W-:Y:S01]  /*a3a0*/  LOP3.LUT R3, R3, 0x1000, RZ, 0xc0, !PT ;  /* 0x0000100003037812 */ /* 0x000fe200078ec0ff */
[----:B-1----:R-:W-:-:S04]  /*a3b0*/  IMAD.SHL.U32 R7, R7, 0x40, RZ ;  /* 0x0000004007077824 */ /* 0x002fc800078e00ff */
[----:B------:R-:W-:Y:S01]  /*a3c0*/  IMAD R3, R19, 0x4000, R3 ;  /* 0x0000400013037824 */ /* 0x000fe200078e0203 */
[----:B------:R-:W-:-:S04]  /*a3d0*/  LOP3.LUT R7, R7, 0x40, RZ, 0xc0, !PT ;  /* 0x0000004007077812 */ /* 0x000fc800078ec0ff */
[----:B------:R-:W-:Y:S01]  /*a3e0*/  LEA R3, R3, UR36, 0x1 ;  /* 0x0000002403037c11 */ /* 0x000fe2000f8e08ff */
[----:B------:R-:W-:Y:S01]  /*a3f0*/  UIADD3.X UR5, URZ, UR39, URZ, UP0, !UPT ;  /* 0x000000273f057290 */ /* 0x000fe200087fe43f */
[----:B------:R-:W-:Y:S01]  /*a400*/  UMOV UR14, 0x0 ;  /* 0x00000000000e7882 */ /* 0x000fe20000000000 */
[----:B------:R-:W-:Y:S01]  /*a410*/  UMOV UR15, 0x14f00000 ;  /* 0x14f00000000f7882 */ /* 0x000fe20000000000 */
[----:B--2---:R-:W-:Y:S02]  /*a420*/  IMAD R5, R5, 0x80, R7 ;  /* 0x0000008005057824 */ /* 0x004fe400078e0207 */
[----:B------:R-:W-:-:S07]  /*a430*/  VIADD R7, R3, 0x400 ;  /* 0x0000040003077836 */ /* 0x000fce0000000000 */
.L_x_252:
        /* <DEDUP_REMOVED lines=10> */
[----:B------:R-:W-:Y:S01]  /*a4e0*/  R2UR UR10, R11 ;  /* 0x000000000b0a72ca */ /* 0x000fe200000e0000 */
[----:B------:R-:W-:Y:S01]  /*a4f0*/  VIADD R3, R3, 0x4400 ;  /* 0x0000440003037836 */ /* 0x000fe20000000000 */
[----:B------:R-:W-:Y:S01]  /*a500*/  PLOP3.LUT P0, PT, PT, PT, PT, 0x80, 0x0 ;  /* 0x000000000000781c */ /* 0x000fe20003f0f070 */
[----:B------:R-:W-:Y:S01]  /*a510*/  UMOV UR6, 0x30000 ;  /* 0x0003000000067882 */ /* 0x000fe20000000000 */
[----:B------:R-:W-:Y:S01]  /*a520*/  UMOV UR14, 0x0 ;  /* 0x00000000000e7882 */ /* 0x000fe20000000000 */
[----:B------:R-:W-:-:S10]  /*a530*/  UMOV UR15, 0x14f00000 ;  /* 0x14f00000000f7882 */ /* 0x000fd40000000000 */
.L_x_253:
        /* <DEDUP_REMOVED lines=10> */
[----:B------:R0:W-:Y:S01]  /*a5e0*/  STL [R1+0x4], R0 ;  /* 0x0000040001007387 */ /* 0x0001e20000100800 */
[----:B------:R-:W-:-:S07]  /*a5f0*/  IMAD.MOV.U32 R17, RZ, RZ, R6 ;  /* 0x000000ffff117224 */ /* 0x000fce00078e0006 */
.L_x_237:
[----:B------:R-:W-:Y:S05]  /*a600*/  BSYNC B0 ;  /* 0x0000000000007941 */ /* 0x000fea0003800000 */
.L_x_236:
[----:B0-----:R-:W2:Y:S01]  /*a610*/  LDL.LU R0, [R1+0x20] ;  /* 0x0000200001007983 */ /* 0x001ea20000300800 */
[----:B------:R-:W-:-:S03]  /*a620*/  IMAD.MOV.U32 R19, RZ, RZ, R4 ;  /* 0x000000ffff137224 */ /* 0x000fc600078e0004 */
[----:B------:R0:W-:Y:S02]  /*a630*/  STL [R1], R8 ;  /* 0x0000000801007387 */ /* 0x0001e40000100800 */
[----:B0-2---:R-:W-:-:S07]  /*a640*/  VIADD R0, R0, 0xfffffffd ;  /* 0xfffffffd00007836 */ /* 0x005fce0000000000 */
.L_x_235:
[----:B------:R-:W2:Y:S01]  /*a650*/  LDL.LU R2, [R1+0x18] ;  /* 0x0000180001027983 */ /* 0x000ea20000300800 */
[----:B------:R-:W-:Y:S01]  /*a660*/  IMAD.MOV R9, RZ, RZ, -R9 ;  /* 0x000000ffff097224 */ /* 0x000fe200078e0a09 */
[----:B------:R-:W-:Y:S04]  /*a670*/  BSSY B0, `(.L_x_234) ;  /* 0x0000172000007945 */ /* 0x000fe80003800000 */
[----:B--2---:R-:W-:-:S13]  /*a680*/  ISETP.NE.AND P0, PT, R2, R9, PT ;  /* 0x000000090200720c */ /* 0x004fda0003f05270 */
[----:B------:R-:W-:Y:S05]  /*a690*/  @!P0 BRA `(.L_x_254) ;  /* 0x0000001400bc8947 */ /* 0x000fea0003800000 */
[----:B------:R-:W-:-:S07]  /*a6a0*/  IMAD.MOV.U32 R6, RZ, RZ, R17 ;  /* 0x000000ffff067224 */ /* 0x000fce00078e0011 */
.L_x_291:
[----:B--2---:R-:W2:Y:S01]  /*a6b0*/  LDL R2, [R1] ;  /* 0x0000000001027983 */ /* 0x004ea20000100800 */
        /* <DEDUP_REMOVED lines=31> */
.L_x_257:
[----:B------:R-:W-:Y:S01]  /*a8b0*/  LEA R3, R4, UR36, 0x3 ;  /* 0x0000002404037c11 */ /* 0x000fe2000f8e18ff */
[----:B------:R-:W-:Y:S01]  /*a8c0*/  BSSY B2, `(.L_x_258) ;  /* 0x0000004000027945 */ /* 0x000fe20003800000 */
[----:B------:R-:W-:-:S04]  /*a8d0*/  SHF.L.U32 R2, R5, 0x1f, RZ ;  /* 0x0000001f05027819 */ /* 0x000fc800000006ff */
[----:B------:R-:W1:Y:S02]  /*a8e0*/  SYNCS.PHASECHK.TRANS64.TRYWAIT P0, [R3+URZ+0x34840], R2 ;  /* 0x03484002030075a7 */ /* 0x000e64000800017f */
[----:B-1----:R-:W-:Y:S05]  /*a8f0*/  @!P0 BRA `(.L_x_259) ;  /* 0x0000002c00708947 */ /* 0x002fea0003800000 */
.L_x_342:
[----:B------:R-:W-:Y:S05]  /*a900*/  BSYNC B2 ;  /* 0x0000000000027941 */ /* 0x000fea0003800000 */
.L_x_258:
[----:B0-----:R-:W0:Y:S01]  /*a910*/  S2R R7, SR_TID.X ;  /* 0x0000000000077919 */ /* 0x001e220000002100 */
[----:B------:R-:W-:Y:S01]  /*a920*/  UPRMT UR4, UR37, 0x9910, URZ ;  /* 0x0000991025047896 */ /* 0x000fe2000800003f */
[----:B0-----:R-:W-:-:S04]  /*a930*/  LOP3.LUT R7, R7, 0x7f, RZ, 0xc0, !PT ;  /* 0x0000007f07077812 */ /* 0x001fc800078ec0ff */
[----:B------:R-:W-:-:S13]  /*a940*/  ISETP.NE.AND P0, PT, R7, RZ, PT ;  /* 0x000000ff0700720c */ /* 0x000fda0003f05270 */
[----:B-1----:R-:W-:-:S04]  /*a950*/  @!P0 IMAD.MOV.U32 R2, RZ, RZ, 0xc000 ;  /* 0x0000c000ff028424 */ /* 0x002fc800078e00ff */
[----:B------:R0:W-:Y:S02]  /*a960*/  @!P0 SYNCS.ARRIVE.TRANS64 RZ, [R3+URZ+0x34830], R2 ;  /* 0x0348300203ff89a7 */ /* 0x0001e4000800003f */
[----:B0-----:R-:W-:-:S05]  /*a970*/  IMAD.U32 R2, RZ, RZ, UR4 ;  /* 0x00000004ff027e24 */ /* 0x001fca000f8e00ff */
[----:B------:R-:W-:-:S13]  /*a980*/  ISETP.NE.AND P1, PT, R2, 0x2, PT ;  /* 0x000000020200780c */ /* 0x000fda0003f25270 */
[----:B------:R-:W-:Y:S05]  /*a990*/  @P1 BRA `(.L_x_260) ;  /* 0x0000000000041947 */ /* 0x000fea0003800000 */
[----:B------:R-:W-:Y:S01]  /*a9a0*/  BPT.TRAP 0x1 ;  /* 0x000000040000795c */ /* 0x000fe20000300000 */
.L_x_260:
[----:B------:R-:W-:Y:S01]  /*a9b0*/  LOP3.LUT P0, RZ, R18, 0x2, RZ, 0xc0, !PT ;  /* 0x0000000212ff7812 */ /* 0x000fe2000780c0ff */
[----:B------:R-:W-:-:S12]  /*a9c0*/  BSSY B2, `(.L_x_261) ;  /* 0x0000003000027945 */ /* 0x000fd80003800000 */
[----:B------:R-:W-:Y:S05]  /*a9d0*/  @P0 BRA `(.L_x_262) ;  /* 0x0000000000040947 */ /* 0x000fea0003800000 */
[----:B------:R-:W-:Y:S01]  /*a9e0*/  BPT.TRAP 0x1 ;  /* 0x000000040000795c */ /* 0x000fe20000300000 */
.L_x_262:
[----:B------:R-:W-:Y:S05]  /*a9f0*/  BSYNC B2 ;  /* 0x0000000000027941 */ /* 0x000fea0003800000 */
.L_x_261:
[----:B------:R-:W0:Y:S01]  /*aa00*/  S2R R2, SR_CgaCtaId ;  /* 0x0000000000027919 */ /* 0x000e220000008800 */
        /* <DEDUP_REMOVED lines=9> */
[----:B0-----:R-:W-:-:S05]  /*aaa0*/  IMAD.SHL.U32 R2, R2, 0x1000, RZ ;  /* 0x0000100002027824 */ /* 0x001fca00078e00ff */
[----:B------:R-:W-:-:S05]  /*aab0*/  LOP3.LUT R2, R2, 0x1000, RZ, 0xc0, !PT ;  /* 0x0000100002027812 */ /* 0x000fca00078ec0ff */
[----:B------:R-:W-:Y:S02]  /*aac0*/  IMAD R7, R4, 0x6000, R2 ;  /* 0x0000600004077824 */ /* 0x000fe400078e0202 */
[----:B------:R-:W0:Y:S03]  /*aad0*/  S2R R2, SR_CgaCtaId ;  /* 0x0000000000027919 */ /* 0x000e260000008800 */
[----:B------:R-:W-:-:S05]  /*aae0*/  LEA R7, R7, UR36, 0x1 ;  /* 0x0000002407077c11 */ /* 0x000fca000f8e08ff */
[----:B------:R-:W-:Y:S02]  /*aaf0*/  VIADD R9, R7, 0x1c400 ;  /* 0x0001c40007097836 */ /* 0x000fe40000000000 */
[----:B0-----:R-:W-:-:S05]  /*ab00*/  IMAD.SHL.U32 R2, R2, 0x40, RZ ;  /* 0x0000004002027824 */ /* 0x001fca00078e00ff */
[----:B------:R-:W-:-:S05]  /*ab10*/  LOP3.LUT R2, R2, 0x40, RZ, 0xc0, !PT ;  /* 0x0000004002027812 */ /* 0x000fca00078ec0ff */
[----:B------:R-:W-:-:S07]  /*ab20*/  IMAD R2, R8, 0x80, R2 ;  /* 0x0000008008027824 */ /* 0x000fce00078e0202 */
.L_x_263:
        /* <DEDUP_REMOVED lines=17> */
.L_x_264:
        /* <DEDUP_REMOVED lines=16> */
.L_x_265:
        /* <DEDUP_REMOVED lines=16> */
.L_x_343:
[----:B------:R-:W-:Y:S05]  /*ae40*/  BSYNC B2 ;  /* 0x0000000000027941 */ /* 0x000fea0003800000 */
.L_x_266:
[----:B------:R-:W1:Y:S02]  /*ae50*/  S2R R7, SR_TID.X ;  /* 0x0000000000077919 */ /* 0x000e640000002100 */
[----:B-1----:R-:W-:-:S04]  /*ae60*/  LOP3.LUT R7, R7, 0x7f, RZ, 0xc0, !PT ;  /* 0x0000007f07077812 */ /* 0x002fc800078ec0ff */
[----:B------:R-:W-:-:S13]  /*ae70*/  ISETP.NE.AND P0, PT, R7, RZ, PT ;  /* 0x000000ff0700720c */ /* 0x000fda0003f05270 */
[----:B0-----:R-:W-:-:S04]  /*ae80*/  @!P0 IMAD.MOV.U32 R3, RZ, RZ, 0x8000 ;  /* 0x00008000ff038424 */ /* 0x001fc800078e00ff */
[----:B------:R0:W-:Y:S01]  /*ae90*/  @!P0 SYNCS.ARRIVE.TRANS64 RZ, [R2+URZ+0x34850], R3 ;  /* 0x0348500302ff89a7 */ /* 0x0001e2000800003f */
[----:B------:R-:W-:Y:S05]  /*aea0*/  @P1 BRA `(.L_x_268) ;  /* 0x0000000000041947 */ /* 0x000fea0003800000 */
[----:B------:R-:W-:Y:S01]  /*aeb0*/  BPT.TRAP 0x1 ;  /* 0x000000040000795c */ /* 0x000fe20000300000 */
.L_x_268:
[----:B------:R-:W-:Y:S01]  /*aec0*/  LOP3.LUT P0, RZ, R18, 0x2, RZ, 0xc0, !PT ;  /* 0x0000000212ff7812 */ /* 0x000fe2000780c0ff */
[----:B------:R-:W-:-:S12]  /*aed0*/  BSSY B2, `(.L_x_269) ;  /* 0x0000003000027945 */ /* 0x000fd80003800000 */
[----:B------:R-:W-:Y:S05]  /*aee0*/  @P0 BRA `(.L_x_270) ;  /* 0x0000000000040947 */ /* 0x000fea0003800000 */
[----:B------:R-:W-:Y:S01]  /*aef0*/  BPT.TRAP 0x1 ;  /* 0x000000040000795c */ /* 0x000fe20000300000 */
.L_x_270:
[----:B------:R-:W-:Y:S05]  /*af00*/  BSYNC B2 ;  /* 0x0000000000027941 */ /* 0x000fea0003800000 */
.L_x_269:
        /* <DEDUP_REMOVED lines=19> */
.L_x_271:
        /* <DEDUP_REMOVED lines=16> */
.L_x_272:
        /* <DEDUP_REMOVED lines=12> */
.L_x_256:
[----:B------:R-:W-:Y:S05]  /*b200*/  BSYNC B1 ;  /* 0x0000000000017941 */ /* 0x000fea0003800000 */
.L_x_255:
[----:B------:R-:W-:Y:S01]  /*b210*/  VIADD R19, R4, 0x1 ;  /* 0x0000000104137836 */ /* 0x000fe20000000000 */
[----:B------:R-:W-:Y:S01]  /*b220*/  LOP3.LUT P1, RZ, R18, 0x8, RZ, 0xc0, !PT ;  /* 0x0000000812ff7812 */ /* 0x000fe2000782c0ff */
[----:B------:R-:W-:Y:S03]  /*b230*/  BSSY B1, `(.L_x_273) ;  /* 0x00000b2000017945 */ /* 0x000fe60003800000 */
[----:B------:R-:W-:-:S04]  /*b240*/  ISETP.NE.AND P0, PT, R19, 0x2, PT ;  /* 0x000000021300780c */ /* 0x000fc80003f05270 */
[----:B------:R-:W-:Y:S02]  /*b250*/  SEL R2, RZ, 0x1, P0 ;  /* 0x00000001ff027807 */ /* 0x000fe40000000000 */
[----:B------:R-:W-:Y:S02]  /*b260*/  SEL R19, R19, RZ, P0 ;  /* 0x000000ff13137207 */ /* 0x000fe40000000000 */
[----:B------:R-:W-:-:S05]  /*b270*/  LOP3.LUT R9, R5, R2, RZ, 0x3c, !PT ;  /* 0x0000000205097212 */ /* 0x000fca00078e3cff */
[----:B------:R1:W-:Y:S01]  /*b280*/  STL [R1], R9 ;  /* 0x0000000901007387 */ /* 0x0003e20000100800 */
[----:B------:R-:W-:Y:S05]  /*b290*/  @!P1 BRA `(.L_x_274) ;  /* 0x0000000800ac9947 */ /* 0x000fea0003800000 */
[----:B------:R-:W-:Y:S01]  /*b2a0*/  LOP3.LUT P1, RZ, R18, 0x4, RZ, 0xc0, !PT ;  /* 0x0000000412ff7812 */ /* 0x000fe2000782c0ff */
[----:B0-----:R-:W-:-:S12]  /*b2b0*/  VIADD R8, R0, 0xffffffff ;  /* 0xffffffff00087836 */ /* 0x001fd80000000000 */
        /* <DEDUP_REMOVED lines=21> */
.L_x_275:
[----:B------:R-:W-:Y:S01]  /*b410*/  LEA R3, R19, UR36, 0x3 ;  /* 0x0000002413037c11 */ /* 0x000fe2000f8e18ff */
[----:B------:R-:W-:Y:S01]  /*b420*/  BSSY B2, `(.L_x_276) ;  /* 0x0000004000027945 */ /* 0x000fe20003800000 */
[----:B------:R-:W-:-:S04]  /*b430*/  SHF.L.U32 R2, R9, 0x1f, RZ ;  /* 0x0000001f09027819 */ /* 0x000fc800000006ff */
[----:B------:R-:W2:Y:S02]  /*b440*/  SYNCS.PHASECHK.TRANS64.TRYWAIT P0, [R3+URZ+0x34840], R2 ;  /* 0x03484002030075a7 */ /* 0x000ea4000800017f */
[----:B--2---:R-:W-:Y:S05]  /*b450*/  @!P0 BRA `(.L_x_277) ;  /* 0x0000002000c08947 */ /* 0x004fea0003800000 */
.L_x_344:
[----:B------:R-:W-:Y:S05]  /*b460*/  BSYNC B2 ;  /* 0x0000000000027941 */ /* 0x000fea0003800000 */
.L_x_276:
[----:B0-----:R-:W0:Y:S01]  /*b470*/  S2R R7, SR_TID.X ;  /* 0x0000000000077919 */ /* 0x001e220000002100 */
[----:B------:R-:W-:Y:S01]  /*b480*/  UPRMT UR4, UR37, 0x9910, URZ ;  /* 0x0000991025047896 */ /* 0x000fe2000800003f */
[----:B0-----:R-:W-:-:S04]  /*b490*/  LOP3.LUT R7, R7, 0x7f, RZ, 0xc0, !PT ;  /* 0x0000007f07077812 */ /* 0x001fc800078ec0ff */
[----:B------:R-:W-:-:S13]  /*b4a0*/  ISETP.NE.AND P0, PT, R7, RZ, PT ;  /* 0x000000ff0700720c */ /* 0x000fda0003f05270 */
[----:B--2---:R-:W-:-:S04]  /*b4b0*/  @!P0 IMAD.MOV.U32 R2, RZ, RZ, 0xc000 ;  /* 0x0000c000ff028424 */ /* 0x004fc800078e00ff */
[----:B------:R0:W-:Y:S02]  /*b4c0*/  @!P0 SYNCS.ARRIVE.TRANS64 RZ, [R3+URZ+0x34830], R2 ;  /* 0x0348300203ff89a7 */ /* 0x0001e4000800003f */
[----:B0-----:R-:W-:-:S05]  /*b4d0*/  IMAD.U32 R2, RZ, RZ, UR4 ;  /* 0x00000004ff027e24 */ /* 0x001fca000f8e00ff */
[----:B------:R-:W-:-:S13]  /*b4e0*/  ISETP.NE.AND P1, PT, R2, 0x2, PT ;  /* 0x000000020200780c */ /* 0x000fda0003f25270 */
[----:B------:R-:W-:Y:S05]  /*b4f0*/  @P1 BRA `(.L_x_278) ;  /* 0x0000000000041947 */ /* 0x000fea0003800000 */
[----:B------:R-:W-:Y:S01]  /*b500*/  BPT.TRAP 0x1 ;  /* 0x000000040000795c */ /* 0x000fe20000300000 */
.L_x_278:
[----:B------:R-:W-:Y:S01]  /*b510*/  LOP3.LUT P0, RZ, R18, 0x2, RZ, 0xc0, !PT ;  /* 0x0000000212ff7812 */ /* 0x000fe2000780c0ff */
[----:B------:R-:W-:-:S12]  /*b520*/  BSSY B2, `(.L_x_279) ;  /* 0x0000003000027945 */ /* 0x000fd80003800000 */
[----:B------:R-:W-:Y:S05]  /*b530*/  @P0 BRA `(.L_x_280) ;  /* 0x0000000000040947 */ /* 0x000fea0003800000 */
[----:B------:R-:W-:Y:S01]  /*b540*/  BPT.TRAP 0x1 ;  /* 0x000000040000795c */ /* 0x000fe20000300000 */
.L_x_280:
[----:B------:R-:W-:Y:S05]  /*b550*/  BSYNC B2 ;  /* 0x0000000000027941 */ /* 0x000fea0003800000 */
.L_x_279:
        /* <DEDUP_REMOVED lines=15> */
[----:B-1----:R-:W-:Y:S02]  /*b650*/  VIADD R9, R7, 0x1c400 ;  /* 0x0001c40007097836 */ /* 0x002fe40000000000 */
[----:B0-----:R-:W-:-:S05]  /*b660*/  IMAD.SHL.U32 R2, R2, 0x40, RZ ;  /* 0x0000004002027824 */ /* 0x001fca00078e00ff */
[----:B------:R-:W-:-:S05]  /*b670*/  LOP3.LUT R2, R2, 0x40, RZ, 0xc0, !PT ;  /* 0x0000004002027812 */ /* 0x000fca00078ec0ff */
[----:B------:R-:W-:-:S07]  /*b680*/  IMAD R2, R8, 0x80, R2 ;  /* 0x0000008008027824 */ /* 0x000fce00078e0202 */
.L_x_281:
        /* <DEDUP_REMOVED lines=17> */
.L_x_282:
        /* <DEDUP_REMOVED lines=16> */
.L_x_283:
        /* <DEDUP_REMOVED lines=10> */
[----:B------:R-:W-:Y:S01]  /*b940*/  SHF.L.U32 R5, R5, 0x1f, RZ ;  /* 0x0000001f05057819 */ /* 0x000fe200000006ff */
[----:B------:R-:W-:Y:S01]  /*b950*/  BSSY B2, `(.L_x_284) ;  /* 0x0000004000027945 */ /* 0x000fe20003800000 */
[----:B------:R-:W-:-:S04]  /*b960*/  LEA R2, R4, UR36, 0x3 ;  /* 0x0000002404027c11 */ /* 0x000fc8000f8e18ff */
[----:B------:R-:W0:Y:S02]  /*b970*/  SYNCS.PHASECHK.TRANS64.TRYWAIT P0, [R2+URZ+0x34860], R5 ;  /* 0x03486005020075a7 */ /* 0x000e24000800017f */
[----:B0-----:R-:W-:Y:S05]  /*b980*/  @!P0 BRA `(.L_x_285) ;  /* 0x0000001c00888947 */ /* 0x001fea0003800000 */
.L_x_345:
[----:B------:R-:W-:Y:S05]  /*b990*/  BSYNC B2 ;  /* 0x0000000000027941 */ /* 0x000fea0003800000 */
.L_x_284:
[----:B------:R-:W1:Y:S02]  /*b9a0*/  S2R R3, SR_TID.X ;  /* 0x0000000000037919 */ /* 0x000e640000002100 */
[----:B-1----:R-:W-:-:S04]  /*b9b0*/  LOP3.LUT R3, R3, 0x7f, RZ, 0xc0, !PT ;  /* 0x0000007f03037812 */ /* 0x002fc800078ec0ff */
[----:B------:R-:W-:-:S13]  /*b9c0*/  ISETP.NE.AND P0, PT, R3, RZ, PT ;  /* 0x000000ff0300720c */ /* 0x000fda0003f05270 */
[----:B------:R-:W-:-:S04]  /*b9d0*/  @!P0 IMAD.MOV.U32 R3, RZ, RZ, 0x8000 ;  /* 0x00008000ff038424 */ /* 0x000fc800078e00ff */
[----:B------:R1:W-:Y:S01]  /*b9e0*/  @!P0 SYNCS.ARRIVE.TRANS64 RZ, [R2+URZ+0x34850], R3 ;  /* 0x0348500302ff89a7 */ /* 0x0003e2000800003f */
[----:B------:R-:W-:Y:S05]  /*b9f0*/  @P1 BRA `(.L_x_286) ;  /* 0x0000000000041947 */ /* 0x000fea0003800000 */
[----:B------:R-:W-:Y:S01]  /*ba00*/  BPT.TRAP 0x1 ;  /* 0x000000040000795c */ /* 0x000fe20000300000 */
.L_x_286:
[----:B------:R-:W-:Y:S01]  /*ba10*/  LOP3.LUT P0, RZ, R18, 0x2, RZ, 0xc0, !PT ;  /* 0x0000000212ff7812 */ /* 0x000fe2000780c0ff */
[----:B------:R-:W-:-:S12]  /*ba20*/  BSSY B2, `(.L_x_287) ;  /* 0x0000003000027945 */ /* 0x000fd80003800000 */
[----:B------:R-:W-:Y:S05]  /*ba30*/  @P0 BRA `(.L_x_288) ;  /* 0x0000000000040947 */ /* 0x000fea0003800000 */
[----:B------:R-:W-:Y:S01]  /*ba40*/  BPT.TRAP 0x1 ;  /* 0x000000040000795c */ /* 0x000fe20000300000 */
.L_x_288:
[----:B------:R-:W-:Y:S05]  /*ba50*/  BSYNC B2 ;  /* 0x0000000000027941 */ /* 0x000fea0003800000 */
.L_x_287:
[----:B0-----:R-:W2:Y:S01]  /*ba60*/  LDL.LU R5, [R1+0x4] ;  /* 0x0000040001057983 */ /* 0x001ea20000300800 */
[----:B-1----:R-:W0:Y:S01]  /*ba70*/  S2R R3, SR_CgaCtaId ;  /* 0x0000000000037919 */ /* 0x002e220000008800 */
        /* <DEDUP_REMOVED lines=17> */
.L_x_289:
        /* <DEDUP_REMOVED lines=16> */
.L_x_290:
        /* <DEDUP_REMOVED lines=12> */
.L_x_274:
[----:B------:R-:W-:Y:S05]  /*bd50*/  BSYNC B1 ;  /* 0x0000000000017941 */ /* 0x000fea0003800000 */
.L_x_273:
[C---:B------:R-:W-:Y:S01]  /*bd60*/  ISETP.GT.AND P0, PT, R0.reuse, 0x1, PT ;  /* 0x000000010000780c */ /* 0x040fe20003f04270 */
[----:B------:R-:W-:-:S12]  /*bd70*/  VIADD R0, R0, 0xfffffffe ;  /* 0xfffffffe00007836 */ /* 0x000fd80000000000 */
[----:B------:R-:W-:Y:S05]  /*bd80*/  @P0 BRA `(.L_x_291) ;  /* 0xffffffe800480947 */ /* 0x000fea000383ffff */
.L_x_254:
[----:B------:R-:W-:Y:S05]  /*bd90*/  BSYNC B0 ;  /* 0x0000000000007941 */ /* 0x000fea0003800000 */
.L_x_234:
[----:B------:R-:W-:Y:S01]  /*bda0*/  LOP3.LUT P0, RZ, R18, 0x8, RZ, 0xc0, !PT ;  /* 0x0000000812ff7812 */ /* 0x000fe2000780c0ff */
[----:B------:R-:W-:-:S12]  /*bdb0*/  BSSY B0, `(.L_x_292) ;  /* 0x0000045000007945 */ /* 0x000fd80003800000 */
[----:B------:R-:W-:Y:S05]  /*bdc0*/  @!P0 BRA `(.L_x_293) ;  /* 0x00000004000c8947 */ /* 0x000fea0003800000 */
[----:B------:R-:W3:Y:S01]  /*bdd0*/  LDL R2, [R1] ;  /* 0x0000000001027983 */ /* 0x000ee20000100800 */
[----:B--2---:R-:W-:Y:S01]  /*bde0*/  LEA R0, R19, UR36, 0x3 ;  /* 0x0000002413007c11 */ /* 0x004fe2000f8e18ff */
[----:B------:R-:W-:Y:S01]  /*bdf0*/  BSSY B1, `(.L_x_294) ;  /* 0x0000004000017945 */ /* 0x000fe20003800000 */
[----:B---3--:R-:W-:-:S04]  /*be00*/  SHF.L.U32 R3, R2, 0x1f, RZ ;  /* 0x0000001f02037819 */ /* 0x008fc800000006ff */
[----:B------:R-:W2:Y:S02]  /*be10*/  SYNCS.PHASECHK.TRANS64.TRYWAIT P0, [R0+URZ+0x34860], R3 ;  /* 0x03486003000075a7 */ /* 0x000ea4000800017f */
[----:B--2---:R-:W-:Y:S05]  /*be20*/  @!P0 BRA `(.L_x_295) ;  /* 0x0000001800748947 */ /* 0x004fea0003800000 */
.L_x_346:
[----:B------:R-:W-:Y:S05]  /*be30*/  BSYNC B1 ;  /* 0x0000000000017941 */ /* 0x000fea0003800000 */
.L_x_294:
[----:B------:R-:W3:Y:S01]  /*be40*/  S2R R2, SR_TID.X ;  /* 0x0000000000027919 */ /* 0x000ee20000002100 */
[----:B------:R-:W-:-:S04]  /*be50*/  UPRMT UR4, UR37, 0x9910, URZ ;  /* 0x0000991025047896 */ /* 0x000fc8000800003f */
[----:B------:R-:W-:Y:S01]  /*be60*/  UISETP.NE.AND UP0, UPT, UR4, 0x2, UPT ;  /* 0x000000020400788c */ /* 0x000fe2000bf05270 */
[----:B---3--:R-:W-:-:S04]  /*be70*/  LOP3.LUT R2, R2, 0x7f, RZ, 0xc0, !PT ;  /* 0x0000007f02027812 */ /* 0x008fc800078ec0ff */
[----:B------:R-:W-:-:S13]  /*be80*/  ISETP.NE.AND P0, PT, R2, RZ, PT ;  /* 0x000000ff0200720c */ /* 0x000fda0003f05270 */
[----:B--2---:R-:W-:-:S04]  /*be90*/  @!P0 IMAD.MOV.U32 R3, RZ, RZ, 0x8000 ;  /* 0x00008000ff038424 */ /* 0x004fc800078e00ff */
[----:B------:R2:W-:Y:S01]  /*bea0*/  @!P0 SYNCS.ARRIVE.TRANS64 RZ, [R0+URZ+0x34850], R3 ;  /* 0x0348500300ff89a7 */ /* 0x0005e2000800003f */
[----:B------:R-:W-:-:S13]  /*beb0*/  PLOP3.LUT P0, PT, PT, PT, UP0, 0x80, 0x0 ;  /* 0x000000000000781c */ /* 0x000fda0003f0f008 */
[----:B--2---:R-:W-:Y:S05]  /*bec0*/  @P0 BRA `(.L_x_296) ;  /* 0x0000000000040947 */ /* 0x004fea0003800000 */
[----:B------:R-:W-:Y:S01]  /*bed0*/  BPT.TRAP 0x1 ;  /* 0x000000040000795c */ /* 0x000fe20000300000 */
.L_x_296:
[----:B------:R-:W-:Y:S01]  /*bee0*/  LOP3.LUT P0, RZ, R18, 0x2, RZ, 0xc0, !PT ;  /* 0x0000000212ff7812 */ /* 0x000fe2000780c0ff */
[----:B------:R-:W-:-:S12]  /*bef0*/  BSSY B1, `(.L_x_297) ;  /* 0x0000003000017945 */ /* 0x000fd80003800000 */
[----:B------:R-:W-:Y:S05]  /*bf00*/  @P0 BRA `(.L_x_298) ;  /* 0x0000000000040947 */ /* 0x000fea0003800000 */
[----:B------:R-:W-:Y:S01]  /*bf10*/  BPT.TRAP 0x1 ;  /* 0x000000040000795c */ /* 0x000fe20000300000 */
.L_x_298:
[----:B------:R-:W-:Y:S05]  /*bf20*/  BSYNC B1 ;  /* 0x0000000000017941 */ /* 0x000fea0003800000 */
.L_x_297:
[----:B------:R-:W2:Y:S01]  /*bf30*/  LDL R2, [R1+0x4] ;  /* 0x0000040001027983 */ /* 0x000ea20000100800 */
[----:B------:R-:W3:Y:S01]  /*bf40*/  S2R R3, SR_CgaCtaId ;  /* 0x0000000000037919 */ /* 0x000ee20000008800 */
[----:B------:R-:W4:Y:S01]  /*bf50*/  S2R R4, SR_CgaCtaId ;  /* 0x0000000000047919 */ /* 0x000f220000008800 */
[----:B------:R-:W-:Y:S01]  /*bf60*/  UIADD3 UR4, UP0, UR38, 0x470, URZ ;  /* 0x0000047026047890 */ /* 0x000fe2000ff1e03f */
[----:B------:R-:W-:Y:S01]  /*bf70*/  PLOP3.LUT P0, PT, PT, PT, PT, 0x80, 0x0 ;  /* 0x000000000000781c */ /* 0x000fe20003f0f070 */
[----:B------:R-:W-:Y:S01]  /*bf80*/  VIADD R0, R0, 0x34850 ;  /* 0x0003485000007836 */ /* 0x000fe20000000000 */
[----:B------:R-:W-:Y:S01]  /*bf90*/  UMOV UR6, 0x30000 ;  /* 0x0003000000067882 */ /* 0x000fe20000000000 */
[----:B------:R-:W-:Y:S01]  /*bfa0*/  UIADD3.X UR5, URZ, UR39, URZ, UP0, !UPT ;  /* 0x000000273f057290 */ /* 0x000fe200087fe43f */
[----:B---3--:R-:W-:Y:S02]  /*bfb0*/  IMAD.SHL.U32 R3, R3, 0x1000, RZ ;  /* 0x0000100003037824 */ /* 0x008fe400078e00ff */
[----:B----4-:R-:W-:-:S03]  /*bfc0*/  IMAD.SHL.U32 R4, R4, 0x40, RZ ;  /* 0x0000004004047824 */ /* 0x010fc600078e00ff */
[----:B------:R-:W-:Y:S02]  /*bfd0*/  LOP3.LUT R3, R3, 0x1000, RZ, 0xc0, !PT ;  /* 0x0000100003037812 */ /* 0x000fe400078ec0ff */
[----:B------:R-:W-:-:S03]  /*bfe0*/  LOP3.LUT R4, R4, 0x40, RZ, 0xc0, !PT ;  /* 0x0000004004047812 */ /* 0x000fc600078ec0ff */
[----:B------:R-:W-:-:S05]  /*bff0*/  IMAD R3, R19, 0x4000, R3 ;  /* 0x0000400013037824 */ /* 0x000fca00078e0203 */
[----:B------:R-:W-:Y:S01]  /*c000*/  LEA R3, R3, UR36, 0x1 ;  /* 0x0000002403037c11 */ /* 0x000fe2000f8e08ff */
[----:B------:R-:W-:Y:S01]  /*c010*/  UMOV UR14, 0x0 ;  /* 0x00000000000e7882 */ /* 0x000fe20000000000 */
[----:B------:R-:W-:Y:S01]  /*c020*/  UMOV UR15, 0x14f00000 ;  /* 0x14f00000000f7882 */ /* 0x000fe20000000000 */
[----:B------:R-:W-:Y:S01]  /*c030*/  UMOV UR10, URZ ;  /* 0x0000003f000a7c82 */ /* 0x000fe20008000000 */
[----:B--2---:R-:W-:Y:S02]  /*c040*/  IMAD R2, R2, 0x80, R4 ;  /* 0x0000008002027824 */ /* 0x004fe400078e0204 */
[----:B------:R-:W-:-:S07]  /*c050*/  VIADD R4, R3, 0x400 ;  /* 0x0000040003047836 */ /* 0x000fce0000000000 */
.L_x_299:
        /* <DEDUP_REMOVED lines=9> */
[----:B--2---:R-:W-:Y:S05]  /*c0f0*/  @P0 BRA.U.ANY `(.L_x_299) ;  /* 0xfffffffd00d80947 */ /* 0x004fea000393ffff */
[----:B------:R-:W-:Y:S01]  /*c100*/  PLOP3.LUT P0, PT, PT, PT, PT, 0x80, 0x0 ;  /* 0x000000000000781c */ /* 0x000fe20003f0f070 */
[----:B------:R-:W-:Y:S01]  /*c110*/  VIADD R3, R3, 0x4400 ;  /* 0x0000440003037836 */ /* 0x000fe20000000000 */
[----:B------:R-:W-:Y:S01]  /*c120*/  UMOV UR6, 0x30000 ;  /* 0x0003000000067882 */ /* 0x000fe20000000000 */
[----:B------:R-:W-:Y:S01]  /*c130*/  UMOV UR14, 0x0 ;  /* 0x00000000000e7882 */ /* 0x000fe20000000000 */
[----:B------:R-:W-:Y:S01]  /*c140*/  UMOV UR15, 0x14f00000 ;  /* 0x14f00000000f7882 */ /* 0x000fe20000000000 */
[----:B------:R-:W-:-:S08]  /*c150*/  UMOV UR10, 0x40 ;  /* 0x00000040000a7882 */ /* 0x000fd00000000000 */
.L_x_300:
        /* <DEDUP_REMOVED lines=9> */
[----:B---3--:R-:W-:Y:S05]  /*c1f0*/  @P0 BRA.U.ANY `(.L_x_300) ;  /* 0xfffffffd00d80947 */ /* 0x008fea000393ffff */
.L_x_293:
[----:B------:R-:W-:Y:S05]  /*c200*/  BSYNC B0 ;  /* 0x0000000000007941 */ /* 0x000fea0003800000 */
.L_x_292:
[----:B01----:R-:W3:Y:S01]  /*c210*/  LDL.LU R6, [R1+0x24] ;  /* 0x0000240001067983 */ /* 0x003ee20000300800 */
[----:B------:R-:W-:Y:S01]  /*c220*/  VIADD R19, R19, 0x1 ;  /* 0x0000000113137836 */ /* 0x000fe20000000000 */
[----:B------:R-:W-:Y:S02]  /*c230*/  ULDC UR4, c[0x0][0xc34] ;  /* 0x00030d0000047ab9 */ /* 0x000fe40000000800 */
[----:B------:R-:W4:Y:S04]  /*c240*/  LDL.LU R5, [R1] ;  /* 0x0000000001057983 */ /* 0x000f280000300800 */
[----:B------:R-:W5:Y:S01]  /*c250*/  LDL.LU R4, [R1+0x2c] ;  /* 0x00002c0001047983 */ /* 0x000f620000300800 */
[----:B------:R-:W-:-:S04]  /*c260*/  ISETP.NE.AND P0, PT, R19, 0x2, PT ;  /* 0x000000021300780c */ /* 0x000fc80003f05270 */
[----:B--2---:R-:W-:Y:S02]  /*c270*/  SEL R0, RZ, 0x1, P0 ;  /* 0x00000001ff007807 */ /* 0x004fe40000000000 */
[----:B------:R-:W-:Y:S01]  /*c280*/  SEL R19, R19, RZ, P0 ;  /* 0x000000ff13137207 */ /* 0x000fe20000000000 */
[----:B---3--:R-:W-:Y:S01]  /*c290*/  VIADD R6, R6, UR40 ;  /* 0x0000002806067c36 */ /* 0x008fe20008000000 */
[----:B----4-:R-:W-:-:S04]  /*c2a0*/  LOP3.LUT R5, R5, R0, RZ, 0x3c, !PT ;  /* 0x0000000005057212 */ /* 0x010fc800078e3cff */
[----:B------:R0:W-:Y:S01]  /*c2b0*/  STL [R1+0x24], R6 ;  /* 0x0000240601007387 */ /* 0x0001e20000100800 */
[----:B------:R-:W-:Y:S01]  /*c2c0*/  ISETP.GE.AND P1, PT, R6, UR4, PT ;  /* 0x0000000406007c0c */ /* 0x000fe2000bf26270 */
[----:B-----5:R-:W-:-:S05]  /*c2d0*/  VIADD R4, R4, 0x1 ;  /* 0x0000000104047836 */ /* 0x020fca0000000000 */
[----:B------:R0:W-:Y:S04]  /*c2e0*/  STL [R1+0x2c], R4 ;  /* 0x00002c0401007387 */ /* 0x0001e80000100800 */
[----:B------:R0:W-:Y:S03]  /*c2f0*/  STL [R1], R5 ;  /* 0x0000000501007387 */ /* 0x0001e60000100800 */
[----:B------:R-:W-:Y:S05]  /*c300*/  @!P1 BRA `(.L_x_301) ;  /* 0xffffffbc00689947 */ /* 0x000fea000383ffff */
[----:B------:R-:W-:-:S07]  /*c310*/  LOP3.LUT R2, R4, 0x1, RZ, 0xc, !PT ;  /* 0x0000000104027812 */ /* 0x000fce00078e0cff */
.L_x_217:
[----:B------:R-:W1:Y:S01]  /*c320*/  S2R R3, SR_CgaCtaId ;  /* 0x0000000000037919 */ /* 0x000e620000008800 */
[----:B------:R-:W-:Y:S01]  /*c330*/  MOV R0, 0x400 ;  /* 0x0000040000007802 */ /* 0x000fe20000000f00 */
[----:B------:R-:W-:Y:S03]  /*c340*/  BSSY B0, `(.L_x_302) ;  /* 0x0000005000007945 */ /* 0x000fe60003800000 */
[----:B-1----:R-:W-:Y:S02]  /*c350*/  LEA R0, R3, R0, 0x18 ;  /* 0x0000000003007211 */ /* 0x002fe400078ec0ff */
[----:B------:R-:W-:-:S04]  /*c360*/  SHF.L.U32 R3, R2, 0x1f, RZ ;  /* 0x0000001f02037819 */ /* 0x000fc800000006ff */
[----:B------:R-:W1:Y:S02]  /*c370*/  SYNCS.PHASECHK.TRANS64.TRYWAIT P0, [R0+URZ+0x34820], R3 ;  /* 0x03482003000075a7 */ /* 0x000e64000800017f */
[----:B-1----:R-:W-:Y:S05]  /*c380*/  @!P0 BRA `(.L_x_303) ;  /* 0x0000001400308947 */ /* 0x002fea0003800000 */
.L_x_347:
[----:B------:R-:W-:Y:S05]  /*c390*/  BSYNC B0 ;  /* 0x0000000000007941 */ /* 0x000fea0003800000 */
.L_x_302:
[----:B------:R-:W-:-:S03]  /*c3a0*/  UMOV UR4, 0xffffffff ;  /* 0xffffffff00047882 */ /* 0x000fc60000000000 */
[----:B------:R-:W-:Y:S05]  /*c3b0*/  BRA.DIV UR4, `(.L_x_304) ;  /* 0x0000001604387947 */ /* 0x000fea000b800000 */
[----:B------:R-:W2:Y:S02]  /*c3c0*/  S2R R2, SR_TID.X ;  /* 0x0000000000027919 */ /* 0x000ea40000002100 */
[----:B--2---:R-:W-:-:S04]  /*c3d0*/  SHF.R.U32.HI R2, RZ, 0x5, R2 ;  /* 0x00000005ff027819 */ /* 0x004fc80000011602 */
[----:B------:R-:W-:-:S05]  /*c3e0*/  LOP3.LUT R2, R2, 0x3, RZ, 0xc0, !PT ;  /* 0x0000000302027812 */ /* 0x000fca00078ec0ff */
[----:B------:R2:W3:Y:S02]  /*c3f0*/  SHFL.IDX PT, R14, R2, RZ, 0x1f ;  /* 0x00001fff020e7589 */ /* 0x0004e400000e0000 */
.L_x_350:
[----:B---3--:R-:W-:Y:S01]  /*c400*/  ISETP.NE.AND P0, PT, R14, RZ, PT ;  /* 0x000000ff0e00720c */ /* 0x008fe20003f05270 */
[----:B------:R-:W-:-:S12]  /*c410*/  BSSY B0, `(.L_x_305) ;  /* 0x0000027000007945 */ /* 0x000fd80003800000 */
[----:B------:R-:W-:Y:S05]  /*c420*/  @P0 BRA `(.L_x_306) ;  /* 0x0000000000940947 */ /* 0x000fea0003800000 */
[----:B------:R-:W-:-:S03]  /*c430*/  UMOV UR4, 0xffffffff ;  /* 0xffffffff00047882 */ /* 0x000fc60000000000 */
[----:B------:R-:W-:Y:S05]  /*c440*/  BRA.DIV UR4, `(.L_x_307) ;  /* 0x0000001604487947 */ /* 0x000fea000b800000 */
[----:B------:R-:W-:-:S13]  /*c450*/  ELECT P6, URZ, PT ;  /* 0x00000000003f782f */ /* 0x000fda00038c0000 */
.L_x_353:
[----:B------:R-:W-:Y:S05]  /*c460*/  @!P6 BRA `(.L_x_306) ;  /* 0x000000000084e947 */ /* 0x000fea0003800000 */
[----:B--2---:R-:W2:Y:S02]  /*c470*/  LDL R2, [R1+0x30] ;  /* 0x0000300001027983 */ /* 0x004ea40000100800 */
[----:B--2---:R-:W-:-:S13]  /*c480*/  R2UR UR4, R2 ;  /* 0x00000000020472ca */ /* 0x004fda00000e0000 */
[----:B------:R-:W-:-:S06]  /*c490*/  ULOP3.LUT UR4, UR4, 0x2, URZ, 0xfc, !UPT ;  /* 0x0000000204047892 */ /* 0x000fcc000f8efc3f */
[----:B------:R-:W-:-:S05]  /*c4a0*/  IMAD.U32 R2, RZ, RZ, UR4 ;  /* 0x00000004ff027e24 */ /* 0x000fca000f8e00ff */
[----:B------:R-:W-:-:S13]  /*c4b0*/  ISETP.NE.AND P2, PT, R2, 0x3, PT ;  /* 0x000000030200780c */ /* 0x000fda0003f45270 */
[----:B------:R-:W-:Y:S05]  /*c4c0*/  @!P2 BRA `(.L_x_308) ;  /* 0x000000000004a947 */ /* 0x000fea0003800000 */
[----:B------:R-:W-:Y:S01]  /*c4d0*/  BPT.TRAP 0x1 ;  /* 0x000000040000795c */ /* 0x000fe20000300000 */
.L_x_308:
[----:B------:R-:W2:Y:S01]  /*c4e0*/  LDL.LU R7, [R1] ;  /* 0x0000000001077983 */ /* 0x000ea20000300800 */
[----:B------:R-:W-:Y:S02]  /*c4f0*/  VIADD R2, R0, 0x34840 ;  /* 0x0003484000027836 */ /* 0x000fe40000000000 */
[C---:B-1----:R-:W-:Y:S02]  /*c500*/  VIADD R3, R19.reuse, 0x1 ;  /* 0x0000000113037836 */ /* 0x042fe40000000000 */
[----:B0-----:R-:W-:-:S03]  /*c510*/  IMAD R6, R19, 0x8, R2 ;  /* 0x0000000813067824 */ /* 0x001fc600078e0202 */
[----:B------:R-:W-:-:S04]  /*c520*/  ISETP.NE.AND P1, PT, R3, 0x2, PT ;  /* 0x000000020300780c */ /* 0x000fc80003f25270 */
[----:B------:R-:W-:Y:S02]  /*c530*/  SEL R4, RZ, 0x1, P1 ;  /* 0x00000001ff047807 */ /* 0x000fe40000800000 */
[----:B------:R-:W-:Y:S02]  /*c540*/  SEL R3, R3, RZ, P1 ;  /* 0x000000ff03037207 */ /* 0x000fe40000800000 */
[C---:B--2---:R-:W-:Y:S02]  /*c550*/  SHF.L.U32 R5, R7.reuse, 0x1f, RZ ;  /* 0x0000001f07057819 */ /* 0x044fe400000006ff */
[----:B------:R-:W-:Y:S01]  /*c560*/  LOP3.LUT R4, R7, R4, RZ, 0x3c, !PT ;  /* 0x0000000407047212 */ /* 0x000fe200078e3cff */
[----:B------:R-:W-:Y:S01]  /*c570*/  IMAD R7, R3, 0x8, R2 ;  /* 0x0000000803077824 */ /* 0x000fe200078e0202 */
[----:B------:R-:W0:Y:S02]  /*c580*/  SYNCS.PHASECHK.TRANS64.TRYWAIT P0, [R6+URZ], R5 ;  /* 0x00000005060075a7 */ /* 0x000e24000800017f */
[----:B------:R-:W-:Y:S01]  /*c590*/  SHF.L.U32 R2, R4, 0x1f, RZ ;  /* 0x0000001f04027819 */ /* 0x000fe200000006ff */
[----:B0-----:R-:W-:Y:S06]  /*c5a0*/  @!P0 BRA `(.L_x_309) ;  /* 0x0000001400108947 */ /* 0x001fec0003800000 */
.L_x_354:
[----:B------:R-:W1:Y:S02]  /*c5b0*/  SYNCS.PHASECHK.TRANS64.TRYWAIT P0, [R7+URZ], R2 ;  /* 0x00000002070075a7 */ /* 0x000e64000800017f */
[----:B-1----:R-:W-:Y:S05]  /*c5c0*/  @!P0 BRA `(.L_x_310) ;  /* 0x00000014001c8947 */ /* 0x002fea0003800000 */
.L_x_355:
[----:B------:R-:W-:Y:S05]  /*c5d0*/  @!P2 BRA `(.L_x_311) ;  /* 0x000000000004a947 */ /* 0x000fea0003800000 */
[----:B------:R-:W-:Y:S01]  /*c5e0*/  BPT.TRAP 0x1 ;  /* 0x000000040000795c */ /* 0x000fe20000300000 */
.L_x_311:
[----:B------:R-:W-:-:S04]  /*c5f0*/  VIADD R0, R0, 0x34860 ;  /* 0x0003486000007836 */ /* 0x000fc80000000000 */
[----:B------:R-:W-:-:S04]  /*c600*/  IMAD R4, R19, 0x8, R0 ;  /* 0x0000000813047824 */ /* 0x000fc800078e0200 */
[----:B------:R-:W2:Y:S02]  /*c610*/  SYNCS.PHASECHK.TRANS64.TRYWAIT P0, [R4+URZ], R5 ;  /* 0x00000005040075a7 */ /* 0x000ea4000800017f */
[----:B--2---:R-:W-:Y:S05]  /*c620*/  @!P0 BRA `(.L_x_312) ;  /* 0x0000001400188947 */ /* 0x004fea0003800000 */
.L_x_356:
[----:B------:R-:W-:-:S07]  /*c630*/  IMAD R3, R3, 0x8, R0 ;  /* 0x0000000803037824 */ /* 0x000fce00078e0200 */
.L_x_313:
[----:B---3--:R3:W4:Y:S02]  /*c640*/  SYNCS.PHASECHK.TRANS64.TRYWAIT P0, [R3+URZ], R2 ;  /* 0x00000002030075a7 */ /* 0x008724000800017f */
[----:B----4-:R-:W-:Y:S05]  /*c650*/  @!P0 NANOSLEEP.SYNCS 0x989680 ;  /* 0x009896800000895d */ /* 0x010fea0003900000 */
[----:B------:R-:W4:Y:S02]  /*c660*/  @!P0 SYNCS.PHASECHK.TRANS64 P0, [R3+URZ], R2 ;  /* 0x00000002030085a7 */ /* 0x000f24000800007f */
[----:B----4-:R-:W-:Y:S05]  /*c670*/  @!P0 BRA `(.L_x_313) ;  /* 0xfffffffc00f08947 */ /* 0x010fea000383ffff */
.L_x_306:
[----:B------:R-:W-:Y:S05]  /*c680*/  BSYNC B0 ;  /* 0x0000000000007941 */ /* 0x000fea0003800000 */
.L_x_305:
[----:B------:R-:W-:Y:S05]  /*c690*/  EXIT ;  /* 0x000000000000794d */ /* 0x000fea0003800000 */
.L_x_185:
[----:B0-----:R-:W-:-:S04]  /*c6a0*/  IMAD.U32 R3, RZ, RZ, UR38 ;  /* 0x00000026ff037e24 */ /* 0x001fc8000f8e00ff */
[----:B------:R0:W1:Y:S03]  /*c6b0*/  SYNCS.PHASECHK.TRANS64.TRYWAIT P1, [R3+URZ+0x34800], R0 ;  /* 0x03480000030075a7 */ /* 0x000066000802017f */
[----:B-1----:R-:W-:Y:S05]  /*c6c0*/  @!P1 NANOSLEEP.SYNCS 0x989680 ;  /* 0x009896800000995d */ /* 0x002fea0003900000 */
[----:B------:R-:W1:Y:S02]  /*c6d0*/  @!P1 SYNCS.PHASECHK.TRANS64 P1, [R3+URZ+0x34800], R0 ;  /* 0x03480000030095a7 */ /* 0x000e64000802007f */
[----:B-1----:R-:W-:Y:S05]  /*c6e0*/  @!P1 BRA `(.L_x_185) ;  /* 0xfffffffc00ec9947 */ /* 0x002fea000383ffff */
[----:B------:R-:W-:Y:S05]  /*c6f0*/  BRA `(.L_x_314) ;  /* 0xffffff4c00fc7947 */ /* 0x000fea000383ffff */
.L_x_189:
[----:B-1----:R1:W2:Y:S02]  /*c700*/  SYNCS.PHASECHK.TRANS64.TRYWAIT P1, [R6+URZ+0x34830], R3 ;  /* 0x03483003060075a7 */ /* 0x0022a4000802017f */
[----:B--2---:R-:W-:Y:S05]  /*c710*/  @!P1 NANOSLEEP.SYNCS 0x989680 ;  /* 0x009896800000995d */ /* 0x004fea0003900000 */
[----:B------:R-:W2:Y:S02]  /*c720*/  @!P1 SYNCS.PHASECHK.TRANS64 P1, [R6+URZ+0x34830], R3 ;  /* 0x03483003060095a7 */ /* 0x000ea4000802007f */
[----:B--2---:R-:W-:Y:S05]  /*c730*/  @!P1 BRA `(.L_x_189) ;  /* 0xfffffffc00f09947 */ /* 0x004fea000383ffff */
[----:B------:R-:W-:Y:S05]  /*c740*/  BRA `(.L_x_188) ;  /* 0xffffff5000187947 */ /* 0x000fea000383ffff */
.L_x_195:
[----:B-1----:R-:W-:-:S04]  /*c750*/  IMAD.U32 R3, RZ, RZ, UR7 ;  /* 0x00000007ff037e24 */ /* 0x002fc8000f8e00ff */
[----:B------:R1:W2:Y:S03]  /*c760*/  SYNCS.PHASECHK.TRANS64.TRYWAIT P1, [R3+URZ+0x34830], R0 ;  /* 0x03483000030075a7 */ /* 0x0002a6000802017f */
[----:B--2---:R-:W-:Y:S05]  /*c770*/  @!P1 NANOSLEEP.SYNCS 0x989680 ;  /* 0x009896800000995d */ /* 0x004fea0003900000 */
[----:B------:R-:W2:Y:S02]  /*c780*/  @!P1 SYNCS.PHASECHK.TRANS64 P1, [R3+URZ+0x34830], R0 ;  /* 0x03483000030095a7 */ /* 0x000ea4000802007f */
[----:B--2---:R-:W-:Y:S05]  /*c790*/  @!P1 BRA `(.L_x_195) ;  /* 0xfffffffc00ec9947 */ /* 0x004fea000383ffff */
[----:B------:R-:W-:Y:S05]  /*c7a0*/  BRA `(.L_x_194) ;  /* 0xffffff7000f07947 */ /* 0x000fea000383ffff */
.L_x_199:
[----:B-1----:R-:W-:-:S04]  /*c7b0*/  IMAD.U32 R3, RZ, RZ, UR14 ;  /* 0x0000000eff037e24 */ /* 0x002fc8000f8e00ff */
[----:B------:R1:W2:Y:S03]  /*c7c0*/  SYNCS.PHASECHK.TRANS64.TRYWAIT P1, [R3+URZ+0x34850], R0 ;  /* 0x03485000030075a7 */ /* 0x0002a6000802017f */
[----:B--2---:R-:W-:Y:S05]  /*c7d0*/  @!P1 NANOSLEEP.SYNCS 0x989680 ;  /* 0x009896800000995d */ /* 0x004fea0003900000 */
[----:B------:R-:W2:Y:S02]  /*c7e0*/  @!P1 SYNCS.PHASECHK.TRANS64 P1, [R3+URZ+0x34850], R0 ;  /* 0x03485000030095a7 */ /* 0x000ea4000802007f */
[----:B--2---:R-:W-:Y:S05]  /*c7f0*/  @!P1 BRA `(.L_x_199) ;  /* 0xfffffffc00ec9947 */ /* 0x004fea000383ffff */
[----:B------:R-:W-:Y:S05]  /*c800*/  BRA `(.L_x_198) ;  /* 0xffffff7c00207947 */ /* 0x000fea000383ffff */
.L_x_206:
[----:B-1----:R-:W-:-:S04]  /*c810*/  IMAD.U32 R5, RZ, RZ, UR9 ;  /* 0x00000009ff057e24 */ /* 0x002fc8000f8e00ff */
[----:B------:R1:W2:Y:S03]  /*c820*/  SYNCS.PHASECHK.TRANS64.TRYWAIT P1, [R5+URZ+0x34850], R4 ;  /* 0x03485004050075a7 */ /* 0x0002a6000802017f */
[----:B--2---:R-:W-:Y:S05]  /*c830*/  @!P1 NANOSLEEP.SYNCS 0x989680 ;  /* 0x009896800000995d */ /* 0x004fea0003900000 */
[----:B------:R-:W2:Y:S02]  /*c840*/  @!P1 SYNCS.PHASECHK.TRANS64 P1, [R5+URZ+0x34850], R4 ;  /* 0x03485004050095a7 */ /* 0x000ea4000802007f */
[----:B--2---:R-:W-:Y:S05]  /*c850*/  @!P1 BRA `(.L_x_206) ;  /* 0xfffffffc00ec9947 */ /* 0x004fea000383ffff */
[----:B------:R-:W-:Y:S05]  /*c860*/  BRA `(.L_x_205) ;  /* 0xffffff9800147947 */ /* 0x000fea000383ffff */
.L_x_221:
[----:B------:R-:W0:Y:S01]  /*c870*/  S2R R6, SR_TID.X ;  /* 0x0000000000067919 */ /* 0x000e220000002100 */
[----:B------:R-:W-:Y:S01]  /*c880*/  BSSY B0, `(.L_x_315) ;  /* 0x000000a000007945 */ /* 0x000fe20003800000 */
[----:B------:R-:W-:Y:S02]  /*c890*/  IMAD.MOV.U32 R12, RZ, RZ, RZ ;  /* 0x000000ffff0c7224 */ /* 0x000fe400078e00ff */
[----:B------:R-:W-:Y:S02]  /*c8a0*/  IMAD.MOV.U32 R11, RZ, RZ, 0x1f ;  /* 0x0000001fff0b7424 */ /* 0x000fe400078e00ff */
[----:B------:R-:W-:Y:S01]  /*c8b0*/  IMAD.MOV.U32 R15, RZ, RZ, -0x1 ;  /* 0xffffffffff0f7424 */ /* 0x000fe200078e00ff */
[----:B0-----:R-:W-:-:S04]  /*c8c0*/  SHF.R.U32.HI R6, RZ, 0x5, R6 ;  /* 0x00000005ff067819 */ /* 0x001fc80000011606 */
[----:B------:R-:W-:-:S05]  /*c8d0*/  LOP3.LUT R6, R6, 0x3, RZ, 0xc0, !PT ;  /* 0x0000000306067812 */ /* 0x000fca00078ec0ff */
[----:B------:R-:W-:-:S07]  /*c8e0*/  IMAD.MOV.U32 R13, RZ, RZ, R6 ;  /* 0x000000ffff0d7224 */ /* 0x000fce00078e0006 */
[----:B-1----:R-:W-:Y:S05]  /*c8f0*/  WARPSYNC.COLLECTIVE R15, `(.L_x_316) ;  /* 0x000000000f087348 */ /* 0x002fea0003c00000 */
[----:B------:R0:W2:Y:S02]  /*c900*/  SHFL.IDX P6, R14, R13, R12, R11 ;  /* 0x0000000c0d0e7389 */ /* 0x0000a400000c000b */
[----:B012---:R-:W-:Y:S01]  /*c910*/  ENDCOLLECTIVE ;  /* 0x000000000000791b */ /* 0x007fe20003800000 */
.L_x_316:
[----:B------:R-:W-:Y:S05]  /*c920*/  BSYNC B0 ;  /* 0x0000000000007941 */ /* 0x000fea0003800000 */
.L_x_315:
[----:B------:R-:W-:Y:S05]  /*c930*/  BRA `(.L_x_317) ;  /* 0xffffffbc009c7947 */ /* 0x000fea000383ffff */
.L_x_223:
[----:B------:R-:W-:Y:S01]  /*c940*/  BSSY B0, `(.L_x_318) ;  /* 0x0000006000007945 */ /* 0x000fe20003800000 */
[----:B------:R-:W-:-:S07]  /*c950*/  IMAD.MOV.U32 R15, RZ, RZ, -0x1 ;  /* 0xffffffffff0f7424 */ /* 0x000fce00078e00ff */
[----:B01----:R-:W-:Y:S05]  /*c960*/  WARPSYNC.COLLECTIVE R15, `(.L_x_319) ;  /* 0x000000000f0c7348 */ /* 0x003fea0003c00000 */
[----:B------:R-:W-:Y:S02]  /*c970*/  ELECT P6, UR62, PT ;  /* 0x00000000003e782f */ /* 0x000fe400038c0000 */
[----:B------:R-:W-:Y:S01]  /*c980*/  MOV R14, UR62 ;  /* 0x0000003e000e7c02 */ /* 0x000fe20008000f00 */
[----:B01----:R-:W-:Y:S10]  /*c990*/  ENDCOLLECTIVE ;  /* 0x000000000000791b */ /* 0x003ff40003800000 */
.L_x_319:
[----:B------:R-:W-:Y:S05]  /*c9a0*/  BSYNC B0 ;  /* 0x0000000000007941 */ /* 0x000fea0003800000 */
.L_x_318:
[----:B------:R-:W-:Y:S05]  /*c9b0*/  BRA `(.L_x_320) ;  /* 0xffffffbc009c7947 */ /* 0x000fea000383ffff */
.L_x_225:
[----:B---3--:R3:W4:Y:S02]  /*c9c0*/  SYNCS.PHASECHK.TRANS64.TRYWAIT P0, [R2+URZ+0x34840], R3 ;  /* 0x03484003020075a7 */ /* 0x008724000800017f */
[----:B----4-:R-:W-:Y:S05]  /*c9d0*/  @!P0 NANOSLEEP.SYNCS 0x989680 ;  /* 0x009896800000895d */ /* 0x010fea0003900000 */
[----:B------:R-:W4:Y:S02]  /*c9e0*/  @!P0 SYNCS.PHASECHK.TRANS64 P0, [R2+URZ+0x34840], R3 ;  /* 0x03484003020085a7 */ /* 0x000f24000800007f */
[----:B----4-:R-:W-:Y:S05]  /*c9f0*/  @!P0 BRA `(.L_x_225) ;  /* 0xfffffffc00f08947 */ /* 0x010fea000383ffff */
[----:B------:R-:W-:Y:S05]  /*ca00*/  BRA `(.L_x_321) ;  /* 0xffffffbc00f07947 */ /* 0x000fea000383ffff */
.L_x_229:
        /* <DEDUP_REMOVED lines=8> */
.L_x_322:
[----:B------:R-:W-:Y:S01]  /*ca90*/  IMAD.MOV.U32 R13, RZ, RZ, R0 ;  /* 0x000000ffff0d7224 */ /* 0x000fe200078e0000 */
[----:B------:R-:W-:Y:S01]  /*caa0*/  LOP3.LUT R7, R7, 0x7f, RZ, 0xc0, !PT ;  /* 0x0000007f07077812 */ /* 0x000fe200078ec0ff */
[----:B------:R-:W-:-:S07]  /*cab0*/  IMAD.MOV.U32 R6, RZ, RZ, R14 ;  /* 0x000000ffff067224 */ /* 0x000fce00078e000e */
[----:B------:R-:W-:Y:S05]  /*cac0*/  WARPSYNC.COLLECTIVE R15, `(.L_x_323) ;  /* 0x000000000f087348 */ /* 0x000fea0003c00000 */
[----:B------:R0:W1:Y:S02]  /*cad0*/  SHFL.IDX P6, R14, R13, R12, R11 ;  /* 0x0000000c0d0e7389 */ /* 0x00006400000c000b */
[----:B01----:R-:W-:Y:S01]  /*cae0*/  ENDCOLLECTIVE ;  /* 0x000000000000791b */ /* 0x003fe20003800000 */
.L_x_323:
        /* <DEDUP_REMOVED lines=12> */
.L_x_324:
        /* <DEDUP_REMOVED lines=9> */
[----:B------:R-:W-:Y:S04]  /*cc40*/  @!P2 LDGSTS.E.BYPASS.LTC128B.128 [R9+0x10400], desc[UR60][R6.64], !P3 ;  /* 0x104000000609afae */ /* 0x000fe8000d901d7c */
[----:B------:R-:W-:Y:S04]  /*cc50*/  @!P2 LDGSTS.E.BYPASS.LTC128B.128 [R9+0x14400], desc[UR60][R6.64+0x80], !P0 ;  /* 0x144000800609afae */ /* 0x000fe8000c101d7c */
[----:B------:R0:W-:Y:S01]  /*cc60*/  @!P2 LDGSTS.E.BYPASS.LTC128B.128 [R9+0x18400], desc[UR60][R6.64+0x100], !P1 ;  /* 0x184001000609afae */ /* 0x0001e2000c901d7c */
[----:B------:R-:W-:Y:S01]  /*cc70*/  ISETP.GE.AND P2, PT, R5, R3, PT ;  /* 0x000000030500720c */ /* 0x000fe20003f46270 */
[----:B------:R-:W-:-:S02]  /*cc80*/  VIADD R5, R4, 0x20 ;  /* 0x0000002004057836 */ /* 0x000fc40000000000 */
[----:B0-----:R-:W-:-:S10]  /*cc90*/  IMAD.MOV.U32 R6, RZ, RZ, R14 ;  /* 0x000000ffff067224 */ /* 0x001fd400078e000e */
[----:B------:R-:W-:Y:S05]  /*cca0*/  WARPSYNC.COLLECTIVE R15, `(.L_x_325) ;  /* 0x000000000f087348 */ /* 0x000fea0003c00000 */
[----:B------:R0:W1:Y:S02]  /*ccb0*/  SHFL.IDX P6, R14, R13, R12, R11 ;  /* 0x0000000c0d0e7389 */ /* 0x00006400000c000b */
[----:B01----:R-:W-:Y:S01]  /*ccc0*/  ENDCOLLECTIVE ;  /* 0x000000000000791b */ /* 0x003fe20003800000 */
.L_x_325:
[----:B------:R-:W-:Y:S02]  /*ccd0*/  IMAD.MOV.U32 R13, RZ, RZ, R2 ;  /* 0x000000ffff0d7224 */ /* 0x000fe400078e0002 */
[----:B------:R-:W-:Y:S02]  /*cce0*/  IMAD.MOV.U32 R12, RZ, RZ, 0x2 ;  /* 0x00000002ff0c7424 */ /* 0x000fe400078e00ff */
[----:B------:R-:W-:-:S07]  /*ccf0*/  IMAD.MOV.U32 R7, RZ, RZ, R14 ;  /* 0x000000ffff077224 */ /* 0x000fce00078e000e */
[----:B------:R-:W-:Y:S05]  /*cd00*/  WARPSYNC.COLLECTIVE R15, `(.L_x_326) ;  /* 0x000000000f087348 */ /* 0x000fea0003c00000 */
[----:B------:R0:W1:Y:S02]  /*cd10*/  SHFL.IDX P6, R14, R13, R12, R11 ;  /* 0x0000000c0d0e7389 */ /* 0x00006400000c000b */
[----:B01----:R-:W-:Y:S01]  /*cd20*/  ENDCOLLECTIVE ;  /* 0x000000000000791b */ /* 0x003fe20003800000 */
.L_x_326:
        /* <DEDUP_REMOVED lines=18> */
.L_x_327:
[----:B------:R-:W-:Y:S02]  /*ce50*/  IMAD.MOV.U32 R13, RZ, RZ, R2 ;  /* 0x000000ffff0d7224 */ /* 0x000fe400078e0002 */
[----:B------:R-:W-:Y:S02]  /*ce60*/  IMAD.MOV.U32 R12, RZ, RZ, 0x3 ;  /* 0x00000003ff0c7424 */ /* 0x000fe400078e00ff */
[----:B------:R-:W-:-:S07]  /*ce70*/  IMAD.MOV.U32 R7, RZ, RZ, R14 ;  /* 0x000000ffff077224 */ /* 0x000fce00078e000e */
[----:B------:R-:W-:Y:S05]  /*ce80*/  WARPSYNC.COLLECTIVE R15, `(.L_x_328) ;  /* 0x000000000f087348 */ /* 0x000fea0003c00000 */
[----:B------:R0:W1:Y:S02]  /*ce90*/  SHFL.IDX P6, R14, R13, R12, R11 ;  /* 0x0000000c0d0e7389 */ /* 0x00006400000c000b */
[----:B01----:R-:W-:Y:S01]  /*cea0*/  ENDCOLLECTIVE ;  /* 0x000000000000791b */ /* 0x003fe20003800000 */
.L_x_328:
        /* <DEDUP_REMOVED lines=18> */
.L_x_329:
[----:B------:R-:W-:Y:S02]  /*cfd0*/  IMAD.MOV.U32 R13, RZ, RZ, R2 ;  /* 0x000000ffff0d7224 */ /* 0x000fe400078e0002 */
[----:B------:R-:W-:Y:S02]  /*cfe0*/  IMAD.MOV.U32 R12, RZ, RZ, 0x4 ;  /* 0x00000004ff0c7424 */ /* 0x000fe400078e00ff */
[----:B------:R-:W-:-:S07]  /*cff0*/  IMAD.MOV.U32 R7, RZ, RZ, R14 ;  /* 0x000000ffff077224 */ /* 0x000fce00078e000e */
[----:B------:R-:W-:Y:S05]  /*d000*/  WARPSYNC.COLLECTIVE R15, `(.L_x_330) ;  /* 0x000000000f087348 */ /* 0x000fea0003c00000 */
[----:B------:R0:W1:Y:S02]  /*d010*/  SHFL.IDX P6, R14, R13, R12, R11 ;  /* 0x0000000c0d0e7389 */ /* 0x00006400000c000b */
[----:B01----:R-:W-:Y:S01]  /*d020*/  ENDCOLLECTIVE ;  /* 0x000000000000791b */ /* 0x003fe20003800000 */
.L_x_330:
        /* <DEDUP_REMOVED lines=18> */
.L_x_331:
[----:B------:R-:W-:Y:S02]  /*d150*/  IMAD.MOV.U32 R13, RZ, RZ, R2 ;  /* 0x000000ffff0d7224 */ /* 0x000fe400078e0002 */
[----:B------:R-:W-:Y:S02]  /*d160*/  IMAD.MOV.U32 R12, RZ, RZ, 0x5 ;  /* 0x00000005ff0c7424 */ /* 0x000fe400078e00ff */
[----:B------:R-:W-:-:S07]  /*d170*/  IMAD.MOV.U32 R7, RZ, RZ, R14 ;  /* 0x000000ffff077224 */ /* 0x000fce00078e000e */
[----:B------:R-:W-:Y:S05]  /*d180*/  WARPSYNC.COLLECTIVE R15, `(.L_x_332) ;  /* 0x000000000f087348 */ /* 0x000fea0003c00000 */
[----:B------:R0:W1:Y:S02]  /*d190*/  SHFL.IDX P6, R14, R13, R12, R11 ;  /* 0x0000000c0d0e7389 */ /* 0x00006400000c000b */
[----:B01----:R-:W-:Y:S01]  /*d1a0*/  ENDCOLLECTIVE ;  /* 0x000000000000791b */ /* 0x003fe20003800000 */
.L_x_332:
        /* <DEDUP_REMOVED lines=18> */
.L_x_333:
[----:B------:R-:W-:Y:S02]  /*d2d0*/  IMAD.MOV.U32 R13, RZ, RZ, R2 ;  /* 0x000000ffff0d7224 */ /* 0x000fe400078e0002 */
[----:B------:R-:W-:Y:S02]  /*d2e0*/  IMAD.MOV.U32 R12, RZ, RZ, 0x6 ;  /* 0x00000006ff0c7424 */ /* 0x000fe400078e00ff */
[----:B------:R-:W-:-:S07]  /*d2f0*/  IMAD.MOV.U32 R7, RZ, RZ, R14 ;  /* 0x000000ffff077224 */ /* 0x000fce00078e000e */
[----:B------:R-:W-:Y:S05]  /*d300*/  WARPSYNC.COLLECTIVE R15, `(.L_x_334) ;  /* 0x000000000f087348 */ /* 0x000fea0003c00000 */
[----:B------:R0:W1:Y:S02]  /*d310*/  SHFL.IDX P6, R14, R13, R12, R11 ;  /* 0x0000000c0d0e7389 */ /* 0x00006400000c000b */
[----:B01----:R-:W-:Y:S01]  /*d320*/  ENDCOLLECTIVE ;  /* 0x000000000000791b */ /* 0x003fe20003800000 */
.L_x_334:
        /* <DEDUP_REMOVED lines=13> */
[----:B0-----:R-:W-:-:S12]  /*d400*/  IMAD.MOV.U32 R6, RZ, RZ, R14 ;  /* 0x000000ffff067224 */ /* 0x001fd800078e000e */
[----:B------:R-:W-:Y:S05]  /*d410*/  WARPSYNC.COLLECTIVE R15, `(.L_x_335) ;  /* 0x000000000f087348 */ /* 0x000fea0003c00000 */
[----:B------:R0:W1:Y:S02]  /*d420*/  SHFL.IDX P6, R14, R13, R12, R11 ;  /* 0x0000000c0d0e7389 */ /* 0x00006400000c000b */
[----:B01----:R-:W-:Y:S01]  /*d430*/  ENDCOLLECTIVE ;  /* 0x000000000000791b */ /* 0x003fe20003800000 */
.L_x_335:
[----:B------:R-:W-:Y:S02]  /*d440*/  IMAD.MOV.U32 R13, RZ, RZ, R2 ;  /* 0x000000ffff0d7224 */ /* 0x000fe400078e0002 */
[----:B------:R-:W-:Y:S02]  /*d450*/  IMAD.MOV.U32 R12, RZ, RZ, 0x7 ;  /* 0x00000007ff0c7424 */ /* 0x000fe400078e00ff */
[----:B------:R-:W-:-:S07]  /*d460*/  IMAD.MOV.U32 R7, RZ, RZ, R14 ;  /* 0x000000ffff077224 */ /* 0x000fce00078e000e */
[----:B------:R-:W-:Y:S05]  /*d470*/  WARPSYNC.COLLECTIVE R15, `(.L_x_336) ;  /* 0x000000000f087348 */ /* 0x000fea0003c00000 */
[----:B------:R0:W1:Y:S02]  /*d480*/  SHFL.IDX P6, R14, R13, R12, R11 ;  /* 0x0000000c0d0e7389 */ /* 0x00006400000c000b */
[----:B01----:R-:W-:Y:S01]  /*d490*/  ENDCOLLECTIVE ;  /* 0x000000000000791b */ /* 0x003fe20003800000 */
.L_x_336:
[----:B------:R-:W-:-:S05]  /*d4a0*/  @!P2 LEA R7, P4, R10, R7, 0x1 ;  /* 0x000000070a07a211 */ /* 0x000fca00078808ff */
[----:B------:R-:W-:-:S05]  /*d4b0*/  @!P2 IMAD.X R6, RZ, RZ, R6, P4 ;  /* 0x000000ffff06a224 */ /* 0x000fca00020e0606 */
[----:B------:R-:W-:Y:S01]  /*d4c0*/  @!P2 LOP3.LUT R7, R7, R6, RZ, 0x3c, !PT ;  /* 0x000000060707a212 */ /* 0x000fe200078e3cff */
[----:B------:R-:W-:-:S03]  /*d4d0*/  IMAD.MOV.U32 R13, RZ, RZ, R0 ;  /* 0x000000ffff0d7224 */ /* 0x000fc600078e0000 */
[----:B------:R-:W-:-:S04]  /*d4e0*/  @!P2 LOP3.LUT R6, R7, R6, RZ, 0x3c, !PT ;  /* 0x000000060706a212 */ /* 0x000fc800078e3cff */
[----:B------:R-:W-:Y:S01]  /*d4f0*/  @!P2 LOP3.LUT R7, R7, R6, RZ, 0x3c, !PT ;  /* 0x000000060707a212 */ /* 0x000fe200078e3cff */
[----:B------:R-:W-:-:S07]  /*d500*/  IMAD.MOV.U32 R5, RZ, RZ, R14 ;  /* 0x000000ffff057224 */ /* 0x000fce00078e000e */
[----:B------:R-:W-:Y:S05]  /*d510*/  WARPSYNC.COLLECTIVE R15, `(.L_x_337) ;  /* 0x000000000f087348 */ /* 0x000fea0003c00000 */
[----:B------:R0:W1:Y:S02]  /*d520*/  SHFL.IDX P6, R14, R13, R12, R11 ;  /* 0x0000000c0d0e7389 */ /* 0x00006400000c000b */
[----:B01----:R-:W-:Y:S01]  /*d530*/  ENDCOLLECTIVE ;  /* 0x000000000000791b */ /* 0x003fe20003800000 */
.L_x_337:
[----:B------:R-:W-:Y:S01]  /*d540*/  @!PT LDS RZ, [RZ] ;  /* 0x00000000fffff984 */ /* 0x000fe20000000800 */
[----:B------:R-:W-:Y:S01]  /*d550*/  @!PT LDS RZ, [RZ] ;  /* 0x00000000fffff984 */ /* 0x000fe20000000800 */
[----:B------:R-:W-:Y:S01]  /*d560*/  @!PT LDS RZ, [RZ] ;  /* 0x00000000fffff984 */ /* 0x000fe20000000800 */
[----:B------:R0:W-:Y:S04]  /*d570*/  @!P2 LDGSTS.E.BYPASS.LTC128B.128 [R9+0x13400], desc[UR60][R6.64], !P3 ;  /* 0x134000000609afae */ /* 0x0001e8000d901d7c */
[----:B------:R0:W-:Y:S04]  /*d580*/  @!P2 LDGSTS.E.BYPASS.LTC128B.128 [R9+0x17400], desc[UR60][R6.64+0x80], !P0 ;  /* 0x174000800609afae */ /* 0x0001e8000c101d7c */
[----:B------:R0:W-:Y:S01]  /*d590*/  @!P2 LDGSTS.E.BYPASS.LTC128B.128 [R9+0x1b400], desc[UR60][R6.64+0x100], !P1 ;  /* 0x1b4001000609afae */ /* 0x0001e2000c901d7c */
[----:B------:R-:W-:Y:S01]  /*d5a0*/  IMAD.MOV.U32 R0, RZ, RZ, R14 ;  /* 0x000000ffff007224 */ /* 0x000fe200078e000e */
[----:B------:R-:W-:Y:S06]  /*d5b0*/  BRA `(.L_x_338) ;  /* 0xffffffc000a87947 */ /* 0x000fec000383ffff */
.L_x_233:
[----:B--2---:R-:W-:-:S04]  /*d5c0*/  IMAD.U32 R3, RZ, RZ, UR36 ;  /* 0x00000024ff037e24 */ /* 0x004fc8000f8e00ff */
[----:B------:R2:W3:Y:S03]  /*d5d0*/  SYNCS.PHASECHK.TRANS64.TRYWAIT P0, [R3+URZ+0x34820], R0 ;  /* 0x03482000030075a7 */ /* 0x0004e6000800017f */
[----:B---3--:R-:W-:Y:S05]  /*d5e0*/  @!P0 NANOSLEEP.SYNCS 0x989680 ;  /* 0x009896800000895d */ /* 0x008fea0003900000 */
[----:B------:R-:W3:Y:S02]  /*d5f0*/  @!P0 SYNCS.PHASECHK.TRANS64 P0, [R3+URZ+0x34820], R0 ;  /* 0x03482000030085a7 */ /* 0x000ee4000800007f */
[----:B---3--:R-:W-:Y:S05]  /*d600*/  @!P0 BRA `(.L_x_233) ;  /* 0xfffffffc00ec8947 */ /* 0x008fea000383ffff */
[----:B------:R-:W-:Y:S05]  /*d610*/  BRA `(.L_x_339) ;  /* 0xffffffc000f87947 */ /* 0x000fea000383ffff */
.L_x_240:
[----:B-1----:R1:W2:Y:S02]  /*d620*/  SYNCS.PHASECHK.TRANS64.TRYWAIT P0, [R3+URZ+0x34840], R2 ;  /* 0x03484002030075a7 */ /* 0x0022a4000800017f */
[----:B--2---:R-:W-:Y:S05]  /*d630*/  @!P0 NANOSLEEP.SYNCS 0x989680 ;  /* 0x009896800000895d */ /* 0x004fea0003900000 */
[----:B------:R-:W2:Y:S02]  /*d640*/  @!P0 SYNCS.PHASECHK.TRANS64 P0, [R3+URZ+0x34840], R2 ;  /* 0x03484002030085a7 */ /* 0x000ea4000800007f */
[----:B--2---:R-:W-:Y:S05]  /*d650*/  @!P0 BRA `(.L_x_240) ;  /* 0xfffffffc00f08947 */ /* 0x004fea000383ffff */
[----:B------:R-:W-:Y:S05]  /*d660*/  BRA `(.L_x_340) ;  /* 0xffffffc400a47947 */ /* 0x000fea000383ffff */
.L_x_248:
[----:B0-----:R0:W1:Y:S02]  /*d670*/  SYNCS.PHASECHK.TRANS64.TRYWAIT P0, [R2+URZ+0x34860], R3 ;  /* 0x03486003020075a7 */ /* 0x001064000800017f */
[----:B-1----:R-:W-:Y:S05]  /*d680*/  @!P0 NANOSLEEP.SYNCS 0x989680 ;  /* 0x009896800000895d */ /* 0x002fea0003900000 */
[----:B------:R-:W1:Y:S02]  /*d690*/  @!P0 SYNCS.PHASECHK.TRANS64 P0, [R2+URZ+0x34860], R3 ;  /* 0x03486003020085a7 */ /* 0x000e64000800007f */
[----:B-1----:R-:W-:Y:S05]  /*d6a0*/  @!P0 BRA `(.L_x_248) ;  /* 0xfffffffc00f08947 */ /* 0x002fea000383ffff */
[----:B------:R-:W-:Y:S05]  /*d6b0*/  BRA `(.L_x_341) ;  /* 0xffffffc800e07947 */ /* 0x000fea000383ffff */
.L_x_259:
[----:B-1----:R1:W2:Y:S02]  /*d6c0*/  SYNCS.PHASECHK.TRANS64.TRYWAIT P0, [R3+URZ+0x34840], R2 ;  /* 0x03484002030075a7 */ /* 0x0022a4000800017f */
[----:B--2---:R-:W-:Y:S05]  /*d6d0*/  @!P0 NANOSLEEP.SYNCS 0x989680 ;  /* 0x009896800000895d */ /* 0x004fea0003900000 */
[----:B------:R-:W2:Y:S02]  /*d6e0*/  @!P0 SYNCS.PHASECHK.TRANS64 P0, [R3+URZ+0x34840], R2 ;  /* 0x03484002030085a7 */ /* 0x000ea4000800007f */
[----:B--2---:R-:W-:Y:S05]  /*d6f0*/  @!P0 BRA `(.L_x_259) ;  /* 0xfffffffc00f08947 */ /* 0x004fea000383ffff */
[----:B------:R-:W-:Y:S05]  /*d700*/  BRA `(.L_x_342) ;  /* 0xffffffd0007c7947 */ /* 0x000fea000383ffff */
.L_x_267:
[----:B0-----:R0:W1:Y:S02]  /*d710*/  SYNCS.PHASECHK.TRANS64.TRYWAIT P0, [R2+URZ+0x34860], R3 ;  /* 0x03486003020075a7 */ /* 0x001064000800017f */
[----:B-1----:R-:W-:Y:S05]  /*d720*/  @!P0 NANOSLEEP.SYNCS 0x989680 ;  /* 0x009896800000895d */ /* 0x002fea0003900000 */
[----:B------:R-:W1:Y:S02]  /*d730*/  @!P0 SYNCS.PHASECHK.TRANS64 P0, [R2+URZ+0x34860], R3 ;  /* 0x03486003020085a7 */ /* 0x000e64000800007f */
[----:B-1----:R-:W-:Y:S05]  /*d740*/  @!P0 BRA `(.L_x_267) ;  /* 0xfffffffc00f08947 */ /* 0x002fea000383ffff */
[----:B------:R-:W-:Y:S05]  /*d750*/  BRA `(.L_x_343) ;  /* 0xffffffd400b87947 */ /* 0x000fea000383ffff */
.L_x_277:
[----:B--2---:R2:W3:Y:S02]  /*d760*/  SYNCS.PHASECHK.TRANS64.TRYWAIT P0, [R3+URZ+0x34840], R2 ;  /* 0x03484002030075a7 */ /* 0x0044e4000800017f */
[----:B---3--:R-:W-:Y:S05]  /*d770*/  @!P0 NANOSLEEP.SYNCS 0x989680 ;  /* 0x009896800000895d */ /* 0x008fea0003900000 */
[----:B------:R-:W3:Y:S02]  /*d780*/  @!P0 SYNCS.PHASECHK.TRANS64 P0, [R3+URZ+0x34840], R2 ;  /* 0x03484002030085a7 */ /* 0x000ee4000800007f */
[----:B---3--:R-:W-:Y:S05]  /*d790*/  @!P0 BRA `(.L_x_277) ;  /* 0xfffffffc00f08947 */ /* 0x008fea000383ffff */
[----:B------:R-:W-:Y:S05]  /*d7a0*/  BRA `(.L_x_344) ;  /* 0xffffffdc002c7947 */ /* 0x000fea000383ffff */
.L_x_285:
[----:B0-----:R0:W1:Y:S02]  /*d7b0*/  SYNCS.PHASECHK.TRANS64.TRYWAIT P0, [R2+URZ+0x34860], R5 ;  /* 0x03486005020075a7 */ /* 0x001064000800017f */
[----:B-1----:R-:W-:Y:S05]  /*d7c0*/  @!P0 NANOSLEEP.SYNCS 0x989680 ;  /* 0x009896800000895d */ /* 0x002fea0003900000 */
[----:B------:R-:W1:Y:S02]  /*d7d0*/  @!P0 SYNCS.PHASECHK.TRANS64 P0, [R2+URZ+0x34860], R5 ;  /* 0x03486005020085a7 */ /* 0x000e64000800007f */
[----:B-1----:R-:W-:Y:S05]  /*d7e0*/  @!P0 BRA `(.L_x_285) ;  /* 0xfffffffc00f08947 */ /* 0x002fea000383ffff */
[----:B------:R-:W-:Y:S05]  /*d7f0*/  BRA `(.L_x_345) ;  /* 0xffffffe000647947 */ /* 0x000fea000383ffff */
.L_x_295:
[----:B--2---:R2:W3:Y:S02]  /*d800*/  SYNCS.PHASECHK.TRANS64.TRYWAIT P0, [R0+URZ+0x34860], R3 ;  /* 0x03486003000075a7 */ /* 0x0044e4000800017f */
[----:B---3--:R-:W-:Y:S05]  /*d810*/  @!P0 NANOSLEEP.SYNCS 0x989680 ;  /* 0x009896800000895d */ /* 0x008fea0003900000 */
[----:B------:R-:W3:Y:S02]  /*d820*/  @!P0 SYNCS.PHASECHK.TRANS64 P0, [R0+URZ+0x34860], R3 ;  /* 0x03486003000085a7 */ /* 0x000ee4000800007f */
[----:B---3--:R-:W-:Y:S05]  /*d830*/  @!P0 BRA `(.L_x_295) ;  /* 0xfffffffc00f08947 */ /* 0x008fea000383ffff */
[----:B------:R-:W-:Y:S05]  /*d840*/  BRA `(.L_x_346) ;  /* 0xffffffe400787947 */ /* 0x000fea000383ffff */
.L_x_303:
[----:B-1----:R1:W2:Y:S02]  /*d850*/  SYNCS.PHASECHK.TRANS64.TRYWAIT P0, [R0+URZ+0x34820], R3 ;  /* 0x03482003000075a7 */ /* 0x0022a4000800017f */
[----:B--2---:R-:W-:Y:S05]  /*d860*/  @!P0 NANOSLEEP.SYNCS 0x989680 ;  /* 0x009896800000895d */ /* 0x004fea0003900000 */
[----:B------:R-:W2:Y:S02]  /*d870*/  @!P0 SYNCS.PHASECHK.TRANS64 P0, [R0+URZ+0x34820], R3 ;  /* 0x03482003000085a7 */ /* 0x000ea4000800007f */
[----:B--2---:R-:W-:Y:S05]  /*d880*/  @!P0 BRA `(.L_x_303) ;  /* 0xfffffffc00f08947 */ /* 0x004fea000383ffff */
[----:B------:R-:W-:Y:S05]  /*d890*/  BRA `(.L_x_347) ;  /* 0xffffffe800bc7947 */ /* 0x000fea000383ffff */
.L_x_304:
[----:B------:R-:W2:Y:S01]  /*d8a0*/  S2R R2, SR_TID.X ;  /* 0x0000000000027919 */ /* 0x000ea20000002100 */
[----:B------:R-:W-:Y:S01]  /*d8b0*/  BSSY B0, `(.L_x_348) ;  /* 0x000000a000007945 */ /* 0x000fe20003800000 */
[----:B------:R-:W-:Y:S02]  /*d8c0*/  IMAD.MOV.U32 R12, RZ, RZ, RZ ;  /* 0x000000ffff0c7224 */ /* 0x000fe400078e00ff */
[----:B------:R-:W-:Y:S02]  /*d8d0*/  IMAD.MOV.U32 R11, RZ, RZ, 0x1f ;  /* 0x0000001fff0b7424 */ /* 0x000fe400078e00ff */
[----:B------:R-:W-:Y:S01]  /*d8e0*/  IMAD.MOV.U32 R15, RZ, RZ, -0x1 ;  /* 0xffffffffff0f7424 */ /* 0x000fe200078e00ff */
[----:B--2---:R-:W-:-:S04]  /*d8f0*/  SHF.R.U32.HI R2, RZ, 0x5, R2 ;  /* 0x00000005ff027819 */ /* 0x004fc80000011602 */
[----:B------:R-:W-:-:S05]  /*d900*/  LOP3.LUT R2, R2, 0x3, RZ, 0xc0, !PT ;  /* 0x0000000302027812 */ /* 0x000fca00078ec0ff */
[----:B------:R-:W-:-:S07]  /*d910*/  IMAD.MOV.U32 R13, RZ, RZ, R2 ;  /* 0x000000ffff0d7224 */ /* 0x000fce00078e0002 */
[----:B01----:R-:W-:Y:S05]  /*d920*/  WARPSYNC.COLLECTIVE R15, `(.L_x_349) ;  /* 0x000000000f087348 */ /* 0x003fea0003c00000 */
[----:B------:R2:W3:Y:S02]  /*d930*/  SHFL.IDX P6, R14, R13, R12, R11 ;  /* 0x0000000c0d0e7389 */ /* 0x0004e400000c000b */
[----:B0123--:R-:W-:Y:S01]  /*d940*/  ENDCOLLECTIVE ;  /* 0x000000000000791b */ /* 0x00ffe20003800000 */
.L_x_349:
[----:B------:R-:W-:Y:S05]  /*d950*/  BSYNC B0 ;  /* 0x0000000000007941 */ /* 0x000fea0003800000 */
.L_x_348:
[----:B------:R-:W-:Y:S05]  /*d960*/  BRA `(.L_x_350) ;  /* 0xffffffe800a47947 */ /* 0x000fea000383ffff */
.L_x_307:
[----:B------:R-:W-:Y:S01]  /*d970*/  BSSY B1, `(.L_x_351) ;  /* 0x0000006000017945 */ /* 0x000fe20003800000 */
[----:B------:R-:W-:-:S07]  /*d980*/  IMAD.MOV.U32 R15, RZ, RZ, -0x1 ;  /* 0xffffffffff0f7424 */ /* 0x000fce00078e00ff */
[----:B012---:R-:W-:Y:S05]  /*d990*/  WARPSYNC.COLLECTIVE R15, `(.L_x_352) ;  /* 0x000000000f0c7348 */ /* 0x007fea0003c00000 */
[----:B------:R-:W-:Y:S02]  /*d9a0*/  ELECT P6, UR62, PT ;  /* 0x00000000003e782f */ /* 0x000fe400038c0000 */
[----:B------:R-:W-:Y:S01]  /*d9b0*/  MOV R14, UR62 ;  /* 0x0000003e000e7c02 */ /* 0x000fe20008000f00 */
[----:B012---:R-:W-:Y:S10]  /*d9c0*/  ENDCOLLECTIVE ;  /* 0x000000000000791b */ /* 0x007ff40003800000 */
.L_x_352:
[----:B------:R-:W-:Y:S05]  /*d9d0*/  BSYNC B1 ;  /* 0x0000000000017941 */ /* 0x000fea0003800000 */
.L_x_351:
[----:B------:R-:W-:Y:S05]  /*d9e0*/  BRA `(.L_x_353) ;  /* 0xffffffe8009c7947 */ /* 0x000fea000383ffff */
.L_x_309:
[----:B0-----:R0:W1:Y:S02]  /*d9f0*/  SYNCS.PHASECHK.TRANS64.TRYWAIT P0, [R6+URZ], R5 ;  /* 0x00000005060075a7 */ /* 0x001064000800017f */
[----:B-1----:R-:W-:Y:S05]  /*da00*/  @!P0 NANOSLEEP.SYNCS 0x989680 ;  /* 0x009896800000895d */ /* 0x002fea0003900000 */
[----:B------:R-:W1:Y:S02]  /*da10*/  @!P0 SYNCS.PHASECHK.TRANS64 P0, [R6+URZ], R5 ;  /* 0x00000005060085a7 */ /* 0x000e64000800007f */
[----:B-1----:R-:W-:Y:S05]  /*da20*/  @!P0 BRA `(.L_x_309) ;  /* 0xfffffffc00f08947 */ /* 0x002fea000383ffff */
[----:B------:R-:W-:Y:S05]  /*da30*/  BRA `(.L_x_354) ;  /* 0xffffffe800dc7947 */ /* 0x000fea000383ffff */
.L_x_310:
[----:B-1----:R1:W2:Y:S02]  /*da40*/  SYNCS.PHASECHK.TRANS64.TRYWAIT P0, [R7+URZ], R2 ;  /* 0x00000002070075a7 */ /* 0x0022a4000800017f */
[----:B--2---:R-:W-:Y:S05]  /*da50*/  @!P0 NANOSLEEP.SYNCS 0x989680 ;  /* 0x009896800000895d */ /* 0x004fea0003900000 */
[----:B------:R-:W2:Y:S02]  /*da60*/  @!P0 SYNCS.PHASECHK.TRANS64 P0, [R7+URZ], R2 ;  /* 0x00000002070085a7 */ /* 0x000ea4000800007f */
[----:B--2---:R-:W-:Y:S05]  /*da70*/  @!P0 BRA `(.L_x_310) ;  /* 0xfffffffc00f08947 */ /* 0x004fea000383ffff */
[----:B------:R-:W-:Y:S05]  /*da80*/  BRA `(.L_x_355) ;  /* 0xffffffe800d07947 */ /* 0x000fea000383ffff */
.L_x_312:
[----:B--2---:R2:W3:Y:S02]  /*da90*/  SYNCS.PHASECHK.TRANS64.TRYWAIT P0, [R4+URZ], R5 ;  /* 0x00000005040075a7 */ /* 0x0044e4000800017f */
[----:B---3--:R-:W-:Y:S05]  /*daa0*/  @!P0 NANOSLEEP.SYNCS 0x989680 ;  /* 0x009896800000895d */ /* 0x008fea0003900000 */
[----:B------:R-:W3:Y:S02]  /*dab0*/  @!P0 SYNCS.PHASECHK.TRANS64 P0, [R4+URZ], R5 ;  /* 0x00000005040085a7 */ /* 0x000ee4000800007f */
[----:B---3--:R-:W-:Y:S05]  /*dac0*/  @!P0 BRA `(.L_x_312) ;  /* 0xfffffffc00f08947 */ /* 0x008fea000383ffff */
[----:B------:R-:W-:Y:S05]  /*dad0*/  BRA `(.L_x_356) ;  /* 0xffffffe800d47947 */ /* 0x000fea000383ffff */
.L_x_357:
        /* <DEDUP_REMOVED lines=10> */
.L_x_15107:


//--------------------- .text._ZN7cutlass13device_kernelIN5flash11enable_sm90INS1_16FlashAttnFwdSm90INS1_25CollectiveMainloopFwdSm90ILi2EN4cute5tupleIJNS5_1CILi1EEES8_S8_EEENS6_IJNS7_ILi128EEESA_NS7_ILi192EEEEEELi128ENS_6half_tEfNS_4arch4Sm90ELb0ELb0ELb0ELb1ELb0ELb0ELb0ELb1ELb1ELb1ELb0ELb0EEENS1_21CollectiveEpilogueFwdINS6_IJSA_SA_SA_EEES9_SD_SF_Li256ELb1ELb1ELb0ELb0EEENS1_36VarlenDynamicPersistentTileSchedulerILi128ELi128ELi256ELi128ELb0ELb1ELb1ELb0ELb1ELb1EEEEEEEEEvNT_6ParamsE --------------------------
	.section	.text._ZN7cutlass13device_kernelIN5flash11enable_sm90INS1_16FlashAttnFwdSm90INS1_25CollectiveMainloopFwdSm90ILi2EN4cute5tupleIJNS5_1CILi1EEES8_S8_EEENS6_IJNS7_ILi128EEESA_NS7_ILi192EEEEEELi128ENS_6half_tEfNS_4arch4Sm90ELb0ELb0ELb0ELb1ELb0ELb0ELb0ELb1ELb1ELb1ELb0ELb0EEENS1_21CollectiveEpilogueFwdINS6_IJSA_SA_SA_EEES9_SD_SF_Li256ELb1ELb1ELb0ELb0EEENS1_36VarlenDynamicPersistentTileSchedulerILi128ELi128ELi256ELi128ELb0ELb1ELb1ELb0ELb1ELb1EEEEEEEEEvNT_6ParamsE,"ax",@progbits
	.align	128
.text._ZN7cutlass13device_kernelIN5flash11enable_sm90INS1_16FlashAttnFwdSm90INS1_25CollectiveMainloopFwdSm90ILi2EN4cute5tupleIJNS5_1CILi1EEES8_S8_EEENS6_IJNS7_ILi128EEESA_NS7_ILi192EEEEEELi128ENS_6half_tEfNS_4arch4Sm90ELb0ELb0ELb0ELb1ELb0ELb0ELb0ELb1ELb1ELb1ELb0ELb0EEENS1_21CollectiveEpilogueFwdINS6_IJSA_SA_SA_EEES9_SD_SF_Li256ELb1ELb1ELb0ELb0EEENS1_36VarlenDynamicPersistentTileSchedulerILi128ELi128ELi256ELi128ELb0ELb1ELb1ELb0ELb1ELb1EEEEEEEEEvNT_6ParamsE:
        .type           _ZN7cutlass13device_kernelIN5flash11enable_sm90INS1_16FlashAttnFwdSm90INS1_25CollectiveMainloopFwdSm90ILi2EN4cute5tupleIJNS5_1CILi1EEES8_S8_EEENS6_IJNS7_ILi128EEESA_NS7_ILi192EEEEEELi128ENS_6half_tEfNS_4arch4Sm90ELb0ELb0ELb0ELb1ELb0ELb0ELb0ELb1ELb1ELb1ELb0ELb0EEENS1_21CollectiveEpilogueFwdINS6_IJSA_SA_SA_EEES9_SD_SF_Li256ELb1ELb1ELb0ELb0EEENS1_36VarlenDynamicPersistentTileSchedulerILi128ELi128ELi256ELi128ELb0ELb1ELb1ELb0ELb1ELb1EEEEEEEEEvNT_6ParamsE,@function
        .size           _ZN7cutlass13device_kernelIN5flash11enable_sm90INS1_16FlashAttnFwdSm90INS1_25CollectiveMainloopFwdSm90ILi2EN4cute5tupleIJNS5_1CILi1EEES8_S8_EEENS6_IJNS7_ILi128EEESA_NS7_ILi192EEEEEELi128ENS_6half_tEfNS_4arch4Sm90ELb0ELb0ELb0ELb1ELb0ELb0ELb0ELb1ELb1ELb1ELb0ELb0EEENS1_21CollectiveEpilogueFwdINS6_IJSA_SA_SA_EEES9_SD_SF_Li256ELb1ELb1ELb0ELb0EEENS1_36VarlenDynamicPersistentTileSchedulerILi128ELi128ELi256ELi128ELb0ELb1ELb1ELb0ELb1ELb1EEEEEEEEEvNT_6ParamsE,(.L_x_15108 - _ZN7cutlass13device_kernelIN5flash11enable_sm90INS1_16FlashAttnFwdSm90INS1_25CollectiveMainloopFwdSm90ILi2EN4cute5tupleIJNS5_1CILi1EEES8_S8_EEENS6_IJNS7_ILi128EEESA_NS7_ILi192EEEEEELi128ENS_6half_tEfNS_4arch4Sm90ELb0ELb0ELb0ELb1ELb0ELb0ELb0ELb1ELb1ELb1ELb0ELb0EEENS1_21CollectiveEpilogueFwdINS6_IJSA_SA_SA_EEES9_SD_SF_Li256ELb1ELb1ELb0ELb0EEENS1_36VarlenDynamicPersistentTileSchedulerILi128ELi128ELi256ELi128ELb0ELb1ELb1ELb0ELb1ELb1EEEEEEEEEvNT_6ParamsE)
        .other          _ZN7cutlass13device_kernelIN5flash11enable_sm90INS1_16FlashAttnFwdSm90INS1_25CollectiveMainloopFwdSm90ILi2EN4cute5tupleIJNS5_1CILi1EEES8_S8_EEENS6_IJNS7_ILi128EEESA_NS7_ILi192EEEEEELi128ENS_6half_tEfNS_4arch4Sm90ELb0ELb0ELb0ELb1ELb0ELb0ELb0ELb1ELb1ELb1ELb0ELb0EEENS1_21CollectiveEpilogueFwdINS6_IJSA_SA_SA_EEES9_SD_SF_Li256ELb1ELb1ELb0ELb0EEENS1_36VarlenDynamicPersistentTileSchedulerILi128ELi128ELi256ELi128ELb0ELb1ELb1ELb0ELb1ELb1EEEEEEEEEvNT_6ParamsE,@"STO_CUDA_ENTRY STV_DEFAULT"
_ZN7cutlass13device_kernelIN5flash11enable_sm90INS1_16FlashAttnFwdSm90INS1_25CollectiveMainloopFwdSm90ILi2EN4cute5tupleIJNS5_1CILi1EEES8_S8_EEENS6_IJNS7_ILi128EEESA_NS7_ILi192EEEEEELi128ENS_6half_tEfNS_4arch4Sm90ELb0ELb0ELb0ELb1ELb0ELb0ELb0ELb1ELb1ELb1ELb0ELb0EEENS1_21CollectiveEpilogueFwdINS6_IJSA_SA_SA_EEES9_SD_SF_Li256ELb1ELb1ELb0ELb0EEENS1_36VarlenDynamicPersistentTileSchedulerILi128ELi128ELi256ELi128ELb0ELb1ELb1ELb0ELb1ELb1EEEEEEEEEvNT_6ParamsE:
        /* <DEDUP_REMOVED lines=18> */
.L_x_359:
[----:B------:R-:W-:Y:S05]  /*0120*/  BSYNC B0 ;  /* 0x0000000000007941 */ /* 0x000fea0003800000 */
.L_x_358:
        /* <DEDUP_REMOVED lines=41> */
.L_x_360:
[----:B------:R-:W3:Y:S01]  /*03c0*/  SHFL.IDX PT, R2, R0, RZ, 0x1f ;  /* 0x00001fff00027589 */ /* 0x000ee200000e0000 */
[----:B------:R-:W-:Y:S01]  /*03d0*/  NOP ;  /* 0x0000000000007918 */ /* 0x000fe20000000000 */
[----:B---3--:R-:W-:-:S13]  /*03e0*/  ISETP.NE.AND P0, PT, R2, RZ, PT ;  /* 0x000000ff0200720c */ /* 0x008fda0003f05270 */
        /* <DEDUP_REMOVED lines=18> */
[----:B---3--:R-:W-:Y:S01]  /*0510*/  NOP ;  /* 0x0000000000007918 */ /* 0x008fe20000000000 */
.L_x_361:
[----:B------:R-:W3:Y:S01]  /*0520*/  SHFL.IDX PT, R2, R0, RZ, 0x1f ;  /* 0x00001fff00027589 */ /* 0x000ee200000e0000 */
[----:B------:R-:W-:Y:S01]  /*0530*/  NOP ;  /* 0x0000000000007918 */ /* 0x000fe20000000000 */
[----:B---3--:R-:W-:-:S13]  /*0540*/  ISETP.NE.AND P0, PT, R2, RZ, PT ;  /* 0x000000ff0200720c */ /* 0x008fda0003f05270 */
[----:B------:R-:W-:Y:S05]  /*0550*/  @P0 BRA `(.L_x_362) ;  /* 0x0000000000380947 */ /* 0x000fea0003800000 */
[----:B0-----:R-:W0:Y:S01]  /*0560*/  S2UR UR5, SR_CgaCtaId ;  /* 0x00000000000579c3 */ /* 0x001e220000008800 */
[----:B------:R-:W-:Y:S01]  /*0570*/  UMOV UR4, 0x400 ;  /* 0x0000040000047882 */ /* 0x000fe20000000000 */
[----:B------:R-:W-:Y:S01]  /*0580*/  UMOV UR7, 0x1 ;  /* 0x0000000100077882 */ /* 0x000fe20000000000 */
[----:B------:R-:W-:Y:S01]  /*0590*/  ELECT P0, URZ, PT ;  /* 0x00000000003f782f */ /* 0x000fe20003800000 */
[----:B0-----:R-:W-:Y:S02]  /*05a0*/  ULEA UR6, UR5, UR4, 0x18 ;  /* 0x0000000405067291 */ /* 0x001fe4000f8ec03f */
[----:B------:R-:W-:-:S04]  /*05b0*/  UIADD3 UR4, -UR7, 0x100000, URZ ;  /* 0x0010000007047890 */ /* 0x000fc8000fffe13f */
[----:B------:R-:W-:Y:S02]  /*05c0*/  USHF.L.U32 UR5, UR4, 0xb, URZ ;  /* 0x0000000b04057899 */ /* 0x000fe4000800063f */
[----:B------:R-:W-:Y:S01]  /*05d0*/  USHF.L.U32 UR4, UR4, 0x1, URZ ;  /* 0x0000000104047899 */ /* 0x000fe2000800063f */
[----:B------:R-:W0:Y:S11]  /*05e0*/  FENCE.VIEW.ASYNC.S ;  /* 0x00000000000073c6 */ /* 0x000e360000000000 */
[----:B0-----:R3:W0:Y:S01]  /*05f0*/  SYNCS.EXCH.64 URZ, [UR6+0x34870], UR4 ;  /* 0x03487004063f75b2 */ /* 0x0016220008000100 */
[----:B------:R3:W0:Y:S01]  /*0600*/  SYNCS.EXCH.64 URZ, [UR6+0x34880], UR4 ;  /* 0x03488004063f75b2 */ /* 0x0006220008000100 */
[----:B------:R3:W0:Y:S01]  /*0610*/  SYNCS.EXCH.64 URZ, [UR6+0x34878], UR4 ;  /* 0x03487804063f75b2 */ /* 0x0006220008000100 */
[----:B------:R3:W0:Y:S02]  /*0620*/  SYNCS.EXCH.64 URZ, [UR6+0x34888], UR4 ;  /* 0x03488804063f75b2 */ /* 0x0006240008000100 */
[----:B---3--:R-:W-:Y:S01]  /*0630*/  NOP ;  /* 0x0000000000007918 */ /* 0x008fe20000000000 */
.L_x_362:
        /* <DEDUP_REMOVED lines=22> */
.L_x_363:
        /* <DEDUP_REMOVED lines=22> */
.L_x_364:
[----:B0-----:R-:W-:Y:S01]  /*0900*/  UMOV UR4, 0x1 ;  /* 0x0000000100047882 */ /* 0x001fe20000000000 */
[----:B------:R-:W-:Y:S01]  /*0910*/  PLOP3.LUT P0, PT, PT, PT, UP0, 0x80, 0x0 ;  /* 0x000000000000781c */ /* 0x000fe20003f0f008 */
[----:B------:R-:W-:Y:S01]  /*0920*/  USEL UR4, UR4, 0x2, !UP0 ;  /* 0x0000000204047887 */ /* 0x000fe2000c000000 */
[----:B------:R-:W-:-:S05]  /*0930*/  NOP ;  /* 0x0000000000007918 */ /* 0x000fca0000000000 */
[----:B------:R-:W-:-:S05]  /*0940*/  IMAD.U32 R2, RZ, RZ, UR4 ;  /* 0x00000004ff027e24 */ /* 0x000fca000f8e00ff */
[----:B------:R0:W-:Y:S01]  /*0950*/  STL [R1+0x58], R2 ;  /* 0x0000580201007387 */ /* 0x0001e20000100800 */
[----:B-12-4-:R-:W-:Y:S06]  /*0960*/  BAR.SYNC.DEFER_BLOCKING 0x0 ;  /* 0x0000000000007b1d */ /* 0x016fec0000010000 */
[----:B------:R-:W-:Y:S05]  /*0970*/  @!P0 BRA `(.L_x_365) ;  /* 0x0000008400e88947 */ /* 0x000fea0003800000 */
.L_x_366:
[----:B------:R-:W-:-:S08]  /*0980*/  NOP ;  /* 0x0000000000007918 */ /* 0x000fd00000000000 */
[----:B------:R-:W1:Y:S02]  /*0990*/  USETMAXREG.TRY_ALLOC.CTAPOOL UP0, 0xf0 ;  /* 0x000000f0000079c8 */ /* 0x000e640008000600 */
[----:B-1----:R-:W-:-:S13]  /*09a0*/  PLOP3.LUT P0, PT, PT, PT, UP0, 0x80, 0x0 ;  /* 0x000000000000781c */ /* 0x002fda0003f0f008 */
[----:B------:R-:W-:Y:S05]  /*09b0*/  @!P0 BRA `(.L_x_366) ;  /* 0xfffffffc00f08947 */ /* 0x000fea000383ffff */
[----:B------:R-:W1:Y:S08]  /*09c0*/  S2UR UR5, SR_CgaCtaId ;  /* 0x00000000000579c3 */ /* 0x000e700000008800 */
[----:B------:R-:W-:Y:S06]  /*09d0*/  BAR.ARV 0x8, 0x180 ;  /* 0x0206000000007b1d */ /* 0x000fec0000002000 */
[----:B------:R-:W-:-:S02]  /*09e0*/  UMOV UR4, 0x400 ;  /* 0x0000040000047882 */ /* 0x000fc40000000000 */
[----:B------:R-:W-:Y:S01]  /*09f0*/  BAR.SYNC.DEFER_BLOCKING 0x5, 0x180 ;  /* 0x0146000000007b1d */ /* 0x000fe20000010000 */
[----:B-1----:R-:W-:-:S09]  /*0a00*/  ULEA UR4, UR5, UR4, 0x18 ;  /* 0x0000000405047291 */ /* 0x002fd2000f8ec03f */
[----:B------:R-:W1:Y:S01]  /*0a10*/  LDS.128 R44, [UR4+0x348d0] ;  /* 0x0348d004ff2c7984 */ /* 0x000e620008000c00 */
[----:B------:R-:W-:Y:S01]  /*0a20*/  ULDC UR4, c[0x0][0xc3c] ;  /* 0x00030f0000047ab9 */ /* 0x000fe20000000800 */
[----:B------:R-:W-:Y:S06]  /*0a30*/  BAR.ARV 0x4, 0x180 ;  /* 0x0106000000007b1d */ /* 0x000fec0000002000 */
[----:B-1----:R-:W-:-:S13]  /*0a40*/  ISETP.GE.AND P0, PT, R47, UR4, PT ;  /* 0x000000042f007c0c */ /* 0x002fda000bf06270 */
[----:B------:R-:W-:Y:S05]  /*0a50*/  @P0 EXIT ;  /* 0x000000000000094d */ /* 0x000fea0003800000 */
[----:B0-----:R-:W2:Y:S01]  /*0a60*/  LDL R2, [R1+0x58] ;  /* 0x0000580001027983 */ /* 0x001ea20000100800 */
[----:B------:R-:W-:Y:S01]  /*0a70*/  R2UR UR6, R45 ;  /* 0x000000002d0672ca */ /* 0x000fe200000e0000 */
[----:B------:R-:W-:Y:S01]  /*0a80*/  IMAD.MOV.U32 R186, RZ, RZ, RZ ;  /* 0x000000ffffba7224 */ /* 0x000fe200078e00ff */
[----:B------:R-:W-:Y:S01]  /*0a90*/  R2UR UR5, R46 ;  /* 0x000000002e0572ca */ /* 0x000fe200000e0000 */
[----:B------:R-:W0:Y:S01]  /*0aa0*/  S2R R0, SR_TID.X ;  /* 0x0000000000007919 */ /* 0x000e220000002100 */
[----:B------:R-:W-:Y:S02]  /*0ab0*/  IMAD.MOV.U32 R16, RZ, RZ, RZ ;  /* 0x000000ffff107224 */ /* 0x000fe400078e00ff */
[----:B0-----:R-:W-:-:S05]  /*0ac0*/  VIADD R196, R0, 0xffffff80 ;  /* 0xffffff8000c47836 */ /* 0x001fca0000000000 */
[----:B------:R-:W-:-:S04]  /*0ad0*/  SHF.R.S32.HI R3, RZ, 0x1f, R196 ;  /* 0x0000001fff037819 */ /* 0x000fc800000114c4 */
[CC--:B------:R-:W-:Y:S02]  /*0ae0*/  LEA.HI R5, R3.reuse, R196.reuse, RZ, 0x7 ;  /* 0x000000c403057211 */ /* 0x0c0fe400078f38ff */
[----:B------:R-:W-:Y:S02]  /*0af0*/  LEA.HI R0, R3, R196, RZ, 0x4 ;  /* 0x000000c403007211 */ /* 0x000fe400078f20ff */
[----:B------:R-:W-:Y:S02]  /*0b00*/  LOP3.LUT R187, R5, 0xffffff80, RZ, 0xc0, !PT ;  /* 0xffffff8005bb7812 */ /* 0x000fe400078ec0ff */
[----:B------:R-:W-:Y:S02]  /*0b10*/  SHF.R.S32.HI R9, RZ, 0x4, R0 ;  /* 0x00000004ff097819 */ /* 0x000fe40000011400 */
[----:B------:R-:W-:Y:S01]  /*0b20*/  LOP3.LUT R7, R0, 0x3fffff0, RZ, 0xc0, !PT ;  /* 0x03fffff000077812 */ /* 0x000fe200078ec0ff */
[----:B------:R-:W-:Y:S01]  /*0b30*/  IMAD.IADD R187, R196, 0x1, -R187 ;  /* 0x00000001c4bb7824 */ /* 0x000fe200078e0abb */
[----:B------:R-:W-:-:S02]  /*0b40*/  LEA.HI R0, R0, R9, RZ, 0x1 ;  /* 0x0000000900007211 */ /* 0x000fc400078f08ff */
[----:B------:R-:W-:Y:S01]  /*0b50*/  SHF.R.S32.HI R188, RZ, 0x7, R5 ;  /* 0x00000007ffbc7819 */ /* 0x000fe20000011405 */
[----:B------:R-:W-:Y:S01]  /*0b60*/  IMAD.IADD R7, R196, 0x1, -R7 ;  /* 0x00000001c4077824 */ /* 0x000fe200078e0a07 */
[----:B------:R-:W-:Y:S02]  /*0b70*/  SHF.R.S32.HI R4, RZ, 0x1f, R187 ;  /* 0x0000001fff047819 */ /* 0x000fe400000114bb */
[----:B------:R-:W-:Y:S02]  /*0b80*/  LOP3.LUT R0, R0, 0x1ffffffe, RZ, 0xc0, !PT ;  /* 0x1ffffffe00007812 */ /* 0x000fe400078ec0ff */
[CC--:B------:R-:W-:Y:S02]  /*0b90*/  LEA.HI R6, R4.reuse, R187.reuse, RZ, 0x2 ;  /* 0x000000bb04067211 */ /* 0x0c0fe400078f10ff */
[----:B------:R-:W-:Y:S01]  /*0ba0*/  LEA.HI R4, R4, R187, RZ, 0x5 ;  /* 0x000000bb04047211 */ /* 0x000fe200078f28ff */
[----:B------:R-:W-:Y:S01]  /*0bb0*/  IMAD.IADD R0, R9, 0x1, -R0 ;  /* 0x0000000109007824 */ /* 0x000fe200078e0a00 */
[--C-:B------:R-:W-:Y:S01]  /*0bc0*/  SHF.R.S32.HI R8, RZ, 0x2, R6.reuse ;  /* 0x00000002ff087819 */ /* 0x100fe20000011406 */
[----:B------:R-:W-:Y:S01]  /*0bd0*/  IMAD.MOV.U32 R9, RZ, RZ, -0x2 ;  /* 0xfffffffeff097424 */ /* 0x000fe200078e00ff */
[----:B------:R-:W-:-:S02]  /*0be0*/  SHF.R.S32.HI R11, RZ, 0x1f, R6 ;  /* 0x0000001fff0b7819 */ /* 0x000fc40000011406 */
[----:B------:R-:W-:Y:S02]  /*0bf0*/  LEA.HI R5, R5, R188, RZ, 0x1 ;  /* 0x000000bc05057211 */ /* 0x000fe400078f08ff */
[----:B------:R-:W-:Y:S02]  /*0c00*/  LEA.HI R11, R11, R8, RZ, 0x3 ;  /* 0x000000080b0b7211 */ /* 0x000fe400078f18ff */
[----:B------:R-:W-:Y:S02]  /*0c10*/  SHF.R.S32.HI R4, RZ, 0x5, R4 ;  /* 0x00000005ff047819 */ /* 0x000fe40000011404 */
[----:B------:R-:W-:Y:S02]  /*0c20*/  LOP3.LUT R11, R11, 0xfffffff8, RZ, 0xc0, !PT ;  /* 0xfffffff80b0b7812 */ /* 0x000fe400078ec0ff */
[----:B------:R-:W-:Y:S02]  /*0c30*/  LOP3.LUT R5, R5, 0x3fffffe, RZ, 0xc0, !PT ;  /* 0x03fffffe05057812 */ /* 0x000fe400078ec0ff */
[----:B------:R-:W-:Y:S01]  /*0c40*/  LOP3.LUT R6, R6, 0x7ffffffc, RZ, 0xc0, !PT ;  /* 0x7ffffffc06067812 */ /* 0x000fe200078ec0ff */
[----:B------:R-:W-:-:S02]  /*0c50*/  IMAD.IADD R11, R8, 0x1, -R11 ;  /* 0x00000001080b7824 */ /* 0x000fc400078e0a0b */
[----:B------:R-:W-:Y:S02]  /*0c60*/  IMAD.IADD R5, R188, 0x1, -R5 ;  /* 0x00000001bc057824 */ /* 0x000fe400078e0a05 */
[----:B------:R-:W-:Y:S02]  /*0c70*/  IMAD R4, R4, 0x10, R11 ;  /* 0x0000001004047824 */ /* 0x000fe400078e020b */
[----:B------:R-:W-:Y:S02]  /*0c80*/  IMAD.IADD R6, R187, 0x1, -R6 ;  /* 0x00000001bb067824 */ /* 0x000fe400078e0a06 */
[----:B------:R-:W-:Y:S02]  /*0c90*/  IMAD R189, R5, 0x40, R4 ;  /* 0x0000004005bd7824 */ /* 0x000fe400078e0204 */
[----:B------:R-:W-:Y:S01]  /*0ca0*/  IMAD R190, R6, R9, 0x80 ;  /* 0x0000008006be7424 */ /* 0x000fe200078e0209 */
[----:B--2---:R-:W-:Y:S02]  /*0cb0*/  R2UR UR4, R2 ;  /* 0x00000000020472ca */ /* 0x004fe400000e0000 */
[----:B------:R-:W-:-:S05]  /*0cc0*/  LEA.HI R2, R3, R196, RZ, 0x5 ;  /* 0x000000c403027211 */ /* 0x000fca00078f28ff */
[----:B------:R-:W-:-:S05]  /*0cd0*/  IMAD.SHL.U32 R2, R2, 0x20, RZ ;  /* 0x0000002002027824 */ /* 0x000fca00078e00ff */
[----:B------:R-:W-:Y:S01]  /*0ce0*/  LOP3.LUT R2, R2, 0xfffffc00, RZ, 0xc0, !PT ;  /* 0xfffffc0002027812 */ /* 0x000fe200078ec0ff */
[----:B------:R-:W-:-:S04]  /*0cf0*/  ULOP3.LUT UR4, UR4, 0x1, URZ, 0xfc, !UPT ;  /* 0x0000000104047892 */ /* 0x000fc8000f8efc3f */
[----:B------:R-:W-:Y:S01]  /*0d00*/  IMAD R7, R7, 0x40, R2 ;  /* 0x0000004007077824 */ /* 0x000fe200078e0202 */
[CC--:B------:R-:W-:Y:S01]  /*0d10*/  LEA.HI R2, R3.reuse, R196.reuse, RZ, 0x2 ;  /* 0x000000c403027211 */ /* 0x0c0fe200078f10ff */
[----:B------:R-:W-:Y:S01]  /*0d20*/  IMAD.U32 R193, RZ, RZ, UR4 ;  /* 0x00000004ffc17e24 */ /* 0x000fe2000f8e00ff */
[----:B------:R-:W-:Y:S01]  /*0d30*/  LEA.HI R3, R3, R196, RZ, 0x3 ;  /* 0x000000c403037211 */ /* 0x000fe200078f18ff */
[----:B------:R-:W-:Y:S01]  /*0d40*/  IMAD R192, R0, 0x8, R7 ;  /* 0x0000000800c07824 */ /* 0x000fe200078e0207 */
[----:B------:R-:W-:Y:S01]  /*0d50*/  LOP3.LUT R7, R2, 0xfffffffc, RZ, 0xc0, !PT ;  /* 0xfffffffc02077812 */ /* 0x000fe200078ec0ff */
[----:B------:R-:W-:Y:S01]  /*0d60*/  IMAD.MOV.U32 R2, RZ, RZ, RZ ;  /* 0x000000ffff027224 */ /* 0x000fe200078e00ff */
[----:B------:R-:W-:Y:S02]  /*0d70*/  LOP3.LUT R19, R3, 0xfffffff8, RZ, 0xc0, !PT ;  /* 0xfffffff803137812 */ /* 0x000fe400078ec0ff */
[----:B------:R-:W-:Y:S01]  /*0d80*/  SHF.R.S32.HI R184, RZ, 0x3, R3 ;  /* 0x00000003ffb87819 */ /* 0x000fe20000011403 */
[----:B------:R-:W-:-:S02]  /*0d90*/  IMAD.IADD R7, R196, 0x1, -R7 ;  /* 0x00000001c4077824 */ /* 0x000fc400078e0a07 */
[----:B------:R-:W-:-:S03]  /*0da0*/  IMAD.IADD R19, R196, 0x1, -R19 ;  /* 0x00000001c4137824 */ /* 0x000fc600078e0a13 */
[----:B------:R-:W-:Y:S01]  /*0db0*/  LEA.HI R0, R7, R7, RZ, 0x1 ;  /* 0x0000000707007211 */ /* 0x000fe200078f08ff */
[----:B------:R-:W-:-:S03]  /*0dc0*/  IMAD.SHL.U32 R17, R19, 0x8, RZ ;  /* 0x0000000813117824 */ /* 0x000fc600078e00ff */
[----:B------:R-:W-:Y:S01]  /*0dd0*/  LOP3.LUT R0, R0, 0x1ffffffe, RZ, 0xc0, !PT ;  /* 0x1ffffffe00007812 */ /* 0x000fe200078ec0ff */
[----:B------:R-:W-:Y:S01]  /*0de0*/  VIADD R18, R17, 0x40 ;  /* 0x0000004011127836 */ /* 0x000fe20000000000 */
[----:B------:R-:W-:-:S03]  /*0df0*/  SHF.R.S32.HI R195, RZ, 0x1f, R17 ;  /* 0x0000001fffc37819 */ /* 0x000fc60000011411 */
[----:B------:R-:W-:Y:S01]  /*0e00*/  IMAD.IADD R0, R7, 0x1, -R0 ;  /* 0x0000000107007824 */ /* 0x000fe200078e0a00 */
[----:B------:R-:W-:-:S03]  /*0e10*/  SHF.R.S32.HI R194, RZ, 0x1f, R18 ;  /* 0x0000001fffc27819 */ /* 0x000fc60000011412 */
[----:B------:R-:W-:-:S07]  /*0e20*/  IMAD R191, R0, 0x8, R189 ;  /* 0x0000000800bf7824 */ /* 0x000fce00078e02bd */
.L_x_409:
[----:B0-2-4-:R-:W0:Y:S01]  /*0e30*/  LDC.64 R4, c[0x0][0xc88] ;  /* 0x00032200ff047b82 */ /* 0x015e220000000a00 */
[----:B------:R-:W-:Y:S01]  /*0e40*/  ULDC.64 UR12, c[0x0][0x208] ;  /* 0x00008200000c7ab9 */ /* 0x000fe20000000a00 */
[----:B------:R-:W-:Y:S01]  /*0e50*/  ULDC.64 UR8, c[0x0][0xa28] ;  /* 0x00028a0000087ab9 */ /* 0x000fe20000000a00 */
[----:B------:R-:W-:Y:S01]  /*0e60*/  ULDC.64 UR10, c[0x0][0xa20] ;  /* 0x00028800000a7ab9 */ /* 0x000fe20000000a00 */
[----:B0-----:R-:W-:-:S06]  /*0e70*/  IMAD.WIDE R4, R47, 0x4, R4 ;  /* 0x000000042f047825 */ /* 0x001fcc00078e0204 */
[----:B------:R-:W2:Y:S01]  /*0e80*/  LDG.E R4, desc[UR12][R4.64] ;  /* 0x0000000c04047981 */ /* 0x000ea2000c1e1900 */
[----:B------:R-:W-:Y:S02]  /*0e90*/  UISETP.NE.U32.AND UP0, UPT, UR8, URZ, UPT ;  /* 0x0000003f0800728c */ /* 0x000fe4000bf05070 */
[----:B------:R-:W-:Y:S02]  /*0ea0*/  UISETP.NE.U32.AND UP1, UPT, UR10, URZ, UPT ;  /* 0x0000003f0a00728c */ /* 0x000fe4000bf25070 */
[----:B------:R-:W-:Y:S02]  /*0eb0*/  UISETP.NE.AND.EX UP0, UPT, UR9, URZ, UPT, UP0 ;  /* 0x0000003f0900728c */ /* 0x000fe4000bf05300 */
[----:B------:R-:W-:-:S04]  /*0ec0*/  UISETP.NE.AND.EX UP1, UPT, UR11, URZ, UPT, UP1 ;  /* 0x0000003f0b00728c */ /* 0x000fc8000bf25310 */
[----:B------:R-:W-:Y:S02]  /*0ed0*/  PLOP3.LUT P0, PT, PT, PT, UP0, 0x80, 0x0 ;  /* 0x000000000000781c */ /* 0x000fe40003f0f008 */
[----:B------:R-:W-:Y:S02]  /*0ee0*/  PLOP3.LUT P1, PT, PT, PT, UP1, 0x80, 0x0 ;  /* 0x000000000000781c */ /* 0x000fe40003f2f018 */
[----:B--2---:R-:W-:-:S13]  /*0ef0*/  R2UR UR61, R4 ;  /* 0x00000000043d72ca */ /* 0x004fda00000e0000 */
[----:B------:R-:W-:Y:S02]  /*0f00*/  USHF.R.S32.HI UR4, URZ, 0x1f, UR61 ;  /* 0x0000001f3f047899 */ /* 0x000fe4000801143d */
[----:B------:R-:W-:Y:S02]  /*0f10*/  @UP0 ULEA UR8, UP2, UR61, UR8, 0x2 ;  /* 0x000000083d080291 */ /* 0x000fe4000f84103f */
[----:B------:R-:W-:Y:S02]  /*0f20*/  @UP1 ULEA UR10, UP3, UR61, UR10, 0x2 ;  /* 0x0000000a3d0a1291 */ /* 0x000fe4000f86103f */
[----:B------:R-:W-:Y:S02]  /*0f30*/  @UP0 ULEA.HI.X UR9, UR61, UR9, UR4, 0x2, UP2 ;  /* 0x000000093d090291 */ /* 0x000fe400090f1404 */
[----:B------:R-:W-:Y:S01]  /*0f40*/  IMAD.U32 R185, RZ, RZ, UR4 ;  /* 0x00000004ffb97e24 */ /* 0x000fe2000f8e00ff */
[----:B------:R-:W-:Y:S01]  /*0f50*/  @UP1 ULEA.HI.X UR11, UR61, UR11, UR4, 0x2, UP3 ;  /* 0x0000000b3d0b1291 */ /* 0x000fe200098f1404 */
[----:B------:R-:W-:-:S02]  /*0f60*/  IMAD.U32 R4, RZ, RZ, UR8 ;  /* 0x00000008ff047e24 */ /* 0x000fc4000f8e00ff */
[----:B------:R-:W-:Y:S01]  /*0f70*/  IMAD.U32 R6, RZ, RZ, UR10 ;  /* 0x0000000aff067e24 */ /* 0x000fe2000f8e00ff */
[----:B------:R-:W-:Y:S01]  /*0f80*/  ULDC UR4, c[0x0][0x424] ;  /* 0x0001090000047ab9 */ /* 0x000fe20000000800 */
[----:B------:R-:W-:Y:S01]  /*0f90*/  IMAD.U32 R5, RZ, RZ, UR9 ;  /* 0x00000009ff057e24 */ /* 0x000fe2000f8e00ff */
[----:B------:R-:W-:Y:S01]  /*0fa0*/  ULDC.64 UR8, c[0x0][0x418] ;  /* 0x0001060000087ab9 */ /* 0x000fe20000000a00 */
[----:B------:R-:W-:-:S03]  /*0fb0*/  IMAD.U32 R7, RZ, RZ, UR11 ;  /* 0x0000000bff077e24 */ /* 0x000fc6000f8e00ff */
[----:B------:R-:W2:Y:S04]  /*0fc0*/  @P0 LDG.E R4, desc[UR12][R4.64] ;  /* 0x0000000c04040981 */ /* 0x000ea8000c1e1900 */
[----:B---3--:R-:W3:Y:S01]  /*0fd0*/  @P1 LDG.E R6, desc[UR12][R6.64] ;  /* 0x0000000c06061981 */ /* 0x008ee2000c1e1900 */
[----:B------:R-:W-:Y:S01]  /*0fe0*/  UISETP.NE.U32.AND UP0, UPT, UR8, URZ, UPT ;  /* 0x0000003f0800728c */ /* 0x000fe2000bf05070 */
[----:B------:R-:W-:Y:S01]  /*0ff0*/  IMAD.U32 R23, RZ, RZ, UR6 ;  /* 0x00000006ff177e24 */ /* 0x000fe2000f8e00ff */
[----:B------:R-:W-:Y:S01]  /*1000*/  ULDC UR6, c[0x0][0x2f0] ;  /* 0x0000bc0000067ab9 */ /* 0x000fe20000000800 */
[----:B------:R-:W-:Y:S01]  /*1010*/  UMOV UR48, URZ ;  /* 0x0000003f00307c82 */ /* 0x000fe20008000000 */
[----:B------:R-:W-:Y:S01]  /*1020*/  UISETP.NE.AND.EX UP0, UPT, UR9, URZ, UPT, UP0 ;  /* 0x0000003f0900728c */ /* 0x000fe2000bf05300 */
[----:B------:R-:W-:Y:S01]  /*1030*/  IMAD.MOV.U32 R0, RZ, RZ, RZ ;  /* 0x000000ffff007224 */ /* 0x000fe200078e00ff */
[----:B------:R-:W-:-:S02]  /*1040*/  CS2R R20, SRZ ;  /* 0x0000000000147805 */ /* 0x000fc4000001ff00 */
[----:B------:R-:W-:Y:S01]  /*1050*/  CS2R R86, SRZ ;  /* 0x0000000000567805 */ /* 0x000fe2000001ff00 */
[----:B------:R-:W-:Y:S01]  /*1060*/  USEL UR4, UR4, 0x1, UP0 ;  /* 0x0000000104047887 */ /* 0x000fe20008000000 */
[----:B------:R-:W-:Y:S02]  /*1070*/  CS2R R84, SRZ ;  /* 0x0000000000547805 */ /* 0x000fe4000001ff00 */
[----:B------:R-:W-:Y:S02]  /*1080*/  CS2R R82, SRZ ;  /* 0x0000000000527805 */ /* 0x000fe4000001ff00 */
[----:B------:R-:W-:Y:S01]  /*1090*/  CS2R R80, SRZ ;  /* 0x0000000000507805 */ /* 0x000fe2000001ff00 */
[----:B------:R-:W-:Y:S01]  /*10a0*/  UIMAD UR4, UR4, UR6, URZ ;  /* 0x00000006040472a4 */ /* 0x000fe2000f8e023f */
        /* <DEDUP_REMOVED lines=20> */
[----:B------:R-:W-:Y:S01]  /*11f0*/  CS2R R38, SRZ ;  /* 0x0000000000267805 */ /* 0x000fe2000001ff00 */
[----:B-1----:R-:W-:Y:S01]  /*1200*/  IMAD.U32 R22, RZ, RZ, UR5 ;  /* 0x00000005ff167e24 */ /* 0x002fe2000f8e00ff */
[----:B--2---:R-:W-:Y:S02]  /*1210*/  @P0 R2UR UR48, R4 ;  /* 0x00000000043002ca */ /* 0x004fe400000e0000 */
[----:B------:R-:W-:Y:S02]  /*1220*/  PLOP3.LUT P0, PT, PT, PT, PT, 0x80, 0x0 ;  /* 0x000000000000781c */ /* 0x000fe40003f0f070 */
[----:B---3--:R-:W-:Y:S01]  /*1230*/  @P1 R2UR UR4, R6 ;  /* 0x00000000060412ca */ /* 0x008fe200000e0000 */
[----:B------:R-:W-:-:S14]  /*1240*/  @P1 BRA `(.L_x_367) ;  /* 0x0000000000381947 */ /* 0x000fdc0003800000 */
[----:B------:R-:W-:Y:S02]  /*1250*/  ULDC.64 UR6, c[0x0][0xa08] ;  /* 0x0002820000067ab9 */ /* 0x000fe40000000a00 */
[----:B------:R-:W-:-:S04]  /*1260*/  ISETP.NE.U32.AND P1, PT, RZ, UR6, PT ;  /* 0x00000006ff007c0c */ /* 0x000fc8000bf25070 */
[----:B------:R-:W-:-:S13]  /*1270*/  ISETP.NE.AND.EX P1, PT, RZ, UR7, PT, P1 ;  /* 0x00000007ff007c0c */ /* 0x000fda000bf25310 */
[----:B------:R-:W-:Y:S05]  /*1280*/  @!P1 BRA `(.L_x_367) ;  /* 0x0000000000289947 */ /* 0x000fea0003800000 */
[----:B------:R-:W-:Y:S01]  /*1290*/  ULDC.64 UR4, c[0x0][0xa08] ;  /* 0x0002820000047ab9 */ /* 0x000fe20000000a00 */
[----:B------:R-:W-:Y:S01]  /*12a0*/  ULDC.64 UR6, c[0x0][0x208] ;  /* 0x0000820000067ab9 */ /* 0x000fe20000000a00 */
[----:B------:R-:W-:-:S06]  /*12b0*/  UIMAD.WIDE UR4, UR61, 0x4, UR4 ;  /* 0x000000043d0478a5 */ /* 0x000fcc000f8e0204 */
[----:B------:R-:W-:Y:S02]  /*12c0*/  IMAD.U32 R4, RZ, RZ, UR4 ;  /* 0x00000004ff047e24 */ /* 0x000fe4000f8e00ff */
[----:B------:R-:W-:-:S05]  /*12d0*/  IMAD.U32 R5, RZ, RZ, UR5 ;  /* 0x00000005ff057e24 */ /* 0x000fca000f8e00ff */
[----:B------:R-:W2:Y:S04]  /*12e0*/  LDG.E R6, desc[UR6][R4.64] ;  /* 0x0000000604067981 */ /* 0x000ea8000c1e1900 */
[----:B------:R-:W3:Y:S01]  /*12f0*/  LDG.E R3, desc[UR6][R4.64+0x4] ;  /* 0x0000040604037981 */ /* 0x000ee2000c1e1900 */
[----:B--2---:R-:W-:Y:S02]  /*1300*/  R2UR UR4, R6 ;  /* 0x00000000060472ca */ /* 0x004fe400000e0000 */
[----:B---3--:R-:W-:-:S13]  /*1310*/  R2UR UR5, R3 ;  /* 0x00000000030572ca */ /* 0x008fda00000e0000 */
[----:B------:R-:W-:-:S12]  /*1320*/  UIADD3 UR4, -UR4, UR5, URZ ;  /* 0x0000000504047290 */ /* 0x000fd8000fffe13f */
.L_x_367:
[----:B------:R-:W-:Y:S01]  /*1330*/  UIADD3 UR48, -UR48, UR4, URZ ;  /* 0x0000000430307290 */ /* 0x000fe2000fffe13f */
[----:B------:R-:W-:Y:S02]  /*1340*/  CS2R R88, SRZ ;  /* 0x0000000000587805 */ /* 0x000fe4000001ff00 */
[----:B------:R-:W-:Y:S02]  /*1350*/  CS2R R34, SRZ ;  /* 0x0000000000227805 */ /* 0x000fe4000001ff00 */
[----:B------:R-:W-:Y:S01]  /*1360*/  CS2R R90, SRZ ;  /* 0x00000000005a7805 */ /* 0x000fe2000001ff00 */
[----:B------:R-:W-:Y:S01]  /*1370*/  UISETP.GE.AND UP0, UPT, UR48, 0x1, UPT ;  /* 0x000000013000788c */ /* 0x000fe2000bf06270 */
[----:B------:R-:W-:Y:S01]  /*1380*/  CS2R R6, SRZ ;  /* 0x0000000000067805 */ /* 0x000fe2000001ff00 */
[----:B------:R-:W-:Y:S01]  /*1390*/  UIADD3 UR4, UR48, 0x7f, URZ ;  /* 0x0000007f30047890 */ /* 0x000fe2000fffe03f */
[----:B------:R-:W-:Y:S02]  /*13a0*/  IMAD.MOV.U32 R8, RZ, RZ, RZ ;  /* 0x000000ffff087224 */ /* 0x000fe400078e00ff */
[----:B------:R-:W-:Y:S01]  /*13b0*/  IMAD.MOV.U32 R10, RZ, RZ, RZ ;  /* 0x000000ffff0a7224 */ /* 0x000fe200078e00ff */
[----:B------:R-:W-:Y:S01]  /*13c0*/  PLOP3.LUT P1, PT, PT, PT, UP0, 0x80, 0x0 ;  /* 0x000000000000781c */ /* 0x000fe20003f2f008 */
[----:B------:R-:W-:Y:S01]  /*13d0*/  USHF.R.S32.HI UR5, URZ, 0x1f, UR4 ;  /* 0x0000001f3f057899 */ /* 0x000fe20008011404 */
[----:B------:R-:W-:-:S02]  /*13e0*/  IMAD.MOV.U32 R93, RZ, RZ, RZ ;  /* 0x000000ffff5d7224 */ /* 0x000fc400078e00ff */
[----:B------:R-:W-:Y:S01]  /*13f0*/  IMAD.MOV.U32 R24, RZ, RZ, RZ ;  /* 0x000000ffff187224 */ /* 0x000fe200078e00ff */
[----:B------:R-:W-:Y:S01]  /*1400*/  ULEA.HI UR5, UR5, UR4, URZ, 0x7 ;  /* 0x0000000405057291 */ /* 0x000fe2000f8f383f */
[----:B------:R-:W-:-:S07]  /*1410*/  IMAD.MOV.U32 R95, RZ, RZ, RZ ;  /* 0x000000ffff5f7224 */ /* 0x000fce00078e00ff */
[----:B------:R-:W-:Y:S05]  /*1420*/  @!P1 BRA `(.L_x_368) ;  /* 0x0000005800649947 */ /* 0x000fea0003800000 */
[----:B------:R-:W0:Y:S01]  /*1430*/  SHFL.IDX PT, R0, R188, RZ, 0x1f ;  /* 0x00001fffbc007589 */ /* 0x000e2200000e0000 */
[----:B------:R-:W1:Y:S01]  /*1440*/  S2UR UR8, SR_CgaCtaId ;  /* 0x00000000000879c3 */ /* 0x000e620000008800 */
[----:B------:R-:W-:Y:S01]  /*1450*/  UMOV UR7, 0x400 ;  /* 0x0000040000077882 */ /* 0x000fe20000000000 */
[----:B------:R-:W-:Y:S01]  /*1460*/  USHF.R.S32.HI UR49, URZ, 0x7, UR5 ;  /* 0x000000073f317899 */ /* 0x000fe20008011405 */
[----:B0-----:R-:W-:Y:S01]  /*1470*/  R2UR UR4, R0 ;  /* 0x00000000000472ca */ /* 0x001fe200000e0000 */
[----:B-1----:R-:W-:-:S04]  /*1480*/  ULEA UR7, UR8, UR7, 0x18 ;  /* 0x0000000708077291 */ /* 0x002fc8000f8ec03f */
[----:B------:R-:W-:-:S04]  /*1490*/  UIADD3 UR7, UR7, 0x10400, URZ ;  /* 0x0001040007077890 */ /* 0x000fc8000fffe03f */
[----:B------:R-:W-:-:S04]  /*14a0*/  ULOP3.LUT UP0, URZ, UR7, 0x3ff, URZ, 0xc0, !UPT ;  /* 0x000003ff073f7892 */ /* 0x000fc8000f80c03f */
[----:B------:R-:W-:Y:S02]  /*14b0*/  ULEA.HI UR6, UR4, UR4, URZ, 0x1 ;  /* 0x0000000404067291 */ /* 0x000fe4000f8f083f */
[----:B------:R-:W-:Y:S02]  /*14c0*/  PLOP3.LUT P0, PT, PT, PT, UP0, 0x80, 0x0 ;  /* 0x000000000000781c */ /* 0x000fe40003f0f008 */
[----:B------:R-:W-:-:S04]  /*14d0*/  ULOP3.LUT UR6, UR6, 0x1e, URZ, 0xc0, !UPT ;  /* 0x0000001e06067892 */ /* 0x000fc8000f8ec03f */
[----:B------:R-:W-:-:S04]  /*14e0*/  UIADD3 UR6, UR4, -UR6, URZ ;  /* 0x8000000604067290 */ /* 0x000fc8000fffe03f */
[----:B------:R-:W-:-:S04]  /*14f0*/  ULEA UR6, UR6, UR7, 0xd ;  /* 0x0000000706067291 */ /* 0x000fc8000f8e683f */
[----:B------:R-:W-:-:S04]  /*1500*/  USHF.R.U32.HI UR6, URZ, 0x4, UR6 ;  /* 0x000000043f067899 */ /* 0x000fc80008011606 */
[----:B------:R-:W-:Y:S01]  /*1510*/  ULOP3.LUT UR56, UR6, 0x3fff, URZ, 0xc0, !UPT ;  /* 0x00003fff06387892 */ /* 0x000fe2000f8ec03f */
[----:B------:R-:W-:Y:S11]  /*1520*/  @!P0 BRA `(.L_x_369) ;  /* 0x0000000000408947 */ /* 0x000ff60003800000 */
        /* <DEDUP_REMOVED lines=16> */
.L_x_369:
[----:B------:R-:W0:Y:S01]  /*1630*/  S2UR UR5, SR_CgaCtaId ;  /* 0x00000000000579c3 */ /* 0x000e220000008800 */
[----:B------:R-:W-:Y:S01]  /*1640*/  LEA.HI R0, R186, R186, RZ, 0x1 ;  /* 0x000000baba007211 */ /* 0x000fe200078f08ff */
[----:B------:R-:W-:Y:S01]  /*1650*/  UMOV UR4, 0x400 ;  /* 0x0000040000047882 */ /* 0x000fe20000000000 */
[----:B------:R-:W-:Y:S01]  /*1660*/  R2UR UR6, R193 ;  /* 0x00000000c10672ca */ /* 0x000fe200000e0000 */
[----:B------:R-:W-:Y:S01]  /*1670*/  BSSY B0, `(.L_x_370) ;  /* 0x000000a000007945 */ /* 0x000fe20003800000 */
[----:B------:R-:W-:-:S05]  /*1680*/  LOP3.LUT R3, R0, 0xfffffffe, RZ, 0xc0, !PT ;  /* 0xfffffffe00037812 */ /* 0x000fca00078ec0ff */
[----:B------:R-:W-:-:S05]  /*1690*/  IMAD.IADD R3, R186, 0x1, -R3 ;  /* 0x00000001ba037824 */ /* 0x000fca00078e0a03 */
[----:B------:R-:W-:Y:S01]  /*16a0*/  SHF.L.U32 R3, R3, 0x1f, RZ ;  /* 0x0000001f03037819 */ /* 0x000fe200000006ff */
[----:B------:R-:W-:-:S05]  /*16b0*/  IMAD.U32 R4, RZ, RZ, UR6 ;  /* 0x00000006ff047e24 */ /* 0x000fca000f8e00ff */
[----:B------:R-:W-:Y:S01]  /*16c0*/  ISETP.NE.AND P0, PT, R4, 0x3, PT ;  /* 0x000000030400780c */ /* 0x000fe20003f05270 */
[----:B0-----:R-:W-:-:S06]  /*16d0*/  ULEA UR4, UR5, UR4, 0x18 ;  /* 0x0000000405047291 */ /* 0x001fcc000f8ec03f */
[----:B------:R-:W-:-:S04]  /*16e0*/  IMAD.U32 R0, RZ, RZ, UR4 ;  /* 0x00000004ff007e24 */ /* 0x000fc8000f8e00ff */
[----:B------:R-:W0:Y:S02]  /*16f0*/  SYNCS.PHASECHK.TRANS64.TRYWAIT P1, [R0+URZ+0x34800], R3 ;  /* 0x03480003000075a7 */ /* 0x000e24000802017f */
[----:B0-----:R-:W-:Y:S05]  /*1700*/  @!P1 BRA `(.L_x_371) ;  /* 0x000000dc001c9947 */ /* 0x001fea0003800000 */
.L_x_534:
[----:B------:R-:W-:Y:S05]  /*1710*/  BSYNC B0 ;  /* 0x0000000000007941 */ /* 0x000fea0003800000 */
.L_x_370:
[----:B------:R-:W-:Y:S05]  /*1720*/  @!P0 BRA `(.L_x_372) ;  /* 0x0000000000048947 */ /* 0x000fea0003800000 */
[----:B------:R-:W-:Y:S01]  /*1730*/  BPT.TRAP 0x1 ;  /* 0x000000040000795c */ /* 0x000fe20000300000 */
.L_x_372:
[----:B------:R-:W-:Y:S01]  /*1740*/  IMAD R5, R2, 0x8, R0 ;  /* 0x0000000802057824 */ /* 0x000fe200078e0200 */
[----:B------:R-:W-:-:S04]  /*1750*/  SHF.L.U32 R4, R16, 0x1f, RZ ;  /* 0x0000001f10047819 */ /* 0x000fc800000006ff */
[----:B------:R1:W2:Y:S01]  /*1760*/  SYNCS.PHASECHK.TRANS64.TRYWAIT P2, [R5+URZ+0x34830], R4 ;  /* 0x03483004050075a7 */ /* 0x0002a2000804017f */
[----:B------:R-:W-:Y:S05]  /*1770*/  @!P0 BRA `(.L_x_373) ;  /* 0x0000000000048947 */ /* 0x000fea0003800000 */
[----:B------:R-:W-:Y:S01]  /*1780*/  BPT.TRAP 0x1 ;  /* 0x000000040000795c */ /* 0x000fe20000300000 */
.L_x_373:
[----:B0-----:R-:W0:Y:S01]  /*1790*/  S2R R3, SR_TID.X ;  /* 0x0000000000037919 */ /* 0x001e220000002100 */
[----:B------:R-:W-:Y:S01]  /*17a0*/  IMAD.MOV.U32 R151, RZ, RZ, RZ ;  /* 0x000000ffff977224 */ /* 0x000fe200078e00ff */
[----:B0-----:R-:W-:Y:S01]  /*17b0*/  LOP3.LUT P1, RZ, R3, 0x7f, RZ, 0xc0, !PT ;  /* 0x0000007f03ff7812 */ /* 0x001fe2000782c0ff */
[----:B--2---:R-:W-:-:S12]  /*17c0*/  @P2 BRA `(.L_x_374) ;  /* 0x0000000000082947 */ /* 0x004fd80003800000 */
[----:B------:R-:W0:Y:S02]  /*17d0*/  SYNCS.PHASECHK.TRANS64.TRYWAIT P2, [R5+URZ+0x34830], R4 ;  /* 0x03483004050075a7 */ /* 0x000e24000804017f */
[----:B0-----:R-:W-:Y:S05]  /*17e0*/  @!P2 BRA `(.L_x_375) ;  /* 0x000000d800f8a947 */ /* 0x001fea0003800000 */
.L_x_374:
[----:B------:R-:W-:Y:S05]  /*17f0*/  WARPSYNC.ALL ;  /* 0x0000000000007948 */ /* 0x000fea0003800000 */
[----:B------:R-:W-:Y:S01]  /*1800*/  R2UR UR4, R0 ;  /* 0x00000000000472ca */ /* 0x000fe200000e0000 */
[----:B------:R-:W-:Y:S01]  /*1810*/  ULOP3.LUT UR56, UR56, 0x10000, URZ, 0xfc, !UPT ;  /* 0x0001000038387892 */ /* 0x000fe2000f8efc3f */
[----:B------:R-:W-:Y:S01]  /*1820*/  R2UR UR58, R2 ;  /* 0x00000000023a72ca */ /* 0x000fe200000e0000 */
[----:B------:R-:W-:Y:S01]  /*1830*/  WARPGROUP.ARRIVE ;  /* 0x00000000000079c5 */ /* 0x000fe20000000000 */
[----:B------:R-:W-:Y:S01]  /*1840*/  UMOV UR57, 0x40000040 ;  /* 0x4000004000397882 */ /* 0x000fe20000000000 */
[----:B------:R-:W-:Y:S01]  /*1850*/  UMOV UR59, 0x40000040 ;  /* 0x40000040003b7882 */ /* 0x000fe20000000000 */
[----:B------:R-:W-:Y:S01]  /*1860*/  UIADD3 UR8, UR56, 0x2, URZ ;  /* 0x0000000238087890 */ /* 0x000fe2000fffe03f */
[----:B------:R-:W-:Y:S01]  /*1870*/  VIADD R3, R190, UR48 ;  /* 0x00000030be037c36 */ /* 0x000fe20008000000 */
[----:B------:R-:W-:Y:S01]  /*1880*/  UMOV UR9, 0x40000040 ;  /* 0x4000004000097882 */ /* 0x000fe20000000000 */
[----:B------:R-:W-:Y:S01]  /*1890*/  UMOV UR11, 0x40000040 ;  /* 0x40000040000b7882 */ /* 0x000fe20000000000 */
[----:B------:R-:W-:Y:S01]  /*18a0*/  UIADD3 UR12, UR56, 0x4, URZ ;  /* 0x00000004380c7890 */ /* 0x000fe2000fffe03f */
[----:B------:R-:W-:Y:S01]  /*18b0*/  IMAD.U32 R6, RZ, RZ, UR49 ;  /* 0x00000031ff067e24 */ /* 0x000fe2000f8e00ff */
[----:B------:R-:W-:Y:S01]  /*18c0*/  UMOV UR13, 0x40000040 ;  /* 0x40000040000d7882 */ /* 0x000fe20000000000 */
[----:B------:R-:W-:Y:S01]  /*18d0*/  UIADD3 UR4, UR4, 0x1c400, URZ ;  /* 0x0001c40004047890 */ /* 0x000fe2000fffe03f */
[----:B------:R-:W-:Y:S01]  /*18e0*/  P2R R88, PR, RZ, 0x2 ;  /* 0x00000002ff587803 */ /* 0x000fe20000000000 */
[----:B------:R-:W-:Y:S01]  /*18f0*/  UMOV UR15, 0x40000040 ;  /* 0x40000040000f7882 */ /* 0x000fe20000000000 */
[----:B------:R-:W-:Y:S01]  /*1900*/  UIADD3 UR16, UR56, 0x6, URZ ;  /* 0x0000000638107890 */ /* 0x000fe2000fffe03f */
[----:B------:R-:W-:Y:S01]  /*1910*/  IMAD R6, R6, -0x80, R3 ;  /* 0xffffff8006067824 */ /* 0x000fe200078e0203 */
[----:B------:R-:W-:Y:S01]  /*1920*/  USHF.R.U32.HI UR4, URZ, 0x4, UR4 ;  /* 0x000000043f047899 */ /* 0x000fe20008011604 */
[----:B------:R-:W-:Y:S01]  /*1930*/  P2R R90, PR, RZ, 0x1 ;  /* 0x00000001ff5a7803 */ /* 0x000fe20000000000 */
[----:B------:R-:W-:Y:S01]  /*1940*/  UMOV UR17, 0x40000040 ;  /* 0x4000004000117882 */ /* 0x000fe20000000000 */
[----:B------:R-:W-:Y:S01]  /*1950*/  UMOV UR19, 0x40000040 ;  /* 0x4000004000137882 */ /* 0x000fe20000000000 */
[----:B------:R-:W-:Y:S01]  /*1960*/  ULOP3.LUT UR4, UR4, 0x3fff, URZ, 0xc0, !UPT ;  /* 0x00003fff04047892 */ /* 0x000fe2000f8ec03f */
[C---:B------:R-:W-:Y:S01]  /*1970*/  ISETP.GT.AND P4, PT, R6.reuse, RZ, PT ;  /* 0x000000ff0600720c */ /* 0x040fe20003f84270 */
[----:B------:R-:W-:Y:S01]  /*1980*/  UIADD3 UR20, UR56, 0x400, URZ ;  /* 0x0000040038147890 */ /* 0x000fe2000fffe03f */
[C---:B------:R-:W-:Y:S01]  /*1990*/  ISETP.GT.AND P3, PT, R6.reuse, 0x1, PT ;  /* 0x000000010600780c */ /* 0x040fe20003f64270 */
[----:B------:R-:W-:Y:S01]  /*19a0*/  ULOP3.LUT UR60, UR4, 0x10000, URZ, 0xfc, !UPT ;  /* 0x00010000043c7892 */ /* 0x000fe2000f8efc3f */
[C---:B------:R-:W-:Y:S01]  /*19b0*/  ISETP.GT.AND P2, PT, R6.reuse, 0x8, PT ;  /* 0x000000080600780c */ /* 0x040fe20003f44270 */
[----:B------:R-:W-:Y:S01]  /*19c0*/  UMOV UR21, 0x40000040 ;  /* 0x4000004000157882 */ /* 0x000fe20000000000 */
[----:B------:R-:W-:Y:S01]  /*19d0*/  UMOV UR23, 0x40000040 ;  /* 0x4000004000177882 */ /* 0x000fe20000000000 */
[----:B------:R-:W-:Y:S01]  /*19e0*/  UIMAD UR58, UR58, 0xc00, UR60 ;  /* 0x00000c003a3a78a4 */ /* 0x000fe2000f8e023c */
[C---:B------:R-:W-:Y:S01]  /*19f0*/  ISETP.GT.AND P6, PT, R6.reuse, 0x9, PT ;  /* 0x000000090600780c */ /* 0x040fe20003fc4270 */
[----:B------:R-:W-:Y:S01]  /*1a00*/  UIADD3 UR24, UR56, 0x402, URZ ;  /* 0x0000040238187890 */ /* 0x000fe2000fffe03f */
[C---:B------:R-:W-:Y:S01]  /*1a10*/  ISETP.GT.AND P5, PT, R6.reuse, 0x10, PT ;  /* 0x000000100600780c */ /* 0x040fe20003fa4270 */
[----:B------:R-:W-:Y:S01]  /*1a20*/  UIADD3 UR10, UR58, 0x2, URZ ;  /* 0x000000023a0a7890 */ /* 0x000fe2000fffe03f */
[C---:B------:R-:W-:Y:S01]  /*1a30*/  ISETP.GT.AND P1, PT, R6.reuse, 0x59, PT ;  /* 0x000000590600780c */ /* 0x040fe20003f24270 */
[----:B------:R-:W-:Y:S01]  /*1a40*/  UIADD3 UR14, UR58, 0x4, URZ ;  /* 0x000000043a0e7890 */ /* 0x000fe2000fffe03f */
[----:B------:R-:W-:Y:S01]  /*1a50*/  ISETP.GT.AND P0, PT, R6, 0x60, PT ;  /* 0x000000600600780c */ /* 0x000fe20003f04270 */
[----:B------:R-:W-:-:S02]  /*1a60*/  UIADD3 UR18, UR58, 0x6, URZ ;  /* 0x000000063a127890 */ /* 0x000fc4000fffe03f */
[----:B------:R-:W-:Y:S01]  /*1a70*/  HGMMA.64x128x16.F32 R24, gdesc[UR56], RZ, !UPT, gsb0 ;  /* 0x01e00000381879f0 */ /* 0x000fe2000c0008ff */
        /* <DEDUP_REMOVED lines=43> */
[----:B------:R-:W-:Y:S01]  /*1d30*/  UISETP.GE.AND UP0, UPT, UR48, 0x81, UPT ;  /* 0x000000813000788c */ /* 0x000fe2000bf06270 */
        /* <DEDUP_REMOVED lines=133> */
[----:B------:R-:W-:Y:S02]  /*2590*/  FSEL R133, R72, -INF , P0 ;  /* 0xff80000048857808 */ /* 0x000fe40000000000 */
[C---:B------:R-:W-:Y:S02]  /*25a0*/  ISETP.GT.AND P1, PT, R6.reuse, 0x61, PT ;  /* 0x000000610600780c */ /* 0x040fe40003f24270 */
[----:B------:R-:W-:Y:S02]  /*25b0*/  FMNMX.FTZ R4, R131, R4, !PT ;  /* 0x0000000483047209 */ /* 0x000fe40007810000 */
[----:B------:R-:W-:Y:S02]  /*25c0*/  ISETP.GT.AND P0, PT, R6, 0x68, PT ;  /* 0x000000680600780c */ /* 0x000fe40003f04270 */
[----:B------:R-:W-:Y:S02]  /*25d0*/  FSEL R41, R62, -INF , P6 ;  /* 0xff8000003e297808 */ /* 0x000fe40003000000 */
[----:B------:R-:W-:-:S02]  /*25e0*/  FSEL R63, R63, -INF , P5 ;  /* 0xff8000003f3f7808 */ /* 0x000fc40002800000 */
[----:B------:R-:W-:Y:S02]  /*25f0*/  FSEL R45, R66, -INF , P4 ;  /* 0xff800000422d7808 */ /* 0x000fe40002000000 */
[----:B------:R-:W-:Y:S02]  /*2600*/  FSEL R67, R67, -INF , P3 ;  /* 0xff80000043437808 */ /* 0x000fe40001800000 */
[----:B------:R-:W-:Y:S02]  /*2610*/  FSEL R135, R73, -INF , P1 ;  /* 0xff80000049877808 */ /* 0x000fe40000800000 */
[----:B------:R-:W-:Y:S02]  /*2620*/  P2R R26, PR, RZ, 0x2 ;  /* 0x00000002ff1a7803 */ /* 0x000fe40000000000 */
[----:B------:R-:W-:Y:S02]  /*2630*/  FMNMX.FTZ R4, R133, R4, !PT ;  /* 0x0000000485047209 */ /* 0x000fe40007810000 */
[----:B------:R-:W-:-:S02]  /*2640*/  FSEL R49, R70, -INF , P2 ;  /* 0xff80000046317808 */ /* 0x000fc40001000000 */
[----:B------:R-:W-:Y:S02]  /*2650*/  FSEL R137, R76, -INF , P0 ;  /* 0xff8000004c897808 */ /* 0x000fe40000000000 */
[----:B------:R-:W-:Y:S02]  /*2660*/  P2R R24, PR, RZ, 0x1 ;  /* 0x00000001ff187803 */ /* 0x000fe40000000000 */
[C---:B------:R-:W-:Y:S02]  /*2670*/  ISETP.GT.AND P2, PT, R6.reuse, 0x69, PT ;  /* 0x000000690600780c */ /* 0x040fe40003f44270 */
[C---:B------:R-:W-:Y:S02]  /*2680*/  ISETP.GT.AND P3, PT, R6.reuse, 0x70, PT ;  /* 0x000000700600780c */ /* 0x040fe40003f64270 */
[C---:B------:R-:W-:Y:S02]  /*2690*/  ISETP.GT.AND P4, PT, R6.reuse, 0x71, PT ;  /* 0x000000710600780c */ /* 0x040fe40003f84270 */
[----:B------:R-:W-:-:S02]  /*26a0*/  ISETP.GT.AND P5, PT, R6, 0x78, PT ;  /* 0x000000780600780c */ /* 0x000fc40003fa4270 */
[C---:B------:R-:W-:Y:S02]  /*26b0*/  ISETP.GT.AND P6, PT, R6.reuse, 0x79, PT ;  /* 0x000000790600780c */ /* 0x040fe40003fc4270 */
[C---:B------:R-:W-:Y:S02]  /*26c0*/  ISETP.GT.AND P0, PT, R6.reuse, 0x59, PT ;  /* 0x000000590600780c */ /* 0x040fe40003f04270 */
[----:B------:R-:W-:Y:S02]  /*26d0*/  ISETP.GT.AND P1, PT, R6, 0x60, PT ;  /* 0x000000600600780c */ /* 0x000fe40003f24270 */
[----:B------:R-:W-:Y:S02]  /*26e0*/  FMNMX.FTZ R6, R7, R27, !PT ;  /* 0x0000001b07067209 */ /* 0x000fe40007810000 */
[----:B------:R-:W-:Y:S02]  /*26f0*/  FMNMX.FTZ R4, R135, R4, !PT ;  /* 0x0000000487047209 */ /* 0x000fe40007810000 */
[----:B------:R-:W-:-:S02]  /*2700*/  FMNMX.FTZ R6, R11, R6, !PT ;  /* 0x000000060b067209 */ /* 0x000fc40007810000 */
[----:B------:R-:W-:Y:S02]  /*2710*/  FSEL R139, R77, -INF , P2 ;  /* 0xff8000004d8b7808 */ /* 0x000fe40001000000 */
[----:B------:R-:W-:Y:S02]  /*2720*/  FMNMX.FTZ R4, R137, R4, !PT ;  /* 0x0000000489047209 */ /* 0x000fe40007810000 */
[----:B------:R-:W-:Y:S02]  /*2730*/  FMNMX.FTZ R6, R31, R6, !PT ;  /* 0x000000061f067209 */ /* 0x000fe40007810000 */
[----:B------:R-:W-:Y:S02]  /*2740*/  FSEL R141, R80, -INF , P3 ;  /* 0xff800000508d7808 */ /* 0x000fe40001800000 */
        /* <DEDUP_REMOVED lines=11> */
[----:B------:R-:W-:Y:S01]  /*2800*/  FMNMX.FTZ R10, R147, R4, !PT ;  /* 0x00000004930a7209 */ /* 0x000fe20007810000 */
[----:B------:R-:W-:Y:S01]  /*2810*/  IMAD.U32 R4, RZ, RZ, UR4 ;  /* 0x00000004ff047e24 */ /* 0x000fe2000f8e00ff */
[----:B------:R-:W-:Y:S02]  /*2820*/  FMNMX.FTZ R6, R21, R6, !PT ;  /* 0x0000000615067209 */ /* 0x000fe40007810000 */
[----:B------:R-:W-:Y:S01]  /*2830*/  FSEL R71, R71, -INF , P0 ;  /* 0xff80000047477808 */ /* 0x000fe20000000000 */
[----:B------:R-:W0:Y:S01]  /*2840*/  SHFL.BFLY PT, R3, R10, 0x2, 0x1f ;  /* 0x0c401f000a037f89 */ /* 0x000e2200000e0000 */
[----:B------:R-:W-:-:S02]  /*2850*/  FMNMX.FTZ R6, R43, R6, !PT ;  /* 0x000000062b067209 */ /* 0x000fc40007810000 */
[----:B------:R-:W-:Y:S02]  /*2860*/  FSEL R53, R74, -INF , P1 ;  /* 0xff8000004a357808 */ /* 0x000fe40000800000 */
[----:B------:R-:W-:Y:S02]  /*2870*/  FMNMX.FTZ R6, R25, R6, !PT ;  /* 0x0000000619067209 */ /* 0x000fe40007810000 */
[----:B------:R-:W-:Y:S02]  /*2880*/  ISETP.NE.AND P1, PT, R26, RZ, PT ;  /* 0x000000ff1a00720c */ /* 0x000fe40003f25270 */
[----:B------:R-:W-:Y:S02]  /*2890*/  FMNMX.FTZ R6, R47, R6, !PT ;  /* 0x000000062f067209 */ /* 0x000fe40007810000 */
[----:B------:R-:W-:Y:S02]  /*28a0*/  P2R R20, PR, RZ, 0x4 ;  /* 0x00000004ff147803 */ /* 0x000fe40000000000 */
[----:B------:R-:W-:-:S02]  /*28b0*/  FMNMX.FTZ R6, R29, R6, !PT ;  /* 0x000000061d067209 */ /* 0x000fc40007810000 */
[----:B------:R-:W-:Y:S02]  /*28c0*/  ISETP.NE.AND P0, PT, R24, RZ, PT ;  /* 0x000000ff1800720c */ /* 0x000fe40003f05270 */
[----:B------:R-:W-:Y:S02]  /*28d0*/  FMNMX.FTZ R6, R51, R6, !PT ;  /* 0x0000000633067209 */ /* 0x000fe40007810000 */
[----:B------:R-:W-:Y:S02]  /*28e0*/  FSEL R75, R75, -INF , P1 ;  /* 0xff8000004b4b7808 */ /* 0x000fe40000800000 */
[----:B------:R-:W-:Y:S02]  /*28f0*/  FMNMX.FTZ R6, R33, R6, !PT ;  /* 0x0000000621067209 */ /* 0x000fe40007810000 */
[----:B------:R-:W-:Y:S02]  /*2900*/  FSEL R57, R78, -INF , P0 ;  /* 0xff8000004e397808 */ /* 0x000fe40000000000 */
[----:B0-----:R-:W-:-:S02]  /*2910*/  FMNMX.FTZ R12, R10, R3, !PT ;  /* 0x000000030a0c7209 */ /* 0x001fc40007810000 */
[----:B------:R-:W-:Y:S02]  /*2920*/  FMNMX.FTZ R6, R55, R6, !PT ;  /* 0x0000000637067209 */ /* 0x000fe40007810000 */
[----:B------:R-:W-:Y:S01]  /*2930*/  ISETP.NE.AND P1, PT, R88, RZ, PT ;  /* 0x000000ff5800720c */ /* 0x000fe20003f25270 */
[----:B------:R-:W0:Y:S01]  /*2940*/  SHFL.BFLY PT, R3, R12, 0x1, 0x1f ;  /* 0x0c201f000c037f89 */ /* 0x000e2200000e0000 */
[----:B------:R-:W-:Y:S01]  /*2950*/  FMNMX.FTZ R6, R37, R6, !PT ;  /* 0x0000000625067209 */ /* 0x000fe20007810000 */
[--C-:B------:R-:W-:Y:S01]  /*2960*/  IMAD.MOV.U32 R88, RZ, RZ, R151.reuse ;  /* 0x000000ffff587224 */ /* 0x100fe200078e0097 */
[----:B------:R-:W-:Y:S01]  /*2970*/  ISETP.NE.AND P0, PT, R90, RZ, PT ;  /* 0x000000ff5a00720c */ /* 0x000fe20003f05270 */
[----:B------:R-:W-:Y:S01]  /*2980*/  IMAD.MOV.U32 R90, RZ, RZ, R151 ;  /* 0x000000ffff5a7224 */ /* 0x000fe200078e0097 */
[----:B------:R-:W-:-:S04]  /*2990*/  FMNMX.FTZ R6, R59, R6, !PT ;  /* 0x000000063b067209 */ /* 0x000fc80007810000 */
[----:B------:R-:W-:-:S03]  /*29a0*/  FMNMX.FTZ R6, R41, R6, !PT ;  /* 0x0000000629067209 */ /* 0x000fc60007810000 */
[----:B------:R-:W-:Y:S01]  /*29b0*/  @!P1 VIADD R5, R5, 0x34840 ;  /* 0x0003484005059836 */ /* 0x000fe20000000000 */
[----:B------:R-:W-:-:S04]  /*29c0*/  FMNMX.FTZ R6, R63, R6, !PT ;  /* 0x000000063f067209 */ /* 0x000fc80007810000 */
[----:B------:R-:W-:Y:S02]  /*29d0*/  FMNMX.FTZ R6, R45, R6, !PT ;  /* 0x000000062d067209 */ /* 0x000fe40007810000 */
[----:B------:R-:W-:Y:S02]  /*29e0*/  @!P1 PRMT R5, RZ, 0x654, R5 ;  /* 0x00000654ff059816 */ /* 0x000fe40000000005 */
[----:B------:R-:W-:Y:S02]  /*29f0*/  FMNMX.FTZ R6, R67, R6, !PT ;  /* 0x0000000643067209 */ /* 0x000fe40007810000 */
        /* <DEDUP_REMOVED lines=8> */
[----:B------:R-:W-:Y:S02]  /*2a80*/  ISETP.NE.AND P2, PT, R20, RZ, PT ;  /* 0x000000ff1400720c */ /* 0x000fe40003f45270 */
[----:B------:R-:W-:Y:S01]  /*2a90*/  FMNMX.FTZ R6, R75, R6, !PT ;  /* 0x000000064b067209 */ /* 0x000fe20007810000 */
[-CC-:B------:R-:W-:Y:S01]  /*2aa0*/  FFMA.FTZ R176, R93, R4.reuse, -R14.reuse ;  /* 0x000000045db07223 */ /* 0x180fe2000001080e */
[----:B------:R-:W-:Y:S01]  /*2ab0*/  FSEL R93, R79, -INF , P2 ;  /* 0xff8000004f5d7808 */ /* 0x000fe20001000000 */
[--C-:B------:R-:W-:Y:S01]  /*2ac0*/  FFMA.FTZ R69, R95, R4, -R14.reuse ;  /* 0x000000045f457223 */ /* 0x100fe2000001080e */
        /* <DEDUP_REMOVED lines=13> */
[----:B------:R-:W-:Y:S01]  /*2ba0*/  MUFU.EX2 R180, R180 ;  /* 0x000000b400b47308 */ /* 0x000fe20000000800 */
[----:B------:R-:W-:Y:S01]  /*2bb0*/  FSEL R101, R87, -INF , P6 ;  /* 0xff80000057657808 */ /* 0x000fe20003000000 */
[--C-:B------:R-:W-:Y:S01]  /*2bc0*/  FFMA.FTZ R65, R91, R4, -R14.reuse ;  /* 0x000000045b417223 */ /* 0x100fe2000001080e */
[----:B------:R-:W-:Y:S01]  /*2bd0*/  FMNMX.FTZ R6, R99, R6, !PT ;  /* 0x0000000663067209 */ /* 0x000fe20007810000 */
[-CC-:B------:R-:W-:Y:S01]  /*2be0*/  FFMA.FTZ R77, R103, R4.reuse, -R14.reuse ;  /* 0x00000004674d7223 */ /* 0x180fe2000001080e */
[-CC-:B------:R-:W-:Y:S01]  /*2bf0*/  FFMA.FTZ R174, R105, R4.reuse, -R14.reuse ;  /* 0x0000000469ae7223 */ /* 0x180fe2000001080e */
[--C-:B------:R-:W-:Y:S01]  /*2c00*/  FFMA.FTZ R81, R107, R4, -R14.reuse ;  /* 0x000000046b517223 */ /* 0x100fe2000001080e */
[----:B------:R-:W-:Y:S01]  /*2c10*/  FMNMX.FTZ R6, R101, R6, !PT ;  /* 0x0000000665067209 */ /* 0x000fe20007810000 */
[----:B------:R-:W0:Y:S01]  /*2c20*/  MUFU.EX2 R61, R61 ;  /* 0x0000003d003d7308 */ /* 0x000e220000000800 */
[-CC-:B------:R-:W-:Y:S01]  /*2c30*/  FFMA.FTZ R168, R109, R4.reuse, -R14.reuse ;  /* 0x000000046da87223 */ /* 0x180fe2000001080e */
[-CC-:B------:R-:W-:Y:S01]  /*2c40*/  FFMA.FTZ R85, R111, R4.reuse, -R14.reuse ;  /* 0x000000046f557223 */ /* 0x180fe2000001080e */
[-CC-:B------:R-:W-:Y:S01]  /*2c50*/  FFMA.FTZ R170, R113, R4.reuse, -R14.reuse ;  /* 0x0000000471aa7223 */ /* 0x180fe2000001080e */
[----:B------:R-:W2:Y:S01]  /*2c60*/  SHFL.BFLY PT, R9, R6, 0x2, 0x1f ;  /* 0x0c401f0006097f89 */ /* 0x000ea200000e0000 */
[-CC-:B------:R-:W-:Y:S01]  /*2c70*/  FFMA.FTZ R115, R115, R4.reuse, -R14.reuse ;  /* 0x0000000473737223 */ /* 0x180fe2000001080e */
[-CC-:B------:R-:W-:Y:S01]  /*2c80*/  FFMA.FTZ R152, R117, R4.reuse, -R14.reuse ;  /* 0x0000000475987223 */ /* 0x180fe2000001080e */
[-CC-:B------:R-:W-:Y:S01]  /*2c90*/  FFMA.FTZ R83, R119, R4.reuse, -R14.reuse ;  /* 0x0000000477537223 */ /* 0x180fe2000001080e */
[----:B------:R-:W3:Y:S01]  /*2ca0*/  MUFU.EX2 R182, R182 ;  /* 0x000000b600b67308 */ /* 0x000ee20000000800 */
[-CC-:B------:R-:W-:Y:S01]  /*2cb0*/  FFMA.FTZ R154, R121, R4.reuse, -R14.reuse ;  /* 0x00000004799a7223 */ /* 0x180fe2000001080e */
[-CC-:B------:R-:W-:Y:S01]  /*2cc0*/  FFMA.FTZ R87, R123, R4.reuse, -R14.reuse ;  /* 0x000000047b577223 */ /* 0x180fe2000001080e */
[-CC-:B------:R-:W-:Y:S01]  /*2cd0*/  FFMA.FTZ R156, R125, R4.reuse, -R14.reuse ;  /* 0x000000047d9c7223 */ /* 0x180fe2000001080e */
[-CC-:B------:R-:W-:Y:S01]  /*2ce0*/  FFMA.FTZ R89, R127, R4.reuse, -R14.reuse ;  /* 0x000000047f597223 */ /* 0x180fe2000001080e */
[-CC-:B------:R-:W-:Y:S01]  /*2cf0*/  FFMA.FTZ R158, R129, R4.reuse, -R14.reuse ;  /* 0x00000004819e7223 */ /* 0x180fe2000001080e */
[-CC-:B------:R-:W-:Y:S01]  /*2d00*/  FFMA.FTZ R91, R131, R4.reuse, -R14.reuse ;  /* 0x00000004835b7223 */ /* 0x180fe2000001080e */
[-CC-:B------:R-:W-:Y:S01]  /*2d10*/  FFMA.FTZ R160, R133, R4.reuse, -R14.reuse ;  /* 0x0000000485a07223 */ /* 0x180fe2000001080e */
[----:B------:R-:W4:Y:S01]  /*2d20*/  MUFU.EX2 R65, R65 ;  /* 0x0000004100417308 */ /* 0x000f220000000800 */
[-CC-:B------:R-:W-:Y:S01]  /*2d30*/  FFMA.FTZ R135, R135, R4.reuse, -R14.reuse ;  /* 0x0000000487877223 */ /* 0x180fe2000001080e */
[-CC-:B------:R-:W-:Y:S01]  /*2d40*/  FFMA.FTZ R137, R137, R4.reuse, -R14.reuse ;  /* 0x0000000489897223 */ /* 0x180fe2000001080e */
[-CC-:B------:R-:W-:Y:S01]  /*2d50*/  FFMA.FTZ R139, R139, R4.reuse, -R14.reuse ;  /* 0x000000048b8b7223 */ /* 0x180fe2000001080e */
[-CC-:B------:R-:W-:Y:S01]  /*2d60*/  FFMA.FTZ R141, R141, R4.reuse, -R14.reuse ;  /* 0x000000048d8d7223 */ /* 0x180fe2000001080e */
[-CC-:B------:R-:W-:Y:S01]  /*2d70*/  FFMA.FTZ R143, R143, R4.reuse, -R14.reuse ;  /* 0x000000048f8f7223 */ /* 0x180fe2000001080e */
[-CC-:B------:R-:W-:Y:S01]  /*2d80*/  FFMA.FTZ R145, R145, R4.reuse, -R14.reuse ;  /* 0x0000000491917223 */ /* 0x180fe2000001080e */
[----:B------:R-:W-:Y:S01]  /*2d90*/  FFMA.FTZ R14, R147, R4, -R14 ;  /* 0x00000004930e7223 */ /* 0x000fe2000001080e */
[----:B------:R-:W5:Y:S01]  /*2da0*/  MUFU.EX2 R176, R176 ;  /* 0x000000b000b07308 */ /* 0x000f620000000800 */
[----:B------:R-:W-:-:S02]  /*2db0*/  IMAD.MOV.U32 R147, RZ, RZ, R151 ;  /* 0x000000ffff937224 */ /* 0x000fc400078e0097 */
[--C-:B------:R-:W-:Y:S01]  /*2dc0*/  IMAD.MOV.U32 R133, RZ, RZ, R151.reuse ;  /* 0x000000ffff857224 */ /* 0x100fe200078e0097 */
[----:B--2---:R-:W-:Y:S01]  /*2dd0*/  FMNMX.FTZ R8, R6, R9, !PT ;  /* 0x0000000906087209 */ /* 0x004fe20007810000 */
[--C-:B------:R-:W-:Y:S02]  /*2de0*/  IMAD.MOV.U32 R131, RZ, RZ, R151.reuse ;  /* 0x000000ffff837224 */ /* 0x100fe400078e0097 */
[--C-:B------:R-:W-:Y:S01]  /*2df0*/  IMAD.MOV.U32 R129, RZ, RZ, R151.reuse ;  /* 0x000000ffff817224 */ /* 0x100fe200078e0097 */
[----:B------:R-:W2:Y:S01]  /*2e00*/  MUFU.EX2 R69, R69 ;  /* 0x0000004500457308 */ /* 0x000ea20000000800 */
[----:B------:R-:W1:Y:S01]  /*2e10*/  SHFL.BFLY PT, R9, R8, 0x1, 0x1f ;  /* 0x0c201f0008097f89 */ /* 0x000e6200000e0000 */
[--C-:B------:R-:W-:Y:S02]  /*2e20*/  IMAD.MOV.U32 R127, RZ, RZ, R151.reuse ;  /* 0x000000ffff7f7224 */ /* 0x100fe400078e0097 */
[--C-:B------:R-:W-:Y:S02]  /*2e30*/  IMAD.MOV.U32 R125, RZ, RZ, R151.reuse ;  /* 0x000000ffff7d7224 */ /* 0x100fe400078e0097 */
[----:B------:R-:W-:-:S02]  /*2e40*/  IMAD.MOV.U32 R123, RZ, RZ, R151 ;  /* 0x000000ffff7b7224 */ /* 0x000fc400078e0097 */
[----:B------:R-:W-:Y:S01]  /*2e50*/  MUFU.EX2 R178, R178 ;  /* 0x000000b200b27308 */ /* 0x000fe20000000800 */
[--C-:B------:R-:W-:Y:S02]  /*2e60*/  IMAD.MOV.U32 R121, RZ, RZ, R151.reuse ;  /* 0x000000ffff797224 */ /* 0x100fe400078e0097 */
[--C-:B------:R-:W-:Y:S02]  /*2e70*/  IMAD.MOV.U32 R119, RZ, RZ, R151.reuse ;  /* 0x000000ffff777224 */ /* 0x100fe400078e0097 */
[--C-:B------:R-:W-:Y:S02]  /*2e80*/  IMAD.MOV.U32 R117, RZ, RZ, R151.reuse ;  /* 0x000000ffff757224 */ /* 0x100fe400078e0097 */
[--C-:B------:R-:W-:Y:S01]  /*2e90*/  IMAD.MOV.U32 R113, RZ, RZ, R151.reuse ;  /* 0x000000ffff717224 */ /* 0x100fe200078e0097 */
[----:B------:R-:W-:Y:S01]  /*2ea0*/  MUFU.EX2 R73, R73 ;  /* 0x0000004900497308 */ /* 0x000fe20000000800 */
[--C-:B------:R-:W-:Y:S02]  /*2eb0*/  IMAD.MOV.U32 R111, RZ, RZ, R151.reuse ;  /* 0x000000ffff6f7224 */ /* 0x100fe400078e0097 */
[----:B------:R-:W-:-:S02]  /*2ec0*/  IMAD.MOV.U32 R109, RZ, RZ, R151 ;  /* 0x000000ffff6d7224 */ /* 0x000fc400078e0097 */
[--C-:B------:R-:W-:Y:S02]  /*2ed0*/  IMAD.MOV.U32 R107, RZ, RZ, R151.reuse ;  /* 0x000000ffff6b7224 */ /* 0x100fe400078e0097 */
[--C-:B------:R-:W-:Y:S01]  /*2ee0*/  IMAD.MOV.U32 R105, RZ, RZ, R151.reuse ;  /* 0x000000ffff697224 */ /* 0x100fe200078e0097 */
[----:B------:R-:W-:Y:S01]  /*2ef0*/  MUFU.EX2 R172, R172 ;  /* 0x000000ac00ac7308 */ /* 0x000fe20000000800 */
[----:B-1----:R-:W-:Y:S01]  /*2f00*/  FMNMX.FTZ R9, R8, R9, !PT ;  /* 0x0000000908097209 */ /* 0x002fe20007810000 */
[----:B------:R-:W-:-:S03]  /*2f10*/  IMAD.MOV.U32 R103, RZ, RZ, R151 ;  /* 0x000000ffff677224 */ /* 0x000fc600078e0097 */
[C---:B------:R-:W-:Y:S01]  /*2f20*/  FSETP.NEU.FTZ.AND P2, PT, R9.reuse, -INF , PT ;  /* 0xff8000000900780b */ /* 0x040fe20003f5d000 */
[----:B------:R-:W-:Y:S02]  /*2f30*/  FMUL.FTZ R6, R9, R4 ;  /* 0x0000000409067220 */ /* 0x000fe40000410000 */
[----:B------:R-:W-:Y:S03]  /*2f40*/  MUFU.EX2 R77, R77 ;  /* 0x0000004d004d7308 */ /* 0x000fe60000000800 */
[----:B------:R-:W-:Y:S02]  /*2f50*/  FSEL R6, R6, RZ, P2 ;  /* 0x000000ff06067208 */ /* 0x000fe40001000000 */
[----:B------:R-:W-:-:S03]  /*2f60*/  PLOP3.LUT P2, PT, PT, PT, UP0, 0x80, 0x0 ;  /* 0x000000000000781c */ /* 0x000fc60003f4f008 */
        /* <DEDUP_REMOVED lines=11> */
[-CC-:B------:R-:W-:Y:S01]  /*3020*/  FFMA.FTZ R25, R25, R4.reuse, -R6.reuse ;  /* 0x0000000419197223 */ /* 0x180fe20000010806 */
[----:B------:R-:W1:Y:S01]  /*3030*/  MUFU.EX2 R7, R7 ;  /* 0x0000000700077308 */ /* 0x000e620000000800 */
[----:B0-----:R-:W-:Y:S01]  /*3040*/  FADD.FTZ R27, R180, R61 ;  /* 0x0000003db41b7221 */ /* 0x001fe20000010000 */
[-CC-:B------:R-:W-:Y:S01]  /*3050*/  FFMA.FTZ R47, R47, R4.reuse, -R6.reuse ;  /* 0x000000042f2f7223 */ /* 0x180fe20000010806 */
[-CC-:B------:R-:W-:Y:S01]  /*3060*/  FFMA.FTZ R29, R29, R4.reuse, -R6.reuse ;  /* 0x000000041d1d7223 */ /* 0x180fe20000010806 */
[-CC-:B------:R-:W-:Y:S01]  /*3070*/  FFMA.FTZ R51, R51, R4.reuse, -R6.reuse ;  /* 0x0000000433337223 */ /* 0x180fe20000010806 */
[----:B---3--:R-:W-:Y:S01]  /*3080*/  FADD.FTZ R32, R182, R27 ;  /* 0x0000001bb6207221 */ /* 0x008fe20000010000 */
[-CC-:B------:R-:W-:Y:S01]  /*3090*/  FFMA.FTZ R33, R33, R4.reuse, -R6.reuse ;  /* 0x0000000421217223 */ /* 0x180fe20000010806 */
[-C--:B------:R-:W-:Y:S01]  /*30a0*/  FFMA.FTZ R55, R55, R4.reuse, -R6 ;  /* 0x0000000437377223 */ /* 0x080fe20000010806 */
[----:B------:R-:W0:Y:S01]  /*30b0*/  MUFU.EX2 R11, R11 ;  /* 0x0000000b000b7308 */ /* 0x000e220000000800 */
[----:B----4-:R-:W-:Y:S01]  /*30c0*/  FADD.FTZ R27, R65, R32 ;  /* 0x00000020411b7221 */ /* 0x010fe20000010000 */
[-CC-:B------:R-:W-:Y:S01]  /*30d0*/  FFMA.FTZ R37, R37, R4.reuse, -R6.reuse ;  /* 0x0000000425257223 */ /* 0x180fe20000010806 */
[-CC-:B------:R-:W-:Y:S01]  /*30e0*/  FFMA.FTZ R59, R59, R4.reuse, -R6.reuse ;  /* 0x000000043b3b7223 */ /* 0x180fe20000010806 */
[-CC-:B------:R-:W-:Y:S01]  /*30f0*/  FFMA.FTZ R41, R41, R4.reuse, -R6.reuse ;  /* 0x0000000429297223 */ /* 0x180fe20000010806 */
[----:B-----5:R-:W-:Y:S01]  /*3100*/  FADD.FTZ R34, R176, R27 ;  /* 0x0000001bb0227221 */ /* 0x020fe20000010000 */
[-CC-:B------:R-:W-:Y:S01]  /*3110*/  FFMA.FTZ R63, R63, R4.reuse, -R6.reuse ;  /* 0x000000043f3f7223 */ /* 0x180fe20000010806 */
[-C--:B------:R-:W-:Y:S01]  /*3120*/  FFMA.FTZ R45, R45, R4.reuse, -R6 ;  /* 0x000000042d2d7223 */ /* 0x080fe20000010806 */
[----:B------:R3:W4:Y:S01]  /*3130*/  MUFU.EX2 R10, R31 ;  /* 0x0000001f000a7308 */ /* 0x0007220000000800 */
[----:B--2---:R-:W-:Y:S01]  /*3140*/  FADD.FTZ R27, R69, R34 ;  /* 0x00000022451b7221 */ /* 0x004fe20000010000 */
[----:B-1----:R-:W-:Y:S01]  /*3150*/  FADD.FTZ R34, R7, R8 ;  /* 0x0000000807227221 */ /* 0x002fe20000010000 */
[-CC-:B------:R-:W-:Y:S01]  /*3160*/  FFMA.FTZ R67, R67, R4.reuse, -R6.reuse ;  /* 0x0000000443437223 */ /* 0x180fe20000010806 */
[-CC-:B------:R-:W-:Y:S01]  /*3170*/  FFMA.FTZ R49, R49, R4.reuse, -R6.reuse ;  /* 0x0000000431317223 */ /* 0x180fe20000010806 */
[----:B------:R-:W-:Y:S01]  /*3180*/  FADD.FTZ R36, R178, R27 ;  /* 0x0000001bb2247221 */ /* 0x000fe20000010000 */
[-CC-:B------:R-:W-:Y:S01]  /*3190*/  FFMA.FTZ R71, R71, R4.reuse, -R6.reuse ;  /* 0x0000000447477223 */ /* 0x180fe20000010806 */
[-C--:B------:R-:W-:Y:S01]  /*31a0*/  FFMA.FTZ R53, R53, R4.reuse, -R6 ;  /* 0x0000000435357223 */ /* 0x080fe20000010806 */
[----:B------:R-:W1:Y:S01]  /*31b0*/  MUFU.EX2 R13, R13 ;  /* 0x0000000d000d7308 */ /* 0x000e620000000800 */
[----:B---3--:R-:W-:Y:S01]  /*31c0*/  FADD.FTZ R31, R73, R36 ;  /* 0x00000024491f7221 */ /* 0x008fe20000010000 */
[----:B0-----:R-:W-:Y:S01]  /*31d0*/  FADD.FTZ R27, R11, R34 ;  /* 0x000000220b1b7221 */ /* 0x001fe20000010000 */
[-CC-:B------:R-:W-:Y:S01]  /*31e0*/  FFMA.FTZ R75, R75, R4.reuse, -R6.reuse ;  /* 0x000000044b4b7223 */ /* 0x180fe20000010806 */
[-CC-:B------:R-:W-:Y:S01]  /*31f0*/  FFMA.FTZ R57, R57, R4.reuse, -R6.reuse ;  /* 0x0000000439397223 */ /* 0x180fe20000010806 */
[----:B------:R-:W-:Y:S01]  /*3200*/  FADD.FTZ R38, R172, R31 ;  /* 0x0000001fac267221 */ /* 0x000fe20000010000 */
[-CC-:B------:R-:W-:Y:S01]  /*3210*/  FFMA.FTZ R93, R93, R4.reuse, -R6.reuse ;  /* 0x000000045d5d7223 */ /* 0x180fe20000010806 */
[-C--:B------:R-:W-:Y:S01]  /*3220*/  FFMA.FTZ R95, R95, R4.reuse, -R6 ;  /* 0x000000045f5f7223 */ /* 0x080fe20000010806 */
[----:B------:R-:W0:Y:S01]  /*3230*/  MUFU.EX2 R174, R174 ;  /* 0x000000ae00ae7308 */ /* 0x000e220000000800 */
[----:B----4-:R-:W-:Y:S01]  /*3240*/  FADD.FTZ R36, R10, R27 ;  /* 0x0000001b0a247221 */ /* 0x010fe20000010000 */
[----:B------:R-:W-:Y:S01]  /*3250*/  FADD.FTZ R31, R77, R38 ;  /* 0x000000264d1f7221 */ /* 0x000fe20000010000 */
[-CC-:B------:R-:W-:Y:S01]  /*3260*/  FFMA.FTZ R97, R97, R4.reuse, -R6.reuse ;  /* 0x0000000461617223 */ /* 0x180fe20000010806 */
[-CC-:B------:R-:W-:Y:S01]  /*3270*/  FFMA.FTZ R99, R99, R4.reuse, -R6.reuse ;  /* 0x0000000463637223 */ /* 0x180fe20000010806 */
[----:B------:R-:W-:Y:S01]  /*3280*/  FFMA.FTZ R101, R101, R4, -R6 ;  /* 0x0000000465657223 */ /* 0x000fe20000010806 */
[----:B------:R-:W-:Y:S01]  /*3290*/  F2FP.F16.F32.PACK_AB R181, R8, R7 ;  /* 0x0000000708b5723e */ /* 0x000fe200000000ff */
[----:B------:R-:W-:Y:S01]  /*32a0*/  IMAD.MOV.U32 R7, RZ, RZ, 0x3f800000 ;  /* 0x3f800000ff077424 */ /* 0x000fe200078e00ff */
[----:B------:R-:W2:Y:S01]  /*32b0*/  MUFU.EX2 R12, R35 ;  /* 0x00000023000c7308 */ /* 0x000ea20000000800 */
[----:B-1----:R-:W-:Y:S01]  /*32c0*/  FADD.FTZ R27, R13, R36 ;  /* 0x000000240d1b7221 */ /* 0x002fe20000010000 */
[----:B------:R-:W-:Y:S01]  /*32d0*/  F2FP.F16.F32.PACK_AB R183, R10, R11 ;  /* 0x0000000b0ab7723e */ /* 0x000fe200000000ff */
[----:B------:R-:W-:Y:S01]  /*32e0*/  IMAD.MOV.U32 R11, RZ, RZ, 0x3f800000 ;  /* 0x3f800000ff0b7424 */ /* 0x000fe200078e00ff */
[----:B------:R-:W-:-:S02]  /*32f0*/  F2FP.F16.F32.PACK_AB R180, R61, R180 ;  /* 0x000000b43db4723e */ /* 0x000fc400000000ff */
[----:B------:R-:W-:Y:S02]  /*3300*/  F2FP.F16.F32.PACK_AB R182, R65, R182 ;  /* 0x000000b641b6723e */ /* 0x000fe400000000ff */
[----:B------:R-:W1:Y:S01]  /*3310*/  MUFU.EX2 R81, R81 ;  /* 0x0000005100517308 */ /* 0x000e620000000800 */
[----:B0-----:R-:W-:Y:S01]  /*3320*/  FADD.FTZ R38, R174, R31 ;  /* 0x0000001fae267221 */ /* 0x001fe20000010000 */
[----:B------:R-:W-:Y:S02]  /*3330*/  F2FP.F16.F32.PACK_AB R176, R69, R176 ;  /* 0x000000b045b0723e */ /* 0x000fe400000000ff */
[----:B------:R-:W-:Y:S02]  /*3340*/  F2FP.F16.F32.PACK_AB R178, R73, R178 ;  /* 0x000000b249b2723e */ /* 0x000fe400000000ff */
[----:B------:R-:W-:Y:S02]  /*3350*/  F2FP.F16.F32.PACK_AB R172, R77, R172 ;  /* 0x000000ac4dac723e */ /* 0x000fe400000000ff */
[----:B------:R-:W0:Y:S01]  /*3360*/  MUFU.EX2 R15, R15 ;  /* 0x0000000f000f7308 */ /* 0x000e220000000800 */
[C---:B--2---:R-:W-:Y:S01]  /*3370*/  FADD.FTZ R36, R12.reuse, R27 ;  /* 0x0000001b0c247221 */ /* 0x044fe20000010000 */
[----:B------:R-:W-:-:S06]  /*3380*/  F2FP.F16.F32.PACK_AB R177, R12, R13 ;  /* 0x0000000d0cb1723e */ /* 0x000fcc00000000ff */
        /* <DEDUP_REMOVED lines=15> */
[----:B------:R2:W3:Y:S01]  /*3480*/  MUFU.EX2 R79, R115 ;  /* 0x00000073004f7308 */ /* 0x0004e20000000800 */
[----:B-1----:R-:W-:-:S07]  /*3490*/  FADD.FTZ R40, R170, R31 ;  /* 0x0000001faa287221 */ /* 0x002fce0000010000 */
[----:B------:R-:W1:Y:S01]  /*34a0*/  MUFU.EX2 R25, R25 ;  /* 0x0000001900197308 */ /* 0x000e620000000800 */
[C---:B0-----:R-:W-:Y:S01]  /*34b0*/  FADD.FTZ R38, R24.reuse, R27 ;  /* 0x0000001b18267221 */ /* 0x041fe20000010000 */
[----:B------:R-:W-:Y:S01]  /*34c0*/  F2FP.F16.F32.PACK_AB R173, R24, R21 ;  /* 0x0000001518ad723e */ /* 0x000fe200000000ff */
[----:B--2---:R-:W-:-:S05]  /*34d0*/  IMAD.MOV.U32 R115, RZ, RZ, R151 ;  /* 0x000000ffff737224 */ /* 0x004fca00078e0097 */
[----:B------:R-:W0:Y:S01]  /*34e0*/  MUFU.EX2 R152, R152 ;  /* 0x0000009800987308 */ /* 0x000e220000000800 */
[C---:B---3--:R-:W-:Y:S01]  /*34f0*/  FADD.FTZ R27, R79.reuse, R40 ;  /* 0x000000284f1b7221 */ /* 0x048fe20000010000 */
[----:B------:R-:W-:-:S06]  /*3500*/  F2FP.F16.F32.PACK_AB R170, R79, R170 ;  /* 0x000000aa4faa723e */ /* 0x000fcc00000000ff */
        /* <DEDUP_REMOVED lines=29> */
[----:B------:R-:W-:Y:S01]  /*36e0*/  F2FP.F16.F32.PACK_AB R156, R89, R156 ;  /* 0x0000009c599c723e */ /* 0x000fe200000000ff */
[----:B------:R-:W-:-:S05]  /*36f0*/  IMAD.MOV.U32 R89, RZ, RZ, R151 ;  /* 0x000000ffff597224 */ /* 0x000fca00078e0097 */
        /* <DEDUP_REMOVED lines=9> */
[----:B------:R-:W-:Y:S01]  /*3790*/  F2FP.F16.F32.PACK_AB R158, R91, R158 ;  /* 0x0000009e5b9e723e */ /* 0x000fe200000000ff */
[----:B------:R-:W-:-:S05]  /*37a0*/  IMAD.MOV.U32 R91, RZ, RZ, R151 ;  /* 0x000000ffff5b7224 */ /* 0x000fca00078e0097 */
        /* <DEDUP_REMOVED lines=9> */
[----:B------:R-:W-:Y:S01]  /*3840*/  F2FP.F16.F32.PACK_AB R160, R135, R160 ;  /* 0x000000a087a0723e */ /* 0x000fe200000000ff */
[----:B------:R-:W-:-:S05]  /*3850*/  IMAD.MOV.U32 R135, RZ, RZ, R151 ;  /* 0x000000ffff877224 */ /* 0x000fca00078e0097 */
        /* <DEDUP_REMOVED lines=10> */
[----:B------:R-:W-:Y:S01]  /*3900*/  F2FP.F16.F32.PACK_AB R162, R162, R137 ;  /* 0x00000089a2a2723e */ /* 0x000fe200000000ff */
[----:B------:R-:W-:-:S05]  /*3910*/  IMAD.MOV.U32 R137, RZ, RZ, R151 ;  /* 0x000000ffff897224 */ /* 0x000fca00078e0097 */
        /* <DEDUP_REMOVED lines=16> */
[----:B------:R1:W3:Y:S01]  /*3a20*/  MUFU.EX2 R42, R93 ;  /* 0x0000005d002a7308 */ /* 0x0002e20000000800 */
[C---:B--2---:R-:W-:Y:S01]  /*3a30*/  FADD.FTZ R46, R40.reuse, R5 ;  /* 0x00000005282e7221 */ /* 0x044fe20000010000 */
[----:B------:R-:W-:-:S06]  /*3a40*/  F2FP.F16.F32.PACK_AB R161, R40, R53 ;  /* 0x0000003528a1723e */ /* 0x000fcc00000000ff */
[----:B------:R-:W2:Y:S01]  /*3a50*/  MUFU.EX2 R95, R95 ;  /* 0x0000005f005f7308 */ /* 0x000ea20000000800 */
[----:B0-----:R-:W-:Y:S01]  /*3a60*/  FADD.FTZ R5, R57, R46 ;  /* 0x0000002e39057221 */ /* 0x001fe20000010000 */
[----:B-1----:R-:W-:-:S06]  /*3a70*/  IMAD.MOV.U32 R93, RZ, RZ, R151 ;  /* 0x000000ffff5d7224 */ /* 0x002fcc00078e0097 */
[----:B------:R0:W1:Y:S01]  /*3a80*/  MUFU.EX2 R44, R97 ;  /* 0x00000061002c7308 */ /* 0x0000620000000800 */
[C---:B---3--:R-:W-:Y:S01]  /*3a90*/  FADD.FTZ R10, R42.reuse, R5 ;  /* 0x000000052a0a7221 */ /* 0x048fe20000010000 */
[----:B------:R-:W-:-:S06]  /*3aa0*/  F2FP.F16.F32.PACK_AB R163, R42, R57 ;  /* 0x000000392aa3723e */ /* 0x000fcc00000000ff */
[----:B------:R-:W3:Y:S01]  /*3ab0*/  MUFU.EX2 R99, R99 ;  /* 0x0000006300637308 */ /* 0x000ee20000000800 */
[----:B--2---:R-:W-:Y:S01]  /*3ac0*/  FADD.FTZ R5, R95, R10 ;  /* 0x0000000a5f057221 */ /* 0x004fe20000010000 */
[----:B0-----:R-:W-:-:S06]  /*3ad0*/  IMAD.MOV.U32 R97, RZ, RZ, R151 ;  /* 0x000000ffff617224 */ /* 0x001fcc00078e0097 */
[----:B------:R-:W0:Y:S01]  /*3ae0*/  MUFU.EX2 R14, R14 ;  /* 0x0000000e000e7308 */ /* 0x000e220000000800 */
[C---:B-1----:R-:W-:Y:S01]  /*3af0*/  FADD.FTZ R10, R44.reuse, R5 ;  /* 0x000000052c0a7221 */ /* 0x042fe20000010000 */
[----:B------:R-:W-:Y:S01]  /*3b00*/  F2FP.F16.F32.PACK_AB R165, R44, R95 ;  /* 0x0000005f2ca5723e */ /* 0x000fe200000000ff */
[----:B------:R-:W-:-:S05]  /*3b10*/  IMAD.MOV.U32 R95, RZ, RZ, R151 ;  /* 0x000000ffff5f7224 */ /* 0x000fca00078e0097 */
[----:B------:R1:W2:Y:S01]  /*3b20*/  MUFU.EX2 R8, R101 ;  /* 0x0000006500087308 */ /* 0x0002a20000000800 */
[----:B---3--:R-:W-:Y:S01]  /*3b30*/  FADD.FTZ R5, R99, R10 ;  /* 0x0000000a63057221 */ /* 0x008fe20000010000 */
[C---:B0-----:R-:W-:Y:S01]  /*3b40*/  F2FP.F16.F32.PACK_AB R166, R14.reuse, R145 ;  /* 0x000000910ea6723e */ /* 0x041fe200000000ff */
[----:B------:R-:W-:Y:S01]  /*3b50*/  FADD.FTZ R6, R14, R27 ;  /* 0x0000001b0e067221 */ /* 0x000fe20000010000 */
[--C-:B------:R-:W-:Y:S02]  /*3b60*/  IMAD.MOV.U32 R145, RZ, RZ, R151.reuse ;  /* 0x000000ffff917224 */ /* 0x100fe400078e0097 */
[----:B-1----:R-:W-:Y:S01]  /*3b70*/  IMAD.MOV.U32 R101, RZ, RZ, R151 ;  /* 0x000000ffff657224 */ /* 0x002fe200078e0097 */
[C---:B--2---:R-:W-:Y:S01]  /*3b80*/  F2FP.F16.F32.PACK_AB R167, R8.reuse, R99 ;  /* 0x0000006308a7723e */ /* 0x044fe200000000ff */
[----:B------:R-:W-:Y:S01]  /*3b90*/  FADD.FTZ R5, R8, R5 ;  /* 0x0000000508057221 */ /* 0x000fe20000010000 */
[----:B------:R-:W-:Y:S01]  /*3ba0*/  IMAD.MOV.U32 R99, RZ, RZ, R151 ;  /* 0x000000ffff637224 */ /* 0x000fe200078e0097 */
[----:B------:R-:W-:Y:S06]  /*3bb0*/  @!P2 BRA `(.L_x_376) ;  /* 0x0000002000d8a947 */ /* 0x000fec0003800000 */
[----:B------:R-:W-:Y:S01]  /*3bc0*/  R2UR UR4, R2 ;  /* 0x00000000020472ca */ /* 0x000fe200000e0000 */
[----:B------:R-:W-:Y:S01]  /*3bd0*/  IMAD.MOV.U32 R10, RZ, RZ, R9 ;  /* 0x000000ffff0a7224 */ /* 0x000fe200078e0009 */
[----:B------:R-:W-:Y:S01]  /*3be0*/  CS2R R150, SRZ ;  /* 0x0000000000967805 */ /* 0x000fe2000001ff00 */
[----:B------:R-:W-:Y:S01]  /*3bf0*/  IMAD.MOV.U32 R12, RZ, RZ, R3 ;  /* 0x000000ffff0c7224 */ /* 0x000fe200078e0003 */
[----:B------:R-:W-:Y:S01]  /*3c00*/  CS2R R146, SRZ ;  /* 0x0000000000927805 */ /* 0x000fe2000001ff00 */
[----:B------:R-:W-:Y:S01]  /*3c10*/  IMAD.MOV.U32 R8, RZ, RZ, R16 ;  /* 0x000000ffff087224 */ /* 0x000fe200078e0010 */
[----:B------:R-:W-:Y:S01]  /*3c20*/  CS2R R142, SRZ ;  /* 0x00000000008e7805 */ /* 0x000fe2000001ff00 */
[----:B------:R-:W-:Y:S01]  /*3c30*/  IMAD.MOV.U32 R7, RZ, RZ, 0x3f800000 ;  /* 0x3f800000ff077424 */ /* 0x000fe200078e00ff */
        /* <DEDUP_REMOVED lines=28> */
[----:B------:R-:W-:Y:S01]  /*3e00*/  CS2R R88, SRZ ;  /* 0x0000000000587805 */ /* 0x000fe2000001ff00 */
[----:B------:R-:W-:-:S12]  /*3e10*/  UIADD3 UR5, UR49, -0x2, URZ ;  /* 0xfffffffe31057890 */ /* 0x000fd8000fffe03f */
.L_x_385:
[----:B------:R-:W-:-:S04]  /*3e20*/  UIADD3 UR6, UR4, 0x1, URZ ;  /* 0x0000000104067890 */ /* 0x000fc8000fffe03f */
[----:B------:R-:W-:-:S04]  /*3e30*/  UISETP.NE.AND UP0, UPT, UR6, 0x2, UPT ;  /* 0x000000020600788c */ /* 0x000fc8000bf05270 */
[----:B------:R-:W-:Y:S02]  /*3e40*/  USEL UR7, URZ, 0x1, UP0 ;  /* 0x000000013f077887 */ /* 0x000fe40008000000 */
[----:B------:R-:W-:-:S04]  /*3e50*/  USEL UR6, UR6, URZ, UP0 ;  /* 0x0000003f06067287 */ /* 0x000fc80008000000 */
[----:B------:R-:W-:Y:S02]  /*3e60*/  LOP3.LUT R16, R8, UR7, RZ, 0x3c, !PT ;  /* 0x0000000708107c12 */ /* 0x000fe4000f8e3cff */
[----:B------:R-:W-:Y:S01]  /*3e70*/  IMAD.U32 R2, RZ, RZ, UR6 ;  /* 0x00000006ff027e24 */ /* 0x000fe2000f8e00ff */
[----:B------:R-:W-:Y:S06]  /*3e80*/  @!P0 BRA `(.L_x_377) ;  /* 0x0000000000048947 */ /* 0x000fec0003800000 */
[----:B------:R-:W-:Y:S01]  /*3e90*/  BPT.TRAP 0x1 ;  /* 0x000000040000795c */ /* 0x000fe20000300000 */
.L_x_377:
[----:B------:R-:W0:Y:S01]  /*3ea0*/  S2UR UR10, SR_CgaCtaId ;  /* 0x00000000000a79c3 */ /* 0x000e220000008800 */
[----:B------:R-:W-:Y:S01]  /*3eb0*/  UMOV UR7, 0x400 ;  /* 0x0000040000077882 */ /* 0x000fe20000000000 */
[----:B------:R-:W-:Y:S01]  /*3ec0*/  SHF.L.U32 R3, R16, 0x1f, RZ ;  /* 0x0000001f10037819 */ /* 0x000fe200000006ff */
[----:B0-----:R-:W-:-:S06]  /*3ed0*/  ULEA UR7, UR10, UR7, 0x18 ;  /* 0x000000070a077291 */ /* 0x001fcc000f8ec03f */
[----:B------:R-:W-:-:S05]  /*3ee0*/  IMAD.U32 R0, RZ, RZ, UR7 ;  /* 0x00000007ff007e24 */ /* 0x000fca000f8e00ff */
[----:B------:R-:W-:-:S13]  /*3ef0*/  R2UR UR7, R0 ;  /* 0x00000000000772ca */ /* 0x000fda00000e0000 */
[----:B------:R-:W-:-:S09]  /*3f00*/  ULEA UR6, UR6, UR7, 0x3 ;  /* 0x0000000706067291 */ /* 0x000fd2000f8e183f */
[----:B------:R0:W1:Y:S01]  /*3f10*/  SYNCS.PHASECHK.TRANS64.TRYWAIT P2, [UR6+0x34830], R3 ;  /* 0x03483003ff0075a7 */ /* 0x0000620008040146 */
[----:B------:R-:W-:Y:S05]  /*3f20*/  @!P0 BRA `(.L_x_378) ;  /* 0x0000000000048947 */ /* 0x000fea0003800000 */
[----:B------:R-:W-:Y:S01]  /*3f30*/  BPT.TRAP 0x1 ;  /* 0x000000040000795c */ /* 0x000fe20000300000 */
.L_x_378:
[----:B-1----:R-:W-:Y:S05]  /*3f40*/  @P2 BRA `(.L_x_379) ;  /* 0x0000000000082947 */ /* 0x002fea0003800000 */
[----:B------:R-:W1:Y:S02]  /*3f50*/  SYNCS.PHASECHK.TRANS64.TRYWAIT P2, [UR6+0x34830], R3 ;  /* 0x03483003ff0075a7 */ /* 0x000e640008040146 */
[----:B-1----:R-:W-:Y:S05]  /*3f60*/  @!P2 BRA `(.L_x_380) ;  /* 0x000000b4002ca947 */ /* 0x002fea0003800000 */
.L_x_379:
[----:B------:R-:W-:Y:S01]  /*3f70*/  R2UR UR7, R2 ;  /* 0x00000000020772ca */ /* 0x000fe200000e0000 */
[----:B------:R-:W-:Y:S01]  /*3f80*/  WARPGROUP.ARRIVE ;  /* 0x00000000000079c5 */ /* 0x000fe20000000000 */
[----:B------:R-:W-:Y:S01]  /*3f90*/  UMOV UR48, UR56 ;  /* 0x0000003800307c82 */ /* 0x000fe20008000000 */
[----:B------:R-:W-:Y:S01]  /*3fa0*/  UMOV UR49, UR57 ;  /* 0x0000003900317c82 */ /* 0x000fe20008000000 */
[----:B------:R-:W-:Y:S01]  /*3fb0*/  UMOV UR51, 0x40000040 ;  /* 0x4000004000337882 */ /* 0x000fe20000000000 */
        /* <DEDUP_REMOVED lines=8> */
[----:B------:R-:W-:Y:S01]  /*4040*/  UIMAD UR7, UR7, 0xc00, UR60 ;  /* 0x00000c00070778a4 */ /* 0x000fe2000f8e023c */
[-C--:B------:R-:W-:Y:S01]  /*4050*/  FMUL.FTZ R88, R88, R11.reuse ;  /* 0x0000000b58587220 */ /* 0x080fe20000410000 */
[----:B------:R-:W-:Y:S01]  /*4060*/  UMOV UR43, 0x40000040 ;  /* 0x40000040002b7882 */ /* 0x000fe20000000000 */
[----:B------:R-:W-:Y:S01]  /*4070*/  UMOV UR47, 0x40000040 ;  /* 0x40000040002f7882 */ /* 0x000fe20000000000 */
[----:B------:R-:W-:Y:S01]  /*4080*/  UIADD3 UR10, UR7, 0x2, URZ ;  /* 0x00000002070a7890 */ /* 0x000fe2000fffe03f */
[-C--:B------:R-:W-:Y:S01]  /*4090*/  FMUL.FTZ R89, R89, R11.reuse ;  /* 0x0000000b59597220 */ /* 0x080fe20000410000 */
[----:B------:R-:W-:Y:S01]  /*40a0*/  UIADD3 UR14, UR7, 0x4, URZ ;  /* 0x00000004070e7890 */ /* 0x000fe2000fffe03f */
[-C--:B------:R-:W-:Y:S01]  /*40b0*/  FMUL.FTZ R92, R92, R11.reuse ;  /* 0x0000000b5c5c7220 */ /* 0x080fe20000410000 */
[----:B------:R-:W-:Y:S01]  /*40c0*/  UMOV UR50, UR7 ;  /* 0x0000000700327c82 */ /* 0x000fe20008000000 */
[----:B------:R-:W-:Y:S01]  /*40d0*/  UIADD3 UR18, UR7, 0x6, URZ ;  /* 0x0000000607127890 */ /* 0x000fe2000fffe03f */
[----:B------:R-:W-:Y:S01]  /*40e0*/  HGMMA.64x128x16.F32 R24, gdesc[UR48], RZ, !UPT, gsb0 ;  /* 0x01e00000301879f0 */ /* 0x000fe2000c0008ff */
[----:B------:R-:W-:Y:S01]  /*40f0*/  UIADD3 UR22, UR7, 0x400, URZ ;  /* 0x0000040007167890 */ /* 0x000fe2000fffe03f */
[-C--:B------:R-:W-:Y:S01]  /*4100*/  FMUL.FTZ R93, R93, R11.reuse ;  /* 0x0000000b5d5d7220 */ /* 0x080fe20000410000 */
        /* <DEDUP_REMOVED lines=14> */
[----:B------:R-:W-:Y:S01]  /*41f0*/  UMOV UR48, UR52 ;  /* 0x0000003400307c82 */ /* 0x000fe20008000000 */
[----:B------:R-:W-:Y:S01]  /*4200*/  UMOV UR49, UR53 ;  /* 0x0000003500317c82 */ /* 0x000fe20008000000 */
        /* <DEDUP_REMOVED lines=90> */
.L_x_381:
[----:B------:R-:W-:Y:S01]  /*47b0*/  IMAD.U32 R7, RZ, RZ, UR4 ;  /* 0x00000004ff077e24 */ /* 0x000fe2000f8e00ff */
[----:B01----:R-:W-:-:S03]  /*47c0*/  SHF.L.U32 R3, R8, 0x1f, RZ ;  /* 0x0000001f08037819 */ /* 0x003fc600000006ff */
[----:B------:R-:W-:-:S04]  /*47d0*/  IMAD R8, R7, 0x8, R0 ;  /* 0x0000000807087824 */ /* 0x000fc800078e0200 */
[----:B------:R0:W1:Y:S01]  /*47e0*/  SYNCS.PHASECHK.TRANS64.TRYWAIT P2, [R8+URZ+0x34850], R3 ;  /* 0x03485003080075a7 */ /* 0x000062000804017f */
[----:B------:R-:W-:Y:S05]  /*47f0*/  @!P0 BRA `(.L_x_382) ;  /* 0x0000000000048947 */ /* 0x000fea0003800000 */
[----:B------:R-:W-:Y:S01]  /*4800*/  BPT.TRAP 0x1 ;  /* 0x000000040000795c */ /* 0x000fe20000300000 */
.L_x_382:
[----:B-1----:R-:W-:Y:S05]  /*4810*/  @P2 BRA `(.L_x_383) ;  /* 0x0000000000082947 */ /* 0x002fea0003800000 */
[----:B------:R-:W1:Y:S02]  /*4820*/  SYNCS.PHASECHK.TRANS64.TRYWAIT P2, [R8+URZ+0x34850], R3 ;  /* 0x03485003080075a7 */ /* 0x000e64000804017f */
[----:B-1----:R-:W-:Y:S05]  /*4830*/  @!P2 BRA `(.L_x_384) ;  /* 0x000000ac0010a947 */ /* 0x002fea0003800000 */
.L_x_383:
[----:B------:R-:W-:Y:S01]  /*4840*/  R2UR UR7, R0 ;  /* 0x00000000000772ca */ /* 0x000fe200000e0000 */
[----:B------:R-:W-:Y:S01]  /*4850*/  WARPGROUP.ARRIVE ;  /* 0x00000000000079c5 */ /* 0x000fe20000000000 */
[----:B------:R-:W-:Y:S01]  /*4860*/  UMOV UR11, 0x40000040 ;  /* 0x40000040000b7882 */ /* 0x000fe20000000000 */
[----:B------:R-:W-:Y:S02]  /*4870*/  FMNMX.FTZ R4, R24, R12, !PT ;  /* 0x0000000c18047209 */ /* 0x000fe40007810000 */
[----:B------:R-:W-:Y:S01]  /*4880*/  ISETP.LT.AND P2, PT, RZ, UR5, PT ;  /* 0x00000005ff007c0c */ /* 0x000fe2000bf41270 */
[----:B------:R-:W-:Y:S01]  /*4890*/  UIADD3 UR5, UR5, -0x1, URZ ;  /* 0xffffffff05057890 */ /* 0x000fe2000fffe03f */
[----:B01----:R-:W-:-:S04]  /*48a0*/  FMNMX.FTZ R3, R25, R4, !PT ;  /* 0x0000000419037209 */ /* 0x003fc80007810000 */
[----:B------:R-:W-:Y:S02]  /*48b0*/  FMNMX.FTZ R4, R28, R3, !PT ;  /* 0x000000031c047209 */ /* 0x000fe40007810000 */
[----:B------:R-:W-:Y:S02]  /*48c0*/  UIADD3 UR7, UR7, 0x400, URZ ;  /* 0x0000040007077890 */ /* 0x000fe4000fffe03f */
[----:B------:R-:W-:Y:S02]  /*48d0*/  FMNMX.FTZ R3, R29, R4, !PT ;  /* 0x000000041d037209 */ /* 0x000fe40007810000 */
[----:B------:R-:W-:Y:S02]  /*48e0*/  USHF.R.U32.HI UR7, URZ, 0x4, UR7 ;  /* 0x000000043f077899 */ /* 0x000fe40008011607 */
[----:B------:R-:W-:Y:S02]  /*48f0*/  FMNMX.FTZ R4, R32, R3, !PT ;  /* 0x0000000320047209 */ /* 0x000fe40007810000 */
[----:B------:R-:W-:-:S02]  /*4900*/  ULOP3.LUT UR7, UR7, 0x3fff, URZ, 0xc0, !UPT ;  /* 0x00003fff07077892 */ /* 0x000fc4000f8ec03f */
[----:B------:R-:W-:Y:S02]  /*4910*/  FMNMX.FTZ R3, R33, R4, !PT ;  /* 0x0000000421037209 */ /* 0x000fe40007810000 */
[----:B------:R-:W-:Y:S02]  /*4920*/  ULOP3.LUT UR7, UR7, 0x4000000, URZ, 0xfc, !UPT ;  /* 0x0400000007077892 */ /* 0x000fe4000f8efc3f */
[----:B------:R-:W-:Y:S02]  /*4930*/  FMNMX.FTZ R4, R36, R3, !PT ;  /* 0x0000000324047209 */ /* 0x000fe40007810000 */
[----:B------:R-:W-:Y:S02]  /*4940*/  ULEA UR4, UR4, UR7, 0xb ;  /* 0x0000000704047291 */ /* 0x000fe4000f8e583f */
[----:B------:R-:W-:Y:S01]  /*4950*/  FMNMX.FTZ R3, R37, R4, !PT ;  /* 0x0000000425037209 */ /* 0x000fe20007810000 */
[----:B------:R-:W-:-:S03]  /*4960*/  UMOV UR7, 0x40000040 ;  /* 0x4000004000077882 */ /* 0x000fc60000000000 */
[----:B------:R-:W-:Y:S01]  /*4970*/  FMNMX.FTZ R4, R40, R3, !PT ;  /* 0x0000000328047209 */ /* 0x000fe20007810000 */
[----:B------:R-:W-:Y:S02]  /*4980*/  UMOV UR10, UR4 ;  /* 0x00000004000a7c82 */ /* 0x000fe40008000000 */
[----:B------:R-:W-:Y:S01]  /*4990*/  HGMMA.64x128x16.F32 R88, R180, gdesc[UR8].tnspB, R88, gsb0 ;  /* 0x41e00008b4587df0 */ /* 0x000fe20008000858 */
[----:B------:R-:W-:Y:S01]  /*49a0*/  UIADD3 UR10, UR4, 0x80, URZ ;  /* 0x00000080040a7890 */ /* 0x000fe2000fffe03f */
[----:B------:R-:W-:Y:S01]  /*49b0*/  FMNMX.FTZ R3, R41, R4, !PT ;  /* 0x0000000429037209 */ /* 0x000fe20007810000 */
[----:B------:R-:W-:-:S03]  /*49c0*/  UMOV UR11, 0x40000040 ;  /* 0x40000040000b7882 */ /* 0x000fc60000000000 */
        /* <DEDUP_REMOVED lines=24> */
[----:B------:R-:W0:Y:S03]  /*4b50*/  LDC R4, c[0x0][0x988] ;  /* 0x00026200ff047b82 */ /* 0x000e260000000800 */
[----:B------:R-:W1:Y:S01]  /*4b60*/  SHFL.BFLY PT, R3, R14, 0x1, 0x1f ;  /* 0x0c201f000e037f89 */ /* 0x000e6200000e0000 */
[----:B------:R-:W-:Y:S02]  /*4b70*/  WARPGROUP.DEPBAR.LE gsb0, 0x0 ;  /* 0x00008000000079c5 */ /* 0x000fe40000010000 */
[----:B------:R-:W-:Y:S01]  /*4b80*/  WARPGROUP.ARRIVE ;  /* 0x00000000000079c5 */ /* 0x000fe20000000000 */
[----:B-1----:R-:W-:-:S05]  /*4b90*/  FMNMX.FTZ R3, R14, R3, !PT ;  /* 0x000000030e037209 */ /* 0x002fca0007810000 */
[----:B------:R-:W-:Y:S01]  /*4ba0*/  HGMMA.64x128x16.F32 R88, R176, gdesc[UR8].tnspB, R88, gsb0 ;  /* 0x41e00008b0587df0 */ /* 0x000fe20008000858 */
[----:B------:R-:W-:Y:S01]  /*4bb0*/  UIADD3 UR10, UR4, 0x100, URZ ;  /* 0x00000100040a7890 */ /* 0x000fe2000fffe03f */
[----:B------:R-:W-:Y:S01]  /*4bc0*/  UMOV UR11, 0x40000040 ;  /* 0x40000040000b7882 */ /* 0x000fe20000000000 */
[----:B------:R-:W-:Y:S01]  /*4bd0*/  FADD.FTZ R7, -R3, R12 ;  /* 0x0000000c03077221 */ /* 0x000fe20000010100 */
[----:B------:R-:W-:-:S03]  /*4be0*/  FMNMX.FTZ R12, R26, R10, !PT ;  /* 0x0000000a1a0c7209 */ /* 0x000fc60007810000 */
[----:B0-----:R-:W-:Y:S01]  /*4bf0*/  FMUL.FTZ R11, R7, R4 ;  /* 0x00000004070b7220 */ /* 0x001fe20000410000 */
[----:B------:R-:W-:Y:S01]  /*4c00*/  FMNMX.FTZ R9, R27, R12, !PT ;  /* 0x0000000c1b097209 */ /* 0x000fe20007810000 */
[----:B------:R-:W-:-:S03]  /*4c10*/  FMUL.FTZ R7, R3, R4 ;  /* 0x0000000403077220 */ /* 0x000fc60000410000 */
[----:B------:R-:W-:Y:S01]  /*4c20*/  FMNMX.FTZ R12, R30, R9, !PT ;  /* 0x000000091e0c7209 */ /* 0x000fe20007810000 */
[-CC-:B------:R-:W-:Y:S01]  /*4c30*/  FFMA.FTZ R182, R28, R4.reuse, -R7.reuse ;  /* 0x000000041cb67223 */ /* 0x180fe20000010807 */
[-CC-:B------:R-:W-:Y:S01]  /*4c40*/  FFMA.FTZ R15, R29, R4.reuse, -R7.reuse ;  /* 0x000000041d0f7223 */ /* 0x180fe20000010807 */
[--C-:B------:R-:W-:Y:S01]  /*4c50*/  FFMA.FTZ R29, R41, R4, -R7.reuse ;  /* 0x00000004291d7223 */ /* 0x100fe20000010807 */
[----:B------:R-:W-:Y:S01]  /*4c60*/  FMNMX.FTZ R9, R31, R12, !PT ;  /* 0x0000000c1f097209 */ /* 0x000fe20007810000 */
[-CC-:B------:R-:W-:Y:S01]  /*4c70*/  FFMA.FTZ R41, R53, R4.reuse, -R7.reuse ;  /* 0x0000000435297223 */ /* 0x180fe20000010807 */
[-CC-:B------:R-:W-:Y:S01]  /*4c80*/  FFMA.FTZ R53, R65, R4.reuse, -R7.reuse ;  /* 0x0000000441357223 */ /* 0x180fe20000010807 */
[-CC-:B------:R-:W-:Y:S01]  /*4c90*/  FFMA.FTZ R65, R77, R4.reuse, -R7.reuse ;  /* 0x000000044d417223 */ /* 0x180fe20000010807 */
        /* <DEDUP_REMOVED lines=18> */
[----:B------:R-:W-:Y:S01]  /*4dc0*/  FFMA.FTZ R73, R85, R4, -R7 ;  /* 0x0000000455497223 */ /* 0x000fe20000010807 */
[----:B------:R-:W-:Y:S01]  /*4dd0*/  MUFU.EX2 R11, R11 ;  /* 0x0000000b000b7308 */ /* 0x000fe20000000800 */
[----:B------:R-:W-:-:S04]  /*4de0*/  FMNMX.FTZ R9, R43, R12, !PT ;  /* 0x0000000c2b097209 */ /* 0x000fc80007810000 */
[----:B------:R-:W-:-:S03]  /*4df0*/  FMNMX.FTZ R12, R46, R9, !PT ;  /* 0x000000092e0c7209 */ /* 0x000fc60007810000 */
[----:B------:R-:W0:Y:S01]  /*4e00*/  MUFU.EX2 R180, R180 ;  /* 0x000000b400b47308 */ /* 0x000e220000000800 */
[----:B------:R-:W-:-:S04]  /*4e10*/  FMNMX.FTZ R9, R47, R12, !PT ;  /* 0x0000000c2f097209 */ /* 0x000fc80007810000 */
[----:B------:R-:W-:-:S03]  /*4e20*/  FMNMX.FTZ R12, R50, R9, !PT ;  /* 0x00000009320c7209 */ /* 0x000fc60007810000 */
[----:B------:R-:W1:Y:S01]  /*4e30*/  MUFU.EX2 R13, R13 ;  /* 0x0000000d000d7308 */ /* 0x000e620000000800 */
[----:B------:R-:W-:-:S04]  /*4e40*/  FMNMX.FTZ R9, R51, R12, !PT ;  /* 0x0000000c33097209 */ /* 0x000fc80007810000 */
[----:B------:R-:W-:-:S03]  /*4e50*/  FMNMX.FTZ R12, R54, R9, !PT ;  /* 0x00000009360c7209 */ /* 0x000fc60007810000 */
[----:B------:R-:W-:Y:S01]  /*4e60*/  MUFU.EX2 R182, R182 ;  /* 0x000000b600b67308 */ /* 0x000fe20000000800 */
[----:B------:R-:W-:Y:S01]  /*4e70*/  FMNMX.FTZ R9, R55, R12, !PT ;  /* 0x0000000c37097209 */ /* 0x000fe20007810000 */
[----:B0-----:R-:W-:-:S03]  /*4e80*/  FFMA.FTZ R6, R11, R6, R180 ;  /* 0x000000060b067223 */ /* 0x001fc600000100b4 */
[----:B------:R-:W-:-:S03]  /*4e90*/  FMNMX.FTZ R12, R58, R9, !PT ;  /* 0x000000093a0c7209 */ /* 0x000fc60007810000 */
[----:B------:R-:W-:Y:S01]  /*4ea0*/  MUFU.EX2 R15, R15 ;  /* 0x0000000f000f7308 */ /* 0x000fe20000000800 */
[----:B------:R-:W-:Y:S02]  /*4eb0*/  FMNMX.FTZ R9, R59, R12, !PT ;  /* 0x0000000c3b097209 */ /* 0x000fe40007810000 */
[----:B-1----:R-:W-:Y:S02]  /*4ec0*/  F2FP.F16.F32.PACK_AB R180, R13, R180 ;  /* 0x000000b40db4723e */ /* 0x002fe400000000ff */
[----:B------:R-:W-:-:S03]  /*4ed0*/  FMNMX.FTZ R12, R62, R9, !PT ;  /* 0x000000093e0c7209 */ /* 0x000fc60007810000 */
[----:B------:R-:W-:Y:S01]  /*4ee0*/  MUFU.EX2 R21, R21 ;  /* 0x0000001500157308 */ /* 0x000fe20000000800 */
[----:B------:R-:W-:-:S04]  /*4ef0*/  FMNMX.FTZ R9, R63, R12, !PT ;  /* 0x0000000c3f097209 */ /* 0x000fc80007810000 */
        /* <DEDUP_REMOVED lines=17> */
[----:B------:R-:W-:Y:S01]  /*5010*/  FMNMX.FTZ R9, R87, R12, !PT ;  /* 0x0000000c57097209 */ /* 0x000fe20007810000 */
[----:B------:R-:W-:-:S04]  /*5020*/  FFMA.FTZ R12, R72, R4, -R7 ;  /* 0x00000004480c7223 */ /* 0x000fc80000010807 */
[----:B------:R-:W0:Y:S02]  /*5030*/  SHFL.BFLY PT, R14, R9, 0x2, 0x1f ;  /* 0x0c401f00090e7f89 */ /* 0x000e2400000e0000 */
[----:B------:R-:W-:Y:S01]  /*5040*/  MUFU.EX2 R49, R49 ;  /* 0x0000003100317308 */ /* 0x000fe20000000800 */
[----:B------:R-:W-:Y:S02]  /*5050*/  WARPGROUP.DEPBAR.LE gsb0, 0x0 ;  /* 0x00008000000079c5 */ /* 0x000fe40000010000 */
[----:B------:R-:W-:Y:S01]  /*5060*/  WARPGROUP.ARRIVE ;  /* 0x00000000000079c5 */ /* 0x000fe20000000000 */
[-CC-:B------:R-:W-:Y:S01]  /*5070*/  FFMA.FTZ R176, R32, R4.reuse, -R7.reuse ;  /* 0x0000000420b07223 */ /* 0x180fe20000010807 */
[----:B------:R-:W-:-:S03]  /*5080*/  FFMA.FTZ R178, R36, R4, -R7 ;  /* 0x0000000424b27223 */ /* 0x000fc60000010807 */
[----:B------:R-:W-:Y:S01]  /*5090*/  MUFU.EX2 R53, R53 ;  /* 0x0000003500357308 */ /* 0x000fe20000000800 */
[----:B------:R-:W-:Y:S01]  /*50a0*/  HGMMA.64x128x16.F32 R88, R172, gdesc[UR8].tnspB, R88, gsb0 ;  /* 0x41e00008ac587df0 */ /* 0x000fe20008000858 */
[----:B------:R-:W-:Y:S01]  /*50b0*/  UIADD3 UR10, UR4, 0x180, URZ ;  /* 0x00000180040a7890 */ /* 0x000fe2000fffe03f */
[----:B------:R-:W-:-:S05]  /*50c0*/  UMOV UR11, 0x40000040 ;  /* 0x40000040000b7882 */ /* 0x000fca0000000000 */
[----:B------:R-:W-:Y:S01]  /*50d0*/  MUFU.EX2 R176, R176 ;  /* 0x000000b000b07308 */ /* 0x000fe20000000800 */
[----:B0-----:R-:W-:Y:S01]  /*50e0*/  FMNMX.FTZ R28, R9, R14, !PT ;  /* 0x0000000e091c7209 */ /* 0x001fe20007810000 */
[----:B------:R-:W-:-:S04]  /*50f0*/  FFMA.FTZ R14, R76, R4, -R7 ;  /* 0x000000044c0e7223 */ /* 0x000fc80000010807 */
[----:B------:R-:W0:Y:S02]  /*5100*/  SHFL.BFLY PT, R9, R28, 0x1, 0x1f ;  /* 0x0c201f001c097f89 */ /* 0x000e2400000e0000 */
[----:B------:R-:W-:Y:S08]  /*5110*/  MUFU.EX2 R178, R178 ;  /* 0x000000b200b27308 */ /* 0x000ff00000000800 */
[----:B------:R-:W-:Y:S08]  /*5120*/  MUFU.EX2 R57, R57 ;  /* 0x0000003900397308 */ /* 0x000ff00000000800 */
[----:B------:R-:W-:Y:S01]  /*5130*/  MUFU.EX2 R12, R12 ;  /* 0x0000000c000c7308 */ /* 0x000fe20000000800 */
[----:B0-----:R-:W-:-:S07]  /*5140*/  FMNMX.FTZ R9, R28, R9, !PT ;  /* 0x000000091c097209 */ /* 0x001fce0007810000 */
[----:B------:R-:W-:Y:S01]  /*5150*/  MUFU.EX2 R61, R61 ;  /* 0x0000003d003d7308 */ /* 0x000fe20000000800 */
[----:B------:R-:W-:-:S04]  /*5160*/  FMUL.FTZ R77, R9, R4 ;  /* 0x00000004094d7220 */ /* 0x000fc80000410000 */
[-CC-:B------:R-:W-:Y:S01]  /*5170*/  FFMA.FTZ R181, R27, R4.reuse, -R77.reuse ;  /* 0x000000041bb57223 */ /* 0x180fe2000001084d */
[----:B------:R-:W-:Y:S02]  /*5180*/  IMAD.U32 R27, RZ, RZ, UR6 ;  /* 0x00000006ff1b7e24 */ /* 0x000fe4000f8e00ff */
[-CC-:B------:R-:W-:Y:S01]  /*5190*/  FFMA.FTZ R183, R30, R4.reuse, -R77.reuse ;  /* 0x000000041eb77223 */ /* 0x180fe2000001084d */
[-CC-:B------:R-:W-:Y:S01]  /*51a0*/  FFMA.FTZ R177, R34, R4.reuse, -R77.reuse ;  /* 0x0000000422b17223 */ /* 0x180fe2000001084d */
[-CC-:B------:R-:W-:Y:S01]  /*51b0*/  FFMA.FTZ R28, R35, R4.reuse, -R77.reuse ;  /* 0x00000004231c7223 */ /* 0x180fe2000001084d */
[----:B------:R-:W-:Y:S01]  /*51c0*/  @!P1 VIADD R27, R27, 0x34840 ;  /* 0x000348401b1b9836 */ /* 0x000fe20000000000 */
[----:B------:R-:W-:Y:S01]  /*51d0*/  MUFU.EX2 R181, R181 ;  /* 0x000000b500b57308 */ /* 0x000fe20000000800 */
[-CC-:B------:R-:W-:Y:S01]  /*51e0*/  FFMA.FTZ R179, R38, R4.reuse, -R77.reuse ;  /* 0x0000000426b37223 */ /* 0x180fe2000001084d */
[-CC-:B------:R-:W-:Y:S01]  /*51f0*/  FFMA.FTZ R30, R39, R4.reuse, -R77.reuse ;  /* 0x00000004271e7223 */ /* 0x180fe2000001084d */
[-C--:B------:R-:W-:Y:S01]  /*5200*/  FFMA.FTZ R32, R43, R4.reuse, -R77 ;  /* 0x000000042b207223 */ /* 0x080fe2000001084d */
[----:B------:R-:W-:Y:S01]  /*5210*/  @!P1 PRMT R27, RZ, 0x654, R27 ;  /* 0x00000654ff1b9816 */ /* 0x000fe2000000001b */
        /* <DEDUP_REMOVED lines=15> */
[----:B------:R-:W-:-:S04]  /*5310*/  FFMA.FTZ R86, R86, R4, -R77 ;  /* 0x0000000456567223 */ /* 0x000fc8000001084d */
        /* <DEDUP_REMOVED lines=8> */
[----:B------:R-:W0:Y:S01]  /*53a0*/  MUFU.EX2 R67, R67 ;  /* 0x0000004300437308 */ /* 0x000e220000000800 */
[----:B------:R-:W-:-:S02]  /*53b0*/  WARPGROUP.DEPBAR.LE gsb0, 0x0 ;  /* 0x00008000000079c5 */ /* 0x000fc40000010000 */
[----:B------:R-:W-:Y:S01]  /*53c0*/  WARPGROUP.ARRIVE ;  /* 0x00000000000079c5 */ /* 0x000fe20000000000 */
[-CC-:B------:R-:W-:Y:S01]  /*53d0*/  FFMA.FTZ R172, R40, R4.reuse, -R7.reuse ;  /* 0x0000000428ac7223 */ /* 0x180fe20000010807 */
[-C--:B------:R-:W-:Y:S01]  /*53e0*/  FFMA.FTZ R174, R44, R4.reuse, -R7 ;  /* 0x000000042cae7223 */ /* 0x080fe20000010807 */
[-CC-:B------:R-:W-:Y:S01]  /*53f0*/  FFMA.FTZ R173, R42, R4.reuse, -R77.reuse ;  /* 0x000000042aad7223 */ /* 0x180fe2000001084d */
[-CC-:B------:R-:W-:Y:S01]  /*5400*/  FFMA.FTZ R175, R46, R4.reuse, -R77.reuse ;  /* 0x000000042eaf7223 */ /* 0x180fe2000001084d */
[----:B------:R-:W-:Y:S01]  /*5410*/  FFMA.FTZ R40, R59, R4, -R77 ;  /* 0x000000043b287223 */ /* 0x000fe2000001084d */
[----:B------:R-:W-:Y:S01]  /*5420*/  HGMMA.64x128x16.F32 R88, R168, gdesc[UR8].tnspB, R88, gsb0 ;  /* 0x41e00008a8587df0 */ /* 0x000fe20008000858 */
[----:B------:R-:W-:Y:S01]  /*5430*/  UIADD3 UR10, UR4, 0x200, URZ ;  /* 0x00000200040a7890 */ /* 0x000fe2000fffe03f */
[----:B------:R-:W-:Y:S01]  /*5440*/  MUFU.EX2 R172, R172 ;  /* 0x000000ac00ac7308 */ /* 0x000fe20000000800 */
[----:B------:R-:W-:-:S07]  /*5450*/  UMOV UR11, 0x40000040 ;  /* 0x40000040000b7882 */ /* 0x000fce0000000000 */
[----:B------:R-:W-:Y:S08]  /*5460*/  MUFU.EX2 R173, R173 ;  /* 0x000000ad00ad7308 */ /* 0x000ff00000000800 */
[----:B------:R-:W-:Y:S08]  /*5470*/  MUFU.EX2 R174, R174 ;  /* 0x000000ae00ae7308 */ /* 0x000ff00000000800 */
[----:B------:R-:W-:Y:S08]  /*5480*/  MUFU.EX2 R175, R175 ;  /* 0x000000af00af7308 */ /* 0x000ff00000000800 */
[----:B------:R-:W-:Y:S08]  /*5490*/  MUFU.EX2 R40, R40 ;  /* 0x0000002800287308 */ /* 0x000ff00000000800 */
[----:B------:R-:W-:Y:S08]  /*54a0*/  MUFU.EX2 R70, R70 ;  /* 0x0000004600467308 */ /* 0x000ff00000000800 */
[----:B------:R-:W1:Y:S08]  /*54b0*/  MUFU.EX2 R71, R71 ;  /* 0x0000004700477308 */ /* 0x000e700000000800 */
[----:B------:R-:W-:Y:S08]  /*54c0*/  MUFU.EX2 R74, R74 ;  /* 0x0000004a004a7308 */ /* 0x000ff00000000800 */
[----:B------:R-:W2:Y:S08]  /*54d0*/  MUFU.EX2 R75, R75 ;  /* 0x0000004b004b7308 */ /* 0x000eb00000000800 */
[----:B------:R-:W-:Y:S08]  /*54e0*/  MUFU.EX2 R14, R14 ;  /* 0x0000000e000e7308 */ /* 0x000ff00000000800 */
[----:B------:R-:W-:Y:S08]  /*54f0*/  MUFU.EX2 R78, R78 ;  /* 0x0000004e004e7308 */ /* 0x000ff00000000800 */
[----:B------:R-:W3:Y:S08]  /*5500*/  MUFU.EX2 R65, R65 ;  /* 0x0000004100417308 */ /* 0x000ef00000000800 */
[----:B------:R-:W4:Y:S08]  /*5510*/  MUFU.EX2 R79, R79 ;  /* 0x0000004f004f7308 */ /* 0x000f300000000800 */
[----:B------:R-:W-:Y:S08]  /*5520*/  MUFU.EX2 R20, R20 ;  /* 0x0000001400147308 */ /* 0x000ff00000000800 */
[----:B------:R-:W-:Y:S08]  /*5530*/  MUFU.EX2 R82, R82 ;  /* 0x0000005200527308 */ /* 0x000ff00000000800 */
[----:B------:R-:W5:Y:S08]  /*5540*/  MUFU.EX2 R69, R69 ;  /* 0x0000004500457308 */ /* 0x000f700000000800 */
[----:B------:R-:W5:Y:S08]  /*5550*/  MUFU.EX2 R83, R83 ;  /* 0x0000005300537308 */ /* 0x000f700000000800 */
[----:B------:R-:W-:Y:S01]  /*5560*/  MUFU.EX2 R24, R24 ;  /* 0x0000001800187308 */ /* 0x000fe20000000800 */
[----:B------:R-:W-:-:S02]  /*5570*/  WARPGROUP.DEPBAR.LE gsb0, 0x0 ;  /* 0x00008000000079c5 */ /* 0x000fc40000010000 */
[----:B------:R-:W-:Y:S01]  /*5580*/  WARPGROUP.ARRIVE ;  /* 0x00000000000079c5 */ /* 0x000fe20000000000 */
[-CC-:B------:R-:W-:Y:S01]  /*5590*/  FFMA.FTZ R168, R48, R4.reuse, -R7.reuse ;  /* 0x0000000430a87223 */ /* 0x180fe20000010807 */
[-C--:B------:R-:W-:Y:S01]  /*55a0*/  FFMA.FTZ R170, R52, R4.reuse, -R7 ;  /* 0x0000000434aa7223 */ /* 0x080fe20000010807 */
[-CC-:B------:R-:W-:Y:S01]  /*55b0*/  FFMA.FTZ R169, R50, R4.reuse, -R77.reuse ;  /* 0x0000000432a97223 */ /* 0x180fe2000001084d */
[----:B------:R-:W-:Y:S01]  /*55c0*/  FFMA.FTZ R171, R54, R4, -R77 ;  /* 0x0000000436ab7223 */ /* 0x000fe2000001084d */
[----:B------:R-:W-:Y:S01]  /*55d0*/  MUFU.EX2 R86, R86 ;  /* 0x0000005600567308 */ /* 0x000fe20000000800 */
[----:B------:R-:W-:Y:S01]  /*55e0*/  HGMMA.64x128x16.F32 R88, R152, gdesc[UR8].tnspB, R88, gsb0 ;  /* 0x41e0000898587df0 */ /* 0x000fe20008000858 */
[----:B------:R-:W-:Y:S01]  /*55f0*/  UIADD3 UR10, UR4, 0x280, URZ ;  /* 0x00000280040a7890 */ /* 0x000fe2000fffe03f */
[----:B------:R-:W-:-:S05]  /*5600*/  UMOV UR11, 0x40000040 ;  /* 0x40000040000b7882 */ /* 0x000fca0000000000 */
[----:B------:R-:W-:Y:S08]  /*5610*/  MUFU.EX2 R168, R168 ;  /* 0x000000a800a87308 */ /* 0x000ff00000000800 */
[----:B------:R-:W-:Y:S08]  /*5620*/  MUFU.EX2 R169, R169 ;  /* 0x000000a900a97308 */ /* 0x000ff00000000800 */
[----:B------:R-:W-:Y:S08]  /*5630*/  MUFU.EX2 R170, R170 ;  /* 0x000000aa00aa7308 */ /* 0x000ff00000000800 */
[----:B------:R-:W-:Y:S08]  /*5640*/  MUFU.EX2 R171, R171 ;  /* 0x000000ab00ab7308 */ /* 0x000ff00000000800 */
[----:B------:R-:W5:Y:S01]  /*5650*/  MUFU.EX2 R73, R73 ;  /* 0x0000004900497308 */ /* 0x000f620000000800 */
[----:B------:R-:W-:-:S02]  /*5660*/  WARPGROUP.DEPBAR.LE gsb0, 0x0 ;  /* 0x00008000000079c5 */ /* 0x000fc40000010000 */
[----:B------:R-:W-:Y:S01]  /*5670*/  WARPGROUP.ARRIVE ;  /* 0x00000000000079c5 */ /* 0x000fe20000000000 */
[-CC-:B------:R-:W-:Y:S01]  /*5680*/  FFMA.FTZ R152, R56, R4.reuse, -R7.reuse ;  /* 0x0000000438987223 */ /* 0x180fe20000010807 */
[-C--:B------:R-:W-:Y:S01]  /*5690*/  FFMA.FTZ R154, R60, R4.reuse, -R7 ;  /* 0x000000043c9a7223 */ /* 0x080fe20000010807 */
[-CC-:B------:R-:W-:Y:S01]  /*56a0*/  FFMA.FTZ R153, R58, R4.reuse, -R77.reuse ;  /* 0x000000043a997223 */ /* 0x180fe2000001084d */
[----:B------:R-:W-:Y:S02]  /*56b0*/  FFMA.FTZ R155, R62, R4, -R77 ;  /* 0x000000043e9b7223 */ /* 0x000fe4000001084d */
[----:B------:R-:W-:Y:S01]  /*56c0*/  HGMMA.64x128x16.F32 R88, R156, gdesc[UR8].tnspB, R88, gsb0 ;  /* 0x41e000089c587df0 */ /* 0x000fe20008000858 */
[----:B------:R-:W-:Y:S01]  /*56d0*/  UIADD3 UR10, UR4, 0x300, URZ ;  /* 0x00000300040a7890 */ /* 0x000fe2000fffe03f */
[----:B------:R-:W-:Y:S01]  /*56e0*/  MUFU.EX2 R152, R152 ;  /* 0x0000009800987308 */ /* 0x000fe20000000800 */
[----:B------:R-:W-:Y:S01]  /*56f0*/  UMOV UR11, 0x40000040 ;  /* 0x40000040000b7882 */ /* 0x000fe20000000000 */
[----:B------:R-:W-:-:S06]  /*5700*/  UIADD3 UR4, UR4, 0x380, URZ ;  /* 0x0000038004047890 */ /* 0x000fcc000fffe03f */
[----:B------:R-:W-:Y:S01]  /*5710*/  MUFU.EX2 R153, R153 ;  /* 0x0000009900997308 */ /* 0x000fe20000000800 */
[----:B------:R-:W-:Y:S01]  /*5720*/  UMOV UR6, UR4 ;  /* 0x0000000400067c82 */ /* 0x000fe20008000000 */
[----:B------:R-:W-:-:S06]  /*5730*/  R2UR UR4, R2 ;  /* 0x00000000020472ca */ /* 0x000fcc00000e0000 */
[----:B------:R-:W-:Y:S08]  /*5740*/  MUFU.EX2 R154, R154 ;  /* 0x0000009a009a7308 */ /* 0x000ff00000000800 */
[----:B------:R-:W-:Y:S01]  /*5750*/  MUFU.EX2 R155, R155 ;  /* 0x0000009b009b7308 */ /* 0x000fe20000000800 */
[----:B------:R-:W-:Y:S02]  /*5760*/  WARPGROUP.DEPBAR.LE gsb0, 0x0 ;  /* 0x00008000000079c5 */ /* 0x000fe40000010000 */
[----:B------:R-:W-:Y:S01]  /*5770*/  WARPGROUP.ARRIVE ;  /* 0x00000000000079c5 */ /* 0x000fe20000000000 */
[-CC-:B------:R-:W-:Y:S01]  /*5780*/  FFMA.FTZ R156, R64, R4.reuse, -R7.reuse ;  /* 0x00000004409c7223 */ /* 0x180fe20000010807 */
[-C--:B------:R-:W-:Y:S01]  /*5790*/  FFMA.FTZ R158, R68, R4.reuse, -R7 ;  /* 0x00000004449e7223 */ /* 0x080fe20000010807 */
[----:B------:R-:W-:Y:S01]  /*57a0*/  FADD.FTZ R7, -R9, R10 ;  /* 0x0000000a09077221 */ /* 0x000fe20000010100 */
[-CC-:B------:R-:W-:Y:S01]  /*57b0*/  FFMA.FTZ R10, R26, R4.reuse, -R77.reuse ;  /* 0x000000041a0a7223 */ /* 0x180fe2000001084d */
[-C--:B------:R-:W-:Y:S01]  /*57c0*/  FFMA.FTZ R26, R31, R4.reuse, -R77 ;  /* 0x000000041f1a7223 */ /* 0x080fe2000001084d */
[----:B------:R-:W-:Y:S01]  /*57d0*/  HGMMA.64x128x16.F32 R88, R160, gdesc[UR8].tnspB, R88, gsb0 ;  /* 0x41e00008a0587df0 */ /* 0x000fe20008000858 */
[----:B------:R-:W-:Y:S01]  /*57e0*/  FMUL.FTZ R7, R7, R4 ;  /* 0x0000000407077220 */ /* 0x000fe20000410000 */
[----:B------:R-:W-:Y:S01]  /*57f0*/  MUFU.EX2 R156, R156 ;  /* 0x0000009c009c7308 */ /* 0x000fe20000000800 */
[----:B0-----:R-:W-:-:S02]  /*5800*/  F2FP.F16.F32.PACK_AB R157, R67, R66 ;  /* 0x00000042439d723e */ /* 0x001fc400000000ff */
[----:B-1----:R-:W-:-:S05]  /*5810*/  F2FP.F16.F32.PACK_AB R159, R71, R70 ;  /* 0x00000046479f723e */ /* 0x002fca00000000ff */
[----:B------:R-:W-:Y:S08]  /*5820*/  MUFU.EX2 R7, R7 ;  /* 0x0000000700077308 */ /* 0x000ff00000000800 */
[----:B------:R-:W0:Y:S08]  /*5830*/  MUFU.EX2 R10, R10 ;  /* 0x0000000a000a7308 */ /* 0x000e300000000800 */
[----:B------:R-:W1:Y:S08]  /*5840*/  MUFU.EX2 R26, R26 ;  /* 0x0000001a001a7308 */ /* 0x000e700000000800 */
[----:B------:R-:W-:Y:S01]  /*5850*/  MUFU.EX2 R158, R158 ;  /* 0x0000009e009e7308 */ /* 0x000fe20000000800 */
[----:B------:R-:W-:-:S02]  /*5860*/  WARPGROUP.DEPBAR.LE gsb0, 0x0 ;  /* 0x00008000000079c5 */ /* 0x000fc40000010000 */
[----:B------:R-:W-:Y:S01]  /*5870*/  WARPGROUP.ARRIVE ;  /* 0x00000000000079c5 */ /* 0x000fe20000000000 */
[----:B------:R-:W-:Y:S02]  /*5880*/  F2FP.F16.F32.PACK_AB R160, R61, R12 ;  /* 0x0000000c3da0723e */ /* 0x000fe400000000ff */
[----:B--2---:R-:W-:Y:S02]  /*5890*/  F2FP.F16.F32.PACK_AB R161, R75, R74 ;  /* 0x0000004a4ba1723e */ /* 0x004fe400000000ff */
[----:B---3--:R-:W-:Y:S01]  /*58a0*/  F2FP.F16.F32.PACK_AB R162, R65, R14 ;  /* 0x0000000e41a2723e */ /* 0x008fe200000000ff */
[----:B------:R-:W-:Y:S01]  /*58b0*/  HGMMA.64x128x16.F32 R88, R164, gdesc[UR4].tnspB, R88, gsb0 ;  /* 0x41e00004a4587df0 */ /* 0x000fe20008000858 */
[----:B----4-:R-:W-:Y:S02]  /*58c0*/  F2FP.F16.F32.PACK_AB R163, R79, R78 ;  /* 0x0000004e4fa3723e */ /* 0x010fe400000000ff */
[----:B------:R-:W-:Y:S02]  /*58d0*/  WARPGROUP.DEPBAR.LE gsb0, 0x0 ;  /* 0x00008000000079c5 */ /* 0x000fe40000010000 */
[----:B------:R2:W-:Y:S01]  /*58e0*/  @!P1 SYNCS.ARRIVE.TRANS64.RED.A1T0 RZ, [R27+URZ], RZ ;  /* 0x000000ff1bff99a7 */ /* 0x0005e2000810043f */
[----:B-----5:R-:W-:-:S02]  /*58f0*/  F2FP.F16.F32.PACK_AB R164, R69, R20 ;  /* 0x0000001445a4723e */ /* 0x020fc400000000ff */
[----:B------:R-:W-:Y:S02]  /*5900*/  F2FP.F16.F32.PACK_AB R165, R83, R82 ;  /* 0x0000005253a5723e */ /* 0x000fe400000000ff */
[----:B------:R-:W-:Y:S01]  /*5910*/  F2FP.F16.F32.PACK_AB R166, R73, R24 ;  /* 0x0000001849a6723e */ /* 0x000fe200000000ff */
[----:B--2---:R-:W-:Y:S02]  /*5920*/  @!P1 VIADD R27, R8, 0x34860 ;  /* 0x00034860081b9836 */ /* 0x004fe40000000000 */
[----:B0-----:R-:W-:Y:S01]  /*5930*/  FFMA.FTZ R8, R7, R5, R10 ;  /* 0x0000000507087223 */ /* 0x001fe2000001000a */
[----:B------:R-:W-:Y:S01]  /*5940*/  FADD.FTZ R5, R13, R6 ;  /* 0x000000060d057221 */ /* 0x000fe20000010000 */
[-CC-:B------:R-:W-:Y:S01]  /*5950*/  FFMA.FTZ R6, R63, R4.reuse, -R77.reuse ;  /* 0x000000043f067223 */ /* 0x180fe2000001084d */
[----:B------:R-:W-:Y:S01]  /*5960*/  FFMA.FTZ R77, R87, R4, -R77 ;  /* 0x00000004574d7223 */ /* 0x000fe2000001084d */
[C---:B------:R-:W-:Y:S01]  /*5970*/  FADD.FTZ R8, R181.reuse, R8 ;  /* 0x00000008b5087221 */ /* 0x040fe20000010000 */
[----:B------:R-:W-:Y:S01]  /*5980*/  @!P1 PRMT R27, RZ, 0x654, R27 ;  /* 0x00000654ff1b9816 */ /* 0x000fe2000000001b */
[----:B------:R-:W-:Y:S01]  /*5990*/  FADD.FTZ R42, R182, R5 ;  /* 0x00000005b62a7221 */ /* 0x000fe20000010000 */
[----:B------:R-:W-:Y:S01]  /*59a0*/  F2FP.F16.F32.PACK_AB R181, R181, R10 ;  /* 0x0000000ab5b5723e */ /* 0x000fe200000000ff */
[----:B------:R-:W-:Y:S01]  /*59b0*/  FADD.FTZ R5, R183, R8 ;  /* 0x00000008b7057221 */ /* 0x000fe20000010000 */
[----:B------:R0:W-:Y:S01]  /*59c0*/  @!P1 SYNCS.ARRIVE.TRANS64.RED.A1T0 RZ, [R27+URZ], RZ ;  /* 0x000000ff1bff99a7 */ /* 0x0001e2000810043f */
[----:B------:R-:W2:Y:S01]  /*59d0*/  MUFU.EX2 R6, R6 ;  /* 0x0000000600067308 */ /* 0x000ea20000000800 */
[----:B------:R-:W-:Y:S01]  /*59e0*/  F2FP.F16.F32.PACK_AB R182, R15, R182 ;  /* 0x000000b60fb6723e */ /* 0x000fe200000000ff */
[C---:B-1----:R-:W-:Y:S01]  /*59f0*/  FADD.FTZ R8, R26.reuse, R5 ;  /* 0x000000051a087221 */ /* 0x042fe20000010000 */
[----:B------:R-:W-:-:S03]  /*5a00*/  F2FP.F16.F32.PACK_AB R183, R26, R183 ;  /* 0x000000b71ab7723e */ /* 0x000fc600000000ff */
[----:B------:R-:W-:Y:S01]  /*5a10*/  FADD.FTZ R5, R177, R8 ;  /* 0x00000008b1057221 */ /* 0x000fe20000010000 */
[----:B0-----:R-:W-:Y:S01]  /*5a20*/  FADD.FTZ R27, R15, R42 ;  /* 0x0000002a0f1b7221 */ /* 0x001fe20000010000 */
[----:B------:R-:W0:Y:S01]  /*5a30*/  MUFU.EX2 R77, R77 ;  /* 0x0000004d004d7308 */ /* 0x000e220000000800 */
[C---:B------:R-:W-:Y:S01]  /*5a40*/  F2FP.F16.F32.PACK_AB R177, R28.reuse, R177 ;  /* 0x000000b11cb1723e */ /* 0x040fe200000000ff */
[----:B------:R-:W-:Y:S01]  /*5a50*/  FADD.FTZ R8, R28, R5 ;  /* 0x000000051c087221 */ /* 0x000fe20000010000 */
[----:B------:R-:W-:Y:S01]  /*5a60*/  FADD.FTZ R42, R176, R27 ;  /* 0x0000001bb02a7221 */ /* 0x000fe20000010000 */
[----:B------:R-:W-:Y:S02]  /*5a70*/  F2FP.F16.F32.PACK_AB R176, R21, R176 ;  /* 0x000000b015b0723e */ /* 0x000fe400000000ff */
[----:B------:R-:W-:Y:S01]  /*5a80*/  FADD.FTZ R5, R179, R8 ;  /* 0x00000008b3057221 */ /* 0x000fe20000010000 */
[----:B------:R-:W-:Y:S01]  /*5a90*/  FADD.FTZ R27, R21, R42 ;  /* 0x0000002a151b7221 */ /* 0x000fe20000010000 */
[----:B------:R-:W-:-:S02]  /*5aa0*/  F2FP.F16.F32.PACK_AB R179, R30, R179 ;  /* 0x000000b31eb3723e */ /* 0x000fc400000000ff */
[----:B------:R-:W-:Y:S01]  /*5ab0*/  FADD.FTZ R8, R30, R5 ;  /* 0x000000051e087221 */ /* 0x000fe20000010000 */
[----:B------:R-:W-:Y:S01]  /*5ac0*/  FADD.FTZ R42, R178, R27 ;  /* 0x0000001bb22a7221 */ /* 0x000fe20000010000 */
[----:B------:R-:W-:Y:S02]  /*5ad0*/  F2FP.F16.F32.PACK_AB R178, R25, R178 ;  /* 0x000000b219b2723e */ /* 0x000fe400000000ff */
[----:B------:R-:W-:Y:S01]  /*5ae0*/  FADD.FTZ R5, R173, R8 ;  /* 0x00000008ad057221 */ /* 0x000fe20000010000 */
[----:B------:R-:W-:Y:S01]  /*5af0*/  FADD.FTZ R27, R25, R42 ;  /* 0x0000002a191b7221 */ /* 0x000fe20000010000 */
[C---:B------:R-:W-:Y:S02]  /*5b00*/  F2FP.F16.F32.PACK_AB R173, R32.reuse, R173 ;  /* 0x000000ad20ad723e */ /* 0x040fe400000000ff */
[----:B------:R-:W-:Y:S01]  /*5b10*/  FADD.FTZ R8, R32, R5 ;  /* 0x0000000520087221 */ /* 0x000fe20000010000 */
[----:B------:R-:W-:Y:S01]  /*5b20*/  FADD.FTZ R42, R172, R27 ;  /* 0x0000001bac2a7221 */ /* 0x000fe20000010000 */
[----:B------:R-:W-:-:S02]  /*5b30*/  F2FP.F16.F32.PACK_AB R172, R29, R172 ;  /* 0x000000ac1dac723e */ /* 0x000fc400000000ff */
[----:B------:R-:W-:Y:S01]  /*5b40*/  FADD.FTZ R5, R175, R8 ;  /* 0x00000008af057221 */ /* 0x000fe20000010000 */
[----:B------:R-:W-:Y:S01]  /*5b50*/  FADD.FTZ R27, R29, R42 ;  /* 0x0000002a1d1b7221 */ /* 0x000fe20000010000 */
[C---:B------:R-:W-:Y:S02]  /*5b60*/  F2FP.F16.F32.PACK_AB R175, R34.reuse, R175 ;  /* 0x000000af22af723e */ /* 0x040fe400000000ff */
        /* <DEDUP_REMOVED lines=23> */
[----:B--2---:R-:W-:-:S02]  /*5ce0*/  F2FP.F16.F32.PACK_AB R155, R6, R155 ;  /* 0x0000009b069b723e */ /* 0x004fc400000000ff */
[----:B------:R-:W-:Y:S01]  /*5cf0*/  FADD.FTZ R5, R6, R5 ;  /* 0x0000000506057221 */ /* 0x000fe20000010000 */
[----:B------:R-:W-:Y:S01]  /*5d00*/  FADD.FTZ R10, R154, R13 ;  /* 0x0000000d9a0a7221 */ /* 0x000fe20000010000 */
[C---:B------:R-:W-:Y:S02]  /*5d10*/  F2FP.F16.F32.PACK_AB R154, R49.reuse, R154 ;  /* 0x0000009a319a723e */ /* 0x040fe400000000ff */
[----:B------:R-:W-:Y:S01]  /*5d20*/  FADD.FTZ R5, R66, R5 ;  /* 0x0000000542057221 */ /* 0x000fe20000010000 */
[----:B------:R-:W-:Y:S01]  /*5d30*/  FADD.FTZ R13, R49, R10 ;  /* 0x0000000a310d7221 */ /* 0x000fe20000010000 */
[----:B0-----:R-:W-:Y:S01]  /*5d40*/  F2FP.F16.F32.PACK_AB R167, R77, R86 ;  /* 0x000000564da7723e */ /* 0x001fe200000000ff */
[----:B------:R-:W-:Y:S02]  /*5d50*/  IMAD.MOV.U32 R10, RZ, RZ, R9 ;  /* 0x000000ffff0a7224 */ /* 0x000fe400078e0009 */
[----:B------:R-:W-:Y:S01]  /*5d60*/  FADD.FTZ R5, R67, R5 ;  /* 0x0000000543057221 */ /* 0x000fe20000010000 */
[----:B------:R-:W-:Y:S01]  /*5d70*/  FADD.FTZ R8, R156, R13 ;  /* 0x0000000d9c087221 */ /* 0x000fe20000010000 */
[----:B------:R-:W-:-:S02]  /*5d80*/  F2FP.F16.F32.PACK_AB R156, R53, R156 ;  /* 0x0000009c359c723e */ /* 0x000fc400000000ff */
[----:B------:R-:W-:Y:S01]  /*5d90*/  FADD.FTZ R5, R70, R5 ;  /* 0x0000000546057221 */ /* 0x000fe20000010000 */
[----:B------:R-:W-:-:S03]  /*5da0*/  FADD.FTZ R13, R53, R8 ;  /* 0x00000008350d7221 */ /* 0x000fc60000010000 */
[----:B------:R-:W-:Y:S01]  /*5db0*/  FADD.FTZ R5, R71, R5 ;  /* 0x0000000547057221 */ /* 0x000fe20000010000 */
[----:B------:R-:W-:Y:S01]  /*5dc0*/  FADD.FTZ R8, R158, R13 ;  /* 0x0000000d9e087221 */ /* 0x000fe20000010000 */
[C---:B------:R-:W-:Y:S02]  /*5dd0*/  F2FP.F16.F32.PACK_AB R158, R57.reuse, R158 ;  /* 0x0000009e399e723e */ /* 0x040fe400000000ff */
[----:B------:R-:W-:Y:S01]  /*5de0*/  FADD.FTZ R5, R74, R5 ;  /* 0x000000054a057221 */ /* 0x000fe20000010000 */
[----:B------:R-:W-:-:S03]  /*5df0*/  FADD.FTZ R13, R57, R8 ;  /* 0x00000008390d7221 */ /* 0x000fc60000010000 */
[----:B------:R-:W-:Y:S01]  /*5e00*/  FADD.FTZ R5, R75, R5 ;  /* 0x000000054b057221 */ /* 0x000fe20000010000 */
[----:B------:R-:W-:Y:S01]  /*5e10*/  FADD.FTZ R8, R12, R13 ;  /* 0x0000000d0c087221 */ /* 0x000fe20000010000 */
[----:B------:R-:W-:Y:S02]  /*5e20*/  IMAD.MOV.U32 R12, RZ, RZ, R3 ;  /* 0x000000ffff0c7224 */ /* 0x000fe400078e0003 */
[----:B------:R-:W-:Y:S01]  /*5e30*/  FADD.FTZ R5, R78, R5 ;  /* 0x000000054e057221 */ /* 0x000fe20000010000 */
[----:B------:R-:W-:Y:S01]  /*5e40*/  FADD.FTZ R13, R61, R8 ;  /* 0x000000083d0d7221 */ /* 0x000fe20000010000 */
[----:B------:R-:W-:Y:S02]  /*5e50*/  IMAD.MOV.U32 R8, RZ, RZ, R16 ;  /* 0x000000ffff087224 */ /* 0x000fe400078e0010 */
[----:B------:R-:W-:Y:S01]  /*5e60*/  FADD.FTZ R5, R79, R5 ;  /* 0x000000054f057221 */ /* 0x000fe20000010000 */
[----:B------:R-:W-:-:S03]  /*5e70*/  FADD.FTZ R6, R14, R13 ;  /* 0x0000000d0e067221 */ /* 0x000fc60000010000 */
[----:B------:R-:W-:Y:S01]  /*5e80*/  FADD.FTZ R5, R82, R5 ;  /* 0x0000000552057221 */ /* 0x000fe20000010000 */
[----:B------:R-:W-:-:S03]  /*5e90*/  FADD.FTZ R13, R65, R6 ;  /* 0x00000006410d7221 */ /* 0x000fc60000010000 */
[----:B------:R-:W-:Y:S01]  /*5ea0*/  FADD.FTZ R5, R83, R5 ;  /* 0x0000000553057221 */ /* 0x000fe20000010000 */
[----:B------:R-:W-:-:S03]  /*5eb0*/  FADD.FTZ R6, R20, R13 ;  /* 0x0000000d14067221 */ /* 0x000fc60000010000 */
[----:B------:R-:W-:Y:S01]  /*5ec0*/  FADD.FTZ R5, R86, R5 ;  /* 0x0000000556057221 */ /* 0x000fe20000010000 */
[----:B------:R-:W-:-:S03]  /*5ed0*/  FADD.FTZ R13, R69, R6 ;  /* 0x00000006450d7221 */ /* 0x000fc60000010000 */
[----:B------:R-:W-:Y:S01]  /*5ee0*/  FADD.FTZ R5, R77, R5 ;  /* 0x000000054d057221 */ /* 0x000fe20000010000 */
[----:B------:R-:W-:-:S04]  /*5ef0*/  FADD.FTZ R6, R24, R13 ;  /* 0x0000000d18067221 */ /* 0x000fc80000010000 */
[----:B------:R-:W-:Y:S01]  /*5f00*/  FADD.FTZ R6, R73, R6 ;  /* 0x0000000649067221 */ /* 0x000fe20000010000 */
[----:B------:R-:W-:Y:S06]  /*5f10*/  @P2 BRA `(.L_x_385) ;  /* 0xffffffdc00c02947 */ /* 0x000fec000383ffff */
.L_x_376:
        /* <DEDUP_REMOVED lines=67> */
.L_x_386:
[----:B------:R-:W-:Y:S01]  /*6350*/  IMAD R14, R2, 0x8, R0 ;  /* 0x00000008020e7824 */ /* 0x000fe200078e0200 */
[----:B------:R-:W-:-:S04]  /*6360*/  SHF.L.U32 R7, R16, 0x1f, RZ ;  /* 0x0000001f10077819 */ /* 0x000fc800000006ff */
[----:B------:R0:W1:Y:S01]  /*6370*/  SYNCS.PHASECHK.TRANS64.TRYWAIT P2, [R14+URZ+0x34850], R7 ;  /* 0x034850070e0075a7 */ /* 0x000062000804017f */
[----:B------:R-:W-:Y:S05]  /*6380*/  @!P0 BRA `(.L_x_387) ;  /* 0x0000000000048947 */ /* 0x000fea0003800000 */
[----:B------:R-:W-:Y:S01]  /*6390*/  BPT.TRAP 0x1 ;  /* 0x000000040000795c */ /* 0x000fe20000300000 */
.L_x_387:
[----:B-1----:R-:W-:Y:S05]  /*63a0*/  @P2 BRA `(.L_x_388) ;  /* 0x0000000000082947 */ /* 0x002fea0003800000 */
[----:B------:R-:W1:Y:S02]  /*63b0*/  SYNCS.PHASECHK.TRANS64.TRYWAIT P0, [R14+URZ+0x34850], R7 ;  /* 0x034850070e0075a7 */ /* 0x000e64000800017f */
[----:B-1----:R-:W-:Y:S05]  /*63c0*/  @!P0 BRA `(.L_x_389) ;  /* 0x0000009000408947 */ /* 0x002fea0003800000 */
.L_x_388:
[----:B------:R-:W-:Y:S05]  /*63d0*/  WARPSYNC.ALL ;  /* 0x0000000000007948 */ /* 0x000fea0003800000 */
[----:B------:R-:W-:Y:S01]  /*63e0*/  VIADD R0, R0, 0x400 ;  /* 0x0000040000007836 */ /* 0x000fe20000000000 */
[----:B------:R-:W-:Y:S01]  /*63f0*/  WARPGROUP.ARRIVE ;  /* 0x00000000000079c5 */ /* 0x000fe20000000000 */
[----:B------:R-:W-:Y:S01]  /*6400*/  IMAD.MOV.U32 R13, RZ, RZ, 0x40000040 ;  /* 0x40000040ff0d7424 */ /* 0x000fe200078e00ff */
[----:B01----:R-:W0:Y:S01]  /*6410*/  SHFL.BFLY PT, R7, R6, 0x2, 0x1f ;  /* 0x0c401f0006077f89 */ /* 0x003e2200000e0000 */
[----:B------:R-:W-:Y:S01]  /*6420*/  IMAD.MOV.U32 R20, RZ, RZ, -0x800000 ;  /* 0xff800000ff147424 */ /* 0x000fe200078e00ff */
[----:B------:R-:W-:Y:S01]  /*6430*/  SHF.R.U32.HI R0, RZ, 0x4, R0 ;  /* 0x00000004ff007819 */ /* 0x000fe20000011600 */
[----:B------:R-:W-:-:S03]  /*6440*/  VIADD R186, R186, 0x1 ;  /* 0x00000001baba7836 */ /* 0x000fc60000000000 */
[----:B------:R-:W-:-:S04]  /*6450*/  LOP3.LUT R0, R0, 0x3fff, RZ, 0xc0, !PT ;  /* 0x00003fff00007812 */ /* 0x000fc800078ec0ff */
[----:B------:R-:W-:Y:S02]  /*6460*/  LOP3.LUT R11, R0, 0x4000000, RZ, 0xfc, !PT ;  /* 0x04000000000b7812 */ /* 0x000fe400078efcff */
[----:B------:R-:W1:Y:S03]  /*6470*/  SHFL.BFLY PT, R0, R5, 0x2, 0x1f ;  /* 0x0c401f0005007f89 */ /* 0x000e6600000e0000 */
[----:B------:R-:W-:Y:S02]  /*6480*/  IMAD R10, R2, 0x800, R11 ;  /* 0x00000800020a7824 */ /* 0x000fe400078e020b */
[----:B------:R-:W-:Y:S02]  /*6490*/  IMAD.MOV.U32 R11, RZ, RZ, 0x40000040 ;  /* 0x40000040ff0b7424 */ /* 0x000fe400078e00ff */
[C---:B------:R-:W-:Y:S01]  /*64a0*/  VIADD R12, R10.reuse, 0x80 ;  /* 0x000000800a0c7836 */ /* 0x040fe20000000000 */
[----:B------:R-:W-:-:S02]  /*64b0*/  R2UR UR6, R10 ;  /* 0x000000000a0672ca */ /* 0x000fc400000e0000 */
[----:B------:R-:W-:Y:S01]  /*64c0*/  R2UR UR7, R11 ;  /* 0x000000000b0772ca */ /* 0x000fe200000e0000 */
[----:B------:R-:W-:Y:S02]  /*64d0*/  IMAD.MOV.U32 R11, RZ, RZ, 0x40000040 ;  /* 0x40000040ff0b7424 */ /* 0x000fe400078e00ff */
[----:B0-----:R-:W-:-:S10]  /*64e0*/  FADD.FTZ R7, R7, R6 ;  /* 0x0000000607077221 */ /* 0x001fd40000010000 */
[----:B------:R-:W-:Y:S01]  /*64f0*/  HGMMA.64x128x16.F32 R24, R180, gdesc[UR4].tnspB, R24, gsb0 ;  /* 0x41e00004b4187df0 */ /* 0x000fe20008000818 */
[----:B------:R-:W-:Y:S01]  /*6500*/  R2UR UR6, R12 ;  /* 0x000000000c0672ca */ /* 0x000fe200000e0000 */
[----:B------:R-:W-:Y:S01]  /*6510*/  VIADD R12, R10, 0x100 ;  /* 0x000001000a0c7836 */ /* 0x000fe20000000000 */
[----:B------:R-:W-:Y:S01]  /*6520*/  R2UR UR7, R13 ;  /* 0x000000000d0772ca */ /* 0x000fe200000e0000 */
[----:B------:R-:W-:Y:S02]  /*6530*/  IMAD.MOV.U32 R13, RZ, RZ, 0x40000040 ;  /* 0x40000040ff0d7424 */ /* 0x000fe400078e00ff */
[----:B-1----:R-:W-:Y:S02]  /*6540*/  FADD.FTZ R8, R0, R5 ;  /* 0x0000000500087221 */ /* 0x002fe40000010000 */
[----:B------:R-:W0:Y:S02]  /*6550*/  SHFL.BFLY PT, R0, R7, 0x1, 0x1f ;  /* 0x0c201f0007007f89 */ /* 0x000e2400000e0000 */
[----:B0-----:R-:W-:Y:S01]  /*6560*/  FADD.FTZ R15, R7, R0 ;  /* 0x00000000070f7221 */ /* 0x001fe20000010000 */
[----:B------:R-:W-:-:S02]  /*6570*/  @!P1 VIADD R7, R14, 0x34860 ;  /* 0x000348600e079836 */ /* 0x000fc40000000000 */
[----:B------:R-:W-:Y:S02]  /*6580*/  IMAD.MOV.U32 R0, RZ, RZ, -0x800000 ;  /* 0xff800000ff007424 */ /* 0x000fe400078e00ff */
[----:B------:R-:W-:Y:S02]  /*6590*/  FSETP.NE.FTZ.AND P0, PT, R15, RZ, PT ;  /* 0x000000ff0f00720b */ /* 0x000fe40003f15000 */
[----:B------:R-:W-:-:S11]  /*65a0*/  @!P1 PRMT R7, RZ, 0x654, R7 ;  /* 0x00000654ff079816 */ /* 0x000fd60000000007 */
[----:B------:R-:W-:Y:S01]  /*65b0*/  @P0 FMUL.FTZ R6, R4, 0.69314718246459960938 ;  /* 0x3f31721804060820 */ /* 0x000fe20000410000 */
[----:B------:R-:W-:Y:S02]  /*65c0*/  WARPGROUP.DEPBAR.LE gsb0, 0x0 ;  /* 0x00008000000079c5 */ /* 0x000fe40000010000 */
[----:B------:R-:W-:-:S06]  /*65d0*/  WARPGROUP.ARRIVE ;  /* 0x00000000000079c5 */ /* 0x000fcc0000000000 */
[----:B------:R-:W-:Y:S01]  /*65e0*/  HGMMA.64x128x16.F32 R24, R176, gdesc[UR4].tnspB, R24, gsb0 ;  /* 0x41e00004b0187df0 */ /* 0x000fe20008000818 */
[----:B------:R-:W-:Y:S01]  /*65f0*/  R2UR UR6, R12 ;  /* 0x000000000c0672ca */ /* 0x000fe200000e0000 */
[----:B------:R-:W-:Y:S01]  /*6600*/  VIADD R12, R10, 0x180 ;  /* 0x000001800a0c7836 */ /* 0x000fe20000000000 */
[----:B------:R-:W-:Y:S01]  /*6610*/  R2UR UR7, R13 ;  /* 0x000000000d0772ca */ /* 0x000fe200000e0000 */
[----:B------:R-:W-:Y:S01]  /*6620*/  IMAD.MOV.U32 R13, RZ, RZ, 0x40000040 ;  /* 0x40000040ff0d7424 */ /* 0x000fe200078e00ff */
[----:B------:R-:W-:Y:S02]  /*6630*/  WARPGROUP.DEPBAR.LE gsb0, 0x0 ;  /* 0x00008000000079c5 */ /* 0x000fe40000010000 */
[----:B------:R-:W-:-:S09]  /*6640*/  WARPGROUP.ARRIVE ;  /* 0x00000000000079c5 */ /* 0x000fd20000000000 */
        /* <DEDUP_REMOVED lines=16> */
[C---:B------:R-:W-:Y:S01]  /*6750*/  VIADD R12, R10.reuse, 0x300 ;  /* 0x000003000a0c7836 */ /* 0x040fe20000000000 */
[----:B------:R-:W-:Y:S01]  /*6760*/  R2UR UR7, R13 ;  /* 0x000000000d0772ca */ /* 0x000fe200000e0000 */
[----:B------:R-:W-:Y:S02]  /*6770*/  IMAD.MOV.U32 R13, RZ, RZ, 0x40000040 ;  /* 0x40000040ff0d7424 */ /* 0x000fe400078e00ff */
[----:B------:R-:W-:Y:S01]  /*6780*/  VIADD R10, R10, 0x380 ;  /* 0x000003800a0a7836 */ /* 0x000fe20000000000 */
[----:B------:R-:W-:Y:S02]  /*6790*/  WARPGROUP.DEPBAR.LE gsb0, 0x0 ;  /* 0x00008000000079c5 */ /* 0x000fe40000010000 */
[----:B------:R-:W-:-:S07]  /*67a0*/  WARPGROUP.ARRIVE ;  /* 0x00000000000079c5 */ /* 0x000fce0000000000 */
[----:B------:R-:W-:Y:S01]  /*67b0*/  HGMMA.64x128x16.F32 R24, R156, gdesc[UR4].tnspB, R24, gsb0 ;  /* 0x41e000049c187df0 */ /* 0x000fe20008000818 */
[----:B------:R-:W-:Y:S02]  /*67c0*/  R2UR UR6, R12 ;  /* 0x000000000c0672ca */ /* 0x000fe400000e0000 */
[----:B------:R-:W-:Y:S01]  /*67d0*/  R2UR UR7, R13 ;  /* 0x000000000d0772ca */ /* 0x000fe200000e0000 */
[----:B------:R-:W-:Y:S02]  /*67e0*/  VIADD R13, R2, 0x1 ;  /* 0x00000001020d7836 */ /* 0x000fe40000000000 */
[----:B------:R-:W-:-:S03]  /*67f0*/  IMAD.MOV.U32 R2, RZ, RZ, RZ ;  /* 0x000000ffff027224 */ /* 0x000fc600078e00ff */
[----:B------:R-:W-:-:S03]  /*6800*/  ISETP.NE.AND P2, PT, R13, 0x2, PT ;  /* 0x000000020d00780c */ /* 0x000fc60003f45270 */
[----:B------:R-:W-:Y:S01]  /*6810*/  @P0 MUFU.RCP R2, R15 ;  /* 0x0000000f00020308 */ /* 0x000fe20000001000 */
[----:B------:R-:W-:-:S04]  /*6820*/  SEL R5, RZ, 0x1, P2 ;  /* 0x00000001ff057807 */ /* 0x000fc80001000000 */
[----:B------:R-:W-:Y:S01]  /*6830*/  LOP3.LUT R16, R16, R5, RZ, 0x3c, !PT ;  /* 0x0000000510107212 */ /* 0x000fe200078e3cff */
[----:B------:R-:W-:Y:S02]  /*6840*/  WARPGROUP.DEPBAR.LE gsb0, 0x0 ;  /* 0x00008000000079c5 */ /* 0x000fe40000010000 */
[----:B------:R-:W-:-:S06]  /*6850*/  WARPGROUP.ARRIVE ;  /* 0x00000000000079c5 */ /* 0x000fcc0000000000 */
[----:B------:R-:W-:Y:S01]  /*6860*/  HGMMA.64x128x16.F32 R24, R160, gdesc[UR4].tnspB, R24, gsb0 ;  /* 0x41e00004a0187df0 */ /* 0x000fe20008000818 */
[----:B------:R-:W-:Y:S02]  /*6870*/  R2UR UR6, R10 ;  /* 0x000000000a0672ca */ /* 0x000fe400000e0000 */
[----:B------:R-:W-:Y:S01]  /*6880*/  R2UR UR7, R11 ;  /* 0x000000000b0772ca */ /* 0x000fe200000e0000 */
[----:B------:R-:W0:Y:S01]  /*6890*/  @P0 MUFU.LG2 R10, R15 ;  /* 0x0000000f000a0308 */ /* 0x000e220000000c00 */
[----:B------:R-:W1:Y:S01]  /*68a0*/  SHFL.BFLY PT, R11, R8, 0x1, 0x1f ;  /* 0x0c201f00080b7f89 */ /* 0x000e6200000e0000 */
[----:B0-----:R-:W-:-:S04]  /*68b0*/  @P0 FMUL.FTZ R5, R10, 0.69314718246459960938 ;  /* 0x3f3172180a050820 */ /* 0x001fc80000410000 */
[----:B------:R-:W-:Y:S01]  /*68c0*/  @P0 FFMA.FTZ R20, R6, R3, R5 ;  /* 0x0000000306140223 */ /* 0x000fe20000010005 */
[----:B------:R-:W-:Y:S01]  /*68d0*/  PLOP3.LUT P0, PT, PT, PT, PT, 0x8, 0x0 ;  /* 0x000000000000781c */ /* 0x000fe20003f0e170 */
[----:B-1----:R-:W-:Y:S01]  /*68e0*/  FADD.FTZ R21, R8, R11 ;  /* 0x0000000b08157221 */ /* 0x002fe20000010000 */
[----:B------:R-:W-:-:S04]  /*68f0*/  IMAD.MOV.U32 R11, RZ, RZ, RZ ;  /* 0x000000ffff0b7224 */ /* 0x000fc800078e00ff */
[----:B------:R-:W-:-:S13]  /*6900*/  FSETP.NE.FTZ.AND P3, PT, R21, RZ, PT ;  /* 0x000000ff1500720b */ /* 0x000fda0003f75000 */
[----:B------:R-:W0:Y:S01]  /*6910*/  @P3 MUFU.LG2 R12, R21 ;  /* 0x00000015000c3308 */ /* 0x000e220000000c00 */
[----:B------:R-:W-:-:S07]  /*6920*/  @P3 FMUL.FTZ R89, R4, 0.69314718246459960938 ;  /* 0x3f31721804593820 */ /* 0x000fce0000410000 */
[----:B------:R-:W1:Y:S01]  /*6930*/  @P3 MUFU.RCP R11, R21 ;  /* 0x00000015000b3308 */ /* 0x000e620000001000 */
[----:B0-----:R-:W-:-:S04]  /*6940*/  @P3 FMUL.FTZ R12, R12, 0.69314718246459960938 ;  /* 0x3f3172180c0c3820 */ /* 0x001fc80000410000 */
[----:B------:R-:W-:Y:S01]  /*6950*/  @P3 FFMA.FTZ R0, R89, R9, R12 ;  /* 0x0000000959003223 */ /* 0x000fe2000001000c */
[----:B------:R-:W-:Y:S02]  /*6960*/  WARPGROUP.DEPBAR.LE gsb0, 0x0 ;  /* 0x00008000000079c5 */ /* 0x000fe40000010000 */
[----:B------:R-:W-:-:S06]  /*6970*/  WARPGROUP.ARRIVE ;  /* 0x00000000000079c5 */ /* 0x000fcc0000000000 */
[----:B------:R-:W-:Y:S03]  /*6980*/  HGMMA.64x128x16.F32 R24, R164, gdesc[UR4].tnspB, R24, gsb0 ;  /* 0x41e00004a4187df0 */ /* 0x000fe60008000818 */
[----:B------:R-:W-:Y:S02]  /*6990*/  WARPGROUP.DEPBAR.LE gsb0, 0x0 ;  /* 0x00008000000079c5 */ /* 0x000fe40000010000 */
[-C--:B------:R-:W-:Y:S01]  /*69a0*/  FMUL.FTZ R95, R24, R2.reuse ;  /* 0x00000002185f7220 */ /* 0x080fe20000410000 */
[-C--:B------:R-:W-:Y:S01]  /*69b0*/  FMUL.FTZ R89, R33, R2.reuse ;  /* 0x0000000221597220 */ /* 0x080fe20000410000 */
[-C--:B------:R-:W-:Y:S01]  /*69c0*/  FMUL.FTZ R88, R36, R2.reuse ;  /* 0x0000000224587220 */ /* 0x080fe20000410000 */
[----:B------:R0:W-:Y:S01]  /*69d0*/  @!P1 SYNCS.ARRIVE.TRANS64.RED.A1T0 RZ, [R7+URZ], RZ ;  /* 0x000000ff07ff99a7 */ /* 0x0001e2000810043f */
        /* <DEDUP_REMOVED lines=29> */
[-C--:B-1----:R-:W-:Y:S01]  /*6bb0*/  FMUL.FTZ R93, R26, R11.reuse ;  /* 0x0000000b1a5d7220 */ /* 0x082fe20000410000 */
[-C--:B------:R-:W-:Y:S01]  /*6bc0*/  FMUL.FTZ R10, R27, R11.reuse ;  /* 0x0000000b1b0a7220 */ /* 0x080fe20000410000 */
[-C--:B------:R-:W-:Y:S01]  /*6bd0*/  FMUL.FTZ R8, R30, R11.reuse ;  /* 0x0000000b1e087220 */ /* 0x080fe20000410000 */
[-C--:B0-----:R-:W-:Y:S01]  /*6be0*/  FMUL.FTZ R7, R31, R11.reuse ;  /* 0x0000000b1f077220 */ /* 0x081fe20000410000 */
        /* <DEDUP_REMOVED lines=28> */
[----:B------:R-:W-:-:S07]  /*6db0*/  SEL R2, R13, RZ, P2 ;  /* 0x000000ff0d027207 */ /* 0x000fce0001000000 */
.L_x_368:
[----:B------:R-:W0:Y:S01]  /*6dc0*/  S2R R4, SR_CgaCtaId ;  /* 0x0000000000047919 */ /* 0x000e220000008800 */
[----:B------:R-:W-:Y:S01]  /*6dd0*/  MOV R3, 0x400 ;  /* 0x0000040000037802 */ /* 0x000fe20000000f00 */
[----:B------:R-:W-:Y:S01]  /*6de0*/  BSSY B0, `(.L_x_390) ;  /* 0x000022f000007945 */ /* 0x000fe20003800000 */
[----:B------:R-:W-:Y:S02]  /*6df0*/  BAR.SYNC.DEFER_BLOCKING 0x5, 0x180 ;  /* 0x0146000000007b1d */ /* 0x000fe40000010000 */
[----:B0-----:R-:W-:-:S05]  /*6e00*/  LEA R3, R4, R3, 0x18 ;  /* 0x0000000304037211 */ /* 0x001fca00078ec0ff */
[----:B------:R-:W0:Y:S02]  /*6e10*/  LDS.128 R44, [R3+0x348d0] ;  /* 0x0348d000032c7984 */ /* 0x000e240000000c00 */
[----:B0-----:R-:W-:Y:S02]  /*6e20*/  R2UR UR6, R45 ;  /* 0x000000002d0672ca */ /* 0x001fe400000e0000 */
[----:B------:R-:W-:Y:S01]  /*6e30*/  R2UR UR5, R46 ;  /* 0x000000002e0572ca */ /* 0x000fe200000e0000 */
[----:B------:R-:W-:Y:S06]  /*6e40*/  BAR.ARV 0x4, 0x180 ;  /* 0x0106000000007b1d */ /* 0x000fec0000002000 */
[----:B------:R-:W-:Y:S08]  /*6e50*/  @P0 BRA `(.L_x_391) ;  /* 0x0000001400740947 */ /* 0x000ff00003800000 */
[----:B------:R-:W0:Y:S01]  /*6e60*/  S2R R4, SR_SWINHI ;  /* 0x0000000000047919 */ /* 0x000e220000002f00 */
[----:B------:R-:W-:Y:S01]  /*6e70*/  F2FP.F16.F32.PACK_AB R7, R7, R8 ;  /* 0x000000080707723e */ /* 0x000fe200000000ff */
[----:B------:R-:W-:Y:S01]  /*6e80*/  ULDC.64 UR8, c[0x0][0xc00] ;  /* 0x0003000000087ab9 */ /* 0x000fe20000000a00 */
[----:B------:R-:W-:Y:S01]  /*6e90*/  F2FP.F16.F32.PACK_AB R6, R6, R91 ;  /* 0x0000005b0606723e */ /* 0x000fe200000000ff */
[----:B------:R-:W-:Y:S01]  /*6ea0*/  UISETP.NE.U32.AND UP0, UPT, UR8, URZ, UPT ;  /* 0x0000003f0800728c */ /* 0x000fe2000bf05070 */
[----:B------:R-:W-:Y:S01]  /*6eb0*/  F2FP.F16.F32.PACK_AB R64, R65, R64 ;  /* 0x000000404140723e */ /* 0x000fe200000000ff */
[----:B------:R-:W-:Y:S01]  /*6ec0*/  ULDC.64 UR10, c[0x0][0x208] ;  /* 0x00008200000a7ab9 */ /* 0x000fe20000000a00 */
[----:B------:R-:W-:Y:S01]  /*6ed0*/  F2FP.F16.F32.PACK_AB R65, R67, R66 ;  /* 0x000000424341723e */ /* 0x000fe200000000ff */
[----:B------:R-:W-:Y:S01]  /*6ee0*/  UISETP.NE.AND.EX UP0, UPT, UR9, URZ, UPT, UP0 ;  /* 0x0000003f0900728c */ /* 0x000fe2000bf05300 */
[----:B------:R-:W-:Y:S02]  /*6ef0*/  F2FP.F16.F32.PACK_AB R72, R73, R72 ;  /* 0x000000484948723e */ /* 0x000fe400000000ff */
[----:B------:R-:W-:Y:S01]  /*6f00*/  F2FP.F16.F32.PACK_AB R66, R69, R68 ;  /* 0x000000444542723e */ /* 0x000fe200000000ff */
[----:B------:R-:W-:Y:S01]  /*6f10*/  ULDC.64 UR8, c[0x0][0xc00] ;  /* 0x0003000000087ab9 */ /* 0x000fe20000000a00 */
[----:B------:R-:W-:Y:S01]  /*6f20*/  F2FP.F16.F32.PACK_AB R67, R71, R70 ;  /* 0x000000464743723e */ /* 0x000fe200000000ff */
[----:B------:R-:W-:Y:S01]  /*6f30*/  UIMAD.WIDE UR8, UR61, 0x4, UR8 ;  /* 0x000000043d0878a5 */ /* 0x000fe2000f8e0208 */
[----:B------:R-:W-:-:S02]  /*6f40*/  F2FP.F16.F32.PACK_AB R73, R75, R74 ;  /* 0x0000004a4b49723e */ /* 0x000fc400000000ff */
[----:B------:R-:W-:Y:S02]  /*6f50*/  F2FP.F16.F32.PACK_AB R80, R81, R80 ;  /* 0x000000505150723e */ /* 0x000fe400000000ff */
[----:B------:R-:W-:Y:S02]  /*6f60*/  F2FP.F16.F32.PACK_AB R74, R77, R76 ;  /* 0x0000004c4d4a723e */ /* 0x000fe400000000ff */
[----:B------:R-:W-:Y:S02]  /*6f70*/  F2FP.F16.F32.PACK_AB R75, R79, R78 ;  /* 0x0000004e4f4b723e */ /* 0x000fe400000000ff */
[----:B------:R-:W-:Y:S02]  /*6f80*/  F2FP.F16.F32.PACK_AB R81, R83, R82 ;  /* 0x000000525351723e */ /* 0x000fe400000000ff */
[----:B------:R-:W-:Y:S02]  /*6f90*/  F2FP.F16.F32.PACK_AB R82, R85, R84 ;  /* 0x000000545552723e */ /* 0x000fe400000000ff */
[----:B------:R-:W-:-:S02]  /*6fa0*/  F2FP.F16.F32.PACK_AB R83, R87, R86 ;  /* 0x000000565753723e */ /* 0x000fc400000000ff */
[----:B------:R-:W-:Y:S02]  /*6fb0*/  R2UR UR4, R185 ;  /* 0x00000000b90472ca */ /* 0x000fe400000e0000 */
[----:B------:R-:W-:Y:S02]  /*6fc0*/  R2UR UR12, R23 ;  /* 0x00000000170c72ca */ /* 0x000fe400000e0000 */
[----:B------:R-:W-:Y:S02]  /*6fd0*/  MOV R28, R3 ;  /* 0x00000003001c7202 */ /* 0x000fe40000000f00 */
[----:B0-----:R-:W-:-:S03]  /*6fe0*/  MOV R29, R4 ;  /* 0x00000004001d7202 */ /* 0x001fc60000000f00 */
[----:B------:R-:W-:-:S03]  /*6ff0*/  IMAD.WIDE R4, R192, 0x2, R28 ;  /* 0x00000002c0047825 */ /* 0x000fc600078e021c */
[C---:B------:R-:W-:Y:S02]  /*7000*/  LOP3.LUT R9, R4.reuse, 0x380, RZ, 0xc0, !PT ;  /* 0x0000038004097812 */ /* 0x040fe400078ec0ff */
[C---:B------:R-:W-:Y:S02]  /*7010*/  IADD3 R97, P5, R4.reuse, 0x40, RZ ;  /* 0x0000004004617810 */ /* 0x040fe40007fbe0ff */
[C---:B------:R-:W-:Y:S02]  /*7020*/  IADD3 R99, P4, R4.reuse, 0x60, RZ ;  /* 0x0000006004637810 */ /* 0x040fe40007f9e0ff */
[----:B------:R-:W-:Y:S01]  /*7030*/  SHF.R.U64 R9, R9, 0x3, RZ ;  /* 0x0000000309097819 */ /* 0x000fe200000012ff */
[--C-:B------:R-:W-:Y:S01]  /*7040*/  IMAD.X R27, RZ, RZ, R5.reuse, P5 ;  /* 0x000000ffff1b7224 */ /* 0x100fe200028e0605 */
[C---:B------:R-:W-:Y:S01]  /*7050*/  IADD3 R45, P6, R4.reuse, 0x20, RZ ;  /* 0x00000020042d7810 */ /* 0x040fe20007fde0ff */
[----:B------:R-:W-:Y:S01]  /*7060*/  IMAD.X R15, RZ, RZ, R5, P4 ;  /* 0x000000ffff0f7224 */ /* 0x000fe200020e0605 */
[----:B------:R-:W-:-:S02]  /*7070*/  IADD3 R101, P3, R4, 0x4000, RZ ;  /* 0x0000400004657810 */ /* 0x000fc40007f7e0ff */
[C---:B------:R-:W-:Y:S01]  /*7080*/  IADD3 R103, P2, R4.reuse, 0x4020, RZ ;  /* 0x0000402004677810 */ /* 0x040fe20007f5e0ff */
[--C-:B------:R-:W-:Y:S01]  /*7090*/  IMAD.X R31, RZ, RZ, R5.reuse, P6 ;  /* 0x000000ffff1f7224 */ /* 0x100fe200030e0605 */
[C---:B------:R-:W-:Y:S01]  /*70a0*/  IADD3 R105, P1, R4.reuse, 0x4040, RZ ;  /* 0x0000404004697810 */ /* 0x040fe20007f3e0ff */
[--C-:B------:R-:W-:Y:S01]  /*70b0*/  IMAD.X R13, RZ, RZ, R5.reuse, P3 ;  /* 0x000000ffff0d7224 */ /* 0x100fe200018e0605 */
[----:B------:R-:W-:Y:S01]  /*70c0*/  BAR.SYNC.DEFER_BLOCKING 0x1, 0x100 ;  /* 0x0044000000007b1d */ /* 0x000fe20000010000 */
[----:B------:R-:W-:Y:S01]  /*70d0*/  IADD3 R107, P0, R4, 0x4060, RZ ;  /* 0x00004060046b7810 */ /* 0x000fe20007f1e0ff */
[--C-:B------:R-:W-:Y:S01]  /*70e0*/  IMAD.X R11, RZ, RZ, R5.reuse, P2 ;  /* 0x000000ffff0b7224 */ /* 0x100fe200010e0605 */
[----:B------:R-:W-:Y:S02]  /*70f0*/  LOP3.LUT R14, R97, 0x380, RZ, 0xc0, !PT ;  /* 0x00000380610e7812 */ /* 0x000fe400078ec0ff */
[----:B------:R-:W-:Y:S01]  /*7100*/  LOP3.LUT R4, R9, R4, RZ, 0x3c, !PT ;  /* 0x0000000409047212 */ /* 0x000fe200078e3cff */
[--C-:B------:R-:W-:Y:S01]  /*7110*/  IMAD.X R9, RZ, RZ, R5.reuse, P1 ;  /* 0x000000ffff097224 */ /* 0x100fe200008e0605 */
[----:B------:R-:W-:Y:S01]  /*7120*/  LOP3.LUT R44, R99, 0x380, RZ, 0xc0, !PT ;  /* 0x00000380632c7812 */ /* 0x000fe200078ec0ff */
[----:B------:R-:W-:Y:S01]  /*7130*/  IMAD.X R25, RZ, RZ, R5, P0 ;  /* 0x000000ffff197224 */ /* 0x000fe200000e0605 */
[----:B------:R-:W-:-:S02]  /*7140*/  SHF.R.U64 R14, R14, 0x3, RZ ;  /* 0x000000030e0e7819 */ /* 0x000fc400000012ff */
[----:B------:R-:W-:Y:S02]  /*7150*/  SHF.R.U64 R44, R44, 0x3, RZ ;  /* 0x000000032c2c7819 */ /* 0x000fe400000012ff */
[----:B------:R-:W-:Y:S02]  /*7160*/  MOV R92, R4 ;  /* 0x00000004005c7202 */ /* 0x000fe40000000f00 */
[----:B------:R-:W-:Y:S02]  /*7170*/  LOP3.LUT R12, R45, 0x380, RZ, 0xc0, !PT ;  /* 0x000003802d0c7812 */ /* 0x000fe400078ec0ff */
[----:B------:R-:W-:Y:S02]  /*7180*/  F2FP.F16.F32.PACK_AB R4, R24, R95 ;  /* 0x0000005f1804723e */ /* 0x000fe400000000ff */
[----:B------:R-:W-:Y:S02]  /*7190*/  F2FP.F16.F32.PACK_AB R5, R10, R93 ;  /* 0x0000005d0a05723e */ /* 0x000fe400000000ff */
[----:B------:R-:W-:-:S02]  /*71a0*/  LOP3.LUT R10, R103, 0x380, RZ, 0xc0, !PT ;  /* 0x00000380670a7812 */ /* 0x000fc400078ec0ff */
[----:B------:R-:W-:Y:S01]  /*71b0*/  LOP3.LUT R24, R105, 0x380, RZ, 0xc0, !PT ;  /* 0x0000038069187812 */ /* 0x000fe200078ec0ff */
[----:B------:R0:W-:Y:S01]  /*71c0*/  STSM.16.M88.4 [R92], R4 ;  /* 0x000000045c007844 */ /* 0x0001e20000000200 */
[----:B------:R-:W-:Y:S02]  /*71d0*/  LOP3.LUT R26, R14, R97, RZ, 0x3c, !PT ;  /* 0x000000610e1a7212 */ /* 0x000fe400078e3cff */
[----:B------:R-:W-:Y:S02]  /*71e0*/  LOP3.LUT R46, R101, 0x380, RZ, 0xc0, !PT ;  /* 0x00000380652e7812 */ /* 0x000fe400078ec0ff */
[----:B------:R-:W-:Y:S02]  /*71f0*/  LOP3.LUT R14, R44, R99, RZ, 0x3c, !PT ;  /* 0x000000632c0e7212 */ /* 0x000fe400078e3cff */
[----:B------:R-:W-:Y:S02]  /*7200*/  SHF.R.U64 R12, R12, 0x3, RZ ;  /* 0x000000030c0c7819 */ /* 0x000fe400000012ff */
[----:B------:R-:W-:-:S02]  /*7210*/  LOP3.LUT R44, R107, 0x380, RZ, 0xc0, !PT ;  /* 0x000003806b2c7812 */ /* 0x000fc400078ec0ff */
[----:B------:R-:W-:Y:S02]  /*7220*/  SHF.R.U64 R10, R10, 0x3, RZ ;  /* 0x000000030a0a7819 */ /* 0x000fe400000012ff */
[----:B------:R-:W-:Y:S02]  /*7230*/  SHF.R.U64 R24, R24, 0x3, RZ ;  /* 0x0000000318187819 */ /* 0x000fe400000012ff */
[----:B------:R-:W-:Y:S02]  /*7240*/  SHF.R.U64 R46, R46, 0x3, RZ ;  /* 0x000000032e2e7819 */ /* 0x000fe400000012ff */
[----:B------:R-:W-:Y:S02]  /*7250*/  LOP3.LUT R30, R12, R45, RZ, 0x3c, !PT ;  /* 0x0000002d0c1e7212 */ /* 0x000fe400078e3cff */
[----:B------:R-:W-:Y:S02]  /*7260*/  SHF.R.U64 R44, R44, 0x3, RZ ;  /* 0x000000032c2c7819 */ /* 0x000fe400000012ff */
[----:B------:R-:W-:-:S02]  /*7270*/  LOP3.LUT R10, R10, R103, RZ, 0x3c, !PT ;  /* 0x000000670a0a7212 */ /* 0x000fc400078e3cff */
[----:B------:R-:W-:Y:S02]  /*7280*/  LOP3.LUT R8, R24, R105, RZ, 0x3c, !PT ;  /* 0x0000006918087212 */ /* 0x000fe400078e3cff */
[----:B------:R-:W-:Y:S02]  /*7290*/  LOP3.LUT R12, R46, R101, RZ, 0x3c, !PT ;  /* 0x000000652e0c7212 */ /* 0x000fe400078e3cff */
[----:B------:R-:W-:Y:S02]  /*72a0*/  LOP3.LUT R24, R44, R107, RZ, 0x3c, !PT ;  /* 0x0000006b2c187212 */ /* 0x000fe400078e3cff */
[----:B------:R-:W-:Y:S02]  /*72b0*/  MOV R91, R30 ;  /* 0x0000001e005b7202 */ /* 0x000fe40000000f00 */
[----:B------:R-:W-:Y:S02]  /*72c0*/  MOV R31, R10 ;  /* 0x0000000a001f7202 */ /* 0x000fe40000000f00 */
[----:B------:R-:W-:-:S02]  /*72d0*/  MOV R30, R8 ;  /* 0x00000008001e7202 */ /* 0x000fc40000000f00 */
[----:B------:R-:W-:Y:S02]  /*72e0*/  F2FP.F16.F32.PACK_AB R8, R89, R90 ;  /* 0x0000005a5908723e */ /* 0x000fe400000000ff */
[----:B------:R-:W-:Y:S02]  /*72f0*/  F2FP.F16.F32.PACK_AB R9, R35, R34 ;  /* 0x000000222309723e */ /* 0x000fe400000000ff */
[----:B------:R-:W-:Y:S02]  /*7300*/  F2FP.F16.F32.PACK_AB R10, R37, R88 ;  /* 0x00000058250a723e */ /* 0x000fe400000000ff */
[----:B------:R-:W-:Y:S02]  /*7310*/  F2FP.F16.F32.PACK_AB R11, R39, R38 ;  /* 0x00000026270b723e */ /* 0x000fe400000000ff */
[----:B------:R-:W-:Y:S02]  /*7320*/  MOV R46, R26 ;  /* 0x0000001a002e7202 */ /* 0x000fe40000000f00 */
[----:B------:R-:W-:Y:S01]  /*7330*/  MOV R45, R14 ;  /* 0x0000000e002d7202 */ /* 0x000fe20000000f00 */
[----:B------:R-:W-:Y:S01]  /*7340*/  STSM.16.M88.4 [R91], R8 ;  /* 0x000000085b007844 */ /* 0x000fe20000000200 */
[----:B------:R-:W-:-:S02]  /*7350*/  MOV R44, R12 ;  /* 0x0000000c002c7202 */ /* 0x000fc40000000f00 */
[----:B0-----:R-:W-:Y:S02]  /*7360*/  F2FP.F16.F32.PACK_AB R4, R41, R40 ;  /* 0x000000282904723e */ /* 0x001fe400000000ff */
[----:B------:R-:W-:Y:S02]  /*7370*/  F2FP.F16.F32.PACK_AB R5, R43, R42 ;  /* 0x0000002a2b05723e */ /* 0x000fe400000000ff */
[----:B------:R-:W-:Y:S02]  /*7380*/  F2FP.F16.F32.PACK_AB R6, R33, R36 ;  /* 0x000000242106723e */ /* 0x000fe400000000ff */
[----:B------:R-:W-:Y:S02]  /*7390*/  F2FP.F16.F32.PACK_AB R7, R21, R32 ;  /* 0x000000201507723e */ /* 0x000fe400000000ff */
[----:B------:R-:W-:Y:S02]  /*73a0*/  F2FP.F16.F32.PACK_AB R12, R49, R48 ;  /* 0x00000030310c723e */ /* 0x000fe400000000ff */
[----:B------:R-:W-:Y:S01]  /*73b0*/  F2FP.F16.F32.PACK_AB R13, R51, R50 ;  /* 0x00000032330d723e */ /* 0x000fe200000000ff */
[----:B------:R0:W-:Y:S01]  /*73c0*/  STSM.16.M88.4 [R46], R4 ;  /* 0x000000042e007844 */ /* 0x0001e20000000200 */
[----:B------:R-:W-:-:S02]  /*73d0*/  F2FP.F16.F32.PACK_AB R14, R53, R52 ;  /* 0x00000034350e723e */ /* 0x000fc400000000ff */
[----:B------:R-:W-:Y:S02]  /*73e0*/  F2FP.F16.F32.PACK_AB R15, R55, R54 ;  /* 0x00000036370f723e */ /* 0x000fe400000000ff */
[----:B------:R-:W-:Y:S02]  /*73f0*/  MOV R21, R24 ;  /* 0x0000001800157202 */ /* 0x000fe40000000f00 */
[----:B------:R-:W-:Y:S01]  /*7400*/  F2FP.F16.F32.PACK_AB R24, R57, R56 ;  /* 0x000000383918723e */ /* 0x000fe200000000ff */
[----:B------:R1:W-:Y:S01]  /*7410*/  STSM.16.M88.4 [R45], R12 ;  /* 0x0000000c2d007844 */ /* 0x0003e20000000200 */
[----:B------:R-:W-:Y:S02]  /*7420*/  F2FP.F16.F32.PACK_AB R25, R59, R58 ;  /* 0x0000003a3b19723e */ /* 0x000fe400000000ff */
[----:B------:R-:W-:Y:S02]  /*7430*/  F2FP.F16.F32.PACK_AB R26, R61, R60 ;  /* 0x0000003c3d1a723e */ /* 0x000fe400000000ff */
[----:B------:R-:W-:-:S02]  /*7440*/  F2FP.F16.F32.PACK_AB R27, R63, R62 ;  /* 0x0000003e3f1b723e */ /* 0x000fc400000000ff */
[----:B------:R-:W-:Y:S01]  /*7450*/  PLOP3.LUT P0, PT, PT, PT, UP0, 0x80, 0x0 ;  /* 0x000000000000781c */ /* 0x000fe20003f0f008 */
[----:B0-----:R-:W-:Y:S01]  /*7460*/  IMAD.U32 R4, RZ, RZ, UR8 ;  /* 0x00000008ff047e24 */ /* 0x001fe2000f8e00ff */
[----:B------:R-:W0:Y:S01]  /*7470*/  LDC R46, c[0x0][0xbe8] ;  /* 0x0002fa00ff2e7b82 */ /* 0x000e220000000800 */
[----:B------:R2:W-:Y:S01]  /*7480*/  STSM.16.M88.4 [R44], R24 ;  /* 0x000000182c007844 */ /* 0x0005e20000000200 */
[----:B------:R-:W-:Y:S01]  /*7490*/  IMAD.U32 R5, RZ, RZ, UR9 ;  /* 0x00000009ff057e24 */ /* 0x000fe2000f8e00ff */
[----:B------:R-:W-:Y:S02]  /*74a0*/  ULDC.64 UR8, c[0x0][0xc08] ;  /* 0x0003020000087ab9 */ /* 0x000fe40000000a00 */
[----:B------:R2:W-:Y:S04]  /*74b0*/  STSM.16.M88.4 [R31], R64 ;  /* 0x000000401f007844 */ /* 0x0005e80000000200 */
[----:B------:R2:W-:Y:S04]  /*74c0*/  STSM.16.M88.4 [R30], R72 ;  /* 0x000000481e007844 */ /* 0x0005e80000000200 */
[----:B------:R2:W-:Y:S01]  /*74d0*/  STSM.16.M88.4 [R21], R80 ;  /* 0x0000005015007844 */ /* 0x0005e20000000200 */
[----:B------:R-:W-:Y:S06]  /*74e0*/  BAR.SYNC.DEFER_BLOCKING 0x1, 0x100 ;  /* 0x0044000000007b1d */ /* 0x000fec0000010000 */
[----:B------:R-:W3:Y:S01]  /*74f0*/  @P0 LDG.E R6, desc[UR10][R4.64] ;  /* 0x0000000a04060981 */ /* 0x000ee2000c1e1900 */
[----:B0-----:R-:W-:Y:S01]  /*7500*/  ISETP.NE.AND P1, PT, R46, 0x1, PT ;  /* 0x000000012e00780c */ /* 0x001fe20003f25270 */
[----:B------:R-:W-:Y:S01]  /*7510*/  UISETP.NE.U32.AND UP1, UPT, UR8, URZ, UPT ;  /* 0x0000003f0800728c */ /* 0x000fe2000bf25070 */
[----:B-1----:R-:W-:Y:S01]  /*7520*/  IMAD.U32 R12, RZ, RZ, UR12 ;  /* 0x0000000cff0c7e24 */ /* 0x002fe2000f8e00ff */
[----:B------:R-:W-:-:S02]  /*7530*/  ULDC UR7, c[0x0][0xa88] ;  /* 0x0002a20000077ab9 */ /* 0x000fc40000000800 */
[----:B------:R-:W-:Y:S01]  /*7540*/  UISETP.NE.AND.EX UP1, UPT, UR9, URZ, UPT, UP1 ;  /* 0x0000003f0900728c */ /* 0x000fe2000bf25310 */
[----:B------:R-:W-:-:S05]  /*7550*/  IMAD.U32 R7, RZ, RZ, UR7 ;  /* 0x00000007ff077e24 */ /* 0x000fca000f8e00ff */
[----:B------:R-:W-:Y:S02]  /*7560*/  PLOP3.LUT P2, PT, PT, PT, UP1, 0x80, 0x0 ;  /* 0x000000000000781c */ /* 0x000fe40003f4f018 */
[----:B------:R-:W0:Y:S03]  /*7570*/  @P1 LDC R8, c[0x0][0xbec] ;  /* 0x0002fb00ff081b82 */ /* 0x000e260000000800 */
[----:B------:R-:W-:-:S04]  /*7580*/  @UP1 ULEA UR8, UP2, UR61, UR8, 0x2 ;  /* 0x000000083d081291 */ /* 0x000fc8000f84103f */
[----:B------:R-:W-:Y:S01]  /*7590*/  @UP1 ULEA.HI.X UR9, UR61, UR9, UR4, 0x2, UP2 ;  /* 0x000000093d091291 */ /* 0x000fe200090f1404 */
[----:B------:R-:W1:Y:S01]  /*75a0*/  @P1 LDC R10, c[0x0][0xbf0] ;  /* 0x0002fc00ff0a1b82 */ /* 0x000e620000000800 */
[----:B------:R-:W-:Y:S01]  /*75b0*/  IMAD.U32 R14, RZ, RZ, UR8 ;  /* 0x00000008ff0e7e24 */ /* 0x000fe2000f8e00ff */
[----:B------:R-:W-:-:S03]  /*75c0*/  UMOV UR4, URZ ;  /* 0x0000003f00047c82 */ /* 0x000fc60008000000 */
[----:B------:R-:W-:-:S05]  /*75d0*/  IMAD.U32 R15, RZ, RZ, UR9 ;  /* 0x00000009ff0f7e24 */ /* 0x000fca000f8e00ff */
[----:B------:R2:W5:Y:S01]  /*75e0*/  @P2 LDG.E R7, desc[UR10][R14.64] ;  /* 0x0000000a0e072981 */ /* 0x000562000c1e1900 */
[----:B---3--:R-:W-:Y:S01]  /*75f0*/  @P0 R2UR UR4, R6 ;  /* 0x00000000060402ca */ /* 0x008fe200000e0000 */
[----:B012---:R-:W-:-:S14]  /*7600*/  @P2 BRA `(.L_x_392) ;  /* 0x0000000000142947 */ /* 0x007fdc0003800000 */
[----:B------:R-:W-:Y:S05]  /*7610*/  @!P0 BRA `(.L_x_392) ;  /* 0x0000000000108947 */ /* 0x000fea0003800000 */
[----:B------:R-:W-:Y:S02]  /*7620*/  ULDC.64 UR8, c[0x0][0x208] ;  /* 0x0000820000087ab9 */ /* 0x000fe40000000a00 */
[----:B------:R-:W2:Y:S04]  /*7630*/  LDG.E R6, desc[UR8][R4.64] ;  /* 0x0000000804067981 */ /* 0x000ea8000c1e1900 */
[----:B-----5:R-:W2:Y:S02]  /*7640*/  LDG.E R7, desc[UR8][R4.64+0x4] ;  /* 0x0000040804077981 */ /* 0x020ea4000c1e1900 */
[----:B--2---:R-:W-:-:S07]  /*7650*/  IMAD.IADD R7, R7, 0x1, -R6 ;  /* 0x0000000107077824 */ /* 0x004fce00078e0a06 */
.L_x_392:
[----:B------:R-:W-:Y:S01]  /*7660*/  R2UR UR17, R22 ;  /* 0x00000000161172ca */ /* 0x000fe200000e0000 */
[----:B------:R-:W-:Y:S01]  /*7670*/  ULDC.64 UR12, c[0x0][0xb90] ;  /* 0x0002e400000c7ab9 */ /* 0x000fe20000000a00 */
[----:B------:R-:W-:Y:S01]  /*7680*/  R2UR UR15, R185 ;  /* 0x00000000b90f72ca */ /* 0x000fe200000e0000 */
[----:B------:R-:W-:Y:S01]  /*7690*/  USHF.R.S32.HI UR11, URZ, 0x1f, UR4 ;  /* 0x0000001f3f0b7899 */ /* 0x000fe20008011404 */
[----:B------:R-:W-:Y:S01]  /*76a0*/  IMAD R11, R12, 0x80, R191 ;  /* 0x000000800c0b7824 */ /* 0x000fe200078e02bf */
[----:B------:R-:W-:Y:S01]  /*76b0*/  UMOV UR10, UR4 ;  /* 0x00000004000a7c82 */ /* 0x000fe20008000000 */
[----:B------:R-:W-:Y:S01]  /*76c0*/  USEL UR61, UR61, URZ, !UP0 ;  /* 0x0000003f3d3d7287 */ /* 0x000fe2000c000000 */
[----:B------:R-:W-:Y:S01]  /*76d0*/  R2UR UR16, R23 ;  /* 0x00000000171072ca */ /* 0x000fe200000e0000 */
[----:B------:R-:W-:Y:S01]  /*76e0*/  @P1 IMAD.HI.U32 R5, R11, R8, RZ ;  /* 0x000000080b051227 */ /* 0x000fe200078e00ff */
[----:B------:R-:W0:Y:S01]  /*76f0*/  @P1 LDC R21, c[0x0][0xbec] ;  /* 0x0002fb00ff151b82 */ /* 0x000e220000000800 */
[----:B------:R-:W-:-:S02]  /*7700*/  ULDC.64 UR18, c[0x0][0x208] ;  /* 0x0000820000127ab9 */ /* 0x000fc40000000a00 */
[----:B------:R-:W-:Y:S01]  /*7710*/  IMAD.MOV.U32 R4, RZ, RZ, R11 ;  /* 0x000000ffff047224 */ /* 0x000fe200078e000b */
[----:B------:R-:W-:Y:S01]  /*7720*/  USHF.R.S32.HI UR14, URZ, 0x1f, UR17 ;  /* 0x0000001f3f0e7899 */ /* 0x000fe20008011411 */
[----:B------:R-:W-:Y:S01]  /*7730*/  @P1 SHF.R.U32.HI R4, RZ, R10, R5 ;  /* 0x0000000aff041219 */ /* 0x000fe20000011605 */
[----:B------:R-:W-:Y:S01]  /*7740*/  UIMAD.WIDE.U32 UR8, UR17, UR12, UR10 ;  /* 0x0000000c110872a5 */ /* 0x000fe2000f8e000a */
[----:B------:R-:W-:Y:S01]  /*7750*/  IMAD R5, R184, 0x40, R17 ;  /* 0x00000040b8057824 */ /* 0x000fe200078e0211 */
[----:B------:R-:W-:Y:S01]  /*7760*/  UIMAD UR7, UR14, UR12, URZ ;  /* 0x0000000c0e0772a4 */ /* 0x000fe2000f8e023f */
[----:B-----5:R-:W-:Y:S01]  /*7770*/  IMAD R51, R7, R46, RZ ;  /* 0x0000002e07337224 */ /* 0x020fe200078e02ff */
[----:B------:R-:W-:Y:S01]  /*7780*/  USEL UR15, UR15, URZ, !UP0 ;  /* 0x0000003f0f0f7287 */ /* 0x000fe2000c000000 */
[----:B------:R-:W-:Y:S01]  /*7790*/  IMAD.MOV R9, RZ, RZ, -R4 ;  /* 0x000000ffff097224 */ /* 0x000fe200078e0a04 */
[----:B------:R-:W-:Y:S01]  /*77a0*/  UIMAD UR7, UR17, UR13, UR7 ;  /* 0x0000000d110772a4 */ /* 0x000fe2000f8e0207 */
[----:B------:R-:W-:Y:S01]  /*77b0*/  IMAD.WIDE R28, R5, 0x2, R28 ;  /* 0x00000002051c7825 */ /* 0x000fe200078e021c */
[----:B------:R-:W-:Y:S01]  /*77c0*/  SHF.R.S32.HI R5, RZ, 0x1f, R4 ;  /* 0x0000001fff057819 */ /* 0x000fe20000011404 */
[----:B------:R-:W-:Y:S01]  /*77d0*/  ULDC.64 UR12, c[0x0][0xb98] ;  /* 0x0002e600000c7ab9 */ /* 0x000fe20000000a00 */
[----:B------:R-:W-:Y:S01]  /*77e0*/  UIADD3 UR9, UR9, UR7, URZ ;  /* 0x0000000709097290 */ /* 0x000fe2000fffe03f */
[----:B------:R-:W-:Y:S01]  /*77f0*/  IMAD R9, R46, R9, R11 ;  /* 0x000000092e097224 */ /* 0x000fe200078e020b */
[----:B------:R-:W-:Y:S01]  /*7800*/  UIMAD UR7, UR15, UR12, URZ ;  /* 0x0000000c0f0772a4 */ /* 0x000fe2000f8e023f */
[----:B------:R-:W-:Y:S01]  /*7810*/  IADD3 R13, P3, R28, 0x2000, RZ ;  /* 0x000020001c0d7810 */ /* 0x000fe20007f7e0ff */
[----:B------:R-:W-:Y:S01]  /*7820*/  UIMAD.WIDE.U32 UR8, UR61, UR12, UR8 ;  /* 0x0000000c3d0872a5 */ /* 0x000fe2000f8e0008 */
[----:B------:R-:W-:Y:S01]  /*7830*/  IMAD.U32 R14, RZ, RZ, UR16 ;  /* 0x00000010ff0e7e24 */ /* 0x000fe2000f8e00ff */
[----:B------:R-:W-:Y:S01]  /*7840*/  UIMAD UR7, UR61, UR13, UR7 ;  /* 0x0000000d3d0772a4 */ /* 0x000fe2000f8e0207 */
[----:B------:R-:W-:-:S02]  /*7850*/  LOP3.LUT R8, R13, 0x380, RZ, 0xc0, !PT ;  /* 0x000003800d087812 */ /* 0x000fc400078ec0ff */
[----:B------:R-:W-:Y:S01]  /*7860*/  IADD3 R15, P0, R28, 0x1000, RZ ;  /* 0x000010001c0f7810 */ /* 0x000fe20007f1e0ff */
[----:B------:R-:W-:Y:S01]  /*7870*/  IMAD R14, R14, 0x80, R189 ;  /* 0x000000800e0e7824 */ /* 0x000fe200078e02bd */
[----:B------:R-:W-:Y:S01]  /*7880*/  IADD3 R4, P2, R4, UR8, RZ ;  /* 0x0000000804047c10 */ /* 0x000fe2000ff5e0ff */
[----:B------:R-:W-:Y:S01]  /*7890*/  IMAD.U32 R6, RZ, RZ, UR7 ;  /* 0x00000007ff067e24 */ /* 0x000fe2000f8e00ff */
[----:B------:R-:W-:Y:S01]  /*78a0*/  SHF.R.U64 R8, R8, 0x3, RZ ;  /* 0x0000000308087819 */ /* 0x000fe200000012ff */
[----:B------:R-:W-:Y:S01]  /*78b0*/  ULDC.64 UR12, c[0x0][0xaa0] ;  /* 0x0002a800000c7ab9 */ /* 0x000fe20000000a00 */
[----:B------:R-:W-:Y:S02]  /*78c0*/  IADD3 R41, P6, R28, 0x4000, RZ ;  /* 0x000040001c297810 */ /* 0x000fe40007fde0ff */
[----:B------:R-:W-:Y:S01]  /*78d0*/  IADD3.X R5, R5, UR9, R6, P2, !PT ;  /* 0x0000000905057c10 */ /* 0x000fe200097fe406 */
[----:B------:R-:W-:Y:S01]  /*78e0*/  ULDC.64 UR8, c[0x0][0xb88] ;  /* 0x0002e20000087ab9 */ /* 0x000fe20000000a00 */
[----:B------:R-:W-:-:S02]  /*78f0*/  SHF.R.S32.HI R6, RZ, 0x1f, R9 ;  /* 0x0000001fff067819 */ /* 0x000fc40000011409 */
[----:B------:R-:W-:Y:S01]  /*7900*/  IADD3 R11, P2, R28, 0x3000, RZ ;  /* 0x000030001c0b7810 */ /* 0x000fe20007f5e0ff */
[----:B------:R-:W-:Y:S01]  /*7910*/  IMAD.WIDE.U32 R4, R9, UR8, R4 ;  /* 0x0000000809047c25 */ /* 0x000fe2000f8e0004 */
[----:B------:R-:W-:Y:S01]  /*7920*/  LOP3.LUT R8, R8, R13, RZ, 0x3c, !PT ;  /* 0x0000000d08087212 */ /* 0x000fe200078e3cff */
[----:B------:R-:W-:Y:S01]  /*7930*/  UIMAD UR7, UR11, UR12, URZ ;  /* 0x0000000c0b0772a4 */ /* 0x000fe2000f8e023f */
[----:B------:R-:W-:Y:S01]  /*7940*/  IADD3 R37, P5, R28, 0x5000, RZ ;  /* 0x000050001c257810 */ /* 0x000fe20007fbe0ff */
[----:B------:R-:W-:Y:S01]  /*7950*/  IMAD R10, R6, UR8, RZ ;  /* 0x00000008060a7c24 */ /* 0x000fe2000f8e02ff */
[----:B------:R-:W-:Y:S01]  /*7960*/  LOP3.LUT R6, R11, 0x380, RZ, 0xc0, !PT ;  /* 0x000003800b067812 */ /* 0x000fe200078ec0ff */
[----:B------:R-:W-:Y:S01]  /*7970*/  IMAD.X R7, RZ, RZ, R29, P2 ;  /* 0x000000ffff077224 */ /* 0x000fe200010e061d */
[----:B------:R-:W-:Y:S01]  /*7980*/  UIMAD UR7, UR4, UR13, UR7 ;  /* 0x0000000d040772a4 */ /* 0x000fe2000f8e0207 */
[----:B------:R-:W-:Y:S01]  /*7990*/  IMAD R13, R9, UR9, R10 ;  /* 0x00000009090d7c24 */ /* 0x000fe2000f8e020a */
[----:B------:R-:W-:Y:S01]  /*79a0*/  ULDC.64 UR8, c[0x0][0xb50] ;  /* 0x0002d40000087ab9 */ /* 0x000fe20000000a00 */
[----:B------:R-:W-:Y:S01]  /*79b0*/  SHF.R.U64 R6, R6, 0x3, RZ ;  /* 0x0000000306067819 */ /* 0x000fe200000012ff */
[----:B------:R-:W-:Y:S01]  /*79c0*/  ULDC.64 UR10, c[0x0][0xae8] ;  /* 0x0002ba00000a7ab9 */ /* 0x000fe20000000a00 */
[----:B------:R-:W-:Y:S01]  /*79d0*/  IMAD.IADD R5, R5, 0x1, R13 ;  /* 0x0000000105057824 */ /* 0x000fe200078e020d */
[----:B------:R-:W-:Y:S01]  /*79e0*/  LEA R10, P4, R4, UR8, 0x2 ;  /* 0x00000008040a7c11 */ /* 0x000fe2000f8810ff */
[--C-:B------:R-:W-:Y:S01]  /*79f0*/  IMAD.X R13, RZ, RZ, R29.reuse, P0 ;  /* 0x000000ffff0d7224 */ /* 0x100fe200000e061d */
[----:B------:R-:W-:Y:S01]  /*7a00*/  LOP3.LUT R6, R6, R11, RZ, 0x3c, !PT ;  /* 0x0000000b06067212 */ /* 0x000fe200078e3cff */
[----:B------:R-:W-:Y:S01]  /*7a10*/  IMAD.X R9, RZ, RZ, R29, P3 ;  /* 0x000000ffff097224 */ /* 0x000fe200018e061d */
[----:B------:R-:W-:Y:S01]  /*7a20*/  LEA.HI.X R11, R4, UR9, R5, 0x2, P4 ;  /* 0x00000009040b7c11 */ /* 0x000fe2000a0f1405 */
[----:B------:R-:W-:Y:S01]  /*7a30*/  SHFL.IDX PT, R22, R10, RZ, 0x1c1f ;  /* 0x001c1fff0a167589 */ /* 0x000fe200000e0000 */
[----:B------:R-:W-:Y:S01]  /*7a40*/  LOP3.LUT P0, RZ, R187, 0x3, RZ, 0xc0, !PT ;  /* 0x00000003bbff7812 */ /* 0x000fe2000780c0ff */
[C---:B------:R-:W-:Y:S01]  /*7a50*/  VIADD R4, R14.reuse, 0x8 ;  /* 0x000000080e047836 */ /* 0x040fe20000000000 */
[----:B------:R-:W-:Y:S01]  /*7a60*/  LOP3.LUT R40, R41, 0x380, RZ, 0xc0, !PT ;  /* 0x0000038029287812 */ /* 0x000fe200078ec0ff */
[----:B------:R-:W1:Y:S01]  /*7a70*/  SHFL.IDX PT, R23, R11, RZ, 0x1c1f ;  /* 0x001c1fff0b177589 */ /* 0x000e6200000e0000 */
[----:B------:R-:W-:-:S02]  /*7a80*/  ISETP.GE.OR P2, PT, R14, R51, P0 ;  /* 0x000000330e00720c */ /* 0x000fc40000746670 */
[----:B------:R-:W-:Y:S01]  /*7a90*/  ISETP.GE.OR P0, PT, R4, R51, P0 ;  /* 0x000000330400720c */ /* 0x000fe20000706670 */
[----:B------:R-:W-:Y:S01]  /*7aa0*/  SHFL.IDX PT, R44, R10, 0x1, 0x1c1f ;  /* 0x003c1f000a2c7f89 */ /* 0x000fe200000e0000 */
[----:B------:R-:W-:Y:S01]  /*7ab0*/  UIMAD.WIDE.U32 UR8, UR4, UR12, URZ ;  /* 0x0000000c040872a5 */ /* 0x000fe2000f8e003f */
[C---:B------:R-:W-:Y:S02]  /*7ac0*/  IADD3 R33, P4, R28.reuse, 0x6000, RZ ;  /* 0x000060001c217810 */ /* 0x040fe40007f9e0ff */
[----:B------:R-:W2:Y:S01]  /*7ad0*/  SHFL.IDX PT, R45, R11, 0x1, 0x1c1f ;  /* 0x003c1f000b2d7f89 */ /* 0x000ea200000e0000 */
[----:B------:R-:W-:Y:S01]  /*7ae0*/  UIADD3 UR9, UR9, UR7, URZ ;  /* 0x0000000709097290 */ /* 0x000fe2000fffe03f */
[C---:B------:R-:W-:Y:S02]  /*7af0*/  IADD3 R5, P3, R28.reuse, 0x7000, RZ ;  /* 0x000070001c057810 */ /* 0x040fe40007f7e0ff */
[----:B------:R-:W-:Y:S02]  /*7b00*/  LOP3.LUT R36, R37, 0x380, RZ, 0xc0, !PT ;  /* 0x0000038025247812 */ /* 0x000fe400078ec0ff */
[----:B------:R-:W-:-:S02]  /*7b10*/  LOP3.LUT R25, R28, 0x380, RZ, 0xc0, !PT ;  /* 0x000003801c197812 */ /* 0x000fc400078ec0ff */
[----:B------:R-:W-:Y:S02]  /*7b20*/  LOP3.LUT R12, R15, 0x380, RZ, 0xc0, !PT ;  /* 0x000003800f0c7812 */ /* 0x000fe400078ec0ff */
[----:B------:R-:W-:Y:S01]  /*7b30*/  SHF.R.U64 R40, R40, 0x3, RZ ;  /* 0x0000000328287819 */ /* 0x000fe200000012ff */
[----:B-1----:R1:W-:Y:S01]  /*7b40*/  @!P2 ST.E desc[UR18][R22.64], R20 ;  /* 0x000000141600a985 */ /* 0x0023e2000c101912 */
[----:B------:R-:W-:Y:S01]  /*7b50*/  UIMAD UR4, UR14, UR10, URZ ;  /* 0x0000000a0e0472a4 */ /* 0x000fe2000f8e023f */
[----:B------:R-:W-:Y:S01]  /*7b60*/  LOP3.LUT R32, R33, 0x380, RZ, 0xc0, !PT ;  /* 0x0000038021207812 */ /* 0x000fe200078ec0ff */
[----:B------:R-:W-:Y:S01]  /*7b70*/  UIMAD.WIDE.U32 UR8, UR17, UR10, UR8 ;  /* 0x0000000a110872a5 */ /* 0x000fe2000f8e0008 */
[----:B------:R-:W-:Y:S01]  /*7b80*/  LOP3.LUT R4, R5, 0x380, RZ, 0xc0, !PT ;  /* 0x0000038005047812 */ /* 0x000fe200078ec0ff */
[----:B------:R-:W-:Y:S01]  /*7b90*/  IMAD.X R31, RZ, RZ, R29, P3 ;  /* 0x000000ffff1f7224 */ /* 0x000fe200018e061d */
[----:B------:R-:W-:Y:S01]  /*7ba0*/  SHF.R.U64 R36, R36, 0x3, RZ ;  /* 0x0000000324247819 */ /* 0x000fe200000012ff */
[----:B--2---:R2:W-:Y:S01]  /*7bb0*/  @!P0 ST.E desc[UR18][R44.64], R0 ;  /* 0x000000002c008985 */ /* 0x0045e2000c101912 */
[----:B------:R-:W-:-:S02]  /*7bc0*/  SHF.R.U64 R25, R25, 0x3, RZ ;  /* 0x0000000319197819 */ /* 0x000fc400000012ff */
[----:B------:R-:W-:Y:S01]  /*7bd0*/  SHF.R.U64 R12, R12, 0x3, RZ ;  /* 0x000000030c0c7819 */ /* 0x000fe200000012ff */
[----:B-1----:R-:W-:Y:S01]  /*7be0*/  IMAD.U32 R23, RZ, RZ, UR16 ;  /* 0x00000010ff177e24 */ /* 0x002fe2000f8e00ff */
[----:B------:R-:W-:Y:S01]  /*7bf0*/  UIMAD UR4, UR17, UR11, UR4 ;  /* 0x0000000b110472a4 */ /* 0x000fe2000f8e0204 */
[----:B------:R-:W-:Y:S01]  /*7c00*/  SHF.R.U64 R32, R32, 0x3, RZ ;  /* 0x0000000320207819 */ /* 0x000fe200000012ff */
[----:B------:R-:W5:Y:S01]  /*7c10*/  LD.E.128 R8, desc[UR18][R8.64] ;  /* 0x0000001208087980 */ /* 0x000f62000c101d00 */
[----:B------:R-:W-:Y:S01]  /*7c20*/  ULDC.64 UR10, c[0x0][0xaf0] ;  /* 0x0002bc00000a7ab9 */ /* 0x000fe20000000a00 */
[----:B------:R-:W-:Y:S02]  /*7c30*/  SHF.R.U64 R4, R4, 0x3, RZ ;  /* 0x0000000304047819 */ /* 0x000fe400000012ff */
[----:B------:R-:W-:Y:S01]  /*7c40*/  LOP3.LUT R40, R40, R41, RZ, 0x3c, !PT ;  /* 0x0000002928287212 */ /* 0x000fe200078e3cff */
[----:B--2---:R-:W1:Y:S01]  /*7c50*/  @P1 LDC R45, c[0x0][0xbf0] ;  /* 0x0002fc00ff2d1b82 */ /* 0x004e620000000800 */
[----:B------:R-:W-:Y:S01]  /*7c60*/  IMAD R0, R19, 0x20, R184 ;  /* 0x0000002013007824 */ /* 0x000fe200078e02b8 */
[----:B------:R-:W-:Y:S01]  /*7c70*/  UIADD3 UR9, UR9, UR4, URZ ;  /* 0x0000000409097290 */ /* 0x000fe2000fffe03f */
[----:B------:R-:W-:Y:S01]  /*7c80*/  LOP3.LUT R36, R36, R37, RZ, 0x3c, !PT ;  /* 0x0000002524247212 */ /* 0x000fe200078e3cff */
[--C-:B------:R-:W-:Y:S01]  /*7c90*/  IMAD.X R41, RZ, RZ, R29.reuse, P6 ;  /* 0x000000ffff297224 */ /* 0x100fe200030e061d */
[----:B------:R-:W-:Y:S01]  /*7ca0*/  LOP3.LUT R32, R32, R33, RZ, 0x3c, !PT ;  /* 0x0000002120207212 */ /* 0x000fe200078e3cff */
[----:B------:R-:W-:Y:S01]  /*7cb0*/  IMAD R22, R23, 0x80, R0 ;  /* 0x0000008017167824 */ /* 0x000fe200078e0200 */
[----:B------:R-:W-:Y:S01]  /*7cc0*/  UIMAD UR4, UR15, UR10, URZ ;  /* 0x0000000a0f0472a4 */ /* 0x000fe2000f8e023f */
[----:B------:R-:W-:Y:S01]  /*7cd0*/  LOP3.LUT R24, R25, R28, RZ, 0x3c, !PT ;  /* 0x0000001c19187212 */ /* 0x000fe200078e3cff */
[----:B------:R-:W-:Y:S01]  /*7ce0*/  UIMAD.WIDE.U32 UR8, UR61, UR10, UR8 ;  /* 0x0000000a3d0872a5 */ /* 0x000fe2000f8e0008 */
[----:B0-----:R-:W-:Y:S01]  /*7cf0*/  @P1 IMAD.HI.U32 R0, R22, R21, RZ ;  /* 0x0000001516001227 */ /* 0x001fe200078e00ff */
[----:B------:R-:W-:Y:S01]  /*7d00*/  UIMAD UR4, UR61, UR11, UR4 ;  /* 0x0000000b3d0472a4 */ /* 0x000fe2000f8e0204 */
[----:B------:R-:W-:Y:S01]  /*7d10*/  LOP3.LUT R12, R12, R15, RZ, 0x3c, !PT ;  /* 0x0000000f0c0c7212 */ /* 0x000fe200078e3cff */
[----:B------:R-:W5:Y:S01]  /*7d20*/  LD.E.128 R40, desc[UR18][R40.64] ;  /* 0x0000001228287980 */ /* 0x000f62000c101d00 */
[----:B------:R-:W-:Y:S01]  /*7d30*/  IMAD.MOV.U32 R23, RZ, RZ, R22 ;  /* 0x000000ffff177224 */ /* 0x000fe200078e0016 */
[----:B------:R-:W-:Y:S01]  /*7d40*/  UIADD3 UR4, UR9, UR4, URZ ;  /* 0x0000000409047290 */ /* 0x000fe2000fffe03f */
[--C-:B------:R-:W-:Y:S01]  /*7d50*/  IMAD.X R37, RZ, RZ, R29.reuse, P5 ;  /* 0x000000ffff257224 */ /* 0x100fe200028e061d */
[----:B------:R-:W-:Y:S01]  /*7d60*/  LOP3.LUT R30, R4, R5, RZ, 0x3c, !PT ;  /* 0x00000005041e7212 */ /* 0x000fe200078e3cff */
[--C-:B------:R-:W-:Y:S01]  /*7d70*/  IMAD.X R33, RZ, RZ, R29.reuse, P4 ;  /* 0x000000ffff217224 */ /* 0x100fe200020e061d */
[----:B------:R-:W5:Y:S01]  /*7d80*/  LD.E.128 R12, desc[UR18][R12.64] ;  /* 0x000000120c0c7980 */ /* 0x000f62000c101d00 */
[----:B------:R-:W-:-:S02]  /*7d90*/  IMAD.MOV.U32 R25, RZ, RZ, R29 ;  /* 0x000000ffff197224 */ /* 0x000fc400078e001d */
[----:B------:R-:W-:Y:S01]  /*7da0*/  IMAD.U32 R20, RZ, RZ, UR8 ;  /* 0x00000008ff147e24 */ /* 0x000fe2000f8e00ff */
[----:B------:R-:W5:Y:S01]  /*7db0*/  LD.E.128 R4, desc[UR18][R6.64] ;  /* 0x0000001206047980 */ /* 0x000f62000c101d00 */
[----:B-1----:R-:W-:Y:S01]  /*7dc0*/  @P1 SHF.R.U32.HI R23, RZ, R45, R0 ;  /* 0x0000002dff171219 */ /* 0x002fe20000011600 */
[----:B------:R-:W-:Y:S01]  /*7dd0*/  IMAD.U32 R21, RZ, RZ, UR9 ;  /* 0x00000009ff157e24 */ /* 0x000fe2000f8e00ff */
[----:B------:R-:W-:Y:S01]  /*7de0*/  ULDC.64 UR8, c[0x0][0xae0] ;  /* 0x0002b80000087ab9 */ /* 0x000fe20000000a00 */
[----:B------:R-:W5:Y:S01]  /*7df0*/  LD.E.128 R24, desc[UR18][R24.64] ;  /* 0x0000001218187980 */ /* 0x000f62000c101d00 */
[--C-:B------:R-:W-:Y:S01]  /*7e00*/  SHF.R.S32.HI R0, RZ, 0x1f, R23.reuse ;  /* 0x0000001fff007819 */ /* 0x100fe20000011417 */
[----:B------:R-:W-:Y:S02]  /*7e10*/  IMAD.MOV R45, RZ, RZ, -R23 ;  /* 0x000000ffff2d7224 */ /* 0x000fe400078e0a17 */
[----:B------:R-:W-:Y:S01]  /*7e20*/  IMAD.U32 R21, RZ, RZ, UR4 ;  /* 0x00000004ff157e24 */ /* 0x000fe2000f8e00ff */
[----:B------:R-:W5:Y:S01]  /*7e30*/  LD.E.128 R36, desc[UR18][R36.64] ;  /* 0x0000001224247980 */ /* 0x000f62000c101d00 */
[----:B------:R-:W-:-:S02]  /*7e40*/  IMAD R0, R0, UR8, RZ ;  /* 0x0000000800007c24 */ /* 0x000fc4000f8e02ff */
[----:B------:R-:W-:Y:S01]  /*7e50*/  IMAD R45, R46, R45, R22 ;  /* 0x0000002d2e2d7224 */ /* 0x000fe200078e0216 */
[----:B------:R-:W5:Y:S01]  /*7e60*/  LD.E.128 R32, desc[UR18][R32.64] ;  /* 0x0000001220207980 */ /* 0x000f62000c101d00 */
[----:B------:R-:W-:-:S03]  /*7e70*/  IMAD R49, R23, UR9, R0 ;  /* 0x0000000917317c24 */ /* 0x000fc6000f8e0200 */
[----:B------:R-:W5:Y:S01]  /*7e80*/  LD.E.128 R28, desc[UR18][R30.64] ;  /* 0x000000121e1c7980 */ /* 0x000f62000c101d00 */
[----:B------:R-:W-:Y:S01]  /*7e90*/  SHF.R.S32.HI R0, RZ, 0x1f, R45 ;  /* 0x0000001fff007819 */ /* 0x000fe2000001142d */
[----:B------:R-:W-:Y:S01]  /*7ea0*/  IMAD.WIDE.U32 R20, R23, UR8, R20 ;  /* 0x0000000817147c25 */ /* 0x000fe2000f8e0014 */
[----:B------:R-:W-:Y:S01]  /*7eb0*/  ULDC.64 UR8, c[0x0][0xad8] ;  /* 0x0002b60000087ab9 */ /* 0x000fe20000000a00 */
[----:B------:R-:W-:Y:S01]  /*7ec0*/  @!PT LDS RZ, [RZ] ;  /* 0x00000000fffff984 */ /* 0x000fe20000000800 */
[----:B------:R-:W-:Y:S01]  /*7ed0*/  @!PT LDS RZ, [RZ] ;  /* 0x00000000fffff984 */ /* 0x000fe20000000800 */
[----:B------:R-:W-:Y:S01]  /*7ee0*/  @!PT LDS RZ, [RZ] ;  /* 0x00000000fffff984 */ /* 0x000fe20000000800 */
[----:B------:R-:W-:Y:S01]  /*7ef0*/  @!PT LDS RZ, [RZ] ;  /* 0x00000000fffff984 */ /* 0x000fe20000000800 */
[----:B------:R0:W-:Y:S06]  /*7f00*/  MEMBAR.ALL.CTA ;  /* 0x0000000000007992 */ /* 0x0001ec0000008000 */
[----:B0-----:R-:W0:Y:S01]  /*7f10*/  FENCE.VIEW.ASYNC.S ;  /* 0x00000000000073c6 */ /* 0x001e220000000000 */
[----:B------:R-:W-:-:S02]  /*7f20*/  IMAD.U32 R53, RZ, RZ, UR16 ;  /* 0x00000010ff357e24 */ /* 0x000fc4000f8e00ff */
[----:B------:R-:W-:Y:S02]  /*7f30*/  IMAD.IADD R21, R21, 0x1, R49 ;  /* 0x0000000115157824 */ /* 0x000fe400078e0231 */
[----:B------:R-:W-:Y:S02]  /*7f40*/  IMAD R22, R0, UR8, RZ ;  /* 0x0000000800167c24 */ /* 0x000fe4000f8e02ff */
[----:B------:R-:W-:Y:S02]  /*7f50*/  IMAD R46, R53, 0x80, R184 ;  /* 0x00000080352e7824 */ /* 0x000fe400078e02b8 */
[C---:B------:R-:W-:Y:S02]  /*7f60*/  IMAD R23, R45.reuse, UR9, R22 ;  /* 0x000000092d177c24 */ /* 0x040fe4000f8e0216 */
[----:B------:R-:W-:Y:S01]  /*7f70*/  IMAD.WIDE.U32 R20, R45, UR8, R20 ;  /* 0x000000082d147c25 */ /* 0x000fe2000f8e0014 */
[----:B------:R-:W-:Y:S01]  /*7f80*/  ISETP.GE.AND P2, PT, R46, R51, PT ;  /* 0x000000332e00720c */ /* 0x000fe20003f46270 */
[----:B------:R-:W-:-:S02]  /*7f90*/  ULDC.64 UR8, c[0x0][0xa80] ;  /* 0x0002a00000087ab9 */ /* 0x000fc40000000a00 */
[----:B------:R-:W-:Y:S01]  /*7fa0*/  VIADD R0, R46, 0x20 ;  /* 0x000000202e007836 */ /* 0x000fe20000000000 */
[----:B------:R-:W-:Y:S01]  /*7fb0*/  LEA R44, P3, R20, UR8, 0x1 ;  /* 0x00000008142c7c11 */ /* 0x000fe2000f8608ff */
[----:B------:R-:W-:Y:S02]  /*7fc0*/  IMAD.IADD R21, R21, 0x1, R23 ;  /* 0x0000000115157824 */ /* 0x000fe400078e0217 */
[----:B------:R-:W-:Y:S01]  /*7fd0*/  VIADD R3, R3, 0x34820 ;  /* 0x0003482003037836 */ /* 0x000fe20000000000 */
[-C--:B------:R-:W-:Y:S01]  /*7fe0*/  ISETP.GE.AND P0, PT, R0, R51.reuse, PT ;  /* 0x000000330000720c */ /* 0x080fe20003f06270 */
[----:B------:R-:W-:Y:S01]  /*7ff0*/  VIADD R0, R46, 0x40 ;  /* 0x000000402e007836 */ /* 0x000fe20000000000 */
[----:B------:R-:W-:Y:S02]  /*8000*/  LEA.HI.X R45, R20, UR9, R21, 0x1, P3 ;  /* 0x00000009142d7c11 */ /* 0x000fe400098f0c15 */
[----:B------:R-:W-:Y:S01]  /*8010*/  PRMT R3, RZ, 0x654, R3 ;  /* 0x00000654ff037816 */ /* 0x000fe20000000003 */
[----:B0-----:R0:W1:Y:S01]  /*8020*/  SHFL.IDX PT, R22, R44, RZ, 0x181f ;  /* 0x00181fff2c167589 */ /* 0x00106200000e0000 */
[----:B------:R-:W-:Y:S01]  /*8030*/  ISETP.GE.AND P1, PT, R0, R51, PT ;  /* 0x000000330000720c */ /* 0x000fe20003f26270 */
[----:B------:R-:W-:Y:S01]  /*8040*/  BSSY B1, `(.L_x_393) ;  /* 0x000000e000017945 */ /* 0x000fe20003800000 */
[----:B------:R0:W-:Y:S01]  /*8050*/  SYNCS.ARRIVE.TRANS64.RED.A1T0 RZ, [R3+URZ], RZ ;  /* 0x000000ff03ff79a7 */ /* 0x0001e2000810043f */
[----:B------:R0:W2:Y:S02]  /*8060*/  SHFL.IDX PT, R0, R45, RZ, 0x181f ;  /* 0x00181fff2d007589 */ /* 0x0000a400000e0000 */
[----:B------:R-:W-:Y:S08]  /*8070*/  @P2 BRA `(.L_x_394) ;  /* 0x0000000000282947 */ /* 0x000ff00003800000 */
[----:B------:R-:W-:Y:S01]  /*8080*/  ULDC UR4, c[0x0][0xac8] ;  /* 0x0002b20000047ab9 */ /* 0x000fe20000000800 */
[----:B------:R-:W-:Y:S01]  /*8090*/  ULDC.64 UR8, c[0x0][0x208] ;  /* 0x0000820000087ab9 */ /* 0x000fe20000000a00 */
[----:B------:R-:W-:Y:S02]  /*80a0*/  ISETP.GE.AND P2, PT, R17, UR4, PT ;  /* 0x0000000411007c0c */ /* 0x000fe4000bf46270 */
[----:B------:R-:W-:-:S11]  /*80b0*/  ISETP.GE.AND P3, PT, R18, UR4, PT ;  /* 0x0000000412007c0c */ /* 0x000fd6000bf66270 */
[CC--:B-1----:R-:W-:Y:S02]  /*80c0*/  @!P2 LEA R20, P4, R17.reuse, R22.reuse, 0x1 ;  /* 0x000000161114a211 */ /* 0x0c2fe400078808ff */
[C---:B------:R-:W-:Y:S02]  /*80d0*/  @!P3 LEA R22, P5, R18.reuse, R22, 0x1 ;  /* 0x000000161216b211 */ /* 0x040fe400078a08ff */
[-C--:B--2---:R-:W-:Y:S02]  /*80e0*/  @!P2 LEA.HI.X R21, R17, R0.reuse, R195, 0x1, P4 ;  /* 0x000000001115a211 */ /* 0x084fe400020f0cc3 */
[----:B------:R-:W-:-:S03]  /*80f0*/  @!P3 LEA.HI.X R23, R18, R0, R194, 0x1, P5 ;  /* 0x000000001217b211 */ /* 0x000fc600028f0cc2 */
[----:B-----5:R3:W-:Y:S04]  /*8100*/  @!P2 ST.E.128 desc[UR8][R20.64], R24 ;  /* 0x000000181400a985 */ /* 0x0207e8000c101d08 */
[----:B------:R3:W-:Y:S02]  /*8110*/  @!P3 ST.E.128 desc[UR8][R22.64], R40 ;  /* 0x000000281600b985 */ /* 0x0007e4000c101d08 */
.L_x_394:
[----:B------:R-:W-:Y:S05]  /*8120*/  BSYNC B1 ;  /* 0x0000000000017941 */ /* 0x000fea0003800000 */
.L_x_393:
[----:B--2---:R2:W4:Y:S01]  /*8130*/  SHFL.IDX PT, R0, R45, 0x1, 0x181f ;  /* 0x00381f002d007f89 */ /* 0x00452200000e0000 */
[----:B------:R-:W-:Y:S03]  /*8140*/  BSSY B1, `(.L_x_395) ;  /* 0x000000d000017945 */ /* 0x000fe60003800000 */
[----:B-1-3--:R2:W1:Y:S01]  /*8150*/  SHFL.IDX PT, R22, R44, 0x1, 0x181f ;  /* 0x00381f002c167f89 */ /* 0x00a46200000e0000 */
[----:B------:R-:W-:Y:S05]  /*8160*/  @P0 BRA `(.L_x_396) ;  /* 0x0000000000280947 */ /* 0x000fea0003800000 */
[----:B------:R-:W-:Y:S01]  /*8170*/  ULDC UR4, c[0x0][0xac8] ;  /* 0x0002b20000047ab9 */ /* 0x000fe20000000800 */
[----:B------:R-:W-:Y:S01]  /*8180*/  ULDC.64 UR8, c[0x0][0x208] ;  /* 0x0000820000087ab9 */ /* 0x000fe20000000a00 */
[----:B------:R-:W-:Y:S02]  /*8190*/  ISETP.GE.AND P3, PT, R17, UR4, PT ;  /* 0x0000000411007c0c */ /* 0x000fe4000bf66270 */
[----:B------:R-:W-:-:S11]  /*81a0*/  ISETP.GE.AND P4, PT, R18, UR4, PT ;  /* 0x0000000412007c0c */ /* 0x000fd6000bf86270 */
[CC--:B-1----:R-:W-:Y:S02]  /*81b0*/  @!P3 LEA R20, P0, R17.reuse, R22.reuse, 0x1 ;  /* 0x000000161114b211 */ /* 0x0c2fe400078008ff */
[C---:B------:R-:W-:Y:S02]  /*81c0*/  @!P4 LEA R22, P2, R18.reuse, R22, 0x1 ;  /* 0x000000161216c211 */ /* 0x040fe400078408ff */
[-C--:B----4-:R-:W-:Y:S02]  /*81d0*/  @!P3 LEA.HI.X R21, R17, R0.reuse, R195, 0x1, P0 ;  /* 0x000000001115b211 */ /* 0x090fe400000f0cc3 */
[----:B------:R-:W-:-:S03]  /*81e0*/  @!P4 LEA.HI.X R23, R18, R0, R194, 0x1, P2 ;  /* 0x000000001217c211 */ /* 0x000fc600010f0cc2 */
[----:B-----5:R3:W-:Y:S04]  /*81f0*/  @!P3 ST.E.128 desc[UR8][R20.64], R12 ;  /* 0x0000000c1400b985 */ /* 0x0207e8000c101d08 */
[----:B------:R3:W-:Y:S02]  /*8200*/  @!P4 ST.E.128 desc[UR8][R22.64], R36 ;  /* 0x000000241600c985 */ /* 0x0007e4000c101d08 */
.L_x_396:
[----:B------:R-:W-:Y:S05]  /*8210*/  BSYNC B1 ;  /* 0x0000000000017941 */ /* 0x000fea0003800000 */
.L_x_395:
[----:B----4-:R4:W0:Y:S01]  /*8220*/  SHFL.IDX PT, R0, R45, 0x2, 0x181f ;  /* 0x00581f002d007f89 */ /* 0x01082200000e0000 */
[----:B------:R-:W-:Y:S03]  /*8230*/  BSSY B1, `(.L_x_397) ;  /* 0x000000d000017945 */ /* 0x000fe60003800000 */
[----:B---3-5:R4:W3:Y:S01]  /*8240*/  SHFL.IDX PT, R14, R44, 0x2, 0x181f ;  /* 0x00581f002c0e7f89 */ /* 0x0288e200000e0000 */
[----:B------:R-:W-:Y:S05]  /*8250*/  @P1 BRA `(.L_x_398) ;  /* 0x0000000000281947 */ /* 0x000fea0003800000 */
[----:B------:R-:W-:Y:S01]  /*8260*/  ULDC UR4, c[0x0][0xac8] ;  /* 0x0002b20000047ab9 */ /* 0x000fe20000000800 */
[----:B------:R-:W-:Y:S01]  /*8270*/  ULDC.64 UR8, c[0x0][0x208] ;  /* 0x0000820000087ab9 */ /* 0x000fe20000000a00 */
[----:B------:R-:W-:Y:S02]  /*8280*/  ISETP.GE.AND P2, PT, R17, UR4, PT ;  /* 0x0000000411007c0c */ /* 0x000fe4000bf46270 */
[----:B------:R-:W-:-:S11]  /*8290*/  ISETP.GE.AND P3, PT, R18, UR4, PT ;  /* 0x0000000412007c0c */ /* 0x000fd6000bf66270 */
[CC--:B---3--:R-:W-:Y:S02]  /*82a0*/  @!P2 LEA R12, P0, R17.reuse, R14.reuse, 0x1 ;  /* 0x0000000e110ca211 */ /* 0x0c8fe400078008ff */
[C---:B------:R-:W-:Y:S02]  /*82b0*/  @!P3 LEA R14, P1, R18.reuse, R14, 0x1 ;  /* 0x0000000e120eb211 */ /* 0x040fe400078208ff */
[-C--:B0-----:R-:W-:Y:S02]  /*82c0*/  @!P2 LEA.HI.X R13, R17, R0.reuse, R195, 0x1, P0 ;  /* 0x00000000110da211 */ /* 0x081fe400000f0cc3 */
[----:B------:R-:W-:-:S03]  /*82d0*/  @!P3 LEA.HI.X R15, R18, R0, R194, 0x1, P1 ;  /* 0x00000000120fb211 */ /* 0x000fc600008f0cc2 */
[----:B------:R0:W-:Y:S04]  /*82e0*/  @!P2 ST.E.128 desc[UR8][R12.64], R8 ;  /* 0x000000080c00a985 */ /* 0x0001e8000c101d08 */
[----:B------:R0:W-:Y:S02]  /*82f0*/  @!P3 ST.E.128 desc[UR8][R14.64], R32 ;  /* 0x000000200e00b985 */ /* 0x0001e4000c101d08 */
.L_x_398:
[----:B------:R-:W-:Y:S05]  /*8300*/  BSYNC B1 ;  /* 0x0000000000017941 */ /* 0x000fea0003800000 */
.L_x_397:
[----:B0-----:R-:W-:Y:S01]  /*8310*/  VIADD R0, R46, 0x60 ;  /* 0x000000602e007836 */ /* 0x001fe20000000000 */
[----:B--2-4-:R-:W0:Y:S04]  /*8320*/  SHFL.IDX PT, R45, R45, 0x3, 0x181f ;  /* 0x00781f002d2d7f89 */ /* 0x014e2800000e0000 */
[----:B------:R-:W-:Y:S01]  /*8330*/  ISETP.GE.AND P0, PT, R0, R51, PT ;  /* 0x000000330000720c */ /* 0x000fe20003f06270 */
[----:B------:R-:W2:-:S12]  /*8340*/  SHFL.IDX PT, R44, R44, 0x3, 0x181f ;  /* 0x00781f002c2c7f89 */ /* 0x000e9800000e0000 */
[----:B------:R-:W-:Y:S05]  /*8350*/  @P0 BRA `(.L_x_399) ;  /* 0x0000000c005c0947 */ /* 0x000fea0003800000 */
[----:B------:R-:W-:Y:S01]  /*8360*/  ULDC UR4, c[0x0][0xac8] ;  /* 0x0002b20000047ab9 */ /* 0x000fe20000000800 */
[----:B------:R-:W-:Y:S01]  /*8370*/  ULDC.64 UR8, c[0x0][0x208] ;  /* 0x0000820000087ab9 */ /* 0x000fe20000000a00 */
[----:B------:R-:W-:-:S13]  /*8380*/  ISETP.GE.AND P1, PT, R17, UR4, PT ;  /* 0x0000000411007c0c */ /* 0x000fda000bf26270 */
[----:B--2---:R-:W-:-:S04]  /*8390*/  @!P1 LEA R8, P0, R17, R44, 0x1 ;  /* 0x0000002c11089211 */ /* 0x004fc800078008ff */
[----:B0-----:R-:W-:Y:S02]  /*83a0*/  @!P1 LEA.HI.X R9, R17, R45, R195, 0x1, P0 ;  /* 0x0000002d11099211 */ /* 0x001fe400000f0cc3 */
[----:B------:R-:W-:-:S03]  /*83b0*/  ISETP.GE.AND P0, PT, R18, UR4, PT ;  /* 0x0000000412007c0c */ /* 0x000fc6000bf06270 */
[----:B------:R4:W-:Y:S10]  /*83c0*/  @!P1 ST.E.128 desc[UR8][R8.64], R4 ;  /* 0x0000000408009985 */ /* 0x0009f4000c101d08 */
[----:B------:R-:W-:Y:S05]  /*83d0*/  @P0 BRA `(.L_x_399) ;  /* 0x0000000c003c0947 */ /* 0x000fea0003800000 */
[----:B----4-:R-:W-:Y:S01]  /*83e0*/  LEA R4, P0, R18, R44, 0x1 ;  /* 0x0000002c12047211 */ /* 0x010fe200078008ff */
[----:B------:R-:W-:-:S03]  /*83f0*/  ULDC.64 UR8, c[0x0][0x208] ;  /* 0x0000820000087ab9 */ /* 0x000fc60000000a00 */
[----:B------:R-:W-:-:S05]  /*8400*/  LEA.HI.X R5, R18, R45, R194, 0x1, P0 ;  /* 0x0000002d12057211 */ /* 0x000fca00000f0cc2 */
[----:B------:R0:W-:Y:S01]  /*8410*/  ST.E.128 desc[UR8][R4.64], R28 ;  /* 0x0000001c04007985 */ /* 0x0001e2000c101d08 */
[----:B------:R-:W-:Y:S05]  /*8420*/  BRA `(.L_x_399) ;  /* 0x0000000c00287947 */ /* 0x000fea0003800000 */
.L_x_391:
[----:B------:R-:W-:Y:S01]  /*8430*/  R2UR UR4, R185 ;  /* 0x00000000b90472ca */ /* 0x000fe200000e0000 */
[----:B------:R-:W-:Y:S01]  /*8440*/  ULDC.64 UR10, c[0x0][0xc00] ;  /* 0x00030000000a7ab9 */ /* 0x000fe20000000a00 */
[----:B------:R-:W-:Y:S01]  /*8450*/  USHF.L.U32 UR8, UR61, 0x2, URZ ;  /* 0x000000023d087899 */ /* 0x000fe2000800063f */
[----:B------:R-:W0:Y:S01]  /*8460*/  LDC R11, c[0x0][0xbe8] ;  /* 0x0002fa00ff0b7b82 */ /* 0x000e220000000800 */
[----:B------:R-:W-:Y:S01]  /*8470*/  UISETP.NE.U32.AND UP0, UPT, UR10, URZ, UPT ;  /* 0x0000003f0a00728c */ /* 0x000fe2000bf05070 */
[----:B------:R-:W-:Y:S01]  /*8480*/  R2UR UR12, R22 ;  /* 0x00000000160c72ca */ /* 0x000fe200000e0000 */
[----:B------:R-:W-:Y:S02]  /*8490*/  ULDC.64 UR14, c[0x0][0x208] ;  /* 0x00008200000e7ab9 */ /* 0x000fe40000000a00 */
[----:B------:R-:W-:-:S05]  /*84a0*/  UISETP.NE.AND.EX UP0, UPT, UR11, URZ, UPT, UP0 ;  /* 0x0000003f0b00728c */ /* 0x000fca000bf05300 */
[----:B------:R-:W-:Y:S01]  /*84b0*/  USHF.L.U64.HI UR9, UR61, 0x2, UR4 ;  /* 0x000000023d097899 */ /* 0x000fe20008010204 */
[----:B------:R-:W-:Y:S01]  /*84c0*/  PLOP3.LUT P2, PT, PT, PT, UP0, 0x80, 0x0 ;  /* 0x000000000000781c */ /* 0x000fe20003f4f008 */
[----:B------:R-:W-:-:S04]  /*84d0*/  UIADD3 UR4, UP1, UR8, UR10, URZ ;  /* 0x0000000a08047290 */ /* 0x000fc8000ff3e03f */
[----:B------:R-:W-:Y:S02]  /*84e0*/  UIADD3.X UR7, UR9, UR11, URZ, UP1, !UPT ;  /* 0x0000000b09077290 */ /* 0x000fe40008ffe43f */
[----:B------:R-:W-:Y:S01]  /*84f0*/  IMAD.U32 R4, RZ, RZ, UR4 ;  /* 0x00000004ff047e24 */ /* 0x000fe2000f8e00ff */
[----:B------:R-:W-:-:S03]  /*8500*/  ULDC.64 UR10, c[0x0][0xc08] ;  /* 0x00030200000a7ab9 */ /* 0x000fc60000000a00 */
[----:B------:R-:W-:-:S05]  /*8510*/  IMAD.U32 R5, RZ, RZ, UR7 ;  /* 0x00000007ff057e24 */ /* 0x000fca000f8e00ff */
[----:B------:R-:W2:Y:S01]  /*8520*/  @P2 LDG.E R3, desc[UR14][R4.64] ;  /* 0x0000000e04032981 */ /* 0x000ea2000c1e1900 */
[----:B------:R-:W-:Y:S01]  /*8530*/  UISETP.NE.U32.AND UP1, UPT, UR10, URZ, UPT ;  /* 0x0000003f0a00728c */ /* 0x000fe2000bf25070 */
[----:B0-----:R-:W-:Y:S01]  /*8540*/  ISETP.NE.AND P0, PT, R11, 0x1, PT ;  /* 0x000000010b00780c */ /* 0x001fe20003f05270 */
[----:B------:R-:W-:Y:S02]  /*8550*/  ULDC UR4, c[0x0][0xa88] ;  /* 0x0002a20000047ab9 */ /* 0x000fe40000000800 */
[----:B------:R-:W-:Y:S01]  /*8560*/  UISETP.NE.AND.EX UP1, UPT, UR11, URZ, UPT, UP1 ;  /* 0x0000003f0b00728c */ /* 0x000fe2000bf25310 */
[----:B------:R-:W-:Y:S01]  /*8570*/  IMAD.U32 R0, RZ, RZ, UR4 ;  /* 0x00000004ff007e24 */ /* 0x000fe2000f8e00ff */
[----:B------:R-:W-:-:S04]  /*8580*/  UMOV UR4, URZ ;  /* 0x0000003f00047c82 */ /* 0x000fc80008000000 */
[----:B------:R-:W-:-:S04]  /*8590*/  PLOP3.LUT P3, PT, PT, PT, UP1, 0x80, 0x0 ;  /* 0x000000000000781c */ /* 0x000fc80003f6f018 */
[----:B------:R-:W0:Y:S01]  /*85a0*/  @P0 LDC R9, c[0x0][0xbec] ;  /* 0x0002fb00ff090b82 */ /* 0x000e220000000800 */
[----:B------:R-:W-:-:S04]  /*85b0*/  @UP1 UIADD3 UR8, UP2, UR8, UR10, URZ ;  /* 0x0000000a08081290 */ /* 0x000fc8000ff5e03f */
[----:B------:R-:W-:Y:S02]  /*85c0*/  @UP1 UIADD3.X UR9, UR9, UR11, URZ, UP2, !UPT ;  /* 0x0000000b09091290 */ /* 0x000fe400097fe43f */
[----:B------:R-:W-:-:S04]  /*85d0*/  IMAD.U32 R6, RZ, RZ, UR8 ;  /* 0x00000008ff067e24 */ /* 0x000fc8000f8e00ff */
[----:B------:R-:W-:Y:S01]  /*85e0*/  IMAD.U32 R7, RZ, RZ, UR9 ;  /* 0x00000009ff077e24 */ /* 0x000fe2000f8e00ff */
[----:B------:R-:W-:Y:S01]  /*85f0*/  USHF.R.S32.HI UR11, URZ, 0x1f, UR12 ;  /* 0x0000001f3f0b7899 */ /* 0x000fe2000801140c */
[----:B------:R-:W-:-:S03]  /*8600*/  ISETP.GE.AND P1, PT, R196, 0x80, PT ;  /* 0x00000080c400780c */ /* 0x000fc60003f26270 */
[----:B------:R1:W5:Y:S01]  /*8610*/  @P3 LDG.E R0, desc[UR14][R6.64] ;  /* 0x0000000e06003981 */ /* 0x000362000c1e1900 */
[----:B--2---:R-:W-:-:S13]  /*8620*/  @P2 R2UR UR4, R3 ;  /* 0x00000000030422ca */ /* 0x004fda00000e0000 */
[----:B------:R-:W-:Y:S01]  /*8630*/  USHF.R.S32.HI UR10, URZ, 0x1f, UR4 ;  /* 0x0000001f3f0a7899 */ /* 0x000fe20008011404 */
[----:B01----:R-:W-:Y:S11]  /*8640*/  @P3 BRA `(.L_x_400) ;  /* 0x0000000000143947 */ /* 0x003ff60003800000 */
[----:B------:R-:W-:Y:S05]  /*8650*/  @!P2 BRA `(.L_x_400) ;  /* 0x000000000010a947 */ /* 0x000fea0003800000 */
[----:B------:R-:W-:Y:S02]  /*8660*/  ULDC.64 UR8, c[0x0][0x208] ;  /* 0x0000820000087ab9 */ /* 0x000fe40000000a00 */
[----:B------:R-:W2:Y:S04]  /*8670*/  LDG.E R3, desc[UR8][R4.64] ;  /* 0x0000000804037981 */ /* 0x000ea8000c1e1900 */
[----:B-----5:R-:W2:Y:S02]  /*8680*/  LDG.E R0, desc[UR8][R4.64+0x4] ;  /* 0x0000040804007981 */ /* 0x020ea4000c1e1900 */
[----:B--2---:R-:W-:-:S07]  /*8690*/  IMAD.IADD R0, R0, 0x1, -R3 ;  /* 0x0000000100007824 */ /* 0x004fce00078e0a03 */
.L_x_400:
[----:B------:R-:W-:Y:S01]  /*86a0*/  R2UR UR7, R185 ;  /* 0x00000000b90772ca */ /* 0x000fe200000e0000 */
[----:B------:R-:W-:Y:S01]  /*86b0*/  USEL UR61, UR61, URZ, !UP0 ;  /* 0x0000003f3d3d7287 */ /* 0x000fe2000c000000 */
[----:B------:R-:W-:Y:S11]  /*86c0*/  BSSY B1, `(.L_x_401) ;  /* 0x0000030000017945 */ /* 0x000ff60003800000 */
[----:B------:R-:W-:Y:S01]  /*86d0*/  USEL UR12, UR7, URZ, !UP0 ;  /* 0x0000003f070c7287 */ /* 0x000fe2000c000000 */
[----:B------:R-:W-:Y:S11]  /*86e0*/  @P1 BRA `(.L_x_402) ;  /* 0x0000000000b41947 */ /* 0x000ff60003800000 */
[----:B------:R-:W0:Y:S01]  /*86f0*/  S2R R4, SR_TID.X ;  /* 0x0000000000047919 */ /* 0x000e220000002100 */
[----:B------:R-:W1:Y:S01]  /*8700*/  LDC R6, c[0x0][0xbe8] ;  /* 0x0002fa00ff067b82 */ /* 0x000e620000000800 */
[----:B------:R-:W-:-:S13]  /*8710*/  R2UR UR7, R23 ;  /* 0x00000000170772ca */ /* 0x000fda00000e0000 */
[----:B------:R-:W-:-:S04]  /*8720*/  IMAD.U32 R3, RZ, RZ, UR7 ;  /* 0x00000007ff037e24 */ /* 0x000fc8000f8e00ff */
[----:B0-----:R-:W-:Y:S02]  /*8730*/  IMAD R3, R3, 0x80, R4 ;  /* 0x0000008003037824 */ /* 0x001fe400078e0204 */
[----:B-1---5:R-:W-:Y:S02]  /*8740*/  IMAD R4, R0, R6, RZ ;  /* 0x0000000600047224 */ /* 0x022fe400078e02ff */
[----:B------:R-:W-:-:S05]  /*8750*/  VIADD R5, R3, 0xffffff80 ;  /* 0xffffff8003057836 */ /* 0x000fca0000000000 */
[----:B------:R-:W-:-:S13]  /*8760*/  ISETP.GE.AND P1, PT, R5, R4, PT ;  /* 0x000000040500720c */ /* 0x000fda0003f26270 */
[----:B------:R-:W-:Y:S05]  /*8770*/  @P1 BRA `(.L_x_402) ;  /* 0x0000000000901947 */ /* 0x000fea0003800000 */
[----:B------:R-:W-:Y:S01]  /*8780*/  ISETP.NE.AND P1, PT, R6, 0x1, PT ;  /* 0x000000010600780c */ /* 0x000fe20003f25270 */
[----:B------:R-:W-:Y:S01]  /*8790*/  ULDC.64 UR14, c[0x0][0xb90] ;  /* 0x0002e400000e7ab9 */ /* 0x000fe20000000a00 */
[----:B------:R-:W-:Y:S01]  /*87a0*/  R2UR UR13, R22 ;  /* 0x00000000160d72ca */ /* 0x000fe200000e0000 */
[----:B------:R-:W-:Y:S01]  /*87b0*/  UIMAD UR7, UR11, UR14, URZ ;  /* 0x0000000e0b0772a4 */ /* 0x000fe2000f8e023f */
[----:B------:R-:W-:Y:S01]  /*87c0*/  UMOV UR8, UR4 ;  /* 0x0000000400087c82 */ /* 0x000fe20008000000 */
[----:B------:R-:W-:Y:S01]  /*87d0*/  UMOV UR9, UR10 ;  /* 0x0000000a00097c82 */ /* 0x000fe20008000000 */
[----:B------:R-:W-:-:S07]  /*87e0*/  ULDC.64 UR16, c[0x0][0x208] ;  /* 0x0000820000107ab9 */ /* 0x000fce0000000a00 */
[----:B------:R-:W0:Y:S02]  /*87f0*/  @P1 LDC R4, c[0x0][0xbec] ;  /* 0x0002fb00ff041b82 */ /* 0x000e240000000800 */
[----:B------:R-:W-:Y:S02]  /*8800*/  UIMAD.WIDE.U32 UR8, UR13, UR14, UR8 ;  /* 0x0000000e0d0872a5 */ /* 0x000fe4000f8e0008 */
[----:B------:R-:W-:-:S03]  /*8810*/  UIMAD UR7, UR13, UR15, UR7 ;  /* 0x0000000f0d0772a4 */ /* 0x000fc6000f8e0207 */
[----:B------:R-:W-:Y:S01]  /*8820*/  ULDC.64 UR14, c[0x0][0xb98] ;  /* 0x0002e600000e7ab9 */ /* 0x000fe20000000a00 */
[----:B------:R-:W1:Y:S01]  /*8830*/  @P1 LDC R8, c[0x0][0xbf0] ;  /* 0x0002fc00ff081b82 */ /* 0x000e620000000800 */
[----:B------:R-:W-:Y:S02]  /*8840*/  UIADD3 UR9, UR9, UR7, URZ ;  /* 0x0000000709097290 */ /* 0x000fe4000fffe03f */
[----:B------:R-:W-:Y:S02]  /*8850*/  UIMAD UR7, UR12, UR14, URZ ;  /* 0x0000000e0c0772a4 */ /* 0x000fe4000f8e023f */
[----:B------:R-:W-:Y:S02]  /*8860*/  UIMAD.WIDE.U32 UR8, UR61, UR14, UR8 ;  /* 0x0000000e3d0872a5 */ /* 0x000fe4000f8e0008 */
[----:B------:R-:W-:-:S03]  /*8870*/  UIMAD UR7, UR61, UR15, UR7 ;  /* 0x0000000f3d0772a4 */ /* 0x000fc6000f8e0207 */
[----:B------:R-:W-:Y:S01]  /*8880*/  ULDC.64 UR14, c[0x0][0xb88] ;  /* 0x0002e200000e7ab9 */ /* 0x000fe20000000a00 */
[----:B0-----:R-:W-:-:S04]  /*8890*/  @P1 IMAD.HI.U32 R3, R5, R4, RZ ;  /* 0x0000000405031227 */ /* 0x001fc800078e00ff */
[----:B------:R-:W-:Y:S01]  /*88a0*/  IMAD.MOV.U32 R4, RZ, RZ, R5 ;  /* 0x000000ffff047224 */ /* 0x000fe200078e0005 */
[----:B-1----:R-:W-:Y:S01]  /*88b0*/  @P1 SHF.R.U32.HI R4, RZ, R8, R3 ;  /* 0x00000008ff041219 */ /* 0x002fe20000011603 */
[----:B------:R-:W-:-:S04]  /*88c0*/  IMAD.U32 R8, RZ, RZ, UR7 ;  /* 0x00000007ff087e24 */ /* 0x000fc8000f8e00ff */
[----:B------:R-:W-:-:S04]  /*88d0*/  IMAD.MOV R3, RZ, RZ, -R4 ;  /* 0x000000ffff037224 */ /* 0x000fc800078e0a04 */
[----:B------:R-:W-:Y:S01]  /*88e0*/  IMAD R3, R6, R3, R5 ;  /* 0x0000000306037224 */ /* 0x000fe200078e0205 */
[----:B------:R-:W-:Y:S02]  /*88f0*/  SHF.R.S32.HI R5, RZ, 0x1f, R4 ;  /* 0x0000001fff057819 */ /* 0x000fe40000011404 */
[----:B------:R-:W-:Y:S02]  /*8900*/  IADD3 R4, P1, R4, UR8, RZ ;  /* 0x0000000804047c10 */ /* 0x000fe4000ff3e0ff */
[----:B------:R-:W-:Y:S02]  /*8910*/  SHF.R.S32.HI R6, RZ, 0x1f, R3 ;  /* 0x0000001fff067819 */ /* 0x000fe40000011403 */
[----:B------:R-:W-:Y:S01]  /*8920*/  IADD3.X R5, R5, UR9, R8, P1, !PT ;  /* 0x0000000905057c10 */ /* 0x000fe20008ffe408 */
[----:B------:R-:W-:Y:S02]  /*8930*/  ULDC.64 UR8, c[0x0][0xb50] ;  /* 0x0002d40000087ab9 */ /* 0x000fe40000000a00 */
[----:B------:R-:W-:-:S02]  /*8940*/  IMAD R6, R6, UR14, RZ ;  /* 0x0000000e06067c24 */ /* 0x000fc4000f8e02ff */
[----:B------:R-:W-:-:S04]  /*8950*/  IMAD.WIDE.U32 R4, R3, UR14, R4 ;  /* 0x0000000e03047c25 */ /* 0x000fc8000f8e0004 */
[----:B------:R-:W-:Y:S01]  /*8960*/  IMAD R7, R3, UR15, R6 ;  /* 0x0000000f03077c24 */ /* 0x000fe2000f8e0206 */
[----:B------:R-:W-:-:S03]  /*8970*/  LEA R6, P1, R4, UR8, 0x2 ;  /* 0x0000000804067c11 */ /* 0x000fc6000f8210ff */
[----:B------:R-:W-:-:S05]  /*8980*/  IMAD.IADD R3, R5, 0x1, R7 ;  /* 0x0000000105037824 */ /* 0x000fca00078e0207 */
[----:B------:R-:W-:Y:S01]  /*8990*/  LEA.HI.X R7, R4, UR9, R3, 0x2, P1 ;  /* 0x0000000904077c11 */ /* 0x000fe200088f1403 */
[----:B------:R-:W-:-:S05]  /*89a0*/  IMAD.MOV.U32 R3, RZ, RZ, -0x800000 ;  /* 0xff800000ff037424 */ /* 0x000fca00078e00ff */
[----:B------:R0:W-:Y:S02]  /*89b0*/  STG.E desc[UR16][R6.64], R3 ;  /* 0x0000000306007986 */ /* 0x0001e4000c101910 */
.L_x_402:
[----:B------:R-:W-:Y:S05]  /*89c0*/  BSYNC B1 ;  /* 0x0000000000017941 */ /* 0x000fea0003800000 */
.L_x_401:
[----:B------:R-:W-:Y:S01]  /*89d0*/  R2UR UR13, R23 ;  /* 0x00000000170d72ca */ /* 0x000fe200000e0000 */
[----:B------:R-:W1:Y:S01]  /*89e0*/  @P0 LDC R5, c[0x0][0xbf0] ;  /* 0x0002fc00ff050b82 */ /* 0x000e620000000800 */
[----:B------:R-:W-:Y:S01]  /*89f0*/  ULDC.64 UR14, c[0x0][0xaa0] ;  /* 0x0002a800000e7ab9 */ /* 0x000fe20000000a00 */
[----:B------:R-:W-:Y:S01]  /*8a00*/  R2UR UR16, R22 ;  /* 0x00000000161072ca */ /* 0x000fe200000e0000 */
[----:B------:R-:W-:Y:S01]  /*8a10*/  UIMAD UR7, UR10, UR14, URZ ;  /* 0x0000000e0a0772a4 */ /* 0x000fe2000f8e023f */
[----:B0-----:R-:W-:Y:S01]  /*8a20*/  IMAD R3, R19, 0x20, R184 ;  /* 0x0000002013037824 */ /* 0x001fe200078e02b8 */
[----:B------:R-:W-:Y:S01]  /*8a30*/  UIMAD.WIDE.U32 UR8, UR4, UR14, URZ ;  /* 0x0000000e040872a5 */ /* 0x000fe2000f8e003f */
[----:B------:R-:W-:Y:S01]  /*8a40*/  BSSY B1, `(.L_x_403) ;  /* 0x000003b000017945 */ /* 0x000fe20003800000 */
[----:B------:R-:W-:-:S03]  /*8a50*/  UIMAD UR7, UR4, UR15, UR7 ;  /* 0x0000000f040772a4 */ /* 0x000fc6000f8e0207 */
[----:B------:R-:W-:Y:S01]  /*8a60*/  ULDC.64 UR14, c[0x0][0xae8] ;  /* 0x0002ba00000e7ab9 */ /* 0x000fe20000000a00 */
[----:B------:R-:W-:Y:S01]  /*8a70*/  UIADD3 UR9, UR9, UR7, URZ ;  /* 0x0000000709097290 */ /* 0x000fe2000fffe03f */
[----:B------:R-:W-:Y:S01]  /*8a80*/  IMAD.U32 R8, RZ, RZ, UR13 ;  /* 0x0000000dff087e24 */ /* 0x000fe2000f8e00ff */
[----:B------:R-:W-:Y:S01]  /*8a90*/  UIMAD UR4, UR11, UR14, URZ ;  /* 0x0000000e0b0472a4 */ /* 0x000fe2000f8e023f */
[----:B------:R-:W-:Y:S01]  /*8aa0*/  IMAD.U32 R13, RZ, RZ, UR13 ;  /* 0x0000000dff0d7e24 */ /* 0x000fe2000f8e00ff */
[----:B------:R-:W-:Y:S01]  /*8ab0*/  UIMAD.WIDE.U32 UR8, UR16, UR14, UR8 ;  /* 0x0000000e100872a5 */ /* 0x000fe2000f8e0008 */
[----:B------:R-:W-:Y:S01]  /*8ac0*/  IMAD R8, R8, 0x80, R3 ;  /* 0x0000008008087824 */ /* 0x000fe200078e0203 */
[----:B------:R-:W-:Y:S01]  /*8ad0*/  UIMAD UR4, UR16, UR15, UR4 ;  /* 0x0000000f100472a4 */ /* 0x000fe2000f8e0204 */
[----:B------:R-:W-:Y:S02]  /*8ae0*/  ULDC.64 UR10, c[0x0][0xaf0] ;  /* 0x0002bc00000a7ab9 */ /* 0x000fe40000000a00 */
[----:B------:R-:W-:Y:S01]  /*8af0*/  @P0 IMAD.HI.U32 R4, R8, R9, RZ ;  /* 0x0000000908040227 */ /* 0x000fe200078e00ff */
[----:B------:R-:W-:-:S02]  /*8b00*/  UIADD3 UR9, UR9, UR4, URZ ;  /* 0x0000000409097290 */ /* 0x000fc4000fffe03f */
[----:B------:R-:W-:Y:S01]  /*8b10*/  UIMAD UR4, UR12, UR10, URZ ;  /* 0x0000000a0c0472a4 */ /* 0x000fe2000f8e023f */
[----:B------:R-:W-:Y:S01]  /*8b20*/  IMAD.MOV.U32 R3, RZ, RZ, R8 ;  /* 0x000000ffff037224 */ /* 0x000fe200078e0008 */
[----:B-1----:R-:W-:Y:S01]  /*8b30*/  @P0 SHF.R.U32.HI R3, RZ, R5, R4 ;  /* 0x00000005ff030219 */ /* 0x002fe20000011604 */
[----:B------:R-:W-:Y:S02]  /*8b40*/  UIMAD.WIDE.U32 UR8, UR61, UR10, UR8 ;  /* 0x0000000a3d0872a5 */ /* 0x000fe4000f8e0008 */
[----:B------:R-:W-:Y:S01]  /*8b50*/  UIMAD UR4, UR61, UR11, UR4 ;  /* 0x0000000b3d0472a4 */ /* 0x000fe2000f8e0204 */
[--C-:B------:R-:W-:Y:S01]  /*8b60*/  SHF.R.S32.HI R4, RZ, 0x1f, R3.reuse ;  /* 0x0000001fff047819 */ /* 0x100fe20000011403 */
[----:B------:R-:W-:Y:S01]  /*8b70*/  IMAD.MOV R7, RZ, RZ, -R3 ;  /* 0x000000ffff077224 */ /* 0x000fe200078e0a03 */
[----:B------:R-:W-:Y:S01]  /*8b80*/  ULDC.64 UR10, c[0x0][0xae0] ;  /* 0x0002b800000a7ab9 */ /* 0x000fe20000000a00 */
[----:B------:R-:W-:Y:S02]  /*8b90*/  UIADD3 UR4, UR9, UR4, URZ ;  /* 0x0000000409047290 */ /* 0x000fe4000fffe03f */
[----:B------:R-:W-:-:S02]  /*8ba0*/  IMAD.U32 R5, RZ, RZ, UR9 ;  /* 0x00000009ff057e24 */ /* 0x000fc4000f8e00ff */
[----:B------:R-:W-:Y:S02]  /*8bb0*/  IMAD R6, R4, UR10, RZ ;  /* 0x0000000a04067c24 */ /* 0x000fe4000f8e02ff */
[----:B------:R-:W-:Y:S01]  /*8bc0*/  IMAD.U32 R4, RZ, RZ, UR8 ;  /* 0x00000008ff047e24 */ /* 0x000fe2000f8e00ff */
[----:B------:R-:W-:Y:S01]  /*8bd0*/  ULDC.64 UR8, c[0x0][0xad8] ;  /* 0x0002b60000087ab9 */ /* 0x000fe20000000a00 */
[----:B------:R-:W-:Y:S02]  /*8be0*/  IMAD.U32 R5, RZ, RZ, UR4 ;  /* 0x00000004ff057e24 */ /* 0x000fe4000f8e00ff */
[----:B------:R-:W-:Y:S02]  /*8bf0*/  IMAD R7, R11, R7, R8 ;  /* 0x000000070b077224 */ /* 0x000fe400078e0208 */
[C---:B------:R-:W-:Y:S02]  /*8c00*/  IMAD R9, R3.reuse, UR11, R6 ;  /* 0x0000000b03097c24 */ /* 0x040fe4000f8e0206 */
[----:B------:R-:W-:Y:S01]  /*8c10*/  IMAD.WIDE.U32 R4, R3, UR10, R4 ;  /* 0x0000000a03047c25 */ /* 0x000fe2000f8e0004 */
[----:B------:R-:W-:-:S03]  /*8c20*/  SHF.R.S32.HI R3, RZ, 0x1f, R7 ;  /* 0x0000001fff037819 */ /* 0x000fc60000011407 */
[----:B------:R-:W-:Y:S02]  /*8c30*/  IMAD.IADD R5, R5, 0x1, R9 ;  /* 0x0000000105057824 */ /* 0x000fe400078e0209 */
[----:B------:R-:W-:Y:S02]  /*8c40*/  IMAD R6, R3, UR8, RZ ;  /* 0x0000000803067c24 */ /* 0x000fe4000f8e02ff */
[----:B------:R-:W-:Y:S02]  /*8c50*/  IMAD R8, R13, 0x80, R184 ;  /* 0x000000800d087824 */ /* 0x000fe400078e02b8 */
[----:B-----5:R-:W-:Y:S02]  /*8c60*/  IMAD R11, R0, R11, RZ ;  /* 0x0000000b000b7224 */ /* 0x020fe400078e02ff */
[C---:B------:R-:W-:Y:S02]  /*8c70*/  IMAD R3, R7.reuse, UR9, R6 ;  /* 0x0000000907037c24 */ /* 0x040fe4000f8e0206 */
[----:B------:R-:W-:Y:S01]  /*8c80*/  IMAD.WIDE.U32 R4, R7, UR8, R4 ;  /* 0x0000000807047c25 */ /* 0x000fe2000f8e0004 */
[----:B------:R-:W-:Y:S01]  /*8c90*/  ISETP.GE.AND P2, PT, R8, R11, PT ;  /* 0x0000000b0800720c */ /* 0x000fe20003f46270 */
[----:B------:R-:W-:-:S02]  /*8ca0*/  ULDC.64 UR8, c[0x0][0xa80] ;  /* 0x0002a00000087ab9 */ /* 0x000fc40000000a00 */
[----:B------:R-:W-:Y:S01]  /*8cb0*/  VIADD R0, R8, 0x20 ;  /* 0x0000002008007836 */ /* 0x000fe20000000000 */
[----:B------:R-:W-:Y:S01]  /*8cc0*/  LEA R6, P3, R4, UR8, 0x1 ;  /* 0x0000000804067c11 */ /* 0x000fe2000f8608ff */
[----:B------:R-:W-:-:S03]  /*8cd0*/  IMAD.IADD R3, R5, 0x1, R3 ;  /* 0x0000000105037824 */ /* 0x000fc600078e0203 */
[-C--:B------:R-:W-:Y:S01]  /*8ce0*/  ISETP.GE.AND P1, PT, R0, R11.reuse, PT ;  /* 0x0000000b0000720c */ /* 0x080fe20003f26270 */
[----:B------:R-:W-:Y:S01]  /*8cf0*/  VIADD R0, R8, 0x40 ;  /* 0x0000004008007836 */ /* 0x000fe20000000000 */
[----:B------:R-:W-:Y:S02]  /*8d00*/  LEA.HI.X R3, R4, UR9, R3, 0x1, P3 ;  /* 0x0000000904037c11 */ /* 0x000fe400098f0c03 */
[----:B------:R0:W1:Y:S02]  /*8d10*/  SHFL.IDX PT, R4, R6, RZ, 0x181f ;  /* 0x00181fff06047589 */ /* 0x00006400000e0000 */
[----:B------:R-:W-:Y:S02]  /*8d20*/  ISETP.GE.AND P0, PT, R0, R11, PT ;  /* 0x0000000b0000720c */ /* 0x000fe40003f06270 */
[----:B------:R0:W2:Y:S01]  /*8d30*/  SHFL.IDX PT, R0, R3, RZ, 0x181f ;  /* 0x00181fff03007589 */ /* 0x0000a200000e0000 */
[----:B------:R-:W-:Y:S10]  /*8d40*/  @P2 BRA `(.L_x_404) ;  /* 0x0000000000282947 */ /* 0x000ff40003800000 */
        /* <DEDUP_REMOVED lines=8> */
[----:B------:R3:W-:Y:S04]  /*8dd0*/  @!P4 ST.E.128 desc[UR8][R12.64], RZ ;  /* 0x000000ff0c00c985 */ /* 0x0007e8000c101d08 */
[----:B------:R3:W-:Y:S02]  /*8de0*/  @!P5 ST.E.128 desc[UR8][R4.64], RZ ;  /* 0x000000ff0400d985 */ /* 0x0007e4000c101d08 */
.L_x_404:
[----:B------:R-:W-:Y:S05]  /*8df0*/  BSYNC B1 ;  /* 0x0000000000017941 */ /* 0x000fea0003800000 */
.L_x_403:
        /* <DEDUP_REMOVED lines=12> */
[----:B------:R3:W-:Y:S04]  /*8ec0*/  @!P3 ST.E.128 desc[UR8][R12.64], RZ ;  /* 0x000000ff0c00b985 */ /* 0x0007e8000c101d08 */
[----:B------:R3:W-:Y:S02]  /*8ed0*/  @!P4 ST.E.128 desc[UR8][R4.64], RZ ;  /* 0x000000ff0400c985 */ /* 0x0007e4000c101d08 */
.L_x_406:
[----:B------:R-:W-:Y:S05]  /*8ee0*/  BSYNC B1 ;  /* 0x0000000000017941 */ /* 0x000fea0003800000 */
.L_x_405:
[----:B----4-:R4:W0:Y:S01]  /*8ef0*/  SHFL.IDX PT, R0, R3, 0x2, 0x181f ;  /* 0x00581f0003007f89 */ /* 0x01082200000e0000 */
        /* <DEDUP_REMOVED lines=9> */
[-C--:B0-----:R-:W-:Y:S02]  /*8f90*/  @!P2 LEA.HI.X R13, R17, R0.reuse, R195, 0x1, P0 ;  /* 0x00000000110da211 */ /* 0x081fe400000f0cc3 */
[----:B------:R-:W-:-:S03]  /*8fa0*/  @!P3 LEA.HI.X R5, R18, R0, R194, 0x1, P1 ;  /* 0x000000001205b211 */ /* 0x000fc600008f0cc2 */
[----:B------:R3:W-:Y:S04]  /*8fb0*/  @!P2 ST.E.128 desc[UR8][R12.64], RZ ;  /* 0x000000ff0c00a985 */ /* 0x0007e8000c101d08 */
[----:B------:R3:W-:Y:S02]  /*8fc0*/  @!P3 ST.E.128 desc[UR8][R4.64], RZ ;  /* 0x000000ff0400b985 */ /* 0x0007e4000c101d08 */
.L_x_408:
[----:B------:R-:W-:Y:S05]  /*8fd0*/  BSYNC B1 ;  /* 0x0000000000017941 */ /* 0x000fea0003800000 */
.L_x_407:
[----:B0-----:R-:W-:Y:S01]  /*8fe0*/  VIADD R0, R8, 0x60 ;  /* 0x0000006008007836 */ /* 0x001fe20000000000 */
[----:B--2-4-:R-:W0:Y:S04]  /*8ff0*/  SHFL.IDX PT, R3, R3, 0x3, 0x181f ;  /* 0x00781f0003037f89 */ /* 0x014e2800000e0000 */
[----:B------:R-:W-:Y:S01]  /*9000*/  ISETP.GE.AND P0, PT, R0, R11, PT ;  /* 0x0000000b0000720c */ /* 0x000fe20003f06270 */
[----:B-1-3--:R1:W2:-:S12]  /*9010*/  SHFL.IDX PT, R4, R6, 0x3, 0x181f ;  /* 0x00781f0006047f89 */ /* 0x00a29800000e0000 */
[----:B-1----:R-:W-:Y:S05]  /*9020*/  @P0 BRA `(.L_x_399) ;  /* 0x0000000000280947 */ /* 0x002fea0003800000 */
[----:B------:R-:W-:Y:S01]  /*9030*/  ULDC UR4, c[0x0][0xac8] ;  /* 0x0002b20000047ab9 */ /* 0x000fe20000000800 */
[----:B------:R-:W-:Y:S01]  /*9040*/  ULDC.64 UR8, c[0x0][0x208] ;  /* 0x0000820000087ab9 */ /* 0x000fe20000000a00 */
[----:B------:R-:W-:Y:S02]  /*9050*/  ISETP.GE.AND P2, PT, R17, UR4, PT ;  /* 0x0000000411007c0c */ /* 0x000fe4000bf46270 */
[----:B------:R-:W-:-:S11]  /*9060*/  ISETP.GE.AND P3, PT, R18, UR4, PT ;  /* 0x0000000412007c0c */ /* 0x000fd6000bf66270 */
[CC--:B--2---:R-:W-:Y:S02]  /*9070*/  @!P2 LEA R6, P0, R17.reuse, R4.reuse, 0x1 ;  /* 0x000000041106a211 */ /* 0x0c4fe400078008ff */
[C---:B------:R-:W-:Y:S02]  /*9080*/  @!P3 LEA R4, P1, R18.reuse, R4, 0x1 ;  /* 0x000000041204b211 */ /* 0x040fe400078208ff */
[-C--:B0-----:R-:W-:Y:S02]  /*9090*/  @!P2 LEA.HI.X R7, R17, R3.reuse, R195, 0x1, P0 ;  /* 0x000000031107a211 */ /* 0x081fe400000f0cc3 */
[----:B------:R-:W-:-:S03]  /*90a0*/  @!P3 LEA.HI.X R5, R18, R3, R194, 0x1, P1 ;  /* 0x000000031205b211 */ /* 0x000fc600008f0cc2 */
[----:B------:R0:W-:Y:S04]  /*90b0*/  @!P2 ST.E.128 desc[UR8][R6.64], RZ ;  /* 0x000000ff0600a985 */ /* 0x0001e8000c101d08 */
[----:B------:R0:W-:Y:S02]  /*90c0*/  @!P3 ST.E.128 desc[UR8][R4.64], RZ ;  /* 0x000000ff0400b985 */ /* 0x0001e4000c101d08 */
.L_x_399:
[----:B------:R-:W-:Y:S05]  /*90d0*/  BSYNC B0 ;  /* 0x0000000000007941 */ /* 0x000fea0003800000 */
.L_x_390:
[----:B------:R-:W-:Y:S02]  /*90e0*/  ULDC UR4, c[0x0][0xc3c] ;  /* 0x00030f0000047ab9 */ /* 0x000fe40000000800 */
[----:B------:R-:W-:-:S13]  /*90f0*/  ISETP.GE.AND P0, PT, R47, UR4, PT ;  /* 0x000000042f007c0c */ /* 0x000fda000bf06270 */
[----:B------:R-:W-:Y:S05]  /*9100*/  @!P0 BRA `(.L_x_409) ;  /* 0xffffff7c00488947 */ /* 0x000fea000383ffff */
[----:B------:R-:W-:Y:S05]  /*9110*/  EXIT ;  /* 0x000000000000794d */ /* 0x000fea0003800000 */
.L_x_365:
[----:B------:R-:W-:-:S08]  /*9120*/  NOP ;  /* 0x0000000000007918 */ /* 0x000fd00000000000 */
[----:B0-----:R-:W0:-:S00]  /*9130*/  USETMAXREG.DEALLOC.CTAPOOL 0x18 ;  /* 0x00000018000079c8 */ /* 0x001e0000080e0500 */
[----:B0-----:R-:W2:Y:S01]  /*9140*/  LDL.LU R2, [R1+0x1c] ;  /* 0x00001c0001027983 */ /* 0x001ea20000300800 */
[----:B------:R-:W-:-:S06]  /*9150*/  LOP3.LUT R0, R0, 0x3, RZ, 0xc0, !PT ;  /* 0x0000000300007812 */ /* 0x000fcc00078ec0ff */
[----:B------:R-:W0:Y:S02]  /*9160*/  SHFL.IDX PT, R0, R0, RZ, 0x1f ;  /* 0x00001fff00007589 */ /* 0x000e2400000e0000 */
[----:B0-----:R-:W-:Y:S01]  /*9170*/  ISETP.NE.AND P0, PT, R0, RZ, PT ;  /* 0x000000ff0000720c */ /* 0x001fe20003f05270 */
[----:B------:R-:W-:Y:S01]  /*9180*/  IMAD.MOV.U32 R0, RZ, RZ, RZ ;  /* 0x000000ffff007224 */ /* 0x000fe200078e00ff */
[----:B--2---:R-:W-:-:S11]  /*9190*/  LOP3.LUT R2, R2, 0xfffffffd, RZ, 0xc0, !PT ;  /* 0xfffffffd02027812 */ /* 0x004fd600078ec0ff */
[----:B------:R-:W-:-:S05]  /*91a0*/  @P0 LOP3.LUT R2, R2, 0x2, RZ, 0xfc, !PT ;  /* 0x0000000202020812 */ /* 0x000fca00078efcff */
[----:B------:R0:W-:Y:S01]  /*91b0*/  STL [R1+0x1c], R2 ;  /* 0x00001c0201007387 */ /* 0x0001e20000100800 */
[----:B------:R-:W-:Y:S05]  /*91c0*/  @!P0 BRA `(.L_x_410) ;  /* 0x00000000001c8947 */ /* 0x000fea0003800000 */
[----:B------:R-:W1:Y:S08]  /*91d0*/  S2UR UR5, SR_CgaCtaId ;  /* 0x00000000000579c3 */ /* 0x000e700000008800 */
[----:B------:R-:W-:Y:S06]  /*91e0*/  BAR.SYNC.DEFER_BLOCKING 0x5, 0x180 ;  /* 0x0146000000007b1d */ /* 0x000fec0000010000 */
[----:B------:R-:W-:-:S02]  /*91f0*/  UMOV UR4, 0x400 ;  /* 0x0000040000047882 */ /* 0x000fc40000000000 */
[----:B-1----:R-:W-:-:S09]  /*9200*/  ULEA UR4, UR5, UR4, 0x18 ;  /* 0x0000000405047291 */ /* 0x002fd2000f8ec03f */
[----:B------:R-:W1:Y:S01]  /*9210*/  LDS.128 R16, [UR4+0x348d0] ;  /* 0x0348d004ff107984 */ /* 0x000e620008000c00 */
[----:B------:R-:W-:Y:S06]  /*9220*/  BAR.ARV 0x4, 0x180 ;  /* 0x0106000000007b1d */ /* 0x000fec0000002000 */
[----:B------:R-:W-:Y:S05]  /*9230*/  BRA `(.L_x_411) ;  /* 0x0000000800047947 */ /* 0x000fea0003800000 */
.L_x_410:
[----:B0-----:R-:W0:Y:S01]  /*9240*/  S2R R2, SR_TID.X ;  /* 0x0000000000027919 */ /* 0x001e220000002100 */
[----:B------:R-:W-:Y:S01]  /*9250*/  ULDC UR4, c[0x0][0xc3c] ;  /* 0x00030f0000047ab9 */ /* 0x000fe20000000800 */
[----:B------:R-:W-:Y:S01]  /*9260*/  ULDC.64 UR6, c[0x0][0x208] ;  /* 0x0000820000067ab9 */ /* 0x000fe20000000a00 */
[----:B------:R-:W-:Y:S01]  /*9270*/  ULDC UR5, c[0x0][0xc38] ;  /* 0x00030e0000057ab9 */ /* 0x000fe20000000800 */
[----:B0-----:R-:W-:-:S04]  /*9280*/  LOP3.LUT R5, R2, 0x1f, RZ, 0xc0, !PT ;  /* 0x0000001f02057812 */ /* 0x001fc800078ec0ff */
[----:B------:R-:W-:-:S04]  /*9290*/  ISETP.NE.AND P0, PT, R5, 0x1f, PT ;  /* 0x0000001f0500780c */ /* 0x000fc80003f05270 */
[----:B------:R-:W-:-:S13]  /*92a0*/  ISETP.GE.OR P1, PT, R5, UR4, !P0 ;  /* 0x0000000405007c0c */ /* 0x000fda000c726670 */
[----:B------:R-:W0:Y:S02]  /*92b0*/  @!P1 LDC.64 R2, c[0x0][0xc80] ;  /* 0x00032000ff029b82 */ /* 0x000e240000000a00 */
[----:B0-----:R-:W-:-:S05]  /*92c0*/  @!P1 IMAD.WIDE.U32 R2, R5, 0x4, R2 ;  /* 0x0000000405029825 */ /* 0x001fca00078e0002 */
[----:B------:R-:W2:Y:S01]  /*92d0*/  @!P1 LDG.E R0, desc[UR6][R2.64] ;  /* 0x0000000602009981 */ /* 0x000ea2000c1e1900 */
[C---:B------:R-:W-:Y:S01]  /*92e0*/  ISETP.NE.AND P1, PT, R5.reuse, RZ, PT ;  /* 0x000000ff0500720c */ /* 0x040fe20003f25270 */
[----:B------:R-:W0:Y:S01]  /*92f0*/  S2UR UR6, SR_CTAID.X ;  /* 0x00000000000679c3 */ /* 0x000e220000002500 */
[C---:B------:R-:W-:Y:S01]  /*9300*/  ISETP.GE.U32.AND P2, PT, R5.reuse, 0x2, PT ;  /* 0x000000020500780c */ /* 0x040fe20003f46070 */
[----:B------:R-:W-:Y:S01]  /*9310*/  UMOV UR4, URZ ;  /* 0x0000003f00047c82 */ /* 0x000fe20008000000 */
[C---:B------:R-:W-:Y:S01]  /*9320*/  ISETP.GE.U32.AND P3, PT, R5.reuse, 0x4, PT ;  /* 0x000000040500780c */ /* 0x040fe20003f66070 */
[----:B------:R-:W-:Y:S01]  /*9330*/  IMAD.MOV.U32 R16, RZ, RZ, RZ ;  /* 0x000000ffff107224 */ /* 0x000fe200078e00ff */
[C---:B------:R-:W-:Y:S02]  /*9340*/  ISETP.GE.U32.AND P4, PT, R5.reuse, 0x8, PT ;  /* 0x000000080500780c */ /* 0x040fe40003f86070 */
[----:B------:R-:W-:Y:S01]  /*9350*/  ISETP.GE.U32.AND P5, PT, R5, 0x10, PT ;  /* 0x000000100500780c */ /* 0x000fe20003fa6070 */
[----:B--2---:R-:W1:Y:S02]  /*9360*/  SHFL.UP PT, R4, R0, 0x1, RZ ;  /* 0x0420000000047989 */ /* 0x004e6400000e00ff */
[----:B-1----:R-:W-:-:S05]  /*9370*/  SEL R7, R4, RZ, P1 ;  /* 0x000000ff04077207 */ /* 0x002fca0000800000 */
[----:B------:R-:W-:-:S05]  /*9380*/  IMAD.IADD R7, R0, 0x1, R7 ;  /* 0x0000000100077824 */ /* 0x000fca00078e0207 */
[----:B------:R-:W1:Y:S02]  /*9390*/  SHFL.UP PT, R4, R7, 0x2, RZ ;  /* 0x0440000007047989 */ /* 0x000e6400000e00ff */
        /* <DEDUP_REMOVED lines=11> */
[----:B------:R-:W1:Y:S02]  /*9450*/  SHFL.IDX PT, R4, R2, 0x1f, 0x1f ;  /* 0x03e01f0002047f89 */ /* 0x000e6400000e0000 */
[----:B-1----:R-:W-:-:S04]  /*9460*/  IMAD R4, R4, UR5, RZ ;  /* 0x0000000504047c24 */ /* 0x002fc8000f8e02ff */
[----:B------:R-:W-:Y:S01]  /*9470*/  IMAD.MOV.U32 R7, RZ, RZ, R4 ;  /* 0x000000ffff077224 */ /* 0x000fe200078e0004 */
[----:B0-----:R-:W-:-:S13]  /*9480*/  ISETP.GT.AND P6, PT, R4, UR6, PT ;  /* 0x0000000604007c0c */ /* 0x001fda000bfc4270 */
[----:B------:R-:W-:Y:S05]  /*9490*/  @P6 BRA `(.L_x_412) ;  /* 0x0000000000a46947 */ /* 0x000fea0003800000 */
[----:B------:R-:W0:Y:S01]  /*94a0*/  LDC R6, c[0x0][0xc3c] ;  /* 0x00030f00ff067b82 */ /* 0x000e220000000800 */
[----:B------:R-:W-:Y:S01]  /*94b0*/  IMAD.MOV.U32 R4, RZ, RZ, R7 ;  /* 0x000000ffff047224 */ /* 0x000fe200078e0007 */
[----:B------:R-:W-:Y:S01]  /*94c0*/  UMOV UR4, URZ ;  /* 0x0000003f00047c82 */ /* 0x000fe20008000000 */
[----:B------:R-:W-:Y:S01]  /*94d0*/  ULDC UR7, c[0x0][0xc3c] ;  /* 0x00030f0000077ab9 */ /* 0x000fe20000000800 */
[----:B------:R-:W-:-:S05]  /*94e0*/  ULDC UR5, c[0x0][0xc38] ;  /* 0x00030e0000057ab9 */ /* 0x000fca0000000800 */
.L_x_416:
[----:B------:R-:W-:Y:S01]  /*94f0*/  UIADD3 UR4, UR4, 0x1f, URZ ;  /* 0x0000001f04047890 */ /* 0x000fe2000fffe03f */
[----:B------:R-:W-:-:S05]  /*9500*/  IMAD.U32 R19, RZ, RZ, UR7 ;  /* 0x00000007ff137e24 */ /* 0x000fca000f8e00ff */
[----:B0-----:R-:W-:-:S13]  /*9510*/  ISETP.LE.AND P6, PT, R6, UR4, PT ;  /* 0x0000000406007c0c */ /* 0x001fda000bfc3270 */
[----:B------:R-:W-:Y:S05]  /*9520*/  @P6 BRA `(.L_x_413) ;  /* 0x0000000400246947 */ /* 0x000fea0003800000 */
[----:B------:R-:W-:Y:S01]  /*9530*/  VIADD R7, R5, UR4 ;  /* 0x0000000405077c36 */ /* 0x000fe20008000000 */
[----:B------:R-:W-:Y:S01]  /*9540*/  BSSY B0, `(.L_x_414) ;  /* 0x0000008000007945 */ /* 0x000fe20003800000 */
[----:B------:R-:W-:-:S03]  /*9550*/  IMAD.MOV.U32 R0, RZ, RZ, RZ ;  /* 0x000000ffff007224 */ /* 0x000fc600078e00ff */
[----:B------:R-:W-:-:S13]  /*9560*/  ISETP.GE.OR P6, PT, R7, R6, !P0 ;  /* 0x000000060700720c */ /* 0x000fda00047c6670 */
[----:B------:R-:W-:Y:S05]  /*9570*/  @P6 BRA `(.L_x_415) ;  /* 0x0000000000106947 */ /* 0x000fea0003800000 */
[----:B------:R-:W0:Y:S01]  /*9580*/  LDC.64 R2, c[0x0][0xc80] ;  /* 0x00032000ff027b82 */ /* 0x000e220000000a00 */
[----:B------:R-:W-:Y:S01]  /*9590*/  ULDC.64 UR8, c[0x0][0x208] ;  /* 0x0000820000087ab9 */ /* 0x000fe20000000a00 */
[----:B0-----:R-:W-:-:S05]  /*95a0*/  IMAD.WIDE R2, R7, 0x4, R2 ;  /* 0x0000000407027825 */ /* 0x001fca00078e0202 */
[----:B------:R0:W5:Y:S02]  /*95b0*/  LDG.E R0, desc[UR8][R2.64] ;  /* 0x0000000802007981 */ /* 0x000164000c1e1900 */
.L_x_415:
[----:B------:R-:W-:Y:S05]  /*95c0*/  BSYNC B0 ;  /* 0x0000000000007941 */ /* 0x000fea0003800000 */
.L_x_414:
[----:B0----5:R-:W0:Y:S02]  /*95d0*/  SHFL.UP PT, R2, R0, 0x1, RZ ;  /* 0x0420000000027989 */ /* 0x021e2400000e00ff */
[----:B0-----:R-:W-:-:S05]  /*95e0*/  SEL R3, R2, RZ, P1 ;  /* 0x000000ff02037207 */ /* 0x001fca0000800000 */
[----:B------:R-:W-:-:S05]  /*95f0*/  IMAD.IADD R3, R0, 0x1, R3 ;  /* 0x0000000100037824 */ /* 0x000fca00078e0203 */
[----:B------:R-:W0:Y:S02]  /*9600*/  SHFL.UP PT, R2, R3, 0x2, RZ ;  /* 0x0440000003027989 */ /* 0x000e2400000e00ff */
        /* <DEDUP_REMOVED lines=11> */
[----:B------:R-:W0:Y:S02]  /*96c0*/  SHFL.IDX PT, R3, R9, 0x1f, 0x1f ;  /* 0x03e01f0009037f89 */ /* 0x000e2400000e0000 */
[----:B0-----:R-:W-:-:S04]  /*96d0*/  IMAD R3, R3, UR5, RZ ;  /* 0x0000000503037c24 */ /* 0x001fc8000f8e02ff */
[----:B------:R-:W-:-:S05]  /*96e0*/  IMAD.IADD R4, R3, 0x1, R4 ;  /* 0x0000000103047824 */ /* 0x000fca00078e0204 */
[----:B------:R-:W-:-:S13]  /*96f0*/  ISETP.GT.AND P6, PT, R4, UR6, PT ;  /* 0x0000000604007c0c */ /* 0x000fda000bfc4270 */
[----:B------:R-:W-:Y:S05]  /*9700*/  @!P6 BRA `(.L_x_416) ;  /* 0xfffffffc0078e947 */ /* 0x000fea000383ffff */
[----:B------:R-:W-:Y:S02]  /*9710*/  IMAD.MOV.U32 R2, RZ, RZ, R9 ;  /* 0x000000ffff027224 */ /* 0x000fe400078e0009 */
[----:B------:R-:W-:-:S07]  /*9720*/  IMAD.MOV.U32 R7, RZ, RZ, R3 ;  /* 0x000000ffff077224 */ /* 0x000fce00078e0003 */
.L_x_412:
[----:B------:R-:W-:-:S04]  /*9730*/  IMAD.IADD R7, R4, 0x1, -R7 ;  /* 0x0000000104077824 */ /* 0x000fc800078e0a07 */
[----:B------:R-:W-:-:S05]  /*9740*/  IMAD R3, R2, UR5, R7 ;  /* 0x0000000502037c24 */ /* 0x000fca000f8e0207 */
[----:B------:R-:W-:-:S13]  /*9750*/  ISETP.GT.AND P0, PT, R3, UR6, PT ;  /* 0x0000000603007c0c */ /* 0x000fda000bf04270 */
[----:B------:R-:W-:-:S04]  /*9760*/  VOTE.ANY R6, PT, !P0 ;  /* 0x0000000000067806 */ /* 0x000fc800040e0100 */
[----:B------:R-:W0:Y:S01]  /*9770*/  POPC R19, R6 ;  /* 0x0000000600137309 */ /* 0x000e220000000000 */
[----:B------:R-:W-:Y:S01]  /*9780*/  ISETP.NE.AND P0, PT, R6, RZ, PT ;  /* 0x000000ff0600720c */ /* 0x000fe20003f05270 */
[----:B0-----:R-:W0:Y:S02]  /*9790*/  SHFL.IDX PT, R0, R0, R19, 0x1f ;  /* 0x00001f1300007589 */ /* 0x001e2400000e0000 */
[----:B0-----:R-:W-:-:S04]  /*97a0*/  IABS R4, R0 ;  /* 0x0000000000047213 */ /* 0x001fc80000000000 */
[----:B------:R-:W0:Y:S08]  /*97b0*/  I2F.RP R8, R4 ;  /* 0x0000000400087306 */ /* 0x000e300000209400 */
[----:B0-----:R-:W0:Y:S02]  /*97c0*/  MUFU.RCP R8, R8 ;  /* 0x0000000800087308 */ /* 0x001e240000001000 */
[----:B0-----:R-:W-:-:S06]  /*97d0*/  VIADD R3, R8, 0xffffffe ;  /* 0x0ffffffe08037836 */ /* 0x001fcc0000000000 */
[----:B------:R-:W0:Y:S02]  /*97e0*/  F2I.FTZ.U32.TRUNC.NTZ R3, R3 ;  /* 0x0000000300037305 */ /* 0x000e24000021f000 */
[----:B0-----:R-:W-:Y:S01]  /*97f0*/  IMAD.MOV R11, RZ, RZ, -R3 ;  /* 0x000000ffff0b7224 */ /* 0x001fe200078e0a03 */
[----:B------:R-:W-:Y:S06]  /*9800*/  @!P0 BRA `(.L_x_417) ;  /* 0x0000000000088947 */ /* 0x000fec0003800000 */
[----:B------:R-:W-:-:S05]  /*9810*/  VIADD R9, R19, 0xffffffff ;  /* 0xffffffff13097836 */ /* 0x000fca0000000000 */
[----:B------:R0:W1:Y:S02]  /*9820*/  SHFL.IDX PT, R16, R2, R9, 0x1f ;  /* 0x00001f0902107589 */ /* 0x00006400000e0000 */
.L_x_417:
[----:B-1----:R-:W-:Y:S01]  /*9830*/  IMAD R16, R16, UR5, R7 ;  /* 0x0000000510107c24 */ /* 0x002fe2000f8e0207 */
[----:B------:R-:W-:Y:S01]  /*9840*/  IABS R6, R0 ;  /* 0x0000000000067213 */ /* 0x000fe20000000000 */
[----:B------:R-:W-:Y:S02]  /*9850*/  IMAD R7, R11, R4, RZ ;  /* 0x000000040b077224 */ /* 0x000fe400078e02ff */
[----:B0-----:R-:W-:Y:S01]  /*9860*/  IMAD.MOV.U32 R2, RZ, RZ, RZ ;  /* 0x000000ffff027224 */ /* 0x001fe200078e00ff */
[----:B------:R-:W-:Y:S01]  /*9870*/  IADD3 R17, -R16, UR6, RZ ;  /* 0x0000000610117c10 */ /* 0x000fe2000fffe1ff */
[----:B------:R-:W-:Y:S02]  /*9880*/  IMAD.MOV R6, RZ, RZ, -R6 ;  /* 0x000000ffff067224 */ /* 0x000fe400078e0a06 */
[----:B------:R-:W-:Y:S01]  /*9890*/  IMAD.HI.U32 R2, R3, R7, R2 ;  /* 0x0000000703027227 */ /* 0x000fe200078e0002 */
[----:B------:R-:W-:-:S03]  /*98a0*/  IABS R3, R17 ;  /* 0x0000001100037213 */ /* 0x000fc60000000000 */
[----:B------:R-:W-:Y:S02]  /*98b0*/  VIADD R19, R19, UR4 ;  /* 0x0000000413137c36 */ /* 0x000fe40008000000 */
[----:B------:R-:W-:-:S04]  /*98c0*/  IMAD.HI.U32 R2, R2, R3, RZ ;  /* 0x0000000302027227 */ /* 0x000fc800078e00ff */
[----:B------:R-:W-:-:S05]  /*98d0*/  IMAD R3, R2, R6, R3 ;  /* 0x0000000602037224 */ /* 0x000fca00078e0203 */
[----:B------:R-:W-:-:S13]  /*98e0*/  ISETP.GT.U32.AND P1, PT, R4, R3, PT ;  /* 0x000000030400720c */ /* 0x000fda0003f24070 */
[----:B------:R-:W-:Y:S02]  /*98f0*/  @!P1 IMAD.IADD R3, R3, 0x1, -R4 ;  /* 0x0000000103039824 */ /* 0x000fe400078e0a04 */
[----:B------:R-:W-:Y:S01]  /*9900*/  @!P1 VIADD R2, R2, 0x1 ;  /* 0x0000000102029836 */ /* 0x000fe20000000000 */
[----:B------:R-:W-:Y:S02]  /*9910*/  ISETP.NE.AND P1, PT, R0, RZ, PT ;  /* 0x000000ff0000720c */ /* 0x000fe40003f25270 */
[----:B------:R-:W-:Y:S02]  /*9920*/  ISETP.GE.U32.AND P0, PT, R3, R4, PT ;  /* 0x000000040300720c */ /* 0x000fe40003f06070 */
[----:B------:R-:W-:-:S04]  /*9930*/  LOP3.LUT R3, R17, R0, RZ, 0x3c, !PT ;  /* 0x0000000011037212 */ /* 0x000fc800078e3cff */
[----:B------:R-:W-:-:S07]  /*9940*/  ISETP.GE.AND P2, PT, R3, RZ, PT ;  /* 0x000000ff0300720c */ /* 0x000fce0003f46270 */
[----:B------:R-:W-:-:S06]  /*9950*/  @P0 VIADD R2, R2, 0x1 ;  /* 0x0000000102020836 */ /* 0x000fcc0000000000 */
[----:B------:R-:W-:Y:S01]  /*9960*/  @!P2 IMAD.MOV R2, RZ, RZ, -R2 ;  /* 0x000000ffff02a224 */ /* 0x000fe200078e0a02 */
[----:B------:R-:W-:-:S05]  /*9970*/  @!P1 LOP3.LUT R2, RZ, R0, RZ, 0x33, !PT ;  /* 0x00000000ff029212 */ /* 0x000fca00078e33ff */
[--C-:B------:R-:W-:Y:S02]  /*9980*/  IMAD.MOV R3, RZ, RZ, -R2.reuse ;  /* 0x000000ffff037224 */ /* 0x100fe400078e0a02 */
[----:B------:R-:W-:Y:S02]  /*9990*/  IMAD.MOV.U32 R18, RZ, RZ, R2 ;  /* 0x000000ffff127224 */ /* 0x000fe400078e0002 */
[----:B------:R-:W-:Y:S01]  /*99a0*/  IMAD R17, R0, R3, R17 ;  /* 0x0000000300117224 */ /* 0x000fe200078e0211 */
[----:B------:R-:W-:Y:S06]  /*99b0*/  BRA `(.L_x_418) ;  /* 0x00000000000c7947 */ /* 0x000fec0003800000 */
.L_x_413:
[----:B------:R-:W-:Y:S02]  /*99c0*/  IMAD.MOV.U32 R17, RZ, RZ, RZ ;  /* 0x000000ffff117224 */ /* 0x000fe400078e00ff */
[----:B------:R-:W-:Y:S02]  /*99d0*/  IMAD.U32 R16, RZ, RZ, UR6 ;  /* 0x00000006ff107e24 */ /* 0x000fe4000f8e00ff */
[----:B------:R-:W-:-:S07]  /*99e0*/  IMAD.MOV.U32 R18, RZ, RZ, RZ ;  /* 0x000000ffff127224 */ /* 0x000fce00078e00ff */
.L_x_418:
[----:B------:R-:W-:-:S13]  /*99f0*/  ISETP.NE.AND P0, PT, R5, RZ, PT ;  /* 0x000000ff0500720c */ /* 0x000fda0003f05270 */
[----:B------:R-:W0:Y:S01]  /*9a00*/  @!P0 S2R R3, SR_CgaCtaId ;  /* 0x0000000000038919 */ /* 0x000e220000008800 */
[----:B------:R-:W-:-:S04]  /*9a10*/  @!P0 MOV R0, 0x400 ;  /* 0x0000040000008802 */ /* 0x000fc80000000f00 */
[----:B0-----:R-:W-:-:S05]  /*9a20*/  @!P0 LEA R0, R3, R0, 0x18 ;  /* 0x0000000003008211 */ /* 0x001fca00078ec0ff */
[----:B------:R0:W-:Y:S01]  /*9a30*/  @!P0 STS.128 [R0+0x348d0], R16 ;  /* 0x0348d01000008388 */ /* 0x0001e20000000c00 */
[----:B------:R-:W-:Y:S06]  /*9a40*/  BAR.ARV 0x5, 0x180 ;  /* 0x0146000000007b1d */ /* 0x000fec0000002000 */
.L_x_411:
[----:B0-----:R-:W-:Y:S01]  /*9a50*/  IMAD.MOV.U32 R0, RZ, RZ, 0x1 ;  /* 0x00000001ff007424 */ /* 0x001fe200078e00ff */
[----:B------:R0:W-:Y:S01]  /*9a60*/  STL [R1+0x50], RZ ;  /* 0x000050ff01007387 */ /* 0x0001e20000100800 */
[----:B------:R-:W-:Y:S02]  /*9a70*/  ULDC UR4, c[0x0][0xc3c] ;  /* 0x00030f0000047ab9 */ /* 0x000fe40000000800 */
[----:B-1----:R-:W-:Y:S01]  /*9a80*/  ISETP.GE.AND P0, PT, R19, UR4, PT ;  /* 0x0000000413007c0c */ /* 0x002fe2000bf06270 */
[----:B------:R0:W-:Y:S04]  /*9a90*/  STL [R1+0x10], R0 ;  /* 0x0000100001007387 */ /* 0x0001e80000100800 */
[----:B------:R0:W-:Y:S08]  /*9aa0*/  STL [R1+0x8], RZ ;  /* 0x000008ff01007387 */ /* 0x0001f00000100800 */
[----:B0-----:R-:W-:Y:S05]  /*9ab0*/  @P0 BRA `(.L_x_419) ;  /* 0x0000005400340947 */ /* 0x001fea0003800000 */
[----:B------:R-:W0:Y:S01]  /*9ac0*/  S2R R5, SR_TID.X ;  /* 0x0000000000057919 */ /* 0x000e220000002100 */
[----:B------:R-:W1:Y:S01]  /*9ad0*/  S2UR UR5, SR_CgaCtaId ;  /* 0x00000000000579c3 */ /* 0x000e620000008800 */
[----:B------:R-:W-:Y:S01]  /*9ae0*/  UMOV UR4, 0x400 ;  /* 0x0000040000047882 */ /* 0x000fe20000000000 */
[----:B------:R-:W-:Y:S01]  /*9af0*/  BSSY B8, `(.L_x_419) ;  /* 0x0000549000087945 */ /* 0x000fe20003800000 */
[----:B------:R-:W-:Y:S01]  /*9b00*/  ULDC UR38, c[0x0][0xc] ;  /* 0x0000030000267ab9 */ /* 0x000fe20000000800 */
[----:B------:R-:W-:Y:S01]  /*9b10*/  ULDC.64 UR36, c[0x0][0x198] ;  /* 0x0000660000247ab9 */ /* 0x000fe20000000a00 */
[----:B-1----:R-:W-:Y:S01]  /*9b20*/  ULEA UR4, UR5, UR4, 0x18 ;  /* 0x0000000405047291 */ /* 0x002fe2000f8ec03f */
[C---:B0-----:R-:W-:Y:S01]  /*9b30*/  IMAD.SHL.U32 R0, R5.reuse, 0x8, RZ ;  /* 0x0000000805007824 */ /* 0x041fe200078e00ff */
[----:B------:R-:W-:-:S04]  /*9b40*/  LOP3.LUT R4, R5, 0x7f, RZ, 0xc0, !PT ;  /* 0x0000007f05047812 */ /* 0x000fc800078ec0ff */
[C---:B------:R-:W-:Y:S02]  /*9b50*/  LOP3.LUT R2, R0.reuse, 0x1f8, RZ, 0xc0, !PT ;  /* 0x000001f800027812 */ /* 0x040fe400078ec0ff */
[----:B------:R-:W-:Y:S02]  /*9b60*/  LOP3.LUT R0, R0, 0x38, RZ, 0xc0, !PT ;  /* 0x0000003800007812 */ /* 0x000fe400078ec0ff */
[----:B------:R-:W-:Y:S01]  /*9b70*/  LOP3.LUT R3, R2, 0x38, R5, 0x78, !PT ;  /* 0x0000003802037812 */ /* 0x000fe200078e7805 */
[----:B------:R-:W-:-:S05]  /*9b80*/  IMAD.SHL.U32 R2, R4, 0x8, RZ ;  /* 0x0000000804027824 */ /* 0x000fca00078e00ff */
[----:B------:R-:W-:Y:S01]  /*9b90*/  LOP3.LUT R3, R3, 0x200, R2, 0xf8, !PT ;  /* 0x0000020003037812 */ /* 0x000fe200078ef802 */
[----:B------:R-:W-:Y:S01]  /*9ba0*/  IMAD.SHL.U32 R2, R5, 0x10, RZ ;  /* 0x0000001005027824 */ /* 0x000fe200078e00ff */
[----:B------:R-:W-:Y:S01]  /*9bb0*/  SHF.R.U32.HI R5, RZ, 0x3, R4 ;  /* 0x00000003ff057819 */ /* 0x000fe20000011604 */
[----:B------:R-:W-:-:S03]  /*9bc0*/  IMAD.U32 R4, RZ, RZ, UR4 ;  /* 0x00000004ff047e24 */ /* 0x000fc6000f8e00ff */
[----:B------:R-:W-:Y:S01]  /*9bd0*/  LOP3.LUT R2, R5, 0x70, R2, 0xf8, !PT ;  /* 0x0000007005027812 */ /* 0x000fe200078ef802 */
[----:B------:R-:W-:Y:S01]  /*9be0*/  IMAD R3, R3, 0x2, R4 ;  /* 0x0000000203037824 */ /* 0x000fe200078e0204 */
[----:B------:R-:W-:Y:S01]  /*9bf0*/  STL [R1+0x4], R4 ;  /* 0x0000040401007387 */ /* 0x000fe20000100800 */
[----:B------:R-:W-:-:S03]  /*9c00*/  IMAD.MOV.U32 R2, RZ, RZ, 0x1 ;  /* 0x00000001ff027424 */ /* 0x000fc600078e00ff */
[----:B------:R-:W-:Y:S04]  /*9c10*/  STL [R1+0x24], R3 ;  /* 0x0000240301007387 */ /* 0x000fe80000100800 */
[----:B------:R-:W-:Y:S04]  /*9c20*/  STL [R1+0x8], RZ ;  /* 0x000008ff01007387 */ /* 0x000fe80000100800 */
[----:B------:R0:W-:Y:S04]  /*9c30*/  STL [R1+0x10], R2 ;  /* 0x0000100201007387 */ /* 0x0001e80000100800 */
[----:B------:R1:W-:Y:S01]  /*9c40*/  STL [R1+0x50], RZ ;  /* 0x000050ff01007387 */ /* 0x0003e20000100800 */
[----:B0-----:R-:W-:-:S02]  /*9c50*/  LOP3.LUT R2, R0, 0x40, RZ, 0xfc, !PT ;  /* 0x0000004000027812 */ /* 0x001fc400078efcff */
[----:B-1----:R-:W-:-:S07]  /*9c60*/  LOP3.LUT R0, R0, 0x80, RZ, 0xfc, !PT ;  /* 0x0000008000007812 */ /* 0x002fce00078efcff */
.L_x_521:
[----:B0--3--:R-:W0:Y:S01]  /*9c70*/  LDC.64 R2, c[0x0][0xc88] ;  /* 0x00032200ff027b82 */ /* 0x009e220000000a00 */
[----:B------:R-:W-:Y:S01]  /*9c80*/  ULDC.64 UR4, c[0x0][0x208] ;  /* 0x0000820000047ab9 */ /* 0x000fe20000000a00 */
[----:B0-----:R-:W-:-:S05]  /*9c90*/  IMAD.WIDE R2, R19, 0x4, R2 ;  /* 0x0000000413027825 */ /* 0x001fca00078e0202 */
[----:B------:R-:W2:Y:S01]  /*9ca0*/  LDG.E R11, desc[UR4][R2.64] ;  /* 0x00000004020b7981 */ /* 0x000ea2000c1e1900 */
[----:B------:R-:W-:Y:S05]  /*9cb0*/  YIELD ;  /* 0x0000000000007946 */ /* 0x000fea0003800000 */
[----:B------:R-:W-:Y:S01]  /*9cc0*/  ULDC.64 UR4, c[0x0][0xa28] ;  /* 0x00028a0000047ab9 */ /* 0x000fe20000000a00 */
[----:B------:R-:W-:Y:S01]  /*9cd0*/  IMAD.MOV.U32 R0, RZ, RZ, RZ ;  /* 0x000000ffff007224 */ /* 0x000fe200078e00ff */
[----:B------:R-:W-:Y:S01]  /*9ce0*/  ISETP.NE.U32.AND P0, PT, RZ, UR4, PT ;  /* 0x00000004ff007c0c */ /* 0x000fe2000bf05070 */
[----:B------:R-:W-:Y:S01]  /*9cf0*/  ULDC.64 UR10, c[0x0][0x208] ;  /* 0x00008200000a7ab9 */ /* 0x000fe20000000a00 */
[----:B------:R-:W-:Y:S01]  /*9d00*/  IMAD.MOV.U32 R6, RZ, RZ, RZ ;  /* 0x000000ffff067224 */ /* 0x000fe200078e00ff */
[----:B------:R-:W-:Y:S01]  /*9d10*/  ULDC.64 UR6, c[0x0][0xa18] ;  /* 0x0002860000067ab9 */ /* 0x000fe20000000a00 */
[----:B------:R-:W-:Y:S01]  /*9d20*/  ISETP.NE.AND.EX P0, PT, RZ, UR5, PT, P0 ;  /* 0x00000005ff007c0c */ /* 0x000fe2000bf05300 */
[----:B------:R-:W-:Y:S01]  /*9d30*/  ULDC.64 UR8, c[0x0][0xa08] ;  /* 0x0002820000087ab9 */ /* 0x000fe20000000a00 */
[----:B--2---:R-:W-:Y:S01]  /*9d40*/  SHF.R.S32.HI R4, RZ, 0x1f, R11 ;  /* 0x0000001fff047819 */ /* 0x004fe2000001140b */
[----:B------:R-:W-:-:S10]  /*9d50*/  IMAD.SHL.U32 R10, R11, 0x4, RZ ;  /* 0x000000040b0a7824 */ /* 0x000fd400078e00ff */
[C---:B------:R-:W-:Y:S01]  /*9d60*/  @P0 LEA R2, P1, R11.reuse, UR4, 0x2 ;  /* 0x000000040b020c11 */ /* 0x040fe2000f8210ff */
[----:B------:R-:W-:Y:S03]  /*9d70*/  STL [R1+0x28], R11 ;  /* 0x0000280b01007387 */ /* 0x000fe60000100800 */
[C-C-:B------:R-:W-:Y:S01]  /*9d80*/  @P0 LEA.HI.X R3, R11.reuse, UR5, R4.reuse, 0x2, P1 ;  /* 0x000000050b030c11 */ /* 0x140fe200088f1404 */
[----:B------:R-:W-:Y:S01]  /*9d90*/  ULDC.64 UR4, c[0x0][0xa00] ;  /* 0x0002800000047ab9 */ /* 0x000fe20000000a00 */
[----:B------:R-:W-:Y:S01]  /*9da0*/  SHF.L.U64.HI R9, R11, 0x2, R4 ;  /* 0x000000020b097819 */ /* 0x000fe20000010204 */
[----:B------:R0:W-:Y:S01]  /*9db0*/  STL [R1+0x38], R4 ;  /* 0x0000380401007387 */ /* 0x0001e20000100800 */
[----:B------:R-:W-:-:S03]  /*9dc0*/  ISETP.NE.U32.AND P1, PT, RZ, UR4, PT ;  /* 0x00000004ff007c0c */ /* 0x000fc6000bf25070 */
[----:B-1---5:R1:W5:Y:S01]  /*9dd0*/  @P0 LDG.E R0, desc[UR10][R2.64] ;  /* 0x0000000a02000981 */ /* 0x022362000c1e1900 */
[----:B------:R-:W-:Y:S01]  /*9de0*/  ISETP.NE.AND.EX P1, PT, RZ, UR5, PT, P1 ;  /* 0x00000005ff007c0c */ /* 0x000fe2000bf25310 */
[----:B----4-:R-:W-:Y:S01]  /*9df0*/  IMAD.MOV.U32 R8, RZ, RZ, RZ ;  /* 0x000000ffff087224 */ /* 0x010fe200078e00ff */
[----:B------:R-:W-:Y:S01]  /*9e00*/  ISETP.NE.U32.AND P2, PT, RZ, UR6, PT ;  /* 0x00000006ff007c0c */ /* 0x000fe2000bf45070 */
[----:B------:R-:W-:Y:S01]  /*9e10*/  STL [R1], R10 ;  /* 0x0000000a01007387 */ /* 0x000fe20000100800 */
[----:B------:R-:W-:Y:S02]  /*9e20*/  ISETP.NE.U32.AND P0, PT, RZ, UR8, PT ;  /* 0x00000008ff007c0c */ /* 0x000fe4000bf05070 */
[----:B------:R-:W-:Y:S01]  /*9e30*/  ISETP.NE.AND.EX P2, PT, RZ, UR7, PT, P2 ;  /* 0x00000007ff007c0c */ /* 0x000fe2000bf45320 */
[----:B------:R-:W-:Y:S01]  /*9e40*/  STL [R1+0x20], R9 ;  /* 0x0000200901007387 */ /* 0x000fe20000100800 */
[----:B------:R-:W-:Y:S02]  /*9e50*/  ISETP.NE.AND.EX P0, PT, RZ, UR9, PT, P0 ;  /* 0x00000009ff007c0c */ /* 0x000fe4000bf05300 */
[----:B-1----:R-:W-:-:S02]  /*9e60*/  IADD3 R2, P3, R10, UR4, RZ ;  /* 0x000000040a027c10 */ /* 0x002fc4000ff7e0ff */
[----:B0-----:R-:W-:Y:S02]  /*9e70*/  IADD3 R4, P4, R10, UR8, RZ ;  /* 0x000000080a047c10 */ /* 0x001fe4000ff9e0ff */
[C---:B------:R-:W-:Y:S01]  /*9e80*/  IADD3.X R3, R9.reuse, UR5, RZ, P3, !PT ;  /* 0x0000000509037c10 */ /* 0x040fe20009ffe4ff */
[----:B------:R-:W-:Y:S01]  /*9e90*/  ULDC UR4, c[0x0][0x288] ;  /* 0x0000a20000047ab9 */ /* 0x000fe20000000800 */
[----:B------:R-:W-:-:S03]  /*9ea0*/  IADD3.X R5, R9, UR9, RZ, P4, !PT ;  /* 0x0000000909057c10 */ /* 0x000fc6000a7fe4ff */
[----:B------:R-:W2:Y:S01]  /*9eb0*/  @P1 LDG.E R6, desc[UR10][R2.64] ;  /* 0x0000000a02061981 */ /* 0x000ea2000c1e1900 */
[----:B------:R-:W-:Y:S01]  /*9ec0*/  IMAD.U32 R12, RZ, RZ, UR4 ;  /* 0x00000004ff0c7e24 */ /* 0x000fe2000f8e00ff */
[----:B------:R-:W-:Y:S02]  /*9ed0*/  ULDC.64 UR4, c[0x0][0x418] ;  /* 0x0001060000047ab9 */ /* 0x000fe40000000a00 */
[----:B------:R-:W5:Y:S04]  /*9ee0*/  @P0 LDG.E R8, desc[UR10][R4.64] ;  /* 0x0000000a04080981 */ /* 0x000f68000c1e1900 */
[----:B--2---:R0:W-:Y:S02]  /*9ef0*/  STL [R1+0x34], R6 ;  /* 0x0000340601007387 */ /* 0x0041e40000100800 */
[----:B0-----:R-:W-:-:S04]  /*9f00*/  @P2 IADD3 R6, P3, R10, UR6, RZ ;  /* 0x000000060a062c10 */ /* 0x001fc8000ff7e0ff */
[----:B------:R-:W-:-:S05]  /*9f10*/  @P2 IADD3.X R7, R9, UR7, RZ, P3, !PT ;  /* 0x0000000709072c10 */ /* 0x000fca0009ffe4ff */
[----:B------:R0:W2:Y:S01]  /*9f20*/  @P2 LDG.E R12, desc[UR10][R6.64] ;  /* 0x0000000a060c2981 */ /* 0x0000a2000c1e1900 */
[----:B------:R-:W-:-:S03]  /*9f30*/  UISETP.NE.U32.AND UP0, UPT, UR4, URZ, UPT ;  /* 0x0000003f0400728c */ /* 0x000fc6000bf05070 */
[----:B------:R-:W-:Y:S01]  /*9f40*/  ULDC UR4, c[0x0][0x424] ;  /* 0x0001090000047ab9 */ /* 0x000fe20000000800 */
[----:B------:R-:W-:-:S03]  /*9f50*/  UISETP.NE.AND.EX UP0, UPT, UR5, URZ, UPT, UP0 ;  /* 0x0000003f0500728c */ /* 0x000fc6000bf05300 */
[----:B------:R-:W-:Y:S01]  /*9f60*/  ULDC UR5, c[0x0][0x2f0] ;  /* 0x0000bc0000057ab9 */ /* 0x000fe20000000800 */
[----:B------:R-:W-:-:S04]  /*9f70*/  USEL UR4, UR4, 0x1, UP0 ;  /* 0x0000000104047887 */ /* 0x000fc80008000000 */
[----:B------:R-:W-:-:S06]  /*9f80*/  UIMAD UR4, UR4, UR5, URZ ;  /* 0x00000005040472a4 */ /* 0x000fcc000f8e023f */
[----:B0-----:R-:W-:Y:S01]  /*9f90*/  IMAD.U32 R6, RZ, RZ, UR4 ;  /* 0x00000004ff067e24 */ /* 0x001fe2000f8e00ff */
[----:B--2---:R0:W-:Y:S01]  /*9fa0*/  STL [R1+0x40], R12 ;  /* 0x0000400c01007387 */ /* 0x0041e20000100800 */
[----:B------:R-:W-:Y:S05]  /*9fb0*/  @P2 BRA `(.L_x_420) ;  /* 0x0000000000182947 */ /* 0x000fea0003800000 */
[----:B------:R-:W-:Y:S05]  /*9fc0*/  @!P1 BRA `(.L_x_420) ;  /* 0x0000000000149947 */ /* 0x000fea0003800000 */
[----:B------:R-:W-:Y:S02]  /*9fd0*/  ULDC.64 UR4, c[0x0][0x208] ;  /* 0x0000820000047ab9 */ /* 0x000fe40000000a00 */
[----:B------:R-:W2:Y:S04]  /*9fe0*/  LDG.E R7, desc[UR4][R2.64] ;  /* 0x0000000402077981 */ /* 0x000ea8000c1e1900 */
[----:B------:R-:W2:Y:S02]  /*9ff0*/  LDG.E R2, desc[UR4][R2.64+0x4] ;  /* 0x0000040402027981 */ /* 0x000ea4000c1e1900 */
[----:B--2---:R-:W-:-:S05]  /*a000*/  IMAD.IADD R2, R2, 0x1, -R7 ;  /* 0x0000000102027824 */ /* 0x004fca00078e0a07 */
[----:B------:R1:W-:Y:S02]  /*a010*/  STL [R1+0x40], R2 ;  /* 0x0000400201007387 */ /* 0x0003e40000100800 */
.L_x_420:
[----:B-1----:R-:W-:Y:S01]  /*a020*/  IMAD.MOV.U32 R2, RZ, RZ, R11 ;  /* 0x000000ffff027224 */ /* 0x002fe200078e000b */
[----:B------:R-:W-:Y:S01]  /*a030*/  ULDC.64 UR4, c[0x0][0xa20] ;  /* 0x0002880000047ab9 */ /* 0x000fe20000000a00 */
[----:B-----5:R-:W-:Y:S01]  /*a040*/  IMAD.IADD R3, R8, 0x1, R0 ;  /* 0x0000000108037824 */ /* 0x020fe200078e0200 */
[----:B------:R-:W-:Y:S02]  /*a050*/  ISETP.NE.U32.AND P1, PT, RZ, UR4, PT ;  /* 0x00000004ff007c0c */ /* 0x000fe4000bf25070 */
[----:B------:R1:W-:Y:S02]  /*a060*/  STL [R1+0xc], R2 ;  /* 0x00000c0201007387 */ /* 0x0003e40000100800 */
[----:B------:R-:W-:Y:S02]  /*a070*/  ISETP.NE.AND.EX P1, PT, RZ, UR5, PT, P1 ;  /* 0x00000005ff007c0c */ /* 0x000fe4000bf25310 */
[----:B------:R1:W-:Y:S11]  /*a080*/  STL [R1+0x18], R3 ;  /* 0x0000180301007387 */ /* 0x0003f60000100800 */
[----:B-1----:R-:W-:Y:S05]  /*a090*/  @!P1 BRA `(.L_x_421) ;  /* 0x0000000000149947 */ /* 0x002fea0003800000 */
[----:B------:R-:W-:Y:S01]  /*a0a0*/  IADD3 R6, P0, R10, UR4, RZ ;  /* 0x000000040a067c10 */ /* 0x000fe2000ff1e0ff */
[----:B------:R-:W-:-:S03]  /*a0b0*/  ULDC.64 UR6, c[0x0][0x208] ;  /* 0x0000820000067ab9 */ /* 0x000fc60000000a00 */
[----:B------:R-:W-:-:S05]  /*a0c0*/  IADD3.X R7, R9, UR5, RZ, P0, !PT ;  /* 0x0000000509077c10 */ /* 0x000fca00087fe4ff */
[----:B------:R1:W5:Y:S01]  /*a0d0*/  LDG.E R6, desc[UR6][R6.64] ;  /* 0x0000000606067981 */ /* 0x000362000c1e1900 */
[----:B------:R-:W-:Y:S05]  /*a0e0*/  BRA `(.L_x_422) ;  /* 0x0000000000147947 */ /* 0x000fea0003800000 */
.L_x_421:
[----:B------:R-:W-:Y:S05]  /*a0f0*/  @!P0 BRA `(.L_x_422) ;  /* 0x0000000000108947 */ /* 0x000fea0003800000 */
[----:B------:R-:W-:Y:S02]  /*a100*/  ULDC.64 UR4, c[0x0][0x208] ;  /* 0x0000820000047ab9 */ /* 0x000fe40000000a00 */
[----:B------:R-:W2:Y:S04]  /*a110*/  LDG.E R6, desc[UR4][R4.64] ;  /* 0x0000000404067981 */ /* 0x000ea8000c1e1900 */
[----:B------:R-:W2:Y:S02]  /*a120*/  LDG.E R4, desc[UR4][R4.64+0x4] ;  /* 0x0000040404047981 */ /* 0x000ea4000c1e1900 */
[----:B--2---:R-:W-:-:S07]  /*a130*/  IMAD.IADD R6, R4, 0x1, -R6 ;  /* 0x0000000104067824 */ /* 0x004fce00078e0a06 */
.L_x_422:
[----:B-----5:R-:W-:Y:S01]  /*a140*/  IMAD.IADD R3, R6, 0x1, -R0 ;  /* 0x0000000106037824 */ /* 0x020fe200078e0a00 */
[----:B------:R-:W-:Y:S03]  /*a150*/  BSSY B7, `(.L_x_423) ;  /* 0x000043e000077945 */ /* 0x000fe60003800000 */
[C---:B------:R-:W-:Y:S01]  /*a160*/  VIADD R0, R3.reuse, 0x7f ;  /* 0x0000007f03007836 */ /* 0x040fe20000000000 */
[----:B------:R2:W-:Y:S01]  /*a170*/  STL [R1+0x3c], R3 ;  /* 0x00003c0301007387 */ /* 0x0005e20000100800 */
[----:B------:R-:W-:-:S03]  /*a180*/  ISETP.GT.AND P0, PT, R3, RZ, PT ;  /* 0x000000ff0300720c */ /* 0x000fc60003f04270 */
[----:B------:R-:W-:-:S04]  /*a190*/  SHF.R.S32.HI R2, RZ, 0x1f, R0 ;  /* 0x0000001fff027819 */ /* 0x000fc80000011400 */
[----:B------:R-:W-:-:S04]  /*a1a0*/  LEA.HI R0, R2, R0, RZ, 0x7 ;  /* 0x0000000002007211 */ /* 0x000fc800078f38ff */
[----:B------:R-:W-:-:S05]  /*a1b0*/  SHF.R.S32.HI R0, RZ, 0x7, R0 ;  /* 0x00000007ff007819 */ /* 0x000fca0000011400 */
[----:B------:R2:W-:Y:S01]  /*a1c0*/  STL [R1+0x30], R0 ;  /* 0x0000300001007387 */ /* 0x0005e20000100800 */
[----:B------:R-:W-:Y:S05]  /*a1d0*/  @P0 BRA `(.L_x_424) ;  /* 0x0000000000480947 */ /* 0x000fea0003800000 */
[----:B--2---:R-:W2:Y:S02]  /*a1e0*/  S2R R3, SR_TID.X ;  /* 0x0000000000037919 */ /* 0x004ea40000002100 */
[----:B--2---:R-:W-:-:S04]  /*a1f0*/  LOP3.LUT R3, R3, 0x7f, RZ, 0xc0, !PT ;  /* 0x0000007f03037812 */ /* 0x004fc800078ec0ff */
[----:B------:R-:W-:-:S13]  /*a200*/  ISETP.NE.AND P0, PT, R3, RZ, PT ;  /* 0x000000ff0300720c */ /* 0x000fda0003f05270 */
[----:B------:R-:W-:Y:S05]  /*a210*/  @P0 BRA `(.L_x_425) ;  /* 0x0000004000c40947 */ /* 0x000fea0003800000 */
[----:B------:R-:W2:Y:S01]  /*a220*/  S2R R3, SR_LANEID ;  /* 0x0000000000037919 */ /* 0x000ea20000000000 */
[----:B------:R-:W-:Y:S01]  /*a230*/  VOTEU.ANY UR4, UPT, PT ;  /* 0x0000000000047886 */ /* 0x000fe200038e0100 */
[----:B------:R-:W-:Y:S01]  /*a240*/  ULDC.64 UR6, c[0x0][0x208] ;  /* 0x0000820000067ab9 */ /* 0x000fe20000000a00 */
[----:B------:R-:W2:Y:S08]  /*a250*/  FLO.U32 R0, UR4 ;  /* 0x0000000400007d00 */ /* 0x000eb000080e0000 */
[----:B------:R-:W3:Y:S01]  /*a260*/  POPC R5, UR4 ;  /* 0x0000000400057d09 */ /* 0x000ee20008000000 */
[----:B--2---:R-:W-:-:S02]  /*a270*/  ISETP.EQ.U32.AND P0, PT, R0, R3, PT ;  /* 0x000000030000720c */ /* 0x004fc40003f02070 */
[----:B------:R-:W3:Y:S11]  /*a280*/  LDC.64 R2, c[0x0][0xc60] ;  /* 0x00031800ff027b82 */ /* 0x000ef60000000a00 */
[----:B---3--:R-:W2:Y:S01]  /*a290*/  @P0 ATOMG.E.ADD.STRONG.GPU PT, R3, desc[UR6][R2.64], R5 ;  /* 0x00000005020309a8 */ /* 0x008ea200081ee1c6 */
[----:B------:R-:W3:Y:S02]  /*a2a0*/  S2R R4, SR_LTMASK ;  /* 0x0000000000047919 */ /* 0x000ee40000003900 */
[----:B---3--:R-:W-:-:S04]  /*a2b0*/  LOP3.LUT R4, R4, UR4, RZ, 0xc0, !PT ;  /* 0x0000000404047c12 */ /* 0x008fc8000f8ec0ff */
[----:B-1----:R-:W1:Y:S01]  /*a2c0*/  POPC R7, R4 ;  /* 0x0000000400077309 */ /* 0x002e620000000000 */
[----:B--2---:R-:W1:Y:S02]  /*a2d0*/  SHFL.IDX PT, R0, R3, R0, 0x1f ;  /* 0x00001f0003007589 */ /* 0x004e6400000e0000 */
[----:B-1----:R-:W-:Y:S01]  /*a2e0*/  IADD3 R16, R0, UR38, R7 ;  /* 0x0000002600107c10 */ /* 0x002fe2000fffe007 */
[----:B------:R-:W-:Y:S06]  /*a2f0*/  BRA `(.L_x_425) ;  /* 0x00000040008c7947 */ /* 0x000fec0003800000 */
.L_x_424:
[----:B--2---:R-:W2:Y:S01]  /*a300*/  LDL R0, [R1+0x4] ;  /* 0x0000040001007983 */ /* 0x004ea20000100800 */
[----:B------:R-:W-:Y:S01]  /*a310*/  BSSY B6, `(.L_x_426) ;  /* 0x0000014000067945 */ /* 0x000fe20003800000 */
[----:B--2---:R-:W-:-:S05]  /*a320*/  VIADD R0, R0, 0x1c400 ;  /* 0x0001c40000007836 */ /* 0x004fca0000000000 */
[----:B------:R-:W-:-:S13]  /*a330*/  LOP3.LUT P0, RZ, R0, 0x3ff, RZ, 0xc0, !PT ;  /* 0x000003ff00ff7812 */ /* 0x000fda000780c0ff */
[----:B------:R-:W-:Y:S05]  /*a340*/  @!P0 BRA `(.L_x_427) ;  /* 0x0000000000408947 */ /* 0x000fea0003800000 */
[----:B------:R-:W-:Y:S01]  /*a350*/  MOV R2, 0x0 ;  /* 0x0000000000027802 */ /* 0x000fe20000000f00 */
[----:B------:R-:W-:Y:S01]  /*a360*/  ULDC.64 UR6, c[0x4][0x118] ;  /* 0x0100460000067ab9 */ /* 0x000fe20000000a00 */
[----:B------:R-:W-:Y:S01]  /*a370*/  ULDC.64 UR8, c[0x4][0x120] ;  /* 0x0100480000087ab9 */ /* 0x000fe20000000a00 */
[----:B------:R-:W-:Y:S01]  /*a380*/  ULDC.64 UR4, c[0x4][0x70] ;  /* 0x01001c0000047ab9 */ /* 0x000fe20000000a00 */
[----:B------:R-:W-:Y:S02]  /*a390*/  IMAD.U32 R4, RZ, RZ, UR6 ;  /* 0x00000006ff047e24 */ /* 0x000fe4000f8e00ff */
[----:B------:R-:W2:Y:S01]  /*a3a0*/  LDC.64 R2, c[0x4][R2] ;  /* 0x0100000002027b82 */ /* 0x000ea20000000a00 */
[----:B------:R-:W-:Y:S02]  /*a3b0*/  IMAD.U32 R5, RZ, RZ, UR7 ;  /* 0x00000007ff057e24 */ /* 0x000fe4000f8e00ff */
[----:B------:R-:W-:Y:S02]  /*a3c0*/  IMAD.U32 R6, RZ, RZ, UR8 ;  /* 0x00000008ff067e24 */ /* 0x000fe4000f8e00ff */
[----:B-1----:R-:W-:-:S02]  /*a3d0*/  IMAD.U32 R7, RZ, RZ, UR9 ;  /* 0x00000009ff077e24 */ /* 0x002fc4000f8e00ff */
[----:B------:R-:W-:Y:S02]  /*a3e0*/  IMAD.U32 R10, RZ, RZ, UR4 ;  /* 0x00000004ff0a7e24 */ /* 0x000fe4000f8e00ff */
[----:B------:R-:W-:Y:S02]  /*a3f0*/  IMAD.U32 R11, RZ, RZ, UR5 ;  /* 0x00000005ff0b7e24 */ /* 0x000fe4000f8e00ff */
[----:B------:R-:W-:Y:S02]  /*a400*/  IMAD.MOV.U32 R8, RZ, RZ, 0x70 ;  /* 0x00000070ff087424 */ /* 0x000fe400078e00ff */
[----:B0-----:R-:W-:Y:S02]  /*a410*/  IMAD.MOV.U32 R12, RZ, RZ, 0x1 ;  /* 0x00000001ff0c7424 */ /* 0x001fe400078e00ff */
[----:B------:R-:W-:-:S07]  /*a420*/  IMAD.MOV.U32 R13, RZ, RZ, RZ ;  /* 0x000000ffff0d7224 */ /* 0x000fce00078e00ff */
[----:B------:R-:W-:-:S07]  /*a430*/  LEPC R20, `(.L_x_427) ;  /* 0x000000001014794e */ /* 0x000fce0000000000 */
[----:B--2---:R-:W-:Y:S05]  /*a440*/  CALL.ABS.NOINC R2 ;  /* 0x0000000002007343 */ /* 0x004fea0003c00000 */
.L_x_427:
[----:B------:R-:W-:Y:S05]  /*a450*/  BSYNC B6 ;  /* 0x0000000000067941 */ /* 0x000fea0003800000 */
.L_x_426:
[----:B------:R-:W2:Y:S01]  /*a460*/  LDL R2, [R1+0x4] ;  /* 0x0000040001027983 */ /* 0x000ea20000100800 */
        /* <DEDUP_REMOVED lines=12> */
[----:B-1----:R-:W-:-:S02]  /*a530*/  IMAD.U32 R7, RZ, RZ, UR9 ;  /* 0x00000009ff077e24 */ /* 0x002fc4000f8e00ff */
[----:B------:R-:W-:Y:S02]  /*a540*/  IMAD.U32 R10, RZ, RZ, UR4 ;  /* 0x00000004ff0a7e24 */ /* 0x000fe4000f8e00ff */
[----:B------:R-:W-:Y:S02]  /*a550*/  IMAD.U32 R11, RZ, RZ, UR5 ;  /* 0x00000005ff0b7e24 */ /* 0x000fe4000f8e00ff */
[----:B------:R-:W-:Y:S02]  /*a560*/  IMAD.MOV.U32 R8, RZ, RZ, 0x70 ;  /* 0x00000070ff087424 */ /* 0x000fe400078e00ff */
[----:B0-----:R-:W-:Y:S02]  /*a570*/  IMAD.MOV.U32 R12, RZ, RZ, 0x1 ;  /* 0x00000001ff0c7424 */ /* 0x001fe400078e00ff */
[----:B--2---:R-:W-:-:S07]  /*a580*/  IMAD.MOV.U32 R13, RZ, RZ, RZ ;  /* 0x000000ffff0d7224 */ /* 0x004fce00078e00ff */
[----:B------:R-:W-:-:S07]  /*a590*/  LEPC R20, `(.L_x_430) ;  /* 0x000000001014794e */ /* 0x000fce0000000000 */
[----:B---3--:R-:W-:Y:S05]  /*a5a0*/  CALL.ABS.NOINC R2 ;  /* 0x0000000002007343 */ /* 0x008fea0003c00000 */
.L_x_430:
[----:B------:R-:W-:Y:S01]  /*a5b0*/  MOV R2, 0x0 ;  /* 0x0000000000027802 */ /* 0x000fe20000000f00 */
[----:B------:R-:W-:Y:S01]  /*a5c0*/  ULDC.64 UR6, c[0x4][0x118] ;  /* 0x0100460000067ab9 */ /* 0x000fe20000000a00 */
[----:B------:R-:W-:Y:S01]  /*a5d0*/  ULDC.64 UR8, c[0x4][0x120] ;  /* 0x0100480000087ab9 */ /* 0x000fe20000000a00 */
[----:B------:R-:W-:Y:S01]  /*a5e0*/  ULDC.64 UR4, c[0x4][0x80] ;  /* 0x0100200000047ab9 */ /* 0x000fe20000000a00 */
[----:B------:R-:W-:Y:S02]  /*a5f0*/  IMAD.U32 R4, RZ, RZ, UR6 ;  /* 0x00000006ff047e24 */ /* 0x000fe4000f8e00ff */
[----:B------:R-:W0:Y:S01]  /*a600*/  LDC.64 R2, c[0x4][R2] ;  /* 0x0100000002027b82 */ /* 0x000e220000000a00 */
        /* <DEDUP_REMOVED lines=9> */
[----:B0-----:R-:W-:Y:S05]  /*a6a0*/  CALL.ABS.NOINC R2 ;  /* 0x0000000002007343 */ /* 0x001fea0003c00000 */
.L_x_429:
[----:B------:R-:W-:Y:S05]  /*a6b0*/  BSYNC B6 ;  /* 0x0000000000067941 */ /* 0x000fea0003800000 */
.L_x_428:
[----:B------:R-:W2:Y:S01]  /*a6c0*/  LDL.LU R2, [R1] ;  /* 0x0000000001027983 */ /* 0x000ea20000300800 */
[----:B------:R-:W-:-:S03]  /*a6d0*/  ULDC.64 UR4, c[0x0][0x9f8] ;  /* 0x00027e0000047ab9 */ /* 0x000fc60000000a00 */
[----:B------:R-:W3:Y:S04]  /*a6e0*/  LDL.LU R4, [R1+0x20] ;  /* 0x0000200001047983 */ /* 0x000ee80000300800 */
[----:B-1----:R-:W4:Y:S01]  /*a6f0*/  LDL R7, [R1+0xc] ;  /* 0x00000c0001077983 */ /* 0x002f220000100800 */
[----:B------:R-:W-:Y:S01]  /*a700*/  ISETP.NE.U32.AND P0, PT, RZ, UR4, PT ;  /* 0x00000004ff007c0c */ /* 0x000fe2000bf05070 */
[----:B------:R-:W-:Y:S02]  /*a710*/  ULDC.64 UR6, c[0x0][0x208] ;  /* 0x0000820000067ab9 */ /* 0x000fe40000000a00 */
[----:B------:R-:W5:Y:S01]  /*a720*/  LDL R0, [R1+0x30] ;  /* 0x0000300001007983 */ /* 0x000f620000100800 */
[----:B------:R-:W-:-:S13]  /*a730*/  ISETP.NE.AND.EX P0, PT, RZ, UR5, PT, P0 ;  /* 0x00000005ff007c0c */ /* 0x000fda000bf05300 */
[----:B--2---:R-:W-:-:S04]  /*a740*/  @P0 IADD3 R2, P1, R2, UR4, RZ ;  /* 0x0000000402020c10 */ /* 0x004fc8000ff3e0ff */
[----:B---3--:R-:W-:Y:S01]  /*a750*/  @P0 IADD3.X R3, R4, UR5, RZ, P1, !PT ;  /* 0x0000000504030c10 */ /* 0x008fe20008ffe4ff */
[----:B------:R-:W-:-:S04]  /*a760*/  ULDC.64 UR4, c[0x0][0xa08] ;  /* 0x0002820000047ab9 */ /* 0x000fc80000000a00 */
[----:B----4-:R1:W2:Y:S01]  /*a770*/  @P0 LDG.E R7, desc[UR6][R2.64] ;  /* 0x0000000602070981 */ /* 0x0102a2000c1e1900 */
[----:B-----5:R-:W-:Y:S01]  /*a780*/  VIADD R9, R0, 0xffffffff ;  /* 0xffffffff00097836 */ /* 0x020fe20000000000 */
[----:B-1----:R-:W1:Y:S01]  /*a790*/  LDC.64 R2, c[0x0][0x418] ;  /* 0x00010600ff027b82 */ /* 0x002e620000000a00 */
[----:B--2---:R-:W-:Y:S01]  /*a7a0*/  SHF.R.S32.HI R8, RZ, 0x1f, R7 ;  /* 0x0000001fff087819 */ /* 0x004fe20000011407 */
[----:B------:R2:W-:Y:S04]  /*a7b0*/  @P0 STL [R1+0xc], R7 ;  /* 0x00000c0701000387 */ /* 0x0005e80000100800 */
[----:B------:R2:W-:Y:S04]  /*a7c0*/  STL [R1+0x2c], R9 ;  /* 0x00002c0901007387 */ /* 0x0005e80000100800 */
[----:B------:R2:W-:Y:S01]  /*a7d0*/  STL [R1+0x20], R8 ;  /* 0x0000200801007387 */ /* 0x0005e20000100800 */
[----:B-1----:R-:W-:Y:S01]  /*a7e0*/  LOP3.LUT P0, RZ, R2, UR4, RZ, 0xfc, !PT ;  /* 0x0000000402ff7c12 */ /* 0x002fe2000f80fcff */
[----:B------:R-:W-:-:S03]  /*a7f0*/  UMOV UR4, 0xffffffff ;  /* 0xffffffff00047882 */ /* 0x000fc60000000000 */
[----:B------:R-:W-:-:S04]  /*a800*/  LOP3.LUT P0, RZ, R3, UR5, RZ, 0xfc, P0 ;  /* 0x0000000503ff7c12 */ /* 0x000fc8000800fcff */
[----:B------:R-:W-:Y:S01]  /*a810*/  SEL R0, R7, RZ, !P0 ;  /* 0x000000ff07007207 */ /* 0x000fe20004000000 */
[----:B--2---:R-:W-:Y:S08]  /*a820*/  BRA.DIV UR4, `(.L_x_431) ;  /* 0x0000004e043c7947 */ /* 0x004ff0000b800000 */
[----:B------:R-:W1:Y:S02]  /*a830*/  S2R R4, SR_TID.X ;  /* 0x0000000000047919 */ /* 0x000e640000002100 */
[----:B-1----:R-:W-:-:S04]  /*a840*/  SHF.R.U32.HI R4, RZ, 0x5, R4 ;  /* 0x00000005ff047819 */ /* 0x002fc80000011604 */
[----:B------:R-:W-:-:S05]  /*a850*/  LOP3.LUT R4, R4, 0x3, RZ, 0xc0, !PT ;  /* 0x0000000304047812 */ /* 0x000fca00078ec0ff */
[----:B------:R1:W2:Y:S02]  /*a860*/  SHFL.IDX PT, R14, R4, RZ, 0x1f ;  /* 0x00001fff040e7589 */ /* 0x0002a400000e0000 */
.L_x_537:
[----:B-1----:R-:W3:Y:S01]  /*a870*/  LDL.LU R4, [R1+0x1c] ;  /* 0x00001c0001047983 */ /* 0x002ee20000300800 */
[----:B------:R-:W-:Y:S02]  /*a880*/  PLOP3.LUT P1, PT, PT, PT, PT, 0x8, 0x0 ;  /* 0x000000000000781c */ /* 0x000fe40003f2e170 */
[----:B--2---:R-:W-:Y:S01]  /*a890*/  ISETP.NE.AND P0, PT, R14, RZ, PT ;  /* 0x000000ff0e00720c */ /* 0x004fe20003f05270 */
[----:B------:R1:W-:Y:S01]  /*a8a0*/  STL [R1], R0 ;  /* 0x0000000001007387 */ /* 0x0003e20000100800 */
[----:B---3--:R-:W-:-:S09]  /*a8b0*/  LOP3.LUT R4, R4, 0xfffffffe, RZ, 0xc0, !PT ;  /* 0xfffffffe04047812 */ /* 0x008fd200078ec0ff */
[----:B------:R-:W-:-:S05]  /*a8c0*/  @P1 LOP3.LUT R4, R4, 0x1, RZ, 0xfc, !PT ;  /* 0x0000000104041812 */ /* 0x000fca00078efcff */
[----:B------:R1:W-:Y:S01]  /*a8d0*/  STL [R1+0x1c], R4 ;  /* 0x00001c0401007387 */ /* 0x0003e20000100800 */
[----:B------:R-:W-:Y:S05]  /*a8e0*/  @P0 BRA `(.L_x_432) ;  /* 0x0000000400540947 */ /* 0x000fea0003800000 */
[----:B------:R-:W-:-:S03]  /*a8f0*/  UMOV UR4, 0xffffffff ;  /* 0xffffffff00047882 */ /* 0x000fc60000000000 */
[----:B------:R-:W-:Y:S05]  /*a900*/  BRA.DIV UR4, `(.L_x_433) ;  /* 0x0000004e04387947 */ /* 0x000fea000b800000 */
[----:B------:R-:W-:-:S13]  /*a910*/  ELECT P6, URZ, PT ;  /* 0x00000000003f782f */ /* 0x000fda00038c0000 */
.L_x_540:
[----:B------:R-:W-:Y:S05]  /*a920*/  @!P6 BRA `(.L_x_432) ;  /* 0x000000040044e947 */ /* 0x000fea0003800000 */
[----:B------:R2:W-:Y:S01]  /*a930*/  STL [R1+0x14], R9 ;  /* 0x0000140901007387 */ /* 0x0005e20000100800 */
[----:B------:R-:W-:-:S04]  /*a940*/  ISETP.NE.U32.AND P0, PT, R2, RZ, PT ;  /* 0x000000ff0200720c */ /* 0x000fc80003f05070 */
[----:B------:R-:W-:-:S13]  /*a950*/  ISETP.NE.AND.EX P0, PT, R3, RZ, PT, P0 ;  /* 0x000000ff0300720c */ /* 0x000fda0003f05300 */
[----:B--2---:R-:W-:Y:S05]  /*a960*/  @!P0 BRA `(.L_x_434) ;  /* 0x0000000000548947 */ /* 0x004fea0003800000 */
[----:B------:R-:W2:Y:S01]  /*a970*/  LDC R6, c[0x0][0x43c] ;  /* 0x00010f00ff067b82 */ /* 0x000ea20000000800 */
[----:B-1----:R-:W-:Y:S01]  /*a980*/  IMAD.MOV.U32 R0, RZ, RZ, R9 ;  /* 0x000000ffff007224 */ /* 0x002fe200078e0009 */
[----:B------:R-:W-:Y:S01]  /*a990*/  ULDC.64 UR4, c[0x0][0x428] ;  /* 0x00010a0000047ab9 */ /* 0x000fe20000000a00 */
[----:B------:R-:W-:Y:S01]  /*a9a0*/  ULDC.64 UR6, c[0x0][0x208] ;  /* 0x0000820000067ab9 */ /* 0x000fe20000000a00 */
[----:B--2---:R-:W-:-:S13]  /*a9b0*/  ISETP.NE.AND P0, PT, R6, 0x1, PT ;  /* 0x000000010600780c */ /* 0x004fda0003f05270 */
        /* <DEDUP_REMOVED lines=14> */
[----:B------:R-:W2:Y:S04]  /*aaa0*/  LDG.E R0, desc[UR6][R2.64] ;  /* 0x0000000602007981 */ /* 0x000ea8000c1e1900 */
[----:B--2---:R2:W-:Y:S02]  /*aab0*/  STL [R1], R0 ;  /* 0x0000000001007387 */ /* 0x0045e40000100800 */
.L_x_434:
[----:B------:R-:W3:Y:S04]  /*aac0*/  LDL R7, [R1+0x4] ;  /* 0x0000040001077983 */ /* 0x000ee80000100800 */
[----:B-12---:R-:W3:Y:S04]  /*aad0*/  LDL R0, [R1+0x8] ;  /* 0x0000080001007983 */ /* 0x006ee80000100800 */
[----:B------:R-:W2:Y:S01]  /*aae0*/  LDL R2, [R1+0x10] ;  /* 0x0000100001027983 */ /* 0x000ea20000100800 */
[----:B---3--:R-:W-:Y:S01]  /*aaf0*/  IMAD R0, R0, 0x8, R7 ;  /* 0x0000000800007824 */ /* 0x008fe200078e0207 */
[----:B--2---:R-:W-:-:S04]  /*ab00*/  SHF.L.U32 R2, R2, 0x1f, RZ ;  /* 0x0000001f02027819 */ /* 0x004fc800000006ff */
[----:B------:R-:W1:Y:S02]  /*ab10*/  SYNCS.PHASECHK.TRANS64.TRYWAIT P0, [R0+URZ+0x34840], R2 ;  /* 0x03484002000075a7 */ /* 0x000e64000800017f */
[----:B-1----:R-:W-:Y:S05]  /*ab20*/  @!P0 BRA `(.L_x_435) ;  /* 0x0000004800d08947 */ /* 0x002fea0003800000 */
.L_x_541:
[----:B------:R-:W2:Y:S02]  /*ab30*/  S2R R3, SR_TID.X ;  /* 0x0000000000037919 */ /* 0x000ea40000002100 */
        /* <DEDUP_REMOVED lines=10> */
.L_x_436:
[----:B------:R-:W2:Y:S04]  /*abe0*/  LDL R7, [R1+0x4] ;  /* 0x0000040001077983 */ /* 0x000ea80000100800 */
[----:B------:R-:W2:Y:S04]  /*abf0*/  LDL R6, [R1+0x8] ;  /* 0x0000080001067983 */ /* 0x000ea80000100800 */
[----:B------:R-:W3:Y:S04]  /*ac00*/  LDL R5, [R1+0x14] ;  /* 0x0000140001057983 */ /* 0x000ee80000100800 */
[----:B------:R-:W4:Y:S04]  /*ac10*/  LDL R4, [R1+0x18] ;  /* 0x0000180001047983 */ /* 0x000f280000100800 */
[----:B------:R-:W5:Y:S04]  /*ac20*/  LDL R3, [R1] ;  /* 0x0000000001037983 */ /* 0x000f680000100800 */
[----:B-1----:R-:W5:Y:S01]  /*ac30*/  LDL.LU R2, [R1+0x1c] ;  /* 0x00001c0001027983 */ /* 0x002f620000300800 */
[----:B------:R-:W-:Y:S01]  /*ac40*/  R2UR UR9, R0 ;  /* 0x00000000000972ca */ /* 0x000fe200000e0000 */
[----:B------:R-:W-:Y:S01]  /*ac50*/  UIADD3 UR4, UP0, UR36, 0x370, URZ ;  /* 0x0000037024047890 */ /* 0x000fe2000ff1e03f */
[----:B------:R-:W-:Y:S01]  /*ac60*/  R2UR UR12, R18 ;  /* 0x00000000120c72ca */ /* 0x000fe200000e0000 */
[----:B------:R-:W-:Y:S01]  /*ac70*/  UMOV UR10, URZ ;  /* 0x0000003f000a7c82 */ /* 0x000fe20008000000 */
[----:B------:R-:W-:Y:S01]  /*ac80*/  PLOP3.LUT P0, PT, PT, PT, PT, 0x80, 0x0 ;  /* 0x000000000000781c */ /* 0x000fe20003f0f070 */
[----:B------:R-:W-:Y:S01]  /*ac90*/  UMOV UR6, 0x0 ;  /* 0x0000000000067882 */ /* 0x000fe20000000000 */
[----:B------:R-:W-:Y:S01]  /*aca0*/  UMOV UR7, 0x14f00000 ;  /* 0x14f0000000077882 */ /* 0x000fe20000000000 */
[----:B------:R-:W-:-:S06]  /*acb0*/  UMOV UR16, 0x40 ;  /* 0x0000004000107882 */ /* 0x000fcc0000000000 */
[----:B------:R-:W-:Y:S01]  /*acc0*/  UIADD3 UR9, UR9, 0x34830, URZ ;  /* 0x0003483009097890 */ /* 0x000fe2000fffe03f */
[----:B--2---:R-:W-:Y:S01]  /*acd0*/  IMAD R0, R6, 0xc000, R7 ;  /* 0x0000c00006007824 */ /* 0x004fe200078e0207 */
[----:B---3--:R-:W-:-:S04]  /*ace0*/  R2UR UR11, R5 ;  /* 0x00000000050b72ca */ /* 0x008fc800000e0000 */
[----:B------:R-:W-:Y:S02]  /*acf0*/  R2UR UR8, R0 ;  /* 0x00000000000872ca */ /* 0x000fe400000e0000 */
[----:B----4-:R-:W-:Y:S02]  /*ad00*/  R2UR UR5, R4 ;  /* 0x00000000040572ca */ /* 0x010fe400000e0000 */
[----:B-----5:R-:W-:Y:S02]  /*ad10*/  R2UR UR13, R3 ;  /* 0x00000000030d72ca */ /* 0x020fe400000e0000 */
[----:B------:R-:W-:-:S07]  /*ad20*/  LOP3.LUT R2, R2, 0xfffffffe, RZ, 0xc0, !PT ;  /* 0xfffffffe02027812 */ /* 0x000fce00078ec0ff */
[----:B------:R-:W-:Y:S01]  /*ad30*/  UIADD3 UR14, UR8, 0x1c400, URZ ;  /* 0x0001c400080e7890 */ /* 0x000fe2000fffe03f */
[----:B------:R-:W-:Y:S01]  /*ad40*/  @P0 LOP3.LUT R2, R2, 0x1, RZ, 0xfc, !PT ;  /* 0x0000000102020812 */ /* 0x000fe200078efcff */
[----:B------:R-:W-:Y:S02]  /*ad50*/  ULEA UR11, UR11, UR5, 0x7 ;  /* 0x000000050b0b7291 */ /* 0x000fe4000f8e383f */
[----:B------:R-:W-:Y:S02]  /*ad60*/  UIADD3.X UR5, URZ, UR37, URZ, UP0, !UPT ;  /* 0x000000253f057290 */ /* 0x000fe400087fe43f */
[----:B------:R-:W-:Y:S01]  /*ad70*/  UIADD3 UR15, UR8, 0x20400, URZ ;  /* 0x00020400080f7890 */ /* 0x000fe2000fffe03f */
[----:B------:R2:W-:Y:S01]  /*ad80*/  STL [R1+0x1c], R2 ;  /* 0x00001c0201007387 */ /* 0x0005e20000100800 */
[----:B------:R-:W-:-:S03]  /*ad90*/  UIADD3 UR17, UR8, 0x24400, URZ ;  /* 0x0002440008117890 */ /* 0x000fc6000fffe03f */
[----:B------:R-:W-:Y:S01]  /*ada0*/  UMOV UR8, UR14 ;  /* 0x0000000e00087c82 */ /* 0x000fe20008000000 */
[----:B------:R-:W-:Y:S01]  /*adb0*/  UMOV UR14, 0x80 ;  /* 0x00000080000e7882 */ /* 0x000fe20000000000 */
[----:B------:R1:W-:Y:S02]  /*adc0*/  UTMALDG.4D [UR8], [UR4], desc[UR6] ;  /* 0x00000608040075b4 */ /* 0x0003e40008019000 */
[----:B-1----:R-:W-:Y:S01]  /*add0*/  UMOV UR8, UR15 ;  /* 0x0000000f00087c82 */ /* 0x002fe20008000000 */
[----:B------:R-:W-:Y:S02]  /*ade0*/  UMOV UR10, UR16 ;  /* 0x00000010000a7c82 */ /* 0x000fe40008000000 */
[----:B------:R1:W-:Y:S02]  /*adf0*/  UTMALDG.4D [UR8], [UR4], desc[UR6] ;  /* 0x00000608040075b4 */ /* 0x0003e40008019000 */
[----:B-1----:R-:W-:Y:S01]  /*ae00*/  UMOV UR8, UR17 ;  /* 0x0000001100087c82 */ /* 0x002fe20008000000 */
[----:B------:R-:W-:-:S02]  /*ae10*/  UMOV UR10, UR14 ;  /* 0x0000000e000a7c82 */ /* 0x000fc40008000000 */
[----:B------:R2:W-:Y:S02]  /*ae20*/  UTMALDG.4D [UR8], [UR4], desc[UR6] ;  /* 0x00000608040075b4 */ /* 0x0005e40008019000 */
[----:B--2---:R-:W-:Y:S01]  /*ae30*/  NOP ;  /* 0x0000000000007918 */ /* 0x004fe20000000000 */
.L_x_432:
[----:B------:R-:W2:Y:S04]  /*ae40*/  LDL R2, [R1+0x4] ;  /* 0x0000040001027983 */ /* 0x000ea80000100800 */
[----:B------:R-:W3:Y:S04]  /*ae50*/  LDL.LU R3, [R1+0x34] ;  /* 0x0000340001037983 */ /* 0x000ee80000300800 */
[----:B------:R-:W4:Y:S04]  /*ae60*/  LDL.LU R5, [R1+0x28] ;  /* 0x0000280001057983 */ /* 0x000f280000300800 */
[----:B-1----:R-:W5:Y:S01]  /*ae70*/  LDL.LU R4, [R1+0x38] ;  /* 0x0000380001047983 */ /* 0x002f620000300800 */
[----:B------:R-:W-:Y:S05]  /*ae80*/  WARPSYNC.ALL ;  /* 0x0000000000007948 */ /* 0x000fea0003800000 */
[----:B------:R-:W-:Y:S01]  /*ae90*/  ULDC.64 UR4, c[0x0][0x298] ;  /* 0x0000a60000047ab9 */ /* 0x000fe20000000a00 */
[----:B------:R-:W-:Y:S01]  /*aea0*/  ULDC.64 UR6, c[0x0][0xa00] ;  /* 0x0002800000067ab9 */ /* 0x000fe20000000a00 */
[----:B------:R-:W-:Y:S01]  /*aeb0*/  BSSY B6, `(.L_x_437) ;  /* 0x0000024000067945 */ /* 0x000fe20003800000 */
[----:B------:R-:W-:Y:S01]  /*aec0*/  BAR.SYNC.DEFER_BLOCKING 0x8, 0x180 ;  /* 0x0206000000007b1d */ /* 0x000fe20000010000 */
[----:B------:R-:W-:-:S04]  /*aed0*/  ISETP.NE.U32.AND P0, PT, RZ, UR6, PT ;  /* 0x00000006ff007c0c */ /* 0x000fc8000bf05070 */
[----:B------:R-:W-:Y:S01]  /*aee0*/  ISETP.NE.AND.EX P0, PT, RZ, UR7, PT, P0 ;  /* 0x00000007ff007c0c */ /* 0x000fe2000bf05300 */
[----:B--2---:R-:W-:Y:S01]  /*aef0*/  VIADD R2, R2, 0x10400 ;  /* 0x0001040002027836 */ /* 0x004fe20000000000 */
[----:B---3--:R-:W-:-:S04]  /*af00*/  SHF.R.S32.HI R0, RZ, 0x1f, R3 ;  /* 0x0000001fff007819 */ /* 0x008fc80000011403 */
[----:B------:R-:W-:Y:S02]  /*af10*/  LOP3.LUT P1, RZ, R2, 0x3ff, RZ, 0xc0, !PT ;  /* 0x000003ff02ff7812 */ /* 0x000fe4000782c0ff */
[----:B----4-:R-:W-:Y:S01]  /*af20*/  SEL R5, R5, RZ, !P0 ;  /* 0x000000ff05057207 */ /* 0x010fe20004000000 */
[----:B------:R-:W-:Y:S01]  /*af30*/  IMAD R0, R0, UR4, RZ ;  /* 0x0000000400007c24 */ /* 0x000fe2000f8e02ff */
[----:B-----5:R-:W-:-:S03]  /*af40*/  SEL R4, R4, RZ, !P0 ;  /* 0x000000ff04047207 */ /* 0x020fc60004000000 */
[C---:B------:R-:W-:Y:S02]  /*af50*/  IMAD R0, R3.reuse, UR5, R0 ;  /* 0x0000000503007c24 */ /* 0x040fe4000f8e0200 */
[----:B------:R-:W-:-:S05]  /*af60*/  IMAD.WIDE.U32 R2, R3, UR4, RZ ;  /* 0x0000000403027c25 */ /* 0x000fca000f8e00ff */
[----:B------:R1:W-:Y:S04]  /*af70*/  STL.64 [R1+0x48], R2 ;  /* 0x0000480201007387 */ /* 0x0003e80000100a00 */
[----:B------:R2:W-:Y:S04]  /*af80*/  STL [R1+0x28], R5 ;  /* 0x0000280501007387 */ /* 0x0005e80000100800 */
[----:B------:R2:W-:Y:S01]  /*af90*/  STL [R1+0x54], R4 ;  /* 0x0000540401007387 */ /* 0x0005e20000100800 */
[----:B-1----:R-:W-:Y:S01]  /*afa0*/  IMAD.IADD R2, R3, 0x1, R0 ;  /* 0x0000000103027824 */ /* 0x002fe200078e0200 */
[----:B------:R-:W-:-:S05]  /*afb0*/  SHF.R.S32.HI R0, RZ, 0x1f, R18 ;  /* 0x0000001fff007819 */ /* 0x000fca0000011412 */
[----:B------:R2:W-:Y:S04]  /*afc0*/  STL [R1+0x38], R0 ;  /* 0x0000380001007387 */ /* 0x0005e80000100800 */
[----:B------:R2:W-:Y:S01]  /*afd0*/  STL [R1+0x34], R2 ;  /* 0x0000340201007387 */ /* 0x0005e20000100800 */
[----:B------:R-:W-:Y:S05]  /*afe0*/  @!P1 BRA `(.L_x_438) ;  /* 0x0000000000409947 */ /* 0x000fea0003800000 */
[----:B--2---:R-:W-:Y:S01]  /*aff0*/  MOV R2, 0x0 ;  /* 0x0000000000027802 */ /* 0x004fe20000000f00 */
        /* <DEDUP_REMOVED lines=11> */
[----:B0-----:R-:W-:Y:S02]  /*b0b0*/  IMAD.MOV.U32 R12, RZ, RZ, 0x1 ;  /* 0x00000001ff0c7424 */ /* 0x001fe400078e00ff */
[----:B------:R-:W-:-:S07]  /*b0c0*/  IMAD.MOV.U32 R13, RZ, RZ, RZ ;  /* 0x000000ffff0d7224 */ /* 0x000fce00078e00ff */
[----:B------:R-:W-:-:S07]  /*b0d0*/  LEPC R20, `(.L_x_438) ;  /* 0x000000001014794e */ /* 0x000fce0000000000 */
[----:B-1----:R-:W-:Y:S05]  /*b0e0*/  CALL.ABS.NOINC R2 ;  /* 0x0000000002007343 */ /* 0x002fea0003c00000 */
.L_x_438:
[----:B------:R-:W-:Y:S05]  /*b0f0*/  BSYNC B6 ;  /* 0x0000000000067941 */ /* 0x000fea0003800000 */
.L_x_437:
[----:B--2---:R-:W2:Y:S01]  /*b100*/  LDL.LU R4, [R1+0x34] ;  /* 0x0000340001047983 */ /* 0x004ea20000300800 */
[----:B------:R-:W1:Y:S01]  /*b110*/  LDC R7, c[0x0][0x448] ;  /* 0x00011200ff077b82 */ /* 0x000e620000000800 */
[----:B------:R-:W-:Y:S01]  /*b120*/  ULDC.64 UR4, c[0x0][0x2d8] ;  /* 0x0000b60000047ab9 */ /* 0x000fe20000000a00 */
[----:B------:R-:W-:Y:S01]  /*b130*/  IMAD.SHL.U32 R17, R17, 0x80, RZ ;  /* 0x0000008011117824 */ /* 0x000fe200078e00ff */
[----:B------:R-:W2:Y:S01]  /*b140*/  LDL.LU.64 R2, [R1+0x48] ;  /* 0x0000480001027983 */ /* 0x000ea20000300a00 */
[----:B------:R-:W-:-:S03]  /*b150*/  ULDC.64 UR6, c[0x0][0x280] ;  /* 0x0000a00000067ab9 */ /* 0x000fc60000000a00 */
[----:B------:R-:W3:Y:S04]  /*b160*/  LDL.LU R0, [R1+0x38] ;  /* 0x0000380001007983 */ /* 0x000ee80000300800 */
[----:B------:R-:W4:Y:S04]  /*b170*/  LDL.LU R6, [R1+0x54] ;  /* 0x0000540001067983 */ /* 0x000f280000300800 */
[----:B------:R-:W4:Y:S01]  /*b180*/  LDL.LU R5, [R1+0x28] ;  /* 0x0000280001057983 */ /* 0x000f220000300800 */
[----:B------:R-:W0:Y:S01]  /*b190*/  S2R R8, SR_TID.X ;  /* 0x0000000000087919 */ /* 0x000e220000002100 */
[----:B-1----:R-:W-:Y:S01]  /*b1a0*/  ISETP.NE.AND P0, PT, R7, 0x1, PT ;  /* 0x000000010700780c */ /* 0x002fe20003f05270 */
[----:B0-----:R-:W-:-:S05]  /*b1b0*/  IMAD.SHL.U32 R10, R8, 0x8, RZ ;  /* 0x00000008080a7824 */ /* 0x001fca00078e00ff */
[----:B------:R-:W-:-:S04]  /*b1c0*/  LOP3.LUT R10, R10, 0x38, RZ, 0xc0, !PT ;  /* 0x000000380a0a7812 */ /* 0x000fc800078ec0ff */
[C---:B------:R-:W-:Y:S02]  /*b1d0*/  LOP3.LUT R9, R10.reuse, 0x40, RZ, 0xfc, !PT ;  /* 0x000000400a097812 */ /* 0x040fe400078efcff */
[----:B------:R-:W-:Y:S01]  /*b1e0*/  LOP3.LUT R8, R10, 0x80, RZ, 0xfc, !PT ;  /* 0x000000800a087812 */ /* 0x000fe200078efcff */
[----:B--2---:R-:W-:Y:S02]  /*b1f0*/  IMAD.MOV.U32 R3, RZ, RZ, R4 ;  /* 0x000000ffff037224 */ /* 0x004fe400078e0004 */
[----:B------:R-:W0:Y:S01]  /*b200*/  S2R R4, SR_TID.X ;  /* 0x0000000000047919 */ /* 0x000e220000002100 */
[----:B---3--:R-:W-:Y:S02]  /*b210*/  IMAD R0, R0, UR4, RZ ;  /* 0x0000000400007c24 */ /* 0x008fe4000f8e02ff */
[----:B------:R-:W-:-:S04]  /*b220*/  IMAD.WIDE.U32 R2, R18, UR4, R2 ;  /* 0x0000000412027c25 */ /* 0x000fc8000f8e0002 */
[----:B------:R-:W-:Y:S01]  /*b230*/  IMAD R0, R18, UR5, R0 ;  /* 0x0000000512007c24 */ /* 0x000fe2000f8e0200 */
[----:B------:R-:W-:-:S03]  /*b240*/  ULDC.64 UR4, c[0x0][0x2e0] ;  /* 0x0000b80000047ab9 */ /* 0x000fc60000000a00 */
[----:B------:R-:W-:Y:S02]  /*b250*/  IMAD.IADD R3, R3, 0x1, R0 ;  /* 0x0000000103037824 */ /* 0x000fe400078e0200 */
[----:B----4-:R-:W-:Y:S02]  /*b260*/  IMAD R0, R6, UR4, RZ ;  /* 0x0000000406007c24 */ /* 0x010fe4000f8e02ff */
[C---:B------:R-:W-:Y:S01]  /*b270*/  IMAD.WIDE.U32 R2, R5.reuse, UR4, R2 ;  /* 0x0000000405027c25 */ /* 0x040fe2000f8e0002 */
[----:B------:R-:W1:Y:S03]  /*b280*/  @P0 LDC R6, c[0x0][0x450] ;  /* 0x00011400ff060b82 */ /* 0x000e660000000800 */
[----:B------:R-:W-:Y:S01]  /*b290*/  IMAD R0, R5, UR5, R0 ;  /* 0x0000000505007c24 */ /* 0x000fe2000f8e0200 */
[----:B------:R-:W-:-:S03]  /*b2a0*/  ULDC.64 UR4, c[0x0][0x2d0] ;  /* 0x0000b40000047ab9 */ /* 0x000fc60000000a00 */
[----:B------:R-:W-:Y:S01]  /*b2b0*/  IMAD.IADD R3, R3, 0x1, R0 ;  /* 0x0000000103037824 */ /* 0x000fe200078e0200 */
[C---:B0-----:R-:W-:Y:S01]  /*b2c0*/  LOP3.LUT R5, R4.reuse, 0x7f, RZ, 0xc0, !PT ;  /* 0x0000007f04057812 */ /* 0x041fe200078ec0ff */
[----:B------:R-:W-:-:S03]  /*b2d0*/  IMAD.SHL.U32 R4, R4, 0x10, RZ ;  /* 0x0000001004047824 */ /* 0x000fc600078e00ff */
[----:B------:R-:W-:-:S04]  /*b2e0*/  SHF.R.U32.HI R5, RZ, 0x3, R5 ;  /* 0x00000003ff057819 */ /* 0x000fc80000011605 */
[----:B------:R-:W-:Y:S02]  /*b2f0*/  LOP3.LUT R4, R5, 0x70, R4, 0xf8, !PT ;  /* 0x0000007005047812 */ /* 0x000fe400078ef804 */
[----:B------:R-:W0:Y:S02]  /*b300*/  @P0 LDC R5, c[0x0][0x44c] ;  /* 0x00011300ff050b82 */ /* 0x000e240000000800 */
[----:B------:R-:W-:-:S05]  /*b310*/  LOP3.LUT R0, R4, R17, RZ, 0xfc, !PT ;  /* 0x0000001104007212 */ /* 0x000fca00078efcff */
[----:B------:R-:W-:Y:S02]  /*b320*/  IMAD.MOV.U32 R4, RZ, RZ, R0 ;  /* 0x000000ffff047224 */ /* 0x000fe400078e0000 */
[----:B0-----:R-:W-:-:S05]  /*b330*/  @P0 IMAD.HI.U32 R5, R0, R5, RZ ;  /* 0x0000000500050227 */ /* 0x001fca00078e00ff */
[----:B-1----:R-:W-:-:S05]  /*b340*/  @P0 SHF.R.U32.HI R4, RZ, R6, R5 ;  /* 0x00000006ff040219 */ /* 0x002fca0000011605 */
[----:B------:R-:W-:Y:S02]  /*b350*/  IMAD.MOV R5, RZ, RZ, -R4 ;  /* 0x000000ffff057224 */ /* 0x000fe400078e0a04 */
[----:B------:R-:W-:-:S04]  /*b360*/  IMAD.WIDE.U32 R2, R4, UR4, R2 ;  /* 0x0000000404027c25 */ /* 0x000fc8000f8e0002 */
[----:B------:R-:W-:Y:S01]  /*b370*/  IMAD R0, R7, R5, R0 ;  /* 0x0000000507007224 */ /* 0x000fe200078e0200 */
[----:B------:R-:W-:-:S05]  /*b380*/  SHF.R.S32.HI R5, RZ, 0x1f, R4 ;  /* 0x0000001fff057819 */ /* 0x000fca0000011404 */
[----:B------:R-:W-:-:S04]  /*b390*/  IMAD R5, R5, UR4, RZ ;  /* 0x0000000405057c24 */ /* 0x000fc8000f8e02ff */
[----:B------:R-:W-:Y:S01]  /*b3a0*/  IMAD R4, R4, UR5, R5 ;  /* 0x0000000504047c24 */ /* 0x000fe2000f8e0205 */
[----:B------:R-:W-:-:S03]  /*b3b0*/  ULDC.64 UR4, c[0x0][0x2c8] ;  /* 0x0000b20000047ab9 */ /* 0x000fc60000000a00 */
[----:B------:R-:W-:Y:S01]  /*b3c0*/  IMAD.IADD R3, R3, 0x1, R4 ;  /* 0x0000000103037824 */ /* 0x000fe200078e0204 */
[----:B------:R-:W-:Y:S01]  /*b3d0*/  SHF.R.S32.HI R4, RZ, 0x1f, R0 ;  /* 0x0000001fff047819 */ /* 0x000fe20000011400 */
[----:B------:R-:W-:-:S04]  /*b3e0*/  IMAD.WIDE.U32 R2, R0, UR4, R2 ;  /* 0x0000000400027c25 */ /* 0x000fc8000f8e0002 */
[----:B------:R-:W-:Y:S01]  /*b3f0*/  IMAD R4, R4, UR4, RZ ;  /* 0x0000000404047c24 */ /* 0x000fe2000f8e02ff */
[----:B------:R-:W-:Y:S02]  /*b400*/  ULDC UR4, c[0x0][0x2b8] ;  /* 0x0000ae0000047ab9 */ /* 0x000fe40000000800 */
[----:B------:R-:W-:Y:S01]  /*b410*/  ISETP.GE.AND P2, PT, R10, UR4, PT ;  /* 0x000000040a007c0c */ /* 0x000fe2000bf46270 */
[----:B------:R-:W-:Y:S01]  /*b420*/  IMAD R0, R0, UR5, R4 ;  /* 0x0000000500007c24 */ /* 0x000fe2000f8e0204 */
[----:B------:R0:W5:Y:S01]  /*b430*/  LDL R10, [R1+0x24] ;  /* 0x00002400010a7983 */ /* 0x0001620000100800 */
[----:B------:R-:W-:Y:S02]  /*b440*/  LEA R4, P3, R2, UR6, 0x1 ;  /* 0x0000000602047c11 */ /* 0x000fe4000f8608ff */
[----:B------:R-:W-:Y:S01]  /*b450*/  IMAD.IADD R0, R3, 0x1, R0 ;  /* 0x0000000103007824 */ /* 0x000fe200078e0200 */
[----:B------:R-:W-:Y:S02]  /*b460*/  ISETP.GE.AND P1, PT, R9, UR4, PT ;  /* 0x0000000409007c0c */ /* 0x000fe4000bf26270 */
[----:B------:R-:W-:Y:S01]  /*b470*/  ISETP.GE.AND P0, PT, R8, UR4, PT ;  /* 0x0000000408007c0c */ /* 0x000fe2000bf06270 */
[----:B------:R-:W-:Y:S01]  /*b480*/  UMOV UR4, 0xffffffff ;  /* 0xffffffff00047882 */ /* 0x000fe20000000000 */
[----:B------:R-:W-:-:S02]  /*b490*/  LEA.HI.X R0, R2, UR7, R0, 0x1, P3 ;  /* 0x0000000702007c11 */ /* 0x000fc400098f0c00 */
[----:B0-----:R-:W-:Y:S09]  /*b4a0*/  BRA.DIV UR4, `(.L_x_439) ;  /* 0x0000004204847947 */ /* 0x001ff2000b800000 */
[----:B------:R-:W0:Y:S02]  /*b4b0*/  S2R R5, SR_TID.X ;  /* 0x0000000000057919 */ /* 0x000e240000002100 */
[----:B0-----:R-:W-:-:S04]  /*b4c0*/  LOP3.LUT R5, R5, 0x7f, RZ, 0xc0, !PT ;  /* 0x0000007f05057812 */ /* 0x001fc800078ec0ff */
[----:B------:R-:W-:Y:S02]  /*b4d0*/  SHF.R.U32.HI R6, RZ, 0x3, R5 ;  /* 0x00000003ff067819 */ /* 0x000fe40000011605 */
[----:B------:R-:W2:Y:S01]  /*b4e0*/  LDL.LU R5, [R1+0x40] ;  /* 0x0000400001057983 */ /* 0x000ea20000300800 */
[----:B------:R-:W-:Y:S02]  /*b4f0*/  ULDC.64 UR4, c[0x0][0x208] ;  /* 0x0000820000047ab9 */ /* 0x000fe40000000a00 */
[----:B------:R-:W-:Y:S01]  /*b500*/  IMAD.IADD R2, R6, 0x1, R17 ;  /* 0x0000000106027824 */ /* 0x000fe200078e0211 */
[----:B------:R-:W-:Y:S01]  /*b510*/  SHFL.IDX PT, R9, R0, 0x1, 0x181f ;  /* 0x00381f0000097f89 */ /* 0x000fe200000e0000 */
[----:B------:R-:W0:Y:S02]  /*b520*/  S2R R6, SR_TID.X ;  /* 0x0000000000067919 */ /* 0x000e240000002100 */
[----:B0-----:R-:W-:Y:S02]  /*b530*/  IMAD.SHL.U32 R11, R6, 0x8, RZ ;  /* 0x00000008060b7824 */ /* 0x001fe400078e00ff */
[----:B------:R-:W-:Y:S03]  /*b540*/  SHFL.IDX PT, R6, R0, RZ, 0x181f ;  /* 0x00181fff00067589 */ /* 0x000fe600000e0000 */
[----:B------:R-:W-:Y:S01]  /*b550*/  LOP3.LUT R11, R11, 0x38, RZ, 0xc0, !PT ;  /* 0x000000380b0b7812 */ /* 0x000fe200078ec0ff */
[----:B--2---:R-:W-:-:S02]  /*b560*/  IMAD R3, R5, R7, RZ ;  /* 0x0000000705037224 */ /* 0x004fc400078e02ff */
[----:B------:R-:W0:Y:S01]  /*b570*/  SHFL.IDX PT, R7, R4, RZ, 0x181f ;  /* 0x00181fff04077589 */ /* 0x000e2200000e0000 */
[C---:B------:R-:W-:Y:S02]  /*b580*/  VIADD R5, R2.reuse, 0x10 ;  /* 0x0000001002057836 */ /* 0x040fe40000000000 */
[----:B------:R-:W-:-:S03]  /*b590*/  ISETP.GE.AND P4, PT, R2, R3, PT ;  /* 0x000000030200720c */ /* 0x000fc60003f86270 */
[----:B------:R-:W-:Y:S02]  /*b5a0*/  ISETP.GE.AND P3, PT, R5, R3, PT ;  /* 0x000000030500720c */ /* 0x000fe40003f66270 */
[----:B------:R-:W1:Y:S08]  /*b5b0*/  SHFL.IDX PT, R5, R4, 0x1, 0x181f ;  /* 0x00381f0004057f89 */ /* 0x000e7000000e0000 */
[----:B0-----:R-:W-:-:S05]  /*b5c0*/  @!P4 LEA R7, P5, R11, R7, 0x1 ;  /* 0x000000070b07c211 */ /* 0x001fca00078a08ff */
[----:B------:R-:W-:Y:S01]  /*b5d0*/  @!P4 IMAD.X R6, RZ, RZ, R6, P5 ;  /* 0x000000ffff06c224 */ /* 0x000fe200028e0606 */
[----:B-1----:R-:W-:-:S04]  /*b5e0*/  @!P3 LEA R8, P5, R11, R5, 0x1 ;  /* 0x000000050b08b211 */ /* 0x002fc800078a08ff */
[----:B------:R-:W-:Y:S01]  /*b5f0*/  @!P4 LOP3.LUT R7, R7, R6, RZ, 0x3c, !PT ;  /* 0x000000060707c212 */ /* 0x000fe200078e3cff */
[----:B------:R-:W-:-:S03]  /*b600*/  @!P3 IMAD.X R5, RZ, RZ, R9, P5 ;  /* 0x000000ffff05b224 */ /* 0x000fc600028e0609 */
[----:B------:R-:W-:-:S04]  /*b610*/  @!P4 LOP3.LUT R6, R7, R6, RZ, 0x3c, !PT ;  /* 0x000000060706c212 */ /* 0x000fc800078e3cff */
[----:B------:R-:W-:-:S05]  /*b620*/  @!P4 LOP3.LUT R7, R7, R6, RZ, 0x3c, !PT ;  /* 0x000000060707c212 */ /* 0x000fca00078e3cff */
[----:B-----5:R-:W-:Y:S04]  /*b630*/  @!P4 LDGSTS.E.BYPASS.LTC128B.128 [R10+0x10400], desc[UR4][R6.64], !P2 ;  /* 0x10400000060acfae */ /* 0x020fe8000d101d44 */
[----:B------:R-:W-:Y:S04]  /*b640*/  @!P4 LDGSTS.E.BYPASS.LTC128B.128 [R10+0x14400], desc[UR4][R6.64+0x80], !P1 ;  /* 0x14400080060acfae */ /* 0x000fe8000c901d44 */
[----:B------:R0:W-:Y:S02]  /*b650*/  @!P4 LDGSTS.E.BYPASS.LTC128B.128 [R10+0x18400], desc[UR4][R6.64+0x100], !P0 ;  /* 0x18400100060acfae */ /* 0x0001e4000c101d44 */
[----:B0-----:R-:W-:-:S02]  /*b660*/  @!P3 IMAD.MOV.U32 R6, RZ, RZ, R8 ;  /* 0x000000ffff06b224 */ /* 0x001fc400078e0008 */
[----:B------:R-:W-:Y:S01]  /*b670*/  @!P3 IMAD.MOV.U32 R7, RZ, RZ, R5 ;  /* 0x000000ffff07b224 */ /* 0x000fe200078e0005 */
[----:B------:R-:W-:Y:S01]  /*b680*/  SHFL.IDX PT, R8, R0, 0x2, 0x181f ;  /* 0x00581f0000087f89 */ /* 0x000fe200000e0000 */
[----:B------:R-:W-:-:S03]  /*b690*/  VIADD R5, R2, 0x20 ;  /* 0x0000002002057836 */ /* 0x000fc60000000000 */
[----:B------:R-:W-:Y:S04]  /*b6a0*/  @!P3 LDGSTS.E.BYPASS.LTC128B.128 [R10+0x10c00], desc[UR4][R6.64], !P2 ;  /* 0x10c00000060abfae */ /* 0x000fe8000d101d44 */
[----:B------:R-:W-:Y:S04]  /*b6b0*/  @!P3 LDGSTS.E.BYPASS.LTC128B.128 [R10+0x14c00], desc[UR4][R6.64+0x80], !P1 ;  /* 0x14c00080060abfae */ /* 0x000fe8000c901d44 */
[----:B------:R0:W-:Y:S01]  /*b6c0*/  @!P3 LDGSTS.E.BYPASS.LTC128B.128 [R10+0x18c00], desc[UR4][R6.64+0x100], !P0 ;  /* 0x18c00100060abfae */ /* 0x0001e2000c101d44 */
[----:B------:R-:W-:-:S03]  /*b6d0*/  ISETP.GE.AND P3, PT, R5, R3, PT ;  /* 0x000000030500720c */ /* 0x000fc60003f66270 */
[----:B------:R-:W1:Y:S10]  /*b6e0*/  SHFL.IDX PT, R5, R4, 0x2, 0x181f ;  /* 0x00581f0004057f89 */ /* 0x000e7400000e0000 */
[----:B-1----:R-:W-:-:S05]  /*b6f0*/  @!P3 LEA R5, P4, R11, R5, 0x1 ;  /* 0x000000050b05b211 */ /* 0x002fca00078808ff */
[----:B0-----:R-:W-:-:S04]  /*b700*/  @!P3 IMAD.X R6, RZ, RZ, R8, P4 ;  /* 0x000000ffff06b224 */ /* 0x001fc800020e0608 */
[----:B------:R-:W-:Y:S02]  /*b710*/  @!P3 IMAD.MOV.U32 R7, RZ, RZ, R6 ;  /* 0x000000ffff07b224 */ /* 0x000fe400078e0006 */
[----:B------:R-:W-:Y:S02]  /*b720*/  @!P3 IMAD.MOV.U32 R6, RZ, RZ, R5 ;  /* 0x000000ffff06b224 */ /* 0x000fe400078e0005 */
[----:B------:R-:W-:-:S03]  /*b730*/  VIADD R5, R2, 0x30 ;  /* 0x0000003002057836 */ /* 0x000fc60000000000 */
[----:B------:R-:W-:Y:S04]  /*b740*/  @!P3 LDGSTS.E.BYPASS.LTC128B.128 [R10+0x11400], desc[UR4][R6.64], !P2 ;  /* 0x11400000060abfae */ /* 0x000fe8000d101d44 */
[----:B------:R-:W-:Y:S04]  /*b750*/  @!P3 LDGSTS.E.BYPASS.LTC128B.128 [R10+0x15400], desc[UR4][R6.64+0x80], !P1 ;  /* 0x15400080060abfae */ /* 0x000fe8000c901d44 */
[----:B------:R0:W-:Y:S01]  /*b760*/  @!P3 LDGSTS.E.BYPASS.LTC128B.128 [R10+0x19400], desc[UR4][R6.64+0x100], !P0 ;  /* 0x19400100060abfae */ /* 0x0001e2000c101d44 */
[----:B------:R-:W-:-:S03]  /*b770*/  ISETP.GE.AND P3, PT, R5, R3, PT ;  /* 0x000000030500720c */ /* 0x000fc60003f66270 */
[----:B------:R-:W1:Y:S04]  /*b780*/  SHFL.IDX PT, R5, R4, 0x3, 0x181f ;  /* 0x00781f0004057f89 */ /* 0x000e6800000e0000 */
[----:B0-----:R-:W0:Y:S06]  /*b790*/  SHFL.IDX PT, R6, R0, 0x3, 0x181f ;  /* 0x00781f0000067f89 */ /* 0x001e2c00000e0000 */
        /* <DEDUP_REMOVED lines=27> */
[----:B------:R-:W-:Y:S02]  /*b950*/  @!P3 LDGSTS.E.BYPASS.LTC128B.128 [R10+0x12c00], desc[UR4][R6.64], !P2 ;  /* 0x12c00000060abfae */ /* 0x000fe4000d101d44 */
[----:B------:R-:W-:Y:S02]  /*b960*/  ISETP.GE.AND P4, PT, R5, R3, PT ;  /* 0x000000030500720c */ /* 0x000fe40003f86270 */
[----:B------:R-:W0:Y:S04]  /*b970*/  SHFL.IDX PT, R5, R4, 0x6, 0x181f ;  /* 0x00d81f0004057f89 */ /* 0x000e2800000e0000 */
[----:B------:R-:W-:Y:S04]  /*b980*/  @!P3 LDGSTS.E.BYPASS.LTC128B.128 [R10+0x16c00], desc[UR4][R6.64+0x80], !P1 ;  /* 0x16c00080060abfae */ /* 0x000fe8000c901d44 */
[----:B------:R1:W-:Y:S04]  /*b990*/  @!P3 LDGSTS.E.BYPASS.LTC128B.128 [R10+0x1ac00], desc[UR4][R6.64+0x100], !P0 ;  /* 0x1ac00100060abfae */ /* 0x0003e8000c101d44 */
[----:B------:R-:W-:Y:S04]  /*b9a0*/  SHFL.IDX PT, R4, R4, 0x7, 0x181f ;  /* 0x00f81f0004047f89 */ /* 0x000fe800000e0000 */
[----:B-1----:R-:W1:Y:S01]  /*b9b0*/  SHFL.IDX PT, R6, R0, 0x6, 0x181f ;  /* 0x00d81f0000067f89 */ /* 0x002e6200000e0000 */
[----:B0-----:R-:W-:-:S03]  /*b9c0*/  @!P4 LEA R5, P3, R11, R5, 0x1 ;  /* 0x000000050b05c211 */ /* 0x001fc600078608ff */
[----:B------:R-:W0:Y:S02]  /*b9d0*/  SHFL.IDX PT, R0, R0, 0x7, 0x181f ;  /* 0x00f81f0000007f89 */ /* 0x000e2400000e0000 */
[----:B-1----:R-:W-:-:S04]  /*b9e0*/  @!P4 IMAD.X R6, RZ, RZ, R6, P3 ;  /* 0x000000ffff06c224 */ /* 0x002fc800018e0606 */
[----:B------:R-:W-:Y:S02]  /*b9f0*/  @!P4 IMAD.MOV.U32 R7, RZ, RZ, R6 ;  /* 0x000000ffff07c224 */ /* 0x000fe400078e0006 */
[----:B------:R-:W-:-:S05]  /*ba00*/  @!P4 IMAD.MOV.U32 R6, RZ, RZ, R5 ;  /* 0x000000ffff06c224 */ /* 0x000fca00078e0005 */
[----:B------:R1:W-:Y:S04]  /*ba10*/  @!P4 LDGSTS.E.BYPASS.LTC128B.128 [R10+0x13400], desc[UR4][R6.64], !P2 ;  /* 0x13400000060acfae */ /* 0x0003e8000d101d44 */
[----:B------:R1:W-:Y:S04]  /*ba20*/  @!P4 LDGSTS.E.BYPASS.LTC128B.128 [R10+0x17400], desc[UR4][R6.64+0x80], !P1 ;  /* 0x17400080060acfae */ /* 0x0003e8000c901d44 */
[----:B0-----:R1:W-:Y:S02]  /*ba30*/  @!P4 LDGSTS.E.BYPASS.LTC128B.128 [R10+0x1b400], desc[UR4][R6.64+0x100], !P0 ;  /* 0x1b400100060acfae */ /* 0x0013e4000c101d44 */
.L_x_558:
[----:B------:R-:W-:Y:S01]  /*ba40*/  VIADD R2, R2, 0x70 ;  /* 0x0000007002027836 */ /* 0x000fe20000000000 */
[----:B------:R-:W-:Y:S04]  /*ba50*/  BSSY B0, `(.L_x_440) ;  /* 0x000000f000007945 */ /* 0x000fe80003800000 */
[----:B------:R-:W-:-:S13]  /*ba60*/  ISETP.GE.AND P3, PT, R2, R3, PT ;  /* 0x000000030200720c */ /* 0x000fda0003f66270 */
[----:B------:R-:W-:Y:S05]  /*ba70*/  @P3 BRA `(.L_x_441) ;  /* 0x0000000000303947 */ /* 0x000fea0003800000 */
[----:B------:R-:W0:Y:S01]  /*ba80*/  S2R R5, SR_TID.X ;  /* 0x0000000000057919 */ /* 0x000e220000002100 */
[----:B------:R-:W-:Y:S01]  /*ba90*/  ULDC.64 UR4, c[0x0][0x208] ;  /* 0x0000820000047ab9 */ /* 0x000fe20000000a00 */
[----:B0-----:R-:W-:-:S05]  /*baa0*/  IMAD.SHL.U32 R5, R5, 0x8, RZ ;  /* 0x0000000805057824 */ /* 0x001fca00078e00ff */
        /* <DEDUP_REMOVED lines=9> */
.L_x_441:
[----:B------:R-:W-:Y:S05]  /*bb40*/  BSYNC B0 ;  /* 0x0000000000007941 */ /* 0x000fea0003800000 */
.L_x_440:
[----:B01----:R-:W2:Y:S01]  /*bb50*/  LDL R10, [R1+0x4] ;  /* 0x00000400010a7983 */ /* 0x003ea20000100800 */
[----:B------:R-:W-:Y:S01]  /*bb60*/  PLOP3.LUT P0, PT, PT, PT, PT, 0x80, 0x0 ;  /* 0x000000000000781c */ /* 0x000fe20003f0f070 */
[----:B------:R-:W-:Y:S01]  /*bb70*/  NOP ;  /* 0x0000000000007918 */ /* 0x000fe20000000000 */
[----:B--2---:R-:W-:-:S11]  /*bb80*/  VIADD R6, R10, 0x34800 ;  /* 0x000348000a067836 */ /* 0x004fd60000000000 */
.L_x_442:
[----:B------:R-:W2:Y:S01]  /*bb90*/  LDL R2, [R1+0x4] ;  /* 0x0000040001027983 */ /* 0x000ea20000100800 */
[----:B------:R-:W-:Y:S02]  /*bba0*/  PLOP3.LUT P1, PT, P1, P0, PT, 0xa2, 0x0 ;  /* 0x000000000000781c */ /* 0x000fe40000f21472 */
[----:B--2---:R-:W-:-:S08]  /*bbb0*/  @P0 R2UR P1, UR4, R2 ;  /* 0x00000000020402ca */ /* 0x004fd00000020000 */
[----:B------:R-:W-:-:S05]  /*bbc0*/  @P0 PLOP3.LUT P0, PT, P1, PT, PT, 0x80, 0x0 ;  /* 0x000000000000081c */ /* 0x000fca0000f0f070 */
[----:B------:R-:W-:Y:S01]  /*bbd0*/  @!P1 SYNCS.ARRIVE.TRANS64.RED.A0T1 RZ, [UR4+0x34800], RZ ;  /* 0x034800ffffff99a7 */ /* 0x000fe20008200404 */
[----:B------:R-:W-:Y:S07]  /*bbe0*/  @!P1 ARRIVES.LDGSTSBAR.64.TRANSCNT [UR4+0x34800] ;  /* 0x03480000ff0099b0 */ /* 0x000fee0008000a84 */
[----:B------:R-:W-:Y:S05]  /*bbf0*/  @P0 BRA.U.ANY `(.L_x_442) ;  /* 0xfffffffd00e40947 */ /* 0x000fea000393ffff */
[----:B------:R-:W2:Y:S02]  /*bc00*/  LDL.LU R3, [R1+0x50] ;  /* 0x0000500001037983 */ /* 0x000ea40000300800 */
[----:B--2---:R-:W-:-:S05]  /*bc10*/  VIADD R3, R3, 0x1 ;  /* 0x0000000103037836 */ /* 0x004fca0000000000 */
[----:B------:R0:W-:Y:S01]  /*bc20*/  STL [R1+0x50], R3 ;  /* 0x0000500301007387 */ /* 0x0001e20000100800 */
[----:B------:R-:W-:-:S04]  /*bc30*/  LEA.HI R0, R3, R3, RZ, 0x1 ;  /* 0x0000000303007211 */ /* 0x000fc800078f08ff */
[----:B------:R-:W-:-:S05]  /*bc40*/  LOP3.LUT R0, R0, 0xfffffffe, RZ, 0xc0, !PT ;  /* 0xfffffffe00007812 */ /* 0x000fca00078ec0ff */
[----:B------:R-:W-:-:S05]  /*bc50*/  IMAD.IADD R0, R3, 0x1, -R0 ;  /* 0x0000000103007824 */ /* 0x000fca00078e0a00 */
[----:B------:R-:W-:Y:S01]  /*bc60*/  SHF.L.U32 R0, R0, 0x1f, RZ ;  /* 0x0000001f00007819 */ /* 0x000fe200000006ff */
[----:B------:R-:W-:Y:S01]  /*bc70*/  NOP ;  /* 0x0000000000007918 */ /* 0x000fe20000000000 */
[----:B------:R0:W-:Y:S01]  /*bc80*/  SYNCS.ARRIVE.TRANS64.A1T0 RZ, [R2+URZ+0x34800], RZ ;  /* 0x034800ff02ff79a7 */ /* 0x0001e2000810003f */
[----:B------:R-:W-:Y:S01]  /*bc90*/  BSSY B0, `(.L_x_443) ;  /* 0x0000003000007945 */ /* 0x000fe20003800000 */
[----:B------:R-:W1:Y:S03]  /*bca0*/  SYNCS.PHASECHK.TRANS64.TRYWAIT P0, [R2+URZ+0x34820], R0 ;  /* 0x03482000020075a7 */ /* 0x000e66000800017f */
[----:B01----:R-:W-:Y:S05]  /*bcb0*/  @!P0 BRA `(.L_x_444) ;  /* 0x00000044007c8947 */ /* 0x003fea0003800000 */
.L_x_559:
[----:B------:R-:W-:Y:S05]  /*bcc0*/  BSYNC B0 ;  /* 0x0000000000007941 */ /* 0x000fea0003800000 */
.L_x_443:
[----:B0-----:R-:W2:Y:S01]  /*bcd0*/  LDL.LU R2, [R1+0x3c] ;  /* 0x00003c0001027983 */ /* 0x001ea20000300800 */
[----:B------:R-:W-:Y:S01]  /*bce0*/  BSSY B0, `(.L_x_445) ;  /* 0x0000226000007945 */ /* 0x000fe20003800000 */
[----:B--2---:R-:W-:-:S13]  /*bcf0*/  ISETP.GE.AND P0, PT, R2, 0x81, PT ;  /* 0x000000810200780c */ /* 0x004fda0003f06270 */
[----:B------:R-:W-:Y:S05]  /*bd00*/  @!P0 BRA `(.L_x_446) ;  /* 0x00000020008c8947 */ /* 0x000fea0003800000 */
[----:B------:R-:W2:Y:S01]  /*bd10*/  LDL R2, [R1+0x30] ;  /* 0x0000300001027983 */ /* 0x000ea20000100800 */
[----:B------:R-:W-:Y:S01]  /*bd20*/  IMAD.MOV.U32 R0, RZ, RZ, 0x1 ;  /* 0x00000001ff007424 */ /* 0x000fe200078e00ff */
[----:B------:R-:W-:Y:S01]  /*bd30*/  BSSY B2, `(.L_x_447) ;  /* 0x00000bc000027945 */ /* 0x000fe20003800000 */
[----:B--2---:R-:W-:-:S05]  /*bd40*/  IMAD.MOV R9, RZ, RZ, -R2 ;  /* 0x000000ffff097224 */ /* 0x004fca00078e0a02 */
[----:B------:R-:W-:-:S05]  /*bd50*/  VIADDMNMX R9, R9, R0, 0xffffffff, !PT ;  /* 0xffffffff09097446 */ /* 0x000fca0007800100 */
[----:B------:R-:W-:-:S05]  /*bd60*/  IMAD.IADD R0, R2, 0x1, R9 ;  /* 0x0000000102007824 */ /* 0x000fca00078e0209 */
[----:B------:R-:W-:-:S04]  /*bd70*/  LOP3.LUT R0, R0, 0x1, RZ, 0xc0, !PT ;  /* 0x0000000100007812 */ /* 0x000fc800078ec0ff */
[----:B------:R-:W-:Y:S01]  /*bd80*/  ISETP.NE.U32.AND P0, PT, R0, 0x1, PT ;  /* 0x000000010000780c */ /* 0x000fe20003f05070 */
[----:B------:R-:W-:-:S12]  /*bd90*/  VIADD R0, R2, 0xfffffffe ;  /* 0xfffffffe02007836 */ /* 0x000fd80000000000 */
[----:B------:R-:W-:Y:S05]  /*bda0*/  @P0 BRA `(.L_x_448) ;  /* 0x0000000800d00947 */ /* 0x000fea0003800000 */
[----:B------:R-:W2:Y:S04]  /*bdb0*/  LDL R4, [R1+0x1c] ;  /* 0x00001c0001047983 */ /* 0x000ea80000100800 */
[----:B------:R-:W3:Y:S04]  /*bdc0*/  LDL R3, [R1+0x8] ;  /* 0x0000080001037983 */ /* 0x000ee80000100800 */
[----:B------:R-:W4:Y:S01]  /*bdd0*/  LDL R2, [R1+0x10] ;  /* 0x0000100001027983 */ /* 0x000f220000100800 */
[----:B------:R-:W-:Y:S01]  /*bde0*/  BSSY B1, `(.L_x_449) ;  /* 0x00000ac000017945 */ /* 0x000fe20003800000 */
[----:B--2---:R-:W-:Y:S01]  /*bdf0*/  LOP3.LUT P1, RZ, R4, 0x1, RZ, 0xc0, !PT ;  /* 0x0000000104ff7812 */ /* 0x004fe2000782c0ff */
[----:B---3--:R-:W-:-:S05]  /*be00*/  VIADD R8, R3, 0x1 ;  /* 0x0000000103087836 */ /* 0x008fca0000000000 */
[----:B------:R-:W-:-:S04]  /*be10*/  ISETP.NE.AND P0, PT, R8, 0x2, PT ;  /* 0x000000020800780c */ /* 0x000fc80003f05270 */
[----:B------:R-:W-:Y:S02]  /*be20*/  SEL R10, RZ, 0x1, P0 ;  /* 0x00000001ff0a7807 */ /* 0x000fe40000000000 */
[----:B------:R-:W-:Y:S02]  /*be30*/  SEL R8, R8, RZ, P0 ;  /* 0x000000ff08087207 */ /* 0x000fe40000000000 */
[----:B----4-:R-:W-:Y:S01]  /*be40*/  LOP3.LUT R10, R2, R10, RZ, 0x3c, !PT ;  /* 0x0000000a020a7212 */ /* 0x010fe200078e3cff */
[----:B------:R-:W-:Y:S06]  /*be50*/  @!P1 BRA `(.L_x_450) ;  /* 0x0000000800909947 */ /* 0x000fec0003800000 */
[----:B------:R0:W5:Y:S01]  /*be60*/  LDL R4, [R1] ;  /* 0x0000000001047983 */ /* 0x0001620000100800 */
[----:B------:R-:W-:Y:S02]  /*be70*/  ULDC.64 UR4, c[0x0][0x418] ;  /* 0x0001060000047ab9 */ /* 0x000fe40000000a00 */
[----:B------:R-:W-:-:S04]  /*be80*/  ISETP.NE.U32.AND P0, PT, RZ, UR4, PT ;  /* 0x00000004ff007c0c */ /* 0x000fc8000bf05070 */
[----:B------:R-:W-:-:S13]  /*be90*/  ISETP.NE.AND.EX P0, PT, RZ, UR5, PT, P0 ;  /* 0x00000005ff007c0c */ /* 0x000fda000bf05300 */
[----:B0-----:R-:W-:Y:S05]  /*bea0*/  @!P0 BRA `(.L_x_451) ;  /* 0x0000000000508947 */ /* 0x001fea0003800000 */
[----:B------:R-:W2:Y:S01]  /*beb0*/  LDL R11, [R1+0x20] ;  /* 0x00002000010b7983 */ /* 0x000ea20000100800 */
[----:B------:R-:W0:Y:S01]  /*bec0*/  LDC R5, c[0x0][0x43c] ;  /* 0x00010f00ff057b82 */ /* 0x000e220000000800 */
[----:B------:R-:W-:Y:S02]  /*bed0*/  ULDC.64 UR6, c[0x0][0x428] ;  /* 0x00010a0000067ab9 */ /* 0x000fe40000000a00 */
[----:B------:R-:W3:Y:S01]  /*bee0*/  LDL R7, [R1+0xc] ;  /* 0x00000c0001077983 */ /* 0x000ee20000100800 */
[----:B------:R-:W-:Y:S01]  /*bef0*/  ULDC.64 UR8, c[0x0][0x208] ;  /* 0x0000820000087ab9 */ /* 0x000fe20000000a00 */
[----:B0-----:R-:W-:-:S13]  /*bf00*/  ISETP.NE.AND P0, PT, R5, 0x1, PT ;  /* 0x000000010500780c */ /* 0x001fda0003f05270 */
[----:B------:R-:W0:Y:S02]  /*bf10*/  @P0 LDC.64 R2, c[0x0][0x440] ;  /* 0x00011000ff020b82 */ /* 0x000e240000000a00 */
[----:B0----5:R-:W-:-:S04]  /*bf20*/  @P0 IMAD.HI.U32 R4, R0, R2, RZ ;  /* 0x0000000200040227 */ /* 0x021fc800078e00ff */
[----:B------:R-:W-:Y:S01]  /*bf30*/  IMAD.MOV.U32 R2, RZ, RZ, R0 ;  /* 0x000000ffff027224 */ /* 0x000fe200078e0000 */
[----:B------:R-:W-:-:S05]  /*bf40*/  @P0 SHF.R.U32.HI R2, RZ, R3, R4 ;  /* 0x00000003ff020219 */ /* 0x000fca0000011604 */
[----:B------:R-:W-:-:S04]  /*bf50*/  IMAD.MOV R3, RZ, RZ, -R2 ;  /* 0x000000ffff037224 */ /* 0x000fc800078e0a02 */
[----:B------:R-:W-:Y:S01]  /*bf60*/  IMAD R0, R5, R3, R0 ;  /* 0x0000000305007224 */ /* 0x000fe200078e0200 */
[----:B------:R-:W-:Y:S01]  /*bf70*/  SHF.R.S32.HI R3, RZ, 0x1f, R2 ;  /* 0x0000001fff037819 */ /* 0x000fe20000011402 */
[----:B--2---:R-:W-:-:S04]  /*bf80*/  IMAD R4, R11, UR6, RZ ;  /* 0x000000060b047c24 */ /* 0x004fc8000f8e02ff */
[C---:B---3--:R-:W-:Y:S02]  /*bf90*/  IMAD R4, R7.reuse, UR7, R4 ;  /* 0x0000000707047c24 */ /* 0x048fe4000f8e0204 */
[----:B------:R-:W-:-:S04]  /*bfa0*/  IMAD.WIDE.U32 R2, R7, UR6, R2 ;  /* 0x0000000607027c25 */ /* 0x000fc8000f8e0002 */
[----:B------:R-:W-:Y:S01]  /*bfb0*/  IMAD.IADD R3, R4, 0x1, R3 ;  /* 0x0000000104037824 */ /* 0x000fe200078e0203 */
[----:B------:R-:W-:-:S04]  /*bfc0*/  LEA R4, P0, R2, UR4, 0x2 ;  /* 0x0000000402047c11 */ /* 0x000fc8000f8010ff */
[----:B------:R-:W-:-:S05]  /*bfd0*/  LEA.HI.X R5, R2, UR5, R3, 0x2, P0 ;  /* 0x0000000502057c11 */ /* 0x000fca00080f1403 */
[----:B------:R0:W5:Y:S04]  /*bfe0*/  LDG.E R4, desc[UR8][R4.64] ;  /* 0x0000000804047981 */ /* 0x000168000c1e1900 */
.L_x_451:
[----:B------:R-:W2:Y:S01]  /*bff0*/  LDL R2, [R1+0x4] ;  /* 0x0000040001027983 */ /* 0x000ea20000100800 */
[----:B------:R-:W-:Y:S01]  /*c000*/  BSSY B3, `(.L_x_452) ;  /* 0x0000005000037945 */ /* 0x000fe20003800000 */
[----:B--2---:R-:W-:Y:S01]  /*c010*/  IMAD R3, R8, 0x8, R2 ;  /* 0x0000000808037824 */ /* 0x004fe200078e0202 */
[----:B------:R-:W-:-:S04]  /*c020*/  SHF.L.U32 R2, R10, 0x1f, RZ ;  /* 0x0000001f0a027819 */ /* 0x000fc800000006ff */
[----:B------:R-:W1:Y:S02]  /*c030*/  SYNCS.PHASECHK.TRANS64.TRYWAIT P0, [R3+URZ+0x34840], R2 ;  /* 0x03484002030075a7 */ /* 0x000e64000800017f */
[----:B-1----:R-:W-:Y:S05]  /*c040*/  @!P0 BRA `(.L_x_453) ;  /* 0x0000004000b08947 */ /* 0x002fea0003800000 */
.L_x_560:
[----:B------:R-:W-:Y:S05]  /*c050*/  BSYNC B3 ;  /* 0x0000000000037941 */ /* 0x000fea0003800000 */
.L_x_452:
        /* <DEDUP_REMOVED lines=12> */
.L_x_455:
[----:B------:R-:W-:Y:S05]  /*c120*/  BSYNC B3 ;  /* 0x0000000000037941 */ /* 0x000fea0003800000 */
.L_x_454:
[----:B------:R-:W2:Y:S04]  /*c130*/  LDL R5, [R1+0x4] ;  /* 0x0000040001057983 */ /* 0x000ea80000100800 */
[----:B-1----:R-:W3:Y:S01]  /*c140*/  LDL R2, [R1+0x18] ;  /* 0x0000180001027983 */ /* 0x002ee20000100800 */
        /* <DEDUP_REMOVED lines=8> */
[----:B--2---:R-:W-:-:S02]  /*c1d0*/  IMAD R7, R8, 0xc000, R5 ;  /* 0x0000c00008077824 */ /* 0x004fc400078e0205 */
[----:B---3--:R-:W-:Y:S02]  /*c1e0*/  IMAD R2, R0, 0x80, R2 ;  /* 0x0000008000027824 */ /* 0x008fe400078e0202 */
[----:B------:R-:W-:-:S08]  /*c1f0*/  VIADD R5, R7, 0x1c400 ;  /* 0x0001c40007057836 */ /* 0x000fd00000000000 */
.L_x_456:
        /* <DEDUP_REMOVED lines=16> */
.L_x_457:
        /* <DEDUP_REMOVED lines=15> */
.L_x_458:
        /* <DEDUP_REMOVED lines=10> */
[----:B------:R-:W2:Y:S04]  /*c490*/  LDL.LU R12, [R1+0x10] ;  /* 0x00001000010c7983 */ /* 0x000ea80000300800 */
[----:B------:R-:W3:Y:S01]  /*c4a0*/  LDL R7, [R1+0x8] ;  /* 0x0000080001077983 */ /* 0x000ee20000100800 */
[----:B------:R-:W-:Y:S01]  /*c4b0*/  BSSY B3, `(.L_x_459) ;  /* 0x0000005000037945 */ /* 0x000fe20003800000 */
[----:B--2---:R-:W-:Y:S01]  /*c4c0*/  SHF.L.U32 R2, R12, 0x1f, RZ ;  /* 0x0000001f0c027819 */ /* 0x004fe200000006ff */
[----:B---3--:R-:W-:-:S04]  /*c4d0*/  IMAD R3, R7, 0x8, R6 ;  /* 0x0000000807037824 */ /* 0x008fc800078e0206 */
[----:B------:R-:W0:Y:S02]  /*c4e0*/  SYNCS.PHASECHK.TRANS64.TRYWAIT P0, [R3+URZ+0x60], R2 ;  /* 0x00006002030075a7 */ /* 0x000e24000800017f */
[----:B0-----:R-:W-:Y:S05]  /*c4f0*/  @!P0 BRA `(.L_x_460) ;  /* 0x0000003c00988947 */ /* 0x001fea0003800000 */
.L_x_561:
[----:B------:R-:W-:Y:S05]  /*c500*/  BSYNC B3 ;  /* 0x0000000000037941 */ /* 0x000fea0003800000 */
.L_x_459:
[----:B------:R1:W5:Y:S04]  /*c510*/  LDL R17, [R1+0x4] ;  /* 0x0000040001117983 */ /* 0x0003680000100800 */
[----:B------:R1:W5:Y:S01]  /*c520*/  LDL R15, [R1+0x8] ;  /* 0x00000800010f7983 */ /* 0x0003620000100800 */
[----:B------:R-:W-:Y:S01]  /*c530*/  BSSY B3, `(.L_x_461) ;  /* 0x000000c000037945 */ /* 0x000fe20003800000 */
[----:B------:R-:W-:Y:S02]  /*c540*/  IMAD.MOV.U32 R12, RZ, RZ, 0x0 ;  /* 0x00000000ff0c7424 */ /* 0x000fe400078e00ff */
[----:B------:R-:W-:Y:S01]  /*c550*/  IMAD.MOV.U32 R13, RZ, RZ, 0x14f00000 ;  /* 0x14f00000ff0d7424 */ /* 0x000fe200078e00ff */
[----:B------:R-:W-:Y:S06]  /*c560*/  @P1 BRA `(.L_x_462) ;  /* 0x0000000000201947 */ /* 0x000fec0003800000 */
[----:B------:R-:W2:Y:S01]  /*c570*/  S2R R5, SR_TID.X ;  /* 0x0000000000057919 */ /* 0x000ea20000002100 */
[----:B0----5:R-:W-:Y:S02]  /*c580*/  IMAD R2, R15, 0x8, R17 ;  /* 0x000000080f027824 */ /* 0x021fe400078e0211 */
[----:B------:R-:W-:-:S04]  /*c590*/  IMAD.MOV.U32 R3, RZ, RZ, 0x8000 ;  /* 0x00008000ff037424 */ /* 0x000fc800078e00ff */
[----:B------:R3:W-:Y:S01]  /*c5a0*/  SYNCS.ARRIVE.TRANS64 RZ, [R2+URZ+0x34850], R3 ;  /* 0x0348500302ff79a7 */ /* 0x0007e2000800003f */
[----:B--2---:R-:W-:-:S04]  /*c5b0*/  LOP3.LUT R5, R5, 0x1f, RZ, 0xc0, !PT ;  /* 0x0000001f05057812 */ /* 0x004fc800078ec0ff */
[----:B------:R-:W-:-:S13]  /*c5c0*/  ISETP.NE.AND P0, PT, R5, RZ, PT ;  /* 0x000000ff0500720c */ /* 0x000fda0003f05270 */
[----:B---3--:R-:W-:Y:S05]  /*c5d0*/  @!P0 BRA `(.L_x_462) ;  /* 0x0000000000048947 */ /* 0x008fea0003800000 */
[----:B------:R-:W-:Y:S01]  /*c5e0*/  BPT.TRAP 0x1 ;  /* 0x000000040000795c */ /* 0x000fe20000300000 */
.L_x_462:
[----:B------:R-:W-:Y:S05]  /*c5f0*/  BSYNC B3 ;  /* 0x0000000000037941 */ /* 0x000fea0003800000 */
.L_x_461:
[----:B------:R-:W2:Y:S04]  /*c600*/  LDL R7, [R1+0x18] ;  /* 0x0000180001077983 */ /* 0x000ea80000100800 */
[----:B0-----:R-:W2:Y:S01]  /*c610*/  LDL.LU R3, [R1+0x14] ;  /* 0x0000140001037983 */ /* 0x001ea20000300800 */
[----:B------:R-:W-:Y:S01]  /*c620*/  R2UR UR10, R11 ;  /* 0x000000000b0a72ca */ /* 0x000fe200000e0000 */
[C-C-:B-----5:R-:W-:Y:S01]  /*c630*/  IMAD R5, R15.reuse, 0x8, R17.reuse ;  /* 0x000000080f057824 */ /* 0x160fe200078e0211 */
[----:B------:R-:W-:Y:S01]  /*c640*/  R2UR UR6, R12 ;  /* 0x000000000c0672ca */ /* 0x000fe200000e0000 */
[----:B------:R-:W-:Y:S01]  /*c650*/  IMAD R2, R15, 0x8000, R17 ;  /* 0x000080000f027824 */ /* 0x000fe200078e0211 */
[----:B------:R-:W-:Y:S01]  /*c660*/  R2UR UR7, R13 ;  /* 0x000000000d0772ca */ /* 0x000fe200000e0000 */
[----:B------:R-:W-:Y:S01]  /*c670*/  UIADD3 UR4, UP0, UR36, 0x470, URZ ;  /* 0x0000047024047890 */ /* 0x000fe2000ff1e03f */
[----:B------:R-:W-:Y:S01]  /*c680*/  PLOP3.LUT P0, PT, PT, PT, PT, 0x80, 0x0 ;  /* 0x000000000000781c */ /* 0x000fe20003f0f070 */
[----:B------:R-:W-:-:S02]  /*c690*/  VIADD R5, R5, 0x34850 ;  /* 0x0003485005057836 */ /* 0x000fc40000000000 */
[----:B------:R-:W-:Y:S01]  /*c6a0*/  UIADD3.X UR5, URZ, UR37, URZ, UP0, !UPT ;  /* 0x000000253f057290 */ /* 0x000fe200087fe43f */
[----:B--2---:R-:W-:Y:S02]  /*c6b0*/  IMAD R3, R3, 0x80, R7 ;  /* 0x0000008003037824 */ /* 0x004fe400078e0207 */
[----:B------:R-:W-:-:S09]  /*c6c0*/  VIADD R7, R2, 0x400 ;  /* 0x0000040002077836 */ /* 0x000fd20000000000 */
.L_x_463:
[----:B------:R-:W2:Y:S01]  /*c6d0*/  LDL R11, [R1] ;  /* 0x00000000010b7983 */ /* 0x000ea20000100800 */
[----:B------:R-:W-:-:S13]  /*c6e0*/  @P0 ELECT P1, URZ, PT ;  /* 0x00000000003f082f */ /* 0x000fda0003820000 */
[----:B------:R-:W-:Y:S02]  /*c6f0*/  @P1 R2UR UR12, R18 ;  /* 0x00000000120c12ca */ /* 0x000fe400000e0000 */
[----:B------:R-:W-:Y:S02]  /*c700*/  @P1 R2UR UR11, R3 ;  /* 0x00000000030b12ca */ /* 0x000fe400000e0000 */
[----:B------:R-:W-:Y:S02]  /*c710*/  @P1 R2UR UR9, R5 ;  /* 0x00000000050912ca */ /* 0x000fe400000e0000 */
[----:B------:R-:W-:Y:S02]  /*c720*/  @P1 R2UR UR8, R7 ;  /* 0x00000000070812ca */ /* 0x000fe400000e0000 */
[----:B------:R-:W-:Y:S02]  /*c730*/  @P1 PLOP3.LUT P0, PT, P1, PT, PT, 0x8, 0x0 ;  /* 0x000000000000181c */ /* 0x000fe40000f0e170 */
[----:B--2---:R-:W-:-:S02]  /*c740*/  @P1 R2UR UR13, R11 ;  /* 0x000000000b0d12ca */ /* 0x004fc400000e0000 */
[----:B------:R-:W-:-:S11]  /*c750*/  PLOP3.LUT P1, PT, PT, PT, PT, 0x8, 0x0 ;  /* 0x000000000000781c */ /* 0x000fd60003f2e170 */
[----:B------:R0:W-:Y:S02]  /*c760*/  UTMALDG.4D [UR8], [UR4], desc[UR6] ;  /* 0x00000608040075b4 */ /* 0x0001e40008019000 */
[----:B0-----:R-:W-:Y:S05]  /*c770*/  @P0 BRA.U.ANY `(.L_x_463) ;  /* 0xfffffffd00d40947 */ /* 0x001fea000393ffff */
[----:B------:R-:W-:Y:S01]  /*c780*/  R2UR UR10, R14 ;  /* 0x000000000e0a72ca */ /* 0x000fe200000e0000 */
[----:B------:R-:W-:Y:S01]  /*c790*/  VIADD R2, R2, 0x4400 ;  /* 0x0000440002027836 */ /* 0x000fe20000000000 */
[----:B------:R-:W-:Y:S02]  /*c7a0*/  R2UR UR6, R12 ;  /* 0x000000000c0672ca */ /* 0x000fe400000e0000 */
[----:B------:R-:W-:Y:S02]  /*c7b0*/  R2UR UR7, R13 ;  /* 0x000000000d0772ca */ /* 0x000fe400000e0000 */
[----:B------:R-:W-:-:S13]  /*c7c0*/  PLOP3.LUT P0, PT, PT, PT, PT, 0x80, 0x0 ;  /* 0x000000000000781c */ /* 0x000fda0003f0f070 */
.L_x_464:
        /* <DEDUP_REMOVED lines=11> */
[----:B------:R0:W-:Y:S04]  /*c880*/  STL [R1], R4 ;  /* 0x0000000401007387 */ /* 0x0001e80000100800 */
[----:B------:R0:W-:Y:S02]  /*c890*/  STL [R1+0x14], R0 ;  /* 0x0000140001007387 */ /* 0x0001e40000100800 */
.L_x_450:
[----:B------:R-:W-:Y:S05]  /*c8a0*/  BSYNC B1 ;  /* 0x0000000000017941 */ /* 0x000fea0003800000 */
.L_x_449:
[----:B0-----:R-:W2:Y:S04]  /*c8b0*/  LDL.LU R0, [R1+0x30] ;  /* 0x0000300001007983 */ /* 0x001ea80000300800 */
[----:B------:R0:W-:Y:S04]  /*c8c0*/  STL [R1+0x8], R8 ;  /* 0x0000080801007387 */ /* 0x0001e80000100800 */
[----:B------:R0:W-:Y:S02]  /*c8d0*/  STL [R1+0x10], R10 ;  /* 0x0000100a01007387 */ /* 0x0001e40000100800 */
[----:B0-2---:R-:W-:-:S07]  /*c8e0*/  VIADD R0, R0, 0xfffffffd ;  /* 0xfffffffd00007836 */ /* 0x005fce0000000000 */
.L_x_448:
[----:B------:R-:W-:Y:S05]  /*c8f0*/  BSYNC B2 ;  /* 0x0000000000027941 */ /* 0x000fea0003800000 */
.L_x_447:
[----:B------:R-:W2:Y:S01]  /*c900*/  LDL.LU R2, [R1+0x2c] ;  /* 0x00002c0001027983 */ /* 0x000ea20000300800 */
[----:B------:R-:W-:-:S05]  /*c910*/  IMAD.MOV R9, RZ, RZ, -R9 ;  /* 0x000000ffff097224 */ /* 0x000fca00078e0a09 */
[----:B--2---:R-:W-:-:S13]  /*c920*/  ISETP.NE.AND P0, PT, R2, R9, PT ;  /* 0x000000090200720c */ /* 0x004fda0003f05270 */
[----:B------:R-:W-:Y:S05]  /*c930*/  @!P0 BRA `(.L_x_446) ;  /* 0x0000001400808947 */ /* 0x000fea0003800000 */
[----:B------:R0:W5:Y:S02]  /*c940*/  LDL R8, [R1] ;  /* 0x0000000001087983 */ /* 0x0001640000100800 */
.L_x_497:
[----:B--2---:R-:W2:Y:S04]  /*c950*/  LDL R4, [R1+0x1c] ;  /* 0x00001c0001047983 */ /* 0x004ea80000100800 */
[----:B---3--:R-:W3:Y:S04]  /*c960*/  LDL R3, [R1+0x8] ;  /* 0x0000080001037983 */ /* 0x008ee80000100800 */
[----:B----4-:R-:W4:Y:S01]  /*c970*/  LDL R2, [R1+0x10] ;  /* 0x0000100001027983 */ /* 0x010f220000100800 */
[----:B------:R-:W-:Y:S05]  /*c980*/  YIELD ;  /* 0x0000000000007946 */ /* 0x000fea0003800000 */
        /* <DEDUP_REMOVED lines=8> */
[----:B------:R-:W-:Y:S01]  /*ca10*/  ULDC.64 UR4, c[0x0][0x418] ;  /* 0x0001060000047ab9 */ /* 0x000fe20000000a00 */
[----:B------:R-:W-:Y:S01]  /*ca20*/  IMAD.MOV.U32 R7, RZ, RZ, R0 ;  /* 0x000000ffff077224 */ /* 0x000fe200078e0000 */
[----:B------:R-:W-:-:S04]  /*ca30*/  ISETP.NE.U32.AND P0, PT, RZ, UR4, PT ;  /* 0x00000004ff007c0c */ /* 0x000fc8000bf05070 */
[----:B------:R-:W-:-:S13]  /*ca40*/  ISETP.NE.AND.EX P0, PT, RZ, UR5, PT, P0 ;  /* 0x00000005ff007c0c */ /* 0x000fda000bf05300 */
[----:B------:R-:W-:Y:S05]  /*ca50*/  @!P0 BRA `(.L_x_467) ;  /* 0x0000000000508947 */ /* 0x000fea0003800000 */
[----:B------:R-:W2:Y:S01]  /*ca60*/  LDL R10, [R1+0x20] ;  /* 0x00002000010a7983 */ /* 0x000ea20000100800 */
[----:B-----5:R-:W3:Y:S01]  /*ca70*/  LDC R8, c[0x0][0x43c] ;  /* 0x00010f00ff087b82 */ /* 0x020ee20000000800 */
[----:B------:R-:W-:Y:S02]  /*ca80*/  ULDC.64 UR6, c[0x0][0x428] ;  /* 0x00010a0000067ab9 */ /* 0x000fe40000000a00 */
[----:B------:R-:W4:Y:S01]  /*ca90*/  LDL R9, [R1+0xc] ;  /* 0x00000c0001097983 */ /* 0x000f220000100800 */
[----:B------:R-:W-:Y:S01]  /*caa0*/  ULDC.64 UR8, c[0x0][0x208] ;  /* 0x0000820000087ab9 */ /* 0x000fe20000000a00 */
[----:B---3--:R-:W-:-:S13]  /*cab0*/  ISETP.NE.AND P0, PT, R8, 0x1, PT ;  /* 0x000000010800780c */ /* 0x008fda0003f05270 */
[----:B------:R-:W3:Y:S02]  /*cac0*/  @P0 LDC.64 R2, c[0x0][0x440] ;  /* 0x00011000ff020b82 */ /* 0x000ee40000000a00 */
[----:B---3--:R-:W-:-:S04]  /*cad0*/  @P0 IMAD.HI.U32 R7, R0, R2, RZ ;  /* 0x0000000200070227 */ /* 0x008fc800078e00ff */
[----:B------:R-:W-:Y:S01]  /*cae0*/  IMAD.MOV.U32 R2, RZ, RZ, R0 ;  /* 0x000000ffff027224 */ /* 0x000fe200078e0000 */
[----:B------:R-:W-:-:S04]  /*caf0*/  @P0 SHF.R.U32.HI R2, RZ, R3, R7 ;  /* 0x00000003ff020219 */ /* 0x000fc80000011607 */
[--C-:B------:R-:W-:Y:S01]  /*cb00*/  SHF.R.S32.HI R3, RZ, 0x1f, R2.reuse ;  /* 0x0000001fff037819 */ /* 0x100fe20000011402 */
[----:B------:R-:W-:-:S04]  /*cb10*/  IMAD.MOV R7, RZ, RZ, -R2 ;  /* 0x000000ffff077224 */ /* 0x000fc800078e0a02 */
[----:B------:R-:W-:Y:S02]  /*cb20*/  IMAD R7, R8, R7, R0 ;  /* 0x0000000708077224 */ /* 0x000fe400078e0200 */
[----:B--2---:R-:W-:-:S04]  /*cb30*/  IMAD R8, R10, UR6, RZ ;  /* 0x000000060a087c24 */ /* 0x004fc8000f8e02ff */
[C---:B----4-:R-:W-:Y:S02]  /*cb40*/  IMAD R8, R9.reuse, UR7, R8 ;  /* 0x0000000709087c24 */ /* 0x050fe4000f8e0208 */
[----:B------:R-:W-:-:S04]  /*cb50*/  IMAD.WIDE.U32 R2, R9, UR6, R2 ;  /* 0x0000000609027c25 */ /* 0x000fc8000f8e0002 */
[----:B------:R-:W-:Y:S01]  /*cb60*/  IMAD.IADD R3, R8, 0x1, R3 ;  /* 0x0000000108037824 */ /* 0x000fe200078e0203 */
[----:B------:R-:W-:-:S04]  /*cb70*/  LEA R8, P0, R2, UR4, 0x2 ;  /* 0x0000000402087c11 */ /* 0x000fc8000f8010ff */
[----:B------:R-:W-:-:S05]  /*cb80*/  LEA.HI.X R9, R2, UR5, R3, 0x2, P0 ;  /* 0x0000000502097c11 */ /* 0x000fca00080f1403 */
[----:B------:R2:W5:Y:S04]  /*cb90*/  LDG.E R8, desc[UR8][R8.64] ;  /* 0x0000000808087981 */ /* 0x000568000c1e1900 */
.L_x_467:
[----:B------:R-:W3:Y:S01]  /*cba0*/  LDL R2, [R1+0x4] ;  /* 0x0000040001027983 */ /* 0x000ee20000100800 */
[----:B------:R-:W-:Y:S01]  /*cbb0*/  BSSY B2, `(.L_x_468) ;  /* 0x0000005000027945 */ /* 0x000fe20003800000 */
[----:B---3--:R-:W-:Y:S01]  /*cbc0*/  IMAD R3, R4, 0x8, R2 ;  /* 0x0000000804037824 */ /* 0x008fe200078e0202 */
[----:B------:R-:W-:-:S04]  /*cbd0*/  SHF.L.U32 R2, R5, 0x1f, RZ ;  /* 0x0000001f05027819 */ /* 0x000fc800000006ff */
[----:B------:R-:W3:Y:S02]  /*cbe0*/  SYNCS.PHASECHK.TRANS64.TRYWAIT P0, [R3+URZ+0x34840], R2 ;  /* 0x03484002030075a7 */ /* 0x000ee4000800017f */
[----:B---3--:R-:W-:Y:S05]  /*cbf0*/  @!P0 BRA `(.L_x_469) ;  /* 0x0000003400ec8947 */ /* 0x008fea0003800000 */
.L_x_562:
[----:B------:R-:W-:Y:S05]  /*cc00*/  BSYNC B2 ;  /* 0x0000000000027941 */ /* 0x000fea0003800000 */
.L_x_468:
[----:B--2---:R-:W2:Y:S01]  /*cc10*/  S2R R9, SR_TID.X ;  /* 0x0000000000097919 */ /* 0x004ea20000002100 */
[----:B------:R-:W-:Y:S01]  /*cc20*/  BSSY B2, `(.L_x_470) ;  /* 0x000000b000027945 */ /* 0x000fe20003800000 */
[----:B--2---:R-:W-:-:S04]  /*cc30*/  LOP3.LUT R9, R9, 0x7f, RZ, 0xc0, !PT ;  /* 0x0000007f09097812 */ /* 0x004fc800078ec0ff */
[----:B------:R-:W-:-:S13]  /*cc40*/  ISETP.NE.AND P1, PT, R9, RZ, PT ;  /* 0x000000ff0900720c */ /* 0x000fda0003f25270 */
[----:B------:R-:W-:Y:S05]  /*cc50*/  @P1 BRA `(.L_x_471) ;  /* 0x00000000001c1947 */ /* 0x000fea0003800000 */
[----:B------:R-:W2:Y:S01]  /*cc60*/  S2R R9, SR_TID.X ;  /* 0x0000000000097919 */ /* 0x000ea20000002100 */
[----:B---3--:R-:W-:-:S04]  /*cc70*/  IMAD.MOV.U32 R2, RZ, RZ, 0xc000 ;  /* 0x0000c000ff027424 */ /* 0x008fc800078e00ff */
[----:B------:R4:W-:Y:S01]  /*cc80*/  SYNCS.ARRIVE.TRANS64 RZ, [R3+URZ+0x34830], R2 ;  /* 0x0348300203ff79a7 */ /* 0x0009e2000800003f */
[----:B--2---:R-:W-:-:S04]  /*cc90*/  LOP3.LUT R9, R9, 0x1f, RZ, 0xc0, !PT ;  /* 0x0000001f09097812 */ /* 0x004fc800078ec0ff */
[----:B------:R-:W-:-:S13]  /*cca0*/  ISETP.NE.AND P0, PT, R9, RZ, PT ;  /* 0x000000ff0900720c */ /* 0x000fda0003f05270 */
[----:B----4-:R-:W-:Y:S05]  /*ccb0*/  @!P0 BRA `(.L_x_471) ;  /* 0x0000000000048947 */ /* 0x010fea0003800000 */
[----:B------:R-:W-:Y:S01]  /*ccc0*/  BPT.TRAP 0x1 ;  /* 0x000000040000795c */ /* 0x000fe20000300000 */
.L_x_471:
[----:B------:R-:W-:Y:S05]  /*ccd0*/  BSYNC B2 ;  /* 0x0000000000027941 */ /* 0x000fea0003800000 */
.L_x_470:
[----:B------:R-:W2:Y:S04]  /*cce0*/  LDL R9, [R1+0x4] ;  /* 0x0000040001097983 */ /* 0x000ea80000100800 */
[----:B---3--:R-:W3:Y:S01]  /*ccf0*/  LDL R2, [R1+0x18] ;  /* 0x0000180001027983 */ /* 0x008ee20000100800 */
        /* <DEDUP_REMOVED lines=11> */
.L_x_472:
        /* <DEDUP_REMOVED lines=9> */
[----:B--2---:R-:W-:Y:S05]  /*ce40*/  @P0 BRA.U.ANY `(.L_x_472) ;  /* 0xfffffffd00d80947 */ /* 0x004fea000393ffff */
[----:B------:R-:W-:Y:S01]  /*ce50*/  IMAD.MOV.U32 R14, RZ, RZ, 0x40 ;  /* 0x00000040ff0e7424 */ /* 0x000fe200078e00ff */
[----:B------:R-:W-:Y:S01]  /*ce60*/  PLOP3.LUT P0, PT, PT, PT, PT, 0x80, 0x0 ;  /* 0x000000000000781c */ /* 0x000fe20003f0f070 */
[----:B------:R-:W-:Y:S01]  /*ce70*/  VIADD R10, R9, 0x20400 ;  /* 0x00020400090a7836 */ /* 0x000fe20000000000 */
[----:B------:R-:W-:Y:S01]  /*ce80*/  UMOV UR6, 0x0 ;  /* 0x0000000000067882 */ /* 0x000fe20000000000 */
[----:B------:R-:W-:Y:S01]  /*ce90*/  UMOV UR7, 0x14f00000 ;  /* 0x14f0000000077882 */ /* 0x000fe20000000000 */
[----:B------:R-:W-:-:S15]  /*cea0*/  R2UR UR10, R14 ;  /* 0x000000000e0a72ca */ /* 0x000fde00000e0000 */
.L_x_473:
        /* <DEDUP_REMOVED lines=10> */
[----:B------:R-:W-:Y:S01]  /*cf50*/  PLOP3.LUT P0, PT, PT, PT, PT, 0x80, 0x0 ;  /* 0x000000000000781c */ /* 0x000fe20003f0f070 */
[----:B------:R-:W-:Y:S01]  /*cf60*/  VIADD R9, R9, 0x24400 ;  /* 0x0002440009097836 */ /* 0x000fe20000000000 */
[----:B------:R-:W-:Y:S01]  /*cf70*/  UMOV UR6, 0x0 ;  /* 0x0000000000067882 */ /* 0x000fe20000000000 */
[----:B------:R-:W-:Y:S01]  /*cf80*/  UMOV UR7, 0x14f00000 ;  /* 0x14f0000000077882 */ /* 0x000fe20000000000 */
[----:B------:R-:W-:-:S09]  /*cf90*/  UMOV UR10, 0x80 ;  /* 0x00000080000a7882 */ /* 0x000fd20000000000 */
.L_x_474:
        /* <DEDUP_REMOVED lines=10> */
[----:B------:R-:W2:Y:S04]  /*d040*/  LDL.LU R12, [R1+0x10] ;  /* 0x00001000010c7983 */ /* 0x000ea80000300800 */
[----:B------:R-:W3:Y:S01]  /*d050*/  LDL R10, [R1+0x8] ;  /* 0x00000800010a7983 */ /* 0x000ee20000100800 */
[----:B------:R-:W-:Y:S01]  /*d060*/  BSSY B2, `(.L_x_475) ;  /* 0x0000005000027945 */ /* 0x000fe20003800000 */
[----:B--2---:R-:W-:Y:S01]  /*d070*/  SHF.L.U32 R3, R12, 0x1f, RZ ;  /* 0x0000001f0c037819 */ /* 0x004fe200000006ff */
[----:B---3--:R-:W-:-:S04]  /*d080*/  IMAD R2, R10, 0x8, R6 ;  /* 0x000000080a027824 */ /* 0x008fc800078e0206 */
[----:B------:R-:W2:Y:S02]  /*d090*/  SYNCS.PHASECHK.TRANS64.TRYWAIT P0, [R2+URZ+0x60], R3 ;  /* 0x00006003020075a7 */ /* 0x000ea4000800017f */
[----:B--2---:R-:W-:Y:S05]  /*d0a0*/  @!P0 BRA `(.L_x_476) ;  /* 0x0000003000d48947 */ /* 0x004fea0003800000 */
.L_x_563:
[----:B------:R-:W-:Y:S05]  /*d0b0*/  BSYNC B2 ;  /* 0x0000000000027941 */ /* 0x000fea0003800000 */
.L_x_475:
[----:B------:R-:W-:Y:S01]  /*d0c0*/  BSSY B2, `(.L_x_477) ;  /* 0x000000b000027945 */ /* 0x000fe20003800000 */
[----:B------:R-:W-:Y:S02]  /*d0d0*/  IMAD.MOV.U32 R12, RZ, RZ, 0x0 ;  /* 0x00000000ff0c7424 */ /* 0x000fe400078e00ff */
[----:B------:R-:W-:Y:S01]  /*d0e0*/  IMAD.MOV.U32 R13, RZ, RZ, 0x14f00000 ;  /* 0x14f00000ff0d7424 */ /* 0x000fe200078e00ff */
[----:B------:R-:W-:Y:S06]  /*d0f0*/  @P1 BRA `(.L_x_478) ;  /* 0x00000000001c1947 */ /* 0x000fec0003800000 */
[----:B------:R-:W3:Y:S01]  /*d100*/  S2R R9, SR_TID.X ;  /* 0x0000000000097919 */ /* 0x000ee20000002100 */
[----:B--2---:R-:W-:-:S04]  /*d110*/  IMAD.MOV.U32 R3, RZ, RZ, 0x8000 ;  /* 0x00008000ff037424 */ /* 0x004fc800078e00ff */
[----:B------:R4:W-:Y:S01]  /*d120*/  SYNCS.ARRIVE.TRANS64 RZ, [R2+URZ+0x50], R3 ;  /* 0x0000500302ff79a7 */ /* 0x0009e2000800003f */
[----:B---3--:R-:W-:-:S04]  /*d130*/  LOP3.LUT R9, R9, 0x1f, RZ, 0xc0, !PT ;  /* 0x0000001f09097812 */ /* 0x008fc800078ec0ff */
[----:B------:R-:W-:-:S13]  /*d140*/  ISETP.NE.AND P0, PT, R9, RZ, PT ;  /* 0x000000ff0900720c */ /* 0x000fda0003f05270 */
[----:B----4-:R-:W-:Y:S05]  /*d150*/  @!P0 BRA `(.L_x_478) ;  /* 0x0000000000048947 */ /* 0x010fea0003800000 */
[----:B------:R-:W-:Y:S01]  /*d160*/  BPT.TRAP 0x1 ;  /* 0x000000040000795c */ /* 0x000fe20000300000 */
.L_x_478:
[----:B------:R-:W-:Y:S05]  /*d170*/  BSYNC B2 ;  /* 0x0000000000027941 */ /* 0x000fea0003800000 */
.L_x_477:
[----:B------:R-:W3:Y:S04]  /*d180*/  LDL R15, [R1+0x4] ;  /* 0x00000400010f7983 */ /* 0x000ee80000100800 */
[----:B--2---:R-:W3:Y:S04]  /*d190*/  LDL.LU R3, [R1+0x8] ;  /* 0x0000080001037983 */ /* 0x004ee80000300800 */
[----:B------:R-:W2:Y:S04]  /*d1a0*/  LDL R10, [R1+0x18] ;  /* 0x00001800010a7983 */ /* 0x000ea80000100800 */
[----:B------:R-:W2:Y:S01]  /*d1b0*/  LDL.LU R9, [R1+0x14] ;  /* 0x0000140001097983 */ /* 0x000ea20000300800 */
[----:B------:R-:W-:Y:S01]  /*d1c0*/  R2UR UR10, R11 ;  /* 0x000000000b0a72ca */ /* 0x000fe200000e0000 */
[----:B------:R-:W-:Y:S01]  /*d1d0*/  UIADD3 UR4, UP0, UR36, 0x470, URZ ;  /* 0x0000047024047890 */ /* 0x000fe2000ff1e03f */
[----:B------:R-:W-:Y:S01]  /*d1e0*/  R2UR UR6, R12 ;  /* 0x000000000c0672ca */ /* 0x000fe200000e0000 */
[----:B------:R-:W-:Y:S01]  /*d1f0*/  VIADD R2, R2, 0x50 ;  /* 0x0000005002027836 */ /* 0x000fe20000000000 */
[----:B------:R-:W-:Y:S01]  /*d200*/  R2UR UR7, R13 ;  /* 0x000000000d0772ca */ /* 0x000fe200000e0000 */
[----:B------:R-:W-:Y:S01]  /*d210*/  UIADD3.X UR5, URZ, UR37, URZ, UP0, !UPT ;  /* 0x000000253f057290 */ /* 0x000fe200087fe43f */
[----:B------:R-:W-:Y:S01]  /*d220*/  PLOP3.LUT P0, PT, PT, PT, PT, 0x80, 0x0 ;  /* 0x000000000000781c */ /* 0x000fe20003f0f070 */
[----:B---3--:R-:W-:-:S02]  /*d230*/  IMAD R3, R3, 0x8000, R15 ;  /* 0x0000800003037824 */ /* 0x008fc400078e020f */
[----:B--2---:R-:W-:Y:S02]  /*d240*/  IMAD R9, R9, 0x80, R10 ;  /* 0x0000008009097824 */ /* 0x004fe400078e020a */
[----:B------:R-:W-:-:S08]  /*d250*/  VIADD R10, R3, 0x400 ;  /* 0x00000400030a7836 */ /* 0x000fd00000000000 */
.L_x_479:
        /* <DEDUP_REMOVED lines=10> */
[----:B--2---:R-:W-:Y:S05]  /*d300*/  @P0 BRA.U.ANY `(.L_x_479) ;  /* 0xfffffffd00d40947 */ /* 0x004fea000393ffff */
[----:B------:R-:W-:Y:S01]  /*d310*/  R2UR UR10, R14 ;  /* 0x000000000e0a72ca */ /* 0x000fe200000e0000 */
[----:B------:R-:W-:Y:S01]  /*d320*/  VIADD R3, R3, 0x4400 ;  /* 0x0000440003037836 */ /* 0x000fe20000000000 */
[----:B------:R-:W-:Y:S02]  /*d330*/  R2UR UR6, R12 ;  /* 0x000000000c0672ca */ /* 0x000fe400000e0000 */
[----:B------:R-:W-:Y:S02]  /*d340*/  R2UR UR7, R13 ;  /* 0x000000000d0772ca */ /* 0x000fe400000e0000 */
[----:B------:R-:W-:-:S13]  /*d350*/  PLOP3.LUT P0, PT, PT, PT, PT, 0x80, 0x0 ;  /* 0x000000000000781c */ /* 0x000fda0003f0f070 */
.L_x_480:
        /* <DEDUP_REMOVED lines=11> */
[----:B------:R2:W-:Y:S04]  /*d410*/  STL [R1+0x14], R7 ;  /* 0x0000140701007387 */ /* 0x0005e80000100800 */
[----:B------:R2:W-:Y:S02]  /*d420*/  STL [R1], R8 ;  /* 0x0000000801007387 */ /* 0x0005e40000100800 */
.L_x_466:
[----:B------:R-:W-:Y:S05]  /*d430*/  BSYNC B1 ;  /* 0x0000000000017941 */ /* 0x000fea0003800000 */
.L_x_465:
[----:B------:R-:W3:Y:S01]  /*d440*/  LDL R2, [R1+0x1c] ;  /* 0x00001c0001027983 */ /* 0x000ee20000100800 */
[----:B------:R-:W-:Y:S01]  /*d450*/  VIADD R3, R4, 0x1 ;  /* 0x0000000104037836 */ /* 0x000fe20000000000 */
[----:B------:R-:W-:Y:S04]  /*d460*/  BSSY B1, `(.L_x_481) ;  /* 0x00000aa000017945 */ /* 0x000fe80003800000 */
[----:B------:R-:W-:-:S04]  /*d470*/  ISETP.NE.AND P0, PT, R3, 0x2, PT ;  /* 0x000000020300780c */ /* 0x000fc80003f05270 */
[----:B------:R-:W-:Y:S02]  /*d480*/  SEL R11, R3, RZ, P0 ;  /* 0x000000ff030b7207 */ /* 0x000fe40000000000 */
[----:B---3--:R-:W-:Y:S02]  /*d490*/  LOP3.LUT P1, RZ, R2, 0x1, RZ, 0xc0, !PT ;  /* 0x0000000102ff7812 */ /* 0x008fe4000782c0ff */
[----:B------:R-:W-:-:S04]  /*d4a0*/  SEL R2, RZ, 0x1, P0 ;  /* 0x00000001ff027807 */ /* 0x000fc80000000000 */
[----:B------:R-:W-:-:S05]  /*d4b0*/  LOP3.LUT R10, R5, R2, RZ, 0x3c, !PT ;  /* 0x00000002050a7212 */ /* 0x000fca00078e3cff */
[----:B------:R3:W-:Y:S04]  /*d4c0*/  STL [R1+0x10], R10 ;  /* 0x0000100a01007387 */ /* 0x0007e80000100800 */
[----:B------:R3:W-:Y:S01]  /*d4d0*/  STL [R1+0x8], R11 ;  /* 0x0000080b01007387 */ /* 0x0007e20000100800 */
[----:B------:R-:W-:Y:S05]  /*d4e0*/  @!P1 BRA `(.L_x_482) ;  /* 0x0000000800849947 */ /* 0x000fea0003800000 */
[----:B------:R-:W-:Y:S01]  /*d4f0*/  ULDC.64 UR4, c[0x0][0x418] ;  /* 0x0001060000047ab9 */ /* 0x000fe20000000a00 */
[----:B--2---:R-:W-:Y:S01]  /*d500*/  VIADD R7, R0, 0xffffffff ;  /* 0xffffffff00077836 */ /* 0x004fe20000000000 */
[----:B------:R-:W-:-:S04]  /*d510*/  ISETP.NE.U32.AND P0, PT, RZ, UR4, PT ;  /* 0x00000004ff007c0c */ /* 0x000fc8000bf05070 */
[----:B------:R-:W-:-:S13]  /*d520*/  ISETP.NE.AND.EX P0, PT, RZ, UR5, PT, P0 ;  /* 0x00000005ff007c0c */ /* 0x000fda000bf05300 */
[----:B------:R-:W-:Y:S05]  /*d530*/  @!P0 BRA `(.L_x_483) ;  /* 0x0000000000508947 */ /* 0x000fea0003800000 */
[----:B------:R-:W2:Y:S01]  /*d540*/  LDL R13, [R1+0x20] ;  /* 0x00002000010d7983 */ /* 0x000ea20000100800 */
[----:B------:R-:W4:Y:S01]  /*d550*/  LDC R9, c[0x0][0x43c] ;  /* 0x00010f00ff097b82 */ /* 0x000f220000000800 */
[----:B------:R-:W-:Y:S02]  /*d560*/  ULDC.64 UR6, c[0x0][0x428] ;  /* 0x00010a0000067ab9 */ /* 0x000fe40000000a00 */
[----:B------:R-:W3:Y:S01]  /*d570*/  LDL R12, [R1+0xc] ;  /* 0x00000c00010c7983 */ /* 0x000ee20000100800 */
[----:B------:R-:W-:Y:S01]  /*d580*/  ULDC.64 UR8, c[0x0][0x208] ;  /* 0x0000820000087ab9 */ /* 0x000fe20000000a00 */
[----:B----4-:R-:W-:-:S13]  /*d590*/  ISETP.NE.AND P0, PT, R9, 0x1, PT ;  /* 0x000000010900780c */ /* 0x010fda0003f05270 */
[----:B------:R-:W4:Y:S02]  /*d5a0*/  @P0 LDC.64 R2, c[0x0][0x440] ;  /* 0x00011000ff020b82 */ /* 0x000f240000000a00 */
[----:B----45:R-:W-:-:S04]  /*d5b0*/  @P0 IMAD.HI.U32 R8, R7, R2, RZ ;  /* 0x0000000207080227 */ /* 0x030fc800078e00ff */
        /* <DEDUP_REMOVED lines=12> */
.L_x_483:
[----:B------:R-:W4:Y:S01]  /*d680*/  LDL R2, [R1+0x4] ;  /* 0x0000040001027983 */ /* 0x000f220000100800 */
[----:B------:R-:W-:Y:S01]  /*d690*/  SHF.L.U32 R3, R10, 0x1f, RZ ;  /* 0x0000001f0a037819 */ /* 0x000fe200000006ff */
[----:B------:R-:W-:Y:S01]  /*d6a0*/  BSSY B2, `(.L_x_484) ;  /* 0x0000004000027945 */ /* 0x000fe20003800000 */
[----:B----4-:R-:W-:-:S04]  /*d6b0*/  IMAD R2, R11, 0x8, R2 ;  /* 0x000000080b027824 */ /* 0x010fc800078e0202 */
[----:B------:R-:W4:Y:S02]  /*d6c0*/  SYNCS.PHASECHK.TRANS64.TRYWAIT P0, [R2+URZ+0x34840], R3 ;  /* 0x03484003020075a7 */ /* 0x000f24000800017f */
[----:B----4-:R-:W-:Y:S05]  /*d6d0*/  @!P0 BRA `(.L_x_485) ;  /* 0x0000002c005c8947 */ /* 0x010fea0003800000 */
.L_x_564:
[----:B------:R-:W-:Y:S05]  /*d6e0*/  BSYNC B2 ;  /* 0x0000000000027941 */ /* 0x000fea0003800000 */
.L_x_484:
[----:B--2---:R-:W2:Y:S01]  /*d6f0*/  S2R R9, SR_TID.X ;  /* 0x0000000000097919 */ /* 0x004ea20000002100 */
[----:B------:R-:W-:Y:S01]  /*d700*/  BSSY B2, `(.L_x_486) ;  /* 0x000000b000027945 */ /* 0x000fe20003800000 */
[----:B--2---:R-:W-:-:S04]  /*d710*/  LOP3.LUT R9, R9, 0x7f, RZ, 0xc0, !PT ;  /* 0x0000007f09097812 */ /* 0x004fc800078ec0ff */
[----:B------:R-:W-:-:S13]  /*d720*/  ISETP.NE.AND P1, PT, R9, RZ, PT ;  /* 0x000000ff0900720c */ /* 0x000fda0003f25270 */
[----:B------:R-:W-:Y:S05]  /*d730*/  @P1 BRA `(.L_x_487) ;  /* 0x00000000001c1947 */ /* 0x000fea0003800000 */
[----:B------:R-:W2:Y:S01]  /*d740*/  S2R R9, SR_TID.X ;  /* 0x0000000000097919 */ /* 0x000ea20000002100 */
[----:B----4-:R-:W-:-:S04]  /*d750*/  IMAD.MOV.U32 R3, RZ, RZ, 0xc000 ;  /* 0x0000c000ff037424 */ /* 0x010fc800078e00ff */
[----:B------:R4:W-:Y:S01]  /*d760*/  SYNCS.ARRIVE.TRANS64 RZ, [R2+URZ+0x34830], R3 ;  /* 0x0348300302ff79a7 */ /* 0x0009e2000800003f */
[----:B--2---:R-:W-:-:S04]  /*d770*/  LOP3.LUT R9, R9, 0x1f, RZ, 0xc0, !PT ;  /* 0x0000001f09097812 */ /* 0x004fc800078ec0ff */
[----:B------:R-:W-:-:S13]  /*d780*/  ISETP.NE.AND P0, PT, R9, RZ, PT ;  /* 0x000000ff0900720c */ /* 0x000fda0003f05270 */
[----:B----4-:R-:W-:Y:S05]  /*d790*/  @!P0 BRA `(.L_x_487) ;  /* 0x0000000000048947 */ /* 0x010fea0003800000 */
[----:B------:R-:W-:Y:S01]  /*d7a0*/  BPT.TRAP 0x1 ;  /* 0x000000040000795c */ /* 0x000fe20000300000 */
.L_x_487:
[----:B------:R-:W-:Y:S05]  /*d7b0*/  BSYNC B2 ;  /* 0x0000000000027941 */ /* 0x000fea0003800000 */
.L_x_486:
[----:B------:R-:W2:Y:S04]  /*d7c0*/  LDL R9, [R1+0x8] ;  /* 0x0000080001097983 */ /* 0x000ea80000100800 */
[----:B---3--:R-:W3:Y:S04]  /*d7d0*/  LDL R10, [R1+0x4] ;  /* 0x00000400010a7983 */ /* 0x008ee80000100800 */
[----:B----4-:R-:W4:Y:S01]  /*d7e0*/  LDL R2, [R1+0x18] ;  /* 0x0000180001027983 */ /* 0x010f220000100800 */
[----:B------:R-:W-:-:S05]  /*d7f0*/  IMAD.MOV.U32 R12, RZ, RZ, RZ ;  /* 0x000000ffff0c7224 */ /* 0x000fca00078e00ff */
[----:B------:R-:W-:Y:S01]  /*d800*/  R2UR UR10, R12 ;  /* 0x000000000c0a72ca */ /* 0x000fe200000e0000 */
[----:B------:R-:W-:Y:S01]  /*d810*/  UIADD3 UR4, UP0, UR36, 0x370, URZ ;  /* 0x0000037024047890 */ /* 0x000fe2000ff1e03f */
[----:B------:R-:W-:Y:S01]  /*d820*/  PLOP3.LUT P0, PT, PT, PT, PT, 0x80, 0x0 ;  /* 0x000000000000781c */ /* 0x000fe20003f0f070 */
[----:B------:R-:W-:Y:S01]  /*d830*/  UMOV UR6, 0x0 ;  /* 0x0000000000067882 */ /* 0x000fe20000000000 */
[----:B------:R-:W-:Y:S01]  /*d840*/  UMOV UR7, 0x14f00000 ;  /* 0x14f0000000077882 */ /* 0x000fe20000000000 */
[----:B------:R-:W-:Y:S01]  /*d850*/  UIADD3.X UR5, URZ, UR37, URZ, UP0, !UPT ;  /* 0x000000253f057290 */ /* 0x000fe200087fe43f */
[C---:B--2---:R-:W-:Y:S02]  /*d860*/  IMAD R3, R9.reuse, 0x8, R6 ;  /* 0x0000000809037824 */ /* 0x044fe400078e0206 */
[----:B---3--:R-:W-:Y:S02]  /*d870*/  IMAD R9, R9, 0xc000, R10 ;  /* 0x0000c00009097824 */ /* 0x008fe400078e020a */
[----:B------:R-:W-:-:S02]  /*d880*/  VIADD R3, R3, 0x30 ;  /* 0x0000003003037836 */ /* 0x000fc40000000000 */
[----:B----4-:R-:W-:Y:S02]  /*d890*/  IMAD R2, R7, 0x80, R2 ;  /* 0x0000008007027824 */ /* 0x010fe400078e0202 */
[----:B------:R-:W-:-:S07]  /*d8a0*/  VIADD R10, R9, 0x1c400 ;  /* 0x0001c400090a7836 */ /* 0x000fce0000000000 */
.L_x_488:
        /* <DEDUP_REMOVED lines=16> */
.L_x_489:
        /* <DEDUP_REMOVED lines=15> */
.L_x_490:
        /* <DEDUP_REMOVED lines=10> */
[----:B------:R-:W-:Y:S01]  /*db40*/  SHF.L.U32 R5, R5, 0x1f, RZ ;  /* 0x0000001f05057819 */ /* 0x000fe200000006ff */
[----:B------:R-:W-:Y:S01]  /*db50*/  IMAD R2, R4, 0x8, R6 ;  /* 0x0000000804027824 */ /* 0x000fe200078e0206 */
[----:B------:R-:W-:Y:S03]  /*db60*/  BSSY B2, `(.L_x_491) ;  /* 0x0000003000027945 */ /* 0x000fe60003800000 */
[----:B------:R-:W2:Y:S02]  /*db70*/  SYNCS.PHASECHK.TRANS64.TRYWAIT P0, [R2+URZ+0x60], R5 ;  /* 0x00006005020075a7 */ /* 0x000ea4000800017f */
[----:B--2---:R-:W-:Y:S05]  /*db80*/  @!P0 BRA `(.L_x_492) ;  /* 0x0000002800448947 */ /* 0x004fea0003800000 */
.L_x_565:
[----:B------:R-:W-:Y:S05]  /*db90*/  BSYNC B2 ;  /* 0x0000000000027941 */ /* 0x000fea0003800000 */
.L_x_491:
[----:B------:R-:W-:Y:S01]  /*dba0*/  BSSY B2, `(.L_x_493) ;  /* 0x000000b000027945 */ /* 0x000fe20003800000 */
[----:B------:R-:W-:Y:S02]  /*dbb0*/  IMAD.MOV.U32 R10, RZ, RZ, 0x0 ;  /* 0x00000000ff0a7424 */ /* 0x000fe400078e00ff */
[----:B------:R-:W-:Y:S01]  /*dbc0*/  IMAD.MOV.U32 R11, RZ, RZ, 0x14f00000 ;  /* 0x14f00000ff0b7424 */ /* 0x000fe200078e00ff */
[----:B------:R-:W-:Y:S06]  /*dbd0*/  @P1 BRA `(.L_x_494) ;  /* 0x00000000001c1947 */ /* 0x000fec0003800000 */
[----:B------:R-:W3:Y:S02]  /*dbe0*/  S2R R3, SR_TID.X ;  /* 0x0000000000037919 */ /* 0x000ee40000002100 */
[----:B---3--:R-:W-:Y:S01]  /*dbf0*/  LOP3.LUT R9, R3, 0x1f, RZ, 0xc0, !PT ;  /* 0x0000001f03097812 */ /* 0x008fe200078ec0ff */
[----:B------:R-:W-:-:S03]  /*dc00*/  IMAD.MOV.U32 R3, RZ, RZ, 0x8000 ;  /* 0x00008000ff037424 */ /* 0x000fc600078e00ff */
[----:B------:R-:W-:Y:S01]  /*dc10*/  ISETP.NE.AND P0, PT, R9, RZ, PT ;  /* 0x000000ff0900720c */ /* 0x000fe20003f05270 */
[----:B------:R3:W-:-:S12]  /*dc20*/  SYNCS.ARRIVE.TRANS64 RZ, [R2+URZ+0x50], R3 ;  /* 0x0000500302ff79a7 */ /* 0x0007d8000800003f */
[----:B---3--:R-:W-:Y:S05]  /*dc30*/  @!P0 BRA `(.L_x_494) ;  /* 0x0000000000048947 */ /* 0x008fea0003800000 */
[----:B------:R-:W-:Y:S01]  /*dc40*/  BPT.TRAP 0x1 ;  /* 0x000000040000795c */ /* 0x000fe20000300000 */
.L_x_494:
[----:B------:R-:W-:Y:S05]  /*dc50*/  BSYNC B2 ;  /* 0x0000000000027941 */ /* 0x000fea0003800000 */
.L_x_493:
[----:B------:R-:W3:Y:S04]  /*dc60*/  LDL R9, [R1+0x4] ;  /* 0x0000040001097983 */ /* 0x000ee80000100800 */
[----:B--2---:R-:W2:Y:S04]  /*dc70*/  LDL R5, [R1+0x18] ;  /* 0x0000180001057983 */ /* 0x004ea80000100800 */
        /* <DEDUP_REMOVED lines=11> */
.L_x_495:
        /* <DEDUP_REMOVED lines=16> */
.L_x_496:
        /* <DEDUP_REMOVED lines=13> */
.L_x_482:
[----:B------:R-:W-:Y:S05]  /*df00*/  BSYNC B1 ;  /* 0x0000000000017941 */ /* 0x000fea0003800000 */
.L_x_481:
[C---:B------:R-:W-:Y:S01]  /*df10*/  ISETP.GT.AND P0, PT, R0.reuse, 0x1, PT ;  /* 0x000000010000780c */ /* 0x040fe20003f04270 */
[----:B------:R-:W-:-:S12]  /*df20*/  VIADD R0, R0, 0xfffffffe ;  /* 0xfffffffe00007836 */ /* 0x000fd80000000000 */
[----:B------:R-:W-:Y:S05]  /*df30*/  @P0 BRA `(.L_x_497) ;  /* 0xffffffe800840947 */ /* 0x000fea000383ffff */
.L_x_446:
[----:B------:R-:W-:Y:S05]  /*df40*/  BSYNC B0 ;  /* 0x0000000000007941 */ /* 0x000fea0003800000 */
.L_x_445:
[----:B------:R-:W0:Y:S01]  /*df50*/  S2R R2, SR_TID.X ;  /* 0x0000000000027919 */ /* 0x000e220000002100 */
[----:B------:R-:W-:Y:S01]  /*df60*/  BSSY B0, `(.L_x_498) ;  /* 0x0000011000007945 */ /* 0x000fe20003800000 */
[----:B0-----:R-:W-:-:S04]  /*df70*/  LOP3.LUT R3, R2, 0x7f, RZ, 0xc0, !PT ;  /* 0x0000007f02037812 */ /* 0x001fc800078ec0ff */
[----:B------:R-:W-:-:S13]  /*df80*/  ISETP.NE.AND P0, PT, R3, RZ, PT ;  /* 0x000000ff0300720c */ /* 0x000fda0003f05270 */
[----:B------:R-:W-:Y:S05]  /*df90*/  @P0 BRA `(.L_x_499) ;  /* 0x0000000000340947 */ /* 0x000fea0003800000 */
[----:B------:R-:W0:Y:S01]  /*dfa0*/  S2R R2, SR_LANEID ;  /* 0x0000000000027919 */ /* 0x000e220000000000 */
[----:B------:R-:W-:Y:S01]  /*dfb0*/  VOTEU.ANY UR4, UPT, PT ;  /* 0x0000000000047886 */ /* 0x000fe200038e0100 */
[----:B------:R-:W1:Y:S01]  /*dfc0*/  LDC.64 R4, c[0x0][0xc60] ;  /* 0x00031800ff047b82 */ /* 0x000e620000000a00 */
[----:B------:R-:W0:Y:S01]  /*dfd0*/  FLO.U32 R0, UR4 ;  /* 0x0000000400007d00 */ /* 0x000e2200080e0000 */
[----:B------:R-:W-:Y:S01]  /*dfe0*/  ULDC.64 UR6, c[0x0][0x208] ;  /* 0x0000820000067ab9 */ /* 0x000fe20000000a00 */
[----:B0-----:R-:W-:-:S06]  /*dff0*/  ISETP.EQ.U32.AND P0, PT, R0, R2, PT ;  /* 0x000000020000720c */ /* 0x001fcc0003f02070 */
[----:B------:R-:W1:Y:S07]  /*e000*/  POPC R2, UR4 ;  /* 0x0000000400027d09 */ /* 0x000e6e0008000000 */
[----:B-1----:R-:W2:Y:S04]  /*e010*/  @P0 ATOMG.E.ADD.STRONG.GPU PT, R2, desc[UR6][R4.64], R2 ;  /* 0x00000002040209a8 */ /* 0x002ea800081ee1c6 */
[----:B--2---:R0:W1:Y:S02]  /*e020*/  SHFL.IDX PT, R2, R2, R0, 0x1f ;  /* 0x00001f0002027589 */ /* 0x00406400000e0000 */
[----:B0-----:R-:W0:Y:S02]  /*e030*/  S2R R0, SR_LTMASK ;  /* 0x0000000000007919 */ /* 0x001e240000003900 */
[----:B0-----:R-:W-:-:S06]  /*e040*/  LOP3.LUT R0, R0, UR4, RZ, 0xc0, !PT ;  /* 0x0000000400007c12 */ /* 0x001fcc000f8ec0ff */
[----:B------:R-:W1:Y:S02]  /*e050*/  POPC R0, R0 ;  /* 0x0000000000007309 */ /* 0x000e640000000000 */
[----:B-1----:R-:W-:-:S07]  /*e060*/  IADD3 R16, R2, UR38, R0 ;  /* 0x0000002602107c10 */ /* 0x002fce000fffe000 */
.L_x_499:
[----:B------:R-:W-:Y:S05]  /*e070*/  BSYNC B0 ;  /* 0x0000000000007941 */ /* 0x000fea0003800000 */
.L_x_498:
[----:B------:R-:W2:Y:S01]  /*e080*/  LDL R0, [R1+0x1c] ;  /* 0x00001c0001007983 */ /* 0x000ea20000100800 */
[----:B------:R-:W-:Y:S01]  /*e090*/  BSSY B0, `(.L_x_500) ;  /* 0x0000040000007945 */ /* 0x000fe20003800000 */
[----:B--2---:R-:W-:-:S13]  /*e0a0*/  LOP3.LUT P0, RZ, R0, 0x1, RZ, 0xc0, !PT ;  /* 0x0000000100ff7812 */ /* 0x004fda000780c0ff */
[----:B------:R-:W-:Y:S05]  /*e0b0*/  @!P0 BRA `(.L_x_501) ;  /* 0x0000000000f48947 */ /* 0x000fea0003800000 */
[----:B------:R-:W2:Y:S04]  /*e0c0*/  LDL R4, [R1+0x4] ;  /* 0x0000040001047983 */ /* 0x000ea80000100800 */
[----:B------:R-:W2:Y:S04]  /*e0d0*/  LDL R0, [R1+0x8] ;  /* 0x0000080001007983 */ /* 0x000ea80000100800 */
[----:B------:R-:W3:Y:S01]  /*e0e0*/  LDL R2, [R1+0x10] ;  /* 0x0000100001027983 */ /* 0x000ee20000100800 */
[----:B------:R-:W-:Y:S01]  /*e0f0*/  BSSY B1, `(.L_x_502) ;  /* 0x0000006000017945 */ /* 0x000fe20003800000 */
[----:B------:R-:W-:Y:S01]  /*e100*/  ISETP.NE.AND P1, PT, R3, RZ, PT ;  /* 0x000000ff0300720c */ /* 0x000fe20003f25270 */
[----:B--2---:R-:W-:Y:S01]  /*e110*/  IMAD R0, R0, 0x8, R4 ;  /* 0x0000000800007824 */ /* 0x004fe200078e0204 */
[----:B---3--:R-:W-:-:S04]  /*e120*/  SHF.L.U32 R2, R2, 0x1f, RZ ;  /* 0x0000001f02027819 */ /* 0x008fc800000006ff */
[----:B------:R-:W0:Y:S02]  /*e130*/  SYNCS.PHASECHK.TRANS64.TRYWAIT P0, [R0+URZ+0x34860], R2 ;  /* 0x03486002000075a7 */ /* 0x000e24000800017f */
[----:B0-----:R-:W-:Y:S05]  /*e140*/  @!P0 BRA `(.L_x_503) ;  /* 0x0000002000e88947 */ /* 0x001fea0003800000 */
.L_x_566:
[----:B------:R-:W-:Y:S05]  /*e150*/  BSYNC B1 ;  /* 0x0000000000017941 */ /* 0x000fea0003800000 */
.L_x_502:
[----:B------:R-:W-:Y:S04]  /*e160*/  BSSY B1, `(.L_x_504) ;  /* 0x0000009000017945 */ /* 0x000fe80003800000 */
[----:B------:R-:W-:Y:S05]  /*e170*/  @P1 BRA `(.L_x_505) ;  /* 0x00000000001c1947 */ /* 0x000fea0003800000 */
[----:B------:R-:W2:Y:S01]  /*e180*/  S2R R3, SR_TID.X ;  /* 0x0000000000037919 */ /* 0x000ea20000002100 */
[----:B0-----:R-:W-:-:S04]  /*e190*/  IMAD.MOV.U32 R2, RZ, RZ, 0x8000 ;  /* 0x00008000ff027424 */ /* 0x001fc800078e00ff */
[----:B------:R3:W-:Y:S01]  /*e1a0*/  SYNCS.ARRIVE.TRANS64 RZ, [R0+URZ+0x34850], R2 ;  /* 0x0348500200ff79a7 */ /* 0x0007e2000800003f */
[----:B--2---:R-:W-:-:S04]  /*e1b0*/  LOP3.LUT R3, R3, 0x1f, RZ, 0xc0, !PT ;  /* 0x0000001f03037812 */ /* 0x004fc800078ec0ff */
[----:B------:R-:W-:-:S13]  /*e1c0*/  ISETP.NE.AND P0, PT, R3, RZ, PT ;  /* 0x000000ff0300720c */ /* 0x000fda0003f05270 */
[----:B---3--:R-:W-:Y:S05]  /*e1d0*/  @!P0 BRA `(.L_x_505) ;  /* 0x0000000000048947 */ /* 0x008fea0003800000 */
[----:B------:R-:W-:Y:S01]  /*e1e0*/  BPT.TRAP 0x1 ;  /* 0x000000040000795c */ /* 0x000fe20000300000 */
.L_x_505:
[----:B------:R-:W-:Y:S05]  /*e1f0*/  BSYNC B1 ;  /* 0x0000000000017941 */ /* 0x000fea0003800000 */
.L_x_504:
[----:B------:R-:W2:Y:S04]  /*e200*/  LDL.LU R5, [R1+0x18] ;  /* 0x0000180001057983 */ /* 0x000ea80000300800 */
[----:B------:R-:W3:Y:S04]  /*e210*/  LDL R4, [R1+0x4] ;  /* 0x0000040001047983 */ /* 0x000ee80000100800 */
[----:B0-----:R-:W3:Y:S04]  /*e220*/  LDL R2, [R1+0x8] ;  /* 0x0000080001027983 */ /* 0x001ee80000100800 */
[----:B------:R-:W2:Y:S01]  /*e230*/  LDL R3, [R1+0x14] ;  /* 0x0000140001037983 */ /* 0x000ea20000100800 */
[----:B------:R-:W-:Y:S01]  /*e240*/  UIADD3 UR4, UP0, UR36, 0x470, URZ ;  /* 0x0000047024047890 */ /* 0x000fe2000ff1e03f */
[----:B------:R-:W-:Y:S01]  /*e250*/  PLOP3.LUT P0, PT, PT, PT, PT, 0x80, 0x0 ;  /* 0x000000000000781c */ /* 0x000fe20003f0f070 */
[----:B------:R-:W-:Y:S01]  /*e260*/  VIADD R0, R0, 0x34850 ;  /* 0x0003485000007836 */ /* 0x000fe20000000000 */
[----:B------:R-:W-:Y:S01]  /*e270*/  UMOV UR6, 0x0 ;  /* 0x0000000000067882 */ /* 0x000fe20000000000 */
[----:B------:R-:W-:Y:S01]  /*e280*/  UIADD3.X UR5, URZ, UR37, URZ, UP0, !UPT ;  /* 0x000000253f057290 */ /* 0x000fe200087fe43f */
[----:B------:R-:W-:Y:S01]  /*e290*/  UMOV UR7, 0x14f00000 ;  /* 0x14f0000000077882 */ /* 0x000fe20000000000 */
[----:B------:R-:W-:Y:S01]  /*e2a0*/  UMOV UR10, URZ ;  /* 0x0000003f000a7c82 */ /* 0x000fe20008000000 */
[----:B---3--:R-:W-:-:S02]  /*e2b0*/  IMAD R2, R2, 0x8000, R4 ;  /* 0x0000800002027824 */ /* 0x008fc400078e0204 */
[----:B--2---:R-:W-:Y:S02]  /*e2c0*/  IMAD R3, R3, 0x80, R5 ;  /* 0x0000008003037824 */ /* 0x004fe400078e0205 */
[----:B------:R-:W-:-:S07]  /*e2d0*/  VIADD R4, R2, 0x400 ;  /* 0x0000040002047836 */ /* 0x000fce0000000000 */
.L_x_506:
        /* <DEDUP_REMOVED lines=11> */
[----:B------:R-:W-:Y:S01]  /*e390*/  PLOP3.LUT P0, PT, PT, PT, PT, 0x80, 0x0 ;  /* 0x000000000000781c */ /* 0x000fe20003f0f070 */
[----:B------:R-:W-:Y:S01]  /*e3a0*/  VIADD R2, R2, 0x4400 ;  /* 0x0000440002027836 */ /* 0x000fe20000000000 */
[----:B------:R-:W-:Y:S01]  /*e3b0*/  UMOV UR6, 0x0 ;  /* 0x0000000000067882 */ /* 0x000fe20000000000 */
[----:B------:R-:W-:Y:S01]  /*e3c0*/  UMOV UR7, 0x14f00000 ;  /* 0x14f0000000077882 */ /* 0x000fe20000000000 */
[----:B------:R-:W-:-:S09]  /*e3d0*/  UMOV UR10, 0x40 ;  /* 0x00000040000a7882 */ /* 0x000fd20000000000 */
.L_x_507:
        /* <DEDUP_REMOVED lines=11> */
.L_x_501:
[----:B------:R-:W-:Y:S05]  /*e490*/  BSYNC B0 ;  /* 0x0000000000007941 */ /* 0x000fea0003800000 */
.L_x_500:
[----:B------:R-:W2:Y:S04]  /*e4a0*/  LDL.LU R5, [R1+0x8] ;  /* 0x0000080001057983 */ /* 0x000ea80000300800 */
[----:B------:R-:W3:Y:S01]  /*e4b0*/  LDL.LU R4, [R1+0x10] ;  /* 0x0000100001047983 */ /* 0x000ee20000300800 */
[----:B--2---:R-:W-:-:S05]  /*e4c0*/  VIADD R0, R5, 0x1 ;  /* 0x0000000105007836 */ /* 0x004fca0000000000 */
[----:B------:R-:W-:-:S04]  /*e4d0*/  ISETP.NE.AND P0, PT, R0, 0x2, PT ;  /* 0x000000020000780c */ /* 0x000fc80003f05270 */
[----:B------:R-:W-:Y:S02]  /*e4e0*/  SEL R2, RZ, 0x1, P0 ;  /* 0x00000001ff027807 */ /* 0x000fe40000000000 */
[----:B------:R-:W-:Y:S02]  /*e4f0*/  SEL R0, R0, RZ, P0 ;  /* 0x000000ff00007207 */ /* 0x000fe40000000000 */
[----:B---3--:R-:W-:-:S03]  /*e500*/  LOP3.LUT R4, R4, R2, RZ, 0x3c, !PT ;  /* 0x0000000204047212 */ /* 0x008fc600078e3cff */
[----:B------:R0:W-:Y:S04]  /*e510*/  STL [R1+0x8], R0 ;  /* 0x0000080001007387 */ /* 0x0001e80000100800 */
[----:B------:R0:W-:Y:S02]  /*e520*/  STL [R1+0x10], R4 ;  /* 0x0000100401007387 */ /* 0x0001e40000100800 */
.L_x_425:
[----:B------:R-:W-:Y:S05]  /*e530*/  BSYNC B7 ;  /* 0x0000000000077941 */ /* 0x000fea0003800000 */
.L_x_423:
[----:B0-----:R-:W2:Y:S02]  /*e540*/  LDL R0, [R1+0x1c] ;  /* 0x00001c0001007983 */ /* 0x001ea40000100800 */
[----:B--2---:R-:W-:-:S13]  /*e550*/  LOP3.LUT P0, RZ, R0, 0x2, RZ, 0xc0, !PT ;  /* 0x0000000200ff7812 */ /* 0x004fda000780c0ff */
[----:B------:R-:W-:Y:S05]  /*e560*/  @!P0 BRA `(.L_x_508) ;  /* 0x0000000000288947 */ /* 0x000fea0003800000 */
[----:B------:R-:W-:Y:S05]  /*e570*/  WARPSYNC.ALL ;  /* 0x0000000000007948 */ /* 0x000fea0003800000 */
[----:B------:R-:W0:Y:S08]  /*e580*/  S2UR UR5, SR_CgaCtaId ;  /* 0x00000000000579c3 */ /* 0x000e300000008800 */
[----:B------:R-:W-:Y:S06]  /*e590*/  BAR.SYNC.DEFER_BLOCKING 0x5, 0x180 ;  /* 0x0146000000007b1d */ /* 0x000fec0000010000 */
[----:B------:R-:W-:-:S02]  /*e5a0*/  UMOV UR4, 0x400 ;  /* 0x0000040000047882 */ /* 0x000fc40000000000 */
[----:B0-----:R-:W-:-:S06]  /*e5b0*/  ULEA UR4, UR5, UR4, 0x18 ;  /* 0x0000000405047291 */ /* 0x001fcc000f8ec03f */
[----:B------:R-:W-:-:S05]  /*e5c0*/  IMAD.U32 R0, RZ, RZ, UR4 ;  /* 0x00000004ff007e24 */ /* 0x000fca000f8e00ff */
[----:B------:R0:W2:Y:S04]  /*e5d0*/  LDS.128 R16, [R0+0x348d0] ;  /* 0x0348d00000107984 */ /* 0x0000a80000000c00 */
[----:B------:R0:W-:Y:S01]  /*e5e0*/  STL [R1+0x4], R0 ;  /* 0x0000040001007387 */ /* 0x0001e20000100800 */
[----:B------:R-:W-:Y:S06]  /*e5f0*/  BAR.ARV 0x4, 0x180 ;  /* 0x0106000000007b1d */ /* 0x000fec0000002000 */
[----:B------:R-:W-:Y:S05]  /*e600*/  BRA `(.L_x_509) ;  /* 0x0000000800507947 */ /* 0x000fea0003800000 */
.L_x_508:
[----:B------:R-:W1:Y:S01]  /*e610*/  S2R R0, SR_TID.X ;  /* 0x0000000000007919 */ /* 0x000e620000002100 */
[----:B------:R-:W-:Y:S01]  /*e620*/  UMOV UR4, 0xffffffff ;  /* 0xffffffff00047882 */ /* 0x000fe20000000000 */
[----:B-1--4-:R-:W-:-:S04]  /*e630*/  LOP3.LUT R7, R0, 0x1f, RZ, 0xc0, !PT ;  /* 0x0000001f00077812 */ /* 0x012fc800078ec0ff */
[----:B------:R-:W-:Y:S01]  /*e640*/  ISETP.NE.AND P0, PT, R7, 0x1f, PT ;  /* 0x0000001f0700780c */ /* 0x000fe20003f05270 */
[----:B------:R-:W-:-:S12]  /*e650*/  BRA.DIV UR4, `(.L_x_510) ;  /* 0x0000001e04b87947 */ /* 0x000fd8000b800000 */
[----:B------:R-:W-:Y:S01]  /*e660*/  IMAD.IADD R5, R19, 0x1, R7 ;  /* 0x0000000113057824 */ /* 0x000fe200078e0207 */
[----:B------:R-:W-:Y:S01]  /*e670*/  ULDC UR4, c[0x0][0xc3c] ;  /* 0x00030f0000047ab9 */ /* 0x000fe20000000800 */
[----:B------:R-:W-:-:S03]  /*e680*/  ULDC.64 UR6, c[0x0][0x208] ;  /* 0x0000820000067ab9 */ /* 0x000fc60000000a00 */
[----:B------:R-:W-:-:S13]  /*e690*/  ISETP.GE.OR P1, PT, R5, UR4, !P0 ;  /* 0x0000000405007c0c */ /* 0x000fda000c726670 */
[----:B------:R-:W0:Y:S02]  /*e6a0*/  @!P1 LDC.64 R2, c[0x0][0xc80] ;  /* 0x00032000ff029b82 */ /* 0x000e240000000a00 */
[----:B0-----:R-:W-:-:S06]  /*e6b0*/  @!P1 IMAD.WIDE R2, R5, 0x4, R2 ;  /* 0x0000000405029825 */ /* 0x001fcc00078e0202 */
[----:B------:R0:W2:Y:S01]  /*e6c0*/  @!P1 LDG.E R3, desc[UR6][R2.64] ;  /* 0x0000000602039981 */ /* 0x0000a2000c1e1900 */
[C---:B------:R-:W-:Y:S02]  /*e6d0*/  ISETP.GE.U32.AND P2, PT, R7.reuse, 0x2, PT ;  /* 0x000000020700780c */ /* 0x040fe40003f46070 */
[C---:B------:R-:W-:Y:S01]  /*e6e0*/  ISETP.GE.U32.AND P3, PT, R7.reuse, 0x4, PT ;  /* 0x000000040700780c */ /* 0x040fe20003f66070 */
[----:B------:R-:W-:Y:S01]  /*e6f0*/  SHFL.IDX PT, R4, R16, 0x1, 0x1f ;  /* 0x00201f0010047f89 */ /* 0x000fe200000e0000 */
[C---:B------:R-:W-:Y:S02]  /*e700*/  ISETP.GE.U32.AND P4, PT, R7.reuse, 0x8, PT ;  /* 0x000000080700780c */ /* 0x040fe40003f86070 */
[C---:B------:R-:W-:Y:S01]  /*e710*/  ISETP.GE.U32.AND P5, PT, R7.reuse, 0x10, PT ;  /* 0x000000100700780c */ /* 0x040fe20003fa6070 */
[----:B0-----:R-:W-:Y:S02]  /*e720*/  IMAD.MOV.U32 R2, RZ, RZ, RZ ;  /* 0x000000ffff027224 */ /* 0x001fe400078e00ff */
[----:B--2---:R-:W-:Y:S01]  /*e730*/  @!P1 IMAD.MOV.U32 R2, RZ, RZ, R3 ;  /* 0x000000ffff029224 */ /* 0x004fe200078e0003 */
[----:B------:R-:W-:-:S04]  /*e740*/  ISETP.NE.AND P1, PT, R7, RZ, PT ;  /* 0x000000ff0700720c */ /* 0x000fc80003f25270 */
        /* <DEDUP_REMOVED lines=14> */
[----:B------:R-:W-:Y:S02]  /*e830*/  IMAD.IADD R3, R3, 0x1, R0 ;  /* 0x0000000103037824 */ /* 0x000fe400078e0200 */
[----:B------:R0:W1:Y:S04]  /*e840*/  SHFL.IDX PT, R0, R16, RZ, 0x1f ;  /* 0x00001fff10007589 */ /* 0x00006800000e0000 */
[----:B------:R0:W2:Y:S02]  /*e850*/  SHFL.IDX PT, R6, R3, 0x1f, 0x1f ;  /* 0x03e01f0003067f89 */ /* 0x0000a400000e0000 */
.L_x_576:
[----:B------:R-:W-:Y:S02]  /*e860*/  ULDC UR4, c[0x0][0xc38] ;  /* 0x00030e0000047ab9 */ /* 0x000fe40000000800 */
[----:B0-----:R-:W-:-:S04]  /*e870*/  IMAD.U32 R16, RZ, RZ, UR4 ;  /* 0x00000004ff107e24 */ /* 0x001fc8000f8e00ff */
[----:B--2---:R-:W-:-:S04]  /*e880*/  IMAD R6, R6, R16, RZ ;  /* 0x0000001006067224 */ /* 0x004fc800078e02ff */
[----:B------:R-:W-:-:S05]  /*e890*/  IMAD.IADD R4, R4, 0x1, R6 ;  /* 0x0000000104047824 */ /* 0x000fca00078e0206 */
[----:B-1----:R-:W-:-:S13]  /*e8a0*/  ISETP.GT.AND P6, PT, R4, R0, PT ;  /* 0x000000000400720c */ /* 0x002fda0003fc4270 */
[----:B------:R-:W-:Y:S05]  /*e8b0*/  @P6 BRA `(.L_x_511) ;  /* 0x0000000000a06947 */ /* 0x000fea0003800000 */
.L_x_516:
[----:B0-----:R-:W0:Y:S01]  /*e8c0*/  LDC R2, c[0x0][0xc3c] ;  /* 0x00030f00ff027b82 */ /* 0x001e220000000800 */
[----:B------:R-:W-:-:S05]  /*e8d0*/  VIADD R19, R19, 0x1f ;  /* 0x0000001f13137836 */ /* 0x000fca0000000000 */
[----:B0-----:R-:W-:-:S13]  /*e8e0*/  ISETP.GE.AND P6, PT, R19, R2, PT ;  /* 0x000000021300720c */ /* 0x001fda0003fc6270 */
[----:B------:R-:W-:Y:S05]  /*e8f0*/  @P6 BRA `(.L_x_512) ;  /* 0x0000000400486947 */ /* 0x000fea0003800000 */
[----:B------:R-:W0:Y:S01]  /*e900*/  S2R R3, SR_TID.X ;  /* 0x0000000000037919 */ /* 0x000e220000002100 */
[----:B------:R-:W-:Y:S01]  /*e910*/  BSSY B0, `(.L_x_513) ;  /* 0x000000a000007945 */ /* 0x000fe20003800000 */
[----:B0-----:R-:W-:-:S05]  /*e920*/  LOP3.LUT R3, R3, 0x1f, RZ, 0xc0, !PT ;  /* 0x0000001f03037812 */ /* 0x001fca00078ec0ff */
[----:B------:R-:W-:-:S05]  /*e930*/  IMAD.IADD R5, R19, 0x1, R3 ;  /* 0x0000000113057824 */ /* 0x000fca00078e0203 */
[----:B------:R-:W-:Y:S01]  /*e940*/  ISETP.GE.OR P6, PT, R5, R2, !P0 ;  /* 0x000000020500720c */ /* 0x000fe200047c6670 */
[----:B------:R-:W-:-:S12]  /*e950*/  IMAD.MOV.U32 R2, RZ, RZ, RZ ;  /* 0x000000ffff027224 */ /* 0x000fd800078e00ff */
[----:B------:R-:W-:Y:S05]  /*e960*/  @P6 BRA `(.L_x_514) ;  /* 0x0000000000106947 */ /* 0x000fea0003800000 */
[----:B------:R-:W0:Y:S01]  /*e970*/  LDC.64 R2, c[0x0][0xc80] ;  /* 0x00032000ff027b82 */ /* 0x000e220000000a00 */
[----:B------:R-:W-:Y:S01]  /*e980*/  ULDC.64 UR4, c[0x0][0x208] ;  /* 0x0000820000047ab9 */ /* 0x000fe20000000a00 */
[----:B0-----:R-:W-:-:S06]  /*e990*/  IMAD.WIDE R2, R5, 0x4, R2 ;  /* 0x0000000405027825 */ /* 0x001fcc00078e0202 */
[----:B------:R0:W5:Y:S02]  /*e9a0*/  LDG.E R2, desc[UR4][R2.64] ;  /* 0x0000000402027981 */ /* 0x000164000c1e1900 */
.L_x_514:
[----:B------:R-:W-:Y:S05]  /*e9b0*/  BSYNC B0 ;  /* 0x0000000000007941 */ /* 0x000fea0003800000 */
.L_x_513:
[----:B------:R-:W-:-:S03]  /*e9c0*/  UMOV UR4, 0xffffffff ;  /* 0xffffffff00047882 */ /* 0x000fc60000000000 */
[----:B------:R-:W-:Y:S05]  /*e9d0*/  BRA.DIV UR4, `(.L_x_515) ;  /* 0x0000002204187947 */ /* 0x000fea000b800000 */
[----:B-----5:R-:W0:Y:S02]  /*e9e0*/  SHFL.UP PT, R14, R2, 0x1, RZ ;  /* 0x04200000020e7989 */ /* 0x020e2400000e00ff */
        /* <DEDUP_REMOVED lines=14> */
[----:B------:R0:W1:Y:S02]  /*ead0*/  SHFL.IDX PT, R6, R3, 0x1f, 0x1f ;  /* 0x03e01f0003067f89 */ /* 0x00006400000e0000 */
.L_x_584:
[----:B------:R-:W-:Y:S02]  /*eae0*/  ULDC UR4, c[0x0][0xc38] ;  /* 0x00030e0000047ab9 */ /* 0x000fe40000000800 */
[----:B------:R-:W-:-:S04]  /*eaf0*/  IMAD.U32 R16, RZ, RZ, UR4 ;  /* 0x00000004ff107e24 */ /* 0x000fc8000f8e00ff */
[----:B-1----:R-:W-:-:S04]  /*eb00*/  IMAD R6, R6, R16, RZ ;  /* 0x0000001006067224 */ /* 0x002fc800078e02ff */
[----:B------:R-:W-:-:S05]  /*eb10*/  IMAD.IADD R4, R6, 0x1, R4 ;  /* 0x0000000106047824 */ /* 0x000fca00078e0204 */
[----:B------:R-:W-:-:S13]  /*eb20*/  ISETP.GT.AND P6, PT, R4, R0, PT ;  /* 0x000000000400720c */ /* 0x000fda0003fc4270 */
[----:B------:R-:W-:Y:S05]  /*eb30*/  @!P6 BRA `(.L_x_516) ;  /* 0xfffffffc0060e947 */ /* 0x000fea000383ffff */
.L_x_511:
[----:B------:R-:W-:Y:S01]  /*eb40*/  IMAD.IADD R6, R4, 0x1, -R6 ;  /* 0x0000000104067824 */ /* 0x000fe200078e0a06 */
[----:B------:R-:W-:-:S03]  /*eb50*/  UMOV UR4, 0xffffffff ;  /* 0xffffffff00047882 */ /* 0x000fc60000000000 */
[----:B------:R-:W-:-:S05]  /*eb60*/  IMAD R4, R3, R16, R6 ;  /* 0x0000001003047224 */ /* 0x000fca00078e0206 */
[----:B------:R-:W-:Y:S01]  /*eb70*/  ISETP.GT.AND P6, PT, R4, R0, PT ;  /* 0x000000000400720c */ /* 0x000fe20003fc4270 */
[----:B------:R-:W-:-:S12]  /*eb80*/  BRA.DIV UR4, `(.L_x_517) ;  /* 0x0000002204807947 */ /* 0x000fd8000b800000 */
[----:B------:R-:W-:-:S04]  /*eb90*/  VOTE.ANY R5, PT, !P6 ;  /* 0x0000000000057806 */ /* 0x000fc800070e0100 */
[----:B------:R-:W1:Y:S02]  /*eba0*/  POPC R4, R5 ;  /* 0x0000000500047309 */ /* 0x000e640000000000 */
[----:B-1----:R1:W2:Y:S02]  /*ebb0*/  SHFL.IDX PT, R17, R2, R4, 0x1f ;  /* 0x00001f0402117589 */ /* 0x0022a400000e0000 */
.L_x_588:
[----:B------:R-:W-:Y:S01]  /*ebc0*/  ISETP.NE.AND P0, PT, R5, RZ, PT ;  /* 0x000000ff0500720c */ /* 0x000fe20003f05270 */
[----:B-1----:R-:W-:-:S12]  /*ebd0*/  IMAD.MOV.U32 R2, RZ, RZ, RZ ;  /* 0x000000ffff027224 */ /* 0x002fd800078e00ff */
[----:B------:R-:W-:Y:S05]  /*ebe0*/  @!P0 BRA `(.L_x_518) ;  /* 0x0000000000108947 */ /* 0x000fea0003800000 */
[----:B------:R-:W-:Y:S01]  /*ebf0*/  UMOV UR4, 0xffffffff ;  /* 0xffffffff00047882 */ /* 0x000fe20000000000 */
[----:B------:R-:W-:Y:S02]  /*ec00*/  VIADD R12, R4, 0xffffffff ;  /* 0xffffffff040c7836 */ /* 0x000fe40000000000 */
[----:B------:R-:W-:Y:S05]  /*ec10*/  BRA.DIV UR4, `(.L_x_519) ;  /* 0x0000002204a47947 */ /* 0x000fea000b800000 */
[----:B------:R1:W3:Y:S02]  /*ec20*/  SHFL.IDX PT, R2, R3, R12, 0x1f ;  /* 0x00001f0c03027589 */ /* 0x0002e400000e0000 */
.L_x_518:
[----:B--2---:R-:W-:Y:S01]  /*ec30*/  IABS R5, R17 ;  /* 0x0000001100057213 */ /* 0x004fe20000000000 */
[----:B---3--:R-:W-:Y:S02]  /*ec40*/  IMAD R16, R2, R16, R6 ;  /* 0x0000001002107224 */ /* 0x008fe400078e0206 */
[----:B------:R-:W-:Y:S01]  /*ec50*/  IMAD.IADD R19, R4, 0x1, R19 ;  /* 0x0000000104137824 */ /* 0x000fe200078e0213 */
[----:B------:R-:W2:Y:S01]  /*ec60*/  I2F.RP R2, R5 ;  /* 0x0000000500027306 */ /* 0x000ea20000209400 */
[----:B------:R-:W-:-:S07]  /*ec70*/  IMAD.IADD R0, R0, 0x1, -R16 ;  /* 0x0000000100007824 */ /* 0x000fce00078e0a10 */
[----:B--2---:R-:W2:Y:S02]  /*ec80*/  MUFU.RCP R2, R2 ;  /* 0x0000000200027308 */ /* 0x004ea40000001000 */
[----:B--2---:R-:W-:-:S06]  /*ec90*/  VIADD R2, R2, 0xffffffe ;  /* 0x0ffffffe02027836 */ /* 0x004fcc0000000000 */
[----:B01----:R-:W0:Y:S02]  /*eca0*/  F2I.FTZ.U32.TRUNC.NTZ R3, R2 ;  /* 0x0000000200037305 */ /* 0x003e24000021f000 */
[----:B0-----:R-:W-:-:S04]  /*ecb0*/  IMAD.MOV R2, RZ, RZ, -R3 ;  /* 0x000000ffff027224 */ /* 0x001fc800078e0a03 */
[----:B------:R-:W-:Y:S02]  /*ecc0*/  IMAD R6, R2, R5, RZ ;  /* 0x0000000502067224 */ /* 0x000fe400078e02ff */
[----:B------:R-:W-:-:S04]  /*ecd0*/  IMAD.MOV.U32 R2, RZ, RZ, RZ ;  /* 0x000000ffff027224 */ /* 0x000fc800078e00ff */
[----:B------:R-:W-:Y:S01]  /*ece0*/  IMAD.HI.U32 R2, R3, R6, R2 ;  /* 0x0000000603027227 */ /* 0x000fe200078e0002 */
[----:B------:R-:W-:Y:S02]  /*ecf0*/  IABS R6, R17 ;  /* 0x0000001100067213 */ /* 0x000fe40000000000 */
[----:B------:R-:W-:-:S03]  /*ed00*/  IABS R3, R0 ;  /* 0x0000000000037213 */ /* 0x000fc60000000000 */
[----:B------:R-:W-:Y:S02]  /*ed10*/  IMAD.MOV R6, RZ, RZ, -R6 ;  /* 0x000000ffff067224 */ /* 0x000fe400078e0a06 */
        /* <DEDUP_REMOVED lines=16> */
.L_x_512:
[----:B------:R-:W-:Y:S01]  /*ee20*/  UMOV UR4, URZ ;  /* 0x0000003f00047c82 */ /* 0x000fe20008000000 */
[----:B------:R-:W-:Y:S01]  /*ee30*/  UMOV UR5, URZ ;  /* 0x0000003f00057c82 */ /* 0x000fe20008000000 */
[----:B------:R-:W-:Y:S01]  /*ee40*/  ULDC UR6, c[0x0][0xc3c] ;  /* 0x00030f0000067ab9 */ /* 0x000fe20000000800 */
[----:B------:R-:W-:Y:S02]  /*ee50*/  IMAD.MOV.U32 R16, RZ, RZ, R0 ;  /* 0x000000ffff107224 */ /* 0x000fe400078e0000 */
[----:B------:R-:W-:Y:S02]  /*ee60*/  IMAD.U32 R17, RZ, RZ, UR4 ;  /* 0x00000004ff117e24 */ /* 0x000fe4000f8e00ff */
[----:B------:R-:W-:Y:S02]  /*ee70*/  IMAD.U32 R18, RZ, RZ, UR5 ;  /* 0x00000005ff127e24 */ /* 0x000fe4000f8e00ff */
[----:B------:R-:W-:-:S07]  /*ee80*/  IMAD.U32 R19, RZ, RZ, UR6 ;  /* 0x00000006ff137e24 */ /* 0x000fce000f8e00ff */
.L_x_520:
[----:B------:R3:W2:Y:S01]  /*ee90*/  LDL R3, [R1+0x4] ;  /* 0x0000040001037983 */ /* 0x0006a20000100800 */
[----:B------:R-:W0:Y:S01]  /*eea0*/  S2R R0, SR_TID.X ;  /* 0x0000000000007919 */ /* 0x000e220000002100 */
[----:B------:R-:W-:Y:S05]  /*eeb0*/  WARPSYNC.ALL ;  /* 0x0000000000007948 */ /* 0x000fea0003800000 */
[----:B0-----:R-:W-:Y:S01]  /*eec0*/  LOP3.LUT R0, R0, 0x1f, RZ, 0xc0, !PT ;  /* 0x0000001f00007812 */ /* 0x001fe200078ec0ff */
[----:B------:R-:W-:Y:S03]  /*eed0*/  BAR.SYNC.DEFER_BLOCKING 0x4, 0x180 ;  /* 0x0106000000007b1d */ /* 0x000fe60000010000 */
[----:B------:R-:W-:-:S13]  /*eee0*/  ISETP.NE.AND P0, PT, R0, RZ, PT ;  /* 0x000000ff0000720c */ /* 0x000fda0003f05270 */
[----:B------:R-:W2:Y:S01]  /*eef0*/  @!P0 S2R R0, SR_CgaCtaId ;  /* 0x0000000000008919 */ /* 0x000ea20000008800 */
[----:B------:R-:W-:-:S04]  /*ef00*/  @!P0 MOV R2, 0x400 ;  /* 0x0000040000028802 */ /* 0x000fc80000000f00 */
[----:B--2---:R-:W-:-:S05]  /*ef10*/  @!P0 LEA R3, R0, R2, 0x18 ;  /* 0x0000000200038211 */ /* 0x004fca00078ec0ff */
[----:B------:R3:W-:Y:S04]  /*ef20*/  @!P0 STS.128 [R3+0x348d0], R16 ;  /* 0x0348d01003008388 */ /* 0x0007e80000000c00 */
[----:B------:R3:W-:Y:S01]  /*ef30*/  @!P0 STL [R1+0x4], R3 ;  /* 0x0000040301008387 */ /* 0x0007e20000100800 */
[----:B------:R-:W-:Y:S06]  /*ef40*/  BAR.ARV 0x5, 0x180 ;  /* 0x0146000000007b1d */ /* 0x000fec0000002000 */
.L_x_509:
[----:B------:R-:W-:Y:S02]  /*ef50*/  ULDC UR4, c[0x0][0xc3c] ;  /* 0x00030f0000047ab9 */ /* 0x000fe40000000800 */
[----:B--2---:R-:W-:-:S13]  /*ef60*/  ISETP.GE.AND P0, PT, R19, UR4, PT ;  /* 0x0000000413007c0c */ /* 0x004fda000bf06270 */
[----:B------:R-:W-:Y:S05]  /*ef70*/  @!P0 BRA `(.L_x_521) ;  /* 0xffffffac003c8947 */ /* 0x000fea000383ffff */
[----:B------:R-:W-:Y:S05]  /*ef80*/  BSYNC B8 ;  /* 0x0000000000087941 */ /* 0x000fea0003800000 */
.L_x_419:
[----:B0-----:R-:W2:Y:S01]  /*ef90*/  LDL.LU R0, [R1+0x50] ;  /* 0x0000500001007983 */ /* 0x001ea20000300800 */
[----:B------:R-:W-:Y:S01]  /*efa0*/  BSSY B0, `(.L_x_522) ;  /* 0x000000b000007945 */ /* 0x000fe20003800000 */
[----:B------:R-:W0:Y:S01]  /*efb0*/  S2R R5, SR_CgaCtaId ;  /* 0x0000000000057919 */ /* 0x000e220000008800 */
[----:B--2---:R-:W-:-:S05]  /*efc0*/  VIADD R0, R0, 0x1 ;  /* 0x0000000100007836 */ /* 0x004fca0000000000 */
[----:B------:R-:W-:-:S04]  /*efd0*/  LEA.HI R2, R0, R0, RZ, 0x1 ;  /* 0x0000000000027211 */ /* 0x000fc800078f08ff */
[----:B---3--:R-:W-:-:S05]  /*efe0*/  LOP3.LUT R3, R2, 0xfffffffe, RZ, 0xc0, !PT ;  /* 0xfffffffe02037812 */ /* 0x008fca00078ec0ff */
[----:B------:R-:W-:Y:S01]  /*eff0*/  IMAD.IADD R3, R0, 0x1, -R3 ;  /* 0x0000000100037824 */ /* 0x000fe200078e0a03 */
[----:B------:R-:W-:-:S04]  /*f000*/  MOV R0, 0x400 ;  /* 0x0000040000007802 */ /* 0x000fc80000000f00 */
[----:B0-----:R-:W-:Y:S02]  /*f010*/  LEA R0, R5, R0, 0x18 ;  /* 0x0000000005007211 */ /* 0x001fe400078ec0ff */
[----:B------:R-:W-:-:S04]  /*f020*/  SHF.L.U32 R3, R3, 0x1f, RZ ;  /* 0x0000001f03037819 */ /* 0x000fc800000006ff */
[----:B------:R-:W0:Y:S02]  /*f030*/  SYNCS.PHASECHK.TRANS64.TRYWAIT P0, [R0+URZ+0x34820], R3 ;  /* 0x03482003000075a7 */ /* 0x000e24000800017f */
[----:B0-----:R-:W-:Y:S05]  /*f040*/  @!P0 BRA `(.L_x_523) ;  /* 0x0000001c00c08947 */ /* 0x001fea0003800000 */
.L_x_591:
[----:B------:R-:W-:Y:S05]  /*f050*/  BSYNC B0 ;  /* 0x0000000000007941 */ /* 0x000fea0003800000 */
.L_x_522:
[----:B------:R-:W-:-:S03]  /*f060*/  UMOV UR4, 0xffffffff ;  /* 0xffffffff00047882 */ /* 0x000fc60000000000 */
[----:B------:R-:W-:Y:S05]  /*f070*/  BRA.DIV UR4, `(.L_x_524) ;  /* 0x0000001e04c87947 */ /* 0x000fea000b800000 */
[----:B------:R-:W2:Y:S02]  /*f080*/  S2R R2, SR_TID.X ;  /* 0x0000000000027919 */ /* 0x000ea40000002100 */
[----:B--2---:R-:W-:-:S04]  /*f090*/  SHF.R.U32.HI R2, RZ, 0x5, R2 ;  /* 0x00000005ff027819 */ /* 0x004fc80000011602 */
[----:B------:R-:W-:-:S05]  /*f0a0*/  LOP3.LUT R2, R2, 0x3, RZ, 0xc0, !PT ;  /* 0x0000000302027812 */ /* 0x000fca00078ec0ff */
[----:B------:R2:W3:Y:S02]  /*f0b0*/  SHFL.IDX PT, R14, R2, RZ, 0x1f ;  /* 0x00001fff020e7589 */ /* 0x0004e400000e0000 */
.L_x_594:
[----:B---3--:R-:W-:Y:S01]  /*f0c0*/  ISETP.NE.AND P0, PT, R14, RZ, PT ;  /* 0x000000ff0e00720c */ /* 0x008fe20003f05270 */
[----:B------:R-:W-:-:S12]  /*f0d0*/  BSSY B0, `(.L_x_525) ;  /* 0x0000029000007945 */ /* 0x000fd80003800000 */
[----:B------:R-:W-:Y:S05]  /*f0e0*/  @P0 BRA `(.L_x_526) ;  /* 0x00000000009c0947 */ /* 0x000fea0003800000 */
[----:B------:R-:W-:-:S03]  /*f0f0*/  UMOV UR4, 0xffffffff ;  /* 0xffffffff00047882 */ /* 0x000fc60000000000 */
[----:B------:R-:W-:Y:S05]  /*f100*/  BRA.DIV UR4, `(.L_x_527) ;  /* 0x0000001e04d87947 */ /* 0x000fea000b800000 */
[----:B------:R-:W-:-:S13]  /*f110*/  ELECT P6, URZ, PT ;  /* 0x00000000003f782f */ /* 0x000fda00038c0000 */
.L_x_597:
        /* <DEDUP_REMOVED lines=8> */
.L_x_528:
[----:B0-----:R-:W2:Y:S04]  /*f1a0*/  LDL R3, [R1+0x8] ;  /* 0x0000080001037983 */ /* 0x001ea80000100800 */
[----:B-1--4-:R-:W3:Y:S01]  /*f1b0*/  LDL.LU R7, [R1+0x10] ;  /* 0x0000100001077983 */ /* 0x012ee20000300800 */
[----:B------:R-:W-:-:S04]  /*f1c0*/  VIADD R2, R0, 0x34840 ;  /* 0x0003484000027836 */ /* 0x000fc80000000000 */
[C---:B--2---:R-:W-:Y:S02]  /*f1d0*/  IMAD R6, R3.reuse, 0x8, R2 ;  /* 0x0000000803067824 */ /* 0x044fe400078e0202 */
[----:B------:R-:W-:Y:S01]  /*f1e0*/  VIADD R3, R3, 0x1 ;  /* 0x0000000103037836 */ /* 0x000fe20000000000 */
[----:B---3--:R-:W-:-:S04]  /*f1f0*/  SHF.L.U32 R5, R7, 0x1f, RZ ;  /* 0x0000001f07057819 */ /* 0x008fc800000006ff */
[C---:B------:R-:W-:Y:S01]  /*f200*/  ISETP.NE.AND P1, PT, R3.reuse, 0x2, PT ;  /* 0x000000020300780c */ /* 0x040fe20003f25270 */
[----:B------:R-:W0:Y:S03]  /*f210*/  SYNCS.PHASECHK.TRANS64.TRYWAIT P0, [R6+URZ], R5 ;  /* 0x00000005060075a7 */ /* 0x000e26000800017f */
[----:B------:R-:W-:Y:S02]  /*f220*/  SEL R4, RZ, 0x1, P1 ;  /* 0x00000001ff047807 */ /* 0x000fe40000800000 */
[----:B------:R-:W-:Y:S02]  /*f230*/  SEL R3, R3, RZ, P1 ;  /* 0x000000ff03037207 */ /* 0x000fe40000800000 */
[----:B------:R-:W-:-:S03]  /*f240*/  LOP3.LUT R4, R7, R4, RZ, 0x3c, !PT ;  /* 0x0000000407047212 */ /* 0x000fc600078e3cff */
[----:B------:R-:W-:Y:S01]  /*f250*/  IMAD R7, R3, 0x8, R2 ;  /* 0x0000000803077824 */ /* 0x000fe200078e0202 */
[----:B------:R-:W-:Y:S01]  /*f260*/  SHF.L.U32 R2, R4, 0x1f, RZ ;  /* 0x0000001f04027819 */ /* 0x000fe200000006ff */
[----:B0-----:R-:W-:Y:S06]  /*f270*/  @!P0 BRA `(.L_x_529) ;  /* 0x0000001c009c8947 */ /* 0x001fec0003800000 */
.L_x_598:
[----:B------:R-:W1:Y:S02]  /*f280*/  SYNCS.PHASECHK.TRANS64.TRYWAIT P0, [R7+URZ], R2 ;  /* 0x00000002070075a7 */ /* 0x000e64000800017f */
[----:B-1----:R-:W-:Y:S05]  /*f290*/  @!P0 BRA `(.L_x_530) ;  /* 0x0000001c00a88947 */ /* 0x002fea0003800000 */
.L_x_599:
[----:B------:R-:W-:Y:S05]  /*f2a0*/  @!P2 BRA `(.L_x_531) ;  /* 0x000000000004a947 */ /* 0x000fea0003800000 */
[----:B------:R-:W-:Y:S01]  /*f2b0*/  BPT.TRAP 0x1 ;  /* 0x000000040000795c */ /* 0x000fe20000300000 */
.L_x_531:
[----:B------:R-:W2:Y:S01]  /*f2c0*/  LDL.LU R4, [R1+0x8] ;  /* 0x0000080001047983 */ /* 0x000ea20000300800 */
[----:B------:R-:W-:-:S04]  /*f2d0*/  VIADD R0, R0, 0x34860 ;  /* 0x0003486000007836 */ /* 0x000fc80000000000 */
[----:B--2---:R-:W-:-:S04]  /*f2e0*/  IMAD R4, R4, 0x8, R0 ;  /* 0x0000000804047824 */ /* 0x004fc800078e0200 */
[----:B------:R-:W2:Y:S02]  /*f2f0*/  SYNCS.PHASECHK.TRANS64.TRYWAIT P0, [R4+URZ], R5 ;  /* 0x00000005040075a7 */ /* 0x000ea4000800017f */
[----:B--2---:R-:W-:Y:S05]  /*f300*/  @!P0 BRA `(.L_x_532) ;  /* 0x0000001c00a08947 */ /* 0x004fea0003800000 */
.L_x_600:
[----:B------:R-:W-:-:S07]  /*f310*/  IMAD R3, R3, 0x8, R0 ;  /* 0x0000000803037824 */ /* 0x000fce00078e0200 */
.L_x_533:
[----:B---3--:R3:W4:Y:S02]  /*f320*/  SYNCS.PHASECHK.TRANS64.TRYWAIT P0, [R3+URZ], R2 ;  /* 0x00000002030075a7 */ /* 0x008724000800017f */
[----:B----4-:R-:W-:Y:S05]  /*f330*/  @!P0 NANOSLEEP.SYNCS 0x989680 ;  /* 0x009896800000895d */ /* 0x010fea0003900000 */
[----:B------:R-:W4:Y:S02]  /*f340*/  @!P0 SYNCS.PHASECHK.TRANS64 P0, [R3+URZ], R2 ;  /* 0x00000002030085a7 */ /* 0x000f24000800007f */
[----:B----4-:R-:W-:Y:S05]  /*f350*/  @!P0 BRA `(.L_x_533) ;  /* 0xfffffffc00f08947 */ /* 0x010fea000383ffff */
.L_x_526:
[----:B------:R-:W-:Y:S05]  /*f360*/  BSYNC B0 ;  /* 0x0000000000007941 */ /* 0x000fea0003800000 */
.L_x_525:
[----:B------:R-:W-:Y:S05]  /*f370*/  EXIT ;  /* 0x000000000000794d */ /* 0x000fea0003800000 */
.L_x_371:
[----:B0-----:R0:W1:Y:S02]  /*f380*/  SYNCS.PHASECHK.TRANS64.TRYWAIT P1, [R0+URZ+0x34800], R3 ;  /* 0x03480003000075a7 */ /* 0x001064000802017f */
[----:B-1----:R-:W-:Y:S05]  /*f390*/  @!P1 NANOSLEEP.SYNCS 0x989680 ;  /* 0x009896800000995d */ /* 0x002fea0003900000 */
[----:B------:R-:W1:Y:S02]  /*f3a0*/  @!P1 SYNCS.PHASECHK.TRANS64 P1, [R0+URZ+0x34800], R3 ;  /* 0x03480003000095a7 */ /* 0x000e64000802007f */
[----:B-1----:R-:W-:Y:S05]  /*f3b0*/  @!P1 BRA `(.L_x_371) ;  /* 0xfffffffc00f09947 */ /* 0x002fea000383ffff */
[----:B------:R-:W-:Y:S05]  /*f3c0*/  BRA `(.L_x_534) ;  /* 0xffffff2000d07947 */ /* 0x000fea000383ffff */
.L_x_375:
[----:B0-----:R0:W2:Y:S02]  /*f3d0*/  SYNCS.PHASECHK.TRANS64.TRYWAIT P2, [R5+URZ+0x34830], R4 ;  /* 0x03483004050075a7 */ /* 0x0010a4000804017f */
[----:B--2---:R-:W-:Y:S05]  /*f3e0*/  @!P2 NANOSLEEP.SYNCS 0x989680 ;  /* 0x009896800000a95d */ /* 0x004fea0003900000 */
[----:B------:R-:W2:Y:S02]  /*f3f0*/  @!P2 SYNCS.PHASECHK.TRANS64 P2, [R5+URZ+0x34830], R4 ;  /* 0x034830040500a5a7 */ /* 0x000ea4000804007f */
[----:B--2---:R-:W-:Y:S05]  /*f400*/  @!P2 BRA `(.L_x_375) ;  /* 0xfffffffc00f0a947 */ /* 0x004fea000383ffff */
[----:B------:R-:W-:Y:S05]  /*f410*/  BRA `(.L_x_374) ;  /* 0xffffff2000f47947 */ /* 0x000fea000383ffff */
.L_x_380:
[----:B-1----:R-:W-:-:S04]  /*f420*/  IMAD.U32 R4, RZ, RZ, UR6 ;  /* 0x00000006ff047e24 */ /* 0x002fc8000f8e00ff */
[----:B------:R1:W2:Y:S03]  /*f430*/  SYNCS.PHASECHK.TRANS64.TRYWAIT P2, [R4+URZ+0x34830], R3 ;  /* 0x03483003040075a7 */ /* 0x0002a6000804017f */
[----:B--2---:R-:W-:Y:S05]  /*f440*/  @!P2 NANOSLEEP.SYNCS 0x989680 ;  /* 0x009896800000a95d */ /* 0x004fea0003900000 */
[----:B------:R-:W2:Y:S02]  /*f450*/  @!P2 SYNCS.PHASECHK.TRANS64 P2, [R4+URZ+0x34830], R3 ;  /* 0x034830030400a5a7 */ /* 0x000ea4000804007f */
[----:B--2---:R-:W-:Y:S05]  /*f460*/  @!P2 BRA `(.L_x_380) ;  /* 0xfffffffc00eca947 */ /* 0x004fea000383ffff */
[----:B------:R-:W-:Y:S05]  /*f470*/  BRA `(.L_x_379) ;  /* 0xffffff4800bc7947 */ /* 0x000fea000383ffff */
.L_x_384:
[----:B-1----:R1:W2:Y:S02]  /*f480*/  SYNCS.PHASECHK.TRANS64.TRYWAIT P2, [R8+URZ+0x34850], R3 ;  /* 0x03485003080075a7 */ /* 0x0022a4000804017f */
[----:B--2---:R-:W-:Y:S05]  /*f490*/  @!P2 NANOSLEEP.SYNCS 0x989680 ;  /* 0x009896800000a95d */ /* 0x004fea0003900000 */
[----:B------:R-:W2:Y:S02]  /*f4a0*/  @!P2 SYNCS.PHASECHK.TRANS64 P2, [R8+URZ+0x34850], R3 ;  /* 0x034850030800a5a7 */ /* 0x000ea4000804007f */
[----:B--2---:R-:W-:Y:S05]  /*f4b0*/  @!P2 BRA `(.L_x_384) ;  /* 0xfffffffc00f0a947 */ /* 0x004fea000383ffff */
[----:B------:R-:W-:Y:S05]  /*f4c0*/  BRA `(.L_x_383) ;  /* 0xffffff5000dc7947 */ /* 0x000fea000383ffff */
.L_x_389:
[----:B-1----:R1:W2:Y:S02]  /*f4d0*/  SYNCS.PHASECHK.TRANS64.TRYWAIT P0, [R14+URZ+0x34850], R7 ;  /* 0x034850070e0075a7 */ /* 0x0022a4000800017f */
[----:B--2---:R-:W-:Y:S05]  /*f4e0*/  @!P0 NANOSLEEP.SYNCS 0x989680 ;  /* 0x009896800000895d */ /* 0x004fea0003900000 */
[----:B------:R-:W2:Y:S02]  /*f4f0*/  @!P0 SYNCS.PHASECHK.TRANS64 P0, [R14+URZ+0x34850], R7 ;  /* 0x034850070e0085a7 */ /* 0x000ea4000800007f */
[----:B--2---:R-:W-:Y:S05]  /*f500*/  @!P0 BRA `(.L_x_389) ;  /* 0xfffffffc00f08947 */ /* 0x004fea000383ffff */
[----:B------:R-:W-:Y:S05]  /*f510*/  BRA `(.L_x_388) ;  /* 0xffffff6c00ac7947 */ /* 0x000fea000383ffff */
.L_x_431:
[----:B------:R-:W1:Y:S01]  /*f520*/  S2R R4, SR_TID.X ;  /* 0x0000000000047919 */ /* 0x000e620000002100 */
[----:B------:R-:W-:Y:S01]  /*f530*/  BSSY B0, `(.L_x_535) ;  /* 0x000000a000007945 */ /* 0x000fe20003800000 */
[----:B0-----:R-:W-:Y:S02]  /*f540*/  IMAD.MOV.U32 R12, RZ, RZ, RZ ;  /* 0x000000ffff0c7224 */ /* 0x001fe400078e00ff */
[----:B------:R-:W-:Y:S02]  /*f550*/  IMAD.MOV.U32 R11, RZ, RZ, 0x1f ;  /* 0x0000001fff0b7424 */ /* 0x000fe400078e00ff */
[----:B------:R-:W-:Y:S01]  /*f560*/  IMAD.MOV.U32 R15, RZ, RZ, -0x1 ;  /* 0xffffffffff0f7424 */ /* 0x000fe200078e00ff */
[----:B-1----:R-:W-:-:S04]  /*f570*/  SHF.R.U32.HI R4, RZ, 0x5, R4 ;  /* 0x00000005ff047819 */ /* 0x002fc80000011604 */
[----:B------:R-:W-:-:S05]  /*f580*/  LOP3.LUT R4, R4, 0x3, RZ, 0xc0, !PT ;  /* 0x0000000304047812 */ /* 0x000fca00078ec0ff */
[----:B------:R-:W-:-:S07]  /*f590*/  IMAD.MOV.U32 R13, RZ, RZ, R4 ;  /* 0x000000ffff0d7224 */ /* 0x000fce00078e0004 */
[----:B------:R-:W-:Y:S05]  /*f5a0*/  WARPSYNC.COLLECTIVE R15, `(.L_x_536) ;  /* 0x000000000f087348 */ /* 0x000fea0003c00000 */
[----:B------:R0:W1:Y:S02]  /*f5b0*/  SHFL.IDX P6, R14, R13, R12, R11 ;  /* 0x0000000c0d0e7389 */ /* 0x00006400000c000b */
[----:B01----:R-:W-:Y:S01]  /*f5c0*/  ENDCOLLECTIVE ;  /* 0x000000000000791b */ /* 0x003fe20003800000 */
.L_x_536:
[----:B------:R-:W-:Y:S05]  /*f5d0*/  BSYNC B0 ;  /* 0x0000000000007941 */ /* 0x000fea0003800000 */
.L_x_535:
[----:B------:R-:W-:Y:S05]  /*f5e0*/  BRA `(.L_x_537) ;  /* 0xffffffb000a07947 */ /* 0x000fea000383ffff */
.L_x_433:
[----:B------:R-:W-:Y:S01]  /*f5f0*/  BSSY B0, `(.L_x_538) ;  /* 0x0000006000007945 */ /* 0x000fe20003800000 */
[----:B------:R-:W-:-:S07]  /*f600*/  IMAD.MOV.U32 R15, RZ, RZ, -0x1 ;  /* 0xffffffffff0f7424 */ /* 0x000fce00078e00ff */
[----:B01----:R-:W-:Y:S05]  /*f610*/  WARPSYNC.COLLECTIVE R15, `(.L_x_539) ;  /* 0x000000000f0c7348 */ /* 0x003fea0003c00000 */
[----:B------:R-:W-:Y:S02]  /*f620*/  ELECT P6, UR62, PT ;  /* 0x00000000003e782f */ /* 0x000fe400038c0000 */
[----:B------:R-:W-:Y:S01]  /*f630*/  MOV R14, UR62 ;  /* 0x0000003e000e7c02 */ /* 0x000fe20008000f00 */
[----:B01----:R-:W-:Y:S10]  /*f640*/  ENDCOLLECTIVE ;  /* 0x000000000000791b */ /* 0x003ff40003800000 */
.L_x_539:
[----:B------:R-:W-:Y:S05]  /*f650*/  BSYNC B0 ;  /* 0x0000000000007941 */ /* 0x000fea0003800000 */
.L_x_538:
[----:B------:R-:W-:Y:S05]  /*f660*/  BRA `(.L_x_540) ;  /* 0xffffffb000ac7947 */ /* 0x000fea000383ffff */
.L_x_435:
[----:B-1----:R1:W2:Y:S02]  /*f670*/  SYNCS.PHASECHK.TRANS64.TRYWAIT P0, [R0+URZ+0x34840], R2 ;  /* 0x03484002000075a7 */ /* 0x0022a4000800017f */
[----:B--2---:R-:W-:Y:S05]  /*f680*/  @!P0 NANOSLEEP.SYNCS 0x989680 ;  /* 0x009896800000895d */ /* 0x004fea0003900000 */
[----:B------:R-:W2:Y:S02]  /*f690*/  @!P0 SYNCS.PHASECHK.TRANS64 P0, [R0+URZ+0x34840], R2 ;  /* 0x03484002000085a7 */ /* 0x000ea4000800007f */
[----:B--2---:R-:W-:Y:S05]  /*f6a0*/  @!P0 BRA `(.L_x_435) ;  /* 0xfffffffc00f08947 */ /* 0x004fea000383ffff */
[----:B------:R-:W-:Y:S05]  /*f6b0*/  BRA `(.L_x_541) ;  /* 0xffffffb4001c7947 */ /* 0x000fea000383ffff */
.L_x_439:
[----:B------:R0:W5:Y:S01]  /*f6c0*/  LDL.LU R8, [R1+0x40] ;  /* 0x0000400001087983 */ /* 0x0001620000300800 */
[----:B------:R-:W-:Y:S02]  /*f6d0*/  IMAD.MOV.U32 R13, RZ, RZ, R0 ;  /* 0x000000ffff0d7224 */ /* 0x000fe400078e0000 */
[----:B------:R-:W-:Y:S01]  /*f6e0*/  IMAD.MOV.U32 R12, RZ, RZ, RZ ;  /* 0x000000ffff0c7224 */ /* 0x000fe200078e00ff */
[----:B------:R-:W1:Y:S01]  /*f6f0*/  S2R R5, SR_TID.X ;  /* 0x0000000000057919 */ /* 0x000e620000002100 */
[----:B------:R-:W-:Y:S02]  /*f700*/  IMAD.MOV.U32 R11, RZ, RZ, 0x181f ;  /* 0x0000181fff0b7424 */ /* 0x000fe400078e00ff */
[----:B------:R-:W-:-:S07]  /*f710*/  IMAD.MOV.U32 R15, RZ, RZ, -0x1 ;  /* 0xffffffffff0f7424 */ /* 0x000fce00078e00ff */
[----:B01---5:R-:W-:Y:S05]  /*f720*/  WARPSYNC.COLLECTIVE R15, `(.L_x_542) ;  /* 0x000000000f087348 */ /* 0x023fea0003c00000 */
[----:B------:R2:W3:Y:S02]  /*f730*/  SHFL.IDX P6, R14, R13, R12, R11 ;  /* 0x0000000c0d0e7389 */ /* 0x0004e400000c000b */
[----:B0123-5:R-:W-:Y:S01]  /*f740*/  ENDCOLLECTIVE ;  /* 0x000000000000791b */ /* 0x02ffe20003800000 */
.L_x_542:
[----:B------:R-:W-:Y:S02]  /*f750*/  IMAD.MOV.U32 R13, RZ, RZ, R4 ;  /* 0x000000ffff0d7224 */ /* 0x000fe400078e0004 */
[----:B------:R-:W-:-:S07]  /*f760*/  IMAD.MOV.U32 R6, RZ, RZ, R14 ;  /* 0x000000ffff067224 */ /* 0x000fce00078e000e */
[----:B------:R-:W-:Y:S05]  /*f770*/  WARPSYNC.COLLECTIVE R15, `(.L_x_543) ;  /* 0x000000000f087348 */ /* 0x000fea0003c00000 */
[----:B------:R0:W1:Y:S02]  /*f780*/  SHFL.IDX P6, R14, R13, R12, R11 ;  /* 0x0000000c0d0e7389 */ /* 0x00006400000c000b */
[----:B01----:R-:W-:Y:S01]  /*f790*/  ENDCOLLECTIVE ;  /* 0x000000000000791b */ /* 0x003fe20003800000 */
.L_x_543:
[----:B------:R-:W-:Y:S01]  /*f7a0*/  ULDC.64 UR4, c[0x0][0x208] ;  /* 0x0000820000047ab9 */ /* 0x000fe20000000a00 */
[----:B------:R-:W-:Y:S02]  /*f7b0*/  IMAD.MOV.U32 R13, RZ, RZ, R0 ;  /* 0x000000ffff0d7224 */ /* 0x000fe400078e0000 */
[----:B------:R-:W-:Y:S02]  /*f7c0*/  IMAD.MOV.U32 R12, RZ, RZ, 0x1 ;  /* 0x00000001ff0c7424 */ /* 0x000fe400078e00ff */
[----:B------:R-:W-:Y:S02]  /*f7d0*/  IMAD R3, R8, R7, RZ ;  /* 0x0000000708037224 */ /* 0x000fe400078e02ff */
[----:B------:R-:W0:Y:S01]  /*f7e0*/  S2R R8, SR_TID.X ;  /* 0x0000000000087919 */ /* 0x000e220000002100 */
[----:B------:R-:W-:Y:S01]  /*f7f0*/  IMAD.MOV.U32 R7, RZ, RZ, R14 ;  /* 0x000000ffff077224 */ /* 0x000fe200078e000e */
[----:B0-----:R-:W-:-:S04]  /*f800*/  LOP3.LUT R8, R8, 0x7f, RZ, 0xc0, !PT ;  /* 0x0000007f08087812 */ /* 0x001fc800078ec0ff */
[----:B------:R-:W-:-:S05]  /*f810*/  SHF.R.U32.HI R8, RZ, 0x3, R8 ;  /* 0x00000003ff087819 */ /* 0x000fca0000011608 */
[----:B------:R-:W-:Y:S02]  /*f820*/  IMAD.IADD R2, R8, 0x1, R17 ;  /* 0x0000000108027824 */ /* 0x000fe400078e0211 */
[----:B------:R-:W-:Y:S02]  /*f830*/  IMAD.SHL.U32 R17, R5, 0x8, RZ ;  /* 0x0000000805117824 */ /* 0x000fe400078e00ff */
[C---:B------:R-:W-:Y:S01]  /*f840*/  VIADD R5, R2.reuse, 0x10 ;  /* 0x0000001002057836 */ /* 0x040fe20000000000 */
[----:B------:R-:W-:Y:S02]  /*f850*/  ISETP.GE.AND P3, PT, R2, R3, PT ;  /* 0x000000030200720c */ /* 0x000fe40003f66270 */
[----:B------:R-:W-:-:S11]  /*f860*/  LOP3.LUT R17, R17, 0x38, RZ, 0xc0, !PT ;  /* 0x0000003811117812 */ /* 0x000fd600078ec0ff */
[----:B------:R-:W-:-:S05]  /*f870*/  @!P3 LEA R7, P5, R17, R7, 0x1 ;  /* 0x000000071107b211 */ /* 0x000fca00078a08ff */
[----:B------:R-:W-:-:S05]  /*f880*/  @!P3 IMAD.X R6, RZ, RZ, R6, P5 ;  /* 0x000000ffff06b224 */ /* 0x000fca00028e0606 */
[----:B------:R-:W-:-:S04]  /*f890*/  @!P3 LOP3.LUT R7, R7, R6, RZ, 0x3c, !PT ;  /* 0x000000060707b212 */ /* 0x000fc800078e3cff */
        /* <DEDUP_REMOVED lines=8> */
[----:B------:R-:W-:-:S13]  /*f920*/  ISETP.GE.AND P3, PT, R5, R3, PT ;  /* 0x000000030500720c */ /* 0x000fda0003f66270 */
[----:B0-----:R-:W-:Y:S05]  /*f930*/  WARPSYNC.COLLECTIVE R15, `(.L_x_544) ;  /* 0x000000000f087348 */ /* 0x001fea0003c00000 */
[----:B------:R1:W2:Y:S02]  /*f940*/  SHFL.IDX P6, R14, R13, R12, R11 ;  /* 0x0000000c0d0e7389 */ /* 0x0002a400000c000b */
[----:B012---:R-:W-:Y:S01]  /*f950*/  ENDCOLLECTIVE ;  /* 0x000000000000791b */ /* 0x007fe20003800000 */
.L_x_544:
[----:B------:R-:W-:Y:S02]  /*f960*/  IMAD.MOV.U32 R13, RZ, RZ, R4 ;  /* 0x000000ffff0d7224 */ /* 0x000fe400078e0004 */
[----:B------:R-:W-:-:S07]  /*f970*/  IMAD.MOV.U32 R9, RZ, RZ, R14 ;  /* 0x000000ffff097224 */ /* 0x000fce00078e000e */
[----:B------:R-:W-:Y:S05]  /*f980*/  WARPSYNC.COLLECTIVE R15, `(.L_x_545) ;  /* 0x000000000f087348 */ /* 0x000fea0003c00000 */
[----:B------:R0:W1:Y:S02]  /*f990*/  SHFL.IDX P6, R14, R13, R12, R11 ;  /* 0x0000000c0d0e7389 */ /* 0x00006400000c000b */
[----:B01----:R-:W-:Y:S01]  /*f9a0*/  ENDCOLLECTIVE ;  /* 0x000000000000791b */ /* 0x003fe20003800000 */
.L_x_545:
[----:B------:R-:W-:Y:S01]  /*f9b0*/  ULDC.64 UR4, c[0x0][0x208] ;  /* 0x0000820000047ab9 */ /* 0x000fe20000000a00 */
[----:B------:R-:W-:Y:S02]  /*f9c0*/  IMAD.MOV.U32 R13, RZ, RZ, R0 ;  /* 0x000000ffff0d7224 */ /* 0x000fe400078e0000 */
[----:B------:R-:W-:Y:S02]  /*f9d0*/  IMAD.MOV.U32 R12, RZ, RZ, 0x2 ;  /* 0x00000002ff0c7424 */ /* 0x000fe400078e00ff */
[----:B------:R-:W-:-:S05]  /*f9e0*/  IMAD.MOV.U32 R5, RZ, RZ, R14 ;  /* 0x000000ffff057224 */ /* 0x000fca00078e000e */
[----:B------:R-:W-:-:S05]  /*f9f0*/  @!P3 LEA R8, P5, R17, R5, 0x1 ;  /* 0x000000051108b211 */ /* 0x000fca00078a08ff */
[----:B------:R-:W-:Y:S02]  /*fa00*/  @!P3 IMAD.X R5, RZ, RZ, R9, P5 ;  /* 0x000000ffff05b224 */ /* 0x000fe400028e0609 */
[----:B------:R-:W-:Y:S02]  /*fa10*/  @!P3 IMAD.MOV.U32 R6, RZ, RZ, R8 ;  /* 0x000000ffff06b224 */ /* 0x000fe400078e0008 */
[----:B------:R-:W-:Y:S02]  /*fa20*/  @!P3 IMAD.MOV.U32 R7, RZ, RZ, R5 ;  /* 0x000000ffff07b224 */ /* 0x000fe400078e0005 */
[----:B------:R-:W-:-:S03]  /*fa30*/  VIADD R5, R2, 0x20 ;  /* 0x0000002002057836 */ /* 0x000fc60000000000 */
        /* <DEDUP_REMOVED lines=10> */
.L_x_546:
[----:B------:R-:W-:Y:S02]  /*fae0*/  IMAD.MOV.U32 R13, RZ, RZ, R4 ;  /* 0x000000ffff0d7224 */ /* 0x000fe400078e0004 */
[----:B------:R-:W-:-:S07]  /*faf0*/  IMAD.MOV.U32 R8, RZ, RZ, R14 ;  /* 0x000000ffff087224 */ /* 0x000fce00078e000e */
[----:B------:R-:W-:Y:S05]  /*fb00*/  WARPSYNC.COLLECTIVE R15, `(.L_x_547) ;  /* 0x000000000f087348 */ /* 0x000fea0003c00000 */
[----:B------:R0:W1:Y:S02]  /*fb10*/  SHFL.IDX P6, R14, R13, R12, R11 ;  /* 0x0000000c0d0e7389 */ /* 0x00006400000c000b */
[----:B01----:R-:W-:Y:S01]  /*fb20*/  ENDCOLLECTIVE ;  /* 0x000000000000791b */ /* 0x003fe20003800000 */
.L_x_547:
[----:B------:R-:W-:Y:S01]  /*fb30*/  ULDC.64 UR4, c[0x0][0x208] ;  /* 0x0000820000047ab9 */ /* 0x000fe20000000a00 */
[----:B------:R-:W-:Y:S02]  /*fb40*/  IMAD.MOV.U32 R13, RZ, RZ, R0 ;  /* 0x000000ffff0d7224 */ /* 0x000fe400078e0000 */
[----:B------:R-:W-:Y:S02]  /*fb50*/  IMAD.MOV.U32 R12, RZ, RZ, 0x3 ;  /* 0x00000003ff0c7424 */ /* 0x000fe400078e00ff */
[----:B------:R-:W-:-:S05]  /*fb60*/  IMAD.MOV.U32 R5, RZ, RZ, R14 ;  /* 0x000000ffff057224 */ /* 0x000fca00078e000e */
[----:B------:R-:W-:-:S05]  /*fb70*/  @!P3 LEA R5, P4, R17, R5, 0x1 ;  /* 0x000000051105b211 */ /* 0x000fca00078808ff */
[----:B------:R-:W-:Y:S02]  /*fb80*/  @!P3 IMAD.X R6, RZ, RZ, R8, P4 ;  /* 0x000000ffff06b224 */ /* 0x000fe400020e0608 */
[C---:B------:R-:W-:Y:S02]  /*fb90*/  VIADD R8, R2.reuse, 0x60 ;  /* 0x0000006002087836 */ /* 0x040fe40000000000 */
        /* <DEDUP_REMOVED lines=13> */
.L_x_548:
[----:B------:R-:W-:Y:S02]  /*fc70*/  IMAD.MOV.U32 R13, RZ, RZ, R4 ;  /* 0x000000ffff0d7224 */ /* 0x000fe400078e0004 */
[----:B------:R-:W-:-:S07]  /*fc80*/  IMAD.MOV.U32 R6, RZ, RZ, R14 ;  /* 0x000000ffff067224 */ /* 0x000fce00078e000e */
[----:B------:R-:W-:Y:S05]  /*fc90*/  WARPSYNC.COLLECTIVE R15, `(.L_x_549) ;  /* 0x000000000f087348 */ /* 0x000fea0003c00000 */
[----:B------:R0:W1:Y:S02]  /*fca0*/  SHFL.IDX P6, R14, R13, R12, R11 ;  /* 0x0000000c0d0e7389 */ /* 0x00006400000c000b */
[----:B01----:R-:W-:Y:S01]  /*fcb0*/  ENDCOLLECTIVE ;  /* 0x000000000000791b */ /* 0x003fe20003800000 */
.L_x_549:
[----:B------:R-:W-:Y:S01]  /*fcc0*/  ULDC.64 UR4, c[0x0][0x208] ;  /* 0x0000820000047ab9 */ /* 0x000fe20000000a00 */
[----:B------:R-:W-:Y:S02]  /*fcd0*/  IMAD.MOV.U32 R13, RZ, RZ, R0 ;  /* 0x000000ffff0d7224 */ /* 0x000fe400078e0000 */
[----:B------:R-:W-:Y:S02]  /*fce0*/  IMAD.MOV.U32 R12, RZ, RZ, 0x4 ;  /* 0x00000004ff0c7424 */ /* 0x000fe400078e00ff */
[----:B------:R-:W-:-:S05]  /*fcf0*/  IMAD.MOV.U32 R5, RZ, RZ, R14 ;  /* 0x000000ffff057224 */ /* 0x000fca00078e000e */
[----:B------:R-:W-:-:S05]  /*fd00*/  @!P3 LEA R5, P4, R17, R5, 0x1 ;  /* 0x000000051105b211 */ /* 0x000fca00078808ff */
[----:B------:R-:W-:-:S04]  /*fd10*/  @!P3 IMAD.X R6, RZ, RZ, R6, P4 ;  /* 0x000000ffff06b224 */ /* 0x000fc800020e0606 */
        /* <DEDUP_REMOVED lines=13> */
.L_x_550:
[----:B------:R-:W-:Y:S02]  /*fdf0*/  IMAD.MOV.U32 R13, RZ, RZ, R4 ;  /* 0x000000ffff0d7224 */ /* 0x000fe400078e0004 */
[----:B------:R-:W-:-:S07]  /*fe00*/  IMAD.MOV.U32 R6, RZ, RZ, R14 ;  /* 0x000000ffff067224 */ /* 0x000fce00078e000e */
[----:B------:R-:W-:Y:S05]  /*fe10*/  WARPSYNC.COLLECTIVE R15, `(.L_x_551) ;  /* 0x000000000f087348 */ /* 0x000fea0003c00000 */
[----:B------:R0:W1:Y:S02]  /*fe20*/  SHFL.IDX P6, R14, R13, R12, R11 ;  /* 0x0000000c0d0e7389 */ /* 0x00006400000c000b */
[----:B01----:R-:W-:Y:S01]  /*fe30*/  ENDCOLLECTIVE ;  /* 0x000000000000791b */ /* 0x003fe20003800000 */
.L_x_551:
        /* <DEDUP_REMOVED lines=19> */
.L_x_552:
[----:B------:R-:W-:Y:S02]  /*ff70*/  IMAD.MOV.U32 R13, RZ, RZ, R4 ;  /* 0x000000ffff0d7224 */ /* 0x000fe400078e0004 */
[----:B------:R-:W-:-:S07]  /*ff80*/  IMAD.MOV.U32 R6, RZ, RZ, R14 ;  /* 0x000000ffff067224 */ /* 0x000fce00078e000e */
[----:B------:R-:W-:Y:S05]  /*ff90*/  WARPSYNC.COLLECTIVE R15, `(.L_x_553) ;  /* 0x000000000f087348 */ /* 0x000fea0003c00000 */
[----:B------:R0:W1:Y:S02]  /*ffa0*/  SHFL.IDX P6, R14, R13, R12, R11 ;  /* 0x0000000c0d0e7389 */ /* 0x00006400000c000b */
[----:B01----:R-:W-:Y:S01]  /*ffb0*/  ENDCOLLECTIVE ;  /* 0x000000000000791b */ /* 0x003fe20003800000 */
.L_x_553:
[----:B------:R-:W-:Y:S01]  /*ffc0*/  ULDC.64 UR4, c[0x0][0x208] ;  /* 0x0000820000047ab9 */ /* 0x000fe20000000a00 */
[----:B------:R-:W-:Y:S02]  /*ffd0*/  IMAD.MOV.U32 R13, RZ, RZ, R0 ;  /* 0x000000ffff0d7224 */ /* 0x000fe400078e0000 */
[----:B------:R-:W-:Y:S02]  /*ffe0*/  IMAD.MOV.U32 R12, RZ, RZ, 0x6 ;  /* 0x00000006ff0c7424 */ /* 0x000fe400078e00ff */
[----:B------:R-:W-:-:S05]  /*fff0*/  IMAD.MOV.U32 R5, RZ, RZ, R14 ;  /* 0x000000ffff057224 */ /* 0x000fca00078e000e */
[----:B------:R-:W-:-:S05]  /*10000*/  @!P3 LEA R5, P4, R17, R5, 0x1 ;  /* 0x000000051105b211 */ /* 0x000fca00078808ff */
[----:B------:R-:W-:Y:S01]  /*10010*/  @!P3 IMAD.X R6, RZ, RZ, R6, P4 ;  /* 0x000000ffff06b224 */ /* 0x000fe200020e0606 */
[----:B------:R-:W-:-:S03]  /*10020*/  ISETP.GE.AND P4, PT, R8, R3, PT ;  /* 0x000000030800720c */ /* 0x000fc60003f86270 */
[----:B------:R-:W-:Y:S02]  /*10030*/  @!P3 IMAD.MOV.U32 R7, RZ, RZ, R6 ;  /* 0x000000ffff07b224 */ /* 0x000fe400078e0006 */
[----:B------:R-:W-:-:S05]  /*10040*/  @!P3 IMAD.MOV.U32 R6, RZ, RZ, R5 ;  /* 0x000000ffff06b224 */ /* 0x000fca00078e0005 */
[----:B------:R-:W-:Y:S01]  /*10050*/  @!PT LDS RZ, [RZ] ;  /* 0x00000000fffff984 */ /* 0x000fe20000000800 */
[----:B------:R-:W-:Y:S01]  /*10060*/  @!PT LDS RZ, [RZ] ;  /* 0x00000000fffff984 */ /* 0x000fe20000000800 */
[----:B------:R-:W-:Y:S01]  /*10070*/  @!PT LDS RZ, [RZ] ;  /* 0x00000000fffff984 */ /* 0x000fe20000000800 */
[----:B------:R0:W-:Y:S04]  /*10080*/  @!P3 LDGSTS.E.BYPASS.LTC128B.128 [R10+0x12c00], desc[UR4][R6.64], !P2 ;  /* 0x12c00000060abfae */ /* 0x0001e8000d101d44 */
[----:B------:R0:W-:Y:S04]  /*10090*/  @!P3 LDGSTS.E.BYPASS.LTC128B.128 [R10+0x16c00], desc[UR4][R6.64+0x80], !P1 ;  /* 0x16c00080060abfae */ /* 0x0001e8000c901d44 */
[----:B------:R0:W-:Y:S02]  /*100a0*/  @!P3 LDGSTS.E.BYPASS.LTC128B.128 [R10+0x1ac00], desc[UR4][R6.64+0x100], !P0 ;  /* 0x1ac00100060abfae */ /* 0x0001e4000c101d44 */
[----:B0-----:R-:W-:Y:S05]  /*100b0*/  WARPSYNC.COLLECTIVE R15, `(.L_x_554) ;  /* 0x000000000f087348 */ /* 0x001fea0003c00000 */
[----:B------:R1:W2:Y:S02]  /*100c0*/  SHFL.IDX P6, R14, R13, R12, R11 ;  /* 0x0000000c0d0e7389 */ /* 0x0002a400000c000b */
[----:B012---:R-:W-:Y:S01]  /*100d0*/  ENDCOLLECTIVE ;  /* 0x000000000000791b */ /* 0x007fe20003800000 */
.L_x_554:
[----:B------:R-:W-:Y:S02]  /*100e0*/  IMAD.MOV.U32 R13, RZ, RZ, R4 ;  /* 0x000000ffff0d7224 */ /* 0x000fe400078e0004 */
[----:B------:R-:W-:-:S07]  /*100f0*/  IMAD.MOV.U32 R6, RZ, RZ, R14 ;  /* 0x000000ffff067224 */ /* 0x000fce00078e000e */
[----:B------:R-:W-:Y:S05]  /*10100*/  WARPSYNC.COLLECTIVE R15, `(.L_x_555) ;  /* 0x000000000f087348 */ /* 0x000fea0003c00000 */
[----:B------:R0:W1:Y:S02]  /*10110*/  SHFL.IDX P6, R14, R13, R12, R11 ;  /* 0x0000000c0d0e7389 */ /* 0x00006400000c000b */
[----:B01----:R-:W-:Y:S01]  /*10120*/  ENDCOLLECTIVE ;  /* 0x000000000000791b */ /* 0x003fe20003800000 */
.L_x_555:
[----:B------:R-:W-:Y:S01]  /*10130*/  ULDC.64 UR4, c[0x0][0x208] ;  /* 0x0000820000047ab9 */ /* 0x000fe20000000a00 */
[----:B------:R-:W-:Y:S02]  /*10140*/  IMAD.MOV.U32 R13, RZ, RZ, R0 ;  /* 0x000000ffff0d7224 */ /* 0x000fe400078e0000 */
[----:B------:R-:W-:Y:S02]  /*10150*/  IMAD.MOV.U32 R12, RZ, RZ, 0x7 ;  /* 0x00000007ff0c7424 */ /* 0x000fe400078e00ff */
[----:B------:R-:W-:-:S05]  /*10160*/  IMAD.MOV.U32 R5, RZ, RZ, R14 ;  /* 0x000000ffff057224 */ /* 0x000fca00078e000e */
[----:B------:R-:W-:-:S05]  /*10170*/  @!P4 LEA R5, P3, R17, R5, 0x1 ;  /* 0x000000051105c211 */ /* 0x000fca00078608ff */
[----:B------:R-:W-:-:S04]  /*10180*/  @!P4 IMAD.X R6, RZ, RZ, R6, P3 ;  /* 0x000000ffff06c224 */ /* 0x000fc800018e0606 */
        /* <DEDUP_REMOVED lines=11> */
.L_x_556:
[----:B------:R-:W-:Y:S02]  /*10240*/  IMAD.MOV.U32 R13, RZ, RZ, R4 ;  /* 0x000000ffff0d7224 */ /* 0x000fe400078e0004 */
[----:B------:R-:W-:-:S07]  /*10250*/  IMAD.MOV.U32 R0, RZ, RZ, R14 ;  /* 0x000000ffff007224 */ /* 0x000fce00078e000e */
[----:B------:R-:W-:Y:S05]  /*10260*/  WARPSYNC.COLLECTIVE R15, `(.L_x_557) ;  /* 0x000000000f087348 */ /* 0x000fea0003c00000 */
[----:B------:R0:W1:Y:S02]  /*10270*/  SHFL.IDX P6, R14, R13, R12, R11 ;  /* 0x0000000c0d0e7389 */ /* 0x00006400000c000b */
[----:B01----:R-:W-:Y:S01]  /*10280*/  ENDCOLLECTIVE ;  /* 0x000000000000791b */ /* 0x003fe20003800000 */
.L_x_557:
[----:B------:R-:W-:Y:S01]  /*10290*/  IMAD.MOV.U32 R4, RZ, RZ, R14 ;  /* 0x000000ffff047224 */ /* 0x000fe200078e000e */
[----:B------:R-:W-:Y:S06]  /*102a0*/  BRA `(.L_x_558) ;  /* 0xffffffb400e47947 */ /* 0x000fec000383ffff */
.L_x_444:
[----:B0-----:R-:W2:Y:S02]  /*102b0*/  LDL R2, [R1+0x4] ;  /* 0x0000040001027983 */ /* 0x001ea40000100800 */
[----:B--2---:R0:W1:Y:S02]  /*102c0*/  SYNCS.PHASECHK.TRANS64.TRYWAIT P0, [R2+URZ+0x34820], R0 ;  /* 0x03482000020075a7 */ /* 0x004064000800017f */
[----:B-1----:R-:W-:Y:S05]  /*102d0*/  @!P0 NANOSLEEP.SYNCS 0x989680 ;  /* 0x009896800000895d */ /* 0x002fea0003900000 */
[----:B------:R-:W1:Y:S02]  /*102e0*/  @!P0 SYNCS.PHASECHK.TRANS64 P0, [R2+URZ+0x34820], R0 ;  /* 0x03482000020085a7 */ /* 0x000e64000800007f */
[----:B-1----:R-:W-:Y:S05]  /*102f0*/  @!P0 BRA `(.L_x_444) ;  /* 0xfffffffc00ec8947 */ /* 0x002fea000383ffff */
[----:B------:R-:W-:Y:S05]  /*10300*/  BRA `(.L_x_559) ;  /* 0xffffffb8006c7947 */ /* 0x000fea000383ffff */
.L_x_453:
[----:B-1----:R1:W2:Y:S02]  /*10310*/  SYNCS.PHASECHK.TRANS64.TRYWAIT P0, [R3+URZ+0x34840], R2 ;  /* 0x03484002030075a7 */ /* 0x0022a4000800017f */
[----:B--2---:R-:W-:Y:S05]  /*10320*/  @!P0 NANOSLEEP.SYNCS 0x989680 ;  /* 0x009896800000895d */ /* 0x004fea0003900000 */
[----:B------:R-:W2:Y:S02]  /*10330*/  @!P0 SYNCS.PHASECHK.TRANS64 P0, [R3+URZ+0x34840], R2 ;  /* 0x03484002030085a7 */ /* 0x000ea4000800007f */
[----:B--2---:R-:W-:Y:S05]  /*10340*/  @!P0 BRA `(.L_x_453) ;  /* 0xfffffffc00f08947 */ /* 0x004fea000383ffff */
[----:B------:R-:W-:Y:S05]  /*10350*/  BRA `(.L_x_560) ;  /* 0xffffffbc003c7947 */ /* 0x000fea000383ffff */
.L_x_460:
[----:B0-----:R0:W1:Y:S02]  /*10360*/  SYNCS.PHASECHK.TRANS64.TRYWAIT P0, [R3+URZ+0x60], R2 ;  /* 0x00006002030075a7 */ /* 0x001064000800017f */
[----:B-1----:R-:W-:Y:S05]  /*10370*/  @!P0 NANOSLEEP.SYNCS 0x989680 ;  /* 0x009896800000895d */ /* 0x002fea0003900000 */
[----:B------:R-:W1:Y:S02]  /*10380*/  @!P0 SYNCS.PHASECHK.TRANS64 P0, [R3+URZ+0x60], R2 ;  /* 0x00006002030085a7 */ /* 0x000e64000800007f */
[----:B-1----:R-:W-:Y:S05]  /*10390*/  @!P0 BRA `(.L_x_460) ;  /* 0xfffffffc00f08947 */ /* 0x002fea000383ffff */
[----:B------:R-:W-:Y:S05]  /*103a0*/  BRA `(.L_x_561) ;  /* 0xffffffc000547947 */ /* 0x000fea000383ffff */
.L_x_469:
[----:B---3--:R3:W4:Y:S02]  /*103b0*/  SYNCS.PHASECHK.TRANS64.TRYWAIT P0, [R3+URZ+0x34840], R2 ;  /* 0x03484002030075a7 */ /* 0x008724000800017f */
[----:B----4-:R-:W-:Y:S05]  /*103c0*/  @!P0 NANOSLEEP.SYNCS 0x989680 ;  /* 0x009896800000895d */ /* 0x010fea0003900000 */
[----:B------:R-:W4:Y:S02]  /*103d0*/  @!P0 SYNCS.PHASECHK.TRANS64 P0, [R3+URZ+0x34840], R2 ;  /* 0x03484002030085a7 */ /* 0x000f24000800007f */
[----:B----4-:R-:W-:Y:S05]  /*103e0*/  @!P0 BRA `(.L_x_469) ;  /* 0xfffffffc00f08947 */ /* 0x010fea000383ffff */
[----:B------:R-:W-:Y:S05]  /*103f0*/  BRA `(.L_x_562) ;  /* 0xffffffc800007947 */ /* 0x000fea000383ffff */
.L_x_476:
[----:B--2---:R2:W3:Y:S02]  /*10400*/  SYNCS.PHASECHK.TRANS64.TRYWAIT P0, [R2+URZ+0x60], R3 ;  /* 0x00006003020075a7 */ /* 0x0044e4000800017f */
[----:B---3--:R-:W-:Y:S05]  /*10410*/  @!P0 NANOSLEEP.SYNCS 0x989680 ;  /* 0x009896800000895d */ /* 0x008fea0003900000 */
[----:B------:R-:W3:Y:S02]  /*10420*/  @!P0 SYNCS.PHASECHK.TRANS64 P0, [R2+URZ+0x60], R3 ;  /* 0x00006003020085a7 */ /* 0x000ee4000800007f */
[----:B---3--:R-:W-:Y:S05]  /*10430*/  @!P0 BRA `(.L_x_476) ;  /* 0xfffffffc00f08947 */ /* 0x008fea000383ffff */
[----:B------:R-:W-:Y:S05]  /*10440*/  BRA `(.L_x_563) ;  /* 0xffffffcc00187947 */ /* 0x000fea000383ffff */
.L_x_485:
[----:B----4-:R4:W0:Y:S02]  /*10450*/  SYNCS.PHASECHK.TRANS64.TRYWAIT P0, [R2+URZ+0x34840], R3 ;  /* 0x03484003020075a7 */ /* 0x010824000800017f */
[----:B0-----:R-:W-:Y:S05]  /*10460*/  @!P0 NANOSLEEP.SYNCS 0x989680 ;  /* 0x009896800000895d */ /* 0x001fea0003900000 */
[----:B------:R-:W0:Y:S02]  /*10470*/  @!P0 SYNCS.PHASECHK.TRANS64 P0, [R2+URZ+0x34840], R3 ;  /* 0x03484003020085a7 */ /* 0x000e24000800007f */
[----:B0-----:R-:W-:Y:S05]  /*10480*/  @!P0 BRA `(.L_x_485) ;  /* 0xfffffffc00f08947 */ /* 0x001fea000383ffff */
[----:B------:R-:W-:Y:S05]  /*10490*/  BRA `(.L_x_564) ;  /* 0xffffffd000907947 */ /* 0x000fea000383ffff */
.L_x_492:
[----:B--2---:R2:W3:Y:S02]  /*104a0*/  SYNCS.PHASECHK.TRANS64.TRYWAIT P0, [R2+URZ+0x60], R5 ;  /* 0x00006005020075a7 */ /* 0x0044e4000800017f */
[----:B---3--:R-:W-:Y:S05]  /*104b0*/  @!P0 NANOSLEEP.SYNCS 0x989680 ;  /* 0x009896800000895d */ /* 0x008fea0003900000 */
[----:B------:R-:W3:Y:S02]  /*104c0*/  @!P0 SYNCS.PHASECHK.TRANS64 P0, [R2+URZ+0x60], R5 ;  /* 0x00006005020085a7 */ /* 0x000ee4000800007f */
[----:B---3--:R-:W-:Y:S05]  /*104d0*/  @!P0 BRA `(.L_x_492) ;  /* 0xfffffffc00f08947 */ /* 0x008fea000383ffff */
[----:B------:R-:W-:Y:S05]  /*104e0*/  BRA `(.L_x_565) ;  /* 0xffffffd400a87947 */ /* 0x000fea000383ffff */
.L_x_503:
[----:B0-----:R0:W2:Y:S02]  /*104f0*/  SYNCS.PHASECHK.TRANS64.TRYWAIT P0, [R0+URZ+0x34860], R2 ;  /* 0x03486002000075a7 */ /* 0x0010a4000800017f */
[----:B--2---:R-:W-:Y:S05]  /*10500*/  @!P0 NANOSLEEP.SYNCS 0x989680 ;  /* 0x009896800000895d */ /* 0x004fea0003900000 */
[----:B------:R-:W2:Y:S02]  /*10510*/  @!P0 SYNCS.PHASECHK.TRANS64 P0, [R0+URZ+0x34860], R2 ;  /* 0x03486002000085a7 */ /* 0x000ea4000800007f */
[----:B--2---:R-:W-:Y:S05]  /*10520*/  @!P0 BRA `(.L_x_503) ;  /* 0xfffffffc00f08947 */ /* 0x004fea000383ffff */
[----:B------:R-:W-:Y:S05]  /*10530*/  BRA `(.L_x_566) ;  /* 0xffffffdc00047947 */ /* 0x000fea000383ffff */
.L_x_510:
[----:B------:R-:W-:Y:S01]  /*10540*/  BSSY B0, `(.L_x_567) ;  /* 0x0000008000007945 */ /* 0x000fe20003800000 */
[----:B------:R-:W-:Y:S02]  /*10550*/  IMAD.MOV.U32 R13, RZ, RZ, R16 ;  /* 0x000000ffff0d7224 */ /* 0x000fe400078e0010 */
[----:B------:R-:W-:Y:S02]  /*10560*/  IMAD.MOV.U32 R12, RZ, RZ, RZ ;  /* 0x000000ffff0c7224 */ /* 0x000fe400078e00ff */
[----:B------:R-:W-:Y:S02]  /*10570*/  IMAD.MOV.U32 R11, RZ, RZ, 0x1f ;  /* 0x0000001fff0b7424 */ /* 0x000fe400078e00ff */
[----:B------:R-:W-:-:S07]  /*10580*/  IMAD.MOV.U32 R15, RZ, RZ, -0x1 ;  /* 0xffffffffff0f7424 */ /* 0x000fce00078e00ff */
[----:B-----5:R-:W-:Y:S05]  /*10590*/  WARPSYNC.COLLECTIVE R15, `(.L_x_568) ;  /* 0x000000000f087348 */ /* 0x020fea0003c00000 */
[----:B------:R0:W1:Y:S02]  /*105a0*/  SHFL.IDX P6, R14, R13, R12, R11 ;  /* 0x0000000c0d0e7389 */ /* 0x00006400000c000b */
[----:B01---5:R-:W-:Y:S01]  /*105b0*/  ENDCOLLECTIVE ;  /* 0x000000000000791b */ /* 0x023fe20003800000 */
.L_x_568:
[----:B------:R-:W-:Y:S05]  /*105c0*/  BSYNC B0 ;  /* 0x0000000000007941 */ /* 0x000fea0003800000 */
.L_x_567:
[----:B------:R-:W-:Y:S02]  /*105d0*/  IMAD.MOV.U32 R13, RZ, RZ, R16 ;  /* 0x000000ffff0d7224 */ /* 0x000fe400078e0010 */
[----:B------:R-:W-:Y:S02]  /*105e0*/  IMAD.MOV.U32 R12, RZ, RZ, 0x1 ;  /* 0x00000001ff0c7424 */ /* 0x000fe400078e00ff */
[----:B------:R-:W-:Y:S02]  /*105f0*/  IMAD.MOV.U32 R11, RZ, RZ, 0x1f ;  /* 0x0000001fff0b7424 */ /* 0x000fe400078e00ff */
[----:B------:R-:W-:Y:S02]  /*10600*/  IMAD.MOV.U32 R15, RZ, RZ, -0x1 ;  /* 0xffffffffff0f7424 */ /* 0x000fe400078e00ff */
[----:B------:R-:W-:Y:S02]  /*10610*/  IMAD.IADD R5, R19, 0x1, R7 ;  /* 0x0000000113057824 */ /* 0x000fe400078e0207 */
[----:B------:R-:W-:-:S07]  /*10620*/  IMAD.MOV.U32 R0, RZ, RZ, R14 ;  /* 0x000000ffff007224 */ /* 0x000fce00078e000e */
[----:B------:R-:W-:Y:S05]  /*10630*/  WARPSYNC.COLLECTIVE R15, `(.L_x_569) ;  /* 0x000000000f087348 */ /* 0x000fea0003c00000 */
[----:B------:R0:W1:Y:S02]  /*10640*/  SHFL.IDX P6, R14, R13, R12, R11 ;  /* 0x0000000c0d0e7389 */ /* 0x00006400000c000b */
[----:B01----:R-:W-:Y:S01]  /*10650*/  ENDCOLLECTIVE ;  /* 0x000000000000791b */ /* 0x003fe20003800000 */
.L_x_569:
[----:B------:R-:W-:Y:S01]  /*10660*/  ULDC UR4, c[0x0][0xc3c] ;  /* 0x00030f0000047ab9 */ /* 0x000fe20000000800 */
[----:B------:R-:W-:Y:S01]  /*10670*/  ULDC.64 UR6, c[0x0][0x208] ;  /* 0x0000820000067ab9 */ /* 0x000fe20000000a00 */
[----:B------:R-:W-:-:S13]  /*10680*/  ISETP.GE.OR P1, PT, R5, UR4, !P0 ;  /* 0x0000000405007c0c */ /* 0x000fda000c726670 */
[----:B------:R-:W0:Y:S01]  /*10690*/  @!P1 LDC.64 R2, c[0x0][0xc80] ;  /* 0x00032000ff029b82 */ /* 0x000e220000000a00 */
[----:B------:R-:W-:Y:S02]  /*106a0*/  IMAD.MOV.U32 R11, RZ, RZ, RZ ;  /* 0x000000ffff0b7224 */ /* 0x000fe400078e00ff */
[----:B------:R-:W-:Y:S02]  /*106b0*/  IMAD.MOV.U32 R4, RZ, RZ, R14 ;  /* 0x000000ffff047224 */ /* 0x000fe400078e000e */
[----:B0-----:R-:W-:-:S06]  /*106c0*/  @!P1 IMAD.WIDE R2, R5, 0x4, R2 ;  /* 0x0000000405029825 */ /* 0x001fcc00078e0202 */
[----:B------:R0:W2:Y:S01]  /*106d0*/  @!P1 LDG.E R3, desc[UR6][R2.64] ;  /* 0x0000000602039981 */ /* 0x0000a2000c1e1900 */
[C---:B------:R-:W-:Y:S02]  /*106e0*/  ISETP.GE.U32.AND P2, PT, R7.reuse, 0x2, PT ;  /* 0x000000020700780c */ /* 0x040fe40003f46070 */
[C---:B------:R-:W-:Y:S02]  /*106f0*/  ISETP.GE.U32.AND P3, PT, R7.reuse, 0x4, PT ;  /* 0x000000040700780c */ /* 0x040fe40003f66070 */
[C---:B------:R-:W-:Y:S02]  /*10700*/  ISETP.GE.U32.AND P4, PT, R7.reuse, 0x8, PT ;  /* 0x000000080700780c */ /* 0x040fe40003f86070 */
[C---:B------:R-:W-:Y:S01]  /*10710*/  ISETP.GE.U32.AND P5, PT, R7.reuse, 0x10, PT ;  /* 0x000000100700780c */ /* 0x040fe20003fa6070 */
[----:B0-----:R-:W-:Y:S02]  /*10720*/  IMAD.MOV.U32 R2, RZ, RZ, RZ ;  /* 0x000000ffff027224 */ /* 0x001fe400078e00ff */
[----:B--2---:R-:W-:Y:S01]  /*10730*/  @!P1 IMAD.MOV.U32 R2, RZ, RZ, R3 ;  /* 0x000000ffff029224 */ /* 0x004fe200078e0003 */
[----:B------:R-:W-:-:S03]  /*10740*/  ISETP.NE.AND P1, PT, R7, RZ, PT ;  /* 0x000000ff0700720c */ /* 0x000fc60003f25270 */
[----:B------:R-:W-:-:S10]  /*10750*/  IMAD.MOV.U32 R13, RZ, RZ, R2 ;  /* 0x000000ffff0d7224 */ /* 0x000fd400078e0002 */
[----:B------:R-:W-:Y:S05]  /*10760*/  WARPSYNC.COLLECTIVE R15, `(.L_x_570) ;  /* 0x000000000f087348 */ /* 0x000fea0003c00000 */
[----:B------:R0:W1:Y:S02]  /*10770*/  SHFL.UP P6, R14, R13, R12, R11 ;  /* 0x0400000c0d0e7389 */ /* 0x00006400000c000b */
[----:B01----:R-:W-:Y:S01]  /*10780*/  ENDCOLLECTIVE ;  /* 0x000000000000791b */ /* 0x003fe20003800000 */
.L_x_570:
[----:B------:R-:W-:Y:S02]  /*10790*/  IMAD.MOV.U32 R12, RZ, RZ, 0x2 ;  /* 0x00000002ff0c7424 */ /* 0x000fe400078e00ff */
[----:B------:R-:W-:-:S05]  /*107a0*/  IMAD.MOV.U32 R3, RZ, RZ, R14 ;  /* 0x000000ffff037224 */ /* 0x000fca00078e000e */
[----:B------:R-:W-:-:S05]  /*107b0*/  SEL R5, R3, RZ, P1 ;  /* 0x000000ff03057207 */ /* 0x000fca0000800000 */
[----:B------:R-:W-:-:S04]  /*107c0*/  IMAD.IADD R3, R2, 0x1, R5 ;  /* 0x0000000102037824 */ /* 0x000fc800078e0205 */
[----:B------:R-:W-:-:S07]  /*107d0*/  IMAD.MOV.U32 R13, RZ, RZ, R3 ;  /* 0x000000ffff0d7224 */ /* 0x000fce00078e0003 */
[----:B------:R-:W-:Y:S05]  /*107e0*/  WARPSYNC.COLLECTIVE R15, `(.L_x_571) ;  /* 0x000000000f087348 */ /* 0x000fea0003c00000 */
[----:B------:R0:W1:Y:S02]  /*107f0*/  SHFL.UP P6, R14, R13, R12, R11 ;  /* 0x0400000c0d0e7389 */ /* 0x00006400000c000b */
[----:B01----:R-:W-:Y:S01]  /*10800*/  ENDCOLLECTIVE ;  /* 0x000000000000791b */ /* 0x003fe20003800000 */
.L_x_571:
        /* <DEDUP_REMOVED lines=8> */
.L_x_572:
        /* <DEDUP_REMOVED lines=8> */
.L_x_573:
        /* <DEDUP_REMOVED lines=8> */
.L_x_574:
[----:B------:R-:W-:Y:S02]  /*10990*/  IMAD.MOV.U32 R12, RZ, RZ, 0x1f ;  /* 0x0000001fff0c7424 */ /* 0x000fe400078e00ff */
[----:B------:R-:W-:Y:S02]  /*109a0*/  IMAD.MOV.U32 R11, RZ, RZ, 0x1f ;  /* 0x0000001fff0b7424 */ /* 0x000fe400078e00ff */
[----:B------:R-:W-:-:S05]  /*109b0*/  IMAD.MOV.U32 R5, RZ, RZ, R14 ;  /* 0x000000ffff057224 */ /* 0x000fca00078e000e */
[----:B------:R-:W-:-:S05]  /*109c0*/  SEL R5, R5, RZ, P5 ;  /* 0x000000ff05057207 */ /* 0x000fca0002800000 */
[----:B------:R-:W-:-:S04]  /*109d0*/  IMAD.IADD R3, R3, 0x1, R5 ;  /* 0x0000000103037824 */ /* 0x000fc800078e0205 */
[----:B------:R-:W-:-:S07]  /*109e0*/  IMAD.MOV.U32 R13, RZ, RZ, R3 ;  /* 0x000000ffff0d7224 */ /* 0x000fce00078e0003 */
[----:B------:R-:W-:Y:S05]  /*109f0*/  WARPSYNC.COLLECTIVE R15, `(.L_x_575) ;  /* 0x000000000f087348 */ /* 0x000fea0003c00000 */
[----:B------:R0:W1:Y:S02]  /*10a00*/  SHFL.IDX P6, R14, R13, R12, R11 ;  /* 0x0000000c0d0e7389 */ /* 0x00006400000c000b */
[----:B01----:R-:W-:Y:S01]  /*10a10*/  ENDCOLLECTIVE ;  /* 0x000000000000791b */ /* 0x003fe20003800000 */
.L_x_575:
[----:B------:R-:W-:Y:S01]  /*10a20*/  IMAD.MOV.U32 R6, RZ, RZ, R14 ;  /* 0x000000ffff067224 */ /* 0x000fe200078e000e */
[----:B------:R-:W-:Y:S06]  /*10a30*/  BRA `(.L_x_576) ;  /* 0xffffffdc00887947 */ /* 0x000fec000383ffff */
.L_x_515:
[----:B------:R-:W-:Y:S01]  /*10a40*/  BSSY B0, `(.L_x_577) ;  /* 0x0000008000007945 */ /* 0x000fe20003800000 */
[----:B-----5:R-:W-:Y:S02]  /*10a50*/  IMAD.MOV.U32 R13, RZ, RZ, R2 ;  /* 0x000000ffff0d7224 */ /* 0x020fe400078e0002 */
[----:B------:R-:W-:Y:S02]  /*10a60*/  IMAD.MOV.U32 R12, RZ, RZ, 0x1 ;  /* 0x00000001ff0c7424 */ /* 0x000fe400078e00ff */
[----:B------:R-:W-:Y:S02]  /*10a70*/  IMAD.MOV.U32 R11, RZ, RZ, RZ ;  /* 0x000000ffff0b7224 */ /* 0x000fe400078e00ff */
[----:B------:R-:W-:-:S07]  /*10a80*/  IMAD.MOV.U32 R15, RZ, RZ, -0x1 ;  /* 0xffffffffff0f7424 */ /* 0x000fce00078e00ff */
[----:B0-----:R-:W-:Y:S05]  /*10a90*/  WARPSYNC.COLLECTIVE R15, `(.L_x_578) ;  /* 0x000000000f087348 */ /* 0x001fea0003c00000 */
[----:B------:R1:W2:Y:S02]  /*10aa0*/  SHFL.UP P6, R14, R13, R12, R11 ;  /* 0x0400000c0d0e7389 */ /* 0x0002a400000c000b */
[----:B012---:R-:W-:Y:S01]  /*10ab0*/  ENDCOLLECTIVE ;  /* 0x000000000000791b */ /* 0x007fe20003800000 */
.L_x_578:
[----:B------:R-:W-:Y:S05]  /*10ac0*/  BSYNC B0 ;  /* 0x0000000000007941 */ /* 0x000fea0003800000 */
.L_x_577:
[----:B------:R-:W-:Y:S01]  /*10ad0*/  SEL R3, R14, RZ, P1 ;  /* 0x000000ff0e037207 */ /* 0x000fe20000800000 */
[----:B------:R-:W-:Y:S02]  /*10ae0*/  IMAD.MOV.U32 R12, RZ, RZ, 0x2 ;  /* 0x00000002ff0c7424 */ /* 0x000fe400078e00ff */
[----:B------:R-:W-:Y:S02]  /*10af0*/  IMAD.MOV.U32 R11, RZ, RZ, RZ ;  /* 0x000000ffff0b7224 */ /* 0x000fe400078e00ff */
[----:B------:R-:W-:Y:S02]  /*10b00*/  IMAD.IADD R3, R2, 0x1, R3 ;  /* 0x0000000102037824 */ /* 0x000fe400078e0203 */
[----:B------:R-:W-:Y:S02]  /*10b10*/  IMAD.MOV.U32 R15, RZ, RZ, -0x1 ;  /* 0xffffffffff0f7424 */ /* 0x000fe400078e00ff */
[----:B------:R-:W-:-:S07]  /*10b20*/  IMAD.MOV.U32 R13, RZ, RZ, R3 ;  /* 0x000000ffff0d7224 */ /* 0x000fce00078e0003 */
[----:B------:R-:W-:Y:S05]  /*10b30*/  WARPSYNC.COLLECTIVE R15, `(.L_x_579) ;  /* 0x000000000f087348 */ /* 0x000fea0003c00000 */
[----:B------:R0:W1:Y:S02]  /*10b40*/  SHFL.UP P6, R14, R13, R12, R11 ;  /* 0x0400000c0d0e7389 */ /* 0x00006400000c000b */
[----:B01----:R-:W-:Y:S01]  /*10b50*/  ENDCOLLECTIVE ;  /* 0x000000000000791b */ /* 0x003fe20003800000 */
.L_x_579:
        /* <DEDUP_REMOVED lines=8> */
.L_x_580:
        /* <DEDUP_REMOVED lines=8> */
.L_x_581:
        /* <DEDUP_REMOVED lines=8> */
.L_x_582:
        /* <DEDUP_REMOVED lines=9> */
.L_x_583:
[----:B------:R-:W-:Y:S01]  /*10d70*/  IMAD.MOV.U32 R6, RZ, RZ, R14 ;  /* 0x000000ffff067224 */ /* 0x000fe200078e000e */
[----:B------:R-:W-:Y:S06]  /*10d80*/  BRA `(.L_x_584) ;  /* 0xffffffdc00547947 */ /* 0x000fec000383ffff */
.L_x_517:
[----:B------:R-:W-:Y:S01]  /*10d90*/  BSSY B0, `(.L_x_585) ;  /* 0x0000006000007945 */ /* 0x000fe20003800000 */
[----:B------:R-:W-:Y:S01]  /*10da0*/  PLOP3.LUT P6, PT, P6, PT, PT, 0x8, 0x0 ;  /* 0x000000000000781c */ /* 0x000fe200037ce170 */
[----:B------:R-:W-:-:S12]  /*10db0*/  IMAD.MOV.U32 R15, RZ, RZ, -0x1 ;  /* 0xffffffffff0f7424 */ /* 0x000fd800078e00ff */
[----:B0----5:R-:W-:Y:S05]  /*10dc0*/  WARPSYNC.COLLECTIVE R15, `(.L_x_586) ;  /* 0x000000000f087348 */ /* 0x021fea0003c00000 */
[----:B------:R-:W-:Y:S01]  /*10dd0*/  VOTE.ANY R14, PT, P6 ;  /* 0x00000000000e7806 */ /* 0x000fe200030e0100 */
[----:B0----5:R-:W-:Y:S06]  /*10de0*/  ENDCOLLECTIVE ;  /* 0x000000000000791b */ /* 0x021fec0003800000 */
.L_x_586:
[----:B------:R-:W-:Y:S05]  /*10df0*/  BSYNC B0 ;  /* 0x0000000000007941 */ /* 0x000fea0003800000 */
.L_x_585:
[----:B------:R-:W-:Y:S02]  /*10e00*/  IMAD.MOV.U32 R5, RZ, RZ, R14 ;  /* 0x000000ffff057224 */ /* 0x000fe400078e000e */
[----:B------:R-:W-:Y:S02]  /*10e10*/  IMAD.MOV.U32 R13, RZ, RZ, R2 ;  /* 0x000000ffff0d7224 */ /* 0x000fe400078e0002 */
[----:B------:R-:W0:Y:S01]  /*10e20*/  POPC R4, R5 ;  /* 0x0000000500047309 */ /* 0x000e220000000000 */
[----:B------:R-:W-:Y:S02]  /*10e30*/  IMAD.MOV.U32 R11, RZ, RZ, 0x1f ;  /* 0x0000001fff0b7424 */ /* 0x000fe400078e00ff */
[----:B------:R-:W-:Y:S02]  /*10e40*/  IMAD.MOV.U32 R15, RZ, RZ, -0x1 ;  /* 0xffffffffff0f7424 */ /* 0x000fe400078e00ff */
[----:B0-----:R-:W-:-:S07]  /*10e50*/  IMAD.MOV.U32 R12, RZ, RZ, R4 ;  /* 0x000000ffff0c7224 */ /* 0x001fce00078e0004 */
[----:B------:R-:W-:Y:S05]  /*10e60*/  WARPSYNC.COLLECTIVE R15, `(.L_x_587) ;  /* 0x000000000f087348 */ /* 0x000fea0003c00000 */
[----:B------:R0:W1:Y:S02]  /*10e70*/  SHFL.IDX P6, R14, R13, R12, R11 ;  /* 0x0000000c0d0e7389 */ /* 0x00006400000c000b */
[----:B01----:R-:W-:Y:S01]  /*10e80*/  ENDCOLLECTIVE ;  /* 0x000000000000791b */ /* 0x003fe20003800000 */
.L_x_587:
[----:B------:R-:W-:Y:S01]  /*10e90*/  IMAD.MOV.U32 R17, RZ, RZ, R14 ;  /* 0x000000ffff117224 */ /* 0x000fe200078e000e */
[----:B------:R-:W-:Y:S06]  /*10ea0*/  BRA `(.L_x_588) ;  /* 0xffffffdc00447947 */ /* 0x000fec000383ffff */
.L_x_519:
[----:B------:R-:W-:Y:S01]  /*10eb0*/  BSSY B0, `(.L_x_589) ;  /* 0x0000007000007945 */ /* 0x000fe20003800000 */
[----:B------:R-:W-:Y:S02]  /*10ec0*/  IMAD.MOV.U32 R13, RZ, RZ, R3 ;  /* 0x000000ffff0d7224 */ /* 0x000fe400078e0003 */
[----:B------:R-:W-:Y:S02]  /*10ed0*/  IMAD.MOV.U32 R11, RZ, RZ, 0x1f ;  /* 0x0000001fff0b7424 */ /* 0x000fe400078e00ff */
[----:B------:R-:W-:-:S07]  /*10ee0*/  IMAD.MOV.U32 R15, RZ, RZ, -0x1 ;  /* 0xffffffffff0f7424 */ /* 0x000fce00078e00ff */
[----:B0-2--5:R-:W-:Y:S05]  /*10ef0*/  WARPSYNC.COLLECTIVE R15, `(.L_x_590) ;  /* 0x000000000f087348 */ /* 0x025fea0003c00000 */
[----:B------:R1:W3:Y:S02]  /*10f00*/  SHFL.IDX P6, R14, R13, R12, R11 ;  /* 0x0000000c0d0e7389 */ /* 0x0002e400000c000b */
[----:B0123-5:R-:W-:Y:S01]  /*10f10*/  ENDCOLLECTIVE ;  /* 0x000000000000791b */ /* 0x02ffe20003800000 */
.L_x_590:
[----:B------:R-:W-:Y:S05]  /*10f20*/  BSYNC B0 ;  /* 0x0000000000007941 */ /* 0x000fea0003800000 */
.L_x_589:
[----:B------:R-:W-:Y:S01]  /*10f30*/  IMAD.MOV.U32 R2, RZ, RZ, R14 ;  /* 0x000000ffff027224 */ /* 0x000fe200078e000e */
[----:B------:R-:W-:Y:S06]  /*10f40*/  BRA `(.L_x_518) ;  /* 0xffffffdc00387947 */ /* 0x000fec000383ffff */
.L_x_523:
[----:B0-----:R0:W2:Y:S02]  /*10f50*/  SYNCS.PHASECHK.TRANS64.TRYWAIT P0, [R0+URZ+0x34820], R3 ;  /* 0x03482003000075a7 */ /* 0x0010a4000800017f */
[----:B--2---:R-:W-:Y:S05]  /*10f60*/  @!P0 NANOSLEEP.SYNCS 0x989680 ;  /* 0x009896800000895d */ /* 0x004fea0003900000 */
[----:B------:R-:W2:Y:S02]  /*10f70*/  @!P0 SYNCS.PHASECHK.TRANS64 P0, [R0+URZ+0x34820], R3 ;  /* 0x03482003000085a7 */ /* 0x000ea4000800007f */
[----:B--2---:R-:W-:Y:S05]  /*10f80*/  @!P0 BRA `(.L_x_523) ;  /* 0xfffffffc00f08947 */ /* 0x004fea000383ffff */
[----:B------:R-:W-:Y:S05]  /*10f90*/  BRA `(.L_x_591) ;  /* 0xffffffe0002c7947 */ /* 0x000fea000383ffff */
.L_x_524:
        /* <DEDUP_REMOVED lines=8> */
[----:B01--45:R-:W-:Y:S05]  /*11020*/  WARPSYNC.COLLECTIVE R15, `(.L_x_593) ;  /* 0x000000000f087348 */ /* 0x033fea0003c00000 */
[----:B------:R2:W3:Y:S02]  /*11030*/  SHFL.IDX P6, R14, R13, R12, R11 ;  /* 0x0000000c0d0e7389 */ /* 0x0004e400000c000b */
[----:B012345:R-:W-:Y:S01]  /*11040*/  ENDCOLLECTIVE ;  /* 0x000000000000791b */ /* 0x03ffe20003800000 */
.L_x_593:
[----:B------:R-:W-:Y:S05]  /*11050*/  BSYNC B0 ;  /* 0x0000000000007941 */ /* 0x000fea0003800000 */
.L_x_592:
[----:B------:R-:W-:Y:S05]  /*11060*/  BRA `(.L_x_594) ;  /* 0xffffffe000147947 */ /* 0x000fea000383ffff */
.L_x_527:
[----:B------:R-:W-:Y:S01]  /*11070*/  BSSY B1, `(.L_x_595) ;  /* 0x0000006000017945 */ /* 0x000fe20003800000 */
[----:B------:R-:W-:-:S07]  /*11080*/  IMAD.MOV.U32 R15, RZ, RZ, -0x1 ;  /* 0xffffffffff0f7424 */ /* 0x000fce00078e00ff */
[----:B012-45:R-:W-:Y:S05]  /*11090*/  WARPSYNC.COLLECTIVE R15, `(.L_x_596) ;  /* 0x000000000f0c7348 */ /* 0x037fea0003c00000 */
[----:B------:R-:W-:Y:S02]  /*110a0*/  ELECT P6, UR62, PT ;  /* 0x00000000003e782f */ /* 0x000fe400038c0000 */
[----:B------:R-:W-:Y:S01]  /*110b0*/  MOV R14, UR62 ;  /* 0x0000003e000e7c02 */ /* 0x000fe20008000f00 */
[----:B012-45:R-:W-:Y:S10]  /*110c0*/  ENDCOLLECTIVE ;  /* 0x000000000000791b */ /* 0x037ff40003800000 */
.L_x_596:
[----:B------:R-:W-:Y:S05]  /*110d0*/  BSYNC B1 ;  /* 0x0000000000017941 */ /* 0x000fea0003800000 */
.L_x_595:
[----:B------:R-:W-:Y:S05]  /*110e0*/  BRA `(.L_x_597) ;  /* 0xffffffe0000c7947 */ /* 0x000fea000383ffff */
.L_x_529:
[----:B0-----:R0:W1:Y:S02]  /*110f0*/  SYNCS.PHASECHK.TRANS64.TRYWAIT P0, [R6+URZ], R5 ;  /* 0x00000005060075a7 */ /* 0x001064000800017f */
[----:B-1----:R-:W-:Y:S05]  /*11100*/  @!P0 NANOSLEEP.SYNCS 0x989680 ;  /* 0x009896800000895d */ /* 0x002fea0003900000 */
[----:B------:R-:W1:Y:S02]  /*11110*/  @!P0 SYNCS.PHASECHK.TRANS64 P0, [R6+URZ], R5 ;  /* 0x00000005060085a7 */ /* 0x000e64000800007f */
[----:B-1----:R-:W-:Y:S05]  /*11120*/  @!P0 BRA `(.L_x_529) ;  /* 0xfffffffc00f08947 */ /* 0x002fea000383ffff */
[----:B------:R-:W-:Y:S05]  /*11130*/  BRA `(.L_x_598) ;  /* 0xffffffe000507947 */ /* 0x000fea000383ffff */
.L_x_530:
[----:B-1----:R1:W2:Y:S02]  /*11140*/  SYNCS.PHASECHK.TRANS64.TRYWAIT P0, [R7+URZ], R2 ;  /* 0x00000002070075a7 */ /* 0x0022a4000800017f */
[----:B--2---:R-:W-:Y:S05]  /*11150*/  @!P0 NANOSLEEP.SYNCS 0x989680 ;  /* 0x009896800000895d */ /* 0x004fea0003900000 */
[----:B------:R-:W2:Y:S02]  /*11160*/  @!P0 SYNCS.PHASECHK.TRANS64 P0, [R7+URZ], R2 ;  /* 0x00000002070085a7 */ /* 0x000ea4000800007f */
[----:B--2---:R-:W-:Y:S05]  /*11170*/  @!P0 BRA `(.L_x_530) ;  /* 0xfffffffc00f08947 */ /* 0x004fea000383ffff */
[----:B------:R-:W-:Y:S05]  /*11180*/  BRA `(.L_x_599) ;  /* 0xffffffe000447947 */ /* 0x000fea000383ffff */
.L_x_532:
[----:B--2---:R2:W3:Y:S02]  /*11190*/  SYNCS.PHASECHK.TRANS64.TRYWAIT P0, [R4+URZ], R5 ;  /* 0x00000005040075a7 */ /* 0x0044e4000800017f */
[----:B---3--:R-:W-:Y:S05]  /*111a0*/  @!P0 NANOSLEEP.SYNCS 0x989680 ;  /* 0x009896800000895d */ /* 0x008fea0003900000 */
[----:B------:R-:W3:Y:S02]  /*111b0*/  @!P0 SYNCS.PHASECHK.TRANS64 P0, [R4+URZ], R5 ;  /* 0x00000005040085a7 */ /* 0x000ee4000800007f */
[----:B---3--:R-:W-:Y:S05]  /*111c0*/  @!P0 BRA `(.L_x_532) ;  /* 0xfffffffc00f08947 */ /* 0x008fea000383ffff */
[----:B------:R-:W-:Y:S05]  /*111d0*/  BRA `(.L_x_600) ;  /* 0xffffffe0004c7947 */ /* 0x000fea000383ffff */
.L_x_601:
        /* <DEDUP_REMOVED lines=10> */
.L_x_15108:


//--------------------- .text._ZN7cutlass13device_kernelIN5flash11enable_sm90INS1_16FlashAttnFwdSm90INS1_25CollectiveMainloopFwdSm90ILi2EN4cute5tupleIJNS5_1CILi1EEES8_S8_EEENS6_IJNS7_ILi128EEESA_NS7_ILi192EEEEEELi128ENS_6half_tEfNS_4arch4Sm90ELb0ELb0ELb0ELb1ELb0ELb1ELb0ELb1ELb1ELb1ELb0ELb0EEENS1_21CollectiveEpilogueFwdINS6_IJSA_SA_SA_EEES9_SD_SF_Li256ELb1ELb1ELb0ELb0EEENS1_36VarlenDynamicPersistentTileSchedulerILi128ELi128ELi256ELi128ELb0ELb1ELb1ELb0ELb1ELb1EEEEEEEEEvNT_6ParamsE --------------------------
	.section	.text._ZN7cutlass13device_kernelIN5flash11enable_sm90INS1_16FlashAttnFwdSm90INS1_25CollectiveMainloopFwdSm90ILi2EN4cute5tupleIJNS5_1CILi1EEES8_S8_EEENS6_IJNS7_ILi128EEESA_NS7_ILi192EEEEEELi128ENS_6half_tEfNS_4arch4Sm90ELb0ELb0ELb0ELb1ELb0ELb1ELb0ELb1ELb1ELb1ELb0ELb0EEENS1_21CollectiveEpilogueFwdINS6_IJSA_SA_SA_EEES9_SD_SF_Li256ELb1ELb1ELb0ELb0EEENS1_36VarlenDynamicPersistentTileSchedulerILi128ELi128ELi256ELi128ELb0ELb1ELb1ELb0ELb1ELb1EEEEEEEEEvNT_6ParamsE,"ax",@progbits
	.align	128
.text._ZN7cutlass13device_kernelIN5flash11enable_sm90INS1_16FlashAttnFwdSm90INS1_25CollectiveMainloopFwdSm90ILi2EN4cute5tupleIJNS5_1CILi1EEES8_S8_EEENS6_IJNS7_ILi128EEESA_NS7_ILi192EEEEEELi128ENS_6half_tEfNS_4arch4Sm90ELb0ELb0ELb0ELb1ELb0ELb1ELb0ELb1ELb1ELb1ELb0ELb0EEENS1_21CollectiveEpilogueFwdINS6_IJSA_SA_SA_EEES9_SD_SF_Li256ELb1ELb1ELb0ELb0EEENS1_36VarlenDynamicPersistentTileSchedulerILi128ELi128ELi256ELi128ELb0ELb1ELb1ELb0ELb1ELb1EEEEEEEEEvNT_6ParamsE:
        .type           _ZN7cutlass13device_kernelIN5flash11enable_sm90INS1_16FlashAttnFwdSm90INS1_25CollectiveMainloopFwdSm90ILi2EN4cute5tupleIJNS5_1CILi1EEES8_S8_EEENS6_IJNS7_ILi128EEESA_NS7_ILi192EEEEEELi128ENS_6half_tEfNS_4arch4Sm90ELb0ELb0ELb0ELb1ELb0ELb1ELb0ELb1ELb1ELb1ELb0ELb0EEENS1_21CollectiveEpilogueFwdINS6_IJSA_SA_SA_EEES9_SD_SF_Li256ELb1ELb1ELb0ELb0EEENS1_36VarlenDynamicPersistentTileSchedulerILi128ELi128ELi256ELi128ELb0ELb1ELb1ELb0ELb1ELb1EEEEEEEEEvNT_6ParamsE,@function
        .size           _ZN7cutlass13device_kernelIN5flash11enable_sm90INS1_16FlashAttnFwdSm90INS1_25CollectiveMainloopFwdSm90ILi2EN4cute5tupleIJNS5_1CILi1EEES8_S8_EEENS6_IJNS7_ILi128EEESA_NS7_ILi192EEEEEELi128ENS_6half_tEfNS_4arch4Sm90ELb0ELb0ELb0ELb1ELb0ELb1ELb0ELb1ELb1ELb1ELb0ELb0EEENS1_21CollectiveEpilogueFwdINS6_IJSA_SA_SA_EEES9_SD_SF_Li256ELb1ELb1ELb0ELb0EEENS1_36VarlenDynamicPersistentTileSchedulerILi128ELi128ELi256ELi128ELb0ELb1ELb1ELb0ELb1ELb1EEEEEEEEEvNT_6ParamsE,(.L_x_15109 - _ZN7cutlass13device_kernelIN5flash11enable_sm90INS1_16FlashAttnFwdSm90INS1_25CollectiveMainloopFwdSm90ILi2EN4cute5tupleIJNS5_1CILi1EEES8_S8_EEENS6_IJNS7_ILi128EEESA_NS7_ILi192EEEEEELi128ENS_6half_tEfNS_4arch4Sm90ELb0ELb0ELb0ELb1ELb0ELb1ELb0ELb1ELb1ELb1ELb0ELb0EEENS1_21CollectiveEpilogueFwdINS6_IJSA_SA_SA_EEES9_SD_SF_Li256ELb1ELb1ELb0ELb0EEENS1_36VarlenDynamicPersistentTileSchedulerILi128ELi128ELi256ELi128ELb0ELb1ELb1ELb0ELb1ELb1EEEEEEEEEvNT_6ParamsE)
        .other          _ZN7cutlass13device_kernelIN5flash11enable_sm90INS1_16FlashAttnFwdSm90INS1_25CollectiveMainloopFwdSm90ILi2EN4cute5tupleIJNS5_1CILi1EEES8_S8_EEENS6_IJNS7_ILi128EEESA_NS7_ILi192EEEEEELi128ENS_6half_tEfNS_4arch4Sm90ELb0ELb0ELb0ELb1ELb0ELb1ELb0ELb1ELb1ELb1ELb0ELb0EEENS1_21CollectiveEpilogueFwdINS6_IJSA_SA_SA_EEES9_SD_SF_Li256ELb1ELb1ELb0ELb0EEENS1_36VarlenDynamicPersistentTileSchedulerILi128ELi128ELi256ELi128ELb0ELb1ELb1ELb0ELb1ELb1EEEEEEEEEvNT_6ParamsE,@"STO_CUDA_ENTRY STV_DEFAULT"
_ZN7cutlass13device_kernelIN5flash11enable_sm90INS1_16FlashAttnFwdSm90INS1_25CollectiveMainloopFwdSm90ILi2EN4cute5tupleIJNS5_1CILi1EEES8_S8_EEENS6_IJNS7_ILi128EEESA_NS7_ILi192EEEEEELi128ENS_6half_tEfNS_4arch4Sm90ELb0ELb0ELb0ELb1ELb0ELb1ELb0ELb1ELb1ELb1ELb0ELb0EEENS1_21CollectiveEpilogueFwdINS6_IJSA_SA_SA_EEES9_SD_SF_Li256ELb1ELb1ELb0ELb0EEENS1_36VarlenDynamicPersistentTileSchedulerILi128ELi128ELi256ELi128ELb0ELb1ELb1ELb0ELb1ELb1EEEEEEEEEvNT_6ParamsE:
[----:B------:R-:W0:Y:S02]  /*0000*/  LDC R1, c[0x0][0x28] ;  /* 0x00000a00ff017b82 */ /* 0x000e240000000800 */
[----:B0-----:R-:W-:Y:S01]  /*0010*/  VIADD R1, R1, 0xffffff70 ;  /* 0xffffff7001017836 */ /* 0x001fe20000000000 */
[----:B------:R-:W0:Y:S01]  /*0020*/  S2R R0, SR_TID.X ;  /* 0x0000000000007919 */ /* 0x000e220000002100 */
[----:B------:R-:W-:Y:S01]  /*0030*/  ELECT P0, URZ, PT ;  /* 0x00000000003f782f */ /* 0x000fe20003800000 */
[----:B------:R-:W-:Y:S01]  /*0040*/  BSSY B0, `(.L_x_602) ;  /* 0x0000014000007945 */ /* 0x000fe20003800000 */
[--C-:B0-----:R-:W-:Y:S02]  /*0050*/  SHF.R.U32.HI R2, RZ, 0x5, R0.reuse ;  /* 0x00000005ff027819 */ /* 0x101fe40000011600 */
[----:B------:R-:W-:-:S03]  /*0060*/  SHF.R.U32.HI R4, RZ, 0x7, R0 ;  /* 0x00000007ff047819 */ /* 0x000fc60000011600 */
[----:B------:R-:W0:Y:S02]  /*0070*/  SHFL.IDX PT, R3, R2, RZ, 0x1f ;  /* 0x00001fff02037589 */ /* 0x000e2400000e0000 */
[----:B0-----:R-:W-:-:S13]  /*0080*/  ISETP.EQ.AND P0, PT, R3, RZ, P0 ;  /* 0x000000ff0300720c */ /* 0x001fda0000702270 */
[----:B------:R-:W-:Y:S05]  /*0090*/  @!P0 BRA `(.L_x_603) ;  /* 0x0000000000388947 */ /* 0x000fea0003800000 */
[----:B------:R-:W-:Y:S02]  /*00a0*/  ULDC.64 UR4, c[0x0][0x198] ;  /* 0x0000660000047ab9 */ /* 0x000fe40000000a00 */
[----:B------:R-:W-:Y:S02]  /*00b0*/  UIADD3 UR6, UP0, UR4, 0x370, URZ ;  /* 0x0000037004067890 */ /* 0x000fe4000ff1e03f */
[----:B------:R-:W-:Y:S02]  /*00c0*/  UIADD3 UR8, UP1, UR4, 0x470, URZ ;  /* 0x0000047004087890 */ /* 0x000fe4000ff3e03f */
[----:B------:R-:W-:Y:S02]  /*00d0*/  UIADD3 UR10, UP2, UR4, 0x570, URZ ;  /* 0x00000570040a7890 */ /* 0x000fe4000ff5e03f */
[----:B------:R-:W-:Y:S02]  /*00e0*/  UIADD3 UR4, UP3, UR4, 0x670, URZ ;  /* 0x0000067004047890 */ /* 0x000fe4000ff7e03f */
[----:B------:R-:W-:-:S02]  /*00f0*/  UIADD3.X UR7, URZ, UR5, URZ, UP0, !UPT ;  /* 0x000000053f077290 */ /* 0x000fc400087fe43f */
[----:B------:R-:W-:Y:S02]  /*0100*/  UIADD3.X UR9, URZ, UR5, URZ, UP1, !UPT ;  /* 0x000000053f097290 */ /* 0x000fe40008ffe43f */
[----:B------:R-:W-:Y:S02]  /*0110*/  UIADD3.X UR11, URZ, UR5, URZ, UP2, !UPT ;  /* 0x000000053f0b7290 */ /* 0x000fe400097fe43f */
[----:B------:R-:W-:-:S03]  /*0120*/  UIADD3.X UR5, URZ, UR5, URZ, UP3, !UPT ;  /* 0x000000053f057290 */ /* 0x000fc60009ffe43f */
[----:B------:R0:W-:Y:S02]  /*0130*/  UTMACCTL.PF [UR6] ;  /* 0x00000000060079b9 */ /* 0x0001e40008040000 */
[----:B------:R0:W-:Y:S02]  /*0140*/  UTMACCTL.PF [UR8] ;  /* 0x00000000080079b9 */ /* 0x0001e40008040000 */
[----:B------:R0:W-:Y:S02]  /*0150*/  UTMACCTL.PF [UR10] ;  /* 0x000000000a0079b9 */ /* 0x0001e40008040000 */
[----:B------:R0:W-:Y:S02]  /*0160*/  UTMACCTL.PF [UR4] ;  /* 0x00000000040079b9 */ /* 0x0001e40008040000 */
[----:B0-----:R-:W-:Y:S01]  /*0170*/  NOP ;  /* 0x0000000000007918 */ /* 0x001fe20000000000 */
.L_x_603:
[----:B------:R-:W-:Y:S05]  /*0180*/  BSYNC B0 ;  /* 0x0000000000007941 */ /* 0x000fea0003800000 */
.L_x_602:
        /* <DEDUP_REMOVED lines=41> */
.L_x_604:
        /* <DEDUP_REMOVED lines=22> */
.L_x_605:
        /* <DEDUP_REMOVED lines=18> */
.L_x_606:
        /* <DEDUP_REMOVED lines=22> */
.L_x_607:
        /* <DEDUP_REMOVED lines=22> */
.L_x_608:
[----:B------:R-:W-:Y:S01]  /*0960*/  PLOP3.LUT P0, PT, PT, PT, UP0, 0x80, 0x0 ;  /* 0x000000000000781c */ /* 0x000fe20003f0f008 */
[----:B------:R-:W-:Y:S01]  /*0970*/  UMOV UR61, 0x1 ;  /* 0x00000001003d7882 */ /* 0x000fe20000000000 */
[----:B------:R-:W-:Y:S01]  /*0980*/  NOP ;  /* 0x0000000000007918 */ /* 0x000fe20000000000 */
[----:B------:R-:W-:Y:S01]  /*0990*/  USEL UR61, UR61, 0x2, !UP0 ;  /* 0x000000023d3d7887 */ /* 0x000fe2000c000000 */
[----:B------:R-:W-:Y:S01]  /*09a0*/  BSSY B9, `(.L_x_609) ;  /* 0x0001ed7000097945 */ /* 0x000fe20003800000 */
[----:B------:R-:W-:Y:S01]  /*09b0*/  ULDC.64 UR40, c[0x0][0x208] ;  /* 0x0000820000287ab9 */ /* 0x000fe20000000a00 */
[----:B012-4-:R-:W-:Y:S07]  /*09c0*/  BAR.SYNC.DEFER_BLOCKING 0x0 ;  /* 0x0000000000007b1d */ /* 0x017fee0000010000 */
[----:B------:R-:W-:Y:S05]  /*09d0*/  @!P0 BRA `(.L_x_610) ;  /* 0x0000017400588947 */ /* 0x000fea0003800000 */
.L_x_611:
[----:B------:R-:W-:-:S08]  /*09e0*/  NOP ;  /* 0x0000000000007918 */ /* 0x000fd00000000000 */
[----:B------:R-:W0:Y:S02]  /*09f0*/  USETMAXREG.TRY_ALLOC.CTAPOOL UP0, 0xf0 ;  /* 0x000000f0000079c8 */ /* 0x000e240008000600 */
[----:B0-----:R-:W-:-:S13]  /*0a00*/  PLOP3.LUT P0, PT, PT, PT, UP0, 0x80, 0x0 ;  /* 0x000000000000781c */ /* 0x001fda0003f0f008 */
[----:B------:R-:W-:Y:S05]  /*0a10*/  @!P0 BRA `(.L_x_611) ;  /* 0xfffffffc00f08947 */ /* 0x000fea000383ffff */
[----:B------:R-:W0:Y:S08]  /*0a20*/  S2UR UR5, SR_CgaCtaId ;  /* 0x00000000000579c3 */ /* 0x000e300000008800 */
[----:B------:R-:W-:Y:S06]  /*0a30*/  BAR.ARV 0x8, 0x180 ;  /* 0x0206000000007b1d */ /* 0x000fec0000002000 */
[----:B------:R-:W-:-:S02]  /*0a40*/  UMOV UR4, 0x400 ;  /* 0x0000040000047882 */ /* 0x000fc40000000000 */
[----:B------:R-:W-:Y:S01]  /*0a50*/  BAR.SYNC.DEFER_BLOCKING 0x5, 0x180 ;  /* 0x0146000000007b1d */ /* 0x000fe20000010000 */
[----:B0-----:R-:W-:-:S06]  /*0a60*/  ULEA UR4, UR5, UR4, 0x18 ;  /* 0x0000000405047291 */ /* 0x001fcc000f8ec03f */
[----:B------:R-:W-:Y:S01]  /*0a70*/  IMAD.U32 R2, RZ, RZ, UR4 ;  /* 0x00000004ff027e24 */ /* 0x000fe2000f8e00ff */
[----:B------:R-:W-:-:S04]  /*0a80*/  ULDC UR4, c[0x0][0xc3c] ;  /* 0x00030f0000047ab9 */ /* 0x000fc80000000800 */
[----:B------:R-:W0:Y:S01]  /*0a90*/  LDS.128 R124, [R2+0x348d0] ;  /* 0x0348d000027c7984 */ /* 0x000e220000000c00 */
[----:B------:R-:W-:Y:S06]  /*0aa0*/  BAR.ARV 0x4, 0x180 ;  /* 0x0106000000007b1d */ /* 0x000fec0000002000 */
[----:B0-----:R-:W-:-:S13]  /*0ab0*/  ISETP.GE.AND P0, PT, R127, UR4, PT ;  /* 0x000000047f007c0c */ /* 0x001fda000bf06270 */
[----:B------:R-:W-:Y:S05]  /*0ac0*/  @P0 BRA `(.L_x_612) ;  /* 0x000001ec00100947 */ /* 0x000fea0003800000 */
[----:B------:R-:W-:Y:S01]  /*0ad0*/  IADD3 R11, R0, -0x80, RZ ;  /* 0xffffff80000b7810 */ /* 0x000fe20007ffe0ff */
[----:B------:R-:W-:Y:S01]  /*0ae0*/  IMAD.MOV.U32 R204, RZ, RZ, RZ ;  /* 0x000000ffffcc7224 */ /* 0x000fe200078e00ff */
[----:B------:R-:W-:Y:S01]  /*0af0*/  MOV R14, 0xfffffffe ;  /* 0xfffffffe000e7802 */ /* 0x000fe20000000f00 */
[----:B------:R-:W-:Y:S01]  /*0b00*/  IMAD.MOV.U32 R184, RZ, RZ, RZ ;  /* 0x000000ffffb87224 */ /* 0x000fe200078e00ff */
[----:B------:R-:W-:Y:S01]  /*0b10*/  SHF.R.S32.HI R0, RZ, 0x1f, R11 ;  /* 0x0000001fff007819 */ /* 0x000fe2000001140b */
[----:B------:R-:W-:Y:S01]  /*0b20*/  IMAD.MOV.U32 R196, RZ, RZ, RZ ;  /* 0x000000ffffc47224 */ /* 0x000fe200078e00ff */
[----:B------:R-:W-:Y:S01]  /*0b30*/  R2UR UR60, R2 ;  /* 0x00000000023c72ca */ /* 0x000fe200000e0000 */
[----:B------:R-:W-:Y:S01]  /*0b40*/  ULOP3.LUT UR46, UR61, 0x1, URZ, 0xfc, !UPT ;  /* 0x000000013d2e7892 */ /* 0x000fe2000f8efc3f */
[CC--:B------:R-:W-:Y:S02]  /*0b50*/  LEA.HI R3, R0.reuse, R11.reuse, RZ, 0x4 ;  /* 0x0000000b00037211 */ /* 0x0c0fe400078f20ff */
[----:B------:R-:W-:-:S02]  /*0b60*/  LEA.HI R4, R0, R11, RZ, 0x7 ;  /* 0x0000000b00047211 */ /* 0x000fc400078f38ff */
[----:B------:R-:W-:Y:S02]  /*0b70*/  SHF.R.S32.HI R6, RZ, 0x4, R3 ;  /* 0x00000004ff067819 */ /* 0x000fe40000011403 */
[----:B------:R-:W-:Y:S02]  /*0b80*/  LOP3.LUT R214, R4, 0xffffff80, RZ, 0xc0, !PT ;  /* 0xffffff8004d67812 */ /* 0x000fe400078ec0ff */
[----:B------:R-:W-:Y:S02]  /*0b90*/  LEA.HI R5, R3, R6, RZ, 0x1 ;  /* 0x0000000603057211 */ /* 0x000fe400078f08ff */
[CC--:B------:R-:W-:Y:S01]  /*0ba0*/  LEA.HI R8, R0.reuse, R11.reuse, RZ, 0x2 ;  /* 0x0000000b00087211 */ /* 0x0c0fe200078f10ff */
[----:B------:R-:W-:Y:S01]  /*0bb0*/  IMAD.IADD R214, R11, 0x1, -R214 ;  /* 0x000000010bd67824 */ /* 0x000fe200078e0ad6 */
[----:B------:R-:W-:Y:S01]  /*0bc0*/  LOP3.LUT R5, R5, 0x1ffffffe, RZ, 0xc0, !PT ;  /* 0x1ffffffe05057812 */ /* 0x000fe200078ec0ff */
[----:B------:R-:W-:Y:S01]  /*0bd0*/  UIADD3 UR60, UR60, 0x10400, URZ ;  /* 0x000104003c3c7890 */ /* 0x000fe2000fffe03f */
[----:B------:R-:W-:-:S02]  /*0be0*/  LEA.HI R192, R0, R11, RZ, 0x5 ;  /* 0x0000000b00c07211 */ /* 0x000fc400078f28ff */
[----:B------:R-:W-:Y:S01]  /*0bf0*/  LOP3.LUT R3, R3, 0x3fffff0, RZ, 0xc0, !PT ;  /* 0x03fffff003037812 */ /* 0x000fe200078ec0ff */
[----:B------:R-:W-:Y:S01]  /*0c00*/  IMAD.IADD R5, R6, 0x1, -R5 ;  /* 0x0000000106057824 */ /* 0x000fe200078e0a05 */
[----:B------:R-:W-:Y:S02]  /*0c10*/  LOP3.LUT R209, R8, 0xfffffffc, RZ, 0xc0, !PT ;  /* 0xfffffffc08d17812 */ /* 0x000fe400078ec0ff */
[----:B------:R-:W-:Y:S01]  /*0c20*/  SHF.R.S32.HI R7, RZ, 0x1f, R214 ;  /* 0x0000001fff077819 */ /* 0x000fe200000114d6 */
[C---:B------:R-:W-:Y:S01]  /*0c30*/  IMAD.IADD R3, R11.reuse, 0x1, -R3 ;  /* 0x000000010b037824 */ /* 0x040fe200078e0a03 */
[----:B------:R-:W-:Y:S02]  /*0c40*/  SHF.R.S32.HI R192, RZ, 0x5, R192 ;  /* 0x00000005ffc07819 */ /* 0x000fe400000114c0 */
[----:B------:R-:W-:Y:S02]  /*0c50*/  IADD3 R209, R11, -R209, RZ ;  /* 0x800000d10bd17210 */ /* 0x000fe40007ffe0ff */
[----:B------:R-:W-:Y:S01]  /*0c60*/  LEA.HI R6, R7, R214, RZ, 0x2 ;  /* 0x000000d607067211 */ /* 0x000fe200078f10ff */
[----:B------:R-:W-:Y:S01]  /*0c70*/  IMAD R12, R192, 0x10, R3 ;  /* 0x00000010c00c7824 */ /* 0x000fe200078e0203 */
[----:B------:R-:W-:Y:S01]  /*0c80*/  SHF.R.S32.HI R17, RZ, 0x2, R8 ;  /* 0x00000002ff117819 */ /* 0x000fe20000011408 */
[C---:B------:R-:W-:Y:S01]  /*0c90*/  IMAD.SHL.U32 R22, R209.reuse, 0x4, RZ ;  /* 0x00000004d1167824 */ /* 0x040fe200078e00ff */
[----:B------:R-:W-:Y:S01]  /*0ca0*/  LOP3.LUT R9, R6, 0x7ffffffc, RZ, 0xc0, !PT ;  /* 0x7ffffffc06097812 */ /* 0x000fe200078ec0ff */
[----:B------:R-:W-:Y:S01]  /*0cb0*/  IMAD R235, R12, 0x8, R5 ;  /* 0x000000080ceb7824 */ /* 0x000fe200078e0205 */
[--C-:B------:R-:W-:Y:S01]  /*0cc0*/  SHF.R.S32.HI R3, RZ, 0x2, R6.reuse ;  /* 0x00000002ff037819 */ /* 0x100fe20000011406 */
[C---:B------:R-:W-:Y:S01]  /*0cd0*/  VIADD R186, R22.reuse, 0x20 ;  /* 0x0000002016ba7836 */ /* 0x040fe20000000000 */
[----:B------:R-:W-:Y:S01]  /*0ce0*/  SHF.R.S32.HI R6, RZ, 0x1f, R6 ;  /* 0x0000001fff067819 */ /* 0x000fe20000011406 */
[----:B------:R-:W-:Y:S01]  /*0cf0*/  IMAD.SHL.U32 R18, R209, 0x8, RZ ;  /* 0x00000008d1127824 */ /* 0x000fe200078e00ff */
[----:B------:R-:W-:Y:S01]  /*0d00*/  SHF.R.S32.HI R8, RZ, 0x1f, R8 ;  /* 0x0000001fff087819 */ /* 0x000fe20000011408 */
[----:B------:R-:W-:Y:S01]  /*0d10*/  IMAD.IADD R10, R22, 0x1, R186 ;  /* 0x00000001160a7824 */ /* 0x000fe200078e02ba */
[----:B------:R-:W-:Y:S01]  /*0d20*/  LEA.HI R6, R6, R3, RZ, 0x3 ;  /* 0x0000000306067211 */ /* 0x000fe200078f18ff */
[----:B------:R-:W-:Y:S01]  /*0d30*/  VIADD R187, R22, 0x10 ;  /* 0x0000001016bb7836 */ /* 0x000fe20000000000 */
[----:B------:R-:W-:Y:S01]  /*0d40*/  IADD3 R9, R214, -R9, RZ ;  /* 0x80000009d6097210 */ /* 0x000fe20007ffe0ff */
[C---:B------:R-:W-:Y:S01]  /*0d50*/  VIADD R189, R22.reuse, 0x30 ;  /* 0x0000003016bd7836 */ /* 0x040fe20000000000 */
[----:B------:R-:W-:Y:S01]  /*0d60*/  IADD3 R188, R22, 0x40, RZ ;  /* 0x0000004016bc7810 */ /* 0x000fe20007ffe0ff */
[----:B------:R-:W-:Y:S01]  /*0d70*/  IMAD.SHL.U32 R218, R186, 0x2, RZ ;  /* 0x00000002bada7824 */ /* 0x000fe200078e00ff */
[----:B------:R-:W-:Y:S01]  /*0d80*/  LOP3.LUT R6, R6, 0xfffffff8, RZ, 0xc0, !PT ;  /* 0xfffffff806067812 */ /* 0x000fe200078ec0ff */
[----:B------:R-:W-:Y:S01]  /*0d90*/  IMAD R233, R9, R14, 0x80 ;  /* 0x0000008009e97424 */ /* 0x000fe200078e020e */
[----:B------:R-:W-:Y:S01]  /*0da0*/  LEA.HI R7, R7, R214, RZ, 0x5 ;  /* 0x000000d607077211 */ /* 0x000fe200078f28ff */
[----:B------:R-:W-:Y:S01]  /*0db0*/  IMAD.IADD R5, R22, 0x1, R188 ;  /* 0x0000000116057824 */ /* 0x000fe200078e02bc */
[----:B------:R-:W-:Y:S01]  /*0dc0*/  LEA.HI R8, R8, R17, RZ, 0x3 ;  /* 0x0000001108087211 */ /* 0x000fe200078f18ff */
[----:B------:R-:W-:Y:S01]  /*0dd0*/  IMAD.IADD R6, R3, 0x1, -R6 ;  /* 0x0000000103067824 */ /* 0x000fe200078e0a06 */
[----:B------:R-:W-:Y:S01]  /*0de0*/  SHF.R.S32.HI R9, RZ, 0x1f, R10 ;  /* 0x0000001fff097819 */ /* 0x000fe2000001140a */
[----:B------:R-:W-:Y:S01]  /*0df0*/  IMAD.SHL.U32 R220, R189, 0x2, RZ ;  /* 0x00000002bddc7824 */ /* 0x000fe200078e00ff */
[----:B------:R-:W-:Y:S01]  /*0e00*/  SHF.R.S32.HI R7, RZ, 0x5, R7 ;  /* 0x00000005ff077819 */ /* 0x000fe20000011407 */
[----:B------:R-:W-:Y:S01]  /*0e10*/  IMAD.SHL.U32 R235, R235, 0x8, RZ ;  /* 0x00000008ebeb7824 */ /* 0x000fe200078e00ff */
[----:B------:R-:W-:-:S02]  /*0e20*/  LOP3.LUT R8, R8, 0xfffffff8, RZ, 0xc0, !PT ;  /* 0xfffffff808087812 */ /* 0x000fc400078ec0ff */
[----:B------:R-:W-:Y:S01]  /*0e30*/  IADD3 R205, R17, 0x40, RZ ;  /* 0x0000004011cd7810 */ /* 0x000fe20007ffe0ff */
[----:B------:R-:W-:Y:S01]  /*0e40*/  IMAD R7, R7, 0x10, R6 ;  /* 0x0000001007077824 */ /* 0x000fe200078e0206 */
[-C--:B------:R-:W-:Y:S01]  /*0e50*/  LEA.HI R12, R9, R10.reuse, RZ, 0x3 ;  /* 0x0000000a090c7211 */ /* 0x080fe200078f18ff */
[----:B------:R-:W-:Y:S01]  /*0e60*/  IMAD.IADD R213, R17, 0x1, -R8 ;  /* 0x0000000111d57824 */ /* 0x000fe200078e0a08 */
[----:B------:R-:W-:Y:S02]  /*0e70*/  LEA.HI R9, R9, R10, RZ, 0x6 ;  /* 0x0000000a09097211 */ /* 0x000fe400078f30ff */
[----:B------:R-:W-:Y:S01]  /*0e80*/  SHF.R.S32.HI R10, RZ, 0x1f, R5 ;  /* 0x0000001fff0a7819 */ /* 0x000fe20000011405 */
[----:B------:R-:W-:Y:S01]  /*0e90*/  IMAD.SHL.U32 R191, R213, 0x40, RZ ;  /* 0x00000040d5bf7824 */ /* 0x000fe200078e00ff */
[----:B------:R-:W-:Y:S01]  /*0ea0*/  SHF.R.S32.HI R6, RZ, 0x1f, R205 ;  /* 0x0000001fff067819 */ /* 0x000fe200000114cd */
[----:B------:R-:W-:Y:S01]  /*0eb0*/  IMAD.SHL.U32 R9, R9, 0x80, RZ ;  /* 0x0000008009097824 */ /* 0x000fe200078e00ff */
[----:B------:R-:W-:-:S02]  /*0ec0*/  LEA.HI R212, R10, R5, RZ, 0x3 ;  /* 0x000000050ad47211 */ /* 0x000fc400078f18ff */
[----:B------:R-:W-:Y:S02]  /*0ed0*/  LEA.HI R6, R6, R205, RZ, 0x3 ;  /* 0x000000cd06067211 */ /* 0x000fe400078f18ff */
[----:B------:R-:W-:Y:S02]  /*0ee0*/  LEA.HI R5, R10, R5, RZ, 0x6 ;  /* 0x000000050a057211 */ /* 0x000fe400078f30ff */
[----:B------:R-:W-:Y:S02]  /*0ef0*/  SHF.L.U32 R185, R205, 0x6, RZ ;  /* 0x00000006cdb97819 */ /* 0x000fe400000006ff */
[----:B------:R-:W-:Y:S02]  /*0f00*/  SHF.L.U32 R6, R6, 0x6, RZ ;  /* 0x0000000606067819 */ /* 0x000fe400000006ff */
[----:B------:R-:W-:Y:S02]  /*0f10*/  LOP3.LUT R185, R185, 0x1c0, RZ, 0xc0, !PT ;  /* 0x000001c0b9b97812 */ /* 0x000fe400078ec0ff */
[----:B------:R-:W-:-:S02]  /*0f20*/  LOP3.LUT R191, R191, 0x1c0, RZ, 0xc0, !PT ;  /* 0x000001c0bfbf7812 */ /* 0x000fc400078ec0ff */
[----:B------:R-:W-:Y:S02]  /*0f30*/  SHF.L.U32 R5, R5, 0x7, RZ ;  /* 0x0000000705057819 */ /* 0x000fe400000006ff */
[----:B------:R-:W-:Y:S02]  /*0f40*/  SHF.R.S32.HI R231, RZ, 0x7, R4 ;  /* 0x00000007ffe77819 */ /* 0x000fe40000011404 */
[----:B------:R-:W-:Y:S02]  /*0f50*/  LOP3.LUT R195, R6, 0xfffffe00, RZ, 0xc0, !PT ;  /* 0xfffffe0006c37812 */ /* 0x000fe400078ec0ff */
[----:B------:R-:W-:Y:S02]  /*0f60*/  SHF.R.U32.HI R230, RZ, 0x3, R185 ;  /* 0x00000003ffe67819 */ /* 0x000fe400000116b9 */
[----:B------:R-:W-:Y:S02]  /*0f70*/  SHF.R.U32.HI R193, RZ, 0x3, R191 ;  /* 0x00000003ffc17819 */ /* 0x000fe400000116bf */
[----:B------:R-:W-:-:S02]  /*0f80*/  LOP3.LUT R3, R185, 0x38, R12, 0xf8, !PT ;  /* 0x00000038b9037812 */ /* 0x000fc400078ef80c */
[----:B------:R-:W-:Y:S02]  /*0f90*/  LOP3.LUT R6, R191, 0x38, R212, 0xf8, !PT ;  /* 0x00000038bf067812 */ /* 0x000fe400078ef8d4 */
[----:B------:R-:W-:Y:S02]  /*0fa0*/  LOP3.LUT R5, R5, 0xffffe000, RZ, 0xc0, !PT ;  /* 0xffffe00005057812 */ /* 0x000fe400078ec0ff */
[----:B------:R-:W-:Y:S02]  /*0fb0*/  LEA.HI R4, R4, R231, RZ, 0x1 ;  /* 0x000000e704047211 */ /* 0x000fe400078f08ff */
[----:B------:R-:W-:Y:S01]  /*0fc0*/  LOP3.LUT R8, R3, R230, RZ, 0x3c, !PT ;  /* 0x000000e603087212 */ /* 0x000fe200078e3cff */
[----:B------:R-:W-:Y:S01]  /*0fd0*/  IMAD R3, R192, 0x200, R5 ;  /* 0x00000200c0037824 */ /* 0x000fe200078e0205 */
[----:B------:R-:W-:Y:S02]  /*0fe0*/  LOP3.LUT R6, R6, R193, RZ, 0x3c, !PT ;  /* 0x000000c106067212 */ /* 0x000fe400078e3cff */
[----:B------:R-:W-:-:S02]  /*0ff0*/  LEA.HI R0, R0, R11, RZ, 0x3 ;  /* 0x0000000b00007211 */ /* 0x000fc400078f18ff */
[----:B------:R-:W-:Y:S01]  /*1000*/  LOP3.LUT R4, R4, 0x3fffffe, RZ, 0xc0, !PT ;  /* 0x03fffffe04047812 */ /* 0x000fe200078ec0ff */
[----:B------:R-:W-:Y:S01]  /*1010*/  IMAD.IADD R6, R3, 0x1, R6 ;  /* 0x0000000103067824 */ /* 0x000fe200078e0206 */
[----:B------:R-:W-:Y:S02]  /*1020*/  LOP3.LUT R199, R0, 0xfffffff8, RZ, 0xc0, !PT ;  /* 0xfffffff800c77812 */ /* 0x000fe400078ec0ff */
[----:B------:R-:W-:Y:S01]  /*1030*/  LEA.HI R3, R209, R209, RZ, 0x1 ;  /* 0x000000d1d1037211 */ /* 0x000fe200078f08ff */
[----:B------:R-:W-:Y:S01]  /*1040*/  IMAD.IADD R4, R231, 0x1, -R4 ;  /* 0x00000001e7047824 */ /* 0x000fe200078e0a04 */
[----:B------:R-:W-:Y:S01]  /*1050*/  SHF.R.S32.HI R207, RZ, 0x3, R0 ;  /* 0x00000003ffcf7819 */ /* 0x000fe20000011400 */
[----:B------:R-:W-:Y:S01]  /*1060*/  IMAD.IADD R199, R11, 0x1, -R199 ;  /* 0x000000010bc77824 */ /* 0x000fe200078e0ac7 */
[----:B------:R-:W-:Y:S01]  /*1070*/  LOP3.LUT R9, R9, 0xffffe000, RZ, 0xc0, !PT ;  /* 0xffffe00009097812 */ /* 0x000fe200078ec0ff */
[----:B------:R-:W-:Y:S01]  /*1080*/  IMAD R232, R4, 0x40, R7 ;  /* 0x0000004004e87824 */ /* 0x000fe200078e0207 */
[----:B------:R-:W-:-:S02]  /*1090*/  LOP3.LUT R0, R3, 0x1ffffffe, RZ, 0xc0, !PT ;  /* 0x1ffffffe03007812 */ /* 0x000fc400078ec0ff */
[----:B------:R-:W-:Y:S02]  /*10a0*/  LOP3.LUT R4, R191, 0x38, R12, 0xf8, !PT ;  /* 0x00000038bf047812 */ /* 0x000fe400078ef80c */
[----:B------:R-:W-:Y:S01]  /*10b0*/  LOP3.LUT R7, R185, 0x38, R212, 0xf8, !PT ;  /* 0x00000038b9077812 */ /* 0x000fe200078ef8d4 */
[----:B------:R-:W-:Y:S01]  /*10c0*/  IMAD.IADD R3, R209, 0x1, -R0 ;  /* 0x00000001d1037824 */ /* 0x000fe200078e0a00 */
[----:B------:R-:W-:Y:S01]  /*10d0*/  IADD3 R8, R8, R9, R195 ;  /* 0x0000000908087210 */ /* 0x000fe20007ffe0c3 */
[----:B------:R-:W-:Y:S01]  /*10e0*/  IMAD R9, R192, 0x200, R9 ;  /* 0x00000200c0097824 */ /* 0x000fe200078e0209 */
[----:B------:R-:W-:Y:S02]  /*10f0*/  SHF.L.U32 R197, R199, 0x3, RZ ;  /* 0x00000003c7c57819 */ /* 0x000fe400000006ff */
[----:B------:R-:W-:Y:S02]  /*1100*/  LOP3.LUT R4, R4, R193, RZ, 0x3c, !PT ;  /* 0x000000c104047212 */ /* 0x000fe400078e3cff */
[----:B------:R-:W-:Y:S01]  /*1110*/  LOP3.LUT R10, R7, R230, RZ, 0x3c, !PT ;  /* 0x000000e6070a7212 */ /* 0x000fe200078e3cff */
[----:B------:R-:W-:Y:S01]  /*1120*/  VIADD R198, R197, 0x40 ;  /* 0x00000040c5c67836 */ /* 0x000fe20000000000 */
[----:B------:R-:W-:-:S02]  /*1130*/  IADD3 R190, R22, 0x50, RZ ;  /* 0x0000005016be7810 */ /* 0x000fc40007ffe0ff */
[----:B------:R-:W-:Y:S02]  /*1140*/  LOP3.LUT R0, R185, 0x38, R18, 0xf8, !PT ;  /* 0x00000038b9007812 */ /* 0x000fe400078ef812 */
[----:B------:R-:W-:Y:S01]  /*1150*/  IADD3 R10, R10, R5, R195 ;  /* 0x000000050a0a7210 */ /* 0x000fe20007ffe0c3 */
[----:B------:R-:W-:Y:S01]  /*1160*/  IMAD.SHL.U32 R224, R190, 0x2, RZ ;  /* 0x00000002bee07824 */ /* 0x000fe200078e00ff */
[----:B------:R-:W-:Y:S02]  /*1170*/  IADD3 R4, R9, R4, RZ ;  /* 0x0000000409047210 */ /* 0x000fe40007ffe0ff */
[----:B------:R-:W-:Y:S02]  /*1180*/  SHF.R.S32.HI R14, RZ, 0x1f, R187 ;  /* 0x0000001fff0e7819 */ /* 0x000fe400000114bb */
[----:B------:R-:W-:Y:S02]  /*1190*/  SHF.R.S32.HI R217, RZ, 0x1f, R186 ;  /* 0x0000001fffd97819 */ /* 0x000fe400000114ba */
[----:B------:R-:W-:-:S02]  /*11a0*/  SHF.R.S32.HI R20, RZ, 0x1f, R189 ;  /* 0x0000001fff147819 */ /* 0x000fc400000114bd */
[----:B------:R-:W-:Y:S02]  /*11b0*/  SHF.R.S32.HI R221, RZ, 0x1f, R188 ;  /* 0x0000001fffdd7819 */ /* 0x000fe400000114bc */
[----:B------:R-:W-:Y:S02]  /*11c0*/  SHF.R.S32.HI R223, RZ, 0x1f, R190 ;  /* 0x0000001fffdf7819 */ /* 0x000fe400000114be */
[----:B------:R-:W-:Y:S02]  /*11d0*/  LOP3.LUT R0, R195, R0, R230, 0xf6, !PT ;  /* 0x00000000c3007212 */ /* 0x000fe400078ef6e6 */
[----:B------:R-:W-:Y:S02]  /*11e0*/  MOV R16, RZ ;  /* 0x000000ff00107202 */ /* 0x000fe40000000f00 */
[----:B------:R-:W-:Y:S02]  /*11f0*/  MOV R194, RZ ;  /* 0x000000ff00c27202 */ /* 0x000fe40000000f00 */
[----:B------:R-:W-:-:S02]  /*1200*/  SHF.R.S32.HI R237, RZ, 0x1f, R197 ;  /* 0x0000001fffed7819 */ /* 0x000fc400000114c5 */
[----:B------:R-:W-:Y:S02]  /*1210*/  SHF.R.S32.HI R236, RZ, 0x1f, R198 ;  /* 0x0000001fffec7819 */ /* 0x000fe400000114c6 */
[C---:B------:R-:W-:Y:S02]  /*1220*/  SHF.L.U32 R216, R187.reuse, 0x1, RZ ;  /* 0x00000001bbd87819 */ /* 0x040fe400000006ff */
[----:B------:R-:W-:Y:S02]  /*1230*/  SHF.L.U32 R222, R188, 0x1, RZ ;  /* 0x00000001bcde7819 */ /* 0x000fe400000006ff */
[----:B------:R-:W-:Y:S02]  /*1240*/  SHF.L.U64.HI R215, R187, 0x1, R14 ;  /* 0x00000001bbd77819 */ /* 0x000fe4000001020e */
[----:B------:R-:W-:Y:S02]  /*1250*/  SHF.L.U64.HI R217, R186, 0x1, R217 ;  /* 0x00000001bad97819 */ /* 0x000fe400000102d9 */
[----:B------:R-:W-:-:S02]  /*1260*/  SHF.L.U64.HI R219, R189, 0x1, R20 ;  /* 0x00000001bddb7819 */ /* 0x000fc40000010214 */
[----:B------:R-:W-:Y:S02]  /*1270*/  SHF.L.U64.HI R221, R188, 0x1, R221 ;  /* 0x00000001bcdd7819 */ /* 0x000fe400000102dd */
[----:B------:R-:W-:Y:S02]  /*1280*/  SHF.L.U64.HI R223, R190, 0x1, R223 ;  /* 0x00000001bedf7819 */ /* 0x000fe400000102df */
[----:B------:R-:W-:Y:S02]  /*1290*/  SHF.R.S32.HI R211, RZ, 0x3, R12 ;  /* 0x00000003ffd37819 */ /* 0x000fe4000001140c */
[----:B------:R-:W-:Y:S02]  /*12a0*/  SHF.R.S32.HI R212, RZ, 0x3, R212 ;  /* 0x00000003ffd47819 */ /* 0x000fe400000114d4 */
[----:B------:R-:W-:Y:S02]  /*12b0*/  LEA R228, R0, UR60, 0x1 ;  /* 0x0000003c00e47c11 */ /* 0x000fe4000f8e08ff */
[----:B------:R-:W-:-:S02]  /*12c0*/  LEA R226, R8, UR60, 0x1 ;  /* 0x0000003c08e27c11 */ /* 0x000fc4000f8e08ff */
[----:B------:R-:W-:Y:S02]  /*12d0*/  LEA R225, R10, UR60, 0x1 ;  /* 0x0000003c0ae17c11 */ /* 0x000fe4000f8e08ff */
[----:B------:R-:W-:Y:S02]  /*12e0*/  LEA R234, R3, R232, 0x3 ;  /* 0x000000e803ea7211 */ /* 0x000fe400078e18ff */
[----:B------:R-:W-:Y:S02]  /*12f0*/  LEA R229, R4, UR60, 0x1 ;  /* 0x0000003c04e57c11 */ /* 0x000fe4000f8e08ff */
[----:B------:R-:W-:-:S07]  /*1300*/  LEA R227, R6, UR60, 0x1 ;  /* 0x0000003c06e37c11 */ /* 0x000fce000f8e08ff */
.L_x_817:
[----:B0--34-:R-:W0:Y:S01]  /*1310*/  LDC.64 R4, c[0x0][0xc88] ;  /* 0x00032200ff047b82 */ /* 0x019e220000000a00 */
[----:B------:R-:W-:Y:S01]  /*1320*/  ULDC.64 UR4, c[0x0][0xa28] ;  /* 0x00028a0000047ab9 */ /* 0x000fe20000000a00 */
[----:B------:R-:W-:Y:S01]  /*1330*/  ULDC.64 UR8, c[0x0][0xa18] ;  /* 0x0002860000087ab9 */ /* 0x000fe20000000a00 */
[----:B------:R-:W-:Y:S01]  /*1340*/  ULDC.64 UR6, c[0x0][0xa08] ;  /* 0x0002820000067ab9 */ /* 0x000fe20000000a00 */
[----:B0-----:R-:W-:-:S05]  /*1350*/  IMAD.WIDE R4, R127, 0x4, R4 ;  /* 0x000000047f047825 */ /* 0x001fca00078e0204 */
[----:B--2---:R-:W2:Y:S01]  /*1360*/  LDG.E R203, desc[UR40][R4.64] ;  /* 0x0000002804cb7981 */ /* 0x004ea2000c1e1900 */
[----:B------:R-:W-:Y:S01]  /*1370*/  ISETP.NE.U32.AND P2, PT, RZ, UR4, PT ;  /* 0x00000004ff007c0c */ /* 0x000fe2000bf45070 */
[----:B------:R-:W-:Y:S01]  /*1380*/  IMAD.MOV.U32 R3, RZ, RZ, RZ ;  /* 0x000000ffff037224 */ /* 0x000fe200078e00ff */
[----:B------:R-:W-:Y:S02]  /*1390*/  ISETP.NE.U32.AND P1, PT, RZ, UR8, PT ;  /* 0x00000008ff007c0c */ /* 0x000fe4000bf25070 */
[----:B------:R-:W-:Y:S02]  /*13a0*/  ISETP.NE.AND.EX P2, PT, RZ, UR5, PT, P2 ;  /* 0x00000005ff007c0c */ /* 0x000fe4000bf45320 */
[----:B------:R-:W-:Y:S02]  /*13b0*/  ISETP.NE.AND.EX P1, PT, RZ, UR9, PT, P1 ;  /* 0x00000009ff007c0c */ /* 0x000fe4000bf25310 */
[----:B------:R-:W-:Y:S02]  /*13c0*/  ISETP.NE.U32.AND P0, PT, RZ, UR6, PT ;  /* 0x00000006ff007c0c */ /* 0x000fe4000bf05070 */
[----:B------:R-:W-:-:S02]  /*13d0*/  MOV R29, RZ ;  /* 0x000000ff001d7202 */ /* 0x000fc40000000f00 */
[----:B------:R-:W-:Y:S02]  /*13e0*/  ISETP.NE.AND.EX P0, PT, RZ, UR7, PT, P0 ;  /* 0x00000007ff007c0c */ /* 0x000fe4000bf05300 */
[----:B--2---:R-:W-:Y:S01]  /*13f0*/  SHF.R.S32.HI R208, RZ, 0x1f, R203 ;  /* 0x0000001fffd07819 */ /* 0x004fe200000114cb */
[C---:B------:R-:W-:Y:S02]  /*1400*/  IMAD.SHL.U32 R201, R203.reuse, 0x4, RZ ;  /* 0x00000004cbc97824 */ /* 0x040fe400078e00ff */
[C---:B------:R-:W-:Y:S02]  /*1410*/  @P2 LEA R4, P3, R203.reuse, UR4, 0x2 ;  /* 0x00000004cb042c11 */ /* 0x040fe4000f8610ff */
[C-C-:B------:R-:W-:Y:S02]  /*1420*/  SHF.L.U64.HI R202, R203.reuse, 0x2, R208.reuse ;  /* 0x00000002cbca7819 */ /* 0x140fe400000102d0 */
[----:B------:R-:W-:Y:S01]  /*1430*/  @P2 LEA.HI.X R5, R203, UR5, R208, 0x2, P3 ;  /* 0x00000005cb052c11 */ /* 0x000fe200098f14d0 */
[----:B------:R-:W-:Y:S01]  /*1440*/  ULDC UR4, c[0x0][0x288] ;  /* 0x0000a20000047ab9 */ /* 0x000fe20000000800 */
[----:B------:R-:W-:-:S03]  /*1450*/  IADD3 R8, P4, R201, UR6, RZ ;  /* 0x00000006c9087c10 */ /* 0x000fc6000ff9e0ff */
[----:B------:R0:W5:Y:S01]  /*1460*/  @P2 LDG.E R3, desc[UR40][R4.64] ;  /* 0x0000002804032981 */ /* 0x000162000c1e1900 */
[----:B------:R-:W-:Y:S01]  /*1470*/  @P1 IADD3 R6, P2, R201, UR8, RZ ;  /* 0x00000008c9061c10 */ /* 0x000fe2000ff5e0ff */
[----:B------:R-:W-:Y:S01]  /*1480*/  IMAD.U32 R149, RZ, RZ, UR4 ;  /* 0x00000004ff957e24 */ /* 0x000fe2000f8e00ff */
[C---:B------:R-:W-:Y:S01]  /*1490*/  IADD3.X R9, R202.reuse, UR7, RZ, P4, !PT ;  /* 0x00000007ca097c10 */ /* 0x040fe2000a7fe4ff */
[----:B------:R-:W-:Y:S01]  /*14a0*/  ULDC.64 UR4, c[0x0][0x418] ;  /* 0x0001060000047ab9 */ /* 0x000fe20000000a00 */
[----:B------:R-:W-:-:S03]  /*14b0*/  @P1 IADD3.X R7, R202, UR9, RZ, P2, !PT ;  /* 0x00000009ca071c10 */ /* 0x000fc600097fe4ff */
[----:B------:R0:W5:Y:S01]  /*14c0*/  @P0 LDG.E R29, desc[UR40][R8.64] ;  /* 0x00000028081d0981 */ /* 0x000162000c1e1900 */
[----:B------:R-:W-:Y:S01]  /*14d0*/  UISETP.NE.U32.AND UP0, UPT, UR4, URZ, UPT ;  /* 0x0000003f0400728c */ /* 0x000fe2000bf05070 */
[----:B------:R-:W-:Y:S02]  /*14e0*/  ULDC.64 UR8, c[0x0][0xa20] ;  /* 0x0002880000087ab9 */ /* 0x000fe40000000a00 */
[----:B------:R0:W5:Y:S01]  /*14f0*/  @P1 LDG.E R149, desc[UR40][R6.64] ;  /* 0x0000002806951981 */ /* 0x000162000c1e1900 */
[----:B------:R-:W-:Y:S01]  /*1500*/  UISETP.NE.AND.EX UP0, UPT, UR5, URZ, UPT, UP0 ;  /* 0x0000003f0500728c */ /* 0x000fe2000bf05300 */
[----:B------:R-:W-:Y:S01]  /*1510*/  ULDC UR4, c[0x0][0x424] ;  /* 0x0001090000047ab9 */ /* 0x000fe20000000800 */
[----:B------:R-:W-:Y:S02]  /*1520*/  ISETP.NE.U32.AND P2, PT, RZ, UR8, PT ;  /* 0x00000008ff007c0c */ /* 0x000fe4000bf45070 */
[----:B------:R-:W-:Y:S01]  /*1530*/  USEL UR4, UR4, 0x1, UP0 ;  /* 0x0000000104047887 */ /* 0x000fe20008000000 */
[----:B------:R-:W-:Y:S01]  /*1540*/  ULDC UR5, c[0x0][0x2f0] ;  /* 0x0000bc0000057ab9 */ /* 0x000fe20000000800 */
[----:B------:R-:W-:-:S02]  /*1550*/  ISETP.NE.AND.EX P2, PT, RZ, UR9, PT, P2 ;  /* 0x00000009ff007c0c */ /* 0x000fc4000bf45320 */
[----:B------:R-:W-:-:S03]  /*1560*/  UIMAD UR4, UR4, UR5, URZ ;  /* 0x00000005040472a4 */ /* 0x000fc6000f8e023f */
[----:B------:R-:W-:Y:S01]  /*1570*/  ULDC UR5, c[0x0][0x348] ;  /* 0x0000d20000057ab9 */ /* 0x000fe20000000800 */
[----:B------:R-:W-:Y:S01]  /*1580*/  IMAD.MOV.U32 R206, RZ, RZ, R125 ;  /* 0x000000ffffce7224 */ /* 0x000fe200078e007d */
[----:B------:R-:W-:Y:S01]  /*1590*/  MOV R200, R126 ;  /* 0x0000007e00c87202 */ /* 0x000fe20000000f00 */
[----:B------:R-:W-:Y:S01]  /*15a0*/  IMAD.MOV.U32 R27, RZ, RZ, R203 ;  /* 0x000000ffff1b7224 */ /* 0x000fe200078e00cb */
[----:B0-----:R-:W-:Y:S06]  /*15b0*/  @P1 BRA `(.L_x_613) ;  /* 0x0000000000241947 */ /* 0x001fec0003800000 */
[----:B------:R-:W-:Y:S02]  /*15c0*/  ULDC.64 UR6, c[0x0][0xa00] ;  /* 0x0002800000067ab9 */ /* 0x000fe40000000a00 */
[----:B------:R-:W-:-:S04]  /*15d0*/  ISETP.NE.U32.AND P1, PT, RZ, UR6, PT ;  /* 0x00000006ff007c0c */ /* 0x000fc8000bf25070 */
[----:B------:R-:W-:-:S13]  /*15e0*/  ISETP.NE.AND.EX P1, PT, RZ, UR7, PT, P1 ;  /* 0x00000007ff007c0c */ /* 0x000fda000bf25310 */
[----:B------:R-:W-:Y:S05]  /*15f0*/  @!P1 BRA `(.L_x_613) ;  /* 0x0000000000149947 */ /* 0x000fea0003800000 */
[----:B------:R-:W0:Y:S02]  /*1600*/  LDC.64 R4, c[0x0][0xa00] ;  /* 0x00028000ff047b82 */ /* 0x000e240000000a00 */
[----:B0-----:R-:W-:-:S05]  /*1610*/  IMAD.WIDE R4, R27, 0x4, R4 ;  /* 0x000000041b047825 */ /* 0x001fca00078e0204 */
[----:B-----5:R-:W2:Y:S04]  /*1620*/  LDG.E R149, desc[UR40][R4.64] ;  /* 0x0000002804957981 */ /* 0x020ea8000c1e1900 */
[----:B------:R-:W2:Y:S02]  /*1630*/  LDG.E R0, desc[UR40][R4.64+0x4] ;  /* 0x0000042804007981 */ /* 0x000ea4000c1e1900 */
[----:B--2---:R-:W-:-:S07]  /*1640*/  IMAD.IADD R149, R0, 0x1, -R149 ;  /* 0x0000000100957824 */ /* 0x004fce00078e0a95 */
.L_x_613:
[----:B------:R-:W-:Y:S01]  /*1650*/  MOV R25, UR5 ;  /* 0x0000000500197c02 */ /* 0x000fe20008000f00 */
[----:B------:R-:W-:Y:S01]  /*1660*/  IMAD.U32 R26, RZ, RZ, UR4 ;  /* 0x00000004ff1a7e24 */ /* 0x000fe2000f8e00ff */
[----:B------:R-:W-:Y:S06]  /*1670*/  @!P2 BRA `(.L_x_614) ;  /* 0x000000000010a947 */ /* 0x000fec0003800000 */
[----:B------:R-:W-:-:S04]  /*1680*/  IADD3 R4, P0, R201, UR8, RZ ;  /* 0x00000008c9047c10 */ /* 0x000fc8000ff1e0ff */
[----:B------:R-:W-:-:S05]  /*1690*/  IADD3.X R5, R202, UR9, RZ, P0, !PT ;  /* 0x00000009ca057c10 */ /* 0x000fca00087fe4ff */
[----:B------:R0:W5:Y:S01]  /*16a0*/  LDG.E R26, desc[UR40][R4.64] ;  /* 0x00000028041a7981 */ /* 0x000162000c1e1900 */
[----:B------:R-:W-:Y:S05]  /*16b0*/  BRA `(.L_x_615) ;  /* 0x0000000000107947 */ /* 0x000fea0003800000 */
.L_x_614:
[----:B------:R-:W-:Y:S05]  /*16c0*/  @!P0 BRA `(.L_x_615) ;  /* 0x00000000000c8947 */ /* 0x000fea0003800000 */
[----:B------:R-:W2:Y:S04]  /*16d0*/  LDG.E R5, desc[UR40][R8.64] ;  /* 0x0000002808057981 */ /* 0x000ea8000c1e1900 */
[----:B------:R-:W2:Y:S02]  /*16e0*/  LDG.E R26, desc[UR40][R8.64+0x4] ;  /* 0x00000428081a7981 */ /* 0x000ea4000c1e1900 */
[----:B--2---:R-:W-:-:S07]  /*16f0*/  IMAD.IADD R26, R26, 0x1, -R5 ;  /* 0x000000011a1a7824 */ /* 0x004fce00078e0a05 */
.L_x_615:
[----:B------:R-:W-:Y:S02]  /*1700*/  ULDC.64 UR4, c[0x0][0xa10] ;  /* 0x0002840000047ab9 */ /* 0x000fe40000000a00 */
[----:B------:R-:W-:-:S04]  /*1710*/  ISETP.NE.U32.AND P0, PT, RZ, UR4, PT ;  /* 0x00000004ff007c0c */ /* 0x000fc8000bf05070 */
[----:B------:R-:W-:Y:S01]  /*1720*/  ISETP.NE.AND.EX P0, PT, RZ, UR5, PT, P0 ;  /* 0x00000005ff007c0c */ /* 0x000fe2000bf05300 */
[----:B------:R-:W-:-:S12]  /*1730*/  ULDC.64 UR4, c[0x0][0xa30] ;  /* 0x00028c0000047ab9 */ /* 0x000fd80000000a00 */
[----:B0-----:R-:W0:Y:S02]  /*1740*/  @P0 LDC.64 R4, c[0x0][0xa10] ;  /* 0x00028400ff040b82 */ /* 0x001e240000000a00 */
[----:B0-----:R-:W-:-:S05]  /*1750*/  @P0 IMAD.WIDE R4, R27, 0x4, R4 ;  /* 0x000000041b040825 */ /* 0x001fca00078e0204 */
[----:B------:R-:W2:Y:S04]  /*1760*/  @P0 LDG.E R0, desc[UR40][R4.64] ;  /* 0x0000002804000981 */ /* 0x000ea8000c1e1900 */
[----:B------:R-:W2:Y:S01]  /*1770*/  @P0 LDG.E R9, desc[UR40][R4.64+0x4] ;  /* 0x0000042804090981 */ /* 0x000ea2000c1e1900 */
[----:B------:R-:W-:Y:S02]  /*1780*/  ISETP.NE.U32.AND P1, PT, RZ, UR4, PT ;  /* 0x00000004ff007c0c */ /* 0x000fe4000bf25070 */
[----:B-----5:R-:W-:Y:S02]  /*1790*/  MOV R144, R26 ;  /* 0x0000001a00907202 */ /* 0x020fe40000000f00 */
[----:B------:R-:W-:-:S13]  /*17a0*/  ISETP.NE.AND.EX P1, PT, RZ, UR5, PT, P1 ;  /* 0x00000005ff007c0c */ /* 0x000fda000bf25310 */
[----:B------:R-:W-:-:S04]  /*17b0*/  @P1 IADD3 R6, P2, R201, UR4, RZ ;  /* 0x00000004c9061c10 */ /* 0x000fc8000ff5e0ff */
[----:B------:R-:W-:-:S05]  /*17c0*/  @P1 IADD3.X R7, R202, UR5, RZ, P2, !PT ;  /* 0x00000005ca071c10 */ /* 0x000fca00097fe4ff */
[----:B------:R0:W5:Y:S01]  /*17d0*/  @P1 LDG.E R144, desc[UR40][R6.64] ;  /* 0x0000002806901981 */ /* 0x000162000c1e1900 */
[----:B------:R-:W-:Y:S01]  /*17e0*/  IMAD.IADD R8, R26, 0x1, -R3 ;  /* 0x000000011a087824 */ /* 0x000fe200078e0a03 */
[----:B------:R-:W-:-:S03]  /*17f0*/  PLOP3.LUT P2, PT, PT, PT, PT, 0x80, 0x0 ;  /* 0x000000000000781c */ /* 0x000fc60003f4f070 */
[----:B------:R-:W-:-:S05]  /*1800*/  IMAD.MOV R123, RZ, RZ, -R8 ;  /* 0x000000ffff7b7224 */ /* 0x000fca00078e0a08 */
[----:B------:R-:W-:Y:S01]  /*1810*/  VIMNMX R123, RZ, R123, !PT ;  /* 0x0000007bff7b7248 */ /* 0x000fe20007fe0100 */
[----:B--2---:R-:W-:-:S05]  /*1820*/  @P0 IMAD.IADD R25, R9, 0x1, -R0 ;  /* 0x0000000109190824 */ /* 0x004fca00078e0a00 */
[----:B------:R-:W-:-:S05]  /*1830*/  IADD3 R150, R8, R25, RZ ;  /* 0x0000001908967210 */ /* 0x000fca0007ffe0ff */
[----:B------:R-:W-:-:S05]  /*1840*/  VIADD R0, R150, 0x7f ;  /* 0x0000007f96007836 */ /* 0x000fca0000000000 */
[----:B------:R-:W-:-:S04]  /*1850*/  SHF.R.S32.HI R3, RZ, 0x1f, R0 ;  /* 0x0000001fff037819 */ /* 0x000fc80000011400 */
[----:B------:R-:W-:-:S04]  /*1860*/  LEA.HI R3, R3, R0, RZ, 0x7 ;  /* 0x0000000003037211 */ /* 0x000fc800078f38ff */
[----:B------:R-:W-:Y:S02]  /*1870*/  LOP3.LUT R0, R3, 0xffffff80, RZ, 0xc0, !PT ;  /* 0xffffff8003007812 */ /* 0x000fe400078ec0ff */
[----:B------:R-:W-:Y:S02]  /*1880*/  SHF.R.S32.HI R210, RZ, 0x7, R3 ;  /* 0x00000007ffd27819 */ /* 0x000fe40000011403 */
[----:B------:R-:W-:-:S04]  /*1890*/  VIADDMNMX R0, R0, -R8, R25, PT ;  /* 0x8000000800007246 */ /* 0x000fc80003800119 */
[----:B------:R-:W-:Y:S02]  /*18a0*/  ISETP.GT.AND P0, PT, R0, R123, PT ;  /* 0x0000007b0000720c */ /* 0x000fe40003f04270 */
[----:B------:R-:W-:-:S05]  /*18b0*/  SHF.R.U32.HI R123, RZ, 0x7, R123 ;  /* 0x00000007ff7b7819 */ /* 0x000fca000001167b */
[----:B------:R-:W-:-:S06]  /*18c0*/  IMAD.MOV.U32 R24, RZ, RZ, R123 ;  /* 0x000000ffff187224 */ /* 0x000fcc00078e007b */
[----:B------:R-:W-:-:S04]  /*18d0*/  @P0 IADD3 R0, R0, 0x7f, RZ ;  /* 0x0000007f00000810 */ /* 0x000fc80007ffe0ff */
[----:B------:R-:W-:-:S04]  /*18e0*/  @P0 SHF.R.S32.HI R5, RZ, 0x1f, R0 ;  /* 0x0000001fff050819 */ /* 0x000fc80000011400 */
[----:B------:R-:W-:-:S04]  /*18f0*/  @P0 LEA.HI R5, R5, R0, RZ, 0x7 ;  /* 0x0000000005050211 */ /* 0x000fc800078f38ff */
[----:B------:R-:W-:-:S04]  /*1900*/  @P0 SHF.R.S32.HI R24, RZ, 0x7, R5 ;  /* 0x00000007ff180819 */ /* 0x000fc80000011405 */
[----:B------:R-:W-:-:S13]  /*1910*/  ISETP.GT.AND P0, PT, R24, R123, PT ;  /* 0x0000007b1800720c */ /* 0x000fda0003f04270 */
[----:B0-----:R-:W-:Y:S05]  /*1920*/  @!P0 BRA `(.L_x_616) ;  /* 0x0000008800608947 */ /* 0x001fea0003800000 */
[----:B------:R-:W-:Y:S01]  /*1930*/  VIADD R116, R2, 0x1c400 ;  /* 0x0001c40002747836 */ /* 0x000fe20000000000 */
[----:B------:R-:W-:Y:S04]  /*1940*/  BSSY B6, `(.L_x_617) ;  /* 0x0000013000067945 */ /* 0x000fe80003800000 */
[----:B------:R-:W-:-:S13]  /*1950*/  LOP3.LUT P0, RZ, R116, 0x3ff, RZ, 0xc0, !PT ;  /* 0x000003ff74ff7812 */ /* 0x000fda000780c0ff */
[----:B------:R-:W-:Y:S05]  /*1960*/  @!P0 BRA `(.L_x_618) ;  /* 0x0000000000408947 */ /* 0x000fea0003800000 */
[----:B------:R-:W-:Y:S01]  /*1970*/  MOV R0, 0x0 ;  /* 0x0000000000007802 */ /* 0x000fe20000000f00 */
[----:B------:R-:W-:Y:S01]  /*1980*/  ULDC.64 UR4, c[0x4][0x118] ;  /* 0x0100460000047ab9 */ /* 0x000fe20000000a00 */
[----:B------:R-:W-:Y:S01]  /*1990*/  ULDC.64 UR6, c[0x4][0x90] ;  /* 0x0100240000067ab9 */ /* 0x000fe20000000a00 */
[----:B------:R-:W-:Y:S01]  /*19a0*/  MOV R4, UR4 ;  /* 0x0000000400047c02 */ /* 0x000fe20008000f00 */
[----:B------:R0:W1:Y:S01]  /*19b0*/  LDC.64 R14, c[0x4][R0] ;  /* 0x01000000000e7b82 */ /* 0x0000620000000a00 */
[----:B------:R-:W-:Y:S01]  /*19c0*/  IMAD.U32 R5, RZ, RZ, UR5 ;  /* 0x00000005ff057e24 */ /* 0x000fe2000f8e00ff */
[----:B------:R-:W-:Y:S01]  /*19d0*/  ULDC.64 UR4, c[0x4][0x120] ;  /* 0x0100480000047ab9 */ /* 0x000fe20000000a00 */
[----:B------:R-:W-:Y:S01]  /*19e0*/  IMAD.U32 R10, RZ, RZ, UR6 ;  /* 0x00000006ff0a7e24 */ /* 0x000fe2000f8e00ff */
[----:B------:R-:W-:Y:S01]  /*19f0*/  MOV R7, UR5 ;  /* 0x0000000500077c02 */ /* 0x000fe20008000f00 */
[----:B------:R-:W-:Y:S01]  /*1a00*/  IMAD.U32 R6, RZ, RZ, UR4 ;  /* 0x00000004ff067e24 */ /* 0x000fe2000f8e00ff */
[----:B------:R-:W-:Y:S01]  /*1a10*/  MOV R8, 0x70 ;  /* 0x0000007000087802 */ /* 0x000fe20000000f00 */
[----:B------:R-:W-:-:S02]  /*1a20*/  IMAD.U32 R11, RZ, RZ, UR7 ;  /* 0x00000007ff0b7e24 */ /* 0x000fc4000f8e00ff */
[----:B------:R-:W-:Y:S02]  /*1a30*/  IMAD.MOV.U32 R12, RZ, RZ, 0x1 ;  /* 0x00000001ff0c7424 */ /* 0x000fe400078e00ff */
[----:B0-----:R-:W-:-:S07]  /*1a40*/  IMAD.MOV.U32 R13, RZ, RZ, RZ ;  /* 0x000000ffff0d7224 */ /* 0x001fce00078e00ff */
[----:B------:R-:W-:-:S07]  /*1a50*/  LEPC R20, `(.L_x_618) ;  /* 0x000000001014794e */ /* 0x000fce0000000000 */
[----:B-1---5:R-:W-:Y:S05]  /*1a60*/  CALL.ABS.NOINC R14 ;  /* 0x000000000e007343 */ /* 0x022fea0003c00000 */
.L_x_618:
[----:B------:R-:W-:Y:S05]  /*1a70*/  BSYNC B6 ;  /* 0x0000000000067941 */ /* 0x000fea0003800000 */
.L_x_617:
[----:B------:R-:W-:Y:S01]  /*1a80*/  IADD3 R115, R2, 0x400, RZ ;  /* 0x0000040002737810 */ /* 0x000fe20007ffe0ff */
[----:B------:R-:W-:Y:S03]  /*1a90*/  BSSY B6, `(.L_x_619) ;  /* 0x0000013000067945 */ /* 0x000fe60003800000 */
[----:B------:R-:W-:-:S13]  /*1aa0*/  LOP3.LUT P0, RZ, R115, 0x3ff, RZ, 0xc0, !PT ;  /* 0x000003ff73ff7812 */ /* 0x000fda000780c0ff */
[----:B------:R-:W-:Y:S05]  /*1ab0*/  @!P0 BRA `(.L_x_620) ;  /* 0x0000000000408947 */ /* 0x000fea0003800000 */
[----:B------:R-:W-:Y:S01]  /*1ac0*/  MOV R0, 0x0 ;  /* 0x0000000000007802 */ /* 0x000fe20000000f00 */
[----:B------:R-:W-:Y:S01]  /*1ad0*/  ULDC.64 UR4, c[0x4][0x118] ;  /* 0x0100460000047ab9 */ /* 0x000fe20000000a00 */
[----:B------:R-:W-:Y:S01]  /*1ae0*/  ULDC.64 UR6, c[0x4][0x120] ;  /* 0x0100480000067ab9 */ /* 0x000fe20000000a00 */
[----:B------:R-:W-:Y:S01]  /*1af0*/  IMAD.U32 R4, RZ, RZ, UR4 ;  /* 0x00000004ff047e24 */ /* 0x000fe2000f8e00ff */
[----:B------:R0:W1:Y:S01]  /*1b00*/  LDC.64 R14, c[0x4][R0] ;  /* 0x01000000000e7b82 */ /* 0x0000620000000a00 */
[----:B------:R-:W-:Y:S01]  /*1b10*/  IMAD.U32 R5, RZ, RZ, UR5 ;  /* 0x00000005ff057e24 */ /* 0x000fe2000f8e00ff */
[----:B------:R-:W-:Y:S01]  /*1b20*/  ULDC.64 UR4, c[0x4][0x80] ;  /* 0x0100200000047ab9 */ /* 0x000fe20000000a00 */
[----:B------:R-:W-:Y:S01]  /*1b30*/  MOV R6, UR6 ;  /* 0x0000000600067c02 */ /* 0x000fe20008000f00 */
[----:B------:R-:W-:Y:S01]  /*1b40*/  IMAD.U32 R7, RZ, RZ, UR7 ;  /* 0x00000007ff077e24 */ /* 0x000fe2000f8e00ff */
[----:B------:R-:W-:Y:S01]  /*1b50*/  MOV R11, UR5 ;  /* 0x00000005000b7c02 */ /* 0x000fe20008000f00 */
[----:B------:R-:W-:Y:S01]  /*1b60*/  IMAD.U32 R10, RZ, RZ, UR4 ;  /* 0x00000004ff0a7e24 */ /* 0x000fe2000f8e00ff */
[----:B------:R-:W-:Y:S01]  /*1b70*/  MOV R13, RZ ;  /* 0x000000ff000d7202 */ /* 0x000fe20000000f00 */
[----:B------:R-:W-:-:S02]  /*1b80*/  IMAD.MOV.U32 R8, RZ, RZ, 0x70 ;  /* 0x00000070ff087424 */ /* 0x000fc400078e00ff */
[----:B0-----:R-:W-:-:S07]  /*1b90*/  IMAD.MOV.U32 R12, RZ, RZ, 0x1 ;  /* 0x00000001ff0c7424 */ /* 0x001fce00078e00ff */
[----:B------:R-:W-:-:S07]  /*1ba0*/  LEPC R20, `(.L_x_620) ;  /* 0x000000001014794e */ /* 0x000fce0000000000 */
[----:B-1---5:R-:W-:Y:S05]  /*1bb0*/  CALL.ABS.NOINC R14 ;  /* 0x000000000e007343 */ /* 0x022fea0003c00000 */
.L_x_620:
[----:B------:R-:W-:Y:S05]  /*1bc0*/  BSYNC B6 ;  /* 0x0000000000067941 */ /* 0x000fea0003800000 */
.L_x_619:
[----:B------:R-:W-:Y:S01]  /*1bd0*/  ULDC.64 UR4, c[0x0][0x9f8] ;  /* 0x00027e0000047ab9 */ /* 0x000fe20000000a00 */
[----:B------:R-:W2:Y:S01]  /*1be0*/  LDL.LU R20, [R1+0x8] ;  /* 0x0000080001147983 */ /* 0x000ea20000300800 */
[----:B------:R-:W-:Y:S01]  /*1bf0*/  ISETP.NE.U32.AND P0, PT, RZ, UR4, PT ;  /* 0x00000004ff007c0c */ /* 0x000fe2000bf05070 */
[----:B------:R-:W0:Y:S01]  /*1c00*/  LDC.64 R134, c[0x0][0x300] ;  /* 0x0000c000ff867b82 */ /* 0x000e220000000a00 */
[----:B------:R-:W-:Y:S01]  /*1c10*/  SHF.R.S32.HI R8, RZ, 0x1f, R126 ;  /* 0x0000001fff087819 */ /* 0x000fe2000001147e */
[C---:B------:R-:W-:Y:S01]  /*1c20*/  VIADD R0, R18.reuse, 0x80 ;  /* 0x0000008012007836 */ /* 0x040fe20000000000 */
[----:B------:R-:W-:Y:S01]  /*1c30*/  ISETP.NE.AND.EX P0, PT, RZ, UR5, PT, P0 ;  /* 0x00000005ff007c0c */ /* 0x000fe2000bf05300 */
[----:B------:R-:W-:Y:S01]  /*1c40*/  ULDC.64 UR6, c[0x0][0x330] ;  /* 0x0000cc0000067ab9 */ /* 0x000fe20000000a00 */
[C---:B------:R-:W-:Y:S02]  /*1c50*/  IADD3 R101, R18.reuse, 0x20, RZ ;  /* 0x0000002012657810 */ /* 0x040fe40007ffe0ff */
[----:B------:R-:W-:Y:S01]  /*1c60*/  SHF.R.S32.HI R19, RZ, 0x1f, R18 ;  /* 0x0000001fff137819 */ /* 0x000fe20000011412 */
[----:B------:R-:W-:Y:S01]  /*1c70*/  IMAD.IADD R118, R29, 0x1, R26 ;  /* 0x000000011d767824 */ /* 0x000fe200078e021a */
[----:B------:R-:W1:Y:S07]  /*1c80*/  LDC R21, c[0x0][0x3f4] ;  /* 0x0000fd00ff157b82 */ /* 0x000e6e0000000800 */
[----:B------:R-:W-:Y:S01]  /*1c90*/  @P0 IADD3 R4, P1, R201, UR4, RZ ;  /* 0x00000004c9040c10 */ /* 0x000fe2000ff3e0ff */
[----:B------:R-:W-:Y:S01]  /*1ca0*/  ULDC UR4, c[0x0][0x2f4] ;  /* 0x0000bd0000047ab9 */ /* 0x000fe20000000800 */
[----:B------:R-:W-:Y:S01]  /*1cb0*/  VIADD R100, R18, 0x40 ;  /* 0x0000004012647836 */ /* 0x000fe20000000000 */
[----:B------:R-:W3:Y:S01]  /*1cc0*/  LDC.64 R36, c[0x0][0x408] ;  /* 0x00010200ff247b82 */ /* 0x000ee20000000a00 */
[----:B------:R-:W-:-:S05]  /*1cd0*/  @P0 IADD3.X R5, R202, UR5, RZ, P1, !PT ;  /* 0x00000005ca050c10 */ /* 0x000fca0008ffe4ff */
[----:B------:R4:W2:Y:S01]  /*1ce0*/  @P0 LDG.E R27, desc[UR40][R4.64] ;  /* 0x00000028041b0981 */ /* 0x0008a2000c1e1900 */
[----:B------:R-:W-:Y:S01]  /*1cf0*/  ISETP.GE.AND P3, PT, R0, UR4, PT ;  /* 0x0000000400007c0c */ /* 0x000fe2000bf66270 */
[----:B------:R-:W-:Y:S01]  /*1d00*/  IMAD R3, R8, UR6, RZ ;  /* 0x0000000608037c24 */ /* 0x000fe2000f8e02ff */
[----:B------:R-:W-:Y:S01]  /*1d10*/  ISETP.GE.AND P1, PT, R101, UR4, PT ;  /* 0x0000000465007c0c */ /* 0x000fe2000bf26270 */
[C---:B------:R-:W-:Y:S01]  /*1d20*/  VIADD R0, R18.reuse, 0xa0 ;  /* 0x000000a012007836 */ /* 0x040fe20000000000 */
[----:B------:R-:W-:Y:S01]  /*1d30*/  ISETP.GE.AND P0, PT, R18, UR4, PT ;  /* 0x0000000412007c0c */ /* 0x000fe2000bf06270 */
[C---:B------:R-:W-:Y:S01]  /*1d40*/  IMAD R3, R126.reuse, UR7, R3 ;  /* 0x000000077e037c24 */ /* 0x040fe2000f8e0203 */
[----:B------:R-:W-:Y:S01]  /*1d50*/  SEL R14, RZ, 0x10, P3 ;  /* 0x00000010ff0e7807 */ /* 0x000fe20001800000 */
[----:B------:R-:W-:Y:S01]  /*1d60*/  IMAD.WIDE.U32 R104, R126, UR6, R18 ;  /* 0x000000067e687c25 */ /* 0x000fe2000f8e0012 */
[----:B------:R-:W-:Y:S01]  /*1d70*/  ISETP.GE.AND P2, PT, R0, UR4, PT ;  /* 0x0000000400007c0c */ /* 0x000fe2000bf46270 */
[----:B------:R-:W-:Y:S01]  /*1d80*/  ULDC.64 UR6, c[0x0][0xa08] ;  /* 0x0002820000067ab9 */ /* 0x000fe20000000a00 */
[----:B----4-:R-:W-:Y:S01]  /*1d90*/  SEL R4, RZ, 0xffffffff, P1 ;  /* 0xffffffffff047807 */ /* 0x010fe20000800000 */
[----:B------:R-:W-:Y:S01]  /*1da0*/  VIADD R99, R18, 0x60 ;  /* 0x0000006012637836 */ /* 0x000fe20000000000 */
[----:B------:R-:W-:Y:S01]  /*1db0*/  SHF.R.S32.HI R0, RZ, 0x1f, R118 ;  /* 0x0000001fff007819 */ /* 0x000fe20000011476 */
[----:B------:R-:W-:Y:S01]  /*1dc0*/  IMAD.MOV.U32 R124, RZ, RZ, 0x20 ;  /* 0x00000020ff7c7424 */ /* 0x000fe200078e00ff */
[----:B------:R-:W-:Y:S01]  /*1dd0*/  IADD3 R105, R105, R3, RZ ;  /* 0x0000000369697210 */ /* 0x000fe20007ffe0ff */
[----:B------:R-:W-:Y:S01]  /*1de0*/  IMAD.SHL.U32 R4, R4, 0x2, RZ ;  /* 0x0000000204047824 */ /* 0x000fe200078e00ff */
[----:B------:R-:W-:Y:S01]  /*1df0*/  SEL R3, RZ, 0x1, P0 ;  /* 0x00000001ff037807 */ /* 0x000fe20000000000 */
[----:B0-----:R-:W-:Y:S01]  /*1e00*/  IMAD R9, R0, R134, RZ ;  /* 0x0000008600097224 */ /* 0x001fe200078e02ff */
[----:B------:R-:W-:Y:S01]  /*1e10*/  ISETP.GE.AND P0, PT, R100, UR4, PT ;  /* 0x0000000464007c0c */ /* 0x000fe2000bf06270 */
[----:B---3--:R-:W-:Y:S01]  /*1e20*/  IMAD.WIDE.U32 R108, R17, R36, R18 ;  /* 0x00000024116c7225 */ /* 0x008fe200078e0012 */
[----:B------:R-:W-:Y:S01]  /*1e30*/  ISETP.GE.AND P1, PT, R99, UR4, PT ;  /* 0x0000000463007c0c */ /* 0x000fe2000bf26270 */
[----:B------:R-:W-:Y:S01]  /*1e40*/  ULDC.64 UR4, c[0x0][0x308] ;  /* 0x0000c20000047ab9 */ /* 0x000fe20000000a00 */
[----:B------:R-:W-:Y:S01]  /*1e50*/  LOP3.LUT R3, R4, 0x2, R3, 0xe2, !PT ;  /* 0x0000000204037812 */ /* 0x000fe200078ee203 */
[----:B------:R-:W-:Y:S01]  /*1e60*/  IMAD.WIDE.U32 R4, R118, R134, RZ ;  /* 0x0000008676047225 */ /* 0x000fe200078e00ff */
[----:B------:R-:W-:-:S02]  /*1e70*/  SEL R6, RZ, 0x4, P0 ;  /* 0x00000004ff067807 */ /* 0x000fc40000000000 */
[----:B------:R-:W-:Y:S01]  /*1e80*/  SEL R7, RZ, 0x8, P1 ;  /* 0x00000008ff077807 */ /* 0x000fe20000800000 */
[----:B------:R-:W-:Y:S01]  /*1e90*/  IMAD R9, R118, R135, R9 ;  /* 0x0000008776097224 */ /* 0x000fe200078e0209 */
[----:B------:R-:W-:Y:S01]  /*1ea0*/  ISETP.NE.U32.AND P0, PT, RZ, UR6, PT ;  /* 0x00000006ff007c0c */ /* 0x000fe2000bf05070 */
[----:B-1----:R-:W-:Y:S01]  /*1eb0*/  IMAD.SHL.U32 R122, R21, 0x2, RZ ;  /* 0x00000002157a7824 */ /* 0x002fe200078e00ff */
[----:B------:R-:W-:Y:S01]  /*1ec0*/  LOP3.LUT R3, R7, R3, R6, 0xfe, !PT ;  /* 0x0000000307037212 */ /* 0x000fe200078efe06 */
[----:B------:R-:W-:Y:S01]  /*1ed0*/  IMAD R7, R8, UR4, RZ ;  /* 0x0000000408077c24 */ /* 0x000fe2000f8e02ff */
[----:B------:R-:W-:Y:S01]  /*1ee0*/  IADD3 R5, R5, R9, RZ ;  /* 0x0000000905057210 */ /* 0x000fe20007ffe0ff */
[----:B------:R-:W-:Y:S01]  /*1ef0*/  IMAD.SHL.U32 R39, R134, 0x80, RZ ;  /* 0x0000008086277824 */ /* 0x000fe200078e00ff */
[----:B------:R-:W-:Y:S01]  /*1f00*/  LOP3.LUT R14, R3, R14, RZ, 0xfc, !PT ;  /* 0x0000000e030e7212 */ /* 0x000fe200078efcff */
[C---:B------:R-:W-:Y:S01]  /*1f10*/  IMAD R9, R126.reuse, UR5, R7 ;  /* 0x000000057e097c24 */ /* 0x040fe2000f8e0207 */
[----:B------:R-:W-:Y:S01]  /*1f20*/  ISETP.NE.AND.EX P0, PT, RZ, UR7, PT, P0 ;  /* 0x00000007ff007c0c */ /* 0x000fe2000bf05300 */
[----:B------:R-:W-:Y:S01]  /*1f30*/  IMAD.WIDE.U32 R6, R126, UR4, R4 ;  /* 0x000000047e067c25 */ /* 0x000fe2000f8e0004 */
[----:B------:R-:W-:Y:S01]  /*1f40*/  ULDC.64 UR4, c[0x0][0x310] ;  /* 0x0000c40000047ab9 */ /* 0x000fe20000000a00 */
[----:B------:R-:W0:Y:S01]  /*1f50*/  LDC.64 R4, c[0x0][0x3f8] ;  /* 0x0000fe00ff047b82 */ /* 0x000e220000000a00 */
[----:B------:R-:W-:Y:S01]  /*1f60*/  SHF.R.S32.HI R145, RZ, 0x1f, R17 ;  /* 0x0000001fff917819 */ /* 0x000fe20000011411 */
[----:B------:R-:W-:Y:S01]  /*1f70*/  IMAD.IADD R7, R7, 0x1, R9 ;  /* 0x0000000107077824 */ /* 0x000fe200078e0209 */
[-C--:B------:R-:W-:Y:S01]  /*1f80*/  ISETP.GE.AND P4, PT, R100, R21.reuse, PT ;  /* 0x000000156400720c */ /* 0x080fe20003f86270 */
[----:B------:R-:W-:Y:S01]  /*1f90*/  IMAD.SHL.U32 R136, R134, 0x40, RZ ;  /* 0x0000004086887824 */ /* 0x000fe200078e00ff */
[----:B------:R-:W-:Y:S01]  /*1fa0*/  SHF.R.S32.HI R23, RZ, 0x1f, R22 ;  /* 0x0000001fff177819 */ /* 0x000fe20000011416 */
[----:B------:R-:W-:Y:S01]  /*1fb0*/  IMAD R10, R145, R36, RZ ;  /* 0x00000024910a7224 */ /* 0x000fe200078e02ff */
[----:B------:R-:W-:-:S02]  /*1fc0*/  ISETP.GE.AND P1, PT, R101, R21, PT ;  /* 0x000000156500720c */ /* 0x000fc40003f26270 */
[----:B------:R-:W-:Y:S01]  /*1fd0*/  LOP3.LUT P3, RZ, R213, 0x4, RZ, 0xc0, !PT ;  /* 0x00000004d5ff7812 */ /* 0x000fe2000786c0ff */
[C---:B------:R-:W-:Y:S01]  /*1fe0*/  IMAD R9, R17.reuse, R37, R10 ;  /* 0x0000002511097224 */ /* 0x040fe200078e020a */
[----:B------:R-:W-:Y:S01]  /*1ff0*/  SHF.L.U64.HI R130, R134, 0x7, R135 ;  /* 0x0000000786827819 */ /* 0x000fe20000010287 */
[-C--:B------:R-:W-:Y:S01]  /*2000*/  IMAD.WIDE.U32 R106, R17, R36.reuse, R22 ;  /* 0x00000024116a7225 */ /* 0x080fe200078e0016 */
[----:B------:R-:W-:Y:S02]  /*2010*/  SEL R124, R124, 0xffffffe0, !P3 ;  /* 0xffffffe07c7c7807 */ /* 0x000fe40005800000 */
[----:B------:R-:W-:Y:S01]  /*2020*/  SHF.L.U64.HI R38, R36, 0x6, R37 ;  /* 0x0000000624267819 */ /* 0x000fe20000010225 */
[----:B------:R-:W-:Y:S01]  /*2030*/  IMAD.IADD R107, R107, 0x1, R9 ;  /* 0x000000016b6b7824 */ /* 0x000fe200078e0209 */
[----:B------:R-:W-:Y:S01]  /*2040*/  SHF.R.S32.HI R146, RZ, 0x1f, R205 ;  /* 0x0000001fff927819 */ /* 0x000fe200000114cd */
[----:B------:R-:W-:Y:S01]  /*2050*/  IMAD.IADD R109, R9, 0x1, R109 ;  /* 0x00000001096d7824 */ /* 0x000fe200078e026d */
[----:B------:R-:W-:Y:S01]  /*2060*/  SEL R9, R21, RZ, P4 ;  /* 0x000000ff15097207 */ /* 0x000fe20002000000 */
[----:B-----5:R-:W-:-:S03]  /*2070*/  IMAD.WIDE.U32 R106, R144, R36, R106 ;  /* 0x00000024906a7225 */ /* 0x020fc600078e006a */
[----:B------:R-:W-:Y:S01]  /*2080*/  IADD3 R9, R100, R9, RZ ;  /* 0x0000000964097210 */ /* 0x000fe20007ffe0ff */
[CC--:B0-----:R-:W-:Y:S01]  /*2090*/  IMAD.WIDE.U32 R112, R17.reuse, R4.reuse, R18 ;  /* 0x0000000411707225 */ /* 0x0c1fe200078e0012 */
[C-C-:B------:R-:W-:Y:S02]  /*20a0*/  SHF.L.U64.HI R131, R4.reuse, 0x7, R5.reuse ;  /* 0x0000000704837819 */ /* 0x140fe40000010205 */
[C---:B------:R-:W-:Y:S01]  /*20b0*/  SHF.L.U64.HI R35, R4.reuse, 0x6, R5 ;  /* 0x0000000604237819 */ /* 0x040fe20000010205 */
[----:B------:R-:W-:Y:S01]  /*20c0*/  IMAD.WIDE.U32 R110, R17, R4, R22 ;  /* 0x00000004116e7225 */ /* 0x000fe200078e0016 */
[----:B------:R-:W-:-:S03]  /*20d0*/  SHF.L.U32 R33, R4, 0x6, RZ ;  /* 0x0000000604217819 */ /* 0x000fc600000006ff */
[----:B------:R-:W-:Y:S02]  /*20e0*/  IMAD.SHL.U32 R34, R4, 0x80, RZ ;  /* 0x0000008004227824 */ /* 0x000fe400078e00ff */
[----:B------:R-:W-:Y:S01]  /*20f0*/  IMAD.WIDE.U32 R108, R144, R36, R108 ;  /* 0x00000024906c7225 */ /* 0x000fe200078e006c */
[----:B--2---:R-:W-:-:S04]  /*2100*/  LOP3.LUT R20, R20, 0xfffffffe, RZ, 0xc0, !PT ;  /* 0xfffffffe14147812 */ /* 0x004fc800078ec0ff */
[----:B------:R-:W-:Y:S02]  /*2110*/  @P4 LOP3.LUT R20, R20, 0x1, RZ, 0xfc, !PT ;  /* 0x0000000114144812 */ /* 0x000fe400078efcff */
[----:B------:R-:W-:-:S03]  /*2120*/  IADD3 R118, P4, R17, R118, RZ ;  /* 0x0000007611767210 */ /* 0x000fc60007f9e0ff */
[----:B------:R0:W-:Y:S02]  /*2130*/  STL [R1+0x8], R20 ;  /* 0x0000081401007387 */ /* 0x0001e40000100800 */
[----:B------:R-:W-:Y:S01]  /*2140*/  IMAD.X R119, R0, 0x1, R145, P4 ;  /* 0x0000000100777824 */ /* 0x000fe200020e0691 */
[----:B0-----:R-:W-:-:S04]  /*2150*/  SHF.R.S32.HI R20, RZ, 0x1f, R9 ;  /* 0x0000001fff147819 */ /* 0x001fc80000011409 */
[----:B------:R-:W-:Y:S02]  /*2160*/  LEA.HI R40, R20, R9, RZ, 0x3 ;  /* 0x0000000914287211 */ /* 0x000fe400078f18ff */
[----:B------:R-:W-:Y:S02]  /*2170*/  SHF.R.S32.HI R3, RZ, 0x1f, R27 ;  /* 0x0000001fff037819 */ /* 0x000fe4000001141b */
[--C-:B------:R-:W-:Y:S02]  /*2180*/  LOP3.LUT R26, R191, 0x38, R40.reuse, 0xf8, !PT ;  /* 0x00000038bf1a7812 */ /* 0x100fe400078ef828 */
[----:B------:R-:W-:Y:S02]  /*2190*/  SEL R8, R3, RZ, !P0 ;  /* 0x000000ff03087207 */ /* 0x000fe40004000000 */
[----:B------:R-:W-:Y:S02]  /*21a0*/  SEL R3, R27, RZ, !P0 ;  /* 0x000000ff1b037207 */ /* 0x000fe40004000000 */
[----:B------:R-:W0:Y:S01]  /*21b0*/  S2R R27, SR_TID.X ;  /* 0x00000000001b7919 */ /* 0x000e220000002100 */
[----:B------:R-:W-:Y:S01]  /*21c0*/  IMAD R12, R8, UR4, RZ ;  /* 0x00000004080c7c24 */ /* 0x000fe2000f8e02ff */
[----:B------:R-:W-:Y:S01]  /*21d0*/  LOP3.LUT R15, R185, 0x38, R40, 0xf8, !PT ;  /* 0x00000038b90f7812 */ /* 0x000fe200078ef828 */
[----:B------:R-:W-:-:S03]  /*21e0*/  IMAD.WIDE.U32 R102, R3, UR4, R6 ;  /* 0x0000000403667c25 */ /* 0x000fc6000f8e0006 */
[----:B------:R-:W-:Y:S01]  /*21f0*/  LOP3.LUT R138, R15, R230, RZ, 0x3c, !PT ;  /* 0x000000e60f8a7212 */ /* 0x000fe200078e3cff */
[----:B------:R-:W-:Y:S01]  /*2200*/  IMAD R97, R3, UR5, R12 ;  /* 0x0000000503617c24 */ /* 0x000fe2000f8e020c */
[----:B------:R-:W-:Y:S01]  /*2210*/  ULDC.64 UR4, c[0x0][0x338] ;  /* 0x0000ce0000047ab9 */ /* 0x000fe20000000a00 */
[-C--:B------:R-:W-:Y:S01]  /*2220*/  IMAD R12, R145, R134.reuse, RZ ;  /* 0x00000086910c7224 */ /* 0x080fe200078e02ff */
[----:B------:R-:W-:Y:S01]  /*2230*/  LOP3.LUT R15, R40, 0xfffffff8, RZ, 0xc0, !PT ;  /* 0xfffffff8280f7812 */ /* 0x000fe200078ec0ff */
[----:B------:R-:W-:Y:S01]  /*2240*/  IMAD.WIDE.U32 R6, R17, R134, R18 ;  /* 0x0000008611067225 */ /* 0x000fe200078e0012 */
[----:B------:R-:W-:-:S03]  /*2250*/  IADD3 R97, R103, R97, RZ ;  /* 0x0000006167617210 */ /* 0x000fc60007ffe0ff */
[----:B------:R-:W-:Y:S01]  /*2260*/  IMAD R12, R17, R135, R12 ;  /* 0x00000087110c7224 */ /* 0x000fe200078e020c */
[----:B------:R-:W-:Y:S01]  /*2270*/  IADD3 R98, P0, R102, R6, RZ ;  /* 0x0000000666627210 */ /* 0x000fe20007f1e0ff */
[----:B------:R-:W-:Y:S01]  /*2280*/  IMAD R8, R8, UR4, RZ ;  /* 0x0000000408087c24 */ /* 0x000fe2000f8e02ff */
[----:B------:R-:W-:Y:S01]  /*2290*/  SHF.L.U64.HI R135, R134, 0x6, R135 ;  /* 0x0000000686877819 */ /* 0x000fe20000010287 */
[----:B------:R-:W-:Y:S01]  /*22a0*/  IMAD.WIDE.U32 R104, R3, UR4, R104 ;  /* 0x0000000403687c25 */ /* 0x000fe2000f8e0068 */
[----:B------:R-:W-:Y:S02]  /*22b0*/  IADD3.X R96, R97, R7, R12, P0, !PT ;  /* 0x0000000761607210 */ /* 0x000fe400007fe40c */
[----:B------:R-:W-:Y:S01]  /*22c0*/  ISETP.GE.AND P0, PT, R18, R21, PT ;  /* 0x000000151200720c */ /* 0x000fe20003f06270 */
[----:B------:R-:W-:Y:S01]  /*22d0*/  IMAD R41, R3, UR5, R8 ;  /* 0x0000000503297c24 */ /* 0x000fe2000f8e0208 */
[----:B------:R-:W-:Y:S01]  /*22e0*/  SHF.L.U64.HI R134, R36, 0x7, R37 ;  /* 0x0000000724867819 */ /* 0x000fe20000010225 */
[----:B------:R-:W-:Y:S01]  /*22f0*/  IMAD R6, R145, R4, RZ ;  /* 0x0000000491067224 */ /* 0x000fe200078e02ff */
[----:B------:R-:W-:-:S03]  /*2300*/  SEL R3, R21, RZ, P0 ;  /* 0x000000ff15037207 */ /* 0x000fc60000000000 */
[----:B------:R-:W-:Y:S01]  /*2310*/  IMAD R7, R17, R5, R6 ;  /* 0x0000000511077224 */ /* 0x000fe200078e0206 */
[----:B------:R-:W-:Y:S01]  /*2320*/  SEL R6, R21, RZ, P1 ;  /* 0x000000ff15067207 */ /* 0x000fe20000800000 */
[----:B------:R-:W-:Y:S01]  /*2330*/  IMAD.IADD R3, R18, 0x1, R3 ;  /* 0x0000000112037824 */ /* 0x000fe200078e0203 */
[----:B0-----:R-:W-:Y:S01]  /*2340*/  SHF.R.U32.HI R27, RZ, 0x7, R27 ;  /* 0x00000007ff1b7819 */ /* 0x001fe2000001161b */
[----:B------:R-:W-:Y:S01]  /*2350*/  IMAD.IADD R111, R111, 0x1, R7 ;  /* 0x000000016f6f7824 */ /* 0x000fe200078e0207 */
[----:B------:R-:W-:Y:S01]  /*2360*/  IADD3 R113, R7, R113, RZ ;  /* 0x0000007107717210 */ /* 0x000fe20007ffe0ff */
[----:B------:R-:W-:Y:S01]  /*2370*/  IMAD.IADD R7, R101, 0x1, R6 ;  /* 0x0000000165077824 */ /* 0x000fe200078e0206 */
[----:B------:R-:W-:Y:S01]  /*2380*/  SHF.R.S32.HI R6, RZ, 0x1f, R3 ;  /* 0x0000001fff067819 */ /* 0x000fe20000011403 */
[----:B------:R-:W-:-:S03]  /*2390*/  IMAD.WIDE.U32 R110, R144, R4, R110 ;  /* 0x00000004906e7225 */ /* 0x000fc600078e006e */
[-C--:B------:R-:W-:Y:S01]  /*23a0*/  LEA.HI R8, R6, R3.reuse, RZ, 0x3 ;  /* 0x0000000306087211 */ /* 0x080fe200078f18ff */
[----:B------:R-:W-:Y:S01]  /*23b0*/  IMAD.WIDE.U32 R112, R144, R4, R112 ;  /* 0x0000000490707225 */ /* 0x000fe200078e0070 */
[----:B------:R-:W-:Y:S02]  /*23c0*/  LEA.HI R3, R6, R3, RZ, 0x6 ;  /* 0x0000000306037211 */ /* 0x000fe400078f30ff */
[----:B------:R-:W-:Y:S01]  /*23d0*/  SHF.R.S32.HI R10, RZ, 0x1f, R7 ;  /* 0x0000001fff0a7819 */ /* 0x000fe20000011407 */
[----:B------:R-:W-:Y:S01]  /*23e0*/  VIADD R151, R27, 0x8 ;  /* 0x000000081b977836 */ /* 0x000fe20000000000 */
[----:B------:R-:W-:Y:S01]  /*23f0*/  LEA.HI R6, R20, R9, RZ, 0x6 ;  /* 0x0000000914067211 */ /* 0x000fe200078f30ff */
[----:B------:R-:W-:Y:S01]  /*2400*/  IMAD.SHL.U32 R3, R3, 0x80, RZ ;  /* 0x0000008003037824 */ /* 0x000fe200078e00ff */
[----:B------:R-:W-:Y:S02]  /*2410*/  LOP3.LUT R9, R185, 0x38, R8, 0xf8, !PT ;  /* 0x00000038b9097812 */ /* 0x000fe400078ef808 */
[----:B------:R-:W-:-:S02]  /*2420*/  LEA.HI R12, R10, R7, RZ, 0x3 ;  /* 0x000000070a0c7211 */ /* 0x000fc400078f18ff */
[----:B------:R-:W-:Y:S02]  /*2430*/  LEA.HI R7, R10, R7, RZ, 0x6 ;  /* 0x000000070a077211 */ /* 0x000fe400078f30ff */
[----:B------:R-:W-:Y:S02]  /*2440*/  SHF.L.U32 R11, R6, 0x7, RZ ;  /* 0x00000007060b7819 */ /* 0x000fe400000006ff */
[----:B------:R-:W-:Y:S01]  /*2450*/  LOP3.LUT R3, R3, 0xffffe000, RZ, 0xc0, !PT ;  /* 0xffffe00003037812 */ /* 0x000fe200078ec0ff */
[----:B------:R-:W-:Y:S01]  /*2460*/  IMAD.SHL.U32 R7, R7, 0x80, RZ ;  /* 0x0000008007077824 */ /* 0x000fe200078e00ff */
[----:B------:R-:W-:Y:S02]  /*2470*/  LOP3.LUT R6, R191, 0x38, R8, 0xf8, !PT ;  /* 0x00000038bf067812 */ /* 0x000fe400078ef808 */
[----:B------:R-:W-:Y:S01]  /*2480*/  LOP3.LUT R20, R9, R230, RZ, 0x3c, !PT ;  /* 0x000000e609147212 */ /* 0x000fe200078e3cff */
[----:B------:R-:W-:Y:S01]  /*2490*/  IMAD R143, R192, 0x200, R3 ;  /* 0x00000200c08f7824 */ /* 0x000fe200078e0203 */
[----:B------:R-:W-:-:S02]  /*24a0*/  LOP3.LUT R6, R6, R193, RZ, 0x3c, !PT ;  /* 0x000000c106067212 */ /* 0x000fc400078e3cff */
[----:B------:R-:W-:Y:S02]  /*24b0*/  IADD3 R141, R20, R3, R195 ;  /* 0x00000003148d7210 */ /* 0x000fe40007ffe0c3 */
[----:B------:R-:W-:Y:S01]  /*24c0*/  LOP3.LUT R10, R191, 0x38, R12, 0xf8, !PT ;  /* 0x00000038bf0a7812 */ /* 0x000fe200078ef80c */
[----:B------:R-:W-:Y:S01]  /*24d0*/  IMAD.IADD R143, R143, 0x1, R6 ;  /* 0x000000018f8f7824 */ /* 0x000fe200078e0206 */
[----:B------:R-:W-:Y:S02]  /*24e0*/  SHF.R.S32.HI R3, RZ, 0x1f, R144 ;  /* 0x0000001fff037819 */ /* 0x000fe40000011490 */
[----:B------:R-:W-:Y:S02]  /*24f0*/  LOP3.LUT R13, R185, 0x38, R12, 0xf8, !PT ;  /* 0x00000038b90d7812 */ /* 0x000fe400078ef80c */
[----:B------:R-:W-:Y:S01]  /*2500*/  LOP3.LUT R7, R7, 0xffffe000, RZ, 0xc0, !PT ;  /* 0xffffe00007077812 */ /* 0x000fe200078ec0ff */
[C---:B------:R-:W-:Y:S01]  /*2510*/  IMAD R6, R3.reuse, R36, RZ ;  /* 0x0000002403067224 */ /* 0x040fe200078e02ff */
[----:B------:R-:W-:Y:S01]  /*2520*/  LOP3.LUT R9, R10, R193, RZ, 0x3c, !PT ;  /* 0x000000c10a097212 */ /* 0x000fe200078e3cff */
[----:B------:R-:W-:Y:S01]  /*2530*/  IMAD R3, R3, R4, RZ ;  /* 0x0000000403037224 */ /* 0x000fe200078e02ff */
[----:B------:R-:W-:Y:S01]  /*2540*/  LOP3.LUT R10, R13, R230, RZ, 0x3c, !PT ;  /* 0x000000e60d0a7212 */ /* 0x000fe200078e3cff */
[----:B------:R-:W-:Y:S01]  /*2550*/  IMAD R142, R192, 0x200, R7 ;  /* 0x00000200c08e7824 */ /* 0x000fe200078e0207 */
[----:B------:R-:W-:-:S02]  /*2560*/  LOP3.LUT R4, R191, 0x18, R18, 0xf8, !PT ;  /* 0x00000018bf047812 */ /* 0x000fc400078ef812 */
[----:B------:R-:W-:Y:S01]  /*2570*/  IADD3 R139, R10, R7, R195 ;  /* 0x000000070a8b7210 */ /* 0x000fe20007ffe0c3 */
[----:B------:R-:W-:Y:S01]  /*2580*/  IMAD R7, R144, R5, R3 ;  /* 0x0000000590077224 */ /* 0x000fe200078e0203 */
[----:B------:R-:W-:Y:S01]  /*2590*/  LOP3.LUT R3, R4, R193, RZ, 0x3c, !PT ;  /* 0x000000c104037212 */ /* 0x000fe200078e3cff */
[----:B------:R-:W-:Y:S01]  /*25a0*/  IMAD.IADD R142, R142, 0x1, R9 ;  /* 0x000000018e8e7824 */ /* 0x000fe200078e0209 */
[----:B------:R-:W-:Y:S01]  /*25b0*/  LOP3.LUT R11, R11, 0xffffe000, RZ, 0xc0, !PT ;  /* 0xffffe0000b0b7812 */ /* 0x000fe200078ec0ff */
[----:B------:R-:W-:Y:S01]  /*25c0*/  IMAD R9, R144, R37, R6 ;  /* 0x0000002590097224 */ /* 0x000fe200078e0206 */
[----:B------:R-:W-:Y:S01]  /*25d0*/  LEA R32, R192, R3, 0x9 ;  /* 0x00000003c0207211 */ /* 0x000fe200078e48ff */
[----:B------:R-:W-:Y:S01]  /*25e0*/  IMAD.IADD R28, R7, 0x1, R113 ;  /* 0x00000001071c7824 */ /* 0x000fe200078e0271 */
[----:B------:R-:W-:Y:S01]  /*25f0*/  SEL R3, RZ, 0x20, P2 ;  /* 0x00000020ff037807 */ /* 0x000fe20001000000 */
[----:B------:R-:W-:Y:S01]  /*2600*/  IMAD.IADD R31, R107, 0x1, R9 ;  /* 0x000000016b1f7824 */ /* 0x000fe200078e0209 */
[----:B------:R-:W-:Y:S01]  /*2610*/  LOP3.LUT R13, R26, R193, RZ, 0x3c, !PT ;  /* 0x000000c11a0d7212 */ /* 0x000fe200078e3cff */
[----:B------:R-:W-:Y:S01]  /*2620*/  IMAD.IADD R30, R9, 0x1, R109 ;  /* 0x00000001091e7824 */ /* 0x000fe200078e026d */
[----:B------:R-:W-:Y:S01]  /*2630*/  LEA R140, R192, R11, 0x9 ;  /* 0x0000000bc08c7211 */ /* 0x000fe200078e48ff */
[----:B------:R-:W-:Y:S01]  /*2640*/  IMAD.IADD R5, R105, 0x1, R41 ;  /* 0x0000000169057824 */ /* 0x000fe200078e0229 */
[----:B------:R-:W-:-:S02]  /*2650*/  LOP3.LUT R27, R8, 0xfffffff8, RZ, 0xc0, !PT ;  /* 0xfffffff8081b7812 */ /* 0x000fc400078ec0ff */
[----:B------:R-:W-:Y:S02]  /*2660*/  LOP3.LUT R21, R12, 0xfffffff8, RZ, 0xc0, !PT ;  /* 0xfffffff80c157812 */ /* 0x000fe400078ec0ff */
[----:B------:R-:W-:Y:S02]  /*2670*/  LOP3.LUT R3, R14, R3, RZ, 0xfc, !PT ;  /* 0x000000030e037212 */ /* 0x000fe400078efcff */
[----:B------:R-:W-:Y:S02]  /*2680*/  IADD3 R138, R138, R11, R195 ;  /* 0x0000000b8a8a7210 */ /* 0x000fe40007ffe0c3 */
[----:B------:R-:W-:Y:S02]  /*2690*/  IADD3 R140, R140, R13, RZ ;  /* 0x0000000d8c8c7210 */ /* 0x000fe40007ffe0ff */
[C---:B------:R-:W-:Y:S01]  /*26a0*/  SHF.L.U32 R37, R36.reuse, 0x7, RZ ;  /* 0x0000000724257819 */ /* 0x040fe200000006ff */
[----:B------:R-:W-:Y:S01]  /*26b0*/  IMAD.SHL.U32 R36, R36, 0x40, RZ ;  /* 0x0000004024247824 */ /* 0x000fe200078e00ff */
[----:B------:R-:W-:-:S02]  /*26c0*/  IADD3 R29, R111, R7, RZ ;  /* 0x000000076f1d7210 */ /* 0x000fc40007ffe0ff */
[----:B------:R-:W-:Y:S02]  /*26d0*/  SHF.R.S32.HI R114, RZ, 0x3, R8 ;  /* 0x00000003ff727819 */ /* 0x000fe40000011408 */
[----:B------:R-:W-:Y:S02]  /*26e0*/  SHF.R.S32.HI R26, RZ, 0x3, R12 ;  /* 0x00000003ff1a7819 */ /* 0x000fe4000001140c */
[----:B------:R-:W-:Y:S02]  /*26f0*/  IADD3 R137, R124, R32, RZ ;  /* 0x000000207c897210 */ /* 0x000fe40007ffe0ff */
[----:B------:R-:W-:Y:S02]  /*2700*/  SHF.R.S32.HI R20, RZ, 0x3, R40 ;  /* 0x00000003ff147819 */ /* 0x000fe40000011428 */
[----:B------:R-:W-:Y:S02]  /*2710*/  LOP3.LUT R14, R14, 0x1, RZ, 0xc0, !PT ;  /* 0x000000010e0e7812 */ /* 0x000fe400078ec0ff */
[----:B------:R-:W-:-:S02]  /*2720*/  SHF.R.S32.HI R13, RZ, 0x1f, R27 ;  /* 0x0000001fff0d7819 */ /* 0x000fc4000001141b */
[----:B------:R-:W-:Y:S02]  /*2730*/  SHF.R.S32.HI R12, RZ, 0x1f, R21 ;  /* 0x0000001fff0c7819 */ /* 0x000fe40000011415 */
[----:B------:R-:W-:Y:S02]  /*2740*/  SHF.R.S32.HI R11, RZ, 0x1f, R15 ;  /* 0x0000001fff0b7819 */ /* 0x000fe4000001140f */
[C---:B------:R-:W-:Y:S02]  /*2750*/  LOP3.LUT R10, R3.reuse, 0x2, RZ, 0xc0, !PT ;  /* 0x00000002030a7812 */ /* 0x040fe400078ec0ff */
[C---:B------:R-:W-:Y:S02]  /*2760*/  LOP3.LUT R9, R3.reuse, 0x4, RZ, 0xc0, !PT ;  /* 0x0000000403097812 */ /* 0x040fe400078ec0ff */
[C---:B------:R-:W-:Y:S02]  /*2770*/  LOP3.LUT R8, R3.reuse, 0x8, RZ, 0xc0, !PT ;  /* 0x0000000803087812 */ /* 0x040fe400078ec0ff */
[----:B------:R-:W-:-:S02]  /*2780*/  LOP3.LUT R7, R3, 0x10, RZ, 0xc0, !PT ;  /* 0x0000001003077812 */ /* 0x000fc400078ec0ff */
[----:B------:R-:W-:-:S07]  /*2790*/  LOP3.LUT R6, R3, 0x20, RZ, 0xc0, !PT ;  /* 0x0000002003067812 */ /* 0x000fce00078ec0ff */
.L_x_720:
[----:B0-2---:R-:W2:Y:S01]  /*27a0*/  LDL.LU R42, [R1+0x8] ;  /* 0x00000800012a7983 */ /* 0x005ea20000300800 */
[----:B------:R-:W-:Y:S01]  /*27b0*/  IADD3 R40, R24, -0x1, RZ ;  /* 0xffffffff18287810 */ /* 0x000fe20007ffe0ff */
[----:B------:R-:W0:Y:S01]  /*27c0*/  LDC.64 R120, c[0x0][0x2e8] ;  /* 0x0000ba00ff787b82 */ /* 0x000e220000000a00 */
[----:B------:R-:W-:Y:S01]  /*27d0*/  IMAD R51, R16, 0x6000, R32 ;  /* 0x0000600010337824 */ /* 0x000fe200078e0220 */
[----:B------:R-:W-:Y:S05]  /*27e0*/  YIELD ;  /* 0x0000000000007946 */ /* 0x000fea0003800000 */
[----:B------:R-:W-:Y:S01]  /*27f0*/  SHF.R.S32.HI R41, RZ, 0x1f, R40 ;  /* 0x0000001fff297819 */ /* 0x000fe20000011428 */
[-C--:B------:R-:W-:Y:S01]  /*2800*/  IMAD R0, R130, R40.reuse, RZ ;  /* 0x0000002882007224 */ /* 0x080fe200078e02ff */
[----:B------:R-:W1:Y:S01]  /*2810*/  LDC R117, c[0x0][0x3f4] ;  /* 0x0000fd00ff757b82 */ /* 0x000e620000000800 */
[----:B------:R-:W-:Y:S01]  /*2820*/  IMAD.WIDE.U32 R126, R39, R40, RZ ;  /* 0x00000028277e7225 */ /* 0x000fe200078e00ff */
[----:B------:R-:W-:Y:S01]  /*2830*/  BSSY B0, `(.L_x_621) ;  /* 0x0000745000007945 */ /* 0x000fe20003800000 */
[----:B------:R-:W-:-:S02]  /*2840*/  LEA R51, R51, R116, 0x1 ;  /* 0x0000007433337211 */ /* 0x000fc400078e08ff */
[----:B------:R-:W-:Y:S01]  /*2850*/  IMAD R3, R41, R39, R0 ;  /* 0x0000002729037224 */ /* 0x000fe200078e0200 */
[CC--:B------:R-:W-:Y:S02]  /*2860*/  IADD3 R0, P3, P4, R98.reuse, R126.reuse, R136 ;  /* 0x0000007e62007210 */ /* 0x0c0fe40007c7e088 */
[----:B------:R-:W-:Y:S01]  /*2870*/  IADD3 R4, P5, R98, R126, RZ ;  /* 0x0000007e62047210 */ /* 0x000fe20007fbe0ff */
[----:B------:R-:W-:-:S04]  /*2880*/  IMAD.IADD R92, R127, 0x1, R3 ;  /* 0x000000017f5c7824 */ /* 0x000fc800078e0203 */
[----:B------:R-:W-:Y:S01]  /*2890*/  IMAD.X R24, R92, 0x1, R96, P5 ;  /* 0x000000015c187824 */ /* 0x000fe200028e0660 */
[----:B------:R-:W-:Y:S02]  /*28a0*/  IADD3.X R3, R96, R92, R135, P3, P4 ;  /* 0x0000005c60037210 */ /* 0x000fe40001fe8487 */
[----:B------:R-:W-:Y:S02]  /*28b0*/  ISETP.GT.AND P3, PT, R40, R123, PT ;  /* 0x0000007b2800720c */ /* 0x000fe40003f64270 */
[-C--:B0-----:R-:W-:Y:S02]  /*28c0*/  LEA R52, P2, R4, R120.reuse, 0x1 ;  /* 0x0000007804347211 */ /* 0x081fe400078408ff */
[----:B------:R-:W-:Y:S02]  /*28d0*/  LEA R48, P5, R0, R120, 0x1 ;  /* 0x0000007800307211 */ /* 0x000fe400078a08ff */
[----:B------:R-:W-:Y:S01]  /*28e0*/  LEA.HI.X R53, R4, R121, R24, 0x1, P2 ;  /* 0x0000007904357211 */ /* 0x000fe200010f0c18 */
[----:B------:R-:W-:Y:S01]  /*28f0*/  IMAD.MOV.U32 R24, RZ, RZ, R40 ;  /* 0x000000ffff187224 */ /* 0x000fe200078e0028 */
[----:B-1----:R-:W-:-:S02]  /*2900*/  ISETP.GE.AND P2, PT, R117, 0x1, PT ;  /* 0x000000017500780c */ /* 0x002fc40003f46270 */
[----:B------:R-:W-:Y:S01]  /*2910*/  LEA.HI.X R49, R0, R121, R3, 0x1, P5 ;  /* 0x0000007900317211 */ /* 0x000fe200028f0c03 */
[----:B------:R-:W-:-:S04]  /*2920*/  IMAD R3, R16, 0x6000, R137 ;  /* 0x0000600010037824 */ /* 0x000fc800078e0289 */
[----:B------:R-:W-:Y:S01]  /*2930*/  IMAD R50, R3, 0x2, R116 ;  /* 0x0000000203327824 */ /* 0x000fe200078e0274 */
[----:B--2---:R-:W-:-:S04]  /*2940*/  LOP3.LUT R42, R42, 0xfffffffd, RZ, 0xc0, !PT ;  /* 0xfffffffd2a2a7812 */ /* 0x004fc800078ec0ff */
[----:B------:R-:W-:-:S05]  /*2950*/  @P3 LOP3.LUT R42, R42, 0x2, RZ, 0xfc, !PT ;  /* 0x000000022a2a3812 */ /* 0x000fca00078efcff */
[----:B------:R0:W-:Y:S01]  /*2960*/  STL [R1+0x8], R42 ;  /* 0x0000082a01007387 */ /* 0x0001e20000100800 */
[----:B------:R-:W-:Y:S05]  /*2970*/  @!P2 BRA `(.L_x_622) ;  /* 0x0000006c00e8a947 */ /* 0x000fea0003800000 */
[----:B------:R-:W-:Y:S01]  /*2980*/  ULDC.U8 UR4, c[0x0][0x410] ;  /* 0x0001040000047ab9 */ /* 0x000fe20000000000 */
[-C--:B------:R-:W-:Y:S01]  /*2990*/  IMAD R3, R131, R40.reuse, RZ ;  /* 0x0000002883037224 */ /* 0x080fe200078e02ff */
[----:B------:R-:W-:Y:S01]  /*29a0*/  ISETP.NE.AND P2, PT, RZ, UR4, PT ;  /* 0x00000004ff007c0c */ /* 0x000fe2000bf45270 */
[----:B------:R-:W-:Y:S02]  /*29b0*/  IMAD R0, R134, R40, RZ ;  /* 0x0000002886007224 */ /* 0x000fe400078e02ff */
[----:B------:R-:W-:Y:S02]  /*29c0*/  IMAD R3, R41, R34, R3 ;  /* 0x0000002229037224 */ /* 0x000fe400078e0203 */
[----:B------:R-:W-:-:S04]  /*29d0*/  IMAD.WIDE.U32 R90, R34, R40, RZ ;  /* 0x00000028225a7225 */ /* 0x000fc800078e00ff */
[----:B------:R-:W-:Y:S02]  /*29e0*/  IMAD R4, R24, -0x80, R25 ;  /* 0xffffff8018047824 */ /* 0x000fe400078e0219 */
[----:B------:R-:W-:Y:S01]  /*29f0*/  IMAD R41, R41, R37, R0 ;  /* 0x0000002529297224 */ /* 0x000fe200078e0200 */
[----:B------:R-:W-:Y:S01]  /*2a00*/  IADD3 R0, R91, R3, RZ ;  /* 0x000000035b007210 */ /* 0x000fe20007ffe0ff */
[----:B------:R-:W-:Y:S01]  /*2a10*/  IMAD.WIDE.U32 R88, R37, R40, RZ ;  /* 0x0000002825587225 */ /* 0x000fe200078e00ff */
[----:B------:R-:W-:-:S03]  /*2a20*/  VIMNMX R4, R4, 0x80, PT ;  /* 0x0000008004047848 */ /* 0x000fc60003fe0100 */
[----:B------:R-:W-:Y:S01]  /*2a30*/  IMAD.IADD R3, R89, 0x1, R41 ;  /* 0x0000000159037824 */ /* 0x000fe200078e0229 */
[----:B------:R-:W-:Y:S06]  /*2a40*/  @!P2 BRA `(.L_x_623) ;  /* 0x0000003000d8a947 */ /* 0x000fec0003800000 */
[----:B------:R-:W-:Y:S01]  /*2a50*/  ISETP.GE.AND P3, PT, R17, R4, PT ;  /* 0x000000041100720c */ /* 0x000fe20003f66270 */
[----:B------:R-:W-:Y:S01]  /*2a60*/  BSSY B1, `(.L_x_624) ;  /* 0x0000037000017945 */ /* 0x000fe20003800000 */
        /* <DEDUP_REMOVED lines=13> */
[----:B------:R-:W-:Y:S06]  /*2b40*/  @P3 BRA `(.L_x_625) ;  /* 0x0000000000a03947 */ /* 0x000fec0003800000 */
[----:B------:R-:W-:Y:S01]  /*2b50*/  IADD3 R41, P4, R110, R90, RZ ;  /* 0x0000005a6e297210 */ /* 0x000fe20007f9e0ff */
[----:B------:R-:W-:Y:S01]  /*2b60*/  ULDC.64 UR4, c[0x0][0x3e8] ;  /* 0x0000fa0000047ab9 */ /* 0x000fe20000000a00 */
[----:B------:R-:W-:Y:S01]  /*2b70*/  IADD3 R43, P2, R106, R88, RZ ;  /* 0x000000586a2b7210 */ /* 0x000fe20007f5e0ff */
[----:B------:R-:W-:Y:S01]  /*2b80*/  ULDC.64 UR6, c[0x0][0x400] ;  /* 0x0001000000067ab9 */ /* 0x000fe20000000a00 */
[----:B------:R-:W-:Y:S01]  /*2b90*/  CS2R R126, SRZ ;  /* 0x00000000007e7805 */ /* 0x000fe2000001ff00 */
[----:B0-----:R-:W-:Y:S01]  /*2ba0*/  IMAD.X R42, R0, 0x1, R29, P4 ;  /* 0x00000001002a7824 */ /* 0x001fe200020e061d */
[----:B------:R-:W-:Y:S02]  /*2bb0*/  LEA R40, P4, R41, UR4, 0x1 ;  /* 0x0000000429287c11 */ /* 0x000fe4000f8808ff */
[----:B------:R-:W-:Y:S02]  /*2bc0*/  CS2R R94, SRZ ;  /* 0x00000000005e7805 */ /* 0x000fe4000001ff00 */
[----:B------:R-:W-:-:S02]  /*2bd0*/  IADD3.X R46, R3, R31, RZ, P2, !PT ;  /* 0x0000001f032e7210 */ /* 0x000fc400017fe4ff */
[----:B------:R-:W-:Y:S02]  /*2be0*/  CS2R R128, SRZ ;  /* 0x0000000000807805 */ /* 0x000fe4000001ff00 */
[----:B------:R-:W-:Y:S02]  /*2bf0*/  LEA.HI.X R41, R41, UR5, R42, 0x1, P4 ;  /* 0x0000000529297c11 */ /* 0x000fe4000a0f0c2a */
[----:B------:R-:W-:Y:S02]  /*2c00*/  CS2R R120, SRZ ;  /* 0x0000000000787805 */ /* 0x000fe4000001ff00 */
[C---:B------:R-:W-:Y:S02]  /*2c10*/  LEA R42, P4, R43.reuse, UR6, 0x1 ;  /* 0x000000062b2a7c11 */ /* 0x040fe4000f8808ff */
[----:B------:R-:W-:Y:S02]  /*2c20*/  ISETP.GE.AND P2, PT, R22, R117, PT ;  /* 0x000000751600720c */ /* 0x000fe40003f46270 */
[----:B------:R-:W-:-:S02]  /*2c30*/  LEA.HI.X R43, R43, UR7, R46, 0x1, P4 ;  /* 0x000000072b2b7c11 */ /* 0x000fc4000a0f0c2e */
[----:B------:R-:W-:Y:S02]  /*2c40*/  ISETP.GE.AND P4, PT, R187, R117, PT ;  /* 0x00000075bb00720c */ /* 0x000fe40003f86270 */
[----:B------:R-:W-:-:S07]  /*2c50*/  CS2R R86, SRZ ;  /* 0x0000000000567805 */ /* 0x000fce000001ff00 */
[----:B------:R1:W5:Y:S04]  /*2c60*/  @!P2 LDG.E.64 R126, desc[UR40][R40.64] ;  /* 0x00000028287ea981 */ /* 0x000368000c1e1b00 */
[----:B------:R1:W5:Y:S01]  /*2c70*/  @!P2 LDG.E.64 R128, desc[UR40][R42.64] ;  /* 0x000000282a80a981 */ /* 0x000362000c1e1b00 */
[----:B------:R-:W-:-:S03]  /*2c80*/  ISETP.GE.AND P2, PT, R186, R117, PT ;  /* 0x00000075ba00720c */ /* 0x000fc60003f46270 */
[----:B------:R1:W5:Y:S04]  /*2c90*/  @!P4 LDG.E.64 R94, desc[UR40][R40.64+0x20] ;  /* 0x00002028285ec981 */ /* 0x000368000c1e1b00 */
[----:B------:R1:W5:Y:S01]  /*2ca0*/  @!P4 LDG.E.64 R120, desc[UR40][R42.64+0x20] ;  /* 0x000020282a78c981 */ /* 0x000362000c1e1b00 */
[-C--:B------:R-:W-:Y:S02]  /*2cb0*/  ISETP.GE.AND P4, PT, R189, R117.reuse, PT ;  /* 0x00000075bd00720c */ /* 0x080fe40003f86270 */
[----:B------:R-:W-:Y:S02]  /*2cc0*/  CS2R R92, SRZ ;  /* 0x00000000005c7805 */ /* 0x000fe4000001ff00 */
[----:B------:R-:W-:Y:S02]  /*2cd0*/  CS2R R82, SRZ ;  /* 0x0000000000527805 */ /* 0x000fe4000001ff00 */
[----:B------:R-:W-:Y:S01]  /*2ce0*/  CS2R R84, SRZ ;  /* 0x0000000000547805 */ /* 0x000fe2000001ff00 */
[----:B------:R1:W5:Y:S04]  /*2cf0*/  @!P2 LDG.E.64 R86, desc[UR40][R40.64+0x40] ;  /* 0x000040282856a981 */ /* 0x000368000c1e1b00 */
[----:B------:R1:W5:Y:S01]  /*2d00*/  @!P2 LDG.E.64 R92, desc[UR40][R42.64+0x40] ;  /* 0x000040282a5ca981 */ /* 0x000362000c1e1b00 */
[----:B------:R-:W-:-:S03]  /*2d10*/  ISETP.GE.AND P2, PT, R188, R117, PT ;  /* 0x00000075bc00720c */ /* 0x000fc60003f46270 */
[----:B------:R1:W5:Y:S04]  /*2d20*/  @!P4 LDG.E.64 R82, desc[UR40][R40.64+0x60] ;  /* 0x000060282852c981 */ /* 0x000368000c1e1b00 */
[----:B------:R1:W5:Y:S01]  /*2d30*/  @!P4 LDG.E.64 R84, desc[UR40][R42.64+0x60] ;  /* 0x000060282a54c981 */ /* 0x000362000c1e1b00 */
[----:B------:R-:W-:Y:S02]  /*2d40*/  ISETP.GE.AND P4, PT, R190, R117, PT ;  /* 0x00000075be00720c */ /* 0x000fe40003f86270 */
[----:B------:R-:W-:Y:S02]  /*2d50*/  CS2R R78, SRZ ;  /* 0x00000000004e7805 */ /* 0x000fe4000001ff00 */
[----:B------:R-:W-:Y:S02]  /*2d60*/  CS2R R74, SRZ ;  /* 0x00000000004a7805 */ /* 0x000fe4000001ff00 */
[----:B------:R-:W-:-:S02]  /*2d70*/  CS2R R80, SRZ ;  /* 0x0000000000507805 */ /* 0x000fc4000001ff00 */
[----:B------:R-:W-:Y:S01]  /*2d80*/  CS2R R76, SRZ ;  /* 0x00000000004c7805 */ /* 0x000fe2000001ff00 */
[----:B------:R1:W5:Y:S04]  /*2d90*/  @!P2 LDG.E.64 R78, desc[UR40][R40.64+0x80] ;  /* 0x00008028284ea981 */ /* 0x000368000c1e1b00 */
[----:B------:R1:W5:Y:S04]  /*2da0*/  @!P2 LDG.E.64 R80, desc[UR40][R42.64+0x80] ;  /* 0x000080282a50a981 */ /* 0x000368000c1e1b00 */
[----:B------:R1:W5:Y:S04]  /*2db0*/  @!P4 LDG.E.64 R74, desc[UR40][R40.64+0xa0] ;  /* 0x0000a028284ac981 */ /* 0x000368000c1e1b00 */
[----:B------:R1:W5:Y:S02]  /*2dc0*/  @!P4 LDG.E.64 R76, desc[UR40][R42.64+0xa0] ;  /* 0x0000a0282a4cc981 */ /* 0x000364000c1e1b00 */
.L_x_625:
[----:B------:R-:W-:Y:S05]  /*2dd0*/  BSYNC B1 ;  /* 0x0000000000017941 */ /* 0x000fea0003800000 */
.L_x_624:
        /* <DEDUP_REMOVED lines=11> */
[----:B------:R-:W-:Y:S01]  /*2e90*/  CS2R R68, SRZ ;  /* 0x0000000000447805 */ /* 0x000fe2000001ff00 */
[----:B-----5:R-:W-:Y:S01]  /*2ea0*/  IMAD.MOV.U32 R132, RZ, RZ, R74 ;  /* 0x000000ffff847224 */ /* 0x020fe200078e004a */
[----:B------:R-:W-:Y:S01]  /*2eb0*/  CS2R R72, SRZ ;  /* 0x0000000000487805 */ /* 0x000fe2000001ff00 */
[----:B------:R-:W-:Y:S01]  /*2ec0*/  IMAD.MOV.U32 R133, RZ, RZ, R75 ;  /* 0x000000ffff857224 */ /* 0x000fe200078e004b */
[----:B------:R-:W-:Y:S06]  /*2ed0*/  @P4 BRA `(.L_x_627) ;  /* 0x0000000000a04947 */ /* 0x000fec0003800000 */
[----:B------:R-:W-:Y:S01]  /*2ee0*/  IADD3 R90, P2, P5, R110, R90, R33 ;  /* 0x0000005a6e5a7210 */ /* 0x000fe20007d5e021 */
[----:B------:R-:W-:Y:S01]  /*2ef0*/  ULDC.64 UR4, c[0x0][0x3e8] ;  /* 0x0000fa0000047ab9 */ /* 0x000fe20000000a00 */
[----:B------:R-:W-:Y:S01]  /*2f00*/  ULDC.64 UR6, c[0x0][0x400] ;  /* 0x0001000000067ab9 */ /* 0x000fe20000000a00 */
[----:B------:R-:W-:Y:S02]  /*2f10*/  CS2R R70, SRZ ;  /* 0x0000000000467805 */ /* 0x000fe4000001ff00 */
[----:B-1----:R-:W-:Y:S02]  /*2f20*/  IADD3.X R41, R29, R0, R35, P2, P5 ;  /* 0x000000001d297210 */ /* 0x002fe400017ea423 */
[----:B------:R-:W-:Y:S02]  /*2f30*/  CS2R R72, SRZ ;  /* 0x0000000000487805 */ /* 0x000fe4000001ff00 */
[----:B------:R-:W-:-:S04]  /*2f40*/  IADD3 R88, P2, P5, R106, R88, R36 ;  /* 0x000000586a587210 */ /* 0x000fc80007d5e024 */
[----:B------:R-:W-:Y:S02]  /*2f50*/  IADD3.X R3, R31, R3, R38, P2, P5 ;  /* 0x000000031f037210 */ /* 0x000fe400017ea426 */
[----:B------:R-:W-:-:S04]  /*2f60*/  LEA R40, P2, R90, UR4, 0x1 ;  /* 0x000000045a287c11 */ /* 0x000fc8000f8408ff */
[----:B------:R-:W-:Y:S02]  /*2f70*/  LEA.HI.X R41, R90, UR5, R41, 0x1, P2 ;  /* 0x000000055a297c11 */ /* 0x000fe400090f0c29 */
[----:B0-----:R-:W-:-:S04]  /*2f80*/  LEA R42, P2, R88, UR6, 0x1 ;  /* 0x00000006582a7c11 */ /* 0x001fc8000f8408ff */
[----:B------:R-:W-:Y:S02]  /*2f90*/  LEA.HI.X R43, R88, UR7, R3, 0x1, P2 ;  /* 0x00000007582b7c11 */ /* 0x000fe400090f0c03 */
[----:B------:R-:W-:Y:S02]  /*2fa0*/  ISETP.GE.AND P2, PT, R22, R117, PT ;  /* 0x000000751600720c */ /* 0x000fe40003f46270 */
[----:B------:R-:W-:Y:S02]  /*2fb0*/  CS2R R66, SRZ ;  /* 0x0000000000427805 */ /* 0x000fe4000001ff00 */
[----:B------:R-:W-:-:S09]  /*2fc0*/  CS2R R68, SRZ ;  /* 0x0000000000447805 */ /* 0x000fd2000001ff00 */
[----:B------:R2:W5:Y:S04]  /*2fd0*/  @!P2 LDG.E.64 R70, desc[UR40][R40.64] ;  /* 0x000000282846a981 */ /* 0x000568000c1e1b00 */
[----:B------:R2:W5:Y:S01]  /*2fe0*/  @!P2 LDG.E.64 R72, desc[UR40][R42.64] ;  /* 0x000000282a48a981 */ /* 0x000562000c1e1b00 */
        /* <DEDUP_REMOVED lines=20> */
[----:B------:R-:W-:-:S13]  /*3130*/  ISETP.GE.AND P2, PT, R190, R117, PT ;  /* 0x00000075be00720c */ /* 0x000fda0003f46270 */
[----:B------:R2:W5:Y:S04]  /*3140*/  @!P2 LDG.E.64 R44, desc[UR40][R40.64+0xa0] ;  /* 0x0000a028282ca981 */ /* 0x000568000c1e1b00 */
[----:B------:R2:W5:Y:S02]  /*3150*/  @!P2 LDG.E.64 R46, desc[UR40][R42.64+0xa0] ;  /* 0x0000a0282a2ea981 */ /* 0x000564000c1e1b00 */
.L_x_627:
[----:B------:R-:W-:Y:S05]  /*3160*/  BSYNC B1 ;  /* 0x0000000000017941 */ /* 0x000fea0003800000 */
.L_x_626:
[----:B------:R-:W-:Y:S01]  /*3170*/  IMAD.MOV.U32 R3, RZ, RZ, R79 ;  /* 0x000000ffff037224 */ /* 0x000fe200078e004f */
[----:B------:R-:W-:Y:S01]  /*3180*/  MOV R0, R78 ;  /* 0x0000004e00007202 */ /* 0x000fe20000000f00 */
[----:B-12---:R-:W-:Y:S01]  /*3190*/  IMAD.MOV.U32 R40, RZ, RZ, R82 ;  /* 0x000000ffff287224 */ /* 0x006fe200078e0052 */
[----:B------:R-:W-:Y:S01]  /*31a0*/  MOV R41, R94 ;  /* 0x0000005e00297202 */ /* 0x000fe20000000f00 */
[----:B------:R-:W-:Y:S01]  /*31b0*/  UISETP.NE.AND UP0, UPT, UR46, 0x3, UPT ;  /* 0x000000032e00788c */ /* 0x000fe2000bf05270 */
[----:B------:R-:W-:Y:S01]  /*31c0*/  PRMT R158, R3, 0x5410, R0 ;  /* 0x00005410039e7816 */ /* 0x000fe20000000000 */
[----:B------:R-:W-:Y:S01]  /*31d0*/  IMAD.MOV.U32 R3, RZ, RZ, R86 ;  /* 0x000000ffff037224 */ /* 0x000fe200078e0056 */
[----:B------:R-:W-:Y:S01]  /*31e0*/  PRMT R164, R164, 0x5410, R40 ;  /* 0x00005410a4a47816 */ /* 0x000fe20000000028 */
[----:B------:R-:W-:Y:S01]  /*31f0*/  IMAD.MOV.U32 R40, RZ, RZ, R87 ;  /* 0x000000ffff287224 */ /* 0x000fe200078e0057 */
[----:B------:R-:W-:Y:S02]  /*3200*/  MOV R0, R83 ;  /* 0x0000005300007202 */ /* 0x000fe40000000f00 */
[----:B------:R-:W-:Y:S01]  /*3210*/  PRMT R166, R41, 0x7610, R166 ;  /* 0x0000761029a67816 */ /* 0x000fe200000000a6 */
[----:B------:R-:W-:Y:S01]  /*3220*/  IMAD.MOV.U32 R41, RZ, RZ, R76 ;  /* 0x000000ffff297224 */ /* 0x000fe200078e004c */
[----:B------:R-:W-:Y:S01]  /*3230*/  PRMT R165, R3, 0x5410, R40 ;  /* 0x0000541003a57816 */ /* 0x000fe20000000028 */
[----:B------:R-:W-:Y:S01]  /*3240*/  IMAD.MOV.U32 R3, RZ, RZ, R126 ;  /* 0x000000ffff037224 */ /* 0x000fe200078e007e */
[----:B------:R-:W-:Y:S01]  /*3250*/  PRMT R164, R0, 0x7610, R164 ;  /* 0x0000761000a47816 */ /* 0x000fe200000000a4 */
[----:B------:R-:W-:Y:S01]  /*3260*/  IMAD.MOV.U32 R0, RZ, RZ, R95 ;  /* 0x000000ffff007224 */ /* 0x000fe200078e005f */
[----:B------:R-:W-:-:S02]  /*3270*/  MOV R40, R127 ;  /* 0x0000007f00287202 */ /* 0x000fc40000000f00 */
[----:B------:R-:W-:Y:S02]  /*3280*/  PRMT R157, R3, 0x7610, R157 ;  /* 0x00007610039d7816 */ /* 0x000fe4000000009d */
[----:B------:R-:W-:Y:S01]  /*3290*/  PRMT R167, R40, 0x7610, R167 ;  /* 0x0000761028a77816 */ /* 0x000fe200000000a7 */
[----:B------:R-:W-:Y:S01]  /*32a0*/  IMAD.MOV.U32 R40, RZ, RZ, R81 ;  /* 0x000000ffff287224 */ /* 0x000fe200078e0051 */
[----:B------:R-:W-:Y:S01]  /*32b0*/  PRMT R155, R41, 0x7610, R155 ;  /* 0x00007610299b7816 */ /* 0x000fe2000000009b */
[----:B------:R-:W-:Y:S01]  /*32c0*/  IMAD.MOV.U32 R41, RZ, RZ, R84 ;  /* 0x000000ffff297224 */ /* 0x000fe200078e0054 */
[----:B------:R-:W-:Y:S01]  /*32d0*/  PRMT R166, R166, 0x5410, R0 ;  /* 0x00005410a6a67816 */ /* 0x000fe20000000000 */
[----:B------:R-:W-:Y:S01]  /*32e0*/  IMAD.MOV.U32 R0, RZ, RZ, R77 ;  /* 0x000000ffff007224 */ /* 0x000fe200078e004d */
[----:B------:R-:W-:Y:S02]  /*32f0*/  MOV R3, R80 ;  /* 0x0000005000037202 */ /* 0x000fe40000000f00 */
[----:B------:R-:W-:-:S02]  /*3300*/  PRMT R167, R167, 0x5410, R41 ;  /* 0x00005410a7a77816 */ /* 0x000fc40000000029 */
[----:B------:R-:W-:Y:S01]  /*3310*/  PRMT R159, R3, 0x5410, R40 ;  /* 0x00005410039f7816 */ /* 0x000fe20000000028 */
[----:B------:R-:W-:Y:S01]  /*3320*/  IMAD.MOV.U32 R40, RZ, RZ, R93 ;  /* 0x000000ffff287224 */ /* 0x000fe200078e005d */
[----:B------:R-:W-:Y:S01]  /*3330*/  PRMT R155, R155, 0x5410, R0 ;  /* 0x000054109b9b7816 */ /* 0x000fe20000000000 */
[----:B------:R-:W-:Y:S01]  /*3340*/  IMAD.MOV.U32 R3, RZ, RZ, R92 ;  /* 0x000000ffff037224 */ /* 0x000fe200078e005c */
[----:B------:R-:W-:Y:S02]  /*3350*/  MOV R41, R120 ;  /* 0x0000007800297202 */ /* 0x000fe40000000f00 */
[----:B------:R-:W-:Y:S02]  /*3360*/  MOV R0, R85 ;  /* 0x0000005500007202 */ /* 0x000fe40000000f00 */
[----:B------:R-:W-:Y:S01]  /*3370*/  PRMT R169, R40, 0x5410, R41 ;  /* 0x0000541028a97816 */ /* 0x000fe20000000029 */
[----:B------:R-:W-:Y:S01]  /*3380*/  IMAD.MOV.U32 R40, RZ, RZ, R121 ;  /* 0x000000ffff287224 */ /* 0x000fe200078e0079 */
[----:B------:R-:W-:Y:S01]  /*3390*/  PRMT R168, R0, 0x5410, R3 ;  /* 0x0000541000a87816 */ /* 0x000fe20000000003 */
[----:B-----5:R-:W-:Y:S01]  /*33a0*/  IMAD.MOV.U32 R0, RZ, RZ, R44 ;  /* 0x000000ffff007224 */ /* 0x020fe200078e002c */
[----:B------:R-:W-:Y:S01]  /*33b0*/  MOV R3, R129 ;  /* 0x0000008100037202 */ /* 0x000fe20000000f00 */
[----:B------:R-:W-:Y:S01]  /*33c0*/  IMAD.MOV.U32 R41, RZ, RZ, R128 ;  /* 0x000000ffff297224 */ /* 0x000fe200078e0080 */
[----:B------:R-:W-:-:S02]  /*33d0*/  PRMT R154, R132, 0x5410, R133 ;  /* 0x00005410849a7816 */ /* 0x000fc40000000085 */
        /* <DEDUP_REMOVED lines=12> */
[----:B------:R-:W-:Y:S01]  /*34a0*/  PRMT R133, R133, 0x5410, R40 ;  /* 0x0000541085857816 */ /* 0x000fe20000000028 */
[----:B------:R-:W-:Y:S01]  /*34b0*/  IMAD.MOV.U32 R40, RZ, RZ, R70 ;  /* 0x000000ffff287224 */ /* 0x000fe200078e0046 */
[----:B------:R-:W-:Y:S01]  /*34c0*/  PRMT R147, R3, 0x5410, R0 ;  /* 0x0000541003937816 */ /* 0x000fe20000000000 */
[----:B------:R-:W-:Y:S01]  /*34d0*/  IMAD.MOV.U32 R0, RZ, RZ, R46 ;  /* 0x000000ffff007224 */ /* 0x000fe200078e002e */
[----:B------:R-:W-:Y:S02]  /*34e0*/  PRMT R88, R41, 0x7610, R88 ;  /* 0x0000761029587816 */ /* 0x000fe40000000058 */
[----:B------:R-:W-:Y:S02]  /*34f0*/  MOV R3, R71 ;  /* 0x0000004700037202 */ /* 0x000fe40000000f00 */
[----:B------:R-:W-:Y:S02]  /*3500*/  MOV R41, R59 ;  /* 0x0000003b00297202 */ /* 0x000fe40000000f00 */
[----:B------:R-:W-:Y:S01]  /*3510*/  PRMT R161, R3, 0x7610, R161 ;  /* 0x0000761003a17816 */ /* 0x000fe200000000a1 */
[----:B------:R-:W-:Y:S01]  /*3520*/  IMAD.MOV.U32 R3, RZ, RZ, R57 ;  /* 0x000000ffff037224 */ /* 0x000fe200078e0039 */
[----:B------:R-:W-:Y:S01]  /*3530*/  PRMT R132, R41, 0x7610, R132 ;  /* 0x0000761029847816 */ /* 0x000fe20000000084 */
[----:B------:R-:W-:Y:S01]  /*3540*/  IMAD.MOV.U32 R41, RZ, RZ, R67 ;  /* 0x000000ffff297224 */ /* 0x000fe200078e0043 */
[----:B------:R-:W-:-:S02]  /*3550*/  PRMT R160, R40, 0x7610, R160 ;  /* 0x0000761028a07816 */ /* 0x000fc400000000a0 */
[----:B------:R-:W-:Y:S01]  /*3560*/  PRMT R89, R0, 0x7610, R89 ;  /* 0x0000761000597816 */ /* 0x000fe20000000059 */
[----:B------:R-:W-:Y:S01]  /*3570*/  IMAD.MOV.U32 R0, RZ, RZ, R60 ;  /* 0x000000ffff007224 */ /* 0x000fe200078e003c */
[----:B------:R-:W-:Y:S02]  /*3580*/  MOV R40, R56 ;  /* 0x0000003800287202 */ /* 0x000fe40000000f00 */
[----:B------:R-:W-:Y:S02]  /*3590*/  PLOP3.LUT P2, PT, PT, PT, UP0, 0x80, 0x0 ;  /* 0x000000000000781c */ /* 0x000fe40003f4f008 */
        /* <DEDUP_REMOVED lines=12> */
[----:B------:R-:W-:Y:S02]  /*3660*/  PRMT R160, R160, 0x5410, R0 ;  /* 0x00005410a0a07816 */ /* 0x000fe40000000000 */
[----:B------:R-:W-:Y:S02]  /*3670*/  MOV R0, R68 ;  /* 0x0000004400007202 */ /* 0x000fe40000000f00 */
[----:B------:R-:W-:-:S02]  /*3680*/  MOV R41, R73 ;  /* 0x0000004900297202 */ /* 0x000fc40000000f00 */
[----:B------:R-:W-:Y:S02]  /*3690*/  PRMT R162, R0, 0x5410, R3 ;  /* 0x0000541000a27816 */ /* 0x000fe40000000003 */
[----:B------:R-:W-:Y:S01]  /*36a0*/  PRMT R163, R40, 0x5410, R41 ;  /* 0x0000541028a37816 */ /* 0x000fe20000000029 */
[----:B------:R-:W-:Y:S06]  /*36b0*/  @!P2 BRA `(.L_x_628) ;  /* 0x000000000004a947 */ /* 0x000fec0003800000 */
[----:B------:R-:W-:Y:S01]  /*36c0*/  BPT.TRAP 0x1 ;  /* 0x000000040000795c */ /* 0x000fe20000300000 */
.L_x_628:
[----:B------:R-:W-:Y:S01]  /*36d0*/  IMAD R3, R16, 0x8, R2 ;  /* 0x0000000810037824 */ /* 0x000fe200078e0202 */
[----:B------:R-:W-:Y:S01]  /*36e0*/  SHF.L.U32 R0, R184, 0x1f, RZ ;  /* 0x0000001fb8007819 */ /* 0x000fe200000006ff */
[----:B------:R-:W-:Y:S03]  /*36f0*/  BSSY B1, `(.L_x_629) ;  /* 0x0000003000017945 */ /* 0x000fe60003800000 */
[----:B------:R-:W1:Y:S02]  /*3700*/  SYNCS.PHASECHK.TRANS64.TRYWAIT P5, [R3+URZ+0x34890], R0 ;  /* 0x03489000030075a7 */ /* 0x000e6400080a017f */
[----:B-1----:R-:W-:Y:S05]  /*3710*/  @!P5 BRA `(.L_x_630) ;  /* 0x000001c00004d947 */ /* 0x002fea0003800000 */
.L_x_982:
[----:B------:R-:W-:Y:S05]  /*3720*/  BSYNC B1 ;  /* 0x0000000000017941 */ /* 0x000fea0003800000 */
.L_x_629:
[----:B------:R-:W-:Y:S04]  /*3730*/  BSSY B1, `(.L_x_631) ;  /* 0x0000135000017945 */ /* 0x000fe80003800000 */
[----:B------:R-:W-:Y:S05]  /*3740*/  @P3 BRA `(.L_x_632) ;  /* 0x0000001000cc3947 */ /* 0x000fea0003800000 */
[----:B------:R-:W-:Y:S01]  /*3750*/  ISETP.NE.AND P3, PT, R14, RZ, PT ;  /* 0x000000ff0e00720c */ /* 0x000fe20003f65270 */
[----:B------:R-:W-:-:S12]  /*3760*/  BSSY B2, `(.L_x_633) ;  /* 0x0000035000027945 */ /* 0x000fd80003800000 */
[----:B------:R-:W-:Y:S05]  /*3770*/  @!P3 BRA `(.L_x_634) ;  /* 0x0000000000ccb947 */ /* 0x000fea0003800000 */
[----:B0-----:R0:W2:Y:S01]  /*3780*/  LDS.128 R40, [R51] ;  /* 0x0000000033287984 */ /* 0x0010a20000000c00 */
[----:B------:R-:W-:Y:S01]  /*3790*/  ISETP.GE.AND P3, PT, R22, R117, PT ;  /* 0x000000751600720c */ /* 0x000fe20003f66270 */
[----:B------:R-:W-:-:S12]  /*37a0*/  BSSY B3, `(.L_x_635) ;  /* 0x000002f000037945 */ /* 0x000fd80003800000 */
[----:B0-----:R-:W-:Y:S05]  /*37b0*/  @P3 BRA `(.L_x_636) ;  /* 0x0000000000b43947 */ /* 0x001fea0003800000 */
[----:B------:R-:W-:Y:S01]  /*37c0*/  SHF.R.U64 R128, R128, 0x10, R129 ;  /* 0x0000001080807819 */ /* 0x000fe20000001281 */
[----:B--2---:R-:W-:Y:S01]  /*37d0*/  IMAD.MOV.U32 R152, RZ, RZ, R41 ;  /* 0x000000ffff987224 */ /* 0x004fe200078e0029 */
[----:B------:R-:W-:Y:S02]  /*37e0*/  SHF.R.U64 R148, R126, 0x10, R127 ;  /* 0x000000107e947819 */ /* 0x000fe4000000127f */
[----:B------:R-:W-:Y:S01]  /*37f0*/  SHF.R.U32.HI R129, RZ, 0x10, R129 ;  /* 0x00000010ff817819 */ /* 0x000fe20000011681 */
[----:B------:R-:W-:Y:S02]  /*3800*/  HADD2.F32 R128, -RZ, R128.H0_H0 ;  /* 0x20000080ff807230 */ /* 0x000fe40000004100 */
[--C-:B------:R-:W-:Y:S02]  /*3810*/  HADD2.F32 R41, -RZ, R152.reuse.H1_H1 ;  /* 0x30000098ff297230 */ /* 0x100fe40000004100 */
[----:B------:R-:W-:Y:S02]  /*3820*/  HADD2.F32 R126, -RZ, R152.H0_H0 ;  /* 0x20000098ff7e7230 */ /* 0x000fe40000004100 */
[----:B------:R-:W-:-:S02]  /*3830*/  HADD2.F32 R148, -RZ, R148.H0_H0 ;  /* 0x20000094ff947230 */ /* 0x000fc40000004100 */
[-C--:B------:R-:W-:Y:S01]  /*3840*/  FMUL.FTZ R153, R41, R128.reuse ;  /* 0x0000008029997220 */ /* 0x080fe20000410000 */
[----:B------:R-:W-:-:S03]  /*3850*/  FMUL.FTZ R128, R126, R128 ;  /* 0x000000807e807220 */ /* 0x000fc60000410000 */
[-C--:B------:R-:W-:Y:S01]  /*3860*/  FFMA.FTZ R153, R126, R148.reuse, -R153 ;  /* 0x000000947e997223 */ /* 0x080fe20000010899 */
[----:B------:R-:W-:Y:S01]  /*3870*/  SHF.R.U32.HI R126, RZ, 0x10, R127 ;  /* 0x00000010ff7e7819 */ /* 0x000fe2000001167f */
[----:B------:R-:W-:Y:S01]  /*3880*/  FFMA.FTZ R128, R41, R148, R128 ;  /* 0x0000009429807223 */ /* 0x000fe20000010080 */
[----:B------:R-:W-:Y:S01]  /*3890*/  MOV R127, R40 ;  /* 0x00000028007f7202 */ /* 0x000fe20000000f00 */
[----:B------:R-:W-:Y:S02]  /*38a0*/  HADD2.F32 R41, -RZ, R43.H1_H1 ;  /* 0x3000002bff297230 */ /* 0x000fe40000004100 */
[----:B------:R-:W-:Y:S01]  /*38b0*/  HADD2.F32 R40, -RZ, R129.H0_H0 ;  /* 0x20000081ff287230 */ /* 0x000fe20000004100 */
[----:B------:R-:W-:Y:S01]  /*38c0*/  F2FP.F16.F32.PACK_AB R128, R128, R153 ;  /* 0x000000998080723e */ /* 0x000fe200000000ff */
[----:B------:R-:W-:Y:S02]  /*38d0*/  HADD2.F32 R43, -RZ, R43.H0_H0 ;  /* 0x2000002bff2b7230 */ /* 0x000fe40000004100 */
[----:B------:R-:W-:-:S02]  /*38e0*/  HADD2.F32 R126, -RZ, R126.H0_H0 ;  /* 0x2000007eff7e7230 */ /* 0x000fc40000004100 */
[-C--:B------:R-:W-:Y:S01]  /*38f0*/  FMUL.FTZ R148, R41, R40.reuse ;  /* 0x0000002829947220 */ /* 0x080fe20000410000 */
[----:B------:R-:W-:Y:S02]  /*3900*/  HADD2.F32 R129, -RZ, R157.H1_H1 ;  /* 0x3000009dff817230 */ /* 0x000fe40000004100 */
[C---:B------:R-:W-:Y:S01]  /*3910*/  FMUL.FTZ R152, R43.reuse, R40 ;  /* 0x000000282b987220 */ /* 0x040fe20000410000 */
[-C--:B------:R-:W-:Y:S01]  /*3920*/  FFMA.FTZ R40, R43, R126.reuse, -R148 ;  /* 0x0000007e2b287223 */ /* 0x080fe20000010894 */
[--C-:B------:R-:W-:Y:S02]  /*3930*/  HADD2.F32 R148, -RZ, R127.reuse.H0_H0 ;  /* 0x2000007fff947230 */ /* 0x100fe40000004100 */
[----:B------:R-:W-:Y:S01]  /*3940*/  FFMA.FTZ R41, R41, R126, R152 ;  /* 0x0000007e29297223 */ /* 0x000fe20000010098 */
[----:B------:R-:W-:Y:S02]  /*3950*/  IMAD.MOV.U32 R126, RZ, RZ, R42 ;  /* 0x000000ffff7e7224 */ /* 0x000fe400078e002a */
[----:B------:R-:W-:-:S02]  /*3960*/  HADD2.F32 R42, -RZ, R127.H1_H1 ;  /* 0x3000007fff2a7230 */ /* 0x000fc40000004100 */
[----:B------:R-:W-:Y:S02]  /*3970*/  HADD2.F32 R127, -RZ, R157.H0_H0 ;  /* 0x2000009dff7f7230 */ /* 0x000fe40000004100 */
[----:B------:R-:W-:Y:S02]  /*3980*/  HADD2.F32 R157, -RZ, R170.H1_H1 ;  /* 0x300000aaff9d7230 */ /* 0x000fe40000004100 */
[-C--:B------:R-:W-:Y:S01]  /*3990*/  FMUL.FTZ R43, R42, R129.reuse ;  /* 0x000000812a2b7220 */ /* 0x080fe20000410000 */
[----:B------:R-:W-:-:S03]  /*39a0*/  FMUL.FTZ R129, R148, R129 ;  /* 0x0000008194817220 */ /* 0x000fc60000410000 */
[-C--:B------:R-:W-:Y:S01]  /*39b0*/  FFMA.FTZ R43, R148, R127.reuse, -R43 ;  /* 0x0000007f942b7223 */ /* 0x080fe2000001082b */
[--C-:B------:R-:W-:Y:S02]  /*39c0*/  HADD2.F32 R148, -RZ, R126.reuse.H0_H0 ;  /* 0x2000007eff947230 */ /* 0x100fe40000004100 */
[----:B------:R-:W-:Y:S01]  /*39d0*/  FFMA.FTZ R42, R42, R127, R129 ;  /* 0x0000007f2a2a7223 */ /* 0x000fe20000010081 */
[----:B------:R-:W-:Y:S02]  /*39e0*/  HADD2.F32 R126, -RZ, R126.H1_H1 ;  /* 0x3000007eff7e7230 */ /* 0x000fe40000004100 */
[----:B------:R-:W-:-:S03]  /*39f0*/  HADD2.F32 R127, -RZ, R167.H0_H0 ;  /* 0x200000a7ff7f7230 */ /* 0x000fc60000004100 */
[-C--:B------:R-:W-:Y:S01]  /*3a00*/  FMUL.FTZ R129, R126, R157.reuse ;  /* 0x0000009d7e817220 */ /* 0x080fe20000410000 */
[----:B------:R-:W-:-:S03]  /*3a10*/  FMUL.FTZ R157, R148, R157 ;  /* 0x0000009d949d7220 */ /* 0x000fc60000410000 */
[-C--:B------:R-:W-:Y:S01]  /*3a20*/  FFMA.FTZ R129, R148, R127.reuse, -R129 ;  /* 0x0000007f94817223 */ /* 0x080fe20000010881 */
[----:B------:R-:W-:Y:S01]  /*3a30*/  FFMA.FTZ R126, R126, R127, R157 ;  /* 0x0000007f7e7e7223 */ /* 0x000fe2000001009d */
[----:B------:R-:W-:Y:S01]  /*3a40*/  F2FP.F16.F32.PACK_AB R127, R41, R40 ;  /* 0x00000028297f723e */ /* 0x000fe200000000ff */
[----:B------:R-:W-:Y:S01]  /*3a50*/  IMAD.MOV.U32 R41, RZ, RZ, R128 ;  /* 0x000000ffff297224 */ /* 0x000fe200078e0080 */
[----:B------:R-:W-:Y:S02]  /*3a60*/  F2FP.F16.F32.PACK_AB R40, R42, R43 ;  /* 0x0000002b2a28723e */ /* 0x000fe400000000ff */
[----:B------:R-:W-:Y:S02]  /*3a70*/  F2FP.F16.F32.PACK_AB R42, R126, R129 ;  /* 0x000000817e2a723e */ /* 0x000fe400000000ff */
[----:B------:R-:W-:-:S07]  /*3a80*/  MOV R43, R127 ;  /* 0x0000007f002b7202 */ /* 0x000fce0000000f00 */
.L_x_636:
[----:B------:R-:W-:Y:S05]  /*3a90*/  BSYNC B3 ;  /* 0x0000000000037941 */ /* 0x000fea0003800000 */
.L_x_635:
[----:B--2---:R2:W-:Y:S02]  /*3aa0*/  STG.E.128 desc[UR40][R52.64], R40 ;  /* 0x0000002834007986 */ /* 0x0045e4000c101d28 */
.L_x_634:
[----:B------:R-:W-:Y:S05]  /*3ab0*/  BSYNC B2 ;  /* 0x0000000000027941 */ /* 0x000fea0003800000 */
.L_x_633:
[----:B------:R-:W-:Y:S01]  /*3ac0*/  ISETP.NE.AND P3, PT, R10, RZ, PT ;  /* 0x000000ff0a00720c */ /* 0x000fe20003f65270 */
[----:B------:R-:W-:-:S12]  /*3ad0*/  BSSY B2, `(.L_x_637) ;  /* 0x0000030000027945 */ /* 0x000fd80003800000 */
[----:B------:R-:W-:Y:S05]  /*3ae0*/  @!P3 BRA `(.L_x_638) ;  /* 0x0000000000b8b947 */ /* 0x000fea0003800000 */
[----:B0-2---:R0:W2:Y:S01]  /*3af0*/  LDS.128 R40, [R50] ;  /* 0x0000000032287984 */ /* 0x0050a20000000c00 */
[----:B------:R-:W-:Y:S01]  /*3b00*/  ISETP.GE.AND P3, PT, R187, R117, PT ;  /* 0x00000075bb00720c */ /* 0x000fe20003f66270 */
[----:B------:R-:W-:-:S12]  /*3b10*/  BSSY B3, `(.L_x_639) ;  /* 0x000002a000037945 */ /* 0x000fd80003800000 */
[----:B0-----:R-:W-:Y:S05]  /*3b20*/  @P3 BRA `(.L_x_640) ;  /* 0x0000000000a03947 */ /* 0x001fea0003800000 */
[----:B------:R-:W-:Y:S01]  /*3b30*/  SHF.R.U64 R120, R120, 0x10, R121 ;  /* 0x0000001078787819 */ /* 0x000fe20000001279 */
[----:B--2---:R-:W-:Y:S01]  /*3b40*/  HADD2.F32 R128, -RZ, R41.H0_H0 ;  /* 0x20000029ff807230 */ /* 0x004fe20000004100 */
[----:B------:R-:W-:Y:S01]  /*3b50*/  SHF.R.U64 R94, R94, 0x10, R95 ;  /* 0x000000105e5e7819 */ /* 0x000fe2000000125f */
[----:B------:R-:W-:Y:S01]  /*3b60*/  HADD2.F32 R126, -RZ, R43.H1_H1 ;  /* 0x3000002bff7e7230 */ /* 0x000fe20000004100 */
[----:B------:R-:W-:Y:S01]  /*3b70*/  SHF.R.U32.HI R121, RZ, 0x10, R121 ;  /* 0x00000010ff797819 */ /* 0x000fe20000011679 */
[----:B------:R-:W-:Y:S01]  /*3b80*/  HADD2.F32 R127, -RZ, R120.H0_H0 ;  /* 0x20000078ff7f7230 */ /* 0x000fe20000004100 */
[----:B------:R-:W-:Y:S01]  /*3b90*/  SHF.R.U32.HI R95, RZ, 0x10, R95 ;  /* 0x00000010ff5f7819 */ /* 0x000fe2000001165f */
[----:B------:R-:W-:Y:S02]  /*3ba0*/  HADD2.F32 R120, -RZ, R41.H1_H1 ;  /* 0x30000029ff787230 */ /* 0x000fe40000004100 */
[----:B------:R-:W-:Y:S02]  /*3bb0*/  HADD2.F32 R129, -RZ, R94.H0_H0 ;  /* 0x2000005eff817230 */ /* 0x000fe40000004100 */
[----:B------:R-:W-:-:S02]  /*3bc0*/  HADD2.F32 R121, -RZ, R121.H0_H0 ;  /* 0x20000079ff797230 */ /* 0x000fc40000004100 */
[-C--:B------:R-:W-:Y:S01]  /*3bd0*/  FMUL.FTZ R41, R120, R127.reuse ;  /* 0x0000007f78297220 */ /* 0x080fe20000410000 */
[C---:B------:R-:W-:Y:S01]  /*3be0*/  FMUL.FTZ R127, R128.reuse, R127 ;  /* 0x0000007f807f7220 */ /* 0x040fe20000410000 */
[----:B------:R-:W-:Y:S02]  /*3bf0*/  HADD2.F32 R153, -RZ, R95.H0_H0 ;  /* 0x2000005fff997230 */ /* 0x000fe40000004100 */
[----:B------:R-:W-:Y:S01]  /*3c00*/  FFMA.FTZ R41, R128, R129, -R41 ;  /* 0x0000008180297223 */ /* 0x000fe20000010829 */
[----:B------:R-:W-:Y:S02]  /*3c10*/  HADD2.F32 R128, -RZ, R43.H0_H0 ;  /* 0x2000002bff807230 */ /* 0x000fe40000004100 */
[----:B------:R-:W-:Y:S01]  /*3c20*/  FMUL.FTZ R43, R126, R121 ;  /* 0x000000797e2b7220 */ /* 0x000fe20000410000 */
[----:B------:R-:W-:Y:S01]  /*3c30*/  FFMA.FTZ R94, R120, R129, R127 ;  /* 0x00000081785e7223 */ /* 0x000fe2000001007f */
[----:B------:R-:W-:Y:S02]  /*3c40*/  HADD2.F32 R95, -RZ, R169.H1_H1 ;  /* 0x300000a9ff5f7230 */ /* 0x000fe40000004100 */
[----:B------:R-:W-:Y:S01]  /*3c50*/  FMUL.FTZ R121, R128, R121 ;  /* 0x0000007980797220 */ /* 0x000fe20000410000 */
[----:B------:R-:W-:-:S02]  /*3c60*/  HADD2.F32 R120, -RZ, R40.H1_H1 ;  /* 0x30000028ff787230 */ /* 0x000fc40000004100 */
[-C--:B------:R-:W-:Y:S01]  /*3c70*/  FFMA.FTZ R43, R128, R153.reuse, -R43 ;  /* 0x00000099802b7223 */ /* 0x080fe2000001082b */
[----:B------:R-:W-:Y:S02]  /*3c80*/  HADD2.F32 R128, -RZ, R40.H0_H0 ;  /* 0x20000028ff807230 */ /* 0x000fe40000004100 */
[----:B------:R-:W-:Y:S01]  /*3c90*/  FFMA.FTZ R126, R126, R153, R121 ;  /* 0x000000997e7e7223 */ /* 0x000fe20000010079 */
[----:B------:R-:W-:Y:S02]  /*3ca0*/  HADD2.F32 R121, -RZ, R166.H0_H0 ;  /* 0x200000a6ff797230 */ /* 0x000fe40000004100 */
[-C--:B------:R-:W-:Y:S01]  /*3cb0*/  FMUL.FTZ R129, R120, R95.reuse ;  /* 0x0000005f78817220 */ /* 0x080fe20000410000 */
[----:B------:R-:W-:Y:S02]  /*3cc0*/  HADD2.F32 R40, -RZ, R170.H0_H0 ;  /* 0x200000aaff287230 */ /* 0x000fe40000004100 */
[----:B------:R-:W-:Y:S01]  /*3cd0*/  FMUL.FTZ R95, R128, R95 ;  /* 0x0000005f805f7220 */ /* 0x000fe20000410000 */
[----:B------:R-:W-:-:S02]  /*3ce0*/  HADD2.F32 R127, -RZ, R42.H1_H1 ;  /* 0x3000002aff7f7230 */ /* 0x000fc40000004100 */
[-C--:B------:R-:W-:Y:S01]  /*3cf0*/  FFMA.FTZ R129, R128, R121.reuse, -R129 ;  /* 0x0000007980817223 */ /* 0x080fe20000010881 */
[----:B------:R-:W-:Y:S02]  /*3d00*/  HADD2.F32 R153, -RZ, R42.H0_H0 ;  /* 0x2000002aff997230 */ /* 0x000fe40000004100 */
[----:B------:R-:W-:Y:S01]  /*3d10*/  FFMA.FTZ R120, R120, R121, R95 ;  /* 0x0000007978787223 */ /* 0x000fe2000001005f */
[----:B------:R-:W-:Y:S02]  /*3d20*/  HADD2.F32 R128, -RZ, R166.H1_H1 ;  /* 0x300000a6ff807230 */ /* 0x000fe40000004100 */
[-C--:B------:R-:W-:Y:S01]  /*3d30*/  FMUL.FTZ R42, R127, R40.reuse ;  /* 0x000000287f2a7220 */ /* 0x080fe20000410000 */
[----:B------:R-:W-:Y:S01]  /*3d40*/  F2FP.F16.F32.PACK_AB R41, R94, R41 ;  /* 0x000000295e29723e */ /* 0x000fe200000000ff */
[C---:B------:R-:W-:Y:S01]  /*3d50*/  FMUL.FTZ R40, R153.reuse, R40 ;  /* 0x0000002899287220 */ /* 0x040fe20000410000 */
[----:B------:R-:W-:Y:S01]  /*3d60*/  F2FP.F16.F32.PACK_AB R43, R126, R43 ;  /* 0x0000002b7e2b723e */ /* 0x000fe200000000ff */
[----:B------:R-:W-:-:S02]  /*3d70*/  FFMA.FTZ R42, R153, R128, -R42 ;  /* 0x00000080992a7223 */ /* 0x000fc4000001082a */
[----:B------:R-:W-:Y:S01]  /*3d80*/  FFMA.FTZ R127, R127, R128, R40 ;  /* 0x000000807f7f7223 */ /* 0x000fe20000010028 */
[----:B------:R-:W-:-:S04]  /*3d90*/  F2FP.F16.F32.PACK_AB R40, R120, R129 ;  /* 0x000000817828723e */ /* 0x000fc800000000ff */
[----:B------:R-:W-:-:S07]  /*3da0*/  F2FP.F16.F32.PACK_AB R42, R127, R42 ;  /* 0x0000002a7f2a723e */ /* 0x000fce00000000ff */
.L_x_640:
[----:B------:R-:W-:Y:S05]  /*3db0*/  BSYNC B3 ;  /* 0x0000000000037941 */ /* 0x000fea0003800000 */
.L_x_639:
[----:B--2---:R3:W-:Y:S02]  /*3dc0*/  STG.E.128 desc[UR40][R52.64+0x40], R40 ;  /* 0x0000402834007986 */ /* 0x0047e4000c101d28 */
.L_x_638:
[----:B------:R-:W-:Y:S05]  /*3dd0*/  BSYNC B2 ;  /* 0x0000000000027941 */ /* 0x000fea0003800000 */
.L_x_637:
[----:B------:R-:W-:Y:S01]  /*3de0*/  ISETP.NE.AND P3, PT, R9, RZ, PT ;  /* 0x000000ff0900720c */ /* 0x000fe20003f65270 */
[----:B------:R-:W-:-:S12]  /*3df0*/  BSSY B2, `(.L_x_641) ;  /* 0x0000031000027945 */ /* 0x000fd80003800000 */
[----:B------:R-:W-:Y:S05]  /*3e00*/  @!P3 BRA `(.L_x_642) ;  /* 0x0000000000bcb947 */ /* 0x000fea0003800000 */
[----:B0-23--:R0:W2:Y:S01]  /*3e10*/  LDS.128 R40, [R51+0x4000] ;  /* 0x0040000033287984 */ /* 0x00d0a20000000c00 */
[----:B------:R-:W-:Y:S01]  /*3e20*/  ISETP.GE.AND P3, PT, R186, R117, PT ;  /* 0x00000075ba00720c */ /* 0x000fe20003f66270 */
[----:B------:R-:W-:-:S12]  /*3e30*/  BSSY B3, `(.L_x_643) ;  /* 0x000002b000037945 */ /* 0x000fd80003800000 */
[----:B0-----:R-:W-:Y:S05]  /*3e40*/  @P3 BRA `(.L_x_644) ;  /* 0x0000000000a43947 */ /* 0x001fea0003800000 */
[----:B------:R-:W-:Y:S01]  /*3e50*/  SHF.R.U64 R94, R86, 0x10, R87 ;  /* 0x00000010565e7819 */ /* 0x000fe20000001257 */
[----:B--2---:R-:W-:Y:S01]  /*3e60*/  HADD2.F32 R120, -RZ, R43.H0_H0 ;  /* 0x2000002bff787230 */ /* 0x004fe20000004100 */
[----:B------:R-:W-:Y:S01]  /*3e70*/  SHF.R.U32.HI R95, RZ, 0x10, R93 ;  /* 0x00000010ff5f7819 */ /* 0x000fe2000001165d */
[----:B------:R-:W-:Y:S01]  /*3e80*/  HADD2.F32 R127, -RZ, R165.H1_H1 ;  /* 0x300000a5ff7f7230 */ /* 0x000fe20000004100 */
[----:B------:R-:W-:Y:S01]  /*3e90*/  SHF.R.U32.HI R86, RZ, 0x10, R87 ;  /* 0x00000010ff567819 */ /* 0x000fe20000011657 */
[----:B------:R-:W-:Y:S01]  /*3ea0*/  HADD2.F32 R94, -RZ, R94.H0_H0 ;  /* 0x2000005eff5e7230 */ /* 0x000fe20000004100 */
[----:B------:R-:W-:Y:S01]  /*3eb0*/  SHF.R.U64 R87, R92, 0x10, R93 ;  /* 0x000000105c577819 */ /* 0x000fe2000000125d */
[----:B------:R-:W-:Y:S02]  /*3ec0*/  HADD2.F32 R95, -RZ, R95.H0_H0 ;  /* 0x2000005fff5f7230 */ /* 0x000fe40000004100 */
[----:B------:R-:W-:Y:S02]  /*3ed0*/  HADD2.F32 R92, -RZ, R43.H1_H1 ;  /* 0x3000002bff5c7230 */ /* 0x000fe40000004100 */
[----:B------:R-:W-:-:S02]  /*3ee0*/  HADD2.F32 R126, -RZ, R87.H0_H0 ;  /* 0x20000057ff7e7230 */ /* 0x000fc40000004100 */
[--C-:B------:R-:W-:Y:S02]  /*3ef0*/  HADD2.F32 R87, -RZ, R41.reuse.H1_H1 ;  /* 0x30000029ff577230 */ /* 0x100fe40000004100 */
[-C--:B------:R-:W-:Y:S01]  /*3f00*/  FMUL.FTZ R43, R92, R95.reuse ;  /* 0x0000005f5c2b7220 */ /* 0x080fe20000410000 */
[----:B------:R-:W-:Y:S02]  /*3f10*/  HADD2.F32 R41, -RZ, R41.H0_H0 ;  /* 0x20000029ff297230 */ /* 0x000fe40000004100 */
[C---:B------:R-:W-:Y:S01]  /*3f20*/  FMUL.FTZ R95, R120.reuse, R95 ;  /* 0x0000005f785f7220 */ /* 0x040fe20000410000 */
[----:B------:R-:W-:Y:S02]  /*3f30*/  HADD2.F32 R93, -RZ, R86.H0_H0 ;  /* 0x20000056ff5d7230 */ /* 0x000fe40000004100 */
[-C--:B------:R-:W-:Y:S01]  /*3f40*/  FMUL.FTZ R86, R87, R126.reuse ;  /* 0x0000007e57567220 */ /* 0x080fe20000410000 */
[----:B------:R-:W-:Y:S02]  /*3f50*/  FMUL.FTZ R126, R41, R126 ;  /* 0x0000007e297e7220 */ /* 0x000fe40000410000 */
[-C--:B------:R-:W-:Y:S01]  /*3f60*/  FFMA.FTZ R43, R120, R93.reuse, -R43 ;  /* 0x0000005d782b7223 */ /* 0x080fe2000001082b */
[----:B------:R-:W-:Y:S01]  /*3f70*/  FFMA.FTZ R92, R92, R93, R95 ;  /* 0x0000005d5c5c7223 */ /* 0x000fe2000001005f */
[----:B------:R-:W-:-:S02]  /*3f80*/  HADD2.F32 R93, -RZ, R168.H1_H1 ;  /* 0x300000a8ff5d7230 */ /* 0x000fc40000004100 */
[-C--:B------:R-:W-:Y:S01]  /*3f90*/  FFMA.FTZ R41, R41, R94.reuse, -R86 ;  /* 0x0000005e29297223 */ /* 0x080fe20000010856 */
[--C-:B------:R-:W-:Y:S02]  /*3fa0*/  HADD2.F32 R95, -RZ, R40.reuse.H1_H1 ;  /* 0x30000028ff5f7230 */ /* 0x100fe40000004100 */
[----:B------:R-:W-:Y:S01]  /*3fb0*/  FFMA.FTZ R86, R87, R94, R126 ;  /* 0x0000005e57567223 */ /* 0x000fe2000001007e */
[----:B------:R-:W-:Y:S01]  /*3fc0*/  HADD2.F32 R120, -RZ, R40.H0_H0 ;  /* 0x20000028ff787230 */ /* 0x000fe20000004100 */
[----:B------:R-:W-:Y:S01]  /*3fd0*/  F2FP.F16.F32.PACK_AB R43, R92, R43 ;  /* 0x0000002b5c2b723e */ /* 0x000fe200000000ff */
[----:B------:R-:W-:Y:S02]  /*3fe0*/  HADD2.F32 R87, -RZ, R169.H0_H0 ;  /* 0x200000a9ff577230 */ /* 0x000fe40000004100 */
[-C--:B------:R-:W-:Y:S01]  /*3ff0*/  FMUL.FTZ R121, R95, R93.reuse ;  /* 0x0000005d5f797220 */ /* 0x080fe20000410000 */
[--C-:B------:R-:W-:Y:S02]  /*4000*/  HADD2.F32 R40, -RZ, R42.reuse.H1_H1 ;  /* 0x3000002aff287230 */ /* 0x100fe40000004100 */
[----:B------:R-:W-:Y:S01]  /*4010*/  FMUL.FTZ R126, R120, R93 ;  /* 0x0000005d787e7220 */ /* 0x000fe20000410000 */
[----:B------:R-:W-:Y:S01]  /*4020*/  HADD2.F32 R94, -RZ, R165.H0_H0 ;  /* 0x200000a5ff5e7230 */ /* 0x000fe20000004100 */
[----:B------:R-:W-:Y:S01]  /*4030*/  F2FP.F16.F32.PACK_AB R41, R86, R41 ;  /* 0x000000295629723e */ /* 0x000fe200000000ff */
[----:B------:R-:W-:-:S02]  /*4040*/  HADD2.F32 R42, -RZ, R42.H0_H0 ;  /* 0x2000002aff2a7230 */ /* 0x000fc40000004100 */
[-C--:B------:R-:W-:Y:S01]  /*4050*/  FMUL.FTZ R93, R40, R87.reuse ;  /* 0x00000057285d7220 */ /* 0x080fe20000410000 */
[-C--:B------:R-:W-:Y:S01]  /*4060*/  FFMA.FTZ R121, R120, R94.reuse, -R121 ;  /* 0x0000005e78797223 */ /* 0x080fe20000010879 */
[----:B------:R-:W-:Y:S01]  /*4070*/  FFMA.FTZ R126, R95, R94, R126 ;  /* 0x0000005e5f7e7223 */ /* 0x000fe2000001007e */
[C---:B------:R-:W-:Y:S01]  /*4080*/  FMUL.FTZ R87, R42.reuse, R87 ;  /* 0x000000572a577220 */ /* 0x040fe20000410000 */
[----:B------:R-:W-:-:S03]  /*4090*/  FFMA.FTZ R93, R42, R127, -R93 ;  /* 0x0000007f2a5d7223 */ /* 0x000fc6000001085d */
[----:B------:R-:W-:Y:S01]  /*40a0*/  FFMA.FTZ R40, R40, R127, R87 ;  /* 0x0000007f28287223 */ /* 0x000fe20000010057 */
[----:B------:R-:W-:-:S04]  /*40b0*/  F2FP.F16.F32.PACK_AB R126, R126, R121 ;  /* 0x000000797e7e723e */ /* 0x000fc800000000ff */
[----:B------:R-:W-:Y:S01]  /*40c0*/  F2FP.F16.F32.PACK_AB R42, R40, R93 ;  /* 0x0000005d282a723e */ /* 0x000fe200000000ff */
[----:B------:R-:W-:-:S07]  /*40d0*/  IMAD.MOV.U32 R40, RZ, RZ, R126 ;  /* 0x000000ffff287224 */ /* 0x000fce00078e007e */
.L_x_644:
[----:B------:R-:W-:Y:S05]  /*40e0*/  BSYNC B3 ;  /* 0x0000000000037941 */ /* 0x000fea0003800000 */
.L_x_643:
[----:B--2---:R4:W-:Y:S02]  /*40f0*/  STG.E.128 desc[UR40][R52.64+0x80], R40 ;  /* 0x0000802834007986 */ /* 0x0049e4000c101d28 */
.L_x_642:
[----:B------:R-:W-:Y:S05]  /*4100*/  BSYNC B2 ;  /* 0x0000000000027941 */ /* 0x000fea0003800000 */
.L_x_641:
[----:B------:R-:W-:Y:S01]  /*4110*/  ISETP.NE.AND P3, PT, R8, RZ, PT ;  /* 0x000000ff0800720c */ /* 0x000fe20003f65270 */
[----:B------:R-:W-:-:S12]  /*4120*/  BSSY B2, `(.L_x_645) ;  /* 0x0000031000027945 */ /* 0x000fd80003800000 */
[----:B------:R-:W-:Y:S05]  /*4130*/  @!P3 BRA `(.L_x_646) ;  /* 0x0000000000bcb947 */ /* 0x000fea0003800000 */
[----:B0-234-:R0:W2:Y:S01]  /*4140*/  LDS.128 R40, [R50+0x4000] ;  /* 0x0040000032287984 */ /* 0x01d0a20000000c00 */
[----:B------:R-:W-:Y:S01]  /*4150*/  ISETP.GE.AND P3, PT, R189, R117, PT ;  /* 0x00000075bd00720c */ /* 0x000fe20003f66270 */
[----:B------:R-:W-:-:S12]  /*4160*/  BSSY B3, `(.L_x_647) ;  /* 0x000002b000037945 */ /* 0x000fd80003800000 */
[----:B0-----:R-:W-:Y:S05]  /*4170*/  @P3 BRA `(.L_x_648) ;  /* 0x0000000000a43947 */ /* 0x001fea0003800000 */
[----:B------:R-:W-:Y:S01]  /*4180*/  SHF.R.U64 R86, R82, 0x10, R83 ;  /* 0x0000001052567819 */ /* 0x000fe20000001253 */
[----:B--2---:R-:W-:Y:S01]  /*4190*/  HADD2.F32 R92, -RZ, R43.H0_H0 ;  /* 0x2000002bff5c7230 */ /* 0x004fe20000004100 */
[----:B------:R-:W-:Y:S01]  /*41a0*/  SHF.R.U32.HI R87, RZ, 0x10, R85 ;  /* 0x00000010ff577819 */ /* 0x000fe20000011655 */
[----:B------:R-:W-:Y:S01]  /*41b0*/  HADD2.F32 R95, -RZ, R164.H0_H0 ;  /* 0x200000a4ff5f7230 */ /* 0x000fe20000004100 */
        /* <DEDUP_REMOVED lines=23> */
[----:B------:R-:W-:Y:S02]  /*4330*/  HADD2.F32 R40, -RZ, R42.H1_H1 ;  /* 0x3000002aff287230 */ /* 0x000fe40000004100 */
[----:B------:R-:W-:Y:S01]  /*4340*/  FMUL.FTZ R94, R92, R85 ;  /* 0x000000555c5e7220 */ /* 0x000fe20000410000 */
[----:B------:R-:W-:Y:S01]  /*4350*/  HADD2.F32 R86, -RZ, R164.H1_H1 ;  /* 0x300000a4ff567230 */ /* 0x000fe20000004100 */
        /* <DEDUP_REMOVED lines=11> */
.L_x_648:
[----:B------:R-:W-:Y:S05]  /*4410*/  BSYNC B3 ;  /* 0x0000000000037941 */ /* 0x000fea0003800000 */
.L_x_647:
[----:B--2---:R0:W-:Y:S02]  /*4420*/  STG.E.128 desc[UR40][R52.64+0xc0], R40 ;  /* 0x0000c02834007986 */ /* 0x0041e4000c101d28 */
.L_x_646:
[----:B------:R-:W-:Y:S05]  /*4430*/  BSYNC B2 ;  /* 0x0000000000027941 */ /* 0x000fea0003800000 */
.L_x_645:
[----:B------:R-:W-:Y:S01]  /*4440*/  ISETP.NE.AND P3, PT, R7, RZ, PT ;  /* 0x000000ff0700720c */ /* 0x000fe20003f65270 */
[----:B------:R-:W-:-:S12]  /*4450*/  BSSY B2, `(.L_x_649) ;  /* 0x0000031000027945 */ /* 0x000fd80003800000 */
[----:B------:R-:W-:Y:S05]  /*4460*/  @!P3 BRA `(.L_x_650) ;  /* 0x0000000000bcb947 */ /* 0x000fea0003800000 */
[----:B0-234-:R0:W2:Y:S01]  /*4470*/  LDS.128 R40, [R51+0x8000] ;  /* 0x0080000033287984 */ /* 0x01d0a20000000c00 */
[----:B------:R-:W-:Y:S01]  /*4480*/  ISETP.GE.AND P3, PT, R188, R117, PT ;  /* 0x00000075bc00720c */ /* 0x000fe20003f66270 */
[----:B------:R-:W-:-:S12]  /*4490*/  BSSY B3, `(.L_x_651) ;  /* 0x000002b000037945 */ /* 0x000fd80003800000 */
[----:B0-----:R-:W-:Y:S05]  /*44a0*/  @P3 BRA `(.L_x_652) ;  /* 0x0000000000a43947 */ /* 0x001fea0003800000 */
[--C-:B------:R-:W-:Y:S01]  /*44b0*/  SHF.R.U64 R80, R80, 0x10, R81.reuse ;  /* 0x0000001050507819 */ /* 0x100fe20000001251 */
[----:B--2---:R-:W-:Y:S01]  /*44c0*/  HADD2.F32 R83, -RZ, R41.H1_H1 ;  /* 0x30000029ff537230 */ /* 0x004fe20000004100 */
[----:B------:R-:W-:Y:S01]  /*44d0*/  SHF.R.U32.HI R81, RZ, 0x10, R81 ;  /* 0x00000010ff517819 */ /* 0x000fe20000011651 */
[----:B------:R-:W-:Y:S01]  /*44e0*/  HADD2.F32 R82, -RZ, R43.H1_H1 ;  /* 0x3000002bff527230 */ /* 0x000fe20000004100 */
[--C-:B------:R-:W-:Y:S01]  /*44f0*/  SHF.R.U64 R78, R78, 0x10, R79.reuse ;  /* 0x000000104e4e7819 */ /* 0x100fe2000000124f */
[----:B------:R-:W-:Y:S01]  /*4500*/  HADD2.F32 R80, -RZ, R80.H0_H0 ;  /* 0x20000050ff507230 */ /* 0x000fe20000004100 */
[----:B------:R-:W-:Y:S01]  /*4510*/  SHF.R.U32.HI R79, RZ, 0x10, R79 ;  /* 0x00000010ff4f7819 */ /* 0x000fe2000001164f */
[----:B------:R-:W-:Y:S02]  /*4520*/  HADD2.F32 R81, -RZ, R81.H0_H0 ;  /* 0x20000051ff517230 */ /* 0x000fe40000004100 */
[----:B------:R-:W-:Y:S02]  /*4530*/  HADD2.F32 R41, -RZ, R41.H0_H0 ;  /* 0x20000029ff297230 */ /* 0x000fe40000004100 */
[----:B------:R-:W-:Y:S01]  /*4540*/  FMUL.FTZ R86, R83, R80 ;  /* 0x0000005053567220 */ /* 0x000fe20000410000 */
[----:B------:R-:W-:-:S02]  /*4550*/  HADD2.F32 R84, -RZ, R43.H0_H0 ;  /* 0x2000002bff547230 */ /* 0x000fc40000004100 */
[-C--:B------:R-:W-:Y:S01]  /*4560*/  FMUL.FTZ R43, R82, R81.reuse ;  /* 0x00000051522b7220 */ /* 0x080fe20000410000 */
[----:B------:R-:W-:Y:S02]  /*4570*/  HADD2.F32 R78, -RZ, R78.H0_H0 ;  /* 0x2000004eff4e7230 */ /* 0x000fe40000004100 */
[C---:B------:R-:W-:Y:S01]  /*4580*/  FMUL.FTZ R80, R41.reuse, R80 ;  /* 0x0000005029507220 */ /* 0x040fe20000410000 */
[----:B------:R-:W-:Y:S02]  /*4590*/  HADD2.F32 R79, -RZ, R79.H0_H0 ;  /* 0x2000004fff4f7230 */ /* 0x000fe40000004100 */
[C---:B------:R-:W-:Y:S01]  /*45a0*/  FMUL.FTZ R81, R84.reuse, R81 ;  /* 0x0000005154517220 */ /* 0x040fe20000410000 */
[-C--:B------:R-:W-:Y:S01]  /*45b0*/  FFMA.FTZ R86, R41, R78.reuse, -R86 ;  /* 0x0000004e29567223 */ /* 0x080fe20000010856 */
[----:B------:R-:W-:Y:S01]  /*45c0*/  FFMA.FTZ R83, R83, R78, R80 ;  /* 0x0000004e53537223 */ /* 0x000fe20000010050 */
[-C--:B------:R-:W-:Y:S01]  /*45d0*/  FFMA.FTZ R43, R84, R79.reuse, -R43 ;  /* 0x0000004f542b7223 */ /* 0x080fe2000001082b */
[----:B------:R-:W-:Y:S01]  /*45e0*/  FFMA.FTZ R82, R82, R79, R81 ;  /* 0x0000004f52527223 */ /* 0x000fe20000010051 */
[----:B------:R-:W-:-:S02]  /*45f0*/  HADD2.F32 R79, -RZ, R159.H0_H0 ;  /* 0x2000009fff4f7230 */ /* 0x000fc40000004100 */
[--C-:B------:R-:W-:Y:S02]  /*4600*/  HADD2.F32 R78, -RZ, R40.reuse.H1_H1 ;  /* 0x30000028ff4e7230 */ /* 0x100fe40000004100 */
[----:B------:R-:W-:Y:S01]  /*4610*/  HADD2.F32 R80, -RZ, R40.H0_H0 ;  /* 0x20000028ff507230 */ /* 0x000fe20000004100 */
[----:B------:R-:W-:Y:S01]  /*4620*/  F2FP.F16.F32.PACK_AB R43, R82, R43 ;  /* 0x0000002b522b723e */ /* 0x000fe200000000ff */
[----:B------:R-:W-:Y:S02]  /*4630*/  HADD2.F32 R159, -RZ, R159.H1_H1 ;  /* 0x3000009fff9f7230 */ /* 0x000fe40000004100 */
[-C--:B------:R-:W-:Y:S01]  /*4640*/  FMUL.FTZ R85, R78, R79.reuse ;  /* 0x0000004f4e557220 */ /* 0x080fe20000410000 */
[--C-:B------:R-:W-:Y:S02]  /*4650*/  HADD2.F32 R40, -RZ, R42.reuse.H1_H1 ;  /* 0x3000002aff287230 */ /* 0x100fe40000004100 */
[----:B------:R-:W-:Y:S01]  /*4660*/  FMUL.FTZ R87, R80, R79 ;  /* 0x0000004f50577220 */ /* 0x000fe20000410000 */
[----:B------:R-:W-:-:S02]  /*4670*/  HADD2.F32 R42, -RZ, R42.H0_H0 ;  /* 0x2000002aff2a7230 */ /* 0x000fc40000004100 */
[--C-:B------:R-:W-:Y:S02]  /*4680*/  HADD2.F32 R41, -RZ, R158.reuse.H1_H1 ;  /* 0x3000009eff297230 */ /* 0x100fe40000004100 */
[-C--:B------:R-:W-:Y:S01]  /*4690*/  FMUL.FTZ R79, R40, R159.reuse ;  /* 0x0000009f284f7220 */ /* 0x080fe20000410000 */
[----:B------:R-:W-:Y:S02]  /*46a0*/  HADD2.F32 R81, -RZ, R158.H0_H0 ;  /* 0x2000009eff517230 */ /* 0x000fe40000004100 */
[----:B------:R-:W-:Y:S01]  /*46b0*/  FMUL.FTZ R159, R42, R159 ;  /* 0x0000009f2a9f7220 */ /* 0x000fe20000410000 */
[-C--:B------:R-:W-:Y:S01]  /*46c0*/  FFMA.FTZ R80, R80, R41.reuse, -R85 ;  /* 0x0000002950507223 */ /* 0x080fe20000010855 */
[----:B------:R-:W-:Y:S01]  /*46d0*/  FFMA.FTZ R87, R78, R41, R87 ;  /* 0x000000294e577223 */ /* 0x000fe20000010057 */
[-C--:B------:R-:W-:Y:S01]  /*46e0*/  FFMA.FTZ R79, R42, R81.reuse, -R79 ;  /* 0x000000512a4f7223 */ /* 0x080fe2000001084f */
[----:B------:R-:W-:Y:S01]  /*46f0*/  FFMA.FTZ R40, R40, R81, R159 ;  /* 0x0000005128287223 */ /* 0x000fe2000001009f */
[----:B------:R-:W-:-:S02]  /*4700*/  F2FP.F16.F32.PACK_AB R41, R83, R86 ;  /* 0x000000565329723e */ /* 0x000fc400000000ff */
[----:B------:R-:W-:Y:S02]  /*4710*/  F2FP.F16.F32.PACK_AB R80, R87, R80 ;  /* 0x000000505750723e */ /* 0x000fe400000000ff */
[----:B------:R-:W-:Y:S02]  /*4720*/  F2FP.F16.F32.PACK_AB R42, R40, R79 ;  /* 0x0000004f282a723e */ /* 0x000fe400000000ff */
[----:B------:R-:W-:-:S07]  /*4730*/  MOV R40, R80 ;  /* 0x0000005000287202 */ /* 0x000fce0000000f00 */
.L_x_652:
[----:B------:R-:W-:Y:S05]  /*4740*/  BSYNC B3 ;  /* 0x0000000000037941 */ /* 0x000fea0003800000 */
.L_x_651:
[----:B--2---:R0:W-:Y:S02]  /*4750*/  STG.E.128 desc[UR40][R52.64+0x100], R40 ;  /* 0x0001002834007986 */ /* 0x0041e4000c101d28 */
.L_x_650:
[----:B------:R-:W-:Y:S05]  /*4760*/  BSYNC B2 ;  /* 0x0000000000027941 */ /* 0x000fea0003800000 */
.L_x_649:
[----:B------:R-:W-:-:S13]  /*4770*/  ISETP.NE.AND P3, PT, R6, RZ, PT ;  /* 0x000000ff0600720c */ /* 0x000fda0003f65270 */
[----:B------:R-:W-:Y:S05]  /*4780*/  @!P3 BRA `(.L_x_632) ;  /* 0x0000000000bcb947 */ /* 0x000fea0003800000 */
[----:B0-234-:R0:W2:Y:S01]  /*4790*/  LDS.128 R40, [R50+0x8000] ;  /* 0x0080000032287984 */ /* 0x01d0a20000000c00 */
[----:B------:R-:W-:Y:S01]  /*47a0*/  ISETP.GE.AND P3, PT, R190, R117, PT ;  /* 0x00000075be00720c */ /* 0x000fe20003f66270 */
[----:B------:R-:W-:-:S12]  /*47b0*/  BSSY B2, `(.L_x_653) ;  /* 0x000002b000027945 */ /* 0x000fd80003800000 */
[----:B0-----:R-:W-:Y:S05]  /*47c0*/  @P3 BRA `(.L_x_654) ;  /* 0x0000000000a43947 */ /* 0x001fea0003800000 */
[----:B------:R-:W-:Y:S02]  /*47d0*/  SHF.R.U64 R78, R74, 0x10, R75 ;  /* 0x000000104a4e7819 */ /* 0x000fe4000000124b */
[----:B------:R-:W-:Y:S02]  /*47e0*/  SHF.R.U64 R80, R76, 0x10, R77 ;  /* 0x000000104c507819 */ /* 0x000fe4000000124d */
[----:B------:R-:W-:Y:S01]  /*47f0*/  SHF.R.U32.HI R74, RZ, 0x10, R75 ;  /* 0x00000010ff4a7819 */ /* 0x000fe2000001164b */
[----:B--2---:R-:W-:Y:S01]  /*4800*/  IMAD.MOV.U32 R75, RZ, RZ, R43 ;  /* 0x000000ffff4b7224 */ /* 0x004fe200078e002b */
[----:B------:R-:W-:Y:S01]  /*4810*/  SHF.R.U32.HI R79, RZ, 0x10, R77 ;  /* 0x00000010ff4f7819 */ /* 0x000fe2000001164d */
[----:B------:R-:W-:Y:S02]  /*4820*/  HADD2.F32 R80, -RZ, R80.H0_H0 ;  /* 0x20000050ff507230 */ /* 0x000fe40000004100 */
[--C-:B------:R-:W-:Y:S02]  /*4830*/  HADD2.F32 R43, -RZ, R41.reuse.H1_H1 ;  /* 0x30000029ff2b7230 */ /* 0x100fe40000004100 */
[----:B------:R-:W-:-:S02]  /*4840*/  HADD2.F32 R41, -RZ, R41.H0_H0 ;  /* 0x20000029ff297230 */ /* 0x000fc40000004100 */
[----:B------:R-:W-:Y:S02]  /*4850*/  HADD2.F32 R79, -RZ, R79.H0_H0 ;  /* 0x2000004fff4f7230 */ /* 0x000fe40000004100 */
[--C-:B------:R-:W-:Y:S02]  /*4860*/  HADD2.F32 R76, -RZ, R75.reuse.H1_H1 ;  /* 0x3000004bff4c7230 */ /* 0x100fe40000004100 */
[----:B------:R-:W-:Y:S02]  /*4870*/  HADD2.F32 R75, -RZ, R75.H0_H0 ;  /* 0x2000004bff4b7230 */ /* 0x000fe40000004100 */
[----:B------:R-:W-:Y:S02]  /*4880*/  HADD2.F32 R78, -RZ, R78.H0_H0 ;  /* 0x2000004eff4e7230 */ /* 0x000fe40000004100 */
[-C--:B------:R-:W-:Y:S01]  /*4890*/  FMUL.FTZ R82, R76, R79.reuse ;  /* 0x0000004f4c527220 */ /* 0x080fe20000410000 */
[----:B------:R-:W-:Y:S02]  /*48a0*/  HADD2.F32 R77, -RZ, R74.H0_H0 ;  /* 0x2000004aff4d7230 */ /* 0x000fe40000004100 */
[-C--:B------:R-:W-:Y:S01]  /*48b0*/  FMUL.FTZ R74, R43, R80.reuse ;  /* 0x000000502b4a7220 */ /* 0x080fe20000410000 */
[----:B------:R-:W-:Y:S01]  /*48c0*/  FMUL.FTZ R80, R41, R80 ;  /* 0x0000005029507220 */ /* 0x000fe20000410000 */
[----:B------:R-:W-:-:S02]  /*48d0*/  FMUL.FTZ R79, R75, R79 ;  /* 0x0000004f4b4f7220 */ /* 0x000fc40000410000 */
[-C--:B------:R-:W-:Y:S01]  /*48e0*/  FFMA.FTZ R41, R41, R78.reuse, -R74 ;  /* 0x0000004e29297223 */ /* 0x080fe2000001084a */
[----:B------:R-:W-:Y:S01]  /*48f0*/  FFMA.FTZ R74, R43, R78, R80 ;  /* 0x0000004e2b4a7223 */ /* 0x000fe20000010050 */
[-C--:B------:R-:W-:Y:S01]  /*4900*/  FFMA.FTZ R43, R75, R77.reuse, -R82 ;  /* 0x0000004d4b2b7223 */ /* 0x080fe20000010852 */
[----:B------:R-:W-:Y:S01]  /*4910*/  FFMA.FTZ R76, R76, R77, R79 ;  /* 0x0000004d4c4c7223 */ /* 0x000fe2000001004f */
[--C-:B------:R-:W-:Y:S02]  /*4920*/  HADD2.F32 R75, -RZ, R40.reuse.H1_H1 ;  /* 0x30000028ff4b7230 */ /* 0x100fe40000004100 */
[----:B------:R-:W-:Y:S01]  /*4930*/  HADD2.F32 R79, -RZ, R155.H0_H0 ;  /* 0x2000009bff4f7230 */ /* 0x000fe20000004100 */
[----:B------:R-:W-:Y:S01]  /*4940*/  F2FP.F16.F32.PACK_AB R41, R74, R41 ;  /* 0x000000294a29723e */ /* 0x000fe200000000ff */
[----:B------:R-:W-:Y:S01]  /*4950*/  HADD2.F32 R40, -RZ, R40.H0_H0 ;  /* 0x20000028ff287230 */ /* 0x000fe20000004100 */
[----:B------:R-:W-:Y:S01]  /*4960*/  F2FP.F16.F32.PACK_AB R43, R76, R43 ;  /* 0x0000002b4c2b723e */ /* 0x000fe200000000ff */
[----:B------:R-:W-:-:S02]  /*4970*/  HADD2.F32 R77, -RZ, R42.H1_H1 ;  /* 0x3000002aff4d7230 */ /* 0x000fc40000004100 */
[-C--:B------:R-:W-:Y:S01]  /*4980*/  FMUL.FTZ R81, R75, R79.reuse ;  /* 0x0000004f4b517220 */ /* 0x080fe20000410000 */
[----:B------:R-:W-:Y:S02]  /*4990*/  HADD2.F32 R155, -RZ, R155.H1_H1 ;  /* 0x3000009bff9b7230 */ /* 0x000fe40000004100 */
[----:B------:R-:W-:Y:S01]  /*49a0*/  FMUL.FTZ R80, R40, R79 ;  /* 0x0000004f28507220 */ /* 0x000fe20000410000 */
[----:B------:R-:W-:Y:S02]  /*49b0*/  HADD2.F32 R42, -RZ, R42.H0_H0 ;  /* 0x2000002aff2a7230 */ /* 0x000fe40000004100 */
[--C-:B------:R-:W-:Y:S02]  /*49c0*/  HADD2.F32 R78, -RZ, R154.reuse.H0_H0 ;  /* 0x2000009aff4e7230 */ /* 0x100fe40000004100 */
[-C--:B------:R-:W-:Y:S01]  /*49d0*/  FMUL.FTZ R79, R77, R155.reuse ;  /* 0x0000009b4d4f7220 */ /* 0x080fe20000410000 */
[----:B------:R-:W-:Y:S02]  /*49e0*/  HADD2.F32 R154, -RZ, R154.H1_H1 ;  /* 0x3000009aff9a7230 */ /* 0x000fe40000004100 */
[----:B------:R-:W-:Y:S01]  /*49f0*/  FMUL.FTZ R82, R42, R155 ;  /* 0x0000009b2a527220 */ /* 0x000fe20000410000 */
[-C--:B------:R-:W-:Y:S01]  /*4a00*/  FFMA.FTZ R81, R40, R78.reuse, -R81 ;  /* 0x0000004e28517223 */ /* 0x080fe20000010851 */
[----:B------:R-:W-:Y:S01]  /*4a10*/  FFMA.FTZ R80, R75, R78, R80 ;  /* 0x0000004e4b507223 */ /* 0x000fe20000010050 */
[-C--:B------:R-:W-:Y:S01]  /*4a20*/  FFMA.FTZ R79, R42, R154.reuse, -R79 ;  /* 0x0000009a2a4f7223 */ /* 0x080fe2000001084f */
[----:B------:R-:W-:-:S03]  /*4a30*/  FFMA.FTZ R82, R77, R154, R82 ;  /* 0x0000009a4d527223 */ /* 0x000fc60000010052 */
[----:B------:R-:W-:Y:S02]  /*4a40*/  F2FP.F16.F32.PACK_AB R40, R80, R81 ;  /* 0x000000515028723e */ /* 0x000fe400000000ff */
[----:B------:R-:W-:-:S07]  /*4a50*/  F2FP.F16.F32.PACK_AB R42, R82, R79 ;  /* 0x0000004f522a723e */ /* 0x000fce00000000ff */
.L_x_654:
[----:B------:R-:W-:Y:S05]  /*4a60*/  BSYNC B2 ;  /* 0x0000000000027941 */ /* 0x000fea0003800000 */
.L_x_653:
[----:B--2---:R0:W-:Y:S02]  /*4a70*/  STG.E.128 desc[UR40][R52.64+0x140], R40 ;  /* 0x0001402834007986 */ /* 0x0041e4000c101d28 */
.L_x_632:
[----:B------:R-:W-:Y:S05]  /*4a80*/  BSYNC B1 ;  /* 0x0000000000017941 */ /* 0x000fea0003800000 */
.L_x_631:
[----:B------:R-:W-:Y:S05]  /*4a90*/  @P4 BRA `(.L_x_655) ;  /* 0x0000005000784947 */ /* 0x000fea0003800000 */
        /* <DEDUP_REMOVED lines=8> */
[----:B--2---:R-:W-:Y:S01]  /*4b20*/  IMAD.MOV.U32 R52, RZ, RZ, R42 ;  /* 0x000000ffff347224 */ /* 0x004fe200078e002a */
[----:B------:R-:W-:Y:S01]  /*4b30*/  SHF.R.U32.HI R75, RZ, 0x10, R71 ;  /* 0x00000010ff4b7819 */ /* 0x000fe20000011647 */
[--C-:B------:R-:W-:Y:S01]  /*4b40*/  HADD2.F32 R42, -RZ, R41.reuse.H1_H1 ;  /* 0x30000029ff2a7230 */ /* 0x100fe20000004100 */
[--C-:B------:R-:W-:Y:S01]  /*4b50*/  SHF.R.U64 R71, R72, 0x10, R73.reuse ;  /* 0x0000001048477819 */ /* 0x100fe20000001249 */
[----:B------:R-:W-:Y:S01]  /*4b60*/  HADD2.F32 R41, -RZ, R41.H0_H0 ;  /* 0x20000029ff297230 */ /* 0x000fe20000004100 */
[----:B------:R-:W-:Y:S01]  /*4b70*/  SHF.R.U32.HI R74, RZ, 0x10, R73 ;  /* 0x00000010ff4a7819 */ /* 0x000fe20000011649 */
[----:B------:R-:W-:Y:S02]  /*4b80*/  HADD2.F32 R70, -RZ, R70.H0_H0 ;  /* 0x20000046ff467230 */ /* 0x000fe40000004100 */
[----:B------:R-:W-:Y:S02]  /*4b90*/  HADD2.F32 R71, -RZ, R71.H0_H0 ;  /* 0x20000047ff477230 */ /* 0x000fe40000004100 */
[----:B------:R-:W-:-:S02]  /*4ba0*/  HADD2.F32 R74, -RZ, R74.H0_H0 ;  /* 0x2000004aff4a7230 */ /* 0x000fc40000004100 */
[--C-:B------:R-:W-:Y:S02]  /*4bb0*/  HADD2.F32 R53, -RZ, R43.reuse.H1_H1 ;  /* 0x3000002bff357230 */ /* 0x100fe40000004100 */
[CC--:B------:R-:W-:Y:S01]  /*4bc0*/  FMUL.FTZ R76, R42.reuse, R71.reuse ;  /* 0x000000472a4c7220 */ /* 0x0c0fe20000410000 */
[C---:B------:R-:W-:Y:S01]  /*4bd0*/  FMUL.FTZ R71, R41.reuse, R71 ;  /* 0x0000004729477220 */ /* 0x040fe20000410000 */
[----:B------:R-:W-:Y:S02]  /*4be0*/  HADD2.F32 R43, -RZ, R43.H0_H0 ;  /* 0x2000002bff2b7230 */ /* 0x000fe40000004100 */
[-C--:B------:R-:W-:Y:S01]  /*4bf0*/  FFMA.FTZ R76, R41, R70.reuse, -R76 ;  /* 0x00000046294c7223 */ /* 0x080fe2000001084c */
[----:B------:R-:W-:Y:S01]  /*4c00*/  FFMA.FTZ R73, R42, R70, R71 ;  /* 0x000000462a497223 */ /* 0x000fe20000010047 */
[----:B------:R-:W-:Y:S02]  /*4c10*/  HADD2.F32 R72, -RZ, R75.H0_H0 ;  /* 0x2000004bff487230 */ /* 0x000fe40000004100 */
[----:B------:R-:W-:Y:S01]  /*4c20*/  FMUL.FTZ R78, R53, R74 ;  /* 0x0000004a354e7220 */ /* 0x000fe20000410000 */
[----:B------:R-:W-:-:S02]  /*4c30*/  HADD2.F32 R70, -RZ, R163.H0_H0 ;  /* 0x200000a3ff467230 */ /* 0x000fc40000004100 */
[C---:B------:R-:W-:Y:S01]  /*4c40*/  FMUL.FTZ R74, R43.reuse, R74 ;  /* 0x0000004a2b4a7220 */ /* 0x040fe20000410000 */
[----:B------:R-:W-:Y:S02]  /*4c50*/  HADD2.F32 R163, -RZ, R163.H1_H1 ;  /* 0x300000a3ffa37230 */ /* 0x000fe40000004100 */
[-C--:B------:R-:W-:Y:S01]  /*4c60*/  FFMA.FTZ R78, R43, R72.reuse, -R78 ;  /* 0x000000482b4e7223 */ /* 0x080fe2000001084e */
[----:B------:R-:W-:Y:S02]  /*4c70*/  HADD2.F32 R41, -RZ, R40.H1_H1 ;  /* 0x30000028ff297230 */ /* 0x000fe40000004100 */
[----:B------:R-:W-:Y:S01]  /*4c80*/  FFMA.FTZ R77, R53, R72, R74 ;  /* 0x00000048354d7223 */ /* 0x000fe2000001004a */
[----:B------:R-:W-:Y:S02]  /*4c90*/  HADD2.F32 R42, -RZ, R52.H1_H1 ;  /* 0x30000034ff2a7230 */ /* 0x000fe40000004100 */
[----:B------:R-:W-:Y:S02]  /*4ca0*/  HADD2.F32 R40, -RZ, R40.H0_H0 ;  /* 0x20000028ff287230 */ /* 0x000fe40000004100 */
[----:B------:R-:W-:Y:S01]  /*4cb0*/  FMUL.FTZ R71, R41, R70 ;  /* 0x0000004629477220 */ /* 0x000fe20000410000 */
[----:B------:R-:W-:-:S02]  /*4cc0*/  HADD2.F32 R52, -RZ, R52.H0_H0 ;  /* 0x20000034ff347230 */ /* 0x000fc40000004100 */
[-C--:B------:R-:W-:Y:S01]  /*4cd0*/  FMUL.FTZ R75, R42, R163.reuse ;  /* 0x000000a32a4b7220 */ /* 0x080fe20000410000 */
[----:B------:R-:W-:Y:S02]  /*4ce0*/  HADD2.F32 R43, -RZ, R160.H0_H0 ;  /* 0x200000a0ff2b7230 */ /* 0x000fe40000004100 */
[----:B------:R-:W-:Y:S01]  /*4cf0*/  FMUL.FTZ R70, R40, R70 ;  /* 0x0000004628467220 */ /* 0x000fe20000410000 */
        /* <DEDUP_REMOVED lines=9> */
[----:B------:R-:W-:-:S07]  /*4d90*/  F2FP.F16.F32.PACK_AB R42, R42, R75 ;  /* 0x0000004b2a2a723e */ /* 0x000fce00000000ff */
.L_x_659:
[----:B------:R-:W-:Y:S05]  /*4da0*/  BSYNC B2 ;  /* 0x0000000000027941 */ /* 0x000fea0003800000 */
.L_x_658:
[----:B--2---:R0:W-:Y:S02]  /*4db0*/  STG.E.128 desc[UR40][R48.64], R40 ;  /* 0x0000002830007986 */ /* 0x0041e4000c101d28 */
.L_x_657:
[----:B------:R-:W-:Y:S05]  /*4dc0*/  BSYNC B1 ;  /* 0x0000000000017941 */ /* 0x000fea0003800000 */
.L_x_656:
        /* <DEDUP_REMOVED lines=8> */
[--C-:B--2---:R-:W-:Y:S01]  /*4e50*/  HADD2.F32 R53, -RZ, R43.reuse.H1_H1 ;  /* 0x3000002bff357230 */ /* 0x104fe20000004100 */
[----:B------:R-:W-:Y:S01]  /*4e60*/  SHF.R.U32.HI R71, RZ, 0x10, R67 ;  /* 0x00000010ff477819 */ /* 0x000fe20000011643 */
[----:B------:R-:W-:Y:S01]  /*4e70*/  HADD2.F32 R43, -RZ, R43.H0_H0 ;  /* 0x2000002bff2b7230 */ /* 0x000fe20000004100 */
[--C-:B------:R-:W-:Y:S01]  /*4e80*/  SHF.R.U64 R67, R68, 0x10, R69.reuse ;  /* 0x0000001044437819 */ /* 0x100fe20000001245 */
[----:B------:R-:W-:Y:S01]  /*4e90*/  HADD2.F32 R66, -RZ, R66.H0_H0 ;  /* 0x20000042ff427230 */ /* 0x000fe20000004100 */
[----:B------:R-:W-:Y:S01]  /*4ea0*/  MOV R52, R42 ;  /* 0x0000002a00347202 */ /* 0x000fe20000000f00 */
[----:B------:R-:W-:Y:S01]  /*4eb0*/  HADD2.F32 R42, -RZ, R41.H1_H1 ;  /* 0x30000029ff2a7230 */ /* 0x000fe20000004100 */
[----:B------:R-:W-:Y:S01]  /*4ec0*/  SHF.R.U32.HI R70, RZ, 0x10, R69 ;  /* 0x00000010ff467819 */ /* 0x000fe20000011645 */
[----:B------:R-:W-:Y:S02]  /*4ed0*/  HADD2.F32 R67, -RZ, R67.H0_H0 ;  /* 0x20000043ff437230 */ /* 0x000fe40000004100 */
[----:B------:R-:W-:-:S02]  /*4ee0*/  HADD2.F32 R41, -RZ, R41.H0_H0 ;  /* 0x20000029ff297230 */ /* 0x000fc40000004100 */
[----:B------:R-:W-:Y:S02]  /*4ef0*/  HADD2.F32 R70, -RZ, R70.H0_H0 ;  /* 0x20000046ff467230 */ /* 0x000fe40000004100 */
[CC--:B------:R-:W-:Y:S01]  /*4f00*/  FMUL.FTZ R72, R42.reuse, R67.reuse ;  /* 0x000000432a487220 */ /* 0x0c0fe20000410000 */
[----:B------:R-:W-:Y:S02]  /*4f10*/  HADD2.F32 R68, -RZ, R71.H0_H0 ;  /* 0x20000047ff447230 */ /* 0x000fe40000004100 */
[----:B------:R-:W-:Y:S01]  /*4f20*/  FMUL.FTZ R67, R41, R67 ;  /* 0x0000004329437220 */ /* 0x000fe20000410000 */
[----:B------:R-:W-:Y:S01]  /*4f30*/  FMUL.FTZ R74, R53, R70 ;  /* 0x00000046354a7220 */ /* 0x000fe20000410000 */
[-C--:B------:R-:W-:Y:S02]  /*4f40*/  FFMA.FTZ R72, R41, R66.reuse, -R72 ;  /* 0x0000004229487223 */ /* 0x080fe40000010848 */
[----:B------:R-:W-:Y:S01]  /*4f50*/  FFMA.FTZ R71, R42, R66, R67 ;  /* 0x000000422a477223 */ /* 0x000fe20000010043 */
[----:B------:R-:W-:Y:S01]  /*4f60*/  FMUL.FTZ R70, R43, R70 ;  /* 0x000000462b467220 */ /* 0x000fe20000410000 */
[----:B------:R-:W-:-:S02]  /*4f70*/  HADD2.F32 R66, -RZ, R162.H0_H0 ;  /* 0x200000a2ff427230 */ /* 0x000fc40000004100 */
[-C--:B------:R-:W-:Y:S01]  /*4f80*/  FFMA.FTZ R74, R43, R68.reuse, -R74 ;  /* 0x000000442b4a7223 */ /* 0x080fe2000001084a */
[----:B------:R-:W-:Y:S02]  /*4f90*/  HADD2.F32 R67, -RZ, R162.H1_H1 ;  /* 0x300000a2ff437230 */ /* 0x000fe40000004100 */
[----:B------:R-:W-:Y:S01]  /*4fa0*/  FFMA.FTZ R75, R53, R68, R70 ;  /* 0x00000044354b7223 */ /* 0x000fe20000010046 */
[----:B------:R-:W-:Y:S02]  /*4fb0*/  HADD2.F32 R41, -RZ, R40.H1_H1 ;  /* 0x30000028ff297230 */ /* 0x000fe40000004100 */
[----:B------:R-:W-:Y:S02]  /*4fc0*/  HADD2.F32 R42, -RZ, R52.H1_H1 ;  /* 0x30000034ff2a7230 */ /* 0x000fe40000004100 */
[----:B------:R-:W-:Y:S02]  /*4fd0*/  HADD2.F32 R40, -RZ, R40.H0_H0 ;  /* 0x20000028ff287230 */ /* 0x000fe40000004100 */
[----:B------:R-:W-:Y:S01]  /*4fe0*/  FMUL.FTZ R69, R41, R66 ;  /* 0x0000004229457220 */ /* 0x000fe20000410000 */
[----:B------:R-:W-:-:S02]  /*4ff0*/  HADD2.F32 R52, -RZ, R52.H0_H0 ;  /* 0x20000034ff347230 */ /* 0x000fc40000004100 */
[-C--:B------:R-:W-:Y:S01]  /*5000*/  FMUL.FTZ R73, R42, R67.reuse ;  /* 0x000000432a497220 */ /* 0x080fe20000410000 */
[----:B------:R-:W-:Y:S02]  /*5010*/  HADD2.F32 R43, -RZ, R147.H1_H1 ;  /* 0x30000093ff2b7230 */ /* 0x000fe40000004100 */
        /* <DEDUP_REMOVED lines=11> */
.L_x_663:
[----:B------:R-:W-:Y:S05]  /*50d0*/  BSYNC B2 ;  /* 0x0000000000027941 */ /* 0x000fea0003800000 */
.L_x_662:
[----:B--2---:R0:W-:Y:S02]  /*50e0*/  STG.E.128 desc[UR40][R48.64+0x40], R40 ;  /* 0x0000402830007986 */ /* 0x0041e4000c101d28 */
.L_x_661:
[----:B------:R-:W-:Y:S05]  /*50f0*/  BSYNC B1 ;  /* 0x0000000000017941 */ /* 0x000fea0003800000 */
.L_x_660:
        /* <DEDUP_REMOVED lines=19> */
[----:B------:R-:W-:Y:S02]  /*5230*/  HADD2.F32 R43, -RZ, R43.H0_H0 ;  /* 0x2000002bff2b7230 */ /* 0x000fe40000004100 */
[----:B------:R-:W-:Y:S01]  /*5240*/  FMUL.FTZ R63, R41, R63 ;  /* 0x0000003f293f7220 */ /* 0x000fe20000410000 */
[----:B------:R-:W-:Y:S02]  /*5250*/  HADD2.F32 R64, -RZ, R67.H0_H0 ;  /* 0x20000043ff407230 */ /* 0x000fe40000004100 */
[----:B------:R-:W-:Y:S01]  /*5260*/  FMUL.FTZ R70, R53, R66 ;  /* 0x0000004235467220 */ /* 0x000fe20000410000 */
[-C--:B------:R-:W-:Y:S01]  /*5270*/  FFMA.FTZ R68, R41, R62.reuse, -R68 ;  /* 0x0000003e29447223 */ /* 0x080fe20000010844 */
[----:B------:R-:W-:Y:S01]  /*5280*/  FFMA.FTZ R63, R42, R62, R63 ;  /* 0x0000003e2a3f7223 */ /* 0x000fe2000001003f */
[----:B------:R-:W-:Y:S01]  /*5290*/  FMUL.FTZ R66, R43, R66 ;  /* 0x000000422b427220 */ /* 0x000fe20000410000 */
[----:B------:R-:W-:-:S02]  /*52a0*/  HADD2.F32 R160, -RZ, R160.H1_H1 ;  /* 0x300000a0ffa07230 */ /* 0x000fc40000004100 */
        /* <DEDUP_REMOVED lines=21> */
.L_x_667:
[----:B------:R-:W-:Y:S05]  /*5400*/  BSYNC B2 ;  /* 0x0000000000027941 */ /* 0x000fea0003800000 */
.L_x_666:
[----:B--2---:R0:W-:Y:S02]  /*5410*/  STG.E.128 desc[UR40][R48.64+0x80], R40 ;  /* 0x0000802830007986 */ /* 0x0041e4000c101d28 */
.L_x_665:
[----:B------:R-:W-:Y:S05]  /*5420*/  BSYNC B1 ;  /* 0x0000000000017941 */ /* 0x000fea0003800000 */
.L_x_664:
        /* <DEDUP_REMOVED lines=31> */
[----:B------:R-:W-:Y:S02]  /*5620*/  HADD2.F32 R133, -RZ, R133.H0_H0 ;  /* 0x20000085ff857230 */ /* 0x000fe40000004100 */
[----:B------:R-:W-:Y:S02]  /*5630*/  HADD2.F32 R40, -RZ, R40.H0_H0 ;  /* 0x20000028ff287230 */ /* 0x000fe40000004100 */
[----:B------:R-:W-:Y:S01]  /*5640*/  FMUL.FTZ R65, R42, R59 ;  /* 0x0000003b2a417220 */ /* 0x000fe20000410000 */
[----:B------:R-:W-:-:S02]  /*5650*/  HADD2.F32 R52, -RZ, R52.H0_H0 ;  /* 0x20000034ff347230 */ /* 0x000fc40000004100 */
[CC--:B------:R-:W-:Y:S01]  /*5660*/  FMUL.FTZ R61, R41.reuse, R133.reuse ;  /* 0x00000085293d7220 */ /* 0x0c0fe20000410000 */
[--C-:B------:R-:W-:Y:S02]  /*5670*/  HADD2.F32 R43, -RZ, R132.reuse.H1_H1 ;  /* 0x30000084ff2b7230 */ /* 0x100fe40000004100 */
        /* <DEDUP_REMOVED lines=11> */
.L_x_671:
[----:B------:R-:W-:Y:S05]  /*5730*/  BSYNC B2 ;  /* 0x0000000000027941 */ /* 0x000fea0003800000 */
.L_x_670:
[----:B--2---:R0:W-:Y:S02]  /*5740*/  STG.E.128 desc[UR40][R48.64+0xc0], R40 ;  /* 0x0000c02830007986 */ /* 0x0041e4000c101d28 */
.L_x_669:
[----:B------:R-:W-:Y:S05]  /*5750*/  BSYNC B1 ;  /* 0x0000000000017941 */ /* 0x000fea0003800000 */
.L_x_668:
        /* <DEDUP_REMOVED lines=13> */
[----:B------:R-:W-:Y:S01]  /*5830*/  SHF.R.U32.HI R56, RZ, 0x10, R57 ;  /* 0x00000010ff387819 */ /* 0x000fe20000011639 */
[----:B------:R-:W-:Y:S01]  /*5840*/  HADD2.F32 R54, -RZ, R54.H0_H0 ;  /* 0x20000036ff367230 */ /* 0x000fe20000004100 */
[----:B------:R-:W-:Y:S01]  /*5850*/  MOV R51, R42 ;  /* 0x0000002a00337202 */ /* 0x000fe20000000f00 */
[----:B------:R-:W-:Y:S02]  /*5860*/  HADD2.F32 R55, -RZ, R55.H0_H0 ;  /* 0x20000037ff377230 */ /* 0x000fe40000004100 */
[----:B------:R-:W-:-:S02]  /*5870*/  HADD2.F32 R56, -RZ, R56.H0_H0 ;  /* 0x20000038ff387230 */ /* 0x000fc40000004100 */
[--C-:B------:R-:W-:Y:S02]  /*5880*/  HADD2.F32 R42, -RZ, R41.reuse.H1_H1 ;  /* 0x30000029ff2a7230 */ /* 0x100fe40000004100 */
[----:B------:R-:W-:Y:S02]  /*5890*/  HADD2.F32 R41, -RZ, R41.H0_H0 ;  /* 0x20000029ff297230 */ /* 0x000fe40000004100 */
[-C--:B------:R-:W-:Y:S01]  /*58a0*/  FMUL.FTZ R57, R43, R56.reuse ;  /* 0x000000382b397220 */ /* 0x080fe20000410000 */
[----:B------:R-:W-:Y:S01]  /*58b0*/  FMUL.FTZ R60, R52, R56 ;  /* 0x00000038343c7220 */ /* 0x000fe20000410000 */
[-C--:B------:R-:W-:Y:S01]  /*58c0*/  FMUL.FTZ R58, R42, R55.reuse ;  /* 0x000000372a3a7220 */ /* 0x080fe20000410000 */
[C---:B------:R-:W-:Y:S01]  /*58d0*/  FMUL.FTZ R55, R41.reuse, R55 ;  /* 0x0000003729377220 */ /* 0x040fe20000410000 */
[----:B------:R-:W-:Y:S02]  /*58e0*/  FFMA.FTZ R57, R52, R54, R57 ;  /* 0x0000003634397223 */ /* 0x000fe40000010039 */
[----:B------:R-:W-:Y:S01]  /*58f0*/  FFMA.FTZ R58, R41, R53, -R58 ;  /* 0x00000035293a7223 */ /* 0x000fe2000001083a */
[----:B------:R-:W-:-:S02]  /*5900*/  HADD2.F32 R52, -RZ, R91.H0_H0 ;  /* 0x2000005bff347230 */ /* 0x000fc40000004100 */
[----:B------:R-:W-:Y:S01]  /*5910*/  FFMA.FTZ R55, R42, R53, R55 ;  /* 0x000000352a377223 */ /* 0x000fe20000010037 */
[----:B------:R-:W-:Y:S02]  /*5920*/  HADD2.F32 R91, -RZ, R91.H1_H1 ;  /* 0x3000005bff5b7230 */ /* 0x000fe40000004100 */
[----:B------:R-:W-:Y:S01]  /*5930*/  FFMA.FTZ R60, R43, R54, -R60 ;  /* 0x000000362b3c7223 */ /* 0x000fe2000001083c */
[--C-:B------:R-:W-:Y:S02]  /*5940*/  HADD2.F32 R41, -RZ, R40.reuse.H1_H1 ;  /* 0x30000028ff297230 */ /* 0x100fe40000004100 */
[--C-:B------:R-:W-:Y:S02]  /*5950*/  HADD2.F32 R42, -RZ, R51.reuse.H1_H1 ;  /* 0x30000033ff2a7230 */ /* 0x100fe40000004100 */
[----:B------:R-:W-:Y:S02]  /*5960*/  HADD2.F32 R40, -RZ, R40.H0_H0 ;  /* 0x20000028ff287230 */ /* 0x000fe40000004100 */
[----:B------:R-:W-:Y:S01]  /*5970*/  FMUL.FTZ R53, R41, R52 ;  /* 0x0000003429357220 */ /* 0x000fe20000410000 */
[----:B------:R-:W-:-:S02]  /*5980*/  HADD2.F32 R51, -RZ, R51.H0_H0 ;  /* 0x20000033ff337230 */ /* 0x000fc40000004100 */
[-C--:B------:R-:W-:Y:S01]  /*5990*/  FMUL.FTZ R54, R42, R91.reuse ;  /* 0x0000005b2a367220 */ /* 0x080fe20000410000 */
[--C-:B------:R-:W-:Y:S02]  /*59a0*/  HADD2.F32 R43, -RZ, R90.reuse.H1_H1 ;  /* 0x3000005aff2b7230 */ /* 0x100fe40000004100 */
[C---:B------:R-:W-:Y:S01]  /*59b0*/  FMUL.FTZ R52, R40.reuse, R52 ;  /* 0x0000003428347220 */ /* 0x040fe20000410000 */
        /* <DEDUP_REMOVED lines=10> */
.L_x_675:
[----:B------:R-:W-:Y:S05]  /*5a60*/  BSYNC B2 ;  /* 0x0000000000027941 */ /* 0x000fea0003800000 */
.L_x_674:
[----:B--2---:R0:W-:Y:S02]  /*5a70*/  STG.E.128 desc[UR40][R48.64+0x100], R40 ;  /* 0x0001002830007986 */ /* 0x0041e4000c101d28 */
.L_x_673:
[----:B------:R-:W-:Y:S05]  /*5a80*/  BSYNC B1 ;  /* 0x0000000000017941 */ /* 0x000fea0003800000 */
.L_x_672:
[----:B------:R-:W-:-:S13]  /*5a90*/  ISETP.NE.AND P3, PT, R6, RZ, PT ;  /* 0x000000ff0600720c */ /* 0x000fda0003f65270 */
        /* <DEDUP_REMOVED lines=46> */
.L_x_677:
[----:B------:R-:W-:Y:S05]  /*5d80*/  BSYNC B1 ;  /* 0x0000000000017941 */ /* 0x000fea0003800000 */
.L_x_676:
[----:B--2---:R0:W-:Y:S01]  /*5d90*/  STG.E.128 desc[UR40][R48.64+0x140], R40 ;  /* 0x0001402830007986 */ /* 0x0041e2000c101d28 */
[----:B------:R-:W-:Y:S05]  /*5da0*/  BRA `(.L_x_655) ;  /* 0x0000003c00b47947 */ /* 0x000fea0003800000 */
.L_x_623:
[----:B------:R-:W-:Y:S01]  /*5db0*/  ISETP.GE.AND P4, PT, R17, R4, PT ;  /* 0x000000041100720c */ /* 0x000fe20003f86270 */
[----:B------:R-:W-:Y:S01]  /*5dc0*/  BSSY B1, `(.L_x_678) ;  /* 0x000002e000017945 */ /* 0x000fe20003800000 */
[----:B------:R-:W-:Y:S02]  /*5dd0*/  CS2R R66, SRZ ;  /* 0x0000000000427805 */ /* 0x000fe4000001ff00 */
[----:B0-----:R-:W-:Y:S02]  /*5de0*/  CS2R R42, SRZ ;  /* 0x00000000002a7805 */ /* 0x001fe4000001ff00 */
        /* <DEDUP_REMOVED lines=14> */
[----:B------:R-:W-:Y:S02]  /*5ed0*/  IADD3 R40, P3, R108, R88, RZ ;  /* 0x000000586c287210 */ /* 0x000fe40007f7e0ff */
[----:B------:R-:W-:Y:S02]  /*5ee0*/  CS2R R50, SRZ ;  /* 0x0000000000327805 */ /* 0x000fe4000001ff00 */
[----:B------:R-:W-:Y:S01]  /*5ef0*/  CS2R R48, SRZ ;  /* 0x0000000000307805 */ /* 0x000fe2000001ff00 */
[----:B------:R-:W-:Y:S01]  /*5f00*/  IMAD.X R42, R0, 0x1, R28, P2 ;  /* 0x00000001002a7824 */ /* 0x000fe200010e061c */
[----:B------:R-:W-:Y:S02]  /*5f10*/  LEA R64, P2, R41, UR4, 0x1 ;  /* 0x0000000429407c11 */ /* 0x000fe4000f8408ff */
[----:B------:R-:W-:-:S02]  /*5f20*/  CS2R R62, SRZ ;  /* 0x00000000003e7805 */ /* 0x000fc4000001ff00 */
[----:B------:R-:W-:Y:S02]  /*5f30*/  CS2R R60, SRZ ;  /* 0x00000000003c7805 */ /* 0x000fe4000001ff00 */
[----:B------:R-:W-:Y:S01]  /*5f40*/  LEA.HI.X R65, R41, UR5, R42, 0x1, P2 ;  /* 0x0000000529417c11 */ /* 0x000fe200090f0c2a */
[----:B------:R-:W-:Y:S01]  /*5f50*/  ULDC.64 UR4, c[0x0][0x400] ;  /* 0x0001000000047ab9 */ /* 0x000fe20000000a00 */
[----:B------:R-:W-:Y:S02]  /*5f60*/  ISETP.GE.AND P2, PT, R18, R117, PT ;  /* 0x000000751200720c */ /* 0x000fe40003f46270 */
[----:B------:R-:W-:Y:S02]  /*5f70*/  IADD3.X R41, R3, R30, RZ, P3, !PT ;  /* 0x0000001e03297210 */ /* 0x000fe40001ffe4ff */
[----:B------:R-:W-:-:S04]  /*5f80*/  LEA R68, P3, R40, UR4, 0x1 ;  /* 0x0000000428447c11 */ /* 0x000fc8000f8608ff */
[----:B------:R-:W-:Y:S02]  /*5f90*/  LEA.HI.X R69, R40, UR5, R41, 0x1, P3 ;  /* 0x0000000528457c11 */ /* 0x000fe400098f0c29 */
[----:B------:R-:W-:-:S03]  /*5fa0*/  ISETP.GE.AND P3, PT, R101, R117, PT ;  /* 0x000000756500720c */ /* 0x000fc60003f66270 */
[----:B------:R0:W5:Y:S04]  /*5fb0*/  @!P2 LDG.E.128 R48, desc[UR40][R64.64] ;  /* 0x000000284030a981 */ /* 0x000168000c1e1d00 */
[----:B------:R0:W5:Y:S01]  /*5fc0*/  @!P2 LDG.E.128 R60, desc[UR40][R68.64] ;  /* 0x00000028443ca981 */ /* 0x000162000c1e1d00 */
[----:B------:R-:W-:Y:S02]  /*5fd0*/  ISETP.GE.AND P2, PT, R100, R117, PT ;  /* 0x000000756400720c */ /* 0x000fe40003f46270 */
        /* <DEDUP_REMOVED lines=8> */
[----:B------:R0:W5:Y:S04]  /*6060*/  @!P3 LDG.E.128 R44, desc[UR40][R64.64+0x40] ;  /* 0x00004028402cb981 */ /* 0x000168000c1e1d00 */
[----:B------:R0:W5:Y:S04]  /*6070*/  @!P2 LDG.E.128 R40, desc[UR40][R64.64+0x80] ;  /* 0x000080284028a981 */ /* 0x000168000c1e1d00 */
[----:B------:R0:W5:Y:S04]  /*6080*/  @!P3 LDG.E.128 R56, desc[UR40][R68.64+0x40] ;  /* 0x000040284438b981 */ /* 0x000168000c1e1d00 */
[----:B------:R0:W5:Y:S02]  /*6090*/  @!P2 LDG.E.128 R52, desc[UR40][R68.64+0x80] ;  /* 0x000080284434a981 */ /* 0x000164000c1e1d00 */
.L_x_679:
[----:B------:R-:W-:Y:S05]  /*60a0*/  BSYNC B1 ;  /* 0x0000000000017941 */ /* 0x000fea0003800000 */
.L_x_678:
[----:B------:R-:W-:Y:S01]  /*60b0*/  ISETP.GE.AND P3, PT, R205, R4, PT ;  /* 0x00000004cd00720c */ /* 0x000fe20003f66270 */
[----:B------:R-:W-:Y:S01]  /*60c0*/  BSSY B1, `(.L_x_680) ;  /* 0x000002e000017945 */ /* 0x000fe20003800000 */
[----:B0-----:R-:W-:Y:S02]  /*60d0*/  CS2R R64, SRZ ;  /* 0x0000000000407805 */ /* 0x001fe4000001ff00 */
        /* <DEDUP_REMOVED lines=17> */
[----:B------:R-:W-:Y:S02]  /*61f0*/  IADD3.X R65, R28, R0, R35, P2, P5 ;  /* 0x000000001c417210 */ /* 0x000fe400017ea423 */
[----:B------:R-:W-:Y:S02]  /*6200*/  CS2R R72, SRZ ;  /* 0x0000000000487805 */ /* 0x000fe4000001ff00 */
[----:B------:R-:W-:Y:S02]  /*6210*/  IADD3 R0, P2, P5, R108, R88, R36 ;  /* 0x000000586c007210 */ /* 0x000fe40007d5e024 */
[----:B------:R-:W-:-:S02]  /*6220*/  CS2R R86, SRZ ;  /* 0x0000000000567805 */ /* 0x000fc4000001ff00 */
[----:B------:R-:W-:Y:S02]  /*6230*/  CS2R R84, SRZ ;  /* 0x0000000000547805 */ /* 0x000fe4000001ff00 */
[----:B------:R-:W-:Y:S02]  /*6240*/  IADD3.X R3, R30, R3, R38, P2, P5 ;  /* 0x000000031e037210 */ /* 0x000fe400017ea426 */
[----:B------:R-:W-:-:S04]  /*6250*/  LEA R88, P2, R90, UR4, 0x1 ;  /* 0x000000045a587c11 */ /* 0x000fc8000f8408ff */
[----:B------:R-:W-:Y:S02]  /*6260*/  LEA.HI.X R89, R90, UR5, R65, 0x1, P2 ;  /* 0x000000055a597c11 */ /* 0x000fe400090f0c41 */
[----:B------:R-:W-:-:S04]  /*6270*/  LEA R90, P2, R0, UR6, 0x1 ;  /* 0x00000006005a7c11 */ /* 0x000fc8000f8408ff */
[----:B------:R-:W-:Y:S02]  /*6280*/  LEA.HI.X R91, R0, UR7, R3, 0x1, P2 ;  /* 0x00000007005b7c11 */ /* 0x000fe400090f0c03 */
[----:B------:R-:W-:Y:S02]  /*6290*/  ISETP.GE.AND P2, PT, R18, R117, PT ;  /* 0x000000751200720c */ /* 0x000fe40003f46270 */
[----:B------:R-:W-:Y:S02]  /*62a0*/  CS2R R70, SRZ ;  /* 0x0000000000467805 */ /* 0x000fe4000001ff00 */
[----:B------:R-:W-:Y:S02]  /*62b0*/  CS2R R68, SRZ ;  /* 0x0000000000447805 */ /* 0x000fe4000001ff00 */
[----:B------:R-:W-:Y:S02]  /*62c0*/  CS2R R82, SRZ ;  /* 0x0000000000527805 */ /* 0x000fe4000001ff00 */
[----:B------:R-:W-:-:S05]  /*62d0*/  CS2R R80, SRZ ;  /* 0x0000000000507805 */ /* 0x000fca000001ff00 */
[----:B------:R0:W5:Y:S04]  /*62e0*/  @!P2 LDG.E.128 R72, desc[UR40][R88.64] ;  /* 0x000000285848a981 */ /* 0x000168000c1e1d00 */
[----:B------:R0:W5:Y:S01]  /*62f0*/  @!P2 LDG.E.128 R84, desc[UR40][R90.64] ;  /* 0x000000285a54a981 */ /* 0x000162000c1e1d00 */
[----:B------:R-:W-:Y:S02]  /*6300*/  ISETP.GE.AND P2, PT, R101, R117, PT ;  /* 0x000000756500720c */ /* 0x000fe40003f46270 */
[----:B------:R-:W-:Y:S02]  /*6310*/  CS2R R66, SRZ ;  /* 0x0000000000427805 */ /* 0x000fe4000001ff00 */
[----:B------:R-:W-:Y:S02]  /*6320*/  CS2R R64, SRZ ;  /* 0x0000000000407805 */ /* 0x000fe4000001ff00 */
[----:B------:R-:W-:-:S02]  /*6330*/  CS2R R78, SRZ ;  /* 0x00000000004e7805 */ /* 0x000fc4000001ff00 */
[----:B------:R-:W-:-:S05]  /*6340*/  CS2R R76, SRZ ;  /* 0x00000000004c7805 */ /* 0x000fca000001ff00 */
[----:B------:R0:W5:Y:S04]  /*6350*/  @!P2 LDG.E.128 R68, desc[UR40][R88.64+0x40] ;  /* 0x000040285844a981 */ /* 0x000168000c1e1d00 */
[----:B------:R0:W5:Y:S01]  /*6360*/  @!P2 LDG.E.128 R80, desc[UR40][R90.64+0x40] ;  /* 0x000040285a50a981 */ /* 0x000162000c1e1d00 */
[----:B------:R-:W-:-:S13]  /*6370*/  ISETP.GE.AND P2, PT, R100, R117, PT ;  /* 0x000000756400720c */ /* 0x000fda0003f46270 */
[----:B------:R0:W5:Y:S04]  /*6380*/  @!P2 LDG.E.128 R64, desc[UR40][R88.64+0x80] ;  /* 0x000080285840a981 */ /* 0x000168000c1e1d00 */
[----:B------:R0:W5:Y:S02]  /*6390*/  @!P2 LDG.E.128 R76, desc[UR40][R90.64+0x80] ;  /* 0x000080285a4ca981 */ /* 0x000164000c1e1d00 */
.L_x_681:
[----:B------:R-:W-:Y:S05]  /*63a0*/  BSYNC B1 ;  /* 0x0000000000017941 */ /* 0x000fea0003800000 */
.L_x_680:
[----:B------:R-:W-:Y:S01]  /*63b0*/  IMAD.MOV.U32 R3, RZ, RZ, R41 ;  /* 0x000000ffff037224 */ /* 0x000fe200078e0029 */
[----:B------:R-:W-:Y:S01]  /*63c0*/  MOV R0, R40 ;  /* 0x0000002800007202 */ /* 0x000fe20000000f00 */
[----:B0-----:R-:W-:Y:S01]  /*63d0*/  IMAD.MOV.U32 R88, RZ, RZ, R46 ;  /* 0x000000ffff587224 */ /* 0x001fe200078e002e */
        /* <DEDUP_REMOVED lines=18> */
[----:B------:R-:W-:Y:S01]  /*6500*/  PRMT R173, R89, 0x7610, R173 ;  /* 0x0000761059ad7816 */ /* 0x000fe200000000ad */
[----:B------:R-:W-:Y:S01]  /*6510*/  IMAD.MOV.U32 R89, RZ, RZ, R58 ;  /* 0x000000ffff597224 */ /* 0x000fe200078e003a */
[----:B------:R-:W-:Y:S02]  /*6520*/  MOV R3, R52 ;  /* 0x0000003400037202 */ /* 0x000fe40000000f00 */
[----:B------:R-:W-:Y:S02]  /*6530*/  PRMT R173, R173, 0x5410, R0 ;  /* 0x00005410adad7816 */ /* 0x000fe40000000000 */
[----:B------:R-:W-:Y:S01]  /*6540*/  PRMT R174, R3, 0x5410, R88 ;  /* 0x0000541003ae7816 */ /* 0x000fe20000000058 */
[----:B------:R-:W-:Y:S01]  /*6550*/  IMAD.MOV.U32 R3, RZ, RZ, R56 ;  /* 0x000000ffff037224 */ /* 0x000fe200078e0038 */
[----:B------:R-:W-:Y:S01]  /*6560*/  PRMT R175, R175, 0x5410, R89 ;  /* 0x00005410afaf7816 */ /* 0x000fe20000000059 */
[----:B------:R-:W-:Y:S01]  /*6570*/  IMAD.MOV.U32 R88, RZ, RZ, R57 ;  /* 0x000000ffff587224 */ /* 0x000fe200078e0039 */
[----:B------:R-:W-:-:S02]  /*6580*/  MOV R89, R62 ;  /* 0x0000003e00597202 */ /* 0x000fc40000000f00 */
[----:B------:R-:W-:Y:S02]  /*6590*/  MOV R0, R59 ;  /* 0x0000003b00007202 */ /* 0x000fe40000000f00 */
[----:B------:R-:W-:Y:S01]  /*65a0*/  PRMT R176, R176, 0x5410, R3 ;  /* 0x00005410b0b07816 */ /* 0x000fe20000000003 */
[----:B------:R-:W-:Y:S01]  /*65b0*/  IMAD.MOV.U32 R3, RZ, RZ, R63 ;  /* 0x000000ffff037224 */ /* 0x000fe200078e003f */
[----:B------:R-:W-:Y:S01]  /*65c0*/  PRMT R180, R88, 0x5410, R89 ;  /* 0x0000541058b47816 */ /* 0x000fe20000000059 */
[----:B------:R-:W-:Y:S01]  /*65d0*/  IMAD.MOV.U32 R88, RZ, RZ, R60 ;  /* 0x000000ffff587224 */ /* 0x000fe200078e003c */
[----:B------:R-:W-:Y:S01]  /*65e0*/  PRMT R177, R177, 0x5410, R0 ;  /* 0x00005410b1b17816 */ /* 0x000fe20000000000 */
[----:B-----5:R-:W-:Y:S01]  /*65f0*/  IMAD.MOV.U32 R0, RZ, RZ, R66 ;  /* 0x000000ffff007224 */ /* 0x020fe200078e0042 */
[----:B------:R-:W-:Y:S02]  /*6600*/  MOV R89, R61 ;  /* 0x0000003d00597202 */ /* 0x000fe40000000f00 */
        /* <DEDUP_REMOVED lines=24> */
[----:B------:R-:W-:Y:S01]  /*6790*/  IMAD.MOV.U32 R89, RZ, RZ, R75 ;  /* 0x000000ffff597224 */ /* 0x000fe200078e004b */
[----:B------:R-:W-:Y:S02]  /*67a0*/  MOV R88, R76 ;  /* 0x0000004c00587202 */ /* 0x000fe40000000f00 */
[----:B------:R-:W-:-:S02]  /*67b0*/  PLOP3.LUT P2, PT, PT, PT, UP0, 0x80, 0x0 ;  /* 0x000000000000781c */ /* 0x000fc40003f4f008 */
[----:B------:R-:W-:Y:S01]  /*67c0*/  PRMT R155, R88, 0x5410, R3 ;  /* 0x00005410589b7816 */ /* 0x000fe20000000003 */
[----:B------:R-:W-:Y:S01]  /*67d0*/  IMAD.MOV.U32 R3, RZ, RZ, R80 ;  /* 0x000000ffff037224 */ /* 0x000fe200078e0050 */
        /* <DEDUP_REMOVED lines=9> */
[----:B------:R-:W-:-:S02]  /*6870*/  PRMT R154, R154, 0x5410, R89 ;  /* 0x000054109a9a7816 */ /* 0x000fc40000000059 */
[----:B------:R-:W-:Y:S02]  /*6880*/  MOV R89, R86 ;  /* 0x0000005600597202 */ /* 0x000fe40000000f00 */
[----:B------:R-:W-:Y:S02]  /*6890*/  MOV R0, R85 ;  /* 0x0000005500007202 */ /* 0x000fe40000000f00 */
[----:B------:R-:W-:Y:S02]  /*68a0*/  PRMT R171, R93, 0x5410, R94 ;  /* 0x000054105dab7816 */ /* 0x000fe4000000005e */
[----:B------:R-:W-:Y:S02]  /*68b0*/  PRMT R169, R89, 0x5410, R88 ;  /* 0x0000541059a97816 */ /* 0x000fe40000000058 */
[----:B------:R-:W-:Y:S01]  /*68c0*/  PRMT R170, R3, 0x5410, R0 ;  /* 0x0000541003aa7816 */ /* 0x000fe20000000000 */
[----:B------:R-:W-:Y:S06]  /*68d0*/  @!P2 BRA `(.L_x_682) ;  /* 0x000000000004a947 */ /* 0x000fec0003800000 */
[----:B------:R-:W-:Y:S01]  /*68e0*/  BPT.TRAP 0x1 ;  /* 0x000000040000795c */ /* 0x000fe20000300000 */
.L_x_682:
[----:B------:R-:W-:Y:S01]  /*68f0*/  IMAD R3, R16, 0x8, R2 ;  /* 0x0000000810037824 */ /* 0x000fe200078e0202 */
[----:B------:R-:W-:Y:S01]  /*6900*/  SHF.L.U32 R0, R184, 0x1f, RZ ;  /* 0x0000001fb8007819 */ /* 0x000fe200000006ff */
[----:B------:R-:W0:Y:S01]  /*6910*/  LDC R147, c[0x0][0x2f4] ;  /* 0x0000bd00ff937b82 */ /* 0x000e220000000800 */
[----:B------:R-:W-:Y:S01]  /*6920*/  BSSY B1, `(.L_x_683) ;  /* 0x0000005000017945 */ /* 0x000fe20003800000 */
[----:B------:R-:W-:Y:S01]  /*6930*/  IMAD.MOV.U32 R127, RZ, RZ, R92 ;  /* 0x000000ffff7f7224 */ /* 0x000fe200078e005c */
[----:B------:R-:W1:Y:S05]  /*6940*/  SYNCS.PHASECHK.TRANS64.TRYWAIT P5, [R3+URZ+0x34890], R0 ;  /* 0x03489000030075a7 */ /* 0x000e6a00080a017f */
[----:B------:R-:W2:Y:S01]  /*6950*/  LDC.64 R128, c[0x0][0x300] ;  /* 0x0000c000ff807b82 */ /* 0x000ea20000000a00 */
[----:B-1----:R-:W-:Y:S05]  /*6960*/  @!P5 BRA `(.L_x_684) ;  /* 0x0000018c0084d947 */ /* 0x002fea0003800000 */
.L_x_983:
[----:B------:R-:W-:Y:S05]  /*6970*/  BSYNC B1 ;  /* 0x0000000000017941 */ /* 0x000fea0003800000 */
.L_x_683:
[----:B------:R-:W-:Y:S01]  /*6980*/  BSSY B1, `(.L_x_685) ;  /* 0x0000182000017945 */ /* 0x000fe20003800000 */
[----:B0-----:R-:W-:-:S03]  /*6990*/  IADD3 R148, -R122, R147, RZ ;  /* 0x000000937a947210 */ /* 0x001fc60007ffe1ff */
[----:B------:R-:W-:Y:S05]  /*69a0*/  @P4 BRA `(.L_x_686) ;  /* 0x0000001400fc4947 */ /* 0x000fea0003800000 */
[----:B------:R-:W-:Y:S01]  /*69b0*/  ISETP.NE.AND P4, PT, R14, RZ, PT ;  /* 0x000000ff0e00720c */ /* 0x000fe20003f85270 */
[-C--:B--2---:R-:W-:Y:S01]  /*69c0*/  IMAD R156, R145, R128.reuse, RZ ;  /* 0x00000080919c7224 */ /* 0x084fe200078e02ff */
[----:B------:R-:W-:Y:S01]  /*69d0*/  BSSY B2, `(.L_x_687) ;  /* 0x0000082000027945 */ /* 0x000fe20003800000 */
[----:B------:R-:W-:-:S04]  /*69e0*/  IMAD.WIDE.U32 R132, R17, R128, R126 ;  /* 0x0000008011847225 */ /* 0x000fc800078e007e */
[----:B------:R-:W-:-:S04]  /*69f0*/  IMAD R156, R17, R129, R156 ;  /* 0x00000081119c7224 */ /* 0x000fc800078e029c */
[----:B------:R-:W-:Y:S02]  /*6a00*/  IMAD.IADD R156, R156, 0x1, R133 ;  /* 0x000000019c9c7824 */ /* 0x000fe400078e0285 */
[----:B------:R-:W-:Y:S05]  /*6a10*/  @!P4 BRA `(.L_x_688) ;  /* 0x0000000400f4c947 */ /* 0x000fea0003800000 */
[----:B------:R-:W-:Y:S01]  /*6a20*/  SEL R88, R122, R148, !P0 ;  /* 0x000000947a587207 */ /* 0x000fe20004000000 */
[----:B------:R-:W-:Y:S01]  /*6a30*/  BSSY B3, `(.L_x_689) ;  /* 0x000006f000037945 */ /* 0x000fe20003800000 */
[----:B------:R-:W-:Y:S02]  /*6a40*/  ISETP.GE.AND P4, PT, R18, R117, PT ;  /* 0x000000751200720c */ /* 0x000fe40003f86270 */
[----:B------:R-:W-:-:S04]  /*6a50*/  SHF.R.S32.HI R89, RZ, 0x1f, R88 ;  /* 0x0000001fff597819 */ /* 0x000fc80000011458 */
[----:B------:R-:W-:-:S04]  /*6a60*/  LEA.HI R89, R89, R88, RZ, 0x4 ;  /* 0x0000005859597211 */ /* 0x000fc800078f20ff */
[----:B------:R-:W-:-:S04]  /*6a70*/  LEA.HI.SX32 R160, R89, R114, 0x1c ;  /* 0x0000007259a07211 */ /* 0x000fc800078fe2ff */
[----:B------:R-:W-:-:S04]  /*6a80*/  SHF.R.S32.HI R88, RZ, 0x1f, R160 ;  /* 0x0000001fff587819 */ /* 0x000fc800000114a0 */
[----:B------:R-:W-:Y:S02]  /*6a90*/  LEA.HI R88, R88, R160, RZ, 0x3 ;  /* 0x000000a058587211 */ /* 0x000fe400078f18ff */
[----:B------:R-:W-:-:S03]  /*6aa0*/  SHF.L.U32 R160, R160, 0x3, RZ ;  /* 0x00000003a0a07819 */ /* 0x000fc600000006ff */
[----:B------:R-:W-:Y:S01]  /*6ab0*/  IMAD.SHL.U32 R88, R88, 0x400, RZ ;  /* 0x0000040058587824 */ /* 0x000fe200078e00ff */
[----:B------:R-:W-:-:S04]  /*6ac0*/  LOP3.LUT R89, R191, 0x38, R160, 0xf8, !PT ;  /* 0x00000038bf597812 */ /* 0x000fc800078ef8a0 */
[----:B------:R-:W-:Y:S02]  /*6ad0*/  LOP3.LUT R88, R88, 0x7fffe000, RZ, 0xc0, !PT ;  /* 0x7fffe00058587812 */ /* 0x000fe400078ec0ff */
[----:B------:R-:W-:-:S03]  /*6ae0*/  LOP3.LUT R89, R89, R193, RZ, 0x3c, !PT ;  /* 0x000000c159597212 */ /* 0x000fc600078e3cff */
[----:B------:R-:W-:-:S04]  /*6af0*/  IMAD R88, R192, 0x200, R88 ;  /* 0x00000200c0587824 */ /* 0x000fc800078e0258 */
[----:B------:R-:W-:-:S04]  /*6b00*/  IMAD.IADD R88, R88, 0x1, R89 ;  /* 0x0000000158587824 */ /* 0x000fc800078e0259 */
[C---:B------:R-:W-:Y:S02]  /*6b10*/  IMAD R92, R16.reuse, 0x6000, R88 ;  /* 0x00006000105c7824 */ /* 0x040fe400078e0258 */
[----:B------:R-:W-:Y:S02]  /*6b20*/  IMAD R88, R16, 0x6000, R143 ;  /* 0x0000600010587824 */ /* 0x000fe400078e028f */
[----:B------:R-:W-:-:S03]  /*6b30*/  IMAD R92, R92, 0x2, R2 ;  /* 0x000000025c5c7824 */ /* 0x000fc600078e0202 */
[----:B------:R-:W-:-:S03]  /*6b40*/  LEA R88, R88, R2, 0x1 ;  /* 0x0000000258587211 */ /* 0x000fc600078e08ff */
[----:B------:R-:W0:Y:S04]  /*6b50*/  LDS.128 R92, [R92+0x1c400] ;  /* 0x01c400005c5c7984 */ /* 0x000e280000000c00 */
[----:B------:R-:W2:Y:S01]  /*6b60*/  LDS.128 R88, [R88+0x1c400] ;  /* 0x01c4000058587984 */ /* 0x000ea20000000c00 */
[----:B------:R-:W-:Y:S05]  /*6b70*/  @P4 BRA `(.L_x_690) ;  /* 0x0000000400684947 */ /* 0x000fea0003800000 */
[----:B0-----:R-:W-:Y:S01]  /*6b80*/  IMAD.MOV.U32 R163, RZ, RZ, R93 ;  /* 0x000000ffffa37224 */ /* 0x001fe200078e005d */
[----:B--2---:R-:W-:Y:S01]  /*6b90*/  MOV R162, R89 ;  /* 0x0000005900a27202 */ /* 0x004fe20000000f00 */
[----:B------:R-:W-:Y:S01]  /*6ba0*/  HADD2.F32 R161, -RZ, R161.H0_H0 ;  /* 0x200000a1ffa17230 */ /* 0x000fe20000004100 */
[--C-:B------:R-:W-:Y:S01]  /*6bb0*/  SHF.R.U64 R48, R48, 0x10, R49.reuse ;  /* 0x0000001030307819 */ /* 0x100fe20000001231 */
[----:B------:R-:W-:Y:S01]  /*6bc0*/  HADD2.F32 R164, -RZ, R164.H0_H0 ;  /* 0x200000a4ffa47230 */ /* 0x000fe20000004100 */
[----:B------:R-:W-:Y:S01]  /*6bd0*/  SHF.R.U32.HI R49, RZ, 0x10, R49 ;  /* 0x00000010ff317819 */ /* 0x000fe20000011631 */
[----:B------:R-:W-:Y:S01]  /*6be0*/  HADD2.F32 R89, -RZ, R163.H0_H0 ;  /* 0x200000a3ff597230 */ /* 0x000fe20000004100 */
[----:B------:R-:W-:Y:S01]  /*6bf0*/  SHF.R.U64 R50, R50, 0x10, R51 ;  /* 0x0000001032327819 */ /* 0x000fe20000001233 */
[----:B------:R-:W-:Y:S02]  /*6c00*/  HADD2.F32 R165, -RZ, R162.H0_H0 ;  /* 0x200000a2ffa57230 */ /* 0x000fe40000004100 */
[----:B------:R-:W-:-:S02]  /*6c10*/  HADD2.F32 R49, -RZ, R49.H0_H0 ;  /* 0x20000031ff317230 */ /* 0x000fc40000004100 */
[-C--:B------:R-:W-:Y:S01]  /*6c20*/  FMUL.FTZ R93, R89, R161.reuse ;  /* 0x000000a1595d7220 */ /* 0x080fe20000410000 */
[----:B------:R-:W-:Y:S02]  /*6c30*/  HADD2.F32 R50, -RZ, R50.H0_H0 ;  /* 0x20000032ff327230 */ /* 0x000fe40000004100 */
[C---:B------:R-:W-:Y:S01]  /*6c40*/  FMUL.FTZ R161, R165.reuse, R161 ;  /* 0x000000a1a5a17220 */ /* 0x040fe20000410000 */
[----:B------:R-:W-:-:S03]  /*6c50*/  FFMA.FTZ R93, R165, R164, -R93 ;  /* 0x000000a4a55d7223 */ /* 0x000fc6000001085d */
[----:B------:R-:W-:Y:S01]  /*6c60*/  FFMA.FTZ R89, R89, R164, R161 ;  /* 0x000000a459597223 */ /* 0x000fe200000100a1 */
[--C-:B------:R-:W-:Y:S02]  /*6c70*/  SHF.R.U32.HI R164, RZ, 0x10, R61.reuse ;  /* 0x00000010ffa47819 */ /* 0x100fe4000001163d */
[----:B------:R-:W-:Y:S01]  /*6c80*/  SHF.R.U64 R161, R60, 0x10, R61 ;  /* 0x000000103ca17819 */ /* 0x000fe2000000123d */
[----:B------:R-:W-:Y:S02]  /*6c90*/  HADD2.F32 R60, -RZ, R163.H1_H1 ;  /* 0x300000a3ff3c7230 */ /* 0x000fe40000004100 */
[----:B------:R-:W-:Y:S02]  /*6ca0*/  HADD2.F32 R164, -RZ, R164.H0_H0 ;  /* 0x200000a4ffa47230 */ /* 0x000fe40000004100 */
[----:B------:R-:W-:Y:S02]  /*6cb0*/  HADD2.F32 R61, -RZ, R162.H1_H1 ;  /* 0x300000a2ff3d7230 */ /* 0x000fe40000004100 */
[----:B------:R-:W-:-:S02]  /*6cc0*/  HADD2.F32 R161, -RZ, R161.H0_H0 ;  /* 0x200000a1ffa17230 */ /* 0x000fc40000004100 */
[-C--:B------:R-:W-:Y:S01]  /*6cd0*/  FMUL.FTZ R162, R60, R164.reuse ;  /* 0x000000a43ca27220 */ /* 0x080fe20000410000 */
[----:B------:R-:W-:-:S03]  /*6ce0*/  FMUL.FTZ R164, R61, R164 ;  /* 0x000000a43da47220 */ /* 0x000fc60000410000 */
[-C--:B------:R-:W-:Y:S01]  /*6cf0*/  FFMA.FTZ R61, R61, R49.reuse, -R162 ;  /* 0x000000313d3d7223 */ /* 0x080fe200000108a2 */
[----:B------:R-:W-:Y:S02]  /*6d00*/  HADD2.F32 R162, -RZ, R179.H0_H0 ;  /* 0x200000b3ffa27230 */ /* 0x000fe40000004100 */
[----:B------:R-:W-:Y:S01]  /*6d10*/  FFMA.FTZ R49, R60, R49, R164 ;  /* 0x000000313c317223 */ /* 0x000fe200000100a4 */
[----:B------:R-:W-:Y:S02]  /*6d20*/  IMAD.MOV.U32 R60, RZ, RZ, R91 ;  /* 0x000000ffff3c7224 */ /* 0x000fe400078e005b */
[----:B------:R-:W-:Y:S01]  /*6d30*/  HADD2.F32 R164, -RZ, R181.H0_H0 ;  /* 0x200000b5ffa47230 */ /* 0x000fe20000004100 */
[----:B------:R-:W-:Y:S01]  /*6d40*/  F2FP.F16.F32.PACK_AB R61, R61, R93 ;  /* 0x0000005d3d3d723e */ /* 0x000fe200000000ff */
[----:B------:R-:W-:Y:S01]  /*6d50*/  HADD2.F32 R91, -RZ, R95.H0_H0 ;  /* 0x2000005fff5b7230 */ /* 0x000fe20000004100 */
[----:B------:R-:W-:Y:S01]  /*6d60*/  F2FP.F16.F32.PACK_AB R49, R49, R89 ;  /* 0x000000593131723e */ /* 0x000fe200000000ff */
[--C-:B------:R-:W-:Y:S01]  /*6d70*/  HADD2.F32 R163, -RZ, R60.reuse.H0_H0 ;  /* 0x2000003cffa37230 */ /* 0x100fe20000004100 */
[----:B------:R-:W-:Y:S01]  /*6d80*/  MOV R89, R61 ;  /* 0x0000003d00597202 */ /* 0x000fe20000000f00 */
[----:B------:R-:W-:-:S02]  /*6d90*/  HADD2.F32 R60, -RZ, R60.H1_H1 ;  /* 0x3000003cff3c7230 */ /* 0x000fc40000004100 */
[----:B------:R-:W-:Y:S01]  /*6da0*/  FMUL.FTZ R165, R91, R164 ;  /* 0x000000a45ba57220 */ /* 0x000fe20000410000 */
[----:B------:R-:W-:-:S03]  /*6db0*/  IMAD.MOV.U32 R93, RZ, RZ, R49 ;  /* 0x000000ffff5d7224 */ /* 0x000fc600078e0031 */
[C---:B------:R-:W-:Y:S01]  /*6dc0*/  FFMA.FTZ R165, R163.reuse, R162, -R165 ;  /* 0x000000a2a3a57223 */ /* 0x040fe200000108a5 */
[----:B------:R-:W-:Y:S01]  /*6dd0*/  FMUL.FTZ R163, R163, R164 ;  /* 0x000000a4a3a37220 */ /* 0x000fe20000410000 */
[----:B------:R-:W-:-:S03]  /*6de0*/  HADD2.F32 R164, -RZ, R181.H1_H1 ;  /* 0x300000b5ffa47230 */ /* 0x000fc60000004100 */
[----:B------:R-:W-:Y:S01]  /*6df0*/  FFMA.FTZ R163, R91, R162, R163 ;  /* 0x000000a25ba37223 */ /* 0x000fe200000100a3 */
[----:B------:R-:W-:Y:S02]  /*6e00*/  SHF.R.U32.HI R91, RZ, 0x10, R51 ;  /* 0x00000010ff5b7819 */ /* 0x000fe40000011633 */
[--C-:B------:R-:W-:Y:S01]  /*6e10*/  SHF.R.U64 R51, R62, 0x10, R63.reuse ;  /* 0x000000103e337819 */ /* 0x100fe2000000123f */
[----:B------:R-:W-:Y:S01]  /*6e20*/  HADD2.F32 R62, -RZ, R95.H1_H1 ;  /* 0x3000005fff3e7230 */ /* 0x000fe20000004100 */
[----:B------:R-:W-:Y:S01]  /*6e30*/  SHF.R.U32.HI R63, RZ, 0x10, R63 ;  /* 0x00000010ff3f7819 */ /* 0x000fe2000001163f */
[----:B------:R-:W-:Y:S02]  /*6e40*/  HADD2.F32 R95, -RZ, R91.H0_H0 ;  /* 0x2000005bff5f7230 */ /* 0x000fe40000004100 */
[----:B------:R-:W-:Y:S02]  /*6e50*/  HADD2.F32 R51, -RZ, R51.H0_H0 ;  /* 0x20000033ff337230 */ /* 0x000fe40000004100 */
[----:B------:R-:W-:-:S05]  /*6e60*/  HADD2.F32 R63, -RZ, R63.H0_H0 ;  /* 0x2000003fff3f7230 */ /* 0x000fca0000004100 */
[----:B------:R-:W-:-:S04]  /*6e70*/  FMUL.FTZ R91, R62, R63 ;  /* 0x0000003f3e5b7220 */ /* 0x000fc80000410000 */
[C---:B------:R-:W-:Y:S01]  /*6e80*/  FFMA.FTZ R91, R60.reuse, R95, -R91 ;  /* 0x0000005f3c5b7223 */ /* 0x040fe2000001085b */
[----:B------:R-:W-:Y:S01]  /*6e90*/  FMUL.FTZ R60, R60, R63 ;  /* 0x0000003f3c3c7220 */ /* 0x000fe20000410000 */
[----:B------:R-:W-:-:S03]  /*6ea0*/  HADD2.F32 R63, -RZ, R179.H1_H1 ;  /* 0x300000b3ff3f7230 */ /* 0x000fc60000004100 */
[----:B------:R-:W-:Y:S01]  /*6eb0*/  FFMA.FTZ R60, R62, R95, R60 ;  /* 0x0000005f3e3c7223 */ /* 0x000fe2000001003c */
[----:B------:R-:W-:Y:S01]  /*6ec0*/  HADD2.F32 R62, -RZ, R92.H0_H0 ;  /* 0x2000005cff3e7230 */ /* 0x000fe20000004100 */
[----:B------:R-:W-:Y:S01]  /*6ed0*/  F2FP.F16.F32.PACK_AB R91, R91, R165 ;  /* 0x000000a55b5b723e */ /* 0x000fe200000000ff */
[--C-:B------:R-:W-:Y:S02]  /*6ee0*/  HADD2.F32 R95, -RZ, R88.reuse.H0_H0 ;  /* 0x20000058ff5f7230 */ /* 0x100fe40000004100 */
[----:B------:R-:W-:Y:S02]  /*6ef0*/  HADD2.F32 R88, -RZ, R88.H1_H1 ;  /* 0x30000058ff587230 */ /* 0x000fe40000004100 */
[-C--:B------:R-:W-:Y:S01]  /*6f00*/  FMUL.FTZ R162, R62, R164.reuse ;  /* 0x000000a43ea27220 */ /* 0x080fe20000410000 */
[----:B------:R-:W-:Y:S01]  /*6f10*/  F2FP.F16.F32.PACK_AB R60, R60, R163 ;  /* 0x000000a33c3c723e */ /* 0x000fe200000000ff */
[C---:B------:R-:W-:Y:S02]  /*6f20*/  FMUL.FTZ R164, R95.reuse, R164 ;  /* 0x000000a45fa47220 */ /* 0x040fe40000410000 */
[----:B------:R-:W-:-:S02]  /*6f30*/  FFMA.FTZ R162, R95, R63, -R162 ;  /* 0x0000003f5fa27223 */ /* 0x000fc400000108a2 */
[----:B------:R-:W-:Y:S01]  /*6f40*/  FFMA.FTZ R164, R62, R63, R164 ;  /* 0x0000003f3ea47223 */ /* 0x000fe200000100a4 */
[----:B------:R-:W-:Y:S02]  /*6f50*/  HADD2.F32 R62, -RZ, R92.H1_H1 ;  /* 0x3000005cff3e7230 */ /* 0x000fe40000004100 */
[----:B------:R-:W-:Y:S02]  /*6f60*/  HADD2.F32 R63, -RZ, R48.H0_H0 ;  /* 0x20000030ff3f7230 */ /* 0x000fe40000004100 */
[--C-:B------:R-:W-:Y:S02]  /*6f70*/  HADD2.F32 R92, -RZ, R90.reuse.H0_H0 ;  /* 0x2000005aff5c7230 */ /* 0x100fe40000004100 */
[-C--:B------:R-:W-:Y:S01]  /*6f80*/  FMUL.FTZ R48, R62, R161.reuse ;  /* 0x000000a13e307220 */ /* 0x080fe20000410000 */
[C---:B------:R-:W-:Y:S01]  /*6f90*/  FMUL.FTZ R161, R88.reuse, R161 ;  /* 0x000000a158a17220 */ /* 0x040fe20000410000 */
[----:B------:R-:W-:Y:S02]  /*6fa0*/  HADD2.F32 R90, -RZ, R90.H1_H1 ;  /* 0x3000005aff5a7230 */ /* 0x000fe40000004100 */
[-C--:B------:R-:W-:Y:S01]  /*6fb0*/  FFMA.FTZ R48, R88, R63.reuse, -R48 ;  /* 0x0000003f58307223 */ /* 0x080fe20000010830 */
[----:B------:R-:W-:Y:S01]  /*6fc0*/  FFMA.FTZ R62, R62, R63, R161 ;  /* 0x0000003f3e3e7223 */ /* 0x000fe200000100a1 */
[----:B------:R-:W-:-:S02]  /*6fd0*/  HADD2.F32 R161, -RZ, R180.H1_H1 ;  /* 0x300000b4ffa17230 */ /* 0x000fc40000004100 */
[----:B------:R-:W-:Y:S01]  /*6fe0*/  HADD2.F32 R63, -RZ, R94.H0_H0 ;  /* 0x2000005eff3f7230 */ /* 0x000fe20000004100 */
[----:B------:R-:W-:Y:S01]  /*6ff0*/  F2FP.F16.F32.PACK_AB R48, R48, R162 ;  /* 0x000000a23030723e */ /* 0x000fe200000000ff */
[----:B------:R-:W-:Y:S01]  /*7000*/  HADD2.F32 R88, -RZ, R178.H1_H1 ;  /* 0x300000b2ff587230 */ /* 0x000fe20000004100 */
[----:B------:R-:W-:Y:S01]  /*7010*/  F2FP.F16.F32.PACK_AB R62, R62, R164 ;  /* 0x000000a43e3e723e */ /* 0x000fe200000000ff */
[----:B------:R-:W-:Y:S02]  /*7020*/  HADD2.F32 R94, -RZ, R94.H1_H1 ;  /* 0x3000005eff5e7230 */ /* 0x000fe40000004100 */
[-C--:B------:R-:W-:Y:S01]  /*7030*/  FMUL.FTZ R95, R63, R161.reuse ;  /* 0x000000a13f5f7220 */ /* 0x080fe20000410000 */
[----:B------:R-:W-:-:S03]  /*7040*/  FMUL.FTZ R161, R92, R161 ;  /* 0x000000a15ca17220 */ /* 0x000fc60000410000 */
[-C--:B------:R-:W-:Y:S01]  /*7050*/  FFMA.FTZ R95, R92, R88.reuse, -R95 ;  /* 0x000000585c5f7223 */ /* 0x080fe2000001085f */
[----:B------:R-:W-:Y:S01]  /*7060*/  FFMA.FTZ R161, R63, R88, R161 ;  /* 0x000000583fa17223 */ /* 0x000fe200000100a1 */
[-C--:B------:R-:W-:Y:S01]  /*7070*/  FMUL.FTZ R63, R94, R51.reuse ;  /* 0x000000335e3f7220 */ /* 0x080fe20000410000 */
[C---:B------:R-:W-:Y:S01]  /*7080*/  FMUL.FTZ R51, R90.reuse, R51 ;  /* 0x000000335a337220 */ /* 0x040fe20000410000 */
[----:B------:R-:W-:Y:S02]  /*7090*/  IMAD.MOV.U32 R88, RZ, RZ, R48 ;  /* 0x000000ffff587224 */ /* 0x000fe400078e0030 */
[-C--:B------:R-:W-:Y:S01]  /*70a0*/  FFMA.FTZ R63, R90, R50.reuse, -R63 ;  /* 0x000000325a3f7223 */ /* 0x080fe2000001083f */
[----:B------:R-:W-:Y:S01]  /*70b0*/  FFMA.FTZ R51, R94, R50, R51 ;  /* 0x000000325e337223 */ /* 0x000fe20000010033 */
[----:B------:R-:W-:-:S03]  /*70c0*/  IMAD.MOV.U32 R92, RZ, RZ, R62 ;  /* 0x000000ffff5c7224 */ /* 0x000fc600078e003e */
[----:B------:R-:W-:Y:S01]  /*70d0*/  F2FP.F16.F32.PACK_AB R63, R63, R95 ;  /* 0x0000005f3f3f723e */ /* 0x000fe200000000ff */
[----:B------:R-:W-:Y:S01]  /*70e0*/  IMAD.MOV.U32 R95, RZ, RZ, R60 ;  /* 0x000000ffff5f7224 */ /* 0x000fe200078e003c */
[----:B------:R-:W-:Y:S02]  /*70f0*/  F2FP.F16.F32.PACK_AB R51, R51, R161 ;  /* 0x000000a13333723e */ /* 0x000fe400000000ff */
[----:B------:R-:W-:-:S03]  /*7100*/  MOV R90, R63 ;  /* 0x0000003f005a7202 */ /* 0x000fc60000000f00 */
[----:B------:R-:W-:-:S07]  /*7110*/  IMAD.MOV.U32 R94, RZ, RZ, R51 ;  /* 0x000000ffff5e7224 */ /* 0x000fce00078e0033 */
.L_x_690:
[----:B------:R-:W-:Y:S05]  /*7120*/  BSYNC B3 ;  /* 0x0000000000037941 */ /* 0x000fea0003800000 */
.L_x_689:
[----:B------:R-:W-:-:S13]  /*7130*/  ISETP.GE.AND P4, PT, R160, R147, PT ;  /* 0x00000093a000720c */ /* 0x000fda0003f86270 */
[--C-:B------:R-:W-:Y:S02]  /*7140*/  @!P4 SHF.R.S32.HI R51, RZ, 0x1f, R160.reuse ;  /* 0x0000001fff33c819 */ /* 0x100fe400000114a0 */
[----:B------:R-:W-:-:S04]  /*7150*/  @!P4 IADD3 R160, P5, P6, R102, R132, R160 ;  /* 0x0000008466a0c210 */ /* 0x000fc80007ebe0a0 */
[----:B------:R-:W-:Y:S02]  /*7160*/  @!P4 IADD3.X R51, R97, R156, R51, P5, P6 ;  /* 0x0000009c6133c210 */ /* 0x000fe40002fec433 */
[----:B------:R-:W-:-:S04]  /*7170*/  IADD3 R49, P5, P6, R102, R132, R27 ;  /* 0x0000008466317210 */ /* 0x000fc80007ebe01b */
[----:B------:R-:W-:Y:S02]  /*7180*/  IADD3.X R50, R97, R156, R13, P5, P6 ;  /* 0x0000009c61327210 */ /* 0x000fe40002fec40d */
[----:B------:R-:W-:-:S04]  /*7190*/  LEA R48, P5, R49, R120, 0x1 ;  /* 0x0000007831307211 */ /* 0x000fc800078a08ff */
[----:B------:R-:W-:Y:S02]  /*71a0*/  LEA.HI.X R49, R49, R121, R50, 0x1, P5 ;  /* 0x0000007931317211 */ /* 0x000fe400028f0c32 */
[----:B------:R-:W-:-:S03]  /*71b0*/  @!P4 LEA R50, P5, R160, R120, 0x1 ;  /* 0x00000078a032c211 */ /* 0x000fc600078a08ff */
[----:B--2---:R2:W-:Y:S01]  /*71c0*/  STG.E.128 desc[UR40][R48.64], R88 ;  /* 0x0000005830007986 */ /* 0x0045e2000c101d28 */
[----:B------:R-:W-:-:S05]  /*71d0*/  @!P4 LEA.HI.X R51, R160, R121, R51, 0x1, P5 ;  /* 0x00000079a033c211 */ /* 0x000fca00028f0c33 */
[----:B0-----:R2:W-:Y:S04]  /*71e0*/  @!P4 STG.E.128 desc[UR40][R50.64], R92 ;  /* 0x0000005c3200c986 */ /* 0x0015e8000c101d28 */
.L_x_688:
[----:B------:R-:W-:Y:S05]  /*71f0*/  BSYNC B2 ;  /* 0x0000000000027941 */ /* 0x000fea0003800000 */
.L_x_687:
[----:B------:R-:W-:Y:S01]  /*7200*/  ISETP.NE.AND P4, PT, R10, RZ, PT ;  /* 0x000000ff0a00720c */ /* 0x000fe20003f85270 */
[----:B------:R-:W-:-:S12]  /*7210*/  BSSY B2, `(.L_x_691) ;  /* 0x0000080000027945 */ /* 0x000fd80003800000 */
[----:B------:R-:W-:Y:S05]  /*7220*/  @!P4 BRA `(.L_x_692) ;  /* 0x0000000400f8c947 */ /* 0x000fea0003800000 */
[----:B--2---:R-:W-:Y:S01]  /*7230*/  SEL R48, R122, R148, !P1 ;  /* 0x000000947a307207 */ /* 0x004fe20004800000 */
[----:B------:R-:W-:Y:S01]  /*7240*/  BSSY B3, `(.L_x_693) ;  /* 0x000007a000037945 */ /* 0x000fe20003800000 */
[----:B------:R-:W-:Y:S02]  /*7250*/  IADD3 R60, P4, P5, R102, R132, R21 ;  /* 0x00000084663c7210 */ /* 0x000fe40007d9e015 */
[----:B------:R-:W-:Y:S02]  /*7260*/  SHF.R.S32.HI R49, RZ, 0x1f, R48 ;  /* 0x0000001fff317819 */ /* 0x000fe40000011430 */
[----:B------:R-:W-:Y:S02]  /*7270*/  IADD3.X R61, R97, R156, R12, P4, P5 ;  /* 0x0000009c613d7210 */ /* 0x000fe400027ea40c */
[----:B------:R-:W-:-:S04]  /*7280*/  LEA.HI R48, R49, R48, RZ, 0x4 ;  /* 0x0000003031307211 */ /* 0x000fc800078f20ff */
[----:B------:R-:W-:-:S04]  /*7290*/  LEA.HI.SX32 R48, R48, R26, 0x1c ;  /* 0x0000001a30307211 */ /* 0x000fc800078fe2ff */
[----:B------:R-:W-:-:S04]  /*72a0*/  SHF.L.U32 R49, R48, 0x3, RZ ;  /* 0x0000000330317819 */ /* 0x000fc800000006ff */
[----:B------:R-:W-:-:S13]  /*72b0*/  ISETP.GE.AND P4, PT, R49, R147, PT ;  /* 0x000000933100720c */ /* 0x000fda0003f86270 */
[--C-:B------:R-:W-:Y:S02]  /*72c0*/  @!P4 SHF.R.S32.HI R51, RZ, 0x1f, R49.reuse ;  /* 0x0000001fff33c819 */ /* 0x100fe40000011431 */
[--C-:B------:R-:W-:Y:S02]  /*72d0*/  @!P4 IADD3 R50, P5, P6, R102, R132, R49.reuse ;  /* 0x000000846632c210 */ /* 0x100fe40007ebe031 */
[----:B------:R-:W-:Y:S02]  /*72e0*/  LOP3.LUT R49, R191, 0x38, R49, 0xf8, !PT ;  /* 0x00000038bf317812 */ /* 0x000fe400078ef831 */
[----:B------:R-:W-:Y:S02]  /*72f0*/  @!P4 IADD3.X R51, R97, R156, R51, P5, P6 ;  /* 0x0000009c6133c210 */ /* 0x000fe40002fec433 */
[----:B------:R-:W-:Y:S02]  /*7300*/  LEA R88, P5, R60, R120, 0x1 ;  /* 0x000000783c587211 */ /* 0x000fe400078a08ff */
[----:B------:R-:W-:-:S02]  /*7310*/  LOP3.LUT R49, R49, R193, RZ, 0x3c, !PT ;  /* 0x000000c131317212 */ /* 0x000fc400078e3cff */
[----:B------:R-:W-:Y:S02]  /*7320*/  LEA.HI.X R89, R60, R121, R61, 0x1, P5 ;  /* 0x000000793c597211 */ /* 0x000fe400028f0c3d */
[----:B------:R-:W-:-:S04]  /*7330*/  @!P4 LEA R90, P5, R50, R120, 0x1 ;  /* 0x00000078325ac211 */ /* 0x000fc800078a08ff */
[----:B------:R-:W-:Y:S02]  /*7340*/  @!P4 LEA.HI.X R91, R50, R121, R51, 0x1, P5 ;  /* 0x00000079325bc211 */ /* 0x000fe400028f0c33 */
[----:B------:R-:W-:Y:S02]  /*7350*/  SHF.R.S32.HI R50, RZ, 0x1f, R48 ;  /* 0x0000001fff327819 */ /* 0x000fe40000011430 */
[----:B------:R-:W-:Y:S02]  /*7360*/  ISETP.GE.AND P5, PT, R101, R117, PT ;  /* 0x000000756500720c */ /* 0x000fe40003fa6270 */
[----:B------:R-:W-:-:S05]  /*7370*/  LEA.HI R48, R50, R48, RZ, 0x3 ;  /* 0x0000003032307211 */ /* 0x000fca00078f18ff */
[----:B------:R-:W-:-:S05]  /*7380*/  IMAD.SHL.U32 R48, R48, 0x400, RZ ;  /* 0x0000040030307824 */ /* 0x000fca00078e00ff */
[----:B------:R-:W-:-:S05]  /*7390*/  LOP3.LUT R48, R48, 0x7fffe000, RZ, 0xc0, !PT ;  /* 0x7fffe00030307812 */ /* 0x000fca00078ec0ff */
[----:B------:R-:W-:-:S05]  /*73a0*/  IMAD R48, R192, 0x200, R48 ;  /* 0x00000200c0307824 */ /* 0x000fca00078e0230 */
[----:B------:R-:W-:Y:S01]  /*73b0*/  IADD3 R49, R48, R49, RZ ;  /* 0x0000003130317210 */ /* 0x000fe20007ffe0ff */
[----:B------:R-:W-:-:S04]  /*73c0*/  IMAD R48, R16, 0x6000, R142 ;  /* 0x0000600010307824 */ /* 0x000fc800078e028e */
[----:B------:R-:W-:Y:S02]  /*73d0*/  IMAD R60, R16, 0x6000, R49 ;  /* 0x00006000103c7824 */ /* 0x000fe400078e0231 */
[--C-:B------:R-:W-:Y:S02]  /*73e0*/  IMAD R48, R48, 0x2, R2.reuse ;  /* 0x0000000230307824 */ /* 0x100fe400078e0202 */
[----:B------:R-:W-:-:S04]  /*73f0*/  IMAD R60, R60, 0x2, R2 ;  /* 0x000000023c3c7824 */ /* 0x000fc800078e0202 */
[----:B------:R-:W0:Y:S04]  /*7400*/  LDS.128 R48, [R48+0x1c400] ;  /* 0x01c4000030307984 */ /* 0x000e280000000c00 */
[----:B------:R-:W2:Y:S01]  /*7410*/  LDS.128 R60, [R60+0x1c400] ;  /* 0x01c400003c3c7984 */ /* 0x000ea20000000c00 */
[----:B------:R-:W-:Y:S05]  /*7420*/  @P5 BRA `(.L_x_694) ;  /* 0x00000004006c5947 */ /* 0x000fea0003800000 */
[----:B--2---:R-:W-:Y:S01]  /*7430*/  MOV R94, R61 ;  /* 0x0000003d005e7202 */ /* 0x004fe20000000f00 */
[----:B0-----:R-:W-:Y:S01]  /*7440*/  IMAD.MOV.U32 R61, RZ, RZ, R49 ;  /* 0x000000ffff3d7224 */ /* 0x001fe200078e0031 */
[----:B------:R-:W-:Y:S01]  /*7450*/  SHF.R.U64 R56, R56, 0x10, R57 ;  /* 0x0000001038387819 */ /* 0x000fe20000001239 */
[----:B------:R-:W-:Y:S01]  /*7460*/  HADD2.F32 R95, -RZ, R180.H0_H0 ;  /* 0x200000b4ff5f7230 */ /* 0x000fe20000004100 */
[----:B------:R-:W-:Y:S01]  /*7470*/  SHF.R.U64 R44, R44, 0x10, R45 ;  /* 0x000000102c2c7819 */ /* 0x000fe2000000122d */
[----:B------:R-:W-:Y:S01]  /*7480*/  HADD2.F32 R92, -RZ, R94.H0_H0 ;  /* 0x2000005eff5c7230 */ /* 0x000fe20000004100 */
[----:B------:R-:W-:Y:S01]  /*7490*/  SHF.R.U64 R58, R58, 0x10, R59 ;  /* 0x000000103a3a7819 */ /* 0x000fe2000000123b */
[--C-:B------:R-:W-:Y:S01]  /*74a0*/  HADD2.F32 R93, -RZ, R61.reuse.H0_H0 ;  /* 0x2000003dff5d7230 */ /* 0x100fe20000004100 */
[----:B------:R-:W-:Y:S01]  /*74b0*/  SHF.R.U64 R46, R46, 0x10, R47 ;  /* 0x000000102e2e7819 */ /* 0x000fe2000000122f */
[----:B------:R-:W-:Y:S02]  /*74c0*/  HADD2.F32 R49, -RZ, R178.H0_H0 ;  /* 0x200000b2ff317230 */ /* 0x000fe40000004100 */
[----:B------:R-:W-:Y:S01]  /*74d0*/  FMUL.FTZ R160, R92, R95 ;  /* 0x0000005f5ca07220 */ /* 0x000fe20000410000 */
[----:B------:R-:W-:-:S02]  /*74e0*/  HADD2.F32 R61, -RZ, R61.H1_H1 ;  /* 0x3000003dff3d7230 */ /* 0x000fc40000004100 */
[C---:B------:R-:W-:Y:S01]  /*74f0*/  FMUL.FTZ R95, R93.reuse, R95 ;  /* 0x0000005f5d5f7220 */ /* 0x040fe20000410000 */
[----:B------:R-:W-:Y:S02]  /*7500*/  HADD2.F32 R161, -RZ, R177.H1_H1 ;  /* 0x300000b1ffa17230 */ /* 0x000fe40000004100 */
[-C--:B------:R-:W-:Y:S01]  /*7510*/  FFMA.FTZ R93, R93, R49.reuse, -R160 ;  /* 0x000000315d5d7223 */ /* 0x080fe200000108a0 */
[----:B------:R-:W-:Y:S02]  /*7520*/  HADD2.F32 R56, -RZ, R56.H0_H0 ;  /* 0x20000038ff387230 */ /* 0x000fe40000004100 */
[----:B------:R-:W-:Y:S01]  /*7530*/  FFMA.FTZ R92, R92, R49, R95 ;  /* 0x000000315c5c7223 */ /* 0x000fe2000001005f */
[----:B------:R-:W-:Y:S01]  /*7540*/  SHF.R.U32.HI R95, RZ, 0x10, R57 ;  /* 0x00000010ff5f7819 */ /* 0x000fe20000011639 */
[----:B------:R-:W-:Y:S01]  /*7550*/  HADD2.F32 R49, -RZ, R94.H1_H1 ;  /* 0x3000005eff317230 */ /* 0x000fe20000004100 */
[----:B------:R-:W-:Y:S01]  /*7560*/  SHF.R.U32.HI R94, RZ, 0x10, R45 ;  /* 0x00000010ff5e7819 */ /* 0x000fe2000001162d */
[----:B------:R-:W-:-:S02]  /*7570*/  HADD2.F32 R163, -RZ, R176.H1_H1 ;  /* 0x300000b0ffa37230 */ /* 0x000fc40000004100 */
[----:B------:R-:W-:Y:S02]  /*7580*/  HADD2.F32 R95, -RZ, R95.H0_H0 ;  /* 0x2000005fff5f7230 */ /* 0x000fe40000004100 */
[----:B------:R-:W-:Y:S02]  /*7590*/  HADD2.F32 R94, -RZ, R94.H0_H0 ;  /* 0x2000005eff5e7230 */ /* 0x000fe40000004100 */
[----:B------:R-:W-:Y:S02]  /*75a0*/  HADD2.F32 R44, -RZ, R44.H0_H0 ;  /* 0x2000002cff2c7230 */ /* 0x000fe40000004100 */
[-C--:B------:R-:W-:Y:S01]  /*75b0*/  FMUL.FTZ R160, R49, R95.reuse ;  /* 0x0000005f31a07220 */ /* 0x080fe20000410000 */
[C---:B------:R-:W-:Y:S01]  /*75c0*/  FMUL.FTZ R95, R61.reuse, R95 ;  /* 0x0000005f3d5f7220 */ /* 0x040fe20000410000 */
[----:B------:R-:W-:Y:S02]  /*75d0*/  HADD2.F32 R57, -RZ, R176.H0_H0 ;  /* 0x200000b0ff397230 */ /* 0x000fe40000004100 */
[-C--:B------:R-:W-:Y:S01]  /*75e0*/  FFMA.FTZ R61, R61, R94.reuse, -R160 ;  /* 0x0000005e3d3d7223 */ /* 0x080fe200000108a0 */
[----:B------:R-:W-:Y:S01]  /*75f0*/  FFMA.FTZ R49, R49, R94, R95 ;  /* 0x0000005e31317223 */ /* 0x000fe2000001005f */
[----:B------:R-:W-:-:S02]  /*7600*/  IMAD.MOV.U32 R94, RZ, RZ, R63 ;  /* 0x000000ffff5e7224 */ /* 0x000fc400078e003f */
[----:B------:R-:W-:Y:S01]  /*7610*/  HADD2.F32 R63, -RZ, R51.H0_H0 ;  /* 0x20000033ff3f7230 */ /* 0x000fe20000004100 */
[----:B------:R-:W-:Y:S01]  /*7620*/  F2FP.F16.F32.PACK_AB R61, R61, R93 ;  /* 0x0000005d3d3d723e */ /* 0x000fe200000000ff */
[----:B------:R-:W-:Y:S01]  /*7630*/  HADD2.F32 R160, -RZ, R177.H0_H0 ;  /* 0x200000b1ffa07230 */ /* 0x000fe20000004100 */
[----:B------:R-:W-:Y:S01]  /*7640*/  F2FP.F16.F32.PACK_AB R92, R49, R92 ;  /* 0x0000005c315c723e */ /* 0x000fe200000000ff */
[--C-:B------:R-:W-:Y:S02]  /*7650*/  HADD2.F32 R95, -RZ, R94.reuse.H0_H0 ;  /* 0x2000005eff5f7230 */ /* 0x100fe40000004100 */
[----:B------:R-:W-:Y:S02]  /*7660*/  HADD2.F32 R94, -RZ, R94.H1_H1 ;  /* 0x3000005eff5e7230 */ /* 0x000fe40000004100 */
[----:B------:R-:W-:Y:S02]  /*7670*/  HADD2.F32 R51, -RZ, R51.H1_H1 ;  /* 0x30000033ff337230 */ /* 0x000fe40000004100 */
[-C--:B------:R-:W-:Y:S01]  /*7680*/  FMUL.FTZ R162, R95, R161.reuse ;  /* 0x000000a15fa27220 */ /* 0x080fe20000410000 */
[----:B------:R-:W-:Y:S01]  /*7690*/  FMUL.FTZ R161, R63, R161 ;  /* 0x000000a13fa17220 */ /* 0x000fe20000410000 */
[----:B------:R-:W-:-:S02]  /*76a0*/  HADD2.F32 R58, -RZ, R58.H0_H0 ;  /* 0x2000003aff3a7230 */ /* 0x000fc40000004100 */
[-C--:B------:R-:W-:Y:S01]  /*76b0*/  FFMA.FTZ R63, R63, R160.reuse, -R162 ;  /* 0x000000a03f3f7223 */ /* 0x080fe200000108a2 */
[----:B------:R-:W-:Y:S01]  /*76c0*/  FFMA.FTZ R161, R95, R160, R161 ;  /* 0x000000a05fa17223 */ /* 0x000fe200000100a1 */
[----:B------:R-:W-:Y:S01]  /*76d0*/  SHF.R.U32.HI R95, RZ, 0x10, R59 ;  /* 0x00000010ff5f7819 */ /* 0x000fe2000001163b */
[----:B------:R-:W-:Y:S01]  /*76e0*/  HADD2.F32 R59, -RZ, R175.H1_H1 ;  /* 0x300000afff3b7230 */ /* 0x000fe20000004100 */
[----:B------:R-:W-:Y:S01]  /*76f0*/  SHF.R.U32.HI R160, RZ, 0x10, R47 ;  /* 0x00000010ffa07819 */ /* 0x000fe2000001162f */
[----:B------:R-:W-:Y:S02]  /*7700*/  HADD2.F32 R46, -RZ, R46.H0_H0 ;  /* 0x2000002eff2e7230 */ /* 0x000fe40000004100 */
[----:B------:R-:W-:Y:S02]  /*7710*/  HADD2.F32 R95, -RZ, R95.H0_H0 ;  /* 0x2000005fff5f7230 */ /* 0x000fe40000004100 */
[----:B------:R-:W-:Y:S02]  /*7720*/  HADD2.F32 R160, -RZ, R160.H0_H0 ;  /* 0x200000a0ffa07230 */ /* 0x000fe40000004100 */
[----:B------:R-:W-:-:S02]  /*7730*/  IMAD.MOV.U32 R49, RZ, RZ, R61 ;  /* 0x000000ffff317224 */ /* 0x000fc400078e003d */
[CC--:B------:R-:W-:Y:S01]  /*7740*/  FMUL.FTZ R162, R94.reuse, R95.reuse ;  /* 0x0000005f5ea27220 */ /* 0x0c0fe20000410000 */
[C---:B------:R-:W-:Y:S01]  /*7750*/  FMUL.FTZ R95, R51.reuse, R95 ;  /* 0x0000005f335f7220 */ /* 0x040fe20000410000 */
[----:B------:R-:W-:Y:S02]  /*7760*/  MOV R61, R92 ;  /* 0x0000005c003d7202 */ /* 0x000fe40000000f00 */
[-C--:B------:R-:W-:Y:S01]  /*7770*/  FFMA.FTZ R162, R51, R160.reuse, -R162 ;  /* 0x000000a033a27223 */ /* 0x080fe200000108a2 */
[----:B------:R-:W-:Y:S01]  /*7780*/  FFMA.FTZ R95, R94, R160, R95 ;  /* 0x000000a05e5f7223 */ /* 0x000fe2000001005f */
[----:B------:R-:W-:Y:S02]  /*7790*/  HADD2.F32 R51, -RZ, R60.H0_H0 ;  /* 0x2000003cff337230 */ /* 0x000fe40000004100 */
[----:B------:R-:W-:Y:S01]  /*77a0*/  HADD2.F32 R94, -RZ, R48.H0_H0 ;  /* 0x20000030ff5e7230 */ /* 0x000fe20000004100 */
[----:B------:R-:W-:Y:S01]  /*77b0*/  F2FP.F16.F32.PACK_AB R63, R162, R63 ;  /* 0x0000003fa23f723e */ /* 0x000fe200000000ff */
[----:B------:R-:W-:-:S02]  /*77c0*/  HADD2.F32 R60, -RZ, R60.H1_H1 ;  /* 0x3000003cff3c7230 */ /* 0x000fc40000004100 */
[-C--:B------:R-:W-:Y:S01]  /*77d0*/  FMUL.FTZ R160, R51, R163.reuse ;  /* 0x000000a333a07220 */ /* 0x080fe20000410000 */
[----:B------:R-:W-:Y:S02]  /*77e0*/  HADD2.F32 R48, -RZ, R48.H1_H1 ;  /* 0x30000030ff307230 */ /* 0x000fe40000004100 */
[----:B------:R-:W-:Y:S01]  /*77f0*/  FMUL.FTZ R163, R94, R163 ;  /* 0x000000a35ea37220 */ /* 0x000fe20000410000 */
[----:B------:R-:W-:Y:S01]  /*7800*/  F2FP.F16.F32.PACK_AB R95, R95, R161 ;  /* 0x000000a15f5f723e */ /* 0x000fe200000000ff */
[-C--:B------:R-:W-:Y:S01]  /*7810*/  FMUL.FTZ R45, R60, R56.reuse ;  /* 0x000000383c2d7220 */ /* 0x080fe20000410000 */
[-C--:B------:R-:W-:Y:S01]  /*7820*/  FFMA.FTZ R160, R94, R57.reuse, -R160 ;  /* 0x000000395ea07223 */ /* 0x080fe200000108a0 */
[C---:B------:R-:W-:Y:S01]  /*7830*/  FMUL.FTZ R56, R48.reuse, R56 ;  /* 0x0000003830387220 */ /* 0x040fe20000410000 */
[----:B------:R-:W-:Y:S01]  /*7840*/  FFMA.FTZ R163, R51, R57, R163 ;  /* 0x0000003933a37223 */ /* 0x000fe200000100a3 */
[----:B------:R-:W-:Y:S01]  /*7850*/  FFMA.FTZ R45, R48, R44, -R45 ;  /* 0x0000002c302d7223 */ /* 0x000fe2000001082d */
[----:B------:R-:W-:-:S02]  /*7860*/  HADD2.F32 R51, -RZ, R50.H0_H0 ;  /* 0x20000032ff337230 */ /* 0x000fc40000004100 */
[----:B------:R-:W-:Y:S01]  /*7870*/  FFMA.FTZ R56, R60, R44, R56 ;  /* 0x0000002c3c387223 */ /* 0x000fe20000010038 */
[--C-:B------:R-:W-:Y:S02]  /*7880*/  HADD2.F32 R44, -RZ, R62.reuse.H0_H0 ;  /* 0x2000003eff2c7230 */ /* 0x100fe40000004100 */
[----:B------:R-:W-:Y:S01]  /*7890*/  HADD2.F32 R48, -RZ, R175.H0_H0 ;  /* 0x200000afff307230 */ /* 0x000fe20000004100 */
[----:B------:R-:W-:Y:S01]  /*78a0*/  F2FP.F16.F32.PACK_AB R45, R45, R160 ;  /* 0x000000a02d2d723e */ /* 0x000fe200000000ff */
[----:B------:R-:W-:Y:S02]  /*78b0*/  HADD2.F32 R62, -RZ, R62.H1_H1 ;  /* 0x3000003eff3e7230 */ /* 0x000fe40000004100 */
[-C--:B------:R-:W-:Y:S01]  /*78c0*/  FMUL.FTZ R57, R44, R59.reuse ;  /* 0x0000003b2c397220 */ /* 0x080fe20000410000 */
[C---:B------:R-:W-:Y:S01]  /*78d0*/  FMUL.FTZ R59, R51.reuse, R59 ;  /* 0x0000003b333b7220 */ /* 0x040fe20000410000 */
[----:B------:R-:W-:Y:S01]  /*78e0*/  HADD2.F32 R50, -RZ, R50.H1_H1 ;  /* 0x30000032ff327230 */ /* 0x000fe20000004100 */
[----:B------:R-:W-:Y:S01]  /*78f0*/  F2FP.F16.F32.PACK_AB R56, R56, R163 ;  /* 0x000000a33838723e */ /* 0x000fe200000000ff */
[-C--:B------:R-:W-:Y:S01]  /*7900*/  FFMA.FTZ R57, R51, R48.reuse, -R57 ;  /* 0x0000003033397223 */ /* 0x080fe20000010839 */
[----:B------:R-:W-:Y:S01]  /*7910*/  FFMA.FTZ R59, R44, R48, R59 ;  /* 0x000000302c3b7223 */ /* 0x000fe2000001003b */
[-C--:B------:R-:W-:Y:S01]  /*7920*/  FMUL.FTZ R44, R62, R58.reuse ;  /* 0x0000003a3e2c7220 */ /* 0x080fe20000410000 */
[C---:B------:R-:W-:Y:S01]  /*7930*/  FMUL.FTZ R58, R50.reuse, R58 ;  /* 0x0000003a323a7220 */ /* 0x040fe20000410000 */
[----:B------:R-:W-:Y:S01]  /*7940*/  IMAD.MOV.U32 R51, RZ, RZ, R63 ;  /* 0x000000ffff337224 */ /* 0x000fe200078e003f */
[----:B------:R-:W-:Y:S01]  /*7950*/  MOV R48, R45 ;  /* 0x0000002d00307202 */ /* 0x000fe20000000f00 */
[-C--:B------:R-:W-:Y:S01]  /*7960*/  FFMA.FTZ R44, R50, R46.reuse, -R44 ;  /* 0x0000002e322c7223 */ /* 0x080fe2000001082c */
[----:B------:R-:W-:Y:S01]  /*7970*/  FFMA.FTZ R58, R62, R46, R58 ;  /* 0x0000002e3e3a7223 */ /* 0x000fe2000001003a */
[----:B------:R-:W-:-:S02]  /*7980*/  IMAD.MOV.U32 R60, RZ, RZ, R56 ;  /* 0x000000ffff3c7224 */ /* 0x000fc400078e0038 */
[----:B------:R-:W-:Y:S01]  /*7990*/  IMAD.MOV.U32 R63, RZ, RZ, R95 ;  /* 0x000000ffff3f7224 */ /* 0x000fe200078e005f */
[----:B------:R-:W-:Y:S02]  /*79a0*/  F2FP.F16.F32.PACK_AB R44, R44, R57 ;  /* 0x000000392c2c723e */ /* 0x000fe400000000ff */
[----:B------:R-:W-:-:S03]  /*79b0*/  F2FP.F16.F32.PACK_AB R58, R58, R59 ;  /* 0x0000003b3a3a723e */ /* 0x000fc600000000ff */
[----:B------:R-:W-:Y:S01]  /*79c0*/  IMAD.MOV.U32 R50, RZ, RZ, R44 ;  /* 0x000000ffff327224 */ /* 0x000fe200078e002c */
[----:B------:R-:W-:-:S07]  /*79d0*/  MOV R62, R58 ;  /* 0x0000003a003e7202 */ /* 0x000fce0000000f00 */
.L_x_694:
[----:B------:R-:W-:Y:S05]  /*79e0*/  BSYNC B3 ;  /* 0x0000000000037941 */ /* 0x000fea0003800000 */
.L_x_693:
[----:B0-----:R0:W-:Y:S04]  /*79f0*/  STG.E.128 desc[UR40][R88.64], R48 ;  /* 0x0000003058007986 */ /* 0x0011e8000c101d28 */
[----:B--2---:R0:W-:Y:S02]  /*7a00*/  @!P4 STG.E.128 desc[UR40][R90.64], R60 ;  /* 0x0000003c5a00c986 */ /* 0x0041e4000c101d28 */
.L_x_692:
[----:B------:R-:W-:Y:S05]  /*7a10*/  BSYNC B2 ;  /* 0x0000000000027941 */ /* 0x000fea0003800000 */
.L_x_691:
[----:B------:R-:W-:-:S13]  /*7a20*/  ISETP.NE.AND P4, PT, R9, RZ, PT ;  /* 0x000000ff0900720c */ /* 0x000fda0003f85270 */
[----:B------:R-:W-:Y:S05]  /*7a30*/  @!P4 BRA `(.L_x_686) ;  /* 0x0000000400d8c947 */ /* 0x000fea0003800000 */
[----:B------:R-:W3:Y:S01]  /*7a40*/  LDL R44, [R1+0x8] ;  /* 0x00000800012c7983 */ /* 0x000ee20000100800 */
[----:B------:R-:W-:Y:S01]  /*7a50*/  IADD3 R47, P4, P5, R102, R132, R15 ;  /* 0x00000084662f7210 */ /* 0x000fe20007d9e00f */
[----:B------:R-:W-:Y:S03]  /*7a60*/  BSSY B2, `(.L_x_695) ;  /* 0x0000071000027945 */ /* 0x000fe60003800000 */
[----:B------:R-:W-:Y:S02]  /*7a70*/  IADD3.X R46, R97, R156, R11, P4, P5 ;  /* 0x0000009c612e7210 */ /* 0x000fe400027ea40b */
[----:B---3--:R-:W-:-:S04]  /*7a80*/  LOP3.LUT P6, RZ, R44, 0x1, RZ, 0xc0, !PT ;  /* 0x000000012cff7812 */ /* 0x008fc800078cc0ff */
[----:B------:R-:W-:-:S04]  /*7a90*/  SEL R44, R122, R148, !P6 ;  /* 0x000000947a2c7207 */ /* 0x000fc80007000000 */
[----:B------:R-:W-:-:S04]  /*7aa0*/  SHF.R.S32.HI R45, RZ, 0x1f, R44 ;  /* 0x0000001fff2d7819 */ /* 0x000fc8000001142c */
[----:B------:R-:W-:-:S04]  /*7ab0*/  LEA.HI R45, R45, R44, RZ, 0x4 ;  /* 0x0000002c2d2d7211 */ /* 0x000fc800078f20ff */
[----:B------:R-:W-:-:S05]  /*7ac0*/  LEA.HI.SX32 R45, R45, R20, 0x1c ;  /* 0x000000142d2d7211 */ /* 0x000fca00078fe2ff */
[----:B------:R-:W-:-:S05]  /*7ad0*/  IMAD.SHL.U32 R44, R45, 0x8, RZ ;  /* 0x000000082d2c7824 */ /* 0x000fca00078e00ff */
[----:B------:R-:W-:-:S13]  /*7ae0*/  ISETP.GE.AND P4, PT, R44, R147, PT ;  /* 0x000000932c00720c */ /* 0x000fda0003f86270 */
[--C-:B0-2---:R-:W-:Y:S02]  /*7af0*/  @!P4 SHF.R.S32.HI R48, RZ, 0x1f, R44.reuse ;  /* 0x0000001fff30c819 */ /* 0x105fe4000001142c */
[--C-:B------:R-:W-:Y:S02]  /*7b00*/  @!P4 IADD3 R132, P5, P6, R102, R132, R44.reuse ;  /* 0x000000846684c210 */ /* 0x100fe40007ebe02c */
[----:B------:R-:W-:Y:S02]  /*7b10*/  LOP3.LUT R44, R191, 0x38, R44, 0xf8, !PT ;  /* 0x00000038bf2c7812 */ /* 0x000fe400078ef82c */
[----:B------:R-:W-:Y:S02]  /*7b20*/  @!P4 IADD3.X R156, R97, R156, R48, P5, P6 ;  /* 0x0000009c619cc210 */ /* 0x000fe40002fec430 */
[----:B------:R-:W-:Y:S02]  /*7b30*/  LEA R56, P5, R47, R120, 0x1 ;  /* 0x000000782f387211 */ /* 0x000fe400078a08ff */
[----:B------:R-:W-:-:S02]  /*7b40*/  LOP3.LUT R44, R44, R193, RZ, 0x3c, !PT ;  /* 0x000000c12c2c7212 */ /* 0x000fc400078e3cff */
[----:B------:R-:W-:Y:S01]  /*7b50*/  LEA.HI.X R57, R47, R121, R46, 0x1, P5 ;  /* 0x000000792f397211 */ /* 0x000fe200028f0c2e */
[----:B------:R-:W-:Y:S01]  /*7b60*/  IMAD R47, R16, 0x6000, R140 ;  /* 0x00006000102f7824 */ /* 0x000fe200078e028c */
[----:B------:R-:W-:Y:S02]  /*7b70*/  SHF.R.S32.HI R46, RZ, 0x1f, R45 ;  /* 0x0000001fff2e7819 */ /* 0x000fe4000001142d */
[----:B------:R-:W-:Y:S02]  /*7b80*/  @!P4 LEA R58, P5, R132, R120, 0x1 ;  /* 0x00000078843ac211 */ /* 0x000fe400078a08ff */
[----:B------:R-:W-:Y:S02]  /*7b90*/  LEA.HI R45, R46, R45, RZ, 0x3 ;  /* 0x0000002d2e2d7211 */ /* 0x000fe400078f18ff */
[----:B------:R-:W-:Y:S02]  /*7ba0*/  @!P4 LEA.HI.X R59, R132, R121, R156, 0x1, P5 ;  /* 0x00000079843bc211 */ /* 0x000fe400028f0c9c */
[----:B------:R-:W-:-:S02]  /*7bb0*/  SHF.L.U32 R45, R45, 0xa, RZ ;  /* 0x0000000a2d2d7819 */ /* 0x000fc400000006ff */
[----:B------:R-:W-:Y:S02]  /*7bc0*/  ISETP.GE.AND P5, PT, R100, R117, PT ;  /* 0x000000756400720c */ /* 0x000fe40003fa6270 */
[----:B------:R-:W-:-:S05]  /*7bd0*/  LOP3.LUT R45, R45, 0x7fffe000, RZ, 0xc0, !PT ;  /* 0x7fffe0002d2d7812 */ /* 0x000fca00078ec0ff */
[----:B------:R-:W-:-:S04]  /*7be0*/  IMAD R45, R192, 0x200, R45 ;  /* 0x00000200c02d7824 */ /* 0x000fc800078e022d */
[----:B------:R-:W-:Y:S01]  /*7bf0*/  IMAD.IADD R45, R45, 0x1, R44 ;  /* 0x000000012d2d7824 */ /* 0x000fe200078e022c */
[----:B------:R-:W-:-:S03]  /*7c00*/  LEA R44, R47, R2, 0x1 ;  /* 0x000000022f2c7211 */ /* 0x000fc600078e08ff */
[----:B------:R-:W-:-:S04]  /*7c10*/  IMAD R45, R16, 0x6000, R45 ;  /* 0x00006000102d7824 */ /* 0x000fc800078e022d */
[----:B------:R-:W-:Y:S02]  /*7c20*/  IMAD R48, R45, 0x2, R2 ;  /* 0x000000022d307824 */ /* 0x000fe400078e0202 */
[----:B------:R-:W0:Y:S04]  /*7c30*/  LDS.128 R44, [R44+0x1c400] ;  /* 0x01c400002c2c7984 */ /* 0x000e280000000c00 */
[----:B------:R-:W2:Y:S01]  /*7c40*/  LDS.128 R48, [R48+0x1c400] ;  /* 0x01c4000030307984 */ /* 0x000ea20000000c00 */
[----:B------:R-:W-:Y:S05]  /*7c50*/  @P5 BRA `(.L_x_696) ;  /* 0x0000000400445947 */ /* 0x000fea0003800000 */
[--C-:B------:R-:W-:Y:S01]  /*7c60*/  SHF.R.U64 R40, R40, 0x10, R41.reuse ;  /* 0x0000001028287819 */ /* 0x100fe20000001229 */
[--C-:B--2---:R-:W-:Y:S01]  /*7c70*/  HADD2.F32 R62, -RZ, R49.reuse.H0_H0 ;  /* 0x20000031ff3e7230 */ /* 0x104fe20000004100 */
[----:B------:R-:W-:Y:S01]  /*7c80*/  SHF.R.U32.HI R60, RZ, 0x10, R41 ;  /* 0x00000010ff3c7819 */ /* 0x000fe20000011629 */
[----:B------:R-:W-:Y:S01]  /*7c90*/  HADD2.F32 R63, -RZ, R49.H1_H1 ;  /* 0x30000031ff3f7230 */ /* 0x000fe20000004100 */
[--C-:B------:R-:W-:Y:S01]  /*7ca0*/  SHF.R.U64 R41, R52, 0x10, R53.reuse ;  /* 0x0000001034297819 */ /* 0x100fe20000001235 */
[----:B------:R-:W-:Y:S01]  /*7cb0*/  HADD2.F32 R61, -RZ, R174.H1_H1 ;  /* 0x300000aeff3d7230 */ /* 0x000fe20000004100 */
[----:B------:R-:W-:Y:S01]  /*7cc0*/  SHF.R.U32.HI R52, RZ, 0x10, R53 ;  /* 0x00000010ff347819 */ /* 0x000fe20000011635 */
[----:B0-----:R-:W-:Y:S01]  /*7cd0*/  HADD2.F32 R49, -RZ, R45.H0_H0 ;  /* 0x2000002dff317230 */ /* 0x001fe20000004100 */
[--C-:B------:R-:W-:Y:S01]  /*7ce0*/  SHF.R.U64 R53, R54, 0x10, R55.reuse ;  /* 0x0000001036357819 */ /* 0x100fe20000001237 */
[----:B------:R-:W-:Y:S01]  /*7cf0*/  HADD2.F32 R88, -RZ, R60.H0_H0 ;  /* 0x2000003cff587230 */ /* 0x000fe20000004100 */
[----:B------:R-:W-:Y:S01]  /*7d00*/  SHF.R.U32.HI R54, RZ, 0x10, R55 ;  /* 0x00000010ff367819 */ /* 0x000fe20000011637 */
[----:B------:R-:W-:-:S02]  /*7d10*/  HADD2.F32 R55, -RZ, R172.H1_H1 ;  /* 0x300000acff377230 */ /* 0x000fc40000004100 */
[-C--:B------:R-:W-:Y:S01]  /*7d20*/  FMUL.FTZ R60, R62, R61.reuse ;  /* 0x0000003d3e3c7220 */ /* 0x080fe20000410000 */
[----:B------:R-:W-:Y:S02]  /*7d30*/  HADD2.F32 R52, -RZ, R52.H0_H0 ;  /* 0x20000034ff347230 */ /* 0x000fe40000004100 */
[C---:B------:R-:W-:Y:S01]  /*7d40*/  FMUL.FTZ R89, R49.reuse, R61 ;  /* 0x0000003d31597220 */ /* 0x040fe20000410000 */
[----:B------:R-:W-:Y:S01]  /*7d50*/  HADD2.F32 R45, -RZ, R45.H1_H1 ;  /* 0x3000002dff2d7230 */ /* 0x000fe20000004100 */
[----:B------:R-:W-:Y:S01]  /*7d60*/  SHF.R.U64 R42, R42, 0x10, R43 ;  /* 0x000000102a2a7819 */ /* 0x000fe2000000122b */
[-C--:B------:R-:W-:Y:S01]  /*7d70*/  FFMA.FTZ R60, R49, R55.reuse, -R60 ;  /* 0x00000037313c7223 */ /* 0x080fe2000001083c */
[-C--:B------:R-:W-:Y:S01]  /*7d80*/  FMUL.FTZ R61, R63, R52.reuse ;  /* 0x000000343f3d7220 */ /* 0x080fe20000410000 */
[----:B------:R-:W-:Y:S01]  /*7d90*/  FFMA.FTZ R89, R62, R55, R89 ;  /* 0x000000373e597223 */ /* 0x000fe20000010059 */
[----:B------:R-:W-:Y:S01]  /*7da0*/  SHF.R.U32.HI R43, RZ, 0x10, R43 ;  /* 0x00000010ff2b7819 */ /* 0x000fe2000001162b */
[----:B------:R-:W-:Y:S01]  /*7db0*/  FMUL.FTZ R52, R45, R52 ;  /* 0x000000342d347220 */ /* 0x000fe20000410000 */
[----:B------:R-:W-:-:S02]  /*7dc0*/  HADD2.F32 R55, -RZ, R51.H0_H0 ;  /* 0x20000033ff377230 */ /* 0x000fc40000004100 */
[-C--:B------:R-:W-:Y:S01]  /*7dd0*/  FFMA.FTZ R61, R45, R88.reuse, -R61 ;  /* 0x000000582d3d7223 */ /* 0x080fe2000001083d */
[----:B------:R-:W-:Y:S02]  /*7de0*/  HADD2.F32 R62, -RZ, R51.H1_H1 ;  /* 0x30000033ff3e7230 */ /* 0x000fe40000004100 */
[----:B------:R-:W-:Y:S01]  /*7df0*/  FFMA.FTZ R52, R63, R88, R52 ;  /* 0x000000583f347223 */ /* 0x000fe20000010034 */
[----:B------:R-:W-:Y:S02]  /*7e00*/  HADD2.F32 R49, -RZ, R173.H1_H1 ;  /* 0x300000adff317230 */ /* 0x000fe40000004100 */
[----:B------:R-:W-:Y:S01]  /*7e10*/  HADD2.F32 R51, -RZ, R47.H0_H0 ;  /* 0x2000002fff337230 */ /* 0x000fe20000004100 */
[----:B------:R-:W-:Y:S01]  /*7e20*/  F2FP.F16.F32.PACK_AB R60, R61, R60 ;  /* 0x0000003c3d3c723e */ /* 0x000fe200000000ff */
[----:B------:R-:W-:Y:S02]  /*7e30*/  HADD2.F32 R54, -RZ, R54.H0_H0 ;  /* 0x20000036ff367230 */ /* 0x000fe40000004100 */
[----:B------:R-:W-:-:S02]  /*7e40*/  HADD2.F32 R63, -RZ, R43.H0_H0 ;  /* 0x2000002bff3f7230 */ /* 0x000fc40000004100 */
[-C--:B------:R-:W-:Y:S01]  /*7e50*/  FMUL.FTZ R43, R55, R49.reuse ;  /* 0x00000031372b7220 */ /* 0x080fe20000410000 */
[----:B------:R-:W-:Y:S02]  /*7e60*/  HADD2.F32 R47, -RZ, R47.H1_H1 ;  /* 0x3000002fff2f7230 */ /* 0x000fe40000004100 */
[----:B------:R-:W-:Y:S01]  /*7e70*/  FMUL.FTZ R88, R51, R49 ;  /* 0x0000003133587220 */ /* 0x000fe20000410000 */
[-C--:B------:R-:W-:Y:S01]  /*7e80*/  FMUL.FTZ R49, R62, R54.reuse ;  /* 0x000000363e317220 */ /* 0x080fe20000410000 */
[----:B------:R-:W-:Y:S02]  /*7e90*/  HADD2.F32 R45, -RZ, R171.H1_H1 ;  /* 0x300000abff2d7230 */ /* 0x000fe40000004100 */
[C---:B------:R-:W-:Y:S01]  /*7ea0*/  FMUL.FTZ R54, R47.reuse, R54 ;  /* 0x000000362f367220 */ /* 0x040fe20000410000 */
[----:B------:R-:W-:Y:S01]  /*7eb0*/  FFMA.FTZ R49, R47, R63, -R49 ;  /* 0x0000003f2f317223 */ /* 0x000fe20000010831 */
[----:B------:R-:W-:Y:S02]  /*7ec0*/  HADD2.F32 R174, -RZ, R174.H0_H0 ;  /* 0x200000aeffae7230 */ /* 0x000fe40000004100 */
[----:B------:R-:W-:Y:S01]  /*7ed0*/  FFMA.FTZ R43, R51, R45, -R43 ;  /* 0x0000002d332b7223 */ /* 0x000fe2000001082b */
[----:B------:R-:W-:-:S02]  /*7ee0*/  HADD2.F32 R47, -RZ, R48.H0_H0 ;  /* 0x20000030ff2f7230 */ /* 0x000fc40000004100 */
[----:B------:R-:W-:Y:S01]  /*7ef0*/  FFMA.FTZ R88, R55, R45, R88 ;  /* 0x0000002d37587223 */ /* 0x000fe20000010058 */
[----:B------:R-:W-:Y:S02]  /*7f00*/  HADD2.F32 R41, -RZ, R41.H0_H0 ;  /* 0x20000029ff297230 */ /* 0x000fe40000004100 */
[----:B------:R-:W-:Y:S01]  /*7f10*/  FFMA.FTZ R54, R62, R63, R54 ;  /* 0x0000003f3e367223 */ /* 0x000fe20000010036 */
[----:B------:R-:W-:Y:S02]  /*7f20*/  HADD2.F32 R48, -RZ, R48.H1_H1 ;  /* 0x30000030ff307230 */ /* 0x000fe40000004100 */
[----:B------:R-:W-:Y:S02]  /*7f30*/  HADD2.F32 R172, -RZ, R172.H0_H0 ;  /* 0x200000acffac7230 */ /* 0x000fe40000004100 */
[----:B------:R-:W-:Y:S02]  /*7f40*/  HADD2.F32 R45, -RZ, R44.H0_H0 ;  /* 0x2000002cff2d7230 */ /* 0x000fe40000004100 */
[----:B------:R-:W-:Y:S01]  /*7f50*/  FMUL.FTZ R55, R48, R41 ;  /* 0x0000002930377220 */ /* 0x000fe20000410000 */
[----:B------:R-:W-:-:S02]  /*7f60*/  HADD2.F32 R51, -RZ, R40.H0_H0 ;  /* 0x20000028ff337230 */ /* 0x000fc40000004100 */
[-C--:B------:R-:W-:Y:S01]  /*7f70*/  FMUL.FTZ R40, R47, R174.reuse ;  /* 0x000000ae2f287220 */ /* 0x080fe20000410000 */
[----:B------:R-:W-:Y:S02]  /*7f80*/  HADD2.F32 R44, -RZ, R44.H1_H1 ;  /* 0x3000002cff2c7230 */ /* 0x000fe40000004100 */
[C---:B------:R-:W-:Y:S01]  /*7f90*/  FMUL.FTZ R174, R45.reuse, R174 ;  /* 0x000000ae2dae7220 */ /* 0x040fe20000410000 */
[----:B------:R-:W-:Y:S02]  /*7fa0*/  HADD2.F32 R173, -RZ, R173.H0_H0 ;  /* 0x200000adffad7230 */ /* 0x000fe40000004100 */
[----:B------:R-:W-:Y:S01]  /*7fb0*/  FFMA.FTZ R40, R45, R172, -R40 ;  /* 0x000000ac2d287223 */ /* 0x000fe20000010828 */
[----:B------:R-:W-:Y:S02]  /*7fc0*/  HADD2.F32 R45, -RZ, R50.H0_H0 ;  /* 0x20000032ff2d7230 */ /* 0x000fe40000004100 */
[C---:B------:R-:W-:Y:S01]  /*7fd0*/  FMUL.FTZ R41, R44.reuse, R41 ;  /* 0x000000292c297220 */ /* 0x040fe20000410000 */
[----:B------:R-:W-:Y:S01]  /*7fe0*/  FFMA.FTZ R55, R44, R51, -R55 ;  /* 0x000000332c377223 */ /* 0x000fe20000010837 */
[----:B------:R-:W-:-:S02]  /*7ff0*/  HADD2.F32 R44, -RZ, R46.H0_H0 ;  /* 0x2000002eff2c7230 */ /* 0x000fc40000004100 */
[----:B------:R-:W-:Y:S01]  /*8000*/  FFMA.FTZ R174, R47, R172, R174 ;  /* 0x000000ac2fae7223 */ /* 0x000fe200000100ae */
[----:B------:R-:W-:Y:S02]  /*8010*/  HADD2.F32 R53, -RZ, R53.H0_H0 ;  /* 0x20000035ff357230 */ /* 0x000fe40000004100 */
[----:B------:R-:W-:Y:S01]  /*8020*/  FFMA.FTZ R41, R48, R51, R41 ;  /* 0x0000003330297223 */ /* 0x000fe20000010029 */
[----:B------:R-:W-:Y:S01]  /*8030*/  HADD2.F32 R50, -RZ, R50.H1_H1 ;  /* 0x30000032ff327230 */ /* 0x000fe20000004100 */
[----:B------:R-:W-:Y:S01]  /*8040*/  F2FP.F16.F32.PACK_AB R51, R54, R88 ;  /* 0x000000583633723e */ /* 0x000fe200000000ff */
[----:B------:R-:W-:Y:S02]  /*8050*/  HADD2.F32 R46, -RZ, R46.H1_H1 ;  /* 0x3000002eff2e7230 */ /* 0x000fe40000004100 */
[----:B------:R-:W-:Y:S02]  /*8060*/  HADD2.F32 R47, -RZ, R42.H0_H0 ;  /* 0x2000002aff2f7230 */ /* 0x000fe40000004100 */
[----:B------:R-:W-:Y:S01]  /*8070*/  FMUL.FTZ R42, R45, R173 ;  /* 0x000000ad2d2a7220 */ /* 0x000fe20000410000 */
[----:B------:R-:W-:-:S02]  /*8080*/  HADD2.F32 R171, -RZ, R171.H0_H0 ;  /* 0x200000abffab7230 */ /* 0x000fc40000004100 */
[----:B------:R-:W-:Y:S01]  /*8090*/  FMUL.FTZ R173, R44, R173 ;  /* 0x000000ad2cad7220 */ /* 0x000fe20000410000 */
[-C--:B------:R-:W-:Y:S01]  /*80a0*/  FMUL.FTZ R48, R50, R53.reuse ;  /* 0x0000003532307220 */ /* 0x080fe20000410000 */
[----:B------:R-:W-:Y:S02]  /*80b0*/  FMUL.FTZ R53, R46, R53 ;  /* 0x000000352e357220 */ /* 0x000fe40000410000 */
[-C--:B------:R-:W-:Y:S01]  /*80c0*/  FFMA.FTZ R173, R45, R171.reuse, R173 ;  /* 0x000000ab2dad7223 */ /* 0x080fe200000100ad */
[----:B------:R-:W-:Y:S01]  /*80d0*/  FFMA.FTZ R42, R44, R171, -R42 ;  /* 0x000000ab2c2a7223 */ /* 0x000fe2000001082a */
[-C--:B------:R-:W-:Y:S01]  /*80e0*/  FFMA.FTZ R45, R46, R47.reuse, -R48 ;  /* 0x0000002f2e2d7223 */ /* 0x080fe20000010830 */
[----:B------:R-:W-:Y:S01]  /*80f0*/  FFMA.FTZ R50, R50, R47, R53 ;  /* 0x0000002f32327223 */ /* 0x000fe20000010035 */
[----:B------:R-:W-:Y:S02]  /*8100*/  F2FP.F16.F32.PACK_AB R47, R49, R43 ;  /* 0x0000002b312f723e */ /* 0x000fe400000000ff */
[----:B------:R-:W-:-:S02]  /*8110*/  F2FP.F16.F32.PACK_AB R49, R52, R89 ;  /* 0x000000593431723e */ /* 0x000fc400000000ff */
[----:B------:R-:W-:Y:S01]  /*8120*/  F2FP.F16.F32.PACK_AB R46, R45, R42 ;  /* 0x0000002a2d2e723e */ /* 0x000fe200000000ff */
[----:B------:R-:W-:Y:S01]  /*8130*/  IMAD.MOV.U32 R45, RZ, RZ, R60 ;  /* 0x000000ffff2d7224 */ /* 0x000fe200078e003c */
[----:B------:R-:W-:Y:S02]  /*8140*/  F2FP.F16.F32.PACK_AB R44, R55, R40 ;  /* 0x00000028372c723e */ /* 0x000fe400000000ff */
[----:B------:R-:W-:Y:S02]  /*8150*/  F2FP.F16.F32.PACK_AB R48, R41, R174 ;  /* 0x000000ae2930723e */ /* 0x000fe400000000ff */
[----:B------:R-:W-:-:S07]  /*8160*/  F2FP.F16.F32.PACK_AB R50, R50, R173 ;  /* 0x000000ad3232723e */ /* 0x000fce00000000ff */
.L_x_696:
[----:B------:R-:W-:Y:S05]  /*8170*/  BSYNC B2 ;  /* 0x0000000000027941 */ /* 0x000fea0003800000 */
.L_x_695:
[----:B0-----:R3:W-:Y:S04]  /*8180*/  STG.E.128 desc[UR40][R56.64], R44 ;  /* 0x0000002c38007986 */ /* 0x0017e8000c101d28 */
[----:B--2---:R3:W-:Y:S02]  /*8190*/  @!P4 STG.E.128 desc[UR40][R58.64], R48 ;  /* 0x000000303a00c986 */ /* 0x0047e4000c101d28 */
.L_x_686:
[----:B------:R-:W-:Y:S05]  /*81a0*/  BSYNC B1 ;  /* 0x0000000000017941 */ /* 0x000fea0003800000 */
.L_x_685:
[-C--:B--2---:R-:W-:Y:S02]  /*81b0*/  IMAD R40, R146, R128.reuse, RZ ;  /* 0x0000008092287224 */ /* 0x084fe400078e02ff */
[----:B------:R-:W-:-:S04]  /*81c0*/  IMAD.WIDE.U32 R126, R205, R128, R126 ;  /* 0x00000080cd7e7225 */ /* 0x000fc800078e007e */
[----:B------:R-:W-:Y:S01]  /*81d0*/  IMAD R129, R205, R129, R40 ;  /* 0x00000081cd817224 */ /* 0x000fe200078e0228 */
[----:B------:R-:W-:Y:S06]  /*81e0*/  @P3 BRA `(.L_x_655) ;  /* 0x0000001800a43947 */ /* 0x000fec0003800000 */
[----:B------:R-:W-:Y:S01]  /*81f0*/  ISETP.NE.AND P3, PT, R14, RZ, PT ;  /* 0x000000ff0e00720c */ /* 0x000fe20003f65270 */
[----:B------:R-:W-:Y:S01]  /*8200*/  BSSY B1, `(.L_x_697) ;  /* 0x0000078000017945 */ /* 0x000fe20003800000 */
[----:B------:R-:W-:-:S11]  /*8210*/  IADD3 R52, R127, R129, RZ ;  /* 0x000000817f347210 */ /* 0x000fd60007ffe0ff */
[----:B------:R-:W-:Y:S05]  /*8220*/  @!P3 BRA `(.L_x_698) ;  /* 0x0000000400d4b947 */ /* 0x000fea0003800000 */
[----:B------:R-:W-:Y:S01]  /*8230*/  SEL R40, R122, R148, !P0 ;  /* 0x000000947a287207 */ /* 0x000fe20004000000 */
[----:B------:R-:W-:Y:S01]  /*8240*/  BSSY B2, `(.L_x_699) ;  /* 0x0000071000027945 */ /* 0x000fe20003800000 */
[----:B---3--:R-:W-:Y:S02]  /*8250*/  IADD3 R44, P3, P4, R102, R126, R27 ;  /* 0x0000007e662c7210 */ /* 0x008fe40007c7e01b */
[----:B------:R-:W-:Y:S02]  /*8260*/  SHF.R.S32.HI R41, RZ, 0x1f, R40 ;  /* 0x0000001fff297819 */ /* 0x000fe40000011428 */
[----:B------:R-:W-:Y:S02]  /*8270*/  IADD3.X R46, R97, R52, R13, P3, P4 ;  /* 0x00000034612e7210 */ /* 0x000fe40001fe840d */
[----:B------:R-:W-:-:S04]  /*8280*/  LEA.HI R41, R41, R40, RZ, 0x4 ;  /* 0x0000002829297211 */ /* 0x000fc800078f20ff */
[----:B------:R-:W-:-:S04]  /*8290*/  LEA.HI.SX32 R41, R41, R114, 0x1c ;  /* 0x0000007229297211 */ /* 0x000fc800078fe2ff */
[----:B0-----:R-:W-:Y:S01]  /*82a0*/  SHF.R.S32.HI R48, RZ, 0x1f, R41 ;  /* 0x0000001fff307819 */ /* 0x001fe20000011429 */
[----:B------:R-:W-:-:S03]  /*82b0*/  IMAD.SHL.U32 R40, R41, 0x8, RZ ;  /* 0x0000000829287824 */ /* 0x000fc600078e00ff */
[----:B------:R-:W-:Y:S02]  /*82c0*/  LEA.HI R48, R48, R41, RZ, 0x3 ;  /* 0x0000002930307211 */ /* 0x000fe400078f18ff */
[----:B------:R-:W-:Y:S02]  /*82d0*/  ISETP.GE.AND P3, PT, R40, R147, PT ;  /* 0x000000932800720c */ /* 0x000fe40003f66270 */
[----:B------:R-:W-:Y:S01]  /*82e0*/  LOP3.LUT R41, R185, 0x38, R40, 0xf8, !PT ;  /* 0x00000038b9297812 */ /* 0x000fe200078ef828 */
[----:B------:R-:W-:-:S05]  /*82f0*/  IMAD.SHL.U32 R48, R48, 0x400, RZ ;  /* 0x0000040030307824 */ /* 0x000fca00078e00ff */
[----:B------:R-:W-:-:S05]  /*8300*/  LOP3.LUT R43, R48, 0x7fffe000, RZ, 0xc0, !PT ;  /* 0x7fffe000302b7812 */ /* 0x000fca00078ec0ff */
[--C-:B------:R-:W-:Y:S02]  /*8310*/  @!P3 SHF.R.S32.HI R45, RZ, 0x1f, R40.reuse ;  /* 0x0000001fff2db819 */ /* 0x100fe40000011428 */
[----:B------:R-:W-:Y:S02]  /*8320*/  @!P3 IADD3 R42, P4, P5, R102, R126, R40 ;  /* 0x0000007e662ab210 */ /* 0x000fe40007d9e028 */
[----:B------:R-:W-:Y:S01]  /*8330*/  LOP3.LUT R40, R41, R230, RZ, 0x3c, !PT ;  /* 0x000000e629287212 */ /* 0x000fe200078e3cff */
[----:B------:R-:W-:Y:S01]  /*8340*/  IMAD R41, R16, 0x6000, R141 ;  /* 0x0000600010297824 */ /* 0x000fe200078e028d */
[----:B------:R-:W-:Y:S02]  /*8350*/  @!P3 IADD3.X R45, R97, R52, R45, P4, P5 ;  /* 0x00000034612db210 */ /* 0x000fe400027ea42d */
[----:B------:R-:W-:Y:S02]  /*8360*/  IADD3 R43, R40, R43, R195 ;  /* 0x0000002b282b7210 */ /* 0x000fe40007ffe0c3 */
[----:B------:R-:W-:-:S02]  /*8370*/  LEA R48, P4, R44, R120, 0x1 ;  /* 0x000000782c307211 */ /* 0x000fc400078808ff */
[----:B------:R-:W-:Y:S01]  /*8380*/  LEA R41, R41, R2, 0x1 ;  /* 0x0000000229297211 */ /* 0x000fe200078e08ff */
[----:B------:R-:W-:Y:S01]  /*8390*/  IMAD R43, R16, 0x6000, R43 ;  /* 0x00006000102b7824 */ /* 0x000fe200078e022b */
[----:B------:R-:W-:Y:S02]  /*83a0*/  LEA.HI.X R49, R44, R121, R46, 0x1, P4 ;  /* 0x000000792c317211 */ /* 0x000fe400020f0c2e */
[----:B------:R-:W-:Y:S01]  /*83b0*/  @!P3 LEA R50, P4, R42, R120, 0x1 ;  /* 0x000000782a32b211 */ /* 0x000fe200078808ff */
[----:B------:R-:W-:-:S03]  /*83c0*/  IMAD R44, R43, 0x2, R2 ;  /* 0x000000022b2c7824 */ /* 0x000fc600078e0202 */
[----:B------:R-:W-:Y:S02]  /*83d0*/  @!P3 LEA.HI.X R51, R42, R121, R45, 0x1, P4 ;  /* 0x000000792a33b211 */ /* 0x000fe400020f0c2d */
[----:B------:R-:W0:Y:S01]  /*83e0*/  LDS.128 R40, [R41+0x1c400] ;  /* 0x01c4000029287984 */ /* 0x000e220000000c00 */
[----:B------:R-:W-:-:S03]  /*83f0*/  ISETP.GE.AND P4, PT, R18, R117, PT ;  /* 0x000000751200720c */ /* 0x000fc60003f86270 */
[----:B------:R-:W2:Y:S10]  /*8400*/  LDS.128 R44, [R44+0x1c400] ;  /* 0x01c400002c2c7984 */ /* 0x000eb40000000c00 */
[----:B------:R-:W-:Y:S05]  /*8410*/  @P4 BRA `(.L_x_700) ;  /* 0x00000004004c4947 */ /* 0x000fea0003800000 */
[----:B------:R-:W-:Y:S01]  /*8420*/  SHF.R.U64 R54, R84, 0x10, R85 ;  /* 0x0000001054367819 */ /* 0x000fe20000001255 */
[----:B--2---:R-:W-:Y:S01]  /*8430*/  IMAD.MOV.U32 R60, RZ, RZ, R45 ;  /* 0x000000ffff3c7224 */ /* 0x004fe200078e002d */
[----:B------:R-:W-:Y:S01]  /*8440*/  SHF.R.U32.HI R84, RZ, 0x10, R85 ;  /* 0x00000010ff547819 */ /* 0x000fe20000011655 */
[----:B------:R-:W-:Y:S01]  /*8450*/  HADD2.F32 R59, -RZ, R170.H1_H1 ;  /* 0x300000aaff3b7230 */ /* 0x000fe20000004100 */
[--C-:B------:R-:W-:Y:S01]  /*8460*/  SHF.R.U64 R53, R72, 0x10, R73.reuse ;  /* 0x0000001048357819 */ /* 0x100fe20000001249 */
[--C-:B0-----:R-:W-:Y:S01]  /*8470*/  HADD2.F32 R57, -RZ, R41.reuse.H1_H1 ;  /* 0x30000029ff397230 */ /* 0x101fe20000004100 */
[----:B------:R-:W-:Y:S01]  /*8480*/  SHF.R.U32.HI R72, RZ, 0x10, R73 ;  /* 0x00000010ff487819 */ /* 0x000fe20000011649 */
[--C-:B------:R-:W-:Y:S01]  /*8490*/  HADD2.F32 R62, -RZ, R60.reuse.H0_H0 ;  /* 0x2000003cff3e7230 */ /* 0x100fe20000004100 */
[----:B------:R-:W-:Y:S01]  /*84a0*/  MOV R45, R43 ;  /* 0x0000002b002d7202 */ /* 0x000fe20000000f00 */
[----:B------:R-:W-:Y:S01]  /*84b0*/  HADD2.F32 R60, -RZ, R60.H1_H1 ;  /* 0x3000003cff3c7230 */ /* 0x000fe20000004100 */
[----:B------:R-:W-:Y:S01]  /*84c0*/  SHF.R.U64 R56, R86, 0x10, R87 ;  /* 0x0000001056387819 */ /* 0x000fe20000001257 */
[----:B------:R-:W-:Y:S01]  /*84d0*/  HADD2.F32 R84, -RZ, R84.H0_H0 ;  /* 0x20000054ff547230 */ /* 0x000fe20000004100 */
[----:B------:R-:W-:Y:S01]  /*84e0*/  SHF.R.U64 R55, R74, 0x10, R75 ;  /* 0x000000104a377819 */ /* 0x000fe2000000124b */
[----:B------:R-:W-:Y:S01]  /*84f0*/  HADD2.F32 R43, -RZ, R168.H1_H1 ;  /* 0x300000a8ff2b7230 */ /* 0x000fe20000004100 */
[----:B------:R-:W-:Y:S01]  /*8500*/  SHF.R.U32.HI R86, RZ, 0x10, R87 ;  /* 0x00000010ff567819 */ /* 0x000fe20000011657 */
[----:B------:R-:W-:-:S02]  /*8510*/  HADD2.F32 R58, -RZ, R41.H0_H0 ;  /* 0x20000029ff3a7230 */ /* 0x000fc40000004100 */
[-C--:B------:R-:W-:Y:S01]  /*8520*/  FMUL.FTZ R41, R62, R59.reuse ;  /* 0x0000003b3e297220 */ /* 0x080fe20000410000 */
[----:B------:R-:W-:Y:S02]  /*8530*/  HADD2.F32 R72, -RZ, R72.H0_H0 ;  /* 0x20000048ff487230 */ /* 0x000fe40000004100 */
[-C--:B------:R-:W-:Y:S01]  /*8540*/  FMUL.FTZ R88, R60, R84.reuse ;  /* 0x000000543c587220 */ /* 0x080fe20000410000 */
[C---:B------:R-:W-:Y:S01]  /*8550*/  FMUL.FTZ R61, R57.reuse, R84 ;  /* 0x00000054393d7220 */ /* 0x040fe20000410000 */
[C---:B------:R-:W-:Y:S01]  /*8560*/  FMUL.FTZ R59, R58.reuse, R59 ;  /* 0x0000003b3a3b7220 */ /* 0x040fe20000410000 */
[----:B------:R-:W-:Y:S01]  /*8570*/  FFMA.FTZ R41, R58, R43, -R41 ;  /* 0x0000002b3a297223 */ /* 0x000fe20000010829 */
[----:B------:R-:W-:Y:S01]  /*8580*/  SHF.R.U32.HI R74, RZ, 0x10, R75 ;  /* 0x00000010ff4a7819 */ /* 0x000fe2000001164b */
[-C--:B------:R-:W-:Y:S01]  /*8590*/  FFMA.FTZ R58, R57, R72.reuse, -R88 ;  /* 0x00000048393a7223 */ /* 0x080fe20000010858 */
[----:B------:R-:W-:Y:S01]  /*85a0*/  FFMA.FTZ R60, R60, R72, R61 ;  /* 0x000000483c3c7223 */ /* 0x000fe2000001003d */
[----:B------:R-:W-:-:S02]  /*85b0*/  HADD2.F32 R88, -RZ, R169.H1_H1 ;  /* 0x300000a9ff587230 */ /* 0x000fc40000004100 */
[----:B------:R-:W-:Y:S01]  /*85c0*/  FFMA.FTZ R43, R62, R43, R59 ;  /* 0x0000002b3e2b7223 */ /* 0x000fe2000001003b */
[--C-:B------:R-:W-:Y:S01]  /*85d0*/  HADD2.F32 R57, -RZ, R47.reuse.H0_H0 ;  /* 0x2000002fff397230 */ /* 0x100fe20000004100 */
[----:B------:R-:W-:Y:S01]  /*85e0*/  F2FP.F16.F32.PACK_AB R41, R58, R41 ;  /* 0x000000293a29723e */ /* 0x000fe200000000ff */
[----:B------:R-:W-:Y:S02]  /*85f0*/  HADD2.F32 R72, -RZ, R47.H1_H1 ;  /* 0x3000002fff487230 */ /* 0x000fe40000004100 */
[----:B------:R-:W-:Y:S02]  /*8600*/  HADD2.F32 R47, -RZ, R45.H0_H0 ;  /* 0x2000002dff2f7230 */ /* 0x000fe40000004100 */
[----:B------:R-:W-:Y:S02]  /*8610*/  HADD2.F32 R61, -RZ, R86.H0_H0 ;  /* 0x20000056ff3d7230 */ /* 0x000fe40000004100 */
[----:B------:R-:W-:Y:S02]  /*8620*/  HADD2.F32 R84, -RZ, R167.H1_H1 ;  /* 0x300000a7ff547230 */ /* 0x000fe40000004100 */
[----:B------:R-:W-:-:S02]  /*8630*/  HADD2.F32 R62, -RZ, R45.H1_H1 ;  /* 0x3000002dff3e7230 */ /* 0x000fc40000004100 */
[-C--:B------:R-:W-:Y:S01]  /*8640*/  FMUL.FTZ R63, R72, R61.reuse ;  /* 0x0000003d483f7220 */ /* 0x080fe20000410000 */
[----:B------:R-:W-:Y:S02]  /*8650*/  HADD2.F32 R59, -RZ, R74.H0_H0 ;  /* 0x2000004aff3b7230 */ /* 0x000fe40000004100 */
[-C--:B------:R-:W-:Y:S01]  /*8660*/  FMUL.FTZ R74, R57, R88.reuse ;  /* 0x00000058394a7220 */ /* 0x080fe20000410000 */
[C---:B------:R-:W-:Y:S01]  /*8670*/  FMUL.FTZ R88, R47.reuse, R88 ;  /* 0x000000582f587220 */ /* 0x040fe20000410000 */
[----:B------:R-:W-:Y:S01]  /*8680*/  FMUL.FTZ R61, R62, R61 ;  /* 0x0000003d3e3d7220 */ /* 0x000fe20000410000 */
[----:B------:R-:W-:Y:S02]  /*8690*/  HADD2.F32 R170, -RZ, R170.H0_H0 ;  /* 0x200000aaffaa7230 */ /* 0x000fe40000004100 */
[-C--:B------:R-:W-:Y:S01]  /*86a0*/  FFMA.FTZ R45, R47, R84.reuse, -R74 ;  /* 0x000000542f2d7223 */ /* 0x080fe2000001084a */
[----:B------:R-:W-:Y:S01]  /*86b0*/  FFMA.FTZ R47, R57, R84, R88 ;  /* 0x00000054392f7223 */ /* 0x000fe20000010058 */
[----:B------:R-:W-:-:S02]  /*86c0*/  HADD2.F32 R84, -RZ, R54.H0_H0 ;  /* 0x20000036ff547230 */ /* 0x000fc40000004100 */
[-C--:B------:R-:W-:Y:S01]  /*86d0*/  FFMA.FTZ R62, R62, R59.reuse, -R63 ;  /* 0x0000003b3e3e7223 */ /* 0x080fe2000001083f */
[----:B------:R-:W-:Y:S02]  /*86e0*/  HADD2.F32 R54, -RZ, R40.H0_H0 ;  /* 0x20000028ff367230 */ /* 0x000fe40000004100 */
[----:B------:R-:W-:Y:S01]  /*86f0*/  FFMA.FTZ R72, R72, R59, R61 ;  /* 0x0000003b48487223 */ /* 0x000fe2000001003d */
[----:B------:R-:W-:Y:S02]  /*8700*/  HADD2.F32 R59, -RZ, R44.H0_H0 ;  /* 0x2000002cff3b7230 */ /* 0x000fe40000004100 */
[----:B------:R-:W-:Y:S01]  /*8710*/  HADD2.F32 R168, -RZ, R168.H0_H0 ;  /* 0x200000a8ffa87230 */ /* 0x000fe20000004100 */
[----:B------:R-:W-:Y:S01]  /*8720*/  F2FP.F16.F32.PACK_AB R62, R62, R45 ;  /* 0x0000002d3e3e723e */ /* 0x000fe200000000ff */
[----:B------:R-:W-:Y:S02]  /*8730*/  HADD2.F32 R61, -RZ, R44.H1_H1 ;  /* 0x3000002cff3d7230 */ /* 0x000fe40000004100 */
[----:B------:R-:W-:Y:S01]  /*8740*/  FMUL.FTZ R44, R54, R170 ;  /* 0x000000aa362c7220 */ /* 0x000fe20000410000 */
[----:B------:R-:W-:-:S02]  /*8750*/  HADD2.F32 R74, -RZ, R53.H0_H0 ;  /* 0x20000035ff4a7230 */ /* 0x000fc40000004100 */
[C---:B------:R-:W-:Y:S01]  /*8760*/  FMUL.FTZ R53, R59.reuse, R170 ;  /* 0x000000aa3b357220 */ /* 0x040fe20000410000 */
[----:B------:R-:W-:Y:S02]  /*8770*/  HADD2.F32 R57, -RZ, R40.H1_H1 ;  /* 0x30000028ff397230 */ /* 0x000fe40000004100 */
[----:B------:R-:W-:Y:S01]  /*8780*/  FFMA.FTZ R44, R59, R168, R44 ;  /* 0x000000a83b2c7223 */ /* 0x000fe2000001002c */
[----:B------:R-:W-:Y:S02]  /*8790*/  HADD2.F32 R59, -RZ, R56.H0_H0 ;  /* 0x20000038ff3b7230 */ /* 0x000fe40000004100 */
[----:B------:R-:W-:Y:S01]  /*87a0*/  FMUL.FTZ R86, R61, R84 ;  /* 0x000000543d567220 */ /* 0x000fe20000410000 */
[----:B------:R-:W-:Y:S01]  /*87b0*/  FFMA.FTZ R40, R54, R168, -R53 ;  /* 0x000000a836287223 */ /* 0x000fe20000010835 */
[----:B------:R-:W-:Y:S02]  /*87c0*/  HADD2.F32 R56, -RZ, R46.H0_H0 ;  /* 0x2000002eff387230 */ /* 0x000fe40000004100 */
[----:B------:R-:W-:Y:S01]  /*87d0*/  FMUL.FTZ R84, R57, R84 ;  /* 0x0000005439547220 */ /* 0x000fe20000410000 */
[----:B------:R-:W-:-:S02]  /*87e0*/  HADD2.F32 R169, -RZ, R169.H0_H0 ;  /* 0x200000a9ffa97230 */ /* 0x000fc40000004100 */
[-C--:B------:R-:W-:Y:S01]  /*87f0*/  FFMA.FTZ R53, R57, R74.reuse, -R86 ;  /* 0x0000004a39357223 */ /* 0x080fe20000010856 */
[----:B------:R-:W-:Y:S02]  /*8800*/  HADD2.F32 R54, -RZ, R42.H0_H0 ;  /* 0x2000002aff367230 */ /* 0x000fe40000004100 */
[----:B------:R-:W-:Y:S01]  /*8810*/  FFMA.FTZ R57, R61, R74, R84 ;  /* 0x0000004a3d397223 */ /* 0x000fe20000010054 */
[----:B------:R-:W-:Y:S02]  /*8820*/  HADD2.F32 R46, -RZ, R46.H1_H1 ;  /* 0x3000002eff2e7230 */ /* 0x000fe40000004100 */
[-C--:B------:R-:W-:Y:S01]  /*8830*/  FMUL.FTZ R61, R56, R169.reuse ;  /* 0x000000a9383d7220 */ /* 0x080fe20000410000 */
[----:B------:R-:W-:Y:S02]  /*8840*/  HADD2.F32 R42, -RZ, R42.H1_H1 ;  /* 0x3000002aff2a7230 */ /* 0x000fe40000004100 */
[----:B------:R-:W-:Y:S01]  /*8850*/  FMUL.FTZ R169, R54, R169 ;  /* 0x000000a936a97220 */ /* 0x000fe20000410000 */
[----:B------:R-:W-:-:S02]  /*8860*/  HADD2.F32 R167, -RZ, R167.H0_H0 ;  /* 0x200000a7ffa77230 */ /* 0x000fc40000004100 */
[-C--:B------:R-:W-:Y:S01]  /*8870*/  FMUL.FTZ R63, R46, R59.reuse ;  /* 0x0000003b2e3f7220 */ /* 0x080fe20000410000 */
[----:B------:R-:W-:Y:S02]  /*8880*/  HADD2.F32 R55, -RZ, R55.H0_H0 ;  /* 0x20000037ff377230 */ /* 0x000fe40000004100 */
[----:B------:R-:W-:Y:S01]  /*8890*/  FMUL.FTZ R59, R42, R59 ;  /* 0x0000003b2a3b7220 */ /* 0x000fe20000410000 */
[----:B------:R-:W-:Y:S01]  /*88a0*/  F2FP.F16.F32.PACK_AB R45, R60, R43 ;  /* 0x0000002b3c2d723e */ /* 0x000fe200000000ff */
[-C--:B------:R-:W-:Y:S01]  /*88b0*/  FFMA.FTZ R61, R54, R167.reuse, -R61 ;  /* 0x000000a7363d7223 */ /* 0x080fe2000001083d */
[----:B------:R-:W-:Y:S01]  /*88c0*/  FFMA.FTZ R169, R56, R167, R169 ;  /* 0x000000a738a97223 */ /* 0x000fe200000100a9 */
[-C--:B------:R-:W-:Y:S01]  /*88d0*/  FFMA.FTZ R42, R42, R55.reuse, -R63 ;  /* 0x000000372a2a7223 */ /* 0x080fe2000001083f */
[----:B------:R-:W-:Y:S01]  /*88e0*/  FFMA.FTZ R46, R46, R55, R59 ;  /* 0x000000372e2e7223 */ /* 0x000fe2000001003b */
[----:B------:R-:W-:Y:S01]  /*88f0*/  F2FP.F16.F32.PACK_AB R47, R72, R47 ;  /* 0x0000002f482f723e */ /* 0x000fe200000000ff */
[----:B------:R-:W-:Y:S01]  /*8900*/  IMAD.MOV.U32 R43, RZ, RZ, R62 ;  /* 0x000000ffff2b7224 */ /* 0x000fe200078e003e */
[----:B------:R-:W-:-:S02]  /*8910*/  F2FP.F16.F32.PACK_AB R40, R53, R40 ;  /* 0x000000283528723e */ /* 0x000fc400000000ff */
[----:B------:R-:W-:Y:S02]  /*8920*/  F2FP.F16.F32.PACK_AB R44, R57, R44 ;  /* 0x0000002c392c723e */ /* 0x000fe400000000ff */
[----:B------:R-:W-:Y:S02]  /*8930*/  F2FP.F16.F32.PACK_AB R42, R42, R61 ;  /* 0x0000003d2a2a723e */ /* 0x000fe400000000ff */
[----:B------:R-:W-:-:S07]  /*8940*/  F2FP.F16.F32.PACK_AB R46, R46, R169 ;  /* 0x000000a92e2e723e */ /* 0x000fce00000000ff */
.L_x_700:
[----:B------:R-:W-:Y:S05]  /*8950*/  BSYNC B2 ;  /* 0x0000000000027941 */ /* 0x000fea0003800000 */
.L_x_699:
[----:B0-----:R4:W-:Y:S04]  /*8960*/  STG.E.128 desc[UR40][R48.64], R40 ;  /* 0x0000002830007986 */ /* 0x0019e8000c101d28 */
[----:B--2---:R4:W-:Y:S02]  /*8970*/  @!P3 STG.E.128 desc[UR40][R50.64], R44 ;  /* 0x0000002c3200b986 */ /* 0x0049e4000c101d28 */
.L_x_698:
[----:B------:R-:W-:Y:S05]  /*8980*/  BSYNC B1 ;  /* 0x0000000000017941 */ /* 0x000fea0003800000 */
.L_x_697:
[----:B------:R-:W-:Y:S01]  /*8990*/  ISETP.NE.AND P3, PT, R10, RZ, PT ;  /* 0x000000ff0a00720c */ /* 0x000fe20003f65270 */
[----:B------:R-:W-:-:S12]  /*89a0*/  BSSY B1, `(.L_x_701) ;  /* 0x0000078000017945 */ /* 0x000fd80003800000 */
[----:B------:R-:W-:Y:S05]  /*89b0*/  @!P3 BRA `(.L_x_702) ;  /* 0x0000000400d8b947 */ /* 0x000fea0003800000 */
[----:B----4-:R-:W-:Y:S01]  /*89c0*/  SEL R40, R122, R148, !P1 ;  /* 0x000000947a287207 */ /* 0x010fe20004800000 */
        /* <DEDUP_REMOVED lines=10> */
[----:B------:R-:W-:Y:S02]  /*8a70*/  LOP3.LUT R41, R185, 0x38, R40, 0xf8, !PT ;  /* 0x00000038b9297812 */ /* 0x000fe400078ef828 */
[----:B------:R-:W-:-:S04]  /*8a80*/  SHF.L.U32 R48, R48, 0xa, RZ ;  /* 0x0000000a30307819 */ /* 0x000fc800000006ff */
[----:B------:R-:W-:-:S05]  /*8a90*/  LOP3.LUT R43, R48, 0x7fffe000, RZ, 0xc0, !PT ;  /* 0x7fffe000302b7812 */ /* 0x000fca00078ec0ff */
[--C-:B------:R-:W-:Y:S02]  /*8aa0*/  @!P3 SHF.R.S32.HI R45, RZ, 0x1f, R40.reuse ;  /* 0x0000001fff2db819 */ /* 0x100fe40000011428 */
[----:B------:R-:W-:Y:S02]  /*8ab0*/  @!P3 IADD3 R42, P4, P5, R102, R126, R40 ;  /* 0x0000007e662ab210 */ /* 0x000fe40007d9e028 */
[----:B------:R-:W-:Y:S01]  /*8ac0*/  LOP3.LUT R40, R41, R230, RZ, 0x3c, !PT ;  /* 0x000000e629287212 */ /* 0x000fe200078e3cff */
[----:B------:R-:W-:Y:S01]  /*8ad0*/  IMAD R41, R16, 0x6000, R139 ;  /* 0x0000600010297824 */ /* 0x000fe200078e028b */
[----:B------:R-:W-:Y:S02]  /*8ae0*/  @!P3 IADD3.X R45, R97, R52, R45, P4, P5 ;  /* 0x00000034612db210 */ /* 0x000fe400027ea42d */
[----:B------:R-:W-:Y:S01]  /*8af0*/  IADD3 R43, R40, R43, R195 ;  /* 0x0000002b282b7210 */ /* 0x000fe20007ffe0c3 */
[----:B------:R-:W-:Y:S01]  /*8b00*/  IMAD R41, R41, 0x2, R2 ;  /* 0x0000000229297824 */ /* 0x000fe200078e0202 */
[----:B------:R-:W-:-:S03]  /*8b10*/  LEA R48, P4, R44, R120, 0x1 ;  /* 0x000000782c307211 */ /* 0x000fc600078808ff */
        /* <DEDUP_REMOVED lines=9> */
[----:B--2---:R-:W-:Y:S01]  /*8bb0*/  MOV R57, R45 ;  /* 0x0000002d00397202 */ /* 0x004fe20000000f00 */
[----:B------:R-:W-:Y:S01]  /*8bc0*/  IMAD.MOV.U32 R59, RZ, RZ, R47 ;  /* 0x000000ffff3b7224 */ /* 0x000fe200078e002f */
[----:B------:R-:W-:Y:S01]  /*8bd0*/  SHF.R.U32.HI R63, RZ, 0x10, R81 ;  /* 0x00000010ff3f7819 */ /* 0x000fe20000011651 */
[----:B0-----:R-:W-:Y:S01]  /*8be0*/  IMAD.MOV.U32 R45, RZ, RZ, R43 ;  /* 0x000000ffff2d7224 */ /* 0x001fe200078e002b */
[--C-:B------:R-:W-:Y:S01]  /*8bf0*/  SHF.R.U32.HI R61, RZ, 0x10, R69.reuse ;  /* 0x00000010ff3d7819 */ /* 0x100fe20000011645 */
[----:B------:R-:W-:Y:S01]  /*8c00*/  HADD2.F32 R62, -RZ, R166.H1_H1 ;  /* 0x300000a6ff3e7230 */ /* 0x000fe20000004100 */
[----:B------:R-:W-:Y:S01]  /*8c10*/  SHF.R.U64 R53, R68, 0x10, R69 ;  /* 0x0000001044357819 */ /* 0x000fe20000001245 */
[----:B------:R-:W-:Y:S01]  /*8c20*/  HADD2.F32 R47, -RZ, R57.H0_H0 ;  /* 0x20000039ff2f7230 */ /* 0x000fe20000004100 */
[--C-:B------:R-:W-:Y:S01]  /*8c30*/  SHF.R.U64 R56, R82, 0x10, R83.reuse ;  /* 0x0000001052387819 */ /* 0x100fe20000001253 */
[----:B------:R-:W-:Y:S01]  /*8c40*/  HADD2.F32 R43, -RZ, R41.H0_H0 ;  /* 0x20000029ff2b7230 */ /* 0x000fe20000004100 */
[----:B------:R-:W-:Y:S01]  /*8c50*/  SHF.R.U32.HI R82, RZ, 0x10, R83 ;  /* 0x00000010ff527819 */ /* 0x000fe20000011653 */
[----:B------:R-:W-:-:S02]  /*8c60*/  HADD2.F32 R63, -RZ, R63.H0_H0 ;  /* 0x2000003fff3f7230 */ /* 0x000fc40000004100 */
[-C--:B------:R-:W-:Y:S01]  /*8c70*/  FMUL.FTZ R68, R47, R62.reuse ;  /* 0x0000003e2f447220 */ /* 0x080fe20000410000 */
[----:B------:R-:W-:Y:S02]  /*8c80*/  HADD2.F32 R58, -RZ, R41.H1_H1 ;  /* 0x30000029ff3a7230 */ /* 0x000fe40000004100 */
[C---:B------:R-:W-:Y:S01]  /*8c90*/  FMUL.FTZ R62, R43.reuse, R62 ;  /* 0x0000003e2b3e7220 */ /* 0x040fe20000410000 */
[----:B------:R-:W-:Y:S01]  /*8ca0*/  HADD2.F32 R60, -RZ, R158.H1_H1 ;  /* 0x3000009eff3c7230 */ /* 0x000fe20000004100 */
[--C-:B------:R-:W-:Y:S01]  /*8cb0*/  SHF.R.U64 R54, R70, 0x10, R71.reuse ;  /* 0x0000001046367819 */ /* 0x100fe20000001247 */
[----:B------:R-:W-:Y:S02]  /*8cc0*/  HADD2.F32 R57, -RZ, R57.H1_H1 ;  /* 0x30000039ff397230 */ /* 0x000fe40000004100 */
[-C--:B------:R-:W-:Y:S01]  /*8cd0*/  FMUL.FTZ R72, R58, R63.reuse ;  /* 0x0000003f3a487220 */ /* 0x080fe20000410000 */
[----:B------:R-:W-:Y:S02]  /*8ce0*/  HADD2.F32 R61, -RZ, R61.H0_H0 ;  /* 0x2000003dff3d7230 */ /* 0x000fe40000004100 */
[-C--:B------:R-:W-:Y:S01]  /*8cf0*/  FFMA.FTZ R41, R43, R60.reuse, -R68 ;  /* 0x0000003c2b297223 */ /* 0x080fe20000010844 */
[----:B------:R-:W-:Y:S01]  /*8d00*/  FFMA.FTZ R43, R47, R60, R62 ;  /* 0x0000003c2f2b7223 */ /* 0x000fe2000001003e */
[C---:B------:R-:W-:Y:S01]  /*8d10*/  FMUL.FTZ R69, R57.reuse, R63 ;  /* 0x0000003f39457220 */ /* 0x040fe20000410000 */
[----:B------:R-:W-:Y:S01]  /*8d20*/  SHF.R.U32.HI R70, RZ, 0x10, R71 ;  /* 0x00000010ff467819 */ /* 0x000fe20000011647 */
[----:B------:R-:W-:Y:S01]  /*8d30*/  FFMA.FTZ R60, R57, R61, R72 ;  /* 0x0000003d393c7223 */ /* 0x000fe20000010048 */
[----:B------:R-:W-:-:S02]  /*8d40*/  HADD2.F32 R72, -RZ, R159.H1_H1 ;  /* 0x3000009fff487230 */ /* 0x000fc40000004100 */
[----:B------:R-:W-:Y:S01]  /*8d50*/  FFMA.FTZ R58, R58, R61, -R69 ;  /* 0x0000003d3a3a7223 */ /* 0x000fe20000010845 */
[--C-:B------:R-:W-:Y:S01]  /*8d60*/  HADD2.F32 R57, -RZ, R59.reuse.H0_H0 ;  /* 0x2000003bff397230 */ /* 0x100fe20000004100 */
[----:B------:R-:W-:Y:S01]  /*8d70*/  SHF.R.U64 R55, R80, 0x10, R81 ;  /* 0x0000001050377819 */ /* 0x000fe20000001251 */
[----:B------:R-:W-:Y:S02]  /*8d80*/  HADD2.F32 R59, -RZ, R59.H1_H1 ;  /* 0x3000003bff3b7230 */ /* 0x000fe40000004100 */
[--C-:B------:R-:W-:Y:S02]  /*8d90*/  HADD2.F32 R47, -RZ, R45.reuse.H0_H0 ;  /* 0x2000002dff2f7230 */ /* 0x100fe40000004100 */
[----:B------:R-:W-:Y:S01]  /*8da0*/  FMUL.FTZ R74, R57, R72 ;  /* 0x00000048394a7220 */ /* 0x000fe20000410000 */
[----:B------:R-:W-:Y:S01]  /*8db0*/  HADD2.F32 R82, -RZ, R82.H0_H0 ;  /* 0x20000052ff527230 */ /* 0x000fe20000004100 */
[----:B------:R-:W-:Y:S01]  /*8dc0*/  F2FP.F16.F32.PACK_AB R41, R58, R41 ;  /* 0x000000293a29723e */ /* 0x000fe200000000ff */
[----:B------:R-:W-:-:S02]  /*8dd0*/  HADD2.F32 R62, -RZ, R45.H1_H1 ;  /* 0x3000002dff3e7230 */ /* 0x000fc40000004100 */
[----:B------:R-:W-:Y:S01]  /*8de0*/  FMUL.FTZ R72, R47, R72 ;  /* 0x000000482f487220 */ /* 0x000fe20000410000 */
[----:B------:R-:W-:Y:S02]  /*8df0*/  HADD2.F32 R68, -RZ, R157.H1_H1 ;  /* 0x3000009dff447230 */ /* 0x000fe40000004100 */
[-C--:B------:R-:W-:Y:S01]  /*8e00*/  FMUL.FTZ R61, R59, R82.reuse ;  /* 0x000000523b3d7220 */ /* 0x080fe20000410000 */
[----:B------:R-:W-:Y:S02]  /*8e10*/  HADD2.F32 R70, -RZ, R70.H0_H0 ;  /* 0x20000046ff467230 */ /* 0x000fe40000004100 */
[----:B------:R-:W-:Y:S01]  /*8e20*/  FMUL.FTZ R82, R62, R82 ;  /* 0x000000523e527220 */ /* 0x000fe20000410000 */
[----:B------:R-:W-:Y:S02]  /*8e30*/  HADD2.F32 R166, -RZ, R166.H0_H0 ;  /* 0x200000a6ffa67230 */ /* 0x000fe40000004100 */
[-C--:B------:R-:W-:Y:S01]  /*8e40*/  FFMA.FTZ R45, R47, R68.reuse, -R74 ;  /* 0x000000442f2d7223 */ /* 0x080fe2000001084a */
[----:B------:R-:W-:Y:S01]  /*8e50*/  FFMA.FTZ R47, R57, R68, R72 ;  /* 0x00000044392f7223 */ /* 0x000fe20000010048 */
[----:B------:R-:W-:Y:S01]  /*8e60*/  FFMA.FTZ R68, R59, R70, R82 ;  /* 0x000000463b447223 */ /* 0x000fe20000010052 */
[----:B------:R-:W-:-:S02]  /*8e70*/  HADD2.F32 R59, -RZ, R55.H0_H0 ;  /* 0x20000037ff3b7230 */ /* 0x000fc40000004100 */
[----:B------:R-:W-:Y:S01]  /*8e80*/  FFMA.FTZ R62, R62, R70, -R61 ;  /* 0x000000463e3e7223 */ /* 0x000fe2000001083d */
[----:B------:R-:W-:Y:S02]  /*8e90*/  HADD2.F32 R57, -RZ, R44.H0_H0 ;  /* 0x2000002cff397230 */ /* 0x000fe40000004100 */
[----:B------:R-:W-:Y:S01]  /*8ea0*/  HADD2.F32 R55, -RZ, R40.H0_H0 ;  /* 0x20000028ff377230 */ /* 0x000fe20000004100 */
[----:B------:R-:W-:Y:S01]  /*8eb0*/  F2FP.F16.F32.PACK_AB R47, R68, R47 ;  /* 0x0000002f442f723e */ /* 0x000fe200000000ff */
[----:B------:R-:W-:Y:S02]  /*8ec0*/  HADD2.F32 R44, -RZ, R44.H1_H1 ;  /* 0x3000002cff2c7230 */ /* 0x000fe40000004100 */
[-C--:B------:R-:W-:Y:S01]  /*8ed0*/  FMUL.FTZ R70, R57, R166.reuse ;  /* 0x000000a639467220 */ /* 0x080fe20000410000 */
[----:B------:R-:W-:Y:S02]  /*8ee0*/  HADD2.F32 R40, -RZ, R40.H1_H1 ;  /* 0x30000028ff287230 */ /* 0x000fe40000004100 */
[----:B------:R-:W-:Y:S01]  /*8ef0*/  FMUL.FTZ R166, R55, R166 ;  /* 0x000000a637a67220 */ /* 0x000fe20000410000 */
[----:B------:R-:W-:-:S02]  /*8f00*/  HADD2.F32 R53, -RZ, R53.H0_H0 ;  /* 0x20000035ff357230 */ /* 0x000fc40000004100 */
[-C--:B------:R-:W-:Y:S01]  /*8f10*/  FMUL.FTZ R61, R44, R59.reuse ;  /* 0x0000003b2c3d7220 */ /* 0x080fe20000410000 */
[----:B------:R-:W-:Y:S02]  /*8f20*/  HADD2.F32 R158, -RZ, R158.H0_H0 ;  /* 0x2000009eff9e7230 */ /* 0x000fe40000004100 */
[C---:B------:R-:W-:Y:S01]  /*8f30*/  FMUL.FTZ R59, R40.reuse, R59 ;  /* 0x0000003b283b7220 */ /* 0x040fe20000410000 */
[----:B------:R-:W-:Y:S02]  /*8f40*/  HADD2.F32 R159, -RZ, R159.H0_H0 ;  /* 0x2000009fff9f7230 */ /* 0x000fe40000004100 */
[-C--:B------:R-:W-:Y:S01]  /*8f50*/  FFMA.FTZ R61, R40, R53.reuse, -R61 ;  /* 0x00000035283d7223 */ /* 0x080fe2000001083d */
[----:B------:R-:W-:Y:S02]  /*8f60*/  HADD2.F32 R40, -RZ, R42.H0_H0 ;  /* 0x2000002aff287230 */ /* 0x000fe40000004100 */
[----:B------:R-:W-:Y:S01]  /*8f70*/  FFMA.FTZ R59, R44, R53, R59 ;  /* 0x000000352c3b7223 */ /* 0x000fe2000001003b */
[----:B------:R-:W-:Y:S01]  /*8f80*/  FFMA.FTZ R70, R55, R158, -R70 ;  /* 0x0000009e37467223 */ /* 0x000fe20000010846 */
[----:B------:R-:W-:-:S02]  /*8f90*/  HADD2.F32 R44, -RZ, R46.H0_H0 ;  /* 0x2000002eff2c7230 */ /* 0x000fc40000004100 */
[----:B------:R-:W-:Y:S01]  /*8fa0*/  FFMA.FTZ R166, R57, R158, R166 ;  /* 0x0000009e39a67223 */ /* 0x000fe200000100a6 */
[----:B------:R-:W-:Y:S01]  /*8fb0*/  HADD2.F32 R55, -RZ, R56.H0_H0 ;  /* 0x20000038ff377230 */ /* 0x000fe20000004100 */
[----:B------:R-:W-:Y:S01]  /*8fc0*/  F2FP.F16.F32.PACK_AB R62, R62, R45 ;  /* 0x0000002d3e3e723e */ /* 0x000fe200000000ff */
[----:B------:R-:W-:Y:S02]  /*8fd0*/  HADD2.F32 R46, -RZ, R46.H1_H1 ;  /* 0x3000002eff2e7230 */ /* 0x000fe40000004100 */
[-C--:B------:R-:W-:Y:S01]  /*8fe0*/  FMUL.FTZ R57, R44, R159.reuse ;  /* 0x0000009f2c397220 */ /* 0x080fe20000410000 */
[----:B------:R-:W-:Y:S02]  /*8ff0*/  HADD2.F32 R42, -RZ, R42.H1_H1 ;  /* 0x3000002aff2a7230 */ /* 0x000fe40000004100 */
[----:B------:R-:W-:Y:S01]  /*9000*/  FMUL.FTZ R159, R40, R159 ;  /* 0x0000009f289f7220 */ /* 0x000fe20000410000 */
[----:B------:R-:W-:Y:S02]  /*9010*/  HADD2.F32 R157, -RZ, R157.H0_H0 ;  /* 0x2000009dff9d7230 */ /* 0x000fe40000004100 */
[----:B------:R-:W-:Y:S01]  /*9020*/  FMUL.FTZ R63, R46, R55 ;  /* 0x000000372e3f7220 */ /* 0x000fe20000410000 */
[----:B------:R-:W-:-:S02]  /*9030*/  HADD2.F32 R53, -RZ, R54.H0_H0 ;  /* 0x20000036ff357230 */ /* 0x000fc40000004100 */
[----:B------:R-:W-:Y:S01]  /*9040*/  FMUL.FTZ R55, R42, R55 ;  /* 0x000000372a377220 */ /* 0x000fe20000410000 */
[----:B------:R-:W-:Y:S01]  /*9050*/  F2FP.F16.F32.PACK_AB R45, R60, R43 ;  /* 0x0000002b3c2d723e */ /* 0x000fe200000000ff */
[-C--:B------:R-:W-:Y:S01]  /*9060*/  FFMA.FTZ R57, R40, R157.reuse, -R57 ;  /* 0x0000009d28397223 */ /* 0x080fe20000010839 */
[----:B------:R-:W-:Y:S01]  /*9070*/  FFMA.FTZ R159, R44, R157, R159 ;  /* 0x0000009d2c9f7223 */ /* 0x000fe2000001009f */
[-C--:B------:R-:W-:Y:S01]  /*9080*/  FFMA.FTZ R42, R42, R53.reuse, -R63 ;  /* 0x000000352a2a7223 */ /* 0x080fe2000001083f */
[----:B------:R-:W-:Y:S01]  /*9090*/  FFMA.FTZ R46, R46, R53, R55 ;  /* 0x000000352e2e7223 */ /* 0x000fe20000010037 */
[----:B------:R-:W-:Y:S02]  /*90a0*/  F2FP.F16.F32.PACK_AB R40, R61, R70 ;  /* 0x000000463d28723e */ /* 0x000fe400000000ff */
[----:B------:R-:W-:Y:S02]  /*90b0*/  F2FP.F16.F32.PACK_AB R44, R59, R166 ;  /* 0x000000a63b2c723e */ /* 0x000fe400000000ff */
[----:B------:R-:W-:-:S02]  /*90c0*/  F2FP.F16.F32.PACK_AB R42, R42, R57 ;  /* 0x000000392a2a723e */ /* 0x000fc400000000ff */
[----:B------:R-:W-:Y:S02]  /*90d0*/  F2FP.F16.F32.PACK_AB R46, R46, R159 ;  /* 0x0000009f2e2e723e */ /* 0x000fe400000000ff */
[----:B------:R-:W-:-:S07]  /*90e0*/  MOV R43, R62 ;  /* 0x0000003e002b7202 */ /* 0x000fce0000000f00 */
.L_x_704:
[----:B------:R-:W-:Y:S05]  /*90f0*/  BSYNC B2 ;  /* 0x0000000000027941 */ /* 0x000fea0003800000 */
.L_x_703:
[----:B0-----:R0:W-:Y:S04]  /*9100*/  STG.E.128 desc[UR40][R48.64], R40 ;  /* 0x0000002830007986 */ /* 0x0011e8000c101d28 */
[----:B--2---:R0:W-:Y:S02]  /*9110*/  @!P3 STG.E.128 desc[UR40][R50.64], R44 ;  /* 0x0000002c3200b986 */ /* 0x0041e4000c101d28 */
.L_x_702:
[----:B------:R-:W-:Y:S05]  /*9120*/  BSYNC B1 ;  /* 0x0000000000017941 */ /* 0x000fea0003800000 */
.L_x_701:
[----:B------:R-:W-:-:S13]  /*9130*/  ISETP.NE.AND P3, PT, R9, RZ, PT ;  /* 0x000000ff0900720c */ /* 0x000fda0003f65270 */
[----:B------:R-:W-:Y:S05]  /*9140*/  @!P3 BRA `(.L_x_655) ;  /* 0x0000000800ccb947 */ /* 0x000fea0003800000 */
[----:B0---4-:R-:W2:Y:S01]  /*9150*/  LDL R40, [R1+0x8] ;  /* 0x0000080001287983 */ /* 0x011ea20000100800 */
[----:B------:R-:W-:Y:S01]  /*9160*/  BSSY B1, `(.L_x_705) ;  /* 0x0000071000017945 */ /* 0x000fe20003800000 */
[----:B--2---:R-:W-:-:S04]  /*9170*/  LOP3.LUT P4, RZ, R40, 0x1, RZ, 0xc0, !PT ;  /* 0x0000000128ff7812 */ /* 0x004fc8000788c0ff */
[----:B------:R-:W-:Y:S02]  /*9180*/  SEL R148, R122, R148, !P4 ;  /* 0x000000947a947207 */ /* 0x000fe40006000000 */
[----:B---3--:R-:W-:Y:S02]  /*9190*/  IADD3 R49, P3, P4, R102, R126, R15 ;  /* 0x0000007e66317210 */ /* 0x008fe40007c7e00f */
[----:B------:R-:W-:Y:S02]  /*91a0*/  SHF.R.S32.HI R41, RZ, 0x1f, R148 ;  /* 0x0000001fff297819 */ /* 0x000fe40000011494 */
[----:B------:R-:W-:Y:S02]  /*91b0*/  IADD3.X R54, R97, R52, R11, P3, P4 ;  /* 0x0000003461367210 */ /* 0x000fe40001fe840b */
[----:B------:R-:W-:Y:S02]  /*91c0*/  LEA.HI R41, R41, R148, RZ, 0x4 ;  /* 0x0000009429297211 */ /* 0x000fe400078f20ff */
[----:B------:R-:W-:-:S02]  /*91d0*/  ISETP.GE.AND P4, PT, R100, R117, PT ;  /* 0x000000756400720c */ /* 0x000fc40003f86270 */
[----:B------:R-:W-:Y:S02]  /*91e0*/  LEA.HI.SX32 R41, R41, R20, 0x1c ;  /* 0x0000001429297211 */ /* 0x000fe400078fe2ff */
[----:B------:R-:W-:Y:S02]  /*91f0*/  LEA R48, P3, R49, R120, 0x1 ;  /* 0x0000007831307211 */ /* 0x000fe400078608ff */
[----:B------:R-:W-:Y:S01]  /*9200*/  SHF.R.S32.HI R40, RZ, 0x1f, R41 ;  /* 0x0000001fff287819 */ /* 0x000fe20000011429 */
[----:B------:R-:W-:Y:S01]  /*9210*/  IMAD.SHL.U32 R50, R41, 0x8, RZ ;  /* 0x0000000829327824 */ /* 0x000fe200078e00ff */
[----:B------:R-:W-:Y:S02]  /*9220*/  LEA.HI.X R49, R49, R121, R54, 0x1, P3 ;  /* 0x0000007931317211 */ /* 0x000fe400018f0c36 */
[----:B------:R-:W-:Y:S02]  /*9230*/  LEA.HI R40, R40, R41, RZ, 0x3 ;  /* 0x0000002928287211 */ /* 0x000fe400078f18ff */
[----:B------:R-:W-:-:S03]  /*9240*/  LOP3.LUT R41, R185, 0x38, R50, 0xf8, !PT ;  /* 0x00000038b9297812 */ /* 0x000fc600078ef832 */
[----:B------:R-:W-:Y:S01]  /*9250*/  IMAD.SHL.U32 R42, R40, 0x400, RZ ;  /* 0x00000400282a7824 */ /* 0x000fe200078e00ff */
[----:B------:R-:W-:Y:S01]  /*9260*/  LOP3.LUT R40, R41, R230, RZ, 0x3c, !PT ;  /* 0x000000e629287212 */ /* 0x000fe200078e3cff */
[----:B------:R-:W-:-:S03]  /*9270*/  IMAD R41, R16, 0x6000, R138 ;  /* 0x0000600010297824 */ /* 0x000fc600078e028a */
[----:B------:R-:W-:Y:S02]  /*9280*/  LOP3.LUT R42, R42, 0x7fffe000, RZ, 0xc0, !PT ;  /* 0x7fffe0002a2a7812 */ /* 0x000fe400078ec0ff */
[----:B------:R-:W-:Y:S02]  /*9290*/  LEA R41, R41, R2, 0x1 ;  /* 0x0000000229297211 */ /* 0x000fe400078e08ff */
[----:B------:R-:W-:-:S05]  /*92a0*/  IADD3 R43, R40, R42, R195 ;  /* 0x0000002a282b7210 */ /* 0x000fca0007ffe0c3 */
[----:B------:R-:W-:-:S04]  /*92b0*/  IMAD R43, R16, 0x6000, R43 ;  /* 0x00006000102b7824 */ /* 0x000fc800078e022b */
[----:B------:R-:W-:Y:S02]  /*92c0*/  IMAD R44, R43, 0x2, R2 ;  /* 0x000000022b2c7824 */ /* 0x000fe400078e0202 */
[----:B------:R-:W0:Y:S04]  /*92d0*/  LDS.128 R40, [R41+0x1c400] ;  /* 0x01c4000029287984 */ /* 0x000e280000000c00 */
[----:B------:R-:W2:Y:S01]  /*92e0*/  LDS.128 R44, [R44+0x1c400] ;  /* 0x01c400002c2c7984 */ /* 0x000ea20000000c00 */
[----:B------:R-:W-:Y:S05]  /*92f0*/  @P4 BRA `(.L_x_706) ;  /* 0x00000004005c4947 */ /* 0x000fea0003800000 */
[----:B0-----:R-:W-:Y:S01]  /*9300*/  IMAD.MOV.U32 R56, RZ, RZ, R40 ;  /* 0x000000ffff387224 */ /* 0x001fe200078e0028 */
[----:B--2---:R-:W-:Y:S01]  /*9310*/  MOV R40, R45 ;  /* 0x0000002d00287202 */ /* 0x004fe20000000f00 */
[----:B------:R-:W-:Y:S01]  /*9320*/  IMAD.MOV.U32 R57, RZ, RZ, R44 ;  /* 0x000000ffff397224 */ /* 0x000fe200078e002c */
[----:B------:R-:W-:Y:S01]  /*9330*/  SHF.R.U32.HI R62, RZ, 0x10, R77 ;  /* 0x00000010ff3e7819 */ /* 0x000fe2000001164d */
[----:B------:R-:W-:Y:S01]  /*9340*/  HADD2.F32 R61, -RZ, R155.H1_H1 ;  /* 0x3000009bff3d7230 */ /* 0x000fe20000004100 */
[----:B------:R-:W-:Y:S01]  /*9350*/  MOV R58, R47 ;  /* 0x0000002f003a7202 */ /* 0x000fe20000000f00 */
[--C-:B------:R-:W-:Y:S01]  /*9360*/  HADD2.F32 R44, -RZ, R40.reuse.H0_H0 ;  /* 0x20000028ff2c7230 */ /* 0x100fe20000004100 */
[--C-:B------:R-:W-:Y:S01]  /*9370*/  SHF.R.U32.HI R60, RZ, 0x10, R65.reuse ;  /* 0x00000010ff3c7819 */ /* 0x100fe20000011641 */
[----:B------:R-:W-:Y:S01]  /*9380*/  HADD2.F32 R47, -RZ, R40.H1_H1 ;  /* 0x30000028ff2f7230 */ /* 0x000fe20000004100 */
[----:B------:R-:W-:Y:S01]  /*9390*/  SHF.R.U64 R54, R64, 0x10, R65 ;  /* 0x0000001040367819 */ /* 0x000fe20000001241 */
[----:B------:R-:W-:Y:S01]  /*93a0*/  IMAD.MOV.U32 R45, RZ, RZ, R43 ;  /* 0x000000ffff2d7224 */ /* 0x000fe200078e002b */
[----:B------:R-:W-:Y:S01]  /*93b0*/  SHF.R.U32.HI R63, RZ, 0x10, R79 ;  /* 0x00000010ff3f7819 */ /* 0x000fe2000001164f */
[--C-:B------:R-:W-:Y:S01]  /*93c0*/  HADD2.F32 R40, -RZ, R41.reuse.H0_H0 ;  /* 0x20000029ff287230 */ /* 0x100fe20000004100 */
[--C-:B------:R-:W-:Y:S01]  /*93d0*/  SHF.R.U64 R51, R66, 0x10, R67.reuse ;  /* 0x0000001042337819 */ /* 0x100fe20000001243 */
[----:B------:R-:W-:Y:S01]  /*93e0*/  HADD2.F32 R62, -RZ, R62.H0_H0 ;  /* 0x2000003eff3e7230 */ /* 0x000fe20000004100 */
[----:B------:R-:W-:Y:S01]  /*93f0*/  SHF.R.U32.HI R66, RZ, 0x10, R67 ;  /* 0x00000010ff427819 */ /* 0x000fe20000011643 */
[----:B------:R-:W-:-:S02]  /*9400*/  HADD2.F32 R43, -RZ, R41.H1_H1 ;  /* 0x30000029ff2b7230 */ /* 0x000fc40000004100 */
[-C--:B------:R-:W-:Y:S01]  /*9410*/  FMUL.FTZ R41, R44, R61.reuse ;  /* 0x0000003d2c297220 */ /* 0x080fe20000410000 */
[----:B------:R-:W-:Y:S02]  /*9420*/  HADD2.F32 R59, -RZ, R153.H1_H1 ;  /* 0x30000099ff3b7230 */ /* 0x000fe40000004100 */
[C---:B------:R-:W-:Y:S01]  /*9430*/  FMUL.FTZ R61, R40.reuse, R61 ;  /* 0x0000003d283d7220 */ /* 0x040fe20000410000 */
[----:B------:R-:W-:Y:S02]  /*9440*/  HADD2.F32 R60, -RZ, R60.H0_H0 ;  /* 0x2000003cff3c7230 */ /* 0x000fe40000004100 */
[-C--:B------:R-:W-:Y:S01]  /*9450*/  FMUL.FTZ R64, R47, R62.reuse ;  /* 0x0000003e2f407220 */ /* 0x080fe20000410000 */
[----:B------:R-:W-:Y:S01]  /*9460*/  FMUL.FTZ R62, R43, R62 ;  /* 0x0000003e2b3e7220 */ /* 0x000fe20000410000 */
[-C--:B------:R-:W-:Y:S01]  /*9470*/  FFMA.FTZ R40, R40, R59.reuse, -R41 ;  /* 0x0000003b28287223 */ /* 0x080fe20000010829 */
[----:B------:R-:W-:Y:S01]  /*9480*/  FFMA.FTZ R41, R44, R59, R61 ;  /* 0x0000003b2c297223 */ /* 0x000fe2000001003d */
[----:B------:R-:W-:-:S02]  /*9490*/  HADD2.F32 R59, -RZ, R58.H0_H0 ;  /* 0x2000003aff3b7230 */ /* 0x000fc40000004100 */
[-C--:B------:R-:W-:Y:S01]  /*94a0*/  FFMA.FTZ R44, R47, R60.reuse, R62 ;  /* 0x0000003c2f2c7223 */ /* 0x080fe2000001003e */
[----:B------:R-:W-:Y:S02]  /*94b0*/  HADD2.F32 R62, -RZ, R154.H1_H1 ;  /* 0x3000009aff3e7230 */ /* 0x000fe40000004100 */
[----:B------:R-:W-:Y:S01]  /*94c0*/  FFMA.FTZ R43, R43, R60, -R64 ;  /* 0x0000003c2b2b7223 */ /* 0x000fe20000010840 */
[----:B------:R-:W-:Y:S01]  /*94d0*/  HADD2.F32 R47, -RZ, R45.H0_H0 ;  /* 0x2000002dff2f7230 */ /* 0x000fe20000004100 */
[----:B------:R-:W-:Y:S01]  /*94e0*/  SHF.R.U64 R55, R76, 0x10, R77 ;  /* 0x000000104c377819 */ /* 0x000fe2000000124d */
[----:B------:R-:W-:Y:S02]  /*94f0*/  HADD2.F32 R58, -RZ, R58.H1_H1 ;  /* 0x3000003aff3a7230 */ /* 0x000fe40000004100 */
[-C--:B------:R-:W-:Y:S01]  /*9500*/  FMUL.FTZ R64, R59, R62.reuse ;  /* 0x0000003e3b407220 */ /* 0x080fe20000410000 */
[----:B------:R-:W-:Y:S02]  /*9510*/  HADD2.F32 R63, -RZ, R63.H0_H0 ;  /* 0x2000003fff3f7230 */ /* 0x000fe40000004100 */
[----:B------:R-:W-:Y:S01]  /*9520*/  FMUL.FTZ R62, R47, R62 ;  /* 0x0000003e2f3e7220 */ /* 0x000fe20000410000 */
[----:B------:R-:W-:Y:S01]  /*9530*/  HADD2.F32 R45, -RZ, R45.H1_H1 ;  /* 0x3000002dff2d7230 */ /* 0x000fe20000004100 */
[----:B------:R-:W-:Y:S01]  /*9540*/  SHF.R.U64 R53, R78, 0x10, R79 ;  /* 0x000000104e357819 */ /* 0x000fe2000000124f */
[----:B------:R-:W-:Y:S01]  /*9550*/  HADD2.F32 R60, -RZ, R152.H1_H1 ;  /* 0x30000098ff3c7230 */ /* 0x000fe20000004100 */
[----:B------:R-:W-:Y:S01]  /*9560*/  F2FP.F16.F32.PACK_AB R43, R43, R40 ;  /* 0x000000282b2b723e */ /* 0x000fe200000000ff */
[----:B------:R-:W-:-:S02]  /*9570*/  HADD2.F32 R61, -RZ, R66.H0_H0 ;  /* 0x20000042ff3d7230 */ /* 0x000fc40000004100 */
[CC--:B------:R-:W-:Y:S01]  /*9580*/  FMUL.FTZ R66, R58.reuse, R63.reuse ;  /* 0x0000003f3a427220 */ /* 0x0c0fe20000410000 */
[----:B------:R-:W-:Y:S01]  /*9590*/  FMUL.FTZ R67, R45, R63 ;  /* 0x0000003f2d437220 */ /* 0x000fe20000410000 */
[-C--:B------:R-:W-:Y:S01]  /*95a0*/  FFMA.FTZ R63, R47, R60.reuse, -R64 ;  /* 0x0000003c2f3f7223 */ /* 0x080fe20000010840 */
[----:B------:R-:W-:Y:S01]  /*95b0*/  FFMA.FTZ R65, R59, R60, R62 ;  /* 0x0000003c3b417223 */ /* 0x000fe2000001003e */
[-C--:B------:R-:W-:Y:S01]  /*95c0*/  FFMA.FTZ R66, R45, R61.reuse, -R66 ;  /* 0x0000003d2d427223 */ /* 0x080fe20000010842 */
[----:B------:R-:W-:Y:S02]  /*95d0*/  HADD2.F32 R60, -RZ, R155.H0_H0 ;  /* 0x2000009bff3c7230 */ /* 0x000fe40000004100 */
[----:B------:R-:W-:Y:S01]  /*95e0*/  FFMA.FTZ R68, R58, R61, R67 ;  /* 0x0000003d3a447223 */ /* 0x000fe20000010043 */
[----:B------:R-:W-:Y:S02]  /*95f0*/  HADD2.F32 R47, -RZ, R57.H0_H0 ;  /* 0x20000039ff2f7230 */ /* 0x000fe40000004100 */
[----:B------:R-:W-:Y:S01]  /*9600*/  HADD2.F32 R45, -RZ, R56.H0_H0 ;  /* 0x20000038ff2d7230 */ /* 0x000fe20000004100 */
[----:B------:R-:W-:Y:S01]  /*9610*/  F2FP.F16.F32.PACK_AB R63, R66, R63 ;  /* 0x0000003f423f723e */ /* 0x000fe200000000ff */
[----:B------:R-:W-:-:S02]  /*9620*/  HADD2.F32 R58, -RZ, R153.H0_H0 ;  /* 0x20000099ff3a7230 */ /* 0x000fc40000004100 */
[-C--:B------:R-:W-:Y:S01]  /*9630*/  FMUL.FTZ R62, R47, R60.reuse ;  /* 0x0000003c2f3e7220 */ /* 0x080fe20000410000 */
[----:B------:R-:W-:Y:S02]  /*9640*/  HADD2.F32 R55, -RZ, R55.H0_H0 ;  /* 0x20000037ff377230 */ /* 0x000fe40000004100 */
[C---:B------:R-:W-:Y:S01]  /*9650*/  FMUL.FTZ R60, R45.reuse, R60 ;  /* 0x0000003c2d3c7220 */ /* 0x040fe20000410000 */
[----:B------:R-:W-:Y:S02]  /*9660*/  HADD2.F32 R57, -RZ, R57.H1_H1 ;  /* 0x30000039ff397230 */ /* 0x000fe40000004100 */
[-C--:B------:R-:W-:Y:S01]  /*9670*/  FFMA.FTZ R62, R45, R58.reuse, -R62 ;  /* 0x0000003a2d3e7223 */ /* 0x080fe2000001083e */
[----:B------:R-:W-:Y:S02]  /*9680*/  HADD2.F32 R56, -RZ, R56.H1_H1 ;  /* 0x30000038ff387230 */ /* 0x000fe40000004100 */
[----:B------:R-:W-:Y:S01]  /*9690*/  FFMA.FTZ R60, R47, R58, R60 ;  /* 0x0000003a2f3c7223 */ /* 0x000fe2000001003c */
[----:B------:R-:W-:-:S02]  /*96a0*/  HADD2.F32 R54, -RZ, R54.H0_H0 ;  /* 0x20000036ff367230 */ /* 0x000fc40000004100 */
[CC--:B------:R-:W-:Y:S01]  /*96b0*/  FMUL.FTZ R59, R57.reuse, R55.reuse ;  /* 0x00000037393b7220 */ /* 0x0c0fe20000410000 */
[----:B------:R-:W-:Y:S02]  /*96c0*/  HADD2.F32 R47, -RZ, R46.H0_H0 ;  /* 0x2000002eff2f7230 */ /* 0x000fe40000004100 */
[C---:B------:R-:W-:Y:S01]  /*96d0*/  FMUL.FTZ R64, R56.reuse, R55 ;  /* 0x0000003738407220 */ /* 0x040fe20000410000 */
[----:B------:R-:W-:Y:S02]  /*96e0*/  HADD2.F32 R154, -RZ, R154.H0_H0 ;  /* 0x2000009aff9a7230 */ /* 0x000fe40000004100 */
[-C--:B------:R-:W-:Y:S01]  /*96f0*/  FFMA.FTZ R59, R56, R54.reuse, -R59 ;  /* 0x00000036383b7223 */ /* 0x080fe2000001083b */
[----:B------:R-:W-:Y:S02]  /*9700*/  HADD2.F32 R53, -RZ, R53.H0_H0 ;  /* 0x20000035ff357230 */ /* 0x000fe40000004100 */
[----:B------:R-:W-:Y:S01]  /*9710*/  FFMA.FTZ R57, R57, R54, R64 ;  /* 0x0000003639397223 */ /* 0x000fe20000010040 */
[----:B------:R-:W-:-:S02]  /*9720*/  HADD2.F32 R45, -RZ, R42.H0_H0 ;  /* 0x2000002aff2d7230 */ /* 0x000fc40000004100 */
[----:B------:R-:W-:Y:S01]  /*9730*/  FMUL.FTZ R54, R47, R154 ;  /* 0x0000009a2f367220 */ /* 0x000fe20000410000 */
[----:B------:R-:W-:Y:S01]  /*9740*/  HADD2.F32 R46, -RZ, R46.H1_H1 ;  /* 0x3000002eff2e7230 */ /* 0x000fe20000004100 */
[----:B------:R-:W-:Y:S01]  /*9750*/  F2FP.F16.F32.PACK_AB R40, R59, R62 ;  /* 0x0000003e3b28723e */ /* 0x000fe200000000ff */
[----:B------:R-:W-:Y:S02]  /*9760*/  HADD2.F32 R42, -RZ, R42.H1_H1 ;  /* 0x3000002aff2a7230 */ /* 0x000fe40000004100 */
[C---:B------:R-:W-:Y:S01]  /*9770*/  FMUL.FTZ R154, R45.reuse, R154 ;  /* 0x0000009a2d9a7220 */ /* 0x040fe20000410000 */
[----:B------:R-:W-:Y:S02]  /*9780*/  HADD2.F32 R152, -RZ, R152.H0_H0 ;  /* 0x20000098ff987230 */ /* 0x000fe40000004100 */
[-C--:B------:R-:W-:Y:S01]  /*9790*/  FMUL.FTZ R55, R46, R53.reuse ;  /* 0x000000352e377220 */ /* 0x080fe20000410000 */
[----:B------:R-:W-:Y:S02]  /*97a0*/  HADD2.F32 R51, -RZ, R51.H0_H0 ;  /* 0x20000033ff337230 */ /* 0x000fe40000004100 */
[C---:B------:R-:W-:Y:S01]  /*97b0*/  FMUL.FTZ R53, R42.reuse, R53 ;  /* 0x000000352a357220 */ /* 0x040fe20000410000 */
[-C--:B------:R-:W-:Y:S01]  /*97c0*/  FFMA.FTZ R54, R45, R152.reuse, -R54 ;  /* 0x000000982d367223 */ /* 0x080fe20000010836 */
[----:B------:R-:W-:Y:S01]  /*97d0*/  FFMA.FTZ R154, R47, R152, R154 ;  /* 0x000000982f9a7223 */ /* 0x000fe2000001009a */
[-C--:B------:R-:W-:Y:S01]  /*97e0*/  FFMA.FTZ R55, R42, R51.reuse, -R55 ;  /* 0x000000332a377223 */ /* 0x080fe20000010837 */
[----:B------:R-:W-:Y:S01]  /*97f0*/  FFMA.FTZ R53, R46, R51, R53 ;  /* 0x000000332e357223 */ /* 0x000fe20000010035 */
[----:B------:R-:W-:Y:S01]  /*9800*/  F2FP.F16.F32.PACK_AB R45, R44, R41 ;  /* 0x000000292c2d723e */ /* 0x000fe200000000ff */
[----:B------:R-:W-:Y:S01]  /*9810*/  IMAD.MOV.U32 R41, RZ, RZ, R43 ;  /* 0x000000ffff297224 */ /* 0x000fe200078e002b */
[----:B------:R-:W-:Y:S01]  /*9820*/  F2FP.F16.F32.PACK_AB R47, R68, R65 ;  /* 0x00000041442f723e */ /* 0x000fe200000000ff */
[----:B------:R-:W-:Y:S01]  /*9830*/  IMAD.MOV.U32 R43, RZ, RZ, R63 ;  /* 0x000000ffff2b7224 */ /* 0x000fe200078e003f */
[----:B------:R-:W-:-:S02]  /*9840*/  F2FP.F16.F32.PACK_AB R44, R57, R60 ;  /* 0x0000003c392c723e */ /* 0x000fc400000000ff */
[----:B------:R-:W-:Y:S02]  /*9850*/  F2FP.F16.F32.PACK_AB R42, R55, R54 ;  /* 0x00000036372a723e */ /* 0x000fe400000000ff */
[----:B------:R-:W-:-:S07]  /*9860*/  F2FP.F16.F32.PACK_AB R46, R53, R154 ;  /* 0x0000009a352e723e */ /* 0x000fce00000000ff */
.L_x_706:
[----:B------:R-:W-:Y:S05]  /*9870*/  BSYNC B1 ;  /* 0x0000000000017941 */ /* 0x000fea0003800000 */
.L_x_705:
[----:B0-----:R0:W-:Y:S01]  /*9880*/  STG.E.128 desc[UR40][R48.64], R40 ;  /* 0x0000002830007986 */ /* 0x0011e2000c101d28 */
[----:B------:R-:W-:-:S13]  /*9890*/  ISETP.GE.AND P3, PT, R50, R147, PT ;  /* 0x000000933200720c */ /* 0x000fda0003f66270 */
[----:B------:R-:W-:Y:S05]  /*98a0*/  @P3 BRA `(.L_x_655) ;  /* 0x0000000000f43947 */ /* 0x000fea0003800000 */
[--C-:B------:R-:W-:Y:S02]  /*98b0*/  IADD3 R126, P3, P4, R102, R126, R50.reuse ;  /* 0x0000007e667e7210 */ /* 0x100fe40007c7e032 */
[----:B------:R-:W-:-:S04]  /*98c0*/  SHF.R.S32.HI R50, RZ, 0x1f, R50 ;  /* 0x0000001fff327819 */ /* 0x000fc80000011432 */
[----:B------:R-:W-:Y:S02]  /*98d0*/  IADD3.X R52, R97, R52, R50, P3, P4 ;  /* 0x0000003461347210 */ /* 0x000fe40001fe8432 */
[----:B------:R-:W-:-:S04]  /*98e0*/  LEA R120, P3, R126, R120, 0x1 ;  /* 0x000000787e787211 */ /* 0x000fc800078608ff */
[----:B------:R-:W-:-:S05]  /*98f0*/  LEA.HI.X R121, R126, R121, R52, 0x1, P3 ;  /* 0x000000797e797211 */ /* 0x000fca00018f0c34 */
[----:B--2---:R2:W-:Y:S01]  /*9900*/  STG.E.128 desc[UR40][R120.64], R44 ;  /* 0x0000002c78007986 */ /* 0x0045e2000c101d28 */
[----:B------:R-:W-:Y:S05]  /*9910*/  BRA `(.L_x_655) ;  /* 0x0000000000d87947 */ /* 0x000fea0003800000 */
.L_x_622:
[----:B------:R-:W-:-:S06]  /*9920*/  UISETP.NE.AND UP0, UPT, UR46, 0x3, UPT ;  /* 0x000000032e00788c */ /* 0x000fcc000bf05270 */
[----:B------:R-:W-:-:S13]  /*9930*/  PLOP3.LUT P2, PT, PT, PT, UP0, 0x80, 0x0 ;  /* 0x000000000000781c */ /* 0x000fda0003f4f008 */
[----:B------:R-:W-:Y:S05]  /*9940*/  @!P2 BRA `(.L_x_707) ;  /* 0x000000000004a947 */ /* 0x000fea0003800000 */
[----:B------:R-:W-:Y:S01]  /*9950*/  BPT.TRAP 0x1 ;  /* 0x000000040000795c */ /* 0x000fe20000300000 */
.L_x_707:
[----:B------:R-:W-:Y:S01]  /*9960*/  LEA R3, R16, R2, 0x3 ;  /* 0x0000000210037211 */ /* 0x000fe200078e18ff */
[----:B------:R-:W-:Y:S01]  /*9970*/  IMAD R4, R24, -0x80, R25 ;  /* 0xffffff8018047824 */ /* 0x000fe200078e0219 */
[----:B------:R-:W-:Y:S01]  /*9980*/  SHF.L.U32 R0, R184, 0x1f, RZ ;  /* 0x0000001fb8007819 */ /* 0x000fe200000006ff */
[----:B------:R-:W-:Y:S03]  /*9990*/  BSSY B1, `(.L_x_708) ;  /* 0x0000005000017945 */ /* 0x000fe60003800000 */
[----:B------:R-:W1:Y:S01]  /*99a0*/  SYNCS.PHASECHK.TRANS64.TRYWAIT P4, [R3+URZ+0x34890], R0 ;  /* 0x03489000030075a7 */ /* 0x000e62000808017f */
[----:B------:R-:W-:-:S04]  /*99b0*/  VIMNMX R4, R4, 0x80, PT ;  /* 0x0000008004047848 */ /* 0x000fc80003fe0100 */
[----:B------:R-:W-:Y:S01]  /*99c0*/  ISETP.GE.AND P3, PT, R17, R4, PT ;  /* 0x000000041100720c */ /* 0x000fe20003f66270 */
[----:B-1----:R-:W-:-:S12]  /*99d0*/  @!P4 BRA `(.L_x_709) ;  /* 0x0000015c007cc947 */ /* 0x002fd80003800000 */
.L_x_984:
[----:B------:R-:W-:Y:S05]  /*99e0*/  BSYNC B1 ;  /* 0x0000000000017941 */ /* 0x000fea0003800000 */
.L_x_708:
[----:B------:R-:W-:Y:S04]  /*99f0*/  BSSY B1, `(.L_x_710) ;  /* 0x0000014000017945 */ /* 0x000fe80003800000 */
[----:B------:R-:W-:Y:S05]  /*9a00*/  @P3 BRA `(.L_x_711) ;  /* 0x0000000000483947 */ /* 0x000fea0003800000 */
[----:B------:R-:W-:Y:S02]  /*9a10*/  ISETP.NE.AND P4, PT, R14, RZ, PT ;  /* 0x000000ff0e00720c */ /* 0x000fe40003f85270 */
[----:B------:R-:W-:-:S11]  /*9a20*/  ISETP.NE.AND P3, PT, R10, RZ, PT ;  /* 0x000000ff0a00720c */ /* 0x000fd60003f65270 */
[----:B0-----:R-:W0:Y:S04]  /*9a30*/  @P4 LDS.128 R40, [R51] ;  /* 0x0000000033284984 */ /* 0x001e280000000c00 */
[----:B------:R-:W2:Y:S04]  /*9a40*/  @P3 LDS.128 R44, [R50] ;  /* 0x00000000322c3984 */ /* 0x000ea80000000c00 */
[----:B0-----:R-:W-:Y:S01]  /*9a50*/  @P4 STG.E.128 desc[UR40][R52.64], R40 ;  /* 0x0000002834004986 */ /* 0x001fe2000c101d28 */
[----:B------:R-:W-:-:S03]  /*9a60*/  ISETP.NE.AND P4, PT, R9, RZ, PT ;  /* 0x000000ff0900720c */ /* 0x000fc60003f85270 */
[----:B--2---:R-:W-:Y:S01]  /*9a70*/  @P3 STG.E.128 desc[UR40][R52.64+0x40], R44 ;  /* 0x0000402c34003986 */ /* 0x004fe2000c101d28 */
[----:B------:R-:W-:-:S09]  /*9a80*/  ISETP.NE.AND P3, PT, R8, RZ, PT ;  /* 0x000000ff0800720c */ /* 0x000fd20003f65270 */
[----:B------:R-:W0:Y:S04]  /*9a90*/  @P4 LDS.128 R40, [R51+0x4000] ;  /* 0x0040000033284984 */ /* 0x000e280000000c00 */
[----:B------:R-:W2:Y:S04]  /*9aa0*/  @P3 LDS.128 R44, [R50+0x4000] ;  /* 0x00400000322c3984 */ /* 0x000ea80000000c00 */
[----:B0-----:R-:W-:Y:S01]  /*9ab0*/  @P4 STG.E.128 desc[UR40][R52.64+0x80], R40 ;  /* 0x0000802834004986 */ /* 0x001fe2000c101d28 */
[----:B------:R-:W-:-:S03]  /*9ac0*/  ISETP.NE.AND P4, PT, R6, RZ, PT ;  /* 0x000000ff0600720c */ /* 0x000fc60003f85270 */
[----:B--2---:R-:W-:Y:S01]  /*9ad0*/  @P3 STG.E.128 desc[UR40][R52.64+0xc0], R44 ;  /* 0x0000c02c34003986 */ /* 0x004fe2000c101d28 */
[----:B------:R-:W-:-:S09]  /*9ae0*/  ISETP.NE.AND P3, PT, R7, RZ, PT ;  /* 0x000000ff0700720c */ /* 0x000fd20003f65270 */
[----:B------:R-:W0:Y:S04]  /*9af0*/  @P4 LDS.128 R44, [R50+0x8000] ;  /* 0x00800000322c4984 */ /* 0x000e280000000c00 */
[----:B------:R-:W2:Y:S04]  /*9b00*/  @P3 LDS.128 R40, [R51+0x8000] ;  /* 0x0080000033283984 */ /* 0x000ea80000000c00 */
[----:B0-----:R3:W-:Y:S04]  /*9b10*/  @P4 STG.E.128 desc[UR40][R52.64+0x140], R44 ;  /* 0x0001402c34004986 */ /* 0x0017e8000c101d28 */
[----:B--2---:R3:W-:Y:S02]  /*9b20*/  @P3 STG.E.128 desc[UR40][R52.64+0x100], R40 ;  /* 0x0001002834003986 */ /* 0x0047e4000c101d28 */
.L_x_711:
[----:B------:R-:W-:Y:S05]  /*9b30*/  BSYNC B1 ;  /* 0x0000000000017941 */ /* 0x000fea0003800000 */
.L_x_710:
[----:B------:R-:W-:-:S13]  /*9b40*/  ISETP.GE.AND P3, PT, R205, R4, PT ;  /* 0x00000004cd00720c */ /* 0x000fda0003f66270 */
[----:B------:R-:W-:Y:S05]  /*9b50*/  @P3 BRA `(.L_x_655) ;  /* 0x0000000000483947 */ /* 0x000fea0003800000 */
[----:B------:R-:W-:Y:S02]  /*9b60*/  ISETP.NE.AND P4, PT, R14, RZ, PT ;  /* 0x000000ff0e00720c */ /* 0x000fe40003f85270 */
[----:B------:R-:W-:-:S11]  /*9b70*/  ISETP.NE.AND P3, PT, R9, RZ, PT ;  /* 0x000000ff0900720c */ /* 0x000fd60003f65270 */
[----:B0--3--:R-:W0:Y:S04]  /*9b80*/  @P4 LDS.128 R40, [R51+0x2000] ;  /* 0x0020000033284984 */ /* 0x009e280000000c00 */
[----:B------:R-:W2:Y:S04]  /*9b90*/  @P3 LDS.128 R44, [R51+0x6000] ;  /* 0x00600000332c3984 */ /* 0x000ea80000000c00 */
        /* <DEDUP_REMOVED lines=14> */
.L_x_655:
[----:B------:R-:W-:Y:S05]  /*9c80*/  BSYNC B0 ;  /* 0x0000000000007941 */ /* 0x000fea0003800000 */
.L_x_621:
[----:B0-234-:R-:W0:Y:S01]  /*9c90*/  S2R R40, SR_TID.X ;  /* 0x0000000000287919 */ /* 0x01de220000002100 */
[----:B------:R-:W-:Y:S01]  /*9ca0*/  @!PT LDS RZ, [RZ] ;  /* 0x00000000fffff984 */ /* 0x000fe20000000800 */
[----:B------:R-:W-:Y:S01]  /*9cb0*/  @!PT LDS RZ, [RZ] ;  /* 0x00000000fffff984 */ /* 0x000fe20000000800 */
[----:B------:R-:W-:Y:S01]  /*9cc0*/  @!PT LDS RZ, [RZ] ;  /* 0x00000000fffff984 */ /* 0x000fe20000000800 */
[----:B------:R-:W-:Y:S01]  /*9cd0*/  @!PT LDS RZ, [RZ] ;  /* 0x00000000fffff984 */ /* 0x000fe20000000800 */
[----:B------:R2:W-:Y:S06]  /*9ce0*/  MEMBAR.ALL.CTA ;  /* 0x0000000000007992 */ /* 0x0005ec0000008000 */
[----:B--2---:R-:W2:Y:S01]  /*9cf0*/  FENCE.VIEW.ASYNC.S ;  /* 0x00000000000073c6 */ /* 0x004ea20000000000 */
[----:B------:R-:W-:Y:S05]  /*9d00*/  WARPSYNC.ALL ;  /* 0x0000000000007948 */ /* 0x000fea0003800000 */
[----:B------:R-:W-:Y:S01]  /*9d10*/  BSSY B0, `(.L_x_712) ;  /* 0x0000009000007945 */ /* 0x000fe20003800000 */
[----:B0-----:R-:W-:Y:S01]  /*9d20*/  LOP3.LUT R40, R40, 0x7f, RZ, 0xc0, !PT ;  /* 0x0000007f28287812 */ /* 0x001fe200078ec0ff */
[----:B--2---:R0:W-:Y:S03]  /*9d30*/  BAR.SYNC.DEFER_BLOCKING R151, 0x80 ;  /* 0x000200970000751d */ /* 0x0041e60000010000 */
[----:B------:R-:W-:-:S13]  /*9d40*/  ISETP.NE.AND P3, PT, R40, RZ, PT ;  /* 0x000000ff2800720c */ /* 0x000fda0003f65270 */
[----:B------:R-:W-:-:S05]  /*9d50*/  @!P3 VIADD R40, R3, 0x348a0 ;  /* 0x000348a00328b836 */ /* 0x000fca0000000000 */
[----:B------:R-:W-:-:S04]  /*9d60*/  @!P3 PRMT R40, RZ, 0x654, R40 ;  /* 0x00000654ff28b816 */ /* 0x000fc80000000028 */
[----:B------:R0:W-:Y:S01]  /*9d70*/  @!P3 SYNCS.ARRIVE.TRANS64.RED.A1T0 RZ, [R40+URZ], RZ ;  /* 0x000000ff28ffb9a7 */ /* 0x0001e2000810043f */
[----:B------:R-:W-:Y:S05]  /*9d80*/  @!P2 BRA `(.L_x_713) ;  /* 0x000000000004a947 */ /* 0x000fea0003800000 */
[----:B------:R-:W-:Y:S01]  /*9d90*/  BPT.TRAP 0x1 ;  /* 0x000000040000795c */ /* 0x000fe20000300000 */
.L_x_713:
[----:B------:R-:W-:Y:S05]  /*9da0*/  BSYNC B0 ;  /* 0x0000000000007941 */ /* 0x000fea0003800000 */
.L_x_712:
[----:B------:R-:W2:Y:S01]  /*9db0*/  SYNCS.PHASECHK.TRANS64.TRYWAIT P4, [R3+URZ+0x348b0], R0 ;  /* 0x0348b000030075a7 */ /* 0x000ea2000808017f */
[----:B0-----:R-:W-:Y:S01]  /*9dc0*/  IMAD R40, R16, 0x4000, R32 ;  /* 0x0000400010287824 */ /* 0x001fe200078e0220 */
[----:B------:R-:W-:Y:S01]  /*9dd0*/  ULDC UR47, c[0x0][0x320] ;  /* 0x0000c800002f7ab9 */ /* 0x000fe20000000800 */
[----:B------:R-:W-:Y:S01]  /*9de0*/  ULDC.64 UR44, c[0x0][0x328] ;  /* 0x0000ca00002c7ab9 */ /* 0x000fe20000000a00 */
[----:B------:R-:W-:Y:S01]  /*9df0*/  ULDC.64 UR42, c[0x0][0x318] ;  /* 0x0000c600002a7ab9 */ /* 0x000fe20000000a00 */
[----:B------:R-:W-:Y:S01]  /*9e00*/  BSSY B0, `(.L_x_714) ;  /* 0x0000004000007945 */ /* 0x000fe20003800000 */
[----:B------:R-:W-:Y:S02]  /*9e10*/  ISETP.GE.AND P2, PT, R17, R4, PT ;  /* 0x000000041100720c */ /* 0x000fe40003f46270 */
[----:B------:R-:W-:Y:S01]  /*9e20*/  IADD3 R42, R124, R40, RZ ;  /* 0x000000287c2a7210 */ /* 0x000fe20007ffe0ff */
[----:B--2---:R-:W-:Y:S10]  /*9e30*/  @!P4 BRA `(.L_x_715) ;  /* 0x000001580078c947 */ /* 0x004ff40003800000 */
.L_x_985:
[----:B------:R-:W-:Y:S05]  /*9e40*/  BSYNC B0 ;  /* 0x0000000000007941 */ /* 0x000fea0003800000 */
.L_x_714:
[----:B------:R-:W-:Y:S01]  /*9e50*/  BSSY B0, `(.L_x_716) ;  /* 0x0000019000007945 */ /* 0x000fe20003800000 */
[----:B01----:R-:W-:Y:S02]  /*9e60*/  IMAD R0, R40, 0x2, R115 ;  /* 0x0000000228007824 */ /* 0x003fe400078e0273 */
[----:B------:R-:W-:-:S04]  /*9e70*/  IMAD.WIDE R48, R24, 0x80, R118 ;  /* 0x0000008018307825 */ /* 0x000fc800078e0276 */
[----:B------:R-:W-:Y:S01]  /*9e80*/  IMAD R52, R42, 0x2, R115 ;  /* 0x000000022a347824 */ /* 0x000fe200078e0273 */
[----:B------:R-:W-:Y:S06]  /*9e90*/  @P2 BRA `(.L_x_717) ;  /* 0x0000000000502947 */ /* 0x000fec0003800000 */
[----:B------:R-:W-:Y:S01]  /*9ea0*/  MOV R40, R104 ;  /* 0x0000006800287202 */ /* 0x000fe20000000f00 */
[----:B------:R-:W-:Y:S01]  /*9eb0*/  IMAD R43, R49, UR44, RZ ;  /* 0x0000002c312b7c24 */ /* 0x000fe2000f8e02ff */
[----:B------:R-:W-:Y:S01]  /*9ec0*/  ISETP.GE.AND P4, PT, R18, UR47, PT ;  /* 0x0000002f12007c0c */ /* 0x000fe2000bf86270 */
[----:B------:R-:W-:Y:S02]  /*9ed0*/  IMAD.MOV.U32 R41, RZ, RZ, R5 ;  /* 0x000000ffff297224 */ /* 0x000fe400078e0005 */
[C---:B------:R-:W-:Y:S02]  /*9ee0*/  IMAD R43, R48.reuse, UR45, R43 ;  /* 0x0000002d302b7c24 */ /* 0x040fe4000f8e022b */
[----:B------:R-:W-:-:S04]  /*9ef0*/  IMAD.WIDE.U32 R40, R48, UR44, R40 ;  /* 0x0000002c30287c25 */ /* 0x000fc8000f8e0028 */
[----:B------:R-:W-:Y:S01]  /*9f00*/  IMAD.IADD R41, R41, 0x1, R43 ;  /* 0x0000000129297824 */ /* 0x000fe200078e022b */
[----:B------:R-:W-:-:S04]  /*9f10*/  LEA R50, P2, R40, UR42, 0x1 ;  /* 0x0000002a28327c11 */ /* 0x000fc8000f8408ff */
[----:B------:R-:W-:Y:S02]  /*9f20*/  LEA.HI.X R51, R40, UR43, R41, 0x1, P2 ;  /* 0x0000002b28337c11 */ /* 0x000fe400090f0c29 */
[----:B------:R-:W-:Y:S01]  /*9f30*/  ISETP.GE.AND P2, PT, R101, UR47, PT ;  /* 0x0000002f65007c0c */ /* 0x000fe2000bf46270 */
[----:B------:R-:W0:-:S12]  /*9f40*/  @!P4 LDS.128 R40, [R0] ;  /* 0x000000000028c984 */ /* 0x000e180000000c00 */
[----:B------:R-:W1:Y:S04]  /*9f50*/  @!P2 LDS.128 R44, [R52] ;  /* 0x00000000342ca984 */ /* 0x000e680000000c00 */
[----:B0-----:R-:W-:Y:S01]  /*9f60*/  @!P4 STG.E.128 desc[UR40][R50.64], R40 ;  /* 0x000000283200c986 */ /* 0x001fe2000c101d28 */
[----:B------:R-:W-:-:S03]  /*9f70*/  ISETP.GE.AND P4, PT, R100, UR47, PT ;  /* 0x0000002f64007c0c */ /* 0x000fc6000bf86270 */
[----:B-1----:R-:W-:Y:S01]  /*9f80*/  @!P2 STG.E.128 desc[UR40][R50.64+0x40], R44 ;  /* 0x0000402c3200a986 */ /* 0x002fe2000c101d28 */
[----:B------:R-:W-:-:S09]  /*9f90*/  ISETP.GE.AND P2, PT, R99, UR47, PT ;  /* 0x0000002f63007c0c */ /* 0x000fd2000bf46270 */
[----:B------:R-:W0:Y:S04]  /*9fa0*/  @!P4 LDS.128 R40, [R0+0x4000] ;  /* 0x004000000028c984 */ /* 0x000e280000000c00 */
[----:B------:R-:W1:Y:S04]  /*9fb0*/  @!P2 LDS.128 R44, [R52+0x4000] ;  /* 0x00400000342ca984 */ /* 0x000e680000000c00 */
[----:B0-----:R0:W-:Y:S04]  /*9fc0*/  @!P4 STG.E.128 desc[UR40][R50.64+0x80], R40 ;  /* 0x000080283200c986 */ /* 0x0011e8000c101d28 */
[----:B-1----:R0:W-:Y:S02]  /*9fd0*/  @!P2 STG.E.128 desc[UR40][R50.64+0xc0], R44 ;  /* 0x0000c02c3200a986 */ /* 0x0021e4000c101d28 */
.L_x_717:
[----:B------:R-:W-:Y:S05]  /*9fe0*/  BSYNC B0 ;  /* 0x0000000000007941 */ /* 0x000fea0003800000 */
.L_x_716:
[----:B------:R-:W-:Y:S01]  /*9ff0*/  ISETP.GE.AND P2, PT, R205, R4, PT ;  /* 0x00000004cd00720c */ /* 0x000fe20003f46270 */
[----:B------:R-:W-:-:S12]  /*a000*/  BSSY B0, `(.L_x_718) ;  /* 0x0000017000007945 */ /* 0x000fd80003800000 */
[----:B------:R-:W-:Y:S05]  /*a010*/  @P2 BRA `(.L_x_719) ;  /* 0x0000000000542947 */ /* 0x000fea0003800000 */
[----:B0-----:R-:W-:Y:S01]  /*a020*/  IADD3 R43, P2, R48, 0x40, RZ ;  /* 0x00000040302b7810 */ /* 0x001fe20007f5e0ff */
[----:B------:R-:W-:Y:S01]  /*a030*/  IMAD.MOV.U32 R4, RZ, RZ, R104 ;  /* 0x000000ffff047224 */ /* 0x000fe200078e0068 */
[----:B------:R-:W-:Y:S02]  /*a040*/  ISETP.GE.AND P4, PT, R18, UR47, PT ;  /* 0x0000002f12007c0c */ /* 0x000fe4000bf86270 */
[----:B------:R-:W-:Y:S01]  /*a050*/  IADD3.X R48, RZ, R49, RZ, P2, !PT ;  /* 0x00000031ff307210 */ /* 0x000fe200017fe4ff */
[----:B------:R-:W-:-:S04]  /*a060*/  IMAD.WIDE.U32 R40, R43, UR44, R4 ;  /* 0x0000002c2b287c25 */ /* 0x000fc8000f8e0004 */
[----:B------:R-:W-:-:S04]  /*a070*/  IMAD R48, R48, UR44, RZ ;  /* 0x0000002c30307c24 */ /* 0x000fc8000f8e02ff */
[----:B------:R-:W-:Y:S01]  /*a080*/  IMAD R43, R43, UR45, R48 ;  /* 0x0000002d2b2b7c24 */ /* 0x000fe2000f8e0230 */
[----:B------:R-:W-:-:S03]  /*a090*/  LEA R48, P2, R40, UR42, 0x1 ;  /* 0x0000002a28307c11 */ /* 0x000fc6000f8408ff */
[----:B------:R-:W-:-:S05]  /*a0a0*/  IMAD.IADD R41, R41, 0x1, R43 ;  /* 0x0000000129297824 */ /* 0x000fca00078e022b */
[----:B------:R-:W-:Y:S02]  /*a0b0*/  LEA.HI.X R49, R40, UR43, R41, 0x1, P2 ;  /* 0x0000002b28317c11 */ /* 0x000fe400090f0c29 */
[----:B------:R-:W-:Y:S01]  /*a0c0*/  ISETP.GE.AND P2, PT, R100, UR47, PT ;  /* 0x0000002f64007c0c */ /* 0x000fe2000bf46270 */
[----:B------:R-:W0:-:S12]  /*a0d0*/  @!P4 LDS.128 R40, [R0+0x2000] ;  /* 0x002000000028c984 */ /* 0x000e180000000c00 */
[----:B------:R-:W1:Y:S04]  /*a0e0*/  @!P2 LDS.128 R44, [R0+0x6000] ;  /* 0x00600000002ca984 */ /* 0x000e680000000c00 */
        /* <DEDUP_REMOVED lines=8> */
.L_x_719:
[----:B------:R-:W-:Y:S05]  /*a170*/  BSYNC B0 ;  /* 0x0000000000007941 */ /* 0x000fea0003800000 */
.L_x_718:
[----:B------:R-:W3:Y:S01]  /*a180*/  LDL R0, [R1+0x8] ;  /* 0x0000080001007983 */ /* 0x000ee20000100800 */
[----:B------:R-:W-:Y:S01]  /*a190*/  @!P3 IADD3 R3, R3, 0x348c0, RZ ;  /* 0x000348c00303b810 */ /* 0x000fe20007ffe0ff */
[----:B------:R-:W-:Y:S01]  /*a1a0*/  VIADD R16, R16, 0x1 ;  /* 0x0000000110107836 */ /* 0x000fe20000000000 */
[----:B------:R-:W-:Y:S01]  /*a1b0*/  PLOP3.LUT P2, PT, PT, PT, PT, 0x8, 0x0 ;  /* 0x000000000000781c */ /* 0x000fe20003f4e170 */
[----:B------:R-:W-:Y:S01]  /*a1c0*/  @!PT LDS RZ, [RZ] ;  /* 0x00000000fffff984 */ /* 0x000fe20000000800 */
[----:B------:R-:W-:Y:S01]  /*a1d0*/  @!PT LDS RZ, [RZ] ;  /* 0x00000000fffff984 */ /* 0x000fe20000000800 */
[----:B------:R-:W-:Y:S01]  /*a1e0*/  @!PT LDS RZ, [RZ] ;  /* 0x00000000fffff984 */ /* 0x000fe20000000800 */
[----:B------:R-:W-:Y:S01]  /*a1f0*/  @!PT LDS RZ, [RZ] ;  /* 0x00000000fffff984 */ /* 0x000fe20000000800 */
[----:B------:R1:W-:Y:S06]  /*a200*/  MEMBAR.ALL.CTA ;  /* 0x0000000000007992 */ /* 0x0003ec0000008000 */
[----:B-1----:R-:W1:Y:S01]  /*a210*/  FENCE.VIEW.ASYNC.S ;  /* 0x00000000000073c6 */ /* 0x002e620000000000 */
[----:B------:R-:W-:Y:S01]  /*a220*/  @!P3 PRMT R3, RZ, 0x654, R3 ;  /* 0x00000654ff03b816 */ /* 0x000fe20000000003 */
[----:B-1----:R1:W-:Y:S06]  /*a230*/  BAR.SYNC.DEFER_BLOCKING R151, 0x80 ;  /* 0x000200970000751d */ /* 0x0023ec0000010000 */
[----:B------:R4:W-:Y:S01]  /*a240*/  @!P3 SYNCS.ARRIVE.TRANS64.RED.A1T0 RZ, [R3+URZ], RZ ;  /* 0x000000ff03ffb9a7 */ /* 0x0009e2000810043f */
[----:B------:R-:W-:-:S04]  /*a250*/  ISETP.NE.AND P3, PT, R16, 0x2, PT ;  /* 0x000000021000780c */ /* 0x000fc80003f65270 */
[----:B------:R-:W-:Y:S02]  /*a260*/  SEL R16, R16, RZ, P3 ;  /* 0x000000ff10107207 */ /* 0x000fe40001800000 */
[----:B----4-:R-:W-:-:S04]  /*a270*/  SEL R3, RZ, 0x1, P3 ;  /* 0x00000001ff037807 */ /* 0x010fc80001800000 */
[----:B------:R-:W-:Y:S02]  /*a280*/  LOP3.LUT R184, R184, R3, RZ, 0x3c, !PT ;  /* 0x00000003b8b87212 */ /* 0x000fe400078e3cff */
[----:B---3--:R-:W-:-:S13]  /*a290*/  LOP3.LUT P4, RZ, R0, 0x2, RZ, 0xc0, !PT ;  /* 0x0000000200ff7812 */ /* 0x008fda000788c0ff */
[----:B-1----:R-:W-:Y:S05]  /*a2a0*/  @P4 BRA `(.L_x_720) ;  /* 0xffffff84003c4947 */ /* 0x002fea000383ffff */
.L_x_616:
[----:B------:R-:W-:Y:S01]  /*a2b0*/  BSSY B0, `(.L_x_721) ;  /* 0x000002a000007945 */ /* 0x000fe20003800000 */
[----:B------:R-:W-:Y:S02]  /*a2c0*/  ISETP.GE.AND P1, PT, R150, 0x1, PT ;  /* 0x000000019600780c */ /* 0x000fe40003f26270 */
[----:B------:R-:W-:Y:S02]  /*a2d0*/  CS2R R88, SRZ ;  /* 0x0000000000587805 */ /* 0x000fe4000001ff00 */
[----:B------:R-:W-:Y:S02]  /*a2e0*/  PLOP3.LUT P0, PT, PT, PT, PT, 0x80, 0x0 ;  /* 0x000000000000781c */ /* 0x000fe40003f0f070 */
        /* <DEDUP_REMOVED lines=20> */
[----:B0-----:R-:W-:-:S02]  /*a430*/  CS2R R50, SRZ ;  /* 0x0000000000327805 */ /* 0x001fc4000001ff00 */
[----:B--2---:R-:W-:Y:S02]  /*a440*/  CS2R R48, SRZ ;  /* 0x0000000000307805 */ /* 0x004fe4000001ff00 */
[----:B------:R-:W-:Y:S02]  /*a450*/  CS2R R46, SRZ ;  /* 0x00000000002e7805 */ /* 0x000fe4000001ff00 */
[----:B------:R-:W-:Y:S02]  /*a460*/  CS2R R44, SRZ ;  /* 0x00000000002c7805 */ /* 0x000fe4000001ff00 */
[----:B------:R-:W-:Y:S02]  /*a470*/  CS2R R42, SRZ ;  /* 0x00000000002a7805 */ /* 0x000fe4000001ff00 */
[----:B------:R-:W-:Y:S02]  /*a480*/  CS2R R40, SRZ ;  /* 0x0000000000287805 */ /* 0x000fe4000001ff00 */
[----:B------:R-:W-:Y:S01]  /*a490*/  CS2R R36, SRZ ;  /* 0x0000000000247805 */ /* 0x000fe2000001ff00 */
[----:B------:R-:W-:Y:S01]  /*a4a0*/  IMAD.MOV.U32 R91, RZ, RZ, RZ ;  /* 0x000000ffff5b7224 */ /* 0x000fe200078e00ff */
[----:B------:R-:W-:Y:S01]  /*a4b0*/  MOV R0, RZ ;  /* 0x000000ff00007202 */ /* 0x000fe20000000f00 */
[----:B------:R-:W-:Y:S01]  /*a4c0*/  IMAD.MOV.U32 R26, RZ, RZ, RZ ;  /* 0x000000ffff1a7224 */ /* 0x000fe200078e00ff */
[----:B------:R-:W-:Y:S01]  /*a4d0*/  MOV R3, RZ ;  /* 0x000000ff00037202 */ /* 0x000fe20000000f00 */
[----:B------:R-:W-:Y:S01]  /*a4e0*/  IMAD.MOV.U32 R93, RZ, RZ, RZ ;  /* 0x000000ffff5d7224 */ /* 0x000fe200078e00ff */
[----:B------:R-:W-:Y:S01]  /*a4f0*/  MOV R95, RZ ;  /* 0x000000ff005f7202 */ /* 0x000fe20000000f00 */
[----:B------:R-:W-:-:S02]  /*a500*/  IMAD.MOV.U32 R10, RZ, RZ, RZ ;  /* 0x000000ffff0a7224 */ /* 0x000fc400078e00ff */
[----:B------:R-:W-:Y:S01]  /*a510*/  IMAD.MOV.U32 R28, RZ, RZ, RZ ;  /* 0x000000ffff1c7224 */ /* 0x000fe200078e00ff */
[----:B------:R-:W-:Y:S06]  /*a520*/  @P2 BRA `(.L_x_722) ;  /* 0x0000000000082947 */ /* 0x000fec0003800000 */
[----:B------:R-:W0:Y:S02]  /*a530*/  FENCE.VIEW.ASYNC.G ;  /* 0x00000000000073c6 */ /* 0x000e240000000100 */
[----:B0-----:R-:W-:Y:S06]  /*a540*/  BAR.ARV 0xc, 0x180 ;  /* 0x0306000000007b1d */ /* 0x001fec0000002000 */
.L_x_722:
[----:B------:R-:W-:Y:S05]  /*a550*/  BSYNC B0 ;  /* 0x0000000000007941 */ /* 0x000fea0003800000 */
.L_x_721:
[----:B------:R-:W-:Y:S02]  /*a560*/  IMAD.MOV.U32 R11, RZ, RZ, RZ ;  /* 0x000000ffff0b7224 */ /* 0x000fe400078e00ff */
[----:B------:R-:W-:Y:S01]  /*a570*/  IMAD.MOV.U32 R24, RZ, RZ, RZ ;  /* 0x000000ffff187224 */ /* 0x000fe200078e00ff */
[----:B------:R-:W-:Y:S06]  /*a580*/  @!P1 BRA `(.L_x_723) ;  /* 0x000000b800809947 */ /* 0x000fec0003800000 */
[----:B------:R-:W0:Y:S02]  /*a590*/  SHFL.IDX PT, R0, R231, RZ, 0x1f ;  /* 0x00001fffe7007589 */ /* 0x000e2400000e0000 */
[----:B0-----:R-:W-:-:S04]  /*a5a0*/  LEA.HI R3, R0, R0, RZ, 0x1 ;  /* 0x0000000000037211 */ /* 0x001fc800078f08ff */
[----:B------:R-:W-:-:S04]  /*a5b0*/  LOP3.LUT R3, R3, 0x1e, RZ, 0xc0, !PT ;  /* 0x0000001e03037812 */ /* 0x000fc800078ec0ff */
[----:B------:R-:W-:Y:S01]  /*a5c0*/  IADD3 R3, R0, -R3, RZ ;  /* 0x8000000300037210 */ /* 0x000fe20007ffe0ff */
[----:B------:R-:W-:-:S03]  /*a5d0*/  IMAD.U32 R0, RZ, RZ, UR60 ;  /* 0x0000003cff007e24 */ /* 0x000fc6000f8e00ff */
[----:B------:R-:W-:Y:S02]  /*a5e0*/  LEA R3, R3, UR60, 0xd ;  /* 0x0000003c03037c11 */ /* 0x000fe4000f8e68ff */
[----:B------:R-:W-:Y:S02]  /*a5f0*/  LOP3.LUT P0, RZ, R0, 0x3ff, RZ, 0xc0, !PT ;  /* 0x000003ff00ff7812 */ /* 0x000fe4000780c0ff */
[----:B------:R-:W-:Y:S02]  /*a600*/  SHF.R.U32.HI R3, RZ, 0x4, R3 ;  /* 0x00000004ff037819 */ /* 0x000fe40000011603 */
[----:B------:R-:W-:Y:S02]  /*a610*/  P2R R24, PR, RZ, 0x1 ;  /* 0x00000001ff187803 */ /* 0x000fe40000000000 */
[----:B------:R-:W-:-:S07]  /*a620*/  LOP3.LUT R36, R3, 0x3fff, RZ, 0xc0, !PT ;  /* 0x00003fff03247812 */ /* 0x000fce00078ec0ff */
[----:B------:R-:W-:Y:S05]  /*a630*/  @!P0 BRA `(.L_x_724) ;  /* 0x0000000000408947 */ /* 0x000fea0003800000 */
[----:B------:R-:W-:Y:S01]  /*a640*/  MOV R0, 0x0 ;  /* 0x0000000000007802 */ /* 0x000fe20000000f00 */
[----:B------:R-:W-:Y:S01]  /*a650*/  ULDC.64 UR4, c[0x4][0x118] ;  /* 0x0100460000047ab9 */ /* 0x000fe20000000a00 */
[----:B------:R-:W-:Y:S01]  /*a660*/  ULDC.64 UR6, c[0x4][0x120] ;  /* 0x0100480000067ab9 */ /* 0x000fe20000000a00 */
[----:B------:R-:W-:Y:S01]  /*a670*/  IMAD.U32 R4, RZ, RZ, UR4 ;  /* 0x00000004ff047e24 */ /* 0x000fe2000f8e00ff */
[----:B------:R0:W1:Y:S01]  /*a680*/  LDC.64 R14, c[0x4][R0] ;  /* 0x01000000000e7b82 */ /* 0x0000620000000a00 */
[----:B------:R-:W-:Y:S01]  /*a690*/  MOV R5, UR5 ;  /* 0x0000000500057c02 */ /* 0x000fe20008000f00 */
        /* <DEDUP_REMOVED lines=10> */
.L_x_724:
[----:B------:R-:W-:Y:S02]  /*a740*/  ULDC UR4, c[0x0][0x3f4] ;  /* 0x0000fd0000047ab9 */ /* 0x000fe40000000800 */
[----:B------:R-:W-:-:S13]  /*a750*/  ISETP.LT.AND P0, PT, RZ, UR4, PT ;  /* 0x00000004ff007c0c */ /* 0x000fda000bf01270 */
[----:B------:R-:W-:Y:S05]  /*a760*/  @P0 BRA `(.L_x_725) ;  /* 0x00000000003c0947 */ /* 0x000fea0003800000 */
[----:B------:R-:W-:-:S04]  /*a770*/  LEA.HI R0, R204, R204, RZ, 0x1 ;  /* 0x000000cccc007211 */ /* 0x000fc800078f08ff */
[----:B------:R-:W-:-:S05]  /*a780*/  LOP3.LUT R3, R0, 0xfffffffe, RZ, 0xc0, !PT ;  /* 0xfffffffe00037812 */ /* 0x000fca00078ec0ff */
[----:B------:R-:W-:-:S05]  /*a790*/  IMAD.IADD R3, R204, 0x1, -R3 ;  /* 0x00000001cc037824 */ /* 0x000fca00078e0a03 */
[----:B------:R-:W-:-:S04]  /*a7a0*/  SHF.L.U32 R3, R3, 0x1f, RZ ;  /* 0x0000001f03037819 */ /* 0x000fc800000006ff */
[----:B------:R0:W1:Y:S03]  /*a7b0*/  SYNCS.PHASECHK.TRANS64.TRYWAIT P0, [R2+URZ+0x34800], R3 ;  /* 0x03480003020075a7 */ /* 0x000066000800017f */
[----:B-1----:R-:W-:Y:S05]  /*a7c0*/  @!P0 NANOSLEEP.SYNCS 0x989680 ;  /* 0x009896800000895d */ /* 0x002fea0003900000 */
[----:B------:R-:W1:Y:S01]  /*a7d0*/  @!P0 SYNCS.PHASECHK.TRANS64 P0, [R2+URZ+0x34800], R3 ;  /* 0x03480003020085a7 */ /* 0x000e62000800007f */
[----:B------:R-:W-:Y:S04]  /*a7e0*/  BSSY B0, `(.L_x_726) ;  /* 0x0000006000007945 */ /* 0x000fe80003800000 */
[----:B-1----:R-:W-:Y:S05]  /*a7f0*/  @P0 BRA `(.L_x_727) ;  /* 0x0000000000100947 */ /* 0x002fea0003800000 */
.L_x_728:
[----:B-1----:R1:W2:Y:S02]  /*a800*/  SYNCS.PHASECHK.TRANS64.TRYWAIT P0, [R2+URZ+0x34800], R3 ;  /* 0x03480003020075a7 */ /* 0x0022a4000800017f */
[----:B--2---:R-:W-:Y:S05]  /*a810*/  @!P0 NANOSLEEP.SYNCS 0x989680 ;  /* 0x009896800000895d */ /* 0x004fea0003900000 */
[----:B------:R-:W2:Y:S02]  /*a820*/  @!P0 SYNCS.PHASECHK.TRANS64 P0, [R2+URZ+0x34800], R3 ;  /* 0x03480003020085a7 */ /* 0x000ea4000800007f */
[----:B--2---:R-:W-:Y:S05]  /*a830*/  @!P0 BRA `(.L_x_728) ;  /* 0xfffffffc00f08947 */ /* 0x004fea000383ffff */
.L_x_727:
[----:B------:R-:W-:Y:S05]  /*a840*/  BSYNC B0 ;  /* 0x0000000000007941 */ /* 0x000fea0003800000 */
.L_x_726:
[----:B------:R-:W-:Y:S05]  /*a850*/  BRA `(.L_x_729) ;  /* 0x0000005800487947 */ /* 0x000fea0003800000 */
.L_x_725:
[----:B-----5:R-:W-:Y:S01]  /*a860*/  SHF.R.S32.HI R0, RZ, 0x1f, R144 ;  /* 0x0000001fff007819 */ /* 0x020fe20000011490 */
[----:B------:R-:W-:Y:S01]  /*a870*/  ULDC.64 UR4, c[0x0][0x3f8] ;  /* 0x0000fe0000047ab9 */ /* 0x000fe20000000a00 */
[----:B------:R-:W-:Y:S01]  /*a880*/  ULDC.64 UR6, c[0x0][0x408] ;  /* 0x0001020000067ab9 */ /* 0x000fe20000000a00 */
[----:B------:R-:W-:Y:S01]  /*a890*/  ISETP.NE.AND P2, PT, R24, RZ, PT ;  /* 0x000000ff1800720c */ /* 0x000fe20003f45270 */
[----:B------:R-:W-:-:S04]  /*a8a0*/  IMAD.WIDE.U32 R4, R144, UR4, RZ ;  /* 0x0000000490047c25 */ /* 0x000fc8000f8e00ff */
[C---:B------:R-:W-:Y:S02]  /*a8b0*/  IMAD R3, R0.reuse, UR4, RZ ;  /* 0x0000000400037c24 */ /* 0x040fe4000f8e02ff */
[----:B------:R-:W-:Y:S02]  /*a8c0*/  IMAD R9, R0, UR6, RZ ;  /* 0x0000000600097c24 */ /* 0x000fe4000f8e02ff */
[C---:B------:R-:W-:Y:S01]  /*a8d0*/  IMAD R3, R144.reuse, UR5, R3 ;  /* 0x0000000590037c24 */ /* 0x040fe2000f8e0203 */
[----:B------:R-:W-:Y:S01]  /*a8e0*/  ULDC.64 UR4, c[0x0][0x3e8] ;  /* 0x0000fa0000047ab9 */ /* 0x000fe20000000a00 */
[----:B------:R-:W-:Y:S01]  /*a8f0*/  IMAD.WIDE.U32 R6, R144, UR6, RZ ;  /* 0x0000000690067c25 */ /* 0x000fe2000f8e00ff */
[----:B------:R-:W-:Y:S02]  /*a900*/  LEA R24, P0, R4, UR4, 0x1 ;  /* 0x0000000404187c11 */ /* 0x000fe4000f8008ff */
[----:B------:R-:W-:Y:S01]  /*a910*/  IADD3 R25, R3, R5, RZ ;  /* 0x0000000503197210 */ /* 0x000fe20007ffe0ff */
[----:B------:R-:W-:Y:S01]  /*a920*/  IMAD R9, R144, UR7, R9 ;  /* 0x0000000790097c24 */ /* 0x000fe2000f8e0209 */
[----:B------:R-:W-:-:S02]  /*a930*/  ULDC.64 UR6, c[0x0][0x400] ;  /* 0x0001000000067ab9 */ /* 0x000fc40000000a00 */
[----:B------:R-:W-:Y:S01]  /*a940*/  LEA R26, P1, R6, UR6, 0x1 ;  /* 0x00000006061a7c11 */ /* 0x000fe2000f8208ff */
[----:B------:R-:W-:Y:S01]  /*a950*/  IMAD.IADD R27, R9, 0x1, R7 ;  /* 0x00000001091b7824 */ /* 0x000fe200078e0207 */
[----:B------:R-:W-:-:S04]  /*a960*/  LEA.HI.X R25, R4, UR5, R25, 0x1, P0 ;  /* 0x0000000504197c11 */ /* 0x000fc800080f0c19 */
[----:B------:R-:W-:Y:S01]  /*a970*/  LEA.HI.X R27, R6, UR7, R27, 0x1, P1 ;  /* 0x00000007061b7c11 */ /* 0x000fe200088f0c1b */
[----:B------:R-:W-:Y:S06]  /*a980*/  @!P2 BRA `(.L_x_730) ;  /* 0x000000000040a947 */ /* 0x000fec0003800000 */
        /* <DEDUP_REMOVED lines=15> */
[----:B-1----:R-:W-:Y:S05]  /*aa80*/  CALL.ABS.NOINC R14 ;  /* 0x000000000e007343 */ /* 0x002fea0003c00000 */
.L_x_730:
[----:B------:R-:W-:Y:S01]  /*aa90*/  ULDC.U8 UR4, c[0x0][0x410] ;  /* 0x0001040000047ab9 */ /* 0x000fe20000000000 */
[----:B------:R-:W-:Y:S01]  /*aaa0*/  BSSY B0, `(.L_x_731) ;  /* 0x0000565000007945 */ /* 0x000fe20003800000 */
[----:B------:R-:W-:Y:S01]  /*aab0*/  ISETP.NE.AND P0, PT, RZ, UR4, PT ;  /* 0x00000004ff007c0c */ /* 0x000fe2000bf05270 */
[----:B------:R-:W-:-:S12]  /*aac0*/  IMAD R6, R125, 0x80, R17 ;  /* 0x000000807d067824 */ /* 0x000fd800078e0211 */
[----:B------:R-:W-:Y:S05]  /*aad0*/  @!P0 BRA `(.L_x_732) ;  /* 0x0000002800a08947 */ /* 0x000fea0003800000 */
[----:B------:R-:W-:-:S03]  /*aae0*/  UMOV UR4, 0xffffffff ;  /* 0xffffffff00047882 */ /* 0x000fc60000000000 */
[----:B------:R-:W-:Y:S05]  /*aaf0*/  BRA.DIV UR4, `(.L_x_733) ;  /* 0x0000014e045c7947 */ /* 0x000fea000b800000 */
[----:B------:R0:W1:Y:S04]  /*ab00*/  SHFL.IDX PT, R0, R25, RZ, 0x1c1f ;  /* 0x001c1fff19007589 */ /* 0x00006800000e0000 */
[----:B------:R0:W2:Y:S04]  /*ab10*/  SHFL.IDX PT, R3, R24, RZ, 0x1c1f ;  /* 0x001c1fff18037589 */ /* 0x0000a800000e0000 */
[----:B------:R0:W3:Y:S04]  /*ab20*/  SHFL.IDX PT, R4, R27, RZ, 0x1c1f ;  /* 0x001c1fff1b047589 */ /* 0x0000e800000e0000 */
[----:B------:R0:W4:Y:S02]  /*ab30*/  SHFL.IDX PT, R5, R26, RZ, 0x1c1f ;  /* 0x001c1fff1a057589 */ /* 0x00012400000e0000 */
.L_x_991:
[----:B------:R-:W-:Y:S01]  /*ab40*/  ULDC UR4, c[0x0][0x448] ;  /* 0x0001120000047ab9 */ /* 0x000fe20000000800 */
[----:B------:R-:W-:Y:S01]  /*ab50*/  LOP3.LUT R8, R191, 0x18, R18, 0xf8, !PT ;  /* 0x00000018bf087812 */ /* 0x000fe200078ef812 */
[----:B------:R-:W-:Y:S01]  /*ab60*/  IMAD R52, R149, UR4, RZ ;  /* 0x0000000495347c24 */ /* 0x000fe2000f8e02ff */
[----:B------:R-:W-:Y:S01]  /*ab70*/  BSSY B1, `(.L_x_734) ;  /* 0x000004f000017945 */ /* 0x000fe20003800000 */
[----:B------:R-:W-:Y:S02]  /*ab80*/  LOP3.LUT P0, RZ, R213, 0x4, RZ, 0xc0, !PT ;  /* 0x00000004d5ff7812 */ /* 0x000fe4000780c0ff */
[----:B------:R-:W-:Y:S02]  /*ab90*/  CS2R R20, SRZ ;  /* 0x0000000000147805 */ /* 0x000fe4000001ff00 */
[----:B------:R-:W-:Y:S02]  /*aba0*/  LOP3.LUT R9, R8, R193, RZ, 0x3c, !PT ;  /* 0x000000c108097212 */ /* 0x000fe400078e3cff */
[----:B------:R-:W-:-:S02]  /*abb0*/  CS2R R10, SRZ ;  /* 0x00000000000a7805 */ /* 0x000fc4000001ff00 */
[----:B------:R-:W-:Y:S01]  /*abc0*/  ISETP.GE.AND P1, PT, R6, R52, PT ;  /* 0x000000340600720c */ /* 0x000fe20003f26270 */
[----:B------:R-:W-:Y:S01]  /*abd0*/  IMAD R52, R125, -0x80, R52 ;  /* 0xffffff807d347824 */ /* 0x000fe200078e0234 */
[----:B------:R-:W-:Y:S02]  /*abe0*/  LEA R9, R192, R9, 0x9 ;  /* 0x00000009c0097211 */ /* 0x000fe400078e48ff */
[----:B------:R-:W-:Y:S02]  /*abf0*/  CS2R R6, SRZ ;  /* 0x0000000000067805 */ /* 0x000fe4000001ff00 */
[----:B------:R-:W-:Y:S02]  /*ac00*/  CS2R R14, SRZ ;  /* 0x00000000000e7805 */ /* 0x000fe4000001ff00 */
[----:B0-----:R-:W-:Y:S02]  /*ac10*/  CS2R R24, SRZ ;  /* 0x0000000000187805 */ /* 0x001fe4000001ff00 */
[----:B------:R-:W-:Y:S01]  /*ac20*/  CS2R R12, SRZ ;  /* 0x00000000000c7805 */ /* 0x000fe2000001ff00 */
[----:B------:R-:W-:Y:S01]  /*ac30*/  IMAD R9, R9, 0x2, R2 ;  /* 0x0000000209097824 */ /* 0x000fe200078e0202 */
[----:B------:R-:W-:-:S02]  /*ac40*/  CS2R R28, SRZ ;  /* 0x00000000001c7805 */ /* 0x000fc4000001ff00 */
[----:B------:R-:W-:Y:S02]  /*ac50*/  CS2R R30, SRZ ;  /* 0x00000000001e7805 */ /* 0x000fe4000001ff00 */
[----:B------:R-:W-:Y:S02]  /*ac60*/  CS2R R32, SRZ ;  /* 0x0000000000207805 */ /* 0x000fe4000001ff00 */
[----:B------:R-:W-:Y:S02]  /*ac70*/  CS2R R34, SRZ ;  /* 0x0000000000227805 */ /* 0x000fe4000001ff00 */
[----:B------:R-:W-:Y:S01]  /*ac80*/  CS2R R38, SRZ ;  /* 0x0000000000267805 */ /* 0x000fe2000001ff00 */
[C---:B------:R-:W-:Y:S01]  /*ac90*/  VIADD R37, R9.reuse, 0x10400 ;  /* 0x0001040009257836 */ /* 0x040fe20000000000 */
[----:B------:R-:W-:Y:S02]  /*aca0*/  IADD3 R8, R9, 0x10440, RZ ;  /* 0x0001044009087810 */ /* 0x000fe40007ffe0ff */
[----:B------:R-:W-:Y:S01]  /*acb0*/  CS2R R26, SRZ ;  /* 0x00000000001a7805 */ /* 0x000fe2000001ff00 */
[----:B------:R-:W-:Y:S06]  /*acc0*/  @P1 BRA `(.L_x_735) ;  /* 0x0000000000e41947 */ /* 0x000fec0003800000 */
[----:B------:R-:W-:Y:S01]  /*acd0*/  ULDC UR4, c[0x0][0x3f4] ;  /* 0x0000fd0000047ab9 */ /* 0x000fe20000000800 */
[----:B------:R-:W-:Y:S02]  /*ace0*/  CS2R R28, SRZ ;  /* 0x00000000001c7805 */ /* 0x000fe4000001ff00 */
[----:B------:R-:W-:Y:S02]  /*acf0*/  ISETP.GE.AND P2, PT, R22, UR4, PT ;  /* 0x0000000416007c0c */ /* 0x000fe4000bf46270 */
[----:B------:R-:W-:Y:S02]  /*ad00*/  CS2R R6, SRZ ;  /* 0x0000000000067805 */ /* 0x000fe4000001ff00 */
[----:B------:R-:W-:Y:S02]  /*ad10*/  ISETP.GE.AND P3, PT, R187, UR4, PT ;  /* 0x00000004bb007c0c */ /* 0x000fe4000bf66270 */
[----:B------:R-:W-:Y:S02]  /*ad20*/  CS2R R30, SRZ ;  /* 0x00000000001e7805 */ /* 0x000fe4000001ff00 */
[----:B------:R-:W-:-:S05]  /*ad30*/  ISETP.GE.AND P4, PT, R186, UR4, PT ;  /* 0x00000004ba007c0c */ /* 0x000fca000bf86270 */
[----:B----4-:R-:W-:Y:S01]  /*ad40*/  @!P2 MOV R12, R5 ;  /* 0x00000005000ca202 */ /* 0x010fe20000000f00 */
[----:B--2---:R-:W-:-:S03]  /*ad50*/  @!P2 IMAD.MOV.U32 R10, RZ, RZ, R3 ;  /* 0x000000ffff0aa224 */ /* 0x004fc600078e0003 */
[----:B------:R-:W-:Y:S01]  /*ad60*/  @!P3 IADD3 R14, P1, R3, R216, RZ ;  /* 0x000000d8030eb210 */ /* 0x000fe20007f3e0ff */
[----:B-1----:R-:W-:Y:S02]  /*ad70*/  @!P2 IMAD.MOV.U32 R11, RZ, RZ, R0 ;  /* 0x000000ffff0ba224 */ /* 0x002fe400078e0000 */
[----:B---3--:R-:W-:Y:S02]  /*ad80*/  @!P2 IMAD.MOV.U32 R13, RZ, RZ, R4 ;  /* 0x000000ffff0da224 */ /* 0x008fe400078e0004 */
[----:B------:R-:W-:-:S04]  /*ad90*/  @!P2 IMAD.WIDE R10, R22, 0x2, R10 ;  /* 0x00000002160aa825 */ /* 0x000fc800078e020a */
[----:B------:R-:W-:Y:S01]  /*ada0*/  @!P2 IMAD.WIDE R12, R22, 0x2, R12 ;  /* 0x00000002160ca825 */ /* 0x000fe200078e020c */
[----:B------:R0:W5:Y:S03]  /*adb0*/  @!P2 LD.E.64 R28, desc[UR40][R10.64] ;  /* 0x000000280a1ca980 */ /* 0x000166000c101b00 */
[----:B------:R-:W-:Y:S01]  /*adc0*/  @!P3 IMAD.X R15, R0, 0x1, R215, P1 ;  /* 0x00000001000fb824 */ /* 0x000fe200008e06d7 */
[----:B------:R-:W5:Y:S01]  /*add0*/  @!P2 LD.E.64 R6, desc[UR40][R12.64] ;  /* 0x000000280c06a980 */ /* 0x000f62000c101b00 */
[----:B------:R-:W-:Y:S02]  /*ade0*/  @!P3 IADD3 R24, P1, R5, R216, RZ ;  /* 0x000000d80518b210 */ /* 0x000fe40007f3e0ff */
[----:B------:R-:W-:Y:S02]  /*adf0*/  ISETP.GE.AND P2, PT, R189, UR4, PT ;  /* 0x00000004bd007c0c */ /* 0x000fe4000bf46270 */
[----:B------:R-:W-:-:S02]  /*ae00*/  CS2R R20, SRZ ;  /* 0x0000000000147805 */ /* 0x000fc4000001ff00 */
[-C--:B------:R-:W-:Y:S02]  /*ae10*/  @!P4 IADD3 R26, P5, R3, R218.reuse, RZ ;  /* 0x000000da031ac210 */ /* 0x080fe40007fbe0ff */
[----:B------:R-:W-:Y:S02]  /*ae20*/  @!P4 IADD3 R40, P6, R5, R218, RZ ;  /* 0x000000da0528c210 */ /* 0x000fe40007fde0ff */
[----:B------:R-:W-:Y:S02]  /*ae30*/  CS2R R32, SRZ ;  /* 0x0000000000207805 */ /* 0x000fe4000001ff00 */
[----:B------:R-:W-:Y:S02]  /*ae40*/  @!P3 IADD3.X R25, R4, R215, RZ, P1, !PT ;  /* 0x000000d70419b210 */ /* 0x000fe40000ffe4ff */
[----:B0-----:R-:W-:Y:S01]  /*ae50*/  CS2R R10, SRZ ;  /* 0x00000000000a7805 */ /* 0x001fe2000001ff00 */
[--C-:B------:R-:W-:Y:S01]  /*ae60*/  @!P4 IMAD.X R27, R0, 0x1, R217.reuse, P5 ;  /* 0x00000001001bc824 */ /* 0x100fe200028e06d9 */
[----:B------:R0:W5:Y:S01]  /*ae70*/  @!P3 LD.E.64 R30, desc[UR40][R14.64] ;  /* 0x000000280e1eb980 */ /* 0x000162000c101b00 */
[----:B------:R-:W-:Y:S01]  /*ae80*/  @!P4 IMAD.X R41, R4, 0x1, R217, P6 ;  /* 0x000000010429c824 */ /* 0x000fe200030e06d9 */
[----:B------:R-:W-:-:S02]  /*ae90*/  ISETP.GE.AND P1, PT, R188, UR4, PT ;  /* 0x00000004bc007c0c */ /* 0x000fc4000bf26270 */
[----:B------:R-:W5:Y:S01]  /*aea0*/  @!P3 LD.E.64 R20, desc[UR40][R24.64] ;  /* 0x000000281814b980 */ /* 0x000f62000c101b00 */
[----:B------:R-:W-:Y:S02]  /*aeb0*/  ISETP.GE.AND P3, PT, R190, UR4, PT ;  /* 0x00000004be007c0c */ /* 0x000fe4000bf66270 */
[-C--:B------:R-:W-:Y:S01]  /*aec0*/  @!P2 IADD3 R44, P5, R5, R220.reuse, RZ ;  /* 0x000000dc052ca210 */ /* 0x080fe20007fbe0ff */
[----:B------:R-:W5:Y:S04]  /*aed0*/  @!P4 LD.E.64 R32, desc[UR40][R26.64] ;  /* 0x000000281a20c980 */ /* 0x000f68000c101b00 */
[----:B------:R1:W5:Y:S01]  /*aee0*/  @!P4 LD.E.64 R10, desc[UR40][R40.64] ;  /* 0x00000028280ac980 */ /* 0x000362000c101b00 */
[----:B------:R-:W-:Y:S02]  /*aef0*/  @!P2 IADD3 R42, P4, R3, R220, RZ ;  /* 0x000000dc032aa210 */ /* 0x000fe40007f9e0ff */
[----:B------:R-:W-:-:S02]  /*af00*/  CS2R R34, SRZ ;  /* 0x0000000000227805 */ /* 0x000fc4000001ff00 */
[----:B0-----:R-:W-:Y:S01]  /*af10*/  CS2R R14, SRZ ;  /* 0x00000000000e7805 */ /* 0x001fe2000001ff00 */
[----:B------:R-:W-:Y:S01]  /*af20*/  @!P2 IMAD.X R45, R4, 0x1, R219, P5 ;  /* 0x00000001042da824 */ /* 0x000fe200028e06db */
[----:B------:R-:W-:Y:S02]  /*af30*/  @!P2 IADD3.X R43, R0, R219, RZ, P4, !PT ;  /* 0x000000db002ba210 */ /* 0x000fe400027fe4ff */
[C---:B------:R-:W-:Y:S02]  /*af40*/  @!P1 IADD3 R46, P6, R3.reuse, R222, RZ ;  /* 0x000000de032e9210 */ /* 0x040fe40007fde0ff */
[----:B------:R0:W5:Y:S01]  /*af50*/  @!P2 LD.E.64 R14, desc[UR40][R44.64] ;  /* 0x000000282c0ea980 */ /* 0x000162000c101b00 */
[-C--:B------:R-:W-:Y:S02]  /*af60*/  @!P3 IADD3 R48, P4, R3, R224.reuse, RZ ;  /* 0x000000e00330b210 */ /* 0x080fe40007f9e0ff */
[C---:B------:R-:W-:Y:S01]  /*af70*/  @!P3 IADD3 R50, P5, R5.reuse, R224, RZ ;  /* 0x000000e00532b210 */ /* 0x040fe20007fbe0ff */
[----:B------:R0:W5:Y:S01]  /*af80*/  @!P2 LD.E.64 R34, desc[UR40][R42.64] ;  /* 0x000000282a22a980 */ /* 0x000162000c101b00 */
[----:B-1----:R-:W-:-:S02]  /*af90*/  @!P1 IADD3 R40, P2, R5, R222, RZ ;  /* 0x000000de05289210 */ /* 0x002fc40007f5e0ff */
[----:B------:R-:W-:Y:S02]  /*afa0*/  CS2R R38, SRZ ;  /* 0x0000000000267805 */ /* 0x000fe4000001ff00 */
[----:B------:R-:W-:Y:S02]  /*afb0*/  CS2R R24, SRZ ;  /* 0x0000000000187805 */ /* 0x000fe4000001ff00 */
[----:B------:R-:W-:Y:S02]  /*afc0*/  CS2R R26, SRZ ;  /* 0x00000000001a7805 */ /* 0x000fe4000001ff00 */
[----:B------:R-:W-:Y:S01]  /*afd0*/  CS2R R12, SRZ ;  /* 0x00000000000c7805 */ /* 0x000fe2000001ff00 */
[----:B------:R-:W-:Y:S01]  /*afe0*/  @!P1 IMAD.X R47, R0, 0x1, R221, P6 ;  /* 0x00000001002f9824 */ /* 0x000fe200030e06dd */
[----:B------:R-:W-:Y:S01]  /*aff0*/  @!P1 IADD3.X R41, R4, R221, RZ, P2, !PT ;  /* 0x000000dd04299210 */ /* 0x000fe200017fe4ff */
[--C-:B------:R-:W-:Y:S02]  /*b000*/  @!P3 IMAD.X R49, R0, 0x1, R223.reuse, P4 ;  /* 0x000000010031b824 */ /* 0x100fe400020e06df */
[----:B------:R-:W-:Y:S01]  /*b010*/  @!P3 IMAD.X R51, R4, 0x1, R223, P5 ;  /* 0x000000010433b824 */ /* 0x000fe200028e06df */
[----:B------:R0:W5:Y:S04]  /*b020*/  @!P1 LD.E.64 R38, desc[UR40][R46.64] ;  /* 0x000000282e269980 */ /* 0x000168000c101b00 */
[----:B------:R0:W5:Y:S04]  /*b030*/  @!P1 LD.E.64 R24, desc[UR40][R40.64] ;  /* 0x0000002828189980 */ /* 0x000168000c101b00 */
[----:B------:R0:W5:Y:S04]  /*b040*/  @!P3 LD.E.64 R26, desc[UR40][R48.64] ;  /* 0x00000028301ab980 */ /* 0x000168000c101b00 */
[----:B------:R0:W5:Y:S02]  /*b050*/  @!P3 LD.E.64 R12, desc[UR40][R50.64] ;  /* 0x00000028320cb980 */ /* 0x000164000c101b00 */
.L_x_735:
[----:B------:R-:W-:Y:S05]  /*b060*/  BSYNC B1 ;  /* 0x0000000000017941 */ /* 0x000fea0003800000 */
.L_x_734:
[----:B-1---5:R-:W-:Y:S01]  /*b070*/  IMAD.MOV.U32 R0, RZ, RZ, R28 ;  /* 0x000000ffff007224 */ /* 0x022fe200078e001c */
[----:B------:R-:W-:Y:S01]  /*b080*/  SHF.R.U64 R53, R34, 0x10, R35 ;  /* 0x0000001022357819 */ /* 0x000fe20000001223 */
[----:B--2---:R-:W-:Y:S01]  /*b090*/  IMAD.MOV.U32 R3, RZ, RZ, R29 ;  /* 0x000000ffff037224 */ /* 0x004fe200078e001d */
[--C-:B------:R-:W-:Y:S01]  /*b0a0*/  SHF.R.U32.HI R54, RZ, 0x10, R35.reuse ;  /* 0x00000010ff367819 */ /* 0x100fe20000011623 */
[----:B0-----:R-:W-:Y:S01]  /*b0b0*/  IMAD.MOV.U32 R44, RZ, RZ, R35 ;  /* 0x000000ffff2c7224 */ /* 0x001fe200078e0023 */
[----:B------:R-:W-:Y:S01]  /*b0c0*/  @P0 IADD3 R8, R37, -0x40, RZ ;  /* 0xffffffc025080810 */ /* 0x000fe20007ffe0ff */
[----:B------:R-:W-:Y:S01]  /*b0d0*/  IMAD.MOV.U32 R45, RZ, RZ, R39 ;  /* 0x000000ffff2d7224 */ /* 0x000fe200078e0027 */
[----:B------:R-:W-:Y:S01]  /*b0e0*/  PRMT R35, R0, 0x5410, R3 ;  /* 0x0000541000237816 */ /* 0x000fe20000000003 */
[----:B---3--:R-:W-:Y:S01]  /*b0f0*/  IMAD.MOV.U32 R4, RZ, RZ, R7 ;  /* 0x000000ffff047224 */ /* 0x008fe200078e0007 */
[----:B------:R-:W-:Y:S01]  /*b100*/  LEA.HI R0, R204, R204, RZ, 0x1 ;  /* 0x000000cccc007211 */ /* 0x000fe200078f08ff */
[----:B------:R-:W-:Y:S01]  /*b110*/  IMAD.MOV.U32 R43, RZ, RZ, R34 ;  /* 0x000000ffff2b7224 */ /* 0x000fe200078e0022 */
[----:B------:R-:W-:Y:S01]  /*b120*/  SHF.R.U64 R37, R28, 0x10, R29 ;  /* 0x000000101c257819 */ /* 0x000fe2000000121d */
[--C-:B------:R-:W-:Y:S01]  /*b130*/  IMAD.MOV.U32 R28, RZ, RZ, R31.reuse ;  /* 0x000000ffff1c7224 */ /* 0x100fe200078e001f */
[----:B------:R-:W-:Y:S01]  /*b140*/  LOP3.LUT R3, R0, 0xfffffffe, RZ, 0xc0, !PT ;  /* 0xfffffffe00037812 */ /* 0x000fe200078ec0ff */
[----:B------:R-:W-:Y:S01]  /*b150*/  IMAD.MOV.U32 R40, RZ, RZ, R12 ;  /* 0x000000ffff287224 */ /* 0x000fe200078e000c */
[----:B----4-:R-:W-:Y:S01]  /*b160*/  MOV R5, R30 ;  /* 0x0000001e00057202 */ /* 0x010fe20000000f00 */
[----:B------:R-:W-:Y:S01]  /*b170*/  BSSY B1, `(.L_x_736) ;  /* 0x0000041000017945 */ /* 0x000fe20003800000 */
[----:B------:R-:W-:Y:S01]  /*b180*/  SHF.R.U64 R48, R30, 0x10, R31 ;  /* 0x000000101e307819 */ /* 0x000fe2000000121f */
[----:B------:R-:W-:Y:S01]  /*b190*/  IMAD.IADD R3, R204, 0x1, -R3 ;  /* 0x00000001cc037824 */ /* 0x000fe200078e0a03 */
[----:B------:R-:W-:Y:S01]  /*b1a0*/  SHF.R.U32.HI R49, RZ, 0x10, R31 ;  /* 0x00000010ff317819 */ /* 0x000fe2000001161f */
[----:B------:R-:W-:Y:S01]  /*b1b0*/  IMAD.MOV.U32 R30, RZ, RZ, R32 ;  /* 0x000000ffff1e7224 */ /* 0x000fe200078e0020 */
[----:B------:R-:W-:-:S02]  /*b1c0*/  PRMT R31, R5, 0x5410, R28 ;  /* 0x00005410051f7816 */ /* 0x000fc4000000001c */
[----:B------:R-:W-:Y:S02]  /*b1d0*/  SHF.L.U32 R5, R3, 0x1f, RZ ;  /* 0x0000001f03057819 */ /* 0x000fe400000006ff */
[--C-:B------:R-:W-:Y:S02]  /*b1e0*/  SHF.R.U64 R55, R38, 0x10, R39.reuse ;  /* 0x0000001026377819 */ /* 0x100fe40000001227 */
[----:B------:R-:W0:Y:S01]  /*b1f0*/  SYNCS.PHASECHK.TRANS64.TRYWAIT P0, [R2+URZ+0x34800], R5 ;  /* 0x03480005020075a7 */ /* 0x000e22000800017f */
[----:B------:R-:W-:Y:S01]  /*b200*/  SHF.R.U32.HI R56, RZ, 0x10, R39 ;  /* 0x00000010ff387819 */ /* 0x000fe20000011627 */
[----:B------:R-:W-:Y:S01]  /*b210*/  IMAD.MOV.U32 R39, RZ, RZ, R26 ;  /* 0x000000ffff277224 */ /* 0x000fe200078e001a */
[--C-:B------:R-:W-:Y:S02]  /*b220*/  SHF.R.U64 R26, R26, 0x10, R27.reuse ;  /* 0x000000101a1a7819 */ /* 0x100fe4000000121b */
[----:B------:R-:W-:Y:S02]  /*b230*/  SHF.R.U32.HI R57, RZ, 0x10, R27 ;  /* 0x00000010ff397819 */ /* 0x000fe4000001161b */
[----:B------:R-:W-:-:S02]  /*b240*/  SHF.R.U64 R58, R6, 0x10, R7 ;  /* 0x00000010063a7819 */ /* 0x000fc40000001207 */
[----:B------:R-:W-:Y:S02]  /*b250*/  SHF.R.U32.HI R59, RZ, 0x10, R7 ;  /* 0x00000010ff3b7819 */ /* 0x000fe40000011607 */
[----:B------:R-:W-:Y:S01]  /*b260*/  SHF.R.U32.HI R47, RZ, 0x10, R29 ;  /* 0x00000010ff2f7819 */ /* 0x000fe2000001161d */
[----:B------:R-:W-:Y:S01]  /*b270*/  IMAD.MOV.U32 R29, RZ, RZ, R10 ;  /* 0x000000ffff1d7224 */ /* 0x000fe200078e000a */
[----:B------:R-:W-:Y:S02]  /*b280*/  MOV R7, R11 ;  /* 0x0000000b00077202 */ /* 0x000fe40000000f00 */
[--C-:B------:R-:W-:Y:S01]  /*b290*/  SHF.R.U64 R62, R10, 0x10, R11.reuse ;  /* 0x000000100a3e7819 */ /* 0x100fe2000000120b */
[----:B------:R-:W-:Y:S01]  /*b2a0*/  IMAD.MOV.U32 R10, RZ, RZ, R14 ;  /* 0x000000ffff0a7224 */ /* 0x000fe200078e000e */
[----:B------:R-:W-:Y:S01]  /*b2b0*/  SHF.R.U32.HI R63, RZ, 0x10, R11 ;  /* 0x00000010ff3f7819 */ /* 0x000fe2000001160b */
[--C-:B------:R-:W-:Y:S01]  /*b2c0*/  IMAD.MOV.U32 R11, RZ, RZ, R15.reuse ;  /* 0x000000ffff0b7224 */ /* 0x100fe200078e000f */
[----:B------:R-:W-:Y:S01]  /*b2d0*/  MOV R34, R38 ;  /* 0x0000002600227202 */ /* 0x000fe20000000f00 */
[----:B------:R-:W-:Y:S01]  /*b2e0*/  IMAD.MOV.U32 R38, RZ, RZ, R6 ;  /* 0x000000ffff267224 */ /* 0x000fe200078e0006 */
[----:B------:R-:W-:Y:S01]  /*b2f0*/  SHF.R.U64 R64, R14, 0x10, R15 ;  /* 0x000000100e407819 */ /* 0x000fe2000000120f */
[----:B------:R-:W-:Y:S01]  /*b300*/  IMAD.MOV.U32 R6, RZ, RZ, R21 ;  /* 0x000000ffff067224 */ /* 0x000fe200078e0015 */
[----:B------:R-:W-:Y:S01]  /*b310*/  SHF.R.U32.HI R65, RZ, 0x10, R15 ;  /* 0x00000010ff417819 */ /* 0x000fe2000001160f */
[----:B------:R-:W-:Y:S01]  /*b320*/  IMAD.MOV.U32 R15, RZ, RZ, R25 ;  /* 0x000000ffff0f7224 */ /* 0x000fe200078e0019 */
[----:B------:R-:W-:-:S02]  /*b330*/  MOV R42, R33 ;  /* 0x00000021002a7202 */ /* 0x000fc40000000f00 */
[--C-:B------:R-:W-:Y:S02]  /*b340*/  SHF.R.U64 R50, R32, 0x10, R33.reuse ;  /* 0x0000001020327819 */ /* 0x100fe40000001221 */
[----:B------:R-:W-:Y:S02]  /*b350*/  SHF.R.U32.HI R51, RZ, 0x10, R33 ;  /* 0x00000010ff337819 */ /* 0x000fe40000011621 */
[----:B------:R-:W-:Y:S02]  /*b360*/  MOV R46, R27 ;  /* 0x0000001b002e7202 */ /* 0x000fe40000000f00 */
[----:B------:R-:W-:Y:S02]  /*b370*/  MOV R14, R24 ;  /* 0x00000018000e7202 */ /* 0x000fe40000000f00 */
[----:B------:R-:W-:Y:S02]  /*b380*/  PRMT R3, R26, 0x5410, R57 ;  /* 0x000054101a037816 */ /* 0x000fe40000000039 */
[----:B------:R-:W-:-:S02]  /*b390*/  MOV R33, R20 ;  /* 0x0000001400217202 */ /* 0x000fc40000000f00 */
[--C-:B------:R-:W-:Y:S02]  /*b3a0*/  SHF.R.U64 R60, R20, 0x10, R21.reuse ;  /* 0x00000010143c7819 */ /* 0x100fe40000001215 */
[----:B------:R-:W-:Y:S02]  /*b3b0*/  SHF.R.U32.HI R61, RZ, 0x10, R21 ;  /* 0x00000010ff3d7819 */ /* 0x000fe40000011615 */
[--C-:B------:R-:W-:Y:S02]  /*b3c0*/  SHF.R.U64 R66, R24, 0x10, R25.reuse ;  /* 0x0000001018427819 */ /* 0x100fe40000001219 */
[----:B------:R-:W-:Y:S02]  /*b3d0*/  SHF.R.U32.HI R67, RZ, 0x10, R25 ;  /* 0x00000010ff437819 */ /* 0x000fe40000011619 */
[----:B------:R-:W-:Y:S02]  /*b3e0*/  MOV R41, R13 ;  /* 0x0000000d00297202 */ /* 0x000fe40000000f00 */
[----:B------:R-:W-:-:S02]  /*b3f0*/  VIMNMX R26, R52, 0x80, PT ;  /* 0x00000080341a7848 */ /* 0x000fc40003fe0100 */
[--C-:B------:R-:W-:Y:S02]  /*b400*/  SHF.R.U64 R68, R12, 0x10, R13.reuse ;  /* 0x000000100c447819 */ /* 0x100fe4000000120d */
[----:B------:R-:W-:Y:S02]  /*b410*/  SHF.R.U32.HI R69, RZ, 0x10, R13 ;  /* 0x00000010ff457819 */ /* 0x000fe4000001160d */
[----:B------:R-:W-:Y:S02]  /*b420*/  PRMT R27, R30, 0x5410, R42 ;  /* 0x000054101e1b7816 */ /* 0x000fe4000000002a */
[----:B------:R-:W-:Y:S02]  /*b430*/  PRMT R12, R34, 0x5410, R45 ;  /* 0x00005410220c7816 */ /* 0x000fe4000000002d */
[----:B------:R-:W-:Y:S02]  /*b440*/  PRMT R0, R39, 0x5410, R46 ;  /* 0x0000541027007816 */ /* 0x000fe4000000002e */
[----:B------:R-:W-:-:S02]  /*b450*/  PRMT R24, R10, 0x5410, R11 ;  /* 0x000054100a187816 */ /* 0x000fc4000000000b */
[----:B------:R-:W-:Y:S02]  /*b460*/  PRMT R14, R14, 0x5410, R15 ;  /* 0x000054100e0e7816 */ /* 0x000fe4000000000f */
[----:B------:R-:W-:Y:S02]  /*b470*/  PRMT R37, R37, 0x5410, R47 ;  /* 0x0000541025257816 */ /* 0x000fe4000000002f */
        /* <DEDUP_REMOVED lines=12> */
[----:B------:R-:W-:Y:S02]  /*b540*/  ISETP.GE.AND P1, PT, R17, R26, PT ;  /* 0x0000001a1100720c */ /* 0x000fe40003f26270 */
[----:B------:R-:W-:Y:S02]  /*b550*/  PRMT R15, R66, 0x5410, R67 ;  /* 0x00005410420f7816 */ /* 0x000fe40000000043 */
[----:B------:R-:W-:Y:S01]  /*b560*/  PRMT R10, R40, 0x5410, R41 ;  /* 0x00005410280a7816 */ /* 0x000fe20000000029 */
[----:B0-----:R-:W-:Y:S08]  /*b570*/  @!P0 BRA `(.L_x_737) ;  /* 0x0000014400308947 */ /* 0x001ff00003800000 */
.L_x_992:
[----:B------:R-:W-:Y:S05]  /*b580*/  BSYNC B1 ;  /* 0x0000000000017941 */ /* 0x000fea0003800000 */
.L_x_736:
[----:B------:R-:W-:Y:S01]  /*b590*/  BSSY B1, `(.L_x_738) ;  /* 0x00000fe000017945 */ /* 0x000fe20003800000 */
[----:B------:R-:W-:-:S03]  /*b5a0*/  PRMT R11, R68, 0x5410, R69 ;  /* 0x00005410440b7816 */ /* 0x000fc60000000045 */
[----:B------:R-:W-:Y:S05]  /*b5b0*/  @P1 BRA `(.L_x_739) ;  /* 0x0000000c00ec1947 */ /* 0x000fea0003800000 */
[----:B0-----:R-:W0:Y:S01]  /*b5c0*/  LDC R5, c[0x0][0x3f4] ;  /* 0x0000fd00ff057b82 */ /* 0x001e220000000800 */
[----:B------:R-:W-:Y:S01]  /*b5d0*/  BSSY B2, `(.L_x_740) ;  /* 0x000002e000027945 */ /* 0x000fe20003800000 */
[-C--:B0-----:R-:W-:Y:S02]  /*b5e0*/  ISETP.GE.AND P0, PT, R22, R5.reuse, PT ;  /* 0x000000051600720c */ /* 0x081fe40003f06270 */
[-C--:B------:R-:W-:Y:S02]  /*b5f0*/  ISETP.GE.AND P1, PT, R187, R5.reuse, PT ;  /* 0x00000005bb00720c */ /* 0x080fe40003f26270 */
[-C--:B------:R-:W-:Y:S02]  /*b600*/  ISETP.GE.AND P2, PT, R186, R5.reuse, PT ;  /* 0x00000005ba00720c */ /* 0x080fe40003f46270 */
[-C--:B------:R-:W-:Y:S02]  /*b610*/  ISETP.GE.AND P3, PT, R189, R5.reuse, PT ;  /* 0x00000005bd00720c */ /* 0x080fe40003f66270 */
[----:B------:R-:W-:-:S02]  /*b620*/  ISETP.GE.AND P4, PT, R188, R5, PT ;  /* 0x00000005bc00720c */ /* 0x000fc40003f86270 */
[----:B------:R-:W-:-:S03]  /*b630*/  ISETP.GE.AND P5, PT, R190, R5, PT ;  /* 0x00000005be00720c */ /* 0x000fc60003fa6270 */
[----:B------:R-:W-:Y:S10]  /*b640*/  @P0 BRA `(.L_x_741) ;  /* 0x0000000000980947 */ /* 0x000ff40003800000 */
[----:B------:R-:W0:Y:S01]  /*b650*/  LDS.128 R4, [R9+0x10400] ;  /* 0x0104000009047984 */ /* 0x000e220000000c00 */
[----:B------:R-:W-:Y:S02]  /*b660*/  HADD2.F32 R47, -RZ, R38.H0_H0 ;  /* 0x20000026ff2f7230 */ /* 0x000fe40000004100 */
[----:B------:R-:W-:Y:S02]  /*b670*/  HADD2.F32 R45, -RZ, R35.H0_H0 ;  /* 0x20000023ff2d7230 */ /* 0x000fe40000004100 */
[----:B------:R-:W-:Y:S02]  /*b680*/  HADD2.F32 R44, -RZ, R37.H0_H0 ;  /* 0x20000025ff2c7230 */ /* 0x000fe40000004100 */
[----:B------:R-:W-:Y:S02]  /*b690*/  HADD2.F32 R46, -RZ, R39.H0_H0 ;  /* 0x20000027ff2e7230 */ /* 0x000fe40000004100 */
[--C-:B0-----:R-:W-:Y:S02]  /*b6a0*/  HADD2.F32 R40, -RZ, R4.reuse.H0_H0 ;  /* 0x20000004ff287230 */ /* 0x101fe40000004100 */
[----:B------:R-:W-:-:S02]  /*b6b0*/  HADD2.F32 R4, -RZ, R4.H1_H1 ;  /* 0x30000004ff047230 */ /* 0x000fc40000004100 */
[--C-:B------:R-:W-:Y:S02]  /*b6c0*/  HADD2.F32 R41, -RZ, R5.reuse.H0_H0 ;  /* 0x20000005ff297230 */ /* 0x100fe40000004100 */
[----:B------:R-:W-:Y:S02]  /*b6d0*/  HADD2.F32 R5, -RZ, R5.H1_H1 ;  /* 0x30000005ff057230 */ /* 0x000fe40000004100 */
[C---:B------:R-:W-:Y:S01]  /*b6e0*/  FMUL.FTZ R49, R4.reuse, R47 ;  /* 0x0000002f04317220 */ /* 0x040fe20000410000 */
[-C--:B------:R-:W-:Y:S01]  /*b6f0*/  FMUL.FTZ R4, R4, R45.reuse ;  /* 0x0000002d04047220 */ /* 0x080fe20000410000 */
[--C-:B------:R-:W-:Y:S02]  /*b700*/  HADD2.F32 R42, -RZ, R6.reuse.H0_H0 ;  /* 0x20000006ff2a7230 */ /* 0x100fe40000004100 */
[----:B------:R-:W-:Y:S02]  /*b710*/  HADD2.F32 R43, -RZ, R7.H0_H0 ;  /* 0x20000007ff2b7230 */ /* 0x000fe40000004100 */
[C---:B------:R-:W-:Y:S01]  /*b720*/  FMUL.FTZ R50, R5.reuse, R46 ;  /* 0x0000002e05327220 */ /* 0x040fe20000410000 */
[C---:B------:R-:W-:Y:S01]  /*b730*/  FFMA.FTZ R49, R40.reuse, R45, -R49 ;  /* 0x0000002d28317223 */ /* 0x040fe20000010831 */
[----:B------:R-:W-:Y:S01]  /*b740*/  FFMA.FTZ R48, R40, R47, R4 ;  /* 0x0000002f28307223 */ /* 0x000fe20000010004 */
[----:B------:R-:W-:Y:S01]  /*b750*/  FMUL.FTZ R52, R5, R44 ;  /* 0x0000002c05347220 */ /* 0x000fe20000410000 */
[----:B------:R-:W-:-:S02]  /*b760*/  HADD2.F32 R6, -RZ, R6.H1_H1 ;  /* 0x30000006ff067230 */ /* 0x000fc40000004100 */
[C---:B------:R-:W-:Y:S01]  /*b770*/  FFMA.FTZ R50, R41.reuse, R44, -R50 ;  /* 0x0000002c29327223 */ /* 0x040fe20000010832 */
[----:B------:R-:W-:Y:S02]  /*b780*/  HADD2.F32 R7, -RZ, R7.H1_H1 ;  /* 0x30000007ff077230 */ /* 0x000fe40000004100 */
[----:B------:R-:W-:Y:S01]  /*b790*/  FFMA.FTZ R41, R41, R46, R52 ;  /* 0x0000002e29297223 */ /* 0x000fe20000010034 */
[----:B------:R-:W-:Y:S02]  /*b7a0*/  HADD2.F32 R45, -RZ, R38.H1_H1 ;  /* 0x30000026ff2d7230 */ /* 0x000fe40000004100 */
[----:B------:R-:W-:Y:S02]  /*b7b0*/  HADD2.F32 R5, -RZ, R35.H1_H1 ;  /* 0x30000023ff057230 */ /* 0x000fe40000004100 */
[----:B------:R-:W-:Y:S02]  /*b7c0*/  HADD2.F32 R40, -RZ, R39.H1_H1 ;  /* 0x30000027ff287230 */ /* 0x000fe40000004100 */
[----:B------:R-:W-:Y:S01]  /*b7d0*/  FMUL.FTZ R47, R6, R45 ;  /* 0x0000002d062f7220 */ /* 0x000fe20000410000 */
[----:B------:R-:W-:-:S02]  /*b7e0*/  HADD2.F32 R4, -RZ, R37.H1_H1 ;  /* 0x30000025ff047230 */ /* 0x000fc40000004100 */
[-C--:B------:R-:W-:Y:S01]  /*b7f0*/  FMUL.FTZ R44, R6, R5.reuse ;  /* 0x00000005062c7220 */ /* 0x080fe20000410000 */
[C---:B------:R-:W-:Y:S01]  /*b800*/  FMUL.FTZ R46, R7.reuse, R40 ;  /* 0x00000028072e7220 */ /* 0x040fe20000410000 */
[C---:B------:R-:W-:Y:S01]  /*b810*/  FFMA.FTZ R6, R42.reuse, R5, -R47 ;  /* 0x000000052a067223 */ /* 0x040fe2000001082f */
[-C--:B------:R-:W-:Y:S01]  /*b820*/  FMUL.FTZ R51, R7, R4.reuse ;  /* 0x0000000407337220 */ /* 0x080fe20000410000 */
[----:B------:R-:W-:Y:S01]  /*b830*/  FFMA.FTZ R45, R42, R45, R44 ;  /* 0x0000002d2a2d7223 */ /* 0x000fe2000001002c */
[C---:B------:R-:W-:Y:S01]  /*b840*/  FFMA.FTZ R7, R43.reuse, R4, -R46 ;  /* 0x000000042b077223 */ /* 0x040fe2000001082e */
[----:B------:R-:W-:Y:S01]  /*b850*/  F2FP.F16.F32.PACK_AB R4, R48, R49 ;  /* 0x000000313004723e */ /* 0x000fe200000000ff */
[----:B------:R-:W-:Y:S01]  /*b860*/  FFMA.FTZ R40, R43, R40, R51 ;  /* 0x000000282b287223 */ /* 0x000fe20000010033 */
[----:B------:R-:W-:Y:S02]  /*b870*/  F2FP.F16.F32.PACK_AB R5, R41, R50 ;  /* 0x000000322905723e */ /* 0x000fe400000000ff */
[----:B------:R-:W-:-:S02]  /*b880*/  F2FP.F16.F32.PACK_AB R6, R45, R6 ;  /* 0x000000062d06723e */ /* 0x000fc400000000ff */
[----:B------:R-:W-:-:S05]  /*b890*/  F2FP.F16.F32.PACK_AB R7, R40, R7 ;  /* 0x000000072807723e */ /* 0x000fca00000000ff */
[----:B------:R0:W-:Y:S02]  /*b8a0*/  STS.128 [R9+0x10400], R4 ;  /* 0x0104000409007388 */ /* 0x0001e40000000c00 */
.L_x_741:
[----:B------:R-:W-:Y:S05]  /*b8b0*/  BSYNC B2 ;  /* 0x0000000000027941 */ /* 0x000fea0003800000 */
.L_x_740:
[----:B------:R-:W-:Y:S04]  /*b8c0*/  BSSY B2, `(.L_x_742) ;  /* 0x0000028000027945 */ /* 0x000fe80003800000 */
[----:B------:R-:W-:Y:S05]  /*b8d0*/  @P1 BRA `(.L_x_743) ;  /* 0x0000000000981947 */ /* 0x000fea0003800000 */
[----:B0-----:R-:W0:Y:S01]  /*b8e0*/  LDS.128 R4, [R8] ;  /* 0x0000000008047984 */ /* 0x001e220000000c00 */
        /* <DEDUP_REMOVED lines=36> */
[----:B------:R1:W-:Y:S02]  /*bb30*/  STS.128 [R8], R4 ;  /* 0x0000000408007388 */ /* 0x0003e40000000c00 */
.L_x_743:
[----:B------:R-:W-:Y:S05]  /*bb40*/  BSYNC B2 ;  /* 0x0000000000027941 */ /* 0x000fea0003800000 */
.L_x_742:
[----:B------:R-:W-:Y:S04]  /*bb50*/  BSSY B2, `(.L_x_744) ;  /* 0x0000028000027945 */ /* 0x000fe80003800000 */
[----:B------:R-:W-:Y:S05]  /*bb60*/  @P2 BRA `(.L_x_745) ;  /* 0x0000000000982947 */ /* 0x000fea0003800000 */
[----:B01----:R-:W0:Y:S01]  /*bb70*/  LDS.128 R4, [R9+0x14400] ;  /* 0x0144000009047984 */ /* 0x003e220000000c00 */
        /* <DEDUP_REMOVED lines=37> */
.L_x_745:
[----:B------:R-:W-:Y:S05]  /*bdd0*/  BSYNC B2 ;  /* 0x0000000000027941 */ /* 0x000fea0003800000 */
.L_x_744:
[----:B------:R-:W-:Y:S04]  /*bde0*/  BSSY B2, `(.L_x_746) ;  /* 0x0000028000027945 */ /* 0x000fe80003800000 */
[----:B------:R-:W-:Y:S05]  /*bdf0*/  @P3 BRA `(.L_x_747) ;  /* 0x0000000000983947 */ /* 0x000fea0003800000 */
[----:B012---:R-:W0:Y:S01]  /*be00*/  LDS.128 R4, [R8+0x4000] ;  /* 0x0040000008047984 */ /* 0x007e220000000c00 */
        /* <DEDUP_REMOVED lines=37> */
.L_x_747:
[----:B------:R-:W-:Y:S05]  /*c060*/  BSYNC B2 ;  /* 0x0000000000027941 */ /* 0x000fea0003800000 */
.L_x_746:
[----:B------:R-:W-:Y:S04]  /*c070*/  BSSY B2, `(.L_x_748) ;  /* 0x0000028000027945 */ /* 0x000fe80003800000 */
[----:B------:R-:W-:Y:S05]  /*c080*/  @P4 BRA `(.L_x_749) ;  /* 0x0000000000984947 */ /* 0x000fea0003800000 */
[----:B0123--:R-:W0:Y:S01]  /*c090*/  LDS.128 R4, [R9+0x18400] ;  /* 0x0184000009047984 */ /* 0x00fe220000000c00 */
        /* <DEDUP_REMOVED lines=37> */
.L_x_749:
[----:B------:R-:W-:Y:S05]  /*c2f0*/  BSYNC B2 ;  /* 0x0000000000027941 */ /* 0x000fea0003800000 */
.L_x_748:
[----:B------:R-:W-:Y:S05]  /*c300*/  @P5 BRA `(.L_x_739) ;  /* 0x0000000000985947 */ /* 0x000fea0003800000 */
[----:B01234-:R-:W0:Y:S01]  /*c310*/  LDS.128 R4, [R8+0x8000] ;  /* 0x0080000008047984 */ /* 0x01fe220000000c00 */
        /* <DEDUP_REMOVED lines=37> */
.L_x_739:
[----:B------:R-:W-:Y:S05]  /*c570*/  BSYNC B1 ;  /* 0x0000000000017941 */ /* 0x000fea0003800000 */
.L_x_738:
[----:B------:R-:W-:-:S13]  /*c580*/  ISETP.GE.AND P0, PT, R205, R26, PT ;  /* 0x0000001acd00720c */ /* 0x000fda0003f06270 */
[----:B------:R-:W-:Y:S05]  /*c590*/  @P0 BRA `(.L_x_750) ;  /* 0x0000003800d40947 */ /* 0x000fea0003800000 */
[----:B01234-:R-:W0:Y:S01]  /*c5a0*/  LDC R5, c[0x0][0x3f4] ;  /* 0x0000fd00ff057b82 */ /* 0x01fe220000000800 */
        /* <DEDUP_REMOVED lines=9> */
[--C-:B------:R-:W-:Y:S02]  /*c640*/  HADD2.F32 R48, -RZ, R38.reuse.H0_H0 ;  /* 0x20000026ff307230 */ /* 0x100fe40000004100 */
[----:B------:R-:W-:Y:S02]  /*c650*/  HADD2.F32 R50, -RZ, R39.H0_H0 ;  /* 0x20000027ff327230 */ /* 0x000fe40000004100 */
[----:B------:R-:W-:Y:S02]  /*c660*/  HADD2.F32 R44, -RZ, R35.H0_H0 ;  /* 0x20000023ff2c7230 */ /* 0x000fe40000004100 */
[----:B------:R-:W-:Y:S02]  /*c670*/  HADD2.F32 R46, -RZ, R37.H0_H0 ;  /* 0x20000025ff2e7230 */ /* 0x000fe40000004100 */
[----:B------:R-:W-:Y:S02]  /*c680*/  HADD2.F32 R49, -RZ, R38.H1_H1 ;  /* 0x30000026ff317230 */ /* 0x000fe40000004100 */
[----:B0-----:R-:W-:-:S02]  /*c690*/  HADD2.F32 R26, -RZ, R4.H0_H0 ;  /* 0x20000004ff1a7230 */ /* 0x001fc40000004100 */
[----:B------:R-:W-:Y:S02]  /*c6a0*/  HADD2.F32 R4, -RZ, R4.H1_H1 ;  /* 0x30000004ff047230 */ /* 0x000fe40000004100 */
[--C-:B------:R-:W-:Y:S02]  /*c6b0*/  HADD2.F32 R40, -RZ, R5.reuse.H0_H0 ;  /* 0x20000005ff287230 */ /* 0x100fe40000004100 */
[----:B------:R-:W-:Y:S02]  /*c6c0*/  HADD2.F32 R5, -RZ, R5.H1_H1 ;  /* 0x30000005ff057230 */ /* 0x000fe40000004100 */
[-C--:B------:R-:W-:Y:S01]  /*c6d0*/  FMUL.FTZ R43, R48, R4.reuse ;  /* 0x00000004302b7220 */ /* 0x080fe20000410000 */
[----:B------:R-:W-:Y:S01]  /*c6e0*/  FMUL.FTZ R45, R44, R4 ;  /* 0x000000042c2d7220 */ /* 0x000fe20000410000 */
[----:B------:R-:W-:Y:S02]  /*c6f0*/  HADD2.F32 R41, -RZ, R6.H0_H0 ;  /* 0x20000006ff297230 */ /* 0x000fe40000004100 */
[-C--:B------:R-:W-:Y:S01]  /*c700*/  FMUL.FTZ R47, R50, R5.reuse ;  /* 0x00000005322f7220 */ /* 0x080fe20000410000 */
[----:B------:R-:W-:Y:S01]  /*c710*/  FFMA.FTZ R4, R44, R26, -R43 ;  /* 0x0000001a2c047223 */ /* 0x000fe2000001082b */
[----:B------:R-:W-:Y:S01]  /*c720*/  FMUL.FTZ R43, R46, R5 ;  /* 0x000000052e2b7220 */ /* 0x000fe20000410000 */
[----:B------:R-:W-:-:S02]  /*c730*/  HADD2.F32 R42, -RZ, R7.H0_H0 ;  /* 0x20000007ff2a7230 */ /* 0x000fc40000004100 */
[----:B------:R-:W-:Y:S01]  /*c740*/  FFMA.FTZ R5, R46, R40, -R47 ;  /* 0x000000282e057223 */ /* 0x000fe2000001082f */
[----:B------:R-:W-:Y:S02]  /*c750*/  HADD2.F32 R6, -RZ, R6.H1_H1 ;  /* 0x30000006ff067230 */ /* 0x000fe40000004100 */
[----:B------:R-:W-:Y:S01]  /*c760*/  FFMA.FTZ R45, R48, R26, R45 ;  /* 0x0000001a302d7223 */ /* 0x000fe2000001002d */
[----:B------:R-:W-:Y:S02]  /*c770*/  HADD2.F32 R7, -RZ, R7.H1_H1 ;  /* 0x30000007ff077230 */ /* 0x000fe40000004100 */
[----:B------:R-:W-:Y:S01]  /*c780*/  FFMA.FTZ R40, R50, R40, R43 ;  /* 0x0000002832287223 */ /* 0x000fe2000001002b */
[----:B------:R-:W-:Y:S02]  /*c790*/  HADD2.F32 R46, -RZ, R39.H1_H1 ;  /* 0x30000027ff2e7230 */ /* 0x000fe40000004100 */
[----:B------:R-:W-:Y:S01]  /*c7a0*/  FMUL.FTZ R26, R49, R6 ;  /* 0x00000006311a7220 */ /* 0x000fe20000410000 */
[----:B------:R-:W-:Y:S01]  /*c7b0*/  HADD2.F32 R47, -RZ, R35.H1_H1 ;  /* 0x30000023ff2f7230 */ /* 0x000fe20000004100 */
[----:B------:R-:W-:Y:S01]  /*c7c0*/  F2FP.F16.F32.PACK_AB R4, R45, R4 ;  /* 0x000000042d04723e */ /* 0x000fe200000000ff */
[----:B------:R-:W-:-:S02]  /*c7d0*/  HADD2.F32 R44, -RZ, R37.H1_H1 ;  /* 0x30000025ff2c7230 */ /* 0x000fc40000004100 */
[----:B------:R-:W-:Y:S01]  /*c7e0*/  FMUL.FTZ R35, R46, R7 ;  /* 0x000000072e237220 */ /* 0x000fe20000410000 */
[----:B------:R-:W-:Y:S01]  /*c7f0*/  F2FP.F16.F32.PACK_AB R5, R40, R5 ;  /* 0x000000052805723e */ /* 0x000fe200000000ff */
[C---:B------:R-:W-:Y:S01]  /*c800*/  FMUL.FTZ R38, R47.reuse, R6 ;  /* 0x000000062f267220 */ /* 0x040fe20000410000 */
[----:B------:R-:W-:Y:S01]  /*c810*/  FFMA.FTZ R6, R47, R41, -R26 ;  /* 0x000000292f067223 */ /* 0x000fe2000001081a */
[C---:B------:R-:W-:Y:S01]  /*c820*/  FMUL.FTZ R37, R44.reuse, R7 ;  /* 0x000000072c257220 */ /* 0x040fe20000410000 */
[-C--:B------:R-:W-:Y:S01]  /*c830*/  FFMA.FTZ R7, R44, R42.reuse, -R35 ;  /* 0x0000002a2c077223 */ /* 0x080fe20000010823 */
[----:B------:R-:W-:Y:S02]  /*c840*/  FFMA.FTZ R41, R49, R41, R38 ;  /* 0x0000002931297223 */ /* 0x000fe40000010026 */
[----:B------:R-:W-:-:S03]  /*c850*/  FFMA.FTZ R42, R46, R42, R37 ;  /* 0x0000002a2e2a7223 */ /* 0x000fc60000010025 */
[----:B------:R-:W-:Y:S02]  /*c860*/  F2FP.F16.F32.PACK_AB R6, R41, R6 ;  /* 0x000000062906723e */ /* 0x000fe400000000ff */
[----:B------:R-:W-:-:S05]  /*c870*/  F2FP.F16.F32.PACK_AB R7, R42, R7 ;  /* 0x000000072a07723e */ /* 0x000fca00000000ff */
[----:B------:R0:W-:Y:S02]  /*c880*/  STS.128 [R9+0x12400], R4 ;  /* 0x0124000409007388 */ /* 0x0001e40000000c00 */
.L_x_752:
[----:B------:R-:W-:Y:S05]  /*c890*/  BSYNC B1 ;  /* 0x0000000000017941 */ /* 0x000fea0003800000 */
.L_x_751:
[----:B------:R-:W-:Y:S04]  /*c8a0*/  BSSY B1, `(.L_x_753) ;  /* 0x0000028000017945 */ /* 0x000fe80003800000 */
[----:B------:R-:W-:Y:S05]  /*c8b0*/  @P1 BRA `(.L_x_754) ;  /* 0x0000000000981947 */ /* 0x000fea0003800000 */
[----:B0-----:R-:W0:Y:S01]  /*c8c0*/  LDS.128 R4, [R8+0x2000] ;  /* 0x0020000008047984 */ /* 0x001e220000000c00 */
        /* <DEDUP_REMOVED lines=8> */
[-C--:B------:R-:W-:Y:S01]  /*c950*/  FMUL.FTZ R39, R44, R4.reuse ;  /* 0x000000042c277220 */ /* 0x080fe20000410000 */
[C---:B------:R-:W-:Y:S01]  /*c960*/  FMUL.FTZ R41, R42.reuse, R4 ;  /* 0x000000042a297220 */ /* 0x040fe20000410000 */
[----:B------:R-:W-:Y:S02]  /*c970*/  HADD2.F32 R37, -RZ, R6.H0_H0 ;  /* 0x20000006ff257230 */ /* 0x000fe40000004100 */
[-C--:B------:R-:W-:Y:S01]  /*c980*/  FMUL.FTZ R40, R45, R5.reuse ;  /* 0x000000052d287220 */ /* 0x080fe20000410000 */
[-C--:B------:R-:W-:Y:S01]  /*c990*/  FFMA.FTZ R4, R42, R26.reuse, -R39 ;  /* 0x0000001a2a047223 */ /* 0x080fe20000010827 */
[----:B------:R-:W-:Y:S01]  /*c9a0*/  FFMA.FTZ R41, R44, R26, R41 ;  /* 0x0000001a2c297223 */ /* 0x000fe20000010029 */
[----:B------:R-:W-:Y:S01]  /*c9b0*/  FMUL.FTZ R26, R43, R5 ;  /* 0x000000052b1a7220 */ /* 0x000fe20000410000 */
[----:B------:R-:W-:-:S02]  /*c9c0*/  HADD2.F32 R38, -RZ, R7.H0_H0 ;  /* 0x20000007ff267230 */ /* 0x000fc40000004100 */
[-C--:B------:R-:W-:Y:S01]  /*c9d0*/  FFMA.FTZ R5, R43, R35.reuse, -R40 ;  /* 0x000000232b057223 */ /* 0x080fe20000010828 */
[----:B------:R-:W-:Y:S02]  /*c9e0*/  HADD2.F32 R6, -RZ, R6.H1_H1 ;  /* 0x30000006ff067230 */ /* 0x000fe40000004100 */
[----:B------:R-:W-:Y:S01]  /*c9f0*/  FFMA.FTZ R26, R45, R35, R26 ;  /* 0x000000232d1a7223 */ /* 0x000fe2000001001a */
[----:B------:R-:W-:Y:S01]  /*ca00*/  HADD2.F32 R7, -RZ, R7.H1_H1 ;  /* 0x30000007ff077230 */ /* 0x000fe20000004100 */
[----:B------:R-:W-:Y:S01]  /*ca10*/  F2FP.F16.F32.PACK_AB R4, R41, R4 ;  /* 0x000000042904723e */ /* 0x000fe200000000ff */
[----:B------:R-:W-:Y:S02]  /*ca20*/  HADD2.F32 R43, -RZ, R33.H1_H1 ;  /* 0x30000021ff2b7230 */ /* 0x000fe40000004100 */
[----:B------:R-:W-:Y:S01]  /*ca30*/  HADD2.F32 R42, -RZ, R34.H1_H1 ;  /* 0x30000022ff2a7230 */ /* 0x000fe20000004100 */
[----:B------:R-:W-:Y:S01]  /*ca40*/  F2FP.F16.F32.PACK_AB R5, R26, R5 ;  /* 0x000000051a05723e */ /* 0x000fe200000000ff */
[----:B------:R-:W-:-:S02]  /*ca50*/  HADD2.F32 R39, -RZ, R31.H1_H1 ;  /* 0x3000001fff277230 */ /* 0x000fc40000004100 */
[----:B------:R-:W-:Y:S02]  /*ca60*/  HADD2.F32 R40, -RZ, R32.H1_H1 ;  /* 0x30000020ff287230 */ /* 0x000fe40000004100 */
[-C--:B------:R-:W-:Y:S01]  /*ca70*/  FMUL.FTZ R32, R43, R6.reuse ;  /* 0x000000062b207220 */ /* 0x080fe20000410000 */
[-C--:B------:R-:W-:Y:S01]  /*ca80*/  FMUL.FTZ R31, R42, R7.reuse ;  /* 0x000000072a1f7220 */ /* 0x080fe20000410000 */
[C---:B------:R-:W-:Y:S01]  /*ca90*/  FMUL.FTZ R34, R39.reuse, R6 ;  /* 0x0000000627227220 */ /* 0x040fe20000410000 */
[C---:B------:R-:W-:Y:S01]  /*caa0*/  FMUL.FTZ R33, R40.reuse, R7 ;  /* 0x0000000728217220 */ /* 0x040fe20000410000 */
[-C--:B------:R-:W-:Y:S01]  /*cab0*/  FFMA.FTZ R6, R39, R37.reuse, -R32 ;  /* 0x0000002527067223 */ /* 0x080fe20000010820 */
[-C--:B------:R-:W-:Y:S01]  /*cac0*/  FFMA.FTZ R7, R40, R38.reuse, -R31 ;  /* 0x0000002628077223 */ /* 0x080fe2000001081f */
[----:B------:R-:W-:Y:S01]  /*cad0*/  FFMA.FTZ R37, R43, R37, R34 ;  /* 0x000000252b257223 */ /* 0x000fe20000010022 */
[----:B------:R-:W-:-:S04]  /*cae0*/  FFMA.FTZ R38, R42, R38, R33 ;  /* 0x000000262a267223 */ /* 0x000fc80000010021 */
[----:B------:R-:W-:Y:S02]  /*caf0*/  F2FP.F16.F32.PACK_AB R6, R37, R6 ;  /* 0x000000062506723e */ /* 0x000fe400000000ff */
[----:B------:R-:W-:-:S05]  /*cb00*/  F2FP.F16.F32.PACK_AB R7, R38, R7 ;  /* 0x000000072607723e */ /* 0x000fca00000000ff */
[----:B------:R1:W-:Y:S02]  /*cb10*/  STS.128 [R8+0x2000], R4 ;  /* 0x0020000408007388 */ /* 0x0003e40000000c00 */
.L_x_754:
[----:B------:R-:W-:Y:S05]  /*cb20*/  BSYNC B1 ;  /* 0x0000000000017941 */ /* 0x000fea0003800000 */
.L_x_753:
        /* <DEDUP_REMOVED lines=28> */
[-C--:B------:R-:W-:Y:S01]  /*ccf0*/  FMUL.FTZ R27, R38, R6.reuse ;  /* 0x00000006261b7220 */ /* 0x080fe20000410000 */
[----:B------:R-:W-:Y:S02]  /*cd00*/  HADD2.F32 R35, -RZ, R28.H1_H1 ;  /* 0x3000001cff237230 */ /* 0x000fe40000004100 */
[C---:B------:R-:W-:Y:S01]  /*cd10*/  FMUL.FTZ R29, R34.reuse, R6 ;  /* 0x00000006221d7220 */ /* 0x040fe20000410000 */
[-C--:B------:R-:W-:Y:S01]  /*cd20*/  FMUL.FTZ R28, R39, R7.reuse ;  /* 0x00000007271c7220 */ /* 0x080fe20000410000 */
[-C--:B------:R-:W-:Y:S01]  /*cd30*/  FFMA.FTZ R6, R34, R32.reuse, -R27 ;  /* 0x0000002022067223 */ /* 0x080fe2000001081b */
[C---:B------:R-:W-:Y:S01]  /*cd40*/  FMUL.FTZ R30, R35.reuse, R7 ;  /* 0x00000007231e7220 */ /* 0x040fe20000410000 */
[----:B------:R-:W-:Y:S01]  /*cd50*/  FFMA.FTZ R29, R38, R32, R29 ;  /* 0x00000020261d7223 */ /* 0x000fe2000001001d */
[-C--:B------:R-:W-:Y:S02]  /*cd60*/  FFMA.FTZ R7, R35, R33.reuse, -R28 ;  /* 0x0000002123077223 */ /* 0x080fe4000001081c */
[----:B------:R-:W-:-:S02]  /*cd70*/  FFMA.FTZ R30, R39, R33, R30 ;  /* 0x00000021271e7223 */ /* 0x000fc4000001001e */
[----:B------:R-:W-:-:S03]  /*cd80*/  F2FP.F16.F32.PACK_AB R6, R29, R6 ;  /* 0x000000061d06723e */ /* 0x000fc600000000ff */
[----:B------:R-:W-:-:S05]  /*cd90*/  F2FP.F16.F32.PACK_AB R7, R30, R7 ;  /* 0x000000071e07723e */ /* 0x000fca00000000ff */
[----:B------:R2:W-:Y:S02]  /*cda0*/  STS.128 [R9+0x16400], R4 ;  /* 0x0164000409007388 */ /* 0x0005e40000000c00 */
.L_x_756:
[----:B------:R-:W-:Y:S05]  /*cdb0*/  BSYNC B1 ;  /* 0x0000000000017941 */ /* 0x000fea0003800000 */
.L_x_755:
        /* <DEDUP_REMOVED lines=30> */
[C---:B------:R-:W-:Y:S01]  /*cfa0*/  FMUL.FTZ R25, R30.reuse, R6 ;  /* 0x000000061e197220 */ /* 0x040fe20000410000 */
[-C--:B------:R-:W-:Y:S01]  /*cfb0*/  FMUL.FTZ R20, R35, R7.reuse ;  /* 0x0000000723147220 */ /* 0x080fe20000410000 */
[C---:B------:R-:W-:Y:S01]  /*cfc0*/  FMUL.FTZ R24, R31.reuse, R7 ;  /* 0x000000071f187220 */ /* 0x040fe20000410000 */
[-C--:B------:R-:W-:Y:S01]  /*cfd0*/  FFMA.FTZ R6, R30, R28.reuse, -R21 ;  /* 0x0000001c1e067223 */ /* 0x080fe20000010815 */
[----:B------:R-:W-:Y:S01]  /*cfe0*/  FFMA.FTZ R25, R32, R28, R25 ;  /* 0x0000001c20197223 */ /* 0x000fe20000010019 */
[-C--:B------:R-:W-:Y:S01]  /*cff0*/  FFMA.FTZ R7, R31, R29.reuse, -R20 ;  /* 0x0000001d1f077223 */ /* 0x080fe20000010814 */
[----:B------:R-:W-:-:S03]  /*d000*/  FFMA.FTZ R24, R35, R29, R24 ;  /* 0x0000001d23187223 */ /* 0x000fc60000010018 */
[----:B------:R-:W-:Y:S02]  /*d010*/  F2FP.F16.F32.PACK_AB R6, R25, R6 ;  /* 0x000000061906723e */ /* 0x000fe400000000ff */
[----:B------:R-:W-:-:S05]  /*d020*/  F2FP.F16.F32.PACK_AB R7, R24, R7 ;  /* 0x000000071807723e */ /* 0x000fca00000000ff */
[----:B------:R3:W-:Y:S02]  /*d030*/  STS.128 [R8+0x6000], R4 ;  /* 0x0060000408007388 */ /* 0x0007e40000000c00 */
.L_x_758:
[----:B------:R-:W-:Y:S05]  /*d040*/  BSYNC B1 ;  /* 0x0000000000017941 */ /* 0x000fea0003800000 */
.L_x_757:
        /* <DEDUP_REMOVED lines=40> */
.L_x_760:
[----:B------:R-:W-:Y:S05]  /*d2d0*/  BSYNC B1 ;  /* 0x0000000000017941 */ /* 0x000fea0003800000 */
.L_x_759:
        /* <DEDUP_REMOVED lines=13> */
[----:B------:R-:W-:Y:S01]  /*d3b0*/  FMUL.FTZ R15, R28, R5 ;  /* 0x000000051c0f7220 */ /* 0x000fe20000410000 */
[----:B------:R-:W-:Y:S01]  /*d3c0*/  FFMA.FTZ R4, R21, R9, -R20 ;  /* 0x0000000915047223 */ /* 0x000fe20000010814 */
[----:B------:R-:W-:-:S02]  /*d3d0*/  HADD2.F32 R14, -RZ, R7.H0_H0 ;  /* 0x20000007ff0e7230 */ /* 0x000fc40000004100 */
[----:B------:R-:W-:Y:S01]  /*d3e0*/  FFMA.FTZ R9, R25, R9, R24 ;  /* 0x0000000919097223 */ /* 0x000fe20000010018 */
[C---:B------:R-:W-:Y:S01]  /*d3f0*/  FMUL.FTZ R21, R26.reuse, R5 ;  /* 0x000000051a157220 */ /* 0x040fe20000410000 */
[----:B------:R-:W-:Y:S02]  /*d400*/  HADD2.F32 R6, -RZ, R6.H1_H1 ;  /* 0x30000006ff067230 */ /* 0x000fe40000004100 */
[-C--:B------:R-:W-:Y:S01]  /*d410*/  FFMA.FTZ R5, R26, R12.reuse, -R15 ;  /* 0x0000000c1a057223 */ /* 0x080fe2000001080f */
[----:B------:R-:W-:Y:S02]  /*d420*/  HADD2.F32 R7, -RZ, R7.H1_H1 ;  /* 0x30000007ff077230 */ /* 0x000fe40000004100 */
[----:B------:R-:W-:Y:S01]  /*d430*/  FFMA.FTZ R12, R28, R12, R21 ;  /* 0x0000000c1c0c7223 */ /* 0x000fe20000010015 */
[----:B------:R-:W-:Y:S01]  /*d440*/  HADD2.F32 R25, -RZ, R10.H1_H1 ;  /* 0x3000000aff197230 */ /* 0x000fe20000004100 */
[----:B------:R-:W-:Y:S01]  /*d450*/  F2FP.F16.F32.PACK_AB R4, R9, R4 ;  /* 0x000000040904723e */ /* 0x000fe200000000ff */
[----:B------:R-:W-:-:S02]  /*d460*/  HADD2.F32 R20, -RZ, R11.H1_H1 ;  /* 0x3000000bff147230 */ /* 0x000fc40000004100 */
[----:B------:R-:W-:Y:S02]  /*d470*/  HADD2.F32 R15, -RZ, R0.H1_H1 ;  /* 0x30000000ff0f7230 */ /* 0x000fe40000004100 */
[-C--:B------:R-:W-:Y:S01]  /*d480*/  FMUL.FTZ R0, R25, R6.reuse ;  /* 0x0000000619007220 */ /* 0x080fe20000410000 */
[----:B------:R-:W-:Y:S02]  /*d490*/  HADD2.F32 R10, -RZ, R3.H1_H1 ;  /* 0x30000003ff0a7230 */ /* 0x000fe40000004100 */
[----:B------:R-:W-:Y:S01]  /*d4a0*/  FMUL.FTZ R3, R20, R7 ;  /* 0x0000000714037220 */ /* 0x000fe20000410000 */
[----:B------:R-:W-:Y:S01]  /*d4b0*/  F2FP.F16.F32.PACK_AB R5, R12, R5 ;  /* 0x000000050c05723e */ /* 0x000fe200000000ff */
[C---:B------:R-:W-:Y:S01]  /*d4c0*/  FMUL.FTZ R6, R15.reuse, R6 ;  /* 0x000000060f067220 */ /* 0x040fe20000410000 */
[----:B------:R-:W-:Y:S01]  /*d4d0*/  FFMA.FTZ R0, R15, R13, -R0 ;  /* 0x0000000d0f007223 */ /* 0x000fe20000010800 */
[C---:B------:R-:W-:Y:S01]  /*d4e0*/  FMUL.FTZ R7, R10.reuse, R7 ;  /* 0x000000070a077220 */ /* 0x040fe20000410000 */
[----:B------:R-:W-:Y:S01]  /*d4f0*/  FFMA.FTZ R3, R10, R14, -R3 ;  /* 0x0000000e0a037223 */ /* 0x000fe20000010803 */
[----:B------:R-:W-:-:S02]  /*d500*/  FFMA.FTZ R13, R25, R13, R6 ;  /* 0x0000000d190d7223 */ /* 0x000fc40000010006 */
[----:B------:R-:W-:-:S03]  /*d510*/  FFMA.FTZ R14, R20, R14, R7 ;  /* 0x0000000e140e7223 */ /* 0x000fc60000010007 */
[----:B------:R-:W-:Y:S02]  /*d520*/  F2FP.F16.F32.PACK_AB R6, R13, R0 ;  /* 0x000000000d06723e */ /* 0x000fe400000000ff */
[----:B------:R-:W-:-:S05]  /*d530*/  F2FP.F16.F32.PACK_AB R7, R14, R3 ;  /* 0x000000030e07723e */ /* 0x000fca00000000ff */
[----:B------:R0:W-:Y:S01]  /*d540*/  STS.128 [R8+0xa000], R4 ;  /* 0x00a0000408007388 */ /* 0x0001e20000000c00 */
[----:B------:R-:W-:Y:S05]  /*d550*/  BRA `(.L_x_750) ;  /* 0x0000002800e47947 */ /* 0x000fea0003800000 */
.L_x_732:
[----:B------:R-:W-:-:S03]  /*d560*/  UMOV UR4, 0xffffffff ;  /* 0xffffffff00047882 */ /* 0x000fc60000000000 */
[----:B------:R-:W-:Y:S05]  /*d570*/  BRA.DIV UR4, `(.L_x_761) ;  /* 0x0000012604447947 */ /* 0x000fea000b800000 */
[----:B------:R-:W0:Y:S04]  /*d580*/  SHFL.IDX PT, R3, R25, RZ, 0x1c1f ;  /* 0x001c1fff19037589 */ /* 0x000e2800000e0000 */
[----:B------:R-:W1:Y:S04]  /*d590*/  SHFL.IDX PT, R0, R24, RZ, 0x1c1f ;  /* 0x001c1fff18007589 */ /* 0x000e6800000e0000 */
[----:B------:R2:W3:Y:S04]  /*d5a0*/  SHFL.IDX PT, R5, R27, RZ, 0x1c1f ;  /* 0x001c1fff1b057589 */ /* 0x0004e800000e0000 */
[----:B------:R2:W4:Y:S01]  /*d5b0*/  SHFL.IDX PT, R14, R26, RZ, 0x1c1f ;  /* 0x001c1fff1a0e7589 */ /* 0x00052200000e0000 */
[----:B0-----:R-:W-:Y:S01]  /*d5c0*/  MOV R43, R3 ;  /* 0x00000003002b7202 */ /* 0x001fe20000000f00 */
[----:B-12---:R-:W-:-:S07]  /*d5d0*/  IMAD.MOV.U32 R42, RZ, RZ, R0 ;  /* 0x000000ffff2a7224 */ /* 0x006fce00078e0000 */
.L_x_998:
[----:B------:R-:W-:Y:S01]  /*d5e0*/  ULDC UR4, c[0x0][0x448] ;  /* 0x0001120000047ab9 */ /* 0x000fe20000000800 */
[----:B------:R-:W-:Y:S01]  /*d5f0*/  BSSY B1, `(.L_x_762) ;  /* 0x0000033000017945 */ /* 0x000fe20003800000 */
[----:B------:R-:W-:Y:S01]  /*d600*/  IMAD R46, R149, UR4, RZ ;  /* 0x00000004952e7c24 */ /* 0x000fe2000f8e02ff */
[----:B------:R-:W-:Y:S01]  /*d610*/  CS2R R8, SRZ ;  /* 0x0000000000087805 */ /* 0x000fe2000001ff00 */
[----:B----4-:R-:W-:Y:S01]  /*d620*/  IMAD.MOV.U32 R20, RZ, RZ, R14 ;  /* 0x000000ffff147224 */ /* 0x010fe200078e000e */
[----:B------:R-:W-:Y:S01]  /*d630*/  CS2R R10, SRZ ;  /* 0x00000000000a7805 */ /* 0x000fe2000001ff00 */
[----:B---3--:R-:W-:Y:S01]  /*d640*/  IMAD.MOV.U32 R21, RZ, RZ, R5 ;  /* 0x000000ffff157224 */ /* 0x008fe200078e0005 */
[----:B------:R-:W-:Y:S01]  /*d650*/  ISETP.GE.AND P0, PT, R6, R46, PT ;  /* 0x0000002e0600720c */ /* 0x000fe20003f06270 */
[----:B------:R-:W-:Y:S01]  /*d660*/  IMAD R46, R125, -0x80, R46 ;  /* 0xffffff807d2e7824 */ /* 0x000fe200078e022e */
        /* <DEDUP_REMOVED lines=11> */
[C---:B------:R-:W-:Y:S01]  /*d720*/  VIADD R3, R18.reuse, 0x40 ;  /* 0x0000004012037836 */ /* 0x040fe20000000000 */
[C---:B------:R-:W-:Y:S01]  /*d730*/  IADD3 R0, R18.reuse, 0x20, RZ ;  /* 0x0000002012007810 */ /* 0x040fe20007ffe0ff */
[----:B------:R-:W-:Y:S01]  /*d740*/  ULDC UR4, c[0x0][0x3f4] ;  /* 0x0000fd0000047ab9 */ /* 0x000fe20000000800 */
[----:B------:R-:W-:Y:S02]  /*d750*/  CS2R R24, SRZ ;  /* 0x0000000000187805 */ /* 0x000fe4000001ff00 */
[----:B------:R-:W-:Y:S02]  /*d760*/  ISETP.GE.AND P0, PT, R18, UR4, PT ;  /* 0x0000000412007c0c */ /* 0x000fe4000bf06270 */
[----:B------:R-:W-:Y:S02]  /*d770*/  CS2R R26, SRZ ;  /* 0x00000000001a7805 */ /* 0x000fe4000001ff00 */
[----:B------:R-:W-:Y:S02]  /*d780*/  ISETP.GE.AND P1, PT, R0, UR4, PT ;  /* 0x0000000400007c0c */ /* 0x000fe4000bf26270 */
[----:B------:R-:W-:-:S02]  /*d790*/  ISETP.GE.AND P2, PT, R3, UR4, PT ;  /* 0x0000000403007c0c */ /* 0x000fc4000bf46270 */
[----:B------:R-:W-:Y:S02]  /*d7a0*/  CS2R R4, SRZ ;  /* 0x0000000000047805 */ /* 0x000fe4000001ff00 */
[----:B------:R-:W-:Y:S02]  /*d7b0*/  CS2R R6, SRZ ;  /* 0x0000000000067805 */ /* 0x000fe4000001ff00 */
[----:B------:R-:W-:Y:S01]  /*d7c0*/  CS2R R28, SRZ ;  /* 0x00000000001c7805 */ /* 0x000fe2000001ff00 */
[----:B------:R-:W-:-:S04]  /*d7d0*/  @!P0 IMAD.WIDE R12, R18, 0x2, R42 ;  /* 0x00000002120c8825 */ /* 0x000fc800078e022a */
[----:B------:R-:W-:Y:S02]  /*d7e0*/  @!P1 IMAD.SHL.U32 R41, R211, 0x8, RZ ;  /* 0x00000008d3299824 */ /* 0x000fe400078e00ff */
[----:B------:R-:W-:Y:S01]  /*d7f0*/  @!P2 SHF.L.U32 R45, R212, 0x3, RZ ;  /* 0x00000003d42da819 */ /* 0x000fe200000006ff */
[----:B------:R0:W5:Y:S01]  /*d800*/  @!P0 LD.E.128 R24, desc[UR40][R12.64] ;  /* 0x000000280c188980 */ /* 0x000162000c101d00 */
[----:B------:R-:W-:Y:S01]  /*d810*/  CS2R R30, SRZ ;  /* 0x00000000001e7805 */ /* 0x000fe2000001ff00 */
[--C-:B------:R-:W-:Y:S01]  /*d820*/  @!P1 IMAD.WIDE R38, R41, 0x2, R42.reuse ;  /* 0x0000000229269825 */ /* 0x100fe200078e022a */
[----:B------:R-:W-:Y:S02]  /*d830*/  CS2R R8, SRZ ;  /* 0x0000000000087805 */ /* 0x000fe4000001ff00 */
[----:B------:R-:W-:Y:S02]  /*d840*/  CS2R R10, SRZ ;  /* 0x00000000000a7805 */ /* 0x000fe4000001ff00 */
[----:B------:R-:W-:Y:S01]  /*d850*/  CS2R R32, SRZ ;  /* 0x0000000000207805 */ /* 0x000fe2000001ff00 */
[----:B------:R-:W-:Y:S01]  /*d860*/  @!P2 IMAD.WIDE R42, R45, 0x2, R42 ;  /* 0x000000022d2aa825 */ /* 0x000fe200078e022a */
[----:B------:R-:W-:-:S02]  /*d870*/  CS2R R34, SRZ ;  /* 0x0000000000227805 */ /* 0x000fc4000001ff00 */
[----:B------:R-:W-:Y:S01]  /*d880*/  CS2R R14, SRZ ;  /* 0x00000000000e7805 */ /* 0x000fe2000001ff00 */
[----:B------:R1:W5:Y:S01]  /*d890*/  @!P1 LD.E.128 R28, desc[UR40][R38.64] ;  /* 0x00000028261c9980 */ /* 0x000362000c101d00 */
[--C-:B------:R-:W-:Y:S01]  /*d8a0*/  @!P1 IMAD.WIDE R40, R41, 0x2, R20.reuse ;  /* 0x0000000229289825 */ /* 0x100fe200078e0214 */
[----:B0-----:R-:W-:Y:S02]  /*d8b0*/  CS2R R12, SRZ ;  /* 0x00000000000c7805 */ /* 0x001fe4000001ff00 */
[----:B------:R1:W5:Y:S01]  /*d8c0*/  @!P2 LD.E.128 R32, desc[UR40][R42.64] ;  /* 0x000000282a20a980 */ /* 0x000362000c101d00 */
[----:B------:R-:W-:-:S03]  /*d8d0*/  @!P2 IMAD.WIDE R44, R45, 0x2, R20 ;  /* 0x000000022d2ca825 */ /* 0x000fc600078e0214 */
[----:B------:R1:W5:Y:S01]  /*d8e0*/  @!P1 LD.E.128 R8, desc[UR40][R40.64] ;  /* 0x0000002828089980 */ /* 0x000362000c101d00 */
[----:B------:R-:W-:-:S03]  /*d8f0*/  @!P0 IMAD.WIDE R20, R18, 0x2, R20 ;  /* 0x0000000212148825 */ /* 0x000fc600078e0214 */
[----:B------:R1:W5:Y:S04]  /*d900*/  @!P2 LD.E.128 R12, desc[UR40][R44.64] ;  /* 0x000000282c0ca980 */ /* 0x000368000c101d00 */
[----:B------:R1:W5:Y:S02]  /*d910*/  @!P0 LD.E.128 R4, desc[UR40][R20.64] ;  /* 0x0000002814048980 */ /* 0x000364000c101d00 */
.L_x_763:
[----:B------:R-:W-:Y:S05]  /*d920*/  BSYNC B1 ;  /* 0x0000000000017941 */ /* 0x000fea0003800000 */
.L_x_762:
[----:B-----5:R-:W-:Y:S01]  /*d930*/  IMAD.MOV.U32 R0, RZ, RZ, R24 ;  /* 0x000000ffff007224 */ /* 0x020fe200078e0018 */
[----:B------:R-:W-:Y:S01]  /*d940*/  MOV R37, R26 ;  /* 0x0000001a00257202 */ /* 0x000fe20000000f00 */
[----:B------:R-:W-:Y:S01]  /*d950*/  IMAD.MOV.U32 R3, RZ, RZ, R25 ;  /* 0x000000ffff037224 */ /* 0x000fe200078e0019 */
[--C-:B------:R-:W-:Y:S01]  /*d960*/  SHF.R.U64 R26, R26, 0x10, R27.reuse ;  /* 0x000000101a1a7819 */ /* 0x100fe2000000121b */
[--C-:B-1----:R-:W-:Y:S01]  /*d970*/  IMAD.MOV.U32 R21, RZ, RZ, R27.reuse ;  /* 0x000000ffff157224 */ /* 0x102fe200078e001b */
[----:B------:R-:W-:Y:S01]  /*d980*/  SHF.R.U32.HI R43, RZ, 0x10, R27 ;  /* 0x00000010ff2b7819 */ /* 0x000fe2000001161b */
[----:B------:R-:W-:Y:S01]  /*d990*/  IMAD.MOV.U32 R27, RZ, RZ, R30 ;  /* 0x000000ffff1b7224 */ /* 0x000fe200078e001e */
[----:B------:R-:W-:Y:S01]  /*d9a0*/  SHF.R.U64 R47, R30, 0x10, R31 ;  /* 0x000000101e2f7819 */ /* 0x000fe2000000121f */
[----:B------:R-:W-:Y:S01]  /*d9b0*/  IMAD.MOV.U32 R20, RZ, RZ, R5 ;  /* 0x000000ffff147224 */ /* 0x000fe200078e0005 */
[----:B------:R-:W-:Y:S01]  /*d9c0*/  MOV R30, R32 ;  /* 0x00000020001e7202 */ /* 0x000fe20000000f00 */
[----:B------:R-:W-:Y:S01]  /*d9d0*/  IMAD.MOV.U32 R39, RZ, RZ, R4 ;  /* 0x000000ffff277224 */ /* 0x000fe200078e0004 */
[----:B------:R-:W-:Y:S01]  /*d9e0*/  SHF.R.U64 R49, R32, 0x10, R33 ;  /* 0x0000001020317819 */ /* 0x000fe20000001221 */
[----:B------:R-:W-:Y:S01]  /*d9f0*/  IMAD.MOV.U32 R32, RZ, RZ, R34 ;  /* 0x000000ffff207224 */ /* 0x000fe200078e0022 */
[----:B------:R-:W-:Y:S01]  /*da00*/  SHF.R.U64 R51, R34, 0x10, R35 ;  /* 0x0000001022337819 */ /* 0x000fe20000001223 */
[----:B------:R-:W-:Y:S01]  /*da10*/  IMAD.MOV.U32 R40, RZ, RZ, R33 ;  /* 0x000000ffff287224 */ /* 0x000fe200078e0021 */
[----:B------:R-:W-:Y:S01]  /*da20*/  PRMT R34, R0, 0x5410, R3 ;  /* 0x0000541000227816 */ /* 0x000fe20000000003 */
[----:B------:R-:W-:Y:S01]  /*da30*/  BSSY B1, `(.L_x_764) ;  /* 0x0000040000017945 */ /* 0x000fe20003800000 */
[----:B------:R-:W-:-:S02]  /*da40*/  LEA.HI R0, R204, R204, RZ, 0x1 ;  /* 0x000000cccc007211 */ /* 0x000fc400078f08ff */
[----:B------:R-:W-:Y:S01]  /*da50*/  SHF.R.U64 R53, R4, 0x10, R5 ;  /* 0x0000001004357819 */ /* 0x000fe20000001205 */
[----:B------:R-:W-:Y:S01]  /*da60*/  IMAD.MOV.U32 R4, RZ, RZ, R7 ;  /* 0x000000ffff047224 */ /* 0x000fe200078e0007 */
[----:B------:R-:W-:Y:S02]  /*da70*/  LOP3.LUT R3, R0, 0xfffffffe, RZ, 0xc0, !PT ;  /* 0xfffffffe00037812 */ /* 0x000fe400078ec0ff */
[----:B------:R-:W-:Y:S02]  /*da80*/  SHF.R.U32.HI R54, RZ, 0x10, R5 ;  /* 0x00000010ff367819 */ /* 0x000fe40000011605 */
[----:B------:R-:W-:Y:S01]  /*da90*/  SHF.R.U64 R38, R24, 0x10, R25 ;  /* 0x0000001018267819 */ /* 0x000fe20000001219 */
[----:B------:R-:W-:Y:S01]  /*daa0*/  IMAD.IADD R3, R204, 0x1, -R3 ;  /* 0x00000001cc037824 */ /* 0x000fe200078e0a03 */
[----:B------:R-:W-:Y:S01]  /*dab0*/  SHF.R.U32.HI R42, RZ, 0x10, R25 ;  /* 0x00000010ff2a7819 */ /* 0x000fe20000011619 */
[----:B------:R-:W-:Y:S01]  /*dac0*/  IMAD.MOV.U32 R25, RZ, RZ, R28 ;  /* 0x000000ffff197224 */ /* 0x000fe200078e001c */
[----:B------:R-:W-:-:S02]  /*dad0*/  MOV R24, R29 ;  /* 0x0000001d00187202 */ /* 0x000fc40000000f00 */
[----:B------:R-:W-:Y:S02]  /*dae0*/  SHF.L.U32 R5, R3, 0x1f, RZ ;  /* 0x0000001f03057819 */ /* 0x000fe400000006ff */
[----:B------:R-:W-:Y:S01]  /*daf0*/  SHF.R.U64 R44, R28, 0x10, R29 ;  /* 0x000000101c2c7819 */ /* 0x000fe2000000121d */
[--C-:B------:R-:W-:Y:S01]  /*db00*/  IMAD.MOV.U32 R28, RZ, RZ, R31.reuse ;  /* 0x000000ffff1c7224 */ /* 0x100fe200078e001f */
[----:B------:R-:W0:Y:S01]  /*db10*/  SYNCS.PHASECHK.TRANS64.TRYWAIT P0, [R2+URZ+0x34800], R5 ;  /* 0x03480005020075a7 */ /* 0x000e22000800017f */
[----:B------:R-:W-:Y:S01]  /*db20*/  SHF.R.U32.HI R48, RZ, 0x10, R31 ;  /* 0x00000010ff307819 */ /* 0x000fe2000001161f */
[----:B------:R-:W-:Y:S01]  /*db30*/  IMAD.MOV.U32 R31, RZ, RZ, R10 ;  /* 0x000000ffff1f7224 */ /* 0x000fe200078e000a */
[----:B------:R-:W-:Y:S02]  /*db40*/  MOV R41, R6 ;  /* 0x0000000600297202 */ /* 0x000fe40000000f00 */
[----:B------:R-:W-:Y:S02]  /*db50*/  SHF.R.U64 R55, R6, 0x10, R7 ;  /* 0x0000001006377819 */ /* 0x000fe40000001207 */
[----:B------:R-:W-:Y:S01]  /*db60*/  SHF.R.U32.HI R45, RZ, 0x10, R29 ;  /* 0x00000010ff2d7819 */ /* 0x000fe2000001161d */
[----:B------:R-:W-:Y:S01]  /*db70*/  IMAD.MOV.U32 R29, RZ, RZ, R8 ;  /* 0x000000ffff1d7224 */ /* 0x000fe200078e0008 */
[----:B------:R-:W-:-:S02]  /*db80*/  SHF.R.U32.HI R50, RZ, 0x10, R33 ;  /* 0x00000010ff327819 */ /* 0x000fc40000011621 */
[----:B------:R-:W-:Y:S01]  /*db90*/  SHF.R.U32.HI R56, RZ, 0x10, R7 ;  /* 0x00000010ff387819 */ /* 0x000fe20000011607 */
[----:B------:R-:W-:Y:S01]  /*dba0*/  IMAD.MOV.U32 R7, RZ, RZ, R11 ;  /* 0x000000ffff077224 */ /* 0x000fe200078e000b */
[----:B------:R-:W-:Y:S02]  /*dbb0*/  MOV R6, R9 ;  /* 0x0000000900067202 */ /* 0x000fe40000000f00 */
[--C-:B------:R-:W-:Y:S02]  /*dbc0*/  SHF.R.U64 R57, R8, 0x10, R9.reuse ;  /* 0x0000001008397819 */ /* 0x100fe40000001209 */
[----:B------:R-:W-:Y:S01]  /*dbd0*/  SHF.R.U32.HI R58, RZ, 0x10, R9 ;  /* 0x00000010ff3a7819 */ /* 0x000fe20000011609 */
[----:B------:R-:W-:Y:S01]  /*dbe0*/  IMAD.MOV.U32 R9, RZ, RZ, R13 ;  /* 0x000000ffff097224 */ /* 0x000fe200078e000d */
[----:B------:R-:W-:Y:S01]  /*dbf0*/  SHF.R.U64 R59, R10, 0x10, R11 ;  /* 0x000000100a3b7819 */ /* 0x000fe2000000120b */
[----:B------:R-:W-:Y:S01]  /*dc00*/  IMAD.MOV.U32 R10, RZ, RZ, R14 ;  /* 0x000000ffff0a7224 */ /* 0x000fe200078e000e */
[----:B------:R-:W-:-:S02]  /*dc10*/  MOV R33, R35 ;  /* 0x0000002300217202 */ /* 0x000fc40000000f00 */
[----:B------:R-:W-:Y:S02]  /*dc20*/  SHF.R.U32.HI R60, RZ, 0x10, R11 ;  /* 0x00000010ff3c7819 */ /* 0x000fe4000001160b */
[----:B------:R-:W-:Y:S02]  /*dc30*/  PRMT R25, R25, 0x5410, R24 ;  /* 0x0000541019197816 */ /* 0x000fe40000000018 */
[----:B------:R-:W-:Y:S02]  /*dc40*/  SHF.R.U32.HI R52, RZ, 0x10, R35 ;  /* 0x00000010ff347819 */ /* 0x000fe40000011623 */
[----:B------:R-:W-:Y:S02]  /*dc50*/  MOV R8, R12 ;  /* 0x0000000c00087202 */ /* 0x000fe40000000f00 */
[--C-:B------:R-:W-:Y:S02]  /*dc60*/  SHF.R.U64 R61, R12, 0x10, R13.reuse ;  /* 0x000000100c3d7819 */ /* 0x100fe4000000120d */
[----:B------:R-:W-:-:S02]  /*dc70*/  SHF.R.U32.HI R62, RZ, 0x10, R13 ;  /* 0x00000010ff3e7819 */ /* 0x000fc4000001160d */
[----:B------:R-:W-:Y:S02]  /*dc80*/  MOV R11, R15 ;  /* 0x0000000f000b7202 */ /* 0x000fe40000000f00 */
[----:B------:R-:W-:Y:S02]  /*dc90*/  VIMNMX R24, R46, 0x80, PT ;  /* 0x000000802e187848 */ /* 0x000fe40003fe0100 */
[----:B------:R-:W-:Y:S02]  /*dca0*/  PRMT R35, R38, 0x5410, R42 ;  /* 0x0000541026237816 */ /* 0x000fe4000000002a */
[--C-:B------:R-:W-:Y:S02]  /*dcb0*/  SHF.R.U64 R63, R14, 0x10, R15.reuse ;  /* 0x000000100e3f7819 */ /* 0x100fe4000000120f */
[----:B------:R-:W-:Y:S02]  /*dcc0*/  SHF.R.U32.HI R64, RZ, 0x10, R15 ;  /* 0x00000010ff407819 */ /* 0x000fe4000001160f */
        /* <DEDUP_REMOVED lines=17> */
[----:B------:R-:W-:Y:S02]  /*dde0*/  ISETP.GE.AND P1, PT, R17, R24, PT ;  /* 0x000000181100720c */ /* 0x000fe40003f26270 */
[----:B------:R-:W-:-:S02]  /*ddf0*/  PRMT R14, R8, 0x5410, R9 ;  /* 0x00005410080e7816 */ /* 0x000fc40000000009 */
[----:B------:R-:W-:Y:S02]  /*de00*/  PRMT R15, R61, 0x5410, R62 ;  /* 0x000054103d0f7816 */ /* 0x000fe4000000003e */
[----:B------:R-:W-:Y:S01]  /*de10*/  PRMT R20, R10, 0x5410, R11 ;  /* 0x000054100a147816 */ /* 0x000fe2000000000b */
[----:B0-----:R-:W-:Y:S06]  /*de20*/  @!P0 BRA `(.L_x_765) ;  /* 0x0000011c00908947 */ /* 0x001fec0003800000 */
.L_x_999:
[----:B------:R-:W-:Y:S05]  /*de30*/  BSYNC B1 ;  /* 0x0000000000017941 */ /* 0x000fea0003800000 */
.L_x_764:
[----:B------:R-:W-:Y:S01]  /*de40*/  BSSY B1, `(.L_x_766) ;  /* 0x0000119000017945 */ /* 0x000fe20003800000 */
[----:B------:R-:W-:-:S03]  /*de50*/  PRMT R21, R63, 0x5410, R64 ;  /* 0x000054103f157816 */ /* 0x000fc60000000040 */
[----:B------:R-:W-:Y:S05]  /*de60*/  @P1 BRA `(.L_x_767) ;  /* 0x0000001000581947 */ /* 0x000fea0003800000 */
[----:B------:R-:W1:Y:S01]  /*de70*/  LDC R33, c[0x0][0x3f4] ;  /* 0x0000fd00ff217b82 */ /* 0x000e620000000800 */
[C---:B------:R-:W-:Y:S01]  /*de80*/  VIADD R4, R18.reuse, 0x20 ;  /* 0x0000002012047836 */ /* 0x040fe20000000000 */
[C---:B------:R-:W-:Y:S01]  /*de90*/  IADD3 R6, R18.reuse, 0x40, RZ ;  /* 0x0000004012067810 */ /* 0x040fe20007ffe0ff */
[----:B------:R-:W-:Y:S01]  /*dea0*/  BSSY B2, `(.L_x_768) ;  /* 0x0000060000027945 */ /* 0x000fe20003800000 */
[-C--:B-1----:R-:W-:Y:S02]  /*deb0*/  ISETP.GE.AND P0, PT, R18, R33.reuse, PT ;  /* 0x000000211200720c */ /* 0x082fe40003f06270 */
[-C--:B------:R-:W-:Y:S02]  /*dec0*/  ISETP.GE.AND P1, PT, R4, R33.reuse, PT ;  /* 0x000000210400720c */ /* 0x080fe40003f26270 */
[----:B------:R-:W-:-:S09]  /*ded0*/  ISETP.GE.AND P2, PT, R6, R33, PT ;  /* 0x000000210600720c */ /* 0x000fd20003f46270 */
[----:B------:R-:W-:Y:S05]  /*dee0*/  @P0 BRA `(.L_x_769) ;  /* 0x00000004006c0947 */ /* 0x000fea0003800000 */
[----:B------:R-:W-:Y:S01]  /*def0*/  LEA.HI R6, R33, R209, RZ, 0x1d ;  /* 0x000000d121067211 */ /* 0x000fe200078fe8ff */
[----:B------:R-:W-:Y:S01]  /*df00*/  HADD2.F32 R52, -RZ, R34.H0_H0 ;  /* 0x20000022ff347230 */ /* 0x000fe20000004100 */
[----:B------:R-:W-:Y:S01]  /*df10*/  LOP3.LUT R4, R191, 0x38, R18, 0xf8, !PT ;  /* 0x00000038bf047812 */ /* 0x000fe200078ef812 */
[--C-:B------:R-:W-:Y:S01]  /*df20*/  HADD2.F32 R54, -RZ, R39.reuse.H0_H0 ;  /* 0x20000027ff367230 */ /* 0x100fe20000004100 */
[----:B0-----:R-:W-:Y:S01]  /*df30*/  SHF.R.S32.HI R5, RZ, 0x1f, R6 ;  /* 0x0000001fff057819 */ /* 0x001fe20000011406 */
[----:B------:R-:W-:Y:S02]  /*df40*/  HADD2.F32 R51, -RZ, R40.H0_H0 ;  /* 0x20000028ff337230 */ /* 0x000fe40000004100 */
[----:B------:R-:W-:Y:S01]  /*df50*/  HADD2.F32 R53, -RZ, R39.H1_H1 ;  /* 0x30000027ff357230 */ /* 0x000fe20000004100 */
[----:B------:R-:W-:Y:S01]  /*df60*/  LEA.HI R7, R5, R6, RZ, 0x3 ;  /* 0x0000000605077211 */ /* 0x000fe200078f18ff */
[----:B------:R-:W-:Y:S01]  /*df70*/  IMAD.SHL.U32 R6, R6, 0x8, RZ ;  /* 0x0000000806067824 */ /* 0x000fe200078e00ff */
[----:B------:R-:W-:-:S03]  /*df80*/  LOP3.LUT R5, R4, R193, RZ, 0x3c, !PT ;  /* 0x000000c104057212 */ /* 0x000fc600078e3cff */
[----:B------:R-:W-:Y:S01]  /*df90*/  IMAD.SHL.U32 R7, R7, 0x400, RZ ;  /* 0x0000040007077824 */ /* 0x000fe200078e00ff */
[----:B------:R-:W-:Y:S02]  /*dfa0*/  LOP3.LUT R6, R191, 0x38, R6, 0xf8, !PT ;  /* 0x00000038bf067812 */ /* 0x000fe400078ef806 */
[----:B------:R-:W-:Y:S02]  /*dfb0*/  LEA R5, R192, R5, 0x9 ;  /* 0x00000005c0057211 */ /* 0x000fe400078e48ff */
[----:B------:R-:W-:Y:S02]  /*dfc0*/  LOP3.LUT R7, R7, 0x7fffe000, RZ, 0xc0, !PT ;  /* 0x7fffe00007077812 */ /* 0x000fe400078ec0ff */
[----:B------:R-:W-:Y:S01]  /*dfd0*/  LOP3.LUT R9, R6, R193, RZ, 0x3c, !PT ;  /* 0x000000c106097212 */ /* 0x000fe200078e3cff */
[----:B------:R-:W-:Y:S02]  /*dfe0*/  IMAD R59, R5, 0x2, R2 ;  /* 0x00000002053b7824 */ /* 0x000fe400078e0202 */
[----:B------:R-:W-:-:S03]  /*dff0*/  IMAD R8, R192, 0x200, R7 ;  /* 0x00000200c0087824 */ /* 0x000fc600078e0207 */
[----:B------:R-:W0:Y:S02]  /*e000*/  LDS.128 R4, [R59+0x10400] ;  /* 0x010400003b047984 */ /* 0x000e240000000c00 */
[----:B------:R-:W-:-:S05]  /*e010*/  IADD3 R9, R8, R9, RZ ;  /* 0x0000000908097210 */ /* 0x000fca0007ffe0ff */
[----:B------:R-:W-:-:S05]  /*e020*/  IMAD R61, R9, 0x2, R2 ;  /* 0x00000002093d7824 */ /* 0x000fca00078e0202 */
[----:B------:R-:W1:Y:S01]  /*e030*/  LDS.128 R8, [R61+0x10400] ;  /* 0x010400003d087984 */ /* 0x000e620000000c00 */
[--C-:B0-----:R-:W-:Y:S02]  /*e040*/  HADD2.F32 R43, -RZ, R4.reuse.H0_H0 ;  /* 0x20000004ff2b7230 */ /* 0x101fe40000004100 */
[----:B------:R-:W-:Y:S02]  /*e050*/  HADD2.F32 R4, -RZ, R4.H1_H1 ;  /* 0x30000004ff047230 */ /* 0x000fe40000004100 */
[--C-:B------:R-:W-:Y:S02]  /*e060*/  HADD2.F32 R44, -RZ, R5.reuse.H0_H0 ;  /* 0x20000005ff2c7230 */ /* 0x100fe40000004100 */
[----:B------:R-:W-:Y:S02]  /*e070*/  HADD2.F32 R5, -RZ, R5.H1_H1 ;  /* 0x30000005ff057230 */ /* 0x000fe40000004100 */
[--C-:B------:R-:W-:Y:S02]  /*e080*/  HADD2.F32 R45, -RZ, R6.reuse.H0_H0 ;  /* 0x20000006ff2d7230 */ /* 0x100fe40000004100 */
[----:B------:R-:W-:-:S02]  /*e090*/  HADD2.F32 R6, -RZ, R6.H1_H1 ;  /* 0x30000006ff067230 */ /* 0x000fc40000004100 */
[--C-:B-1----:R-:W-:Y:S02]  /*e0a0*/  HADD2.F32 R47, -RZ, R8.reuse.H0_H0 ;  /* 0x20000008ff2f7230 */ /* 0x102fe40000004100 */
[----:B------:R-:W-:Y:S02]  /*e0b0*/  HADD2.F32 R8, -RZ, R8.H1_H1 ;  /* 0x30000008ff087230 */ /* 0x000fe40000004100 */
[----:B------:R-:W-:Y:S02]  /*e0c0*/  HADD2.F32 R48, -RZ, R9.H0_H0 ;  /* 0x20000009ff307230 */ /* 0x000fe40000004100 */
[C---:B------:R-:W-:Y:S01]  /*e0d0*/  FMUL.FTZ R56, R47.reuse, R54 ;  /* 0x000000362f387220 */ /* 0x040fe20000410000 */
[-C--:B------:R-:W-:Y:S01]  /*e0e0*/  FMUL.FTZ R58, R47, R52.reuse ;  /* 0x000000342f3a7220 */ /* 0x080fe20000410000 */
[----:B------:R-:W-:Y:S02]  /*e0f0*/  HADD2.F32 R47, -RZ, R35.H0_H0 ;  /* 0x20000023ff2f7230 */ /* 0x000fe40000004100 */
[----:B------:R-:W-:Y:S01]  /*e100*/  FMUL.FTZ R55, R8, R51 ;  /* 0x0000003308377220 */ /* 0x000fe20000410000 */
[C---:B------:R-:W-:Y:S01]  /*e110*/  FFMA.FTZ R56, R43.reuse, R52, -R56 ;  /* 0x000000342b387223 */ /* 0x040fe20000010838 */
[----:B------:R-:W-:Y:S01]  /*e120*/  FFMA.FTZ R58, R43, R54, R58 ;  /* 0x000000362b3a7223 */ /* 0x000fe2000001003a */
[----:B------:R-:W-:-:S02]  /*e130*/  HADD2.F32 R43, -RZ, R34.H1_H1 ;  /* 0x30000022ff2b7230 */ /* 0x000fc40000004100 */
[-C--:B------:R-:W-:Y:S01]  /*e140*/  FMUL.FTZ R57, R8, R47.reuse ;  /* 0x0000002f08397220 */ /* 0x080fe20000410000 */
[----:B------:R-:W-:Y:S01]  /*e150*/  FFMA.FTZ R55, R4, R47, -R55 ;  /* 0x0000002f04377223 */ /* 0x000fe20000010837 */
[C---:B------:R-:W-:Y:S01]  /*e160*/  FMUL.FTZ R47, R48.reuse, R53 ;  /* 0x00000035302f7220 */ /* 0x040fe20000410000 */
[----:B------:R-:W-:Y:S02]  /*e170*/  HADD2.F32 R9, -RZ, R9.H1_H1 ;  /* 0x30000009ff097230 */ /* 0x000fe40000004100 */
[----:B------:R-:W-:Y:S01]  /*e180*/  FMUL.FTZ R48, R48, R43 ;  /* 0x0000002b30307220 */ /* 0x000fe20000410000 */
[----:B------:R-:W-:Y:S02]  /*e190*/  HADD2.F32 R52, -RZ, R40.H1_H1 ;  /* 0x30000028ff347230 */ /* 0x000fe40000004100 */
[----:B------:R-:W-:Y:S01]  /*e1a0*/  FFMA.FTZ R57, R4, R51, R57 ;  /* 0x0000003304397223 */ /* 0x000fe20000010039 */
[----:B------:R-:W-:Y:S02]  /*e1b0*/  HADD2.F32 R4, -RZ, R35.H1_H1 ;  /* 0x30000023ff047230 */ /* 0x000fe40000004100 */
[C---:B------:R-:W-:Y:S01]  /*e1c0*/  FFMA.FTZ R47, R44.reuse, R43, -R47 ;  /* 0x0000002b2c2f7223 */ /* 0x040fe2000001082f */
[----:B------:R-:W-:Y:S01]  /*e1d0*/  FFMA.FTZ R48, R44, R53, R48 ;  /* 0x000000352c307223 */ /* 0x000fe20000010030 */
[----:B------:R-:W-:-:S02]  /*e1e0*/  HADD2.F32 R49, -RZ, R10.H0_H0 ;  /* 0x2000000aff317230 */ /* 0x000fc40000004100 */
[C---:B------:R-:W-:Y:S01]  /*e1f0*/  FMUL.FTZ R54, R9.reuse, R52 ;  /* 0x0000003409367220 */ /* 0x040fe20000410000 */
[----:B------:R-:W-:Y:S02]  /*e200*/  HADD2.F32 R8, -RZ, R37.H0_H0 ;  /* 0x20000025ff087230 */ /* 0x000fe40000004100 */
[-C--:B------:R-:W-:Y:S01]  /*e210*/  FMUL.FTZ R60, R9, R4.reuse ;  /* 0x00000004093c7220 */ /* 0x080fe20000410000 */
[----:B------:R-:W-:Y:S02]  /*e220*/  HADD2.F32 R44, -RZ, R41.H0_H0 ;  /* 0x20000029ff2c7230 */ /* 0x000fe40000004100 */
[----:B------:R-:W-:Y:S01]  /*e230*/  FFMA.FTZ R54, R5, R4, -R54 ;  /* 0x0000000405367223 */ /* 0x000fe20000010836 */
[----:B------:R-:W-:Y:S02]  /*e240*/  HADD2.F32 R10, -RZ, R10.H1_H1 ;  /* 0x3000000aff0a7230 */ /* 0x000fe40000004100 */
[----:B------:R-:W-:Y:S01]  /*e250*/  FMUL.FTZ R53, R49, R8 ;  /* 0x0000000831357220 */ /* 0x000fe20000410000 */
[----:B------:R-:W-:-:S02]  /*e260*/  HADD2.F32 R43, -RZ, R42.H0_H0 ;  /* 0x2000002aff2b7230 */ /* 0x000fc40000004100 */
[----:B------:R-:W-:Y:S01]  /*e270*/  FMUL.FTZ R4, R49, R44 ;  /* 0x0000002c31047220 */ /* 0x000fe20000410000 */
[----:B------:R-:W-:Y:S02]  /*e280*/  HADD2.F32 R9, -RZ, R38.H0_H0 ;  /* 0x20000026ff097230 */ /* 0x000fe40000004100 */
[----:B------:R-:W-:Y:S01]  /*e290*/  FFMA.FTZ R49, R5, R52, R60 ;  /* 0x0000003405317223 */ /* 0x000fe2000001003c */
[C---:B------:R-:W-:Y:S01]  /*e2a0*/  FFMA.FTZ R53, R45.reuse, R44, R53 ;  /* 0x0000002c2d357223 */ /* 0x040fe20000010035 */
[C---:B------:R-:W-:Y:S01]  /*e2b0*/  FMUL.FTZ R5, R10.reuse, R43 ;  /* 0x0000002b0a057220 */ /* 0x040fe20000410000 */
[----:B------:R-:W-:Y:S01]  /*e2c0*/  FFMA.FTZ R51, R45, R8, -R4 ;  /* 0x000000082d337223 */ /* 0x000fe20000010804 */
[-C--:B------:R-:W-:Y:S01]  /*e2d0*/  FMUL.FTZ R45, R10, R9.reuse ;  /* 0x000000090a2d7220 */ /* 0x080fe20000410000 */
[----:B------:R-:W-:Y:S02]  /*e2e0*/  HADD2.F32 R50, -RZ, R11.H0_H0 ;  /* 0x2000000bff327230 */ /* 0x000fe40000004100 */
[----:B------:R-:W-:Y:S01]  /*e2f0*/  FFMA.FTZ R10, R6, R9, -R5 ;  /* 0x00000009060a7223 */ /* 0x000fe20000010805 */
[----:B------:R-:W-:-:S02]  /*e300*/  HADD2.F32 R9, -RZ, R41.H1_H1 ;  /* 0x30000029ff097230 */ /* 0x000fc40000004100 */
[----:B------:R-:W-:Y:S01]  /*e310*/  FFMA.FTZ R44, R6, R43, R45 ;  /* 0x0000002b062c7223 */ /* 0x000fe2000001002d */
[----:B------:R-:W-:Y:S02]  /*e320*/  HADD2.F32 R5, -RZ, R37.H1_H1 ;  /* 0x30000025ff057230 */ /* 0x000fe40000004100 */
[----:B------:R-:W-:Y:S02]  /*e330*/  HADD2.F32 R11, -RZ, R11.H1_H1 ;  /* 0x3000000bff0b7230 */ /* 0x000fe40000004100 */
[C---:B------:R-:W-:Y:S01]  /*e340*/  FMUL.FTZ R43, R50.reuse, R9 ;  /* 0x00000009322b7220 */ /* 0x040fe20000410000 */
[----:B------:R-:W-:Y:S02]  /*e350*/  HADD2.F32 R8, -RZ, R42.H1_H1 ;  /* 0x3000002aff087230 */ /* 0x000fe40000004100 */
[----:B------:R-:W-:Y:S01]  /*e360*/  FMUL.FTZ R50, R50, R5 ;  /* 0x0000000532327220 */ /* 0x000fe20000410000 */
[----:B------:R-:W-:Y:S02]  /*e370*/  HADD2.F32 R4, -RZ, R38.H1_H1 ;  /* 0x30000026ff047230 */ /* 0x000fe40000004100 */
[----:B------:R-:W-:-:S02]  /*e380*/  HADD2.F32 R46, -RZ, R7.H0_H0 ;  /* 0x20000007ff2e7230 */ /* 0x000fc40000004100 */
[C---:B------:R-:W-:Y:S01]  /*e390*/  FMUL.FTZ R6, R11.reuse, R8 ;  /* 0x000000080b067220 */ /* 0x040fe20000410000 */
[----:B------:R-:W-:Y:S02]  /*e3a0*/  HADD2.F32 R7, -RZ, R7.H1_H1 ;  /* 0x30000007ff077230 */ /* 0x000fe40000004100 */
[-C--:B------:R-:W-:Y:S01]  /*e3b0*/  FMUL.FTZ R45, R11, R4.reuse ;  /* 0x000000040b2d7220 */ /* 0x080fe20000410000 */
[C---:B------:R-:W-:Y:S01]  /*e3c0*/  FFMA.FTZ R43, R46.reuse, R5, -R43 ;  /* 0x000000052e2b7223 */ /* 0x040fe2000001082b */
[----:B------:R-:W-:Y:S01]  /*e3d0*/  FFMA.FTZ R11, R46, R9, R50 ;  /* 0x000000092e0b7223 */ /* 0x000fe20000010032 */
[C---:B------:R-:W-:Y:S01]  /*e3e0*/  FFMA.FTZ R46, R7.reuse, R4, -R6 ;  /* 0x00000004072e7223 */ /* 0x040fe20000010806 */
[----:B------:R-:W-:Y:S01]  /*e3f0*/  FFMA.FTZ R50, R7, R8, R45 ;  /* 0x0000000807327223 */ /* 0x000fe2000001002d */
[----:B------:R-:W-:Y:S02]  /*e400*/  F2FP.F16.F32.PACK_AB R4, R55, R56 ;  /* 0x000000383704723e */ /* 0x000fe400000000ff */
[----:B------:R-:W-:-:S02]  /*e410*/  F2FP.F16.F32.PACK_AB R5, R54, R47 ;  /* 0x0000002f3605723e */ /* 0x000fc400000000ff */
[----:B------:R-:W-:Y:S02]  /*e420*/  F2FP.F16.F32.PACK_AB R6, R10, R51 ;  /* 0x000000330a06723e */ /* 0x000fe400000000ff */
[----:B------:R-:W-:Y:S02]  /*e430*/  F2FP.F16.F32.PACK_AB R7, R46, R43 ;  /* 0x0000002b2e07723e */ /* 0x000fe400000000ff */
[----:B------:R-:W-:Y:S02]  /*e440*/  F2FP.F16.F32.PACK_AB R8, R57, R58 ;  /* 0x0000003a3908723e */ /* 0x000fe400000000ff */
[----:B------:R-:W-:Y:S01]  /*e450*/  F2FP.F16.F32.PACK_AB R9, R49, R48 ;  /* 0x000000303109723e */ /* 0x000fe200000000ff */
[----:B------:R1:W-:Y:S01]  /*e460*/  STS.128 [R59+0x10400], R4 ;  /* 0x010400043b007388 */ /* 0x0003e20000000c00 */
[----:B------:R-:W-:Y:S02]  /*e470*/  F2FP.F16.F32.PACK_AB R10, R44, R53 ;  /* 0x000000352c0a723e */ /* 0x000fe400000000ff */
[----:B------:R-:W-:-:S05]  /*e480*/  F2FP.F16.F32.PACK_AB R11, R50, R11 ;  /* 0x0000000b320b723e */ /* 0x000fca00000000ff */
[----:B------:R1:W-:Y:S02]  /*e490*/  STS.128 [R61+0x10400], R8 ;  /* 0x010400083d007388 */ /* 0x0003e40000000c00 */
.L_x_769:
[----:B------:R-:W-:Y:S05]  /*e4a0*/  BSYNC B2 ;  /* 0x0000000000027941 */ /* 0x000fea0003800000 */
.L_x_768:
[----:B------:R-:W-:Y:S04]  /*e4b0*/  BSSY B2, `(.L_x_770) ;  /* 0x0000059000027945 */ /* 0x000fe80003800000 */
[----:B------:R-:W-:Y:S05]  /*e4c0*/  @P1 BRA `(.L_x_771) ;  /* 0x00000004005c1947 */ /* 0x000fea0003800000 */
[----:B-1----:R-:W-:Y:S01]  /*e4d0*/  LEA.HI R4, R33, R211, RZ, 0x1d ;  /* 0x000000d321047211 */ /* 0x002fe200078fe8ff */
[----:B------:R-:W-:Y:S02]  /*e4e0*/  HADD2.F32 R55, -RZ, R29.H0_H0 ;  /* 0x2000001dff377230 */ /* 0x000fe40000004100 */
[----:B------:R-:W-:Y:S01]  /*e4f0*/  HADD2.F32 R53, -RZ, R25.H0_H0 ;  /* 0x20000019ff357230 */ /* 0x000fe20000004100 */
[----:B0-----:R-:W-:Y:S01]  /*e500*/  SHF.R.S32.HI R5, RZ, 0x1f, R4 ;  /* 0x0000001fff057819 */ /* 0x001fe20000011404 */
[----:B------:R-:W-:-:S03]  /*e510*/  HADD2.F32 R57, -RZ, R30.H0_H0 ;  /* 0x2000001eff397230 */ /* 0x000fc60000004100 */
[----:B------:R-:W-:Y:S01]  /*e520*/  LEA.HI R5, R5, R4, RZ, 0x3 ;  /* 0x0000000405057211 */ /* 0x000fe200078f18ff */
[----:B------:R-:W-:-:S03]  /*e530*/  IMAD.SHL.U32 R4, R4, 0x8, RZ ;  /* 0x0000000804047824 */ /* 0x000fc600078e00ff */
[----:B------:R-:W-:Y:S02]  /*e540*/  SHF.L.U32 R5, R5, 0xa, RZ ;  /* 0x0000000a05057819 */ /* 0x000fe400000006ff */
[----:B------:R-:W-:Y:S02]  /*e550*/  LOP3.LUT R4, R191, 0x38, R4, 0xf8, !PT ;  /* 0x00000038bf047812 */ /* 0x000fe400078ef804 */
[----:B------:R-:W-:Y:S02]  /*e560*/  LOP3.LUT R5, R5, 0x7fffe000, RZ, 0xc0, !PT ;  /* 0x7fffe00005057812 */ /* 0x000fe400078ec0ff */
[----:B------:R-:W-:-:S03]  /*e570*/  LOP3.LUT R9, R4, R193, RZ, 0x3c, !PT ;  /* 0x000000c104097212 */ /* 0x000fc600078e3cff */
[----:B------:R-:W-:Y:S02]  /*e580*/  IMAD R8, R192, 0x200, R5 ;  /* 0x00000200c0087824 */ /* 0x000fe400078e0205 */
[----:B------:R-:W0:Y:S02]  /*e590*/  LDS.128 R4, [R229] ;  /* 0x00000000e5047984 */ /* 0x000e240000000c00 */
[----:B------:R-:W-:-:S05]  /*e5a0*/  IMAD.IADD R9, R8, 0x1, R9 ;  /* 0x0000000108097824 */ /* 0x000fca00078e0209 */
[----:B------:R-:W-:-:S05]  /*e5b0*/  LEA R43, R9, R2, 0x1 ;  /* 0x00000002092b7211 */ /* 0x000fca00078e08ff */
        /* <DEDUP_REMOVED lines=11> */
[----:B------:R-:W-:Y:S01]  /*e670*/  FMUL.FTZ R61, R48, R53 ;  /* 0x00000035303d7220 */ /* 0x000fe20000410000 */
[----:B------:R-:W-:Y:S02]  /*e680*/  HADD2.F32 R48, -RZ, R29.H1_H1 ;  /* 0x3000001dff307230 */ /* 0x000fe40000004100 */
[----:B------:R-:W-:Y:S01]  /*e690*/  FMUL.FTZ R63, R8, R57 ;  /* 0x00000039083f7220 */ /* 0x000fe20000410000 */
[----:B------:R-:W-:Y:S01]  /*e6a0*/  FFMA.FTZ R59, R44, R53, -R59 ;  /* 0x000000352c3b7223 */ /* 0x000fe2000001083b */
[----:B------:R-:W-:-:S02]  /*e6b0*/  HADD2.F32 R53, -RZ, R26.H0_H0 ;  /* 0x2000001aff357230 */ /* 0x000fc40000004100 */
[----:B------:R-:W-:Y:S01]  /*e6c0*/  FFMA.FTZ R61, R44, R55, R61 ;  /* 0x000000372c3d7223 */ /* 0x000fe2000001003d */
[----:B------:R-:W-:Y:S02]  /*e6d0*/  HADD2.F32 R44, -RZ, R25.H1_H1 ;  /* 0x30000019ff2c7230 */ /* 0x000fe40000004100 */
[C---:B------:R-:W-:Y:S01]  /*e6e0*/  FMUL.FTZ R56, R49.reuse, R48 ;  /* 0x0000003031387220 */ /* 0x040fe20000410000 */
[----:B------:R-:W-:Y:S02]  /*e6f0*/  HADD2.F32 R9, -RZ, R9.H1_H1 ;  /* 0x30000009ff097230 */ /* 0x000fe40000004100 */
[-C--:B------:R-:W-:Y:S01]  /*e700*/  FMUL.FTZ R55, R8, R53.reuse ;  /* 0x0000003508377220 */ /* 0x080fe20000410000 */
[C---:B------:R-:W-:Y:S01]  /*e710*/  FFMA.FTZ R52, R4.reuse, R53, -R63 ;  /* 0x0000003504347223 */ /* 0x040fe2000001083f */
[----:B------:R-:W-:Y:S01]  /*e720*/  FMUL.FTZ R49, R49, R44 ;  /* 0x0000002c31317220 */ /* 0x000fe20000410000 */
[----:B------:R-:W-:Y:S02]  /*e730*/  HADD2.F32 R8, -RZ, R30.H1_H1 ;  /* 0x3000001eff087230 */ /* 0x000fe40000004100 */
[----:B------:R-:W-:Y:S01]  /*e740*/  FFMA.FTZ R54, R4, R57, R55 ;  /* 0x0000003904367223 */ /* 0x000fe20000010037 */
[----:B------:R-:W-:-:S02]  /*e750*/  HADD2.F32 R4, -RZ, R26.H1_H1 ;  /* 0x3000001aff047230 */ /* 0x000fc40000004100 */
[C---:B------:R-:W-:Y:S01]  /*e760*/  FFMA.FTZ R48, R45.reuse, R48, R49 ;  /* 0x000000302d307223 */ /* 0x040fe20000010031 */
[--C-:B------:R-:W-:Y:S02]  /*e770*/  HADD2.F32 R50, -RZ, R10.reuse.H0_H0 ;  /* 0x2000000aff327230 */ /* 0x100fe40000004100 */
[----:B------:R-:W-:Y:S01]  /*e780*/  FFMA.FTZ R56, R45, R44, -R56 ;  /* 0x0000002c2d387223 */ /* 0x000fe20000010838 */
[----:B------:R-:W-:Y:S02]  /*e790*/  HADD2.F32 R49, -RZ, R31.H0_H0 ;  /* 0x2000001fff317230 */ /* 0x000fe40000004100 */
[C---:B------:R-:W-:Y:S01]  /*e7a0*/  FMUL.FTZ R44, R9.reuse, R8 ;  /* 0x00000008092c7220 */ /* 0x040fe20000410000 */
[----:B------:R-:W-:Y:S02]  /*e7b0*/  HADD2.F32 R45, -RZ, R27.H0_H0 ;  /* 0x2000001bff2d7230 */ /* 0x000fe40000004100 */
[----:B------:R-:W-:Y:S01]  /*e7c0*/  FMUL.FTZ R58, R9, R4 ;  /* 0x00000004093a7220 */ /* 0x000fe20000410000 */
[----:B------:R-:W-:-:S02]  /*e7d0*/  HADD2.F32 R10, -RZ, R10.H1_H1 ;  /* 0x3000000aff0a7230 */ /* 0x000fc40000004100 */
[C---:B------:R-:W-:Y:S01]  /*e7e0*/  FMUL.FTZ R63, R50.reuse, R49 ;  /* 0x00000031323f7220 */ /* 0x040fe20000410000 */
[----:B------:R-:W-:Y:S02]  /*e7f0*/  HADD2.F32 R53, -RZ, R32.H0_H0 ;  /* 0x20000020ff357230 */ /* 0x000fe40000004100 */
[C---:B------:R-:W-:Y:S01]  /*e800*/  FFMA.FTZ R55, R5.reuse, R4, -R44 ;  /* 0x0000000405377223 */ /* 0x040fe2000001082c */
[----:B------:R-:W-:Y:S02]  /*e810*/  HADD2.F32 R9, -RZ, R28.H0_H0 ;  /* 0x2000001cff097230 */ /* 0x000fe40000004100 */
[-C--:B------:R-:W-:Y:S01]  /*e820*/  FMUL.FTZ R50, R50, R45.reuse ;  /* 0x0000002d32327220 */ /* 0x080fe20000410000 */
[----:B------:R-:W-:Y:S01]  /*e830*/  FFMA.FTZ R57, R5, R8, R58 ;  /* 0x0000000805397223 */ /* 0x000fe2000001003a */
[----:B------:R-:W-:Y:S01]  /*e840*/  FFMA.FTZ R63, R46, R45, -R63 ;  /* 0x0000002d2e3f7223 */ /* 0x000fe2000001083f */
[--C-:B------:R-:W-:Y:S02]  /*e850*/  HADD2.F32 R51, -RZ, R11.reuse.H0_H0 ;  /* 0x2000000bff337230 */ /* 0x100fe40000004100 */
[C---:B------:R-:W-:Y:S01]  /*e860*/  FMUL.FTZ R5, R10.reuse, R53 ;  /* 0x000000350a057220 */ /* 0x040fe20000410000 */
[----:B------:R-:W-:Y:S01]  /*e870*/  FMUL.FTZ R45, R10, R9 ;  /* 0x000000090a2d7220 */ /* 0x000fe20000410000 */
[----:B------:R-:W-:-:S02]  /*e880*/  HADD2.F32 R11, -RZ, R11.H1_H1 ;  /* 0x3000000bff0b7230 */ /* 0x000fc40000004100 */
[----:B------:R-:W-:Y:S01]  /*e890*/  FFMA.FTZ R50, R46, R49, R50 ;  /* 0x000000312e327223 */ /* 0x000fe20000010032 */
[----:B------:R-:W-:Y:S02]  /*e8a0*/  HADD2.F32 R10, -RZ, R31.H1_H1 ;  /* 0x3000001fff0a7230 */ /* 0x000fe40000004100 */
[C---:B------:R-:W-:Y:S01]  /*e8b0*/  FFMA.FTZ R46, R6.reuse, R9, -R5 ;  /* 0x00000009062e7223 */ /* 0x040fe20000010805 */
[----:B------:R-:W-:Y:S02]  /*e8c0*/  HADD2.F32 R44, -RZ, R32.H1_H1 ;  /* 0x30000020ff2c7230 */ /* 0x000fe40000004100 */
[----:B------:R-:W-:Y:S01]  /*e8d0*/  FFMA.FTZ R45, R6, R53, R45 ;  /* 0x00000035062d7223 */ /* 0x000fe2000001002d */
[----:B------:R-:W-:Y:S02]  /*e8e0*/  HADD2.F32 R4, -RZ, R27.H1_H1 ;  /* 0x3000001bff047230 */ /* 0x000fe40000004100 */
[----:B------:R-:W-:Y:S01]  /*e8f0*/  FMUL.FTZ R6, R51, R10 ;  /* 0x0000000a33067220 */ /* 0x000fe20000410000 */
[----:B------:R-:W-:-:S02]  /*e900*/  HADD2.F32 R8, -RZ, R28.H1_H1 ;  /* 0x3000001cff087230 */ /* 0x000fc40000004100 */
[----:B------:R-:W-:Y:S01]  /*e910*/  FMUL.FTZ R58, R11, R44 ;  /* 0x0000002c0b3a7220 */ /* 0x000fe20000410000 */
[--C-:B------:R-:W-:Y:S02]  /*e920*/  HADD2.F32 R47, -RZ, R7.reuse.H0_H0 ;  /* 0x20000007ff2f7230 */ /* 0x100fe40000004100 */
[----:B------:R-:W-:Y:S01]  /*e930*/  FMUL.FTZ R51, R51, R4 ;  /* 0x0000000433337220 */ /* 0x000fe20000410000 */
[----:B------:R-:W-:Y:S02]  /*e940*/  HADD2.F32 R7, -RZ, R7.H1_H1 ;  /* 0x30000007ff077230 */ /* 0x000fe40000004100 */
[----:B------:R-:W-:Y:S01]  /*e950*/  FMUL.FTZ R5, R11, R8 ;  /* 0x000000080b057220 */ /* 0x000fe20000410000 */
[----:B------:R-:W-:Y:S01]  /*e960*/  F2FP.F16.F32.PACK_AB R9, R57, R48 ;  /* 0x000000303909723e */ /* 0x000fe200000000ff */
[C---:B------:R-:W-:Y:S01]  /*e970*/  FFMA.FTZ R11, R47.reuse, R4, -R6 ;  /* 0x000000042f0b7223 */ /* 0x040fe20000010806 */
[----:B------:R-:W-:Y:S01]  /*e980*/  FFMA.FTZ R51, R47, R10, R51 ;  /* 0x0000000a2f337223 */ /* 0x000fe20000010033 */
[C---:B------:R-:W-:Y:S01]  /*e990*/  FFMA.FTZ R58, R7.reuse, R8, -R58 ;  /* 0x00000008073a7223 */ /* 0x040fe2000001083a */
[----:B------:R-:W-:Y:S01]  /*e9a0*/  FFMA.FTZ R44, R7, R44, R5 ;  /* 0x0000002c072c7223 */ /* 0x000fe20000010005 */
[----:B------:R-:W-:-:S02]  /*e9b0*/  F2FP.F16.F32.PACK_AB R4, R52, R59 ;  /* 0x0000003b3404723e */ /* 0x000fc400000000ff */
[----:B------:R-:W-:Y:S02]  /*e9c0*/  F2FP.F16.F32.PACK_AB R5, R55, R56 ;  /* 0x000000383705723e */ /* 0x000fe400000000ff */
[----:B------:R-:W-:Y:S02]  /*e9d0*/  F2FP.F16.F32.PACK_AB R6, R46, R63 ;  /* 0x0000003f2e06723e */ /* 0x000fe400000000ff */
[----:B------:R-:W-:Y:S02]  /*e9e0*/  F2FP.F16.F32.PACK_AB R7, R58, R11 ;  /* 0x0000000b3a07723e */ /* 0x000fe400000000ff */
[----:B------:R-:W-:Y:S02]  /*e9f0*/  F2FP.F16.F32.PACK_AB R8, R54, R61 ;  /* 0x0000003d3608723e */ /* 0x000fe400000000ff */
[----:B------:R-:W-:Y:S01]  /*ea00*/  F2FP.F16.F32.PACK_AB R10, R45, R50 ;  /* 0x000000322d0a723e */ /* 0x000fe200000000ff */
[----:B------:R2:W-:Y:S01]  /*ea10*/  STS.128 [R229], R4 ;  /* 0x00000004e5007388 */ /* 0x0005e20000000c00 */
[----:B------:R-:W-:-:S05]  /*ea20*/  F2FP.F16.F32.PACK_AB R11, R44, R51 ;  /* 0x000000332c0b723e */ /* 0x000fca00000000ff */
[----:B------:R2:W-:Y:S02]  /*ea30*/  STS.128 [R43+0x10400], R8 ;  /* 0x010400082b007388 */ /* 0x0005e40000000c00 */
.L_x_771:
[----:B------:R-:W-:Y:S05]  /*ea40*/  BSYNC B2 ;  /* 0x0000000000027941 */ /* 0x000fea0003800000 */
.L_x_770:
[----:B------:R-:W-:Y:S05]  /*ea50*/  @P2 BRA `(.L_x_767) ;  /* 0x00000004005c2947 */ /* 0x000fea0003800000 */
[----:B------:R-:W-:Y:S01]  /*ea60*/  LEA.HI R33, R33, R212, RZ, 0x1d ;  /* 0x000000d421217211 */ /* 0x000fe200078fe8ff */
[----:B------:R-:W-:Y:S02]  /*ea70*/  HADD2.F32 R52, -RZ, R0.H0_H0 ;  /* 0x20000000ff347230 */ /* 0x000fe40000004100 */
[--C-:B------:R-:W-:Y:S01]  /*ea80*/  HADD2.F32 R54, -RZ, R14.reuse.H0_H0 ;  /* 0x2000000eff367230 */ /* 0x100fe20000004100 */
[----:B-12---:R-:W-:Y:S01]  /*ea90*/  SHF.R.S32.HI R4, RZ, 0x1f, R33 ;  /* 0x0000001fff047819 */ /* 0x006fe20000011421 */
[----:B------:R-:W-:Y:S02]  /*eaa0*/  HADD2.F32 R51, -RZ, R15.H0_H0 ;  /* 0x2000000fff337230 */ /* 0x000fe40000004100 */
[----:B------:R-:W-:Y:S01]  /*eab0*/  HADD2.F32 R53, -RZ, R14.H1_H1 ;  /* 0x3000000eff357230 */ /* 0x000fe20000004100 */
[----:B0-----:R-:W-:Y:S01]  /*eac0*/  LEA.HI R5, R4, R33, RZ, 0x3 ;  /* 0x0000002104057211 */ /* 0x001fe200078f18ff */
[----:B------:R-:W-:-:S04]  /*ead0*/  IMAD.SHL.U32 R4, R33, 0x8, RZ ;  /* 0x0000000821047824 */ /* 0x000fc800078e00ff */
[----:B------:R-:W-:Y:S01]  /*eae0*/  IMAD.SHL.U32 R5, R5, 0x400, RZ ;  /* 0x0000040005057824 */ /* 0x000fe200078e00ff */
[----:B------:R-:W-:-:S04]  /*eaf0*/  LOP3.LUT R4, R191, 0x38, R4, 0xf8, !PT ;  /* 0x00000038bf047812 */ /* 0x000fc800078ef804 */
[----:B------:R-:W-:Y:S02]  /*eb00*/  LOP3.LUT R5, R5, 0x7fffe000, RZ, 0xc0, !PT ;  /* 0x7fffe00005057812 */ /* 0x000fe400078ec0ff */
[----:B------:R-:W-:Y:S02]  /*eb10*/  LOP3.LUT R9, R4, R193, RZ, 0x3c, !PT ;  /* 0x000000c104097212 */ /* 0x000fe400078e3cff */
[----:B------:R-:W-:Y:S02]  /*eb20*/  LEA R8, R192, R5, 0x9 ;  /* 0x00000005c0087211 */ /* 0x000fe400078e48ff */
[----:B------:R-:W0:Y:S03]  /*eb30*/  LDS.128 R4, [R227] ;  /* 0x00000000e3047984 */ /* 0x000e260000000c00 */
[----:B------:R-:W-:-:S04]  /*eb40*/  IMAD.IADD R9, R8, 0x1, R9 ;  /* 0x0000000108097824 */ /* 0x000fc800078e0209 */
        /* <DEDUP_REMOVED lines=68> */
[----:B------:R3:W-:Y:S01]  /*ef90*/  STS.128 [R227], R4 ;  /* 0x00000004e3007388 */ /* 0x0007e20000000c00 */
[----:B------:R-:W-:Y:S02]  /*efa0*/  F2FP.F16.F32.PACK_AB R10, R44, R53 ;  /* 0x000000352c0a723e */ /* 0x000fe400000000ff */
[----:B------:R-:W-:-:S05]  /*efb0*/  F2FP.F16.F32.PACK_AB R11, R50, R11 ;  /* 0x0000000b320b723e */ /* 0x000fca00000000ff */
[----:B------:R3:W-:Y:S02]  /*efc0*/  STS.128 [R33+0x10400], R8 ;  /* 0x0104000821007388 */ /* 0x0007e40000000c00 */
.L_x_767:
[----:B------:R-:W-:Y:S05]  /*efd0*/  BSYNC B1 ;  /* 0x0000000000017941 */ /* 0x000fea0003800000 */
.L_x_766:
[----:B------:R-:W-:-:S13]  /*efe0*/  ISETP.GE.AND P0, PT, R205, R24, PT ;  /* 0x00000018cd00720c */ /* 0x000fda0003f06270 */
[----:B------:R-:W-:Y:S05]  /*eff0*/  @P0 BRA `(.L_x_750) ;  /* 0x00000010003c0947 */ /* 0x000fea0003800000 */
[----:B------:R-:W4:Y:S01]  /*f000*/  LDC R24, c[0x0][0x3f4] ;  /* 0x0000fd00ff187b82 */ /* 0x000f220000000800 */
[C---:B-123--:R-:W-:Y:S01]  /*f010*/  VIADD R7, R18.reuse, 0x40 ;  /* 0x0000004012077836 */ /* 0x04efe20000000000 */
[C---:B0-----:R-:W-:Y:S01]  /*f020*/  IADD3 R5, R18.reuse, 0x20, RZ ;  /* 0x0000002012057810 */ /* 0x041fe20007ffe0ff */
[----:B------:R-:W-:Y:S01]  /*f030*/  BSSY B1, `(.L_x_772) ;  /* 0x000005b000017945 */ /* 0x000fe20003800000 */
[-C--:B----4-:R-:W-:Y:S02]  /*f040*/  ISETP.GE.AND P0, PT, R18, R24.reuse, PT ;  /* 0x000000181200720c */ /* 0x090fe40003f06270 */
[-C--:B------:R-:W-:Y:S02]  /*f050*/  ISETP.GE.AND P1, PT, R5, R24.reuse, PT ;  /* 0x000000180500720c */ /* 0x080fe40003f26270 */
[----:B------:R-:W-:-:S09]  /*f060*/  ISETP.GE.AND P2, PT, R7, R24, PT ;  /* 0x000000180700720c */ /* 0x000fd20003f46270 */
[----:B------:R-:W-:Y:S05]  /*f070*/  @P0 BRA `(.L_x_773) ;  /* 0x0000000400580947 */ /* 0x000fea0003800000 */
[----:B------:R-:W-:Y:S01]  /*f080*/  LEA.HI R4, R24, R209, RZ, 0x1d ;  /* 0x000000d118047211 */ /* 0x000fe200078fe8ff */
[----:B------:R-:W-:Y:S02]  /*f090*/  HADD2.F32 R51, -RZ, R34.H0_H0 ;  /* 0x20000022ff337230 */ /* 0x000fe40000004100 */
[----:B------:R-:W-:Y:S01]  /*f0a0*/  HADD2.F32 R53, -RZ, R39.H0_H0 ;  /* 0x20000027ff357230 */ /* 0x000fe20000004100 */
[----:B------:R-:W-:Y:S01]  /*f0b0*/  SHF.R.S32.HI R5, RZ, 0x1f, R4 ;  /* 0x0000001fff057819 */ /* 0x000fe20000011404 */
[----:B------:R-:W-:Y:S02]  /*f0c0*/  IMAD.SHL.U32 R6, R4, 0x8, RZ ;  /* 0x0000000804067824 */ /* 0x000fe400078e00ff */
[----:B------:R-:W-:Y:S01]  /*f0d0*/  HADD2.F32 R58, -RZ, R40.H0_H0 ;  /* 0x20000028ff3a7230 */ /* 0x000fe20000004100 */
[----:B------:R-:W-:Y:S01]  /*f0e0*/  LEA.HI R4, R5, R4, RZ, 0x3 ;  /* 0x0000000405047211 */ /* 0x000fe200078f18ff */
[----:B------:R-:W-:Y:S01]  /*f0f0*/  HADD2.F32 R56, -RZ, R35.H0_H0 ;  /* 0x20000023ff387230 */ /* 0x000fe20000004100 */
[----:B------:R-:W-:Y:S01]  /*f100*/  LOP3.LUT R5, R185, 0x38, R6, 0xf8, !PT ;  /* 0x00000038b9057812 */ /* 0x000fe200078ef806 */
[----:B------:R-:W-:Y:S01]  /*f110*/  HADD2.F32 R60, -RZ, R39.H1_H1 ;  /* 0x30000027ff3c7230 */ /* 0x000fe20000004100 */
[----:B------:R-:W-:Y:S01]  /*f120*/  SHF.L.U32 R4, R4, 0xa, RZ ;  /* 0x0000000a04047819 */ /* 0x000fe200000006ff */
[----:B------:R-:W-:Y:S01]  /*f130*/  HADD2.F32 R34, -RZ, R34.H1_H1 ;  /* 0x30000022ff227230 */ /* 0x000fe20000004100 */
[----:B------:R-:W-:Y:S01]  /*f140*/  LOP3.LUT R8, R5, R230, RZ, 0x3c, !PT ;  /* 0x000000e605087212 */ /* 0x000fe200078e3cff */
[----:B------:R-:W-:Y:S01]  /*f150*/  HADD2.F32 R55, -RZ, R40.H1_H1 ;  /* 0x30000028ff377230 */ /* 0x000fe20000004100 */
[----:B------:R-:W-:Y:S01]  /*f160*/  LOP3.LUT R9, R4, 0x7fffe000, RZ, 0xc0, !PT ;  /* 0x7fffe00004097812 */ /* 0x000fe200078ec0ff */
[----:B------:R-:W-:Y:S01]  /*f170*/  HADD2.F32 R35, -RZ, R35.H1_H1 ;  /* 0x30000023ff237230 */ /* 0x000fe20000004100 */
[----:B------:R-:W0:Y:S01]  /*f180*/  LDS.128 R4, [R228] ;  /* 0x00000000e4047984 */ /* 0x000e220000000c00 */
[----:B------:R-:W-:Y:S01]  /*f190*/  HADD2.F32 R57, -RZ, R41.H0_H0 ;  /* 0x20000029ff397230 */ /* 0x000fe20000004100 */
[----:B------:R-:W-:-:S05]  /*f1a0*/  IADD3 R9, R8, R9, R195 ;  /* 0x0000000908097210 */ /* 0x000fca0007ffe0c3 */
        /* <DEDUP_REMOVED lines=10> */
[--C-:B------:R-:W-:Y:S02]  /*f250*/  HADD2.F32 R48, -RZ, R9.reuse.H0_H0 ;  /* 0x20000009ff307230 */ /* 0x100fe40000004100 */
[-C--:B------:R-:W-:Y:S01]  /*f260*/  FMUL.FTZ R52, R53, R47.reuse ;  /* 0x0000002f35347220 */ /* 0x080fe20000410000 */
[C---:B------:R-:W-:Y:S01]  /*f270*/  FMUL.FTZ R54, R51.reuse, R47 ;  /* 0x0000002f33367220 */ /* 0x040fe20000410000 */
[----:B------:R-:W-:Y:S02]  /*f280*/  HADD2.F32 R9, -RZ, R9.H1_H1 ;  /* 0x30000009ff097230 */ /* 0x000fe40000004100 */
[-C--:B------:R-:W-:Y:S01]  /*f290*/  FMUL.FTZ R39, R58, R8.reuse ;  /* 0x000000083a277220 */ /* 0x080fe20000410000 */
[-C--:B------:R-:W-:Y:S01]  /*f2a0*/  FFMA.FTZ R52, R51, R43.reuse, -R52 ;  /* 0x0000002b33347223 */ /* 0x080fe20000010834 */
[----:B------:R-:W-:Y:S01]  /*f2b0*/  FFMA.FTZ R54, R53, R43, R54 ;  /* 0x0000002b35367223 */ /* 0x000fe20000010036 */
[----:B------:R-:W-:Y:S01]  /*f2c0*/  FMUL.FTZ R43, R56, R8 ;  /* 0x00000008382b7220 */ /* 0x000fe20000410000 */
[----:B------:R-:W-:-:S02]  /*f2d0*/  HADD2.F32 R49, -RZ, R10.H0_H0 ;  /* 0x2000000aff317230 */ /* 0x000fc40000004100 */
[----:B------:R-:W-:Y:S01]  /*f2e0*/  FFMA.FTZ R39, R56, R4, -R39 ;  /* 0x0000000438277223 */ /* 0x000fe20000010827 */
[----:B------:R-:W-:Y:S01]  /*f2f0*/  FMUL.FTZ R47, R60, R48 ;  /* 0x000000303c2f7220 */ /* 0x000fe20000410000 */
[----:B------:R-:W-:Y:S01]  /*f300*/  FFMA.FTZ R43, R58, R4, R43 ;  /* 0x000000043a2b7223 */ /* 0x000fe2000001002b */
[----:B------:R-:W-:Y:S02]  /*f310*/  HADD2.F32 R10, -RZ, R10.H1_H1 ;  /* 0x3000000aff0a7230 */ /* 0x000fe40000004100 */
[----:B------:R-:W-:Y:S01]  /*f320*/  FMUL.FTZ R51, R34, R48 ;  /* 0x0000003022337220 */ /* 0x000fe20000410000 */
[-C--:B------:R-:W-:Y:S01]  /*f330*/  FMUL.FTZ R4, R55, R9.reuse ;  /* 0x0000000937047220 */ /* 0x080fe20000410000 */
[----:B------:R-:W-:Y:S02]  /*f340*/  HADD2.F32 R53, -RZ, R37.H0_H0 ;  /* 0x20000025ff357230 */ /* 0x000fe40000004100 */
[----:B------:R-:W-:Y:S01]  /*f350*/  FMUL.FTZ R8, R35, R9 ;  /* 0x0000000923087220 */ /* 0x000fe20000410000 */
[----:B------:R-:W-:-:S02]  /*f360*/  HADD2.F32 R56, -RZ, R42.H0_H0 ;  /* 0x2000002aff387230 */ /* 0x000fc40000004100 */
[-C--:B------:R-:W-:Y:S01]  /*f370*/  FFMA.FTZ R47, R34, R44.reuse, -R47 ;  /* 0x0000002c222f7223 */ /* 0x080fe2000001082f */
[----:B------:R-:W-:Y:S02]  /*f380*/  HADD2.F32 R48, -RZ, R38.H0_H0 ;  /* 0x20000026ff307230 */ /* 0x000fe40000004100 */
[----:B------:R-:W-:Y:S01]  /*f390*/  FFMA.FTZ R51, R60, R44, R51 ;  /* 0x0000002c3c337223 */ /* 0x000fe20000010033 */
[-C--:B------:R-:W-:Y:S01]  /*f3a0*/  FFMA.FTZ R34, R35, R5.reuse, -R4 ;  /* 0x0000000523227223 */ /* 0x080fe20000010804 */
[----:B------:R-:W-:Y:S01]  /*f3b0*/  FFMA.FTZ R40, R55, R5, R8 ;  /* 0x0000000537287223 */ /* 0x000fe20000010008 */
[-C--:B------:R-:W-:Y:S01]  /*f3c0*/  FMUL.FTZ R4, R57, R49.reuse ;  /* 0x0000003139047220 */ /* 0x080fe20000410000 */
[----:B------:R-:W-:Y:S01]  /*f3d0*/  FMUL.FTZ R44, R53, R49 ;  /* 0x00000031352c7220 */ /* 0x000fe20000410000 */
[-C--:B------:R-:W-:Y:S01]  /*f3e0*/  FMUL.FTZ R5, R56, R10.reuse ;  /* 0x0000000a38057220 */ /* 0x080fe20000410000 */
[----:B------:R-:W-:Y:S01]  /*f3f0*/  FMUL.FTZ R9, R48, R10 ;  /* 0x0000000a30097220 */ /* 0x000fe20000410000 */
[----:B------:R-:W-:-:S02]  /*f400*/  HADD2.F32 R50, -RZ, R11.H0_H0 ;  /* 0x2000000bff327230 */ /* 0x000fc40000004100 */
[-C--:B------:R-:W-:Y:S01]  /*f410*/  FFMA.FTZ R35, R53, R45.reuse, -R4 ;  /* 0x0000002d35237223 */ /* 0x080fe20000010804 */
[----:B------:R-:W-:Y:S01]  /*f420*/  FFMA.FTZ R44, R57, R45, R44 ;  /* 0x0000002d392c7223 */ /* 0x000fe2000001002c */
[-C--:B------:R-:W-:Y:S01]  /*f430*/  FFMA.FTZ R10, R48, R6.reuse, -R5 ;  /* 0x00000006300a7223 */ /* 0x080fe20000010805 */
[----:B------:R-:W-:Y:S02]  /*f440*/  HADD2.F32 R11, -RZ, R11.H1_H1 ;  /* 0x3000000bff0b7230 */ /* 0x000fe40000004100 */
[----:B------:R-:W-:Y:S02]  /*f450*/  HADD2.F32 R48, -RZ, R41.H1_H1 ;  /* 0x30000029ff307230 */ /* 0x000fe40000004100 */
[----:B------:R-:W-:Y:S02]  /*f460*/  HADD2.F32 R45, -RZ, R42.H1_H1 ;  /* 0x3000002aff2d7230 */ /* 0x000fe40000004100 */
[----:B------:R-:W-:Y:S02]  /*f470*/  HADD2.F32 R8, -RZ, R37.H1_H1 ;  /* 0x30000025ff087230 */ /* 0x000fe40000004100 */
[----:B------:R-:W-:Y:S01]  /*f480*/  FFMA.FTZ R37, R56, R6, R9 ;  /* 0x0000000638257223 */ /* 0x000fe20000010009 */
[----:B------:R-:W-:-:S02]  /*f490*/  HADD2.F32 R41, -RZ, R38.H1_H1 ;  /* 0x30000026ff297230 */ /* 0x000fc40000004100 */
[-C--:B------:R-:W-:Y:S01]  /*f4a0*/  FMUL.FTZ R5, R48, R50.reuse ;  /* 0x0000003230057220 */ /* 0x080fe20000410000 */
[--C-:B------:R-:W-:Y:S02]  /*f4b0*/  HADD2.F32 R46, -RZ, R7.reuse.H0_H0 ;  /* 0x20000007ff2e7230 */ /* 0x100fe40000004100 */
[-C--:B------:R-:W-:Y:S01]  /*f4c0*/  FMUL.FTZ R4, R45, R11.reuse ;  /* 0x0000000b2d047220 */ /* 0x080fe20000410000 */
[----:B------:R-:W-:Y:S02]  /*f4d0*/  HADD2.F32 R7, -RZ, R7.H1_H1 ;  /* 0x30000007ff077230 */ /* 0x000fe40000004100 */
[C---:B------:R-:W-:Y:S01]  /*f4e0*/  FMUL.FTZ R9, R8.reuse, R50 ;  /* 0x0000003208097220 */ /* 0x040fe20000410000 */
[C---:B------:R-:W-:Y:S01]  /*f4f0*/  FMUL.FTZ R6, R41.reuse, R11 ;  /* 0x0000000b29067220 */ /* 0x040fe20000410000 */
[-C--:B------:R-:W-:Y:S01]  /*f500*/  FFMA.FTZ R11, R8, R46.reuse, -R5 ;  /* 0x0000002e080b7223 */ /* 0x080fe20000010805 */
[----:B------:R-:W-:Y:S01]  /*f510*/  F2FP.F16.F32.PACK_AB R5, R34, R47 ;  /* 0x0000002f2205723e */ /* 0x000fe200000000ff */
[-C--:B------:R-:W-:Y:S01]  /*f520*/  FFMA.FTZ R38, R41, R7.reuse, -R4 ;  /* 0x0000000729267223 */ /* 0x080fe20000010804 */
[----:B------:R-:W-:Y:S01]  /*f530*/  FFMA.FTZ R46, R48, R46, R9 ;  /* 0x0000002e302e7223 */ /* 0x000fe20000010009 */
[----:B------:R-:W-:Y:S01]  /*f540*/  FFMA.FTZ R41, R45, R7, R6 ;  /* 0x000000072d297223 */ /* 0x000fe20000010006 */
        /* <DEDUP_REMOVED lines=9> */
.L_x_773:
[----:B------:R-:W-:Y:S05]  /*f5e0*/  BSYNC B1 ;  /* 0x0000000000017941 */ /* 0x000fea0003800000 */
.L_x_772:
[----:B------:R-:W-:Y:S04]  /*f5f0*/  BSSY B1, `(.L_x_774) ;  /* 0x0000058000017945 */ /* 0x000fe80003800000 */
[----:B------:R-:W-:Y:S05]  /*f600*/  @P1 BRA `(.L_x_775) ;  /* 0x0000000400581947 */ /* 0x000fea0003800000 */
[----:B0-----:R-:W-:Y:S01]  /*f610*/  LEA.HI R4, R24, R211, RZ, 0x1d ;  /* 0x000000d318047211 */ /* 0x001fe200078fe8ff */
[----:B------:R-:W-:Y:S02]  /*f620*/  HADD2.F32 R46, -RZ, R29.H0_H0 ;  /* 0x2000001dff2e7230 */ /* 0x000fe40000004100 */
[----:B------:R-:W-:Y:S01]  /*f630*/  HADD2.F32 R44, -RZ, R25.H0_H0 ;  /* 0x20000019ff2c7230 */ /* 0x000fe20000004100 */
[----:B------:R-:W-:Y:S01]  /*f640*/  SHF.R.S32.HI R5, RZ, 0x1f, R4 ;  /* 0x0000001fff057819 */ /* 0x000fe20000011404 */
[----:B------:R-:W-:Y:S02]  /*f650*/  IMAD.SHL.U32 R6, R4, 0x8, RZ ;  /* 0x0000000804067824 */ /* 0x000fe400078e00ff */
[----:B------:R-:W-:Y:S01]  /*f660*/  HADD2.F32 R47, -RZ, R29.H1_H1 ;  /* 0x3000001dff2f7230 */ /* 0x000fe20000004100 */
[----:B------:R-:W-:Y:S01]  /*f670*/  LEA.HI R4, R5, R4, RZ, 0x3 ;  /* 0x0000000405047211 */ /* 0x000fe200078f18ff */
[--C-:B------:R-:W-:Y:S01]  /*f680*/  HADD2.F32 R48, -RZ, R30.reuse.H0_H0 ;  /* 0x2000001eff307230 */ /* 0x100fe20000004100 */
[----:B------:R-:W-:Y:S01]  /*f690*/  LOP3.LUT R5, R185, 0x38, R6, 0xf8, !PT ;  /* 0x00000038b9057812 */ /* 0x000fe200078ef806 */
[----:B------:R-:W-:Y:S01]  /*f6a0*/  HADD2.F32 R45, -RZ, R25.H1_H1 ;  /* 0x30000019ff2d7230 */ /* 0x000fe20000004100 */
[----:B------:R-:W-:Y:S01]  /*f6b0*/  SHF.L.U32 R4, R4, 0xa, RZ ;  /* 0x0000000a04047819 */ /* 0x000fe200000006ff */
[----:B------:R-:W-:Y:S01]  /*f6c0*/  HADD2.F32 R49, -RZ, R30.H1_H1 ;  /* 0x3000001eff317230 */ /* 0x000fe20000004100 */
[----:B------:R-:W-:-:S02]  /*f6d0*/  LOP3.LUT R8, R5, R230, RZ, 0x3c, !PT ;  /* 0x000000e605087212 */ /* 0x000fc400078e3cff */
[----:B------:R-:W-:Y:S02]  /*f6e0*/  LOP3.LUT R9, R4, 0x7fffe000, RZ, 0xc0, !PT ;  /* 0x7fffe00004097812 */ /* 0x000fe400078ec0ff */
[----:B------:R-:W0:Y:S02]  /*f6f0*/  LDS.128 R4, [R226] ;  /* 0x00000000e2047984 */ /* 0x000e240000000c00 */
        /* <DEDUP_REMOVED lines=13> */
[----:B------:R-:W-:Y:S01]  /*f7d0*/  FMUL.FTZ R39, R44, R39 ;  /* 0x000000272c277220 */ /* 0x000fe20000410000 */
[----:B------:R-:W-:Y:S02]  /*f7e0*/  HADD2.F32 R9, -RZ, R9.H1_H1 ;  /* 0x30000009ff097230 */ /* 0x000fe40000004100 */
[----:B------:R-:W-:Y:S01]  /*f7f0*/  FMUL.FTZ R29, R48, R8 ;  /* 0x00000008301d7220 */ /* 0x000fe20000410000 */
[----:B------:R-:W-:Y:S01]  /*f800*/  FFMA.FTZ R43, R44, R34, -R43 ;  /* 0x000000222c2b7223 */ /* 0x000fe2000001082b */
[----:B------:R-:W-:-:S02]  /*f810*/  HADD2.F32 R44, -RZ, R26.H0_H0 ;  /* 0x2000001aff2c7230 */ /* 0x000fc40000004100 */
[----:B------:R-:W-:Y:S01]  /*f820*/  FFMA.FTZ R39, R46, R34, R39 ;  /* 0x000000222e277223 */ /* 0x000fe20000010027 */
[-C--:B------:R-:W-:Y:S01]  /*f830*/  FMUL.FTZ R34, R47, R40.reuse ;  /* 0x000000282f227220 */ /* 0x080fe20000410000 */
[C---:B------:R-:W-:Y:S01]  /*f840*/  FMUL.FTZ R40, R45.reuse, R40 ;  /* 0x000000282d287220 */ /* 0x040fe20000410000 */
[----:B------:R-:W-:Y:S02]  /*f850*/  HADD2.F32 R41, -RZ, R10.H0_H0 ;  /* 0x2000000aff297230 */ /* 0x000fe40000004100 */
[C---:B------:R-:W-:Y:S01]  /*f860*/  FMUL.FTZ R25, R44.reuse, R8 ;  /* 0x000000082c197220 */ /* 0x040fe20000410000 */
[-C--:B------:R-:W-:Y:S01]  /*f870*/  FFMA.FTZ R8, R44, R4.reuse, -R29 ;  /* 0x000000042c087223 */ /* 0x080fe2000001081d */
[-C--:B------:R-:W-:Y:S01]  /*f880*/  FFMA.FTZ R34, R45, R35.reuse, -R34 ;  /* 0x000000232d227223 */ /* 0x080fe20000010822 */
[----:B------:R-:W-:Y:S01]  /*f890*/  FFMA.FTZ R40, R47, R35, R40 ;  /* 0x000000232f287223 */ /* 0x000fe20000010028 */
[----:B------:R-:W-:Y:S01]  /*f8a0*/  FFMA.FTZ R30, R48, R4, R25 ;  /* 0x00000004301e7223 */ /* 0x000fe20000010019 */
[----:B------:R-:W-:-:S02]  /*f8b0*/  HADD2.F32 R25, -RZ, R26.H1_H1 ;  /* 0x3000001aff197230 */ /* 0x000fc40000004100 */
[-C--:B------:R-:W-:Y:S01]  /*f8c0*/  FMUL.FTZ R4, R49, R9.reuse ;  /* 0x0000000931047220 */ /* 0x080fe20000410000 */
[----:B------:R-:W-:Y:S02]  /*f8d0*/  HADD2.F32 R29, -RZ, R27.H0_H0 ;  /* 0x2000001bff1d7230 */ /* 0x000fe40000004100 */
[----:B------:R-:W-:Y:S02]  /*f8e0*/  HADD2.F32 R35, -RZ, R31.H0_H0 ;  /* 0x2000001fff237230 */ /* 0x000fe40000004100 */
[C---:B------:R-:W-:Y:S01]  /*f8f0*/  FMUL.FTZ R26, R25.reuse, R9 ;  /* 0x00000009191a7220 */ /* 0x040fe20000410000 */
[----:B------:R-:W-:Y:S02]  /*f900*/  HADD2.F32 R10, -RZ, R10.H1_H1 ;  /* 0x3000000aff0a7230 */ /* 0x000fe40000004100 */
[----:B------:R-:W-:Y:S01]  /*f910*/  FFMA.FTZ R9, R25, R5, -R4 ;  /* 0x0000000519097223 */ /* 0x000fe20000010804 */
[----:B------:R-:W-:Y:S02]  /*f920*/  HADD2.F32 R48, -RZ, R32.H0_H0 ;  /* 0x20000020ff307230 */ /* 0x000fe40000004100 */
[----:B------:R-:W-:Y:S01]  /*f930*/  FMUL.FTZ R4, R35, R41 ;  /* 0x0000002923047220 */ /* 0x000fe20000410000 */
[----:B------:R-:W-:-:S02]  /*f940*/  HADD2.F32 R46, -RZ, R28.H0_H0 ;  /* 0x2000001cff2e7230 */ /* 0x000fc40000004100 */
[----:B------:R-:W-:Y:S01]  /*f950*/  FMUL.FTZ R44, R29, R41 ;  /* 0x000000291d2c7220 */ /* 0x000fe20000410000 */
[----:B------:R-:W-:Y:S01]  /*f960*/  FFMA.FTZ R25, R49, R5, R26 ;  /* 0x0000000531197223 */ /* 0x000fe2000001001a */
[-C--:B------:R-:W-:Y:S01]  /*f970*/  FMUL.FTZ R5, R48, R10.reuse ;  /* 0x0000000a30057220 */ /* 0x080fe20000410000 */
[-C--:B------:R-:W-:Y:S01]  /*f980*/  FFMA.FTZ R26, R29, R37.reuse, -R4 ;  /* 0x000000251d1a7223 */ /* 0x080fe20000010804 */
[----:B------:R-:W-:Y:S01]  /*f990*/  FFMA.FTZ R44, R35, R37, R44 ;  /* 0x00000025232c7223 */ /* 0x000fe2000001002c */
[--C-:B------:R-:W-:Y:S02]  /*f9a0*/  HADD2.F32 R42, -RZ, R11.reuse.H0_H0 ;  /* 0x2000000bff2a7230 */ /* 0x100fe40000004100 */
[C---:B------:R-:W-:Y:S01]  /*f9b0*/  FMUL.FTZ R35, R46.reuse, R10 ;  /* 0x0000000a2e237220 */ /* 0x040fe20000410000 */
[----:B------:R-:W-:Y:S01]  /*f9c0*/  FFMA.FTZ R29, R46, R6, -R5 ;  /* 0x000000062e1d7223 */ /* 0x000fe20000010805 */
[----:B------:R-:W-:Y:S02]  /*f9d0*/  HADD2.F32 R11, -RZ, R11.H1_H1 ;  /* 0x3000000bff0b7230 */ /* 0x000fe40000004100 */
[----:B------:R-:W-:-:S02]  /*f9e0*/  HADD2.F32 R46, -RZ, R31.H1_H1 ;  /* 0x3000001fff2e7230 */ /* 0x000fc40000004100 */
[----:B------:R-:W-:Y:S01]  /*f9f0*/  FFMA.FTZ R35, R48, R6, R35 ;  /* 0x0000000630237223 */ /* 0x000fe20000010023 */
[----:B------:R-:W-:Y:S02]  /*fa00*/  HADD2.F32 R37, -RZ, R32.H1_H1 ;  /* 0x30000020ff257230 */ /* 0x000fe40000004100 */
[----:B------:R-:W-:Y:S02]  /*fa10*/  HADD2.F32 R10, -RZ, R27.H1_H1 ;  /* 0x3000001bff0a7230 */ /* 0x000fe40000004100 */
[-C--:B------:R-:W-:Y:S01]  /*fa20*/  FMUL.FTZ R5, R46, R42.reuse ;  /* 0x0000002a2e057220 */ /* 0x080fe20000410000 */
[----:B------:R-:W-:Y:S02]  /*fa30*/  HADD2.F32 R31, -RZ, R28.H1_H1 ;  /* 0x3000001cff1f7230 */ /* 0x000fe40000004100 */
[----:B------:R-:W-:Y:S01]  /*fa40*/  FMUL.FTZ R4, R37, R11 ;  /* 0x0000000b25047220 */ /* 0x000fe20000410000 */
[--C-:B------:R-:W-:Y:S02]  /*fa50*/  HADD2.F32 R38, -RZ, R7.reuse.H0_H0 ;  /* 0x20000007ff267230 */ /* 0x100fe40000004100 */
[----:B------:R-:W-:Y:S01]  /*fa60*/  FMUL.FTZ R27, R10, R42 ;  /* 0x0000002a0a1b7220 */ /* 0x000fe20000410000 */
[----:B------:R-:W-:-:S02]  /*fa70*/  HADD2.F32 R7, -RZ, R7.H1_H1 ;  /* 0x30000007ff077230 */ /* 0x000fc40000004100 */
[C---:B------:R-:W-:Y:S01]  /*fa80*/  FMUL.FTZ R6, R31.reuse, R11 ;  /* 0x0000000b1f067220 */ /* 0x040fe20000410000 */
[-C--:B------:R-:W-:Y:S01]  /*fa90*/  FFMA.FTZ R11, R10, R38.reuse, -R5 ;  /* 0x000000260a0b7223 */ /* 0x080fe20000010805 */
[----:B------:R-:W-:Y:S01]  /*faa0*/  FFMA.FTZ R27, R46, R38, R27 ;  /* 0x000000262e1b7223 */ /* 0x000fe2000001001b */
[-C--:B------:R-:W-:Y:S01]  /*fab0*/  FFMA.FTZ R28, R31, R7.reuse, -R4 ;  /* 0x000000071f1c7223 */ /* 0x080fe20000010804 */
[----:B------:R-:W-:Y:S01]  /*fac0*/  FFMA.FTZ R32, R37, R7, R6 ;  /* 0x0000000725207223 */ /* 0x000fe20000010006 */
[----:B------:R-:W-:Y:S02]  /*fad0*/  F2FP.F16.F32.PACK_AB R4, R8, R43 ;  /* 0x0000002b0804723e */ /* 0x000fe400000000ff */
[----:B------:R-:W-:Y:S02]  /*fae0*/  F2FP.F16.F32.PACK_AB R5, R9, R34 ;  /* 0x000000220905723e */ /* 0x000fe400000000ff */
[----:B------:R-:W-:Y:S02]  /*faf0*/  F2FP.F16.F32.PACK_AB R6, R29, R26 ;  /* 0x0000001a1d06723e */ /* 0x000fe400000000ff */
[----:B------:R-:W-:-:S02]  /*fb00*/  F2FP.F16.F32.PACK_AB R7, R28, R11 ;  /* 0x0000000b1c07723e */ /* 0x000fc400000000ff */
[----:B------:R-:W-:Y:S02]  /*fb10*/  F2FP.F16.F32.PACK_AB R8, R30, R39 ;  /* 0x000000271e08723e */ /* 0x000fe400000000ff */
[----:B------:R-:W-:Y:S01]  /*fb20*/  F2FP.F16.F32.PACK_AB R9, R25, R40 ;  /* 0x000000281909723e */ /* 0x000fe200000000ff */
[----:B------:R1:W-:Y:S01]  /*fb30*/  STS.128 [R226], R4 ;  /* 0x00000004e2007388 */ /* 0x0003e20000000c00 */
[----:B------:R-:W-:Y:S02]  /*fb40*/  F2FP.F16.F32.PACK_AB R10, R35, R44 ;  /* 0x0000002c230a723e */ /* 0x000fe400000000ff */
[----:B------:R-:W-:-:S05]  /*fb50*/  F2FP.F16.F32.PACK_AB R11, R32, R27 ;  /* 0x0000001b200b723e */ /* 0x000fca00000000ff */
[----:B------:R1:W-:Y:S02]  /*fb60*/  STS.128 [R33+0x10400], R8 ;  /* 0x0104000821007388 */ /* 0x0003e40000000c00 */
.L_x_775:
[----:B------:R-:W-:Y:S05]  /*fb70*/  BSYNC B1 ;  /* 0x0000000000017941 */ /* 0x000fea0003800000 */
.L_x_774:
[----:B------:R-:W-:Y:S05]  /*fb80*/  @P2 BRA `(.L_x_750) ;  /* 0x0000000400582947 */ /* 0x000fea0003800000 */
[----:B------:R-:W-:Y:S01]  /*fb90*/  LEA.HI R24, R24, R212, RZ, 0x1d ;  /* 0x000000d418187211 */ /* 0x000fe200078fe8ff */
[----:B01----:R-:W-:Y:S02]  /*fba0*/  HADD2.F32 R33, -RZ, R0.H0_H0 ;  /* 0x20000000ff217230 */ /* 0x003fe40000004100 */
[--C-:B------:R-:W-:Y:S01]  /*fbb0*/  HADD2.F32 R35, -RZ, R14.reuse.H0_H0 ;  /* 0x2000000eff237230 */ /* 0x100fe20000004100 */
        /* <DEDUP_REMOVED lines=12> */
[----:B------:R-:W0:Y:S01]  /*fc80*/  LDS.128 R4, [R225] ;  /* 0x00000000e1047984 */ /* 0x000e220000000c00 */
[----:B------:R-:W-:-:S02]  /*fc90*/  HADD2.F32 R3, -RZ, R3.H1_H1 ;  /* 0x30000003ff037230 */ /* 0x000fc40000004100 */
[----:B------:R-:W-:Y:S01]  /*fca0*/  IADD3 R9, R8, R9, R195 ;  /* 0x0000000908097210 */ /* 0x000fe20007ffe0c3 */
[--C-:B------:R-:W-:Y:S02]  /*fcb0*/  HADD2.F32 R39, -RZ, R20.reuse.H0_H0 ;  /* 0x20000014ff277230 */ /* 0x100fe40000004100 */
[----:B------:R-:W-:Y:S02]  /*fcc0*/  HADD2.F32 R20, -RZ, R20.H1_H1 ;  /* 0x30000014ff147230 */ /* 0x000fe40000004100 */
        /* <DEDUP_REMOVED lines=8> */
[----:B------:R-:W-:Y:S02]  /*fd50*/  HADD2.F32 R28, -RZ, R7.H0_H0 ;  /* 0x20000007ff1c7230 */ /* 0x000fe40000004100 */
[--C-:B-1----:R-:W-:Y:S02]  /*fd60*/  HADD2.F32 R29, -RZ, R8.reuse.H0_H0 ;  /* 0x20000008ff1d7230 */ /* 0x102fe40000004100 */
[----:B------:R-:W-:Y:S02]  /*fd70*/  HADD2.F32 R8, -RZ, R8.H1_H1 ;  /* 0x30000008ff087230 */ /* 0x000fe40000004100 */
[--C-:B------:R-:W-:Y:S02]  /*fd80*/  HADD2.F32 R30, -RZ, R9.reuse.H0_H0 ;  /* 0x20000009ff1e7230 */ /* 0x100fe40000004100 */
[-C--:B------:R-:W-:Y:S01]  /*fd90*/  FMUL.FTZ R34, R35, R29.reuse ;  /* 0x0000001d23227220 */ /* 0x080fe20000410000 */
[----:B------:R-:W-:Y:S01]  /*fda0*/  FMUL.FTZ R38, R33, R29 ;  /* 0x0000001d21267220 */ /* 0x000fe20000410000 */
[----:B------:R-:W-:-:S02]  /*fdb0*/  HADD2.F32 R9, -RZ, R9.H1_H1 ;  /* 0x30000009ff097230 */ /* 0x000fc40000004100 */
[-C--:B------:R-:W-:Y:S01]  /*fdc0*/  FMUL.FTZ R29, R42, R8.reuse ;  /* 0x000000082a1d7220 */ /* 0x080fe20000410000 */
[-C--:B------:R-:W-:Y:S01]  /*fdd0*/  FFMA.FTZ R34, R33, R25.reuse, -R34 ;  /* 0x0000001921227223 */ /* 0x080fe20000010822 */
[----:B------:R-:W-:Y:S01]  /*fde0*/  FFMA.FTZ R38, R35, R25, R38 ;  /* 0x0000001923267223 */ /* 0x000fe20000010026 */
[----:B------:R-:W-:Y:S01]  /*fdf0*/  FMUL.FTZ R25, R40, R8 ;  /* 0x0000000828197220 */ /* 0x000fe20000410000 */
[-C--:B------:R-:W-:Y:S01]  /*fe00*/  FMUL.FTZ R33, R14, R30.reuse ;  /* 0x0000001e0e217220 */ /* 0x080fe20000410000 */
[----:B------:R-:W-:Y:S02]  /*fe10*/  HADD2.F32 R31, -RZ, R10.H0_H0 ;  /* 0x2000000aff1f7230 */ /* 0x000fe40000004100 */
[----:B------:R-:W-:Y:S01]  /*fe20*/  FMUL.FTZ R15, R0, R30 ;  /* 0x0000001e000f7220 */ /* 0x000fe20000410000 */
[----:B------:R-:W-:Y:S02]  /*fe30*/  HADD2.F32 R35, -RZ, R12.H0_H0 ;  /* 0x2000000cff237230 */ /* 0x000fe40000004100 */
[-C--:B------:R-:W-:Y:S01]  /*fe40*/  FFMA.FTZ R29, R40, R4.reuse, -R29 ;  /* 0x00000004281d7223 */ /* 0x080fe2000001081d */
[----:B------:R-:W-:Y:S01]  /*fe50*/  FFMA.FTZ R25, R42, R4, R25 ;  /* 0x000000042a197223 */ /* 0x000fe20000010019 */
[----:B------:R-:W-:Y:S01]  /*fe60*/  FFMA.FTZ R33, R0, R26, -R33 ;  /* 0x0000001a00217223 */ /* 0x000fe20000010821 */
[----:B------:R-:W-:-:S02]  /*fe70*/  HADD2.F32 R10, -RZ, R10.H1_H1 ;  /* 0x3000000aff0a7230 */ /* 0x000fc40000004100 */
[----:B------:R-:W-:Y:S01]  /*fe80*/  FFMA.FTZ R15, R14, R26, R15 ;  /* 0x0000001a0e0f7223 */ /* 0x000fe2000001000f */
[-C--:B------:R-:W-:Y:S01]  /*fe90*/  FMUL.FTZ R0, R37, R9.reuse ;  /* 0x0000000925007220 */ /* 0x080fe20000410000 */
[----:B------:R-:W-:Y:S01]  /*fea0*/  FMUL.FTZ R4, R3, R9 ;  /* 0x0000000903047220 */ /* 0x000fe20000410000 */
[----:B------:R-:W-:Y:S02]  /*feb0*/  HADD2.F32 R40, -RZ, R21.H0_H0 ;  /* 0x20000015ff287230 */ /* 0x000fe40000004100 */
[-C--:B------:R-:W-:Y:S01]  /*fec0*/  FMUL.FTZ R8, R39, R31.reuse ;  /* 0x0000001f27087220 */ /* 0x080fe20000410000 */
[----:B------:R-:W-:Y:S01]  /*fed0*/  FMUL.FTZ R26, R35, R31 ;  /* 0x0000001f231a7220 */ /* 0x000fe20000410000 */
[----:B------:R-:W-:Y:S02]  /*fee0*/  HADD2.F32 R30, -RZ, R13.H0_H0 ;  /* 0x2000000dff1e7230 */ /* 0x000fe40000004100 */
[-C--:B------:R-:W-:Y:S01]  /*fef0*/  FFMA.FTZ R0, R3, R5.reuse, -R0 ;  /* 0x0000000503007223 */ /* 0x080fe20000010800 */
[----:B------:R-:W-:Y:S01]  /*ff00*/  FFMA.FTZ R14, R37, R5, R4 ;  /* 0x00000005250e7223 */ /* 0x000fe20000010004 */
[----:B------:R-:W-:-:S02]  /*ff10*/  HADD2.F32 R32, -RZ, R11.H0_H0 ;  /* 0x2000000bff207230 */ /* 0x000fc40000004100 */
[-C--:B------:R-:W-:Y:S01]  /*ff20*/  FMUL.FTZ R5, R40, R10.reuse ;  /* 0x0000000a28057220 */ /* 0x080fe20000410000 */
[-C--:B------:R-:W-:Y:S01]  /*ff30*/  FFMA.FTZ R3, R35, R27.reuse, -R8 ;  /* 0x0000001b23037223 */ /* 0x080fe20000010808 */
[----:B------:R-:W-:Y:S01]  /*ff40*/  FFMA.FTZ R26, R39, R27, R26 ;  /* 0x0000001b271a7223 */ /* 0x000fe2000001001a */
[----:B------:R-:W-:Y:S02]  /*ff50*/  HADD2.F32 R11, -RZ, R11.H1_H1 ;  /* 0x3000000bff0b7230 */ /* 0x000fe40000004100 */
[C---:B------:R-:W-:Y:S01]  /*ff60*/  FMUL.FTZ R9, R30.reuse, R10 ;  /* 0x0000000a1e097220 */ /* 0x040fe20000410000 */
[----:B------:R-:W-:Y:S02]  /*ff70*/  HADD2.F32 R27, -RZ, R21.H1_H1 ;  /* 0x30000015ff1b7230 */ /* 0x000fe40000004100 */
[----:B------:R-:W-:Y:S01]  /*ff80*/  FFMA.FTZ R10, R30, R6, -R5 ;  /* 0x000000061e0a7223 */ /* 0x000fe20000010805 */
[----:B------:R-:W-:Y:S02]  /*ff90*/  HADD2.F32 R12, -RZ, R12.H1_H1 ;  /* 0x3000000cff0c7230 */ /* 0x000fe40000004100 */
[----:B------:R-:W-:Y:S01]  /*ffa0*/  FMUL.FTZ R5, R20, R32 ;  /* 0x0000002014057220 */ /* 0x000fe20000410000 */
[----:B------:R-:W-:-:S02]  /*ffb0*/  HADD2.F32 R21, -RZ, R13.H1_H1 ;  /* 0x3000000dff157230 */ /* 0x000fc40000004100 */
[----:B------:R-:W-:Y:S01]  /*ffc0*/  FFMA.FTZ R13, R40, R6, R9 ;  /* 0x00000006280d7223 */ /* 0x000fe20000010009 */
[----:B------:R-:W-:Y:S02]  /*ffd0*/  HADD2.F32 R7, -RZ, R7.H1_H1 ;  /* 0x30000007ff077230 */ /* 0x000fe40000004100 */
[-C--:B------:R-:W-:Y:S01]  /*ffe0*/  FMUL.FTZ R4, R27, R11.reuse ;  /* 0x0000000b1b047220 */ /* 0x080fe20000410000 */
[C---:B------:R-:W-:Y:S01]  /*fff0*/  FMUL.FTZ R9, R12.reuse, R32 ;  /* 0x000000200c097220 */ /* 0x040fe20000410000 */
[C---:B------:R-:W-:Y:S01]  /*10000*/  FMUL.FTZ R6, R21.reuse, R11 ;  /* 0x0000000b15067220 */ /* 0x040fe20000410000 */
[-C--:B------:R-:W-:Y:S01]  /*10010*/  FFMA.FTZ R11, R12, R28.reuse, -R5 ;  /* 0x0000001c0c0b7223 */ /* 0x080fe20000010805 */
[-C--:B------:R-:W-:Y:S01]  /*10020*/  FFMA.FTZ R12, R21, R7.reuse, -R4 ;  /* 0x00000007150c7223 */ /* 0x080fe20000010804 */
[----:B------:R-:W-:Y:S01]  /*10030*/  FFMA.FTZ R28, R20, R28, R9 ;  /* 0x0000001c141c7223 */ /* 0x000fe20000010009 */
        /* <DEDUP_REMOVED lines=8> */
[----:B------:R-:W-:-:S02]  /*100c0*/  F2FP.F16.F32.PACK_AB R10, R13, R26 ;  /* 0x0000001a0d0a723e */ /* 0x000fc400000000ff */
[----:B------:R-:W-:-:S05]  /*100d0*/  F2FP.F16.F32.PACK_AB R11, R21, R28 ;  /* 0x0000001c150b723e */ /* 0x000fca00000000ff */
[----:B------:R0:W-:Y:S02]  /*100e0*/  STS.128 [R24+0x10400], R8 ;  /* 0x0104000818007388 */ /* 0x0001e40000000c00 */
.L_x_750:
[----:B------:R-:W-:Y:S05]  /*100f0*/  BSYNC B0 ;  /* 0x0000000000007941 */ /* 0x000fea0003800000 */
.L_x_731:
[----:B------:R-:W-:Y:S01]  /*10100*/  @!PT LDS RZ, [RZ] ;  /* 0x00000000fffff984 */ /* 0x000fe20000000800 */
[----:B------:R-:W-:Y:S01]  /*10110*/  @!PT LDS RZ, [RZ] ;  /* 0x00000000fffff984 */ /* 0x000fe20000000800 */
[----:B------:R-:W-:Y:S01]  /*10120*/  @!PT LDS RZ, [RZ] ;  /* 0x00000000fffff984 */ /* 0x000fe20000000800 */
[----:B------:R-:W-:Y:S01]  /*10130*/  @!PT LDS RZ, [RZ] ;  /* 0x00000000fffff984 */ /* 0x000fe20000000800 */
[----:B------:R5:W-:Y:S06]  /*10140*/  MEMBAR.ALL.CTA ;  /* 0x0000000000007992 */ /* 0x000bec0000008000 */
[----:B-----5:R-:W5:Y:S01]  /*10150*/  FENCE.VIEW.ASYNC.S ;  /* 0x00000000000073c6 */ /* 0x020f620000000000 */
[----:B------:R-:W-:Y:S05]  /*10160*/  WARPSYNC.ALL ;  /* 0x0000000000007948 */ /* 0x000fea0003800000 */
[----:B-----5:R-:W-:Y:S06]  /*10170*/  BAR.SYNC.DEFER_BLOCKING 0xd, 0x100 ;  /* 0x0344000000007b1d */ /* 0x020fec0000010000 */
.L_x_729:
[----:B------:R-:W-:-:S05]  /*10180*/  IMAD.U32 R0, RZ, RZ, UR46 ;  /* 0x0000002eff007e24 */ /* 0x000fca000f8e00ff */
[----:B------:R-:W-:-:S13]  /*10190*/  ISETP.NE.AND P0, PT, R0, 0x3, PT ;  /* 0x000000030000780c */ /* 0x000fda0003f05270 */
[----:B------:R-:W-:Y:S05]  /*101a0*/  @!P0 BRA `(.L_x_776) ;  /* 0x0000000000048947 */ /* 0x000fea0003800000 */
[----:B------:R-:W-:Y:S01]  /*101b0*/  BPT.TRAP 0x1 ;  /* 0x000000040000795c */ /* 0x000fe20000300000 */
.L_x_776:
[----:B01234-:R-:W-:Y:S02]  /*101c0*/  LEA R4, R194, R2, 0x3 ;  /* 0x00000002c2047211 */ /* 0x01ffe400078e18ff */
[----:B------:R-:W-:-:S04]  /*101d0*/  SHF.L.U32 R3, R196, 0x1f, RZ ;  /* 0x0000001fc4037819 */ /* 0x000fc800000006ff */
[----:B------:R0:W1:Y:S01]  /*101e0*/  SYNCS.PHASECHK.TRANS64.TRYWAIT P2, [R4+URZ+0x34830], R3 ;  /* 0x03483003040075a7 */ /* 0x000062000804017f */
[----:B------:R-:W-:Y:S05]  /*101f0*/  @!P0 BRA `(.L_x_777) ;  /* 0x0000000000048947 */ /* 0x000fea0003800000 */
[----:B------:R-:W-:Y:S01]  /*10200*/  BPT.TRAP 0x1 ;  /* 0x000000040000795c */ /* 0x000fe20000300000 */
.L_x_777:
[----:B------:R-:W2:Y:S01]  /*10210*/  S2R R0, SR_TID.X ;  /* 0x0000000000007919 */ /* 0x000ea20000002100 */
[----:B------:R-:W-:Y:S01]  /*10220*/  IMAD.MOV.U32 R151, RZ, RZ, RZ ;  /* 0x000000ffff977224 */ /* 0x000fe200078e00ff */
[----:B--2---:R-:W-:-:S04]  /*10230*/  LOP3.LUT R0, R0, 0x7f, RZ, 0xc0, !PT ;  /* 0x0000007f00007812 */ /* 0x004fc800078ec0ff */
[----:B------:R-:W-:Y:S01]  /*10240*/  ISETP.NE.AND P1, PT, R0, RZ, PT ;  /* 0x000000ff0000720c */ /* 0x000fe20003f25270 */
[----:B-1----:R-:W-:-:S12]  /*10250*/  @P2 BRA `(.L_x_778) ;  /* 0x0000000000082947 */ /* 0x002fd80003800000 */
[----:B------:R-:W1:Y:S02]  /*10260*/  SYNCS.PHASECHK.TRANS64.TRYWAIT P2, [R4+URZ+0x34830], R3 ;  /* 0x03483003040075a7 */ /* 0x000e64000804017f */
[----:B-1----:R-:W-:Y:S05]  /*10270*/  @!P2 BRA `(.L_x_779) ;  /* 0x000000f80090a947 */ /* 0x002fea0003800000 */
.L_x_778:
[----:B------:R-:W-:Y:S05]  /*10280*/  WARPSYNC.ALL ;  /* 0x0000000000007948 */ /* 0x000fea0003800000 */
[----:B------:R-:W-:Y:S01]  /*10290*/  VIADD R0, R2, 0x1c400 ;  /* 0x0001c40002007836 */ /* 0x000fe20000000000 */
[----:B------:R-:W-:Y:S01]  /*102a0*/  R2UR UR52, R36 ;  /* 0x00000000243472ca */ /* 0x000fe200000e0000 */
[----:B------:R-:W-:Y:S01]  /*102b0*/  UMOV UR53, 0x40000040 ;  /* 0x4000004000357882 */ /* 0x000fe20000000000 */
[----:B------:R-:W-:Y:S01]  /*102c0*/  MOV R9, 0x40000040 ;  /* 0x4000004000097802 */ /* 0x000fe20000000f00 */
[----:B------:R-:W-:Y:S01]  /*102d0*/  WARPGROUP.ARRIVE ;  /* 0x00000000000079c5 */ /* 0x000fe20000000000 */
[----:B------:R-:W-:Y:S01]  /*102e0*/  SHF.R.U32.HI R0, RZ, 0x4, R0 ;  /* 0x00000004ff007819 */ /* 0x000fe20000011600 */
[----:B------:R-:W-:Y:S01]  /*102f0*/  IMAD.MOV.U32 R15, RZ, RZ, 0x40000040 ;  /* 0x40000040ff0f7424 */ /* 0x000fe200078e00ff */
[----:B------:R-:W-:Y:S01]  /*10300*/  R2UR UR55, R9 ;  /* 0x00000000093772ca */ /* 0x000fe200000e0000 */
[----:B------:R-:W-:Y:S01]  /*10310*/  UMOV UR49, 0x40000040 ;  /* 0x4000004000317882 */ /* 0x000fe20000000000 */
[----:B------:R-:W-:Y:S01]  /*10320*/  LOP3.LUT R0, R0, 0x3fff, RZ, 0xc0, !PT ;  /* 0x00003fff00007812 */ /* 0x000fe200078ec0ff */
[----:B------:R-:W-:Y:S01]  /*10330*/  UMOV UR9, 0x40000040 ;  /* 0x4000004000097882 */ /* 0x000fe20000000000 */
[----:B------:R-:W-:Y:S01]  /*10340*/  R2UR UR51, R15 ;  /* 0x000000000f3372ca */ /* 0x000fe200000e0000 */
[----:B------:R-:W-:Y:S01]  /*10350*/  IMAD.MOV.U32 R15, RZ, RZ, 0x40000040 ;  /* 0x40000040ff0f7424 */ /* 0x000fe200078e00ff */
[----:B------:R-:W-:Y:S01]  /*10360*/  LOP3.LUT R7, R0, 0x10000, RZ, 0xfc, !PT ;  /* 0x0001000000077812 */ /* 0x000fe200078efcff */
[----:B------:R-:W-:Y:S01]  /*10370*/  ULOP3.LUT UR52, UR52, 0x10000, URZ, 0xfc, !UPT ;  /* 0x0001000034347892 */ /* 0x000fe2000f8efc3f */
[----:B------:R-:W-:Y:S01]  /*10380*/  MOV R21, UR9 ;  /* 0x0000000900157c02 */ /* 0x000fe20008000f00 */
[----:B------:R-:W-:Y:S01]  /*10390*/  UMOV UR57, 0x40000040 ;  /* 0x4000004000397882 */ /* 0x000fe20000000000 */
[----:B------:R-:W-:Y:S01]  /*103a0*/  R2UR UR11, R15 ;  /* 0x000000000f0b72ca */ /* 0x000fe200000e0000 */
[----:B------:R-:W-:Y:S01]  /*103b0*/  IMAD R8, R194, 0xc00, R7 ;  /* 0x00000c00c2087824 */ /* 0x000fe200078e0207 */
[----:B------:R-:W-:Y:S01]  /*103c0*/  UIADD3 UR48, UR52, 0x2, URZ ;  /* 0x0000000234307890 */ /* 0x000fe2000fffe03f */
[----:B------:R-:W-:Y:S01]  /*103d0*/  IMAD.MOV.U32 R15, RZ, RZ, 0x40000040 ;  /* 0x40000040ff0f7424 */ /* 0x000fe200078e00ff */
[----:B------:R-:W-:Y:S01]  /*103e0*/  UIADD3 UR4, UR52, 0x4, URZ ;  /* 0x0000000434047890 */ /* 0x000fe2000fffe03f */
[C---:B------:R-:W-:Y:S01]  /*103f0*/  VIADD R14, R8.reuse, 0x2 ;  /* 0x00000002080e7836 */ /* 0x040fe20000000000 */
[----:B------:R-:W-:Y:S01]  /*10400*/  R2UR UR54, R8 ;  /* 0x00000000083672ca */ /* 0x000fe200000e0000 */
[----:B------:R-:W-:Y:S01]  /*10410*/  UIADD3 UR56, UR52, 0x802, URZ ;  /* 0x0000080234387890 */ /* 0x000fe2000fffe03f */
[----:B------:R-:W-:Y:S01]  /*10420*/  MOV R9, 0x40000040 ;  /* 0x4000004000097802 */ /* 0x000fe20000000f00 */
[----:B------:R-:W-:Y:S01]  /*10430*/  UIADD3 UR36, UR52, 0x804, URZ ;  /* 0x0000080434247890 */ /* 0x000fe2000fffe03f */
[----:B------:R-:W-:Y:S01]  /*10440*/  R2UR UR50, R14 ;  /* 0x000000000e3272ca */ /* 0x000fe200000e0000 */
[----:B------:R-:W-:Y:S01]  /*10450*/  UMOV UR8, UR4 ;  /* 0x0000000400087c82 */ /* 0x000fe20008000000 */
[----:B------:R-:W-:Y:S01]  /*10460*/  IADD3 R14, R8, 0x4, RZ ;  /* 0x00000004080e7810 */ /* 0x000fe20007ffe0ff */
[----:B------:R-:W-:Y:S01]  /*10470*/  UIADD3 UR4, UR52, 0x6, URZ ;  /* 0x0000000634047890 */ /* 0x000fe2000fffe03f */
[----:B------:R-:W-:Y:S01]  /*10480*/  IMAD.U32 R20, RZ, RZ, UR8 ;  /* 0x00000008ff147e24 */ /* 0x000fe2000f8e00ff */
[----:B------:R-:W-:Y:S01]  /*10490*/  UMOV UR37, 0x40000040 ;  /* 0x4000004000257882 */ /* 0x000fe20000000000 */
[----:B------:R-:W-:Y:S01]  /*104a0*/  R2UR UR10, R14 ;  /* 0x000000000e0a72ca */ /* 0x000fe200000e0000 */
[----:B------:R-:W-:Y:S01]  /*104b0*/  VIADD R14, R8, 0x6 ;  /* 0x00000006080e7836 */ /* 0x000fe20000000000 */
[----:B01----:R-:W-:Y:S01]  /*104c0*/  IADD3 R3, R233, R150, RZ ;  /* 0x00000096e9037210 */ /* 0x003fe20007ffe0ff */
[----:B------:R-:W-:Y:S01]  /*104d0*/  HGMMA.64x128x16.F32 R24, gdesc[UR52], RZ, !UPT, gsb0 ;  /* 0x01e00000341879f0 */ /* 0x000fe2000c0008ff */
[----:B------:R0:W-:Y:S01]  /*104e0*/  STL.64 [R1+0x40], R20 ;  /* 0x0000401401007387 */ /* 0x0001e20000100a00 */
[----:B------:R-:W-:Y:S01]  /*104f0*/  P2R R12, PR, RZ, 0x2 ;  /* 0x00000002ff0c7803 */ /* 0x000fe20000000000 */
[----:B------:R-:W-:Y:S01]  /*10500*/  BSSY B0, `(.L_x_780) ;  /* 0x00004bc000007945 */ /* 0x000fe20003800000 */
[----:B------:R-:W-:Y:S01]  /*10510*/  IMAD R6, R210, -0x80, R3 ;  /* 0xffffff80d2067824 */ /* 0x000fe200078e0203 */
[----:B------:R-:W-:Y:S01]  /*10520*/  P2R R10, PR, RZ, 0x1 ;  /* 0x00000001ff0a7803 */ /* 0x000fe20000000000 */
[--C-:B------:R-:W-:Y:S01]  /*10530*/  IMAD.MOV.U32 R148, RZ, RZ, R151.reuse ;  /* 0x000000ffff947224 */ /* 0x100fe200078e0097 */
[-C--:B------:R-:W-:Y:S01]  /*10540*/  MOV R149, R151.reuse ;  /* 0x0000009700957202 */ /* 0x080fe20000000f00 */
[--C-:B------:R-:W-:Y:S01]  /*10550*/  IMAD.MOV.U32 R147, RZ, RZ, R151.reuse ;  /* 0x000000ffff937224 */ /* 0x100fe200078e0097 */
[C---:B------:R-:W-:Y:S01]  /*10560*/  ISETP.GT.AND P4, PT, R6.reuse, RZ, PT ;  /* 0x000000ff0600720c */ /* 0x040fe20003f84270 */
[--C-:B------:R-:W-:Y:S01]  /*10570*/  IMAD.MOV.U32 R145, RZ, RZ, R151.reuse ;  /* 0x000000ffff917224 */ /* 0x100fe200078e0097 */
[C---:B------:R-:W-:Y:S01]  /*10580*/  ISETP.GT.AND P3, PT, R6.reuse, 0x1, PT ;  /* 0x000000010600780c */ /* 0x040fe20003f64270 */
[--C-:B-----5:R-:W-:Y:S01]  /*10590*/  IMAD.MOV.U32 R144, RZ, RZ, R151.reuse ;  /* 0x000000ffff907224 */ /* 0x120fe200078e0097 */
[C---:B------:R-:W-:Y:S01]  /*105a0*/  ISETP.GT.AND P2, PT, R6.reuse, 0x8, PT ;  /* 0x000000080600780c */ /* 0x040fe20003f44270 */
[--C-:B------:R-:W-:Y:S01]  /*105b0*/  IMAD.MOV.U32 R142, RZ, RZ, R151.reuse ;  /* 0x000000ffff8e7224 */ /* 0x100fe200078e0097 */
[C---:B------:R-:W-:Y:S01]  /*105c0*/  ISETP.GT.AND P6, PT, R6.reuse, 0x9, PT ;  /* 0x000000090600780c */ /* 0x040fe20003fc4270 */
[--C-:B------:R-:W-:Y:S01]  /*105d0*/  IMAD.MOV.U32 R141, RZ, RZ, R151.reuse ;  /* 0x000000ffff8d7224 */ /* 0x100fe200078e0097 */
[C---:B------:R-:W-:Y:S01]  /*105e0*/  ISETP.GT.AND P5, PT, R6.reuse, 0x10, PT ;  /* 0x000000100600780c */ /* 0x040fe20003fa4270 */
[--C-:B------:R-:W-:Y:S01]  /*105f0*/  IMAD.MOV.U32 R138, RZ, RZ, R151.reuse ;  /* 0x000000ffff8a7224 */ /* 0x100fe200078e0097 */
[C---:B------:R-:W-:Y:S01]  /*10600*/  ISETP.GT.AND P1, PT, R6.reuse, 0x59, PT ;  /* 0x000000590600780c */ /* 0x040fe20003f24270 */
[--C-:B------:R-:W-:Y:S01]  /*10610*/  IMAD.MOV.U32 R136, RZ, RZ, R151.reuse ;  /* 0x000000ffff887224 */ /* 0x100fe200078e0097 */
[----:B------:R-:W-:Y:S01]  /*10620*/  ISETP.GT.AND P0, PT, R6, 0x60, PT ;  /* 0x000000600600780c */ /* 0x000fe20003f04270 */
[--C-:B------:R-:W-:Y:S01]  /*10630*/  IMAD.MOV.U32 R132, RZ, RZ, R151.reuse ;  /* 0x000000ffff847224 */ /* 0x100fe200078e0097 */
[-C--:B------:R-:W-:Y:S01]  /*10640*/  MOV R146, R151.reuse ;  /* 0x0000009700927202 */ /* 0x080fe20000000f00 */
        /* <DEDUP_REMOVED lines=19> */
[----:B------:R-:W-:Y:S01]  /*10780*/  MOV R92, R151 ;  /* 0x00000097005c7202 */ /* 0x000fe20000000f00 */
        /* <DEDUP_REMOVED lines=10> */
[----:B------:R-:W-:Y:S01]  /*10830*/  HGMMA.64x128x16.F32 R24, gdesc[UR8], R24, gsb0 ;  /* 0x01e00000081879f0 */ /* 0x000fe20008000818 */
[----:B------:R-:W-:Y:S01]  /*10840*/  R2UR UR10, R14 ;  /* 0x000000000e0a72ca */ /* 0x000fe200000e0000 */
[----:B------:R-:W-:Y:S01]  /*10850*/  UMOV UR8, UR4 ;  /* 0x0000000400087c82 */ /* 0x000fe20008000000 */
[----:B------:R-:W-:Y:S01]  /*10860*/  R2UR UR11, R15 ;  /* 0x000000000f0b72ca */ /* 0x000fe200000e0000 */
[----:B------:R-:W-:Y:S01]  /*10870*/  UMOV UR9, 0x40000040 ;  /* 0x4000004000097882 */ /* 0x000fe20000000000 */
[----:B------:R-:W-:Y:S01]  /*10880*/  VIADD R14, R8, 0x400 ;  /* 0x00000400080e7836 */ /* 0x000fe20000000000 */
[----:B------:R-:W-:Y:S01]  /*10890*/  MOV R15, 0x40000040 ;  /* 0x40000040000f7802 */ /* 0x000fe20000000f00 */
[----:B------:R-:W-:Y:S01]  /*108a0*/  UIADD3 UR4, UR52, 0x400, URZ ;  /* 0x0000040034047890 */ /* 0x000fe2000fffe03f */
[----:B0-----:R-:W-:Y:S01]  /*108b0*/  MOV R20, UR8 ;  /* 0x0000000800147c02 */ /* 0x001fe20008000f00 */
[----:B------:R-:W-:-:S05]  /*108c0*/  IMAD.U32 R21, RZ, RZ, UR9 ;  /* 0x00000009ff157e24 */ /* 0x000fca000f8e00ff */
[----:B------:R0:W-:Y:S01]  /*108d0*/  STL.64 [R1+0x38], R20 ;  /* 0x0000381401007387 */ /* 0x0001e20000100a00 */
[----:B------:R-:W-:Y:S02]  /*108e0*/  WARPGROUP.DEPBAR.LE gsb0, 0x0 ;  /* 0x00008000000079c5 */ /* 0x000fe40000010000 */
[----:B------:R-:W-:-:S06]  /*108f0*/  WARPGROUP.ARRIVE ;  /* 0x00000000000079c5 */ /* 0x000fcc0000000000 */
[----:B------:R-:W-:Y:S01]  /*10900*/  HGMMA.64x128x16.F32 R24, gdesc[UR8], R24, gsb0 ;  /* 0x01e00000081879f0 */ /* 0x000fe20008000818 */
[----:B------:R-:W-:Y:S01]  /*10910*/  R2UR UR10, R14 ;  /* 0x000000000e0a72ca */ /* 0x000fe200000e0000 */
[----:B------:R-:W-:Y:S01]  /*10920*/  UMOV UR8, UR4 ;  /* 0x0000000400087c82 */ /* 0x000fe20008000000 */
[----:B------:R-:W-:Y:S01]  /*10930*/  R2UR UR11, R15 ;  /* 0x000000000f0b72ca */ /* 0x000fe200000e0000 */
[----:B------:R-:W-:Y:S01]  /*10940*/  UMOV UR9, 0x40000040 ;  /* 0x4000004000097882 */ /* 0x000fe20000000000 */
[----:B------:R-:W-:Y:S01]  /*10950*/  IMAD.MOV.U32 R15, RZ, RZ, 0x40000040 ;  /* 0x40000040ff0f7424 */ /* 0x000fe200078e00ff */
[----:B------:R-:W-:Y:S01]  /*10960*/  IADD3 R14, R8, 0x402, RZ ;  /* 0x00000402080e7810 */ /* 0x000fe20007ffe0ff */
[----:B------:R-:W-:Y:S01]  /*10970*/  UIADD3 UR4, UR52, 0x402, URZ ;  /* 0x0000040234047890 */ /* 0x000fe2000fffe03f */
[----:B0-----:R-:W-:Y:S02]  /*10980*/  IMAD.U32 R20, RZ, RZ, UR8 ;  /* 0x00000008ff147e24 */ /* 0x001fe4000f8e00ff */
        /* <DEDUP_REMOVED lines=9> */
[----:B------:R-:W-:Y:S01]  /*10a20*/  VIADD R14, R8, 0x404 ;  /* 0x00000404080e7836 */ /* 0x000fe20000000000 */
[----:B------:R-:W-:Y:S01]  /*10a30*/  UIADD3 UR4, UR52, 0x404, URZ ;  /* 0x0000040434047890 */ /* 0x000fe2000fffe03f */
[----:B------:R-:W-:Y:S01]  /*10a40*/  IMAD.MOV.U32 R15, RZ, RZ, 0x40000040 ;  /* 0x40000040ff0f7424 */ /* 0x000fe200078e00ff */
        /* <DEDUP_REMOVED lines=40> */
[----:B------:R-:W-:Y:S01]  /*10cd0*/  IMAD.U32 R20, RZ, RZ, UR8 ;  /* 0x00000008ff147e24 */ /* 0x000fe2000f8e00ff */
[----:B------:R-:W-:-:S02]  /*10ce0*/  R2UR UR58, R14 ;  /* 0x000000000e3a72ca */ /* 0x000fc400000e0000 */
[----:B------:R-:W-:Y:S01]  /*10cf0*/  R2UR UR59, R15 ;  /* 0x000000000f3b72ca */ /* 0x000fe200000e0000 */
[----:B------:R-:W-:Y:S01]  /*10d00*/  IMAD.MOV.U32 R15, RZ, RZ, 0x40000040 ;  /* 0x40000040ff0f7424 */ /* 0x000fe200078e00ff */
[C---:B------:R-:W-:Y:S01]  /*10d10*/  IADD3 R14, R8.reuse, 0x804, RZ ;  /* 0x00000804080e7810 */ /* 0x040fe20007ffe0ff */
[----:B------:R-:W-:Y:S01]  /*10d20*/  VIADD R8, R8, 0x806 ;  /* 0x0000080608087836 */ /* 0x000fe20000000000 */
[----:B------:R-:W-:Y:S02]  /*10d30*/  STL.64 [R1+0x10], R20 ;  /* 0x0000101401007387 */ /* 0x000fe40000100a00 */
[----:B------:R-:W-:Y:S02]  /*10d40*/  R2UR UR38, R14 ;  /* 0x000000000e2672ca */ /* 0x000fe400000e0000 */
[----:B------:R-:W-:Y:S01]  /*10d50*/  R2UR UR39, R15 ;  /* 0x000000000f2772ca */ /* 0x000fe200000e0000 */
[----:B------:R-:W-:Y:S02]  /*10d60*/  WARPGROUP.DEPBAR.LE gsb0, 0x0 ;  /* 0x00008000000079c5 */ /* 0x000fe40000010000 */
[----:B------:R-:W-:-:S06]  /*10d70*/  WARPGROUP.ARRIVE ;  /* 0x00000000000079c5 */ /* 0x000fcc0000000000 */
[----:B------:R-:W-:Y:S01]  /*10d80*/  HGMMA.64x128x16.F32 R24, gdesc[UR8], R24, gsb0 ;  /* 0x01e00000081879f0 */ /* 0x000fe20008000818 */
[----:B------:R-:W-:Y:S01]  /*10d90*/  R2UR UR10, R8 ;  /* 0x00000000080a72ca */ /* 0x000fe200000e0000 */
[----:B------:R-:W-:Y:S01]  /*10da0*/  UMOV UR8, UR4 ;  /* 0x0000000400087c82 */ /* 0x000fe20008000000 */
[----:B------:R-:W-:Y:S01]  /*10db0*/  R2UR UR11, R9 ;  /* 0x00000000090b72ca */ /* 0x000fe200000e0000 */
[----:B------:R-:W-:Y:S01]  /*10dc0*/  UMOV UR9, 0x40000040 ;  /* 0x4000004000097882 */ /* 0x000fe20000000000 */
[----:B------:R-:W-:Y:S01]  /*10dd0*/  IMAD.U32 R8, RZ, RZ, UR8 ;  /* 0x00000008ff087e24 */ /* 0x000fe2000f8e00ff */
[----:B------:R-:W-:Y:S01]  /*10de0*/  ULDC UR4, c[0x0][0x988] ;  /* 0x0002620000047ab9 */ /* 0x000fe20000000800 */
[----:B------:R-:W-:-:S05]  /*10df0*/  IMAD.U32 R9, RZ, RZ, UR9 ;  /* 0x00000009ff097e24 */ /* 0x000fca000f8e00ff */
[----:B------:R0:W-:Y:S01]  /*10e00*/  STL.64 [R1], R8 ;  /* 0x0000000801007387 */ /* 0x0001e20000100a00 */
[----:B------:R-:W-:Y:S02]  /*10e10*/  WARPGROUP.DEPBAR.LE gsb0, 0x0 ;  /* 0x00008000000079c5 */ /* 0x000fe40000010000 */
[----:B------:R-:W-:-:S06]  /*10e20*/  WARPGROUP.ARRIVE ;  /* 0x00000000000079c5 */ /* 0x000fcc0000000000 */
[----:B------:R-:W-:Y:S01]  /*10e30*/  HGMMA.64x128x16.F32 R24, gdesc[UR56], R24, gsb0 ;  /* 0x01e00000381879f0 */ /* 0x000fe20008000818 */
[----:B------:R-:W-:Y:S02]  /*10e40*/  ULDC UR58, c[0x0][0x988] ;  /* 0x00026200003a7ab9 */ /* 0x000fe40000000800 */
        /* <DEDUP_REMOVED lines=10> */
[----:B------:R-:W-:-:S02]  /*10ef0*/  FMNMX.FTZ R0, R24, R119, !PT ;  /* 0x0000007718007209 */ /* 0x000fc40007810000 */
        /* <DEDUP_REMOVED lines=10> */
[----:B0-----:R-:W-:Y:S02]  /*10fa0*/  FSEL R9, R30, -INF , P2 ;  /* 0xff8000001e097808 */ /* 0x001fe40001000000 */
        /* <DEDUP_REMOVED lines=80> */
[----:B------:R-:W-:Y:S02]  /*114b0*/  ISETP.GT.AND P3, PT, R6, 0x70, PT ;  /* 0x000000700600780c */ /* 0x000fe40003f64270 */
        /* <DEDUP_REMOVED lines=11> */
[C---:B------:R-:W-:Y:S02]  /*11570*/  ISETP.GT.AND P6, PT, R6.reuse, 0x79, PT ;  /* 0x000000790600780c */ /* 0x040fe40003fc4270 */
[----:B------:R-:W-:Y:S02]  /*11580*/  FMNMX.FTZ R0, R81, R0, !PT ;  /* 0x0000000051007209 */ /* 0x000fe40007810000 */
[----:B------:R-:W-:Y:S02]  /*11590*/  FSEL R85, R85, -INF , P6 ;  /* 0xff80000055557808 */ /* 0x000fe40003000000 */
[----:B------:R-:W-:Y:S02]  /*115a0*/  P2R R28, PR, RZ, 0x1 ;  /* 0x00000001ff1c7803 */ /* 0x000fe40000000000 */
[----:B------:R-:W-:Y:S01]  /*115b0*/  FMNMX.FTZ R8, R85, R0, !PT ;  /* 0x0000000055087209 */ /* 0x000fe20007810000 */
[----:B------:R-:W-:Y:S01]  /*115c0*/  IMAD.U32 R0, RZ, RZ, UR4 ;  /* 0x00000004ff007e24 */ /* 0x000fe2000f8e00ff */
[----:B------:R-:W-:-:S02]  /*115d0*/  ISETP.GT.AND P0, PT, R6, 0x59, PT ;  /* 0x000000590600780c */ /* 0x000fc40003f04270 */
[----:B------:R-:W-:Y:S01]  /*115e0*/  P2R R30, PR, RZ, 0x2 ;  /* 0x00000002ff1e7803 */ /* 0x000fe20000000000 */
[----:B------:R-:W0:Y:S01]  /*115f0*/  SHFL.BFLY PT, R3, R8, 0x2, 0x1f ;  /* 0x0c401f0008037f89 */ /* 0x000e2200000e0000 */
[----:B------:R-:W-:Y:S02]  /*11600*/  ISETP.GT.AND P1, PT, R6, 0x60, PT ;  /* 0x000000600600780c */ /* 0x000fe40003f24270 */
[----:B------:R-:W-:Y:S02]  /*11610*/  FSEL R71, R71, -INF , P0 ;  /* 0xff80000047477808 */ /* 0x000fe40000000000 */
[----:B------:R-:W-:Y:S02]  /*11620*/  FSEL R49, R74, -INF , P1 ;  /* 0xff8000004a317808 */ /* 0x000fe40000800000 */
[----:B------:R-:W-:Y:S02]  /*11630*/  ISETP.NE.AND P1, PT, R30, RZ, PT ;  /* 0x000000ff1e00720c */ /* 0x000fe40003f25270 */
[----:B------:R-:W-:-:S02]  /*11640*/  P2R R26, PR, RZ, 0x4 ;  /* 0x00000004ff1a7803 */ /* 0x000fc40000000000 */
[----:B------:R-:W-:Y:S02]  /*11650*/  ISETP.NE.AND P0, PT, R28, RZ, PT ;  /* 0x000000ff1c00720c */ /* 0x000fe40003f05270 */
[----:B------:R-:W-:Y:S02]  /*11660*/  FSEL R75, R75, -INF , P1 ;  /* 0xff8000004b4b7808 */ /* 0x000fe40000800000 */
[----:B------:R-:W-:Y:S02]  /*11670*/  FSEL R53, R78, -INF , P0 ;  /* 0xff8000004e357808 */ /* 0x000fe40000000000 */
[----:B------:R-:W-:Y:S02]  /*11680*/  ISETP.NE.AND P0, PT, R10, RZ, PT ;  /* 0x000000ff0a00720c */ /* 0x000fe40003f05270 */
[----:B------:R-:W-:Y:S02]  /*11690*/  FSEL R83, R83, -INF , P4 ;  /* 0xff80000053537808 */ /* 0x000fe40002000000 */
[----:B------:R-:W-:-:S02]  /*116a0*/  ISETP.NE.AND P1, PT, R12, RZ, PT ;  /* 0x000000ff0c00720c */ /* 0x000fc40003f25270 */
[----:B0-----:R-:W-:Y:S02]  /*116b0*/  FMNMX.FTZ R14, R8, R3, !PT ;  /* 0x00000003080e7209 */ /* 0x001fe40007810000 */
[----:B------:R-:W-:-:S03]  /*116c0*/  FMNMX.FTZ R8, R5, R27, !PT ;  /* 0x0000001b05087209 */ /* 0x000fc60007810000 */
[----:B------:R-:W0:Y:S01]  /*116d0*/  SHFL.BFLY PT, R3, R14, 0x1, 0x1f ;  /* 0x0c201f000e037f89 */ /* 0x000e2200000e0000 */
[----:B------:R-:W-:-:S04]  /*116e0*/  FMNMX.FTZ R8, R9, R8, !PT ;  /* 0x0000000809087209 */ /* 0x000fc80007810000 */
[----:B------:R-:W-:-:S04]  /*116f0*/  FMNMX.FTZ R8, R31, R8, !PT ;  /* 0x000000081f087209 */ /* 0x000fc80007810000 */
[----:B------:R-:W-:-:S04]  /*11700*/  FMNMX.FTZ R8, R11, R8, !PT ;  /* 0x000000080b087209 */ /* 0x000fc80007810000 */
[----:B------:R-:W-:-:S04]  /*11710*/  FMNMX.FTZ R8, R35, R8, !PT ;  /* 0x0000000823087209 */ /* 0x000fc80007810000 */
[----:B------:R-:W-:-:S04]  /*11720*/  FMNMX.FTZ R8, R13, R8, !PT ;  /* 0x000000080d087209 */ /* 0x000fc80007810000 */
[----:B------:R-:W-:Y:S02]  /*11730*/  FMNMX.FTZ R8, R39, R8, !PT ;  /* 0x0000000827087209 */ /* 0x000fe40007810000 */
        /* <DEDUP_REMOVED lines=23> */
[----:B------:R0:W-:Y:S01]  /*118b0*/  MUFU.EX2 R79, R10 ;  /* 0x0000000a004f7308 */ /* 0x0001e20000000800 */
[----:B------:R-:W-:Y:S01]  /*118c0*/  FSEL R103, R87, -INF , P6 ;  /* 0xff80000057677808 */ /* 0x000fe20003000000 */
[--C-:B------:R-:W-:Y:S01]  /*118d0*/  FFMA.FTZ R174, R109, R0, -R6.reuse ;  /* 0x000000006dae7223 */ /* 0x100fe20000010806 */
[----:B------:R-:W-:Y:S01]  /*118e0*/  FMNMX.FTZ R8, R33, R8, !PT ;  /* 0x0000000821087209 */ /* 0x000fe20007810000 */
[-CC-:B------:R-:W-:Y:S01]  /*118f0*/  FFMA.FTZ R180, R24, R0.reuse, -R6.reuse ;  /* 0x0000000018b47223 */ /* 0x180fe20000010806 */
[-CC-:B------:R-:W-:Y:S01]  /*11900*/  FFMA.FTZ R61, R119, R0.reuse, -R6.reuse ;  /* 0x00000000773d7223 */ /* 0x180fe20000010806 */
[--C-:B------:R-:W-:Y:S01]  /*11910*/  FFMA.FTZ R65, R117, R0, -R6.reuse ;  /* 0x0000000075417223 */ /* 0x100fe20000010806 */
[----:B------:R-:W-:Y:S01]  /*11920*/  FMNMX.FTZ R8, R59, R8, !PT ;  /* 0x000000083b087209 */ /* 0x000fe20007810000 */
[----:B------:R-:W-:Y:S01]  /*11930*/  MUFU.EX2 R182, R182 ;  /* 0x000000b600b67308 */ /* 0x000fe20000000800 */
[-CC-:B------:R-:W-:Y:S01]  /*11940*/  FFMA.FTZ R176, R115, R0.reuse, -R6.reuse ;  /* 0x0000000073b07223 */ /* 0x180fe20000010806 */
        /* <DEDUP_REMOVED lines=14> */
[----:B------:R-:W1:Y:S01]  /*11a30*/  MUFU.EX2 R61, R61 ;  /* 0x0000003d003d7308 */ /* 0x000e620000000800 */
[-CC-:B------:R-:W-:Y:S01]  /*11a40*/  FFMA.FTZ R156, R125, R0.reuse, -R6.reuse ;  /* 0x000000007d9c7223 */ /* 0x180fe20000010806 */
[--C-:B------:R-:W-:Y:S01]  /*11a50*/  FFMA.FTZ R105, R127, R0, -R6.reuse ;  /* 0x000000007f697223 */ /* 0x100fe20000010806 */
[----:B------:R-:W-:Y:S01]  /*11a60*/  FMNMX.FTZ R8, R41, R8, !PT ;  /* 0x0000000829087209 */ /* 0x000fe20007810000 */
[-CC-:B------:R-:W-:Y:S01]  /*11a70*/  FFMA.FTZ R158, R129, R0.reuse, -R6.reuse ;  /* 0x00000000819e7223 */ /* 0x180fe20000010806 */
        /* <DEDUP_REMOVED lines=8> */
[----:B------:R-:W-:Y:S01]  /*11b00*/  FFMA.FTZ R81, R85, R0, -R6 ;  /* 0x0000000055517223 */ /* 0x000fe20000010806 */
[----:B------:R-:W2:Y:S01]  /*11b10*/  MUFU.EX2 R65, R65 ;  /* 0x0000004100417308 */ /* 0x000ea20000000800 */
[----:B------:R-:W-:Y:S01]  /*11b20*/  FMNMX.FTZ R8, R75, R8, !PT ;  /* 0x000000084b087209 */ /* 0x000fe20007810000 */
[--C-:B------:R-:W-:Y:S01]  /*11b30*/  IMAD.MOV.U32 R135, RZ, RZ, R151.reuse ;  /* 0x000000ffff877224 */ /* 0x100fe200078e0097 */
[-C--:B------:R-:W-:Y:S01]  /*11b40*/  MOV R137, R151.reuse ;  /* 0x0000009700897202 */ /* 0x080fe20000000f00 */
[--C-:B------:R-:W-:Y:S01]  /*11b50*/  IMAD.MOV.U32 R129, RZ, RZ, R151.reuse ;  /* 0x000000ffff817224 */ /* 0x100fe200078e0097 */
[----:B------:R-:W-:Y:S01]  /*11b60*/  FMNMX.FTZ R8, R53, R8, !PT ;  /* 0x0000000835087209 */ /* 0x000fe20007810000 */
[--C-:B------:R-:W-:Y:S01]  /*11b70*/  IMAD.MOV.U32 R127, RZ, RZ, R151.reuse ;  /* 0x000000ffff7f7224 */ /* 0x100fe200078e0097 */
[-C--:B------:R-:W-:Y:S01]  /*11b80*/  MOV R131, R151.reuse ;  /* 0x0000009700837202 */ /* 0x080fe20000000f00 */
[----:B------:R-:W3:Y:S01]  /*11b90*/  MUFU.EX2 R176, R176 ;  /* 0x000000b000b07308 */ /* 0x000ee20000000800 */
[----:B------:R-:W-:Y:S01]  /*11ba0*/  FMNMX.FTZ R8, R89, R8, !PT ;  /* 0x0000000859087209 */ /* 0x000fe20007810000 */
[--C-:B------:R-:W-:Y:S01]  /*11bb0*/  IMAD.MOV.U32 R123, RZ, RZ, R151.reuse ;  /* 0x000000ffff7b7224 */ /* 0x100fe200078e0097 */
[-C--:B------:R-:W-:Y:S01]  /*11bc0*/  MOV R125, R151.reuse ;  /* 0x00000097007d7202 */ /* 0x080fe20000000f00 */
[--C-:B------:R-:W-:Y:S01]  /*11bd0*/  IMAD.MOV.U32 R121, RZ, RZ, R151.reuse ;  /* 0x000000ffff797224 */ /* 0x100fe200078e0097 */
[----:B------:R-:W-:Y:S01]  /*11be0*/  FMNMX.FTZ R8, R101, R8, !PT ;  /* 0x0000000865087209 */ /* 0x000fe20007810000 */
[--C-:B------:R-:W-:Y:S01]  /*11bf0*/  IMAD.MOV.U32 R117, RZ, RZ, R151.reuse ;  /* 0x000000ffff757224 */ /* 0x100fe200078e0097 */
[-C--:B------:R-:W-:Y:S01]  /*11c00*/  MOV R119, R151.reuse ;  /* 0x0000009700777202 */ /* 0x080fe20000000f00 */
[----:B------:R-:W4:Y:S01]  /*11c10*/  MUFU.EX2 R73, R73 ;  /* 0x0000004900497308 */ /* 0x000f220000000800 */
[----:B------:R-:W-:Y:S01]  /*11c20*/  FMNMX.FTZ R8, R83, R8, !PT ;  /* 0x0000000853087209 */ /* 0x000fe20007810000 */
[--C-:B------:R-:W-:Y:S01]  /*11c30*/  IMAD.MOV.U32 R115, RZ, RZ, R151.reuse ;  /* 0x000000ffff737224 */ /* 0x100fe200078e0097 */
[----:B------:R-:W-:Y:S01]  /*11c40*/  MOV R113, R151 ;  /* 0x0000009700717202 */ /* 0x000fe20000000f00 */
[----:B------:R-:W-:Y:S01]  /*11c50*/  IMAD.MOV.U32 R111, RZ, RZ, R151 ;  /* 0x000000ffff6f7224 */ /* 0x000fe200078e0097 */
[----:B------:R-:W-:-:S03]  /*11c60*/  FMNMX.FTZ R8, R97, R8, !PT ;  /* 0x0000000861087209 */ /* 0x000fc60007810000 */
[----:B------:R-:W4:Y:S01]  /*11c70*/  MUFU.EX2 R178, R178 ;  /* 0x000000b200b27308 */ /* 0x000f220000000800 */
[----:B------:R-:W-:-:S05]  /*11c80*/  FMNMX.FTZ R8, R103, R8, !PT ;  /* 0x0000000867087209 */ /* 0x000fca0007810000 */
[----:B------:R-:W0:Y:S02]  /*11c90*/  SHFL.BFLY PT, R107, R8, 0x2, 0x1f ;  /* 0x0c401f00086b7f89 */ /* 0x000e2400000e0000 */
[----:B------:R-:W4:Y:S08]  /*11ca0*/  MUFU.EX2 R93, R93 ;  /* 0x0000005d005d7308 */ /* 0x000f300000000800 */
[----:B------:R-:W-:Y:S08]  /*11cb0*/  MUFU.EX2 R172, R172 ;  /* 0x000000ac00ac7308 */ /* 0x000ff00000000800 */
[----:B------:R-:W-:Y:S01]  /*11cc0*/  MUFU.EX2 R91, R91 ;  /* 0x0000005b005b7308 */ /* 0x000fe20000000800 */
[----:B0-----:R-:W-:Y:S01]  /*11cd0*/  FMNMX.FTZ R10, R8, R107, !PT ;  /* 0x0000006b080a7209 */ /* 0x001fe20007810000 */
[----:B------:R-:W-:-:S06]  /*11ce0*/  FFMA.FTZ R107, R133, R0, -R6 ;  /* 0x00000000856b7223 */ /* 0x000fcc0000010806 */
[----:B------:R-:W-:Y:S01]  /*11cf0*/  MUFU.EX2 R174, R174 ;  /* 0x000000ae00ae7308 */ /* 0x000fe20000000800 */
[----:B------:R-:W-:Y:S01]  /*11d00*/  IMAD.MOV.U32 R133, RZ, RZ, R151 ;  /* 0x000000ffff857224 */ /* 0x000fe200078e0097 */
[----:B------:R-:W0:Y:S06]  /*11d10*/  SHFL.BFLY PT, R109, R10, 0x1, 0x1f ;  /* 0x0c201f000a6d7f89 */ /* 0x000e2c00000e0000 */
[----:B------:R-:W-:Y:S08]  /*11d20*/  MUFU.EX2 R95, R95 ;  /* 0x0000005f005f7308 */ /* 0x000ff00000000800 */
[----:B------:R-:W-:Y:S08]  /*11d30*/  MUFU.EX2 R168, R168 ;  /* 0x000000a800a87308 */ /* 0x000ff00000000800 */
[----:B------:R-:W-:Y:S01]  /*11d40*/  MUFU.EX2 R99, R99 ;  /* 0x0000006300637308 */ /* 0x000fe20000000800 */
[----:B0-----:R-:W-:-:S04]  /*11d50*/  FMNMX.FTZ R8, R10, R109, !PT ;  /* 0x0000006d0a087209 */ /* 0x001fc80007810000 */
        /* <DEDUP_REMOVED lines=10> */
[----:B-1----:R-:W-:Y:S01]  /*11e00*/  FADD.FTZ R5, R180, R61 ;  /* 0x0000003db4057221 */ /* 0x002fe20000010000 */
[-CC-:B------:R-:W-:Y:S01]  /*11e10*/  FFMA.FTZ R12, R31, R0.reuse, -R6.reuse ;  /* 0x000000001f0c7223 */ /* 0x180fe20000010806 */
[-CC-:B------:R-:W-:Y:S01]  /*11e20*/  FFMA.FTZ R177, R11, R0.reuse, -R6.reuse ;  /* 0x000000000bb17223 */ /* 0x180fe20000010806 */
[-CC-:B------:R-:W-:Y:S01]  /*11e30*/  FFMA.FTZ R14, R35, R0.reuse, -R6.reuse ;  /* 0x00000000230e7223 */ /* 0x180fe20000010806 */
[----:B------:R-:W-:Y:S01]  /*11e40*/  MUFU.EX2 R181, R181 ;  /* 0x000000b500b57308 */ /* 0x000fe20000000800 */
[----:B------:R-:W-:Y:S01]  /*11e50*/  FADD.FTZ R32, R182, R5 ;  /* 0x00000005b6207221 */ /* 0x000fe20000010000 */
[-CC-:B------:R-:W-:Y:S01]  /*11e60*/  FFMA.FTZ R179, R13, R0.reuse, -R6.reuse ;  /* 0x000000000db37223 */ /* 0x180fe20000010806 */
[-CC-:B------:R-:W-:Y:S01]  /*11e70*/  FFMA.FTZ R20, R39, R0.reuse, -R6.reuse ;  /* 0x0000000027147223 */ /* 0x180fe20000010806 */
[-C--:B------:R-:W-:Y:S01]  /*11e80*/  FFMA.FTZ R173, R15, R0.reuse, -R6 ;  /* 0x000000000fad7223 */ /* 0x080fe20000010806 */
[----:B--2---:R-:W-:Y:S01]  /*11e90*/  FADD.FTZ R5, R65, R32 ;  /* 0x0000002041057221 */ /* 0x004fe20000010000 */
[-CC-:B------:R-:W-:Y:S01]  /*11ea0*/  FFMA.FTZ R24, R43, R0.reuse, -R6.reuse ;  /* 0x000000002b187223 */ /* 0x180fe20000010806 */
[-CC-:B------:R-:W-:Y:S01]  /*11eb0*/  FFMA.FTZ R175, R21, R0.reuse, -R6.reuse ;  /* 0x0000000015af7223 */ /* 0x180fe20000010806 */
[----:B------:R-:W0:Y:S01]  /*11ec0*/  MUFU.EX2 R10, R10 ;  /* 0x0000000a000a7308 */ /* 0x000e220000000800 */
[----:B---3--:R-:W-:Y:S01]  /*11ed0*/  FADD.FTZ R34, R176, R5 ;  /* 0x00000005b0227221 */ /* 0x008fe20000010000 */
[-CC-:B------:R-:W-:Y:S01]  /*11ee0*/  FFMA.FTZ R26, R47, R0.reuse, -R6.reuse ;  /* 0x000000002f1a7223 */ /* 0x180fe20000010806 */
[-CC-:B------:R-:W-:Y:S01]  /*11ef0*/  FFMA.FTZ R169, R25, R0.reuse, -R6.reuse ;  /* 0x0000000019a97223 */ /* 0x180fe20000010806 */
[-C--:B------:R-:W-:Y:S01]  /*11f00*/  FFMA.FTZ R28, R51, R0.reuse, -R6 ;  /* 0x00000000331c7223 */ /* 0x080fe20000010806 */
[----:B----4-:R-:W-:Y:S01]  /*11f10*/  FADD.FTZ R5, R73, R34 ;  /* 0x0000002249057221 */ /* 0x010fe20000010000 */
[-CC-:B------:R-:W-:Y:S01]  /*11f20*/  FFMA.FTZ R171, R29, R0.reuse, -R6.reuse ;  /* 0x000000001dab7223 */ /* 0x180fe20000010806 */
[-CC-:B------:R-:W-:Y:S01]  /*11f30*/  FFMA.FTZ R30, R55, R0.reuse, -R6.reuse ;  /* 0x00000000371e7223 */ /* 0x180fe20000010806 */
[----:B------:R-:W1:Y:S01]  /*11f40*/  MUFU.EX2 R183, R183 ;  /* 0x000000b700b77308 */ /* 0x000e620000000800 */
[----:B------:R-:W-:Y:S01]  /*11f50*/  FADD.FTZ R34, R178, R5 ;  /* 0x00000005b2227221 */ /* 0x000fe20000010000 */
[-CC-:B------:R-:W-:Y:S01]  /*11f60*/  FFMA.FTZ R153, R33, R0.reuse, -R6.reuse ;  /* 0x0000000021997223 */ /* 0x180fe20000010806 */
[-CC-:B------:R-:W-:Y:S01]  /*11f70*/  FFMA.FTZ R32, R59, R0.reuse, -R6.reuse ;  /* 0x000000003b207223 */ /* 0x180fe20000010806 */
[-C--:B------:R-:W-:Y:S01]  /*11f80*/  FFMA.FTZ R155, R37, R0.reuse, -R6 ;  /* 0x00000000259b7223 */ /* 0x080fe20000010806 */
[----:B------:R-:W-:Y:S01]  /*11f90*/  FADD.FTZ R9, R93, R34 ;  /* 0x000000225d097221 */ /* 0x000fe20000010000 */
[-CC-:B------:R-:W-:Y:S01]  /*11fa0*/  FFMA.FTZ R34, R63, R0.reuse, -R6.reuse ;  /* 0x000000003f227223 */ /* 0x180fe20000010806 */
[-C--:B------:R-:W-:Y:S01]  /*11fb0*/  FFMA.FTZ R157, R45, R0.reuse, -R6 ;  /* 0x000000002d9d7223 */ /* 0x080fe20000010806 */
[----:B------:R-:W2:Y:S01]  /*11fc0*/  MUFU.EX2 R12, R12 ;  /* 0x0000000c000c7308 */ /* 0x000ea20000000800 */
[----:B0-----:R-:W-:Y:S01]  /*11fd0*/  FADD.FTZ R36, R181, R10 ;  /* 0x0000000ab5247221 */ /* 0x001fe20000010000 */
[----:B------:R-:W-:Y:S01]  /*11fe0*/  FADD.FTZ R38, R172, R9 ;  /* 0x00000009ac267221 */ /* 0x000fe20000010000 */
[-CC-:B------:R-:W-:Y:S01]  /*11ff0*/  FFMA.FTZ R67, R67, R0.reuse, -R6.reuse ;  /* 0x0000000043437223 */ /* 0x180fe20000010806 */
[-CC-:B------:R-:W-:Y:S01]  /*12000*/  FFMA.FTZ R41, R41, R0.reuse, -R6.reuse ;  /* 0x0000000029297223 */ /* 0x180fe20000010806 */
[-C--:B------:R-:W-:Y:S01]  /*12010*/  FFMA.FTZ R71, R71, R0.reuse, -R6 ;  /* 0x0000000047477223 */ /* 0x080fe20000010806 */
[----:B------:R-:W-:Y:S01]  /*12020*/  FADD.FTZ R9, R91, R38 ;  /* 0x000000265b097221 */ /* 0x000fe20000010000 */
[-C--:B------:R-:W-:Y:S01]  /*12030*/  FFMA.FTZ R49, R49, R0.reuse, -R6 ;  /* 0x0000000031317223 */ /* 0x080fe20000010806 */
[----:B------:R-:W0:Y:S01]  /*12040*/  MUFU.EX2 R177, R177 ;  /* 0x000000b100b17308 */ /* 0x000e220000000800 */
[----:B-1----:R-:W-:Y:S01]  /*12050*/  FADD.FTZ R5, R183, R36 ;  /* 0x00000024b7057221 */ /* 0x002fe20000010000 */
[----:B------:R-:W-:Y:S01]  /*12060*/  FADD.FTZ R38, R174, R9 ;  /* 0x00000009ae267221 */ /* 0x000fe20000010000 */
[-CC-:B------:R-:W-:Y:S01]  /*12070*/  FFMA.FTZ R75, R75, R0.reuse, -R6.reuse ;  /* 0x000000004b4b7223 */ /* 0x180fe20000010806 */
[-CC-:B------:R-:W-:Y:S01]  /*12080*/  FFMA.FTZ R53, R53, R0.reuse, -R6.reuse ;  /* 0x0000000035357223 */ /* 0x180fe20000010806 */
[-CC-:B------:R-:W-:Y:S01]  /*12090*/  FFMA.FTZ R89, R89, R0.reuse, -R6.reuse ;  /* 0x0000000059597223 */ /* 0x180fe20000010806 */
[-CC-:B------:R-:W-:Y:S01]  /*120a0*/  FFMA.FTZ R101, R101, R0.reuse, -R6.reuse ;  /* 0x0000000065657223 */ /* 0x180fe20000010806 */
[-CC-:B------:R-:W-:Y:S01]  /*120b0*/  FFMA.FTZ R83, R83, R0.reuse, -R6.reuse ;  /* 0x0000000053537223 */ /* 0x180fe20000010806 */
[----:B------:R-:W1:Y:S01]  /*120c0*/  MUFU.EX2 R14, R14 ;  /* 0x0000000e000e7308 */ /* 0x000e620000000800 */
[----:B--2---:R-:W-:Y:S01]  /*120d0*/  FADD.FTZ R36, R12, R5 ;  /* 0x000000050c247221 */ /* 0x004fe20000010000 */
[-CC-:B------:R-:W-:Y:S01]  /*120e0*/  FFMA.FTZ R97, R97, R0.reuse, -R6.reuse ;  /* 0x0000000061617223 */ /* 0x180fe20000010806 */
[----:B------:R-:W-:Y:S01]  /*120f0*/  FFMA.FTZ R103, R103, R0, -R6 ;  /* 0x0000000067677223 */ /* 0x000fe20000010806 */
[----:B------:R-:W-:-:S02]  /*12100*/  F2FP.F16.F32.PACK_AB R181, R10, R181 ;  /* 0x000000b50ab5723e */ /* 0x000fc400000000ff */
[----:B------:R-:W-:Y:S02]  /*12110*/  F2FP.F16.F32.PACK_AB R183, R12, R183 ;  /* 0x000000b70cb7723e */ /* 0x000fe400000000ff */
[----:B------:R-:W2:Y:S01]  /*12120*/  MUFU.EX2 R179, R179 ;  /* 0x000000b300b37308 */ /* 0x000ea20000000800 */
[----:B0-----:R-:W-:Y:S01]  /*12130*/  FADD.FTZ R5, R177, R36 ;  /* 0x00000024b1057221 */ /* 0x001fe20000010000 */
[----:B------:R-:W-:Y:S01]  /*12140*/  F2FP.F16.F32.PACK_AB R178, R93, R178 ;  /* 0x000000b25db2723e */ /* 0x000fe200000000ff */
[--C-:B------:R-:W-:Y:S01]  /*12150*/  IMAD.MOV.U32 R93, RZ, RZ, R151.reuse ;  /* 0x000000ffff5d7224 */ /* 0x100fe200078e0097 */
[----:B------:R-:W-:Y:S01]  /*12160*/  F2FP.F16.F32.PACK_AB R172, R91, R172 ;  /* 0x000000ac5bac723e */ /* 0x000fe200000000ff */
[----:B------:R-:W-:Y:S01]  /*12170*/  IMAD.MOV.U32 R91, RZ, RZ, R151 ;  /* 0x000000ffff5b7224 */ /* 0x000fe200078e0097 */
[C---:B------:R-:W-:Y:S02]  /*12180*/  F2FP.F16.F32.PACK_AB R174, R95.reuse, R174 ;  /* 0x000000ae5fae723e */ /* 0x040fe400000000ff */
[----:B------:R-:W0:Y:S01]  /*12190*/  MUFU.EX2 R20, R20 ;  /* 0x0000001400147308 */ /* 0x000e220000000800 */
[----:B-1----:R-:W-:Y:S01]  /*121a0*/  FADD.FTZ R36, R14, R5 ;  /* 0x000000050e247221 */ /* 0x002fe20000010000 */
[----:B------:R-:W-:Y:S01]  /*121b0*/  FADD.FTZ R5, R95, R38 ;  /* 0x000000265f057221 */ /* 0x000fe20000010000 */
[----:B------:R-:W-:-:S02]  /*121c0*/  F2FP.F16.F32.PACK_AB R180, R61, R180 ;  /* 0x000000b43db4723e */ /* 0x000fc400000000ff */
[----:B------:R-:W-:Y:S01]  /*121d0*/  F2FP.F16.F32.PACK_AB R182, R65, R182 ;  /* 0x000000b641b6723e */ /* 0x000fe200000000ff */
[----:B------:R-:W-:Y:S01]  /*121e0*/  FADD.FTZ R38, R168, R5 ;  /* 0x00000005a8267221 */ /* 0x000fe20000010000 */
[----:B------:R-:W-:Y:S01]  /*121f0*/  @!P1 VIADD R5, R4, 0x34840 ;  /* 0x0003484004059836 */ /* 0x000fe20000000000 */
[----:B------:R-:W1:Y:S01]  /*12200*/  MUFU.EX2 R173, R173 ;  /* 0x000000ad00ad7308 */ /* 0x000e620000000800 */
[----:B--2---:R-:W-:Y:S01]  /*12210*/  FADD.FTZ R9, R179, R36 ;  /* 0x00000024b3097221 */ /* 0x004fe20000010000 */
[C---:B------:R-:W-:Y:S01]  /*12220*/  FADD.FTZ R11, R99.reuse, R38 ;  /* 0x00000026630b7221 */ /* 0x040fe20000010000 */
[----:B------:R-:W-:Y:S01]  /*12230*/  F2FP.F16.F32.PACK_AB R168, R99, R168 ;  /* 0x000000a863a8723e */ /* 0x000fe200000000ff */
[----:B------:R-:W-:Y:S01]  /*12240*/  IMAD.MOV.U32 R99, RZ, RZ, R151 ;  /* 0x000000ffff637224 */ /* 0x000fe200078e0097 */
[----:B------:R-:W-:Y:S01]  /*12250*/  @!P1 PRMT R5, RZ, 0x654, R5 ;  /* 0x00000654ff059816 */ /* 0x000fe20000000005 */
[----:B------:R-:W-:Y:S01]  /*12260*/  FADD.FTZ R38, R170, R11 ;  /* 0x0000000baa267221 */ /* 0x000fe20000010000 */
[----:B------:R-:W-:Y:S01]  /*12270*/  F2FP.F16.F32.PACK_AB R176, R73, R176 ;  /* 0x000000b049b0723e */ /* 0x000fe200000000ff */
[----:B------:R-:W2:Y:S01]  /*12280*/  MUFU.EX2 R24, R24 ;  /* 0x0000001800187308 */ /* 0x000ea20000000800 */
[----:B0-----:R-:W-:Y:S01]  /*12290*/  FADD.FTZ R36, R20, R9 ;  /* 0x0000000914247221 */ /* 0x001fe20000010000 */
[----:B------:R0:W-:Y:S01]  /*122a0*/  @!P1 SYNCS.ARRIVE.TRANS64.RED.A1T0 RZ, [R5+URZ], RZ ;  /* 0x000000ff05ff99a7 */ /* 0x0001e2000810043f */
[----:B------:R-:W-:-:S02]  /*122b0*/  F2FP.F16.F32.PACK_AB R170, R79, R170 ;  /* 0x000000aa4faa723e */ /* 0x000fc400000000ff */
[----:B------:R-:W-:Y:S02]  /*122c0*/  F2FP.F16.F32.PACK_AB R177, R14, R177 ;  /* 0x000000b10eb1723e */ /* 0x000fe400000000ff */
[----:B------:R-:W-:Y:S01]  /*122d0*/  F2FP.F16.F32.PACK_AB R179, R20, R179 ;  /* 0x000000b314b3723e */ /* 0x000fe200000000ff */
[----:B------:R-:W0:Y:S01]  /*122e0*/  MUFU.EX2 R175, R175 ;  /* 0x000000af00af7308 */ /* 0x000e220000000800 */
[----:B-1----:R-:W-:Y:S01]  /*122f0*/  FADD.FTZ R9, R173, R36 ;  /* 0x00000024ad097221 */ /* 0x002fe20000010000 */
[----:B------:R-:W-:-:S06]  /*12300*/  MOV R95, R151 ;  /* 0x00000097005f7202 */ /* 0x000fcc0000000f00 */
[----:B------:R-:W1:Y:S01]  /*12310*/  MUFU.EX2 R26, R26 ;  /* 0x0000001a001a7308 */ /* 0x000e620000000800 */
[C---:B--2---:R-:W-:Y:S01]  /*12320*/  FADD.FTZ R36, R24.reuse, R9 ;  /* 0x0000000918247221 */ /* 0x044fe20000010000 */
[----:B------:R-:W-:Y:S01]  /*12330*/  FADD.FTZ R9, R79, R38 ;  /* 0x000000264f097221 */ /* 0x000fe20000010000 */
[----:B------:R-:W-:-:S03]  /*12340*/  F2FP.F16.F32.PACK_AB R173, R24, R173 ;  /* 0x000000ad18ad723e */ /* 0x000fc600000000ff */
        /* <DEDUP_REMOVED lines=12> */
[C---:B-1----:R-:W-:Y:S01]  /*12410*/  FADD.FTZ R38, R28.reuse, R5 ;  /* 0x000000051c267221 */ /* 0x042fe20000010000 */
[----:B------:R-:W-:-:S06]  /*12420*/  F2FP.F16.F32.PACK_AB R169, R28, R169 ;  /* 0x000000a91ca9723e */ /* 0x000fcc00000000ff */
[----:B------:R-:W1:Y:S01]  /*12430*/  MUFU.EX2 R87, R87 ;  /* 0x0000005700577308 */ /* 0x000e620000000800 */
[----:B--2---:R-:W-:-:S07]  /*12440*/  FADD.FTZ R40, R154, R9 ;  /* 0x000000099a287221 */ /* 0x004fce0000010000 */
[----:B------:R-:W2:Y:S01]  /*12450*/  MUFU.EX2 R30, R30 ;  /* 0x0000001e001e7308 */ /* 0x000ea20000000800 */
[----:B0-----:R-:W-:-:S07]  /*12460*/  FADD.FTZ R5, R171, R38 ;  /* 0x00000026ab057221 */ /* 0x001fce0000010000 */
[----:B------:R-:W0:Y:S01]  /*12470*/  MUFU.EX2 R156, R156 ;  /* 0x0000009c009c7308 */ /* 0x000e220000000800 */
[C---:B-1----:R-:W-:Y:S01]  /*12480*/  FADD.FTZ R9, R87.reuse, R40 ;  /* 0x0000002857097221 */ /* 0x042fe20000010000 */
[----:B------:R-:W-:-:S06]  /*12490*/  F2FP.F16.F32.PACK_AB R154, R87, R154 ;  /* 0x0000009a579a723e */ /* 0x000fcc00000000ff */
[----:B------:R-:W1:Y:S01]  /*124a0*/  MUFU.EX2 R153, R153 ;  /* 0x0000009900997308 */ /* 0x000e620000000800 */
[C---:B--2---:R-:W-:Y:S01]  /*124b0*/  FADD.FTZ R6, R30.reuse, R5 ;  /* 0x000000051e067221 */ /* 0x044fe20000010000 */
[----:B------:R-:W-:-:S06]  /*124c0*/  F2FP.F16.F32.PACK_AB R171, R30, R171 ;  /* 0x000000ab1eab723e */ /* 0x000fcc00000000ff */
[----:B------:R-:W2:Y:S01]  /*124d0*/  MUFU.EX2 R105, R105 ;  /* 0x0000006900697308 */ /* 0x000ea20000000800 */
[----:B0-----:R-:W-:-:S07]  /*124e0*/  FADD.FTZ R40, R156, R9 ;  /* 0x000000099c287221 */ /* 0x001fce0000010000 */
[----:B------:R-:W0:Y:S01]  /*124f0*/  MUFU.EX2 R32, R32 ;  /* 0x0000002000207308 */ /* 0x000e220000000800 */
[----:B-1----:R-:W-:-:S07]  /*12500*/  FADD.FTZ R5, R153, R6 ;  /* 0x0000000699057221 */ /* 0x002fce0000010000 */
[----:B------:R-:W1:Y:S01]  /*12510*/  MUFU.EX2 R158, R158 ;  /* 0x0000009e009e7308 */ /* 0x000e620000000800 */
[C---:B--2---:R-:W-:Y:S01]  /*12520*/  FADD.FTZ R9, R105.reuse, R40 ;  /* 0x0000002869097221 */ /* 0x044fe20000010000 */
[----:B------:R-:W-:Y:S01]  /*12530*/  F2FP.F16.F32.PACK_AB R156, R105, R156 ;  /* 0x0000009c699c723e */ /* 0x000fe200000000ff */
[----:B------:R-:W-:-:S05]  /*12540*/  IMAD.MOV.U32 R105, RZ, RZ, R151 ;  /* 0x000000ffff697224 */ /* 0x000fca00078e0097 */
[----:B------:R-:W2:Y:S01]  /*12550*/  MUFU.EX2 R155, R155 ;  /* 0x0000009b009b7308 */ /* 0x000ea20000000800 */
[C---:B0-----:R-:W-:Y:S01]  /*12560*/  FADD.FTZ R6, R32.reuse, R5 ;  /* 0x0000000520067221 */ /* 0x041fe20000010000 */
[----:B------:R-:W-:-:S06]  /*12570*/  F2FP.F16.F32.PACK_AB R153, R32, R153 ;  /* 0x000000992099723e */ /* 0x000fcc00000000ff */
[----:B------:R-:W0:Y:S01]  /*12580*/  MUFU.EX2 R69, R69 ;  /* 0x0000004500457308 */ /* 0x000e220000000800 */
[----:B-1----:R-:W-:-:S07]  /*12590*/  FADD.FTZ R40, R158, R9 ;  /* 0x000000099e287221 */ /* 0x002fce0000010000 */
        /* <DEDUP_REMOVED lines=14> */
[----:B------:R-:W-:Y:S02]  /*12680*/  F2FP.F16.F32.PACK_AB R160, R107, R160 ;  /* 0x000000a06ba0723e */ /* 0x000fe400000000ff */
[----:B------:R-:W-:-:S04]  /*12690*/  MOV R107, R151 ;  /* 0x00000097006b7202 */ /* 0x000fc80000000f00 */
[----:B------:R-:W1:Y:S01]  /*126a0*/  MUFU.EX2 R41, R41 ;  /* 0x0000002900297308 */ /* 0x000e620000000800 */
[C---:B--2---:R-:W-:Y:S01]  /*126b0*/  FADD.FTZ R6, R4.reuse, R5 ;  /* 0x0000000504067221 */ /* 0x044fe20000010000 */
[----:B------:R-:W-:Y:S02]  /*126c0*/  F2FP.F16.F32.PACK_AB R157, R4, R157 ;  /* 0x0000009d049d723e */ /* 0x000fe400000000ff */
[----:B------:R-:W-:-:S04]  /*126d0*/  MOV R4, 0x3f800000 ;  /* 0x3f80000000047802 */ /* 0x000fc80000000f00 */
        /* <DEDUP_REMOVED lines=8> */
[C---:B0-----:R-:W-:Y:S01]  /*12760*/  FADD.FTZ R6, R36.reuse, R5 ;  /* 0x0000000524067221 */ /* 0x041fe20000010000 */
[----:B------:R-:W-:-:S06]  /*12770*/  F2FP.F16.F32.PACK_AB R159, R36, R41 ;  /* 0x00000029249f723e */ /* 0x000fcc00000000ff */
[----:B------:R0:W3:Y:S01]  /*12780*/  MUFU.EX2 R109, R139 ;  /* 0x0000008b006d7308 */ /* 0x0000e20000000800 */
[----:B-1----:R-:W-:-:S07]  /*12790*/  FADD.FTZ R44, R164, R9 ;  /* 0x00000009a42c7221 */ /* 0x002fce0000010000 */
[----:B------:R-:W1:Y:S01]  /*127a0*/  MUFU.EX2 R38, R75 ;  /* 0x0000004b00267308 */ /* 0x000e620000000800 */
[----:B--2---:R-:W-:Y:S01]  /*127b0*/  FADD.FTZ R5, R49, R6 ;  /* 0x0000000631057221 */ /* 0x004fe20000010000 */
[----:B0-----:R-:W-:-:S06]  /*127c0*/  IMAD.MOV.U32 R139, RZ, RZ, R151 ;  /* 0x000000ffff8b7224 */ /* 0x001fcc00078e0097 */
[----:B------:R-:W0:Y:S01]  /*127d0*/  MUFU.EX2 R53, R53 ;  /* 0x0000003500357308 */ /* 0x000e220000000800 */
[C---:B---3--:R-:W-:Y:S01]  /*127e0*/  FADD.FTZ R9, R109.reuse, R44 ;  /* 0x0000002c6d097221 */ /* 0x048fe20000010000 */
[----:B------:R-:W-:Y:S01]  /*127f0*/  F2FP.F16.F32.PACK_AB R164, R109, R164 ;  /* 0x000000a46da4723e */ /* 0x000fe200000000ff */
[----:B------:R-:W-:-:S05]  /*12800*/  IMAD.MOV.U32 R109, RZ, RZ, R151 ;  /* 0x000000ffff6d7224 */ /* 0x000fca00078e0097 */
[----:B------:R2:W3:Y:S01]  /*12810*/  MUFU.EX2 R40, R89 ;  /* 0x0000005900287308 */ /* 0x0004e20000000800 */
[C---:B-1----:R-:W-:Y:S01]  /*12820*/  FADD.FTZ R44, R38.reuse, R5 ;  /* 0x00000005262c7221 */ /* 0x042fe20000010000 */
[----:B------:R-:W-:-:S06]  /*12830*/  F2FP.F16.F32.PACK_AB R161, R38, R49 ;  /* 0x0000003126a1723e */ /* 0x000fcc00000000ff */
[----:B------:R-:W1:Y:S01]  /*12840*/  MUFU.EX2 R101, R101 ;  /* 0x0000006500657308 */ /* 0x000e620000000800 */
[----:B0-----:R-:W-:Y:S01]  /*12850*/  FADD.FTZ R5, R53, R44 ;  /* 0x0000002c35057221 */ /* 0x001fe20000010000 */
[----:B--2---:R-:W-:-:S06]  /*12860*/  MOV R89, R151 ;  /* 0x0000009700597202 */ /* 0x004fcc0000000f00 */
[----:B------:R-:W0:Y:S01]  /*12870*/  MUFU.EX2 R42, R83 ;  /* 0x00000053002a7308 */ /* 0x000e220000000800 */
[C---:B---3--:R-:W-:Y:S01]  /*12880*/  FADD.FTZ R12, R40.reuse, R5 ;  /* 0x00000005280c7221 */ /* 0x048fe20000010000 */
[----:B------:R-:W-:-:S06]  /*12890*/  F2FP.F16.F32.PACK_AB R163, R40, R53 ;  /* 0x0000003528a3723e */ /* 0x000fcc00000000ff */
[----:B------:R-:W2:Y:S01]  /*128a0*/  MUFU.EX2 R166, R166 ;  /* 0x000000a600a67308 */ /* 0x000ea20000000800 */
[----:B-1----:R-:W-:-:S07]  /*128b0*/  FADD.FTZ R5, R101, R12 ;  /* 0x0000000c65057221 */ /* 0x002fce0000010000 */
[----:B------:R-:W1:Y:S01]  /*128c0*/  MUFU.EX2 R97, R97 ;  /* 0x0000006100617308 */ /* 0x000e620000000800 */
[C---:B0-----:R-:W-:Y:S01]  /*128d0*/  FADD.FTZ R12, R42.reuse, R5 ;  /* 0x000000052a0c7221 */ /* 0x041fe20000010000 */
[----:B------:R-:W-:Y:S02]  /*128e0*/  F2FP.F16.F32.PACK_AB R165, R42, R101 ;  /* 0x000000652aa5723e */ /* 0x000fe400000000ff */
[----:B------:R-:W-:-:S04]  /*128f0*/  MOV R101, R151 ;  /* 0x0000009700657202 */ /* 0x000fc80000000f00 */
[----:B------:R0:W3:Y:S01]  /*12900*/  MUFU.EX2 R10, R103 ;  /* 0x00000067000a7308 */ /* 0x0000e20000000800 */
[----:B--2---:R-:W-:Y:S01]  /*12910*/  FADD.FTZ R6, R166, R9 ;  /* 0x00000009a6067221 */ /* 0x004fe20000010000 */
[----:B------:R-:W-:-:S06]  /*12920*/  IMAD.MOV.U32 R9, RZ, RZ, 0x3f800000 ;  /* 0x3f800000ff097424 */ /* 0x000fcc00078e00ff */
[----:B------:R-:W2:Y:S01]  /*12930*/  MUFU.EX2 R81, R81 ;  /* 0x0000005100517308 */ /* 0x000ea20000000800 */
[----:B-1----:R-:W-:Y:S01]  /*12940*/  FADD.FTZ R5, R97, R12 ;  /* 0x0000000c61057221 */ /* 0x002fe20000010000 */
[----:B0-----:R-:W-:Y:S01]  /*12950*/  IMAD.MOV.U32 R103, RZ, RZ, R151 ;  /* 0x000000ffff677224 */ /* 0x001fe200078e0097 */
[C---:B---3--:R-:W-:Y:S02]  /*12960*/  F2FP.F16.F32.PACK_AB R167, R10.reuse, R97 ;  /* 0x000000610aa7723e */ /* 0x048fe400000000ff */
[----:B------:R-:W-:Y:S01]  /*12970*/  FADD.FTZ R5, R10, R5 ;  /* 0x000000050a057221 */ /* 0x000fe20000010000 */
[----:B------:R-:W-:Y:S02]  /*12980*/  IMAD.MOV.U32 R97, RZ, RZ, R151 ;  /* 0x000000ffff617224 */ /* 0x000fe400078e0097 */
[C---:B--2---:R-:W-:Y:S01]  /*12990*/  FADD.FTZ R6, R81.reuse, R6 ;  /* 0x0000000651067221 */ /* 0x044fe20000010000 */
[----:B------:R-:W-:Y:S01]  /*129a0*/  F2FP.F16.F32.PACK_AB R166, R81, R166 ;  /* 0x000000a651a6723e */ /* 0x000fe200000000ff */
[----:B------:R-:W-:Y:S06]  /*129b0*/  @!P2 BRA `(.L_x_781) ;  /* 0x0000002400c0a947 */ /* 0x000fec0003800000 */
[----:B------:R-:W-:Y:S01]  /*129c0*/  VIADD R210, R210, 0xfffffffe ;  /* 0xfffffffed2d27836 */ /* 0x000fe20000000000 */
[----:B------:R-:W-:Y:S01]  /*129d0*/  MOV R14, R8 ;  /* 0x00000008000e7202 */ /* 0x000fe20000000f00 */
[----:B------:R-:W-:Y:S01]  /*129e0*/  IMAD.MOV.U32 R12, RZ, RZ, R3 ;  /* 0x000000ffff0c7224 */ /* 0x000fe200078e0003 */
[----:B------:R-:W-:Y:S01]  /*129f0*/  MOV R13, R194 ;  /* 0x000000c2000d7202 */ /* 0x000fe20000000f00 */
        /* <DEDUP_REMOVED lines=33> */
[----:B------:R-:W-:-:S07]  /*12c10*/  CS2R R88, SRZ ;  /* 0x0000000000587805 */ /* 0x000fce000001ff00 */
.L_x_792:
[----:B------:R-:W-:-:S05]  /*12c20*/  VIADD R0, R13, 0x1 ;  /* 0x000000010d007836 */ /* 0x000fca0000000000 */
[----:B------:R-:W-:-:S04]  /*12c30*/  ISETP.NE.AND P2, PT, R0, 0x2, PT ;  /* 0x000000020000780c */ /* 0x000fc80003f45270 */
[----:B------:R-:W-:Y:S02]  /*12c40*/  SEL R3, RZ, 0x1, P2 ;  /* 0x00000001ff037807 */ /* 0x000fe40001000000 */
[----:B------:R-:W-:Y:S02]  /*12c50*/  SEL R194, R0, RZ, P2 ;  /* 0x000000ff00c27207 */ /* 0x000fe40001000000 */
[----:B------:R-:W-:Y:S01]  /*12c60*/  LOP3.LUT R196, R20, R3, RZ, 0x3c, !PT ;  /* 0x0000000314c47212 */ /* 0x000fe200078e3cff */
[----:B------:R-:W-:Y:S06]  /*12c70*/  @!P0 BRA `(.L_x_782) ;  /* 0x0000000000048947 */ /* 0x000fec0003800000 */
[----:B------:R-:W-:Y:S01]  /*12c80*/  BPT.TRAP 0x1 ;  /* 0x000000040000795c */ /* 0x000fe20000300000 */
.L_x_782:
[----:B------:R-:W-:Y:S02]  /*12c90*/  LEA R15, R194, R2, 0x3 ;  /* 0x00000002c20f7211 */ /* 0x000fe400078e18ff */
[----:B------:R-:W-:-:S04]  /*12ca0*/  SHF.L.U32 R0, R196, 0x1f, RZ ;  /* 0x0000001fc4007819 */ /* 0x000fc800000006ff */
[----:B------:R0:W1:Y:S01]  /*12cb0*/  SYNCS.PHASECHK.TRANS64.TRYWAIT P2, [R15+URZ+0x34830], R0 ;  /* 0x034830000f0075a7 */ /* 0x000062000804017f */
[----:B------:R-:W-:Y:S05]  /*12cc0*/  @!P0 BRA `(.L_x_783) ;  /* 0x0000000000048947 */ /* 0x000fea0003800000 */
[----:B------:R-:W-:Y:S01]  /*12cd0*/  BPT.TRAP 0x1 ;  /* 0x000000040000795c */ /* 0x000fe20000300000 */
.L_x_783:
[----:B------:R-:W-:Y:S01]  /*12ce0*/  IMAD R10, R194, 0xc00, R7 ;  /* 0x00000c00c20a7824 */ /* 0x000fe200078e0207 */
[----:B------:R-:W-:Y:S03]  /*12cf0*/  BSSY B1, `(.L_x_784) ;  /* 0x0000006000017945 */ /* 0x000fe60003800000 */
[C---:B------:R-:W-:Y:S02]  /*12d00*/  VIADD R24, R10.reuse, 0x2 ;  /* 0x000000020a187836 */ /* 0x040fe40000000000 */
[----:B------:R-:W-:Y:S01]  /*12d10*/  VIADD R26, R10, 0x4 ;  /* 0x000000040a1a7836 */ /* 0x000fe20000000000 */
[----:B-1----:R-:W-:Y:S06]  /*12d20*/  @P2 BRA `(.L_x_785) ;  /* 0x0000000000082947 */ /* 0x002fec0003800000 */
[----:B------:R-:W1:Y:S02]  /*12d30*/  SYNCS.PHASECHK.TRANS64.TRYWAIT P2, [R15+URZ+0x34830], R0 ;  /* 0x034830000f0075a7 */ /* 0x000e64000804017f */
[----:B-1----:R-:W-:Y:S05]  /*12d40*/  @!P2 BRA `(.L_x_786) ;  /* 0x000000cc00f0a947 */ /* 0x002fea0003800000 */
.L_x_785:
[----:B------:R-:W-:Y:S05]  /*12d50*/  BSYNC B1 ;  /* 0x0000000000017941 */ /* 0x000fea0003800000 */
.L_x_784:
[----:B------:R2:W-:Y:S04]  /*12d60*/  STL.64 [R1+0x88], R18 ;  /* 0x0000881201007387 */ /* 0x0005e80000100a00 */
[----:B--2---:R-:W2:Y:S04]  /*12d70*/  LDL.64 R18, [R1+0x38] ;  /* 0x0000380001127983 */ /* 0x004ea80000100a00 */
[----:B------:R3:W-:Y:S04]  /*12d80*/  STL.64 [R1+0x80], R16 ;  /* 0x0000801001007387 */ /* 0x0007e80000100a00 */
[----:B---3--:R-:W3:Y:S04]  /*12d90*/  LDL.64 R16, [R1+0x30] ;  /* 0x0000300001107983 */ /* 0x008ee80000100a00 */
[----:B------:R0:W-:Y:S04]  /*12da0*/  STL.64 [R1+0x78], R14 ;  /* 0x0000780e01007387 */ /* 0x0001e80000100a00 */
[----:B01----:R-:W4:Y:S04]  /*12db0*/  LDL.64 R14, [R1+0x28] ;  /* 0x00002800010e7983 */ /* 0x003f280000100a00 */
[----:B------:R0:W-:Y:S04]  /*12dc0*/  STL.64 [R1+0x70], R12 ;  /* 0x0000700c01007387 */ /* 0x0001e80000100a00 */
[----:B0-----:R-:W4:Y:S04]  /*12dd0*/  LDL.64 R12, [R1+0x20] ;  /* 0x00002000010c7983 */ /* 0x001f280000100a00 */
[----:B------:R0:W-:Y:S04]  /*12de0*/  STL.64 [R1+0x68], R6 ;  /* 0x0000680601007387 */ /* 0x0001e80000100a00 */
[----:B0-----:R-:W4:Y:S04]  /*12df0*/  LDL.64 R6, [R1+0x18] ;  /* 0x0000180001067983 */ /* 0x001f280000100a00 */
[----:B------:R0:W-:Y:S04]  /*12e00*/  STL [R1+0x60], R2 ;  /* 0x0000600201007387 */ /* 0x0001e80000100800 */
[----:B0-----:R-:W2:Y:S01]  /*12e10*/  LDL.64 R2, [R1+0x40] ;  /* 0x0000400001027983 */ /* 0x001ea20000100a00 */
[----:B------:R-:W-:Y:S01]  /*12e20*/  R2UR UR34, R26 ;  /* 0x000000001a2272ca */ /* 0x000fe200000e0000 */
[----:B------:R-:W-:Y:S01]  /*12e30*/  VIADD R26, R10, 0x400 ;  /* 0x000004000a1a7836 */ /* 0x000fe20000000000 */
[----:B------:R-:W-:Y:S01]  /*12e40*/  R2UR UR50, R24 ;  /* 0x00000000183272ca */ /* 0x000fe200000e0000 */
[C---:B------:R-:W-:Y:S01]  /*12e50*/  VIADD R24, R10.reuse, 0x6 ;  /* 0x000000060a187836 */ /* 0x040fe20000000000 */
[----:B------:R-:W-:Y:S01]  /*12e60*/  MOV R11, 0x40000040 ;  /* 0x40000040000b7802 */ /* 0x000fe20000000f00 */
[----:B------:R-:W-:Y:S01]  /*12e70*/  VIADD R28, R10, 0x402 ;  /* 0x000004020a1c7836 */ /* 0x000fe20000000000 */
[----:B------:R-:W-:Y:S01]  /*12e80*/  R2UR UR26, R26 ;  /* 0x000000001a1a72ca */ /* 0x000fe200000e0000 */
[----:B------:R-:W-:Y:S01]  /*12e90*/  VIADD R26, R10, 0x406 ;  /* 0x000004060a1a7836 */ /* 0x000fe20000000000 */
[----:B------:R-:W-:Y:S01]  /*12ea0*/  R2UR UR30, R24 ;  /* 0x00000000181e72ca */ /* 0x000fe200000e0000 */
[----:B------:R-:W-:Y:S01]  /*12eb0*/  IMAD.MOV.U32 R25, RZ, RZ, 0x40000040 ;  /* 0x40000040ff197424 */ /* 0x000fe200078e00ff */
[C---:B------:R-:W-:Y:S01]  /*12ec0*/  IADD3 R24, R10.reuse, 0x404, RZ ;  /* 0x000004040a187810 */ /* 0x040fe20007ffe0ff */
[----:B------:R-:W-:Y:S01]  /*12ed0*/  IMAD.MOV.U32 R29, RZ, RZ, 0x40000040 ;  /* 0x40000040ff1d7424 */ /* 0x000fe200078e00ff */
[----:B------:R-:W-:-:S02]  /*12ee0*/  R2UR UR54, R10 ;  /* 0x000000000a3672ca */ /* 0x000fc400000e0000 */
[----:B------:R-:W-:Y:S02]  /*12ef0*/  R2UR UR55, R11 ;  /* 0x000000000b3772ca */ /* 0x000fe400000e0000 */
[----:B------:R-:W-:Y:S02]  /*12f00*/  R2UR UR22, R28 ;  /* 0x000000001c1672ca */ /* 0x000fe400000e0000 */
[----:B------:R-:W-:Y:S01]  /*12f10*/  R2UR UR18, R24 ;  /* 0x00000000181272ca */ /* 0x000fe200000e0000 */
[----:B------:R-:W-:Y:S01]  /*12f20*/  VIADD R24, R10, 0x802 ;  /* 0x000008020a187836 */ /* 0x000fe20000000000 */
[----:B------:R-:W-:Y:S01]  /*12f30*/  R2UR UR14, R26 ;  /* 0x000000001a0e72ca */ /* 0x000fe200000e0000 */
[C---:B------:R-:W-:Y:S01]  /*12f40*/  VIADD R26, R10.reuse, 0x804 ;  /* 0x000008040a1a7836 */ /* 0x040fe20000000000 */
[----:B------:R-:W-:Y:S02]  /*12f50*/  MOV R27, 0x40000040 ;  /* 0x40000040001b7802 */ /* 0x000fe40000000f00 */
[----:B------:R-:W-:-:S02]  /*12f60*/  IADD3 R28, R10, 0x800, RZ ;  /* 0x000008000a1c7810 */ /* 0x000fc40007ffe0ff */
[----:B------:R-:W-:Y:S02]  /*12f70*/  R2UR UR51, R25 ;  /* 0x00000000193372ca */ /* 0x000fe400000e0000 */
[----:B------:R-:W-:Y:S02]  /*12f80*/  R2UR UR35, R27 ;  /* 0x000000001b2372ca */ /* 0x000fe400000e0000 */
[----:B------:R-:W-:Y:S02]  /*12f90*/  R2UR UR31, R25 ;  /* 0x00000000191f72ca */ /* 0x000fe400000e0000 */
[----:B------:R-:W-:Y:S02]  /*12fa0*/  R2UR UR27, R27 ;  /* 0x000000001b1b72ca */ /* 0x000fe400000e0000 */
[----:B------:R-:W-:Y:S02]  /*12fb0*/  R2UR UR23, R29 ;  /* 0x000000001d1772ca */ /* 0x000fe400000e0000 */
[----:B------:R-:W-:-:S02]  /*12fc0*/  R2UR UR19, R25 ;  /* 0x00000000191372ca */ /* 0x000fc400000e0000 */
[----:B------:R-:W-:Y:S02]  /*12fd0*/  R2UR UR15, R27 ;  /* 0x000000001b0f72ca */ /* 0x000fe400000e0000 */
[----:B------:R-:W-:Y:S02]  /*12fe0*/  R2UR UR10, R28 ;  /* 0x000000001c0a72ca */ /* 0x000fe400000e0000 */
[----:B------:R-:W-:Y:S02]  /*12ff0*/  R2UR UR11, R29 ;  /* 0x000000001d0b72ca */ /* 0x000fe400000e0000 */
[----:B------:R-:W-:Y:S02]  /*13000*/  R2UR UR6, R24 ;  /* 0x00000000180672ca */ /* 0x000fe400000e0000 */
[----:B------:R-:W-:Y:S02]  /*13010*/  R2UR UR7, R25 ;  /* 0x00000000190772ca */ /* 0x000fe400000e0000 */
[----:B------:R-:W-:-:S02]  /*13020*/  R2UR UR38, R26 ;  /* 0x000000001a2672ca */ /* 0x000fc400000e0000 */
[----:B------:R-:W-:Y:S02]  /*13030*/  R2UR UR39, R27 ;  /* 0x000000001b2772ca */ /* 0x000fe400000e0000 */
[----:B------:R-:W-:-:S06]  /*13040*/  WARPGROUP.ARRIVE ;  /* 0x00000000000079c5 */ /* 0x000fcc0000000000 */
[----:B------:R-:W-:Y:S03]  /*13050*/  HGMMA.64x128x16.F32 R24, gdesc[UR52], RZ, !UPT, gsb0 ;  /* 0x01e00000341879f0 */ /* 0x000fe6000c0008ff */
[----:B------:R-:W-:Y:S02]  /*13060*/  WARPGROUP.DEPBAR.LE gsb0, 0x0 ;  /* 0x00008000000079c5 */ /* 0x000fe40000010000 */
[----:B------:R-:W-:-:S07]  /*13070*/  WARPGROUP.ARRIVE ;  /* 0x00000000000079c5 */ /* 0x000fce0000000000 */
[----:B------:R-:W-:Y:S01]  /*13080*/  HGMMA.64x128x16.F32 R24, gdesc[UR48], R24, gsb0 ;  /* 0x01e00000301879f0 */ /* 0x000fe20008000818 */
[----:B--2---:R-:W-:Y:S02]  /*13090*/  R2UR UR32, R2 ;  /* 0x00000000022072ca */ /* 0x004fe400000e0000 */
[----:B------:R-:W-:Y:S02]  /*130a0*/  R2UR UR33, R3 ;  /* 0x00000000032172ca */ /* 0x000fe400000e0000 */
[----:B------:R-:W-:Y:S01]  /*130b0*/  R2UR UR28, R18 ;  /* 0x00000000121c72ca */ /* 0x000fe200000e0000 */
[----:B------:R-:W2:Y:S01]  /*130c0*/  LDL.64 R2, [R1+0x10] ;  /* 0x0000100001027983 */ /* 0x000ea20000100a00 */
[----:B------:R-:W-:Y:S02]  /*130d0*/  WARPGROUP.DEPBAR.LE gsb0, 0x0 ;  /* 0x00008000000079c5 */ /* 0x000fe40000010000 */
[----:B------:R-:W-:-:S07]  /*130e0*/  WARPGROUP.ARRIVE ;  /* 0x00000000000079c5 */ /* 0x000fce0000000000 */
[----:B------:R-:W-:Y:S01]  /*130f0*/  HGMMA.64x128x16.F32 R24, gdesc[UR32], R24, gsb0 ;  /* 0x01e00000201879f0 */ /* 0x000fe20008000818 */
[----:B------:R-:W-:Y:S02]  /*13100*/  R2UR UR29, R19 ;  /* 0x00000000131d72ca */ /* 0x000fe400000e0000 */
[----:B---3--:R-:W-:Y:S01]  /*13110*/  R2UR UR24, R16 ;  /* 0x00000000101872ca */ /* 0x008fe200000e0000 */
[----:B------:R0:W5:Y:S01]  /*13120*/  LDL.LU.64 R18, [R1+0x88] ;  /* 0x0000880001127983 */ /* 0x0001620000300a00 */
[----:B------:R-:W-:Y:S02]  /*13130*/  R2UR UR25, R17 ;  /* 0x00000000111972ca */ /* 0x000fe400000e0000 */
[----:B----4-:R-:W-:Y:S02]  /*13140*/  R2UR UR20, R14 ;  /* 0x000000000e1472ca */ /* 0x010fe400000e0000 */
[----:B------:R-:W-:Y:S02]  /*13150*/  R2UR UR21, R15 ;  /* 0x000000000f1572ca */ /* 0x000fe400000e0000 */
[----:B------:R-:W-:-:S02]  /*13160*/  R2UR UR16, R12 ;  /* 0x000000000c1072ca */ /* 0x000fc400000e0000 */
[----:B------:R-:W-:Y:S02]  /*13170*/  R2UR UR17, R13 ;  /* 0x000000000d1172ca */ /* 0x000fe400000e0000 */
[----:B------:R-:W-:Y:S02]  /*13180*/  R2UR UR12, R6 ;  /* 0x00000000060c72ca */ /* 0x000fe400000e0000 */
[----:B------:R-:W-:Y:S01]  /*13190*/  R2UR UR13, R7 ;  /* 0x00000000070d72ca */ /* 0x000fe200000e0000 */
[----:B------:R-:W-:Y:S01]  /*131a0*/  IMAD.MOV.U32 R11, RZ, RZ, 0x40000040 ;  /* 0x40000040ff0b7424 */ /* 0x000fe200078e00ff */
[----:B------:R-:W-:Y:S01]  /*131b0*/  IADD3 R10, R10, 0x806, RZ ;  /* 0x000008060a0a7810 */ /* 0x000fe20007ffe0ff */
[----:B------:R0:W5:Y:S01]  /*131c0*/  LDL.LU.64 R16, [R1+0x80] ;  /* 0x0000800001107983 */ /* 0x0001620000300a00 */
[----:B------:R-:W-:Y:S01]  /*131d0*/  UMOV UR4, UR56 ;  /* 0x0000003800047c82 */ /* 0x000fe20008000000 */
[----:B------:R-:W-:Y:S02]  /*131e0*/  UMOV UR5, UR57 ;  /* 0x0000003900057c82 */ /* 0x000fe40008000000 */
[----:B------:R0:W5:Y:S04]  /*131f0*/  LDL.LU.64 R14, [R1+0x78] ;  /* 0x00007800010e7983 */ /* 0x0001680000300a00 */
[----:B------:R0:W5:Y:S04]  /*13200*/  LDL.LU.64 R12, [R1+0x70] ;  /* 0x00007000010c7983 */ /* 0x0001680000300a00 */
[----:B------:R0:W5:Y:S01]  /*13210*/  LDL.LU.64 R6, [R1+0x68] ;  /* 0x0000680001067983 */ /* 0x0001620000300a00 */
        /* <DEDUP_REMOVED lines=11> */
[----:B------:R-:W-:Y:S01]  /*132d0*/  HGMMA.64x128x16.F32 R24, gdesc[UR16], R24, gsb0 ;  /* 0x01e00000101879f0 */ /* 0x000fe20008000818 */
[----:B--2---:R-:W-:Y:S02]  /*132e0*/  R2UR UR8, R2 ;  /* 0x00000000020872ca */ /* 0x004fe400000e0000 */
[----:B------:R-:W-:Y:S01]  /*132f0*/  R2UR UR9, R3 ;  /* 0x00000000030972ca */ /* 0x000fe200000e0000 */
[----:B------:R0:W5:Y:S01]  /*13300*/  LDL.LU R2, [R1+0x60] ;  /* 0x0000600001027983 */ /* 0x0001620000300800 */
        /* <DEDUP_REMOVED lines=8> */
[----:B------:R-:W-:Y:S01]  /*13390*/  HGMMA.64x128x16.F32 R24, gdesc[UR4], R24, gsb0 ;  /* 0x01e00000041879f0 */ /* 0x000fe20008000818 */
[----:B------:R-:W-:Y:S02]  /*133a0*/  R2UR UR6, R10 ;  /* 0x000000000a0672ca */ /* 0x000fe400000e0000 */
[----:B------:R-:W-:Y:S02]  /*133b0*/  R2UR UR7, R11 ;  /* 0x000000000b0772ca */ /* 0x000fe400000e0000 */
[----:B------:R-:W2:Y:S01]  /*133c0*/  LDL.64 R10, [R1] ;  /* 0x00000000010a7983 */ /* 0x000ea20000100a00 */
[----:B------:R-:W-:Y:S02]  /*133d0*/  WARPGROUP.DEPBAR.LE gsb0, 0x0 ;  /* 0x00008000000079c5 */ /* 0x000fe40000010000 */
[----:B------:R-:W-:-:S06]  /*133e0*/  WARPGROUP.ARRIVE ;  /* 0x00000000000079c5 */ /* 0x000fcc0000000000 */
[----:B------:R-:W-:Y:S01]  /*133f0*/  HGMMA.64x128x16.F32 R24, gdesc[UR36], R24, gsb0 ;  /* 0x01e00000241879f0 */ /* 0x000fe20008000818 */
        /* <DEDUP_REMOVED lines=17> */
[----:B------:R-:W-:Y:S01]  /*13510*/  WARPGROUP.ARRIVE ;  /* 0x00000000000079c5 */ /* 0x000fe20000000000 */
[----:B--2---:R-:W-:Y:S02]  /*13520*/  R2UR UR4, R10 ;  /* 0x000000000a0472ca */ /* 0x004fe400000e0000 */
[----:B------:R-:W-:-:S13]  /*13530*/  R2UR UR5, R11 ;  /* 0x000000000b0572ca */ /* 0x000fda00000e0000 */
        /* <DEDUP_REMOVED lines=50> */
[----:B0-----:R-:W-:Y:S05]  /*13860*/  @!P0 BRA `(.L_x_787) ;  /* 0x0000000000048947 */ /* 0x001fea0003800000 */
[----:B------:R-:W-:Y:S01]  /*13870*/  BPT.TRAP 0x1 ;  /* 0x000000040000795c */ /* 0x000fe20000300000 */
.L_x_787:
[----:B------:R-:W-:Y:S01]  /*13880*/  SHF.L.U32 R0, R20, 0x1f, RZ ;  /* 0x0000001f14007819 */ /* 0x000fe200000006ff */
[----:B-----5:R-:W-:-:S04]  /*13890*/  IMAD R20, R13, 0x8, R2 ;  /* 0x000000080d147824 */ /* 0x020fc800078e0202 */
[----:B------:R0:W1:Y:S01]  /*138a0*/  SYNCS.PHASECHK.TRANS64.TRYWAIT P2, [R20+URZ+0x34850], R0 ;  /* 0x03485000140075a7 */ /* 0x000062000804017f */
[----:B------:R-:W-:Y:S05]  /*138b0*/  @!P0 BRA `(.L_x_788) ;  /* 0x0000000000048947 */ /* 0x000fea0003800000 */
[----:B------:R-:W-:Y:S01]  /*138c0*/  BPT.TRAP 0x1 ;  /* 0x000000040000795c */ /* 0x000fe20000300000 */
.L_x_788:
[----:B------:R-:W-:Y:S04]  /*138d0*/  BSSY B1, `(.L_x_789) ;  /* 0x0000004000017945 */ /* 0x000fe80003800000 */
[----:B-1----:R-:W-:Y:S05]  /*138e0*/  @P2 BRA `(.L_x_790) ;  /* 0x0000000000082947 */ /* 0x002fea0003800000 */
[----:B------:R-:W1:Y:S02]  /*138f0*/  SYNCS.PHASECHK.TRANS64.TRYWAIT P2, [R20+URZ+0x34850], R0 ;  /* 0x03485000140075a7 */ /* 0x000e64000804017f */
[----:B-1----:R-:W-:Y:S05]  /*13900*/  @!P2 BRA `(.L_x_791) ;  /* 0x000000c40014a947 */ /* 0x002fea0003800000 */
.L_x_790:
[----:B------:R-:W-:Y:S05]  /*13910*/  BSYNC B1 ;  /* 0x0000000000017941 */ /* 0x000fea0003800000 */
.L_x_789:
[----:B01----:R-:W-:Y:S01]  /*13920*/  IADD3 R0, R2, 0x400, RZ ;  /* 0x0000040002007810 */ /* 0x003fe20007ffe0ff */
[----:B------:R-:W-:Y:S01]  /*13930*/  IMAD.MOV.U32 R11, RZ, RZ, 0x40000040 ;  /* 0x40000040ff0b7424 */ /* 0x000fe200078e00ff */
[----:B------:R-:W-:Y:S01]  /*13940*/  WARPGROUP.ARRIVE ;  /* 0x00000000000079c5 */ /* 0x000fe20000000000 */
[----:B------:R-:W-:Y:S01]  /*13950*/  IMAD.MOV.U32 R9, RZ, RZ, 0x40000040 ;  /* 0x40000040ff097424 */ /* 0x000fe200078e00ff */
[----:B------:R-:W-:Y:S02]  /*13960*/  SHF.R.U32.HI R0, RZ, 0x4, R0 ;  /* 0x00000004ff007819 */ /* 0x000fe40000011600 */
[----:B------:R-:W-:Y:S02]  /*13970*/  R2UR UR7, R11 ;  /* 0x000000000b0772ca */ /* 0x000fe400000e0000 */
[----:B------:R-:W-:Y:S02]  /*13980*/  LOP3.LUT R0, R0, 0x3fff, RZ, 0xc0, !PT ;  /* 0x00003fff00007812 */ /* 0x000fe400078ec0ff */
[----:B------:R-:W-:-:S02]  /*13990*/  @!P1 IADD3 R15, R15, 0x34840, RZ ;  /* 0x000348400f0f9810 */ /* 0x000fc40007ffe0ff */
[----:B------:R-:W-:Y:S02]  /*139a0*/  LOP3.LUT R0, R0, 0x4000000, RZ, 0xfc, !PT ;  /* 0x0400000000007812 */ /* 0x000fe400078efcff */
[----:B------:R-:W-:Y:S02]  /*139b0*/  @!P1 PRMT R15, RZ, 0x654, R15 ;  /* 0x00000654ff0f9816 */ /* 0x000fe4000000000f */
[----:B------:R-:W-:Y:S01]  /*139c0*/  ISETP.GT.AND P2, PT, R210, RZ, PT ;  /* 0x000000ffd200720c */ /* 0x000fe20003f44270 */
[----:B------:R-:W-:Y:S01]  /*139d0*/  IMAD R10, R13, 0x800, R0 ;  /* 0x000008000d0a7824 */ /* 0x000fe200078e0200 */
[----:B------:R-:W-:Y:S01]  /*139e0*/  FMNMX.FTZ R0, R24, R12, !PT ;  /* 0x0000000c18007209 */ /* 0x000fe20007810000 */
[----:B------:R-:W-:Y:S02]  /*139f0*/  IMAD.MOV.U32 R13, RZ, RZ, 0x40000040 ;  /* 0x40000040ff0d7424 */ /* 0x000fe400078e00ff */
[----:B------:R-:W-:Y:S01]  /*13a00*/  VIADD R210, R210, 0xffffffff ;  /* 0xffffffffd2d27836 */ /* 0x000fe20000000000 */
[----:B------:R-:W-:-:S02]  /*13a10*/  R2UR UR6, R10 ;  /* 0x000000000a0672ca */ /* 0x000fc400000e0000 */
[----:B------:R-:W-:Y:S02]  /*13a20*/  IADD3 R8, R10, 0x80, RZ ;  /* 0x000000800a087810 */ /* 0x000fe40007ffe0ff */
[----:B------:R-:W-:-:S04]  /*13a30*/  FMNMX.FTZ R0, R25, R0, !PT ;  /* 0x0000000019007209 */ /* 0x000fc80007810000 */
[----:B------:R-:W-:-:S04]  /*13a40*/  FMNMX.FTZ R0, R28, R0, !PT ;  /* 0x000000001c007209 */ /* 0x000fc80007810000 */
[----:B------:R-:W-:Y:S01]  /*13a50*/  FMNMX.FTZ R0, R29, R0, !PT ;  /* 0x000000001d007209 */ /* 0x000fe20007810000 */
[----:B------:R-:W-:Y:S01]  /*13a60*/  HGMMA.64x128x16.F32 R88, R180, gdesc[UR4].tnspB, R88, gsb0 ;  /* 0x41e00004b4587df0 */ /* 0x000fe20008000858 */
[----:B------:R-:W-:Y:S01]  /*13a70*/  R2UR UR6, R8 ;  /* 0x00000000080672ca */ /* 0x000fe200000e0000 */
[----:B------:R-:W-:Y:S01]  /*13a80*/  VIADD R8, R10, 0x100 ;  /* 0x000001000a087836 */ /* 0x000fe20000000000 */
[----:B------:R-:W-:Y:S02]  /*13a90*/  R2UR UR7, R9 ;  /* 0x00000000090772ca */ /* 0x000fe400000e0000 */
[----:B------:R-:W-:Y:S02]  /*13aa0*/  MOV R9, 0x40000040 ;  /* 0x4000004000097802 */ /* 0x000fe40000000f00 */
        /* <DEDUP_REMOVED lines=27> */
[----:B------:R-:W-:Y:S02]  /*13c60*/  FMNMX.FTZ R4, R85, R0, !PT ;  /* 0x0000000055047209 */ /* 0x000fe40007810000 */
[----:B------:R-:W-:-:S03]  /*13c70*/  MOV R0, UR58 ;  /* 0x0000003a00007c02 */ /* 0x000fc60008000f00 */
[----:B------:R-:W0:Y:S01]  /*13c80*/  SHFL.BFLY PT, R3, R4, 0x2, 0x1f ;  /* 0x0c401f0004037f89 */ /* 0x000e2200000e0000 */
        /* <DEDUP_REMOVED lines=10> */
[----:B------:R-:W-:Y:S02]  /*13d30*/  R2UR UR6, R8 ;  /* 0x00000000080672ca */ /* 0x000fe400000e0000 */
[----:B------:R-:W-:Y:S02]  /*13d40*/  R2UR UR7, R9 ;  /* 0x00000000090772ca */ /* 0x000fe400000e0000 */
[----:B0-----:R-:W-:Y:S02]  /*13d50*/  FMNMX.FTZ R8, R4, R3, !PT ;  /* 0x0000000304087209 */ /* 0x001fe40007810000 */
[----:B------:R-:W-:-:S03]  /*13d60*/  FMNMX.FTZ R4, R26, R14, !PT ;  /* 0x0000000e1a047209 */ /* 0x000fc60007810000 */
[----:B------:R-:W0:Y:S02]  /*13d70*/  SHFL.BFLY PT, R3, R8, 0x1, 0x1f ;  /* 0x0c201f0008037f89 */ /* 0x000e2400000e0000 */
[----:B0-----:R-:W-:-:S05]  /*13d80*/  FMNMX.FTZ R3, R8, R3, !PT ;  /* 0x0000000308037209 */ /* 0x001fca0007810000 */
[C---:B------:R-:W-:Y:S01]  /*13d90*/  FADD.FTZ R9, -R3.reuse, R12 ;  /* 0x0000000c03097221 */ /* 0x040fe20000010100 */
[----:B------:R-:W-:Y:S02]  /*13da0*/  VIADD R12, R10, 0x200 ;  /* 0x000002000a0c7836 */ /* 0x000fe40000000000 */
[-C--:B------:R-:W-:Y:S01]  /*13db0*/  FMUL.FTZ R11, R3, R0.reuse ;  /* 0x00000000030b7220 */ /* 0x080fe20000410000 */
[----:B------:R-:W-:-:S03]  /*13dc0*/  FMUL.FTZ R9, R9, R0 ;  /* 0x0000000009097220 */ /* 0x000fc60000410000 */
[-CC-:B------:R-:W-:Y:S01]  /*13dd0*/  FFMA.FTZ R182, R28, R0.reuse, -R11.reuse ;  /* 0x000000001cb67223 */ /* 0x180fe2000001080b */
        /* <DEDUP_REMOVED lines=15> */
[----:B------:R-:W-:Y:S01]  /*13ed0*/  FFMA.FTZ R57, R84, R0, -R11 ;  /* 0x0000000054397223 */ /* 0x000fe2000001080b */
[----:B------:R-:W-:Y:S08]  /*13ee0*/  MUFU.EX2 R9, R9 ;  /* 0x0000000900097308 */ /* 0x000ff00000000800 */
[----:B------:R-:W0:Y:S08]  /*13ef0*/  MUFU.EX2 R180, R180 ;  /* 0x000000b400b47308 */ /* 0x000e300000000800 */
[----:B------:R-:W1:Y:S08]  /*13f00*/  MUFU.EX2 R21, R21 ;  /* 0x0000001500157308 */ /* 0x000e700000000800 */
[----:B------:R-:W-:Y:S01]  /*13f10*/  MUFU.EX2 R182, R182 ;  /* 0x000000b600b67308 */ /* 0x000fe20000000800 */
[----:B0-----:R-:W-:-:S07]  /*13f20*/  FFMA.FTZ R6, R9, R6, R180 ;  /* 0x0000000609067223 */ /* 0x001fce00000100b4 */
[----:B------:R-:W-:Y:S01]  /*13f30*/  MUFU.EX2 R24, R24 ;  /* 0x0000001800187308 */ /* 0x000fe20000000800 */
[----:B-1----:R-:W-:-:S07]  /*13f40*/  F2FP.F16.F32.PACK_AB R180, R21, R180 ;  /* 0x000000b415b4723e */ /* 0x002fce00000000ff */
        /* <DEDUP_REMOVED lines=8> */
[-CC-:B------:R-:W-:Y:S01]  /*13fd0*/  FFMA.FTZ R174, R44, R0.reuse, -R11.reuse ;  /* 0x000000002cae7223 */ /* 0x180fe2000001080b */
[-CC-:B------:R-:W-:Y:S01]  /*13fe0*/  FFMA.FTZ R40, R65, R0.reuse, -R11.reuse ;  /* 0x0000000041287223 */ /* 0x180fe2000001080b */
[----:B------:R-:W-:Y:S01]  /*13ff0*/  FFMA.FTZ R44, R69, R0, -R11 ;  /* 0x00000000452c7223 */ /* 0x000fe2000001080b */
[----:B------:R-:W-:Y:S01]  /*14000*/  MUFU.EX2 R29, R29 ;  /* 0x0000001d001d7308 */ /* 0x000fe20000000800 */
[----:B------:R-:W-:Y:S01]  /*14010*/  HGMMA.64x128x16.F32 R88, R168, gdesc[UR4].tnspB, R88, gsb0 ;  /* 0x41e00004a8587df0 */ /* 0x000fe20008000858 */
[----:B------:R-:W-:Y:S02]  /*14020*/  R2UR UR6, R12 ;  /* 0x000000000c0672ca */ /* 0x000fe400000e0000 */
[----:B------:R-:W-:Y:S02]  /*14030*/  R2UR UR7, R13 ;  /* 0x000000000d0772ca */ /* 0x000fe400000e0000 */
[----:B------:R-:W-:-:S02]  /*14040*/  FMNMX.FTZ R13, R27, R4, !PT ;  /* 0x000000041b0d7209 */ /* 0x000fc40007810000 */
[----:B------:R-:W-:Y:S01]  /*14050*/  IADD3 R12, R10, 0x280, RZ ;  /* 0x000002800a0c7810 */ /* 0x000fe20007ffe0ff */
        /* <DEDUP_REMOVED lines=29> */
[----:B------:R-:W-:-:S03]  /*14230*/  IMAD.MOV.U32 R13, RZ, RZ, 0x40000040 ;  /* 0x40000040ff0d7424 */ /* 0x000fc600078e00ff */
[----:B------:R-:W-:-:S03]  /*14240*/  FMNMX.FTZ R37, R67, R4, !PT ;  /* 0x0000000443257209 */ /* 0x000fc60007810000 */
[----:B------:R-:W-:Y:S01]  /*14250*/  MUFU.EX2 R57, R57 ;  /* 0x0000003900397308 */ /* 0x000fe20000000800 */
[----:B------:R-:W-:Y:S01]  /*14260*/  FMNMX.FTZ R4, R70, R37, !PT ;  /* 0x0000002546047209 */ /* 0x000fe20007810000 */
[----:B------:R-:W-:-:S06]  /*14270*/  FFMA.FTZ R37, R72, R0, -R11 ;  /* 0x0000000048257223 */ /* 0x000fcc000001080b */
[----:B------:R-:W-:Y:S01]  /*14280*/  MUFU.EX2 R37, R37 ;  /* 0x0000002500257308 */ /* 0x000fe20000000800 */
[----:B------:R-:W-:Y:S02]  /*14290*/  WARPGROUP.DEPBAR.LE gsb0, 0x0 ;  /* 0x00008000000079c5 */ /* 0x000fe40000010000 */
[----:B------:R-:W-:Y:S01]  /*142a0*/  WARPGROUP.ARRIVE ;  /* 0x00000000000079c5 */ /* 0x000fe20000000000 */
[-CC-:B------:R-:W-:Y:S01]  /*142b0*/  FFMA.FTZ R168, R48, R0.reuse, -R11.reuse ;  /* 0x0000000030a87223 */ /* 0x180fe2000001080b */
[-CC-:B------:R-:W-:Y:S01]  /*142c0*/  FFMA.FTZ R170, R52, R0.reuse, -R11.reuse ;  /* 0x0000000034aa7223 */ /* 0x180fe2000001080b */
[-CC-:B------:R-:W-:Y:S01]  /*142d0*/  FFMA.FTZ R48, R61, R0.reuse, -R11.reuse ;  /* 0x000000003d307223 */ /* 0x180fe2000001080b */
[----:B------:R-:W-:Y:S02]  /*142e0*/  FFMA.FTZ R52, R77, R0, -R11 ;  /* 0x000000004d347223 */ /* 0x000fe4000001080b */
[----:B------:R-:W-:Y:S01]  /*142f0*/  HGMMA.64x128x16.F32 R88, R152, gdesc[UR4].tnspB, R88, gsb0 ;  /* 0x41e0000498587df0 */ /* 0x000fe20008000858 */
[----:B------:R-:W-:Y:S01]  /*14300*/  R2UR UR6, R12 ;  /* 0x000000000c0672ca */ /* 0x000fe200000e0000 */
[C---:B------:R-:W-:Y:S01]  /*14310*/  VIADD R12, R10.reuse, 0x300 ;  /* 0x000003000a0c7836 */ /* 0x040fe20000000000 */
[----:B------:R-:W-:Y:S01]  /*14320*/  R2UR UR7, R13 ;  /* 0x000000000d0772ca */ /* 0x000fe200000e0000 */
[----:B------:R-:W-:Y:S01]  /*14330*/  VIADD R10, R10, 0x380 ;  /* 0x000003800a0a7836 */ /* 0x000fe20000000000 */
[----:B------:R-:W-:Y:S01]  /*14340*/  FMNMX.FTZ R13, R71, R4, !PT ;  /* 0x00000004470d7209 */ /* 0x000fe20007810000 */
[----:B------:R-:W-:Y:S03]  /*14350*/  MUFU.EX2 R168, R168 ;  /* 0x000000a800a87308 */ /* 0x000fe60000000800 */
[----:B------:R-:W-:-:S04]  /*14360*/  FMNMX.FTZ R4, R74, R13, !PT ;  /* 0x0000000d4a047209 */ /* 0x000fc80007810000 */
        /* <DEDUP_REMOVED lines=9> */
[----:B------:R-:W-:-:S05]  /*14400*/  FMNMX.FTZ R4, R87, R4, !PT ;  /* 0x0000000457047209 */ /* 0x000fca0007810000 */
[----:B------:R-:W0:Y:S02]  /*14410*/  SHFL.BFLY PT, R13, R4, 0x2, 0x1f ;  /* 0x0c401f00040d7f89 */ /* 0x000e2400000e0000 */
[----:B0-----:R-:W-:-:S05]  /*14420*/  FMNMX.FTZ R8, R4, R13, !PT ;  /* 0x0000000d04087209 */ /* 0x001fca0007810000 */
[----:B------:R-:W0:Y:S02]  /*14430*/  SHFL.BFLY PT, R13, R8, 0x1, 0x1f ;  /* 0x0c201f00080d7f89 */ /* 0x000e2400000e0000 */
[----:B0-----:R-:W-:Y:S02]  /*14440*/  FMNMX.FTZ R8, R8, R13, !PT ;  /* 0x0000000d08087209 */ /* 0x001fe40007810000 */
[----:B------:R-:W-:Y:S01]  /*14450*/  MOV R13, 0x40000040 ;  /* 0x40000040000d7802 */ /* 0x000fe20000000f00 */
[----:B------:R-:W-:Y:S02]  /*14460*/  WARPGROUP.DEPBAR.LE gsb0, 0x0 ;  /* 0x00008000000079c5 */ /* 0x000fe40000010000 */
[----:B------:R-:W-:Y:S01]  /*14470*/  WARPGROUP.ARRIVE ;  /* 0x00000000000079c5 */ /* 0x000fe20000000000 */
[-CC-:B------:R-:W-:Y:S01]  /*14480*/  FFMA.FTZ R152, R56, R0.reuse, -R11.reuse ;  /* 0x0000000038987223 */ /* 0x180fe2000001080b */
[-CC-:B------:R-:W-:Y:S01]  /*14490*/  FFMA.FTZ R154, R60, R0.reuse, -R11.reuse ;  /* 0x000000003c9a7223 */ /* 0x180fe2000001080b */
[----:B------:R-:W-:-:S03]  /*144a0*/  FFMA.FTZ R56, R81, R0, -R11 ;  /* 0x0000000051387223 */ /* 0x000fc6000001080b */
[----:B------:R-:W-:Y:S01]  /*144b0*/  HGMMA.64x128x16.F32 R88, R156, gdesc[UR4].tnspB, R88, gsb0 ;  /* 0x41e000049c587df0 */ /* 0x000fe20008000858 */
[----:B------:R-:W-:Y:S01]  /*144c0*/  R2UR UR6, R12 ;  /* 0x000000000c0672ca */ /* 0x000fe200000e0000 */
[-C--:B------:R-:W-:Y:S01]  /*144d0*/  FFMA.FTZ R12, R85, R0.reuse, -R11 ;  /* 0x00000000550c7223 */ /* 0x080fe2000001080b */
[----:B------:R-:W-:Y:S01]  /*144e0*/  R2UR UR7, R13 ;  /* 0x000000000d0772ca */ /* 0x000fe200000e0000 */
[-C--:B------:R-:W-:Y:S01]  /*144f0*/  FMUL.FTZ R13, R8, R0.reuse ;  /* 0x00000000080d7220 */ /* 0x080fe20000410000 */
[----:B------:R-:W-:Y:S03]  /*14500*/  MUFU.EX2 R152, R152 ;  /* 0x0000009800987308 */ /* 0x000fe60000000800 */
        /* <DEDUP_REMOVED lines=24> */
[----:B------:R-:W-:-:S06]  /*14690*/  FFMA.FTZ R86, R86, R0, -R13 ;  /* 0x0000000056567223 */ /* 0x000fcc000001080d */
        /* <DEDUP_REMOVED lines=17> */
[----:B------:R-:W-:Y:S01]  /*147b0*/  FADD.FTZ R11, -R8, R14 ;  /* 0x0000000e080b7221 */ /* 0x000fe20000010100 */
[-CC-:B------:R-:W-:Y:S01]  /*147c0*/  FFMA.FTZ R14, R27, R0.reuse, -R13.reuse ;  /* 0x000000001b0e7223 */ /* 0x180fe2000001080d */
[-CC-:B------:R-:W-:Y:S01]  /*147d0*/  FFMA.FTZ R27, R35, R0.reuse, -R13.reuse ;  /* 0x00000000231b7223 */ /* 0x180fe2000001080d */
[----:B------:R-:W-:Y:S01]  /*147e0*/  HGMMA.64x128x16.F32 R88, R160, gdesc[UR4].tnspB, R88, gsb0 ;  /* 0x41e00004a0587df0 */ /* 0x000fe20008000858 */
[-C--:B------:R-:W-:Y:S01]  /*147f0*/  FMUL.FTZ R11, R11, R0.reuse ;  /* 0x000000000b0b7220 */ /* 0x080fe20000410000 */
[----:B------:R-:W-:Y:S01]  /*14800*/  R2UR UR6, R10 ;  /* 0x000000000a0672ca */ /* 0x000fe200000e0000 */
[-CC-:B------:R-:W-:Y:S01]  /*14810*/  FFMA.FTZ R35, R51, R0.reuse, -R13.reuse ;  /* 0x0000000033237223 */ /* 0x180fe2000001080d */
[----:B------:R-:W-:Y:S01]  /*14820*/  MUFU.EX2 R14, R14 ;  /* 0x0000000e000e7308 */ /* 0x000fe20000000800 */
[-CC-:B------:R-:W-:Y:S01]  /*14830*/  FFMA.FTZ R10, R59, R0.reuse, -R13.reuse ;  /* 0x000000003b0a7223 */ /* 0x180fe2000001080d */
[-CC-:B------:R-:W-:Y:S01]  /*14840*/  FFMA.FTZ R157, R66, R0.reuse, -R13.reuse ;  /* 0x00000000429d7223 */ /* 0x180fe2000001080d */
[----:B------:R-:W-:-:S05]  /*14850*/  FFMA.FTZ R159, R70, R0, -R13 ;  /* 0x00000000469f7223 */ /* 0x000fca000001080d */
[----:B------:R0:W1:Y:S08]  /*14860*/  MUFU.EX2 R4, R11 ;  /* 0x0000000b00047308 */ /* 0x0000700000000800 */
[----:B------:R-:W2:Y:S01]  /*14870*/  MUFU.EX2 R27, R27 ;  /* 0x0000001b001b7308 */ /* 0x000ea20000000800 */
[----:B0-----:R-:W-:-:S05]  /*14880*/  IMAD.MOV.U32 R11, RZ, RZ, 0x40000040 ;  /* 0x40000040ff0b7424 */ /* 0x001fca00078e00ff */
[----:B------:R-:W-:Y:S01]  /*14890*/  R2UR UR7, R11 ;  /* 0x000000000b0772ca */ /* 0x000fe200000e0000 */
[----:B------:R-:W-:Y:S01]  /*148a0*/  FADD.FTZ R11, R21, R6 ;  /* 0x00000006150b7221 */ /* 0x000fe20000010000 */
[----:B------:R-:W-:Y:S02]  /*148b0*/  @!P1 VIADD R6, R20, 0x34860 ;  /* 0x0003486014069836 */ /* 0x000fe40000000000 */
[----:B-1----:R-:W-:Y:S01]  /*148c0*/  FFMA.FTZ R5, R4, R5, R181 ;  /* 0x0000000504057223 */ /* 0x002fe200000100b5 */
[----:B------:R-:W0:Y:S01]  /*148d0*/  MUFU.EX2 R35, R35 ;  /* 0x0000002300237308 */ /* 0x000e220000000800 */
[----:B------:R-:W-:Y:S01]  /*148e0*/  FADD.FTZ R11, R182, R11 ;  /* 0x0000000bb60b7221 */ /* 0x000fe20000010000 */
[C---:B------:R-:W-:Y:S01]  /*148f0*/  F2FP.F16.F32.PACK_AB R181, R14.reuse, R181 ;  /* 0x000000b50eb5723e */ /* 0x040fe200000000ff */
[----:B------:R-:W-:Y:S01]  /*14900*/  FADD.FTZ R20, R14, R5 ;  /* 0x000000050e147221 */ /* 0x000fe20000010000 */
[C---:B------:R-:W-:Y:S01]  /*14910*/  F2FP.F16.F32.PACK_AB R182, R24.reuse, R182 ;  /* 0x000000b618b6723e */ /* 0x040fe200000000ff */
[----:B------:R-:W-:-:S02]  /*14920*/  FADD.FTZ R11, R24, R11 ;  /* 0x0000000b180b7221 */ /* 0x000fc40000010000 */
[----:B------:R-:W-:Y:S01]  /*14930*/  FADD.FTZ R5, R183, R20 ;  /* 0x00000014b7057221 */ /* 0x000fe20000010000 */
[----:B------:R-:W1:Y:S01]  /*14940*/  MUFU.EX2 R10, R10 ;  /* 0x0000000a000a7308 */ /* 0x000e620000000800 */
[----:B------:R-:W-:Y:S01]  /*14950*/  FADD.FTZ R11, R176, R11 ;  /* 0x0000000bb00b7221 */ /* 0x000fe20000010000 */
[----:B------:R-:W-:Y:S01]  /*14960*/  FFMA.FTZ R20, R67, R0, -R13 ;  /* 0x0000000043147223 */ /* 0x000fe2000001080d */
[C---:B------:R-:W-:Y:S01]  /*14970*/  FADD.FTZ R42, R26.reuse, R5 ;  /* 0x000000051a2a7221 */ /* 0x040fe20000010000 */
[----:B------:R-:W-:Y:S01]  /*14980*/  F2FP.F16.F32.PACK_AB R183, R26, R183 ;  /* 0x000000b71ab7723e */ /* 0x000fe200000000ff */
[C---:B------:R-:W-:Y:S01]  /*14990*/  FADD.FTZ R11, R28.reuse, R11 ;  /* 0x0000000b1c0b7221 */ /* 0x040fe20000010000 */
[----:B------:R-:W-:Y:S01]  /*149a0*/  F2FP.F16.F32.PACK_AB R176, R28, R176 ;  /* 0x000000b01cb0723e */ /* 0x000fe200000000ff */
[----:B------:R-:W-:Y:S01]  /*149b0*/  FADD.FTZ R42, R177, R42 ;  /* 0x0000002ab12a7221 */ /* 0x000fe20000010000 */
[----:B------:R-:W3:Y:S01]  /*149c0*/  MUFU.EX2 R156, R156 ;  /* 0x0000009c009c7308 */ /* 0x000ee20000000800 */
[----:B------:R-:W-:Y:S01]  /*149d0*/  FADD.FTZ R50, R178, R11 ;  /* 0x0000000bb2327221 */ /* 0x000fe20000010000 */
[C---:B--2---:R-:W-:Y:S01]  /*149e0*/  F2FP.F16.F32.PACK_AB R177, R27.reuse, R177 ;  /* 0x000000b11bb1723e */ /* 0x044fe200000000ff */
[----:B------:R-:W-:Y:S01]  /*149f0*/  FADD.FTZ R46, R27, R42 ;  /* 0x0000002a1b2e7221 */ /* 0x000fe20000010000 */
[----:B------:R-:W-:Y:S01]  /*14a00*/  FFMA.FTZ R42, R71, R0, -R13 ;  /* 0x00000000472a7223 */ /* 0x000fe2000001080d */
[C---:B------:R-:W-:Y:S01]  /*14a10*/  FADD.FTZ R11, R33.reuse, R50 ;  /* 0x00000032210b7221 */ /* 0x040fe20000010000 */
[----:B------:R-:W-:Y:S01]  /*14a20*/  F2FP.F16.F32.PACK_AB R178, R33, R178 ;  /* 0x000000b221b2723e */ /* 0x000fe200000000ff */
[----:B------:R-:W-:Y:S01]  /*14a30*/  FADD.FTZ R5, R179, R46 ;  /* 0x0000002eb3057221 */ /* 0x000fe20000010000 */
[----:B------:R-:W-:Y:S01]  /*14a40*/  MUFU.EX2 R157, R157 ;  /* 0x0000009d009d7308 */ /* 0x000fe20000000800 */
[----:B------:R-:W-:Y:S01]  /*14a50*/  FADD.FTZ R50, R172, R11 ;  /* 0x0000000bac327221 */ /* 0x000fe20000010000 */
[C---:B------:R-:W-:Y:S01]  /*14a60*/  F2FP.F16.F32.PACK_AB R179, R30.reuse, R179 ;  /* 0x000000b31eb3723e */ /* 0x040fe200000000ff */
[----:B------:R-:W-:Y:S01]  /*14a70*/  FADD.FTZ R46, R30, R5 ;  /* 0x000000051e2e7221 */ /* 0x000fe20000010000 */
[C---:B------:R-:W-:Y:S01]  /*14a80*/  F2FP.F16.F32.PACK_AB R172, R25.reuse, R172 ;  /* 0x000000ac19ac723e */ /* 0x040fe200000000ff */
[----:B------:R-:W-:-:S02]  /*14a90*/  FADD.FTZ R5, R25, R50 ;  /* 0x0000003219057221 */ /* 0x000fc40000010000 */
[----:B------:R-:W-:Y:S01]  /*14aa0*/  FADD.FTZ R46, R173, R46 ;  /* 0x0000002ead2e7221 */ /* 0x000fe20000010000 */
[----:B------:R-:W-:Y:S01]  /*14ab0*/  MUFU.EX2 R20, R20 ;  /* 0x0000001400147308 */ /* 0x000fe20000000800 */
[----:B------:R-:W-:Y:S01]  /*14ac0*/  FADD.FTZ R50, R174, R5 ;  /* 0x00000005ae327221 */ /* 0x000fe20000010000 */
[C---:B------:R-:W-:Y:S01]  /*14ad0*/  F2FP.F16.F32.PACK_AB R173, R31.reuse, R173 ;  /* 0x000000ad1fad723e */ /* 0x040fe200000000ff */
[----:B------:R-:W-:Y:S01]  /*14ae0*/  FADD.FTZ R46, R31, R46 ;  /* 0x0000002e1f2e7221 */ /* 0x000fe20000010000 */
[C---:B------:R-:W-:Y:S01]  /*14af0*/  F2FP.F16.F32.PACK_AB R174, R29.reuse, R174 ;  /* 0x000000ae1dae723e */ /* 0x040fe200000000ff */
[----:B------:R-:W-:Y:S02]  /*14b00*/  FADD.FTZ R11, R29, R50 ;  /* 0x000000321d0b7221 */ /* 0x000fe40000010000 */
[----:B------:R-:W-:Y:S01]  /*14b10*/  FADD.FTZ R5, R175, R46 ;  /* 0x0000002eaf057221 */ /* 0x000fe20000010000 */
[----:B------:R-:W2:Y:S01]  /*14b20*/  MUFU.EX2 R158, R158 ;  /* 0x0000009e009e7308 */ /* 0x000ea20000000800 */
        /* <DEDUP_REMOVED lines=8> */
[C---:B0-----:R-:W-:Y:S01]  /*14bb0*/  F2FP.F16.F32.PACK_AB R169, R35.reuse, R169 ;  /* 0x000000a923a9723e */ /* 0x041fe200000000ff */
[----:B------:R-:W-:Y:S01]  /*14bc0*/  FADD.FTZ R46, R35, R46 ;  /* 0x0000002e232e7221 */ /* 0x000fe20000010000 */
[C---:B------:R-:W-:Y:S01]  /*14bd0*/  F2FP.F16.F32.PACK_AB R170, R36.reuse, R170 ;  /* 0x000000aa24aa723e */ /* 0x040fe200000000ff */
[----:B------:R-:W-:Y:S02]  /*14be0*/  FADD.FTZ R11, R36, R11 ;  /* 0x0000000b240b7221 */ /* 0x000fe40000010000 */
        /* <DEDUP_REMOVED lines=10> */
[C---:B-1----:R-:W-:Y:S01]  /*14c90*/  F2FP.F16.F32.PACK_AB R153, R10.reuse, R153 ;  /* 0x000000990a99723e */ /* 0x042fe200000000ff */
[----:B------:R-:W-:Y:S01]  /*14ca0*/  FADD.FTZ R14, R10, R5 ;  /* 0x000000050a0e7221 */ /* 0x000fe20000010000 */
[C---:B------:R-:W-:Y:S01]  /*14cb0*/  F2FP.F16.F32.PACK_AB R154, R48.reuse, R154 ;  /* 0x0000009a309a723e */ /* 0x040fe200000000ff */
[----:B------:R-:W-:Y:S02]  /*14cc0*/  FADD.FTZ R11, R48, R11 ;  /* 0x0000000b300b7221 */ /* 0x000fe40000010000 */
[----:B------:R-:W-:Y:S01]  /*14cd0*/  FADD.FTZ R5, R155, R14 ;  /* 0x0000000e9b057221 */ /* 0x000fe20000010000 */
[----:B------:R-:W0:Y:S01]  /*14ce0*/  MUFU.EX2 R75, R75 ;  /* 0x0000004b004b7308 */ /* 0x000e220000000800 */
[----:B---3--:R-:W-:Y:S01]  /*14cf0*/  FADD.FTZ R11, R156, R11 ;  /* 0x0000000b9c0b7221 */ /* 0x008fe20000010000 */
[----:B------:R-:W-:-:S03]  /*14d00*/  F2FP.F16.F32.PACK_AB R156, R40, R156 ;  /* 0x0000009c289c723e */ /* 0x000fc600000000ff */
[----:B------:R-:W-:-:S03]  /*14d10*/  FADD.FTZ R11, R40, R11 ;  /* 0x0000000b280b7221 */ /* 0x000fc60000010000 */
[----:B------:R-:W-:Y:S01]  /*14d20*/  MUFU.EX2 R78, R78 ;  /* 0x0000004e004e7308 */ /* 0x000fe20000000800 */
[----:B--2---:R-:W-:Y:S01]  /*14d30*/  FADD.FTZ R11, R158, R11 ;  /* 0x0000000b9e0b7221 */ /* 0x004fe20000010000 */
[----:B------:R-:W-:-:S06]  /*14d40*/  F2FP.F16.F32.PACK_AB R158, R44, R158 ;  /* 0x0000009e2c9e723e */ /* 0x000fcc00000000ff */
[----:B------:R-:W1:Y:S08]  /*14d50*/  MUFU.EX2 R79, R79 ;  /* 0x0000004f004f7308 */ /* 0x000e700000000800 */
[----:B------:R-:W-:Y:S08]  /*14d60*/  MUFU.EX2 R56, R56 ;  /* 0x0000003800387308 */ /* 0x000ff00000000800 */
[----:B------:R-:W-:Y:S01]  /*14d70*/  MUFU.EX2 R83, R83 ;  /* 0x0000005300537308 */ /* 0x000fe20000000800 */
[----:B------:R-:W-:-:S02]  /*14d80*/  WARPGROUP.DEPBAR.LE gsb0, 0x0 ;  /* 0x00008000000079c5 */ /* 0x000fc40000010000 */
[----:B------:R-:W-:-:S05]  /*14d90*/  WARPGROUP.ARRIVE ;  /* 0x00000000000079c5 */ /* 0x000fca0000000000 */
[----:B------:R-:W2:Y:S01]  /*14da0*/  MUFU.EX2 R12, R12 ;  /* 0x0000000c000c7308 */ /* 0x000ea20000000800 */
[----:B------:R-:W-:Y:S02]  /*14db0*/  F2FP.F16.F32.PACK_AB R160, R45, R37 ;  /* 0x000000252da0723e */ /* 0x000fe400000000ff */
[----:B0-----:R-:W-:Y:S01]  /*14dc0*/  F2FP.F16.F32.PACK_AB R161, R75, R74 ;  /* 0x0000004a4ba1723e */ /* 0x001fe200000000ff */
[----:B------:R-:W-:Y:S01]  /*14dd0*/  HGMMA.64x128x16.F32 R88, R164, gdesc[UR4].tnspB, R88, gsb0 ;  /* 0x41e00004a4587df0 */ /* 0x000fe20008000858 */
[----:B------:R-:W-:Y:S02]  /*14de0*/  F2FP.F16.F32.PACK_AB R162, R52, R49 ;  /* 0x0000003134a2723e */ /* 0x000fe400000000ff */
[----:B-1----:R-:W-:Y:S01]  /*14df0*/  F2FP.F16.F32.PACK_AB R163, R79, R78 ;  /* 0x0000004e4fa3723e */ /* 0x002fe200000000ff */
[----:B------:R-:W-:Y:S02]  /*14e00*/  WARPGROUP.DEPBAR.LE gsb0, 0x0 ;  /* 0x00008000000079c5 */ /* 0x000fe40000010000 */
[----:B------:R0:W-:Y:S01]  /*14e10*/  @!P1 SYNCS.ARRIVE.TRANS64.RED.A1T0 RZ, [R15+URZ], RZ ;  /* 0x000000ff0fff99a7 */ /* 0x0001e2000810043f */
[----:B------:R-:W-:Y:S01]  /*14e20*/  MUFU.EX2 R165, R82 ;  /* 0x0000005200a57308 */ /* 0x000fe20000000800 */
[----:B--2---:R-:W-:-:S02]  /*14e30*/  F2FP.F16.F32.PACK_AB R166, R12, R57 ;  /* 0x000000390ca6723e */ /* 0x004fc400000000ff */
[----:B------:R-:W-:Y:S02]  /*14e40*/  F2FP.F16.F32.PACK_AB R164, R56, R53 ;  /* 0x0000003538a4723e */ /* 0x000fe400000000ff */
[----:B0-----:R-:W-:Y:S01]  /*14e50*/  @!P1 PRMT R15, RZ, 0x654, R6 ;  /* 0x00000654ff0f9816 */ /* 0x001fe20000000006 */
[-CC-:B------:R-:W-:Y:S01]  /*14e60*/  FFMA.FTZ R6, R63, R0.reuse, -R13.reuse ;  /* 0x000000003f067223 */ /* 0x180fe2000001080d */
[----:B------:R-:W-:Y:S01]  /*14e70*/  FFMA.FTZ R13, R87, R0, -R13 ;  /* 0x00000000570d7223 */ /* 0x000fe2000001080d */
[----:B------:R-:W-:Y:S01]  /*14e80*/  MUFU.EX2 R167, R86 ;  /* 0x0000005600a77308 */ /* 0x000fe20000000800 */
[----:B------:R0:W-:Y:S07]  /*14e90*/  @!P1 SYNCS.ARRIVE.TRANS64.RED.A1T0 RZ, [R15+URZ], RZ ;  /* 0x000000ff0fff99a7 */ /* 0x0001ee000810043f */
[----:B------:R-:W1:Y:S08]  /*14ea0*/  MUFU.EX2 R6, R6 ;  /* 0x0000000600067308 */ /* 0x000e700000000800 */
[----:B------:R-:W2:Y:S01]  /*14eb0*/  MUFU.EX2 R13, R13 ;  /* 0x0000000d000d7308 */ /* 0x000ea20000000800 */
[C---:B-1----:R-:W-:Y:S01]  /*14ec0*/  FADD.FTZ R14, R6.reuse, R5 ;  /* 0x00000005060e7221 */ /* 0x042fe20000010000 */
[----:B------:R-:W-:-:S03]  /*14ed0*/  F2FP.F16.F32.PACK_AB R155, R6, R155 ;  /* 0x0000009b069b723e */ /* 0x000fc600000000ff */
[----:B------:R-:W-:Y:S01]  /*14ee0*/  FADD.FTZ R5, R157, R14 ;  /* 0x0000000e9d057221 */ /* 0x000fe20000010000 */
[----:B------:R-:W-:-:S03]  /*14ef0*/  F2FP.F16.F32.PACK_AB R157, R20, R157 ;  /* 0x0000009d149d723e */ /* 0x000fc600000000ff */
[----:B------:R-:W-:Y:S01]  /*14f00*/  FADD.FTZ R14, R20, R5 ;  /* 0x00000005140e7221 */ /* 0x000fe20000010000 */
[----:B------:R-:W-:-:S03]  /*14f10*/  MOV R20, R196 ;  /* 0x000000c400147202 */ /* 0x000fc60000000f00 */
[----:B------:R-:W-:Y:S01]  /*14f20*/  FADD.FTZ R5, R159, R14 ;  /* 0x0000000e9f057221 */ /* 0x000fe20000010000 */
[----:B------:R-:W-:Y:S01]  /*14f30*/  FADD.FTZ R14, R44, R11 ;  /* 0x0000000b2c0e7221 */ /* 0x000fe20000010000 */
[C---:B------:R-:W-:Y:S02]  /*14f40*/  F2FP.F16.F32.PACK_AB R159, R42.reuse, R159 ;  /* 0x0000009f2a9f723e */ /* 0x040fe400000000ff */
[----:B------:R-:W-:Y:S01]  /*14f50*/  FADD.FTZ R5, R42, R5 ;  /* 0x000000052a057221 */ /* 0x000fe20000010000 */
[----:B------:R-:W-:-:S03]  /*14f60*/  FADD.FTZ R14, R37, R14 ;  /* 0x0000000e250e7221 */ /* 0x000fc60000010000 */
[----:B------:R-:W-:Y:S01]  /*14f70*/  FADD.FTZ R6, R74, R5 ;  /* 0x000000054a067221 */ /* 0x000fe20000010000 */
[----:B------:R-:W-:-:S03]  /*14f80*/  FADD.FTZ R14, R45, R14 ;  /* 0x0000000e2d0e7221 */ /* 0x000fc60000010000 */
        /* <DEDUP_REMOVED lines=14> */
[C---:B--2---:R-:W-:Y:S02]  /*15070*/  F2FP.F16.F32.PACK_AB R167, R13.reuse, R167 ;  /* 0x000000a70da7723e */ /* 0x044fe400000000ff */
[----:B------:R-:W-:Y:S01]  /*15080*/  FADD.FTZ R5, R13, R10 ;  /* 0x0000000a0d057221 */ /* 0x000fe20000010000 */
[----:B------:R-:W-:Y:S01]  /*15090*/  IMAD.MOV.U32 R13, RZ, RZ, R194 ;  /* 0x000000ffff0d7224 */ /* 0x000fe200078e00c2 */
[----:B------:R-:W-:Y:S01]  /*150a0*/  MOV R12, R3 ;  /* 0x00000003000c7202 */ /* 0x000fe20000000f00 */
[----:B0-----:R-:W-:Y:S06]  /*150b0*/  @P2 BRA `(.L_x_792) ;  /* 0xffffffd800d82947 */ /* 0x001fec000383ffff */
.L_x_781:
[----:B------:R-:W-:Y:S05]  /*150c0*/  BSYNC B0 ;  /* 0x0000000000007941 */ /* 0x000fea0003800000 */
.L_x_780:
        /* <DEDUP_REMOVED lines=67> */
.L_x_793:
[----:B------:R-:W-:Y:S01]  /*15500*/  IMAD R13, R194, 0x8, R2 ;  /* 0x00000008c20d7824 */ /* 0x000fe200078e0202 */
[----:B------:R-:W-:-:S04]  /*15510*/  SHF.L.U32 R4, R196, 0x1f, RZ ;  /* 0x0000001fc4047819 */ /* 0x000fc800000006ff */
[----:B------:R0:W1:Y:S01]  /*15520*/  SYNCS.PHASECHK.TRANS64.TRYWAIT P2, [R13+URZ+0x34850], R4 ;  /* 0x034850040d0075a7 */ /* 0x000062000804017f */
[----:B------:R-:W-:Y:S05]  /*15530*/  @!P0 BRA `(.L_x_794) ;  /* 0x0000000000048947 */ /* 0x000fea0003800000 */
[----:B------:R-:W-:Y:S01]  /*15540*/  BPT.TRAP 0x1 ;  /* 0x000000040000795c */ /* 0x000fe20000300000 */
.L_x_794:
[----:B------:R-:W-:Y:S01]  /*15550*/  VIADD R2, R2, 0x400 ;  /* 0x0000040002027836 */ /* 0x000fe20000000000 */
[----:B------:R-:W-:Y:S04]  /*15560*/  BSSY B0, `(.L_x_795) ;  /* 0x0000008000007945 */ /* 0x000fe80003800000 */
[----:B------:R-:W-:-:S04]  /*15570*/  SHF.R.U32.HI R2, RZ, 0x4, R2 ;  /* 0x00000004ff027819 */ /* 0x000fc80000011602 */
[----:B------:R-:W-:-:S04]  /*15580*/  LOP3.LUT R2, R2, 0x3fff, RZ, 0xc0, !PT ;  /* 0x00003fff02027812 */ /* 0x000fc800078ec0ff */
[----:B------:R-:W-:-:S04]  /*15590*/  LOP3.LUT R7, R2, 0x4000000, RZ, 0xfc, !PT ;  /* 0x0400000002077812 */ /* 0x000fc800078efcff */
[----:B------:R-:W-:Y:S01]  /*155a0*/  LEA R2, R194, R7, 0xb ;  /* 0x00000007c2027211 */ /* 0x000fe200078e58ff */
[----:B-1----:R-:W-:Y:S06]  /*155b0*/  @P2 BRA `(.L_x_796) ;  /* 0x0000000000082947 */ /* 0x002fec0003800000 */
[----:B------:R-:W1:Y:S02]  /*155c0*/  SYNCS.PHASECHK.TRANS64.TRYWAIT P0, [R13+URZ+0x34850], R4 ;  /* 0x034850040d0075a7 */ /* 0x000e64000800017f */
[----:B-1----:R-:W-:Y:S05]  /*155d0*/  @!P0 BRA `(.L_x_797) ;  /* 0x000000a400f48947 */ /* 0x002fea0003800000 */
.L_x_796:
[----:B------:R-:W-:Y:S05]  /*155e0*/  BSYNC B0 ;  /* 0x0000000000007941 */ /* 0x000fea0003800000 */
.L_x_795:
[----:B------:R-:W-:Y:S01]  /*155f0*/  IMAD.MOV.U32 R10, RZ, RZ, R2 ;  /* 0x000000ffff0a7224 */ /* 0x000fe200078e0002 */
[----:B------:R-:W-:Y:S01]  /*15600*/  WARPGROUP.ARRIVE ;  /* 0x00000000000079c5 */ /* 0x000fe20000000000 */
[----:B------:R-:W-:Y:S01]  /*15610*/  IMAD.MOV.U32 R11, RZ, RZ, 0x40000040 ;  /* 0x40000040ff0b7424 */ /* 0x000fe200078e00ff */
[----:B------:R-:W2:Y:S01]  /*15620*/  SHFL.BFLY PT, R7, R6, 0x2, 0x1f ;  /* 0x0c401f0006077f89 */ /* 0x000ea200000e0000 */
[----:B------:R-:W-:Y:S01]  /*15630*/  VIADD R194, R194, 0x1 ;  /* 0x00000001c2c27836 */ /* 0x000fe20000000000 */
[----:B------:R-:W-:Y:S01]  /*15640*/  R2UR UR6, R10 ;  /* 0x000000000a0672ca */ /* 0x000fe200000e0000 */
[----:B------:R-:W-:Y:S01]  /*15650*/  IMAD.MOV.U32 R89, RZ, RZ, -0x800000 ;  /* 0xff800000ff597424 */ /* 0x000fe200078e00ff */
[----:B------:R-:W-:Y:S01]  /*15660*/  R2UR UR7, R11 ;  /* 0x000000000b0772ca */ /* 0x000fe200000e0000 */
[----:B------:R-:W-:Y:S01]  /*15670*/  IMAD.MOV.U32 R11, RZ, RZ, 0x40000040 ;  /* 0x40000040ff0b7424 */ /* 0x000fe200078e00ff */
[----:B------:R-:W-:Y:S01]  /*15680*/  IADD3 R10, R2, 0x80, RZ ;  /* 0x00000080020a7810 */ /* 0x000fe20007ffe0ff */
[----:B------:R-:W-:Y:S01]  /*15690*/  IMAD.MOV.U32 R88, RZ, RZ, -0x800000 ;  /* 0xff800000ff587424 */ /* 0x000fe200078e00ff */
[----:B------:R-:W-:Y:S01]  /*156a0*/  ISETP.NE.AND P2, PT, R194, 0x2, PT ;  /* 0x00000002c200780c */ /* 0x000fe20003f45270 */
[----:B------:R-:W-:-:S03]  /*156b0*/  VIADD R204, R204, 0x1 ;  /* 0x00000001cccc7836 */ /* 0x000fc60000000000 */
[----:B------:R-:W-:-:S05]  /*156c0*/  SEL R194, R194, RZ, P2 ;  /* 0x000000ffc2c27207 */ /* 0x000fca0001000000 */
[----:B------:R-:W-:Y:S01]  /*156d0*/  HGMMA.64x128x16.F32 R24, R180, gdesc[UR4].tnspB, R24, gsb0 ;  /* 0x41e00004b4187df0 */ /* 0x000fe20008000818 */
[----:B------:R-:W-:Y:S01]  /*156e0*/  R2UR UR6, R10 ;  /* 0x000000000a0672ca */ /* 0x000fe200000e0000 */
[----:B------:R-:W-:Y:S01]  /*156f0*/  VIADD R10, R2, 0x100 ;  /* 0x00000100020a7836 */ /* 0x000fe20000000000 */
[----:B------:R-:W-:Y:S02]  /*15700*/  R2UR UR7, R11 ;  /* 0x000000000b0772ca */ /* 0x000fe400000e0000 */
[----:B------:R-:W-:Y:S01]  /*15710*/  MOV R11, 0x40000040 ;  /* 0x40000040000b7802 */ /* 0x000fe20000000f00 */
[----:B--2---:R-:W-:Y:S01]  /*15720*/  FADD.FTZ R7, R7, R6 ;  /* 0x0000000607077221 */ /* 0x004fe20000010000 */
[----:B------:R-:W-:Y:S02]  /*15730*/  WARPGROUP.DEPBAR.LE gsb0, 0x0 ;  /* 0x00008000000079c5 */ /* 0x000fe40000010000 */
[----:B------:R-:W-:-:S07]  /*15740*/  WARPGROUP.ARRIVE ;  /* 0x00000000000079c5 */ /* 0x000fce0000000000 */
        /* <DEDUP_REMOVED lines=9> */
[----:B------:R-:W-:Y:S01]  /*157e0*/  R2UR UR7, R11 ;  /* 0x000000000b0772ca */ /* 0x000fe200000e0000 */
[----:B------:R-:W-:Y:S01]  /*157f0*/  IMAD.MOV.U32 R11, RZ, RZ, 0x40000040 ;  /* 0x40000040ff0b7424 */ /* 0x000fe200078e00ff */
[----:B------:R-:W-:Y:S01]  /*15800*/  IADD3 R10, R2, 0x200, RZ ;  /* 0x00000200020a7810 */ /* 0x000fe20007ffe0ff */
[----:B------:R-:W-:Y:S02]  /*15810*/  WARPGROUP.DEPBAR.LE gsb0, 0x0 ;  /* 0x00008000000079c5 */ /* 0x000fe40000010000 */
[----:B------:R-:W-:-:S08]  /*15820*/  WARPGROUP.ARRIVE ;  /* 0x00000000000079c5 */ /* 0x000fd00000000000 */
[----:B------:R-:W-:Y:S01]  /*15830*/  HGMMA.64x128x16.F32 R24, R168, gdesc[UR4].tnspB, R24, gsb0 ;  /* 0x41e00004a8187df0 */ /* 0x000fe20008000818 */
[----:B------:R-:W-:Y:S01]  /*15840*/  R2UR UR6, R10 ;  /* 0x000000000a0672ca */ /* 0x000fe200000e0000 */
[----:B------:R-:W-:Y:S01]  /*15850*/  VIADD R10, R2, 0x280 ;  /* 0x00000280020a7836 */ /* 0x000fe20000000000 */
[----:B------:R-:W-:Y:S02]  /*15860*/  R2UR UR7, R11 ;  /* 0x000000000b0772ca */ /* 0x000fe400000e0000 */
[----:B------:R-:W-:Y:S01]  /*15870*/  MOV R11, 0x40000040 ;  /* 0x40000040000b7802 */ /* 0x000fe20000000f00 */
[----:B------:R-:W-:Y:S02]  /*15880*/  WARPGROUP.DEPBAR.LE gsb0, 0x0 ;  /* 0x00008000000079c5 */ /* 0x000fe40000010000 */
[----:B------:R-:W-:-:S08]  /*15890*/  WARPGROUP.ARRIVE ;  /* 0x00000000000079c5 */ /* 0x000fd00000000000 */
        /* <DEDUP_REMOVED lines=11> */
[----:B------:R-:W-:Y:S02]  /*15950*/  IADD3 R10, R2, 0x380, RZ ;  /* 0x00000380020a7810 */ /* 0x000fe40007ffe0ff */
[----:B------:R-:W0:Y:S02]  /*15960*/  SHFL.BFLY PT, R2, R5, 0x2, 0x1f ;  /* 0x0c401f0005027f89 */ /* 0x000e2400000e0000 */
[----:B01----:R-:W-:Y:S01]  /*15970*/  FADD.FTZ R4, R2, R5 ;  /* 0x0000000502047221 */ /* 0x003fe20000010000 */
[----:B------:R-:W-:Y:S01]  /*15980*/  SEL R5, RZ, 0x1, P2 ;  /* 0x00000001ff057807 */ /* 0x000fe20001000000 */
[----:B------:R-:W-:Y:S03]  /*15990*/  SHFL.BFLY PT, R2, R7, 0x1, 0x1f ;  /* 0x0c201f0007027f89 */ /* 0x000fe600000e0000 */
[----:B------:R-:W-:Y:S01]  /*159a0*/  LOP3.LUT R196, R196, R5, RZ, 0x3c, !PT ;  /* 0x00000005c4c47212 */ /* 0x000fe200078e3cff */
[----:B------:R-:W0:Y:S02]  /*159b0*/  SHFL.BFLY PT, R9, R4, 0x1, 0x1f ;  /* 0x0c201f0004097f89 */ /* 0x000e2400000e0000 */
[----:B0-----:R-:W-:-:S05]  /*159c0*/  FADD.FTZ R12, R4, R9 ;  /* 0x00000009040c7221 */ /* 0x001fca0000010000 */
[----:B------:R-:W-:-:S13]  /*159d0*/  FSETP.NE.FTZ.AND P3, PT, R12, RZ, PT ;  /* 0x000000ff0c00720b */ /* 0x000fda0003f75000 */
[----:B------:R-:W0:Y:S02]  /*159e0*/  @P3 MUFU.LG2 R9, R12 ;  /* 0x0000000c00093308 */ /* 0x000e240000000c00 */
[----:B0-----:R-:W-:Y:S01]  /*159f0*/  @P3 FMUL.FTZ R9, R9, 0.69314718246459960938 ;  /* 0x3f31721809093820 */ /* 0x001fe20000410000 */
[----:B------:R-:W-:Y:S02]  /*15a00*/  WARPGROUP.DEPBAR.LE gsb0, 0x0 ;  /* 0x00008000000079c5 */ /* 0x000fe40000010000 */
[----:B------:R-:W-:-:S06]  /*15a10*/  WARPGROUP.ARRIVE ;  /* 0x00000000000079c5 */ /* 0x000fcc0000000000 */
[----:B------:R-:W-:Y:S01]  /*15a20*/  HGMMA.64x128x16.F32 R24, R160, gdesc[UR4].tnspB, R24, gsb0 ;  /* 0x41e00004a0187df0 */ /* 0x000fe20008000818 */
[----:B------:R-:W-:Y:S01]  /*15a30*/  R2UR UR6, R10 ;  /* 0x000000000a0672ca */ /* 0x000fe200000e0000 */
[----:B------:R-:W-:Y:S01]  /*15a40*/  @!P1 VIADD R10, R13, 0x34860 ;  /* 0x000348600d0a9836 */ /* 0x000fe20000000000 */
[----:B------:R-:W-:Y:S01]  /*15a50*/  R2UR UR7, R11 ;  /* 0x000000000b0772ca */ /* 0x000fe200000e0000 */
[----:B------:R-:W-:Y:S01]  /*15a60*/  FADD.FTZ R11, R7, R2 ;  /* 0x00000002070b7221 */ /* 0x000fe20000010000 */
[----:B------:R-:W-:Y:S02]  /*15a70*/  MOV R2, RZ ;  /* 0x000000ff00027202 */ /* 0x000fe40000000f00 */
[----:B------:R-:W-:Y:S02]  /*15a80*/  MOV R7, RZ ;  /* 0x000000ff00077202 */ /* 0x000fe40000000f00 */
[----:B------:R-:W-:Y:S02]  /*15a90*/  FSETP.NE.FTZ.AND P0, PT, R11, RZ, PT ;  /* 0x000000ff0b00720b */ /* 0x000fe40003f15000 */
[----:B------:R-:W-:-:S02]  /*15aa0*/  @!P1 PRMT R10, RZ, 0x654, R10 ;  /* 0x00000654ff0a9816 */ /* 0x000fc4000000000a */
[----:B------:R-:W-:Y:S09]  /*15ab0*/  @P3 MUFU.RCP R7, R12 ;  /* 0x0000000c00073308 */ /* 0x000ff20000001000 */
[----:B------:R-:W0:Y:S01]  /*15ac0*/  @P0 MUFU.LG2 R6, R11 ;  /* 0x0000000b00060308 */ /* 0x000e220000000c00 */
[C---:B------:R-:W-:Y:S01]  /*15ad0*/  @P0 FMUL.FTZ R4, R0.reuse, 0.69314718246459960938 ;  /* 0x3f31721800040820 */ /* 0x040fe20000410000 */
[----:B------:R-:W-:-:S04]  /*15ae0*/  @P3 FMUL.FTZ R0, R0, 0.69314718246459960938 ;  /* 0x3f31721800003820 */ /* 0x000fc80000410000 */
[----:B------:R-:W-:Y:S02]  /*15af0*/  @P3 FFMA.FTZ R89, R0, R8, R9 ;  /* 0x0000000800593223 */ /* 0x000fe40000010009 */
[----:B------:R-:W1:Y:S01]  /*15b00*/  @P0 MUFU.RCP R2, R11 ;  /* 0x0000000b00020308 */ /* 0x000e620000001000 */
[----:B0-----:R-:W-:-:S04]  /*15b10*/  @P0 FMUL.FTZ R5, R6, 0.69314718246459960938 ;  /* 0x3f31721806050820 */ /* 0x001fc80000410000 */
[----:B------:R-:W-:Y:S01]  /*15b20*/  @P0 FFMA.FTZ R88, R4, R3, R5 ;  /* 0x0000000304580223 */ /* 0x000fe20000010005 */
[----:B------:R-:W-:Y:S01]  /*15b30*/  PLOP3.LUT P0, PT, PT, PT, PT, 0x8, 0x0 ;  /* 0x000000000000781c */ /* 0x000fe20003f0e170 */
[----:B------:R-:W-:Y:S02]  /*15b40*/  WARPGROUP.DEPBAR.LE gsb0, 0x0 ;  /* 0x00008000000079c5 */ /* 0x000fe40000010000 */
[----:B------:R-:W-:-:S06]  /*15b50*/  WARPGROUP.ARRIVE ;  /* 0x00000000000079c5 */ /* 0x000fcc0000000000 */
[----:B------:R-:W-:Y:S03]  /*15b60*/  HGMMA.64x128x16.F32 R24, R164, gdesc[UR4].tnspB, R24, gsb0 ;  /* 0x41e00004a4187df0 */ /* 0x000fe60008000818 */
[----:B------:R-:W-:Y:S02]  /*15b70*/  WARPGROUP.DEPBAR.LE gsb0, 0x0 ;  /* 0x00008000000079c5 */ /* 0x000fe40000010000 */
[-C--:B-1----:R-:W-:Y:S01]  /*15b80*/  FMUL.FTZ R0, R32, R2.reuse ;  /* 0x0000000220007220 */ /* 0x082fe20000410000 */
        /* <DEDUP_REMOVED lines=63> */
[----:B------:R-:W-:-:S07]  /*15f80*/  FMUL.FTZ R87, R87, R7 ;  /* 0x0000000757577220 */ /* 0x000fce0000410000 */
.L_x_723:
[----:B------:R-:W0:Y:S08]  /*15f90*/  S2UR UR5, SR_CgaCtaId ;  /* 0x00000000000579c3 */ /* 0x000e300000008800 */
[----:B------:R-:W-:Y:S06]  /*15fa0*/  BAR.SYNC.DEFER_BLOCKING 0x5, 0x180 ;  /* 0x0146000000007b1d */ /* 0x000fec0000010000 */
[----:B------:R-:W-:Y:S01]  /*15fb0*/  UMOV UR4, 0x400 ;  /* 0x0000040000047882 */ /* 0x000fe20000000000 */
[----:B------:R-:W-:Y:S01]  /*15fc0*/  BSSY B0, `(.L_x_798) ;  /* 0x00001f3000007945 */ /* 0x000fe20003800000 */
[----:B0-----:R-:W-:-:S06]  /*15fd0*/  ULEA UR4, UR5, UR4, 0x18 ;  /* 0x0000000405047291 */ /* 0x001fcc000f8ec03f */
[----:B------:R-:W-:-:S05]  /*15fe0*/  MOV R2, UR4 ;  /* 0x0000000400027c02 */ /* 0x000fca0008000f00 */
[----:B------:R0:W1:Y:S01]  /*15ff0*/  LDS.128 R124, [R2+0x348d0] ;  /* 0x0348d000027c7984 */ /* 0x0000620000000c00 */
[----:B------:R-:W-:Y:S06]  /*16000*/  BAR.ARV 0x4, 0x180 ;  /* 0x0106000000007b1d */ /* 0x000fec0000002000 */
[----:B------:R-:W-:Y:S05]  /*16010*/  @P0 BRA `(.L_x_799) ;  /* 0x0000001000fc0947 */ /* 0x000fea0003800000 */
[----:B------:R-:W2:Y:S01]  /*16020*/  S2R R5, SR_SWINHI ;  /* 0x0000000000057919 */ /* 0x000ea20000002f00 */
[----:B------:R-:W-:Y:S01]  /*16030*/  F2FP.F16.F32.PACK_AB R10, R3, R10 ;  /* 0x0000000a030a723e */ /* 0x000fe200000000ff */
[----:B------:R-:W-:Y:S01]  /*16040*/  ULDC.64 UR4, c[0x0][0xc00] ;  /* 0x0003000000047ab9 */ /* 0x000fe20000000a00 */
[----:B------:R-:W-:Y:S02]  /*16050*/  F2FP.F16.F32.PACK_AB R31, R34, R31 ;  /* 0x0000001f221f723e */ /* 0x000fe400000000ff */
[----:B------:R-:W-:Y:S02]  /*16060*/  F2FP.F16.F32.PACK_AB R32, R73, R32 ;  /* 0x000000204920723e */ /* 0x000fe400000000ff */
[----:B------:R-:W-:Y:S02]  /*16070*/  F2FP.F16.F32.PACK_AB R34, R77, R76 ;  /* 0x0000004c4d22723e */ /* 0x000fe400000000ff */
[----:B------:R-:W-:Y:S02]  /*16080*/  F2FP.F16.F32.PACK_AB R35, R38, R35 ;  /* 0x000000232623723e */ /* 0x000fe400000000ff */
[----:B------:R-:W-:-:S02]  /*16090*/  MOV R20, R2 ;  /* 0x0000000200147202 */ /* 0x000fc40000000f00 */
[----:B--2---:R-:W-:-:S03]  /*160a0*/  MOV R21, R5 ;  /* 0x0000000500157202 */ /* 0x004fc60000000f00 */
[----:B------:R-:W-:-:S03]  /*160b0*/  IMAD.WIDE R8, R235, 0x2, R20 ;  /* 0x00000002eb087825 */ /* 0x000fc600078e0214 */
[C---:B------:R-:W-:Y:S02]  /*160c0*/  LOP3.LUT R15, R8.reuse, 0x380, RZ, 0xc0, !PT ;  /* 0x00000380080f7812 */ /* 0x040fe400078ec0ff */
[C---:B------:R-:W-:Y:S02]  /*160d0*/  IADD3 R71, P6, R8.reuse, 0x20, RZ ;  /* 0x0000002008477810 */ /* 0x040fe40007fde0ff */
[----:B------:R-:W-:Y:S02]  /*160e0*/  SHF.R.U64 R15, R15, 0x3, RZ ;  /* 0x000000030f0f7819 */ /* 0x000fe400000012ff */
[C---:B------:R-:W-:Y:S01]  /*160f0*/  IADD3 R79, P5, R8.reuse, 0x40, RZ ;  /* 0x00000040084f7810 */ /* 0x040fe20007fbe0ff */
[--C-:B------:R-:W-:Y:S01]  /*16100*/  IMAD.X R5, RZ, RZ, R9.reuse, P6 ;  /* 0x000000ffff057224 */ /* 0x100fe200030e0609 */
[C---:B------:R-:W-:Y:S02]  /*16110*/  IADD3 R97, P4, R8.reuse, 0x60, RZ ;  /* 0x0000006008617810 */ /* 0x040fe40007f9e0ff */
[C---:B------:R-:W-:Y:S01]  /*16120*/  IADD3 R99, P3, R8.reuse, 0x4000, RZ ;  /* 0x0000400008637810 */ /* 0x040fe20007f7e0ff */
[----:B------:R-:W-:Y:S01]  /*16130*/  IMAD.X R7, RZ, RZ, R9, P5 ;  /* 0x000000ffff077224 */ /* 0x000fe200028e0609 */
[----:B------:R-:W-:-:S02]  /*16140*/  IADD3 R70, P2, R8, 0x4020, RZ ;  /* 0x0000402008467810 */ /* 0x000fc40007f5e0ff */
[C---:B------:R-:W-:Y:S02]  /*16150*/  IADD3 R101, P1, R8.reuse, 0x4040, RZ ;  /* 0x0000404008657810 */ /* 0x040fe40007f3e0ff */
[----:B------:R-:W-:Y:S01]  /*16160*/  IADD3 R78, P0, R8, 0x4060, RZ ;  /* 0x00004060084e7810 */ /* 0x000fe20007f1e0ff */
[--C-:B------:R-:W-:Y:S01]  /*16170*/  IMAD.X R25, RZ, RZ, R9.reuse, P2 ;  /* 0x000000ffff197224 */ /* 0x100fe200010e0609 */
[----:B------:R-:W-:Y:S01]  /*16180*/  LOP3.LUT R8, R15, R8, RZ, 0x3c, !PT ;  /* 0x000000080f087212 */ /* 0x000fe200078e3cff */
[--C-:B------:R-:W-:Y:S01]  /*16190*/  IMAD.X R15, RZ, RZ, R9.reuse, P3 ;  /* 0x000000ffff0f7224 */ /* 0x100fe200018e0609 */
[----:B------:R-:W-:Y:S01]  /*161a0*/  LOP3.LUT R4, R71, 0x380, RZ, 0xc0, !PT ;  /* 0x0000038047047812 */ /* 0x000fe200078ec0ff */
[----:B------:R-:W-:Y:S01]  /*161b0*/  IMAD.X R29, RZ, RZ, R9, P0 ;  /* 0x000000ffff1d7224 */ /* 0x000fe200000e0609 */
[----:B------:R-:W-:Y:S02]  /*161c0*/  LOP3.LUT R6, R79, 0x380, RZ, 0xc0, !PT ;  /* 0x000003804f067812 */ /* 0x000fe400078ec0ff */
[----:B------:R-:W-:-:S02]  /*161d0*/  MOV R92, R8 ;  /* 0x00000008005c7202 */ /* 0x000fc40000000f00 */
[----:B------:R-:W-:Y:S02]  /*161e0*/  F2FP.F16.F32.PACK_AB R8, R11, R24 ;  /* 0x000000180b08723e */ /* 0x000fe400000000ff */
[----:B------:R-:W-:Y:S02]  /*161f0*/  SHF.R.U64 R4, R4, 0x3, RZ ;  /* 0x0000000304047819 */ /* 0x000fe400000012ff */
[----:B------:R-:W-:Y:S02]  /*16200*/  LOP3.LUT R11, R70, 0x380, RZ, 0xc0, !PT ;  /* 0x00000380460b7812 */ /* 0x000fe400078ec0ff */
[----:B------:R-:W-:Y:S02]  /*16210*/  SHF.R.U64 R6, R6, 0x3, RZ ;  /* 0x0000000306067819 */ /* 0x000fe400000012ff */
[-C--:B------:R-:W-:Y:S02]  /*16220*/  IADD3.X R13, RZ, R9.reuse, RZ, P4, !PT ;  /* 0x00000009ff0d7210 */ /* 0x080fe400027fe4ff */
[----:B------:R-:W-:-:S02]  /*16230*/  IADD3.X R27, RZ, R9, RZ, P1, !PT ;  /* 0x00000009ff1b7210 */ /* 0x000fc40000ffe4ff */
[----:B------:R-:W-:Y:S02]  /*16240*/  LOP3.LUT R12, R97, 0x380, RZ, 0xc0, !PT ;  /* 0x00000380610c7812 */ /* 0x000fe400078ec0ff */
[----:B------:R-:W-:Y:S02]  /*16250*/  LOP3.LUT R14, R99, 0x380, RZ, 0xc0, !PT ;  /* 0x00000380630e7812 */ /* 0x000fe400078ec0ff */
[----:B------:R-:W-:Y:S02]  /*16260*/  F2FP.F16.F32.PACK_AB R9, R28, R95 ;  /* 0x0000005f1c09723e */ /* 0x000fe400000000ff */
[----:B------:R-:W-:Y:S02]  /*16270*/  LOP3.LUT R4, R4, R71, RZ, 0x3c, !PT ;  /* 0x0000004704047212 */ /* 0x000fe400078e3cff */
[----:B------:R-:W-:Y:S02]  /*16280*/  LOP3.LUT R28, R101, 0x380, RZ, 0xc0, !PT ;  /* 0x00000380651c7812 */ /* 0x000fe400078ec0ff */
[----:B------:R-:W-:-:S02]  /*16290*/  SHF.R.U64 R3, R11, 0x3, RZ ;  /* 0x000000030b037819 */ /* 0x000fc400000012ff */
[----:B------:R-:W-:Y:S02]  /*162a0*/  LOP3.LUT R6, R6, R79, RZ, 0x3c, !PT ;  /* 0x0000004f06067212 */ /* 0x000fe400078e3cff */
[----:B------:R-:W-:Y:S02]  /*162b0*/  LOP3.LUT R71, R78, 0x380, RZ, 0xc0, !PT ;  /* 0x000003804e477812 */ /* 0x000fe400078ec0ff */
[----:B------:R-:W-:Y:S01]  /*162c0*/  F2FP.F16.F32.PACK_AB R11, R26, R93 ;  /* 0x0000005d1a0b723e */ /* 0x000fe200000000ff */
[----:B------:R-:W-:Y:S01]  /*162d0*/  BAR.SYNC.DEFER_BLOCKING 0x1, 0x100 ;  /* 0x0044000000007b1d */ /* 0x000fe20000010000 */
[----:B------:R-:W-:Y:S02]  /*162e0*/  SHF.R.U64 R12, R12, 0x3, RZ ;  /* 0x000000030c0c7819 */ /* 0x000fe400000012ff */
[----:B------:R-:W-:Y:S02]  /*162f0*/  SHF.R.U64 R14, R14, 0x3, RZ ;  /* 0x000000030e0e7819 */ /* 0x000fe400000012ff */
[----:B------:R-:W-:-:S02]  /*16300*/  SHF.R.U64 R28, R28, 0x3, RZ ;  /* 0x000000031c1c7819 */ /* 0x000fc400000012ff */
[----:B------:R-:W-:Y:S02]  /*16310*/  SHF.R.U64 R71, R71, 0x3, RZ ;  /* 0x0000000347477819 */ /* 0x000fe400000012ff */
[----:B------:R-:W-:Y:S02]  /*16320*/  MOV R90, R4 ;  /* 0x00000004005a7202 */ /* 0x000fe40000000f00 */
[----:B------:R-:W-:Y:S02]  /*16330*/  MOV R79, R6 ;  /* 0x00000006004f7202 */ /* 0x000fe40000000f00 */
[----:B------:R-:W-:Y:S02]  /*16340*/  F2FP.F16.F32.PACK_AB R4, R33, R0 ;  /* 0x000000002104723e */ /* 0x000fe400000000ff */
[----:B------:R-:W-:Y:S02]  /*16350*/  F2FP.F16.F32.PACK_AB R5, R91, R72 ;  /* 0x000000485b05723e */ /* 0x000fe400000000ff */
[----:B------:R-:W-:-:S02]  /*16360*/  F2FP.F16.F32.PACK_AB R6, R37, R36 ;  /* 0x000000242506723e */ /* 0x000fc400000000ff */
[----:B------:R-:W-:Y:S02]  /*16370*/  F2FP.F16.F32.PACK_AB R7, R39, R30 ;  /* 0x0000001e2707723e */ /* 0x000fe400000000ff */
[----:B------:R-:W-:Y:S02]  /*16380*/  LOP3.LUT R12, R12, R97, RZ, 0x3c, !PT ;  /* 0x000000610c0c7212 */ /* 0x000fe400078e3cff */
[----:B------:R-:W-:Y:S01]  /*16390*/  LOP3.LUT R14, R14, R99, RZ, 0x3c, !PT ;  /* 0x000000630e0e7212 */ /* 0x000fe200078e3cff */
[----:B------:R2:W-:Y:S01]  /*163a0*/  STSM.16.M88.4 [R92], R8 ;  /* 0x000000085c007844 */ /* 0x0005e20000000200 */
[----:B------:R-:W-:Y:S02]  /*163b0*/  LOP3.LUT R24, R3, R70, RZ, 0x3c, !PT ;  /* 0x0000004603187212 */ /* 0x000fe400078e3cff */
[----:B------:R-:W-:Y:S01]  /*163c0*/  LOP3.LUT R26, R28, R101, RZ, 0x3c, !PT ;  /* 0x000000651c1a7212 */ /* 0x000fe200078e3cff */
[----:B------:R-:W-:Y:S01]  /*163d0*/  STSM.16.M88.4 [R90], R4 ;  /* 0x000000045a007844 */ /* 0x000fe20000000200 */
[----:B------:R-:W-:-:S02]  /*163e0*/  LOP3.LUT R28, R71, R78, RZ, 0x3c, !PT ;  /* 0x0000004e471c7212 */ /* 0x000fc400078e3cff */
[----:B------:R-:W-:Y:S02]  /*163f0*/  MOV R78, R12 ;  /* 0x0000000c004e7202 */ /* 0x000fe40000000f00 */
[----:B------:R-:W-:Y:S02]  /*16400*/  MOV R71, R14 ;  /* 0x0000000e00477202 */ /* 0x000fe40000000f00 */
[----:B------:R-:W-:Y:S02]  /*16410*/  MOV R70, R24 ;  /* 0x0000001800467202 */ /* 0x000fe40000000f00 */
[----:B------:R-:W-:Y:S02]  /*16420*/  MOV R3, R26 ;  /* 0x0000001a00037202 */ /* 0x000fe40000000f00 */
[----:B------:R-:W-:Y:S02]  /*16430*/  F2FP.F16.F32.PACK_AB R12, R49, R48 ;  /* 0x00000030310c723e */ /* 0x000fe400000000ff */
[----:B--2---:R-:W-:-:S02]  /*16440*/  F2FP.F16.F32.PACK_AB R8, R41, R40 ;  /* 0x000000282908723e */ /* 0x004fc400000000ff */
[----:B------:R-:W-:Y:S02]  /*16450*/  F2FP.F16.F32.PACK_AB R9, R43, R42 ;  /* 0x0000002a2b09723e */ /* 0x000fe400000000ff */
[----:B------:R-:W-:Y:S01]  /*16460*/  F2FP.F16.F32.PACK_AB R10, R45, R44 ;  /* 0x0000002c2d0a723e */ /* 0x000fe200000000ff */
[----:B------:R-:W-:Y:S01]  /*16470*/  IMAD.MOV.U32 R44, RZ, RZ, RZ ;  /* 0x000000ffff2c7224 */ /* 0x000fe200078e00ff */
[----:B------:R-:W-:Y:S02]  /*16480*/  F2FP.F16.F32.PACK_AB R11, R47, R46 ;  /* 0x0000002e2f0b723e */ /* 0x000fe400000000ff */
[----:B------:R-:W-:Y:S02]  /*16490*/  F2FP.F16.F32.PACK_AB R13, R51, R50 ;  /* 0x00000032330d723e */ /* 0x000fe400000000ff */
[----:B------:R-:W-:Y:S01]  /*164a0*/  F2FP.F16.F32.PACK_AB R14, R53, R52 ;  /* 0x00000034350e723e */ /* 0x000fe200000000ff */
[----:B------:R2:W-:Y:S01]  /*164b0*/  STSM.16.M88.4 [R79], R8 ;  /* 0x000000084f007844 */ /* 0x0005e20000000200 */
[----:B------:R-:W-:Y:S01]  /*164c0*/  F2FP.F16.F32.PACK_AB R15, R55, R54 ;  /* 0x00000036370f723e */ /* 0x000fe200000000ff */
[----:B------:R-:W3:Y:S01]  /*164d0*/  LDC R51, c[0x0][0xbe8] ;  /* 0x0002fa00ff337b82 */ /* 0x000ee20000000800 */
[----:B------:R-:W-:-:S02]  /*164e0*/  F2FP.F16.F32.PACK_AB R24, R57, R56 ;  /* 0x000000383918723e */ /* 0x000fc400000000ff */
[----:B------:R-:W-:Y:S01]  /*164f0*/  F2FP.F16.F32.PACK_AB R25, R59, R58 ;  /* 0x0000003a3b19723e */ /* 0x000fe200000000ff */
[----:B------:R-:W-:Y:S01]  /*16500*/  STSM.16.M88.4 [R78], R12 ;  /* 0x0000000c4e007844 */ /* 0x000fe20000000200 */
[----:B------:R-:W-:Y:S02]  /*16510*/  F2FP.F16.F32.PACK_AB R26, R61, R60 ;  /* 0x0000003c3d1a723e */ /* 0x000fe400000000ff */
[----:B------:R-:W-:Y:S02]  /*16520*/  F2FP.F16.F32.PACK_AB R27, R63, R62 ;  /* 0x0000003e3f1b723e */ /* 0x000fe400000000ff */
[----:B------:R-:W-:Y:S02]  /*16530*/  MOV R0, R28 ;  /* 0x0000001c00007202 */ /* 0x000fe40000000f00 */
[----:B------:R-:W-:Y:S01]  /*16540*/  ISETP.NE.U32.AND P0, PT, RZ, UR4, PT ;  /* 0x00000004ff007c0c */ /* 0x000fe2000bf05070 */
[----:B------:R-:W-:Y:S01]  /*16550*/  STSM.16.M88.4 [R71], R24 ;  /* 0x0000001847007844 */ /* 0x000fe20000000200 */
[----:B------:R-:W-:-:S02]  /*16560*/  F2FP.F16.F32.PACK_AB R28, R65, R64 ;  /* 0x00000040411c723e */ /* 0x000fc400000000ff */
[----:B--2---:R-:W-:Y:S02]  /*16570*/  IADD3 R10, P1, R201, UR4, RZ ;  /* 0x00000004c90a7c10 */ /* 0x004fe4000ff3e0ff */
        /* <DEDUP_REMOVED lines=8> */
[----:B------:R-:W-:Y:S02]  /*16600*/  F2FP.F16.F32.PACK_AB R7, R87, R86 ;  /* 0x000000565707723e */ /* 0x000fe400000000ff */
[----:B------:R-:W-:Y:S02]  /*16610*/  ISETP.NE.AND.EX P0, PT, RZ, UR5, PT, P0 ;  /* 0x00000005ff007c0c */ /* 0x000fe4000bf05300 */
[----:B------:R-:W-:Y:S01]  /*16620*/  IADD3.X R11, R202, UR5, RZ, P1, !PT ;  /* 0x00000005ca0b7c10 */ /* 0x000fe20008ffe4ff */
[----:B------:R-:W-:Y:S01]  /*16630*/  ULDC.64 UR4, c[0x0][0xc08] ;  /* 0x0003020000047ab9 */ /* 0x000fe20000000a00 */
[----:B------:R2:W-:Y:S01]  /*16640*/  STSM.16.M88.4 [R0], R4 ;  /* 0x0000000400007844 */ /* 0x0005e20000000200 */
[----:B------:R-:W-:Y:S01]  /*16650*/  BAR.SYNC.DEFER_BLOCKING 0x1, 0x100 ;  /* 0x0044000000007b1d */ /* 0x000fe20000010000 */
[----:B------:R-:W-:-:S04]  /*16660*/  ISETP.NE.U32.AND P2, PT, RZ, UR4, PT ;  /* 0x00000004ff007c0c */ /* 0x000fc8000bf45070 */
[----:B------:R-:W-:-:S13]  /*16670*/  ISETP.NE.AND.EX P2, PT, RZ, UR5, PT, P2 ;  /* 0x00000005ff007c0c */ /* 0x000fda000bf45320 */
[----:B------:R-:W-:Y:S01]  /*16680*/  @P2 IADD3 R8, P3, R201, UR4, RZ ;  /* 0x00000004c9082c10 */ /* 0x000fe2000ff7e0ff */
[----:B------:R-:W-:Y:S02]  /*16690*/  ULDC UR4, c[0x0][0xa88] ;  /* 0x0002a20000047ab9 */ /* 0x000fe40000000800 */
[----:B--2---:R-:W-:Y:S02]  /*166a0*/  MOV R0, UR4 ;  /* 0x0000000400007c02 */ /* 0x004fe40008000f00 */
[----:B------:R-:W-:Y:S01]  /*166b0*/  @P2 IADD3.X R9, R202, UR5, RZ, P3, !PT ;  /* 0x00000005ca092c10 */ /* 0x000fe20009ffe4ff */
[----:B------:R2:W5:Y:S01]  /*166c0*/  @P0 LDG.E R44, desc[UR40][R10.64] ;  /* 0x000000280a2c0981 */ /* 0x000562000c1e1900 */
[----:B---3--:R-:W-:-:S03]  /*166d0*/  ISETP.NE.AND P1, PT, R51, 0x1, PT ;  /* 0x000000013300780c */ /* 0x008fc60003f25270 */
[----:B------:R2:W5:Y:S10]  /*166e0*/  @P2 LDG.E R0, desc[UR40][R8.64] ;  /* 0x0000002808002981 */ /* 0x000574000c1e1900 */
[----:B------:R-:W3:Y:S08]  /*166f0*/  @P1 LDC R12, c[0x0][0xbec] ;  /* 0x0002fb00ff0c1b82 */ /* 0x000ef00000000800 */
[----:B------:R-:W4:Y:S01]  /*16700*/  @P1 LDC R13, c[0x0][0xbf0] ;  /* 0x0002fc00ff0d1b82 */ /* 0x000f220000000800 */
[----:B--2---:R-:W-:Y:S05]  /*16710*/  @P2 BRA `(.L_x_800) ;  /* 0x0000000000102947 */ /* 0x004fea0003800000 */
[----:B------:R-:W-:Y:S05]  /*16720*/  @!P0 BRA `(.L_x_800) ;  /* 0x00000000000c8947 */ /* 0x000fea0003800000 */
[----:B------:R-:W2:Y:S04]  /*16730*/  LDG.E R3, desc[UR40][R10.64] ;  /* 0x000000280a037981 */ /* 0x000ea8000c1e1900 */
[----:B-----5:R-:W2:Y:S02]  /*16740*/  LDG.E R0, desc[UR40][R10.64+0x4] ;  /* 0x000004280a007981 */ /* 0x020ea4000c1e1900 */
[----:B--2---:R-:W-:-:S07]  /*16750*/  IMAD.IADD R0, R0, 0x1, -R3 ;  /* 0x0000000100007824 */ /* 0x004fce00078e0a03 */
.L_x_800:
[----:B------:R-:W-:Y:S01]  /*16760*/  SHF.R.S32.HI R52, RZ, 0x1f, R200 ;  /* 0x0000001fff347819 */ /* 0x000fe200000114c8 */
[----:B------:R-:W-:Y:S01]  /*16770*/  IMAD R11, R206, 0x80, R234 ;  /* 0x00000080ce0b7824 */ /* 0x000fe200078e02ea */
[----:B------:R-:W-:Y:S01]  /*16780*/  ULDC.64 UR4, c[0x0][0xb90] ;  /* 0x0002e40000047ab9 */ /* 0x000fe20000000a00 */
[----:B-----5:R-:W-:Y:S01]  /*16790*/  SHF.R.S32.HI R45, RZ, 0x1f, R44 ;  /* 0x0000001fff2d7819 */ /* 0x020fe2000001142c */
[----:B------:R-:W-:Y:S01]  /*167a0*/  IMAD R7, R207, 0x40, R197 ;  /* 0x00000040cf077824 */ /* 0x000fe200078e02c5 */
[----:B------:R-:W-:Y:S01]  /*167b0*/  SEL R203, R203, RZ, !P0 ;  /* 0x000000ffcbcb7207 */ /* 0x000fe20004000000 */
[----:B------:R-:W-:Y:S01]  /*167c0*/  IMAD R5, R52, UR4, RZ ;  /* 0x0000000434057c24 */ /* 0x000fe2000f8e02ff */
[----:B------:R-:W-:Y:S01]  /*167d0*/  MOV R3, R11 ;  /* 0x0000000b00037202 */ /* 0x000fe20000000f00 */
[----:B---3--:R-:W-:Y:S01]  /*167e0*/  @P1 IMAD.HI.U32 R6, R11, R12, RZ ;  /* 0x0000000c0b061227 */ /* 0x008fe200078e00ff */
[----:B------:R-:W-:-:S03]  /*167f0*/  SEL R208, R208, RZ, !P0 ;  /* 0x000000ffd0d07207 */ /* 0x000fc60004000000 */
[C---:B------:R-:W-:Y:S01]  /*16800*/  IMAD R9, R200.reuse, UR5, R5 ;  /* 0x00000005c8097c24 */ /* 0x040fe2000f8e0205 */
[----:B----4-:R-:W-:Y:S01]  /*16810*/  @P1 SHF.R.U32.HI R3, RZ, R13, R6 ;  /* 0x0000000dff031219 */ /* 0x010fe20000011606 */
[----:B------:R-:W-:Y:S01]  /*16820*/  IMAD.WIDE.U32 R4, R200, UR4, R44 ;  /* 0x00000004c8047c25 */ /* 0x000fe2000f8e002c */
[----:B------:R-:W-:Y:S02]  /*16830*/  ULDC.64 UR4, c[0x0][0xb98] ;  /* 0x0002e60000047ab9 */ /* 0x000fe40000000a00 */
[----:B------:R-:W-:Y:S01]  /*16840*/  IADD3 R8, -R3, RZ, RZ ;  /* 0x000000ff03087210 */ /* 0x000fe20007ffe1ff */
[----:B------:R-:W-:Y:S01]  /*16850*/  IMAD.IADD R5, R5, 0x1, R9 ;  /* 0x0000000105057824 */ /* 0x000fe200078e0209 */
[----:B------:R-:W-:Y:S01]  /*16860*/  SHF.R.S32.HI R9, RZ, 0x1f, R3 ;  /* 0x0000001fff097819 */ /* 0x000fe20000011403 */
[----:B------:R-:W-:-:S04]  /*16870*/  IMAD.WIDE R20, R7, 0x2, R20 ;  /* 0x0000000207147825 */ /* 0x000fc800078e0214 */
[----:B------:R-:W-:Y:S01]  /*16880*/  IMAD.WIDE.U32 R4, R203, UR4, R4 ;  /* 0x00000004cb047c25 */ /* 0x000fe2000f8e0004 */
[C---:B------:R-:W-:Y:S02]  /*16890*/  IADD3 R13, P3, R20.reuse, 0x2000, RZ ;  /* 0x00002000140d7810 */ /* 0x040fe40007f7e0ff */
[----:B------:R-:W-:Y:S01]  /*168a0*/  IADD3 R29, P6, R20, 0x4000, RZ ;  /* 0x00004000141d7810 */ /* 0x000fe20007fde0ff */
[----:B------:R-:W-:Y:S01]  /*168b0*/  IMAD R6, R208, UR4, RZ ;  /* 0x00000004d0067c24 */ /* 0x000fe2000f8e02ff */
[----:B------:R-:W-:Y:S01]  /*168c0*/  IADD3 R4, P2, R3, R4, RZ ;  /* 0x0000000403047210 */ /* 0x000fe20007f5e0ff */
[----:B------:R-:W-:Y:S01]  /*168d0*/  IMAD R7, R51, R8, R11 ;  /* 0x0000000833077224 */ /* 0x000fe200078e020b */
[----:B------:R-:W-:Y:S01]  /*168e0*/  IADD3 R11, P0, R20, 0x1000, RZ ;  /* 0x00001000140b7810 */ /* 0x000fe20007f1e0ff */
[----:B------:R-:W-:Y:S01]  /*168f0*/  IMAD R6, R203, UR5, R6 ;  /* 0x00000005cb067c24 */ /* 0x000fe2000f8e0206 */
[----:B------:R-:W-:Y:S01]  /*16900*/  ULDC.64 UR4, c[0x0][0xb88] ;  /* 0x0002e20000047ab9 */ /* 0x000fe20000000a00 */
[----:B------:R-:W-:Y:S01]  /*16910*/  IMAD R50, R0, R51, RZ ;  /* 0x0000003300327224 */ /* 0x000fe200078e02ff */
[----:B------:R-:W-:-:S02]  /*16920*/  SHF.R.S32.HI R3, RZ, 0x1f, R7 ;  /* 0x0000001fff037819 */ /* 0x000fc40000011407 */
[----:B------:R-:W-:Y:S02]  /*16930*/  IADD3.X R5, R9, R5, R6, P2, !PT ;  /* 0x0000000509057210 */ /* 0x000fe400017fe406 */
[----:B------:R-:W-:Y:S01]  /*16940*/  LOP3.LUT R8, R11, 0x380, RZ, 0xc0, !PT ;  /* 0x000003800b087812 */ /* 0x000fe200078ec0ff */
[----:B------:R-:W-:Y:S01]  /*16950*/  IMAD R6, R3, UR4, RZ ;  /* 0x0000000403067c24 */ /* 0x000fe2000f8e02ff */
[----:B------:R-:W-:Y:S01]  /*16960*/  IADD3 R25, P2, R20, 0x3000, RZ ;  /* 0x0000300014197810 */ /* 0x000fe20007f5e0ff */
[----:B------:R-:W-:Y:S01]  /*16970*/  IMAD.WIDE.U32 R4, R7, UR4, R4 ;  /* 0x0000000407047c25 */ /* 0x000fe2000f8e0004 */
[----:B------:R-:W-:Y:S02]  /*16980*/  SHF.R.U64 R8, R8, 0x3, RZ ;  /* 0x0000000308087819 */ /* 0x000fe400000012ff */
[----:B------:R-:W-:Y:S01]  /*16990*/  LOP3.LUT R24, R25, 0x380, RZ, 0xc0, !PT ;  /* 0x0000038019187812 */ /* 0x000fe200078ec0ff */
[----:B------:R-:W-:Y:S01]  /*169a0*/  IMAD R3, R7, UR5, R6 ;  /* 0x0000000507037c24 */ /* 0x000fe2000f8e0206 */
[----:B------:R-:W-:Y:S01]  /*169b0*/  ULDC.64 UR4, c[0x0][0xb50] ;  /* 0x0002d40000047ab9 */ /* 0x000fe20000000a00 */
[----:B------:R-:W-:Y:S01]  /*169c0*/  LOP3.LUT R8, R8, R11, RZ, 0x3c, !PT ;  /* 0x0000000b08087212 */ /* 0x000fe200078e3cff */
[----:B------:R-:W-:Y:S01]  /*169d0*/  IMAD R11, R206, 0x80, R232 ;  /* 0x00000080ce0b7824 */ /* 0x000fe200078e02e8 */
[----:B------:R-:W-:Y:S01]  /*169e0*/  LEA R6, P4, R4, UR4, 0x2 ;  /* 0x0000000404067c11 */ /* 0x000fe2000f8810ff */
[----:B------:R-:W-:Y:S01]  /*169f0*/  IMAD.IADD R3, R5, 0x1, R3 ;  /* 0x0000000105037824 */ /* 0x000fe200078e0203 */
[----:B------:R-:W-:-:S02]  /*16a00*/  SHF.R.U64 R24, R24, 0x3, RZ ;  /* 0x0000000318187819 */ /* 0x000fc400000012ff */
[----:B------:R-:W-:Y:S01]  /*16a10*/  IADD3.X R9, RZ, R21, RZ, P0, !PT ;  /* 0x00000015ff097210 */ /* 0x000fe200007fe4ff */
[----:B------:R-:W-:Y:S01]  /*16a20*/  SHFL.IDX PT, R46, R6, RZ, 0x1c1f ;  /* 0x001c1fff062e7589 */ /* 0x000fe200000e0000 */
[----:B------:R-:W-:Y:S01]  /*16a30*/  LEA.HI.X R4, R4, UR5, R3, 0x2, P4 ;  /* 0x0000000504047c11 */ /* 0x000fe2000a0f1403 */
[----:B------:R-:W-:Y:S01]  /*16a40*/  VIADD R3, R11, 0x8 ;  /* 0x000000080b037836 */ /* 0x000fe20000000000 */
[----:B------:R-:W-:Y:S01]  /*16a50*/  LOP3.LUT P0, RZ, R214, 0x3, RZ, 0xc0, !PT ;  /* 0x00000003d6ff7812 */ /* 0x000fe2000780c0ff */
[----:B------:R-:W-:Y:S01]  /*16a60*/  SHFL.IDX PT, R48, R6, 0x1, 0x1c1f ;  /* 0x003c1f0006307f89 */ /* 0x000fe200000e0000 */
[----:B------:R-:W-:Y:S01]  /*16a70*/  LOP3.LUT R24, R24, R25, RZ, 0x3c, !PT ;  /* 0x0000001918187212 */ /* 0x000fe200078e3cff */
[----:B------:R-:W-:Y:S01]  /*16a80*/  ULDC.64 UR4, c[0x0][0xaa0] ;  /* 0x0002a80000047ab9 */ /* 0x000fe20000000a00 */
[----:B------:R-:W-:Y:S01]  /*16a90*/  IADD3.X R25, RZ, R21, RZ, P2, !PT ;  /* 0x00000015ff197210 */ /* 0x000fe200017fe4ff */
[----:B------:R-:W2:Y:S01]  /*16aa0*/  SHFL.IDX PT, R47, R4, RZ, 0x1c1f ;  /* 0x001c1fff042f7589 */ /* 0x000ea200000e0000 */
[----:B------:R-:W-:-:S02]  /*16ab0*/  LOP3.LUT R12, R13, 0x380, RZ, 0xc0, !PT ;  /* 0x000003800d0c7812 */ /* 0x000fc400078ec0ff */
[-C--:B------:R-:W-:Y:S01]  /*16ac0*/  ISETP.GE.OR P2, PT, R11, R50.reuse, P0 ;  /* 0x000000320b00720c */ /* 0x080fe20000746670 */
[----:B------:R-:W3:Y:S01]  /*16ad0*/  SHFL.IDX PT, R49, R4, 0x1, 0x1c1f ;  /* 0x003c1f0004317f89 */ /* 0x000ee200000e0000 */
[----:B------:R-:W-:Y:S02]  /*16ae0*/  SHF.R.U64 R12, R12, 0x3, RZ ;  /* 0x000000030c0c7819 */ /* 0x000fe400000012ff */
[----:B------:R-:W-:Y:S02]  /*16af0*/  ISETP.GE.OR P0, PT, R3, R50, P0 ;  /* 0x000000320300720c */ /* 0x000fe40000706670 */
[----:B------:R-:W-:Y:S01]  /*16b00*/  LOP3.LUT R12, R12, R13, RZ, 0x3c, !PT ;  /* 0x0000000d0c0c7212 */ /* 0x000fe200078e3cff */
[----:B------:R-:W-:Y:S01]  /*16b10*/  IMAD.X R13, RZ, RZ, R21, P3 ;  /* 0x000000ffff0d7224 */ /* 0x000fe200018e0615 */
[C---:B------:R-:W-:Y:S02]  /*16b20*/  IADD3 R33, P5, R20.reuse, 0x5000, RZ ;  /* 0x0000500014217810 */ /* 0x040fe40007fbe0ff */
[----:B------:R-:W-:-:S02]  /*16b30*/  IADD3 R37, P4, R20, 0x6000, RZ ;  /* 0x0000600014257810 */ /* 0x000fc40007f9e0ff */
[C---:B------:R-:W-:Y:S02]  /*16b40*/  LOP3.LUT R7, R20.reuse, 0x380, RZ, 0xc0, !PT ;  /* 0x0000038014077812 */ /* 0x040fe400078ec0ff */
[----:B------:R-:W-:Y:S02]  /*16b50*/  IADD3 R5, P3, R20, 0x7000, RZ ;  /* 0x0000700014057810 */ /* 0x000fe40007f7e0ff */
[----:B------:R-:W-:Y:S02]  /*16b60*/  LOP3.LUT R28, R29, 0x380, RZ, 0xc0, !PT ;  /* 0x000003801d1c7812 */ /* 0x000fe400078ec0ff */
[----:B------:R-:W-:Y:S01]  /*16b70*/  LOP3.LUT R32, R33, 0x380, RZ, 0xc0, !PT ;  /* 0x0000038021207812 */ /* 0x000fe200078ec0ff */
[----:B--2---:R2:W-:Y:S01]  /*16b80*/  @!P2 ST.E desc[UR40][R46.64], R88 ;  /* 0x000000582e00a985 */ /* 0x0045e2000c101928 */
[----:B------:R-:W-:Y:S01]  /*16b90*/  LOP3.LUT R36, R37, 0x380, RZ, 0xc0, !PT ;  /* 0x0000038025247812 */ /* 0x000fe200078ec0ff */
[----:B------:R-:W-:Y:S01]  /*16ba0*/  IMAD R3, R45, UR4, RZ ;  /* 0x000000042d037c24 */ /* 0x000fe2000f8e02ff */
[----:B------:R-:W-:Y:S01]  /*16bb0*/  SHF.R.U64 R7, R7, 0x3, RZ ;  /* 0x0000000307077819 */ /* 0x000fe200000012ff */
[----:B---3--:R3:W-:Y:S01]  /*16bc0*/  @!P0 ST.E desc[UR40][R48.64], R89 ;  /* 0x0000005930008985 */ /* 0x0087e2000c101928 */
[----:B------:R-:W-:Y:S01]  /*16bd0*/  LOP3.LUT R0, R5, 0x380, RZ, 0xc0, !PT ;  /* 0x0000038005007812 */ /* 0x000fe200078ec0ff */
[----:B------:R-:W-:Y:S01]  /*16be0*/  IMAD.X R41, RZ, RZ, R21, P3 ;  /* 0x000000ffff297224 */ /* 0x000fe200018e0615 */
[----:B------:R-:W-:-:S02]  /*16bf0*/  SHF.R.U64 R28, R28, 0x3, RZ ;  /* 0x000000031c1c7819 */ /* 0x000fc400000012ff */
[----:B------:R-:W-:Y:S02]  /*16c00*/  SHF.R.U64 R32, R32, 0x3, RZ ;  /* 0x0000000320207819 */ /* 0x000fe400000012ff */
[----:B------:R-:W-:Y:S01]  /*16c10*/  SHF.R.U64 R36, R36, 0x3, RZ ;  /* 0x0000000324247819 */ /* 0x000fe200000012ff */
[----:B--2---:R-:W2:Y:S01]  /*16c20*/  @P1 LDC R47, c[0x0][0xbec] ;  /* 0x0002fb00ff2f1b82 */ /* 0x004ea20000000800 */
[----:B------:R-:W-:Y:S01]  /*16c30*/  LOP3.LUT R20, R7, R20, RZ, 0x3c, !PT ;  /* 0x0000001407147212 */ /* 0x000fe200078e3cff */
[----:B------:R-:W-:Y:S01]  /*16c40*/  IMAD R3, R44, UR5, R3 ;  /* 0x000000052c037c24 */ /* 0x000fe2000f8e0203 */
[----:B------:R-:W-:Y:S01]  /*16c50*/  SHF.R.U64 R0, R0, 0x3, RZ ;  /* 0x0000000300007819 */ /* 0x000fe200000012ff */
[----:B------:R-:W5:Y:S01]  /*16c60*/  LD.E.128 R8, desc[UR40][R8.64] ;  /* 0x0000002808087980 */ /* 0x000f62000c101d00 */
[----:B------:R-:W-:Y:S01]  /*16c70*/  LOP3.LUT R28, R28, R29, RZ, 0x3c, !PT ;  /* 0x0000001d1c1c7212 */ /* 0x000fe200078e3cff */
[--C-:B------:R-:W-:Y:S01]  /*16c80*/  IMAD.X R29, RZ, RZ, R21.reuse, P6 ;  /* 0x000000ffff1d7224 */ /* 0x100fe200030e0615 */
[----:B------:R-:W-:Y:S01]  /*16c90*/  LOP3.LUT R32, R32, R33, RZ, 0x3c, !PT ;  /* 0x0000002120207212 */ /* 0x000fe200078e3cff */
[----:B---3--:R-:W3:Y:S01]  /*16ca0*/  @P1 LDC R49, c[0x0][0xbf0] ;  /* 0x0002fc00ff311b82 */ /* 0x008ee20000000800 */
[----:B------:R-:W-:Y:S01]  /*16cb0*/  LOP3.LUT R36, R36, R37, RZ, 0x3c, !PT ;  /* 0x0000002524247212 */ /* 0x000fe200078e3cff */
[----:B------:R-:W-:Y:S01]  /*16cc0*/  IMAD.X R33, RZ, RZ, R21, P5 ;  /* 0x000000ffff217224 */ /* 0x000fe200028e0615 */
[----:B------:R-:W-:Y:S01]  /*16cd0*/  LOP3.LUT R40, R0, R5, RZ, 0x3c, !PT ;  /* 0x0000000500287212 */ /* 0x000fe200078e3cff */
[----:B------:R-:W5:Y:S01]  /*16ce0*/  LD.E.128 R12, desc[UR40][R12.64] ;  /* 0x000000280c0c7980 */ /* 0x000f62000c101d00 */
[----:B------:R-:W-:-:S03]  /*16cf0*/  IADD3.X R37, RZ, R21, RZ, P4, !PT ;  /* 0x00000015ff257210 */ /* 0x000fc600027fe4ff */
[----:B------:R4:W5:Y:S04]  /*16d00*/  LD.E.128 R4, desc[UR40][R20.64] ;  /* 0x0000002814047980 */ /* 0x000968000c101d00 */
[----:B------:R-:W5:Y:S04]  /*16d10*/  LD.E.128 R24, desc[UR40][R24.64] ;  /* 0x0000002818187980 */ /* 0x000f68000c101d00 */
[----:B------:R-:W5:Y:S01]  /*16d20*/  LD.E.128 R28, desc[UR40][R28.64] ;  /* 0x000000281c1c7980 */ /* 0x000f62000c101d00 */
[----:B----4-:R-:W-:Y:S01]  /*16d30*/  IMAD.WIDE.U32 R20, R44, UR4, RZ ;  /* 0x000000042c147c25 */ /* 0x010fe2000f8e00ff */
[----:B------:R-:W-:-:S02]  /*16d40*/  ULDC.64 UR4, c[0x0][0xae8] ;  /* 0x0002ba0000047ab9 */ /* 0x000fc40000000a00 */
[----:B------:R-:W5:Y:S01]  /*16d50*/  LD.E.128 R32, desc[UR40][R32.64] ;  /* 0x0000002820207980 */ /* 0x000f62000c101d00 */
[----:B------:R-:W-:Y:S01]  /*16d60*/  IMAD.IADD R21, R21, 0x1, R3 ;  /* 0x0000000115157824 */ /* 0x000fe200078e0203 */
[----:B------:R-:W-:Y:S01]  /*16d70*/  LEA R3, R199, R207, 0x5 ;  /* 0x000000cfc7037211 */ /* 0x000fe200078e28ff */
[----:B------:R-:W-:Y:S01]  /*16d80*/  IMAD R45, R52, UR4, RZ ;  /* 0x00000004342d7c24 */ /* 0x000fe2000f8e02ff */
[----:B------:R-:W5:Y:S03]  /*16d90*/  LD.E.128 R36, desc[UR40][R36.64] ;  /* 0x0000002824247980 */ /* 0x000f66000c101d00 */
[----:B------:R-:W-:Y:S01]  /*16da0*/  IMAD R46, R206, 0x80, R3 ;  /* 0x00000080ce2e7824 */ /* 0x000fe200078e0203 */
[----:B------:R-:W5:Y:S01]  /*16db0*/  LD.E.128 R40, desc[UR40][R40.64] ;  /* 0x0000002828287980 */ /* 0x000f62000c101d00 */
[----:B------:R-:W-:Y:S02]  /*16dc0*/  IMAD R45, R200, UR5, R45 ;  /* 0x00000005c82d7c24 */ /* 0x000fe4000f8e022d */
[----:B--2---:R-:W-:Y:S01]  /*16dd0*/  @P1 IMAD.HI.U32 R0, R46, R47, RZ ;  /* 0x0000002f2e001227 */ /* 0x004fe200078e00ff */
[----:B------:R-:W-:Y:S01]  /*16de0*/  MOV R3, R46 ;  /* 0x0000002e00037202 */ /* 0x000fe20000000f00 */
[----:B------:R-:W-:Y:S01]  /*16df0*/  @!PT LDS RZ, [RZ] ;  /* 0x00000000fffff984 */ /* 0x000fe20000000800 */
[----:B------:R-:W-:Y:S01]  /*16e00*/  @!PT LDS RZ, [RZ] ;  /* 0x00000000fffff984 */ /* 0x000fe20000000800 */
[----:B------:R-:W-:Y:S01]  /*16e10*/  @!PT LDS RZ, [RZ] ;  /* 0x00000000fffff984 */ /* 0x000fe20000000800 */
[----:B------:R-:W-:Y:S01]  /*16e20*/  @!PT LDS RZ, [RZ] ;  /* 0x00000000fffff984 */ /* 0x000fe20000000800 */
[----:B------:R2:W-:Y:S06]  /*16e30*/  MEMBAR.ALL.CTA ;  /* 0x0000000000007992 */ /* 0x0005ec0000008000 */
[----:B--2---:R-:W2:Y:S01]  /*16e40*/  FENCE.VIEW.ASYNC.S ;  /* 0x00000000000073c6 */ /* 0x004ea20000000000 */
[----:B------:R-:W-:Y:S01]  /*16e50*/  IMAD.WIDE.U32 R20, R200, UR4, R20 ;  /* 0x00000004c8147c25 */ /* 0x000fe2000f8e0014 */
[----:B------:R-:W-:Y:S01]  /*16e60*/  ULDC.64 UR4, c[0x0][0xaf0] ;  /* 0x0002bc0000047ab9 */ /* 0x000fe20000000a00 */
[----:B---3--:R-:W-:-:S02]  /*16e70*/  @P1 SHF.R.U32.HI R3, RZ, R49, R0 ;  /* 0x00000031ff031219 */ /* 0x008fc40000011600 */
[----:B------:R-:W-:Y:S02]  /*16e80*/  IMAD.IADD R21, R21, 0x1, R45 ;  /* 0x0000000115157824 */ /* 0x000fe400078e022d */
[----:B------:R-:W-:Y:S01]  /*16e90*/  IMAD R44, R208, UR4, RZ ;  /* 0x00000004d02c7c24 */ /* 0x000fe2000f8e02ff */
[----:B------:R-:W-:Y:S01]  /*16ea0*/  SHF.R.S32.HI R0, RZ, 0x1f, R3 ;  /* 0x0000001fff007819 */ /* 0x000fe20000011403 */
[----:B------:R-:W-:-:S04]  /*16eb0*/  IMAD.WIDE.U32 R20, R203, UR4, R20 ;  /* 0x00000004cb147c25 */ /* 0x000fc8000f8e0014 */
[----:B------:R-:W-:Y:S01]  /*16ec0*/  IMAD R45, R203, UR5, R44 ;  /* 0x00000005cb2d7c24 */ /* 0x000fe2000f8e022c */
[----:B------:R-:W-:Y:S01]  /*16ed0*/  ULDC.64 UR4, c[0x0][0xae0] ;  /* 0x0002b80000047ab9 */ /* 0x000fe20000000a00 */
[----:B------:R-:W-:Y:S02]  /*16ee0*/  IMAD.MOV R44, RZ, RZ, -R3 ;  /* 0x000000ffff2c7224 */ /* 0x000fe400078e0a03 */
[----:B------:R-:W-:Y:S02]  /*16ef0*/  IMAD.IADD R21, R21, 0x1, R45 ;  /* 0x0000000115157824 */ /* 0x000fe400078e022d */
[----:B------:R-:W-:Y:S02]  /*16f00*/  IMAD R0, R0, UR4, RZ ;  /* 0x0000000400007c24 */ /* 0x000fe4000f8e02ff */
[----:B------:R-:W-:Y:S02]  /*16f10*/  IMAD R45, R51, R44, R46 ;  /* 0x0000002c332d7224 */ /* 0x000fe400078e022e */
[C---:B------:R-:W-:Y:S01]  /*16f20*/  IMAD R47, R3.reuse, UR5, R0 ;  /* 0x00000005032f7c24 */ /* 0x040fe2000f8e0200 */
[----:B------:R-:W-:Y:S01]  /*16f30*/  LEA R49, R206, R207, 0x7 ;  /* 0x000000cfce317211 */ /* 0x000fe200078e38ff */
[----:B------:R-:W-:Y:S01]  /*16f40*/  IMAD.WIDE.U32 R20, R3, UR4, R20 ;  /* 0x0000000403147c25 */ /* 0x000fe2000f8e0014 */
[----:B------:R-:W-:Y:S01]  /*16f50*/  SHF.R.S32.HI R0, RZ, 0x1f, R45 ;  /* 0x0000001fff007819 */ /* 0x000fe2000001142d */
[----:B------:R-:W-:-:S02]  /*16f60*/  ULDC.64 UR4, c[0x0][0xad8] ;  /* 0x0002b60000047ab9 */ /* 0x000fc40000000a00 */
[----:B------:R-:W-:Y:S02]  /*16f70*/  IMAD.IADD R21, R21, 0x1, R47 ;  /* 0x0000000115157824 */ /* 0x000fe400078e022f */
[----:B------:R-:W-:Y:S02]  /*16f80*/  IMAD R44, R0, UR4, RZ ;  /* 0x00000004002c7c24 */ /* 0x000fe4000f8e02ff */
[----:B------:R-:W-:Y:S02]  /*16f90*/  VIADD R0, R49, 0x20 ;  /* 0x0000002031007836 */ /* 0x000fe40000000000 */
[C---:B------:R-:W-:Y:S02]  /*16fa0*/  IMAD R47, R45.reuse, UR5, R44 ;  /* 0x000000052d2f7c24 */ /* 0x040fe4000f8e022c */
[----:B------:R-:W-:Y:S01]  /*16fb0*/  IMAD.WIDE.U32 R20, R45, UR4, R20 ;  /* 0x000000042d147c25 */ /* 0x000fe2000f8e0014 */
[CC--:B------:R-:W-:Y:S01]  /*16fc0*/  ISETP.GE.AND P2, PT, R49.reuse, R50.reuse, PT ;  /* 0x000000323100720c */ /* 0x0c0fe20003f46270 */
[----:B------:R-:W-:Y:S01]  /*16fd0*/  ULDC.64 UR4, c[0x0][0xa80] ;  /* 0x0002a00000047ab9 */ /* 0x000fe20000000a00 */
[----:B------:R-:W-:Y:S01]  /*16fe0*/  ISETP.GE.AND P0, PT, R0, R50, PT ;  /* 0x000000320000720c */ /* 0x000fe20003f06270 */
[----:B------:R-:W-:Y:S01]  /*16ff0*/  VIADD R3, R49, 0x40 ;  /* 0x0000004031037836 */ /* 0x000fe20000000000 */
[----:B------:R-:W-:Y:S01]  /*17000*/  IADD3 R0, R2, 0x34820, RZ ;  /* 0x0003482002007810 */ /* 0x000fe20007ffe0ff */
[----:B------:R-:W-:Y:S01]  /*17010*/  IMAD.IADD R21, R21, 0x1, R47 ;  /* 0x0000000115157824 */ /* 0x000fe200078e022f */
[----:B------:R-:W-:-:S02]  /*17020*/  LEA R46, P3, R20, UR4, 0x1 ;  /* 0x00000004142e7c11 */ /* 0x000fc4000f8608ff */
[----:B------:R-:W-:Y:S02]  /*17030*/  ISETP.GE.AND P1, PT, R3, R50, PT ;  /* 0x000000320300720c */ /* 0x000fe40003f26270 */
[----:B------:R-:W-:Y:S02]  /*17040*/  PRMT R0, RZ, 0x654, R0 ;  /* 0x00000654ff007816 */ /* 0x000fe40000000000 */
[----:B------:R-:W-:Y:S01]  /*17050*/  LEA.HI.X R3, R20, UR5, R21, 0x1, P3 ;  /* 0x0000000514037c11 */ /* 0x000fe200098f0c15 */
[----:B--2---:R2:W3:Y:S01]  /*17060*/  SHFL.IDX PT, R44, R46, RZ, 0x181f ;  /* 0x00181fff2e2c7589 */ /* 0x0044e200000e0000 */
[----:B------:R4:W-:Y:S01]  /*17070*/  SYNCS.ARRIVE.TRANS64.RED.A1T0 RZ, [R0+URZ], RZ ;  /* 0x000000ff00ff79a7 */ /* 0x0009e2000810043f */
[----:B------:R-:W-:Y:S02]  /*17080*/  BSSY B1, `(.L_x_801) ;  /* 0x000000c000017945 */ /* 0x000fe40003800000 */
[----:B----4-:R2:W4:Y:S02]  /*17090*/  SHFL.IDX PT, R0, R3, RZ, 0x181f ;  /* 0x00181fff03007589 */ /* 0x01052400000e0000 */
[----:B------:R-:W-:Y:S05]  /*170a0*/  @P2 BRA `(.L_x_802) ;  /* 0x0000000000242947 */ /* 0x000fea0003800000 */
[----:B------:R-:W-:Y:S02]  /*170b0*/  ULDC UR4, c[0x0][0xac8] ;  /* 0x0002b20000047ab9 */ /* 0x000fe40000000800 */
[----:B------:R-:W-:Y:S02]  /*170c0*/  ISETP.GE.AND P2, PT, R197, UR4, PT ;  /* 0x00000004c5007c0c */ /* 0x000fe4000bf46270 */
[----:B------:R-:W-:-:S11]  /*170d0*/  ISETP.GE.AND P3, PT, R198, UR4, PT ;  /* 0x00000004c6007c0c */ /* 0x000fd6000bf66270 */
[CC--:B---3--:R-:W-:Y:S02]  /*170e0*/  @!P2 LEA R20, P4, R197.reuse, R44.reuse, 0x1 ;  /* 0x0000002cc514a211 */ /* 0x0c8fe400078808ff */
[C---:B------:R-:W-:Y:S02]  /*170f0*/  @!P3 LEA R44, P5, R198.reuse, R44, 0x1 ;  /* 0x0000002cc62cb211 */ /* 0x040fe400078a08ff */
[-C--:B----4-:R-:W-:Y:S02]  /*17100*/  @!P2 LEA.HI.X R21, R197, R0.reuse, R237, 0x1, P4 ;  /* 0x00000000c515a211 */ /* 0x090fe400020f0ced */
[----:B------:R-:W-:-:S03]  /*17110*/  @!P3 LEA.HI.X R45, R198, R0, R236, 0x1, P5 ;  /* 0x00000000c62db211 */ /* 0x000fc600028f0cec */
[----:B-----5:R3:W-:Y:S04]  /*17120*/  @!P2 ST.E.128 desc[UR40][R20.64], R4 ;  /* 0x000000041400a985 */ /* 0x0207e8000c101d28 */
[----:B------:R3:W-:Y:S02]  /*17130*/  @!P3 ST.E.128 desc[UR40][R44.64], R28 ;  /* 0x0000001c2c00b985 */ /* 0x0007e4000c101d28 */
.L_x_802:
[----:B------:R-:W-:Y:S05]  /*17140*/  BSYNC B1 ;  /* 0x0000000000017941 */ /* 0x000fea0003800000 */
.L_x_801:
[----:B----4-:R4:W0:Y:S01]  /*17150*/  SHFL.IDX PT, R0, R3, 0x1, 0x181f ;  /* 0x00381f0003007f89 */ /* 0x01082200000e0000 */
[----:B------:R-:W-:Y:S03]  /*17160*/  BSSY B1, `(.L_x_803) ;  /* 0x000000c000017945 */ /* 0x000fe60003800000 */
[----:B---3-5:R4:W3:Y:S01]  /*17170*/  SHFL.IDX PT, R6, R46, 0x1, 0x181f ;  /* 0x00381f002e067f89 */ /* 0x0288e200000e0000 */
[----:B------:R-:W-:Y:S05]  /*17180*/  @P0 BRA `(.L_x_804) ;  /* 0x0000000000240947 */ /* 0x000fea0003800000 */
[----:B------:R-:W-:Y:S02]  /*17190*/  ULDC UR4, c[0x0][0xac8] ;  /* 0x0002b20000047ab9 */ /* 0x000fe40000000800 */
        /* <DEDUP_REMOVED lines=8> */
.L_x_804:
[----:B------:R-:W-:Y:S05]  /*17220*/  BSYNC B1 ;  /* 0x0000000000017941 */ /* 0x000fea0003800000 */
.L_x_803:
[----:B0-----:R0:W0:Y:S01]  /*17230*/  SHFL.IDX PT, R0, R3, 0x2, 0x181f ;  /* 0x00581f0003007f89 */ /* 0x00102200000e0000 */
[----:B------:R-:W-:Y:S03]  /*17240*/  BSSY B1, `(.L_x_805) ;  /* 0x000000c000017945 */ /* 0x000fe60003800000 */
[----:B---3--:R3:W0:Y:S01]  /*17250*/  SHFL.IDX PT, R6, R46, 0x2, 0x181f ;  /* 0x00581f002e067f89 */ /* 0x00862200000e0000 */
[----:B------:R-:W-:Y:S05]  /*17260*/  @P1 BRA `(.L_x_806) ;  /* 0x0000000000241947 */ /* 0x000fea0003800000 */
[----:B------:R-:W-:Y:S02]  /*17270*/  ULDC UR4, c[0x0][0xac8] ;  /* 0x0002b20000047ab9 */ /* 0x000fe40000000800 */
[----:B------:R-:W-:Y:S02]  /*17280*/  ISETP.GE.AND P2, PT, R197, UR4, PT ;  /* 0x00000004c5007c0c */ /* 0x000fe4000bf46270 */
[----:B------:R-:W-:-:S11]  /*17290*/  ISETP.GE.AND P3, PT, R198, UR4, PT ;  /* 0x00000004c6007c0c */ /* 0x000fd6000bf66270 */
[CC--:B0-----:R-:W-:Y:S02]  /*172a0*/  @!P2 LEA R4, P0, R197.reuse, R6.reuse, 0x1 ;  /* 0x00000006c504a211 */ /* 0x0c1fe400078008ff */
[C---:B------:R-:W-:Y:S02]  /*172b0*/  @!P3 LEA R6, P1, R198.reuse, R6, 0x1 ;  /* 0x00000006c606b211 */ /* 0x040fe400078208ff */
[-C--:B------:R-:W-:Y:S02]  /*172c0*/  @!P2 LEA.HI.X R5, R197, R0.reuse, R237, 0x1, P0 ;  /* 0x00000000c505a211 */ /* 0x080fe400000f0ced */
[----:B------:R-:W-:-:S03]  /*172d0*/  @!P3 LEA.HI.X R7, R198, R0, R236, 0x1, P1 ;  /* 0x00000000c607b211 */ /* 0x000fc600008f0cec */
[----:B------:R0:W-:Y:S04]  /*172e0*/  @!P2 ST.E.128 desc[UR40][R4.64], R12 ;  /* 0x0000000c0400a985 */ /* 0x0001e8000c101d28 */
[----:B------:R0:W-:Y:S02]  /*172f0*/  @!P3 ST.E.128 desc[UR40][R6.64], R36 ;  /* 0x000000240600b985 */ /* 0x0001e4000c101d28 */
.L_x_806:
[----:B------:R-:W-:Y:S05]  /*17300*/  BSYNC B1 ;  /* 0x0000000000017941 */ /* 0x000fea0003800000 */
.L_x_805:
[----:B0-----:R-:W-:Y:S01]  /*17310*/  IADD3 R0, R49, 0x60, RZ ;  /* 0x0000006031007810 */ /* 0x001fe20007ffe0ff */
[----:B--2-4-:R-:W0:Y:S03]  /*17320*/  SHFL.IDX PT, R3, R3, 0x3, 0x181f ;  /* 0x00781f0003037f89 */ /* 0x014e2600000e0000 */
[----:B------:R-:W-:Y:S01]  /*17330*/  ISETP.GE.AND P0, PT, R0, R50, PT ;  /* 0x000000320000720c */ /* 0x000fe20003f06270 */
[----:B---3--:R-:W2:-:S12]  /*17340*/  SHFL.IDX PT, R46, R46, 0x3, 0x181f ;  /* 0x00781f002e2e7f89 */ /* 0x008e9800000e0000 */
[----:B------:R-:W-:Y:S05]  /*17350*/  @P0 BRA `(.L_x_807) ;  /* 0x0000000800e40947 */ /* 0x000fea0003800000 */
[----:B------:R-:W-:Y:S02]  /*17360*/  ULDC UR4, c[0x0][0xac8] ;  /* 0x0002b20000047ab9 */ /* 0x000fe40000000800 */
[----:B------:R-:W-:-:S13]  /*17370*/  ISETP.GE.AND P1, PT, R197, UR4, PT ;  /* 0x00000004c5007c0c */ /* 0x000fda000bf26270 */
[----:B--2---:R-:W-:-:S04]  /*17380*/  @!P1 LEA R4, P0, R197, R46, 0x1 ;  /* 0x0000002ec5049211 */ /* 0x004fc800078008ff */
[----:B0-----:R-:W-:Y:S02]  /*17390*/  @!P1 LEA.HI.X R5, R197, R3, R237, 0x1, P0 ;  /* 0x00000003c5059211 */ /* 0x001fe400000f0ced */
[----:B------:R-:W-:-:S03]  /*173a0*/  ISETP.GE.AND P0, PT, R198, UR4, PT ;  /* 0x00000004c6007c0c */ /* 0x000fc6000bf06270 */
[----:B------:R3:W-:Y:S10]  /*173b0*/  @!P1 ST.E.128 desc[UR40][R4.64], R24 ;  /* 0x0000001804009985 */ /* 0x0007f4000c101d28 */
[----:B------:R-:W-:Y:S05]  /*173c0*/  @P0 BRA `(.L_x_807) ;  /* 0x0000000800c80947 */ /* 0x000fea0003800000 */
[----:B---3--:R-:W-:-:S04]  /*173d0*/  LEA R4, P0, R198, R46, 0x1 ;  /* 0x0000002ec6047211 */ /* 0x008fc800078008ff */
[----:B------:R-:W-:-:S05]  /*173e0*/  LEA.HI.X R5, R198, R3, R236, 0x1, P0 ;  /* 0x00000003c6057211 */ /* 0x000fca00000f0cec */
[----:B------:R4:W-:Y:S01]  /*173f0*/  ST.E.128 desc[UR40][R4.64], R40 ;  /* 0x0000002804007985 */ /* 0x0009e2000c101d28 */
[----:B------:R-:W-:Y:S05]  /*17400*/  BRA `(.L_x_807) ;  /* 0x0000000800b87947 */ /* 0x000fea0003800000 */
.L_x_799:
[----:B------:R-:W-:Y:S01]  /*17410*/  ULDC.64 UR4, c[0x0][0xc00] ;  /* 0x0003000000047ab9 */ /* 0x000fe20000000a00 */
[----:B------:R-:W-:Y:S01]  /*17420*/  IMAD.MOV.U32 R3, RZ, RZ, RZ ;  /* 0x000000ffff037224 */ /* 0x000fe200078e00ff */
[----:B------:R-:W-:Y:S01]  /*17430*/  ISETP.NE.U32.AND P0, PT, RZ, UR4, PT ;  /* 0x00000004ff007c0c */ /* 0x000fe2000bf05070 */
[----:B------:R-:W2:Y:S01]  /*17440*/  LDC R21, c[0x0][0xbe8] ;  /* 0x0002fa00ff157b82 */ /* 0x000ea20000000800 */
[----:B------:R-:W-:Y:S02]  /*17450*/  IADD3 R4, P1, R201, UR4, RZ ;  /* 0x00000004c9047c10 */ /* 0x000fe4000ff3e0ff */
[----:B------:R-:W-:Y:S02]  /*17460*/  ISETP.NE.AND.EX P0, PT, RZ, UR5, PT, P0 ;  /* 0x00000005ff007c0c */ /* 0x000fe4000bf05300 */
[----:B------:R-:W-:Y:S01]  /*17470*/  IADD3.X R5, R202, UR5, RZ, P1, !PT ;  /* 0x00000005ca057c10 */ /* 0x000fe20008ffe4ff */
[----:B------:R-:W-:Y:S02]  /*17480*/  ULDC.64 UR4, c[0x0][0xc08] ;  /* 0x0003020000047ab9 */ /* 0x000fe40000000a00 */
[----:B------:R-:W-:-:S04]  /*17490*/  ISETP.NE.U32.AND P1, PT, RZ, UR4, PT ;  /* 0x00000004ff007c0c */ /* 0x000fc8000bf25070 */
[----:B------:R-:W-:-:S04]  /*174a0*/  ISETP.NE.AND.EX P1, PT, RZ, UR5, PT, P1 ;  /* 0x00000005ff007c0c */ /* 0x000fc8000bf25310 */
[----:B------:R3:W5:Y:S09]  /*174b0*/  @P0 LDG.E R3, desc[UR40][R4.64] ;  /* 0x0000002804030981 */ /* 0x000772000c1e1900 */
[----:B------:R-:W-:Y:S01]  /*174c0*/  @P1 IADD3 R6, P2, R201, UR4, RZ ;  /* 0x00000004c9061c10 */ /* 0x000fe2000ff5e0ff */
[----:B------:R-:W-:-:S02]  /*174d0*/  ULDC UR4, c[0x0][0xa88] ;  /* 0x0002a20000047ab9 */ /* 0x000fc40000000800 */
[----:B------:R-:W-:Y:S01]  /*174e0*/  IMAD.U32 R0, RZ, RZ, UR4 ;  /* 0x00000004ff007e24 */ /* 0x000fe2000f8e00ff */
[----:B------:R-:W-:-:S05]  /*174f0*/  @P1 IADD3.X R7, R202, UR5, RZ, P2, !PT ;  /* 0x00000005ca071c10 */ /* 0x000fca00097fe4ff */
[----:B------:R3:W5:Y:S01]  /*17500*/  @P1 LDG.E R0, desc[UR40][R6.64] ;  /* 0x0000002806001981 */ /* 0x000762000c1e1900 */
[----:B--2---:R-:W-:Y:S01]  /*17510*/  ISETP.NE.AND P2, PT, R21, 0x1, PT ;  /* 0x000000011500780c */ /* 0x004fe20003f45270 */
[----:B------:R-:W2:-:S12]  /*17520*/  S2R R8, SR_TID.X ;  /* 0x0000000000087919 */ /* 0x000e980000002100 */
[----:B------:R-:W4:Y:S08]  /*17530*/  @P2 LDC R14, c[0x0][0xbec] ;  /* 0x0002fb00ff0e2b82 */ /* 0x000f300000000800 */
[----:B------:R-:W0:Y:S01]  /*17540*/  @P2 LDC R25, c[0x0][0xbf0] ;  /* 0x0002fc00ff192b82 */ /* 0x000e220000000800 */
[----:B--2---:R-:W-:-:S04]  /*17550*/  IADD3 R8, R8, -0x80, RZ ;  /* 0xffffff8008087810 */ /* 0x004fc80007ffe0ff */
[----:B------:R-:W-:Y:S01]  /*17560*/  ISETP.GE.AND P3, PT, R8, 0x80, PT ;  /* 0x000000800800780c */ /* 0x000fe20003f66270 */
[----:B---3--:R-:W-:-:S12]  /*17570*/  @P1 BRA `(.L_x_808) ;  /* 0x0000000000101947 */ /* 0x008fd80003800000 */
[----:B------:R-:W-:Y:S05]  /*17580*/  @!P0 BRA `(.L_x_808) ;  /* 0x00000000000c8947 */ /* 0x000fea0003800000 */
[----:B------:R-:W2:Y:S04]  /*17590*/  LDG.E R7, desc[UR40][R4.64] ;  /* 0x0000002804077981 */ /* 0x000ea8000c1e1900 */
[----:B-----5:R-:W2:Y:S02]  /*175a0*/  LDG.E R0, desc[UR40][R4.64+0x4] ;  /* 0x0000042804007981 */ /* 0x020ea4000c1e1900 */
[----:B--2---:R-:W-:-:S07]  /*175b0*/  IMAD.IADD R0, R0, 0x1, -R7 ;  /* 0x0000000100007824 */ /* 0x004fce00078e0a07 */
.L_x_808:
[----:B------:R-:W-:Y:S01]  /*175c0*/  BSSY B1, `(.L_x_809) ;  /* 0x000002e000017945 */ /* 0x000fe20003800000 */
[----:B------:R-:W-:Y:S02]  /*175d0*/  SHF.R.S32.HI R12, RZ, 0x1f, R200 ;  /* 0x0000001fff0c7819 */ /* 0x000fe400000114c8 */
[----:B------:R-:W-:Y:S02]  /*175e0*/  SEL R203, R203, RZ, !P0 ;  /* 0x000000ffcbcb7207 */ /* 0x000fe40004000000 */
[----:B------:R-:W-:Y:S02]  /*175f0*/  SEL R208, R208, RZ, !P0 ;  /* 0x000000ffd0d07207 */ /* 0x000fe40004000000 */
[----:B-----5:R-:W-:Y:S01]  /*17600*/  SHF.R.S32.HI R10, RZ, 0x1f, R3 ;  /* 0x0000001fff0a7819 */ /* 0x020fe20000011403 */
[----:B------:R-:W-:Y:S06]  /*17610*/  @P3 BRA `(.L_x_810) ;  /* 0x0000000000a03947 */ /* 0x000fec0003800000 */
[----:B------:R-:W2:Y:S01]  /*17620*/  S2R R5, SR_TID.X ;  /* 0x0000000000057919 */ /* 0x000ea20000002100 */
[----:B------:R-:W3:Y:S01]  /*17630*/  LDC R11, c[0x0][0xbe8] ;  /* 0x0002fa00ff0b7b82 */ /* 0x000ee20000000800 */
[----:B--2---:R-:W-:Y:S02]  /*17640*/  IMAD R4, R206, 0x80, R5 ;  /* 0x00000080ce047824 */ /* 0x004fe400078e0205 */
[----:B---3--:R-:W-:-:S03]  /*17650*/  IMAD R5, R0, R11, RZ ;  /* 0x0000000b00057224 */ /* 0x008fc600078e02ff */
[----:B------:R-:W-:-:S04]  /*17660*/  IADD3 R8, R4, -0x80, RZ ;  /* 0xffffff8004087810 */ /* 0x000fc80007ffe0ff */
[----:B------:R-:W-:-:S13]  /*17670*/  ISETP.GE.AND P0, PT, R8, R5, PT ;  /* 0x000000050800720c */ /* 0x000fda0003f06270 */
[----:B------:R-:W-:Y:S05]  /*17680*/  @P0 BRA `(.L_x_810) ;  /* 0x0000000000840947 */ /* 0x000fea0003800000 */
[----:B------:R-:W-:Y:S01]  /*17690*/  ISETP.NE.AND P0, PT, R11, 0x1, PT ;  /* 0x000000010b00780c */ /* 0x000fe20003f05270 */
[----:B------:R-:W-:Y:S01]  /*176a0*/  ULDC.64 UR4, c[0x0][0xb90] ;  /* 0x0002e40000047ab9 */ /* 0x000fe20000000a00 */
[----:B------:R-:W-:Y:S01]  /*176b0*/  MOV R5, R10 ;  /* 0x0000000a00057202 */ /* 0x000fe20000000f00 */
[----:B------:R-:W-:Y:S02]  /*176c0*/  IMAD R9, R12, UR4, RZ ;  /* 0x000000040c097c24 */ /* 0x000fe4000f8e02ff */
[----:B------:R-:W-:Y:S02]  /*176d0*/  IMAD.MOV.U32 R4, RZ, RZ, R3 ;  /* 0x000000ffff047224 */ /* 0x000fe400078e0003 */
[----:B------:R-:W-:Y:S02]  /*176e0*/  IMAD.MOV.U32 R7, RZ, RZ, R8 ;  /* 0x000000ffff077224 */ /* 0x000fe400078e0008 */
[----:B------:R-:W-:-:S04]  /*176f0*/  IMAD.WIDE.U32 R4, R200, UR4, R4 ;  /* 0x00000004c8047c25 */ /* 0x000fc8000f8e0004 */
[----:B------:R-:W2:Y:S01]  /*17700*/  @P0 LDC R13, c[0x0][0xbec] ;  /* 0x0002fb00ff0d0b82 */ /* 0x000ea20000000800 */
[----:B------:R-:W-:Y:S01]  /*17710*/  IMAD R9, R200, UR5, R9 ;  /* 0x00000005c8097c24 */ /* 0x000fe2000f8e0209 */
[----:B------:R-:W-:-:S03]  /*17720*/  ULDC.64 UR4, c[0x0][0xb98] ;  /* 0x0002e60000047ab9 */ /* 0x000fc60000000a00 */
[----:B------:R-:W-:-:S03]  /*17730*/  IMAD.IADD R5, R5, 0x1, R9 ;  /* 0x0000000105057824 */ /* 0x000fc600078e0209 */
[----:B------:R-:W3:Y:S01]  /*17740*/  @P0 LDC R15, c[0x0][0xbf0] ;  /* 0x0002fc00ff0f0b82 */ /* 0x000ee20000000800 */
[----:B------:R-:W-:-:S04]  /*17750*/  IMAD.WIDE.U32 R4, R203, UR4, R4 ;  /* 0x00000004cb047c25 */ /* 0x000fc8000f8e0004 */
[----:B--2---:R-:W-:-:S05]  /*17760*/  @P0 IMAD.HI.U32 R6, R8, R13, RZ ;  /* 0x0000000d08060227 */ /* 0x004fca00078e00ff */
[----:B---3--:R-:W-:Y:S01]  /*17770*/  @P0 SHF.R.U32.HI R7, RZ, R15, R6 ;  /* 0x0000000fff070219 */ /* 0x008fe20000011606 */
[----:B------:R-:W-:-:S03]  /*17780*/  IMAD R6, R208, UR4, RZ ;  /* 0x00000004d0067c24 */ /* 0x000fc6000f8e02ff */
[----:B------:R-:W-:Y:S01]  /*17790*/  IADD3 R4, P0, R7, R4, RZ ;  /* 0x0000000407047210 */ /* 0x000fe20007f1e0ff */
[----:B------:R-:W-:-:S04]  /*177a0*/  IMAD.MOV R9, RZ, RZ, -R7 ;  /* 0x000000ffff097224 */ /* 0x000fc800078e0a07 */
[----:B------:R-:W-:Y:S01]  /*177b0*/  IMAD R9, R11, R9, R8 ;  /* 0x000000090b097224 */ /* 0x000fe200078e0208 */
[----:B------:R-:W-:Y:S01]  /*177c0*/  SHF.R.S32.HI R11, RZ, 0x1f, R7 ;  /* 0x0000001fff0b7819 */ /* 0x000fe20000011407 */
[----:B------:R-:W-:Y:S01]  /*177d0*/  IMAD R8, R203, UR5, R6 ;  /* 0x00000005cb087c24 */ /* 0x000fe2000f8e0206 */
[----:B------:R-:W-:Y:S02]  /*177e0*/  ULDC.64 UR4, c[0x0][0xb88] ;  /* 0x0002e20000047ab9 */ /* 0x000fe40000000a00 */
[----:B------:R-:W-:Y:S02]  /*177f0*/  SHF.R.S32.HI R6, RZ, 0x1f, R9 ;  /* 0x0000001fff067819 */ /* 0x000fe40000011409 */
[----:B------:R-:W-:-:S03]  /*17800*/  IADD3.X R5, R11, R5, R8, P0, !PT ;  /* 0x000000050b057210 */ /* 0x000fc600007fe408 */
[----:B------:R-:W-:Y:S02]  /*17810*/  IMAD R6, R6, UR4, RZ ;  /* 0x0000000406067c24 */ /* 0x000fe4000f8e02ff */
[----:B------:R-:W-:-:S04]  /*17820*/  IMAD.WIDE.U32 R4, R9, UR4, R4 ;  /* 0x0000000409047c25 */ /* 0x000fc8000f8e0004 */
[----:B------:R-:W-:Y:S01]  /*17830*/  IMAD R7, R9, UR5, R6 ;  /* 0x0000000509077c24 */ /* 0x000fe2000f8e0206 */
[----:B------:R-:W-:Y:S02]  /*17840*/  ULDC.64 UR4, c[0x0][0xb50] ;  /* 0x0002d40000047ab9 */ /* 0x000fe40000000a00 */
[----:B------:R-:W-:Y:S02]  /*17850*/  LEA R6, P0, R4, UR4, 0x2 ;  /* 0x0000000404067c11 */ /* 0x000fe4000f8010ff */
[----:B------:R-:W-:-:S04]  /*17860*/  IADD3 R5, R5, R7, RZ ;  /* 0x0000000705057210 */ /* 0x000fc80007ffe0ff */
[----:B------:R-:W-:Y:S01]  /*17870*/  LEA.HI.X R7, R4, UR5, R5, 0x2, P0 ;  /* 0x0000000504077c11 */ /* 0x000fe200080f1405 */
[----:B------:R-:W-:-:S05]  /*17880*/  IMAD.MOV.U32 R5, RZ, RZ, -0x800000 ;  /* 0xff800000ff057424 */ /* 0x000fca00078e00ff */
[----:B------:R2:W-:Y:S02]  /*17890*/  STG.E desc[UR40][R6.64], R5 ;  /* 0x0000000506007986 */ /* 0x0005e4000c101928 */
.L_x_810:
[----:B------:R-:W-:Y:S05]  /*178a0*/  BSYNC B1 ;  /* 0x0000000000017941 */ /* 0x000fea0003800000 */
.L_x_809:
[----:B------:R-:W-:Y:S01]  /*178b0*/  ULDC.64 UR4, c[0x0][0xaa0] ;  /* 0x0002a80000047ab9 */ /* 0x000fe20000000a00 */
[----:B------:R-:W-:Y:S01]  /*178c0*/  BSSY B1, `(.L_x_811) ;  /* 0x0000038000017945 */ /* 0x000fe20003800000 */
[----:B------:R-:W-:-:S04]  /*178d0*/  IMAD R4, R10, UR4, RZ ;  /* 0x000000040a047c24 */ /* 0x000fc8000f8e02ff */
[C---:B--2---:R-:W-:Y:S02]  /*178e0*/  IMAD R7, R3.reuse, UR5, R4 ;  /* 0x0000000503077c24 */ /* 0x044fe4000f8e0204 */
[----:B------:R-:W-:Y:S01]  /*178f0*/  IMAD.WIDE.U32 R4, R3, UR4, RZ ;  /* 0x0000000403047c25 */ /* 0x000fe2000f8e00ff */
[----:B------:R-:W-:-:S03]  /*17900*/  ULDC.64 UR4, c[0x0][0xae8] ;  /* 0x0002ba0000047ab9 */ /* 0x000fc60000000a00 */
[----:B------:R-:W-:Y:S01]  /*17910*/  IMAD R3, R199, 0x20, R207 ;  /* 0x00000020c7037824 */ /* 0x000fe200078e02cf */
[----:B------:R-:W-:Y:S01]  /*17920*/  IADD3 R5, R5, R7, RZ ;  /* 0x0000000705057210 */ /* 0x000fe20007ffe0ff */
[----:B------:R-:W-:Y:S02]  /*17930*/  IMAD R7, R12, UR4, RZ ;  /* 0x000000040c077c24 */ /* 0x000fe4000f8e02ff */
[----:B------:R-:W-:Y:S02]  /*17940*/  IMAD R9, R206, 0x80, R3 ;  /* 0x00000080ce097824 */ /* 0x000fe400078e0203 */
[C---:B------:R-:W-:Y:S02]  /*17950*/  IMAD R7, R200.reuse, UR5, R7 ;  /* 0x00000005c8077c24 */ /* 0x040fe4000f8e0207 */
[----:B------:R-:W-:Y:S01]  /*17960*/  IMAD.WIDE.U32 R4, R200, UR4, R4 ;  /* 0x00000004c8047c25 */ /* 0x000fe2000f8e0004 */
[----:B------:R-:W-:-:S03]  /*17970*/  ULDC.64 UR4, c[0x0][0xaf0] ;  /* 0x0002bc0000047ab9 */ /* 0x000fc60000000a00 */
[----:B----4-:R-:W-:Y:S01]  /*17980*/  @P2 IMAD.HI.U32 R6, R9, R14, RZ ;  /* 0x0000000e09062227 */ /* 0x010fe200078e00ff */
[----:B------:R-:W-:-:S03]  /*17990*/  IADD3 R5, R5, R7, RZ ;  /* 0x0000000705057210 */ /* 0x000fc60007ffe0ff */
[----:B------:R-:W-:Y:S01]  /*179a0*/  IMAD.MOV.U32 R3, RZ, RZ, R9 ;  /* 0x000000ffff037224 */ /* 0x000fe200078e0009 */
[----:B0-----:R-:W-:Y:S01]  /*179b0*/  @P2 SHF.R.U32.HI R3, RZ, R25, R6 ;  /* 0x00000019ff032219 */ /* 0x001fe20000011606 */
[----:B------:R-:W-:Y:S02]  /*179c0*/  IMAD R8, R208, UR4, RZ ;  /* 0x00000004d0087c24 */ /* 0x000fe4000f8e02ff */
[----:B------:R-:W-:Y:S01]  /*179d0*/  IMAD.WIDE.U32 R4, R203, UR4, R4 ;  /* 0x00000004cb047c25 */ /* 0x000fe2000f8e0004 */
[----:B------:R-:W-:-:S03]  /*179e0*/  SHF.R.S32.HI R6, RZ, 0x1f, R3 ;  /* 0x0000001fff067819 */ /* 0x000fc60000011403 */
[----:B------:R-:W-:Y:S01]  /*179f0*/  IMAD R7, R203, UR5, R8 ;  /* 0x00000005cb077c24 */ /* 0x000fe2000f8e0208 */
[----:B------:R-:W-:Y:S01]  /*17a00*/  ULDC.64 UR4, c[0x0][0xae0] ;  /* 0x0002b80000047ab9 */ /* 0x000fe20000000a00 */
[----:B------:R-:W-:Y:S02]  /*17a10*/  IMAD.MOV R8, RZ, RZ, -R3 ;  /* 0x000000ffff087224 */ /* 0x000fe400078e0a03 */
[----:B------:R-:W-:Y:S02]  /*17a20*/  IMAD.IADD R5, R5, 0x1, R7 ;  /* 0x0000000105057824 */ /* 0x000fe400078e0207 */
[----:B------:R-:W-:Y:S02]  /*17a30*/  IMAD R6, R6, UR4, RZ ;  /* 0x0000000406067c24 */ /* 0x000fe4000f8e02ff */
[----:B------:R-:W-:Y:S02]  /*17a40*/  IMAD R7, R21, R8, R9 ;  /* 0x0000000815077224 */ /* 0x000fe400078e0209 */
[----:B------:R-:W-:-:S02]  /*17a50*/  IMAD R9, R3, UR5, R6 ;  /* 0x0000000503097c24 */ /* 0x000fc4000f8e0206 */
[----:B------:R-:W-:Y:S01]  /*17a60*/  IMAD.WIDE.U32 R4, R3, UR4, R4 ;  /* 0x0000000403047c25 */ /* 0x000fe2000f8e0004 */
[----:B------:R-:W-:Y:S01]  /*17a70*/  SHF.R.S32.HI R3, RZ, 0x1f, R7 ;  /* 0x0000001fff037819 */ /* 0x000fe20000011407 */
[----:B------:R-:W-:Y:S02]  /*17a80*/  ULDC.64 UR4, c[0x0][0xad8] ;  /* 0x0002b60000047ab9 */ /* 0x000fe40000000a00 */
[----:B------:R-:W-:Y:S01]  /*17a90*/  IMAD R8, R206, 0x80, R207 ;  /* 0x00000080ce087824 */ /* 0x000fe200078e02cf */
[----:B------:R-:W-:Y:S01]  /*17aa0*/  IADD3 R5, R5, R9, RZ ;  /* 0x0000000905057210 */ /* 0x000fe20007ffe0ff */
[----:B------:R-:W-:Y:S02]  /*17ab0*/  IMAD R6, R3, UR4, RZ ;  /* 0x0000000403067c24 */ /* 0x000fe4000f8e02ff */
[----:B------:R-:W-:Y:S02]  /*17ac0*/  IMAD R21, R0, R21, RZ ;  /* 0x0000001500157224 */ /* 0x000fe400078e02ff */
[----:B------:R-:W-:-:S02]  /*17ad0*/  IMAD R3, R7, UR5, R6 ;  /* 0x0000000507037c24 */ /* 0x000fc4000f8e0206 */
[----:B------:R-:W-:Y:S01]  /*17ae0*/  IMAD.WIDE.U32 R4, R7, UR4, R4 ;  /* 0x0000000407047c25 */ /* 0x000fe2000f8e0004 */
[C---:B------:R-:W-:Y:S01]  /*17af0*/  ISETP.GE.AND P2, PT, R8.reuse, R21, PT ;  /* 0x000000150800720c */ /* 0x040fe20003f46270 */
[----:B------:R-:W-:Y:S02]  /*17b00*/  ULDC.64 UR4, c[0x0][0xa80] ;  /* 0x0002a00000047ab9 */ /* 0x000fe40000000a00 */
[----:B------:R-:W-:Y:S01]  /*17b10*/  VIADD R0, R8, 0x20 ;  /* 0x0000002008007836 */ /* 0x000fe20000000000 */
[----:B------:R-:W-:Y:S01]  /*17b20*/  LEA R6, P3, R4, UR4, 0x1 ;  /* 0x0000000404067c11 */ /* 0x000fe2000f8608ff */
[----:B------:R-:W-:-:S03]  /*17b30*/  IMAD.IADD R3, R5, 0x1, R3 ;  /* 0x0000000105037824 */ /* 0x000fc600078e0203 */
[-C--:B------:R-:W-:Y:S02]  /*17b40*/  ISETP.GE.AND P1, PT, R0, R21.reuse, PT ;  /* 0x000000150000720c */ /* 0x080fe40003f26270 */
[----:B------:R-:W-:Y:S02]  /*17b50*/  IADD3 R0, R8, 0x40, RZ ;  /* 0x0000004008007810 */ /* 0x000fe40007ffe0ff */
[----:B------:R-:W-:Y:S02]  /*17b60*/  LEA.HI.X R3, R4, UR5, R3, 0x1, P3 ;  /* 0x0000000504037c11 */ /* 0x000fe400098f0c03 */
[----:B------:R-:W-:Y:S01]  /*17b70*/  ISETP.GE.AND P0, PT, R0, R21, PT ;  /* 0x000000150000720c */ /* 0x000fe20003f06270 */
[----:B------:R0:W2:Y:S04]  /*17b80*/  SHFL.IDX PT, R4, R6, RZ, 0x181f ;  /* 0x00181fff06047589 */ /* 0x0000a800000e0000 */
[----:B------:R0:W3:Y:S01]  /*17b90*/  SHFL.IDX PT, R0, R3, RZ, 0x181f ;  /* 0x00181fff03007589 */ /* 0x0000e200000e0000 */
[----:B------:R-:W-:Y:S07]  /*17ba0*/  @P2 BRA `(.L_x_812) ;  /* 0x0000000000242947 */ /* 0x000fee0003800000 */
[----:B------:R-:W-:Y:S02]  /*17bb0*/  ULDC UR4, c[0x0][0xac8] ;  /* 0x0002b20000047ab9 */ /* 0x000fe40000000800 */
[----:B------:R-:W-:Y:S02]  /*17bc0*/  ISETP.GE.AND P4, PT, R197, UR4, PT ;  /* 0x00000004c5007c0c */ /* 0x000fe4000bf86270 */
[----:B------:R-:W-:-:S11]  /*17bd0*/  ISETP.GE.AND P5, PT, R198, UR4, PT ;  /* 0x00000004c6007c0c */ /* 0x000fd6000bfa6270 */
[CC--:B--2---:R-:W-:Y:S02]  /*17be0*/  @!P4 LEA R10, P2, R197.reuse, R4.reuse, 0x1 ;  /* 0x00000004c50ac211 */ /* 0x0c4fe400078408ff */
[C---:B------:R-:W-:Y:S02]  /*17bf0*/  @!P5 LEA R4, P3, R198.reuse, R4, 0x1 ;  /* 0x00000004c604d211 */ /* 0x040fe400078608ff */
[-C--:B---3--:R-:W-:Y:S02]  /*17c00*/  @!P4 LEA.HI.X R11, R197, R0.reuse, R237, 0x1, P2 ;  /* 0x00000000c50bc211 */ /* 0x088fe400010f0ced */
[----:B------:R-:W-:-:S03]  /*17c10*/  @!P5 LEA.HI.X R5, R198, R0, R236, 0x1, P3 ;  /* 0x00000000c605d211 */ /* 0x000fc600018f0cec */
[----:B------:R4:W-:Y:S04]  /*17c20*/  @!P4 ST.E.128 desc[UR40][R10.64], RZ ;  /* 0x000000ff0a00c985 */ /* 0x0009e8000c101d28 */
[----:B------:R4:W-:Y:S02]  /*17c30*/  @!P5 ST.E.128 desc[UR40][R4.64], RZ ;  /* 0x000000ff0400d985 */ /* 0x0009e4000c101d28 */
.L_x_812:
[----:B------:R-:W-:Y:S05]  /*17c40*/  BSYNC B1 ;  /* 0x0000000000017941 */ /* 0x000fea0003800000 */
.L_x_811:
[----:B---3--:R3:W0:Y:S01]  /*17c50*/  SHFL.IDX PT, R0, R3, 0x1, 0x181f ;  /* 0x00381f0003007f89 */ /* 0x00862200000e0000 */
[----:B------:R-:W-:Y:S03]  /*17c60*/  BSSY B1, `(.L_x_813) ;  /* 0x000000c000017945 */ /* 0x000fe60003800000 */
[----:B--2-4-:R3:W2:Y:S01]  /*17c70*/  SHFL.IDX PT, R4, R6, 0x1, 0x181f ;  /* 0x00381f0006047f89 */ /* 0x0146a200000e0000 */
[----:B------:R-:W-:Y:S05]  /*17c80*/  @P1 BRA `(.L_x_814) ;  /* 0x0000000000241947 */ /* 0x000fea0003800000 */
[----:B------:R-:W-:Y:S02]  /*17c90*/  ULDC UR4, c[0x0][0xac8] ;  /* 0x0002b20000047ab9 */ /* 0x000fe40000000800 */
        /* <DEDUP_REMOVED lines=8> */
.L_x_814:
[----:B------:R-:W-:Y:S05]  /*17d20*/  BSYNC B1 ;  /* 0x0000000000017941 */ /* 0x000fea0003800000 */
.L_x_813:
[----:B0-----:R0:W0:Y:S01]  /*17d30*/  SHFL.IDX PT, R0, R3, 0x2, 0x181f ;  /* 0x00581f0003007f89 */ /* 0x00102200000e0000 */
[----:B------:R-:W-:Y:S03]  /*17d40*/  BSSY B1, `(.L_x_815) ;  /* 0x000000c000017945 */ /* 0x000fe60003800000 */
[----:B--2-4-:R2:W4:Y:S01]  /*17d50*/  SHFL.IDX PT, R4, R6, 0x2, 0x181f ;  /* 0x00581f0006047f89 */ /* 0x01452200000e0000 */
[----:B------:R-:W-:Y:S05]  /*17d60*/  @P0 BRA `(.L_x_816) ;  /* 0x0000000000240947 */ /* 0x000fea0003800000 */
[----:B------:R-:W-:Y:S02]  /*17d70*/  ULDC UR4, c[0x0][0xac8] ;  /* 0x0002b20000047ab9 */ /* 0x000fe40000000800 */
[----:B------:R-:W-:Y:S02]  /*17d80*/  ISETP.GE.AND P2, PT, R197, UR4, PT ;  /* 0x00000004c5007c0c */ /* 0x000fe4000bf46270 */
[----:B------:R-:W-:-:S11]  /*17d90*/  ISETP.GE.AND P3, PT, R198, UR4, PT ;  /* 0x00000004c6007c0c */ /* 0x000fd6000bf66270 */
[CC--:B----4-:R-:W-:Y:S02]  /*17da0*/  @!P2 LEA R10, P0, R197.reuse, R4.reuse, 0x1 ;  /* 0x00000004c50aa211 */ /* 0x0d0fe400078008ff */
[C---:B------:R-:W-:Y:S02]  /*17db0*/  @!P3 LEA R4, P1, R198.reuse, R4, 0x1 ;  /* 0x00000004c604b211 */ /* 0x040fe400078208ff */
[-C--:B0-----:R-:W-:Y:S02]  /*17dc0*/  @!P2 LEA.HI.X R11, R197, R0.reuse, R237, 0x1, P0 ;  /* 0x00000000c50ba211 */ /* 0x081fe400000f0ced */
[----:B------:R-:W-:-:S03]  /*17dd0*/  @!P3 LEA.HI.X R5, R198, R0, R236, 0x1, P1 ;  /* 0x00000000c605b211 */ /* 0x000fc600008f0cec */
[----:B------:R0:W-:Y:S04]  /*17de0*/  @!P2 ST.E.128 desc[UR40][R10.64], RZ ;  /* 0x000000ff0a00a985 */ /* 0x0001e8000c101d28 */
[----:B------:R0:W-:Y:S02]  /*17df0*/  @!P3 ST.E.128 desc[UR40][R4.64], RZ ;  /* 0x000000ff0400b985 */ /* 0x0001e4000c101d28 */
.L_x_816:
[----:B------:R-:W-:Y:S05]  /*17e00*/  BSYNC B1 ;  /* 0x0000000000017941 */ /* 0x000fea0003800000 */
.L_x_815:
[----:B0-----:R-:W-:Y:S01]  /*17e10*/  VIADD R0, R8, 0x60 ;  /* 0x0000006008007836 */ /* 0x001fe20000000000 */
[----:B---3--:R-:W0:Y:S04]  /*17e20*/  SHFL.IDX PT, R3, R3, 0x3, 0x181f ;  /* 0x00781f0003037f89 */ /* 0x008e2800000e0000 */
[----:B------:R-:W-:Y:S01]  /*17e30*/  ISETP.GE.AND P0, PT, R0, R21, PT ;  /* 0x000000150000720c */ /* 0x000fe20003f06270 */
[----:B----4-:R3:W4:-:S12]  /*17e40*/  SHFL.IDX PT, R4, R6, 0x3, 0x181f ;  /* 0x00781f0006047f89 */ /* 0x01071800000e0000 */
[----:B---3--:R-:W-:Y:S05]  /*17e50*/  @P0 BRA `(.L_x_807) ;  /* 0x0000000000240947 */ /* 0x008fea0003800000 */
[----:B------:R-:W-:Y:S02]  /*17e60*/  ULDC UR4, c[0x0][0xac8] ;  /* 0x0002b20000047ab9 */ /* 0x000fe40000000800 */
[----:B------:R-:W-:Y:S02]  /*17e70*/  ISETP.GE.AND P2, PT, R197, UR4, PT ;  /* 0x00000004c5007c0c */ /* 0x000fe4000bf46270 */
[----:B------:R-:W-:-:S11]  /*17e80*/  ISETP.GE.AND P3, PT, R198, UR4, PT ;  /* 0x00000004c6007c0c */ /* 0x000fd6000bf66270 */
[CC--:B--2-4-:R-:W-:Y:S02]  /*17e90*/  @!P2 LEA R6, P0, R197.reuse, R4.reuse, 0x1 ;  /* 0x00000004c506a211 */ /* 0x0d4fe400078008ff */
[C---:B------:R-:W-:Y:S02]  /*17ea0*/  @!P3 LEA R4, P1, R198.reuse, R4, 0x1 ;  /* 0x00000004c604b211 */ /* 0x040fe400078208ff */
[-C--:B0-----:R-:W-:Y:S02]  /*17eb0*/  @!P2 LEA.HI.X R7, R197, R3.reuse, R237, 0x1, P0 ;  /* 0x00000003c507a211 */ /* 0x081fe400000f0ced */
[----:B------:R-:W-:-:S03]  /*17ec0*/  @!P3 LEA.HI.X R5, R198, R3, R236, 0x1, P1 ;  /* 0x00000003c605b211 */ /* 0x000fc600008f0cec */
[----:B------:R0:W-:Y:S04]  /*17ed0*/  @!P2 ST.E.128 desc[UR40][R6.64], RZ ;  /* 0x000000ff0600a985 */ /* 0x0001e8000c101d28 */
[----:B------:R0:W-:Y:S02]  /*17ee0*/  @!P3 ST.E.128 desc[UR40][R4.64], RZ ;  /* 0x000000ff0400b985 */ /* 0x0001e4000c101d28 */
.L_x_807:
[----:B------:R-:W-:Y:S05]  /*17ef0*/  BSYNC B0 ;  /* 0x0000000000007941 */ /* 0x000fea0003800000 */
.L_x_798:
[----:B------:R-:W-:Y:S02]  /*17f00*/  ULDC UR4, c[0x0][0xc3c] ;  /* 0x00030f0000047ab9 */ /* 0x000fe40000000800 */
[----:B-1----:R-:W-:-:S13]  /*17f10*/  ISETP.GE.AND P0, PT, R127, UR4, PT ;  /* 0x000000047f007c0c */ /* 0x002fda000bf06270 */
[----:B------:R-:W-:Y:S05]  /*17f20*/  @!P0 BRA `(.L_x_817) ;  /* 0xfffffe9000f88947 */ /* 0x000fea000383ffff */
[----:B------:R-:W-:Y:S05]  /*17f30*/  BRA `(.L_x_612) ;  /* 0x0000007400f47947 */ /* 0x000fea0003800000 */
.L_x_610:
[----:B------:R-:W-:-:S08]  /*17f40*/  NOP ;  /* 0x0000000000007918 */ /* 0x000fd00000000000 */
[----:B------:R-:W0:-:S00]  /*17f50*/  USETMAXREG.DEALLOC.CTAPOOL 0x18 ;  /* 0x00000018000079c8 */ /* 0x000e0000080e0500 */
[----:B0-----:R-:W2:Y:S01]  /*17f60*/  LDL.LU R3, [R1+0x8] ;  /* 0x0000080001037983 */ /* 0x001ea20000300800 */
[----:B------:R-:W-:Y:S02]  /*17f70*/  LOP3.LUT R2, R2, 0x3, RZ, 0xc0, !PT ;  /* 0x0000000302027812 */ /* 0x000fe400078ec0ff */
[----:B------:R-:W-:-:S04]  /*17f80*/  MOV R4, RZ ;  /* 0x000000ff00047202 */ /* 0x000fc80000000f00 */
[----:B------:R-:W0:Y:S02]  /*17f90*/  SHFL.IDX PT, R2, R2, RZ, 0x1f ;  /* 0x00001fff02027589 */ /* 0x000e2400000e0000 */
[----:B0-----:R-:W-:Y:S02]  /*17fa0*/  ISETP.NE.AND P0, PT, R2, RZ, PT ;  /* 0x000000ff0200720c */ /* 0x001fe40003f05270 */
        /* <DEDUP_REMOVED lines=11> */
.L_x_818:
[----:B------:R-:W-:Y:S01]  /*18060*/  LOP3.LUT R5, R0, 0x1f, RZ, 0xc0, !PT ;  /* 0x0000001f00057812 */ /* 0x000fe200078ec0ff */
[----:B------:R-:W-:Y:S01]  /*18070*/  ULDC UR4, c[0x0][0xc3c] ;  /* 0x00030f0000047ab9 */ /* 0x000fe20000000800 */
[----:B------:R-:W1:Y:S01]  /*18080*/  S2UR UR6, SR_CTAID.X ;  /* 0x00000000000679c3 */ /* 0x000e620000002500 */
[----:B------:R-:W-:Y:S01]  /*18090*/  ULDC UR5, c[0x0][0xc38] ;  /* 0x00030e0000057ab9 */ /* 0x000fe20000000800 */
[----:B------:R-:W-:-:S04]  /*180a0*/  ISETP.NE.AND P0, PT, R5, 0x1f, PT ;  /* 0x0000001f0500780c */ /* 0x000fc80003f05270 */
[----:B------:R-:W-:-:S13]  /*180b0*/  ISETP.GE.OR P1, PT, R5, UR4, !P0 ;  /* 0x0000000405007c0c */ /* 0x000fda000c726670 */
[----:B0-----:R-:W0:Y:S02]  /*180c0*/  @!P1 LDC.64 R2, c[0x0][0xc80] ;  /* 0x00032000ff029b82 */ /* 0x001e240000000a00 */
[----:B0-----:R-:W-:-:S05]  /*180d0*/  @!P1 IMAD.WIDE.U32 R2, R5, 0x4, R2 ;  /* 0x0000000405029825 */ /* 0x001fca00078e0002 */
[----:B------:R-:W2:Y:S01]  /*180e0*/  @!P1 LDG.E R4, desc[UR40][R2.64] ;  /* 0x0000002802049981 */ /* 0x000ea2000c1e1900 */
[C---:B------:R-:W-:Y:S01]  /*180f0*/  ISETP.NE.AND P1, PT, R5.reuse, RZ, PT ;  /* 0x000000ff0500720c */ /* 0x040fe20003f25270 */
[----:B------:R-:W-:Y:S01]  /*18100*/  UMOV UR4, URZ ;  /* 0x0000003f00047c82 */ /* 0x000fe20008000000 */
[C---:B------:R-:W-:Y:S02]  /*18110*/  ISETP.GE.U32.AND P2, PT, R5.reuse, 0x2, PT ;  /* 0x000000020500780c */ /* 0x040fe40003f46070 */
[C---:B------:R-:W-:Y:S02]  /*18120*/  ISETP.GE.U32.AND P3, PT, R5.reuse, 0x4, PT ;  /* 0x000000040500780c */ /* 0x040fe40003f66070 */
[C---:B------:R-:W-:Y:S02]  /*18130*/  ISETP.GE.U32.AND P4, PT, R5.reuse, 0x8, PT ;  /* 0x000000080500780c */ /* 0x040fe40003f86070 */
[----:B------:R-:W-:Y:S02]  /*18140*/  ISETP.GE.U32.AND P5, PT, R5, 0x10, PT ;  /* 0x000000100500780c */ /* 0x000fe40003fa6070 */
[----:B------:R-:W-:Y:S01]  /*18150*/  MOV R16, RZ ;  /* 0x000000ff00107202 */ /* 0x000fe20000000f00 */
[----:B--2---:R-:W0:Y:S02]  /*18160*/  SHFL.UP PT, R6, R4, 0x1, RZ ;  /* 0x0420000004067989 */ /* 0x004e2400000e00ff */
[----:B0-----:R-:W-:-:S05]  /*18170*/  SEL R7, R6, RZ, P1 ;  /* 0x000000ff06077207 */ /* 0x001fca0000800000 */
[----:B------:R-:W-:-:S05]  /*18180*/  IMAD.IADD R7, R4, 0x1, R7 ;  /* 0x0000000104077824 */ /* 0x000fca00078e0207 */
[----:B------:R-:W0:Y:S02]  /*18190*/  SHFL.UP PT, R6, R7, 0x2, RZ ;  /* 0x0440000007067989 */ /* 0x000e2400000e00ff */
[----:B0-----:R-:W-:-:S05]  /*181a0*/  SEL R6, R6, RZ, P2 ;  /* 0x000000ff06067207 */ /* 0x001fca0001000000 */
[----:B------:R-:W-:-:S05]  /*181b0*/  IMAD.IADD R6, R7, 0x1, R6 ;  /* 0x0000000107067824 */ /* 0x000fca00078e0206 */
[----:B------:R-:W0:Y:S02]  /*181c0*/  SHFL.UP PT, R8, R6, 0x4, RZ ;  /* 0x0480000006087989 */ /* 0x000e2400000e00ff */
[----:B0-----:R-:W-:-:S04]  /*181d0*/  SEL R3, R8, RZ, P3 ;  /* 0x000000ff08037207 */ /* 0x001fc80001800000 */
[----:B------:R-:W-:-:S05]  /*181e0*/  IADD3 R3, R6, R3, RZ ;  /* 0x0000000306037210 */ /* 0x000fca0007ffe0ff */
        /* <DEDUP_REMOVED lines=8> */
[----:B------:R-:W-:Y:S01]  /*18270*/  IMAD.MOV.U32 R3, RZ, RZ, R6 ;  /* 0x000000ffff037224 */ /* 0x000fe200078e0006 */
[----:B-1----:R-:W-:-:S13]  /*18280*/  ISETP.GT.AND P6, PT, R6, UR6, PT ;  /* 0x0000000606007c0c */ /* 0x002fda000bfc4270 */
[----:B------:R-:W-:Y:S05]  /*18290*/  @P6 BRA `(.L_x_820) ;  /* 0x00000000009c6947 */ /* 0x000fea0003800000 */
[----:B------:R-:W0:Y:S01]  /*182a0*/  LDC R7, c[0x0][0xc3c] ;  /* 0x00030f00ff077b82 */ /* 0x000e220000000800 */
[----:B------:R-:W-:Y:S01]  /*182b0*/  IMAD.MOV.U32 R6, RZ, RZ, R3 ;  /* 0x000000ffff067224 */ /* 0x000fe200078e0003 */
[----:B------:R-:W-:Y:S01]  /*182c0*/  UMOV UR4, URZ ;  /* 0x0000003f00047c82 */ /* 0x000fe20008000000 */
[----:B------:R-:W-:Y:S01]  /*182d0*/  ULDC UR7, c[0x0][0xc3c] ;  /* 0x00030f0000077ab9 */ /* 0x000fe20000000800 */
[----:B------:R-:W-:-:S05]  /*182e0*/  ULDC UR5, c[0x0][0xc38] ;  /* 0x00030e0000057ab9 */ /* 0x000fca0000000800 */
.L_x_824:
[----:B------:R-:W-:Y:S01]  /*182f0*/  UIADD3 UR4, UR4, 0x1f, URZ ;  /* 0x0000001f04047890 */ /* 0x000fe2000fffe03f */
[----:B------:R-:W-:-:S05]  /*18300*/  MOV R19, UR7 ;  /* 0x0000000700137c02 */ /* 0x000fca0008000f00 */
[----:B0-----:R-:W-:-:S13]  /*18310*/  ISETP.LE.AND P6, PT, R7, UR4, PT ;  /* 0x0000000407007c0c */ /* 0x001fda000bfc3270 */
[----:B------:R-:W-:Y:S05]  /*18320*/  @P6 BRA `(.L_x_821) ;  /* 0x00000004001c6947 */ /* 0x000fea0003800000 */
[----:B------:R-:W-:Y:S01]  /*18330*/  VIADD R8, R5, UR4 ;  /* 0x0000000405087c36 */ /* 0x000fe20008000000 */
[----:B------:R-:W-:Y:S01]  /*18340*/  BSSY B0, `(.L_x_822) ;  /* 0x0000007000007945 */ /* 0x000fe20003800000 */
[----:B------:R-:W-:-:S03]  /*18350*/  IMAD.MOV.U32 R4, RZ, RZ, RZ ;  /* 0x000000ffff047224 */ /* 0x000fc600078e00ff */
[----:B------:R-:W-:-:S13]  /*18360*/  ISETP.GE.OR P6, PT, R8, R7, !P0 ;  /* 0x000000070800720c */ /* 0x000fda00047c6670 */
[----:B------:R-:W-:Y:S05]  /*18370*/  @P6 BRA `(.L_x_823) ;  /* 0x00000000000c6947 */ /* 0x000fea0003800000 */
[----:B------:R-:W0:Y:S02]  /*18380*/  LDC.64 R2, c[0x0][0xc80] ;  /* 0x00032000ff027b82 */ /* 0x000e240000000a00 */
[----:B0-----:R-:W-:-:S05]  /*18390*/  IMAD.WIDE R2, R8, 0x4, R2 ;  /* 0x0000000408027825 */ /* 0x001fca00078e0202 */
[----:B------:R0:W5:Y:S02]  /*183a0*/  LDG.E R4, desc[UR40][R2.64] ;  /* 0x0000002802047981 */ /* 0x000164000c1e1900 */
.L_x_823:
[----:B------:R-:W-:Y:S05]  /*183b0*/  BSYNC B0 ;  /* 0x0000000000007941 */ /* 0x000fea0003800000 */
.L_x_822:
[----:B0----5:R-:W0:Y:S02]  /*183c0*/  SHFL.UP PT, R2, R4, 0x1, RZ ;  /* 0x0420000004027989 */ /* 0x021e2400000e00ff */
        /* <DEDUP_REMOVED lines=19> */
[----:B------:R-:W-:-:S07]  /*18500*/  MOV R2, R11 ;  /* 0x0000000b00027202 */ /* 0x000fce0000000f00 */
.L_x_820:
        /* <DEDUP_REMOVED lines=12> */
[----:B0-----:R-:W-:Y:S01]  /*185d0*/  IADD3 R11, RZ, -R3, RZ ;  /* 0x80000003ff0b7210 */ /* 0x001fe20007ffe0ff */
[----:B------:R-:W-:Y:S06]  /*185e0*/  @!P0 BRA `(.L_x_825) ;  /* 0x0000000000088947 */ /* 0x000fec0003800000 */
[----:B------:R-:W-:-:S05]  /*185f0*/  VIADD R9, R19, 0xffffffff ;  /* 0xffffffff13097836 */ /* 0x000fca0000000000 */
[----:B------:R0:W1:Y:S02]  /*18600*/  SHFL.IDX PT, R16, R2, R9, 0x1f ;  /* 0x00001f0902107589 */ /* 0x00006400000e0000 */
.L_x_825:
[----:B-1----:R-:W-:Y:S01]  /*18610*/  IMAD R16, R16, UR5, R7 ;  /* 0x0000000510107c24 */ /* 0x002fe2000f8e0207 */
[----:B------:R-:W-:Y:S01]  /*18620*/  IADD3 R19, R19, UR4, RZ ;  /* 0x0000000413137c10 */ /* 0x000fe2000fffe0ff */
[----:B------:R-:W-:Y:S02]  /*18630*/  IMAD R7, R11, R6, RZ ;  /* 0x000000060b077224 */ /* 0x000fe400078e02ff */
[----:B0-----:R-:W-:Y:S01]  /*18640*/  IMAD.MOV.U32 R2, RZ, RZ, RZ ;  /* 0x000000ffff027224 */ /* 0x001fe200078e00ff */
[----:B------:R-:W-:-:S03]  /*18650*/  IADD3 R9, -R16, UR6, RZ ;  /* 0x0000000610097c10 */ /* 0x000fc6000fffe1ff */
[----:B------:R-:W-:Y:S01]  /*18660*/  IMAD.HI.U32 R2, R3, R7, R2 ;  /* 0x0000000703027227 */ /* 0x000fe200078e0002 */
[----:B------:R-:W-:Y:S02]  /*18670*/  IABS R7, R4 ;  /* 0x0000000400077213 */ /* 0x000fe40000000000 */
[----:B------:R-:W-:Y:S02]  /*18680*/  IABS R3, R9 ;  /* 0x0000000900037213 */ /* 0x000fe40000000000 */
[----:B------:R-:W-:-:S03]  /*18690*/  IADD3 R7, RZ, -R7, RZ ;  /* 0x80000007ff077210 */ /* 0x000fc60007ffe0ff */
        /* <DEDUP_REMOVED lines=9> */
[----:B------:R-:W-:-:S06]  /*18730*/  @P0 IADD3 R2, R2, 0x1, RZ ;  /* 0x0000000102020810 */ /* 0x000fcc0007ffe0ff */
[----:B------:R-:W-:Y:S01]  /*18740*/  @!P2 IMAD.MOV R2, RZ, RZ, -R2 ;  /* 0x000000ffff02a224 */ /* 0x000fe200078e0a02 */
[----:B------:R-:W-:-:S05]  /*18750*/  @!P1 LOP3.LUT R2, RZ, R4, RZ, 0x33, !PT ;  /* 0x00000004ff029212 */ /* 0x000fca00078e33ff */
[--C-:B------:R-:W-:Y:S02]  /*18760*/  IMAD.MOV R17, RZ, RZ, -R2.reuse ;  /* 0x000000ffff117224 */ /* 0x100fe400078e0a02 */
[----:B------:R-:W-:Y:S02]  /*18770*/  IMAD.MOV.U32 R18, RZ, RZ, R2 ;  /* 0x000000ffff127224 */ /* 0x000fe400078e0002 */
[----:B------:R-:W-:Y:S01]  /*18780*/  IMAD R17, R4, R17, R9 ;  /* 0x0000001104117224 */ /* 0x000fe200078e0209 */
[----:B------:R-:W-:Y:S06]  /*18790*/  BRA `(.L_x_826) ;  /* 0x00000000000c7947 */ /* 0x000fec0003800000 */
.L_x_821:
[----:B------:R-:W-:Y:S01]  /*187a0*/  IMAD.MOV.U32 R17, RZ, RZ, RZ ;  /* 0x000000ffff117224 */ /* 0x000fe200078e00ff */
[----:B------:R-:W-:Y:S01]  /*187b0*/  MOV R16, UR6 ;  /* 0x0000000600107c02 */ /* 0x000fe20008000f00 */
[----:B------:R-:W-:-:S07]  /*187c0*/  IMAD.MOV.U32 R18, RZ, RZ, RZ ;  /* 0x000000ffff127224 */ /* 0x000fce00078e00ff */
.L_x_826:
[----:B------:R-:W-:-:S13]  /*187d0*/  ISETP.NE.AND P0, PT, R5, RZ, PT ;  /* 0x000000ff0500720c */ /* 0x000fda0003f05270 */
[----:B------:R-:W0:Y:S01]  /*187e0*/  @!P0 S2R R3, SR_CgaCtaId ;  /* 0x0000000000038919 */ /* 0x000e220000008800 */
[----:B------:R-:W-:-:S04]  /*187f0*/  @!P0 MOV R2, 0x400 ;  /* 0x0000040000028802 */ /* 0x000fc80000000f00 */
[----:B0-----:R-:W-:-:S05]  /*18800*/  @!P0 LEA R2, R3, R2, 0x18 ;  /* 0x0000000203028211 */ /* 0x001fca00078ec0ff */
[----:B------:R2:W-:Y:S01]  /*18810*/  @!P0 STS.128 [R2+0x348d0], R16 ;  /* 0x0348d01002008388 */ /* 0x0005e20000000c00 */
[----:B------:R-:W-:Y:S06]  /*18820*/  BAR.ARV 0x5, 0x180 ;  /* 0x0146000000007b1d */ /* 0x000fec0000002000 */
.L_x_819:
[----:B--2---:R-:W-:Y:S01]  /*18830*/  IMAD.MOV.U32 R2, RZ, RZ, 0x1 ;  /* 0x00000001ff027424 */ /* 0x004fe200078e00ff */
[----:B------:R2:W-:Y:S01]  /*18840*/  STL [R1+0xc], RZ ;  /* 0x00000cff01007387 */ /* 0x0005e20000100800 */
[----:B------:R-:W-:Y:S02]  /*18850*/  ULDC UR4, c[0x0][0xc3c] ;  /* 0x00030f0000047ab9 */ /* 0x000fe40000000800 */
[----:B-1----:R-:W-:Y:S01]  /*18860*/  ISETP.GE.AND P0, PT, R19, UR4, PT ;  /* 0x0000000413007c0c */ /* 0x002fe2000bf06270 */
[----:B------:R2:W-:Y:S04]  /*18870*/  STL [R1+0x18], R2 ;  /* 0x0000180201007387 */ /* 0x0005e80000100800 */
[----:B------:R2:W-:Y:S08]  /*18880*/  STL [R1+0x58], RZ ;  /* 0x000058ff01007387 */ /* 0x0005f00000100800 */
[----:B--2---:R-:W-:Y:S05]  /*18890*/  @P0 BRA `(.L_x_827) ;  /* 0x0000006800b40947 */ /* 0x004fea0003800000 */
[----:B------:R-:W2:Y:S01]  /*188a0*/  LDL.LU R5, [R1+0x8] ;  /* 0x0000080001057983 */ /* 0x000ea20000300800 */
[C---:B------:R-:W-:Y:S01]  /*188b0*/  SHF.L.U32 R2, R0.reuse, 0x3, RZ ;  /* 0x0000000300027819 */ /* 0x040fe200000006ff */
[----:B------:R-:W1:Y:S01]  /*188c0*/  S2UR UR5, SR_CgaCtaId ;  /* 0x00000000000579c3 */ /* 0x000e620000008800 */
[----:B------:R-:W-:Y:S01]  /*188d0*/  LOP3.LUT R7, R0, 0x7f, RZ, 0xc0, !PT ;  /* 0x0000007f00077812 */ /* 0x000fe200078ec0ff */
[----:B------:R-:W-:Y:S01]  /*188e0*/  UMOV UR4, 0x400 ;  /* 0x0000040000047882 */ /* 0x000fe20000000000 */
[C---:B0-----:R-:W-:Y:S01]  /*188f0*/  LOP3.LUT R3, R2.reuse, 0x1f8, RZ, 0xc0, !PT ;  /* 0x000001f802037812 */ /* 0x041fe200078ec0ff */
[----:B------:R-:W-:Y:S01]  /*18900*/  BSSY B8, `(.L_x_827) ;  /* 0x00006a6000087945 */ /* 0x000fe20003800000 */
[----:B------:R-:W-:Y:S01]  /*18910*/  ISETP.NE.AND P1, PT, R7, RZ, PT ;  /* 0x000000ff0700720c */ /* 0x000fe20003f25270 */
[----:B------:R-:W-:Y:S01]  /*18920*/  ULDC.64 UR36, c[0x0][0x198] ;  /* 0x0000660000247ab9 */ /* 0x000fe20000000a00 */
[----:B------:R-:W-:Y:S01]  /*18930*/  LOP3.LUT R4, R3, 0x38, R0, 0x78, !PT ;  /* 0x0000003803047812 */ /* 0x000fe200078e7800 */
[----:B------:R-:W-:Y:S01]  /*18940*/  IMAD.SHL.U32 R3, R7, 0x8, RZ ;  /* 0x0000000807037824 */ /* 0x000fe200078e00ff */
[----:B------:R-:W-:Y:S01]  /*18950*/  SHF.R.U32.HI R6, RZ, 0x3, R7 ;  /* 0x00000003ff067819 */ /* 0x000fe20000011607 */
[----:B------:R-:W-:Y:S01]  /*18960*/  ULOP3.LUT UR38, UR61, 0x2, URZ, 0xfc, !UPT ;  /* 0x000000023d267892 */ /* 0x000fe2000f8efc3f */
[----:B------:R-:W-:Y:S01]  /*18970*/  LOP3.LUT R2, R2, 0x38, RZ, 0xc0, !PT ;  /* 0x0000003802027812 */ /* 0x000fe200078ec0ff */
[----:B------:R-:W-:Y:S01]  /*18980*/  ULDC UR39, c[0x0][0xc] ;  /* 0x0000030000277ab9 */ /* 0x000fe20000000800 */
[----:B------:R-:W-:-:S02]  /*18990*/  LOP3.LUT R3, R4, 0x200, R3, 0xf8, !PT ;  /* 0x0000020004037812 */ /* 0x000fc400078ef803 */
[C---:B------:R-:W-:Y:S01]  /*189a0*/  LOP3.LUT P0, R4, R0.reuse, 0x1f, RZ, 0xc0, !PT ;  /* 0x0000001f00047812 */ /* 0x040fe2000780c0ff */
[----:B------:R-:W-:-:S04]  /*189b0*/  IMAD.SHL.U32 R0, R0, 0x10, RZ ;  /* 0x0000001000007824 */ /* 0x000fc800078e00ff */
[----:B------:R0:W-:Y:S01]  /*189c0*/  STL [R1+0x2c], R4 ;  /* 0x00002c0401007387 */ /* 0x0001e20000100800 */
[----:B------:R-:W-:Y:S01]  /*189d0*/  LOP3.LUT R6, R6, 0x70, R0, 0xf8, !PT ;  /* 0x0000007006067812 */ /* 0x000fe200078ef800 */
[----:B-1----:R-:W-:-:S06]  /*189e0*/  ULEA UR4, UR5, UR4, 0x18 ;  /* 0x0000000405047291 */ /* 0x002fcc000f8ec03f */
[----:B0-----:R-:W-:-:S05]  /*189f0*/  MOV R4, UR4 ;  /* 0x0000000400047c02 */ /* 0x001fca0008000f00 */
[----:B------:R-:W-:Y:S01]  /*18a00*/  IMAD R0, R3, 0x2, R4 ;  /* 0x0000000203007824 */ /* 0x000fe200078e0204 */
[----:B------:R-:W-:Y:S01]  /*18a10*/  STL [R1+0x4], R4 ;  /* 0x0000040401007387 */ /* 0x000fe20000100800 */
[----:B------:R-:W-:-:S03]  /*18a20*/  LOP3.LUT R3, R2, 0x40, RZ, 0xfc, !PT ;  /* 0x0000004002037812 */ /* 0x000fc600078efcff */
[----:B------:R0:W-:Y:S04]  /*18a30*/  STL [R1+0x30], R0 ;  /* 0x0000300001007387 */ /* 0x0001e80000100800 */
[----:B------:R-:W-:Y:S01]  /*18a40*/  STL [R1+0x10], RZ ;  /* 0x000010ff01007387 */ /* 0x000fe20000100800 */
[----:B0-----:R-:W-:Y:S01]  /*18a50*/  IMAD.MOV.U32 R0, RZ, RZ, 0x1 ;  /* 0x00000001ff007424 */ /* 0x001fe200078e00ff */
[----:B--2---:R-:W-:-:S04]  /*18a60*/  LOP3.LUT R5, R5, 0xfffffffd, RZ, 0xc0, !PT ;  /* 0xfffffffd05057812 */ /* 0x004fc800078ec0ff */
[----:B------:R-:W-:-:S04]  /*18a70*/  @P1 LOP3.LUT R5, R5, 0x2, RZ, 0xfc, !PT ;  /* 0x0000000205051812 */ /* 0x000fc800078efcff */
[----:B------:R-:W-:-:S04]  /*18a80*/  LOP3.LUT R5, R5, 0xfffffffe, RZ, 0xc0, !PT ;  /* 0xfffffffe05057812 */ /* 0x000fc800078ec0ff */
[----:B------:R-:W-:Y:S02]  /*18a90*/  @P0 LOP3.LUT R5, R5, 0x1, RZ, 0xfc, !PT ;  /* 0x0000000105050812 */ /* 0x000fe400078efcff */
[----:B------:R-:W-:Y:S02]  /*18aa0*/  ISETP.NE.OR P0, PT, R7, RZ, !P0 ;  /* 0x000000ff0700720c */ /* 0x000fe40004705670 */
[----:B------:R-:W-:-:S11]  /*18ab0*/  LOP3.LUT R5, R5, 0xfffffff7, RZ, 0xc0, !PT ;  /* 0xfffffff705057812 */ /* 0x000fd600078ec0ff */
[----:B------:R-:W-:-:S05]  /*18ac0*/  @P0 LOP3.LUT R5, R5, 0x8, RZ, 0xfc, !PT ;  /* 0x0000000805050812 */ /* 0x000fca00078efcff */
[----:B------:R-:W-:Y:S04]  /*18ad0*/  STL [R1+0x8], R5 ;  /* 0x0000080501007387 */ /* 0x000fe80000100800 */
[----:B------:R-:W-:Y:S04]  /*18ae0*/  STL [R1+0x24], R0 ;  /* 0x0000240001007387 */ /* 0x000fe80000100800 */
[----:B------:R-:W-:Y:S04]  /*18af0*/  STL [R1+0x58], RZ ;  /* 0x000058ff01007387 */ /* 0x000fe80000100800 */
[----:B------:R-:W-:Y:S04]  /*18b00*/  STL [R1+0xc], RZ ;  /* 0x00000cff01007387 */ /* 0x000fe80000100800 */
[----:B------:R0:W-:Y:S02]  /*18b10*/  STL [R1+0x18], R0 ;  /* 0x0000180001007387 */ /* 0x0001e40000100800 */
[----:B0-----:R-:W-:-:S07]  /*18b20*/  LOP3.LUT R0, R2, 0x80, RZ, 0xfc, !PT ;  /* 0x0000008002007812 */ /* 0x001fce00078efcff */
.L_x_971:
[----:B0---4-:R-:W0:Y:S02]  /*18b30*/  LDC.64 R2, c[0x0][0xc88] ;  /* 0x00032200ff027b82 */ /* 0x011e240000000a00 */
[----:B0-----:R-:W-:-:S05]  /*18b40*/  IMAD.WIDE R2, R19, 0x4, R2 ;  /* 0x0000000413027825 */ /* 0x001fca00078e0202 */
[----:B--2---:R-:W2:Y:S01]  /*18b50*/  LDG.E R15, desc[UR40][R2.64] ;  /* 0x00000028020f7981 */ /* 0x004ea2000c1e1900 */
[----:B------:R-:W-:Y:S05]  /*18b60*/  YIELD ;  /* 0x0000000000007946 */ /* 0x000fea0003800000 */
[----:B------:R-:W-:Y:S01]  /*18b70*/  ULDC.64 UR4, c[0x0][0xa28] ;  /* 0x00028a0000047ab9 */ /* 0x000fe20000000a00 */
[----:B------:R-:W-:Y:S01]  /*18b80*/  ULDC.64 UR10, c[0x0][0xa18] ;  /* 0x00028600000a7ab9 */ /* 0x000fe20000000a00 */
[----:B------:R-:W-:Y:S01]  /*18b90*/  ISETP.NE.U32.AND P0, PT, RZ, UR4, PT ;  /* 0x00000004ff007c0c */ /* 0x000fe2000bf05070 */
[----:B------:R-:W-:Y:S01]  /*18ba0*/  ULDC.64 UR6, c[0x0][0xa08] ;  /* 0x0002820000067ab9 */ /* 0x000fe20000000a00 */
[----:B------:R-:W-:-:S02]  /*18bb0*/  ISETP.NE.U32.AND P3, PT, RZ, UR10, PT ;  /* 0x0000000aff007c0c */ /* 0x000fc4000bf65070 */
[----:B------:R-:W-:Y:S01]  /*18bc0*/  MOV R0, RZ ;  /* 0x000000ff00007202 */ /* 0x000fe20000000f00 */
[----:B------:R-:W-:Y:S01]  /*18bd0*/  IMAD.MOV.U32 R12, RZ, RZ, RZ ;  /* 0x000000ffff0c7224 */ /* 0x000fe200078e00ff */
[----:B------:R-:W-:Y:S01]  /*18be0*/  ISETP.NE.AND.EX P0, PT, RZ, UR5, PT, P0 ;  /* 0x00000005ff007c0c */ /* 0x000fe2000bf05300 */
[----:B------:R-:W-:Y:S01]  /*18bf0*/  ULDC.64 UR8, c[0x0][0xa10] ;  /* 0x0002840000087ab9 */ /* 0x000fe20000000a00 */
[----:B------:R-:W-:Y:S02]  /*18c00*/  ISETP.NE.AND.EX P3, PT, RZ, UR11, PT, P3 ;  /* 0x0000000bff007c0c */ /* 0x000fe4000bf65330 */
[----:B--2---:R-:W-:Y:S01]  /*18c10*/  SHF.R.S32.HI R4, RZ, 0x1f, R15 ;  /* 0x0000001fff047819 */ /* 0x004fe2000001140f */
[----:B------:R-:W-:-:S08]  /*18c20*/  IMAD.SHL.U32 R14, R15, 0x4, RZ ;  /* 0x000000040f0e7824 */ /* 0x000fd000078e00ff */
[C---:B------:R-:W-:Y:S01]  /*18c30*/  @P0 LEA R2, P1, R15.reuse, UR4, 0x2 ;  /* 0x000000040f020c11 */ /* 0x040fe2000f8210ff */
[----:B------:R-:W-:Y:S01]  /*18c40*/  STL [R1+0x34], R15 ;  /* 0x0000340f01007387 */ /* 0x000fe20000100800 */
[C-C-:B------:R-:W-:Y:S02]  /*18c50*/  SHF.L.U64.HI R13, R15.reuse, 0x2, R4.reuse ;  /* 0x000000020f0d7819 */ /* 0x140fe40000010204 */
[----:B------:R-:W-:Y:S01]  /*18c60*/  @P0 LEA.HI.X R3, R15, UR5, R4, 0x2, P1 ;  /* 0x000000050f030c11 */ /* 0x000fe200088f1404 */
[----:B------:R-:W-:Y:S01]  /*18c70*/  ULDC.64 UR4, c[0x0][0xa00] ;  /* 0x0002800000047ab9 */ /* 0x000fe20000000a00 */
[C---:B------:R-:W-:Y:S01]  /*18c80*/  @P3 IADD3 R8, P1, R14.reuse, UR10, RZ ;  /* 0x0000000a0e083c10 */ /* 0x040fe2000ff3e0ff */
[----:B------:R0:W-:Y:S03]  /*18c90*/  STL [R1+0x44], R4 ;  /* 0x0000440401007387 */ /* 0x0001e60000100800 */
[----:B------:R-:W-:Y:S01]  /*18ca0*/  @P3 IADD3.X R9, R13, UR11, RZ, P1, !PT ;  /* 0x0000000b0d093c10 */ /* 0x000fe20008ffe4ff */
[----:B-1----:R1:W5:Y:S01]  /*18cb0*/  @P0 LDG.E R0, desc[UR40][R2.64] ;  /* 0x0000002802000981 */ /* 0x002362000c1e1900 */
[----:B------:R-:W-:-:S02]  /*18cc0*/  IADD3 R6, P1, R14, UR6, RZ ;  /* 0x000000060e067c10 */ /* 0x000fc4000ff3e0ff */
[----:B------:R-:W-:Y:S02]  /*18cd0*/  CS2R R10, SRZ ;  /* 0x00000000000a7805 */ /* 0x000fe4000001ff00 */
[----:B------:R-:W-:Y:S01]  /*18ce0*/  ISETP.NE.U32.AND P2, PT, RZ, UR6, PT ;  /* 0x00000006ff007c0c */ /* 0x000fe2000bf45070 */
[----:B------:R-:W-:Y:S01]  /*18cf0*/  STL [R1], R14 ;  /* 0x0000000e01007387 */ /* 0x000fe20000100800 */
[----:B------:R-:W-:Y:S02]  /*18d00*/  IADD3.X R7, R13, UR7, RZ, P1, !PT ;  /* 0x000000070d077c10 */ /* 0x000fe40008ffe4ff */
[----:B------:R-:W-:Y:S01]  /*18d10*/  ISETP.NE.U32.AND P1, PT, RZ, UR4, PT ;  /* 0x00000004ff007c0c */ /* 0x000fe2000bf25070 */
[----:B------:R-:W-:Y:S01]  /*18d20*/  STL [R1+0x28], R13 ;  /* 0x0000280d01007387 */ /* 0x000fe20000100800 */
[----:B------:R-:W-:Y:S02]  /*18d30*/  ISETP.NE.AND.EX P2, PT, RZ, UR7, PT, P2 ;  /* 0x00000007ff007c0c */ /* 0x000fe4000bf45320 */
[----:B------:R-:W-:-:S02]  /*18d40*/  ISETP.NE.AND.EX P1, PT, RZ, UR5, PT, P1 ;  /* 0x00000005ff007c0c */ /* 0x000fc4000bf25310 */
[----:B-1----:R-:W-:-:S04]  /*18d50*/  IADD3 R2, P0, R14, UR4, RZ ;  /* 0x000000040e027c10 */ /* 0x002fc8000ff1e0ff */
[----:B------:R-:W-:Y:S01]  /*18d60*/  IADD3.X R3, R13, UR5, RZ, P0, !PT ;  /* 0x000000050d037c10 */ /* 0x000fe200087fe4ff */
[----:B------:R-:W-:Y:S01]  /*18d70*/  ULDC UR4, c[0x0][0x288] ;  /* 0x0000a20000047ab9 */ /* 0x000fe20000000800 */
[----:B0-----:R-:W-:-:S03]  /*18d80*/  IADD3 R4, P0, R14, UR8, RZ ;  /* 0x000000080e047c10 */ /* 0x001fc6000ff1e0ff */
[----:B------:R-:W5:Y:S01]  /*18d90*/  @P2 LDG.E R11, desc[UR40][R6.64] ;  /* 0x00000028060b2981 */ /* 0x000f62000c1e1900 */
[----:B------:R-:W-:Y:S02]  /*18da0*/  IADD3.X R5, R13, UR9, RZ, P0, !PT ;  /* 0x000000090d057c10 */ /* 0x000fe400087fe4ff */
[----:B------:R-:W-:Y:S01]  /*18db0*/  ISETP.NE.U32.AND P0, PT, RZ, UR8, PT ;  /* 0x00000008ff007c0c */ /* 0x000fe2000bf05070 */
[----:B------:R-:W2:Y:S03]  /*18dc0*/  @P1 LDG.E R12, desc[UR40][R2.64] ;  /* 0x00000028020c1981 */ /* 0x000ea6000c1e1900 */
[----:B------:R-:W-:-:S13]  /*18dd0*/  ISETP.NE.AND.EX P0, PT, RZ, UR9, PT, P0 ;  /* 0x00000009ff007c0c */ /* 0x000fda000bf05300 */
[----:B------:R-:W5:Y:S04]  /*18de0*/  @P0 LDG.E R10, desc[UR40][R4.64] ;  /* 0x00000028040a0981 */ /* 0x000f68000c1e1900 */
[----:B--2---:R0:W-:Y:S02]  /*18df0*/  STL [R1+0x40], R12 ;  /* 0x0000400c01007387 */ /* 0x0041e40000100800 */
[----:B0-----:R-:W-:Y:S01]  /*18e00*/  MOV R12, UR4 ;  /* 0x00000004000c7c02 */ /* 0x001fe20008000f00 */
[----:B------:R-:W-:-:S05]  /*18e10*/  ULDC.64 UR4, c[0x0][0x418] ;  /* 0x0001060000047ab9 */ /* 0x000fca0000000a00 */
[----:B------:R0:W2:Y:S01]  /*18e20*/  @P3 LDG.E R12, desc[UR40][R8.64] ;  /* 0x00000028080c3981 */ /* 0x0000a2000c1e1900 */
[----:B------:R-:W-:-:S03]  /*18e30*/  UISETP.NE.U32.AND UP0, UPT, UR4, URZ, UPT ;  /* 0x0000003f0400728c */ /* 0x000fc6000bf05070 */
[----:B------:R-:W-:Y:S01]  /*18e40*/  ULDC UR4, c[0x0][0x424] ;  /* 0x0001090000047ab9 */ /* 0x000fe20000000800 */
[----:B------:R-:W-:-:S03]  /*18e50*/  UISETP.NE.AND.EX UP0, UPT, UR5, URZ, UPT, UP0 ;  /* 0x0000003f0500728c */ /* 0x000fc6000bf05300 */
[----:B------:R-:W-:Y:S01]  /*18e60*/  ULDC UR5, c[0x0][0x2f0] ;  /* 0x0000bc0000057ab9 */ /* 0x000fe20000000800 */
[----:B------:R-:W-:-:S04]  /*18e70*/  USEL UR4, UR4, 0x1, UP0 ;  /* 0x0000000104047887 */ /* 0x000fc80008000000 */
[----:B------:R-:W-:-:S03]  /*18e80*/  UIMAD UR4, UR4, UR5, URZ ;  /* 0x00000005040472a4 */ /* 0x000fc6000f8e023f */
[----:B------:R-:W-:Y:S02]  /*18e90*/  ULDC UR5, c[0x0][0x348] ;  /* 0x0000d20000057ab9 */ /* 0x000fe40000000800 */
[----:B0-----:R-:W-:Y:S02]  /*18ea0*/  IMAD.U32 R9, RZ, RZ, UR5 ;  /* 0x00000005ff097e24 */ /* 0x001fe4000f8e00ff */
[----:B------:R-:W-:Y:S01]  /*18eb0*/  IMAD.U32 R8, RZ, RZ, UR4 ;  /* 0x00000004ff087e24 */ /* 0x000fe2000f8e00ff */
[----:B--2---:R0:W-:Y:S01]  /*18ec0*/  STL [R1+0x54], R12 ;  /* 0x0000540c01007387 */ /* 0x0041e20000100800 */
[----:B------:R-:W-:Y:S05]  /*18ed0*/  @P3 BRA `(.L_x_828) ;  /* 0x0000000000143947 */ /* 0x000fea0003800000 */
[----:B------:R-:W-:Y:S05]  /*18ee0*/  @!P1 BRA `(.L_x_828) ;  /* 0x0000000000109947 */ /* 0x000fea0003800000 */
[----:B0-----:R-:W2:Y:S04]  /*18ef0*/  LDG.E R12, desc[UR40][R2.64] ;  /* 0x00000028020c7981 */ /* 0x001ea8000c1e1900 */
[----:B------:R-:W2:Y:S02]  /*18f00*/  LDG.E R2, desc[UR40][R2.64+0x4] ;  /* 0x0000042802027981 */ /* 0x000ea4000c1e1900 */
[----:B--2---:R-:W-:-:S05]  /*18f10*/  IADD3 R2, -R12, R2, RZ ;  /* 0x000000020c027210 */ /* 0x004fca0007ffe1ff */
[----:B------:R1:W-:Y:S02]  /*18f20*/  STL [R1+0x54], R2 ;  /* 0x0000540201007387 */ /* 0x0003e40000100800 */
.L_x_828:
[----:B0-----:R-:W-:Y:S01]  /*18f30*/  IMAD.MOV.U32 R12, RZ, RZ, R15 ;  /* 0x000000ffff0c7224 */ /* 0x001fe200078e000f */
[----:B------:R-:W-:Y:S01]  /*18f40*/  ULDC.64 UR4, c[0x0][0xa20] ;  /* 0x0002880000047ab9 */ /* 0x000fe20000000a00 */
[----:B-1---5:R-:W-:Y:S01]  /*18f50*/  IMAD.IADD R2, R11, 0x1, R0 ;  /* 0x000000010b027824 */ /* 0x022fe200078e0200 */
[----:B------:R-:W-:Y:S02]  /*18f60*/  ISETP.NE.U32.AND P1, PT, RZ, UR4, PT ;  /* 0x00000004ff007c0c */ /* 0x000fe4000bf25070 */
[----:B------:R0:W-:Y:S02]  /*18f70*/  STL [R1+0x14], R12 ;  /* 0x0000140c01007387 */ /* 0x0001e40000100800 */
[----:B------:R-:W-:Y:S02]  /*18f80*/  ISETP.NE.AND.EX P1, PT, RZ, UR5, PT, P1 ;  /* 0x00000005ff007c0c */ /* 0x000fe4000bf25310 */
[----:B------:R0:W-:Y:S11]  /*18f90*/  STL [R1+0x20], R2 ;  /* 0x0000200201007387 */ /* 0x0001f60000100800 */
[----:B0-----:R-:W-:Y:S05]  /*18fa0*/  @!P1 BRA `(.L_x_829) ;  /* 0x0000000000109947 */ /* 0x001fea0003800000 */
[----:B------:R-:W-:-:S04]  /*18fb0*/  IADD3 R2, P1, R14, UR4, RZ ;  /* 0x000000040e027c10 */ /* 0x000fc8000ff3e0ff */
[----:B------:R-:W-:-:S05]  /*18fc0*/  IADD3.X R3, R13, UR5, RZ, P1, !PT ;  /* 0x000000050d037c10 */ /* 0x000fca0008ffe4ff */
[----:B------:R0:W5:Y:S01]  /*18fd0*/  LDG.E R8, desc[UR40][R2.64] ;  /* 0x0000002802087981 */ /* 0x000162000c1e1900 */
[----:B------:R-:W-:Y:S05]  /*18fe0*/  BRA `(.L_x_830) ;  /* 0x0000000000107947 */ /* 0x000fea0003800000 */
.L_x_829:
[----:B------:R-:W-:Y:S05]  /*18ff0*/  @!P2 BRA `(.L_x_830) ;  /* 0x00000000000ca947 */ /* 0x000fea0003800000 */
[----:B------:R-:W2:Y:S04]  /*19000*/  LDG.E R8, desc[UR40][R6.64] ;  /* 0x0000002806087981 */ /* 0x000ea8000c1e1900 */
[----:B------:R-:W2:Y:S02]  /*19010*/  LDG.E R6, desc[UR40][R6.64+0x4] ;  /* 0x0000042806067981 */ /* 0x000ea4000c1e1900 */
[----:B--2---:R-:W-:-:S07]  /*19020*/  IADD3 R8, -R8, R6, RZ ;  /* 0x0000000608087210 */ /* 0x004fce0007ffe1ff */
.L_x_830:
[----:B0-----:R-:W2:Y:S01]  /*19030*/  @P0 LDG.E R2, desc[UR40][R4.64] ;  /* 0x0000002804020981 */ /* 0x001ea2000c1e1900 */
[----:B-----5:R-:W-:-:S03]  /*19040*/  IMAD.IADD R0, R8, 0x1, -R0 ;  /* 0x0000000108007824 */ /* 0x020fc600078e0a00 */
[----:B------:R-:W2:Y:S01]  /*19050*/  @P0 LDG.E R4, desc[UR40][R4.64+0x4] ;  /* 0x0000042804040981 */ /* 0x000ea2000c1e1900 */
[----:B------:R-:W-:Y:S01]  /*19060*/  BSSY B0, `(.L_x_831) ;  /* 0x0000150000007945 */ /* 0x000fe20003800000 */
[----:B------:R-:W-:Y:S01]  /*19070*/  PLOP3.LUT P5, PT, PT, PT, PT, 0x80, 0x0 ;  /* 0x000000000000781c */ /* 0x000fe20003faf070 */
[----:B--2---:R-:W-:-:S05]  /*19080*/  @P0 IMAD.IADD R9, R4, 0x1, -R2 ;  /* 0x0000000104090824 */ /* 0x004fca00078e0a02 */
[----:B------:R-:W-:-:S05]  /*19090*/  IADD3 R3, R0, R9, RZ ;  /* 0x0000000900037210 */ /* 0x000fca0007ffe0ff */
[----:B------:R-:W-:Y:S01]  /*190a0*/  VIADD R2, R3, 0x7f ;  /* 0x0000007f03027836 */ /* 0x000fe20000000000 */
[----:B------:R0:W-:Y:S04]  /*190b0*/  STL [R1+0x50], R3 ;  /* 0x0000500301007387 */ /* 0x0001e80000100800 */
[----:B0-----:R-:W-:-:S04]  /*190c0*/  SHF.R.S32.HI R3, RZ, 0x1f, R2 ;  /* 0x0000001fff037819 */ /* 0x001fc80000011402 */
[----:B------:R-:W-:-:S04]  /*190d0*/  LEA.HI R2, R3, R2, RZ, 0x7 ;  /* 0x0000000203027211 */ /* 0x000fc800078f38ff */
[----:B------:R-:W-:-:S04]  /*190e0*/  LOP3.LUT R3, R2, 0xffffff80, RZ, 0xc0, !PT ;  /* 0xffffff8002037812 */ /* 0x000fc800078ec0ff */
[----:B------:R-:W-:Y:S01]  /*190f0*/  VIADDMNMX R9, R3, -R0, R9, PT ;  /* 0x8000000003097246 */ /* 0x000fe20003800109 */
[----:B------:R-:W-:-:S05]  /*19100*/  IMAD.MOV R3, RZ, RZ, -R0 ;  /* 0x000000ffff037224 */ /* 0x000fca00078e0a00 */
[----:B------:R-:W-:-:S04]  /*19110*/  VIMNMX R3, RZ, R3, !PT ;  /* 0x00000003ff037248 */ /* 0x000fc80007fe0100 */
[----:B------:R-:W-:-:S13]  /*19120*/  ISETP.GT.AND P1, PT, R9, R3, PT ;  /* 0x000000030900720c */ /* 0x000fda0003f24270 */
[----:B------:R-:W-:Y:S02]  /*19130*/  @P1 IADD3 R0, R9, 0x7f, RZ ;  /* 0x0000007f09001810 */ /* 0x000fe40007ffe0ff */
[----:B------:R-:W-:Y:S02]  /*19140*/  SHF.R.U32.HI R9, RZ, 0x7, R3 ;  /* 0x00000007ff097819 */ /* 0x000fe40000011603 */
[----:B------:R-:W-:-:S04]  /*19150*/  @P1 SHF.R.S32.HI R3, RZ, 0x1f, R0 ;  /* 0x0000001fff031819 */ /* 0x000fc80000011400 */
[----:B------:R-:W-:Y:S01]  /*19160*/  @P1 LEA.HI R0, R3, R0, RZ, 0x7 ;  /* 0x0000000003001211 */ /* 0x000fe200078f38ff */
[----:B------:R-:W-:-:S03]  /*19170*/  IMAD.MOV.U32 R6, RZ, RZ, R9 ;  /* 0x000000ffff067224 */ /* 0x000fc600078e0009 */
[----:B------:R-:W-:Y:S02]  /*19180*/  @P1 SHF.R.S32.HI R6, RZ, 0x7, R0 ;  /* 0x00000007ff061819 */ /* 0x000fe40000011400 */
[----:B------:R-:W-:-:S05]  /*19190*/  SHF.R.S32.HI R0, RZ, 0x7, R2 ;  /* 0x00000007ff007819 */ /* 0x000fca0000011402 */
[----:B------:R0:W-:Y:S01]  /*191a0*/  STL [R1+0x3c], R0 ;  /* 0x00003c0001007387 */ /* 0x0001e20000100800 */
[----:B------:R-:W-:-:S13]  /*191b0*/  ISETP.GT.AND P1, PT, R6, R9, PT ;  /* 0x000000090600720c */ /* 0x000fda0003f24270 */
[----:B0-----:R-:W-:Y:S05]  /*191c0*/  @!P1 BRA `(.L_x_832) ;  /* 0x0000001000e49947 */ /* 0x001fea0003800000 */
[----:B------:R-:W-:Y:S01]  /*191d0*/  UMOV UR4, 0xffffffff ;  /* 0xffffffff00047882 */ /* 0x000fe20000000000 */
[----:B------:R-:W-:Y:S02]  /*191e0*/  SEL R0, R12, RZ, !P0 ;  /* 0x000000ff0c007207 */ /* 0x000fe40004000000 */
[----:B------:R-:W-:Y:S05]  /*191f0*/  BRA.DIV UR4, `(.L_x_833) ;  /* 0x0000006e04007947 */ /* 0x000fea000b800000 */
[----:B------:R-:W0:Y:S02]  /*19200*/  S2R R2, SR_TID.X ;  /* 0x0000000000027919 */ /* 0x000e240000002100 */
[----:B0-----:R-:W-:-:S04]  /*19210*/  SHF.R.U32.HI R2, RZ, 0x5, R2 ;  /* 0x00000005ff027819 */ /* 0x001fc80000011602 */
[----:B------:R-:W-:-:S05]  /*19220*/  LOP3.LUT R2, R2, 0x3, RZ, 0xc0, !PT ;  /* 0x0000000302027812 */ /* 0x000fca00078ec0ff */
[----:B------:R0:W1:Y:S02]  /*19230*/  SHFL.IDX PT, R14, R2, RZ, 0x1f ;  /* 0x00001fff020e7589 */ /* 0x00006400000e0000 */
.L_x_1002:
[----:B-1----:R-:W-:Y:S02]  /*19240*/  ISETP.NE.AND P0, PT, R14, RZ, PT ;  /* 0x000000ff0e00720c */ /* 0x002fe40003f05270 */
[----:B------:R-:W-:-:S11]  /*19250*/  PLOP3.LUT P2, PT, PT, PT, PT, 0x8, 0x0 ;  /* 0x000000000000781c */ /* 0x000fd60003f4e170 */
[----:B------:R-:W-:Y:S05]  /*19260*/  @P0 BRA `(.L_x_834) ;  /* 0x00000000000c0947 */ /* 0x000fea0003800000 */
[----:B------:R-:W-:-:S03]  /*19270*/  UMOV UR4, 0xffffffff ;  /* 0xffffffff00047882 */ /* 0x000fc60000000000 */
[----:B------:R-:W-:Y:S05]  /*19280*/  BRA.DIV UR4, `(.L_x_835) ;  /* 0x0000006e04107947 */ /* 0x000fea000b800000 */
[----:B------:R-:W-:-:S13]  /*19290*/  ELECT P2, URZ, PT ;  /* 0x00000000003f782f */ /* 0x000fda0003840000 */
.L_x_834:
[----:B0-----:R-:W2:Y:S04]  /*192a0*/  LDL R2, [R1+0x58] ;  /* 0x0000580001027983 */ /* 0x001ea80000100800 */
[----:B------:R-:W3:Y:S01]  /*192b0*/  LDL R4, [R1+0x4] ;  /* 0x0000040001047983 */ /* 0x000ee20000100800 */
[----:B------:R-:W-:Y:S01]  /*192c0*/  BSSY B1, `(.L_x_836) ;  /* 0x0000008000017945 */ /* 0x000fe20003800000 */
[----:B--2---:R-:W-:-:S05]  /*192d0*/  VIADD R2, R2, 0x1 ;  /* 0x0000000102027836 */ /* 0x004fca0000000000 */
[----:B------:R-:W-:-:S04]  /*192e0*/  LEA.HI R3, R2, R2, RZ, 0x1 ;  /* 0x0000000202037211 */ /* 0x000fc800078f08ff */
[----:B------:R-:W-:-:S04]  /*192f0*/  LOP3.LUT R3, R3, 0xfffffffe, RZ, 0xc0, !PT ;  /* 0xfffffffe03037812 */ /* 0x000fc800078ec0ff */
[----:B------:R-:W-:-:S04]  /*19300*/  IADD3 R2, R2, -R3, RZ ;  /* 0x8000000302027210 */ /* 0x000fc80007ffe0ff */
[----:B------:R-:W-:-:S04]  /*19310*/  SHF.L.U32 R2, R2, 0x1f, RZ ;  /* 0x0000001f02027819 */ /* 0x000fc800000006ff */
[----:B---3--:R-:W0:Y:S02]  /*19320*/  SYNCS.PHASECHK.TRANS64.TRYWAIT P0, [R4+URZ+0x34820], R2 ;  /* 0x03482002040075a7 */ /* 0x008e24000800017f */
[----:B0-----:R-:W-:Y:S05]  /*19330*/  @!P0 BRA `(.L_x_837) ;  /* 0x0000006c00088947 */ /* 0x001fea0003800000 */
.L_x_1005:
[----:B------:R-:W-:Y:S05]  /*19340*/  BSYNC B1 ;  /* 0x0000000000017941 */ /* 0x000fea0003800000 */
.L_x_836:
[----:B------:R-:W-:Y:S04]  /*19350*/  BSSY B1, `(.L_x_838) ;  /* 0x0000085000017945 */ /* 0x000fe80003800000 */
[----:B------:R-:W-:Y:S05]  /*19360*/  @!P2 BRA `(.L_x_839) ;  /* 0x00000008000ca947 */ /* 0x000fea0003800000 */
[----:B------:R-:W2:Y:S04]  /*19370*/  LDL R7, [R1+0x4] ;  /* 0x0000040001077983 */ /* 0x000ea80000100800 */
[----:B------:R-:W2:Y:S04]  /*19380*/  LDL R5, [R1+0x10] ;  /* 0x0000100001057983 */ /* 0x000ea80000100800 */
[----:B------:R-:W3:Y:S01]  /*19390*/  LDL R4, [R1+0x24] ;  /* 0x0000240001047983 */ /* 0x000ee20000100800 */
[----:B------:R-:W-:Y:S01]  /*193a0*/  BSSY B2, `(.L_x_840) ;  /* 0x0000008000027945 */ /* 0x000fe20003800000 */
[----:B0-----:R-:W0:Y:S02]  /*193b0*/  S2R R3, SR_TID.X ;  /* 0x0000000000037919 */ /* 0x001e240000002100 */
[----:B0-----:R-:W-:-:S04]  /*193c0*/  LOP3.LUT R3, R3, 0x7f, RZ, 0xc0, !PT ;  /* 0x0000007f03037812 */ /* 0x001fc800078ec0ff */
[----:B------:R-:W-:Y:S01]  /*193d0*/  ISETP.NE.AND P4, PT, R3, RZ, PT ;  /* 0x000000ff0300720c */ /* 0x000fe20003f85270 */
[----:B--2---:R-:W-:Y:S01]  /*193e0*/  IMAD R5, R5, 0x8, R7 ;  /* 0x0000000805057824 */ /* 0x004fe200078e0207 */
[----:B---3--:R-:W-:-:S04]  /*193f0*/  SHF.L.U32 R8, R4, 0x1f, RZ ;  /* 0x0000001f04087819 */ /* 0x008fc800000006ff */
[----:B------:R-:W0:Y:S02]  /*19400*/  SYNCS.PHASECHK.TRANS64.TRYWAIT P0, [R5+URZ+0x348a0], R8 ;  /* 0x0348a008050075a7 */ /* 0x000e24000800017f */
[----:B0-----:R-:W-:Y:S05]  /*19410*/  @!P0 BRA `(.L_x_841) ;  /* 0x0000006800e88947 */ /* 0x001fea0003800000 */
.L_x_1006:
[----:B------:R-:W-:Y:S05]  /*19420*/  BSYNC B2 ;  /* 0x0000000000027941 */ /* 0x000fea0003800000 */
.L_x_840:
[----:B------:R-:W-:Y:S04]  /*19430*/  BSSY B2, `(.L_x_842) ;  /* 0x0000008000027945 */ /* 0x000fe80003800000 */
[----:B------:R-:W-:Y:S05]  /*19440*/  @P4 BRA `(.L_x_843) ;  /* 0x0000000000184947 */ /* 0x000fea0003800000 */
[----:B------:R-:W2:Y:S02]  /*19450*/  LDL R2, [R1+0x8] ;  /* 0x0000080001027983 */ /* 0x000ea40000100800 */
[----:B--2---:R-:W-:Y:S01]  /*19460*/  LOP3.LUT P0, RZ, R2, 0x1, RZ, 0xc0, !PT ;  /* 0x0000000102ff7812 */ /* 0x004fe2000780c0ff */
[----:B------:R-:W-:-:S04]  /*19470*/  IMAD.MOV.U32 R2, RZ, RZ, 0xc000 ;  /* 0x0000c000ff027424 */ /* 0x000fc800078e00ff */
[----:B------:R1:W-:Y:S08]  /*19480*/  SYNCS.ARRIVE.TRANS64 RZ, [R5+URZ+0x34890], R2 ;  /* 0x0348900205ff79a7 */ /* 0x0003f0000800003f */
[----:B------:R-:W-:Y:S05]  /*19490*/  @!P0 BRA `(.L_x_843) ;  /* 0x0000000000048947 */ /* 0x000fea0003800000 */
[----:B------:R-:W-:Y:S01]  /*194a0*/  BPT.TRAP 0x1 ;  /* 0x000000040000795c */ /* 0x000fe20000300000 */
.L_x_843:
[----:B------:R-:W-:Y:S05]  /*194b0*/  BSYNC B2 ;  /* 0x0000000000027941 */ /* 0x000fea0003800000 */
.L_x_842:
[----:B------:R-:W2:Y:S04]  /*194c0*/  LDL R4, [R1+0x4] ;  /* 0x0000040001047983 */ /* 0x000ea80000100800 */
[----:B-1----:R-:W2:Y:S01]  /*194d0*/  LDL R2, [R1+0x10] ;  /* 0x0000100001027983 */ /* 0x002ea20000100800 */
[----:B------:R-:W-:Y:S01]  /*194e0*/  MOV R11, RZ ;  /* 0x000000ff000b7202 */ /* 0x000fe20000000f00 */
[----:B------:R-:W-:Y:S01]  /*194f0*/  IMAD R3, R6, 0x80, R10 ;  /* 0x0000008006037824 */ /* 0x000fe200078e020a */
[----:B------:R-:W-:Y:S01]  /*19500*/  UIADD3 UR4, UP0, UR36, 0x570, URZ ;  /* 0x0000057024047890 */ /* 0x000fe2000ff1e03f */
[----:B------:R-:W-:Y:S01]  /*19510*/  PLOP3.LUT P0, PT, PT, PT, PT, 0x80, 0x0 ;  /* 0x000000000000781c */ /* 0x000fe20003f0f070 */
[----:B------:R-:W-:Y:S01]  /*19520*/  UMOV UR6, 0x0 ;  /* 0x0000000000067882 */ /* 0x000fe20000000000 */
[----:B------:R-:W-:Y:S01]  /*19530*/  R2UR UR10, R11 ;  /* 0x000000000b0a72ca */ /* 0x000fe200000e0000 */
[----:B------:R-:W-:Y:S01]  /*19540*/  VIADD R3, R3, 0xffffff80 ;  /* 0xffffff8003037836 */ /* 0x000fe20000000000 */
[----:B------:R-:W-:Y:S01]  /*19550*/  UIADD3.X UR5, URZ, UR37, URZ, UP0, !UPT ;  /* 0x000000253f057290 */ /* 0x000fe200087fe43f */
[----:B------:R-:W-:Y:S01]  /*19560*/  UMOV UR7, 0x12f00000 ;  /* 0x12f0000000077882 */ /* 0x000fe20000000000 */
[----:B--2---:R-:W-:Y:S01]  /*19570*/  IMAD R7, R2, 0xc000, R4 ;  /* 0x0000c00002077824 */ /* 0x004fe200078e0204 */
[----:B------:R-:W-:-:S03]  /*19580*/  IADD3 R2, R5, 0x34890, RZ ;  /* 0x0003489005027810 */ /* 0x000fc60007ffe0ff */
[----:B------:R-:W-:-:S07]  /*19590*/  VIADD R4, R7, 0x1c400 ;  /* 0x0001c40007047836 */ /* 0x000fce0000000000 */
.L_x_844:
        /* <DEDUP_REMOVED lines=10> */
[----:B------:R-:W-:Y:S01]  /*19640*/  IMAD.MOV.U32 R14, RZ, RZ, 0x40 ;  /* 0x00000040ff0e7424 */ /* 0x000fe200078e00ff */
[----:B------:R-:W-:Y:S01]  /*19650*/  PLOP3.LUT P0, PT, PT, PT, PT, 0x80, 0x0 ;  /* 0x000000000000781c */ /* 0x000fe20003f0f070 */
[----:B------:R-:W-:Y:S01]  /*19660*/  UMOV UR6, 0x0 ;  /* 0x0000000000067882 */ /* 0x000fe20000000000 */
[----:B------:R-:W-:Y:S01]  /*19670*/  IADD3 R4, R7, 0x20400, RZ ;  /* 0x0002040007047810 */ /* 0x000fe20007ffe0ff */
[----:B------:R-:W-:Y:S01]  /*19680*/  UMOV UR7, 0x12f00000 ;  /* 0x12f0000000077882 */ /* 0x000fe20000000000 */
[----:B------:R-:W-:-:S15]  /*19690*/  R2UR UR10, R14 ;  /* 0x000000000e0a72ca */ /* 0x000fde00000e0000 */
.L_x_845:
        /* <DEDUP_REMOVED lines=15> */
.L_x_846:
        /* <DEDUP_REMOVED lines=10> */
[----:B------:R-:W1:Y:S01]  /*19830*/  SYNCS.PHASECHK.TRANS64.TRYWAIT P0, [R5+URZ+0x348c0], R8 ;  /* 0x0348c008050075a7 */ /* 0x000e62000800017f */
[----:B------:R-:W-:Y:S04]  /*19840*/  BSSY B2, `(.L_x_847) ;  /* 0x0000002000027945 */ /* 0x000fe80003800000 */
[----:B-1----:R-:W-:Y:S05]  /*19850*/  @!P0 BRA `(.L_x_848) ;  /* 0x0000006400ec8947 */ /* 0x002fea0003800000 */
.L_x_1007:
[----:B------:R-:W-:Y:S05]  /*19860*/  BSYNC B2 ;  /* 0x0000000000027941 */ /* 0x000fea0003800000 */
.L_x_847:
[----:B------:R-:W-:Y:S01]  /*19870*/  BSSY B2, `(.L_x_849) ;  /* 0x000000a000027945 */ /* 0x000fe20003800000 */
[----:B------:R-:W-:Y:S01]  /*19880*/  IMAD.MOV.U32 R12, RZ, RZ, 0x0 ;  /* 0x00000000ff0c7424 */ /* 0x000fe200078e00ff */
[----:B------:R-:W-:Y:S02]  /*19890*/  MOV R13, 0x12f00000 ;  /* 0x12f00000000d7802 */ /* 0x000fe40000000f00 */
[----:B------:R-:W-:Y:S05]  /*198a0*/  @P4 BRA `(.L_x_850) ;  /* 0x0000000000184947 */ /* 0x000fea0003800000 */
[----:B------:R-:W2:Y:S02]  /*198b0*/  LDL R2, [R1+0x8] ;  /* 0x0000080001027983 */ /* 0x000ea40000100800 */
[----:B--2---:R-:W-:Y:S01]  /*198c0*/  LOP3.LUT P0, RZ, R2, 0x1, RZ, 0xc0, !PT ;  /* 0x0000000102ff7812 */ /* 0x004fe2000780c0ff */
[----:B------:R-:W-:-:S04]  /*198d0*/  IMAD.MOV.U32 R2, RZ, RZ, 0x8000 ;  /* 0x00008000ff027424 */ /* 0x000fc800078e00ff */
[----:B------:R2:W-:Y:S08]  /*198e0*/  SYNCS.ARRIVE.TRANS64 RZ, [R5+URZ+0x348b0], R2 ;  /* 0x0348b00205ff79a7 */ /* 0x0005f0000800003f */
[----:B------:R-:W-:Y:S05]  /*198f0*/  @!P0 BRA `(.L_x_850) ;  /* 0x0000000000048947 */ /* 0x000fea0003800000 */
[----:B------:R-:W-:Y:S01]  /*19900*/  BPT.TRAP 0x1 ;  /* 0x000000040000795c */ /* 0x000fe20000300000 */
.L_x_850:
[----:B------:R-:W-:Y:S05]  /*19910*/  BSYNC B2 ;  /* 0x0000000000027941 */ /* 0x000fea0003800000 */
.L_x_849:
[----:B------:R-:W3:Y:S04]  /*19920*/  LDL R4, [R1+0x4] ;  /* 0x0000040001047983 */ /* 0x000ee80000100800 */
[----:B--2---:R-:W2:Y:S01]  /*19930*/  LDL R2, [R1+0x10] ;  /* 0x0000100001027983 */ /* 0x004ea20000100800 */
[----:B------:R-:W-:Y:S01]  /*19940*/  R2UR UR10, R11 ;  /* 0x000000000b0a72ca */ /* 0x000fe200000e0000 */
[----:B------:R-:W-:Y:S01]  /*19950*/  UIADD3 UR4, UP0, UR36, 0x670, URZ ;  /* 0x0000067024047890 */ /* 0x000fe2000ff1e03f */
[----:B------:R-:W-:Y:S02]  /*19960*/  R2UR UR6, R12 ;  /* 0x000000000c0672ca */ /* 0x000fe400000e0000 */
[----:B------:R-:W-:Y:S01]  /*19970*/  R2UR UR7, R13 ;  /* 0x000000000d0772ca */ /* 0x000fe200000e0000 */
[----:B------:R-:W-:Y:S01]  /*19980*/  UIADD3.X UR5, URZ, UR37, URZ, UP0, !UPT ;  /* 0x000000253f057290 */ /* 0x000fe200087fe43f */
[----:B------:R-:W-:-:S02]  /*19990*/  PLOP3.LUT P0, PT, PT, PT, PT, 0x80, 0x0 ;  /* 0x000000000000781c */ /* 0x000fc40003f0f070 */
[----:B01----:R-:W-:Y:S01]  /*199a0*/  IADD3 R5, R5, 0x348b0, RZ ;  /* 0x000348b005057810 */ /* 0x003fe20007ffe0ff */
[----:B---3--:R-:W-:-:S04]  /*199b0*/  VIADD R4, R4, 0x400 ;  /* 0x0000040004047836 */ /* 0x008fc80000000000 */
[----:B--2---:R-:W-:-:S07]  /*199c0*/  IMAD R2, R2, 0x8000, R4 ;  /* 0x0000800002027824 */ /* 0x004fce00078e0204 */
.L_x_851:
        /* <DEDUP_REMOVED lines=10> */
[----:B------:R-:W2:Y:S01]  /*19a70*/  LDL R7, [R1+0x10] ;  /* 0x0000100001077983 */ /* 0x000ea20000100800 */
[----:B------:R-:W-:Y:S01]  /*19a80*/  IMAD.MOV.U32 R2, RZ, RZ, 0x6000 ;  /* 0x00006000ff027424 */ /* 0x000fe200078e00ff */
[----:B------:R-:W-:Y:S02]  /*19a90*/  R2UR UR10, R14 ;  /* 0x000000000e0a72ca */ /* 0x000fe400000e0000 */
[----:B------:R-:W-:Y:S02]  /*19aa0*/  R2UR UR6, R12 ;  /* 0x000000000c0672ca */ /* 0x000fe400000e0000 */
[----:B------:R-:W-:Y:S02]  /*19ab0*/  R2UR UR7, R13 ;  /* 0x000000000d0772ca */ /* 0x000fe400000e0000 */
[----:B------:R-:W-:Y:S01]  /*19ac0*/  PLOP3.LUT P0, PT, PT, PT, PT, 0x80, 0x0 ;  /* 0x000000000000781c */ /* 0x000fe20003f0f070 */
[----:B--2---:R-:W-:-:S04]  /*19ad0*/  IMAD R2, R7, R2, 0x2000 ;  /* 0x0000200007027424 */ /* 0x004fc800078e0202 */
[----:B------:R-:W-:-:S05]  /*19ae0*/  IMAD R2, R7, -0x2000, R2 ;  /* 0xffffe00007027824 */ /* 0x000fca00078e0202 */
[----:B------:R-:W-:-:S07]  /*19af0*/  LEA R2, R2, R4, 0x1 ;  /* 0x0000000402027211 */ /* 0x000fce00078e08ff */
.L_x_852:
        /* <DEDUP_REMOVED lines=10> */
.L_x_839:
[----:B------:R-:W-:Y:S05]  /*19ba0*/  BSYNC B1 ;  /* 0x0000000000017941 */ /* 0x000fea0003800000 */
.L_x_838:
[----:B------:R-:W0:Y:S04]  /*19bb0*/  LDL.LU R7, [R1+0x10] ;  /* 0x0000100001077983 */ /* 0x000e280000300800 */
[----:B------:R-:W2:Y:S01]  /*19bc0*/  LDL.LU R4, [R1+0x24] ;  /* 0x0000240001047983 */ /* 0x000ea20000300800 */
[----:B------:R-:W-:Y:S01]  /*19bd0*/  PLOP3.LUT P5, PT, PT, PT, PT, 0x8, 0x0 ;  /* 0x000000000000781c */ /* 0x000fe20003fae170 */
[----:B0-----:R-:W-:Y:S02]  /*19be0*/  VIADD R2, R7, 0x1 ;  /* 0x0000000107027836 */ /* 0x001fe40000000000 */
[----:B------:R-:W-:-:S03]  /*19bf0*/  VIADD R7, R6, 0xfffffffe ;  /* 0xfffffffe06077836 */ /* 0x000fc60000000000 */
[----:B------:R-:W-:-:S04]  /*19c00*/  ISETP.NE.AND P0, PT, R2, 0x2, PT ;  /* 0x000000020200780c */ /* 0x000fc80003f05270 */
[----:B------:R-:W-:Y:S02]  /*19c10*/  SEL R3, R2, RZ, P0 ;  /* 0x000000ff02037207 */ /* 0x000fe40000000000 */
[----:B------:R-:W-:Y:S02]  /*19c20*/  SEL R2, RZ, 0x1, P0 ;  /* 0x00000001ff027807 */ /* 0x000fe40000000000 */
[----:B------:R-:W-:Y:S01]  /*19c30*/  ISETP.GE.AND P0, PT, R7, R9, PT ;  /* 0x000000090700720c */ /* 0x000fe20003f06270 */
[----:B------:R0:W-:Y:S01]  /*19c40*/  STL [R1+0x10], R3 ;  /* 0x0000100301007387 */ /* 0x0001e20000100800 */
[----:B--2---:R-:W-:-:S05]  /*19c50*/  LOP3.LUT R4, R4, R2, RZ, 0x3c, !PT ;  /* 0x0000000204047212 */ /* 0x004fca00078e3cff */
[----:B------:R0:W-:Y:S06]  /*19c60*/  STL [R1+0x24], R4 ;  /* 0x0000240401007387 */ /* 0x0001ec0000100800 */
[----:B------:R-:W-:Y:S05]  /*19c70*/  @!P0 BRA `(.L_x_832) ;  /* 0x0000000800388947 */ /* 0x000fea0003800000 */
.L_x_868:
[----:B------:R-:W-:Y:S05]  /*19c80*/  YIELD ;  /* 0x0000000000007946 */ /* 0x000fea0003800000 */
[----:B------:R-:W-:Y:S04]  /*19c90*/  BSSY B1, `(.L_x_853) ;  /* 0x0000080000017945 */ /* 0x000fe80003800000 */
[----:B-1----:R-:W-:Y:S05]  /*19ca0*/  @!P2 BRA `(.L_x_854) ;  /* 0x0000000400f8a947 */ /* 0x002fea0003800000 */
[----:B------:R-:W2:Y:S04]  /*19cb0*/  LDL R5, [R1+0x4] ;  /* 0x0000040001057983 */ /* 0x000ea80000100800 */
[----:B0-----:R-:W2:Y:S04]  /*19cc0*/  LDL R4, [R1+0x10] ;  /* 0x0000100001047983 */ /* 0x001ea80000100800 */
[----:B------:R-:W3:Y:S01]  /*19cd0*/  LDL R3, [R1+0x24] ;  /* 0x0000240001037983 */ /* 0x000ee20000100800 */
[----:B------:R-:W-:Y:S01]  /*19ce0*/  BSSY B2, `(.L_x_855) ;  /* 0x0000008000027945 */ /* 0x000fe20003800000 */
[----:B------:R-:W0:Y:S02]  /*19cf0*/  S2R R2, SR_TID.X ;  /* 0x0000000000027919 */ /* 0x000e240000002100 */
[----:B0-----:R-:W-:-:S04]  /*19d00*/  LOP3.LUT R2, R2, 0x7f, RZ, 0xc0, !PT ;  /* 0x0000007f02027812 */ /* 0x001fc800078ec0ff */
[----:B------:R-:W-:Y:S02]  /*19d10*/  ISETP.NE.AND P1, PT, R2, RZ, PT ;  /* 0x000000ff0200720c */ /* 0x000fe40003f25270 */
[----:B--2---:R-:W-:Y:S02]  /*19d20*/  LEA R6, R4, R5, 0x3 ;  /* 0x0000000504067211 */ /* 0x004fe400078e18ff */
[----:B---3--:R-:W-:-:S04]  /*19d30*/  SHF.L.U32 R5, R3, 0x1f, RZ ;  /* 0x0000001f03057819 */ /* 0x008fc800000006ff */
[----:B------:R-:W0:Y:S02]  /*19d40*/  SYNCS.PHASECHK.TRANS64.TRYWAIT P0, [R6+URZ+0x348a0], R5 ;  /* 0x0348a005060075a7 */ /* 0x000e24000800017f */
[----:B0-----:R-:W-:Y:S05]  /*19d50*/  @!P0 BRA `(.L_x_856) ;  /* 0x0000006000c08947 */ /* 0x001fea0003800000 */
.L_x_1008:
[----:B------:R-:W-:Y:S05]  /*19d60*/  BSYNC B2 ;  /* 0x0000000000027941 */ /* 0x000fea0003800000 */
.L_x_855:
        /* <DEDUP_REMOVED lines=8> */
.L_x_858:
[----:B------:R-:W-:Y:S05]  /*19df0*/  BSYNC B2 ;  /* 0x0000000000027941 */ /* 0x000fea0003800000 */
.L_x_857:
[----:B------:R-:W2:Y:S04]  /*19e00*/  LDL R3, [R1+0x4] ;  /* 0x0000040001037983 */ /* 0x000ea80000100800 */
[----:B-1----:R-:W2:Y:S01]  /*19e10*/  LDL R2, [R1+0x10] ;  /* 0x0000100001027983 */ /* 0x002ea20000100800 */
[----:B------:R-:W-:Y:S01]  /*19e20*/  IMAD.MOV.U32 R11, RZ, RZ, RZ ;  /* 0x000000ffff0b7224 */ /* 0x000fe200078e00ff */
[----:B------:R-:W-:Y:S01]  /*19e30*/  UIADD3 UR4, UP0, UR36, 0x570, URZ ;  /* 0x0000057024047890 */ /* 0x000fe2000ff1e03f */
[----:B------:R-:W-:Y:S01]  /*19e40*/  PLOP3.LUT P0, PT, PT, PT, PT, 0x80, 0x0 ;  /* 0x000000000000781c */ /* 0x000fe20003f0f070 */
[----:B------:R-:W-:Y:S01]  /*19e50*/  UMOV UR6, 0x0 ;  /* 0x0000000000067882 */ /* 0x000fe20000000000 */
[----:B------:R-:W-:Y:S01]  /*19e60*/  UMOV UR7, 0x12f00000 ;  /* 0x12f0000000077882 */ /* 0x000fe20000000000 */
[----:B------:R-:W-:Y:S01]  /*19e70*/  R2UR UR10, R11 ;  /* 0x000000000b0a72ca */ /* 0x000fe200000e0000 */
[----:B------:R-:W-:Y:S01]  /*19e80*/  UIADD3.X UR5, URZ, UR37, URZ, UP0, !UPT ;  /* 0x000000253f057290 */ /* 0x000fe200087fe43f */
[----:B--2---:R-:W-:Y:S01]  /*19e90*/  IMAD R4, R2, 0xc000, R3 ;  /* 0x0000c00002047824 */ /* 0x004fe200078e0203 */
[----:B------:R-:W-:Y:S01]  /*19ea0*/  LEA R3, R7, R10, 0x7 ;  /* 0x0000000a07037211 */ /* 0x000fe200078e38ff */
[----:B------:R-:W-:-:S02]  /*19eb0*/  VIADD R2, R6, 0x34890 ;  /* 0x0003489006027836 */ /* 0x000fc40000000000 */
[----:B------:R-:W-:-:S09]  /*19ec0*/  VIADD R8, R4, 0x1c400 ;  /* 0x0001c40004087836 */ /* 0x000fd20000000000 */
.L_x_859:
        /* <DEDUP_REMOVED lines=10> */
[----:B------:R-:W-:Y:S01]  /*19f70*/  MOV R12, 0x40 ;  /* 0x00000040000c7802 */ /* 0x000fe20000000f00 */
[----:B------:R-:W-:Y:S01]  /*19f80*/  VIADD R8, R4, 0x20400 ;  /* 0x0002040004087836 */ /* 0x000fe20000000000 */
[----:B------:R-:W-:Y:S01]  /*19f90*/  PLOP3.LUT P0, PT, PT, PT, PT, 0x80, 0x0 ;  /* 0x000000000000781c */ /* 0x000fe20003f0f070 */
[----:B------:R-:W-:Y:S01]  /*19fa0*/  UMOV UR6, 0x0 ;  /* 0x0000000000067882 */ /* 0x000fe20000000000 */
[----:B------:R-:W-:Y:S01]  /*19fb0*/  R2UR UR10, R12 ;  /* 0x000000000c0a72ca */ /* 0x000fe200000e0000 */
[----:B------:R-:W-:-:S14]  /*19fc0*/  UMOV UR7, 0x12f00000 ;  /* 0x12f0000000077882 */ /* 0x000fdc0000000000 */
.L_x_860:
        /* <DEDUP_REMOVED lines=10> */
[----:B------:R-:W-:Y:S01]  /*1a070*/  VIADD R4, R4, 0x24400 ;  /* 0x0002440004047836 */ /* 0x000fe20000000000 */
[----:B------:R-:W-:Y:S01]  /*1a080*/  PLOP3.LUT P0, PT, PT, PT, PT, 0x80, 0x0 ;  /* 0x000000000000781c */ /* 0x000fe20003f0f070 */
[----:B------:R-:W-:Y:S01]  /*1a090*/  UMOV UR6, 0x0 ;  /* 0x0000000000067882 */ /* 0x000fe20000000000 */
[----:B------:R-:W-:Y:S01]  /*1a0a0*/  UMOV UR7, 0x12f00000 ;  /* 0x12f0000000077882 */ /* 0x000fe20000000000 */
[----:B------:R-:W-:-:S10]  /*1a0b0*/  UMOV UR10, 0x80 ;  /* 0x00000080000a7882 */ /* 0x000fd40000000000 */
.L_x_861:
        /* <DEDUP_REMOVED lines=13> */
.L_x_1009:
[----:B------:R-:W-:Y:S05]  /*1a190*/  BSYNC B2 ;  /* 0x0000000000027941 */ /* 0x000fea0003800000 */
.L_x_862:
[----:B------:R-:W-:Y:S01]  /*1a1a0*/  BSSY B2, `(.L_x_864) ;  /* 0x000000a000027945 */ /* 0x000fe20003800000 */
[----:B------:R-:W-:Y:S01]  /*1a1b0*/  MOV R4, 0x0 ;  /* 0x0000000000047802 */ /* 0x000fe20000000f00 */
[----:B01----:R-:W-:Y:S02]  /*1a1c0*/  IMAD.MOV.U32 R5, RZ, RZ, 0x12f00000 ;  /* 0x12f00000ff057424 */ /* 0x003fe400078e00ff */
[----:B------:R-:W-:Y:S05]  /*1a1d0*/  @P1 BRA `(.L_x_865) ;  /* 0x0000000000181947 */ /* 0x000fea0003800000 */
[----:B------:R-:W2:Y:S02]  /*1a1e0*/  LDL R2, [R1+0x8] ;  /* 0x0000080001027983 */ /* 0x000ea40000100800 */
[----:B--2---:R-:W-:Y:S01]  /*1a1f0*/  LOP3.LUT P0, RZ, R2, 0x1, RZ, 0xc0, !PT ;  /* 0x0000000102ff7812 */ /* 0x004fe2000780c0ff */
[----:B------:R-:W-:-:S04]  /*1a200*/  IMAD.MOV.U32 R2, RZ, RZ, 0x8000 ;  /* 0x00008000ff027424 */ /* 0x000fc800078e00ff */
[----:B------:R0:W-:Y:S08]  /*1a210*/  SYNCS.ARRIVE.TRANS64 RZ, [R6+URZ+0x348b0], R2 ;  /* 0x0348b00206ff79a7 */ /* 0x0001f0000800003f */
[----:B------:R-:W-:Y:S05]  /*1a220*/  @!P0 BRA `(.L_x_865) ;  /* 0x0000000000048947 */ /* 0x000fea0003800000 */
[----:B------:R-:W-:Y:S01]  /*1a230*/  BPT.TRAP 0x1 ;  /* 0x000000040000795c */ /* 0x000fe20000300000 */
.L_x_865:
[----:B------:R-:W-:Y:S05]  /*1a240*/  BSYNC B2 ;  /* 0x0000000000027941 */ /* 0x000fea0003800000 */
.L_x_864:
[----:B0-----:R-:W2:Y:S04]  /*1a250*/  LDL R2, [R1+0x4] ;  /* 0x0000040001027983 */ /* 0x001ea80000100800 */
[----:B------:R-:W3:Y:S01]  /*1a260*/  LDL R8, [R1+0x10] ;  /* 0x0000100001087983 */ /* 0x000ee20000100800 */
[----:B------:R-:W-:Y:S01]  /*1a270*/  R2UR UR10, R11 ;  /* 0x000000000b0a72ca */ /* 0x000fe200000e0000 */
[----:B------:R-:W-:Y:S01]  /*1a280*/  UIADD3 UR4, UP0, UR36, 0x670, URZ ;  /* 0x0000067024047890 */ /* 0x000fe2000ff1e03f */
[----:B------:R-:W-:Y:S01]  /*1a290*/  R2UR UR6, R4 ;  /* 0x00000000040672ca */ /* 0x000fe200000e0000 */
[----:B------:R-:W-:Y:S01]  /*1a2a0*/  VIADD R6, R6, 0x348b0 ;  /* 0x000348b006067836 */ /* 0x000fe20000000000 */
[----:B------:R-:W-:Y:S01]  /*1a2b0*/  R2UR UR7, R5 ;  /* 0x00000000050772ca */ /* 0x000fe200000e0000 */
[----:B------:R-:W-:Y:S01]  /*1a2c0*/  UIADD3.X UR5, URZ, UR37, URZ, UP0, !UPT ;  /* 0x000000253f057290 */ /* 0x000fe200087fe43f */
[----:B------:R-:W-:-:S02]  /*1a2d0*/  PLOP3.LUT P0, PT, PT, PT, PT, 0x80, 0x0 ;  /* 0x000000000000781c */ /* 0x000fc40003f0f070 */
[----:B--2---:R-:W-:-:S05]  /*1a2e0*/  IADD3 R2, R2, 0x400, RZ ;  /* 0x0000040002027810 */ /* 0x004fca0007ffe0ff */
[----:B---3--:R-:W-:-:S07]  /*1a2f0*/  IMAD R2, R8, 0x8000, R2 ;  /* 0x0000800008027824 */ /* 0x008fce00078e0202 */
.L_x_866:
        /* <DEDUP_REMOVED lines=10> */
[----:B------:R-:W-:Y:S02]  /*1a3a0*/  R2UR UR10, R12 ;  /* 0x000000000c0a72ca */ /* 0x000fe400000e0000 */
[----:B------:R-:W-:Y:S02]  /*1a3b0*/  R2UR UR6, R4 ;  /* 0x00000000040672ca */ /* 0x000fe400000e0000 */
[----:B------:R-:W-:Y:S02]  /*1a3c0*/  R2UR UR7, R5 ;  /* 0x00000000050772ca */ /* 0x000fe400000e0000 */
[----:B------:R-:W-:Y:S02]  /*1a3d0*/  PLOP3.LUT P0, PT, PT, PT, PT, 0x80, 0x0 ;  /* 0x000000000000781c */ /* 0x000fe40003f0f070 */
[----:B------:R-:W-:-:S11]  /*1a3e0*/  IADD3 R2, R2, 0x4000, RZ ;  /* 0x0000400002027810 */ /* 0x000fd60007ffe0ff */
.L_x_867:
        /* <DEDUP_REMOVED lines=10> */
.L_x_854:
[----:B------:R-:W-:Y:S05]  /*1a490*/  BSYNC B1 ;  /* 0x0000000000017941 */ /* 0x000fea0003800000 */
.L_x_853:
[----:B------:R-:W2:Y:S04]  /*1a4a0*/  LDL.LU R5, [R1+0x10] ;  /* 0x0000100001057983 */ /* 0x000ea80000300800 */
[----:B0-----:R-:W3:Y:S01]  /*1a4b0*/  LDL.LU R4, [R1+0x24] ;  /* 0x0000240001047983 */ /* 0x001ee20000300800 */
[----:B--2---:R-:W-:-:S05]  /*1a4c0*/  VIADD R2, R5, 0x1 ;  /* 0x0000000105027836 */ /* 0x004fca0000000000 */
[----:B------:R-:W-:-:S04]  /*1a4d0*/  ISETP.NE.AND P0, PT, R2, 0x2, PT ;  /* 0x000000020200780c */ /* 0x000fc80003f05270 */
[----:B------:R-:W-:Y:S02]  /*1a4e0*/  SEL R3, RZ, 0x1, P0 ;  /* 0x00000001ff037807 */ /* 0x000fe40000000000 */
[----:B------:R-:W-:Y:S02]  /*1a4f0*/  SEL R2, R2, RZ, P0 ;  /* 0x000000ff02027207 */ /* 0x000fe40000000000 */
[----:B---3--:R-:W-:Y:S02]  /*1a500*/  LOP3.LUT R4, R4, R3, RZ, 0x3c, !PT ;  /* 0x0000000304047212 */ /* 0x008fe400078e3cff */
[C---:B------:R-:W-:Y:S01]  /*1a510*/  ISETP.GT.AND P0, PT, R7.reuse, R9, PT ;  /* 0x000000090700720c */ /* 0x040fe20003f04270 */
[----:B------:R-:W-:Y:S02]  /*1a520*/  VIADD R7, R7, 0xffffffff ;  /* 0xffffffff07077836 */ /* 0x000fe40000000000 */
[----:B------:R1:W-:Y:S04]  /*1a530*/  STL [R1+0x24], R4 ;  /* 0x0000240401007387 */ /* 0x0003e80000100800 */
[----:B------:R1:W-:Y:S06]  /*1a540*/  STL [R1+0x10], R2 ;  /* 0x0000100201007387 */ /* 0x0003ec0000100800 */
[----:B------:R-:W-:Y:S05]  /*1a550*/  @P0 BRA `(.L_x_868) ;  /* 0xfffffff400c80947 */ /* 0x000fea000383ffff */
.L_x_832:
[----:B------:R-:W-:Y:S05]  /*1a560*/  BSYNC B0 ;  /* 0x0000000000007941 */ /* 0x000fea0003800000 */
.L_x_831:
[----:B-1----:R-:W2:Y:S01]  /*1a570*/  LDL R2, [R1+0x50] ;  /* 0x0000500001027983 */ /* 0x002ea20000100800 */
[----:B------:R-:W-:Y:S05]  /*1a580*/  @!P5 WARPSYNC.ALL ;  /* 0x000000000000d948 */ /* 0x000fea0003800000 */
[----:B------:R-:W-:Y:S01]  /*1a590*/  BSSY B7, `(.L_x_869) ;  /* 0x000043b000077945 */ /* 0x000fe20003800000 */
[----:B------:R-:W-:Y:S01]  /*1a5a0*/  @!P5 BAR.SYNC.DEFER_BLOCKING 0xc, 0x180 ;  /* 0x030600000000db1d */ /* 0x000fe20000010000 */
[----:B--2---:R-:W-:-:S13]  /*1a5b0*/  ISETP.GT.AND P0, PT, R2, RZ, PT ;  /* 0x000000ff0200720c */ /* 0x004fda0003f04270 */
[----:B------:R-:W-:Y:S05]  /*1a5c0*/  @P0 BRA `(.L_x_870) ;  /* 0x0000000000440947 */ /* 0x000fea0003800000 */
[----:B------:R-:W1:Y:S02]  /*1a5d0*/  S2R R2, SR_TID.X ;  /* 0x0000000000027919 */ /* 0x000e640000002100 */
[----:B-1----:R-:W-:-:S04]  /*1a5e0*/  LOP3.LUT R2, R2, 0x7f, RZ, 0xc0, !PT ;  /* 0x0000007f02027812 */ /* 0x002fc800078ec0ff */
[----:B------:R-:W-:-:S13]  /*1a5f0*/  ISETP.NE.AND P1, PT, R2, RZ, PT ;  /* 0x000000ff0200720c */ /* 0x000fda0003f25270 */
[----:B------:R-:W-:Y:S05]  /*1a600*/  @P1 BRA `(.L_x_871) ;  /* 0x0000004000cc1947 */ /* 0x000fea0003800000 */
[----:B0-----:R-:W0:Y:S01]  /*1a610*/  S2R R3, SR_LANEID ;  /* 0x0000000000037919 */ /* 0x001e220000000000 */
[----:B------:R-:W-:Y:S01]  /*1a620*/  VOTEU.ANY UR4, UPT, PT ;  /* 0x0000000000047886 */ /* 0x000fe200038e0100 */
[----:B------:R-:W1:Y:S01]  /*1a630*/  LDC.64 R4, c[0x0][0xc60] ;  /* 0x00031800ff047b82 */ /* 0x000e620000000a00 */
[----:B------:R-:W0:Y:S08]  /*1a640*/  FLO.U32 R0, UR4 ;  /* 0x0000000400007d00 */ /* 0x000e3000080e0000 */
[----:B------:R-:W1:Y:S01]  /*1a650*/  POPC R2, UR4 ;  /* 0x0000000400027d09 */ /* 0x000e620008000000 */
[----:B0-----:R-:W-:-:S13]  /*1a660*/  ISETP.EQ.U32.AND P0, PT, R0, R3, PT ;  /* 0x000000030000720c */ /* 0x001fda0003f02070 */
[----:B-1----:R-:W2:Y:S01]  /*1a670*/  @P0 ATOMG.E.ADD.STRONG.GPU PT, R5, desc[UR40][R4.64], R2 ;  /* 0x00000002040509a8 */ /* 0x002ea200081ee1e8 */
[----:B------:R-:W0:Y:S02]  /*1a680*/  S2R R3, SR_LTMASK ;  /* 0x0000000000037919 */ /* 0x000e240000003900 */
[----:B0-----:R-:W-:-:S06]  /*1a690*/  LOP3.LUT R3, R3, UR4, RZ, 0xc0, !PT ;  /* 0x0000000403037c12 */ /* 0x001fcc000f8ec0ff */
[----:B------:R-:W0:Y:S01]  /*1a6a0*/  POPC R3, R3 ;  /* 0x0000000300037309 */ /* 0x000e220000000000 */
[----:B--2---:R-:W0:Y:S02]  /*1a6b0*/  SHFL.IDX PT, R0, R5, R0, 0x1f ;  /* 0x00001f0005007589 */ /* 0x004e2400000e0000 */
[----:B0-----:R-:W-:Y:S01]  /*1a6c0*/  IADD3 R16, R0, UR39, R3 ;  /* 0x0000002700107c10 */ /* 0x001fe2000fffe003 */
[----:B------:R-:W-:Y:S06]  /*1a6d0*/  BRA `(.L_x_871) ;  /* 0x0000004000987947 */ /* 0x000fec0003800000 */
.L_x_870:
[----:B------:R-:W2:Y:S01]  /*1a6e0*/  LDL R0, [R1+0x4] ;  /* 0x0000040001007983 */ /* 0x000ea20000100800 */
[----:B------:R-:W-:Y:S01]  /*1a6f0*/  BSSY B6, `(.L_x_872) ;  /* 0x0000014000067945 */ /* 0x000fe20003800000 */
[----:B--2---:R-:W-:-:S04]  /*1a700*/  IADD3 R0, R0, 0x1c400, RZ ;  /* 0x0001c40000007810 */ /* 0x004fc80007ffe0ff */
[----:B------:R-:W-:-:S13]  /*1a710*/  LOP3.LUT P0, RZ, R0, 0x3ff, RZ, 0xc0, !PT ;  /* 0x000003ff00ff7812 */ /* 0x000fda000780c0ff */
[----:B------:R-:W-:Y:S05]  /*1a720*/  @!P0 BRA `(.L_x_873) ;  /* 0x0000000000408947 */ /* 0x000fea0003800000 */
[----:B------:R-:W-:Y:S01]  /*1a730*/  MOV R2, 0x0 ;  /* 0x0000000000027802 */ /* 0x000fe20000000f00 */
[----:B------:R-:W-:Y:S01]  /*1a740*/  ULDC.64 UR6, c[0x4][0x118] ;  /* 0x0100460000067ab9 */ /* 0x000fe20000000a00 */
[----:B------:R-:W-:Y:S01]  /*1a750*/  ULDC.64 UR8, c[0x4][0x120] ;  /* 0x0100480000087ab9 */ /* 0x000fe20000000a00 */
[----:B------:R-:W-:Y:S01]  /*1a760*/  ULDC.64 UR4, c[0x4][0x70] ;  /* 0x01001c0000047ab9 */ /* 0x000fe20000000a00 */
[----:B0-----:R-:W-:Y:S01]  /*1a770*/  IMAD.U32 R4, RZ, RZ, UR6 ;  /* 0x00000006ff047e24 */ /* 0x001fe2000f8e00ff */
[----:B------:R-:W-:Y:S01]  /*1a780*/  MOV R6, UR8 ;  /* 0x0000000800067c02 */ /* 0x000fe20008000f00 */
[----:B------:R-:W0:Y:S01]  /*1a790*/  LDC.64 R2, c[0x4][R2] ;  /* 0x0100000002027b82 */ /* 0x000e220000000a00 */
[----:B------:R-:W-:Y:S01]  /*1a7a0*/  IMAD.U32 R5, RZ, RZ, UR7 ;  /* 0x00000007ff057e24 */ /* 0x000fe2000f8e00ff */
[----:B------:R-:W-:Y:S01]  /*1a7b0*/  MOV R11, UR5 ;  /* 0x00000005000b7c02 */ /* 0x000fe20008000f00 */
[----:B------:R-:W-:Y:S01]  /*1a7c0*/  IMAD.U32 R7, RZ, RZ, UR9 ;  /* 0x00000009ff077e24 */ /* 0x000fe2000f8e00ff */
[----:B------:R-:W-:Y:S01]  /*1a7d0*/  MOV R13, RZ ;  /* 0x000000ff000d7202 */ /* 0x000fe20000000f00 */
[----:B------:R-:W-:-:S02]  /*1a7e0*/  IMAD.U32 R10, RZ, RZ, UR4 ;  /* 0x00000004ff0a7e24 */ /* 0x000fc4000f8e00ff */
[----:B------:R-:W-:Y:S02]  /*1a7f0*/  IMAD.MOV.U32 R8, RZ, RZ, 0x70 ;  /* 0x00000070ff087424 */ /* 0x000fe400078e00ff */
[----:B------:R-:W-:-:S07]  /*1a800*/  IMAD.MOV.U32 R12, RZ, RZ, 0x1 ;  /* 0x00000001ff0c7424 */ /* 0x000fce00078e00ff */
[----:B------:R-:W-:-:S07]  /*1a810*/  LEPC R20, `(.L_x_873) ;  /* 0x000000001014794e */ /* 0x000fce0000000000 */
[----:B0-----:R-:W-:Y:S05]  /*1a820*/  CALL.ABS.NOINC R2 ;  /* 0x0000000002007343 */ /* 0x001fea0003c00000 */
.L_x_873:
[----:B------:R-:W-:Y:S05]  /*1a830*/  BSYNC B6 ;  /* 0x0000000000067941 */ /* 0x000fea0003800000 */
.L_x_872:
        /* <DEDUP_REMOVED lines=9> */
[----:B0-----:R0:W1:Y:S01]  /*1a8d0*/  LDC.64 R2, c[0x4][R0] ;  /* 0x0100000000027b82 */ /* 0x0010620000000a00 */
[----:B------:R-:W-:Y:S01]  /*1a8e0*/  IMAD.U32 R4, RZ, RZ, UR6 ;  /* 0x00000006ff047e24 */ /* 0x000fe2000f8e00ff */
[----:B------:R-:W-:Y:S01]  /*1a8f0*/  MOV R5, UR7 ;  /* 0x0000000700057c02 */ /* 0x000fe20008000f00 */
        /* <DEDUP_REMOVED lines=9> */
.L_x_876:
[----:B------:R-:W-:Y:S01]  /*1a990*/  MOV R2, 0x0 ;  /* 0x0000000000027802 */ /* 0x000fe20000000f00 */
[----:B------:R-:W-:Y:S01]  /*1a9a0*/  ULDC.64 UR4, c[0x4][0x118] ;  /* 0x0100460000047ab9 */ /* 0x000fe20000000a00 */
[----:B------:R-:W-:Y:S01]  /*1a9b0*/  ULDC.64 UR6, c[0x4][0x120] ;  /* 0x0100480000067ab9 */ /* 0x000fe20000000a00 */
[----:B------:R-:W-:Y:S01]  /*1a9c0*/  ULDC.64 UR8, c[0x4][0x80] ;  /* 0x0100200000087ab9 */ /* 0x000fe20000000a00 */
[----:B------:R-:W-:Y:S01]  /*1a9d0*/  IMAD.U32 R4, RZ, RZ, UR4 ;  /* 0x00000004ff047e24 */ /* 0x000fe2000f8e00ff */
[----:B------:R-:W-:Y:S01]  /*1a9e0*/  MOV R5, UR5 ;  /* 0x0000000500057c02 */ /* 0x000fe20008000f00 */
[----:B------:R-:W0:Y:S01]  /*1a9f0*/  LDC.64 R2, c[0x4][R2] ;  /* 0x0100000002027b82 */ /* 0x000e220000000a00 */
[----:B------:R-:W-:Y:S01]  /*1aa00*/  IMAD.U32 R6, RZ, RZ, UR6 ;  /* 0x00000006ff067e24 */ /* 0x000fe2000f8e00ff */
[----:B------:R-:W-:Y:S01]  /*1aa10*/  MOV R10, UR8 ;  /* 0x00000008000a7c02 */ /* 0x000fe20008000f00 */
[----:B------:R-:W-:Y:S01]  /*1aa20*/  IMAD.U32 R7, RZ, RZ, UR7 ;  /* 0x00000007ff077e24 */ /* 0x000fe2000f8e00ff */
[----:B------:R-:W-:Y:S01]  /*1aa30*/  MOV R12, 0x1 ;  /* 0x00000001000c7802 */ /* 0x000fe20000000f00 */
[----:B------:R-:W-:-:S02]  /*1aa40*/  IMAD.U32 R11, RZ, RZ, UR9 ;  /* 0x00000009ff0b7e24 */ /* 0x000fc4000f8e00ff */
[----:B------:R-:W-:Y:S02]  /*1aa50*/  IMAD.MOV.U32 R8, RZ, RZ, 0x70 ;  /* 0x00000070ff087424 */ /* 0x000fe400078e00ff */
[----:B------:R-:W-:-:S07]  /*1aa60*/  IMAD.MOV.U32 R13, RZ, RZ, RZ ;  /* 0x000000ffff0d7224 */ /* 0x000fce00078e00ff */
[----:B------:R-:W-:-:S07]  /*1aa70*/  LEPC R20, `(.L_x_875) ;  /* 0x000000001014794e */ /* 0x000fce0000000000 */
[----:B0-----:R-:W-:Y:S05]  /*1aa80*/  CALL.ABS.NOINC R2 ;  /* 0x0000000002007343 */ /* 0x001fea0003c00000 */
.L_x_875:
[----:B------:R-:W-:Y:S05]  /*1aa90*/  BSYNC B6 ;  /* 0x0000000000067941 */ /* 0x000fea0003800000 */
.L_x_874:
[----:B------:R-:W2:Y:S01]  /*1aaa0*/  LDL.LU R2, [R1] ;  /* 0x0000000001027983 */ /* 0x000ea20000300800 */
[----:B------:R-:W-:-:S03]  /*1aab0*/  ULDC.64 UR4, c[0x0][0x9f8] ;  /* 0x00027e0000047ab9 */ /* 0x000fc60000000a00 */
[----:B0-----:R-:W3:Y:S04]  /*1aac0*/  LDL.LU R4, [R1+0x28] ;  /* 0x0000280001047983 */ /* 0x001ee80000300800 */
[----:B------:R-:W4:Y:S01]  /*1aad0*/  LDL R7, [R1+0x14] ;  /* 0x0000140001077983 */ /* 0x000f220000100800 */
[----:B------:R-:W-:-:S03]  /*1aae0*/  ISETP.NE.U32.AND P0, PT, RZ, UR4, PT ;  /* 0x00000004ff007c0c */ /* 0x000fc6000bf05070 */
[----:B------:R-:W5:Y:S01]  /*1aaf0*/  LDL R0, [R1+0x3c] ;  /* 0x00003c0001007983 */ /* 0x000f620000100800 */
[----:B------:R-:W-:-:S13]  /*1ab00*/  ISETP.NE.AND.EX P0, PT, RZ, UR5, PT, P0 ;  /* 0x00000005ff007c0c */ /* 0x000fda000bf05300 */
[----:B--2---:R-:W-:-:S04]  /*1ab10*/  @P0 IADD3 R2, P1, R2, UR4, RZ ;  /* 0x0000000402020c10 */ /* 0x004fc8000ff3e0ff */
[----:B---3--:R-:W-:Y:S01]  /*1ab20*/  @P0 IADD3.X R3, R4, UR5, RZ, P1, !PT ;  /* 0x0000000504030c10 */ /* 0x008fe20008ffe4ff */
[----:B------:R-:W-:-:S04]  /*1ab30*/  ULDC.64 UR4, c[0x0][0xa08] ;  /* 0x0002820000047ab9 */ /* 0x000fc80000000a00 */
[----:B----4-:R0:W2:Y:S01]  /*1ab40*/  @P0 LDG.E R7, desc[UR40][R2.64] ;  /* 0x0000002802070981 */ /* 0x0100a2000c1e1900 */
[----:B-----5:R-:W-:Y:S01]  /*1ab50*/  VIADD R9, R0, 0xffffffff ;  /* 0xffffffff00097836 */ /* 0x020fe20000000000 */
[----:B0-----:R-:W0:Y:S01]  /*1ab60*/  LDC.64 R2, c[0x0][0x418] ;  /* 0x00010600ff027b82 */ /* 0x001e220000000a00 */
[----:B--2---:R-:W-:Y:S01]  /*1ab70*/  SHF.R.S32.HI R8, RZ, 0x1f, R7 ;  /* 0x0000001fff087819 */ /* 0x004fe20000011407 */
[----:B------:R1:W-:Y:S04]  /*1ab80*/  @P0 STL [R1+0x14], R7 ;  /* 0x0000140701000387 */ /* 0x0003e80000100800 */
[----:B------:R1:W-:Y:S04]  /*1ab90*/  STL [R1+0x38], R9 ;  /* 0x0000380901007387 */ /* 0x0003e80000100800 */
[----:B------:R1:W-:Y:S01]  /*1aba0*/  STL [R1+0x28], R8 ;  /* 0x0000280801007387 */ /* 0x0003e20000100800 */
[----:B0-----:R-:W-:Y:S01]  /*1abb0*/  LOP3.LUT P0, RZ, R2, UR4, RZ, 0xfc, !PT ;  /* 0x0000000402ff7c12 */ /* 0x001fe2000f80fcff */
[----:B------:R-:W-:-:S03]  /*1abc0*/  UMOV UR4, 0xffffffff ;  /* 0xffffffff00047882 */ /* 0x000fc60000000000 */
[----:B------:R-:W-:-:S04]  /*1abd0*/  LOP3.LUT P0, RZ, R3, UR5, RZ, 0xfc, P0 ;  /* 0x0000000503ff7c12 */ /* 0x000fc8000800fcff */
[----:B------:R-:W-:Y:S01]  /*1abe0*/  SEL R0, R7, RZ, !P0 ;  /* 0x000000ff07007207 */ /* 0x000fe20004000000 */
[----:B-1----:R-:W-:Y:S08]  /*1abf0*/  BRA.DIV UR4, `(.L_x_877) ;  /* 0x0000005604407947 */ /* 0x002ff0000b800000 */
[----:B------:R-:W0:Y:S02]  /*1ac00*/  S2R R4, SR_TID.X ;  /* 0x0000000000047919 */ /* 0x000e240000002100 */
[----:B0-----:R-:W-:-:S04]  /*1ac10*/  SHF.R.U32.HI R4, RZ, 0x5, R4 ;  /* 0x00000005ff047819 */ /* 0x001fc80000011604 */
[----:B------:R-:W-:-:S05]  /*1ac20*/  LOP3.LUT R4, R4, 0x3, RZ, 0xc0, !PT ;  /* 0x0000000304047812 */ /* 0x000fca00078ec0ff */
[----:B------:R0:W1:Y:S02]  /*1ac30*/  SHFL.IDX PT, R14, R4, RZ, 0x1f ;  /* 0x00001fff040e7589 */ /* 0x00006400000e0000 */
.L_x_1012:
[----:B0-----:R-:W2:Y:S01]  /*1ac40*/  LDL.LU R4, [R1+0x8] ;  /* 0x0000080001047983 */ /* 0x001ea20000300800 */
[----:B------:R-:W-:Y:S02]  /*1ac50*/  PLOP3.LUT P1, PT, PT, PT, PT, 0x8, 0x0 ;  /* 0x000000000000781c */ /* 0x000fe40003f2e170 */
[----:B-1----:R-:W-:Y:S01]  /*1ac60*/  ISETP.NE.AND P0, PT, R14, RZ, PT ;  /* 0x000000ff0e00720c */ /* 0x002fe20003f05270 */
[----:B------:R0:W-:Y:S01]  /*1ac70*/  STL [R1], R0 ;  /* 0x0000000001007387 */ /* 0x0001e20000100800 */
[----:B--2---:R-:W-:-:S09]  /*1ac80*/  LOP3.LUT R4, R4, 0xfffffffb, RZ, 0xc0, !PT ;  /* 0xfffffffb04047812 */ /* 0x004fd200078ec0ff */
[----:B------:R-:W-:-:S05]  /*1ac90*/  @P1 LOP3.LUT R4, R4, 0x4, RZ, 0xfc, !PT ;  /* 0x0000000404041812 */ /* 0x000fca00078efcff */
[----:B------:R0:W-:Y:S01]  /*1aca0*/  STL [R1+0x8], R4 ;  /* 0x0000080401007387 */ /* 0x0001e20000100800 */
[----:B------:R-:W-:Y:S05]  /*1acb0*/  @P0 BRA `(.L_x_878) ;  /* 0x0000000400480947 */ /* 0x000fea0003800000 */
[----:B------:R-:W-:-:S03]  /*1acc0*/  UMOV UR4, 0xffffffff ;  /* 0xffffffff00047882 */ /* 0x000fc60000000000 */
[----:B------:R-:W-:Y:S05]  /*1acd0*/  BRA.DIV UR4, `(.L_x_879) ;  /* 0x00000056043c7947 */ /* 0x000fea000b800000 */
[----:B------:R-:W-:-:S13]  /*1ace0*/  ELECT P6, URZ, PT ;  /* 0x00000000003f782f */ /* 0x000fda00038c0000 */
.L_x_1015:
[----:B------:R-:W-:Y:S05]  /*1acf0*/  @!P6 BRA `(.L_x_878) ;  /* 0x000000040038e947 */ /* 0x000fea0003800000 */
[----:B------:R1:W-:Y:S01]  /*1ad00*/  STL [R1+0x1c], R9 ;  /* 0x00001c0901007387 */ /* 0x0003e20000100800 */
[----:B------:R-:W-:-:S04]  /*1ad10*/  ISETP.NE.U32.AND P0, PT, R2, RZ, PT ;  /* 0x000000ff0200720c */ /* 0x000fc80003f05070 */
[----:B------:R-:W-:-:S13]  /*1ad20*/  ISETP.NE.AND.EX P0, PT, R3, RZ, PT, P0 ;  /* 0x000000ff0300720c */ /* 0x000fda0003f05300 */
[----:B-1----:R-:W-:Y:S05]  /*1ad30*/  @!P0 BRA `(.L_x_880) ;  /* 0x0000000000508947 */ /* 0x002fea0003800000 */
[----:B------:R-:W1:Y:S01]  /*1ad40*/  LDC R6, c[0x0][0x43c] ;  /* 0x00010f00ff067b82 */ /* 0x000e620000000800 */
[----:B0-----:R-:W-:Y:S01]  /*1ad50*/  MOV R0, R9 ;  /* 0x0000000900007202 */ /* 0x001fe20000000f00 */
[----:B------:R-:W-:Y:S01]  /*1ad60*/  ULDC.64 UR4, c[0x0][0x428] ;  /* 0x00010a0000047ab9 */ /* 0x000fe20000000a00 */
[----:B-1----:R-:W-:-:S13]  /*1ad70*/  ISETP.NE.AND P0, PT, R6, 0x1, PT ;  /* 0x000000010600780c */ /* 0x002fda0003f05270 */
[----:B------:R-:W0:Y:S02]  /*1ad80*/  @P0 LDC.64 R4, c[0x0][0x440] ;  /* 0x00011000ff040b82 */ /* 0x000e240000000a00 */
[----:B0-----:R-:W-:-:S05]  /*1ad90*/  @P0 IMAD.HI.U32 R4, R9, R4, RZ ;  /* 0x0000000409040227 */ /* 0x001fca00078e00ff */
        /* <DEDUP_REMOVED lines=8> */
[----:B0-----:R-:W-:-:S04]  /*1ae20*/  IMAD R6, R8, UR4, RZ ;  /* 0x0000000408067c24 */ /* 0x001fc8000f8e02ff */
[----:B------:R-:W-:-:S05]  /*1ae30*/  IMAD R0, R7, UR5, R6 ;  /* 0x0000000507007c24 */ /* 0x000fca000f8e0206 */
[----:B------:R-:W-:-:S04]  /*1ae40*/  IADD3 R0, R5, R0, RZ ;  /* 0x0000000005007210 */ /* 0x000fc80007ffe0ff */
[----:B------:R-:W-:-:S05]  /*1ae50*/  LEA.HI.X R3, R4, R3, R0, 0x2, P0 ;  /* 0x0000000304037211 */ /* 0x000fca00000f1400 */
[----:B------:R-:W2:Y:S04]  /*1ae60*/  LDG.E R0, desc[UR40][R2.64] ;  /* 0x0000002802007981 */ /* 0x000ea8000c1e1900 */
[----:B--2---:R1:W-:Y:S02]  /*1ae70*/  STL [R1], R0 ;  /* 0x0000000001007387 */ /* 0x0043e40000100800 */
.L_x_880:
[----:B------:R-:W2:Y:S04]  /*1ae80*/  LDL R7, [R1+0x4] ;  /* 0x0000040001077983 */ /* 0x000ea80000100800 */
[----:B01----:R-:W2:Y:S04]  /*1ae90*/  LDL R0, [R1+0xc] ;  /* 0x00000c0001007983 */ /* 0x003ea80000100800 */
[----:B------:R-:W3:Y:S01]  /*1aea0*/  LDL R2, [R1+0x18] ;  /* 0x0000180001027983 */ /* 0x000ee20000100800 */
[----:B--2---:R-:W-:Y:S01]  /*1aeb0*/  IMAD R0, R0, 0x8, R7 ;  /* 0x0000000800007824 */ /* 0x004fe200078e0207 */
[----:B---3--:R-:W-:-:S04]  /*1aec0*/  SHF.L.U32 R2, R2, 0x1f, RZ ;  /* 0x0000001f02027819 */ /* 0x008fc800000006ff */
[----:B------:R-:W0:Y:S02]  /*1aed0*/  SYNCS.PHASECHK.TRANS64.TRYWAIT P0, [R0+URZ+0x34840], R2 ;  /* 0x03484002000075a7 */ /* 0x000e24000800017f */
[----:B0-----:R-:W-:Y:S05]  /*1aee0*/  @!P0 BRA `(.L_x_881) ;  /* 0x0000005000d88947 */ /* 0x001fea0003800000 */
.L_x_1016:
[----:B------:R1:W5:Y:S01]  /*1aef0*/  LDL R3, [R1+0x8] ;  /* 0x0000080001037983 */ /* 0x0003620000100800 */
[----:B------:R-:W2:Y:S02]  /*1af00*/  S2R R4, SR_TID.X ;  /* 0x0000000000047919 */ /* 0x000ea40000002100 */
[----:B--2---:R-:W-:-:S04]  /*1af10*/  LOP3.LUT R4, R4, 0x7f, RZ, 0xc0, !PT ;  /* 0x0000007f04047812 */ /* 0x004fc800078ec0ff */
[----:B------:R-:W-:-:S13]  /*1af20*/  ISETP.NE.AND P0, PT, R4, RZ, PT ;  /* 0x000000ff0400720c */ /* 0x000fda0003f05270 */
[----:B-1----:R-:W-:Y:S05]  /*1af30*/  @P0 BRA `(.L_x_882) ;  /* 0x0000000000140947 */ /* 0x002fea0003800000 */
[----:B-----5:R-:W-:Y:S01]  /*1af40*/  LOP3.LUT P1, RZ, R3, 0x1, RZ, 0xc0, !PT ;  /* 0x0000000103ff7812 */ /* 0x020fe2000782c0ff */
[----:B0-----:R-:W-:-:S04]  /*1af50*/  IMAD.MOV.U32 R2, RZ, RZ, 0xc000 ;  /* 0x0000c000ff027424 */ /* 0x001fc800078e00ff */
[----:B------:R1:W-:Y:S08]  /*1af60*/  SYNCS.ARRIVE.TRANS64 RZ, [R0+URZ+0x34830], R2 ;  /* 0x0348300200ff79a7 */ /* 0x0003f0000800003f */
[----:B------:R-:W-:Y:S05]  /*1af70*/  @!P1 BRA `(.L_x_882) ;  /* 0x0000000000049947 */ /* 0x000fea0003800000 */
[----:B------:R-:W-:Y:S01]  /*1af80*/  BPT.TRAP 0x1 ;  /* 0x000000040000795c */ /* 0x000fe20000300000 */
.L_x_882:
[----:B------:R-:W2:Y:S04]  /*1af90*/  LDL R7, [R1+0x4] ;  /* 0x0000040001077983 */ /* 0x000ea80000100800 */
[----:B------:R-:W2:Y:S04]  /*1afa0*/  LDL R6, [R1+0xc] ;  /* 0x00000c0001067983 */ /* 0x000ea80000100800 */
[----:B------:R-:W3:Y:S04]  /*1afb0*/  LDL R5, [R1+0x1c] ;  /* 0x00001c0001057983 */ /* 0x000ee80000100800 */
[----:B------:R-:W4:Y:S04]  /*1afc0*/  LDL R4, [R1+0x20] ;  /* 0x0000200001047983 */ /* 0x000f280000100800 */
[----:B01----:R-:W4:Y:S01]  /*1afd0*/  LDL R2, [R1] ;  /* 0x0000000001027983 */ /* 0x003f220000100800 */
[----:B------:R-:W-:Y:S01]  /*1afe0*/  R2UR UR9, R0 ;  /* 0x00000000000972ca */ /* 0x000fe200000e0000 */
[----:B------:R-:W-:Y:S01]  /*1aff0*/  UIADD3 UR4, UP0, UR36, 0x370, URZ ;  /* 0x0000037024047890 */ /* 0x000fe2000ff1e03f */
[----:B------:R-:W-:Y:S01]  /*1b000*/  R2UR UR12, R18 ;  /* 0x00000000120c72ca */ /* 0x000fe200000e0000 */
[----:B------:R-:W-:Y:S01]  /*1b010*/  UMOV UR10, URZ ;  /* 0x0000003f000a7c82 */ /* 0x000fe20008000000 */
[----:B------:R-:W-:Y:S01]  /*1b020*/  PLOP3.LUT P0, PT, PT, PT, PT, 0x80, 0x0 ;  /* 0x000000000000781c */ /* 0x000fe20003f0f070 */
[----:B------:R-:W-:Y:S01]  /*1b030*/  UMOV UR6, 0x0 ;  /* 0x0000000000067882 */ /* 0x000fe20000000000 */
[----:B-----5:R-:W-:Y:S01]  /*1b040*/  LOP3.LUT R3, R3, 0xfffffffb, RZ, 0xc0, !PT ;  /* 0xfffffffb03037812 */ /* 0x020fe200078ec0ff */
[----:B------:R-:W-:Y:S01]  /*1b050*/  UMOV UR7, 0x14f00000 ;  /* 0x14f0000000077882 */ /* 0x000fe20000000000 */
[----:B------:R-:W-:-:S05]  /*1b060*/  UMOV UR17, 0x40 ;  /* 0x0000004000117882 */ /* 0x000fca0000000000 */
[----:B------:R-:W-:-:S04]  /*1b070*/  UIADD3 UR9, UR9, 0x34830, URZ ;  /* 0x0003483009097890 */ /* 0x000fc8000fffe03f */
[----:B------:R-:W-:-:S05]  /*1b080*/  @P0 LOP3.LUT R3, R3, 0x4, RZ, 0xfc, !PT ;  /* 0x0000000403030812 */ /* 0x000fca00078efcff */
[----:B------:R1:W-:Y:S01]  /*1b090*/  STL [R1+0x8], R3 ;  /* 0x0000080301007387 */ /* 0x0003e20000100800 */
[----:B--2---:R-:W-:Y:S01]  /*1b0a0*/  IMAD R0, R6, 0xc000, R7 ;  /* 0x0000c00006007824 */ /* 0x004fe200078e0207 */
[----:B---3--:R-:W-:-:S04]  /*1b0b0*/  R2UR UR11, R5 ;  /* 0x00000000050b72ca */ /* 0x008fc800000e0000 */
[----:B------:R-:W-:Y:S02]  /*1b0c0*/  R2UR UR8, R0 ;  /* 0x00000000000872ca */ /* 0x000fe400000e0000 */
[----:B----4-:R-:W-:Y:S02]  /*1b0d0*/  R2UR UR5, R4 ;  /* 0x00000000040572ca */ /* 0x010fe400000e0000 */
[----:B------:R-:W-:-:S09]  /*1b0e0*/  R2UR UR13, R2 ;  /* 0x00000000020d72ca */ /* 0x000fd200000e0000 */
[----:B------:R-:W-:Y:S02]  /*1b0f0*/  UIADD3 UR14, UR8, 0x1c400, URZ ;  /* 0x0001c400080e7890 */ /* 0x000fe4000fffe03f */
[----:B------:R-:W-:Y:S02]  /*1b100*/  ULEA UR11, UR11, UR5, 0x7 ;  /* 0x000000050b0b7291 */ /* 0x000fe4000f8e383f */
[----:B------:R-:W-:Y:S02]  /*1b110*/  UIADD3.X UR5, URZ, UR37, URZ, UP0, !UPT ;  /* 0x000000253f057290 */ /* 0x000fe400087fe43f */
[----:B------:R-:W-:Y:S02]  /*1b120*/  UIADD3 UR15, UR8, 0x20400, URZ ;  /* 0x00020400080f7890 */ /* 0x000fe4000fffe03f */
[----:B------:R-:W-:-:S03]  /*1b130*/  UIADD3 UR16, UR8, 0x24400, URZ ;  /* 0x0002440008107890 */ /* 0x000fc6000fffe03f */
[----:B------:R-:W-:Y:S01]  /*1b140*/  UMOV UR8, UR14 ;  /* 0x0000000e00087c82 */ /* 0x000fe20008000000 */
[----:B------:R-:W-:Y:S01]  /*1b150*/  UMOV UR14, 0x80 ;  /* 0x00000080000e7882 */ /* 0x000fe20000000000 */
[----:B------:R0:W-:Y:S02]  /*1b160*/  UTMALDG.4D [UR8], [UR4], desc[UR6] ;  /* 0x00000608040075b4 */ /* 0x0001e40008019000 */
[----:B0-----:R-:W-:Y:S01]  /*1b170*/  UMOV UR8, UR15 ;  /* 0x0000000f00087c82 */ /* 0x001fe20008000000 */
[----:B------:R-:W-:Y:S02]  /*1b180*/  UMOV UR10, UR17 ;  /* 0x00000011000a7c82 */ /* 0x000fe40008000000 */
[----:B------:R0:W-:Y:S02]  /*1b190*/  UTMALDG.4D [UR8], [UR4], desc[UR6] ;  /* 0x00000608040075b4 */ /* 0x0001e40008019000 */
[----:B0-----:R-:W-:Y:S01]  /*1b1a0*/  UMOV UR8, UR16 ;  /* 0x0000001000087c82 */ /* 0x001fe20008000000 */
[----:B------:R-:W-:-:S02]  /*1b1b0*/  UMOV UR10, UR14 ;  /* 0x0000000e000a7c82 */ /* 0x000fc40008000000 */
[----:B------:R1:W-:Y:S02]  /*1b1c0*/  UTMALDG.4D [UR8], [UR4], desc[UR6] ;  /* 0x00000608040075b4 */ /* 0x0003e40008019000 */
[----:B-1----:R-:W-:Y:S01]  /*1b1d0*/  NOP ;  /* 0x0000000000007918 */ /* 0x002fe20000000000 */
.L_x_878:
[----:B------:R-:W2:Y:S04]  /*1b1e0*/  LDL R2, [R1+0x4] ;  /* 0x0000040001027983 */ /* 0x000ea80000100800 */
[----:B------:R-:W3:Y:S04]  /*1b1f0*/  LDL.LU R3, [R1+0x40] ;  /* 0x0000400001037983 */ /* 0x000ee80000300800 */
[----:B------:R-:W4:Y:S04]  /*1b200*/  LDL.LU R5, [R1+0x34] ;  /* 0x0000340001057983 */ /* 0x000f280000300800 */
[----:B0-----:R-:W5:Y:S01]  /*1b210*/  LDL.LU R4, [R1+0x44] ;  /* 0x0000440001047983 */ /* 0x001f620000300800 */
[----:B------:R-:W-:Y:S05]  /*1b220*/  WARPSYNC.ALL ;  /* 0x0000000000007948 */ /* 0x000fea0003800000 */
[----:B------:R-:W-:Y:S01]  /*1b230*/  ULDC.64 UR4, c[0x0][0x298] ;  /* 0x0000a60000047ab9 */ /* 0x000fe20000000a00 */
[----:B------:R-:W-:Y:S01]  /*1b240*/  ULDC.64 UR6, c[0x0][0xa00] ;  /* 0x0002800000067ab9 */ /* 0x000fe20000000a00 */
[----:B------:R-:W-:Y:S01]  /*1b250*/  BSSY B6, `(.L_x_883) ;  /* 0x0000024000067945 */ /* 0x000fe20003800000 */
[----:B------:R-:W-:Y:S01]  /*1b260*/  BAR.SYNC.DEFER_BLOCKING 0x8, 0x180 ;  /* 0x0206000000007b1d */ /* 0x000fe20000010000 */
[----:B------:R-:W-:-:S04]  /*1b270*/  ISETP.NE.U32.AND P0, PT, RZ, UR6, PT ;  /* 0x00000006ff007c0c */ /* 0x000fc8000bf05070 */
[----:B------:R-:W-:Y:S02]  /*1b280*/  ISETP.NE.AND.EX P0, PT, RZ, UR7, PT, P0 ;  /* 0x00000007ff007c0c */ /* 0x000fe4000bf05300 */
[----:B--2---:R-:W-:Y:S02]  /*1b290*/  IADD3 R2, R2, 0x10400, RZ ;  /* 0x0001040002027810 */ /* 0x004fe40007ffe0ff */
[----:B---3--:R-:W-:Y:S02]  /*1b2a0*/  SHF.R.S32.HI R0, RZ, 0x1f, R3 ;  /* 0x0000001fff007819 */ /* 0x008fe40000011403 */
        /* <DEDUP_REMOVED lines=9> */
[----:B0-----:R-:W-:Y:S01]  /*1b340*/  IMAD.IADD R2, R3, 0x1, R0 ;  /* 0x0000000103027824 */ /* 0x001fe200078e0200 */
[----:B------:R-:W-:-:S05]  /*1b350*/  SHF.R.S32.HI R0, RZ, 0x1f, R18 ;  /* 0x0000001fff007819 */ /* 0x000fca0000011412 */
[----:B------:R1:W-:Y:S04]  /*1b360*/  STL [R1+0x44], R0 ;  /* 0x0000440001007387 */ /* 0x0003e80000100800 */
[----:B------:R1:W-:Y:S01]  /*1b370*/  STL [R1+0x40], R2 ;  /* 0x0000400201007387 */ /* 0x0003e20000100800 */
[----:B------:R-:W-:Y:S05]  /*1b380*/  @!P1 BRA `(.L_x_884) ;  /* 0x0000000000409947 */ /* 0x000fea0003800000 */
[----:B-1----:R-:W-:Y:S01]  /*1b390*/  MOV R2, 0x0 ;  /* 0x0000000000027802 */ /* 0x002fe20000000f00 */
        /* <DEDUP_REMOVED lines=15> */
.L_x_884:
[----:B------:R-:W-:Y:S05]  /*1b490*/  BSYNC B6 ;  /* 0x0000000000067941 */ /* 0x000fea0003800000 */
.L_x_883:
[----:B------:R-:W2:Y:S01]  /*1b4a0*/  LDL.LU R6, [R1+0x40] ;  /* 0x0000400001067983 */ /* 0x000ea20000300800 */
[----:B------:R-:W-:Y:S01]  /*1b4b0*/  ULDC.64 UR4, c[0x0][0x2d8] ;  /* 0x0000b60000047ab9 */ /* 0x000fe20000000a00 */
[----:B------:R-:W0:Y:S02]  /*1b4c0*/  LDC R7, c[0x0][0x448] ;  /* 0x00011200ff077b82 */ /* 0x000e240000000800 */
[----:B-1----:R-:W2:Y:S04]  /*1b4d0*/  LDL.LU.64 R2, [R1+0x48] ;  /* 0x0000480001027983 */ /* 0x002ea80000300a00 */
[----:B------:R-:W3:Y:S04]  /*1b4e0*/  LDL.LU R0, [R1+0x44] ;  /* 0x0000440001007983 */ /* 0x000ee80000300800 */
[----:B------:R-:W4:Y:S04]  /*1b4f0*/  LDL.LU R5, [R1+0x5c] ;  /* 0x00005c0001057983 */ /* 0x000f280000300800 */
[----:B------:R-:W5:Y:S01]  /*1b500*/  LDL.LU R4, [R1+0x34] ;  /* 0x0000340001047983 */ /* 0x000f620000300800 */
[----:B------:R-:W-:Y:S01]  /*1b510*/  SHF.L.U32 R17, R17, 0x7, RZ ;  /* 0x0000000711117819 */ /* 0x000fe200000006ff */
[----:B------:R-:W1:Y:S01]  /*1b520*/  S2R R9, SR_TID.X ;  /* 0x0000000000097919 */ /* 0x000e620000002100 */
[----:B------:R-:W1:Y:S01]  /*1b530*/  S2R R8, SR_TID.X ;  /* 0x0000000000087919 */ /* 0x000e620000002100 */
[----:B0-----:R-:W-:Y:S01]  /*1b540*/  ISETP.NE.AND P0, PT, R7, 0x1, PT ;  /* 0x000000010700780c */ /* 0x001fe20003f05270 */
[----:B------:R-:W0:Y:S01]  /*1b550*/  S2R R10, SR_TID.X ;  /* 0x00000000000a7919 */ /* 0x000e220000002100 */
[----:B-1----:R-:W-:Y:S01]  /*1b560*/  SHF.L.U32 R9, R9, 0x3, RZ ;  /* 0x0000000309097819 */ /* 0x002fe200000006ff */
[----:B------:R-:W-:-:S03]  /*1b570*/  IMAD.SHL.U32 R8, R8, 0x8, RZ ;  /* 0x0000000808087824 */ /* 0x000fc600078e00ff */
[----:B------:R-:W-:Y:S02]  /*1b580*/  LOP3.LUT R9, R9, 0x38, RZ, 0xc0, !PT ;  /* 0x0000003809097812 */ /* 0x000fe400078ec0ff */
[----:B0-----:R-:W-:Y:S02]  /*1b590*/  LOP3.LUT R10, R10, 0x7f, RZ, 0xc0, !PT ;  /* 0x0000007f0a0a7812 */ /* 0x001fe400078ec0ff */
[C---:B------:R-:W-:Y:S02]  /*1b5a0*/  LOP3.LUT R11, R9.reuse, 0x40, RZ, 0xfc, !PT ;  /* 0x00000040090b7812 */ /* 0x040fe400078efcff */
[----:B------:R-:W-:Y:S02]  /*1b5b0*/  LOP3.LUT R8, R8, 0x38, RZ, 0xc0, !PT ;  /* 0x0000003808087812 */ /* 0x000fe400078ec0ff */
[----:B------:R-:W-:Y:S02]  /*1b5c0*/  LOP3.LUT R9, R9, 0x80, RZ, 0xfc, !PT ;  /* 0x0000008009097812 */ /* 0x000fe400078efcff */
[----:B------:R-:W-:Y:S01]  /*1b5d0*/  SHF.R.U32.HI R10, RZ, 0x3, R10 ;  /* 0x00000003ff0a7819 */ /* 0x000fe2000001160a */
[----:B--2---:R-:W-:-:S02]  /*1b5e0*/  IMAD.MOV.U32 R3, RZ, RZ, R6 ;  /* 0x000000ffff037224 */ /* 0x004fc400078e0006 */
[----:B------:R-:W0:Y:S01]  /*1b5f0*/  @P0 LDC R6, c[0x0][0x450] ;  /* 0x00011400ff060b82 */ /* 0x000e220000000800 */
[----:B---3--:R-:W-:Y:S02]  /*1b600*/  IMAD R0, R0, UR4, RZ ;  /* 0x0000000400007c24 */ /* 0x008fe4000f8e02ff */
[----:B------:R-:W-:-:S04]  /*1b610*/  IMAD.WIDE.U32 R2, R18, UR4, R2 ;  /* 0x0000000412027c25 */ /* 0x000fc8000f8e0002 */
[----:B------:R-:W-:Y:S01]  /*1b620*/  IMAD R0, R18, UR5, R0 ;  /* 0x0000000512007c24 */ /* 0x000fe2000f8e0200 */
[----:B------:R-:W-:-:S04]  /*1b630*/  ULDC.64 UR4, c[0x0][0x2e0] ;  /* 0x0000b80000047ab9 */ /* 0x000fc80000000a00 */
[----:B------:R-:W-:Y:S01]  /*1b640*/  IADD3 R3, R3, R0, RZ ;  /* 0x0000000003037210 */ /* 0x000fe20007ffe0ff */
[----:B----4-:R-:W-:-:S04]  /*1b650*/  IMAD R0, R5, UR4, RZ ;  /* 0x0000000405007c24 */ /* 0x010fc8000f8e02ff */
[C---:B-----5:R-:W-:Y:S02]  /*1b660*/  IMAD R0, R4.reuse, UR5, R0 ;  /* 0x0000000504007c24 */ /* 0x060fe4000f8e0200 */
[----:B------:R-:W-:Y:S01]  /*1b670*/  IMAD.WIDE.U32 R2, R4, UR4, R2 ;  /* 0x0000000404027c25 */ /* 0x000fe2000f8e0002 */
[----:B------:R-:W-:Y:S01]  /*1b680*/  ULDC.64 UR4, c[0x0][0x2d0] ;  /* 0x0000b40000047ab9 */ /* 0x000fe20000000a00 */
[----:B------:R-:W1:Y:S02]  /*1b690*/  S2R R4, SR_TID.X ;  /* 0x0000000000047919 */ /* 0x000e640000002100 */
[----:B------:R-:W-:Y:S01]  /*1b6a0*/  IMAD.IADD R3, R3, 0x1, R0 ;  /* 0x0000000103037824 */ /* 0x000fe200078e0200 */
[----:B-1----:R-:W-:-:S04]  /*1b6b0*/  LOP3.LUT R4, R4, 0x7f, RZ, 0xc0, !PT ;  /* 0x0000007f04047812 */ /* 0x002fc800078ec0ff */
[----:B------:R-:W-:Y:S02]  /*1b6c0*/  SHF.R.U32.HI R5, RZ, 0x3, R4 ;  /* 0x00000003ff057819 */ /* 0x000fe40000011604 */
[----:B------:R-:W1:Y:S02]  /*1b6d0*/  S2R R4, SR_TID.X ;  /* 0x0000000000047919 */ /* 0x000e640000002100 */
[----:B-1----:R-:W-:-:S05]  /*1b6e0*/  IMAD.SHL.U32 R4, R4, 0x10, RZ ;  /* 0x0000001004047824 */ /* 0x002fca00078e00ff */
[----:B------:R-:W-:Y:S02]  /*1b6f0*/  LOP3.LUT R4, R5, 0x70, R4, 0xf8, !PT ;  /* 0x0000007005047812 */ /* 0x000fe400078ef804 */
[----:B------:R-:W1:Y:S02]  /*1b700*/  @P0 LDC R5, c[0x0][0x44c] ;  /* 0x00011300ff050b82 */ /* 0x000e640000000800 */
[----:B------:R-:W-:-:S05]  /*1b710*/  LOP3.LUT R4, R4, R17, RZ, 0xfc, !PT ;  /* 0x0000001104047212 */ /* 0x000fca00078efcff */
[----:B------:R-:W-:Y:S02]  /*1b720*/  IMAD.MOV.U32 R0, RZ, RZ, R4 ;  /* 0x000000ffff007224 */ /* 0x000fe400078e0004 */
[----:B-1----:R-:W-:-:S05]  /*1b730*/  @P0 IMAD.HI.U32 R5, R4, R5, RZ ;  /* 0x0000000504050227 */ /* 0x002fca00078e00ff */
[----:B0-----:R-:W-:-:S05]  /*1b740*/  @P0 SHF.R.U32.HI R0, RZ, R6, R5 ;  /* 0x00000006ff000219 */ /* 0x001fca0000011605 */
[----:B------:R-:W-:Y:S02]  /*1b750*/  IMAD.MOV R5, RZ, RZ, -R0 ;  /* 0x000000ffff057224 */ /* 0x000fe400078e0a00 */
[----:B------:R-:W-:-:S04]  /*1b760*/  IMAD.WIDE.U32 R2, R0, UR4, R2 ;  /* 0x0000000400027c25 */ /* 0x000fc8000f8e0002 */
[----:B------:R-:W-:Y:S01]  /*1b770*/  IMAD R4, R7, R5, R4 ;  /* 0x0000000507047224 */ /* 0x000fe200078e0204 */
[----:B------:R-:W-:-:S05]  /*1b780*/  SHF.R.S32.HI R5, RZ, 0x1f, R0 ;  /* 0x0000001fff057819 */ /* 0x000fca0000011400 */
[----:B------:R-:W-:-:S04]  /*1b790*/  IMAD R5, R5, UR4, RZ ;  /* 0x0000000405057c24 */ /* 0x000fc8000f8e02ff */
[----:B------:R-:W-:Y:S01]  /*1b7a0*/  IMAD R0, R0, UR5, R5 ;  /* 0x0000000500007c24 */ /* 0x000fe2000f8e0205 */
[----:B------:R-:W-:-:S04]  /*1b7b0*/  ULDC.64 UR4, c[0x0][0x2c8] ;  /* 0x0000b20000047ab9 */ /* 0x000fc80000000a00 */
[----:B------:R-:W-:Y:S02]  /*1b7c0*/  IADD3 R3, R3, R0, RZ ;  /* 0x0000000003037210 */ /* 0x000fe40007ffe0ff */
[----:B------:R-:W-:Y:S01]  /*1b7d0*/  SHF.R.S32.HI R0, RZ, 0x1f, R4 ;  /* 0x0000001fff007819 */ /* 0x000fe20000011404 */
[----:B------:R-:W-:-:S04]  /*1b7e0*/  IMAD.WIDE.U32 R2, R4, UR4, R2 ;  /* 0x0000000404027c25 */ /* 0x000fc8000f8e0002 */
[----:B------:R-:W-:-:S04]  /*1b7f0*/  IMAD R0, R0, UR4, RZ ;  /* 0x0000000400007c24 */ /* 0x000fc8000f8e02ff */
[----:B------:R-:W-:Y:S01]  /*1b800*/  IMAD R4, R4, UR5, R0 ;  /* 0x0000000504047c24 */ /* 0x000fe2000f8e0200 */
[----:B------:R-:W-:-:S03]  /*1b810*/  ULDC.64 UR4, c[0x0][0x280] ;  /* 0x0000a00000047ab9 */ /* 0x000fc60000000a00 */
[----:B------:R-:W-:Y:S01]  /*1b820*/  IMAD.IADD R3, R3, 0x1, R4 ;  /* 0x0000000103037824 */ /* 0x000fe200078e0204 */
[----:B------:R-:W-:Y:S01]  /*1b830*/  LEA R4, P0, R2, UR4, 0x1 ;  /* 0x0000000402047c11 */ /* 0x000fe2000f8008ff */
[----:B------:R-:W-:Y:S02]  /*1b840*/  ULDC UR4, c[0x0][0x2b8] ;  /* 0x0000ae0000047ab9 */ /* 0x000fe40000000800 */
[----:B------:R-:W-:Y:S02]  /*1b850*/  ISETP.GE.AND P3, PT, R8, UR4, PT ;  /* 0x0000000408007c0c */ /* 0x000fe4000bf66270 */
[----:B------:R-:W-:Y:S01]  /*1b860*/  LEA.HI.X R3, R2, UR5, R3, 0x1, P0 ;  /* 0x0000000502037c11 */ /* 0x000fe200080f0c03 */
[----:B------:R-:W-:Y:S01]  /*1b870*/  UMOV UR5, 0xffffffff ;  /* 0xffffffff00057882 */ /* 0x000fe20000000000 */
[----:B------:R-:W-:Y:S02]  /*1b880*/  ISETP.GE.AND P0, PT, R11, UR4, PT ;  /* 0x000000040b007c0c */ /* 0x000fe4000bf06270 */
[----:B------:R-:W-:Y:S01]  /*1b890*/  ISETP.GE.AND P1, PT, R9, UR4, PT ;  /* 0x0000000409007c0c */ /* 0x000fe2000bf26270 */
[----:B------:R-:W-:-:S12]  /*1b8a0*/  BRA.DIV UR5, `(.L_x_885) ;  /* 0x0000004a057c7947 */ /* 0x000fd8000b800000 */
[----:B------:R-:W2:Y:S04]  /*1b8b0*/  LDL.LU R6, [R1+0x54] ;  /* 0x0000540001067983 */ /* 0x000ea80000300800 */
[----:B------:R-:W3:Y:S01]  /*1b8c0*/  LDL R9, [R1+0x30] ;  /* 0x0000300001097983 */ /* 0x000ee20000100800 */
[----:B------:R-:W-:-:S05]  /*1b8d0*/  IMAD.IADD R0, R10, 0x1, R17 ;  /* 0x000000010a007824 */ /* 0x000fca00078e0211 */
[----:B------:R-:W-:Y:S01]  /*1b8e0*/  IADD3 R5, R0, 0x10, RZ ;  /* 0x0000001000057810 */ /* 0x000fe20007ffe0ff */
[----:B--2---:R-:W-:Y:S02]  /*1b8f0*/  IMAD R2, R6, R7, RZ ;  /* 0x0000000706027224 */ /* 0x004fe400078e02ff */
[----:B------:R-:W0:Y:S03]  /*1b900*/  SHFL.IDX PT, R7, R4, RZ, 0x181f ;  /* 0x00181fff04077589 */ /* 0x000e2600000e0000 */
[----:B------:R-:W-:Y:S01]  /*1b910*/  ISETP.GE.AND P2, PT, R0, R2, PT ;  /* 0x000000020000720c */ /* 0x000fe20003f46270 */
[----:B------:R-:W1:-:S12]  /*1b920*/  SHFL.IDX PT, R6, R3, RZ, 0x181f ;  /* 0x00181fff03067589 */ /* 0x000e5800000e0000 */
[----:B0-----:R-:W-:-:S05]  /*1b930*/  @!P2 LEA R7, P4, R8, R7, 0x1 ;  /* 0x000000070807a211 */ /* 0x001fca00078808ff */
[----:B-1----:R-:W-:-:S05]  /*1b940*/  @!P2 IMAD.X R6, RZ, RZ, R6, P4 ;  /* 0x000000ffff06a224 */ /* 0x002fca00020e0606 */
[----:B------:R-:W-:-:S04]  /*1b950*/  @!P2 LOP3.LUT R7, R7, R6, RZ, 0x3c, !PT ;  /* 0x000000060707a212 */ /* 0x000fc800078e3cff */
[----:B------:R-:W-:-:S04]  /*1b960*/  @!P2 LOP3.LUT R6, R7, R6, RZ, 0x3c, !PT ;  /* 0x000000060706a212 */ /* 0x000fc800078e3cff */
[----:B------:R-:W-:-:S05]  /*1b970*/  @!P2 LOP3.LUT R7, R7, R6, RZ, 0x3c, !PT ;  /* 0x000000060707a212 */ /* 0x000fca00078e3cff */
[----:B------:R-:W-:Y:S01]  /*1b980*/  @!PT LDS RZ, [RZ] ;  /* 0x00000000fffff984 */ /* 0x000fe20000000800 */
[----:B---3--:R-:W-:Y:S04]  /*1b990*/  @!P2 LDGSTS.E.BYPASS.LTC128B.128 [R9+0x10400], desc[UR40][R6.64], !P3 ;  /* 0x104000000609afae */ /* 0x008fe8000d901d68 */
[----:B------:R-:W-:Y:S04]  /*1b9a0*/  @!P2 LDGSTS.E.BYPASS.LTC128B.128 [R9+0x14400], desc[UR40][R6.64+0x80], !P0 ;  /* 0x144000800609afae */ /* 0x000fe8000c101d68 */
[----:B------:R0:W-:Y:S01]  /*1b9b0*/  @!P2 LDGSTS.E.BYPASS.LTC128B.128 [R9+0x18400], desc[UR40][R6.64+0x100], !P1 ;  /* 0x184001000609afae */ /* 0x0001e2000c901d68 */
[----:B------:R-:W-:-:S03]  /*1b9c0*/  ISETP.GE.AND P2, PT, R5, R2, PT ;  /* 0x000000020500720c */ /* 0x000fc60003f46270 */
[----:B------:R-:W1:Y:S04]  /*1b9d0*/  SHFL.IDX PT, R5, R4, 0x1, 0x181f ;  /* 0x00381f0004057f89 */ /* 0x000e6800000e0000 */
[----:B0-----:R-:W0:Y:S06]  /*1b9e0*/  SHFL.IDX PT, R6, R3, 0x1, 0x181f ;  /* 0x00381f0003067f89 */ /* 0x001e2c00000e0000 */
[----:B-1----:R-:W-:-:S05]  /*1b9f0*/  @!P2 LEA R5, P4, R8, R5, 0x1 ;  /* 0x000000050805a211 */ /* 0x002fca00078808ff */
[----:B0-----:R-:W-:-:S04]  /*1ba00*/  @!P2 IMAD.X R6, RZ, RZ, R6, P4 ;  /* 0x000000ffff06a224 */ /* 0x001fc800020e0606 */
[----:B------:R-:W-:Y:S01]  /*1ba10*/  @!P2 IMAD.MOV.U32 R7, RZ, RZ, R6 ;  /* 0x000000ffff07a224 */ /* 0x000fe200078e0006 */
[----:B------:R-:W-:Y:S01]  /*1ba20*/  @!P2 MOV R6, R5 ;  /* 0x000000050006a202 */ /* 0x000fe20000000f00 */
[----:B------:R-:W-:-:S04]  /*1ba30*/  VIADD R5, R0, 0x20 ;  /* 0x0000002000057836 */ /* 0x000fc80000000000 */
[----:B------:R-:W-:Y:S04]  /*1ba40*/  @!P2 LDGSTS.E.BYPASS.LTC128B.128 [R9+0x10c00], desc[UR40][R6.64], !P3 ;  /* 0x10c000000609afae */ /* 0x000fe8000d901d68 */
[----:B------:R-:W-:Y:S04]  /*1ba50*/  @!P2 LDGSTS.E.BYPASS.LTC128B.128 [R9+0x14c00], desc[UR40][R6.64+0x80], !P0 ;  /* 0x14c000800609afae */ /* 0x000fe8000c101d68 */
[----:B------:R0:W-:Y:S01]  /*1ba60*/  @!P2 LDGSTS.E.BYPASS.LTC128B.128 [R9+0x18c00], desc[UR40][R6.64+0x100], !P1 ;  /* 0x18c001000609afae */ /* 0x0001e2000c901d68 */
[----:B------:R-:W-:-:S03]  /*1ba70*/  ISETP.GE.AND P2, PT, R5, R2, PT ;  /* 0x000000020500720c */ /* 0x000fc60003f46270 */
[----:B------:R-:W1:Y:S04]  /*1ba80*/  SHFL.IDX PT, R5, R4, 0x2, 0x181f ;  /* 0x00581f0004057f89 */ /* 0x000e6800000e0000 */
[----:B0-----:R-:W0:Y:S06]  /*1ba90*/  SHFL.IDX PT, R6, R3, 0x2, 0x181f ;  /* 0x00581f0003067f89 */ /* 0x001e2c00000e0000 */
[----:B-1----:R-:W-:-:S05]  /*1baa0*/  @!P2 LEA R5, P4, R8, R5, 0x1 ;  /* 0x000000050805a211 */ /* 0x002fca00078808ff */
[----:B0-----:R-:W-:-:S05]  /*1bab0*/  @!P2 IMAD.X R6, RZ, RZ, R6, P4 ;  /* 0x000000ffff06a224 */ /* 0x001fca00020e0606 */
[----:B------:R-:W-:Y:S01]  /*1bac0*/  @!P2 MOV R7, R6 ;  /* 0x000000060007a202 */ /* 0x000fe20000000f00 */
        /* <DEDUP_REMOVED lines=8> */
[----:B-1----:R-:W-:-:S04]  /*1bb50*/  @!P2 LEA R5, P4, R8, R5, 0x1 ;  /* 0x000000050805a211 */ /* 0x002fc800078808ff */
[----:B0-----:R-:W-:-:S05]  /*1bb60*/  @!P2 IADD3.X R6, RZ, R6, RZ, P4, !PT ;  /* 0x00000006ff06a210 */ /* 0x001fca00027fe4ff */
[----:B------:R-:W-:Y:S02]  /*1bb70*/  @!P2 IMAD.MOV.U32 R7, RZ, RZ, R6 ;  /* 0x000000ffff07a224 */ /* 0x000fe400078e0006 */
[----:B------:R-:W-:Y:S01]  /*1bb80*/  @!P2 IMAD.MOV.U32 R6, RZ, RZ, R5 ;  /* 0x000000ffff06a224 */ /* 0x000fe200078e0005 */
[----:B------:R-:W-:-:S04]  /*1bb90*/  IADD3 R5, R0, 0x40, RZ ;  /* 0x0000004000057810 */ /* 0x000fc80007ffe0ff */
        /* <DEDUP_REMOVED lines=31> */
[----:B------:R-:W-:Y:S02]  /*1bd90*/  @!P2 IMAD.MOV.U32 R6, RZ, RZ, R5 ;  /* 0x000000ffff06a224 */ /* 0x000fe400078e0005 */
[----:B------:R1:W2:Y:S04]  /*1bda0*/  SHFL.IDX PT, R5, R3, 0x7, 0x181f ;  /* 0x00f81f0003057f89 */ /* 0x0002a800000e0000 */
[----:B------:R1:W-:Y:S04]  /*1bdb0*/  @!P2 LDGSTS.E.BYPASS.LTC128B.128 [R9+0x13400], desc[UR40][R6.64], !P3 ;  /* 0x134000000609afae */ /* 0x0003e8000d901d68 */
[----:B------:R1:W-:Y:S04]  /*1bdc0*/  @!P2 LDGSTS.E.BYPASS.LTC128B.128 [R9+0x17400], desc[UR40][R6.64+0x80], !P0 ;  /* 0x174000800609afae */ /* 0x0003e8000c101d68 */
[----:B------:R1:W-:Y:S04]  /*1bdd0*/  @!P2 LDGSTS.E.BYPASS.LTC128B.128 [R9+0x1b400], desc[UR40][R6.64+0x100], !P1 ;  /* 0x1b4001000609afae */ /* 0x0003e8000c901d68 */
[----:B------:R1:W3:Y:S02]  /*1bde0*/  SHFL.IDX PT, R3, R4, 0x7, 0x181f ;  /* 0x00f81f0004037f89 */ /* 0x0002e400000e0000 */
.L_x_1033:
[----:B------:R-:W-:Y:S01]  /*1bdf0*/  IADD3 R0, R0, 0x70, RZ ;  /* 0x0000007000007810 */ /* 0x000fe20007ffe0ff */
[----:B------:R-:W-:Y:S03]  /*1be00*/  BSSY B0, `(.L_x_886) ;  /* 0x000000c000007945 */ /* 0x000fe60003800000 */
[----:B------:R-:W-:-:S13]  /*1be10*/  ISETP.GE.AND P2, PT, R0, R2, PT ;  /* 0x000000020000720c */ /* 0x000fda0003f46270 */
[----:B------:R-:W-:Y:S05]  /*1be20*/  @P2 BRA `(.L_x_887) ;  /* 0x0000000000242947 */ /* 0x000fea0003800000 */
[----:B-1----:R-:W4:Y:S01]  /*1be30*/  LDL R4, [R1+0x30] ;  /* 0x0000300001047983 */ /* 0x002f220000100800 */
[----:B---3--:R-:W-:-:S05]  /*1be40*/  LEA R2, P2, R8, R3, 0x1 ;  /* 0x0000000308027211 */ /* 0x008fca00078408ff */
[----:B--2---:R-:W-:-:S05]  /*1be50*/  IMAD.X R3, RZ, RZ, R5, P2 ;  /* 0x000000ffff037224 */ /* 0x004fca00010e0605 */
[----:B------:R-:W-:Y:S01]  /*1be60*/  @!PT LDS RZ, [RZ] ;  /* 0x00000000fffff984 */ /* 0x000fe20000000800 */
[----:B------:R-:W-:Y:S01]  /*1be70*/  @!PT LDS RZ, [RZ] ;  /* 0x00000000fffff984 */ /* 0x000fe20000000800 */
[----:B------:R-:W-:Y:S01]  /*1be80*/  @!PT LDS RZ, [RZ] ;  /* 0x00000000fffff984 */ /* 0x000fe20000000800 */
[----:B----4-:R4:W-:Y:S04]  /*1be90*/  LDGSTS.E.BYPASS.LTC128B.128 [R4+0x13c00], desc[UR40][R2.64], !P3 ;  /* 0x13c0000002047fae */ /* 0x0109e8000d901d68 */
[----:B------:R4:W-:Y:S04]  /*1bea0*/  LDGSTS.E.BYPASS.LTC128B.128 [R4+0x17c00], desc[UR40][R2.64+0x80], !P0 ;  /* 0x17c0008002047fae */ /* 0x0009e8000c101d68 */
[----:B------:R4:W-:Y:S02]  /*1beb0*/  LDGSTS.E.BYPASS.LTC128B.128 [R4+0x1bc00], desc[UR40][R2.64+0x100], !P1 ;  /* 0x1bc0010002047fae */ /* 0x0009e4000c901d68 */
.L_x_887:
[----:B------:R-:W-:Y:S05]  /*1bec0*/  BSYNC B0 ;  /* 0x0000000000007941 */ /* 0x000fea0003800000 */
.L_x_886:
[----:B------:R0:W5:Y:S01]  /*1bed0*/  LDL R8, [R1+0x4] ;  /* 0x0000040001087983 */ /* 0x0001620000100800 */
[----:B------:R-:W-:Y:S01]  /*1bee0*/  PLOP3.LUT P0, PT, PT, PT, PT, 0x80, 0x0 ;  /* 0x000000000000781c */ /* 0x000fe20003f0f070 */
[----:B------:R-:W-:-:S12]  /*1bef0*/  NOP ;  /* 0x0000000000007918 */ /* 0x000fd80000000000 */
.L_x_888:
[----:B----4-:R-:W4:Y:S01]  /*1bf00*/  LDL R2, [R1+0x4] ;  /* 0x0000040001027983 */ /* 0x010f220000100800 */
[----:B------:R-:W-:Y:S02]  /*1bf10*/  PLOP3.LUT P1, PT, P1, P0, PT, 0xa2, 0x0 ;  /* 0x000000000000781c */ /* 0x000fe40000f21472 */
[----:B----4-:R-:W-:-:S08]  /*1bf20*/  @P0 R2UR P1, UR4, R2 ;  /* 0x00000000020402ca */ /* 0x010fd00000020000 */
[----:B------:R-:W-:-:S05]  /*1bf30*/  @P0 PLOP3.LUT P0, PT, P1, PT, PT, 0x80, 0x0 ;  /* 0x000000000000081c */ /* 0x000fca0000f0f070 */
[----:B------:R-:W-:Y:S01]  /*1bf40*/  @!P1 SYNCS.ARRIVE.TRANS64.RED.A0T1 RZ, [UR4+0x34800], RZ ;  /* 0x034800ffffff99a7 */ /* 0x000fe20008200404 */
[----:B------:R-:W-:Y:S07]  /*1bf50*/  @!P1 ARRIVES.LDGSTSBAR.64.TRANSCNT [UR4+0x34800] ;  /* 0x03480000ff0099b0 */ /* 0x000fee0008000a84 */
[----:B------:R-:W-:Y:S05]  /*1bf60*/  @P0 BRA.U.ANY `(.L_x_888) ;  /* 0xfffffffd00e40947 */ /* 0x000fea000393ffff */
[----:B-1-3--:R-:W3:Y:S02]  /*1bf70*/  LDL.LU R3, [R1+0x58] ;  /* 0x0000580001037983 */ /* 0x00aee40000300800 */
[----:B---3--:R-:W-:-:S05]  /*1bf80*/  VIADD R3, R3, 0x1 ;  /* 0x0000000103037836 */ /* 0x008fca0000000000 */
[----:B------:R1:W-:Y:S01]  /*1bf90*/  STL [R1+0x58], R3 ;  /* 0x0000580301007387 */ /* 0x0003e20000100800 */
[----:B------:R-:W-:-:S04]  /*1bfa0*/  LEA.HI R0, R3, R3, RZ, 0x1 ;  /* 0x0000000303007211 */ /* 0x000fc800078f08ff */
[----:B------:R-:W-:-:S04]  /*1bfb0*/  LOP3.LUT R0, R0, 0xfffffffe, RZ, 0xc0, !PT ;  /* 0xfffffffe00007812 */ /* 0x000fc800078ec0ff */
[----:B------:R-:W-:-:S04]  /*1bfc0*/  IADD3 R0, R3, -R0, RZ ;  /* 0x8000000003007210 */ /* 0x000fc80007ffe0ff */
[----:B------:R-:W-:Y:S01]  /*1bfd0*/  SHF.L.U32 R0, R0, 0x1f, RZ ;  /* 0x0000001f00007819 */ /* 0x000fe200000006ff */
[----:B------:R-:W-:Y:S01]  /*1bfe0*/  NOP ;  /* 0x0000000000007918 */ /* 0x000fe20000000000 */
[----:B------:R1:W-:Y:S01]  /*1bff0*/  SYNCS.ARRIVE.TRANS64.A1T0 RZ, [R2+URZ+0x34800], RZ ;  /* 0x034800ff02ff79a7 */ /* 0x0003e2000810003f */
[----:B------:R-:W-:Y:S01]  /*1c000*/  BSSY B0, `(.L_x_889) ;  /* 0x0000003000007945 */ /* 0x000fe20003800000 */
[----:B------:R-:W3:Y:S03]  /*1c010*/  SYNCS.PHASECHK.TRANS64.TRYWAIT P0, [R2+URZ+0x34820], R0 ;  /* 0x03482000020075a7 */ /* 0x000ee6000800017f */
[----:B-1-3--:R-:W-:Y:S05]  /*1c020*/  @!P0 BRA `(.L_x_890) ;  /* 0x0000004c00748947 */ /* 0x00afea0003800000 */
.L_x_1034:
[----:B------:R-:W-:Y:S05]  /*1c030*/  BSYNC B0 ;  /* 0x0000000000007941 */ /* 0x000fea0003800000 */
.L_x_889:
[----:B-1----:R-:W3:Y:S01]  /*1c040*/  LDL.LU R2, [R1+0x50] ;  /* 0x0000500001027983 */ /* 0x002ee20000300800 */
[----:B------:R-:W-:Y:S01]  /*1c050*/  BSSY B0, `(.L_x_891) ;  /* 0x000022c000007945 */ /* 0x000fe20003800000 */
[----:B---3--:R-:W-:-:S13]  /*1c060*/  ISETP.GE.AND P0, PT, R2, 0x81, PT ;  /* 0x000000810200780c */ /* 0x008fda0003f06270 */
[----:B------:R-:W-:Y:S05]  /*1c070*/  @!P0 BRA `(.L_x_892) ;  /* 0x0000002000a48947 */ /* 0x000fea0003800000 */
[----:B------:R-:W3:Y:S01]  /*1c080*/  LDL R2, [R1+0x3c] ;  /* 0x00003c0001027983 */ /* 0x000ee20000100800 */
[----:B------:R-:W-:Y:S01]  /*1c090*/  IMAD.MOV.U32 R0, RZ, RZ, 0x1 ;  /* 0x00000001ff007424 */ /* 0x000fe200078e00ff */
[----:B------:R-:W-:Y:S01]  /*1c0a0*/  BSSY B2, `(.L_x_893) ;  /* 0x00000bd000027945 */ /* 0x000fe20003800000 */
[----:B---3-5:R-:W-:-:S05]  /*1c0b0*/  IMAD.MOV R8, RZ, RZ, -R2 ;  /* 0x000000ffff087224 */ /* 0x028fca00078e0a02 */
[----:B------:R-:W-:-:S04]  /*1c0c0*/  VIADDMNMX R8, R8, R0, 0xffffffff, !PT ;  /* 0xffffffff08087446 */ /* 0x000fc80007800100 */
[----:B------:R-:W-:-:S04]  /*1c0d0*/  IADD3 R0, R2, R8, RZ ;  /* 0x0000000802007210 */ /* 0x000fc80007ffe0ff */
[----:B------:R-:W-:-:S04]  /*1c0e0*/  LOP3.LUT R0, R0, 0x1, RZ, 0xc0, !PT ;  /* 0x0000000100007812 */ /* 0x000fc800078ec0ff */
[----:B------:R-:W-:Y:S01]  /*1c0f0*/  ISETP.NE.U32.AND P0, PT, R0, 0x1, PT ;  /* 0x000000010000780c */ /* 0x000fe20003f05070 */
[----:B------:R-:W-:-:S12]  /*1c100*/  VIADD R0, R2, 0xfffffffe ;  /* 0xfffffffe02007836 */ /* 0x000fd80000000000 */
[----:B------:R-:W-:Y:S05]  /*1c110*/  @P0 BRA `(.L_x_894) ;  /* 0x0000000800d40947 */ /* 0x000fea0003800000 */
[----:B------:R-:W3:Y:S04]  /*1c120*/  LDL R4, [R1+0x8] ;  /* 0x0000080001047983 */ /* 0x000ee80000100800 */
[----:B------:R-:W0:Y:S04]  /*1c130*/  LDL R3, [R1+0xc] ;  /* 0x00000c0001037983 */ /* 0x000e280000100800 */
[----:B------:R-:W4:Y:S01]  /*1c140*/  LDL R2, [R1+0x18] ;  /* 0x0000180001027983 */ /* 0x000f220000100800 */
[----:B------:R-:W-:Y:S01]  /*1c150*/  BSSY B1, `(.L_x_895) ;  /* 0x00000ad000017945 */ /* 0x000fe20003800000 */
[----:B---3--:R-:W-:Y:S01]  /*1c160*/  LOP3.LUT P1, RZ, R4, 0x4, RZ, 0xc0, !PT ;  /* 0x0000000404ff7812 */ /* 0x008fe2000782c0ff */
[----:B0-----:R-:W-:-:S05]  /*1c170*/  VIADD R7, R3, 0x1 ;  /* 0x0000000103077836 */ /* 0x001fca0000000000 */
        /* <DEDUP_REMOVED lines=10> */
[----:B------:R-:W3:Y:S01]  /*1c220*/  LDL R10, [R1+0x28] ;  /* 0x00002800010a7983 */ /* 0x000ee20000100800 */
[----:B--2---:R-:W0:Y:S01]  /*1c230*/  LDC R5, c[0x0][0x43c] ;  /* 0x00010f00ff057b82 */ /* 0x004e220000000800 */
[----:B------:R-:W-:Y:S02]  /*1c240*/  ULDC.64 UR6, c[0x0][0x428] ;  /* 0x00010a0000067ab9 */ /* 0x000fe40000000a00 */
[----:B------:R-:W2:Y:S01]  /*1c250*/  LDL R6, [R1+0x14] ;  /* 0x0000140001067983 */ /* 0x000ea20000100800 */
[----:B0-----:R-:W-:-:S13]  /*1c260*/  ISETP.NE.AND P0, PT, R5, 0x1, PT ;  /* 0x000000010500780c */ /* 0x001fda0003f05270 */
[----:B------:R-:W0:Y:S02]  /*1c270*/  @P0 LDC.64 R2, c[0x0][0x440] ;  /* 0x00011000ff020b82 */ /* 0x000e240000000a00 */
[----:B0----5:R-:W-:Y:S01]  /*1c280*/  @P0 IMAD.HI.U32 R4, R0, R2, RZ ;  /* 0x0000000200040227 */ /* 0x021fe200078e00ff */
[----:B------:R-:W-:-:S04]  /*1c290*/  MOV R2, R0 ;  /* 0x0000000000027202 */ /* 0x000fc80000000f00 */
[----:B------:R-:W-:-:S05]  /*1c2a0*/  @P0 SHF.R.U32.HI R2, RZ, R3, R4 ;  /* 0x00000003ff020219 */ /* 0x000fca0000011604 */
[----:B------:R-:W-:-:S04]  /*1c2b0*/  IMAD.MOV R3, RZ, RZ, -R2 ;  /* 0x000000ffff037224 */ /* 0x000fc800078e0a02 */
[----:B------:R-:W-:Y:S01]  /*1c2c0*/  IMAD R0, R5, R3, R0 ;  /* 0x0000000305007224 */ /* 0x000fe200078e0200 */
[----:B------:R-:W-:Y:S01]  /*1c2d0*/  SHF.R.S32.HI R3, RZ, 0x1f, R2 ;  /* 0x0000001fff037819 */ /* 0x000fe20000011402 */
[----:B---3--:R-:W-:-:S04]  /*1c2e0*/  IMAD R4, R10, UR6, RZ ;  /* 0x000000060a047c24 */ /* 0x008fc8000f8e02ff */
[C---:B--2---:R-:W-:Y:S02]  /*1c2f0*/  IMAD R4, R6.reuse, UR7, R4 ;  /* 0x0000000706047c24 */ /* 0x044fe4000f8e0204 */
[----:B------:R-:W-:-:S04]  /*1c300*/  IMAD.WIDE.U32 R2, R6, UR6, R2 ;  /* 0x0000000606027c25 */ /* 0x000fc8000f8e0002 */
[----:B------:R-:W-:Y:S01]  /*1c310*/  IMAD.IADD R3, R4, 0x1, R3 ;  /* 0x0000000104037824 */ /* 0x000fe200078e0203 */
[----:B------:R-:W-:-:S04]  /*1c320*/  LEA R4, P0, R2, UR4, 0x2 ;  /* 0x0000000402047c11 */ /* 0x000fc8000f8010ff */
[----:B------:R-:W-:-:S05]  /*1c330*/  LEA.HI.X R5, R2, UR5, R3, 0x2, P0 ;  /* 0x0000000502057c11 */ /* 0x000fca00080f1403 */
[----:B------:R0:W5:Y:S04]  /*1c340*/  LDG.E R4, desc[UR40][R4.64] ;  /* 0x0000002804047981 */ /* 0x000168000c1e1900 */
.L_x_897:
[----:B------:R-:W3:Y:S01]  /*1c350*/  LDL R2, [R1+0x4] ;  /* 0x0000040001027983 */ /* 0x000ee20000100800 */
[----:B------:R-:W-:Y:S01]  /*1c360*/  BSSY B3, `(.L_x_898) ;  /* 0x0000005000037945 */ /* 0x000fe20003800000 */
[----:B---3--:R-:W-:Y:S02]  /*1c370*/  LEA R3, R7, R2, 0x3 ;  /* 0x0000000207037211 */ /* 0x008fe400078e18ff */
[----:B------:R-:W-:-:S04]  /*1c380*/  SHF.L.U32 R2, R9, 0x1f, RZ ;  /* 0x0000001f09027819 */ /* 0x000fc800000006ff */
[----:B------:R-:W1:Y:S02]  /*1c390*/  SYNCS.PHASECHK.TRANS64.TRYWAIT P0, [R3+URZ+0x34840], R2 ;  /* 0x03484002030075a7 */ /* 0x000e64000800017f */
[----:B-1----:R-:W-:Y:S05]  /*1c3a0*/  @!P0 BRA `(.L_x_899) ;  /* 0x0000004800ac8947 */ /* 0x002fea0003800000 */
.L_x_1035:
[----:B------:R-:W-:Y:S05]  /*1c3b0*/  BSYNC B3 ;  /* 0x0000000000037941 */ /* 0x000fea0003800000 */
.L_x_898:
[----:B0-2---:R-:W0:Y:S01]  /*1c3c0*/  S2R R5, SR_TID.X ;  /* 0x0000000000057919 */ /* 0x005e220000002100 */
[----:B------:R-:W-:Y:S01]  /*1c3d0*/  BSSY B3, `(.L_x_900) ;  /* 0x000000a000037945 */ /* 0x000fe20003800000 */
[----:B0-----:R-:W-:-:S04]  /*1c3e0*/  LOP3.LUT R5, R5, 0x7f, RZ, 0xc0, !PT ;  /* 0x0000007f05057812 */ /* 0x001fc800078ec0ff */
[----:B------:R-:W-:-:S13]  /*1c3f0*/  ISETP.NE.AND P0, PT, R5, RZ, PT ;  /* 0x000000ff0500720c */ /* 0x000fda0003f05270 */
[----:B------:R-:W-:Y:S05]  /*1c400*/  @P0 BRA `(.L_x_901) ;  /* 0x0000000000180947 */ /* 0x000fea0003800000 */
[----:B------:R-:W2:Y:S01]  /*1c410*/  LDL R5, [R1+0x8] ;  /* 0x0000080001057983 */ /* 0x000ea20000100800 */
[----:B-1----:R-:W-:-:S04]  /*1c420*/  IMAD.MOV.U32 R2, RZ, RZ, 0xc000 ;  /* 0x0000c000ff027424 */ /* 0x002fc800078e00ff */
[----:B------:R0:W-:Y:S01]  /*1c430*/  SYNCS.ARRIVE.TRANS64 RZ, [R3+URZ+0x34830], R2 ;  /* 0x0348300203ff79a7 */ /* 0x0001e2000800003f */
[----:B--2---:R-:W-:-:S13]  /*1c440*/  LOP3.LUT P1, RZ, R5, 0x1, RZ, 0xc0, !PT ;  /* 0x0000000105ff7812 */ /* 0x004fda000782c0ff */
[----:B0-----:R-:W-:Y:S05]  /*1c450*/  @!P1 BRA `(.L_x_901) ;  /* 0x0000000000049947 */ /* 0x001fea0003800000 */
[----:B------:R-:W-:Y:S01]  /*1c460*/  BPT.TRAP 0x1 ;  /* 0x000000040000795c */ /* 0x000fe20000300000 */
.L_x_901:
[----:B------:R-:W-:Y:S05]  /*1c470*/  BSYNC B3 ;  /* 0x0000000000037941 */ /* 0x000fea0003800000 */
.L_x_900:
[----:B------:R-:W2:Y:S04]  /*1c480*/  LDL R5, [R1+0x4] ;  /* 0x0000040001057983 */ /* 0x000ea80000100800 */
[----:B-1----:R-:W3:Y:S01]  /*1c490*/  LDL R2, [R1+0x20] ;  /* 0x0000200001027983 */ /* 0x002ee20000100800 */
[----:B------:R-:W-:Y:S01]  /*1c4a0*/  IMAD.MOV.U32 R10, RZ, RZ, RZ ;  /* 0x000000ffff0a7224 */ /* 0x000fe200078e00ff */
[----:B------:R-:W-:Y:S01]  /*1c4b0*/  UIADD3 UR4, UP0, UR36, 0x370, URZ ;  /* 0x0000037024047890 */ /* 0x000fe2000ff1e03f */
[----:B------:R-:W-:Y:S01]  /*1c4c0*/  PLOP3.LUT P0, PT, PT, PT, PT, 0x80, 0x0 ;  /* 0x000000000000781c */ /* 0x000fe20003f0f070 */
[----:B------:R-:W-:Y:S01]  /*1c4d0*/  UMOV UR6, 0x0 ;  /* 0x0000000000067882 */ /* 0x000fe20000000000 */
[----:B------:R-:W-:Y:S01]  /*1c4e0*/  IADD3 R3, R3, 0x34830, RZ ;  /* 0x0003483003037810 */ /* 0x000fe20007ffe0ff */
[----:B------:R-:W-:Y:S01]  /*1c4f0*/  UIADD3.X UR5, URZ, UR37, URZ, UP0, !UPT ;  /* 0x000000253f057290 */ /* 0x000fe200087fe43f */
[----:B------:R-:W-:Y:S01]  /*1c500*/  R2UR UR10, R10 ;  /* 0x000000000a0a72ca */ /* 0x000fe200000e0000 */
[----:B------:R-:W-:Y:S01]  /*1c510*/  UMOV UR7, 0x14f00000 ;  /* 0x14f0000000077882 */ /* 0x000fe20000000000 */
[----:B--2---:R-:W-:-:S02]  /*1c520*/  IMAD R6, R7, 0xc000, R5 ;  /* 0x0000c00007067824 */ /* 0x004fc400078e0205 */
[----:B---3--:R-:W-:Y:S02]  /*1c530*/  IMAD R2, R0, 0x80, R2 ;  /* 0x0000008000027824 */ /* 0x008fe400078e0202 */
[----:B------:R-:W-:-:S09]  /*1c540*/  VIADD R5, R6, 0x1c400 ;  /* 0x0001c40006057836 */ /* 0x000fd20000000000 */
.L_x_902:
        /* <DEDUP_REMOVED lines=10> */
[----:B------:R-:W-:Y:S01]  /*1c5f0*/  MOV R11, 0x40 ;  /* 0x00000040000b7802 */ /* 0x000fe20000000f00 */
[----:B------:R-:W-:Y:S01]  /*1c600*/  VIADD R5, R6, 0x20400 ;  /* 0x0002040006057836 */ /* 0x000fe20000000000 */
[----:B------:R-:W-:Y:S01]  /*1c610*/  PLOP3.LUT P0, PT, PT, PT, PT, 0x80, 0x0 ;  /* 0x000000000000781c */ /* 0x000fe20003f0f070 */
[----:B------:R-:W-:Y:S01]  /*1c620*/  UMOV UR6, 0x0 ;  /* 0x0000000000067882 */ /* 0x000fe20000000000 */
[----:B------:R-:W-:Y:S01]  /*1c630*/  R2UR UR10, R11 ;  /* 0x000000000b0a72ca */ /* 0x000fe200000e0000 */
[----:B------:R-:W-:-:S14]  /*1c640*/  UMOV UR7, 0x14f00000 ;  /* 0x14f0000000077882 */ /* 0x000fdc0000000000 */
.L_x_903:
        /* <DEDUP_REMOVED lines=15> */
.L_x_904:
        /* <DEDUP_REMOVED lines=11> */
[----:B------:R-:W3:Y:S04]  /*1c7f0*/  LDL R12, [R1+0x4] ;  /* 0x00000400010c7983 */ /* 0x000ee80000100800 */
[----:B------:R-:W3:Y:S01]  /*1c800*/  LDL R6, [R1+0xc] ;  /* 0x00000c0001067983 */ /* 0x000ee20000100800 */
[----:B------:R-:W-:Y:S01]  /*1c810*/  BSSY B3, `(.L_x_905) ;  /* 0x0000005000037945 */ /* 0x000fe20003800000 */
[----:B--2---:R-:W-:-:S02]  /*1c820*/  SHF.L.U32 R3, R13, 0x1f, RZ ;  /* 0x0000001f0d037819 */ /* 0x004fc400000006ff */
[----:B---3--:R-:W-:-:S04]  /*1c830*/  LEA R2, R6, R12, 0x3 ;  /* 0x0000000c06027211 */ /* 0x008fc800078e18ff */
[----:B------:R-:W0:Y:S02]  /*1c840*/  SYNCS.PHASECHK.TRANS64.TRYWAIT P0, [R2+URZ+0x34860], R3 ;  /* 0x03486003020075a7 */ /* 0x000e24000800017f */
[----:B0-----:R-:W-:Y:S05]  /*1c850*/  @!P0 BRA `(.L_x_906) ;  /* 0x0000004400948947 */ /* 0x001fea0003800000 */
.L_x_1036:
[----:B------:R-:W-:Y:S05]  /*1c860*/  BSYNC B3 ;  /* 0x0000000000037941 */ /* 0x000fea0003800000 */
.L_x_905:
[----:B------:R-:W1:Y:S01]  /*1c870*/  S2R R5, SR_TID.X ;  /* 0x0000000000057919 */ /* 0x000e620000002100 */
[----:B------:R-:W-:-:S04]  /*1c880*/  UPRMT UR4, UR38, 0x9910, URZ ;  /* 0x0000991026047896 */ /* 0x000fc8000800003f */
[----:B------:R-:W-:Y:S01]  /*1c890*/  UISETP.NE.AND UP0, UPT, UR4, 0x2, UPT ;  /* 0x000000020400788c */ /* 0x000fe2000bf05270 */
[----:B-1----:R-:W-:-:S04]  /*1c8a0*/  LOP3.LUT R5, R5, 0x7f, RZ, 0xc0, !PT ;  /* 0x0000007f05057812 */ /* 0x002fc800078ec0ff */
[----:B------:R-:W-:-:S13]  /*1c8b0*/  ISETP.NE.AND P0, PT, R5, RZ, PT ;  /* 0x000000ff0500720c */ /* 0x000fda0003f05270 */
[----:B0-----:R-:W-:-:S04]  /*1c8c0*/  @!P0 IMAD.MOV.U32 R3, RZ, RZ, 0x8000 ;  /* 0x00008000ff038424 */ /* 0x001fc800078e00ff */
[----:B------:R0:W-:Y:S01]  /*1c8d0*/  @!P0 SYNCS.ARRIVE.TRANS64 RZ, [R2+URZ+0x34850], R3 ;  /* 0x0348500302ff89a7 */ /* 0x0001e2000800003f */
[----:B------:R-:W-:-:S13]  /*1c8e0*/  PLOP3.LUT P0, PT, PT, PT, UP0, 0x80, 0x0 ;  /* 0x000000000000781c */ /* 0x000fda0003f0f008 */
[----:B0-----:R-:W-:Y:S05]  /*1c8f0*/  @P0 BRA `(.L_x_907) ;  /* 0x0000000000040947 */ /* 0x001fea0003800000 */
[----:B------:R-:W-:Y:S01]  /*1c900*/  BPT.TRAP 0x1 ;  /* 0x000000040000795c */ /* 0x000fe20000300000 */
.L_x_907:
[----:B------:R-:W2:Y:S01]  /*1c910*/  LDL R3, [R1+0x8] ;  /* 0x0000080001037983 */ /* 0x000ea20000100800 */
[----:B------:R-:W-:Y:S01]  /*1c920*/  BSSY B3, `(.L_x_908) ;  /* 0x0000004000037945 */ /* 0x000fe20003800000 */
[----:B--2---:R-:W-:-:S13]  /*1c930*/  LOP3.LUT P0, RZ, R3, 0x8, RZ, 0xc0, !PT ;  /* 0x0000000803ff7812 */ /* 0x004fda000780c0ff */
[----:B------:R-:W-:Y:S05]  /*1c940*/  @P0 BRA `(.L_x_909) ;  /* 0x0000000000040947 */ /* 0x000fea0003800000 */
[----:B------:R-:W-:Y:S01]  /*1c950*/  BPT.TRAP 0x1 ;  /* 0x000000040000795c */ /* 0x000fe20000300000 */
.L_x_909:
[----:B------:R-:W-:Y:S05]  /*1c960*/  BSYNC B3 ;  /* 0x0000000000037941 */ /* 0x000fea0003800000 */
.L_x_908:
[----:B------:R-:W2:Y:S04]  /*1c970*/  LDL R12, [R1+0x4] ;  /* 0x00000400010c7983 */ /* 0x000ea80000100800 */
[----:B------:R-:W2:Y:S04]  /*1c980*/  LDL.LU R6, [R1+0xc] ;  /* 0x00000c0001067983 */ /* 0x000ea80000300800 */
[----:B------:R-:W3:Y:S04]  /*1c990*/  LDL R5, [R1+0x20] ;  /* 0x0000200001057983 */ /* 0x000ee80000100800 */
[----:B------:R-:W3:Y:S01]  /*1c9a0*/  LDL.LU R3, [R1+0x1c] ;  /* 0x00001c0001037983 */ /* 0x000ee20000300800 */
[----:B------:R-:W-:Y:S01]  /*1c9b0*/  R2UR UR10, R10 ;  /* 0x000000000a0a72ca */ /* 0x000fe200000e0000 */
[----:B------:R-:W-:Y:S01]  /*1c9c0*/  UIADD3 UR4, UP0, UR36, 0x470, URZ ;  /* 0x0000047024047890 */ /* 0x000fe2000ff1e03f */
[----:B------:R-:W-:Y:S01]  /*1c9d0*/  PLOP3.LUT P0, PT, PT, PT, PT, 0x80, 0x0 ;  /* 0x000000000000781c */ /* 0x000fe20003f0f070 */
[----:B------:R-:W-:Y:S01]  /*1c9e0*/  VIADD R2, R2, 0x34850 ;  /* 0x0003485002027836 */ /* 0x000fe20000000000 */
[----:B------:R-:W-:Y:S01]  /*1c9f0*/  UMOV UR6, 0x0 ;  /* 0x0000000000067882 */ /* 0x000fe20000000000 */
[----:B------:R-:W-:Y:S01]  /*1ca00*/  UIADD3.X UR5, URZ, UR37, URZ, UP0, !UPT ;  /* 0x000000253f057290 */ /* 0x000fe200087fe43f */
[----:B------:R-:W-:Y:S01]  /*1ca10*/  UMOV UR7, 0x14f00000 ;  /* 0x14f0000000077882 */ /* 0x000fe20000000000 */
[----:B--2---:R-:W-:Y:S01]  /*1ca20*/  IMAD R6, R6, 0x8000, R12 ;  /* 0x0000800006067824 */ /* 0x004fe200078e020c */
[----:B---3--:R-:W-:-:S03]  /*1ca30*/  LEA R3, R3, R5, 0x7 ;  /* 0x0000000503037211 */ /* 0x008fc600078e38ff */
[----:B------:R-:W-:-:S07]  /*1ca40*/  VIADD R5, R6, 0x400 ;  /* 0x0000040006057836 */ /* 0x000fce0000000000 */
.L_x_910:
        /* <DEDUP_REMOVED lines=12> */
[----:B------:R-:W-:Y:S01]  /*1cb10*/  UMOV UR6, 0x0 ;  /* 0x0000000000067882 */ /* 0x000fe20000000000 */
[----:B------:R-:W-:Y:S01]  /*1cb20*/  PLOP3.LUT P0, PT, PT, PT, PT, 0x80, 0x0 ;  /* 0x000000000000781c */ /* 0x000fe20003f0f070 */
[----:B------:R-:W-:Y:S01]  /*1cb30*/  UMOV UR7, 0x14f00000 ;  /* 0x14f0000000077882 */ /* 0x000fe20000000000 */
[----:B------:R-:W-:-:S11]  /*1cb40*/  IADD3 R6, R6, 0x4400, RZ ;  /* 0x0000440006067810 */ /* 0x000fd60007ffe0ff */
.L_x_911:
        /* <DEDUP_REMOVED lines=13> */
.L_x_896:
[----:B------:R-:W-:Y:S05]  /*1cc20*/  BSYNC B1 ;  /* 0x0000000000017941 */ /* 0x000fea0003800000 */
.L_x_895:
[----:B0-----:R-:W3:Y:S04]  /*1cc30*/  LDL.LU R0, [R1+0x3c] ;  /* 0x00003c0001007983 */ /* 0x001ee80000300800 */
[----:B------:R1:W-:Y:S04]  /*1cc40*/  STL [R1+0xc], R7 ;  /* 0x00000c0701007387 */ /* 0x0003e80000100800 */
[----:B------:R1:W-:Y:S02]  /*1cc50*/  STL [R1+0x18], R9 ;  /* 0x0000180901007387 */ /* 0x0003e40000100800 */
[----:B-1-3--:R-:W-:-:S07]  /*1cc60*/  VIADD R0, R0, 0xfffffffd ;  /* 0xfffffffd00007836 */ /* 0x00afce0000000000 */
.L_x_894:
[----:B------:R-:W-:Y:S05]  /*1cc70*/  BSYNC B2 ;  /* 0x0000000000027941 */ /* 0x000fea0003800000 */
.L_x_893:
[----:B------:R-:W3:Y:S01]  /*1cc80*/  LDL.LU R2, [R1+0x38] ;  /* 0x0000380001027983 */ /* 0x000ee20000300800 */
[----:B------:R-:W-:-:S05]  /*1cc90*/  IMAD.MOV R8, RZ, RZ, -R8 ;  /* 0x000000ffff087224 */ /* 0x000fca00078e0a08 */
[----:B---3--:R-:W-:-:S13]  /*1cca0*/  ISETP.NE.AND P0, PT, R2, R8, PT ;  /* 0x000000080200720c */ /* 0x008fda0003f05270 */
[----:B------:R-:W-:Y:S05]  /*1ccb0*/  @!P0 BRA `(.L_x_892) ;  /* 0x0000001400948947 */ /* 0x000fea0003800000 */
[----:B------:R1:W5:Y:S02]  /*1ccc0*/  LDL R8, [R1] ;  /* 0x0000000001087983 */ /* 0x0003640000100800 */
.L_x_946:
[----:B---3--:R-:W3:Y:S04]  /*1ccd0*/  LDL R4, [R1+0x8] ;  /* 0x0000080001047983 */ /* 0x008ee80000100800 */
[----:B----4-:R-:W4:Y:S04]  /*1cce0*/  LDL R3, [R1+0xc] ;  /* 0x00000c0001037983 */ /* 0x010f280000100800 */
[----:B--2---:R-:W2:Y:S01]  /*1ccf0*/  LDL R2, [R1+0x18] ;  /* 0x0000180001027983 */ /* 0x004ea20000100800 */
[----:B------:R-:W-:Y:S05]  /*1cd00*/  YIELD ;  /* 0x0000000000007946 */ /* 0x000fea0003800000 */
[----:B------:R-:W-:Y:S01]  /*1cd10*/  BSSY B1, `(.L_x_912) ;  /* 0x00000ad000017945 */ /* 0x000fe20003800000 */
[----:B---3--:R-:W-:-:S02]  /*1cd20*/  LOP3.LUT P1, RZ, R4, 0x4, RZ, 0xc0, !PT ;  /* 0x0000000404ff7812 */ /* 0x008fc4000782c0ff */
[----:B----4-:R-:W-:-:S04]  /*1cd30*/  IADD3 R4, R3, 0x1, RZ ;  /* 0x0000000103047810 */ /* 0x010fc80007ffe0ff */
[----:B------:R-:W-:-:S04]  /*1cd40*/  ISETP.NE.AND P0, PT, R4, 0x2, PT ;  /* 0x000000020400780c */ /* 0x000fc80003f05270 */
[----:B--2---:R-:W-:Y:S02]  /*1cd50*/  SEL R5, RZ, 0x1, P0 ;  /* 0x00000001ff057807 */ /* 0x004fe40000000000 */
[----:B------:R-:W-:Y:S02]  /*1cd60*/  SEL R4, R4, RZ, P0 ;  /* 0x000000ff04047207 */ /* 0x000fe40000000000 */
[----:B------:R-:W-:Y:S01]  /*1cd70*/  LOP3.LUT R5, R2, R5, RZ, 0x3c, !PT ;  /* 0x0000000502057212 */ /* 0x000fe200078e3cff */
[----:B------:R-:W-:Y:S06]  /*1cd80*/  @!P1 BRA `(.L_x_913) ;  /* 0x0000000800949947 */ /* 0x000fec0003800000 */
[----:B------:R-:W-:Y:S01]  /*1cd90*/  ULDC.64 UR4, c[0x0][0x418] ;  /* 0x0001060000047ab9 */ /* 0x000fe20000000a00 */
[----:B0-----:R-:W-:Y:S01]  /*1cda0*/  IMAD.MOV.U32 R6, RZ, RZ, R0 ;  /* 0x000000ffff067224 */ /* 0x001fe200078e0000 */
[----:B------:R-:W-:-:S04]  /*1cdb0*/  ISETP.NE.U32.AND P0, PT, RZ, UR4, PT ;  /* 0x00000004ff007c0c */ /* 0x000fc8000bf05070 */
[----:B------:R-:W-:-:S13]  /*1cdc0*/  ISETP.NE.AND.EX P0, PT, RZ, UR5, PT, P0 ;  /* 0x00000005ff007c0c */ /* 0x000fda000bf05300 */
        /* <DEDUP_REMOVED lines=9> */
[----:B------:R-:W-:-:S04]  /*1ce60*/  @P0 SHF.R.U32.HI R2, RZ, R3, R6 ;  /* 0x00000003ff020219 */ /* 0x000fc80000011606 */
[----:B------:R-:W-:Y:S02]  /*1ce70*/  IADD3 R6, -R2, RZ, RZ ;  /* 0x000000ff02067210 */ /* 0x000fe40007ffe1ff */
[----:B------:R-:W-:-:S03]  /*1ce80*/  SHF.R.S32.HI R3, RZ, 0x1f, R2 ;  /* 0x0000001fff037819 */ /* 0x000fc60000011402 */
[----:B------:R-:W-:Y:S02]  /*1ce90*/  IMAD R6, R7, R6, R0 ;  /* 0x0000000607067224 */ /* 0x000fe400078e0200 */
[----:B--2---:R-:W-:-:S04]  /*1cea0*/  IMAD R7, R10, UR6, RZ ;  /* 0x000000060a077c24 */ /* 0x004fc8000f8e02ff */
[C---:B---3--:R-:W-:Y:S02]  /*1ceb0*/  IMAD R7, R9.reuse, UR7, R7 ;  /* 0x0000000709077c24 */ /* 0x048fe4000f8e0207 */
[----:B------:R-:W-:-:S04]  /*1cec0*/  IMAD.WIDE.U32 R2, R9, UR6, R2 ;  /* 0x0000000609027c25 */ /* 0x000fc8000f8e0002 */
[----:B------:R-:W-:Y:S01]  /*1ced0*/  IMAD.IADD R3, R7, 0x1, R3 ;  /* 0x0000000107037824 */ /* 0x000fe200078e0203 */
[----:B-----5:R-:W-:-:S04]  /*1cee0*/  LEA R8, P0, R2, UR4, 0x2 ;  /* 0x0000000402087c11 */ /* 0x020fc8000f8010ff */
[----:B------:R-:W-:-:S05]  /*1cef0*/  LEA.HI.X R9, R2, UR5, R3, 0x2, P0 ;  /* 0x0000000502097c11 */ /* 0x000fca00080f1403 */
[----:B------:R0:W5:Y:S04]  /*1cf00*/  LDG.E R8, desc[UR40][R8.64] ;  /* 0x0000002808087981 */ /* 0x000168000c1e1900 */
.L_x_914:
[----:B------:R-:W2:Y:S01]  /*1cf10*/  LDL R2, [R1+0x4] ;  /* 0x0000040001027983 */ /* 0x000ea20000100800 */
[----:B------:R-:W-:Y:S01]  /*1cf20*/  BSSY B2, `(.L_x_915) ;  /* 0x0000005000027945 */ /* 0x000fe20003800000 */
[----:B--2---:R-:W-:Y:S01]  /*1cf30*/  IMAD R3, R4, 0x8, R2 ;  /* 0x0000000804037824 */ /* 0x004fe200078e0202 */
[----:B------:R-:W-:-:S04]  /*1cf40*/  SHF.L.U32 R2, R5, 0x1f, RZ ;  /* 0x0000001f05027819 */ /* 0x000fc800000006ff */
[----:B------:R-:W2:Y:S02]  /*1cf50*/  SYNCS.PHASECHK.TRANS64.TRYWAIT P0, [R3+URZ+0x34840], R2 ;  /* 0x03484002030075a7 */ /* 0x000ea4000800017f */
[----:B--2---:R-:W-:Y:S05]  /*1cf60*/  @!P0 BRA `(.L_x_916) ;  /* 0x0000003c00e48947 */ /* 0x004fea0003800000 */
.L_x_1037:
[----:B------:R-:W-:Y:S05]  /*1cf70*/  BSYNC B2 ;  /* 0x0000000000027941 */ /* 0x000fea0003800000 */
.L_x_915:
[----:B------:R-:W3:Y:S01]  /*1cf80*/  S2R R7, SR_TID.X ;  /* 0x0000000000077919 */ /* 0x000ee20000002100 */
[----:B------:R-:W-:Y:S01]  /*1cf90*/  BSSY B2, `(.L_x_917) ;  /* 0x000000a000027945 */ /* 0x000fe20003800000 */
[----:B---3--:R-:W-:-:S04]  /*1cfa0*/  LOP3.LUT R7, R7, 0x7f, RZ, 0xc0, !PT ;  /* 0x0000007f07077812 */ /* 0x008fc800078ec0ff */
[----:B------:R-:W-:-:S13]  /*1cfb0*/  ISETP.NE.AND P0, PT, R7, RZ, PT ;  /* 0x000000ff0700720c */ /* 0x000fda0003f05270 */
[----:B------:R-:W-:Y:S05]  /*1cfc0*/  @P0 BRA `(.L_x_918) ;  /* 0x0000000000180947 */ /* 0x000fea0003800000 */
[----:B------:R-:W3:Y:S01]  /*1cfd0*/  LDL R7, [R1+0x8] ;  /* 0x0000080001077983 */ /* 0x000ee20000100800 */
[----:B--2---:R-:W-:-:S04]  /*1cfe0*/  MOV R2, 0xc000 ;  /* 0x0000c00000027802 */ /* 0x004fc80000000f00 */
[----:B------:R4:W-:Y:S01]  /*1cff0*/  SYNCS.ARRIVE.TRANS64 RZ, [R3+URZ+0x34830], R2 ;  /* 0x0348300203ff79a7 */ /* 0x0009e2000800003f */
[----:B---3--:R-:W-:-:S13]  /*1d000*/  LOP3.LUT P1, RZ, R7, 0x1, RZ, 0xc0, !PT ;  /* 0x0000000107ff7812 */ /* 0x008fda000782c0ff */
[----:B----4-:R-:W-:Y:S05]  /*1d010*/  @!P1 BRA `(.L_x_918) ;  /* 0x0000000000049947 */ /* 0x010fea0003800000 */
[----:B------:R-:W-:Y:S01]  /*1d020*/  BPT.TRAP 0x1 ;  /* 0x000000040000795c */ /* 0x000fe20000300000 */
.L_x_918:
[----:B------:R-:W-:Y:S05]  /*1d030*/  BSYNC B2 ;  /* 0x0000000000027941 */ /* 0x000fea0003800000 */
.L_x_917:
[----:B------:R-:W3:Y:S04]  /*1d040*/  LDL R7, [R1+0x4] ;  /* 0x0000040001077983 */ /* 0x000ee80000100800 */
[----:B--2---:R-:W2:Y:S01]  /*1d050*/  LDL R2, [R1+0x20] ;  /* 0x0000200001027983 */ /* 0x004ea20000100800 */
        /* <DEDUP_REMOVED lines=8> */
[----:B---3--:R-:W-:Y:S01]  /*1d0e0*/  IMAD R7, R4, 0xc000, R7 ;  /* 0x0000c00004077824 */ /* 0x008fe200078e0207 */
[----:B--2---:R-:W-:-:S03]  /*1d0f0*/  LEA R2, R6, R2, 0x7 ;  /* 0x0000000206027211 */ /* 0x004fc600078e38ff */
[----:B0-----:R-:W-:-:S08]  /*1d100*/  VIADD R9, R7, 0x1c400 ;  /* 0x0001c40007097836 */ /* 0x001fd00000000000 */
.L_x_919:
        /* <DEDUP_REMOVED lines=12> */
[----:B------:R-:W-:Y:S01]  /*1d1d0*/  UMOV UR6, 0x0 ;  /* 0x0000000000067882 */ /* 0x000fe20000000000 */
[----:B------:R-:W-:Y:S01]  /*1d1e0*/  IADD3 R9, R7, 0x20400, RZ ;  /* 0x0002040007097810 */ /* 0x000fe20007ffe0ff */
[----:B------:R-:W-:Y:S01]  /*1d1f0*/  UMOV UR7, 0x14f00000 ;  /* 0x14f0000000077882 */ /* 0x000fe20000000000 */
[----:B------:R-:W-:-:S15]  /*1d200*/  R2UR UR10, R11 ;  /* 0x000000000b0a72ca */ /* 0x000fde00000e0000 */
.L_x_920:
        /* <DEDUP_REMOVED lines=15> */
.L_x_921:
        /* <DEDUP_REMOVED lines=14> */
[----:B--2---:R-:W-:Y:S01]  /*1d3e0*/  SHF.L.U32 R3, R13, 0x1f, RZ ;  /* 0x0000001f0d037819 */ /* 0x004fe200000006ff */
[----:B---3--:R-:W-:-:S04]  /*1d3f0*/  IMAD R2, R9, 0x8, R12 ;  /* 0x0000000809027824 */ /* 0x008fc800078e020c */
[----:B------:R-:W0:Y:S02]  /*1d400*/  SYNCS.PHASECHK.TRANS64.TRYWAIT P0, [R2+URZ+0x34860], R3 ;  /* 0x03486003020075a7 */ /* 0x000e24000800017f */
[----:B0-----:R-:W-:Y:S05]  /*1d410*/  @!P0 BRA `(.L_x_923) ;  /* 0x0000003800cc8947 */ /* 0x001fea0003800000 */
.L_x_1038:
[----:B------:R-:W-:Y:S05]  /*1d420*/  BSYNC B2 ;  /* 0x0000000000027941 */ /* 0x000fea0003800000 */
.L_x_922:
[----:B------:R-:W2:Y:S01]  /*1d430*/  S2R R7, SR_TID.X ;  /* 0x0000000000077919 */ /* 0x000ea20000002100 */
[----:B------:R-:W-:-:S04]  /*1d440*/  UPRMT UR4, UR38, 0x9910, URZ ;  /* 0x0000991026047896 */ /* 0x000fc8000800003f */
[----:B------:R-:W-:Y:S01]  /*1d450*/  UISETP.NE.AND UP0, UPT, UR4, 0x2, UPT ;  /* 0x000000020400788c */ /* 0x000fe2000bf05270 */
[----:B--2---:R-:W-:-:S04]  /*1d460*/  LOP3.LUT R7, R7, 0x7f, RZ, 0xc0, !PT ;  /* 0x0000007f07077812 */ /* 0x004fc800078ec0ff */
[----:B------:R-:W-:-:S13]  /*1d470*/  ISETP.NE.AND P0, PT, R7, RZ, PT ;  /* 0x000000ff0700720c */ /* 0x000fda0003f05270 */
[----:B0-----:R-:W-:-:S04]  /*1d480*/  @!P0 MOV R3, 0x8000 ;  /* 0x0000800000038802 */ /* 0x001fc80000000f00 */
[----:B------:R0:W-:Y:S01]  /*1d490*/  @!P0 SYNCS.ARRIVE.TRANS64 RZ, [R2+URZ+0x34850], R3 ;  /* 0x0348500302ff89a7 */ /* 0x0001e2000800003f */
[----:B------:R-:W-:-:S13]  /*1d4a0*/  PLOP3.LUT P0, PT, PT, PT, UP0, 0x80, 0x0 ;  /* 0x000000000000781c */ /* 0x000fda0003f0f008 */
[----:B0-----:R-:W-:Y:S05]  /*1d4b0*/  @P0 BRA `(.L_x_924) ;  /* 0x0000000000040947 */ /* 0x001fea0003800000 */
[----:B------:R-:W-:Y:S01]  /*1d4c0*/  BPT.TRAP 0x1 ;  /* 0x000000040000795c */ /* 0x000fe20000300000 */
.L_x_924:
[----:B------:R-:W2:Y:S01]  /*1d4d0*/  LDL R3, [R1+0x8] ;  /* 0x0000080001037983 */ /* 0x000ea20000100800 */
[----:B------:R-:W-:Y:S01]  /*1d4e0*/  BSSY B2, `(.L_x_925) ;  /* 0x0000004000027945 */ /* 0x000fe20003800000 */
[----:B--2---:R-:W-:-:S13]  /*1d4f0*/  LOP3.LUT P0, RZ, R3, 0x8, RZ, 0xc0, !PT ;  /* 0x0000000803ff7812 */ /* 0x004fda000780c0ff */
[----:B------:R-:W-:Y:S05]  /*1d500*/  @P0 BRA `(.L_x_926) ;  /* 0x0000000000040947 */ /* 0x000fea0003800000 */
[----:B------:R-:W-:Y:S01]  /*1d510*/  BPT.TRAP 0x1 ;  /* 0x000000040000795c */ /* 0x000fe20000300000 */
.L_x_926:
[----:B------:R-:W-:Y:S05]  /*1d520*/  BSYNC B2 ;  /* 0x0000000000027941 */ /* 0x000fea0003800000 */
.L_x_925:
[----:B------:R-:W2:Y:S04]  /*1d530*/  LDL R12, [R1+0x4] ;  /* 0x00000400010c7983 */ /* 0x000ea80000100800 */
[----:B------:R-:W2:Y:S04]  /*1d540*/  LDL.LU R3, [R1+0xc] ;  /* 0x00000c0001037983 */ /* 0x000ea80000300800 */
[----:B------:R-:W3:Y:S04]  /*1d550*/  LDL R9, [R1+0x20] ;  /* 0x0000200001097983 */ /* 0x000ee80000100800 */
[----:B------:R-:W3:Y:S01]  /*1d560*/  LDL.LU R7, [R1+0x1c] ;  /* 0x00001c0001077983 */ /* 0x000ee20000300800 */
[----:B------:R-:W-:Y:S01]  /*1d570*/  R2UR UR10, R10 ;  /* 0x000000000a0a72ca */ /* 0x000fe200000e0000 */
[----:B------:R-:W-:Y:S01]  /*1d580*/  UIADD3 UR4, UP0, UR36, 0x470, URZ ;  /* 0x0000047024047890 */ /* 0x000fe2000ff1e03f */
[----:B------:R-:W-:Y:S01]  /*1d590*/  PLOP3.LUT P0, PT, PT, PT, PT, 0x80, 0x0 ;  /* 0x000000000000781c */ /* 0x000fe20003f0f070 */
[----:B------:R-:W-:Y:S01]  /*1d5a0*/  UMOV UR6, 0x0 ;  /* 0x0000000000067882 */ /* 0x000fe20000000000 */
[----:B------:R-:W-:Y:S01]  /*1d5b0*/  IADD3 R2, R2, 0x34850, RZ ;  /* 0x0003485002027810 */ /* 0x000fe20007ffe0ff */
[----:B------:R-:W-:Y:S01]  /*1d5c0*/  UIADD3.X UR5, URZ, UR37, URZ, UP0, !UPT ;  /* 0x000000253f057290 */ /* 0x000fe200087fe43f */
[----:B------:R-:W-:Y:S01]  /*1d5d0*/  UMOV UR7, 0x14f00000 ;  /* 0x14f0000000077882 */ /* 0x000fe20000000000 */
[----:B--2---:R-:W-:-:S02]  /*1d5e0*/  IMAD R3, R3, 0x8000, R12 ;  /* 0x0000800003037824 */ /* 0x004fc400078e020c */
[----:B---3--:R-:W-:Y:S02]  /*1d5f0*/  IMAD R7, R7, 0x80, R9 ;  /* 0x0000008007077824 */ /* 0x008fe400078e0209 */
[----:B------:R-:W-:-:S07]  /*1d600*/  VIADD R9, R3, 0x400 ;  /* 0x0000040003097836 */ /* 0x000fce0000000000 */
.L_x_927:
        /* <DEDUP_REMOVED lines=13> */
[----:B------:R-:W-:Y:S01]  /*1d6e0*/  PLOP3.LUT P0, PT, PT, PT, PT, 0x80, 0x0 ;  /* 0x000000000000781c */ /* 0x000fe20003f0f070 */
[----:B------:R-:W-:Y:S01]  /*1d6f0*/  UMOV UR6, 0x0 ;  /* 0x0000000000067882 */ /* 0x000fe20000000000 */
[----:B------:R-:W-:-:S11]  /*1d700*/  UMOV UR7, 0x14f00000 ;  /* 0x14f0000000077882 */ /* 0x000fd60000000000 */
.L_x_928:
        /* <DEDUP_REMOVED lines=11> */
[----:B------:R2:W-:Y:S04]  /*1d7c0*/  STL [R1+0x1c], R6 ;  /* 0x00001c0601007387 */ /* 0x0005e80000100800 */
[----:B------:R2:W-:Y:S02]  /*1d7d0*/  STL [R1], R8 ;  /* 0x0000000801007387 */ /* 0x0005e40000100800 */
.L_x_913:
[----:B------:R-:W-:Y:S05]  /*1d7e0*/  BSYNC B1 ;  /* 0x0000000000017941 */ /* 0x000fea0003800000 */
.L_x_912:
[----:B------:R-:W3:Y:S01]  /*1d7f0*/  LDL R2, [R1+0x8] ;  /* 0x0000080001027983 */ /* 0x000ee20000100800 */
[----:B------:R-:W-:Y:S01]  /*1d800*/  IADD3 R3, R4, 0x1, RZ ;  /* 0x0000000104037810 */ /* 0x000fe20007ffe0ff */
[----:B------:R-:W-:Y:S03]  /*1d810*/  BSSY B1, `(.L_x_929) ;  /* 0x00000ac000017945 */ /* 0x000fe60003800000 */
        /* <DEDUP_REMOVED lines=9> */
[----:B0-2---:R-:W-:Y:S01]  /*1d8b0*/  VIADD R6, R0, 0xffffffff ;  /* 0xffffffff00067836 */ /* 0x005fe20000000000 */
[----:B------:R-:W-:-:S04]  /*1d8c0*/  ISETP.NE.U32.AND P0, PT, RZ, UR4, PT ;  /* 0x00000004ff007c0c */ /* 0x000fc8000bf05070 */
[----:B------:R-:W-:-:S13]  /*1d8d0*/  ISETP.NE.AND.EX P0, PT, RZ, UR5, PT, P0 ;  /* 0x00000005ff007c0c */ /* 0x000fda000bf05300 */
[----:B------:R-:W-:Y:S05]  /*1d8e0*/  @!P0 BRA `(.L_x_931) ;  /* 0x00000000004c8947 */ /* 0x000fea0003800000 */
[----:B------:R-:W2:Y:S01]  /*1d8f0*/  LDL R12, [R1+0x28] ;  /* 0x00002800010c7983 */ /* 0x000ea20000100800 */
[----:B-----5:R-:W0:Y:S01]  /*1d900*/  LDC R8, c[0x0][0x43c] ;  /* 0x00010f00ff087b82 */ /* 0x020e220000000800 */
[----:B------:R-:W-:Y:S02]  /*1d910*/  ULDC.64 UR6, c[0x0][0x428] ;  /* 0x00010a0000067ab9 */ /* 0x000fe40000000a00 */
[----:B------:R-:W4:Y:S01]  /*1d920*/  LDL R9, [R1+0x14] ;  /* 0x0000140001097983 */ /* 0x000f220000100800 */
[----:B0-----:R-:W-:-:S13]  /*1d930*/  ISETP.NE.AND P0, PT, R8, 0x1, PT ;  /* 0x000000010800780c */ /* 0x001fda0003f05270 */
[----:B------:R-:W0:Y:S02]  /*1d940*/  @P0 LDC.64 R2, c[0x0][0x440] ;  /* 0x00011000ff020b82 */ /* 0x000e240000000a00 */
[----:B0-----:R-:W-:-:S04]  /*1d950*/  @P0 IMAD.HI.U32 R7, R6, R2, RZ ;  /* 0x0000000206070227 */ /* 0x001fc800078e00ff */
[----:B------:R-:W-:Y:S01]  /*1d960*/  IMAD.MOV.U32 R2, RZ, RZ, R6 ;  /* 0x000000ffff027224 */ /* 0x000fe200078e0006 */
[----:B------:R-:W-:-:S04]  /*1d970*/  @P0 SHF.R.U32.HI R2, RZ, R3, R7 ;  /* 0x00000003ff020219 */ /* 0x000fc80000011607 */
[----:B------:R-:W-:-:S05]  /*1d980*/  IADD3 R3, -R2, RZ, RZ ;  /* 0x000000ff02037210 */ /* 0x000fca0007ffe1ff */
[----:B------:R-:W-:Y:S01]  /*1d990*/  IMAD R6, R8, R3, R6 ;  /* 0x0000000308067224 */ /* 0x000fe200078e0206 */
[----:B------:R-:W-:Y:S01]  /*1d9a0*/  SHF.R.S32.HI R3, RZ, 0x1f, R2 ;  /* 0x0000001fff037819 */ /* 0x000fe20000011402 */
[----:B--2---:R-:W-:-:S04]  /*1d9b0*/  IMAD R7, R12, UR6, RZ ;  /* 0x000000060c077c24 */ /* 0x004fc8000f8e02ff */
[C---:B----4-:R-:W-:Y:S02]  /*1d9c0*/  IMAD R7, R9.reuse, UR7, R7 ;  /* 0x0000000709077c24 */ /* 0x050fe4000f8e0207 */
[----:B------:R-:W-:-:S04]  /*1d9d0*/  IMAD.WIDE.U32 R2, R9, UR6, R2 ;  /* 0x0000000609027c25 */ /* 0x000fc8000f8e0002 */
[----:B------:R-:W-:Y:S01]  /*1d9e0*/  IMAD.IADD R3, R7, 0x1, R3 ;  /* 0x0000000107037824 */ /* 0x000fe200078e0203 */
[----:B------:R-:W-:-:S04]  /*1d9f0*/  LEA R8, P0, R2, UR4, 0x2 ;  /* 0x0000000402087c11 */ /* 0x000fc8000f8010ff */
[----:B------:R-:W-:-:S05]  /*1da00*/  LEA.HI.X R9, R2, UR5, R3, 0x2, P0 ;  /* 0x0000000502097c11 */ /* 0x000fca00080f1403 */
[----:B------:R0:W5:Y:S04]  /*1da10*/  LDG.E R8, desc[UR40][R8.64] ;  /* 0x0000002808087981 */ /* 0x000168000c1e1900 */
.L_x_931:
[----:B------:R-:W2:Y:S01]  /*1da20*/  LDL R2, [R1+0x4] ;  /* 0x0000040001027983 */ /* 0x000ea20000100800 */
[----:B------:R-:W-:Y:S01]  /*1da30*/  BSSY B2, `(.L_x_932) ;  /* 0x0000005000027945 */ /* 0x000fe20003800000 */
[----:B--2---:R-:W-:Y:S01]  /*1da40*/  IMAD R3, R11, 0x8, R2 ;  /* 0x000000080b037824 */ /* 0x004fe200078e0202 */
[----:B------:R-:W-:-:S04]  /*1da50*/  SHF.L.U32 R2, R10, 0x1f, RZ ;  /* 0x0000001f0a027819 */ /* 0x000fc800000006ff */
[----:B------:R-:W2:Y:S02]  /*1da60*/  SYNCS.PHASECHK.TRANS64.TRYWAIT P0, [R3+URZ+0x34840], R2 ;  /* 0x03484002030075a7 */ /* 0x000ea4000800017f */
[----:B--2---:R-:W-:Y:S05]  /*1da70*/  @!P0 BRA `(.L_x_933) ;  /* 0x0000003400488947 */ /* 0x004fea0003800000 */
.L_x_1039:
[----:B------:R-:W-:Y:S05]  /*1da80*/  BSYNC B2 ;  /* 0x0000000000027941 */ /* 0x000fea0003800000 */
.L_x_932:
[----:B------:R-:W4:Y:S01]  /*1da90*/  S2R R7, SR_TID.X ;  /* 0x0000000000077919 */ /* 0x000f220000002100 */
[----:B------:R-:W-:Y:S01]  /*1daa0*/  BSSY B2, `(.L_x_934) ;  /* 0x000000a000027945 */ /* 0x000fe20003800000 */
[----:B----4-:R-:W-:-:S04]  /*1dab0*/  LOP3.LUT R7, R7, 0x7f, RZ, 0xc0, !PT ;  /* 0x0000007f07077812 */ /* 0x010fc800078ec0ff */
[----:B------:R-:W-:-:S13]  /*1dac0*/  ISETP.NE.AND P0, PT, R7, RZ, PT ;  /* 0x000000ff0700720c */ /* 0x000fda0003f05270 */
[----:B------:R-:W-:Y:S05]  /*1dad0*/  @P0 BRA `(.L_x_935) ;  /* 0x0000000000180947 */ /* 0x000fea0003800000 */
[----:B------:R-:W4:Y:S01]  /*1dae0*/  LDL R7, [R1+0x8] ;  /* 0x0000080001077983 */ /* 0x000f220000100800 */
[----:B--2---:R-:W-:-:S04]  /*1daf0*/  MOV R2, 0xc000 ;  /* 0x0000c00000027802 */ /* 0x004fc80000000f00 */
[----:B------:R2:W-:Y:S01]  /*1db00*/  SYNCS.ARRIVE.TRANS64 RZ, [R3+URZ+0x34830], R2 ;  /* 0x0348300203ff79a7 */ /* 0x0005e2000800003f */
[----:B----4-:R-:W-:-:S13]  /*1db10*/  LOP3.LUT P1, RZ, R7, 0x1, RZ, 0xc0, !PT ;  /* 0x0000000107ff7812 */ /* 0x010fda000782c0ff */
[----:B--2---:R-:W-:Y:S05]  /*1db20*/  @!P1 BRA `(.L_x_935) ;  /* 0x0000000000049947 */ /* 0x004fea0003800000 */
[----:B------:R-:W-:Y:S01]  /*1db30*/  BPT.TRAP 0x1 ;  /* 0x000000040000795c */ /* 0x000fe20000300000 */
.L_x_935:
[----:B------:R-:W-:Y:S05]  /*1db40*/  BSYNC B2 ;  /* 0x0000000000027941 */ /* 0x000fea0003800000 */
.L_x_934:
[----:B0-----:R-:W4:Y:S04]  /*1db50*/  LDL R9, [R1+0x4] ;  /* 0x0000040001097983 */ /* 0x001f280000100800 */
[----:B------:R-:W4:Y:S04]  /*1db60*/  LDL R7, [R1+0xc] ;  /* 0x00000c0001077983 */ /* 0x000f280000100800 */
[----:B--2---:R-:W2:Y:S01]  /*1db70*/  LDL R2, [R1+0x20] ;  /* 0x0000200001027983 */ /* 0x004ea20000100800 */
[----:B---3--:R-:W-:Y:S01]  /*1db80*/  IMAD.MOV.U32 R10, RZ, RZ, RZ ;  /* 0x000000ffff0a7224 */ /* 0x008fe200078e00ff */
[----:B------:R-:W-:Y:S01]  /*1db90*/  UIADD3 UR4, UP0, UR36, 0x370, URZ ;  /* 0x0000037024047890 */ /* 0x000fe2000ff1e03f */
[----:B------:R-:W-:Y:S01]  /*1dba0*/  PLOP3.LUT P0, PT, PT, PT, PT, 0x80, 0x0 ;  /* 0x000000000000781c */ /* 0x000fe20003f0f070 */
[----:B------:R-:W-:Y:S01]  /*1dbb0*/  VIADD R3, R3, 0x34830 ;  /* 0x0003483003037836 */ /* 0x000fe20000000000 */
[----:B------:R-:W-:Y:S01]  /*1dbc0*/  UMOV UR6, 0x0 ;  /* 0x0000000000067882 */ /* 0x000fe20000000000 */
[----:B------:R-:W-:Y:S01]  /*1dbd0*/  R2UR UR10, R10 ;  /* 0x000000000a0a72ca */ /* 0x000fe200000e0000 */
[----:B------:R-:W-:Y:S01]  /*1dbe0*/  UIADD3.X UR5, URZ, UR37, URZ, UP0, !UPT ;  /* 0x000000253f057290 */ /* 0x000fe200087fe43f */
[----:B------:R-:W-:Y:S01]  /*1dbf0*/  UMOV UR7, 0x14f00000 ;  /* 0x14f0000000077882 */ /* 0x000fe20000000000 */
[----:B----4-:R-:W-:Y:S01]  /*1dc00*/  IMAD R7, R7, 0xc000, R9 ;  /* 0x0000c00007077824 */ /* 0x010fe200078e0209 */
[----:B--2---:R-:W-:-:S03]  /*1dc10*/  LEA R2, R6, R2, 0x7 ;  /* 0x0000000206027211 */ /* 0x004fc600078e38ff */
[----:B------:R-:W-:-:S08]  /*1dc20*/  VIADD R9, R7, 0x1c400 ;  /* 0x0001c40007097836 */ /* 0x000fd00000000000 */
.L_x_936:
        /* <DEDUP_REMOVED lines=16> */
.L_x_937:
        /* <DEDUP_REMOVED lines=15> */
.L_x_938:
        /* <DEDUP_REMOVED lines=11> */
[----:B------:R-:W-:Y:S01]  /*1ded0*/  SHF.L.U32 R5, R5, 0x1f, RZ ;  /* 0x0000001f05057819 */ /* 0x000fe200000006ff */
[----:B------:R-:W-:Y:S01]  /*1dee0*/  BSSY B2, `(.L_x_939) ;  /* 0x0000004000027945 */ /* 0x000fe20003800000 */
[----:B--2---:R-:W-:-:S04]  /*1def0*/  IMAD R2, R4, 0x8, R9 ;  /* 0x0000000804027824 */ /* 0x004fc800078e0209 */
[----:B------:R-:W0:Y:S02]  /*1df00*/  SYNCS.PHASECHK.TRANS64.TRYWAIT P0, [R2+URZ+0x34860], R5 ;  /* 0x03486005020075a7 */ /* 0x000e24000800017f */
[----:B0-----:R-:W-:Y:S05]  /*1df10*/  @!P0 BRA `(.L_x_940) ;  /* 0x0000003000348947 */ /* 0x001fea0003800000 */
.L_x_1040:
[----:B------:R-:W-:Y:S05]  /*1df20*/  BSYNC B2 ;  /* 0x0000000000027941 */ /* 0x000fea0003800000 */
.L_x_939:
[----:B------:R-:W2:Y:S01]  /*1df30*/  S2R R3, SR_TID.X ;  /* 0x0000000000037919 */ /* 0x000ea20000002100 */
[----:B------:R-:W-:-:S04]  /*1df40*/  UPRMT UR4, UR38, 0x9910, URZ ;  /* 0x0000991026047896 */ /* 0x000fc8000800003f */
[----:B------:R-:W-:Y:S01]  /*1df50*/  UISETP.NE.AND UP0, UPT, UR4, 0x2, UPT ;  /* 0x000000020400788c */ /* 0x000fe2000bf05270 */
[----:B--2---:R-:W-:-:S04]  /*1df60*/  LOP3.LUT R3, R3, 0x7f, RZ, 0xc0, !PT ;  /* 0x0000007f03037812 */ /* 0x004fc800078ec0ff */
[----:B------:R-:W-:-:S13]  /*1df70*/  ISETP.NE.AND P0, PT, R3, RZ, PT ;  /* 0x000000ff0300720c */ /* 0x000fda0003f05270 */
[----:B------:R-:W-:-:S04]  /*1df80*/  @!P0 MOV R3, 0x8000 ;  /* 0x0000800000038802 */ /* 0x000fc80000000f00 */
[----:B------:R2:W-:Y:S01]  /*1df90*/  @!P0 SYNCS.ARRIVE.TRANS64 RZ, [R2+URZ+0x34850], R3 ;  /* 0x0348500302ff89a7 */ /* 0x0005e2000800003f */
[----:B------:R-:W-:-:S13]  /*1dfa0*/  PLOP3.LUT P0, PT, PT, PT, UP0, 0x80, 0x0 ;  /* 0x000000000000781c */ /* 0x000fda0003f0f008 */
[----:B--2---:R-:W-:Y:S05]  /*1dfb0*/  @P0 BRA `(.L_x_941) ;  /* 0x0000000000040947 */ /* 0x004fea0003800000 */
[----:B------:R-:W-:Y:S01]  /*1dfc0*/  BPT.TRAP 0x1 ;  /* 0x000000040000795c */ /* 0x000fe20000300000 */
.L_x_941:
[----:B------:R-:W2:Y:S01]  /*1dfd0*/  LDL R3, [R1+0x8] ;  /* 0x0000080001037983 */ /* 0x000ea20000100800 */
[----:B------:R-:W-:Y:S01]  /*1dfe0*/  BSSY B2, `(.L_x_942) ;  /* 0x0000004000027945 */ /* 0x000fe20003800000 */
[----:B--2---:R-:W-:-:S13]  /*1dff0*/  LOP3.LUT P0, RZ, R3, 0x8, RZ, 0xc0, !PT ;  /* 0x0000000803ff7812 */ /* 0x004fda000780c0ff */
[----:B------:R-:W-:Y:S05]  /*1e000*/  @P0 BRA `(.L_x_943) ;  /* 0x0000000000040947 */ /* 0x000fea0003800000 */
[----:B------:R-:W-:Y:S01]  /*1e010*/  BPT.TRAP 0x1 ;  /* 0x000000040000795c */ /* 0x000fe20000300000 */
.L_x_943:
[----:B------:R-:W-:Y:S05]  /*1e020*/  BSYNC B2 ;  /* 0x0000000000027941 */ /* 0x000fea0003800000 */
.L_x_942:
[----:B------:R-:W2:Y:S04]  /*1e030*/  LDL R7, [R1+0x4] ;  /* 0x0000040001077983 */ /* 0x000ea80000100800 */
[----:B0-----:R-:W3:Y:S04]  /*1e040*/  LDL R5, [R1+0x20] ;  /* 0x0000200001057983 */ /* 0x001ee80000100800 */
        /* <DEDUP_REMOVED lines=11> */
.L_x_944:
        /* <DEDUP_REMOVED lines=16> */
.L_x_945:
        /* <DEDUP_REMOVED lines=13> */
.L_x_930:
[----:B------:R-:W-:Y:S05]  /*1e2d0*/  BSYNC B1 ;  /* 0x0000000000017941 */ /* 0x000fea0003800000 */
.L_x_929:
[C---:B------:R-:W-:Y:S02]  /*1e2e0*/  ISETP.GT.AND P0, PT, R0.reuse, 0x1, PT ;  /* 0x000000010000780c */ /* 0x040fe40003f04270 */
[----:B------:R-:W-:-:S11]  /*1e2f0*/  IADD3 R0, R0, -0x2, RZ ;  /* 0xfffffffe00007810 */ /* 0x000fd60007ffe0ff */
[----:B------:R-:W-:Y:S05]  /*1e300*/  @P0 BRA `(.L_x_946) ;  /* 0xffffffe800700947 */ /* 0x000fea000383ffff */
.L_x_892:
[----:B------:R-:W-:Y:S05]  /*1e310*/  BSYNC B0 ;  /* 0x0000000000007941 */ /* 0x000fea0003800000 */
.L_x_891:
[----:B------:R-:W0:Y:S01]  /*1e320*/  S2R R2, SR_TID.X ;  /* 0x0000000000027919 */ /* 0x000e220000002100 */
[----:B------:R-:W-:Y:S01]  /*1e330*/  BSSY B0, `(.L_x_947) ;  /* 0x0000010000007945 */ /* 0x000fe20003800000 */
[----:B0-----:R-:W-:-:S04]  /*1e340*/  LOP3.LUT R2, R2, 0x7f, RZ, 0xc0, !PT ;  /* 0x0000007f02027812 */ /* 0x001fc800078ec0ff */
[----:B------:R-:W-:-:S13]  /*1e350*/  ISETP.NE.AND P0, PT, R2, RZ, PT ;  /* 0x000000ff0200720c */ /* 0x000fda0003f05270 */
[----:B------:R-:W-:Y:S05]  /*1e360*/  @P0 BRA `(.L_x_948) ;  /* 0x0000000000300947 */ /* 0x000fea0003800000 */
[----:B------:R-:W0:Y:S01]  /*1e370*/  S2R R2, SR_LANEID ;  /* 0x0000000000027919 */ /* 0x000e220000000000 */
[----:B------:R-:W-:Y:S01]  /*1e380*/  VOTEU.ANY UR4, UPT, PT ;  /* 0x0000000000047886 */ /* 0x000fe200038e0100 */
[----:B--2---:R-:W2:Y:S01]  /*1e390*/  LDC.64 R4, c[0x0][0xc60] ;  /* 0x00031800ff047b82 */ /* 0x004ea20000000a00 */
[----:B------:R-:W0:Y:S02]  /*1e3a0*/  FLO.U32 R0, UR4 ;  /* 0x0000000400007d00 */ /* 0x000e2400080e0000 */
[----:B0-----:R-:W-:-:S06]  /*1e3b0*/  ISETP.EQ.U32.AND P0, PT, R0, R2, PT ;  /* 0x000000020000720c */ /* 0x001fcc0003f02070 */
[----:B------:R-:W2:Y:S07]  /*1e3c0*/  POPC R2, UR4 ;  /* 0x0000000400027d09 */ /* 0x000eae0008000000 */
[----:B--2---:R-:W2:Y:S04]  /*1e3d0*/  @P0 ATOMG.E.ADD.STRONG.GPU PT, R2, desc[UR40][R4.64], R2 ;  /* 0x00000002040209a8 */ /* 0x004ea800081ee1e8 */
[----:B--2---:R0:W2:Y:S02]  /*1e3e0*/  SHFL.IDX PT, R2, R2, R0, 0x1f ;  /* 0x00001f0002027589 */ /* 0x0040a400000e0000 */
[----:B0-----:R-:W0:Y:S02]  /*1e3f0*/  S2R R0, SR_LTMASK ;  /* 0x0000000000007919 */ /* 0x001e240000003900 */
[----:B0-----:R-:W-:-:S06]  /*1e400*/  LOP3.LUT R0, R0, UR4, RZ, 0xc0, !PT ;  /* 0x0000000400007c12 */ /* 0x001fcc000f8ec0ff */
[----:B------:R-:W2:Y:S02]  /*1e410*/  POPC R0, R0 ;  /* 0x0000000000007309 */ /* 0x000ea40000000000 */
[----:B--2---:R-:W-:-:S07]  /*1e420*/  IADD3 R16, R2, UR39, R0 ;  /* 0x0000002702107c10 */ /* 0x004fce000fffe000 */
.L_x_948:
[----:B------:R-:W-:Y:S05]  /*1e430*/  BSYNC B0 ;  /* 0x0000000000007941 */ /* 0x000fea0003800000 */
.L_x_947:
        /* <DEDUP_REMOVED lines=8> */
[----:B--2---:R-:W-:Y:S01]  /*1e4c0*/  IMAD R0, R0, 0x8, R3 ;  /* 0x0000000800007824 */ /* 0x004fe200078e0203 */
[----:B---3--:R-:W-:-:S04]  /*1e4d0*/  SHF.L.U32 R2, R2, 0x1f, RZ ;  /* 0x0000001f02027819 */ /* 0x008fc800000006ff */
[----:B------:R-:W0:Y:S02]  /*1e4e0*/  SYNCS.PHASECHK.TRANS64.TRYWAIT P0, [R0+URZ+0x34860], R2 ;  /* 0x03486002000075a7 */ /* 0x000e24000800017f */
[----:B0-----:R-:W-:Y:S05]  /*1e4f0*/  @!P0 BRA `(.L_x_952) ;  /* 0x0000002800d08947 */ /* 0x001fea0003800000 */
.L_x_1041:
[----:B------:R-:W-:Y:S05]  /*1e500*/  BSYNC B1 ;  /* 0x0000000000017941 */ /* 0x000fea0003800000 */
.L_x_951:
[----:B------:R-:W2:Y:S01]  /*1e510*/  S2R R3, SR_TID.X ;  /* 0x0000000000037919 */ /* 0x000ea20000002100 */
[----:B------:R-:W-:-:S04]  /*1e520*/  UPRMT UR4, UR38, 0x9910, URZ ;  /* 0x0000991026047896 */ /* 0x000fc8000800003f */
[----:B------:R-:W-:Y:S01]  /*1e530*/  UISETP.NE.AND UP0, UPT, UR4, 0x2, UPT ;  /* 0x000000020400788c */ /* 0x000fe2000bf05270 */
[----:B--2---:R-:W-:-:S04]  /*1e540*/  LOP3.LUT R3, R3, 0x7f, RZ, 0xc0, !PT ;  /* 0x0000007f03037812 */ /* 0x004fc800078ec0ff */
[----:B------:R-:W-:-:S13]  /*1e550*/  ISETP.NE.AND P0, PT, R3, RZ, PT ;  /* 0x000000ff0300720c */ /* 0x000fda0003f05270 */
[----:B0-----:R-:W-:-:S04]  /*1e560*/  @!P0 IMAD.MOV.U32 R2, RZ, RZ, 0x8000 ;  /* 0x00008000ff028424 */ /* 0x001fc800078e00ff */
[----:B------:R0:W-:Y:S01]  /*1e570*/  @!P0 SYNCS.ARRIVE.TRANS64 RZ, [R0+URZ+0x34850], R2 ;  /* 0x0348500200ff89a7 */ /* 0x0001e2000800003f */
[----:B------:R-:W-:-:S13]  /*1e580*/  PLOP3.LUT P0, PT, PT, PT, UP0, 0x80, 0x0 ;  /* 0x000000000000781c */ /* 0x000fda0003f0f008 */
[----:B0-----:R-:W-:Y:S05]  /*1e590*/  @P0 BRA `(.L_x_953) ;  /* 0x0000000000040947 */ /* 0x001fea0003800000 */
[----:B------:R-:W-:Y:S01]  /*1e5a0*/  BPT.TRAP 0x1 ;  /* 0x000000040000795c */ /* 0x000fe20000300000 */
.L_x_953:
[----:B------:R-:W2:Y:S01]  /*1e5b0*/  LDL R2, [R1+0x8] ;  /* 0x0000080001027983 */ /* 0x000ea20000100800 */
[----:B------:R-:W-:Y:S01]  /*1e5c0*/  BSSY B1, `(.L_x_954) ;  /* 0x0000004000017945 */ /* 0x000fe20003800000 */
[----:B--2---:R-:W-:-:S13]  /*1e5d0*/  LOP3.LUT P0, RZ, R2, 0x8, RZ, 0xc0, !PT ;  /* 0x0000000802ff7812 */ /* 0x004fda000780c0ff */
[----:B------:R-:W-:Y:S05]  /*1e5e0*/  @P0 BRA `(.L_x_955) ;  /* 0x0000000000040947 */ /* 0x000fea0003800000 */
[----:B------:R-:W-:Y:S01]  /*1e5f0*/  BPT.TRAP 0x1 ;  /* 0x000000040000795c */ /* 0x000fe20000300000 */
.L_x_955:
[----:B------:R-:W-:Y:S05]  /*1e600*/  BSYNC B1 ;  /* 0x0000000000017941 */ /* 0x000fea0003800000 */
.L_x_954:
[----:B------:R-:W2:Y:S04]  /*1e610*/  LDL.LU R5, [R1+0x20] ;  /* 0x0000200001057983 */ /* 0x000ea80000300800 */
[----:B------:R-:W3:Y:S04]  /*1e620*/  LDL R4, [R1+0x4] ;  /* 0x0000040001047983 */ /* 0x000ee80000100800 */
[----:B------:R-:W3:Y:S04]  /*1e630*/  LDL R2, [R1+0xc] ;  /* 0x00000c0001027983 */ /* 0x000ee80000100800 */
        /* <DEDUP_REMOVED lines=8> */
[----:B---3--:R-:W-:Y:S01]  /*1e6c0*/  IMAD R2, R2, 0x8000, R4 ;  /* 0x0000800002027824 */ /* 0x008fe200078e0204 */
[----:B--2---:R-:W-:-:S04]  /*1e6d0*/  LEA R3, R3, R5, 0x7 ;  /* 0x0000000503037211 */ /* 0x004fc800078e38ff */
[----:B------:R-:W-:-:S07]  /*1e6e0*/  IADD3 R4, R2, 0x400, RZ ;  /* 0x0000040002047810 */ /* 0x000fce0007ffe0ff */
.L_x_956:
        /* <DEDUP_REMOVED lines=16> */
.L_x_957:
        /* <DEDUP_REMOVED lines=11> */
.L_x_950:
[----:B------:R-:W-:Y:S05]  /*1e8a0*/  BSYNC B0 ;  /* 0x0000000000007941 */ /* 0x000fea0003800000 */
.L_x_949:
        /* <DEDUP_REMOVED lines=9> */
.L_x_871:
[----:B------:R-:W-:Y:S05]  /*1e940*/  BSYNC B7 ;  /* 0x0000000000077941 */ /* 0x000fea0003800000 */
.L_x_869:
[----:B----45:R-:W3:Y:S02]  /*1e950*/  LDL R8, [R1+0x8] ;  /* 0x0000080001087983 */ /* 0x030ee40000100800 */
[----:B---3--:R-:W-:-:S13]  /*1e960*/  LOP3.LUT P0, RZ, R8, 0x10, RZ, 0xc0, !PT ;  /* 0x0000001008ff7812 */ /* 0x008fda000780c0ff */
[----:B------:R-:W-:Y:S05]  /*1e970*/  @!P0 BRA `(.L_x_958) ;  /* 0x0000000000288947 */ /* 0x000fea0003800000 */
[----:B------:R-:W-:Y:S05]  /*1e980*/  WARPSYNC.ALL ;  /* 0x0000000000007948 */ /* 0x000fea0003800000 */
[----:B------:R-:W3:Y:S08]  /*1e990*/  S2UR UR5, SR_CgaCtaId ;  /* 0x00000000000579c3 */ /* 0x000ef00000008800 */
[----:B------:R-:W-:Y:S06]  /*1e9a0*/  BAR.SYNC.DEFER_BLOCKING 0x5, 0x180 ;  /* 0x0146000000007b1d */ /* 0x000fec0000010000 */
[----:B------:R-:W-:-:S02]  /*1e9b0*/  UMOV UR4, 0x400 ;  /* 0x0000040000047882 */ /* 0x000fc40000000000 */
[----:B---3--:R-:W-:-:S06]  /*1e9c0*/  ULEA UR4, UR5, UR4, 0x18 ;  /* 0x0000000405047291 */ /* 0x008fcc000f8ec03f */
[----:B--2---:R-:W-:-:S05]  /*1e9d0*/  MOV R0, UR4 ;  /* 0x0000000400007c02 */ /* 0x004fca0008000f00 */
[----:B------:R2:W3:Y:S04]  /*1e9e0*/  LDS.128 R16, [R0+0x348d0] ;  /* 0x0348d00000107984 */ /* 0x0004e80000000c00 */
[----:B------:R2:W-:Y:S01]  /*1e9f0*/  STL [R1+0x4], R0 ;  /* 0x0000040001007387 */ /* 0x0005e20000100800 */
[----:B------:R-:W-:Y:S06]  /*1ea00*/  BAR.ARV 0x4, 0x180 ;  /* 0x0106000000007b1d */ /* 0x000fec0000002000 */
[----:B------:R-:W-:Y:S05]  /*1ea10*/  BRA `(.L_x_959) ;  /* 0x0000000800447947 */ /* 0x000fea0003800000 */
.L_x_958:
[----:B------:R-:W3:Y:S01]  /*1ea20*/  LDL R7, [R1+0x2c] ;  /* 0x00002c0001077983 */ /* 0x000ee20000100800 */
[----:B------:R-:W-:Y:S01]  /*1ea30*/  UMOV UR4, 0xffffffff ;  /* 0xffffffff00047882 */ /* 0x000fe20000000000 */
[----:B---3--:R-:W-:Y:S02]  /*1ea40*/  ISETP.NE.AND P5, PT, R7, 0x1f, PT ;  /* 0x0000001f0700780c */ /* 0x008fe40003fa5270 */
[----:B------:R-:W-:Y:S11]  /*1ea50*/  BRA.DIV UR4, `(.L_x_960) ;  /* 0x00000026048c7947 */ /* 0x000ff6000b800000 */
[----:B--2---:R-:W-:Y:S01]  /*1ea60*/  IMAD.IADD R0, R19, 0x1, R7 ;  /* 0x0000000113007824 */ /* 0x004fe200078e0207 */
[----:B------:R-:W-:Y:S01]  /*1ea70*/  ULDC UR4, c[0x0][0xc3c] ;  /* 0x00030f0000047ab9 */ /* 0x000fe20000000800 */
[----:B------:R-:W-:-:S03]  /*1ea80*/  LOP3.LUT P4, RZ, R8, 0x1, RZ, 0xc0, !PT ;  /* 0x0000000108ff7812 */ /* 0x000fc6000788c0ff */
[----:B------:R-:W-:-:S13]  /*1ea90*/  ISETP.GE.OR P0, PT, R0, UR4, !P5 ;  /* 0x0000000400007c0c */ /* 0x000fda000ef06670 */
[----:B0-----:R-:W0:Y:S02]  /*1eaa0*/  @!P0 LDC.64 R2, c[0x0][0xc80] ;  /* 0x00032000ff028b82 */ /* 0x001e240000000a00 */
[----:B0-----:R-:W-:-:S06]  /*1eab0*/  @!P0 IMAD.WIDE R2, R0, 0x4, R2 ;  /* 0x0000000400028825 */ /* 0x001fcc00078e0202 */
[----:B------:R0:W2:Y:S01]  /*1eac0*/  @!P0 LDG.E R3, desc[UR40][R2.64] ;  /* 0x0000002802038981 */ /* 0x0000a2000c1e1900 */
[C---:B------:R-:W-:Y:S02]  /*1ead0*/  ISETP.GE.U32.AND P1, PT, R7.reuse, 0x4, PT ;  /* 0x000000040700780c */ /* 0x040fe40003f26070 */
[C---:B------:R-:W-:Y:S01]  /*1eae0*/  ISETP.GE.U32.AND P2, PT, R7.reuse, 0x8, PT ;  /* 0x000000080700780c */ /* 0x040fe20003f46070 */
[----:B------:R-:W-:Y:S01]  /*1eaf0*/  SHFL.IDX PT, R0, R16, RZ, 0x1f ;  /* 0x00001fff10007589 */ /* 0x000fe200000e0000 */
[----:B------:R-:W-:-:S03]  /*1eb00*/  ISETP.GE.U32.AND P3, PT, R7, 0x10, PT ;  /* 0x000000100700780c */ /* 0x000fc60003f66070 */
[----:B------:R-:W-:Y:S01]  /*1eb10*/  SHFL.IDX PT, R4, R16, 0x1, 0x1f ;  /* 0x00201f0010047f89 */ /* 0x000fe200000e0000 */
[----:B0-----:R-:W-:Y:S01]  /*1eb20*/  IMAD.MOV.U32 R2, RZ, RZ, RZ ;  /* 0x000000ffff027224 */ /* 0x001fe200078e00ff */
[----:B--2---:R-:W-:Y:S02]  /*1eb30*/  @!P0 MOV R2, R3 ;  /* 0x0000000300028202 */ /* 0x004fe40000000f00 */
[----:B------:R-:W-:-:S03]  /*1eb40*/  ISETP.GE.U32.AND P0, PT, R7, 0x2, PT ;  /* 0x000000020700780c */ /* 0x000fc60003f06070 */
        /* <DEDUP_REMOVED lines=15> */
[----:B------:R0:W2:Y:S02]  /*1ec40*/  SHFL.IDX PT, R6, R5, 0x1f, 0x1f ;  /* 0x03e01f0005067f89 */ /* 0x0000a400000e0000 */
.L_x_1051:
[----:B------:R-:W-:Y:S02]  /*1ec50*/  ULDC UR4, c[0x0][0xc38] ;  /* 0x00030e0000047ab9 */ /* 0x000fe40000000800 */
[----:B------:R-:W-:-:S05]  /*1ec60*/  MOV R16, UR4 ;  /* 0x0000000400107c02 */ /* 0x000fca0008000f00 */
[----:B--2---:R-:W-:-:S04]  /*1ec70*/  IMAD R6, R6, R16, RZ ;  /* 0x0000001006067224 */ /* 0x004fc800078e02ff */
[----:B------:R-:W-:-:S05]  /*1ec80*/  IMAD.IADD R4, R4, 0x1, R6 ;  /* 0x0000000104047824 */ /* 0x000fca00078e0206 */
[----:B------:R-:W-:-:S13]  /*1ec90*/  ISETP.GT.AND P4, PT, R4, R0, PT ;  /* 0x000000000400720c */ /* 0x000fda0003f84270 */
[----:B------:R-:W-:Y:S05]  /*1eca0*/  @P4 BRA `(.L_x_961) ;  /* 0x0000000000a04947 */ /* 0x000fea0003800000 */
.L_x_966:
[----:B------:R-:W2:Y:S01]  /*1ecb0*/  LDC R2, c[0x0][0xc3c] ;  /* 0x00030f00ff027b82 */ /* 0x000ea20000000800 */
[----:B------:R-:W-:-:S05]  /*1ecc0*/  VIADD R19, R19, 0x1f ;  /* 0x0000001f13137836 */ /* 0x000fca0000000000 */
[----:B--2---:R-:W-:-:S13]  /*1ecd0*/  ISETP.GE.AND P4, PT, R19, R2, PT ;  /* 0x000000021300720c */ /* 0x004fda0003f86270 */
[----:B------:R-:W-:Y:S05]  /*1ece0*/  @P4 BRA `(.L_x_962) ;  /* 0x0000000400484947 */ /* 0x000fea0003800000 */
[----:B------:R-:W0:Y:S01]  /*1ecf0*/  LDL R3, [R1+0x2c] ;  /* 0x00002c0001037983 */ /* 0x000e220000100800 */
[----:B------:R-:W-:Y:S01]  /*1ed00*/  BSSY B0, `(.L_x_963) ;  /* 0x0000008000007945 */ /* 0x000fe20003800000 */
[----:B0-----:R-:W-:-:S04]  /*1ed10*/  IADD3 R5, R19, R3, RZ ;  /* 0x0000000313057210 */ /* 0x001fc80007ffe0ff */
[----:B------:R-:W-:Y:S01]  /*1ed20*/  ISETP.GE.OR P4, PT, R5, R2, !P5 ;  /* 0x000000020500720c */ /* 0x000fe20006f86670 */
[----:B------:R-:W-:-:S12]  /*1ed30*/  IMAD.MOV.U32 R2, RZ, RZ, RZ ;  /* 0x000000ffff027224 */ /* 0x000fd800078e00ff */
[----:B------:R-:W-:Y:S05]  /*1ed40*/  @P4 BRA `(.L_x_964) ;  /* 0x00000000000c4947 */ /* 0x000fea0003800000 */
[----:B------:R-:W0:Y:S02]  /*1ed50*/  LDC.64 R2, c[0x0][0xc80] ;  /* 0x00032000ff027b82 */ /* 0x000e240000000a00 */
[----:B0-----:R-:W-:-:S06]  /*1ed60*/  IMAD.WIDE R2, R5, 0x4, R2 ;  /* 0x0000000405027825 */ /* 0x001fcc00078e0202 */
[----:B------:R0:W5:Y:S02]  /*1ed70*/  LDG.E R2, desc[UR40][R2.64] ;  /* 0x0000002802027981 */ /* 0x000164000c1e1900 */
.L_x_964:
[----:B------:R-:W-:Y:S05]  /*1ed80*/  BSYNC B0 ;  /* 0x0000000000007941 */ /* 0x000fea0003800000 */
.L_x_963:
[----:B------:R-:W-:-:S03]  /*1ed90*/  UMOV UR4, 0xffffffff ;  /* 0xffffffff00047882 */ /* 0x000fc60000000000 */
[----:B------:R-:W-:Y:S05]  /*1eda0*/  BRA.DIV UR4, `(.L_x_965) ;  /* 0x0000002604f47947 */ /* 0x000fea000b800000 */
[----:B0-----:R-:W2:Y:S02]  /*1edb0*/  LDL R3, [R1+0x8] ;  /* 0x0000080001037983 */ /* 0x001ea40000100800 */
[----:B--2---:R-:W-:Y:S02]  /*1edc0*/  LOP3.LUT P4, RZ, R3, 0x1, RZ, 0xc0, !PT ;  /* 0x0000000103ff7812 */ /* 0x004fe4000788c0ff */
[----:B-----5:R-:W0:Y:S02]  /*1edd0*/  SHFL.UP PT, R3, R2, 0x1, RZ ;  /* 0x0420000002037989 */ /* 0x020e2400000e00ff */
        /* <DEDUP_REMOVED lines=14> */
[----:B------:R0:W2:Y:S02]  /*1eec0*/  SHFL.IDX PT, R6, R5, 0x1f, 0x1f ;  /* 0x03e01f0005067f89 */ /* 0x0000a400000e0000 */
.L_x_1059:
[----:B------:R-:W-:Y:S02]  /*1eed0*/  ULDC UR4, c[0x0][0xc38] ;  /* 0x00030e0000047ab9 */ /* 0x000fe40000000800 */
[----:B------:R-:W-:-:S04]  /*1eee0*/  IMAD.U32 R16, RZ, RZ, UR4 ;  /* 0x00000004ff107e24 */ /* 0x000fc8000f8e00ff */
[----:B--2---:R-:W-:-:S04]  /*1eef0*/  IMAD R6, R6, R16, RZ ;  /* 0x0000001006067224 */ /* 0x004fc800078e02ff */
[----:B------:R-:W-:-:S05]  /*1ef00*/  IMAD.IADD R4, R6, 0x1, R4 ;  /* 0x0000000106047824 */ /* 0x000fca00078e0204 */
[----:B------:R-:W-:-:S13]  /*1ef10*/  ISETP.GT.AND P4, PT, R4, R0, PT ;  /* 0x000000000400720c */ /* 0x000fda0003f84270 */
[----:B------:R-:W-:Y:S05]  /*1ef20*/  @!P4 BRA `(.L_x_966) ;  /* 0xfffffffc0060c947 */ /* 0x000fea000383ffff */
.L_x_961:
[----:B------:R-:W-:Y:S01]  /*1ef30*/  IADD3 R6, -R6, R4, RZ ;  /* 0x0000000406067210 */ /* 0x000fe20007ffe1ff */
[----:B------:R-:W-:-:S04]  /*1ef40*/  UMOV UR4, 0xffffffff ;  /* 0xffffffff00047882 */ /* 0x000fc80000000000 */
[----:B------:R-:W-:-:S05]  /*1ef50*/  IMAD R3, R5, R16, R6 ;  /* 0x0000001005037224 */ /* 0x000fca00078e0206 */
[----:B------:R-:W-:Y:S01]  /*1ef60*/  ISETP.GT.AND P6, PT, R3, R0, PT ;  /* 0x000000000300720c */ /* 0x000fe20003fc4270 */
[----:B------:R-:W-:-:S12]  /*1ef70*/  BRA.DIV UR4, `(.L_x_967) ;  /* 0x0000002a04607947 */ /* 0x000fd8000b800000 */
[----:B------:R-:W-:-:S04]  /*1ef80*/  VOTE.ANY R3, PT, !P6 ;  /* 0x0000000000037806 */ /* 0x000fc800070e0100 */
[----:B------:R-:W2:Y:S02]  /*1ef90*/  POPC R4, R3 ;  /* 0x0000000300047309 */ /* 0x000ea40000000000 */
[----:B--2---:R2:W3:Y:S02]  /*1efa0*/  SHFL.IDX PT, R17, R2, R4, 0x1f ;  /* 0x00001f0402117589 */ /* 0x0044e400000e0000 */
.L_x_1063:
[----:B------:R-:W-:Y:S01]  /*1efb0*/  ISETP.NE.AND P0, PT, R3, RZ, PT ;  /* 0x000000ff0300720c */ /* 0x000fe20003f05270 */
[----:B--2---:R-:W-:-:S12]  /*1efc0*/  IMAD.MOV.U32 R2, RZ, RZ, RZ ;  /* 0x000000ffff027224 */ /* 0x004fd800078e00ff */
[----:B------:R-:W-:Y:S05]  /*1efd0*/  @!P0 BRA `(.L_x_968) ;  /* 0x0000000000108947 */ /* 0x000fea0003800000 */
[----:B------:R-:W-:Y:S01]  /*1efe0*/  UMOV UR4, 0xffffffff ;  /* 0xffffffff00047882 */ /* 0x000fe20000000000 */
[----:B------:R-:W-:Y:S02]  /*1eff0*/  VIADD R12, R4, 0xffffffff ;  /* 0xffffffff040c7836 */ /* 0x000fe40000000000 */
[----:B------:R-:W-:Y:S05]  /*1f000*/  BRA.DIV UR4, `(.L_x_969) ;  /* 0x0000002a04847947 */ /* 0x000fea000b800000 */
[----:B------:R2:W4:Y:S02]  /*1f010*/  SHFL.IDX PT, R2, R5, R12, 0x1f ;  /* 0x00001f0c05027589 */ /* 0x00052400000e0000 */
.L_x_968:
[----:B0-23--:R-:W-:Y:S01]  /*1f020*/  IABS R5, R17 ;  /* 0x0000001100057213 */ /* 0x00dfe20000000000 */
[----:B----4-:R-:W-:Y:S02]  /*1f030*/  IMAD R16, R2, R16, R6 ;  /* 0x0000001002107224 */ /* 0x010fe400078e0206 */
[----:B------:R-:W-:Y:S01]  /*1f040*/  IMAD.IADD R19, R4, 0x1, R19 ;  /* 0x0000000104137824 */ /* 0x000fe200078e0213 */
[----:B------:R-:W0:Y:S02]  /*1f050*/  I2F.RP R2, R5 ;  /* 0x0000000500027306 */ /* 0x000e240000209400 */
[----:B------:R-:W-:-:S06]  /*1f060*/  IADD3 R0, R0, -R16, RZ ;  /* 0x8000001000007210 */ /* 0x000fcc0007ffe0ff */
[----:B0-----:R-:W0:Y:S02]  /*1f070*/  MUFU.RCP R2, R2 ;  /* 0x0000000200027308 */ /* 0x001e240000001000 */
[----:B0-----:R-:W-:-:S06]  /*1f080*/  IADD3 R2, R2, 0xffffffe, RZ ;  /* 0x0ffffffe02027810 */ /* 0x001fcc0007ffe0ff */
[----:B------:R-:W0:Y:S02]  /*1f090*/  F2I.FTZ.U32.TRUNC.NTZ R3, R2 ;  /* 0x0000000200037305 */ /* 0x000e24000021f000 */
        /* <DEDUP_REMOVED lines=10> */
[----:B------:R-:W-:Y:S01]  /*1f140*/  @!P2 IMAD.IADD R3, R3, 0x1, -R5 ;  /* 0x000000010303a824 */ /* 0x000fe200078e0a05 */
[----:B------:R-:W-:Y:S02]  /*1f150*/  @!P2 IADD3 R2, R2, 0x1, RZ ;  /* 0x000000010202a810 */ /* 0x000fe40007ffe0ff */
[----:B------:R-:W-:Y:S02]  /*1f160*/  ISETP.NE.AND P2, PT, R17, RZ, PT ;  /* 0x000000ff1100720c */ /* 0x000fe40003f45270 */
[----:B------:R-:W-:Y:S02]  /*1f170*/  ISETP.GE.U32.AND P0, PT, R3, R5, PT ;  /* 0x000000050300720c */ /* 0x000fe40003f06070 */
[----:B------:R-:W-:-:S04]  /*1f180*/  LOP3.LUT R3, R0, R17, RZ, 0x3c, !PT ;  /* 0x0000001100037212 */ /* 0x000fc800078e3cff */
[----:B------:R-:W-:-:S07]  /*1f190*/  ISETP.GE.AND P1, PT, R3, RZ, PT ;  /* 0x000000ff0300720c */ /* 0x000fce0003f26270 */
[----:B------:R-:W-:-:S06]  /*1f1a0*/  @P0 VIADD R2, R2, 0x1 ;  /* 0x0000000102020836 */ /* 0x000fcc0000000000 */
[----:B------:R-:W-:Y:S01]  /*1f1b0*/  @!P1 IMAD.MOV R2, RZ, RZ, -R2 ;  /* 0x000000ffff029224 */ /* 0x000fe200078e0a02 */
[----:B------:R-:W-:-:S04]  /*1f1c0*/  @!P2 LOP3.LUT R2, RZ, R17, RZ, 0x33, !PT ;  /* 0x00000011ff02a212 */ /* 0x000fc800078e33ff */
[----:B------:R-:W-:Y:S01]  /*1f1d0*/  IADD3 R3, -R2, RZ, RZ ;  /* 0x000000ff02037210 */ /* 0x000fe20007ffe1ff */
[----:B------:R-:W-:-:S04]  /*1f1e0*/  IMAD.MOV.U32 R18, RZ, RZ, R2 ;  /* 0x000000ffff127224 */ /* 0x000fc800078e0002 */
[----:B------:R-:W-:Y:S01]  /*1f1f0*/  IMAD R17, R17, R3, R0 ;  /* 0x0000000311117224 */ /* 0x000fe200078e0200 */
[----:B------:R-:W-:Y:S06]  /*1f200*/  BRA `(.L_x_970) ;  /* 0x00000000001c7947 */ /* 0x000fec0003800000 */
.L_x_962:
[----:B------:R-:W-:Y:S01]  /*1f210*/  UMOV UR4, URZ ;  /* 0x0000003f00047c82 */ /* 0x000fe20008000000 */
[----:B------:R-:W-:Y:S01]  /*1f220*/  UMOV UR5, URZ ;  /* 0x0000003f00057c82 */ /* 0x000fe20008000000 */
[----:B------:R-:W-:Y:S01]  /*1f230*/  ULDC UR6, c[0x0][0xc3c] ;  /* 0x00030f0000067ab9 */ /* 0x000fe20000000800 */
[----:B------:R-:W-:Y:S01]  /*1f240*/  MOV R16, R0 ;  /* 0x0000000000107202 */ /* 0x000fe20000000f00 */
[----:B------:R-:W-:Y:S01]  /*1f250*/  IMAD.U32 R17, RZ, RZ, UR4 ;  /* 0x00000004ff117e24 */ /* 0x000fe2000f8e00ff */
[----:B------:R-:W-:Y:S01]  /*1f260*/  MOV R19, UR6 ;  /* 0x0000000600137c02 */ /* 0x000fe20008000f00 */
[----:B------:R-:W-:-:S07]  /*1f270*/  IMAD.U32 R18, RZ, RZ, UR5 ;  /* 0x00000005ff127e24 */ /* 0x000fce000f8e00ff */
.L_x_970:
[----:B------:R-:W2:Y:S04]  /*1f280*/  LDL R0, [R1+0x2c] ;  /* 0x00002c0001007983 */ /* 0x000ea80000100800 */
[----:B------:R4:W3:Y:S01]  /*1f290*/  LDL R3, [R1+0x4] ;  /* 0x0000040001037983 */ /* 0x0008e20000100800 */
[----:B------:R-:W-:Y:S05]  /*1f2a0*/  WARPSYNC.ALL ;  /* 0x0000000000007948 */ /* 0x000fea0003800000 */
[----:B------:R-:W-:Y:S01]  /*1f2b0*/  BAR.SYNC.DEFER_BLOCKING 0x4, 0x180 ;  /* 0x0106000000007b1d */ /* 0x000fe20000010000 */
[----:B--2---:R-:W-:-:S13]  /*1f2c0*/  ISETP.NE.AND P0, PT, R0, RZ, PT ;  /* 0x000000ff0000720c */ /* 0x004fda0003f05270 */
[----:B------:R-:W3:Y:S01]  /*1f2d0*/  @!P0 S2R R0, SR_CgaCtaId ;  /* 0x0000000000008919 */ /* 0x000ee20000008800 */
[----:B------:R-:W-:-:S04]  /*1f2e0*/  @!P0 MOV R2, 0x400 ;  /* 0x0000040000028802 */ /* 0x000fc80000000f00 */
[----:B---3--:R-:W-:-:S05]  /*1f2f0*/  @!P0 LEA R3, R0, R2, 0x18 ;  /* 0x0000000200038211 */ /* 0x008fca00078ec0ff */
[----:B------:R4:W-:Y:S04]  /*1f300*/  @!P0 STS.128 [R3+0x348d0], R16 ;  /* 0x0348d01003008388 */ /* 0x0009e80000000c00 */
[----:B------:R4:W-:Y:S01]  /*1f310*/  @!P0 STL [R1+0x4], R3 ;  /* 0x0000040301008387 */ /* 0x0009e20000100800 */
[----:B------:R-:W-:Y:S06]  /*1f320*/  BAR.ARV 0x5, 0x180 ;  /* 0x0146000000007b1d */ /* 0x000fec0000002000 */
.L_x_959:
[----:B------:R-:W-:Y:S02]  /*1f330*/  ULDC UR4, c[0x0][0xc3c] ;  /* 0x00030f0000047ab9 */ /* 0x000fe40000000800 */
[----:B---3--:R-:W-:-:S13]  /*1f340*/  ISETP.GE.AND P0, PT, R19, UR4, PT ;  /* 0x0000000413007c0c */ /* 0x008fda000bf06270 */
[----:B------:R-:W-:Y:S05]  /*1f350*/  @!P0 BRA `(.L_x_971) ;  /* 0xffffff9400f48947 */ /* 0x000fea000383ffff */
[----:B------:R-:W-:Y:S05]  /*1f360*/  BSYNC B8 ;  /* 0x0000000000087941 */ /* 0x000fea0003800000 */
.L_x_827:
[----:B--2---:R-:W2:Y:S01]  /*1f370*/  LDL.LU R0, [R1+0x58] ;  /* 0x0000580001007983 */ /* 0x004ea20000300800 */
[----:B------:R-:W-:Y:S01]  /*1f380*/  BSSY B0, `(.L_x_972) ;  /* 0x000000b000007945 */ /* 0x000fe20003800000 */
[----:B0-----:R-:W0:Y:S01]  /*1f390*/  S2R R5, SR_CgaCtaId ;  /* 0x0000000000057919 */ /* 0x001e220000008800 */
[----:B--2---:R-:W-:-:S05]  /*1f3a0*/  VIADD R0, R0, 0x1 ;  /* 0x0000000100007836 */ /* 0x004fca0000000000 */
[----:B------:R-:W-:-:S04]  /*1f3b0*/  LEA.HI R2, R0, R0, RZ, 0x1 ;  /* 0x0000000000027211 */ /* 0x000fc800078f08ff */
[----:B----4-:R-:W-:-:S05]  /*1f3c0*/  LOP3.LUT R3, R2, 0xfffffffe, RZ, 0xc0, !PT ;  /* 0xfffffffe02037812 */ /* 0x010fca00078ec0ff */
[----:B------:R-:W-:Y:S01]  /*1f3d0*/  IMAD.IADD R3, R0, 0x1, -R3 ;  /* 0x0000000100037824 */ /* 0x000fe200078e0a03 */
[----:B------:R-:W-:-:S04]  /*1f3e0*/  MOV R0, 0x400 ;  /* 0x0000040000007802 */ /* 0x000fc80000000f00 */
[----:B0-----:R-:W-:Y:S02]  /*1f3f0*/  LEA R0, R5, R0, 0x18 ;  /* 0x0000000005007211 */ /* 0x001fe400078ec0ff */
[----:B------:R-:W-:-:S04]  /*1f400*/  SHF.L.U32 R3, R3, 0x1f, RZ ;  /* 0x0000001f03037819 */ /* 0x000fc800000006ff */
[----:B------:R-:W0:Y:S02]  /*1f410*/  SYNCS.PHASECHK.TRANS64.TRYWAIT P0, [R0+URZ+0x34820], R3 ;  /* 0x03482003000075a7 */ /* 0x000e24000800017f */
[----:B0-----:R-:W-:Y:S05]  /*1f420*/  @!P0 BRA `(.L_x_973) ;  /* 0x0000002400a48947 */ /* 0x001fea0003800000 */
.L_x_1066:
[----:B------:R-:W-:Y:S05]  /*1f430*/  BSYNC B0 ;  /* 0x0000000000007941 */ /* 0x000fea0003800000 */
.L_x_972:
[----:B------:R-:W-:-:S03]  /*1f440*/  UMOV UR4, 0xffffffff ;  /* 0xffffffff00047882 */ /* 0x000fc60000000000 */
[----:B------:R-:W-:Y:S05]  /*1f450*/  BRA.DIV UR4, `(.L_x_974) ;  /* 0x0000002604ac7947 */ /* 0x000fea000b800000 */
[----:B------:R-:W2:Y:S02]  /*1f460*/  S2R R2, SR_TID.X ;  /* 0x0000000000027919 */ /* 0x000ea40000002100 */
[----:B--2---:R-:W-:-:S04]  /*1f470*/  SHF.R.U32.HI R2, RZ, 0x5, R2 ;  /* 0x00000005ff027819 */ /* 0x004fc80000011602 */
[----:B------:R-:W-:-:S05]  /*1f480*/  LOP3.LUT R2, R2, 0x3, RZ, 0xc0, !PT ;  /* 0x0000000302027812 */ /* 0x000fca00078ec0ff */
[----:B------:R2:W3:Y:S02]  /*1f490*/  SHFL.IDX PT, R14, R2, RZ, 0x1f ;  /* 0x00001fff020e7589 */ /* 0x0004e400000e0000 */
.L_x_1069:
[----:B---3--:R-:W-:-:S13]  /*1f4a0*/  ISETP.NE.AND P0, PT, R14, RZ, PT ;  /* 0x000000ff0e00720c */ /* 0x008fda0003f05270 */
[----:B------:R-:W-:Y:S05]  /*1f4b0*/  @P0 BRA `(.L_x_612) ;  /* 0x0000000000940947 */ /* 0x000fea0003800000 */
[----:B------:R-:W-:-:S03]  /*1f4c0*/  UMOV UR4, 0xffffffff ;  /* 0xffffffff00047882 */ /* 0x000fc60000000000 */
[----:B------:R-:W-:Y:S05]  /*1f4d0*/  BRA.DIV UR4, `(.L_x_975) ;  /* 0x0000002604c07947 */ /* 0x000fea000b800000 */
[----:B------:R-:W-:-:S13]  /*1f4e0*/  ELECT P6, URZ, PT ;  /* 0x00000000003f782f */ /* 0x000fda00038c0000 */
.L_x_1072:
[----:B------:R-:W-:Y:S05]  /*1f4f0*/  @!P6 BRA `(.L_x_612) ;  /* 0x000000000084e947 */ /* 0x000fea0003800000 */
[----:B------:R-:W-:-:S06]  /*1f500*/  ULOP3.LUT UR4, UR61, 0x2, URZ, 0xfc, !UPT ;  /* 0x000000023d047892 */ /* 0x000fcc000f8efc3f */
[----:B--2---:R-:W-:-:S04]  /*1f510*/  MOV R2, UR4 ;  /* 0x0000000400027c02 */ /* 0x004fc80008000f00 */
[----:B------:R-:W-:-:S13]  /*1f520*/  ISETP.NE.AND P2, PT, R2, 0x3, PT ;  /* 0x000000030200780c */ /* 0x000fda0003f45270 */
[----:B------:R-:W-:Y:S05]  /*1f530*/  @!P2 BRA `(.L_x_976) ;  /* 0x000000000004a947 */ /* 0x000fea0003800000 */
[----:B------:R-:W-:Y:S01]  /*1f540*/  BPT.TRAP 0x1 ;  /* 0x000000040000795c */ /* 0x000fe20000300000 */
.L_x_976:
[----:B0-----:R-:W2:Y:S04]  /*1f550*/  LDL R3, [R1+0xc] ;  /* 0x00000c0001037983 */ /* 0x001ea80000100800 */
[----:B------:R-:W3:Y:S01]  /*1f560*/  LDL.LU R7, [R1+0x18] ;  /* 0x0000180001077983 */ /* 0x000ee20000300800 */
[----:B------:R-:W-:-:S04]  /*1f570*/  VIADD R2, R0, 0x34840 ;  /* 0x0003484000027836 */ /* 0x000fc80000000000 */
[C---:B--2---:R-:W-:Y:S01]  /*1f580*/  IMAD R6, R3.reuse, 0x8, R2 ;  /* 0x0000000803067824 */ /* 0x044fe200078e0202 */
[----:B------:R-:W-:Y:S02]  /*1f590*/  IADD3 R3, R3, 0x1, RZ ;  /* 0x0000000103037810 */ /* 0x000fe40007ffe0ff */
[----:B---3--:R-:W-:Y:S02]  /*1f5a0*/  SHF.L.U32 R5, R7, 0x1f, RZ ;  /* 0x0000001f07057819 */ /* 0x008fe400000006ff */
[C---:B------:R-:W-:Y:S02]  /*1f5b0*/  ISETP.NE.AND P1, PT, R3.reuse, 0x2, PT ;  /* 0x000000020300780c */ /* 0x040fe40003f25270 */
[----:B------:R-:W0:Y:S02]  /*1f5c0*/  SYNCS.PHASECHK.TRANS64.TRYWAIT P0, [R6+URZ], R5 ;  /* 0x00000005060075a7 */ /* 0x000e24000800017f */
[----:B------:R-:W-:Y:S02]  /*1f5d0*/  SEL R4, RZ, 0x1, P1 ;  /* 0x00000001ff047807 */ /* 0x000fe40000800000 */
[----:B------:R-:W-:-:S02]  /*1f5e0*/  SEL R3, R3, RZ, P1 ;  /* 0x000000ff03037207 */ /* 0x000fc40000800000 */
[----:B------:R-:W-:-:S03]  /*1f5f0*/  LOP3.LUT R4, R7, R4, RZ, 0x3c, !PT ;  /* 0x0000000407047212 */ /* 0x000fc600078e3cff */
[----:B------:R-:W-:Y:S01]  /*1f600*/  IMAD R7, R3, 0x8, R2 ;  /* 0x0000000803077824 */ /* 0x000fe200078e0202 */
[----:B------:R-:W-:Y:S01]  /*1f610*/  SHF.L.U32 R2, R4, 0x1f, RZ ;  /* 0x0000001f04027819 */ /* 0x000fe200000006ff */
[----:B0-----:R-:W-:Y:S06]  /*1f620*/  @!P0 BRA `(.L_x_977) ;  /* 0x00000024008c8947 */ /* 0x001fec0003800000 */
.L_x_1073:
[----:B------:R-:W2:Y:S02]  /*1f630*/  SYNCS.PHASECHK.TRANS64.TRYWAIT P0, [R7+URZ], R2 ;  /* 0x00000002070075a7 */ /* 0x000ea4000800017f */
[----:B--2---:R-:W-:Y:S05]  /*1f640*/  @!P0 BRA `(.L_x_978) ;  /* 0x0000002400988947 */ /* 0x004fea0003800000 */
.L_x_1074:
[----:B------:R-:W-:Y:S05]  /*1f650*/  @!P2 BRA `(.L_x_979) ;  /* 0x000000000004a947 */ /* 0x000fea0003800000 */
[----:B------:R-:W-:Y:S01]  /*1f660*/  BPT.TRAP 0x1 ;  /* 0x000000040000795c */ /* 0x000fe20000300000 */
.L_x_979:
[----:B------:R-:W3:Y:S01]  /*1f670*/  LDL.LU R4, [R1+0xc] ;  /* 0x00000c0001047983 */ /* 0x000ee20000300800 */
[----:B------:R-:W-:-:S05]  /*1f680*/  VIADD R0, R0, 0x34860 ;  /* 0x0003486000007836 */ /* 0x000fca0000000000 */
[----:B---3--:R-:W-:-:S04]  /*1f690*/  LEA R4, R4, R0, 0x3 ;  /* 0x0000000004047211 */ /* 0x008fc800078e18ff */
[----:B------:R-:W3:Y:S02]  /*1f6a0*/  SYNCS.PHASECHK.TRANS64.TRYWAIT P0, [R4+URZ], R5 ;  /* 0x00000005040075a7 */ /* 0x000ee4000800017f */
[----:B---3--:R-:W-:Y:S05]  /*1f6b0*/  @!P0 BRA `(.L_x_980) ;  /* 0x0000002400908947 */ /* 0x008fea0003800000 */
.L_x_1075:
[----:B------:R-:W-:-:S07]  /*1f6c0*/  IMAD R3, R3, 0x8, R0 ;  /* 0x0000000803037824 */ /* 0x000fce00078e0200 */
.L_x_981:
[----:B----4-:R4:W0:Y:S02]  /*1f6d0*/  SYNCS.PHASECHK.TRANS64.TRYWAIT P0, [R3+URZ], R2 ;  /* 0x00000002030075a7 */ /* 0x010824000800017f */
[----:B0-----:R-:W-:Y:S05]  /*1f6e0*/  @!P0 NANOSLEEP.SYNCS 0x989680 ;  /* 0x009896800000895d */ /* 0x001fea0003900000 */
[----:B------:R-:W0:Y:S02]  /*1f6f0*/  @!P0 SYNCS.PHASECHK.TRANS64 P0, [R3+URZ], R2 ;  /* 0x00000002030085a7 */ /* 0x000e24000800007f */
[----:B0-----:R-:W-:Y:S05]  /*1f700*/  @!P0 BRA `(.L_x_981) ;  /* 0xfffffffc00f08947 */ /* 0x001fea000383ffff */
.L_x_612:
[----:B------:R-:W-:Y:S05]  /*1f710*/  BSYNC B9 ;  /* 0x0000000000097941 */ /* 0x000fea0003800000 */
.L_x_609:
[----:B------:R-:W-:Y:S05]  /*1f720*/  EXIT ;  /* 0x000000000000794d */ /* 0x000fea0003800000 */
.L_x_630:
[----:B-1----:R1:W2:Y:S02]  /*1f730*/  SYNCS.PHASECHK.TRANS64.TRYWAIT P5, [R3+URZ+0x34890], R0 ;  /* 0x03489000030075a7 */ /* 0x0022a400080a017f */
[----:B--2---:R-:W-:Y:S05]  /*1f740*/  @!P5 NANOSLEEP.SYNCS 0x989680 ;  /* 0x009896800000d95d */ /* 0x004fea0003900000 */
[----:B------:R-:W2:Y:S02]  /*1f750*/  @!P5 SYNCS.PHASECHK.TRANS64 P5, [R3+URZ+0x34890], R0 ;  /* 0x034890000300d5a7 */ /* 0x000ea400080a007f */
[----:B--2---:R-:W-:Y:S05]  /*1f760*/  @!P5 BRA `(.L_x_630) ;  /* 0xfffffffc00f0d947 */ /* 0x004fea000383ffff */
[----:B------:R-:W-:Y:S05]  /*1f770*/  BRA `(.L_x_982) ;  /* 0xfffffe3c00e87947 */ /* 0x000fea000383ffff */
.L_x_684:
[----:B-1----:R1:W3:Y:S02]  /*1f780*/  SYNCS.PHASECHK.TRANS64.TRYWAIT P5, [R3+URZ+0x34890], R0 ;  /* 0x03489000030075a7 */ /* 0x0022e400080a017f */
[----:B---3--:R-:W-:Y:S05]  /*1f790*/  @!P5 NANOSLEEP.SYNCS 0x989680 ;  /* 0x009896800000d95d */ /* 0x008fea0003900000 */
[----:B------:R-:W3:Y:S02]  /*1f7a0*/  @!P5 SYNCS.PHASECHK.TRANS64 P5, [R3+URZ+0x34890], R0 ;  /* 0x034890000300d5a7 */ /* 0x000ee400080a007f */
[----:B---3--:R-:W-:Y:S05]  /*1f7b0*/  @!P5 BRA `(.L_x_684) ;  /* 0xfffffffc00f0d947 */ /* 0x008fea000383ffff */
[----:B------:R-:W-:Y:S05]  /*1f7c0*/  BRA `(.L_x_983) ;  /* 0xfffffe7000687947 */ /* 0x000fea000383ffff */
.L_x_709:
[----:B-1----:R1:W2:Y:S02]  /*1f7d0*/  SYNCS.PHASECHK.TRANS64.TRYWAIT P4, [R3+URZ+0x34890], R0 ;  /* 0x03489000030075a7 */ /* 0x0022a4000808017f */
[----:B--2---:R-:W-:Y:S05]  /*1f7e0*/  @!P4 NANOSLEEP.SYNCS 0x989680 ;  /* 0x009896800000c95d */ /* 0x004fea0003900000 */
[----:B------:R-:W2:Y:S02]  /*1f7f0*/  @!P4 SYNCS.PHASECHK.TRANS64 P4, [R3+URZ+0x34890], R0 ;  /* 0x034890000300c5a7 */ /* 0x000ea4000808007f */
[----:B--2---:R-:W-:Y:S05]  /*1f800*/  @!P4 BRA `(.L_x_709) ;  /* 0xfffffffc00f0c947 */ /* 0x004fea000383ffff */
[----:B------:R-:W-:Y:S05]  /*1f810*/  BRA `(.L_x_984) ;  /* 0xfffffea000707947 */ /* 0x000fea000383ffff */
.L_x_715:
[----:B0-----:R0:W2:Y:S02]  /*1f820*/  SYNCS.PHASECHK.TRANS64.TRYWAIT P4, [R3+URZ+0x348b0], R0 ;  /* 0x0348b000030075a7 */ /* 0x0010a4000808017f */
[----:B--2---:R-:W-:Y:S05]  /*1f830*/  @!P4 NANOSLEEP.SYNCS 0x989680 ;  /* 0x009896800000c95d */ /* 0x004fea0003900000 */
[----:B------:R-:W2:Y:S02]  /*1f840*/  @!P4 SYNCS.PHASECHK.TRANS64 P4, [R3+URZ+0x348b0], R0 ;  /* 0x0348b0000300c5a7 */ /* 0x000ea4000808007f */
[----:B--2---:R-:W-:Y:S05]  /*1f850*/  @!P4 BRA `(.L_x_715) ;  /* 0xfffffffc00f0c947 */ /* 0x004fea000383ffff */
[----:B------:R-:W-:Y:S05]  /*1f860*/  BRA `(.L_x_985) ;  /* 0xfffffea400747947 */ /* 0x000fea000383ffff */
.L_x_733:
[----:B------:R-:W-:Y:S01]  /*1f870*/  BSSY B1, `(.L_x_986) ;  /* 0x0000008000017945 */ /* 0x000fe20003800000 */
[----:B------:R-:W-:Y:S01]  /*1f880*/  IMAD.MOV.U32 R13, RZ, RZ, R25 ;  /* 0x000000ffff0d7224 */ /* 0x000fe200078e0019 */
[----:B------:R-:W-:Y:S01]  /*1f890*/  MOV R12, RZ ;  /* 0x000000ff000c7202 */ /* 0x000fe20000000f00 */
[----:B------:R-:W-:Y:S02]  /*1f8a0*/  IMAD.MOV.U32 R11, RZ, RZ, 0x1c1f ;  /* 0x00001c1fff0b7424 */ /* 0x000fe400078e00ff */
[----:B------:R-:W-:-:S07]  /*1f8b0*/  IMAD.MOV.U32 R15, RZ, RZ, -0x1 ;  /* 0xffffffffff0f7424 */ /* 0x000fce00078e00ff */
[----:B------:R-:W-:Y:S05]  /*1f8c0*/  WARPSYNC.COLLECTIVE R15, `(.L_x_987) ;  /* 0x000000000f087348 */ /* 0x000fea0003c00000 */
[----:B------:R0:W1:Y:S02]  /*1f8d0*/  SHFL.IDX P6, R14, R13, R12, R11 ;  /* 0x0000000c0d0e7389 */ /* 0x00006400000c000b */
[----:B01----:R-:W-:Y:S01]  /*1f8e0*/  ENDCOLLECTIVE ;  /* 0x000000000000791b */ /* 0x003fe20003800000 */
.L_x_987:
[----:B------:R-:W-:Y:S05]  /*1f8f0*/  BSYNC B1 ;  /* 0x0000000000017941 */ /* 0x000fea0003800000 */
.L_x_986:
[----:B------:R-:W-:Y:S01]  /*1f900*/  IMAD.MOV.U32 R13, RZ, RZ, R24 ;  /* 0x000000ffff0d7224 */ /* 0x000fe200078e0018 */
[----:B------:R-:W-:Y:S01]  /*1f910*/  MOV R11, 0x1c1f ;  /* 0x00001c1f000b7802 */ /* 0x000fe20000000f00 */
[----:B------:R-:W-:Y:S01]  /*1f920*/  IMAD.MOV.U32 R12, RZ, RZ, RZ ;  /* 0x000000ffff0c7224 */ /* 0x000fe200078e00ff */
[----:B------:R-:W-:Y:S01]  /*1f930*/  MOV R0, R14 ;  /* 0x0000000e00007202 */ /* 0x000fe20000000f00 */
[----:B------:R-:W-:-:S07]  /*1f940*/  IMAD.MOV.U32 R15, RZ, RZ, -0x1 ;  /* 0xffffffffff0f7424 */ /* 0x000fce00078e00ff */
[----:B------:R-:W-:Y:S05]  /*1f950*/  WARPSYNC.COLLECTIVE R15, `(.L_x_988) ;  /* 0x000000000f087348 */ /* 0x000fea0003c00000 */
[----:B------:R0:W1:Y:S02]  /*1f960*/  SHFL.IDX P6, R14, R13, R12, R11 ;  /* 0x0000000c0d0e7389 */ /* 0x00006400000c000b */
[----:B01----:R-:W-:Y:S01]  /*1f970*/  ENDCOLLECTIVE ;  /* 0x000000000000791b */ /* 0x003fe20003800000 */
.L_x_988:
[----:B------:R-:W-:Y:S01]  /*1f980*/  MOV R13, R27 ;  /* 0x0000001b000d7202 */ /* 0x000fe20000000f00 */
[----:B------:R-:W-:-:S07]  /*1f990*/  IMAD.MOV.U32 R3, RZ, RZ, R14 ;  /* 0x000000ffff037224 */ /* 0x000fce00078e000e */
[----:B------:R-:W-:Y:S05]  /*1f9a0*/  WARPSYNC.COLLECTIVE R15, `(.L_x_989) ;  /* 0x000000000f087348 */ /* 0x000fea0003c00000 */
[----:B------:R0:W1:Y:S02]  /*1f9b0*/  SHFL.IDX P6, R14, R13, R12, R11 ;  /* 0x0000000c0d0e7389 */ /* 0x00006400000c000b */
[----:B01----:R-:W-:Y:S01]  /*1f9c0*/  ENDCOLLECTIVE ;  /* 0x000000000000791b */ /* 0x003fe20003800000 */
.L_x_989:
[----:B------:R-:W-:Y:S02]  /*1f9d0*/  IMAD.MOV.U32 R13, RZ, RZ, R26 ;  /* 0x000000ffff0d7224 */ /* 0x000fe400078e001a */
[----:B------:R-:W-:-:S07]  /*1f9e0*/  IMAD.MOV.U32 R4, RZ, RZ, R14 ;  /* 0x000000ffff047224 */ /* 0x000fce00078e000e */
[----:B------:R-:W-:Y:S05]  /*1f9f0*/  WARPSYNC.COLLECTIVE R15, `(.L_x_990) ;  /* 0x000000000f087348 */ /* 0x000fea0003c00000 */
[----:B------:R0:W1:Y:S02]  /*1fa00*/  SHFL.IDX P6, R14, R13, R12, R11 ;  /* 0x0000000c0d0e7389 */ /* 0x00006400000c000b */
[----:B01----:R-:W-:Y:S01]  /*1fa10*/  ENDCOLLECTIVE ;  /* 0x000000000000791b */ /* 0x003fe20003800000 */
.L_x_990:
[----:B------:R-:W-:Y:S01]  /*1fa20*/  MOV R5, R14 ;  /* 0x0000000e00057202 */ /* 0x000fe20000000f00 */
[----:B------:R-:W-:Y:S06]  /*1fa30*/  BRA `(.L_x_991) ;  /* 0xfffffeb000407947 */ /* 0x000fec000383ffff */
.L_x_737:
[----:B0-----:R0:W1:Y:S02]  /*1fa40*/  SYNCS.PHASECHK.TRANS64.TRYWAIT P0, [R2+URZ+0x34800], R5 ;  /* 0x03480005020075a7 */ /* 0x001064000800017f */
[----:B-1----:R-:W-:Y:S05]  /*1fa50*/  @!P0 NANOSLEEP.SYNCS 0x989680 ;  /* 0x009896800000895d */ /* 0x002fea0003900000 */
[----:B------:R-:W1:Y:S02]  /*1fa60*/  @!P0 SYNCS.PHASECHK.TRANS64 P0, [R2+URZ+0x34800], R5 ;  /* 0x03480005020085a7 */ /* 0x000e64000800007f */
[----:B-1----:R-:W-:Y:S05]  /*1fa70*/  @!P0 BRA `(.L_x_737) ;  /* 0xfffffffc00f08947 */ /* 0x002fea000383ffff */
[----:B------:R-:W-:Y:S05]  /*1fa80*/  BRA `(.L_x_992) ;  /* 0xfffffeb800bc7947 */ /* 0x000fea000383ffff */
.L_x_761:
[----:B------:R-:W-:Y:S01]  /*1fa90*/  BSSY B1, `(.L_x_993) ;  /* 0x0000008000017945 */ /* 0x000fe20003800000 */
[----:B------:R-:W-:Y:S01]  /*1faa0*/  IMAD.MOV.U32 R13, RZ, RZ, R25 ;  /* 0x000000ffff0d7224 */ /* 0x000fe200078e0019 */
[----:B------:R-:W-:Y:S01]  /*1fab0*/  MOV R11, 0x1c1f ;  /* 0x00001c1f000b7802 */ /* 0x000fe20000000f00 */
[----:B------:R-:W-:Y:S02]  /*1fac0*/  IMAD.MOV.U32 R12, RZ, RZ, RZ ;  /* 0x000000ffff0c7224 */ /* 0x000fe400078e00ff */
[----:B------:R-:W-:-:S07]  /*1fad0*/  IMAD.MOV.U32 R15, RZ, RZ, -0x1 ;  /* 0xffffffffff0f7424 */ /* 0x000fce00078e00ff */
[----:B------:R-:W-:Y:S05]  /*1fae0*/  WARPSYNC.COLLECTIVE R15, `(.L_x_994) ;  /* 0x000000000f087348 */ /* 0x000fea0003c00000 */
[----:B------:R0:W1:Y:S02]  /*1faf0*/  SHFL.IDX P6, R14, R13, R12, R11 ;  /* 0x0000000c0d0e7389 */ /* 0x00006400000c000b */
[----:B01----:R-:W-:Y:S01]  /*1fb00*/  ENDCOLLECTIVE ;  /* 0x000000000000791b */ /* 0x003fe20003800000 */
.L_x_994:
[----:B------:R-:W-:Y:S05]  /*1fb10*/  BSYNC B1 ;  /* 0x0000000000017941 */ /* 0x000fea0003800000 */
.L_x_993:
[----:B------:R-:W-:Y:S01]  /*1fb20*/  MOV R13, R24 ;  /* 0x00000018000d7202 */ /* 0x000fe20000000f00 */
[----:B------:R-:W-:Y:S01]  /*1fb30*/  IMAD.MOV.U32 R12, RZ, RZ, RZ ;  /* 0x000000ffff0c7224 */ /* 0x000fe200078e00ff */
[----:B------:R-:W-:Y:S01]  /*1fb40*/  MOV R15, 0xffffffff ;  /* 0xffffffff000f7802 */ /* 0x000fe20000000f00 */
[----:B------:R-:W-:Y:S02]  /*1fb50*/  IMAD.MOV.U32 R11, RZ, RZ, 0x1c1f ;  /* 0x00001c1fff0b7424 */ /* 0x000fe400078e00ff */
[----:B------:R-:W-:-:S07]  /*1fb60*/  IMAD.MOV.U32 R3, RZ, RZ, R14 ;  /* 0x000000ffff037224 */ /* 0x000fce00078e000e */
[----:B------:R-:W-:Y:S05]  /*1fb70*/  WARPSYNC.COLLECTIVE R15, `(.L_x_995) ;  /* 0x000000000f087348 */ /* 0x000fea0003c00000 */
[----:B------:R0:W1:Y:S02]  /*1fb80*/  SHFL.IDX P6, R14, R13, R12, R11 ;  /* 0x0000000c0d0e7389 */ /* 0x00006400000c000b */
[----:B01----:R-:W-:Y:S01]  /*1fb90*/  ENDCOLLECTIVE ;  /* 0x000000000000791b */ /* 0x003fe20003800000 */
.L_x_995:
[----:B------:R-:W-:Y:S01]  /*1fba0*/  MOV R43, R3 ;  /* 0x00000003002b7202 */ /* 0x000fe20000000f00 */
[----:B------:R-:W-:Y:S02]  /*1fbb0*/  IMAD.MOV.U32 R13, RZ, RZ, R27 ;  /* 0x000000ffff0d7224 */ /* 0x000fe400078e001b */
[----:B------:R-:W-:-:S07]  /*1fbc0*/  IMAD.MOV.U32 R0, RZ, RZ, R14 ;  /* 0x000000ffff007224 */ /* 0x000fce00078e000e */
[----:B------:R-:W-:Y:S05]  /*1fbd0*/  WARPSYNC.COLLECTIVE R15, `(.L_x_996) ;  /* 0x000000000f087348 */ /* 0x000fea0003c00000 */
[----:B------:R0:W1:Y:S02]  /*1fbe0*/  SHFL.IDX P6, R14, R13, R12, R11 ;  /* 0x0000000c0d0e7389 */ /* 0x00006400000c000b */
[----:B01----:R-:W-:Y:S01]  /*1fbf0*/  ENDCOLLECTIVE ;  /* 0x000000000000791b */ /* 0x003fe20003800000 */
.L_x_996:
[----:B------:R-:W-:Y:S02]  /*1fc00*/  IMAD.MOV.U32 R42, RZ, RZ, R0 ;  /* 0x000000ffff2a7224 */ /* 0x000fe400078e0000 */
[----:B------:R-:W-:Y:S01]  /*1fc10*/  IMAD.MOV.U32 R13, RZ, RZ, R26 ;  /* 0x000000ffff0d7224 */ /* 0x000fe200078e001a */
[----:B------:R-:W-:-:S07]  /*1fc20*/  MOV R5, R14 ;  /* 0x0000000e00057202 */ /* 0x000fce0000000f00 */
[----:B------:R-:W-:Y:S05]  /*1fc30*/  WARPSYNC.COLLECTIVE R15, `(.L_x_997) ;  /* 0x000000000f087348 */ /* 0x000fea0003c00000 */
[----:B------:R0:W1:Y:S02]  /*1fc40*/  SHFL.IDX P6, R14, R13, R12, R11 ;  /* 0x0000000c0d0e7389 */ /* 0x00006400000c000b */
[----:B01----:R-:W-:Y:S01]  /*1fc50*/  ENDCOLLECTIVE ;  /* 0x000000000000791b */ /* 0x003fe20003800000 */
.L_x_997:
[----:B------:R-:W-:Y:S05]  /*1fc60*/  BRA `(.L_x_998) ;  /* 0xfffffed8005c7947 */ /* 0x000fea000383ffff */
.L_x_765:
[----:B0-----:R0:W1:Y:S02]  /*1fc70*/  SYNCS.PHASECHK.TRANS64.TRYWAIT P0, [R2+URZ+0x34800], R5 ;  /* 0x03480005020075a7 */ /* 0x001064000800017f */
[----:B-1----:R-:W-:Y:S05]  /*1fc80*/  @!P0 NANOSLEEP.SYNCS 0x989680 ;  /* 0x009896800000895d */ /* 0x002fea0003900000 */
[----:B------:R-:W1:Y:S02]  /*1fc90*/  @!P0 SYNCS.PHASECHK.TRANS64 P0, [R2+URZ+0x34800], R5 ;  /* 0x03480005020085a7 */ /* 0x000e64000800007f */
[----:B-1----:R-:W-:Y:S05]  /*1fca0*/  @!P0 BRA `(.L_x_765) ;  /* 0xfffffffc00f08947 */ /* 0x002fea000383ffff */
[----:B------:R-:W-:Y:S05]  /*1fcb0*/  BRA `(.L_x_999) ;  /* 0xfffffee0005c7947 */ /* 0x000fea000383ffff */
.L_x_779:
[----:B-1----:R1:W2:Y:S02]  /*1fcc0*/  SYNCS.PHASECHK.TRANS64.TRYWAIT P2, [R4+URZ+0x34830], R3 ;  /* 0x03483003040075a7 */ /* 0x0022a4000804017f */
[----:B--2---:R-:W-:Y:S05]  /*1fcd0*/  @!P2 NANOSLEEP.SYNCS 0x989680 ;  /* 0x009896800000a95d */ /* 0x004fea0003900000 */
[----:B------:R-:W2:Y:S02]  /*1fce0*/  @!P2 SYNCS.PHASECHK.TRANS64 P2, [R4+URZ+0x34830], R3 ;  /* 0x034830030400a5a7 */ /* 0x000ea4000804007f */
[----:B--2---:R-:W-:Y:S05]  /*1fcf0*/  @!P2 BRA `(.L_x_779) ;  /* 0xfffffffc00f0a947 */ /* 0x004fea000383ffff */
[----:B------:R-:W-:Y:S05]  /*1fd00*/  BRA `(.L_x_778) ;  /* 0xffffff04005c7947 */ /* 0x000fea000383ffff */
.L_x_786:
[----:B-1----:R1:W2:Y:S02]  /*1fd10*/  SYNCS.PHASECHK.TRANS64.TRYWAIT P2, [R15+URZ+0x34830], R0 ;  /* 0x034830000f0075a7 */ /* 0x0022a4000804017f */
[----:B--2---:R-:W-:Y:S05]  /*1fd20*/  @!P2 NANOSLEEP.SYNCS 0x989680 ;  /* 0x009896800000a95d */ /* 0x004fea0003900000 */
[----:B------:R-:W2:Y:S02]  /*1fd30*/  @!P2 SYNCS.PHASECHK.TRANS64 P2, [R15+URZ+0x34830], R0 ;  /* 0x034830000f00a5a7 */ /* 0x000ea4000804007f */
[----:B--2---:R-:W-:Y:S05]  /*1fd40*/  @!P2 BRA `(.L_x_786) ;  /* 0xfffffffc00f0a947 */ /* 0x004fea000383ffff */
[----:B------:R-:W-:Y:S05]  /*1fd50*/  BRA `(.L_x_785) ;  /* 0xffffff2c00fc7947 */ /* 0x000fea000383ffff */
.L_x_791:
[----:B-1----:R1:W2:Y:S02]  /*1fd60*/  SYNCS.PHASECHK.TRANS64.TRYWAIT P2, [R20+URZ+0x34850], R0 ;  /* 0x03485000140075a7 */ /* 0x0022a4000804017f */
[----:B--2---:R-:W-:Y:S05]  /*1fd70*/  @!P2 NANOSLEEP.SYNCS 0x989680 ;  /* 0x009896800000a95d */ /* 0x004fea0003900000 */
[----:B------:R-:W2:Y:S02]  /*1fd80*/  @!P2 SYNCS.PHASECHK.TRANS64 P2, [R20+URZ+0x34850], R0 ;  /* 0x034850001400a5a7 */ /* 0x000ea4000804007f */
[----:B--2---:R-:W-:Y:S05]  /*1fd90*/  @!P2 BRA `(.L_x_791) ;  /* 0xfffffffc00f0a947 */ /* 0x004fea000383ffff */
[----:B------:R-:W-:Y:S05]  /*1fda0*/  BRA `(.L_x_790) ;  /* 0xffffff3800d87947 */ /* 0x000fea000383ffff */
.L_x_797:
[----:B-1----:R1:W2:Y:S02]  /*1fdb0*/  SYNCS.PHASECHK.TRANS64.TRYWAIT P0, [R13+URZ+0x34850], R4 ;  /* 0x034850040d0075a7 */ /* 0x0022a4000800017f */
[----:B--2---:R-:W-:Y:S05]  /*1fdc0*/  @!P0 NANOSLEEP.SYNCS 0x989680 ;  /* 0x009896800000895d */ /* 0x004fea0003900000 */
[----:B------:R-:W2:Y:S02]  /*1fdd0*/  @!P0 SYNCS.PHASECHK.TRANS64 P0, [R13+URZ+0x34850], R4 ;  /* 0x034850040d0085a7 */ /* 0x000ea4000800007f */
[----:B--2---:R-:W-:Y:S05]  /*1fde0*/  @!P0 BRA `(.L_x_797) ;  /* 0xfffffffc00f08947 */ /* 0x004fea000383ffff */
[----:B------:R-:W-:Y:S05]  /*1fdf0*/  BRA `(.L_x_796) ;  /* 0xffffff5400f87947 */ /* 0x000fea000383ffff */
.L_x_833:
[----:B------:R-:W0:Y:S01]  /*1fe00*/  S2R R7, SR_TID.X ;  /* 0x0000000000077919 */ /* 0x000e220000002100 */
[----:B------:R-:W-:Y:S01]  /*1fe10*/  BSSY B1, `(.L_x_1000) ;  /* 0x000000a000017945 */ /* 0x000fe20003800000 */
[----:B------:R-:W-:Y:S01]  /*1fe20*/  IMAD.MOV.U32 R12, RZ, RZ, RZ ;  /* 0x000000ffff0c7224 */ /* 0x000fe200078e00ff */
[----:B------:R-:W-:Y:S01]  /*1fe30*/  MOV R11, 0x1f ;  /* 0x0000001f000b7802 */ /* 0x000fe20000000f00 */
[----:B------:R-:W-:Y:S01]  /*1fe40*/  IMAD.MOV.U32 R15, RZ, RZ, -0x1 ;  /* 0xffffffffff0f7424 */ /* 0x000fe200078e00ff */
[----:B0-----:R-:W-:-:S04]  /*1fe50*/  SHF.R.U32.HI R7, RZ, 0x5, R7 ;  /* 0x00000005ff077819 */ /* 0x001fc80000011607 */
[----:B------:R-:W-:-:S05]  /*1fe60*/  LOP3.LUT R7, R7, 0x3, RZ, 0xc0, !PT ;  /* 0x0000000307077812 */ /* 0x000fca00078ec0ff */
[----:B------:R-:W-:-:S07]  /*1fe70*/  IMAD.MOV.U32 R13, RZ, RZ, R7 ;  /* 0x000000ffff0d7224 */ /* 0x000fce00078e0007 */
[----:B------:R-:W-:Y:S05]  /*1fe80*/  WARPSYNC.COLLECTIVE R15, `(.L_x_1001) ;  /* 0x000000000f087348 */ /* 0x000fea0003c00000 */
[----:B------:R0:W1:Y:S02]  /*1fe90*/  SHFL.IDX P6, R14, R13, R12, R11 ;  /* 0x0000000c0d0e7389 */ /* 0x00006400000c000b */
[----:B01----:R-:W-:Y:S01]  /*1fea0*/  ENDCOLLECTIVE ;  /* 0x000000000000791b */ /* 0x003fe20003800000 */
.L_x_1001:
[----:B------:R-:W-:Y:S05]  /*1feb0*/  BSYNC B1 ;  /* 0x0000000000017941 */ /* 0x000fea0003800000 */
.L_x_1000:
[----:B------:R-:W-:Y:S05]  /*1fec0*/  BRA `(.L_x_1002) ;  /* 0xffffff9000dc7947 */ /* 0x000fea000383ffff */
.L_x_835:
[----:B------:R-:W-:Y:S01]  /*1fed0*/  BSSY B1, `(.L_x_1003) ;  /* 0x0000006000017945 */ /* 0x000fe20003800000 */
[----:B------:R-:W-:-:S07]  /*1fee0*/  IMAD.MOV.U32 R15, RZ, RZ, -0x1 ;  /* 0xffffffffff0f7424 */ /* 0x000fce00078e00ff */
[----:B0-----:R-:W-:Y:S05]  /*1fef0*/  WARPSYNC.COLLECTIVE R15, `(.L_x_1004) ;  /* 0x000000000f0c7348 */ /* 0x001fea0003c00000 */
[----:B------:R-:W-:Y:S02]  /*1ff00*/  ELECT P6, UR62, PT ;  /* 0x00000000003e782f */ /* 0x000fe400038c0000 */
[----:B------:R-:W-:Y:S01]  /*1ff10*/  MOV R14, UR62 ;  /* 0x0000003e000e7c02 */ /* 0x000fe20008000f00 */
[----:B0-----:R-:W-:Y:S10]  /*1ff20*/  ENDCOLLECTIVE ;  /* 0x000000000000791b */ /* 0x001ff40003800000 */
.L_x_1004:
[----:B------:R-:W-:Y:S05]  /*1ff30*/  BSYNC B1 ;  /* 0x0000000000017941 */ /* 0x000fea0003800000 */
.L_x_1003:
[----:B------:R-:W-:Y:S01]  /*1ff40*/  PLOP3.LUT P2, PT, P6, PT, PT, 0x80, 0x0 ;  /* 0x000000000000781c */ /* 0x000fe2000374f070 */
[----:B------:R-:W-:-:S12]  /*1ff50*/  BRA `(.L_x_834) ;  /* 0xffffff9000d07947 */ /* 0x000fd8000383ffff */
.L_x_837:
[----:B0-----:R-:W2:Y:S02]  /*1ff60*/  LDL R3, [R1+0x4] ;  /* 0x0000040001037983 */ /* 0x001ea40000100800 */
[----:B--2---:R0:W1:Y:S02]  /*1ff70*/  SYNCS.PHASECHK.TRANS64.TRYWAIT P0, [R3+URZ+0x34820], R2 ;  /* 0x03482002030075a7 */ /* 0x004064000800017f */
[----:B-1----:R-:W-:Y:S05]  /*1ff80*/  @!P0 NANOSLEEP.SYNCS 0x989680 ;  /* 0x009896800000895d */ /* 0x002fea0003900000 */
[----:B------:R-:W1:Y:S02]  /*1ff90*/  @!P0 SYNCS.PHASECHK.TRANS64 P0, [R3+URZ+0x34820], R2 ;  /* 0x03482002030085a7 */ /* 0x000e64000800007f */
[----:B-1----:R-:W-:Y:S05]  /*1ffa0*/  @!P0 BRA `(.L_x_837) ;  /* 0xfffffffc00ec8947 */ /* 0x002fea000383ffff */
[----:B------:R-:W-:Y:S05]  /*1ffb0*/  BRA `(.L_x_1005) ;  /* 0xffffff9000e07947 */ /* 0x000fea000383ffff */
.L_x_841:
[----:B0-----:R0:W1:Y:S02]  /*1ffc0*/  SYNCS.PHASECHK.TRANS64.TRYWAIT P0, [R5+URZ+0x348a0], R8 ;  /* 0x0348a008050075a7 */ /* 0x001064000800017f */
[----:B-1----:R-:W-:Y:S05]  /*1ffd0*/  @!P0 NANOSLEEP.SYNCS 0x989680 ;  /* 0x009896800000895d */ /* 0x002fea0003900000 */
[----:B------:R-:W1:Y:S02]  /*1ffe0*/  @!P0 SYNCS.PHASECHK.TRANS64 P0, [R5+URZ+0x348a0], R8 ;  /* 0x0348a008050085a7 */ /* 0x000e64000800007f */
[----:B-1----:R-:W-:Y:S05]  /*1fff0*/  @!P0 BRA `(.L_x_841) ;  /* 0xfffffffc00f08947 */ /* 0x002fea000383ffff */
[----:B------:R-:W-:Y:S05]  /*20000*/  BRA `(.L_x_1006) ;  /* 0xffffff9400047947 */ /* 0x000fea000383ffff */
.L_x_848:
[----:B-1----:R1:W2:Y:S02]  /*20010*/  SYNCS.PHASECHK.TRANS64.TRYWAIT P0, [R5+URZ+0x348c0], R8 ;  /* 0x0348c008050075a7 */ /* 0x0022a4000800017f */
[----:B--2---:R-:W-:Y:S05]  /*20020*/  @!P0 NANOSLEEP.SYNCS 0x989680 ;  /* 0x009896800000895d */ /* 0x004fea0003900000 */
[----:B------:R-:W2:Y:S02]  /*20030*/  @!P0 SYNCS.PHASECHK.TRANS64 P0, [R5+URZ+0x348c0], R8 ;  /* 0x0348c008050085a7 */ /* 0x000ea4000800007f */
[----:B--2---:R-:W-:Y:S05]  /*20040*/  @!P0 BRA `(.L_x_848) ;  /* 0xfffffffc00f08947 */ /* 0x004fea000383ffff */
[----:B------:R-:W-:Y:S05]  /*20050*/  BRA `(.L_x_1007) ;  /* 0xffffff9800007947 */ /* 0x000fea000383ffff */
.L_x_856:
[----:B0-----:R0:W1:Y:S02]  /*20060*/  SYNCS.PHASECHK.TRANS64.TRYWAIT P0, [R6+URZ+0x348a0], R5 ;  /* 0x0348a005060075a7 */ /* 0x001064000800017f */
[----:B-1----:R-:W-:Y:S05]  /*20070*/  @!P0 NANOSLEEP.SYNCS 0x989680 ;  /* 0x009896800000895d */ /* 0x002fea0003900000 */
[----:B------:R-:W1:Y:S02]  /*20080*/  @!P0 SYNCS.PHASECHK.TRANS64 P0, [R6+URZ+0x348a0], R5 ;  /* 0x0348a005060085a7 */ /* 0x000e64000800007f */
[----:B-1----:R-:W-:Y:S05]  /*20090*/  @!P0 BRA `(.L_x_856) ;  /* 0xfffffffc00f08947 */ /* 0x002fea000383ffff */
[----:B------:R-:W-:Y:S05]  /*200a0*/  BRA `(.L_x_1008) ;  /* 0xffffff9c002c7947 */ /* 0x000fea000383ffff */
.L_x_863:
[----:B-1----:R1:W2:Y:S02]  /*200b0*/  SYNCS.PHASECHK.TRANS64.TRYWAIT P0, [R6+URZ+0x348c0], R5 ;  /* 0x0348c005060075a7 */ /* 0x0022a4000800017f */
[----:B--2---:R-:W-:Y:S05]  /*200c0*/  @!P0 NANOSLEEP.SYNCS 0x989680 ;  /* 0x009896800000895d */ /* 0x004fea0003900000 */
[----:B------:R-:W2:Y:S02]  /*200d0*/  @!P0 SYNCS.PHASECHK.TRANS64 P0, [R6+URZ+0x348c0], R5 ;  /* 0x0348c005060085a7 */ /* 0x000ea4000800007f */
[----:B--2---:R-:W-:Y:S05]  /*200e0*/  @!P0 BRA `(.L_x_863) ;  /* 0xfffffffc00f08947 */ /* 0x004fea000383ffff */
[----:B------:R-:W-:Y:S05]  /*200f0*/  BRA `(.L_x_1009) ;  /* 0xffffffa000247947 */ /* 0x000fea000383ffff */
.L_x_877:
[----:B------:R-:W0:Y:S01]  /*20100*/  S2R R4, SR_TID.X ;  /* 0x0000000000047919 */ /* 0x000e220000002100 */
[----:B------:R-:W-:Y:S01]  /*20110*/  BSSY B0, `(.L_x_1010) ;  /* 0x000000a000007945 */ /* 0x000fe20003800000 */
[----:B------:R-:W-:Y:S01]  /*20120*/  IMAD.MOV.U32 R12, RZ, RZ, RZ ;  /* 0x000000ffff0c7224 */ /* 0x000fe200078e00ff */
[----:B------:R-:W-:Y:S01]  /*20130*/  MOV R15, 0xffffffff ;  /* 0xffffffff000f7802 */ /* 0x000fe20000000f00 */
[----:B------:R-:W-:Y:S01]  /*20140*/  IMAD.MOV.U32 R11, RZ, RZ, 0x1f ;  /* 0x0000001fff0b7424 */ /* 0x000fe200078e00ff */
[----:B0-----:R-:W-:-:S04]  /*20150*/  SHF.R.U32.HI R4, RZ, 0x5, R4 ;  /* 0x00000005ff047819 */ /* 0x001fc80000011604 */
[----:B------:R-:W-:-:S04]  /*20160*/  LOP3.LUT R4, R4, 0x3, RZ, 0xc0, !PT ;  /* 0x0000000304047812 */ /* 0x000fc800078ec0ff */
[----:B------:R-:W-:-:S07]  /*20170*/  MOV R13, R4 ;  /* 0x00000004000d7202 */ /* 0x000fce0000000f00 */
[----:B------:R-:W-:Y:S05]  /*20180*/  WARPSYNC.COLLECTIVE R15, `(.L_x_1011) ;  /* 0x000000000f087348 */ /* 0x000fea0003c00000 */
[----:B------:R0:W1:Y:S02]  /*20190*/  SHFL.IDX P6, R14, R13, R12, R11 ;  /* 0x0000000c0d0e7389 */ /* 0x00006400000c000b */
[----:B01----:R-:W-:Y:S01]  /*201a0*/  ENDCOLLECTIVE ;  /* 0x000000000000791b */ /* 0x003fe20003800000 */
.L_x_1011:
[----:B------:R-:W-:Y:S05]  /*201b0*/  BSYNC B0 ;  /* 0x0000000000007941 */ /* 0x000fea0003800000 */
.L_x_1010:
[----:B------:R-:W-:Y:S05]  /*201c0*/  BRA `(.L_x_1012) ;  /* 0xffffffa8009c7947 */ /* 0x000fea000383ffff */
.L_x_879:
[----:B------:R-:W-:Y:S01]  /*201d0*/  BSSY B0, `(.L_x_1013) ;  /* 0x0000006000007945 */ /* 0x000fe20003800000 */
[----:B------:R-:W-:-:S07]  /*201e0*/  IMAD.MOV.U32 R15, RZ, RZ, -0x1 ;  /* 0xffffffffff0f7424 */ /* 0x000fce00078e00ff */
[----:B0-----:R-:W-:Y:S05]  /*201f0*/  WARPSYNC.COLLECTIVE R15, `(.L_x_1014) ;  /* 0x000000000f0c7348 */ /* 0x001fea0003c00000 */
[----:B------:R-:W-:Y:S02]  /*20200*/  ELECT P6, UR62, PT ;  /* 0x00000000003e782f */ /* 0x000fe400038c0000 */
[----:B------:R-:W-:Y:S01]  /*20210*/  MOV R14, UR62 ;  /* 0x0000003e000e7c02 */ /* 0x000fe20008000f00 */
[----:B0-----:R-:W-:Y:S10]  /*20220*/  ENDCOLLECTIVE ;  /* 0x000000000000791b */ /* 0x001ff40003800000 */
.L_x_1014:
[----:B------:R-:W-:Y:S05]  /*20230*/  BSYNC B0 ;  /* 0x0000000000007941 */ /* 0x000fea0003800000 */
.L_x_1013:
[----:B------:R-:W-:Y:S05]  /*20240*/  BRA `(.L_x_1015) ;  /* 0xffffffa800a87947 */ /* 0x000fea000383ffff */
.L_x_881:
[----:B0-----:R0:W1:Y:S02]  /*20250*/  SYNCS.PHASECHK.TRANS64.TRYWAIT P0, [R0+URZ+0x34840], R2 ;  /* 0x03484002000075a7 */ /* 0x001064000800017f */
[----:B-1----:R-:W-:Y:S05]  /*20260*/  @!P0 NANOSLEEP.SYNCS 0x989680 ;  /* 0x009896800000895d */ /* 0x002fea0003900000 */
[----:B------:R-:W1:Y:S02]  /*20270*/  @!P0 SYNCS.PHASECHK.TRANS64 P0, [R0+URZ+0x34840], R2 ;  /* 0x03484002000085a7 */ /* 0x000e64000800007f */
[----:B-1----:R-:W-:Y:S05]  /*20280*/  @!P0 BRA `(.L_x_881) ;  /* 0xfffffffc00f08947 */ /* 0x002fea000383ffff */
[----:B------:R-:W-:Y:S05]  /*20290*/  BRA `(.L_x_1016) ;  /* 0xffffffac00147947 */ /* 0x000fea000383ffff */
.L_x_885:
[----:B------:R0:W5:Y:S01]  /*202a0*/  LDL.LU R9, [R1+0x54] ;  /* 0x0000540001097983 */ /* 0x0001620000300800 */
[----:B------:R-:W-:Y:S01]  /*202b0*/  IMAD.MOV.U32 R13, RZ, RZ, R3 ;  /* 0x000000ffff0d7224 */ /* 0x000fe200078e0003 */
[----:B------:R-:W-:Y:S01]  /*202c0*/  MOV R12, RZ ;  /* 0x000000ff000c7202 */ /* 0x000fe20000000f00 */
[----:B------:R-:W-:Y:S02]  /*202d0*/  IMAD.MOV.U32 R11, RZ, RZ, 0x181f ;  /* 0x0000181fff0b7424 */ /* 0x000fe400078e00ff */
[----:B------:R-:W-:-:S07]  /*202e0*/  IMAD.MOV.U32 R15, RZ, RZ, -0x1 ;  /* 0xffffffffff0f7424 */ /* 0x000fce00078e00ff */
[----:B0----5:R-:W-:Y:S05]  /*202f0*/  WARPSYNC.COLLECTIVE R15, `(.L_x_1017) ;  /* 0x000000000f087348 */ /* 0x021fea0003c00000 */
[----:B------:R1:W2:Y:S02]  /*20300*/  SHFL.IDX P6, R14, R13, R12, R11 ;  /* 0x0000000c0d0e7389 */ /* 0x0002a400000c000b */
[----:B012--5:R-:W-:Y:S01]  /*20310*/  ENDCOLLECTIVE ;  /* 0x000000000000791b */ /* 0x027fe20003800000 */
.L_x_1017:
[----:B------:R-:W-:Y:S01]  /*20320*/  IMAD.MOV.U32 R13, RZ, RZ, R4 ;  /* 0x000000ffff0d7224 */ /* 0x000fe200078e0004 */
[----:B------:R-:W-:-:S07]  /*20330*/  MOV R6, R14 ;  /* 0x0000000e00067202 */ /* 0x000fce0000000f00 */
[----:B------:R-:W-:Y:S05]  /*20340*/  WARPSYNC.COLLECTIVE R15, `(.L_x_1018) ;  /* 0x000000000f087348 */ /* 0x000fea0003c00000 */
[----:B------:R0:W1:Y:S02]  /*20350*/  SHFL.IDX P6, R14, R13, R12, R11 ;  /* 0x0000000c0d0e7389 */ /* 0x00006400000c000b */
[----:B01----:R-:W-:Y:S01]  /*20360*/  ENDCOLLECTIVE ;  /* 0x000000000000791b */ /* 0x003fe20003800000 */
.L_x_1018:
[----:B------:R-:W-:Y:S01]  /*20370*/  IADD3 R0, R10, R17, RZ ;  /* 0x000000110a007210 */ /* 0x000fe20007ffe0ff */
[----:B------:R-:W-:Y:S02]  /*20380*/  IMAD R2, R9, R7, RZ ;  /* 0x0000000709027224 */ /* 0x000fe400078e02ff */
[----:B------:R0:W5:Y:S01]  /*20390*/  LDL R9, [R1+0x30] ;  /* 0x0000300001097983 */ /* 0x0001620000100800 */
[----:B------:R-:W-:Y:S01]  /*203a0*/  IMAD.MOV.U32 R7, RZ, RZ, R14 ;  /* 0x000000ffff077224 */ /* 0x000fe200078e000e */
[----:B------:R-:W-:Y:S01]  /*203b0*/  MOV R13, R3 ;  /* 0x00000003000d7202 */ /* 0x000fe20000000f00 */
[----:B------:R-:W-:Y:S01]  /*203c0*/  IMAD.MOV.U32 R12, RZ, RZ, 0x1 ;  /* 0x00000001ff0c7424 */ /* 0x000fe200078e00ff */
[C---:B------:R-:W-:Y:S01]  /*203d0*/  ISETP.GE.AND P2, PT, R0.reuse, R2, PT ;  /* 0x000000020000720c */ /* 0x040fe20003f46270 */
[----:B------:R-:W-:-:S12]  /*203e0*/  VIADD R5, R0, 0x10 ;  /* 0x0000001000057836 */ /* 0x000fd80000000000 */
[----:B0----5:R-:W-:Y:S05]  /*203f0*/  WARPSYNC.COLLECTIVE R15, `(.L_x_1019) ;  /* 0x000000000f087348 */ /* 0x021fea0003c00000 */
[----:B------:R1:W2:Y:S02]  /*20400*/  SHFL.IDX P6, R14, R13, R12, R11 ;  /* 0x0000000c0d0e7389 */ /* 0x0002a400000c000b */
[----:B012--5:R-:W-:Y:S01]  /*20410*/  ENDCOLLECTIVE ;  /* 0x000000000000791b */ /* 0x027fe20003800000 */
.L_x_1019:
[----:B------:R-:W-:-:S05]  /*20420*/  @!P2 LEA R7, P4, R8, R7, 0x1 ;  /* 0x000000070807a211 */ /* 0x000fca00078808ff */
[----:B------:R-:W-:Y:S01]  /*20430*/  @!P2 IMAD.X R6, RZ, RZ, R6, P4 ;  /* 0x000000ffff06a224 */ /* 0x000fe200020e0606 */
[----:B------:R-:W-:-:S04]  /*20440*/  MOV R13, R4 ;  /* 0x00000004000d7202 */ /* 0x000fc80000000f00 */
[----:B------:R-:W-:-:S04]  /*20450*/  @!P2 LOP3.LUT R7, R7, R6, RZ, 0x3c, !PT ;  /* 0x000000060707a212 */ /* 0x000fc800078e3cff */
        /* <DEDUP_REMOVED lines=13> */
.L_x_1020:
[----:B------:R-:W-:Y:S01]  /*20530*/  MOV R13, R3 ;  /* 0x00000003000d7202 */ /* 0x000fe20000000f00 */
[----:B------:R-:W-:Y:S02]  /*20540*/  IMAD.MOV.U32 R12, RZ, RZ, 0x2 ;  /* 0x00000002ff0c7424 */ /* 0x000fe400078e00ff */
[----:B------:R-:W-:-:S07]  /*20550*/  IMAD.MOV.U32 R5, RZ, RZ, R14 ;  /* 0x000000ffff057224 */ /* 0x000fce00078e000e */
[----:B------:R-:W-:Y:S05]  /*20560*/  WARPSYNC.COLLECTIVE R15, `(.L_x_1021) ;  /* 0x000000000f087348 */ /* 0x000fea0003c00000 */
[----:B------:R0:W1:Y:S02]  /*20570*/  SHFL.IDX P6, R14, R13, R12, R11 ;  /* 0x0000000c0d0e7389 */ /* 0x00006400000c000b */
[----:B01----:R-:W-:Y:S01]  /*20580*/  ENDCOLLECTIVE ;  /* 0x000000000000791b */ /* 0x003fe20003800000 */
.L_x_1021:
[----:B------:R-:W-:-:S05]  /*20590*/  @!P2 LEA R5, P4, R8, R5, 0x1 ;  /* 0x000000050805a211 */ /* 0x000fca00078808ff */
[----:B------:R-:W-:-:S05]  /*205a0*/  @!P2 IMAD.X R6, RZ, RZ, R6, P4 ;  /* 0x000000ffff06a224 */ /* 0x000fca00020e0606 */
[----:B------:R-:W-:Y:S01]  /*205b0*/  @!P2 MOV R7, R6 ;  /* 0x000000060007a202 */ /* 0x000fe20000000f00 */
[----:B------:R-:W-:Y:S01]  /*205c0*/  @!P2 IMAD.MOV.U32 R6, RZ, RZ, R5 ;  /* 0x000000ffff06a224 */ /* 0x000fe200078e0005 */
[----:B------:R-:W-:Y:S01]  /*205d0*/  MOV R13, R4 ;  /* 0x00000004000d7202 */ /* 0x000fe20000000f00 */
[----:B------:R-:W-:-:S03]  /*205e0*/  VIADD R5, R0, 0x20 ;  /* 0x0000002000057836 */ /* 0x000fc60000000000 */
        /* <DEDUP_REMOVED lines=11> */
.L_x_1022:
[----:B------:R-:W-:Y:S01]  /*206a0*/  MOV R13, R3 ;  /* 0x00000003000d7202 */ /* 0x000fe20000000f00 */
[----:B------:R-:W-:Y:S02]  /*206b0*/  IMAD.MOV.U32 R12, RZ, RZ, 0x3 ;  /* 0x00000003ff0c7424 */ /* 0x000fe400078e00ff */
[----:B------:R-:W-:-:S07]  /*206c0*/  IMAD.MOV.U32 R5, RZ, RZ, R14 ;  /* 0x000000ffff057224 */ /* 0x000fce00078e000e */
[----:B------:R-:W-:Y:S05]  /*206d0*/  WARPSYNC.COLLECTIVE R15, `(.L_x_1023) ;  /* 0x000000000f087348 */ /* 0x000fea0003c00000 */
[----:B------:R0:W1:Y:S02]  /*206e0*/  SHFL.IDX P6, R14, R13, R12, R11 ;  /* 0x0000000c0d0e7389 */ /* 0x00006400000c000b */
[----:B01----:R-:W-:Y:S01]  /*206f0*/  ENDCOLLECTIVE ;  /* 0x000000000000791b */ /* 0x003fe20003800000 */
.L_x_1023:
        /* <DEDUP_REMOVED lines=17> */
.L_x_1024:
[----:B------:R-:W-:Y:S01]  /*20810*/  MOV R13, R3 ;  /* 0x00000003000d7202 */ /* 0x000fe20000000f00 */
[----:B------:R-:W-:Y:S02]  /*20820*/  IMAD.MOV.U32 R12, RZ, RZ, 0x4 ;  /* 0x00000004ff0c7424 */ /* 0x000fe400078e00ff */
[----:B------:R-:W-:-:S07]  /*20830*/  IMAD.MOV.U32 R5, RZ, RZ, R14 ;  /* 0x000000ffff057224 */ /* 0x000fce00078e000e */
[----:B------:R-:W-:Y:S05]  /*20840*/  WARPSYNC.COLLECTIVE R15, `(.L_x_1025) ;  /* 0x000000000f087348 */ /* 0x000fea0003c00000 */
[----:B------:R0:W1:Y:S02]  /*20850*/  SHFL.IDX P6, R14, R13, R12, R11 ;  /* 0x0000000c0d0e7389 */ /* 0x00006400000c000b */
[----:B01----:R-:W-:Y:S01]  /*20860*/  ENDCOLLECTIVE ;  /* 0x000000000000791b */ /* 0x003fe20003800000 */
.L_x_1025:
        /* <DEDUP_REMOVED lines=17> */
.L_x_1026:
[----:B------:R-:W-:Y:S01]  /*20980*/  MOV R13, R3 ;  /* 0x00000003000d7202 */ /* 0x000fe20000000f00 */
[----:B------:R-:W-:Y:S02]  /*20990*/  IMAD.MOV.U32 R12, RZ, RZ, 0x5 ;  /* 0x00000005ff0c7424 */ /* 0x000fe400078e00ff */
[----:B------:R-:W-:-:S07]  /*209a0*/  IMAD.MOV.U32 R5, RZ, RZ, R14 ;  /* 0x000000ffff057224 */ /* 0x000fce00078e000e */
[----:B------:R-:W-:Y:S05]  /*209b0*/  WARPSYNC.COLLECTIVE R15, `(.L_x_1027) ;  /* 0x000000000f087348 */ /* 0x000fea0003c00000 */
[----:B------:R0:W1:Y:S02]  /*209c0*/  SHFL.IDX P6, R14, R13, R12, R11 ;  /* 0x0000000c0d0e7389 */ /* 0x00006400000c000b */
[----:B01----:R-:W-:Y:S01]  /*209d0*/  ENDCOLLECTIVE ;  /* 0x000000000000791b */ /* 0x003fe20003800000 */
.L_x_1027:
        /* <DEDUP_REMOVED lines=17> */
.L_x_1028:
[----:B------:R-:W-:Y:S01]  /*20af0*/  MOV R13, R3 ;  /* 0x00000003000d7202 */ /* 0x000fe20000000f00 */
[----:B------:R-:W-:Y:S02]  /*20b00*/  IMAD.MOV.U32 R12, RZ, RZ, 0x6 ;  /* 0x00000006ff0c7424 */ /* 0x000fe400078e00ff */
[----:B------:R-:W-:-:S07]  /*20b10*/  IMAD.MOV.U32 R5, RZ, RZ, R14 ;  /* 0x000000ffff057224 */ /* 0x000fce00078e000e */
[----:B------:R-:W-:Y:S05]  /*20b20*/  WARPSYNC.COLLECTIVE R15, `(.L_x_1029) ;  /* 0x000000000f087348 */ /* 0x000fea0003c00000 */
[----:B------:R0:W1:Y:S02]  /*20b30*/  SHFL.IDX P6, R14, R13, R12, R11 ;  /* 0x0000000c0d0e7389 */ /* 0x00006400000c000b */
[----:B01----:R-:W-:Y:S01]  /*20b40*/  ENDCOLLECTIVE ;  /* 0x000000000000791b */ /* 0x003fe20003800000 */
.L_x_1029:
        /* <DEDUP_REMOVED lines=17> */
.L_x_1030:
[----:B------:R-:W-:Y:S01]  /*20c60*/  IMAD.MOV.U32 R13, RZ, RZ, R3 ;  /* 0x000000ffff0d7224 */ /* 0x000fe200078e0003 */
[----:B------:R-:W-:Y:S01]  /*20c70*/  MOV R12, 0x7 ;  /* 0x00000007000c7802 */ /* 0x000fe20000000f00 */
[----:B------:R-:W-:-:S07]  /*20c80*/  IMAD.MOV.U32 R5, RZ, RZ, R14 ;  /* 0x000000ffff057224 */ /* 0x000fce00078e000e */
[----:B------:R-:W-:Y:S05]  /*20c90*/  WARPSYNC.COLLECTIVE R15, `(.L_x_1031) ;  /* 0x000000000f087348 */ /* 0x000fea0003c00000 */
[----:B------:R0:W1:Y:S02]  /*20ca0*/  SHFL.IDX P6, R14, R13, R12, R11 ;  /* 0x0000000c0d0e7389 */ /* 0x00006400000c000b */
[----:B01----:R-:W-:Y:S01]  /*20cb0*/  ENDCOLLECTIVE ;  /* 0x000000000000791b */ /* 0x003fe20003800000 */
.L_x_1031:
[----:B------:R-:W-:-:S05]  /*20cc0*/  @!P2 LEA R5, P4, R8, R5, 0x1 ;  /* 0x000000050805a211 */ /* 0x000fca00078808ff */
[----:B------:R-:W-:-:S05]  /*20cd0*/  @!P2 IMAD.X R6, RZ, RZ, R6, P4 ;  /* 0x000000ffff06a224 */ /* 0x000fca00020e0606 */
[----:B------:R-:W-:Y:S01]  /*20ce0*/  @!P2 MOV R7, R6 ;  /* 0x000000060007a202 */ /* 0x000fe20000000f00 */
[----:B------:R-:W-:Y:S02]  /*20cf0*/  IMAD.MOV.U32 R13, RZ, RZ, R4 ;  /* 0x000000ffff0d7224 */ /* 0x000fe400078e0004 */
[----:B------:R-:W-:-:S05]  /*20d00*/  @!P2 IMAD.MOV.U32 R6, RZ, RZ, R5 ;  /* 0x000000ffff06a224 */ /* 0x000fca00078e0005 */
[----:B------:R-:W-:Y:S01]  /*20d10*/  @!PT LDS RZ, [RZ] ;  /* 0x00000000fffff984 */ /* 0x000fe20000000800 */
[----:B------:R-:W-:Y:S01]  /*20d20*/  @!PT LDS RZ, [RZ] ;  /* 0x00000000fffff984 */ /* 0x000fe20000000800 */
[----:B------:R-:W-:Y:S01]  /*20d30*/  @!PT LDS RZ, [RZ] ;  /* 0x00000000fffff984 */ /* 0x000fe20000000800 */
[----:B------:R0:W-:Y:S01]  /*20d40*/  @!P2 LDGSTS.E.BYPASS.LTC128B.128 [R9+0x13400], desc[UR40][R6.64], !P3 ;  /* 0x134000000609afae */ /* 0x0001e2000d901d68 */
[----:B------:R-:W-:-:S03]  /*20d50*/  IMAD.MOV.U32 R5, RZ, RZ, R14 ;  /* 0x000000ffff057224 */ /* 0x000fc600078e000e */
[----:B------:R0:W-:Y:S04]  /*20d60*/  @!P2 LDGSTS.E.BYPASS.LTC128B.128 [R9+0x17400], desc[UR40][R6.64+0x80], !P0 ;  /* 0x174000800609afae */ /* 0x0001e8000c101d68 */
[----:B0-----:R-:W-:Y:S05]  /*20d70*/  WARPSYNC.COLLECTIVE R15, `(.L_x_1032) ;  /* 0x000000000f087348 */ /* 0x001fea0003c00000 */
[----:B------:R1:W2:Y:S02]  /*20d80*/  SHFL.IDX P6, R14, R13, R12, R11 ;  /* 0x0000000c0d0e7389 */ /* 0x0002a400000c000b */
[----:B012---:R-:W-:Y:S01]  /*20d90*/  ENDCOLLECTIVE ;  /* 0x000000000000791b */ /* 0x007fe20003800000 */
.L_x_1032:
[----:B------:R-:W-:Y:S01]  /*20da0*/  @!PT LDS RZ, [RZ] ;  /* 0x00000000fffff984 */ /* 0x000fe20000000800 */
[----:B------:R-:W-:Y:S01]  /*20db0*/  @!PT LDS RZ, [RZ] ;  /* 0x00000000fffff984 */ /* 0x000fe20000000800 */
[----:B------:R-:W-:Y:S01]  /*20dc0*/  @!PT LDS RZ, [RZ] ;  /* 0x00000000fffff984 */ /* 0x000fe20000000800 */
[----:B------:R0:W-:Y:S01]  /*20dd0*/  @!P2 LDGSTS.E.BYPASS.LTC128B.128 [R9+0x1b400], desc[UR40][R6.64+0x100], !P1 ;  /* 0x1b4001000609afae */ /* 0x0001e2000c901d68 */
[----:B------:R-:W-:Y:S01]  /*20de0*/  MOV R3, R14 ;  /* 0x0000000e00037202 */ /* 0x000fe20000000f00 */
[----:B------:R-:W-:Y:S06]  /*20df0*/  BRA `(.L_x_1033) ;  /* 0xffffffac00fc7947 */ /* 0x000fec000383ffff */
.L_x_890:
[----:B-1----:R-:W3:Y:S02]  /*20e00*/  LDL R2, [R1+0x4] ;  /* 0x0000040001027983 */ /* 0x002ee40000100800 */
[----:B---3--:R1:W3:Y:S02]  /*20e10*/  SYNCS.PHASECHK.TRANS64.TRYWAIT P0, [R2+URZ+0x34820], R0 ;  /* 0x03482000020075a7 */ /* 0x0082e4000800017f */
[----:B---3--:R-:W-:Y:S05]  /*20e20*/  @!P0 NANOSLEEP.SYNCS 0x989680 ;  /* 0x009896800000895d */ /* 0x008fea0003900000 */
[----:B------:R-:W3:Y:S02]  /*20e30*/  @!P0 SYNCS.PHASECHK.TRANS64 P0, [R2+URZ+0x34820], R0 ;  /* 0x03482000020085a7 */ /* 0x000ee4000800007f */
[----:B---3--:R-:W-:Y:S05]  /*20e40*/  @!P0 BRA `(.L_x_890) ;  /* 0xfffffffc00ec8947 */ /* 0x008fea000383ffff */
[----:B------:R-:W-:Y:S05]  /*20e50*/  BRA `(.L_x_1034) ;  /* 0xffffffb000747947 */ /* 0x000fea000383ffff */
.L_x_899:
[----:B-1----:R1:W3:Y:S02]  /*20e60*/  SYNCS.PHASECHK.TRANS64.TRYWAIT P0, [R3+URZ+0x34840], R2 ;  /* 0x03484002030075a7 */ /* 0x0022e4000800017f */
[----:B---3--:R-:W-:Y:S05]  /*20e70*/  @!P0 NANOSLEEP.SYNCS 0x989680 ;  /* 0x009896800000895d */ /* 0x008fea0003900000 */
[----:B------:R-:W3:Y:S02]  /*20e80*/  @!P0 SYNCS.PHASECHK.TRANS64 P0, [R3+URZ+0x34840], R2 ;  /* 0x03484002030085a7 */ /* 0x000ee4000800007f */
[----:B---3--:R-:W-:Y:S05]  /*20e90*/  @!P0 BRA `(.L_x_899) ;  /* 0xfffffffc00f08947 */ /* 0x008fea000383ffff */
[----:B------:R-:W-:Y:S05]  /*20ea0*/  BRA `(.L_x_1035) ;  /* 0xffffffb400407947 */ /* 0x000fea000383ffff */
.L_x_906:
[----:B0-----:R0:W1:Y:S02]  /*20eb0*/  SYNCS.PHASECHK.TRANS64.TRYWAIT P0, [R2+URZ+0x34860], R3 ;  /* 0x03486003020075a7 */ /* 0x001064000800017f */
[----:B-1----:R-:W-:Y:S05]  /*20ec0*/  @!P0 NANOSLEEP.SYNCS 0x989680 ;  /* 0x009896800000895d */ /* 0x002fea0003900000 */
[----:B------:R-:W1:Y:S02]  /*20ed0*/  @!P0 SYNCS.PHASECHK.TRANS64 P0, [R2+URZ+0x34860], R3 ;  /* 0x03486003020085a7 */ /* 0x000e64000800007f */
[----:B-1----:R-:W-:Y:S05]  /*20ee0*/  @!P0 BRA `(.L_x_906) ;  /* 0xfffffffc00f08947 */ /* 0x002fea000383ffff */
[----:B------:R-:W-:Y:S05]  /*20ef0*/  BRA `(.L_x_1036) ;  /* 0xffffffb800587947 */ /* 0x000fea000383ffff */
.L_x_916:
[----:B--2---:R2:W3:Y:S02]  /*20f00*/  SYNCS.PHASECHK.TRANS64.TRYWAIT P0, [R3+URZ+0x34840], R2 ;  /* 0x03484002030075a7 */ /* 0x0044e4000800017f */
[----:B---3--:R-:W-:Y:S05]  /*20f10*/  @!P0 NANOSLEEP.SYNCS 0x989680 ;  /* 0x009896800000895d */ /* 0x008fea0003900000 */
[----:B------:R-:W3:Y:S02]  /*20f20*/  @!P0 SYNCS.PHASECHK.TRANS64 P0, [R3+URZ+0x34840], R2 ;  /* 0x03484002030085a7 */ /* 0x000ee4000800007f */
[----:B---3--:R-:W-:Y:S05]  /*20f30*/  @!P0 BRA `(.L_x_916) ;  /* 0xfffffffc00f08947 */ /* 0x008fea000383ffff */
[----:B------:R-:W-:Y:S05]  /*20f40*/  BRA `(.L_x_1037) ;  /* 0xffffffc000087947 */ /* 0x000fea000383ffff */
.L_x_923:
[----:B0-----:R0:W2:Y:S02]  /*20f50*/  SYNCS.PHASECHK.TRANS64.TRYWAIT P0, [R2+URZ+0x34860], R3 ;  /* 0x03486003020075a7 */ /* 0x0010a4000800017f */
[----:B--2---:R-:W-:Y:S05]  /*20f60*/  @!P0 NANOSLEEP.SYNCS 0x989680 ;  /* 0x009896800000895d */ /* 0x004fea0003900000 */
[----:B------:R-:W2:Y:S02]  /*20f70*/  @!P0 SYNCS.PHASECHK.TRANS64 P0, [R2+URZ+0x34860], R3 ;  /* 0x03486003020085a7 */ /* 0x000ea4000800007f */
[----:B--2---:R-:W-:Y:S05]  /*20f80*/  @!P0 BRA `(.L_x_923) ;  /* 0xfffffffc00f08947 */ /* 0x004fea000383ffff */
[----:B------:R-:W-:Y:S05]  /*20f90*/  BRA `(.L_x_1038) ;  /* 0xffffffc400207947 */ /* 0x000fea000383ffff */
.L_x_933:
[----:B--2---:R2:W4:Y:S02]  /*20fa0*/  SYNCS.PHASECHK.TRANS64.TRYWAIT P0, [R3+URZ+0x34840], R2 ;  /* 0x03484002030075a7 */ /* 0x004524000800017f */
[----:B----4-:R-:W-:Y:S05]  /*20fb0*/  @!P0 NANOSLEEP.SYNCS 0x989680 ;  /* 0x009896800000895d */ /* 0x010fea0003900000 */
[----:B------:R-:W4:Y:S02]  /*20fc0*/  @!P0 SYNCS.PHASECHK.TRANS64 P0, [R3+URZ+0x34840], R2 ;  /* 0x03484002030085a7 */ /* 0x000f24000800007f */
[----:B----4-:R-:W-:Y:S05]  /*20fd0*/  @!P0 BRA `(.L_x_933) ;  /* 0xfffffffc00f08947 */ /* 0x010fea000383ffff */
[----:B------:R-:W-:Y:S05]  /*20fe0*/  BRA `(.L_x_1039) ;  /* 0xffffffc800a47947 */ /* 0x000fea000383ffff */
.L_x_940:
[----:B0-----:R0:W2:Y:S02]  /*20ff0*/  SYNCS.PHASECHK.TRANS64.TRYWAIT P0, [R2+URZ+0x34860], R5 ;  /* 0x03486005020075a7 */ /* 0x0010a4000800017f */
[----:B--2---:R-:W-:Y:S05]  /*21000*/  @!P0 NANOSLEEP.SYNCS 0x989680 ;  /* 0x009896800000895d */ /* 0x004fea0003900000 */
[----:B------:R-:W2:Y:S02]  /*21010*/  @!P0 SYNCS.PHASECHK.TRANS64 P0, [R2+URZ+0x34860], R5 ;  /* 0x03486005020085a7 */ /* 0x000ea4000800007f */
[----:B--2---:R-:W-:Y:S05]  /*21020*/  @!P0 BRA `(.L_x_940) ;  /* 0xfffffffc00f08947 */ /* 0x004fea000383ffff */
[----:B------:R-:W-:Y:S05]  /*21030*/  BRA `(.L_x_1040) ;  /* 0xffffffcc00b87947 */ /* 0x000fea000383ffff */
.L_x_952:
[----:B0-----:R0:W2:Y:S02]  /*21040*/  SYNCS.PHASECHK.TRANS64.TRYWAIT P0, [R0+URZ+0x34860], R2 ;  /* 0x03486002000075a7 */ /* 0x0010a4000800017f */
[----:B--2---:R-:W-:Y:S05]  /*21050*/  @!P0 NANOSLEEP.SYNCS 0x989680 ;  /* 0x009896800000895d */ /* 0x004fea0003900000 */
[----:B------:R-:W2:Y:S02]  /*21060*/  @!P0 SYNCS.PHASECHK.TRANS64 P0, [R0+URZ+0x34860], R2 ;  /* 0x03486002000085a7 */ /* 0x000ea4000800007f */
[----:B--2---:R-:W-:Y:S05]  /*21070*/  @!P0 BRA `(.L_x_952) ;  /* 0xfffffffc00f08947 */ /* 0x004fea000383ffff */
[----:B------:R-:W-:Y:S05]  /*21080*/  BRA `(.L_x_1041) ;  /* 0xffffffd4001c7947 */ /* 0x000fea000383ffff */
.L_x_960:
[----:B------:R-:W-:Y:S01]  /*21090*/  BSSY B0, `(.L_x_1042) ;  /* 0x0000008000007945 */ /* 0x000fe20003800000 */
[----:B------:R-:W-:Y:S01]  /*210a0*/  IMAD.MOV.U32 R13, RZ, RZ, R16 ;  /* 0x000000ffff0d7224 */ /* 0x000fe200078e0010 */
[----:B------:R-:W-:Y:S01]  /*210b0*/  MOV R11, 0x1f ;  /* 0x0000001f000b7802 */ /* 0x000fe20000000f00 */
[----:B------:R-:W-:Y:S02]  /*210c0*/  IMAD.MOV.U32 R12, RZ, RZ, RZ ;  /* 0x000000ffff0c7224 */ /* 0x000fe400078e00ff */
[----:B------:R-:W-:-:S07]  /*210d0*/  IMAD.MOV.U32 R15, RZ, RZ, -0x1 ;  /* 0xffffffffff0f7424 */ /* 0x000fce00078e00ff */
[----:B012---:R-:W-:Y:S05]  /*210e0*/  WARPSYNC.COLLECTIVE R15, `(.L_x_1043) ;  /* 0x000000000f087348 */ /* 0x007fea0003c00000 */
[----:B------:R3:W4:Y:S02]  /*210f0*/  SHFL.IDX P6, R14, R13, R12, R11 ;  /* 0x0000000c0d0e7389 */ /* 0x00072400000c000b */
[----:B01234-:R-:W-:Y:S01]  /*21100*/  ENDCOLLECTIVE ;  /* 0x000000000000791b */ /* 0x01ffe20003800000 */
.L_x_1043:
[----:B------:R-:W-:Y:S05]  /*21110*/  BSYNC B0 ;  /* 0x0000000000007941 */ /* 0x000fea0003800000 */
.L_x_1042:
[----:B------:R-:W-:Y:S01]  /*21120*/  MOV R13, R16 ;  /* 0x00000010000d7202 */ /* 0x000fe20000000f00 */
[----:B------:R-:W-:Y:S01]  /*21130*/  IMAD.MOV.U32 R12, RZ, RZ, 0x1 ;  /* 0x00000001ff0c7424 */ /* 0x000fe200078e00ff */
[----:B------:R-:W-:Y:S01]  /*21140*/  MOV R15, 0xffffffff ;  /* 0xffffffff000f7802 */ /* 0x000fe20000000f00 */
[----:B------:R-:W-:Y:S01]  /*21150*/  IMAD.MOV.U32 R11, RZ, RZ, 0x1f ;  /* 0x0000001fff0b7424 */ /* 0x000fe200078e00ff */
[----:B------:R-:W-:Y:S01]  /*21160*/  LOP3.LUT P1, RZ, R8, 0x1, RZ, 0xc0, !PT ;  /* 0x0000000108ff7812 */ /* 0x000fe2000782c0ff */
[----:B------:R-:W-:Y:S02]  /*21170*/  IMAD.IADD R5, R19, 0x1, R7 ;  /* 0x0000000113057824 */ /* 0x000fe400078e0207 */
[----:B------:R-:W-:-:S10]  /*21180*/  IMAD.MOV.U32 R0, RZ, RZ, R14 ;  /* 0x000000ffff007224 */ /* 0x000fd400078e000e */
[----:B------:R-:W-:Y:S05]  /*21190*/  WARPSYNC.COLLECTIVE R15, `(.L_x_1044) ;  /* 0x000000000f087348 */ /* 0x000fea0003c00000 */
[----:B------:R0:W1:Y:S02]  /*211a0*/  SHFL.IDX P6, R14, R13, R12, R11 ;  /* 0x0000000c0d0e7389 */ /* 0x00006400000c000b */
[----:B01----:R-:W-:Y:S01]  /*211b0*/  ENDCOLLECTIVE ;  /* 0x000000000000791b */ /* 0x003fe20003800000 */
.L_x_1044:
[----:B------:R-:W-:Y:S02]  /*211c0*/  ULDC UR4, c[0x0][0xc3c] ;  /* 0x00030f0000047ab9 */ /* 0x000fe40000000800 */
[----:B------:R-:W-:-:S13]  /*211d0*/  ISETP.GE.OR P0, PT, R5, UR4, !P5 ;  /* 0x0000000405007c0c */ /* 0x000fda000ef06670 */
[----:B------:R-:W0:Y:S01]  /*211e0*/  @!P0 LDC.64 R2, c[0x0][0xc80] ;  /* 0x00032000ff028b82 */ /* 0x000e220000000a00 */
[----:B------:R-:W-:Y:S01]  /*211f0*/  MOV R11, RZ ;  /* 0x000000ff000b7202 */ /* 0x000fe20000000f00 */
[----:B------:R-:W-:Y:S02]  /*21200*/  IMAD.MOV.U32 R4, RZ, RZ, R14 ;  /* 0x000000ffff047224 */ /* 0x000fe400078e000e */
[----:B0-----:R-:W-:-:S06]  /*21210*/  @!P0 IMAD.WIDE R2, R5, 0x4, R2 ;  /* 0x0000000405028825 */ /* 0x001fcc00078e0202 */
[----:B------:R0:W2:Y:S01]  /*21220*/  @!P0 LDG.E R3, desc[UR40][R2.64] ;  /* 0x0000002802038981 */ /* 0x0000a2000c1e1900 */
[C---:B------:R-:W-:Y:S02]  /*21230*/  ISETP.GE.U32.AND P2, PT, R7.reuse, 0x8, PT ;  /* 0x000000080700780c */ /* 0x040fe40003f46070 */
[C---:B------:R-:W-:Y:S02]  /*21240*/  ISETP.GE.U32.AND P3, PT, R7.reuse, 0x10, PT ;  /* 0x000000100700780c */ /* 0x040fe40003f66070 */
[----:B0-----:R-:W-:Y:S01]  /*21250*/  MOV R2, RZ ;  /* 0x000000ff00027202 */ /* 0x001fe20000000f00 */
[----:B--2---:R-:W-:Y:S01]  /*21260*/  @!P0 IMAD.MOV.U32 R2, RZ, RZ, R3 ;  /* 0x000000ffff028224 */ /* 0x004fe200078e0003 */
[----:B------:R-:W-:-:S03]  /*21270*/  ISETP.GE.U32.AND P0, PT, R7, 0x2, PT ;  /* 0x000000020700780c */ /* 0x000fc60003f06070 */
[----:B------:R-:W-:-:S10]  /*21280*/  IMAD.MOV.U32 R13, RZ, RZ, R2 ;  /* 0x000000ffff0d7224 */ /* 0x000fd400078e0002 */
[----:B------:R-:W-:Y:S05]  /*21290*/  WARPSYNC.COLLECTIVE R15, `(.L_x_1045) ;  /* 0x000000000f087348 */ /* 0x000fea0003c00000 */
[----:B------:R0:W1:Y:S02]  /*212a0*/  SHFL.UP P6, R14, R13, R12, R11 ;  /* 0x0400000c0d0e7389 */ /* 0x00006400000c000b */
[----:B01----:R-:W-:Y:S01]  /*212b0*/  ENDCOLLECTIVE ;  /* 0x000000000000791b */ /* 0x003fe20003800000 */
.L_x_1045:
[----:B------:R-:W-:Y:S02]  /*212c0*/  IMAD.MOV.U32 R12, RZ, RZ, 0x2 ;  /* 0x00000002ff0c7424 */ /* 0x000fe400078e00ff */
[----:B------:R-:W-:-:S05]  /*212d0*/  IMAD.MOV.U32 R3, RZ, RZ, R14 ;  /* 0x000000ffff037224 */ /* 0x000fca00078e000e */
[----:B------:R-:W-:Y:S02]  /*212e0*/  SEL R3, R3, RZ, P1 ;  /* 0x000000ff03037207 */ /* 0x000fe40000800000 */
[----:B------:R-:W-:-:S03]  /*212f0*/  ISETP.GE.U32.AND P1, PT, R7, 0x4, PT ;  /* 0x000000040700780c */ /* 0x000fc60003f26070 */
[----:B------:R-:W-:-:S05]  /*21300*/  IMAD.IADD R3, R2, 0x1, R3 ;  /* 0x0000000102037824 */ /* 0x000fca00078e0203 */
[----:B------:R-:W-:-:S07]  /*21310*/  MOV R13, R3 ;  /* 0x00000003000d7202 */ /* 0x000fce0000000f00 */
[----:B------:R-:W-:Y:S05]  /*21320*/  WARPSYNC.COLLECTIVE R15, `(.L_x_1046) ;  /* 0x000000000f087348 */ /* 0x000fea0003c00000 */
[----:B------:R0:W1:Y:S02]  /*21330*/  SHFL.UP P6, R14, R13, R12, R11 ;  /* 0x0400000c0d0e7389 */ /* 0x00006400000c000b */
[----:B01----:R-:W-:Y:S01]  /*21340*/  ENDCOLLECTIVE ;  /* 0x000000000000791b */ /* 0x003fe20003800000 */
.L_x_1046:
[----:B------:R-:W-:Y:S02]  /*21350*/  IMAD.MOV.U32 R12, RZ, RZ, 0x4 ;  /* 0x00000004ff0c7424 */ /* 0x000fe400078e00ff */
[----:B------:R-:W-:-:S05]  /*21360*/  IMAD.MOV.U32 R5, RZ, RZ, R14 ;  /* 0x000000ffff057224 */ /* 0x000fca00078e000e */
[----:B------:R-:W-:-:S04]  /*21370*/  SEL R5, R5, RZ, P0 ;  /* 0x000000ff05057207 */ /* 0x000fc80000000000 */
[----:B------:R-:W-:-:S05]  /*21380*/  IADD3 R3, R3, R5, RZ ;  /* 0x0000000503037210 */ /* 0x000fca0007ffe0ff */
[----:B------:R-:W-:-:S07]  /*21390*/  IMAD.MOV.U32 R13, RZ, RZ, R3 ;  /* 0x000000ffff0d7224 */ /* 0x000fce00078e0003 */
[----:B------:R-:W-:Y:S05]  /*213a0*/  WARPSYNC.COLLECTIVE R15, `(.L_x_1047) ;  /* 0x000000000f087348 */ /* 0x000fea0003c00000 */
[----:B------:R0:W1:Y:S02]  /*213b0*/  SHFL.UP P6, R14, R13, R12, R11 ;  /* 0x0400000c0d0e7389 */ /* 0x00006400000c000b */
[----:B01----:R-:W-:Y:S01]  /*213c0*/  ENDCOLLECTIVE ;  /* 0x000000000000791b */ /* 0x003fe20003800000 */
.L_x_1047:
[----:B------:R-:W-:Y:S02]  /*213d0*/  MOV R12, 0x8 ;  /* 0x00000008000c7802 */ /* 0x000fe40000000f00 */
[----:B------:R-:W-:-:S04]  /*213e0*/  MOV R5, R14 ;  /* 0x0000000e00057202 */ /* 0x000fc80000000f00 */
[----:B------:R-:W-:-:S05]  /*213f0*/  SEL R5, R5, RZ, P1 ;  /* 0x000000ff05057207 */ /* 0x000fca0000800000 */
[----:B------:R-:W-:-:S04]  /*21400*/  IMAD.IADD R3, R3, 0x1, R5 ;  /* 0x0000000103037824 */ /* 0x000fc800078e0205 */
[----:B------:R-:W-:-:S07]  /*21410*/  IMAD.MOV.U32 R13, RZ, RZ, R3 ;  /* 0x000000ffff0d7224 */ /* 0x000fce00078e0003 */
[----:B------:R-:W-:Y:S05]  /*21420*/  WARPSYNC.COLLECTIVE R15, `(.L_x_1048) ;  /* 0x000000000f087348 */ /* 0x000fea0003c00000 */
[----:B------:R0:W1:Y:S02]  /*21430*/  SHFL.UP P6, R14, R13, R12, R11 ;  /* 0x0400000c0d0e7389 */ /* 0x00006400000c000b */
[----:B01----:R-:W-:Y:S01]  /*21440*/  ENDCOLLECTIVE ;  /* 0x000000000000791b */ /* 0x003fe20003800000 */
.L_x_1048:
[----:B------:R-:W-:Y:S01]  /*21450*/  MOV R12, 0x10 ;  /* 0x00000010000c7802 */ /* 0x000fe20000000f00 */
[----:B------:R-:W-:-:S05]  /*21460*/  IMAD.MOV.U32 R5, RZ, RZ, R14 ;  /* 0x000000ffff057224 */ /* 0x000fca00078e000e */
[----:B------:R-:W-:-:S04]  /*21470*/  SEL R5, R5, RZ, P2 ;  /* 0x000000ff05057207 */ /* 0x000fc80001000000 */
[----:B------:R-:W-:-:S05]  /*21480*/  IADD3 R3, R3, R5, RZ ;  /* 0x0000000503037210 */ /* 0x000fca0007ffe0ff */
[----:B------:R-:W-:-:S07]  /*21490*/  IMAD.MOV.U32 R13, RZ, RZ, R3 ;  /* 0x000000ffff0d7224 */ /* 0x000fce00078e0003 */
[----:B------:R-:W-:Y:S05]  /*214a0*/  WARPSYNC.COLLECTIVE R15, `(.L_x_1049) ;  /* 0x000000000f087348 */ /* 0x000fea0003c00000 */
[----:B------:R0:W1:Y:S02]  /*214b0*/  SHFL.UP P6, R14, R13, R12, R11 ;  /* 0x0400000c0d0e7389 */ /* 0x00006400000c000b */
[----:B01----:R-:W-:Y:S01]  /*214c0*/  ENDCOLLECTIVE ;  /* 0x000000000000791b */ /* 0x003fe20003800000 */
.L_x_1049:
[----:B------:R-:W-:Y:S01]  /*214d0*/  MOV R12, 0x1f ;  /* 0x0000001f000c7802 */ /* 0x000fe20000000f00 */
[----:B------:R-:W-:Y:S02]  /*214e0*/  IMAD.MOV.U32 R11, RZ, RZ, 0x1f ;  /* 0x0000001fff0b7424 */ /* 0x000fe400078e00ff */
[----:B------:R-:W-:-:S05]  /*214f0*/  IMAD.MOV.U32 R5, RZ, RZ, R14 ;  /* 0x000000ffff057224 */ /* 0x000fca00078e000e */
[----:B------:R-:W-:-:S04]  /*21500*/  SEL R5, R5, RZ, P3 ;  /* 0x000000ff05057207 */ /* 0x000fc80001800000 */
[----:B------:R-:W-:-:S05]  /*21510*/  IADD3 R5, R3, R5, RZ ;  /* 0x0000000503057210 */ /* 0x000fca0007ffe0ff */
[----:B------:R-:W-:-:S07]  /*21520*/  IMAD.MOV.U32 R13, RZ, RZ, R5 ;  /* 0x000000ffff0d7224 */ /* 0x000fce00078e0005 */
[----:B------:R-:W-:Y:S05]  /*21530*/  WARPSYNC.COLLECTIVE R15, `(.L_x_1050) ;  /* 0x000000000f087348 */ /* 0x000fea0003c00000 */
[----:B------:R0:W1:Y:S02]  /*21540*/  SHFL.IDX P6, R14, R13, R12, R11 ;  /* 0x0000000c0d0e7389 */ /* 0x00006400000c000b */
[----:B01----:R-:W-:Y:S01]  /*21550*/  ENDCOLLECTIVE ;  /* 0x000000000000791b */ /* 0x003fe20003800000 */
.L_x_1050:
[----:B------:R-:W-:Y:S01]  /*21560*/  MOV R6, R14 ;  /* 0x0000000e00067202 */ /* 0x000fe20000000f00 */
[----:B------:R-:W-:Y:S06]  /*21570*/  BRA `(.L_x_1051) ;  /* 0xffffffd400b47947 */ /* 0x000fec000383ffff */
.L_x_965:
[----:B------:R-:W-:Y:S01]  /*21580*/  BSSY B0, `(.L_x_1052) ;  /* 0x0000008000007945 */ /* 0x000fe20003800000 */
[----:B-----5:R-:W-:Y:S01]  /*21590*/  IMAD.MOV.U32 R13, RZ, RZ, R2 ;  /* 0x000000ffff0d7224 */ /* 0x020fe200078e0002 */
[----:B------:R-:W-:Y:S01]  /*215a0*/  MOV R12, 0x1 ;  /* 0x00000001000c7802 */ /* 0x000fe20000000f00 */
[----:B------:R-:W-:Y:S01]  /*215b0*/  IMAD.MOV.U32 R11, RZ, RZ, RZ ;  /* 0x000000ffff0b7224 */ /* 0x000fe200078e00ff */
[----:B------:R-:W-:-:S07]  /*215c0*/  MOV R15, 0xffffffff ;  /* 0xffffffff000f7802 */ /* 0x000fce0000000f00 */
[----:B01----:R-:W-:Y:S05]  /*215d0*/  WARPSYNC.COLLECTIVE R15, `(.L_x_1053) ;  /* 0x000000000f087348 */ /* 0x003fea0003c00000 */
[----:B------:R2:W3:Y:S02]  /*215e0*/  SHFL.UP P6, R14, R13, R12, R11 ;  /* 0x0400000c0d0e7389 */ /* 0x0004e400000c000b */
[----:B0123--:R-:W-:Y:S01]  /*215f0*/  ENDCOLLECTIVE ;  /* 0x000000000000791b */ /* 0x00ffe20003800000 */
.L_x_1053:
[----:B------:R-:W-:Y:S05]  /*21600*/  BSYNC B0 ;  /* 0x0000000000007941 */ /* 0x000fea0003800000 */
.L_x_1052:
[----:B------:R-:W2:Y:S01]  /*21610*/  LDL R3, [R1+0x8] ;  /* 0x0000080001037983 */ /* 0x000ea20000100800 */
[----:B------:R-:W-:Y:S01]  /*21620*/  MOV R12, 0x2 ;  /* 0x00000002000c7802 */ /* 0x000fe20000000f00 */
[----:B------:R-:W-:Y:S01]  /*21630*/  IMAD.MOV.U32 R11, RZ, RZ, RZ ;  /* 0x000000ffff0b7224 */ /* 0x000fe200078e00ff */
[----:B------:R-:W-:Y:S02]  /*21640*/  MOV R15, 0xffffffff ;  /* 0xffffffff000f7802 */ /* 0x000fe40000000f00 */
[----:B--2---:R-:W-:Y:S01]  /*21650*/  LOP3.LUT P4, RZ, R3, 0x1, RZ, 0xc0, !PT ;  /* 0x0000000103ff7812 */ /* 0x004fe2000788c0ff */
[----:B------:R-:W-:-:S05]  /*21660*/  IMAD.MOV.U32 R3, RZ, RZ, R14 ;  /* 0x000000ffff037224 */ /* 0x000fca00078e000e */
[----:B------:R-:W-:-:S04]  /*21670*/  SEL R3, R3, RZ, P4 ;  /* 0x000000ff03037207 */ /* 0x000fc80002000000 */
[----:B------:R-:W-:-:S05]  /*21680*/  IADD3 R3, R2, R3, RZ ;  /* 0x0000000302037210 */ /* 0x000fca0007ffe0ff */
[----:B------:R-:W-:-:S07]  /*21690*/  IMAD.MOV.U32 R13, RZ, RZ, R3 ;  /* 0x000000ffff0d7224 */ /* 0x000fce00078e0003 */
[----:B------:R-:W-:Y:S05]  /*216a0*/  WARPSYNC.COLLECTIVE R15, `(.L_x_1054) ;  /* 0x000000000f087348 */ /* 0x000fea0003c00000 */
[----:B------:R0:W1:Y:S02]  /*216b0*/  SHFL.UP P6, R14, R13, R12, R11 ;  /* 0x0400000c0d0e7389 */ /* 0x00006400000c000b */
[----:B01----:R-:W-:Y:S01]  /*216c0*/  ENDCOLLECTIVE ;  /* 0x000000000000791b */ /* 0x003fe20003800000 */
.L_x_1054:
        /* <DEDUP_REMOVED lines=8> */
.L_x_1055:
        /* <DEDUP_REMOVED lines=8> */
.L_x_1056:
        /* <DEDUP_REMOVED lines=8> */
.L_x_1057:
        /* <DEDUP_REMOVED lines=9> */
.L_x_1058:
[----:B------:R-:W-:Y:S01]  /*218e0*/  MOV R6, R14 ;  /* 0x0000000e00067202 */ /* 0x000fe20000000f00 */
[----:B------:R-:W-:Y:S06]  /*218f0*/  BRA `(.L_x_1059) ;  /* 0xffffffd400747947 */ /* 0x000fec000383ffff */
.L_x_967:
[----:B------:R-:W-:Y:S01]  /*21900*/  BSSY B0, `(.L_x_1060) ;  /* 0x0000006000007945 */ /* 0x000fe20003800000 */
[----:B------:R-:W-:Y:S01]  /*21910*/  PLOP3.LUT P6, PT, P6, PT, PT, 0x8, 0x0 ;  /* 0x000000000000781c */ /* 0x000fe200037ce170 */
[----:B------:R-:W-:-:S12]  /*21920*/  IMAD.MOV.U32 R15, RZ, RZ, -0x1 ;  /* 0xffffffffff0f7424 */ /* 0x000fd800078e00ff */
[----:B01----:R-:W-:Y:S05]  /*21930*/  WARPSYNC.COLLECTIVE R15, `(.L_x_1061) ;  /* 0x000000000f087348 */ /* 0x003fea0003c00000 */
[----:B------:R-:W-:Y:S01]  /*21940*/  VOTE.ANY R14, PT, P6 ;  /* 0x00000000000e7806 */ /* 0x000fe200030e0100 */
[----:B01----:R-:W-:Y:S06]  /*21950*/  ENDCOLLECTIVE ;  /* 0x000000000000791b */ /* 0x003fec0003800000 */
.L_x_1061:
[----:B------:R-:W-:Y:S05]  /*21960*/  BSYNC B0 ;  /* 0x0000000000007941 */ /* 0x000fea0003800000 */
.L_x_1060:
[----:B------:R-:W-:Y:S01]  /*21970*/  MOV R3, R14 ;  /* 0x0000000e00037202 */ /* 0x000fe20000000f00 */
[----:B------:R-:W-:Y:S01]  /*21980*/  IMAD.MOV.U32 R13, RZ, RZ, R2 ;  /* 0x000000ffff0d7224 */ /* 0x000fe200078e0002 */
[----:B------:R-:W-:Y:S01]  /*21990*/  MOV R15, 0xffffffff ;  /* 0xffffffff000f7802 */ /* 0x000fe20000000f00 */
[----:B------:R-:W-:Y:S01]  /*219a0*/  IMAD.MOV.U32 R11, RZ, RZ, 0x1f ;  /* 0x0000001fff0b7424 */ /* 0x000fe200078e00ff */
[----:B------:R-:W0:Y:S02]  /*219b0*/  POPC R4, R3 ;  /* 0x0000000300047309 */ /* 0x000e240000000000 */
[----:B0-----:R-:W-:-:S07]  /*219c0*/  MOV R12, R4 ;  /* 0x00000004000c7202 */ /* 0x001fce0000000f00 */
[----:B------:R-:W-:Y:S05]  /*219d0*/  WARPSYNC.COLLECTIVE R15, `(.L_x_1062) ;  /* 0x000000000f087348 */ /* 0x000fea0003c00000 */
[----:B------:R0:W1:Y:S02]  /*219e0*/  SHFL.IDX P6, R14, R13, R12, R11 ;  /* 0x0000000c0d0e7389 */ /* 0x00006400000c000b */
[----:B01----:R-:W-:Y:S01]  /*219f0*/  ENDCOLLECTIVE ;  /* 0x000000000000791b */ /* 0x003fe20003800000 */
.L_x_1062:
[----:B------:R-:W-:Y:S01]  /*21a00*/  IMAD.MOV.U32 R17, RZ, RZ, R14 ;  /* 0x000000ffff117224 */ /* 0x000fe200078e000e */
[----:B------:R-:W-:Y:S06]  /*21a10*/  BRA `(.L_x_1063) ;  /* 0xffffffd400647947 */ /* 0x000fec000383ffff */
.L_x_969:
[----:B------:R-:W-:Y:S01]  /*21a20*/  BSSY B0, `(.L_x_1064) ;  /* 0x0000007000007945 */ /* 0x000fe20003800000 */
[----:B------:R-:W-:Y:S01]  /*21a30*/  MOV R13, R5 ;  /* 0x00000005000d7202 */ /* 0x000fe20000000f00 */
[----:B------:R-:W-:Y:S01]  /*21a40*/  IMAD.MOV.U32 R11, RZ, RZ, 0x1f ;  /* 0x0000001fff0b7424 */ /* 0x000fe200078e00ff */
[----:B------:R-:W-:-:S07]  /*21a50*/  MOV R15, 0xffffffff ;  /* 0xffffffff000f7802 */ /* 0x000fce0000000f00 */
[----:B01-3--:R-:W-:Y:S05]  /*21a60*/  WARPSYNC.COLLECTIVE R15, `(.L_x_1065) ;  /* 0x000000000f087348 */ /* 0x00bfea0003c00000 */
[----:B------:R2:W4:Y:S02]  /*21a70*/  SHFL.IDX P6, R14, R13, R12, R11 ;  /* 0x0000000c0d0e7389 */ /* 0x00052400000c000b */
[----:B01234-:R-:W-:Y:S01]  /*21a80*/  ENDCOLLECTIVE ;  /* 0x000000000000791b */ /* 0x01ffe20003800000 */
.L_x_1065:
[----:B------:R-:W-:Y:S05]  /*21a90*/  BSYNC B0 ;  /* 0x0000000000007941 */ /* 0x000fea0003800000 */
.L_x_1064:
[----:B------:R-:W-:Y:S01]  /*21aa0*/  IMAD.MOV.U32 R2, RZ, RZ, R14 ;  /* 0x000000ffff027224 */ /* 0x000fe200078e000e */
[----:B------:R-:W-:Y:S06]  /*21ab0*/  BRA `(.L_x_968) ;  /* 0xffffffd400587947 */ /* 0x000fec000383ffff */
.L_x_973:
[----:B0-----:R0:W2:Y:S02]  /*21ac0*/  SYNCS.PHASECHK.TRANS64.TRYWAIT P0, [R0+URZ+0x34820], R3 ;  /* 0x03482003000075a7 */ /* 0x0010a4000800017f */
[----:B--2---:R-:W-:Y:S05]  /*21ad0*/  @!P0 NANOSLEEP.SYNCS 0x989680 ;  /* 0x009896800000895d */ /* 0x004fea0003900000 */
[----:B------:R-:W2:Y:S02]  /*21ae0*/  @!P0 SYNCS.PHASECHK.TRANS64 P0, [R0+URZ+0x34820], R3 ;  /* 0x03482003000085a7 */ /* 0x000ea4000800007f */
[----:B--2---:R-:W-:Y:S05]  /*21af0*/  @!P0 BRA `(.L_x_973) ;  /* 0xfffffffc00f08947 */ /* 0x004fea000383ffff */
[----:B------:R-:W-:Y:S05]  /*21b00*/  BRA `(.L_x_1066) ;  /* 0xffffffd800487947 */ /* 0x000fea000383ffff */
.L_x_974:
[----:B------:R-:W2:Y:S01]  /*21b10*/  S2R R2, SR_TID.X ;  /* 0x0000000000027919 */ /* 0x000ea20000002100 */
[----:B------:R-:W-:Y:S01]  /*21b20*/  BSSY B0, `(.L_x_1067) ;  /* 0x000000a000007945 */ /* 0x000fe20003800000 */
[----:B------:R-:W-:Y:S01]  /*21b30*/  IMAD.MOV.U32 R12, RZ, RZ, RZ ;  /* 0x000000ffff0c7224 */ /* 0x000fe200078e00ff */
[----:B------:R-:W-:Y:S01]  /*21b40*/  MOV R11, 0x1f ;  /* 0x0000001f000b7802 */ /* 0x000fe20000000f00 */
[----:B------:R-:W-:Y:S01]  /*21b50*/  IMAD.MOV.U32 R15, RZ, RZ, -0x1 ;  /* 0xffffffffff0f7424 */ /* 0x000fe200078e00ff */
[----:B--2---:R-:W-:-:S04]  /*21b60*/  SHF.R.U32.HI R2, RZ, 0x5, R2 ;  /* 0x00000005ff027819 */ /* 0x004fc80000011602 */
[----:B------:R-:W-:-:S04]  /*21b70*/  LOP3.LUT R2, R2, 0x3, RZ, 0xc0, !PT ;  /* 0x0000000302027812 */ /* 0x000fc800078ec0ff */
[----:B------:R-:W-:-:S07]  /*21b80*/  MOV R13, R2 ;  /* 0x00000002000d7202 */ /* 0x000fce0000000f00 */
[----:B01----:R-:W-:Y:S05]  /*21b90*/  WARPSYNC.COLLECTIVE R15, `(.L_x_1068) ;  /* 0x000000000f087348 */ /* 0x003fea0003c00000 */
[----:B------:R2:W3:Y:S02]  /*21ba0*/  SHFL.IDX P6, R14, R13, R12, R11 ;  /* 0x0000000c0d0e7389 */ /* 0x0004e400000c000b */
[----:B0123--:R-:W-:Y:S01]  /*21bb0*/  ENDCOLLECTIVE ;  /* 0x000000000000791b */ /* 0x00ffe20003800000 */
.L_x_1068:
[----:B------:R-:W-:Y:S05]  /*21bc0*/  BSYNC B0 ;  /* 0x0000000000007941 */ /* 0x000fea0003800000 */
.L_x_1067:
[----:B------:R-:W-:Y:S05]  /*21bd0*/  BRA `(.L_x_1069) ;  /* 0xffffffd800307947 */ /* 0x000fea000383ffff */
.L_x_975:
[----:B------:R-:W-:Y:S01]  /*21be0*/  BSSY B0, `(.L_x_1070) ;  /* 0x0000006000007945 */ /* 0x000fe20003800000 */
[----:B------:R-:W-:-:S07]  /*21bf0*/  MOV R15, 0xffffffff ;  /* 0xffffffff000f7802 */ /* 0x000fce0000000f00 */
[----:B012---:R-:W-:Y:S05]  /*21c00*/  WARPSYNC.COLLECTIVE R15, `(.L_x_1071) ;  /* 0x000000000f0c7348 */ /* 0x007fea0003c00000 */
[----:B------:R-:W-:Y:S02]  /*21c10*/  ELECT P6, UR62, PT ;  /* 0x00000000003e782f */ /* 0x000fe400038c0000 */
[----:B------:R-:W-:Y:S01]  /*21c20*/  MOV R14, UR62 ;  /* 0x0000003e000e7c02 */ /* 0x000fe20008000f00 */
[----:B012---:R-:W-:Y:S10]  /*21c30*/  ENDCOLLECTIVE ;  /* 0x000000000000791b */ /* 0x007ff40003800000 */
.L_x_1071:
[----:B------:R-:W-:Y:S05]  /*21c40*/  BSYNC B0 ;  /* 0x0000000000007941 */ /* 0x000fea0003800000 */
.L_x_1070:
[----:B------:R-:W-:Y:S05]  /*21c50*/  BRA `(.L_x_1072) ;  /* 0xffffffd800247947 */ /* 0x000fea000383ffff */
.L_x_977:
[----:B0-----:R0:W2:Y:S02]  /*21c60*/  SYNCS.PHASECHK.TRANS64.TRYWAIT P0, [R6+URZ], R5 ;  /* 0x00000005060075a7 */ /* 0x0010a4000800017f */
[----:B--2---:R-:W-:Y:S05]  /*21c70*/  @!P0 NANOSLEEP.SYNCS 0x989680 ;  /* 0x009896800000895d */ /* 0x004fea0003900000 */
[----:B------:R-:W2:Y:S02]  /*21c80*/  @!P0 SYNCS.PHASECHK.TRANS64 P0, [R6+URZ], R5 ;  /* 0x00000005060085a7 */ /* 0x000ea4000800007f */
[----:B--2---:R-:W-:Y:S05]  /*21c90*/  @!P0 BRA `(.L_x_977) ;  /* 0xfffffffc00f08947 */ /* 0x004fea000383ffff */
[----:B------:R-:W-:Y:S05]  /*21ca0*/  BRA `(.L_x_1073) ;  /* 0xffffffd800607947 */ /* 0x000fea000383ffff */
.L_x_978:
[----:B--2---:R2:W3:Y:S02]  /*21cb0*/  SYNCS.PHASECHK.TRANS64.TRYWAIT P0, [R7+URZ], R2 ;  /* 0x00000002070075a7 */ /* 0x0044e4000800017f */
[----:B---3--:R-:W-:Y:S05]  /*21cc0*/  @!P0 NANOSLEEP.SYNCS 0x989680 ;  /* 0x009896800000895d */ /* 0x008fea0003900000 */
[----:B------:R-:W3:Y:S02]  /*21cd0*/  @!P0 SYNCS.PHASECHK.TRANS64 P0, [R7+URZ], R2 ;  /* 0x00000002070085a7 */ /* 0x000ee4000800007f */
[----:B---3--:R-:W-:Y:S05]  /*21ce0*/  @!P0 BRA `(.L_x_978) ;  /* 0xfffffffc00f08947 */ /* 0x008fea000383ffff */
[----:B------:R-:W-:Y:S05]  /*21cf0*/  BRA `(.L_x_1074) ;  /* 0xffffffd800547947 */ /* 0x000fea000383ffff */
.L_x_980:
[----:B---3--:R3:W4:Y:S02]  /*21d00*/  SYNCS.PHASECHK.TRANS64.TRYWAIT P0, [R4+URZ], R5 ;  /* 0x00000005040075a7 */ /* 0x008724000800017f */
[----:B----4-:R-:W-:Y:S05]  /*21d10*/  @!P0 NANOSLEEP.SYNCS 0x989680 ;  /* 0x009896800000895d */ /* 0x010fea0003900000 */
[----:B------:R-:W4:Y:S02]  /*21d20*/  @!P0 SYNCS.PHASECHK.TRANS64 P0, [R4+URZ], R5 ;  /* 0x00000005040085a7 */ /* 0x000f24000800007f */
[----:B----4-:R-:W-:Y:S05]  /*21d30*/  @!P0 BRA `(.L_x_980) ;  /* 0xfffffffc00f08947 */ /* 0x010fea000383ffff */
[----:B------:R-:W-:Y:S05]  /*21d40*/  BRA `(.L_x_1075) ;  /* 0xffffffd8005c7947 */ /* 0x000fea000383ffff */
.L_x_1076:
        /* <DEDUP_REMOVED lines=11> */
.L_x_15109:


//--------------------- .text._ZN7cutlass13device_kernelIN5flash11enable_sm90INS1_16FlashAttnFwdSm90INS1_25CollectiveMainloopFwdSm90ILi2EN4cute5tupleIJNS5_1CILi1EEES8_S8_EEENS6_IJNS7_ILi128EEENS7_ILi96EEENS7_ILi192EEEEEELi128ENS_6half_tEfNS_4arch4Sm90ELb0ELb1ELb0ELb0ELb0ELb0ELb0ELb1ELb1ELb1ELb0ELb0EEENS1_21CollectiveEpilogueFwdINS6_IJSA_SA_SB_EEES9_SE_SG_Li256ELb0ELb1ELb0ELb0EEENS1_30DynamicPersistentTileSchedulerILi256ELi128ELb0ELb1ELb1EEEEEEEEEvNT_6ParamsE --------------------------
	.section	.text._ZN7cutlass13device_kernelIN5flash11enable_sm90INS1_16FlashAttnFwdSm90INS1_25CollectiveMainloopFwdSm90ILi2EN4cute5tupleIJNS5_1CILi1EEES8_S8_EEENS6_IJNS7_ILi128EEENS7_ILi96EEENS7_ILi192EEEEEELi128ENS_6half_tEfNS_4arch4Sm90ELb0ELb1ELb0ELb0ELb0ELb0ELb0ELb1ELb1ELb1ELb0ELb0EEENS1_21CollectiveEpilogueFwdINS6_IJSA_SA_SB_EEES9_SE_SG_Li256ELb0ELb1ELb0ELb0EEENS1_30DynamicPersistentTileSchedulerILi256ELi128ELb0ELb1ELb1EEEEEEEEEvNT_6ParamsE,"ax",@progbits
	.align	128
.text._ZN7cutlass13device_kernelIN5flash11enable_sm90INS1_16FlashAttnFwdSm90INS1_25CollectiveMainloopFwdSm90ILi2EN4cute5tupleIJNS5_1CILi1EEES8_S8_EEENS6_IJNS7_ILi128EEENS7_ILi96EEENS7_ILi192EEEEEELi128ENS_6half_tEfNS_4arch4Sm90ELb0ELb1ELb0ELb0ELb0ELb0ELb0ELb1ELb1ELb1ELb0ELb0EEENS1_21CollectiveEpilogueFwdINS6_IJSA_SA_SB_EEES9_SE_SG_Li256ELb0ELb1ELb0ELb0EEENS1_30DynamicPersistentTileSchedulerILi256ELi128ELb0ELb1ELb1EEEEEEEEEvNT_6ParamsE:
        .type           _ZN7cutlass13device_kernelIN5flash11enable_sm90INS1_16FlashAttnFwdSm90INS1_25CollectiveMainloopFwdSm90ILi2EN4cute5tupleIJNS5_1CILi1EEES8_S8_EEENS6_IJNS7_ILi128EEENS7_ILi96EEENS7_ILi192EEEEEELi128ENS_6half_tEfNS_4arch4Sm90ELb0ELb1ELb0ELb0ELb0ELb0ELb0ELb1ELb1ELb1ELb0ELb0EEENS1_21CollectiveEpilogueFwdINS6_IJSA_SA_SB_EEES9_SE_SG_Li256ELb0ELb1ELb0ELb0EEENS1_30DynamicPersistentTileSchedulerILi256ELi128ELb0ELb1ELb1EEEEEEEEEvNT_6ParamsE,@function
        .size           _ZN7cutlass13device_kernelIN5flash11enable_sm90INS1_16FlashAttnFwdSm90INS1_25CollectiveMainloopFwdSm90ILi2EN4cute5tupleIJNS5_1CILi1EEES8_S8_EEENS6_IJNS7_ILi128EEENS7_ILi96EEENS7_ILi192EEEEEELi128ENS_6half_tEfNS_4arch4Sm90ELb0ELb1ELb0ELb0ELb0ELb0ELb0ELb1ELb1ELb1ELb0ELb0EEENS1_21CollectiveEpilogueFwdINS6_IJSA_SA_SB_EEES9_SE_SG_Li256ELb0ELb1ELb0ELb0EEENS1_30DynamicPersistentTileSchedulerILi256ELi128ELb0ELb1ELb1EEEEEEEEEvNT_6ParamsE,(.L_x_15110 - _ZN7cutlass13device_kernelIN5flash11enable_sm90INS1_16FlashAttnFwdSm90INS1_25CollectiveMainloopFwdSm90ILi2EN4cute5tupleIJNS5_1CILi1EEES8_S8_EEENS6_IJNS7_ILi128EEENS7_ILi96EEENS7_ILi192EEEEEELi128ENS_6half_tEfNS_4arch4Sm90ELb0ELb1ELb0ELb0ELb0ELb0ELb0ELb1ELb1ELb1ELb0ELb0EEENS1_21CollectiveEpilogueFwdINS6_IJSA_SA_SB_EEES9_SE_SG_Li256ELb0ELb1ELb0ELb0EEENS1_30DynamicPersistentTileSchedulerILi256ELi128ELb0ELb1ELb1EEEEEEEEEvNT_6ParamsE)
        .other          _ZN7cutlass13device_kernelIN5flash11enable_sm90INS1_16FlashAttnFwdSm90INS1_25CollectiveMainloopFwdSm90ILi2EN4cute5tupleIJNS5_1CILi1EEES8_S8_EEENS6_IJNS7_ILi128EEENS7_ILi96EEENS7_ILi192EEEEEELi128ENS_6half_tEfNS_4arch4Sm90ELb0ELb1ELb0ELb0ELb0ELb0ELb0ELb1ELb1ELb1ELb0ELb0EEENS1_21CollectiveEpilogueFwdINS6_IJSA_SA_SB_EEES9_SE_SG_Li256ELb0ELb1ELb0ELb0EEENS1_30DynamicPersistentTileSchedulerILi256ELi128ELb0ELb1ELb1EEEEEEEEEvNT_6ParamsE,@"STO_CUDA_ENTRY STV_DEFAULT"
_ZN7cutlass13device_kernelIN5flash11enable_sm90INS1_16FlashAttnFwdSm90INS1_25CollectiveMainloopFwdSm90ILi2EN4cute5tupleIJNS5_1CILi1EEES8_S8_EEENS6_IJNS7_ILi128EEENS7_ILi96EEENS7_ILi192EEEEEELi128ENS_6half_tEfNS_4arch4Sm90ELb0ELb1ELb0ELb0ELb0ELb0ELb0ELb1ELb1ELb1ELb0ELb0EEENS1_21CollectiveEpilogueFwdINS6_IJSA_SA_SB_EEES9_SE_SG_Li256ELb0ELb1ELb0ELb0EEENS1_30DynamicPersistentTileSchedulerILi256ELi128ELb0ELb1ELb1EEEEEEEEEvNT_6ParamsE:
        /* <DEDUP_REMOVED lines=18> */
.L_x_1078:
[----:B------:R-:W-:Y:S05]  /*0120*/  BSYNC B0 ;  /* 0x0000000000007941 */ /* 0x000fea0003800000 */
.L_x_1077:
        /* <DEDUP_REMOVED lines=41> */
.L_x_1079:
        /* <DEDUP_REMOVED lines=22> */
.L_x_1080:
        /* <DEDUP_REMOVED lines=18> */
.L_x_1081:
        /* <DEDUP_REMOVED lines=22> */
.L_x_1082:
        /* <DEDUP_REMOVED lines=22> */
.L_x_1083:
        /* <DEDUP_REMOVED lines=8> */
.L_x_1085:
[----:B------:R-:W-:-:S08]  /*0980*/  NOP ;  /* 0x0000000000007918 */ /* 0x000fd00000000000 */
[----:B------:R-:W1:Y:S02]  /*0990*/  USETMAXREG.TRY_ALLOC.CTAPOOL UP0, 0xf0 ;  /* 0x000000f0000079c8 */ /* 0x000e640008000600 */
[----:B-1----:R-:W-:-:S13]  /*09a0*/  PLOP3.LUT P0, PT, PT, PT, UP0, 0x80, 0x0 ;  /* 0x000000000000781c */ /* 0x002fda0003f0f008 */
[----:B------:R-:W-:Y:S05]  /*09b0*/  @!P0 BRA `(.L_x_1085) ;  /* 0xfffffffc00f08947 */ /* 0x000fea000383ffff */
[----:B------:R-:W1:Y:S08]  /*09c0*/  S2UR UR4, SR_CTAID.X ;  /* 0x00000000000479c3 */ /* 0x000e700000002500 */
[----:B------:R-:W-:Y:S08]  /*09d0*/  BAR.ARV 0x4, 0x180 ;  /* 0x0106000000007b1d */ /* 0x000ff00000002000 */
[----:B------:R-:W1:Y:S08]  /*09e0*/  LDC R0, c[0x0][0xc38] ;  /* 0x00030e00ff007b82 */ /* 0x000e700000000800 */
[----:B------:R-:W-:Y:S06]  /*09f0*/  BAR.ARV 0x8, 0x180 ;  /* 0x0206000000007b1d */ /* 0x000fec0000002000 */
[----:B-1----:R-:W-:-:S13]  /*0a00*/  ISETP.LE.AND P0, PT, R0, UR4, PT ;  /* 0x0000000400007c0c */ /* 0x002fda000bf03270 */
[----:B------:R-:W-:Y:S05]  /*0a10*/  @P0 EXIT ;  /* 0x000000000000094d */ /* 0x000fea0003800000 */
[----:B------:R-:W2:Y:S01]  /*0a20*/  LDL R3, [R1+0x1c] ;  /* 0x00001c0001037983 */ /* 0x000ea20000100800 */
[----:B------:R-:W-:Y:S01]  /*0a30*/  IMAD.MOV.U32 R165, RZ, RZ, RZ ;  /* 0x000000ffffa57224 */ /* 0x000fe200078e00ff */
[----:B------:R-:W-:Y:S01]  /*0a40*/  UMOV UR38, URZ ;  /* 0x0000003f00267c82 */ /* 0x000fe20008000000 */
[----:B------:R-:W-:Y:S01]  /*0a50*/  UMOV UR36, URZ ;  /* 0x0000003f00247c82 */ /* 0x000fe20008000000 */
[----:B0-----:R-:W0:Y:S02]  /*0a60*/  S2R R2, SR_TID.X ;  /* 0x0000000000027919 */ /* 0x001e240000002100 */
[----:B0-----:R-:W-:-:S05]  /*0a70*/  VIADD R173, R2, 0xffffff80 ;  /* 0xffffff8002ad7836 */ /* 0x001fca0000000000 */
[----:B------:R-:W-:-:S04]  /*0a80*/  SHF.R.S32.HI R0, RZ, 0x1f, R173 ;  /* 0x0000001fff007819 */ /* 0x000fc800000114ad */
[CC--:B------:R-:W-:Y:S02]  /*0a90*/  LEA.HI R2, R0.reuse, R173.reuse, RZ, 0x7 ;  /* 0x000000ad00027211 */ /* 0x0c0fe400078f38ff */
[-C--:B------:R-:W-:Y:S02]  /*0aa0*/  LEA.HI R4, R0, R173.reuse, RZ, 0x5 ;  /* 0x000000ad00047211 */ /* 0x080fe400078f28ff */
[----:B------:R-:W-:Y:S02]  /*0ab0*/  LOP3.LUT R166, R2, 0xffffff80, RZ, 0xc0, !PT ;  /* 0xffffff8002a67812 */ /* 0x000fe400078ec0ff */
[-C--:B------:R-:W-:Y:S01]  /*0ac0*/  LEA.HI R11, R0, R173.reuse, RZ, 0x2 ;  /* 0x000000ad000b7211 */ /* 0x080fe200078f10ff */
[----:B------:R-:W-:Y:S01]  /*0ad0*/  IMAD.SHL.U32 R5, R4, 0x20, RZ ;  /* 0x0000002004057824 */ /* 0x000fe200078e00ff */
[----:B------:R-:W-:Y:S01]  /*0ae0*/  LEA.HI R164, R0, R173, RZ, 0x3 ;  /* 0x000000ad00a47211 */ /* 0x000fe200078f18ff */
[----:B------:R-:W-:Y:S01]  /*0af0*/  IMAD.IADD R166, R173, 0x1, -R166 ;  /* 0x00000001ada67824 */ /* 0x000fe200078e0aa6 */
[----:B------:R-:W-:-:S02]  /*0b00*/  SHF.R.S32.HI R167, RZ, 0x7, R2 ;  /* 0x00000007ffa77819 */ /* 0x000fc40000011402 */
[----:B------:R-:W-:Y:S02]  /*0b10*/  LOP3.LUT R162, R164, 0xfffffff8, RZ, 0xc0, !PT ;  /* 0xfffffff8a4a27812 */ /* 0x000fe400078ec0ff */
[----:B------:R-:W-:Y:S02]  /*0b20*/  SHF.R.S32.HI R7, RZ, 0x1f, R166 ;  /* 0x0000001fff077819 */ /* 0x000fe400000114a6 */
[----:B------:R-:W-:Y:S01]  /*0b30*/  LEA.HI R2, R2, R167, RZ, 0x1 ;  /* 0x000000a702027211 */ /* 0x000fe200078f08ff */
[----:B------:R-:W-:Y:S01]  /*0b40*/  IMAD.IADD R162, R173, 0x1, -R162 ;  /* 0x00000001ada27824 */ /* 0x000fe200078e0aa2 */
[CC--:B------:R-:W-:Y:S02]  /*0b50*/  LEA.HI R8, R7.reuse, R166.reuse, RZ, 0x2 ;  /* 0x000000a607087211 */ /* 0x0c0fe400078f10ff */
[----:B------:R-:W-:Y:S01]  /*0b60*/  LEA.HI R7, R7, R166, RZ, 0x5 ;  /* 0x000000a607077211 */ /* 0x000fe200078f28ff */
[----:B------:R-:W-:Y:S01]  /*0b70*/  IMAD.SHL.U32 R23, R162, 0x8, RZ ;  /* 0x00000008a2177824 */ /* 0x000fe200078e00ff */
[----:B------:R-:W-:-:S02]  /*0b80*/  SHF.R.S32.HI R9, RZ, 0x2, R8 ;  /* 0x00000002ff097819 */ /* 0x000fc40000011408 */
[----:B------:R-:W-:Y:S01]  /*0b90*/  SHF.R.S32.HI R10, RZ, 0x1f, R8 ;  /* 0x0000001fff0a7819 */ /* 0x000fe20000011408 */
[----:B------:R-:W-:Y:S01]  /*0ba0*/  VIADD R160, R23, 0x40 ;  /* 0x0000004017a07836 */ /* 0x000fe20000000000 */
[----:B------:R-:W-:Y:S02]  /*0bb0*/  LOP3.LUT R5, R5, 0xfffffc00, RZ, 0xc0, !PT ;  /* 0xfffffc0005057812 */ /* 0x000fe400078ec0ff */
[----:B------:R-:W-:Y:S02]  /*0bc0*/  LEA.HI R10, R10, R9, RZ, 0x3 ;  /* 0x000000090a0a7211 */ /* 0x000fe400078f18ff */
[----:B------:R-:W-:Y:S02]  /*0bd0*/  SHF.R.S32.HI R7, RZ, 0x5, R7 ;  /* 0x00000005ff077819 */ /* 0x000fe40000011407 */
[----:B------:R-:W-:Y:S02]  /*0be0*/  LOP3.LUT R10, R10, 0xfffffff8, RZ, 0xc0, !PT ;  /* 0xfffffff80a0a7812 */ /* 0x000fe400078ec0ff */
[----:B------:R-:W-:-:S02]  /*0bf0*/  LOP3.LUT R2, R2, 0x3fffffe, RZ, 0xc0, !PT ;  /* 0x03fffffe02027812 */ /* 0x000fc400078ec0ff */
[----:B------:R-:W-:Y:S01]  /*0c00*/  SHF.R.S32.HI R164, RZ, 0x3, R164 ;  /* 0x00000003ffa47819 */ /* 0x000fe200000114a4 */
[----:B------:R-:W-:Y:S01]  /*0c10*/  IMAD.IADD R10, R9, 0x1, -R10 ;  /* 0x00000001090a7824 */ /* 0x000fe200078e0a0a */
[----:B------:R-:W-:Y:S01]  /*0c20*/  SHF.R.S32.HI R172, RZ, 0x1f, R23 ;  /* 0x0000001fffac7819 */ /* 0x000fe20000011417 */
[----:B------:R-:W-:Y:S01]  /*0c30*/  IMAD.IADD R2, R167, 0x1, -R2 ;  /* 0x00000001a7027824 */ /* 0x000fe200078e0a02 */
[----:B------:R-:W-:Y:S01]  /*0c40*/  SHF.R.S32.HI R171, RZ, 0x1f, R160 ;  /* 0x0000001fffab7819 */ /* 0x000fe200000114a0 */
[----:B------:R-:W-:-:S04]  /*0c50*/  IMAD R7, R7, 0x10, R10 ;  /* 0x0000001007077824 */ /* 0x000fc800078e020a */
[----:B------:R-:W-:Y:S01]  /*0c60*/  IMAD R168, R2, 0x40, R7 ;  /* 0x0000004002a87824 */ /* 0x000fe200078e0207 */
[----:B--2---:R-:W-:Y:S02]  /*0c70*/  R2UR UR5, R3 ;  /* 0x00000000030572ca */ /* 0x004fe400000e0000 */
[----:B------:R-:W-:-:S04]  /*0c80*/  LEA.HI R3, R0, R173, RZ, 0x4 ;  /* 0x000000ad00037211 */ /* 0x000fc800078f20ff */
[----:B------:R-:W-:Y:S02]  /*0c90*/  SHF.R.S32.HI R6, RZ, 0x4, R3 ;  /* 0x00000004ff067819 */ /* 0x000fe40000011403 */
[C---:B------:R-:W-:Y:S02]  /*0ca0*/  LOP3.LUT R4, R3.reuse, 0x3fffff0, RZ, 0xc0, !PT ;  /* 0x03fffff003047812 */ /* 0x040fe400078ec0ff */
[----:B------:R-:W-:-:S03]  /*0cb0*/  LEA.HI R3, R3, R6, RZ, 0x1 ;  /* 0x0000000603037211 */ /* 0x000fc600078f08ff */
[----:B------:R-:W-:Y:S01]  /*0cc0*/  IMAD.IADD R4, R173, 0x1, -R4 ;  /* 0x00000001ad047824 */ /* 0x000fe200078e0a04 */
[----:B------:R-:W-:Y:S01]  /*0cd0*/  LOP3.LUT R3, R3, 0x1ffffffe, RZ, 0xc0, !PT ;  /* 0x1ffffffe03037812 */ /* 0x000fe200078ec0ff */
[----:B------:R-:W-:Y:S02]  /*0ce0*/  ULOP3.LUT UR5, UR5, 0x1, URZ, 0xfc, !UPT ;  /* 0x0000000105057892 */ /* 0x000fe4000f8efc3f */
[----:B------:R-:W-:Y:S02]  /*0cf0*/  IMAD R4, R4, 0x40, R5 ;  /* 0x0000004004047824 */ /* 0x000fe400078e0205 */
[----:B------:R-:W-:Y:S01]  /*0d00*/  IMAD.IADD R3, R6, 0x1, -R3 ;  /* 0x0000000106037824 */ /* 0x000fe200078e0a03 */
[----:B------:R-:W-:Y:S01]  /*0d10*/  LOP3.LUT R6, R11, 0xfffffffc, RZ, 0xc0, !PT ;  /* 0xfffffffc0b067812 */ /* 0x000fe200078ec0ff */
[----:B------:R-:W-:Y:S02]  /*0d20*/  IMAD.U32 R170, RZ, RZ, UR5 ;  /* 0x00000005ffaa7e24 */ /* 0x000fe4000f8e00ff */
[----:B------:R-:W-:Y:S01]  /*0d30*/  IMAD R169, R3, 0x8, R4 ;  /* 0x0000000803a97824 */ /* 0x000fe200078e0204 */
[----:B------:R-:W-:Y:S01]  /*0d40*/  LOP3.LUT R3, R8, 0x7ffffffc, RZ, 0xc0, !PT ;  /* 0x7ffffffc08037812 */ /* 0x000fe200078ec0ff */
[----:B------:R-:W-:-:S04]  /*0d50*/  IMAD.IADD R6, R173, 0x1, -R6 ;  /* 0x00000001ad067824 */ /* 0x000fc800078e0a06 */
[----:B------:R-:W-:Y:S01]  /*0d60*/  IMAD.IADD R18, R166, 0x1, -R3 ;  /* 0x00000001a6127824 */ /* 0x000fe200078e0a03 */
[----:B------:R-:W-:-:S04]  /*0d70*/  LEA.HI R0, R6, R6, RZ, 0x1 ;  /* 0x0000000606007211 */ /* 0x000fc800078f08ff */
[----:B------:R-:W-:Y:S01]  /*0d80*/  LOP3.LUT R5, R0, 0x1ffffffe, RZ, 0xc0, !PT ;  /* 0x1ffffffe00057812 */ /* 0x000fe200078ec0ff */
[----:B------:R-:W-:-:S04]  /*0d90*/  IMAD.U32 R0, RZ, RZ, UR4 ;  /* 0x00000004ff007e24 */ /* 0x000fc8000f8e00ff */
[----:B------:R-:W-:-:S04]  /*0da0*/  IMAD.IADD R5, R6, 0x1, -R5 ;  /* 0x0000000106057824 */ /* 0x000fc800078e0a05 */
[----:B------:R-:W-:-:S07]  /*0db0*/  IMAD R19, R5, 0x8, R168 ;  /* 0x0000000805137824 */ /* 0x000fce00078e02a8 */
.L_x_1182:
[----:B0----5:R-:W0:Y:S01]  /*0dc0*/  LDC R5, c[0x0][0xc60] ;  /* 0x00031800ff057b82 */ /* 0x021e220000000800 */
[----:B--2---:R-:W-:Y:S01]  /*0dd0*/  IMAD.MOV.U32 R2, RZ, RZ, R0 ;  /* 0x000000ffff027224 */ /* 0x004fe200078e0000 */
[----:B------:R-:W-:Y:S01]  /*0de0*/  ULDC UR4, c[0x0][0xc78] ;  /* 0x00031e0000047ab9 */ /* 0x000fe20000000800 */
[----:B0-----:R-:W-:-:S13]  /*0df0*/  ISETP.NE.AND P0, PT, R5, 0x1, PT ;  /* 0x000000010500780c */ /* 0x001fda0003f05270 */
[----:B---3--:R-:W0:Y:S08]  /*0e00*/  @P0 LDC R3, c[0x0][0xc64] ;  /* 0x00031900ff030b82 */ /* 0x008e300000000800 */
[----:B------:R-:W1:Y:S01]  /*0e10*/  @P0 LDC R4, c[0x0][0xc68] ;  /* 0x00031a00ff040b82 */ /* 0x000e620000000800 */
[----:B0-----:R-:W-:-:S05]  /*0e20*/  @P0 IMAD.HI.U32 R3, R0, R3, RZ ;  /* 0x0000000300030227 */ /* 0x001fca00078e00ff */
[----:B-1----:R-:W-:-:S04]  /*0e30*/  @P0 SHF.R.U32.HI R2, RZ, R4, R3 ;  /* 0x00000004ff020219 */ /* 0x002fc80000011603 */
[----:B------:R-:W-:Y:S01]  /*0e40*/  ISETP.GE.AND P0, PT, R2, UR4, PT ;  /* 0x0000000402007c0c */ /* 0x000fe2000bf06270 */
[----:B------:R-:W-:-:S04]  /*0e50*/  IMAD.MOV R3, RZ, RZ, -R2 ;  /* 0x000000ffff037224 */ /* 0x000fc800078e0a02 */
[----:B------:R-:W-:-:S08]  /*0e60*/  IMAD R15, R5, R3, R0 ;  /* 0x00000003050f7224 */ /* 0x000fd000078e0200 */
[----:B----4-:R-:W-:Y:S05]  /*0e70*/  @!P0 BRA `(.L_x_1086) ;  /* 0x0000000000208947 */ /* 0x010fea0003800000 */
[----:B------:R-:W0:Y:S01]  /*0e80*/  LDC R3, c[0x0][0xc6c] ;  /* 0x00031b00ff037b82 */ /* 0x000e220000000800 */
[----:B------:R-:W-:Y:S01]  /*0e90*/  IMAD.MOV.U32 R0, RZ, RZ, R15 ;  /* 0x000000ffff007224 */ /* 0x000fe200078e000f */
[----:B0-----:R-:W-:-:S13]  /*0ea0*/  ISETP.NE.AND P0, PT, R3, 0x1, PT ;  /* 0x000000010300780c */ /* 0x001fda0003f05270 */
[----:B------:R-:W0:Y:S02]  /*0eb0*/  @P0 LDC.64 R4, c[0x0][0xc70] ;  /* 0x00031c00ff040b82 */ /* 0x000e240000000a00 */
[----:B0-----:R-:W-:-:S05]  /*0ec0*/  @P0 IMAD.HI.U32 R4, R15, R4, RZ ;  /* 0x000000040f040227 */ /* 0x001fca00078e00ff */
[----:B------:R-:W-:-:S05]  /*0ed0*/  @P0 SHF.R.U32.HI R0, RZ, R5, R4 ;  /* 0x00000005ff000219 */ /* 0x000fca0000011604 */
[----:B------:R-:W-:Y:S01]  /*0ee0*/  IMAD R3, R0, R3, RZ ;  /* 0x0000000300037224 */ /* 0x000fe200078e02ff */
[----:B------:R-:W-:Y:S06]  /*0ef0*/  BRA `(.L_x_1087) ;  /* 0x00000000001c7947 */ /* 0x000fec0003800000 */
.L_x_1086:
[----:B------:R-:W0:Y:S01]  /*0f00*/  LDC R3, c[0x0][0xc54] ;  /* 0x00031500ff037b82 */ /* 0x000e220000000800 */
[----:B------:R-:W-:Y:S01]  /*0f10*/  IMAD.MOV.U32 R0, RZ, RZ, R15 ;  /* 0x000000ffff007224 */ /* 0x000fe200078e000f */
[----:B0-----:R-:W-:-:S13]  /*0f20*/  ISETP.NE.AND P0, PT, R3, 0x1, PT ;  /* 0x000000010300780c */ /* 0x001fda0003f05270 */
[----:B------:R-:W0:Y:S02]  /*0f30*/  @P0 LDC.64 R4, c[0x0][0xc58] ;  /* 0x00031600ff040b82 */ /* 0x000e240000000a00 */
[----:B0-----:R-:W-:-:S05]  /*0f40*/  @P0 IMAD.HI.U32 R4, R15, R4, RZ ;  /* 0x000000040f040227 */ /* 0x001fca00078e00ff */
[----:B------:R-:W-:-:S05]  /*0f50*/  @P0 SHF.R.U32.HI R0, RZ, R5, R4 ;  /* 0x00000005ff000219 */ /* 0x000fca0000011604 */
[----:B------:R-:W-:-:S07]  /*0f60*/  IMAD R3, R0, R3, RZ ;  /* 0x0000000300037224 */ /* 0x000fce00078e02ff */
.L_x_1087:
[----:B------:R-:W0:Y:S01]  /*0f70*/  LDC R163, c[0x0][0xc48] ;  /* 0x00031200ffa37b82 */ /* 0x000e220000000800 */
[----:B------:R-:W-:Y:S01]  /*0f80*/  LOP3.LUT R0, RZ, R0, RZ, 0x33, !PT ;  /* 0x00000000ff007212 */ /* 0x000fe200078e33ff */
[----:B------:R-:W-:Y:S01]  /*0f90*/  IMAD.IADD R3, R15, 0x1, -R3 ;  /* 0x000000010f037824 */ /* 0x000fe200078e0a03 */
[----:B------:R-:W-:Y:S01]  /*0fa0*/  ULDC UR4, c[0x0][0xc3c] ;  /* 0x00030f0000047ab9 */ /* 0x000fe20000000800 */
[----:B------:R-:W-:Y:S02]  /*0fb0*/  ULDC UR6, c[0x0][0xc54] ;  /* 0x0003150000067ab9 */ /* 0x000fe40000000800 */
[----:B------:R-:W-:Y:S01]  /*0fc0*/  VIADD R0, R0, UR4 ;  /* 0x0000000400007c36 */ /* 0x000fe20008000000 */
[----:B------:R-:W-:Y:S01]  /*0fd0*/  ULDC.64 UR4, c[0x0][0x418] ;  /* 0x0001060000047ab9 */ /* 0x000fe20000000a00 */
[----:B------:R-:W1:Y:S01]  /*0fe0*/  LDC R4, c[0x0][0x448] ;  /* 0x00011200ff047b82 */ /* 0x000e620000000800 */
[----:B------:R-:W-:Y:S01]  /*0ff0*/  IMAD R15, R2, UR6, R3 ;  /* 0x00000006020f7c24 */ /* 0x000fe2000f8e0203 */
[----:B------:R-:W-:Y:S01]  /*1000*/  ISETP.NE.U32.AND P0, PT, RZ, UR4, PT ;  /* 0x00000004ff007c0c */ /* 0x000fe2000bf05070 */
[----:B------:R-:W-:-:S02]  /*1010*/  IMAD.SHL.U32 R17, R0, 0x80, RZ ;  /* 0x0000008000117824 */ /* 0x000fc400078e00ff */
[----:B------:R-:W-:Y:S01]  /*1020*/  IMAD.MOV.U32 R161, RZ, RZ, R15 ;  /* 0x000000ffffa17224 */ /* 0x000fe200078e000f */
[----:B------:R-:W-:Y:S01]  /*1030*/  ISETP.NE.AND.EX P0, PT, RZ, UR5, PT, P0 ;  /* 0x00000005ff007c0c */ /* 0x000fe2000bf05300 */
[----:B------:R-:W-:Y:S01]  /*1040*/  VIADD R2, R17, 0x7f ;  /* 0x0000007f11027836 */ /* 0x000fe20000000000 */
[----:B------:R-:W2:Y:S01]  /*1050*/  LDC.64 R12, c[0x0][0x9e0] ;  /* 0x00027800ff0c7b82 */ /* 0x000ea20000000a00 */
[----:B0-----:R-:W-:-:S07]  /*1060*/  ISETP.NE.AND P2, PT, R163, 0x1, PT ;  /* 0x00000001a300780c */ /* 0x001fce0003f45270 */
[----:B------:R-:W0:Y:S01]  /*1070*/  LDC R8, c[0x0][0x288] ;  /* 0x0000a200ff087b82 */ /* 0x000e220000000800 */
[----:B-1----:R-:W-:-:S07]  /*1080*/  ISETP.NE.AND P1, PT, R4, 0x1, PT ;  /* 0x000000010400780c */ /* 0x002fce0003f25270 */
[----:B------:R-:W1:Y:S08]  /*1090*/  LDC R72, c[0x0][0x424] ;  /* 0x00010900ff487b82 */ /* 0x000e700000000800 */
[----:B------:R-:W3:Y:S08]  /*10a0*/  @P2 LDC R4, c[0x0][0xc4c] ;  /* 0x00031300ff042b82 */ /* 0x000ef00000000800 */
[----:B------:R-:W4:Y:S01]  /*10b0*/  @P2 LDC R7, c[0x0][0xc50] ;  /* 0x00031400ff072b82 */ /* 0x000f220000000800 */
[----:B0-----:R-:W-:-:S07]  /*10c0*/  IADD3 R5, -R8, 0x1, RZ ;  /* 0x0000000108057810 */ /* 0x001fce0007ffe1ff */
[----:B------:R-:W0:Y:S01]  /*10d0*/  @P1 LDC R11, c[0x0][0x44c] ;  /* 0x00011300ff0b1b82 */ /* 0x000e220000000800 */
[----:B-1----:R-:W-:-:S07]  /*10e0*/  SEL R72, R72, 0x1, P0 ;  /* 0x0000000148487807 */ /* 0x002fce0000000000 */
[----:B------:R-:W1:Y:S01]  /*10f0*/  @P1 LDC R6, c[0x0][0x450] ;  /* 0x00011400ff061b82 */ /* 0x000e620000000800 */
[----:B---3--:R-:W-:-:S07]  /*1100*/  @P2 IMAD.HI.U32 R0, R15, R4, RZ ;  /* 0x000000040f002227 */ /* 0x008fce00078e00ff */
[----:B------:R-:W3:Y:S01]  /*1110*/  LDC R9, c[0x0][0x2f0] ;  /* 0x0000bc00ff097b82 */ /* 0x000ee20000000800 */
[----:B----4-:R-:W-:Y:S02]  /*1120*/  @P2 SHF.R.U32.HI R161, RZ, R7, R0 ;  /* 0x00000007ffa12219 */ /* 0x010fe40000011600 */
[----:B--2---:R-:W-:-:S03]  /*1130*/  ISETP.GE.AND P2, PT, R13, 0x1, PT ;  /* 0x000000010d00780c */ /* 0x004fc60003f46270 */
[----:B------:R-:W-:Y:S02]  /*1140*/  IMAD.MOV R0, RZ, RZ, -R161 ;  /* 0x000000ffff007224 */ /* 0x000fe400078e0aa1 */
[----:B0-----:R-:W-:-:S04]  /*1150*/  @P1 IMAD.HI.U32 R3, R2, R11, RZ ;  /* 0x0000000b02031227 */ /* 0x001fc800078e00ff */
[----:B------:R-:W-:Y:S01]  /*1160*/  IMAD R163, R163, R0, R15 ;  /* 0x00000000a3a37224 */ /* 0x000fe200078e020f */
[----:B-1----:R-:W-:Y:S01]  /*1170*/  @P1 SHF.R.U32.HI R2, RZ, R6, R3 ;  /* 0x00000006ff021219 */ /* 0x002fe20000011603 */
[CC--:B---3--:R-:W-:Y:S02]  /*1180*/  IMAD R5, R72.reuse, R9.reuse, R5 ;  /* 0x0000000948057224 */ /* 0x0c8fe400078e0205 */
[----:B------:R-:W-:Y:S02]  /*1190*/  IMAD R16, R72, R9, RZ ;  /* 0x0000000948107224 */ /* 0x000fe400078e02ff */
[----:B------:R-:W-:-:S04]  /*11a0*/  IMAD.IADD R3, R5, 0x1, R2 ;  /* 0x0000000105037824 */ /* 0x000fc800078e0202 */
[----:B------:R-:W-:Y:S01]  /*11b0*/  IMAD.IADD R0, R3, 0x1, R12 ;  /* 0x0000000103007824 */ /* 0x000fe200078e020c */
[----:B------:R-:W-:Y:S06]  /*11c0*/  @!P2 BRA `(.L_x_1088) ;  /* 0x000000000040a947 */ /* 0x000fec0003800000 */
[C---:B------:R-:W-:Y:S01]  /*11d0*/  ISETP.GT.AND P0, PT, R3.reuse, RZ, PT ;  /* 0x000000ff0300720c */ /* 0x040fe20003f04270 */
[----:B------:R-:W-:-:S12]  /*11e0*/  VIADD R2, R3, 0xffffffff ;  /* 0xffffffff03027836 */ /* 0x000fd80000000000 */
[----:B------:R-:W-:Y:S05]  /*11f0*/  @P0 BRA `(.L_x_1089) ;  /* 0x00000000001c0947 */ /* 0x000fea0003800000 */
[----:B------:R-:W-:Y:S01]  /*1200*/  ISETP.NE.AND P0, PT, R13, 0x1, PT ;  /* 0x000000010d00780c */ /* 0x000fe20003f05270 */
[----:B------:R-:W-:-:S12]  /*1210*/  IMAD.MOV R3, RZ, RZ, -R3 ;  /* 0x000000ffff037224 */ /* 0x000fd800078e0a03 */
[----:B------:R-:W0:Y:S02]  /*1220*/  @P0 LDC.64 R4, c[0x0][0x9e8] ;  /* 0x00027a00ff040b82 */ /* 0x000e240000000a00 */
[----:B0-----:R-:W-:-:S05]  /*1230*/  @P0 IMAD.HI.U32 R2, R3, R4, RZ ;  /* 0x0000000403020227 */ /* 0x001fca00078e00ff */
[----:B------:R-:W-:-:S04]  /*1240*/  @P0 SHF.R.U32.HI R3, RZ, R5, R2 ;  /* 0x00000005ff030219 */ /* 0x000fc80000011602 */
[----:B------:R-:W-:Y:S01]  /*1250*/  LOP3.LUT R2, RZ, R3, RZ, 0x33, !PT ;  /* 0x00000003ff027212 */ /* 0x000fe200078e33ff */
[----:B------:R-:W-:Y:S06]  /*1260*/  BRA `(.L_x_1090) ;  /* 0x0000000000107947 */ /* 0x000fec0003800000 */
.L_x_1089:
[----:B------:R-:W-:-:S13]  /*1270*/  ISETP.NE.AND P0, PT, R13, 0x1, PT ;  /* 0x000000010d00780c */ /* 0x000fda0003f05270 */
[----:B------:R-:W0:Y:S02]  /*1280*/  @P0 LDC.64 R4, c[0x0][0x9e8] ;  /* 0x00027a00ff040b82 */ /* 0x000e240000000a00 */
[----:B0-----:R-:W-:-:S05]  /*1290*/  @P0 IMAD.HI.U32 R4, R2, R4, RZ ;  /* 0x0000000402040227 */ /* 0x001fca00078e00ff */
[----:B------:R-:W-:-:S07]  /*12a0*/  @P0 SHF.R.U32.HI R2, RZ, R5, R4 ;  /* 0x00000005ff020219 */ /* 0x000fce0000011604 */
.L_x_1090:
[----:B------:R-:W-:-:S05]  /*12b0*/  IMAD R3, R2, R13, R13 ;  /* 0x0000000d02037224 */ /* 0x000fca00078e020d */
[----:B------:R-:W-:-:S07]  /*12c0*/  VIMNMX R0, R0, R3, PT ;  /* 0x0000000300007248 */ /* 0x000fce0003fe0100 */
.L_x_1088:
[----:B------:R-:W0:Y:S01]  /*12d0*/  @P1 LDC R4, c[0x0][0x44c] ;  /* 0x00011300ff041b82 */ /* 0x000e220000000800 */
[----:B------:R-:W-:Y:S01]  /*12e0*/  VIADD R2, R0, 0x5f ;  /* 0x0000005f00027836 */ /* 0x000fe20000000000 */
[----:B------:R-:W-:Y:S01]  /*12f0*/  ULDC UR4, c[0x0][0x9dc] ;  /* 0x0002770000047ab9 */ /* 0x000fe20000000800 */
[----:B------:R-:W-:Y:S02]  /*1300*/  IMAD R0, R72, R9, 0x5f ;  /* 0x0000005f48007424 */ /* 0x000fe400078e0209 */
[----:B------:R-:W-:-:S03]  /*1310*/  IMAD.HI R2, R2, 0x2aaaaaab, RZ ;  /* 0x2aaaaaab02027827 */ /* 0x000fc600078e02ff */
[----:B------:R-:W1:Y:S01]  /*1320*/  @P1 LDC R11, c[0x0][0x450] ;  /* 0x00011400ff0b1b82 */ /* 0x000e620000000800 */
[----:B------:R-:W-:Y:S01]  /*1330*/  IMAD.HI R0, R0, 0x2aaaaaab, RZ ;  /* 0x2aaaaaab00007827 */ /* 0x000fe200078e02ff */
[----:B------:R-:W-:-:S03]  /*1340*/  SHF.R.U32.HI R5, RZ, 0x1f, R2 ;  /* 0x0000001fff057819 */ /* 0x000fc60000011602 */
[----:B------:R-:W-:Y:S01]  /*1350*/  IMAD.MOV.U32 R7, RZ, RZ, R17 ;  /* 0x000000ffff077224 */ /* 0x000fe200078e0011 */
[----:B------:R-:W-:Y:S01]  /*1360*/  SHF.R.U32.HI R3, RZ, 0x1f, R0 ;  /* 0x0000001fff037819 */ /* 0x000fe20000011600 */
[----:B------:R-:W-:Y:S01]  /*1370*/  IMAD R72, R72, R9, -R8 ;  /* 0x0000000948487224 */ /* 0x000fe200078e0a08 */
[----:B------:R-:W-:Y:S02]  /*1380*/  LEA.HI.SX32 R2, R2, R5, 0x1c ;  /* 0x0000000502027211 */ /* 0x000fe400078fe2ff */
[----:B------:R-:W-:-:S04]  /*1390*/  LEA.HI.SX32 R3, R0, R3, 0x1c ;  /* 0x0000000300037211 */ /* 0x000fc800078fe2ff */
[----:B------:R-:W-:Y:S01]  /*13a0*/  VIMNMX R73, R3, R2, PT ;  /* 0x0000000203497248 */ /* 0x000fe20003fe0100 */
[----:B0-----:R-:W-:-:S05]  /*13b0*/  @P1 IMAD.HI.U32 R4, R17, R4, RZ ;  /* 0x0000000411041227 */ /* 0x001fca00078e00ff */
[----:B-1----:R-:W-:-:S05]  /*13c0*/  @P1 SHF.R.U32.HI R7, RZ, R11, R4 ;  /* 0x0000000bff071219 */ /* 0x002fca0000011604 */
[----:B------:R-:W-:-:S04]  /*13d0*/  IMAD.IADD R0, R72, 0x1, R7 ;  /* 0x0000000148007824 */ /* 0x000fc800078e0207 */
[----:B------:R-:W-:Y:S01]  /*13e0*/  VIADD R2, R0, -UR4 ;  /* 0x8000000400027c36 */ /* 0x000fe20008000000 */
[----:B------:R-:W-:Y:S06]  /*13f0*/  @!P2 BRA `(.L_x_1091) ;  /* 0x00000000003ca947 */ /* 0x000fec0003800000 */
[----:B------:R-:W-:-:S13]  /*1400*/  ISETP.GT.AND P0, PT, R0, -0x1, PT ;  /* 0xffffffff0000780c */ /* 0x000fda0003f04270 */
[----:B------:R-:W-:Y:S05]  /*1410*/  @P0 BRA `(.L_x_1092) ;  /* 0x00000000001c0947 */ /* 0x000fea0003800000 */
[----:B------:R-:W-:Y:S02]  /*1420*/  ISETP.NE.AND P0, PT, R13, 0x1, PT ;  /* 0x000000010d00780c */ /* 0x000fe40003f05270 */
[----:B------:R-:W-:-:S11]  /*1430*/  LOP3.LUT R3, RZ, R0, RZ, 0x33, !PT ;  /* 0x00000000ff037212 */ /* 0x000fd600078e33ff */
[----:B------:R-:W0:Y:S02]  /*1440*/  @P0 LDC.64 R4, c[0x0][0x9e8] ;  /* 0x00027a00ff040b82 */ /* 0x000e240000000a00 */
[----:B0-----:R-:W-:-:S05]  /*1450*/  @P0 IMAD.HI.U32 R0, R3, R4, RZ ;  /* 0x0000000403000227 */ /* 0x001fca00078e00ff */
[----:B------:R-:W-:-:S04]  /*1460*/  @P0 SHF.R.U32.HI R3, RZ, R5, R0 ;  /* 0x00000005ff030219 */ /* 0x000fc80000011600 */
[----:B------:R-:W-:Y:S01]  /*1470*/  LOP3.LUT R0, RZ, R3, RZ, 0x33, !PT ;  /* 0x00000003ff007212 */ /* 0x000fe200078e33ff */
[----:B------:R-:W-:Y:S06]  /*1480*/  BRA `(.L_x_1093) ;  /* 0x0000000000107947 */ /* 0x000fec0003800000 */
.L_x_1092:
[----:B------:R-:W-:-:S13]  /*1490*/  ISETP.NE.AND P0, PT, R13, 0x1, PT ;  /* 0x000000010d00780c */ /* 0x000fda0003f05270 */
[----:B------:R-:W0:Y:S02]  /*14a0*/  @P0 LDC.64 R4, c[0x0][0x9e8] ;  /* 0x00027a00ff040b82 */ /* 0x000e240000000a00 */
[----:B0-----:R-:W-:-:S05]  /*14b0*/  @P0 IMAD.HI.U32 R4, R0, R4, RZ ;  /* 0x0000000400040227 */ /* 0x001fca00078e00ff */
[----:B------:R-:W-:-:S07]  /*14c0*/  @P0 SHF.R.U32.HI R0, RZ, R5, R4 ;  /* 0x00000005ff000219 */ /* 0x000fce0000011604 */
.L_x_1093:
[----:B------:R-:W-:-:S05]  /*14d0*/  IMAD R3, R0, R13, RZ ;  /* 0x0000000d00037224 */ /* 0x000fca00078e02ff */
[----:B------:R-:W-:-:S07]  /*14e0*/  VIMNMX R2, R2, R3, !PT ;  /* 0x0000000302027248 */ /* 0x000fce0007fe0100 */
.L_x_1091:
[----:B------:R-:W-:Y:S01]  /*14f0*/  IMAD.HI R2, R2, 0x2aaaaaab, RZ ;  /* 0x2aaaaaab02027827 */ /* 0x000fe200078e02ff */
[----:B------:R-:W-:Y:S02]  /*1500*/  PLOP3.LUT P0, PT, PT, PT, PT, 0x80, 0x0 ;  /* 0x000000000000781c */ /* 0x000fe40003f0f070 */
[----:B------:R-:W-:Y:S02]  /*1510*/  CS2R R88, SRZ ;  /* 0x0000000000587805 */ /* 0x000fe4000001ff00 */
[----:B------:R-:W-:Y:S02]  /*1520*/  CS2R R86, SRZ ;  /* 0x0000000000567805 */ /* 0x000fe4000001ff00 */
[----:B------:R-:W-:Y:S02]  /*1530*/  CS2R R84, SRZ ;  /* 0x0000000000547805 */ /* 0x000fe4000001ff00 */
[----:B------:R-:W-:Y:S02]  /*1540*/  SHF.R.U32.HI R3, RZ, 0x1f, R2 ;  /* 0x0000001fff037819 */ /* 0x000fe40000011602 */
[----:B------:R-:W-:-:S02]  /*1550*/  CS2R R82, SRZ ;  /* 0x0000000000527805 */ /* 0x000fc4000001ff00 */
[----:B------:R-:W-:Y:S01]  /*1560*/  CS2R R80, SRZ ;  /* 0x0000000000507805 */ /* 0x000fe2000001ff00 */
[----:B------:R-:W-:Y:S01]  /*1570*/  IMAD.MOV.U32 R50, RZ, RZ, RZ ;  /* 0x000000ffff327224 */ /* 0x000fe200078e00ff */
[----:B------:R-:W-:Y:S02]  /*1580*/  LEA.HI.SX32 R3, R2, R3, 0x1c ;  /* 0x0000000302037211 */ /* 0x000fe400078fe2ff */
[----:B------:R-:W-:Y:S02]  /*1590*/  CS2R R46, SRZ ;  /* 0x00000000002e7805 */ /* 0x000fe4000001ff00 */
[----:B------:R-:W-:Y:S02]  /*15a0*/  CS2R R76, SRZ ;  /* 0x00000000004c7805 */ /* 0x000fe4000001ff00 */
[----:B------:R-:W-:Y:S02]  /*15b0*/  CS2R R74, SRZ ;  /* 0x00000000004a7805 */ /* 0x000fe4000001ff00 */
[----:B------:R-:W-:-:S02]  /*15c0*/  VIMNMX R22, RZ, R3, !PT ;  /* 0x00000003ff167248 */ /* 0x000fc40007fe0100 */
[----:B------:R-:W-:Y:S02]  /*15d0*/  CS2R R44, SRZ ;  /* 0x00000000002c7805 */ /* 0x000fe4000001ff00 */
[----:B------:R-:W-:Y:S02]  /*15e0*/  CS2R R70, SRZ ;  /* 0x0000000000467805 */ /* 0x000fe4000001ff00 */
[----:B------:R-:W-:Y:S02]  /*15f0*/  CS2R R68, SRZ ;  /* 0x0000000000447805 */ /* 0x000fe4000001ff00 */
[----:B------:R-:W-:Y:S02]  /*1600*/  ISETP.GT.AND P1, PT, R73, R22, PT ;  /* 0x000000164900720c */ /* 0x000fe40003f24270 */
[----:B------:R-:W-:Y:S02]  /*1610*/  CS2R R66, SRZ ;  /* 0x0000000000427805 */ /* 0x000fe4000001ff00 */
[----:B------:R-:W-:-:S02]  /*1620*/  CS2R R64, SRZ ;  /* 0x0000000000407805 */ /* 0x000fc4000001ff00 */
[----:B------:R-:W-:Y:S02]  /*1630*/  CS2R R62, SRZ ;  /* 0x00000000003e7805 */ /* 0x000fe4000001ff00 */
[----:B------:R-:W-:Y:S02]  /*1640*/  CS2R R60, SRZ ;  /* 0x00000000003c7805 */ /* 0x000fe4000001ff00 */
[----:B------:R-:W-:Y:S02]  /*1650*/  CS2R R58, SRZ ;  /* 0x00000000003a7805 */ /* 0x000fe4000001ff00 */
[----:B------:R-:W-:Y:S01]  /*1660*/  CS2R R56, SRZ ;  /* 0x0000000000387805 */ /* 0x000fe2000001ff00 */
[----:B------:R-:W-:Y:S01]  /*1670*/  IMAD.MOV.U32 R55, RZ, RZ, RZ ;  /* 0x000000ffff377224 */ /* 0x000fe200078e00ff */
        /* <DEDUP_REMOVED lines=11> */
[----:B------:R-:W-:Y:S01]  /*1730*/  IMAD.MOV.U32 R108, RZ, RZ, RZ ;  /* 0x000000ffff6c7224 */ /* 0x000fe200078e00ff */
[----:B------:R-:W-:Y:S02]  /*1740*/  CS2R R6, SRZ ;  /* 0x0000000000067805 */ /* 0x000fe4000001ff00 */
[----:B------:R-:W-:Y:S01]  /*1750*/  CS2R R28, SRZ ;  /* 0x00000000001c7805 */ /* 0x000fe2000001ff00 */
[----:B------:R-:W-:Y:S02]  /*1760*/  IMAD.MOV.U32 R27, RZ, RZ, RZ ;  /* 0x000000ffff1b7224 */ /* 0x000fe400078e00ff */
[----:B------:R-:W-:-:S02]  /*1770*/  IMAD.MOV.U32 R110, RZ, RZ, RZ ;  /* 0x000000ffff6e7224 */ /* 0x000fc400078e00ff */
[----:B------:R-:W-:Y:S01]  /*1780*/  IMAD.MOV.U32 R3, RZ, RZ, RZ ;  /* 0x000000ffff037224 */ /* 0x000fe200078e00ff */
[----:B------:R-:W-:Y:S06]  /*1790*/  @!P1 BRA `(.L_x_1094) ;  /* 0x000000b400449947 */ /* 0x000fec0003800000 */
[----:B------:R-:W0:Y:S01]  /*17a0*/  SHFL.IDX PT, R0, R167, RZ, 0x1f ;  /* 0x00001fffa7007589 */ /* 0x000e2200000e0000 */
[----:B------:R-:W1:Y:S01]  /*17b0*/  S2UR UR6, SR_CgaCtaId ;  /* 0x00000000000679c3 */ /* 0x000e620000008800 */
[----:B------:R-:W-:Y:S01]  /*17c0*/  UMOV UR37, 0x400 ;  /* 0x0000040000257882 */ /* 0x000fe20000000000 */
        /* <DEDUP_REMOVED lines=28> */
.L_x_1095:
[----:B------:R-:W-:Y:S02]  /*1990*/  LEA.HI R0, R165, R165, RZ, 0x1 ;  /* 0x000000a5a5007211 */ /* 0x000fe400078f08ff */
[----:B------:R-:W-:Y:S02]  /*19a0*/  R2UR UR4, R170 ;  /* 0x00000000aa0472ca */ /* 0x000fe400000e0000 */
[----:B------:R-:W-:-:S05]  /*19b0*/  LOP3.LUT R0, R0, 0xfffffffe, RZ, 0xc0, !PT ;  /* 0xfffffffe00007812 */ /* 0x000fca00078ec0ff */
[----:B------:R-:W-:-:S05]  /*19c0*/  IMAD.IADD R0, R165, 0x1, -R0 ;  /* 0x00000001a5007824 */ /* 0x000fca00078e0a00 */
[----:B------:R-:W-:Y:S01]  /*19d0*/  SHF.L.U32 R0, R0, 0x1f, RZ ;  /* 0x0000001f00007819 */ /* 0x000fe200000006ff */
[----:B------:R-:W-:-:S03]  /*19e0*/  IMAD.U32 R2, RZ, RZ, UR4 ;  /* 0x00000004ff027e24 */ /* 0x000fc6000f8e00ff */
[----:B------:R-:W0:Y:S02]  /*19f0*/  SYNCS.PHASECHK.TRANS64.TRYWAIT P1, [UR37+0x2a800], R0 ;  /* 0x02a80000ff0075a7 */ /* 0x000e240008020165 */
[----:B------:R-:W-:Y:S01]  /*1a00*/  ISETP.NE.AND P0, PT, R2, 0x3, PT ;  /* 0x000000030200780c */ /* 0x000fe20003f05270 */
[----:B0-----:R-:W-:-:S12]  /*1a10*/  @!P1 BRA `(.L_x_1096) ;  /* 0x0000011c00ac9947 */ /* 0x001fd80003800000 */
.L_x_1292:
[----:B------:R-:W-:Y:S05]  /*1a20*/  @!P0 BRA `(.L_x_1097) ;  /* 0x0000000000048947 */ /* 0x000fea0003800000 */
[----:B------:R-:W-:Y:S01]  /*1a30*/  BPT.TRAP 0x1 ;  /* 0x000000040000795c */ /* 0x000fe20000300000 */
.L_x_1097:
[----:B------:R-:W-:Y:S02]  /*1a40*/  IMAD.U32 R7, RZ, RZ, UR36 ;  /* 0x00000024ff077e24 */ /* 0x000fe4000f8e00ff */
[----:B0-----:R-:W-:-:S03]  /*1a50*/  IMAD.U32 R0, RZ, RZ, UR38 ;  /* 0x00000026ff007e24 */ /* 0x001fc6000f8e00ff */
[----:B------:R-:W-:Y:S02]  /*1a60*/  LEA R7, R7, UR37, 0x3 ;  /* 0x0000002507077c11 */ /* 0x000fe4000f8e18ff */
[----:B------:R-:W-:-:S04]  /*1a70*/  SHF.L.U32 R0, R0, 0x1f, RZ ;  /* 0x0000001f00007819 */ /* 0x000fc800000006ff */
[----:B------:R0:W1:Y:S01]  /*1a80*/  SYNCS.PHASECHK.TRANS64.TRYWAIT P1, [R7+URZ+0x2a830], R0 ;  /* 0x02a83000070075a7 */ /* 0x000062000802017f */
[----:B------:R-:W-:Y:S05]  /*1a90*/  @!P0 BRA `(.L_x_1098) ;  /* 0x0000000000048947 */ /* 0x000fea0003800000 */
[----:B------:R-:W-:Y:S01]  /*1aa0*/  BPT.TRAP 0x1 ;  /* 0x000000040000795c */ /* 0x000fe20000300000 */
.L_x_1098:
[----:B------:R-:W2:Y:S01]  /*1ab0*/  LDL.LU R2, [R1+0xc] ;  /* 0x00000c0001027983 */ /* 0x000ea20000300800 */
[----:B------:R-:W3:Y:S02]  /*1ac0*/  S2R R3, SR_TID.X ;  /* 0x0000000000037919 */ /* 0x000ee40000002100 */
[----:B---3--:R-:W-:Y:S02]  /*1ad0*/  LOP3.LUT P2, RZ, R3, 0x7f, RZ, 0xc0, !PT ;  /* 0x0000007f03ff7812 */ /* 0x008fe4000784c0ff */
[----:B--2---:R-:W-:-:S11]  /*1ae0*/  LOP3.LUT R2, R2, 0xffefffff, RZ, 0xc0, !PT ;  /* 0xffefffff02027812 */ /* 0x004fd600078ec0ff */
[----:B------:R-:W-:-:S05]  /*1af0*/  @P2 LOP3.LUT R2, R2, 0x100000, RZ, 0xfc, !PT ;  /* 0x0010000002022812 */ /* 0x000fca00078efcff */
[----:B------:R2:W-:Y:S01]  /*1b00*/  STL [R1+0xc], R2 ;  /* 0x00000c0201007387 */ /* 0x0005e20000100800 */
[----:B-1----:R-:W-:Y:S05]  /*1b10*/  @P1 BRA `(.L_x_1099) ;  /* 0x0000000000081947 */ /* 0x002fea0003800000 */
[----:B------:R-:W1:Y:S02]  /*1b20*/  SYNCS.PHASECHK.TRANS64.TRYWAIT P1, [R7+URZ+0x2a830], R0 ;  /* 0x02a83000070075a7 */ /* 0x000e64000802017f */
[----:B-1----:R-:W-:Y:S05]  /*1b30*/  @!P1 BRA `(.L_x_1100) ;  /* 0x0000011c007c9947 */ /* 0x002fea0003800000 */
.L_x_1099:
[----:B------:R-:W-:Y:S05]  /*1b40*/  WARPSYNC.ALL ;  /* 0x0000000000007948 */ /* 0x000fea0003800000 */
[----:B------:R-:W-:Y:S01]  /*1b50*/  UIADD3 UR4, UR37, 0x18400, URZ ;  /* 0x0001840025047890 */ /* 0x000fe2000fffe03f */
[----:B------:R-:W-:Y:S01]  /*1b60*/  WARPGROUP.ARRIVE ;  /* 0x00000000000079c5 */ /* 0x000fe20000000000 */
[----:B------:R-:W-:Y:S01]  /*1b70*/  UMOV UR9, 0x40000040 ;  /* 0x4000004000097882 */ /* 0x000fe20000000000 */
[----:B------:R-:W-:Y:S01]  /*1b80*/  UMOV UR11, 0x40000040 ;  /* 0x40000040000b7882 */ /* 0x000fe20000000000 */
[----:B------:R-:W-:Y:S01]  /*1b90*/  USHF.R.U32.HI UR4, URZ, 0x4, UR4 ;  /* 0x000000043f047899 */ /* 0x000fe20008011604 */
[----:B------:R-:W-:Y:S01]  /*1ba0*/  IMAD.U32 R5, RZ, RZ, UR9 ;  /* 0x00000009ff057e24 */ /* 0x000fe2000f8e00ff */
[----:B------:R-:W-:Y:S01]  /*1bb0*/  UMOV UR13, 0x40000040 ;  /* 0x40000040000d7882 */ /* 0x000fe20000000000 */
[----:B------:R-:W-:Y:S01]  /*1bc0*/  UMOV UR15, 0x40000040 ;  /* 0x40000040000f7882 */ /* 0x000fe20000000000 */
[----:B------:R-:W-:Y:S01]  /*1bd0*/  ULOP3.LUT UR4, UR4, 0x3fff, URZ, 0xc0, !UPT ;  /* 0x00003fff04047892 */ /* 0x000fe2000f8ec03f */
[----:B------:R-:W3:Y:S01]  /*1be0*/  LDC R174, c[0x0][0x448] ;  /* 0x00011200ffae7b82 */ /* 0x000ee20000000800 */
[----:B------:R-:W-:Y:S01]  /*1bf0*/  UMOV UR17, 0x40000040 ;  /* 0x4000004000117882 */ /* 0x000fe20000000000 */
[----:B------:R-:W-:Y:S01]  /*1c00*/  UMOV UR19, 0x40000040 ;  /* 0x4000004000137882 */ /* 0x000fe20000000000 */
[----:B------:R-:W-:Y:S01]  /*1c10*/  ULOP3.LUT UR39, UR4, 0x10000, URZ, 0xfc, !UPT ;  /* 0x0001000004277892 */ /* 0x000fe2000f8efc3f */
[----:B------:R-:W4:Y:S01]  /*1c20*/  S2R R8, SR_TID.X ;  /* 0x0000000000087919 */ /* 0x000f220000002100 */
[----:B------:R-:W-:Y:S01]  /*1c30*/  ULOP3.LUT UR4, UR40, 0x10000, URZ, 0xfc, !UPT ;  /* 0x0001000028047892 */ /* 0x000fe2000f8efc3f */
[----:B01----:R-:W-:Y:S01]  /*1c40*/  IMAD.IADD R0, R19, 0x1, R17 ;  /* 0x0000000113007824 */ /* 0x003fe200078e0211 */
[----:B------:R-:W-:Y:S01]  /*1c50*/  UIMAD UR5, UR36, 0x900, UR39 ;  /* 0x00000900240578a4 */ /* 0x000fe2000f8e0227 */
[----:B------:R-:W0:Y:S01]  /*1c60*/  LDC.64 R14, c[0x0][0x9e0] ;  /* 0x00027800ff0e7b82 */ /* 0x000e220000000a00 */
[----:B------:R-:W-:Y:S01]  /*1c70*/  UIADD3 UR12, UR4, 0x4, URZ ;  /* 0x00000004040c7890 */ /* 0x000fe2000fffe03f */
[----:B--2---:R-:W-:Y:S01]  /*1c80*/  IMAD.MOV.U32 R2, RZ, RZ, R0 ;  /* 0x000000ffff027224 */ /* 0x004fe200078e0000 */
[----:B------:R-:W-:Y:S01]  /*1c90*/  UIADD3 UR14, UR5, 0x4, URZ ;  /* 0x00000004050e7890 */ /* 0x000fe2000fffe03f */
[----:B------:R-:W-:-:S02]  /*1ca0*/  UMOV UR8, UR4 ;  /* 0x0000000400087c82 */ /* 0x000fc40008000000 */
[----:B------:R-:W-:Y:S01]  /*1cb0*/  UMOV UR10, UR5 ;  /* 0x00000005000a7c82 */ /* 0x000fe20008000000 */
[----:B------:R-:W-:Y:S01]  /*1cc0*/  IMAD.U32 R4, RZ, RZ, UR8 ;  /* 0x00000008ff047e24 */ /* 0x000fe2000f8e00ff */
[----:B------:R-:W-:Y:S01]  /*1cd0*/  HGMMA.64x96x16.F32 R24, gdesc[UR8], RZ, !UPT, gsb0 ;  /* 0x01600000081879f0 */ /* 0x000fe2000c0008ff */
[----:B------:R-:W-:Y:S01]  /*1ce0*/  UIADD3 UR8, UR4, 0x2, URZ ;  /* 0x0000000204087890 */ /* 0x000fe2000fffe03f */
[----:B------:R-:W1:Y:S01]  /*1cf0*/  LDC R11, c[0x0][0x288] ;  /* 0x0000a200ff0b7b82 */ /* 0x000e620000000800 */
[----:B------:R-:W-:Y:S01]  /*1d00*/  UIADD3 UR10, UR5, 0x2, URZ ;  /* 0x00000002050a7890 */ /* 0x000fe2000fffe03f */
[----:B------:R-:W-:Y:S01]  /*1d10*/  UMOV UR9, 0x40000040 ;  /* 0x4000004000097882 */ /* 0x000fe20000000000 */
[----:B------:R-:W-:Y:S01]  /*1d20*/  UMOV UR11, 0x40000040 ;  /* 0x40000040000b7882 */ /* 0x000fe20000000000 */
[----:B------:R-:W-:Y:S01]  /*1d30*/  UIADD3 UR16, UR4, 0x6, URZ ;  /* 0x0000000604107890 */ /* 0x000fe2000fffe03f */
[----:B---3--:R-:W-:Y:S01]  /*1d40*/  ISETP.NE.AND P2, PT, R174, 0x1, PT ;  /* 0x00000001ae00780c */ /* 0x008fe20003f45270 */
[----:B------:R-:W-:-:S02]  /*1d50*/  UIADD3 UR18, UR5, 0x6, URZ ;  /* 0x0000000605127890 */ /* 0x000fc4000fffe03f */
[----:B------:R-:W-:Y:S02]  /*1d60*/  UIADD3 UR20, UR4, 0x400, URZ ;  /* 0x0000040004147890 */ /* 0x000fe4000fffe03f */
[----:B------:R-:W-:Y:S01]  /*1d70*/  UIADD3 UR22, UR5, 0x300, URZ ;  /* 0x0000030005167890 */ /* 0x000fe2000fffe03f */
[----:B------:R-:W-:Y:S01]  /*1d80*/  UMOV UR21, 0x40000040 ;  /* 0x4000004000157882 */ /* 0x000fe20000000000 */
[----:B------:R-:W-:Y:S01]  /*1d90*/  UMOV UR23, 0x40000040 ;  /* 0x4000004000177882 */ /* 0x000fe20000000000 */
[----:B------:R-:W-:Y:S02]  /*1da0*/  UIADD3 UR24, UR4, 0x402, URZ ;  /* 0x0000040204187890 */ /* 0x000fe4000fffe03f */
[----:B------:R-:W-:Y:S01]  /*1db0*/  UIADD3 UR26, UR5, 0x302, URZ ;  /* 0x00000302051a7890 */ /* 0x000fe2000fffe03f */
[----:B----4-:R-:W-:Y:S01]  /*1dc0*/  LOP3.LUT P1, RZ, R8, 0x7f, RZ, 0xc0, !PT ;  /* 0x0000007f08ff7812 */ /* 0x010fe2000782c0ff */
[----:B------:R-:W-:Y:S01]  /*1dd0*/  UMOV UR25, 0x40000040 ;  /* 0x4000004000197882 */ /* 0x000fe20000000000 */
[----:B------:R-:W-:Y:S01]  /*1de0*/  UMOV UR27, 0x40000040 ;  /* 0x40000040001b7882 */ /* 0x000fe20000000000 */
[----:B------:R-:W-:Y:S01]  /*1df0*/  UIADD3 UR28, UR4, 0x404, URZ ;  /* 0x00000404041c7890 */ /* 0x000fe2000fffe03f */
[----:B------:R-:W2:Y:S01]  /*1e00*/  @P2 LDC R3, c[0x0][0x44c] ;  /* 0x00011300ff032b82 */ /* 0x000ea20000000800 */
[----:B------:R-:W-:Y:S01]  /*1e10*/  UIADD3 UR30, UR5, 0x304, URZ ;  /* 0x00000304051e7890 */ /* 0x000fe2000fffe03f */
[----:B------:R-:W-:Y:S01]  /*1e20*/  UMOV UR29, 0x40000040 ;  /* 0x40000040001d7882 */ /* 0x000fe20000000000 */
[----:B------:R-:W-:Y:S01]  /*1e30*/  UMOV UR31, 0x40000040 ;  /* 0x40000040001f7882 */ /* 0x000fe20000000000 */
[----:B------:R-:W-:-:S02]  /*1e40*/  UIADD3 UR32, UR4, 0x406, URZ ;  /* 0x0000040604207890 */ /* 0x000fc4000fffe03f */
[----:B------:R-:W-:Y:S02]  /*1e50*/  UIADD3 UR34, UR5, 0x306, URZ ;  /* 0x0000030605227890 */ /* 0x000fe4000fffe03f */
[----:B------:R-:W3:Y:S01]  /*1e60*/  @P2 LDC R6, c[0x0][0x450] ;  /* 0x00011400ff062b82 */ /* 0x000ee20000000800 */
        /* <DEDUP_REMOVED lines=10> */
[----:B------:R-:W-:Y:S01]  /*1f10*/  UIADD3 UR48, UR4, 0x804, URZ ;  /* 0x0000080404307890 */ /* 0x000fe2000fffe03f */
[----:B--2---:R-:W-:Y:S01]  /*1f20*/  @P2 IMAD.HI.U32 R3, R0, R3, RZ ;  /* 0x0000000300032227 */ /* 0x004fe200078e00ff */
[----:B------:R-:W-:Y:S01]  /*1f30*/  UIADD3 UR50, UR5, 0x604, URZ ;  /* 0x0000060405327890 */ /* 0x000fe2000fffe03f */
[----:B------:R-:W-:Y:S01]  /*1f40*/  UMOV UR49, 0x40000040 ;  /* 0x4000004000317882 */ /* 0x000fe20000000000 */
[----:B------:R-:W-:Y:S01]  /*1f50*/  UMOV UR51, 0x40000040 ;  /* 0x4000004000337882 */ /* 0x000fe20000000000 */
[----:B------:R-:W-:Y:S01]  /*1f60*/  UIADD3 UR56, UR4, 0x806, URZ ;  /* 0x0000080604387890 */ /* 0x000fe2000fffe03f */
[----:B------:R-:W-:Y:S01]  /*1f70*/  @!P1 VIADD R0, R7, 0x2a840 ;  /* 0x0002a84007009836 */ /* 0x000fe20000000000 */
[----:B------:R-:W-:Y:S01]  /*1f80*/  UIADD3 UR58, UR5, 0x606, URZ ;  /* 0x00000606053a7890 */ /* 0x000fe2000fffe03f */
[----:B---3--:R-:W-:Y:S01]  /*1f90*/  @P2 SHF.R.U32.HI R2, RZ, R6, R3 ;  /* 0x00000006ff022219 */ /* 0x008fe20000011603 */
[----:B------:R-:W-:Y:S01]  /*1fa0*/  UMOV UR57, 0x40000040 ;  /* 0x4000004000397882 */ /* 0x000fe20000000000 */
[----:B------:R-:W-:Y:S01]  /*1fb0*/  UMOV UR59, 0x40000040 ;  /* 0x40000040003b7882 */ /* 0x000fe20000000000 */
[----:B------:R-:W-:Y:S01]  /*1fc0*/  IMAD.MOV.U32 R6, RZ, RZ, -0x60 ;  /* 0xffffffa0ff067424 */ /* 0x000fe200078e00ff */
[----:B------:R-:W-:Y:S01]  /*1fd0*/  @!P1 PRMT R0, RZ, 0x654, R0 ;  /* 0x00000654ff009816 */ /* 0x000fe20000000000 */
[----:B------:R-:W2:Y:S02]  /*1fe0*/  SHFL.IDX PT, R77, R2, RZ, 0x1c1f ;  /* 0x001c1fff024d7589 */ /* 0x000ea400000e0000 */
[----:B------:R-:W-:-:S04]  /*1ff0*/  IMAD R7, R73, R6, 0x61 ;  /* 0x0000006149077424 */ /* 0x000fc800078e0206 */
[----:B------:R-:W-:-:S04]  /*2000*/  IMAD R6, R18, -0x2, R7 ;  /* 0xfffffffe12067824 */ /* 0x000fc800078e0207 */
[C---:B------:R-:W-:Y:S01]  /*2010*/  VIADD R75, R6.reuse, 0xffffffff ;  /* 0xffffffff064b7836 */ /* 0x040fe20000000000 */
[----:B-1----:R-:W-:-:S05]  /*2020*/  IADD3 R9, R6, -R11, R16 ;  /* 0x8000000b06097210 */ /* 0x002fca0007ffe010 */
[----:B0-----:R-:W-:Y:S01]  /*2030*/  IMAD.IADD R20, R9, 0x1, R14 ;  /* 0x0000000109147824 */ /* 0x001fe200078e020e */
[----:B------:R-:W-:Y:S02]  /*2040*/  WARPGROUP.DEPBAR.LE gsb0, 0x0 ;  /* 0x00008000000079c5 */ /* 0x000fe40000010000 */
[----:B------:R-:W-:-:S06]  /*2050*/  WARPGROUP.ARRIVE ;  /* 0x00000000000079c5 */ /* 0x000fcc0000000000 */
[----:B------:R-:W-:Y:S03]  /*2060*/  HGMMA.64x96x16.F32 R24, gdesc[UR8], R24, gsb0 ;  /* 0x01600000081879f0 */ /* 0x000fe60008000818 */
        /* <DEDUP_REMOVED lines=29> */
[----:B------:R-:W-:Y:S01]  /*2240*/  HGMMA.64x96x16.F32 R24, gdesc[UR56], R24, gsb0 ;  /* 0x01600000381879f0 */ /* 0x000fe20008000818 */
[----:B------:R-:W-:Y:S02]  /*2250*/  ULDC UR59, c[0x0][0x9dc] ;  /* 0x00027700003b7ab9 */ /* 0x000fe40000000800 */
[----:B------:R-:W-:-:S06]  /*2260*/  ULOP3.LUT UR4, URZ, UR59, URZ, 0x33, !UPT ;  /* 0x0000003b3f047292 */ /* 0x000fcc000f8e333f */
[----:B------:R-:W-:Y:S02]  /*2270*/  VIADD R74, R9, UR4 ;  /* 0x00000004094a7c36 */ /* 0x000fe40008000000 */
[----:B------:R-:W-:Y:S01]  /*2280*/  VIADD R9, R7, 0xffffffff ;  /* 0xffffffff07097836 */ /* 0x000fe20000000000 */
[----:B------:R-:W-:Y:S02]  /*2290*/  WARPGROUP.DEPBAR.LE gsb0, 0x0 ;  /* 0x00008000000079c5 */ /* 0x000fe40000010000 */
[----:B------:R0:W-:Y:S01]  /*22a0*/  @!P1 SYNCS.ARRIVE.TRANS64.RED.A1T0 RZ, [R0+URZ], RZ ;  /* 0x000000ff00ff99a7 */ /* 0x0001e2000810043f */
[----:B------:R-:W-:-:S04]  /*22b0*/  ISETP.GE.AND P1, PT, R15, 0x1, PT ;  /* 0x000000010f00780c */ /* 0x000fc80003f26270 */
[----:B------:R-:W-:Y:S01]  /*22c0*/  P2R R21, PR, RZ, 0x2 ;  /* 0x00000002ff157803 */ /* 0x000fe20000000000 */
[----:B0-----:R-:W-:-:S04]  /*22d0*/  IMAD R0, R73, -0x60, R16 ;  /* 0xffffffa049007824 */ /* 0x001fc800078e0210 */
[----:B------:R-:W-:-:S04]  /*22e0*/  VIADD R3, R0, 0x60 ;  /* 0x0000006000037836 */ /* 0x000fc80000000000 */
[----:B------:R-:W-:Y:S02]  /*22f0*/  IMAD R13, R18, -0x2, R3 ;  /* 0xfffffffe120d7824 */ /* 0x000fe400078e0203 */
[----:B--2---:R-:W-:-:S03]  /*2300*/  IMAD.IADD R3, R74, 0x1, R77 ;  /* 0x000000014a037824 */ /* 0x004fc600078e024d */
[----:B------:R-:W-:Y:S01]  /*2310*/  VIADDMNMX R0, R77, R20, R13, PT ;  /* 0x000000144d007246 */ /* 0x000fe2000380010d */
[----:B------:R-:W-:Y:S06]  /*2320*/  @!P1 BRA `(.L_x_1101) ;  /* 0x00000000004c9947 */ /* 0x000fec0003800000 */
[----:B------:R-:W-:Y:S01]  /*2330*/  IADD3 R6, R16, -R11, R77 ;  /* 0x8000000b10067210 */ /* 0x000fe20007ffe04d */
[----:B------:R-:W-:Y:S03]  /*2340*/  BSSY B0, `(.L_x_1102) ;  /* 0x000000e000007945 */ /* 0x000fe60003800000 */
        /* <DEDUP_REMOVED lines=9> */
.L_x_1103:
[----:B------:R-:W-:-:S13]  /*23e0*/  ISETP.NE.AND P1, PT, R15, 0x1, PT ;  /* 0x000000010f00780c */ /* 0x000fda0003f25270 */
[----:B------:R-:W0:Y:S02]  /*23f0*/  @P1 LDC.64 R76, c[0x0][0x9e8] ;  /* 0x00027a00ff4c1b82 */ /* 0x000e240000000a00 */
[----:B0-----:R-:W-:-:S05]  /*2400*/  @P1 IMAD.HI.U32 R8, R6, R76, RZ ;  /* 0x0000004c06081227 */ /* 0x001fca00078e00ff */
[----:B------:R-:W-:-:S07]  /*2410*/  @P1 SHF.R.U32.HI R6, RZ, R77, R8 ;  /* 0x0000004dff061219 */ /* 0x000fce0000011608 */
.L_x_1104:
[----:B------:R-:W-:Y:S05]  /*2420*/  BSYNC B0 ;  /* 0x0000000000007941 */ /* 0x000fea0003800000 */
.L_x_1102:
[----:B------:R-:W-:-:S05]  /*2430*/  IMAD R6, R6, R15, R75 ;  /* 0x0000000f06067224 */ /* 0x000fca00078e024b */
[----:B------:R-:W-:Y:S02]  /*2440*/  VIMNMX R3, R3, R6, !PT ;  /* 0x0000000603037248 */ /* 0x000fe40007fe0100 */
[----:B------:R-:W-:-:S07]  /*2450*/  VIADDMNMX R0, R6, R15, R0, PT ;  /* 0x0000000f06007246 */ /* 0x000fce0003800100 */
.L_x_1101:
[C---:B------:R-:W-:Y:S02]  /*2460*/  ISETP.GE.AND P1, PT, R9.reuse, 0x2, PT ;  /* 0x000000020900780c */ /* 0x040fe40003f26270 */
[----:B------:R-:W-:Y:S02]  /*2470*/  ISETP.GE.AND P5, PT, R9, 0x9, PT ;  /* 0x000000090900780c */ /* 0x000fe40003fa6270 */
[----:B------:R-:W-:Y:S02]  /*2480*/  ISETP.GT.AND P2, PT, R3, 0x1, !P1 ;  /* 0x000000010300780c */ /* 0x000fe40004f44270 */
[C---:B------:R-:W-:Y:S02]  /*2490*/  ISETP.GE.AND P3, PT, R9.reuse, 0xa, PT ;  /* 0x0000000a0900780c */ /* 0x040fe40003f66270 */
[----:B------:R-:W-:Y:S02]  /*24a0*/  ISETP.LT.OR P2, PT, R0, 0x2, P2 ;  /* 0x000000020000780c */ /* 0x000fe40001741670 */
[----:B------:R-:W-:-:S02]  /*24b0*/  ISETP.GE.AND P6, PT, R9, 0x52, PT ;  /* 0x000000520900780c */ /* 0x000fc40003fc6270 */
[----:B------:R-:W-:Y:S02]  /*24c0*/  FSEL R77, R25, -INF , !P2 ;  /* 0xff800000194d7808 */ /* 0x000fe40005000000 */
[----:B------:R-:W-:Y:S02]  /*24d0*/  ISETP.GT.AND P2, PT, R3, 0x8, !P5 ;  /* 0x000000080300780c */ /* 0x000fe40006f44270 */
[----:B------:R-:W-:Y:S02]  /*24e0*/  P2R R25, PR, RZ, 0x8 ;  /* 0x00000008ff197803 */ /* 0x000fe40000000000 */
[----:B------:R-:W-:-:S04]  /*24f0*/  ISETP.LT.OR P2, PT, R0, 0x9, P2 ;  /* 0x000000090000780c */ /* 0x000fc80001741670 */
[----:B------:R-:W-:Y:S02]  /*2500*/  FSEL R79, R28, -INF , !P2 ;  /* 0xff8000001c4f7808 */ /* 0x000fe40005000000 */
[----:B------:R-:W-:Y:S02]  /*2510*/  ISETP.GT.AND P2, PT, R3, 0x9, !P3 ;  /* 0x000000090300780c */ /* 0x000fe40005f44270 */
[----:B------:R-:W-:Y:S02]  /*2520*/  ISETP.GE.AND P3, PT, R9, 0x11, PT ;  /* 0x000000110900780c */ /* 0x000fe40003f66270 */
[----:B------:R-:W-:Y:S02]  /*2530*/  ISETP.LT.OR P2, PT, R0, 0xa, P2 ;  /* 0x0000000a0000780c */ /* 0x000fe40001741670 */
[----:B------:R-:W-:Y:S02]  /*2540*/  P2R R76, PR, RZ, 0x8 ;  /* 0x00000008ff4c7803 */ /* 0x000fe40000000000 */
[----:B------:R-:W-:-:S02]  /*2550*/  FSEL R81, R29, -INF , !P2 ;  /* 0xff8000001d517808 */ /* 0x000fc40005000000 */
[----:B------:R-:W-:Y:S02]  /*2560*/  ISETP.GT.AND P2, PT, R3, 0x10, !P3 ;  /* 0x000000100300780c */ /* 0x000fe40005f44270 */
[----:B------:R-:W-:Y:S02]  /*2570*/  ISETP.GE.AND P3, PT, R9, 0x12, PT ;  /* 0x000000120900780c */ /* 0x000fe40003f66270 */
[----:B------:R-:W-:Y:S02]  /*2580*/  ISETP.LT.OR P2, PT, R0, 0x11, P2 ;  /* 0x000000110000780c */ /* 0x000fe40001741670 */
[----:B------:R-:W-:Y:S02]  /*2590*/  P2R R78, PR, RZ, 0x8 ;  /* 0x00000008ff4e7803 */ /* 0x000fe40000000000 */
[----:B------:R-:W-:Y:S02]  /*25a0*/  FSEL R83, R32, -INF , !P2 ;  /* 0xff80000020537808 */ /* 0x000fe40005000000 */
[----:B------:R-:W-:-:S02]  /*25b0*/  ISETP.GT.AND P2, PT, R3, 0x11, !P3 ;  /* 0x000000110300780c */ /* 0x000fc40005f44270 */
[----:B------:R-:W-:Y:S02]  /*25c0*/  ISETP.GE.AND P3, PT, R9, 0x19, PT ;  /* 0x000000190900780c */ /* 0x000fe40003f66270 */
[----:B------:R-:W-:Y:S02]  /*25d0*/  ISETP.LT.OR P2, PT, R0, 0x12, P2 ;  /* 0x000000120000780c */ /* 0x000fe40001741670 */
[----:B------:R-:W-:Y:S02]  /*25e0*/  P2R R80, PR, RZ, 0x8 ;  /* 0x00000008ff507803 */ /* 0x000fe40000000000 */
[----:B------:R-:W-:Y:S02]  /*25f0*/  FSEL R85, R33, -INF , !P2 ;  /* 0xff80000021557808 */ /* 0x000fe40005000000 */
[----:B------:R-:W-:Y:S02]  /*2600*/  ISETP.GT.AND P2, PT, R3, 0x18, !P3 ;  /* 0x000000180300780c */ /* 0x000fe40005f44270 */
[----:B------:R-:W-:-:S02]  /*2610*/  ISETP.GE.AND P3, PT, R9, 0x1a, PT ;  /* 0x0000001a0900780c */ /* 0x000fc40003f66270 */
[----:B------:R-:W-:Y:S02]  /*2620*/  ISETP.LT.OR P2, PT, R0, 0x19, P2 ;  /* 0x000000190000780c */ /* 0x000fe40001741670 */
[----:B------:R-:W-:Y:S02]  /*2630*/  P2R R28, PR, RZ, 0x8 ;  /* 0x00000008ff1c7803 */ /* 0x000fe40000000000 */
[----:B------:R-:W-:Y:S02]  /*2640*/  FSEL R87, R36, -INF , !P2 ;  /* 0xff80000024577808 */ /* 0x000fe40005000000 */
[----:B------:R-:W-:Y:S02]  /*2650*/  ISETP.GT.AND P2, PT, R3, 0x19, !P3 ;  /* 0x000000190300780c */ /* 0x000fe40005f44270 */
[----:B------:R-:W-:Y:S02]  /*2660*/  ISETP.GE.AND P3, PT, R9, 0x21, PT ;  /* 0x000000210900780c */ /* 0x000fe40003f66270 */
[----:B------:R-:W-:-:S02]  /*2670*/  ISETP.LT.OR P2, PT, R0, 0x1a, P2 ;  /* 0x0000001a0000780c */ /* 0x000fc40001741670 */
[----:B------:R-:W-:Y:S02]  /*2680*/  P2R R36, PR, RZ, 0x8 ;  /* 0x00000008ff247803 */ /* 0x000fe40000000000 */
[----:B------:R-:W-:Y:S02]  /*2690*/  FSEL R89, R37, -INF , !P2 ;  /* 0xff80000025597808 */ /* 0x000fe40005000000 */
[----:B------:R-:W-:Y:S02]  /*26a0*/  ISETP.GT.AND P2, PT, R3, 0x20, !P3 ;  /* 0x000000200300780c */ /* 0x000fe40005f44270 */
[----:B------:R-:W-:Y:S02]  /*26b0*/  ISETP.GE.AND P3, PT, R9, 0x22, PT ;  /* 0x000000220900780c */ /* 0x000fe40003f66270 */
[----:B------:R-:W-:Y:S02]  /*26c0*/  ISETP.LT.OR P2, PT, R0, 0x21, P2 ;  /* 0x000000210000780c */ /* 0x000fe40001741670 */
[----:B------:R-:W-:-:S02]  /*26d0*/  P2R R37, PR, RZ, 0x8 ;  /* 0x00000008ff257803 */ /* 0x000fc40000000000 */
        /* <DEDUP_REMOVED lines=8> */
[----:B------:R-:W-:-:S04]  /*2760*/  ISETP.LT.OR P2, PT, R0, 0x29, P2 ;  /* 0x000000290000780c */ /* 0x000fc80001741670 */
[----:B------:R-:W-:Y:S02]  /*2770*/  FSEL R93, R44, -INF , !P2 ;  /* 0xff8000002c5d7808 */ /* 0x000fe40005000000 */
[----:B------:R-:W-:Y:S02]  /*2780*/  ISETP.GT.AND P2, PT, R3, 0x29, !P3 ;  /* 0x000000290300780c */ /* 0x000fe40005f44270 */
[----:B------:R-:W-:Y:S02]  /*2790*/  P2R R44, PR, RZ, 0x8 ;  /* 0x00000008ff2c7803 */ /* 0x000fe40000000000 */
[----:B------:R-:W-:Y:S02]  /*27a0*/  ISETP.LT.OR P2, PT, R0, 0x2a, P2 ;  /* 0x0000002a0000780c */ /* 0x000fe40001741670 */
[----:B------:R-:W-:Y:S02]  /*27b0*/  ISETP.GE.AND P3, PT, R9, 0x31, PT ;  /* 0x000000310900780c */ /* 0x000fe40003f66270 */
[----:B------:R-:W-:-:S02]  /*27c0*/  FSEL R45, R45, -INF , !P2 ;  /* 0xff8000002d2d7808 */ /* 0x000fc40005000000 */
[----:B------:R-:W-:Y:S02]  /*27d0*/  ISETP.GT.AND P2, PT, R3, 0x30, !P3 ;  /* 0x000000300300780c */ /* 0x000fe40005f44270 */
[----:B------:R-:W-:Y:S02]  /*27e0*/  P2R R84, PR, RZ, 0x8 ;  /* 0x00000008ff547803 */ /* 0x000fe40000000000 */
[----:B------:R-:W-:Y:S02]  /*27f0*/  ISETP.LT.OR P2, PT, R0, 0x31, P2 ;  /* 0x000000310000780c */ /* 0x000fe40001741670 */
[----:B------:R-:W-:Y:S02]  /*2800*/  ISETP.GE.AND P3, PT, R9, 0x32, PT ;  /* 0x000000320900780c */ /* 0x000fe40003f66270 */
[----:B------:R-:W-:Y:S02]  /*2810*/  FSEL R95, R48, -INF , !P2 ;  /* 0xff800000305f7808 */ /* 0x000fe40005000000 */
[----:B------:R-:W-:-:S02]  /*2820*/  ISETP.GT.AND P2, PT, R3, 0x31, !P3 ;  /* 0x000000310300780c */ /* 0x000fc40005f44270 */
[----:B------:R-:W-:Y:S02]  /*2830*/  P2R R48, PR, RZ, 0x8 ;  /* 0x00000008ff307803 */ /* 0x000fe40000000000 */
[----:B------:R-:W-:Y:S02]  /*2840*/  ISETP.LT.OR P2, PT, R0, 0x32, P2 ;  /* 0x000000320000780c */ /* 0x000fe40001741670 */
[----:B------:R-:W-:Y:S02]  /*2850*/  ISETP.GE.AND P3, PT, R9, 0x39, PT ;  /* 0x000000390900780c */ /* 0x000fe40003f66270 */
[----:B------:R-:W-:Y:S02]  /*2860*/  FSEL R49, R49, -INF , !P2 ;  /* 0xff80000031317808 */ /* 0x000fe40005000000 */
[----:B------:R-:W-:Y:S02]  /*2870*/  ISETP.GT.AND P2, PT, R3, 0x38, !P3 ;  /* 0x000000380300780c */ /* 0x000fe40005f44270 */
[----:B------:R-:W-:-:S02]  /*2880*/  P2R R86, PR, RZ, 0x8 ;  /* 0x00000008ff567803 */ /* 0x000fc40000000000 */
[----:B------:R-:W-:Y:S02]  /*2890*/  ISETP.LT.OR P2, PT, R0, 0x39, P2 ;  /* 0x000000390000780c */ /* 0x000fe40001741670 */
[----:B------:R-:W-:Y:S02]  /*28a0*/  ISETP.GE.AND P3, PT, R9, 0x3a, PT ;  /* 0x0000003a0900780c */ /* 0x000fe40003f66270 */
[----:B------:R-:W-:Y:S02]  /*28b0*/  FSEL R97, R52, -INF , !P2 ;  /* 0xff80000034617808 */ /* 0x000fe40005000000 */
[----:B------:R-:W-:Y:S02]  /*28c0*/  ISETP.GT.AND P2, PT, R3, 0x39, !P3 ;  /* 0x000000390300780c */ /* 0x000fe40005f44270 */
[----:B------:R-:W-:Y:S02]  /*28d0*/  P2R R52, PR, RZ, 0x8 ;  /* 0x00000008ff347803 */ /* 0x000fe40000000000 */
[----:B------:R-:W-:-:S02]  /*28e0*/  ISETP.LT.OR P2, PT, R0, 0x3a, P2 ;  /* 0x0000003a0000780c */ /* 0x000fc40001741670 */
[----:B------:R-:W-:Y:S02]  /*28f0*/  ISETP.GE.AND P3, PT, R9, 0x41, PT ;  /* 0x000000410900780c */ /* 0x000fe40003f66270 */
[----:B------:R-:W-:Y:S02]  /*2900*/  FSEL R53, R53, -INF , !P2 ;  /* 0xff80000035357808 */ /* 0x000fe40005000000 */
[----:B------:R-:W-:Y:S02]  /*2910*/  ISETP.GT.AND P2, PT, R3, 0x40, !P3 ;  /* 0x000000400300780c */ /* 0x000fe40005f44270 */
[----:B------:R-:W-:Y:S02]  /*2920*/  P2R R88, PR, RZ, 0x8 ;  /* 0x00000008ff587803 */ /* 0x000fe40000000000 */
[----:B------:R-:W-:Y:S02]  /*2930*/  ISETP.LT.OR P2, PT, R0, 0x41, P2 ;  /* 0x000000410000780c */ /* 0x000fe40001741670 */
[----:B------:R-:W-:-:S02]  /*2940*/  ISETP.GE.AND P3, PT, R9, 0x42, PT ;  /* 0x000000420900780c */ /* 0x000fc40003f66270 */
        /* <DEDUP_REMOVED lines=18> */
[----:B------:R-:W-:-:S04]  /*2a70*/  ISETP.LT.OR P2, PT, R0, 0x51, P2 ;  /* 0x000000510000780c */ /* 0x000fc80001741670 */
[----:B------:R-:W-:Y:S02]  /*2a80*/  FSEL R64, R64, -INF , !P2 ;  /* 0xff80000040407808 */ /* 0x000fe40005000000 */
[----:B------:R-:W-:-:S04]  /*2a90*/  ISETP.GT.AND P2, PT, R3, 0x51, !P6 ;  /* 0x000000510300780c */ /* 0x000fc80007744270 */
[----:B------:R-:W-:-:S04]  /*2aa0*/  ISETP.LT.OR P2, PT, R0, 0x52, P2 ;  /* 0x000000520000780c */ /* 0x000fc80001741670 */
[----:B------:R-:W-:Y:S02]  /*2ab0*/  FSEL R8, R65, -INF , !P2 ;  /* 0xff80000041087808 */ /* 0x000fe40005000000 */
[----:B------:R-:W-:-:S04]  /*2ac0*/  ISETP.GE.AND P2, PT, R9, 0x59, PT ;  /* 0x000000590900780c */ /* 0x000fc80003f46270 */
[----:B------:R-:W-:-:S04]  /*2ad0*/  ISETP.GT.AND P3, PT, R3, 0x58, !P2 ;  /* 0x000000580300780c */ /* 0x000fc80005764270 */
[----:B------:R-:W-:-:S04]  /*2ae0*/  ISETP.LT.OR P3, PT, R0, 0x59, P3 ;  /* 0x000000590000780c */ /* 0x000fc80001f61670 */
[----:B------:R-:W-:Y:S02]  /*2af0*/  FSEL R68, R68, -INF , !P3 ;  /* 0xff80000044447808 */ /* 0x000fe40005800000 */
[----:B------:R-:W-:-:S04]  /*2b00*/  ISETP.GE.AND P3, PT, R9, 0x1, PT ;  /* 0x000000010900780c */ /* 0x000fc80003f66270 */
[----:B------:R-:W-:-:S04]  /*2b10*/  ISETP.GT.AND P4, PT, R3, RZ, !P3 ;  /* 0x000000ff0300720c */ /* 0x000fc80005f84270 */
[----:B------:R-:W-:-:S04]  /*2b20*/  ISETP.LT.OR P4, PT, R0, 0x1, P4 ;  /* 0x000000010000780c */ /* 0x000fc80002781670 */
[----:B------:R-:W-:Y:S02]  /*2b30*/  FSEL R29, R24, -INF , !P4 ;  /* 0xff800000181d7808 */ /* 0x000fe40006000000 */
[----:B------:R-:W-:-:S04]  /*2b40*/  ISETP.GE.AND P4, PT, R9, 0x5a, PT ;  /* 0x0000005a0900780c */ /* 0x000fc80003f86270 */
[----:B------:R-:W-:Y:S02]  /*2b50*/  P2R R65, PR, RZ, 0x10 ;  /* 0x00000010ff417803 */ /* 0x000fe40000000000 */
[----:B------:R-:W-:Y:S02]  /*2b60*/  ISETP.GT.AND P4, PT, R3, 0x59, !P4 ;  /* 0x000000590300780c */ /* 0x000fe40006784270 */
[----:B------:R-:W0:Y:S02]  /*2b70*/  SHFL.IDX PT, R3, R2, 0x1, 0x1c1f ;  /* 0x003c1f0002037f89 */ /* 0x000e2400000e0000 */
[----:B------:R-:W-:-:S04]  /*2b80*/  ISETP.LT.OR P4, PT, R0, 0x5a, P4 ;  /* 0x0000005a0000780c */ /* 0x000fc80002781670 */
[----:B------:R-:W-:Y:S02]  /*2b90*/  FSEL R6, R69, -INF , !P4 ;  /* 0xff80000045067808 */ /* 0x000fe40006000000 */
[----:B------:R-:W-:Y:S02]  /*2ba0*/  ISETP.GE.AND P4, PT, R15, 0x1, PT ;  /* 0x000000010f00780c */ /* 0x000fe40003f86270 */
[----:B0-----:R-:W-:Y:S01]  /*2bb0*/  VIADDMNMX R24, R3, R20, R13, PT ;  /* 0x0000001403187246 */ /* 0x001fe2000380010d */
[----:B------:R-:W-:-:S10]  /*2bc0*/  IMAD.IADD R7, R74, 0x1, R3 ;  /* 0x000000014a077824 */ /* 0x000fd400078e0203 */
[----:B------:R-:W-:Y:S05]  /*2bd0*/  @!P4 BRA `(.L_x_1105) ;  /* 0x00000000004cc947 */ /* 0x000fea0003800000 */
        /* <DEDUP_REMOVED lines=11> */
.L_x_1107:
[----:B------:R-:W-:-:S13]  /*2c90*/  ISETP.NE.AND P4, PT, R15, 0x1, PT ;  /* 0x000000010f00780c */ /* 0x000fda0003f85270 */
[----:B------:R-:W0:Y:S02]  /*2ca0*/  @P4 LDC.64 R2, c[0x0][0x9e8] ;  /* 0x00027a00ff024b82 */ /* 0x000e240000000a00 */
[----:B0-----:R-:W-:-:S05]  /*2cb0*/  @P4 IMAD.HI.U32 R2, R0, R2, RZ ;  /* 0x0000000200024227 */ /* 0x001fca00078e00ff */
[----:B------:R-:W-:-:S07]  /*2cc0*/  @P4 SHF.R.U32.HI R0, RZ, R3, R2 ;  /* 0x00000003ff004219 */ /* 0x000fce0000011602 */
.L_x_1108:
[----:B------:R-:W-:Y:S05]  /*2cd0*/  BSYNC B0 ;  /* 0x0000000000007941 */ /* 0x000fea0003800000 */
.L_x_1106:
[----:B------:R-:W-:-:S05]  /*2ce0*/  IMAD R0, R0, R15, R75 ;  /* 0x0000000f00007224 */ /* 0x000fca00078e024b */
[----:B------:R-:W-:Y:S02]  /*2cf0*/  VIMNMX R7, R7, R0, !PT ;  /* 0x0000000007077248 */ /* 0x000fe40007fe0100 */
[----:B------:R-:W-:-:S07]  /*2d00*/  VIADDMNMX R24, R0, R15, R24, PT ;  /* 0x0000000f00187246 */ /* 0x000fce0003800118 */
.L_x_1105:
[C---:B------:R-:W-:Y:S01]  /*2d10*/  ISETP.GT.AND P1, PT, R7.reuse, 0x1, !P1 ;  /* 0x000000010700780c */ /* 0x040fe20004f24270 */
[----:B------:R-:W-:Y:S01]  /*2d20*/  ULDC UR4, c[0x0][0x988] ;  /* 0x0002620000047ab9 */ /* 0x000fe20000000800 */
[----:B------:R-:W-:Y:S01]  /*2d30*/  ISETP.GT.AND P5, PT, R7, 0x8, !P5 ;  /* 0x000000080700780c */ /* 0x000fe20006fa4270 */
[----:B------:R-:W-:Y:S01]  /*2d40*/  IMAD.U32 R9, RZ, RZ, UR4 ;  /* 0x00000004ff097e24 */ /* 0x000fe2000f8e00ff */
[C---:B------:R-:W-:Y:S02]  /*2d50*/  ISETP.LT.OR P1, PT, R24.reuse, 0x2, P1 ;  /* 0x000000021800780c */ /* 0x040fe40000f21670 */
[----:B------:R-:W-:Y:S02]  /*2d60*/  ISETP.LT.OR P5, PT, R24, 0x9, P5 ;  /* 0x000000091800780c */ /* 0x000fe40002fa1670 */
[----:B------:R-:W-:Y:S02]  /*2d70*/  FSEL R27, R27, -INF , !P1 ;  /* 0xff8000001b1b7808 */ /* 0x000fe40004800000 */
[----:B------:R-:W-:-:S02]  /*2d80*/  ISETP.NE.AND P1, PT, R25, RZ, PT ;  /* 0x000000ff1900720c */ /* 0x000fc40003f25270 */
[----:B------:R-:W-:Y:S02]  /*2d90*/  FSEL R30, R30, -INF , !P5 ;  /* 0xff8000001e1e7808 */ /* 0x000fe40006800000 */
[----:B------:R-:W-:Y:S02]  /*2da0*/  ISETP.GT.AND P1, PT, R7, 0x9, !P1 ;  /* 0x000000090700780c */ /* 0x000fe40004f24270 */
[----:B------:R-:W-:Y:S02]  /*2db0*/  ISETP.NE.AND P5, PT, R28, RZ, PT ;  /* 0x000000ff1c00720c */ /* 0x000fe40003fa5270 */
[----:B------:R-:W-:Y:S02]  /*2dc0*/  ISETP.LT.OR P1, PT, R24, 0xa, P1 ;  /* 0x0000000a1800780c */ /* 0x000fe40000f21670 */
[----:B------:R-:W-:Y:S02]  /*2dd0*/  FMNMX.FTZ R3, R29, R77, !PT ;  /* 0x0000004d1d037209 */ /* 0x000fe40007810000 */
[----:B------:R-:W-:-:S02]  /*2de0*/  FSEL R28, R31, -INF , !P1 ;  /* 0xff8000001f1c7808 */ /* 0x000fc40004800000 */
[----:B------:R-:W-:Y:S02]  /*2df0*/  ISETP.NE.AND P1, PT, R76, RZ, PT ;  /* 0x000000ff4c00720c */ /* 0x000fe40003f25270 */
[----:B------:R-:W-:Y:S02]  /*2e00*/  ISETP.NE.AND P4, PT, R36, RZ, PT ;  /* 0x000000ff2400720c */ /* 0x000fe40003f85270 */
[----:B------:R-:W-:Y:S02]  /*2e10*/  ISETP.GT.AND P1, PT, R7, 0x10, !P1 ;  /* 0x000000100700780c */ /* 0x000fe40004f24270 */
[----:B------:R-:W-:Y:S02]  /*2e20*/  FMNMX.FTZ R3, R79, R3, !PT ;  /* 0x000000034f037209 */ /* 0x000fe40007810000 */
[----:B------:R-:W-:Y:S02]  /*2e30*/  ISETP.LT.OR P1, PT, R24, 0x11, P1 ;  /* 0x000000111800780c */ /* 0x000fe40000f21670 */
[----:B------:R-:W-:-:S02]  /*2e40*/  FMNMX.FTZ R3, R81, R3, !PT ;  /* 0x0000000351037209 */ /* 0x000fc40007810000 */
[----:B------:R-:W-:Y:S02]  /*2e50*/  FSEL R34, R34, -INF , !P1 ;  /* 0xff80000022227808 */ /* 0x000fe40004800000 */
[----:B------:R-:W-:Y:S02]  /*2e60*/  ISETP.NE.AND P1, PT, R78, RZ, PT ;  /* 0x000000ff4e00720c */ /* 0x000fe40003f25270 */
[----:B------:R-:W-:Y:S02]  /*2e70*/  FMNMX.FTZ R3, R83, R3, !PT ;  /* 0x0000000353037209 */ /* 0x000fe40007810000 */
[----:B------:R-:W-:Y:S02]  /*2e80*/  ISETP.GT.AND P1, PT, R7, 0x11, !P1 ;  /* 0x000000110700780c */ /* 0x000fe40004f24270 */
[----:B------:R-:W-:Y:S02]  /*2e90*/  FMNMX.FTZ R3, R85, R3, !PT ;  /* 0x0000000355037209 */ /* 0x000fe40007810000 */
[----:B------:R-:W-:-:S02]  /*2ea0*/  ISETP.LT.OR P1, PT, R24, 0x12, P1 ;  /* 0x000000121800780c */ /* 0x000fc40000f21670 */
[----:B------:R-:W-:Y:S02]  /*2eb0*/  FMNMX.FTZ R3, R87, R3, !PT ;  /* 0x0000000357037209 */ /* 0x000fe40007810000 */
[----:B------:R-:W-:Y:S02]  /*2ec0*/  FSEL R32, R35, -INF , !P1 ;  /* 0xff80000023207808 */ /* 0x000fe40004800000 */
[----:B------:R-:W-:Y:S02]  /*2ed0*/  ISETP.NE.AND P1, PT, R80, RZ, PT ;  /* 0x000000ff5000720c */ /* 0x000fe40003f25270 */
[----:B------:R-:W-:Y:S02]  /*2ee0*/  FMNMX.FTZ R3, R89, R3, !PT ;  /* 0x0000000359037209 */ /* 0x000fe40007810000 */
[----:B------:R-:W-:Y:S02]  /*2ef0*/  ISETP.GT.AND P1, PT, R7, 0x18, !P1 ;  /* 0x000000180700780c */ /* 0x000fe40004f24270 */
[----:B------:R-:W-:-:S02]  /*2f00*/  FMNMX.FTZ R3, R91, R3, !PT ;  /* 0x000000035b037209 */ /* 0x000fc40007810000 */
[----:B------:R-:W-:Y:S02]  /*2f10*/  ISETP.LT.OR P1, PT, R24, 0x19, P1 ;  /* 0x000000191800780c */ /* 0x000fe40000f21670 */
[----:B------:R-:W-:Y:S02]  /*2f20*/  FMNMX.FTZ R3, R41, R3, !PT ;  /* 0x0000000329037209 */ /* 0x000fe40007810000 */
[----:B------:R-:W-:Y:S02]  /*2f30*/  FSEL R38, R38, -INF , !P1 ;  /* 0xff80000026267808 */ /* 0x000fe40004800000 */
[----:B------:R-:W-:Y:S02]  /*2f40*/  ISETP.GT.AND P1, PT, R7, 0x19, !P5 ;  /* 0x000000190700780c */ /* 0x000fe40006f24270 */
[----:B------:R-:W-:Y:S02]  /*2f50*/  ISETP.NE.AND P5, PT, R40, RZ, PT ;  /* 0x000000ff2800720c */ /* 0x000fe40003fa5270 */
[----:B------:R-:W-:-:S02]  /*2f60*/  ISETP.LT.OR P1, PT, R24, 0x1a, P1 ;  /* 0x0000001a1800780c */ /* 0x000fc40000f21670 */
[----:B------:R-:W-:Y:S02]  /*2f70*/  FMNMX.FTZ R3, R93, R3, !PT ;  /* 0x000000035d037209 */ /* 0x000fe40007810000 */
[----:B------:R-:W-:Y:S02]  /*2f80*/  FSEL R36, R39, -INF , !P1 ;  /* 0xff80000027247808 */ /* 0x000fe40004800000 */
        /* <DEDUP_REMOVED lines=19> */
[----:B------:R-:W-:Y:S02]  /*30c0*/  ISETP.NE.AND P1, PT, R44, RZ, PT ;  /* 0x000000ff2c00720c */ /* 0x000fe40003f25270 */
[----:B------:R-:W-:Y:S02]  /*30d0*/  FMNMX.FTZ R3, R10, R3, !PT ;  /* 0x000000030a037209 */ /* 0x000fe40007810000 */
[----:B------:R-:W-:-:S02]  /*30e0*/  ISETP.GT.AND P1, PT, R7, 0x29, !P1 ;  /* 0x000000290700780c */ /* 0x000fc40004f24270 */
[----:B------:R-:W-:Y:S02]  /*30f0*/  FMNMX.FTZ R3, R64, R3, !PT ;  /* 0x0000000340037209 */ /* 0x000fe40007810000 */
[----:B------:R-:W-:Y:S02]  /*3100*/  ISETP.LT.OR P1, PT, R24, 0x2a, P1 ;  /* 0x0000002a1800780c */ /* 0x000fe40000f21670 */
[----:B------:R-:W-:Y:S02]  /*3110*/  FMNMX.FTZ R3, R8, R3, !PT ;  /* 0x0000000308037209 */ /* 0x000fe40007810000 */
[----:B------:R-:W-:Y:S02]  /*3120*/  FSEL R44, R47, -INF , !P1 ;  /* 0xff8000002f2c7808 */ /* 0x000fe40004800000 */
[----:B------:R-:W-:Y:S02]  /*3130*/  ISETP.NE.AND P1, PT, R84, RZ, PT ;  /* 0x000000ff5400720c */ /* 0x000fe40003f25270 */
[----:B------:R-:W-:-:S02]  /*3140*/  FMNMX.FTZ R3, R68, R3, !PT ;  /* 0x0000000344037209 */ /* 0x000fc40007810000 */
[C---:B------:R-:W-:Y:S02]  /*3150*/  ISETP.GT.AND P1, PT, R7.reuse, 0x30, !P1 ;  /* 0x000000300700780c */ /* 0x040fe40004f24270 */
[----:B------:R-:W-:Y:S02]  /*3160*/  FMNMX.FTZ R13, R6, R3, !PT ;  /* 0x00000003060d7209 */ /* 0x000fe40007810000 */
[----:B------:R-:W-:Y:S02]  /*3170*/  ISETP.LT.OR P1, PT, R24, 0x31, P1 ;  /* 0x000000311800780c */ /* 0x000fe40000f21670 */
[----:B------:R-:W-:Y:S02]  /*3180*/  ISETP.GT.AND P3, PT, R7, RZ, !P3 ;  /* 0x000000ff0700720c */ /* 0x000fe40005f64270 */
[----:B------:R-:W-:Y:S02]  /*3190*/  FSEL R50, R50, -INF , !P1 ;  /* 0xff80000032327808 */ /* 0x000fe40004800000 */
[----:B------:R-:W-:-:S02]  /*31a0*/  ISETP.NE.AND P1, PT, R48, RZ, PT ;  /* 0x000000ff3000720c */ /* 0x000fc40003f25270 */
[----:B------:R-:W-:Y:S02]  /*31b0*/  ISETP.LT.OR P3, PT, R24, 0x1, P3 ;  /* 0x000000011800780c */ /* 0x000fe40001f61670 */
[----:B------:R-:W-:Y:S02]  /*31c0*/  ISETP.GT.AND P1, PT, R7, 0x31, !P1 ;  /* 0x000000310700780c */ /* 0x000fe40004f24270 */
[----:B------:R-:W-:Y:S02]  /*31d0*/  FSEL R26, R26, -INF , !P3 ;  /* 0xff8000001a1a7808 */ /* 0x000fe40005800000 */
[----:B------:R-:W-:Y:S02]  /*31e0*/  ISETP.LT.OR P1, PT, R24, 0x32, P1 ;  /* 0x000000321800780c */ /* 0x000fe40000f21670 */
[----:B------:R-:W-:Y:S02]  /*31f0*/  ISETP.NE.AND P4, PT, R57, RZ, PT ;  /* 0x000000ff3900720c */ /* 0x000fe40003f85270 */
[----:B------:R-:W-:-:S02]  /*3200*/  FSEL R48, R51, -INF , !P1 ;  /* 0xff80000033307808 */ /* 0x000fc40004800000 */
[----:B------:R-:W-:Y:S02]  /*3210*/  ISETP.NE.AND P1, PT, R86, RZ, PT ;  /* 0x000000ff5600720c */ /* 0x000fe40003f25270 */
[C---:B------:R-:W-:Y:S02]  /*3220*/  ISETP.GT.AND P6, PT, R7.reuse, 0x51, !P6 ;  /* 0x000000510700780c */ /* 0x040fe400077c4270 */
[C---:B------:R-:W-:Y:S02]  /*3230*/  ISETP.GT.AND P1, PT, R7.reuse, 0x38, !P1 ;  /* 0x000000380700780c */ /* 0x040fe40004f24270 */
[----:B------:R-:W-:Y:S02]  /*3240*/  ISETP.GT.AND P2, PT, R7, 0x58, !P2 ;  /* 0x000000580700780c */ /* 0x000fe40005744270 */
[C---:B------:R-:W-:Y:S02]  /*3250*/  ISETP.LT.OR P1, PT, R24.reuse, 0x39, P1 ;  /* 0x000000391800780c */ /* 0x040fe40000f21670 */
[----:B------:R-:W-:-:S02]  /*3260*/  ISETP.LT.OR P6, PT, R24, 0x52, P6 ;  /* 0x000000521800780c */ /* 0x000fc400037c1670 */
[----:B------:R-:W-:Y:S02]  /*3270*/  FSEL R54, R54, -INF , !P1 ;  /* 0xff80000036367808 */ /* 0x000fe40004800000 */
[----:B------:R-:W-:Y:S02]  /*3280*/  ISETP.NE.AND P1, PT, R52, RZ, PT ;  /* 0x000000ff3400720c */ /* 0x000fe40003f25270 */
[----:B------:R-:W0:Y:S01]  /*3290*/  SHFL.BFLY PT, R52, R13, 0x2, 0x1f ;  /* 0x0c401f000d347f89 */ /* 0x000e2200000e0000 */
[----:B------:R-:W-:Y:S02]  /*32a0*/  ISETP.LT.OR P2, PT, R24, 0x59, P2 ;  /* 0x000000591800780c */ /* 0x000fe40001741670 */
[----:B------:R-:W-:Y:S02]  /*32b0*/  ISETP.GT.AND P1, PT, R7, 0x39, !P1 ;  /* 0x000000390700780c */ /* 0x000fe40004f24270 */
[----:B------:R-:W-:Y:S02]  /*32c0*/  FSEL R70, R70, -INF , !P2 ;  /* 0xff80000046467808 */ /* 0x000fe40005000000 */
[----:B------:R-:W-:-:S04]  /*32d0*/  ISETP.LT.OR P1, PT, R24, 0x3a, P1 ;  /* 0x0000003a1800780c */ /* 0x000fc80000f21670 */
[----:B------:R-:W-:Y:S02]  /*32e0*/  FSEL R20, R55, -INF , !P1 ;  /* 0xff80000037147808 */ /* 0x000fe40004800000 */
[----:B------:R-:W-:-:S04]  /*32f0*/  ISETP.NE.AND P1, PT, R88, RZ, PT ;  /* 0x000000ff5800720c */ /* 0x000fc80003f25270 */
[----:B------:R-:W-:-:S04]  /*3300*/  ISETP.GT.AND P1, PT, R7, 0x40, !P1 ;  /* 0x000000400700780c */ /* 0x000fc80004f24270 */
[----:B------:R-:W-:Y:S02]  /*3310*/  ISETP.LT.OR P1, PT, R24, 0x41, P1 ;  /* 0x000000411800780c */ /* 0x000fe40000f21670 */
[----:B0-----:R-:W-:Y:S02]  /*3320*/  FMNMX.FTZ R52, R13, R52, !PT ;  /* 0x000000340d347209 */ /* 0x001fe40007810000 */
[----:B------:R-:W-:Y:S02]  /*3330*/  FMNMX.FTZ R13, R26, R27, !PT ;  /* 0x0000001b1a0d7209 */ /* 0x000fe40007810000 */
[----:B------:R-:W-:Y:S01]  /*3340*/  FSEL R58, R58, -INF , !P1 ;  /* 0xff8000003a3a7808 */ /* 0x000fe20004800000 */
[----:B------:R-:W0:Y:S01]  /*3350*/  SHFL.BFLY PT, R3, R52, 0x1, 0x1f ;  /* 0x0c201f0034037f89 */ /* 0x000e2200000e0000 */
[----:B------:R-:W-:Y:S02]  /*3360*/  FMNMX.FTZ R13, R30, R13, !PT ;  /* 0x0000000d1e0d7209 */ /* 0x000fe40007810000 */
[----:B------:R-:W-:-:S02]  /*3370*/  ISETP.NE.AND P1, PT, R56, RZ, PT ;  /* 0x000000ff3800720c */ /* 0x000fc40003f25270 */
[----:B------:R-:W-:Y:S02]  /*3380*/  FMNMX.FTZ R13, R28, R13, !PT ;  /* 0x0000000d1c0d7209 */ /* 0x000fe40007810000 */
[----:B------:R-:W-:Y:S02]  /*3390*/  ISETP.GT.AND P1, PT, R7, 0x41, !P1 ;  /* 0x000000410700780c */ /* 0x000fe40004f24270 */
[----:B------:R-:W-:Y:S02]  /*33a0*/  FMNMX.FTZ R13, R34, R13, !PT ;  /* 0x0000000d220d7209 */ /* 0x000fe40007810000 */
[----:B------:R-:W-:Y:S02]  /*33b0*/  ISETP.LT.OR P1, PT, R24, 0x42, P1 ;  /* 0x000000421800780c */ /* 0x000fe40000f21670 */
[----:B------:R-:W-:Y:S02]  /*33c0*/  FMNMX.FTZ R13, R32, R13, !PT ;  /* 0x0000000d200d7209 */ /* 0x000fe40007810000 */
[----:B------:R-:W-:-:S02]  /*33d0*/  FSEL R2, R59, -INF , !P1 ;  /* 0xff8000003b027808 */ /* 0x000fc40004800000 */
        /* <DEDUP_REMOVED lines=9> */
[----:B0-----:R-:W-:Y:S02]  /*3470*/  FMNMX.FTZ R3, R52, R3, !PT ;  /* 0x0000000334037209 */ /* 0x001fe40007810000 */
[----:B------:R-:W-:Y:S02]  /*3480*/  FMNMX.FTZ R13, R44, R13, !PT ;  /* 0x0000000d2c0d7209 */ /* 0x000fe40007810000 */
[----:B------:R-:W-:Y:S01]  /*3490*/  ISETP.LT.OR P1, PT, R24, 0x4a, P1 ;  /* 0x0000004a1800780c */ /* 0x000fe20000f21670 */
[----:B------:R-:W-:Y:S01]  /*34a0*/  FMUL.FTZ R25, R3, R9 ;  /* 0x0000000903197220 */ /* 0x000fe20000410000 */
[----:B------:R-:W-:-:S02]  /*34b0*/  FMNMX.FTZ R13, R50, R13, !PT ;  /* 0x0000000d320d7209 */ /* 0x000fc40007810000 */
[----:B------:R-:W-:Y:S02]  /*34c0*/  FSEL R0, R63, -INF , !P1 ;  /* 0xff8000003f007808 */ /* 0x000fe40004800000 */
[----:B------:R-:W-:Y:S02]  /*34d0*/  FMNMX.FTZ R13, R48, R13, !PT ;  /* 0x0000000d300d7209 */ /* 0x000fe40007810000 */
[----:B------:R-:W-:Y:S02]  /*34e0*/  FSETP.NEU.FTZ.AND P1, PT, R3, -INF , PT ;  /* 0xff8000000300780b */ /* 0x000fe40003f3d000 */
[----:B------:R-:W-:Y:S02]  /*34f0*/  FMNMX.FTZ R13, R54, R13, !PT ;  /* 0x0000000d360d7209 */ /* 0x000fe40007810000 */
[----:B------:R-:W-:Y:S02]  /*3500*/  ISETP.NE.AND P4, PT, R61, RZ, PT ;  /* 0x000000ff3d00720c */ /* 0x000fe40003f85270 */
[----:B------:R-:W-:-:S02]  /*3510*/  FMNMX.FTZ R13, R20, R13, !PT ;  /* 0x0000000d140d7209 */ /* 0x000fc40007810000 */
[----:B------:R-:W-:Y:S02]  /*3520*/  FSEL R74, R25, RZ, P1 ;  /* 0x000000ff194a7208 */ /* 0x000fe40000800000 */
[----:B------:R-:W-:Y:S02]  /*3530*/  FMNMX.FTZ R13, R58, R13, !PT ;  /* 0x0000000d3a0d7209 */ /* 0x000fe40007810000 */
[----:B------:R-:W-:Y:S01]  /*3540*/  ISETP.GT.AND P1, PT, R7, 0x50, !P4 ;  /* 0x000000500700780c */ /* 0x000fe20006724270 */
[--C-:B------:R-:W-:Y:S01]  /*3550*/  FFMA.FTZ R39, R45, R9, -R74.reuse ;  /* 0x000000092d277223 */ /* 0x100fe2000001084a */
[----:B------:R-:W-:Y:S01]  /*3560*/  FMNMX.FTZ R13, R2, R13, !PT ;  /* 0x0000000d020d7209 */ /* 0x000fe20007810000 */
[--C-:B------:R-:W-:Y:S01]  /*3570*/  FFMA.FTZ R25, R29, R9, -R74.reuse ;  /* 0x000000091d197223 */ /* 0x100fe2000001084a */
[----:B------:R-:W-:Y:S01]  /*3580*/  ISETP.LT.OR P1, PT, R24, 0x51, P1 ;  /* 0x000000511800780c */ /* 0x000fe20000f21670 */
[----:B------:R0:W-:Y:S01]  /*3590*/  MUFU.EX2 R150, R39 ;  /* 0x0000002700967308 */ /* 0x0001e20000000800 */
[----:B------:R-:W-:Y:S01]  /*35a0*/  FMNMX.FTZ R13, R62, R13, !PT ;  /* 0x0000000d3e0d7209 */ /* 0x000fe20007810000 */
[-CC-:B------:R-:W-:Y:S01]  /*35b0*/  FFMA.FTZ R29, R77, R9.reuse, -R74.reuse ;  /* 0x000000094d1d7223 */ /* 0x180fe2000001084a */
[----:B------:R-:W-:Y:S01]  /*35c0*/  ISETP.NE.AND P4, PT, R65, RZ, PT ;  /* 0x000000ff4100720c */ /* 0x000fe20003f85270 */
[-CC-:B------:R-:W-:Y:S01]  /*35d0*/  FFMA.FTZ R31, R79, R9.reuse, -R74.reuse ;  /* 0x000000094f1f7223 */ /* 0x180fe2000001084a */
[----:B------:R-:W-:Y:S01]  /*35e0*/  FSEL R66, R66, -INF , !P1 ;  /* 0xff80000042427808 */ /* 0x000fe20004800000 */
[--C-:B------:R-:W-:Y:S01]  /*35f0*/  FFMA.FTZ R33, R81, R9, -R74.reuse ;  /* 0x0000000951217223 */ /* 0x100fe2000001084a */
[----:B------:R-:W-:Y:S01]  /*3600*/  FMNMX.FTZ R13, R0, R13, !PT ;  /* 0x0000000d000d7209 */ /* 0x000fe20007810000 */
[----:B------:R-:W-:Y:S01]  /*3610*/  MUFU.EX2 R25, R25 ;  /* 0x0000001900197308 */ /* 0x000fe20000000800 */
[----:B------:R-:W-:Y:S01]  /*3620*/  ISETP.GT.AND P1, PT, R7, 0x59, !P4 ;  /* 0x000000590700780c */ /* 0x000fe20006724270 */
[-CC-:B------:R-:W-:Y:S01]  /*3630*/  FFMA.FTZ R7, R41, R9.reuse, -R74.reuse ;  /* 0x0000000929077223 */ /* 0x180fe2000001084a */
[----:B------:R-:W-:Y:S01]  /*3640*/  FSEL R52, R67, -INF , !P6 ;  /* 0xff80000043347808 */ /* 0x000fe20007000000 */
[--C-:B0-----:R-:W-:Y:S01]  /*3650*/  FFMA.FTZ R39, R8, R9, -R74.reuse ;  /* 0x0000000908277223 */ /* 0x101fe2000001084a */
[----:B------:R-:W-:Y:S01]  /*3660*/  FMNMX.FTZ R13, R66, R13, !PT ;  /* 0x0000000d420d7209 */ /* 0x000fe20007810000 */
[--C-:B------:R-:W-:Y:S01]  /*3670*/  FFMA.FTZ R35, R83, R9, -R74.reuse ;  /* 0x0000000953237223 */ /* 0x100fe2000001084a */
[----:B------:R-:W-:Y:S01]  /*3680*/  ISETP.LT.OR P1, PT, R24, 0x5a, P1 ;  /* 0x0000005a1800780c */ /* 0x000fe20000f21670 */
[----:B------:R-:W-:Y:S01]  /*3690*/  MUFU.EX2 R148, R7 ;  /* 0x0000000700947308 */ /* 0x000fe20000000800 */
[----:B------:R-:W-:Y:S01]  /*36a0*/  FMNMX.FTZ R13, R52, R13, !PT ;  /* 0x0000000d340d7209 */ /* 0x000fe20007810000 */
[-CC-:B------:R-:W-:Y:S01]  /*36b0*/  FFMA.FTZ R43, R49, R9.reuse, -R74.reuse ;  /* 0x00000009312b7223 */ /* 0x180fe2000001084a */
[----:B------:R-:W-:Y:S01]  /*36c0*/  FSEL R24, R71, -INF , !P1 ;  /* 0xff80000047187808 */ /* 0x000fe20004800000 */
[--C-:B------:R-:W-:Y:S01]  /*36d0*/  FFMA.FTZ R6, R6, R9, -R74.reuse ;  /* 0x0000000906067223 */ /* 0x100fe2000001084a */
[----:B------:R-:W-:Y:S01]  /*36e0*/  FMNMX.FTZ R13, R70, R13, !PT ;  /* 0x0000000d460d7209 */ /* 0x000fe20007810000 */
[-CC-:B------:R-:W-:Y:S01]  /*36f0*/  FFMA.FTZ R47, R53, R9.reuse, -R74.reuse ;  /* 0x00000009352f7223 */ /* 0x180fe2000001084a */
[--C-:B------:R-:W-:Y:S01]  /*3700*/  FFMA.FTZ R37, R87, R9, -R74.reuse ;  /* 0x0000000957257223 */ /* 0x100fe2000001084a */
[----:B------:R0:W1:Y:S01]  /*3710*/  MUFU.EX2 R156, R29 ;  /* 0x0000001d009c7308 */ /* 0x0000620000000800 */
[----:B------:R-:W-:Y:S01]  /*3720*/  FMNMX.FTZ R13, R24, R13, !PT ;  /* 0x0000000d180d7209 */ /* 0x000fe20007810000 */
[-CC-:B------:R-:W-:Y:S01]  /*3730*/  FFMA.FTZ R10, R10, R9.reuse, -R74.reuse ;  /* 0x000000090a0a7223 */ /* 0x180fe2000001084a */
[-CC-:B------:R-:W-:Y:S01]  /*3740*/  FFMA.FTZ R41, R95, R9.reuse, -R74.reuse ;  /* 0x000000095f297223 */ /* 0x180fe2000001084a */
[-CC-:B------:R-:W-:Y:S01]  /*3750*/  FFMA.FTZ R45, R97, R9.reuse, -R74.reuse ;  /* 0x00000009612d7223 */ /* 0x180fe2000001084a */
[----:B------:R-:W-:Y:S01]  /*3760*/  ISETP.NE.AND P4, PT, R174, 0x1, PT ;  /* 0x00000001ae00780c */ /* 0x000fe20003f85270 */
[----:B------:R-:W2:Y:S01]  /*3770*/  SHFL.BFLY PT, R56, R13, 0x2, 0x1f ;  /* 0x0c401f000d387f89 */ /* 0x000ea200000e0000 */
[-CC-:B------:R-:W-:Y:S01]  /*3780*/  FFMA.FTZ R49, R99, R9.reuse, -R74.reuse ;  /* 0x0000000963317223 */ /* 0x180fe2000001084a */
[----:B------:R-:W3:Y:S01]  /*3790*/  MUFU.EX2 R31, R31 ;  /* 0x0000001f001f7308 */ /* 0x000ee20000000800 */
[-CC-:B0-----:R-:W-:Y:S01]  /*37a0*/  FFMA.FTZ R29, R85, R9.reuse, -R74.reuse ;  /* 0x00000009551d7223 */ /* 0x181fe2000001084a */
[-CC-:B------:R-:W-:Y:S01]  /*37b0*/  FFMA.FTZ R12, R12, R9.reuse, -R74.reuse ;  /* 0x000000090c0c7223 */ /* 0x180fe2000001084a */
[-CC-:B------:R-:W-:Y:S01]  /*37c0*/  FFMA.FTZ R60, R60, R9.reuse, -R74.reuse ;  /* 0x000000093c3c7223 */ /* 0x180fe2000001084a */
[-CC-:B------:R-:W-:Y:S01]  /*37d0*/  FFMA.FTZ R64, R64, R9.reuse, -R74.reuse ;  /* 0x0000000940407223 */ /* 0x180fe2000001084a */
[----:B------:R-:W-:Y:S01]  /*37e0*/  FFMA.FTZ R68, R68, R9, -R74 ;  /* 0x0000000944447223 */ /* 0x000fe2000001084a */
[----:B------:R-:W-:-:S02]  /*37f0*/  IMAD.MOV.U32 R53, RZ, RZ, R17 ;  /* 0x000000ffff357224 */ /* 0x000fc400078e0011 */
[----:B------:R0:W4:Y:S02]  /*3800*/  MUFU.EX2 R158, R33 ;  /* 0x00000021009e7308 */ /* 0x0001240000000800 */
[----:B------:R-:W5:Y:S06]  /*3810*/  @P4 LDC R55, c[0x0][0x450] ;  /* 0x00011400ff374b82 */ /* 0x000f6c0000000800 */
[----:B------:R-:W4:Y:S01]  /*3820*/  MUFU.EX2 R35, R35 ;  /* 0x0000002300237308 */ /* 0x000f220000000800 */
[----:B0-----:R-:W-:Y:S01]  /*3830*/  FFMA.FTZ R33, R89, R9, -R74 ;  /* 0x0000000959217223 */ /* 0x001fe2000001084a */
[----:B--2---:R-:W-:-:S06]  /*3840*/  FMNMX.FTZ R56, R13, R56, !PT ;  /* 0x000000380d387209 */ /* 0x004fcc0007810000 */
[----:B------:R-:W-:Y:S01]  /*3850*/  MUFU.EX2 R144, R43 ;  /* 0x0000002b00907308 */ /* 0x000fe20000000800 */
[----:B------:R-:W0:Y:S07]  /*3860*/  SHFL.BFLY PT, R7, R56, 0x1, 0x1f ;  /* 0x0c201f0038077f89 */ /* 0x000e2e00000e0000 */
[----:B------:R1:W-:Y:S08]  /*3870*/  MUFU.EX2 R43, R6 ;  /* 0x00000006002b7308 */ /* 0x0003f00000000800 */
[----:B------:R3:W-:Y:S01]  /*3880*/  MUFU.EX2 R146, R47 ;  /* 0x0000002f00927308 */ /* 0x0007e20000000800 */
[----:B-1----:R-:W-:Y:S01]  /*3890*/  FADD.FTZ R6, R25, R156 ;  /* 0x0000009c19067221 */ /* 0x002fe20000010000 */
[----:B------:R-:W-:-:S06]  /*38a0*/  F2FP.F16.F32.PACK_AB R156, R156, R25 ;  /* 0x000000199c9c723e */ /* 0x000fcc00000000ff */
[----:B------:R1:W-:Y:S01]  /*38b0*/  MUFU.EX2 R152, R29 ;  /* 0x0000001d00987308 */ /* 0x0003e20000000800 */
[----:B---3--:R-:W-:Y:S01]  /*38c0*/  FADD.FTZ R47, R31, R6 ;  /* 0x000000061f2f7221 */ /* 0x008fe20000010000 */
[----:B0-----:R-:W-:-:S03]  /*38d0*/  FMNMX.FTZ R8, R56, R7, !PT ;  /* 0x0000000738087209 */ /* 0x001fc60007810000 */
[C---:B----4-:R-:W-:Y:S01]  /*38e0*/  FADD.FTZ R6, R158.reuse, R47 ;  /* 0x0000002f9e067221 */ /* 0x050fe20000010000 */
[----:B------:R-:W-:Y:S01]  /*38f0*/  F2FP.F16.F32.PACK_AB R158, R158, R31 ;  /* 0x0000001f9e9e723e */ /* 0x000fe200000000ff */
[CC--:B------:R-:W-:Y:S01]  /*3900*/  FMUL.FTZ R7, R8.reuse, R9.reuse ;  /* 0x0000000908077220 */ /* 0x0c0fe20000410000 */
[----:B------:R-:W-:Y:S01]  /*3910*/  FSETP.NEU.FTZ.AND P1, PT, R8, -INF , PT ;  /* 0xff8000000800780b */ /* 0x000fe20003f3d000 */
[----:B------:R-:W-:Y:S01]  /*3920*/  MUFU.EX2 R37, R37 ;  /* 0x0000002500257308 */ /* 0x000fe20000000800 */
[----:B------:R-:W-:Y:S01]  /*3930*/  FADD.FTZ R51, R35, R6 ;  /* 0x0000000623337221 */ /* 0x000fe20000010000 */
[----:B-1----:R-:W-:Y:S01]  /*3940*/  FFMA.FTZ R29, R91, R9, -R74 ;  /* 0x000000095b1d7223 */ /* 0x002fe2000001084a */
[----:B------:R-:W-:-:S05]  /*3950*/  FSEL R7, R7, RZ, P1 ;  /* 0x000000ff07077208 */ /* 0x000fca0000800000 */
        /* <DEDUP_REMOVED lines=14> */
[----:B------:R-:W0:Y:S01]  /*3a40*/  MUFU.EX2 R27, R27 ;  /* 0x0000001b001b7308 */ /* 0x000e220000000800 */
        /* <DEDUP_REMOVED lines=8> */
[-CC-:B------:R-:W-:Y:S01]  /*3ad0*/  FFMA.FTZ R66, R66, R9.reuse, -R7.reuse ;  /* 0x0000000942427223 */ /* 0x180fe20000010807 */
[-CC-:B------:R-:W-:Y:S01]  /*3ae0*/  FFMA.FTZ R52, R52, R9.reuse, -R7.reuse ;  /* 0x0000000934347223 */ /* 0x180fe20000010807 */
[-CC-:B------:R-:W-:Y:S01]  /*3af0*/  FFMA.FTZ R70, R70, R9.reuse, -R7.reuse ;  /* 0x0000000946467223 */ /* 0x180fe20000010807 */
[----:B------:R-:W-:-:S04]  /*3b00*/  FFMA.FTZ R24, R24, R9, -R7 ;  /* 0x0000000918187223 */ /* 0x000fc80000010807 */
[----:B------:R2:W3:Y:S01]  /*3b10*/  MUFU.EX2 R159, R28 ;  /* 0x0000001c009f7308 */ /* 0x0004e20000000800 */
[----:B0-----:R-:W-:Y:S01]  /*3b20*/  FADD.FTZ R47, R26, R27 ;  /* 0x0000001b1a2f7221 */ /* 0x001fe20000010000 */
[----:B------:R-:W-:-:S06]  /*3b30*/  F2FP.F16.F32.PACK_AB R157, R27, R26 ;  /* 0x0000001a1b9d723e */ /* 0x000fcc00000000ff */
[----:B------:R-:W0:Y:S01]  /*3b40*/  MUFU.EX2 R34, R34 ;  /* 0x0000002200227308 */ /* 0x000e220000000800 */
[----:B-1----:R-:W-:Y:S01]  /*3b50*/  FADD.FTZ R6, R30, R47 ;  /* 0x0000002f1e067221 */ /* 0x002fe20000010000 */
[----:B--2---:R-:W1:Y:S06]  /*3b60*/  @P4 LDC R28, c[0x0][0x44c] ;  /* 0x00011300ff1c4b82 */ /* 0x004e6c0000000800 */
[----:B------:R-:W2:Y:S01]  /*3b70*/  MUFU.EX2 R153, R32 ;  /* 0x0000002000997308 */ /* 0x000ea20000000800 */
[C---:B---3--:R-:W-:Y:S01]  /*3b80*/  FADD.FTZ R47, R159.reuse, R6 ;  /* 0x000000069f2f7221 */ /* 0x048fe20000010000 */
[----:B------:R-:W-:-:S06]  /*3b90*/  F2FP.F16.F32.PACK_AB R159, R159, R30 ;  /* 0x0000001e9f9f723e */ /* 0x000fcc00000000ff */
[----:B------:R-:W3:Y:S01]  /*3ba0*/  MUFU.EX2 R38, R38 ;  /* 0x0000002600267308 */ /* 0x000ee20000000800 */
[----:B0-----:R-:W-:-:S07]  /*3bb0*/  FADD.FTZ R6, R34, R47 ;  /* 0x0000002f22067221 */ /* 0x001fce0000010000 */
[----:B------:R0:W-:Y:S01]  /*3bc0*/  MUFU.EX2 R154, R33 ;  /* 0x00000021009a7308 */ /* 0x0001e20000000800 */
[----:B--2---:R-:W-:Y:S01]  /*3bd0*/  FADD.FTZ R47, R153, R6 ;  /* 0x00000006992f7221 */ /* 0x004fe20000010000 */
[----:B-1----:R-:W-:Y:S01]  /*3be0*/  @P4 IMAD.HI.U32 R28, R17, R28, RZ ;  /* 0x0000001c111c4227 */ /* 0x002fe200078e00ff */
[----:B------:R-:W-:-:S04]  /*3bf0*/  F2FP.F16.F32.PACK_AB R153, R153, R34 ;  /* 0x000000229999723e */ /* 0x000fc800000000ff */
[----:B-----5:R-:W-:Y:S01]  /*3c00*/  @P4 SHF.R.U32.HI R53, RZ, R55, R28 ;  /* 0x00000037ff354219 */ /* 0x020fe2000001161c */
[----:B------:R-:W1:Y:S01]  /*3c10*/  MUFU.EX2 R155, R36 ;  /* 0x00000024009b7308 */ /* 0x000e620000000800 */
[----:B0-----:R-:W-:Y:S01]  /*3c20*/  FFMA.FTZ R33, R93, R9, -R74 ;  /* 0x000000095d217223 */ /* 0x001fe2000001084a */
[----:B---3--:R-:W-:Y:S01]  /*3c30*/  FADD.FTZ R6, R38, R47 ;  /* 0x0000002f26067221 */ /* 0x008fe20000010000 */
[----:B------:R-:W-:-:S05]  /*3c40*/  ISETP.GE.AND P4, PT, R15, 0x1, PT ;  /* 0x000000010f00780c */ /* 0x000fca0003f86270 */
[----:B------:R-:W-:Y:S08]  /*3c50*/  MUFU.EX2 R29, R29 ;  /* 0x0000001d001d7308 */ /* 0x000ff00000000800 */
[----:B------:R-:W0:Y:S01]  /*3c60*/  MUFU.EX2 R42, R42 ;  /* 0x0000002a002a7308 */ /* 0x000e220000000800 */
[C---:B-1----:R-:W-:Y:S01]  /*3c70*/  FADD.FTZ R47, R155.reuse, R6 ;  /* 0x000000069b2f7221 */ /* 0x042fe20000010000 */
[----:B------:R-:W-:-:S06]  /*3c80*/  F2FP.F16.F32.PACK_AB R155, R155, R38 ;  /* 0x000000269b9b723e */ /* 0x000fcc00000000ff */
[----:B------:R1:W-:Y:S08]  /*3c90*/  MUFU.EX2 R13, R10 ;  /* 0x0000000a000d7308 */ /* 0x0003f00000000800 */
[----:B------:R-:W2:Y:S01]  /*3ca0*/  MUFU.EX2 R149, R40 ;  /* 0x0000002800957308 */ /* 0x000ea20000000800 */
[----:B-1----:R-:W-:Y:S01]  /*3cb0*/  FADD.FTZ R10, R152, R51 ;  /* 0x00000033980a7221 */ /* 0x002fe20000010000 */
[----:B0-----:R-:W-:Y:S01]  /*3cc0*/  FADD.FTZ R6, R42, R47 ;  /* 0x0000002f2a067221 */ /* 0x001fe20000010000 */
[----:B------:R-:W-:-:S02]  /*3cd0*/  F2FP.F16.F32.PACK_AB R152, R152, R35 ;  /* 0x000000239898723e */ /* 0x000fc400000000ff */
[----:B------:R-:W-:-:S03]  /*3ce0*/  FADD.FTZ R51, R37, R10 ;  /* 0x0000000a25337221 */ /* 0x000fc60000010000 */
[----:B------:R-:W0:Y:S01]  /*3cf0*/  MUFU.EX2 R33, R33 ;  /* 0x0000002100217308 */ /* 0x000e220000000800 */
[C---:B------:R-:W-:Y:S01]  /*3d00*/  FADD.FTZ R10, R154.reuse, R51 ;  /* 0x000000339a0a7221 */ /* 0x040fe20000010000 */
[----:B------:R-:W-:-:S03]  /*3d10*/  F2FP.F16.F32.PACK_AB R154, R154, R37 ;  /* 0x000000259a9a723e */ /* 0x000fc600000000ff */
[----:B------:R-:W-:-:S03]  /*3d20*/  FADD.FTZ R51, R29, R10 ;  /* 0x0000000a1d337221 */ /* 0x000fc60000010000 */
[----:B------:R-:W-:Y:S01]  /*3d30*/  MUFU.EX2 R46, R46 ;  /* 0x0000002e002e7308 */ /* 0x000fe20000000800 */
[C---:B------:R-:W-:Y:S01]  /*3d40*/  FADD.FTZ R10, R148.reuse, R51 ;  /* 0x00000033940a7221 */ /* 0x040fe20000010000 */
[C---:B--2---:R-:W-:Y:S01]  /*3d50*/  FADD.FTZ R47, R149.reuse, R6 ;  /* 0x00000006952f7221 */ /* 0x044fe20000010000 */
[----:B------:R-:W-:Y:S02]  /*3d60*/  F2FP.F16.F32.PACK_AB R148, R148, R29 ;  /* 0x0000001d9494723e */ /* 0x000fe400000000ff */
[----:B------:R-:W-:-:S03]  /*3d70*/  F2FP.F16.F32.PACK_AB R149, R149, R42 ;  /* 0x0000002a9595723e */ /* 0x000fc600000000ff */
[----:B------:R-:W-:Y:S01]  /*3d80*/  MUFU.EX2 R151, R44 ;  /* 0x0000002c00977308 */ /* 0x000fe20000000800 */
[----:B0-----:R-:W-:-:S04]  /*3d90*/  FADD.FTZ R51, R33, R10 ;  /* 0x0000000a21337221 */ /* 0x001fc80000010000 */
[C---:B------:R-:W-:Y:S01]  /*3da0*/  FADD.FTZ R10, R150.reuse, R51 ;  /* 0x00000033960a7221 */ /* 0x040fe20000010000 */
[----:B------:R-:W-:Y:S02]  /*3db0*/  F2FP.F16.F32.PACK_AB R150, R150, R33 ;  /* 0x000000219696723e */ /* 0x000fe400000000ff */
[----:B------:R-:W0:Y:S08]  /*3dc0*/  MUFU.EX2 R41, R41 ;  /* 0x0000002900297308 */ /* 0x000e300000000800 */
[----:B------:R-:W-:Y:S08]  /*3dd0*/  MUFU.EX2 R50, R50 ;  /* 0x0000003200327308 */ /* 0x000ff00000000800 */
[----:B------:R-:W-:Y:S01]  /*3de0*/  MUFU.EX2 R145, R48 ;  /* 0x0000003000917308 */ /* 0x000fe20000000800 */
[----:B0-----:R-:W-:-:S04]  /*3df0*/  FADD.FTZ R51, R41, R10 ;  /* 0x0000000a29337221 */ /* 0x001fc80000010000 */
[C---:B------:R-:W-:Y:S01]  /*3e00*/  FADD.FTZ R6, R144.reuse, R51 ;  /* 0x0000003390067221 */ /* 0x040fe20000010000 */
[----:B------:R-:W-:Y:S02]  /*3e10*/  F2FP.F16.F32.PACK_AB R144, R144, R41 ;  /* 0x000000299090723e */ /* 0x000fe400000000ff */
[----:B------:R-:W0:Y:S08]  /*3e20*/  MUFU.EX2 R45, R45 ;  /* 0x0000002d002d7308 */ /* 0x000e300000000800 */
[----:B------:R-:W-:Y:S08]  /*3e30*/  MUFU.EX2 R54, R54 ;  /* 0x0000003600367308 */ /* 0x000ff00000000800 */
[----:B------:R1:W-:Y:S08]  /*3e40*/  MUFU.EX2 R141, R2 ;  /* 0x00000002008d7308 */ /* 0x0003f00000000800 */
[----:B------:R-:W-:Y:S01]  /*3e50*/  MUFU.EX2 R147, R20 ;  /* 0x0000001400937308 */ /* 0x000fe20000000800 */
[----:B-1----:R-:W-:Y:S01]  /*3e60*/  FADD.FTZ R2, R46, R47 ;  /* 0x0000002f2e027221 */ /* 0x002fe20000010000 */
[----:B0-----:R-:W-:-:S03]  /*3e70*/  FADD.FTZ R47, R45, R6 ;  /* 0x000000062d2f7221 */ /* 0x001fc60000010000 */
[----:B------:R-:W-:Y:S01]  /*3e80*/  FADD.FTZ R7, R151, R2 ;  /* 0x0000000297077221 */ /* 0x000fe20000010000 */
[----:B------:R-:W-:Y:S01]  /*3e90*/  FADD.FTZ R6, R146, R47 ;  /* 0x0000002f92067221 */ /* 0x000fe20000010000 */
[----:B------:R-:W-:Y:S01]  /*3ea0*/  IMAD.IADD R47, R72, 0x1, R53 ;  /* 0x00000001482f7824 */ /* 0x000fe200078e0235 */
[----:B------:R-:W0:Y:S01]  /*3eb0*/  MUFU.EX2 R49, R49 ;  /* 0x0000003100317308 */ /* 0x000e220000000800 */
[----:B------:R-:W-:Y:S01]  /*3ec0*/  FADD.FTZ R2, R50, R7 ;  /* 0x0000000732027221 */ /* 0x000fe20000010000 */
[----:B------:R-:W-:Y:S01]  /*3ed0*/  F2FP.F16.F32.PACK_AB R146, R146, R45 ;  /* 0x0000002d9292723e */ /* 0x000fe200000000ff */
[----:B------:R-:W-:Y:S01]  /*3ee0*/  IMAD.IADD R14, R47, 0x1, R14 ;  /* 0x000000012f0e7824 */ /* 0x000fe200078e020e */
[----:B------:R-:W-:Y:S01]  /*3ef0*/  F2FP.F16.F32.PACK_AB R151, R151, R46 ;  /* 0x0000002e9797723e */ /* 0x000fe200000000ff */
[C---:B------:R-:W-:Y:S01]  /*3f00*/  FADD.FTZ R7, R145.reuse, R2 ;  /* 0x0000000291077221 */ /* 0x040fe20000010000 */
[----:B------:R-:W-:Y:S02]  /*3f10*/  F2FP.F16.F32.PACK_AB R145, R145, R50 ;  /* 0x000000329191723e */ /* 0x000fe400000000ff */
[----:B------:R-:W-:Y:S08]  /*3f20*/  MUFU.EX2 R58, R58 ;  /* 0x0000003a003a7308 */ /* 0x000ff00000000800 */
[----:B------:R-:W1:Y:S01]  /*3f30*/  MUFU.EX2 R12, R12 ;  /* 0x0000000c000c7308 */ /* 0x000e620000000800 */
[----:B0-----:R-:W-:-:S07]  /*3f40*/  FADD.FTZ R25, R49, R6 ;  /* 0x0000000631197221 */ /* 0x001fce0000010000 */
[----:B------:R-:W0:Y:S08]  /*3f50*/  MUFU.EX2 R60, R60 ;  /* 0x0000003c003c7308 */ /* 0x000e300000000800 */
[----:B------:R-:W2:Y:S01]  /*3f60*/  MUFU.EX2 R62, R62 ;  /* 0x0000003e003e7308 */ /* 0x000ea20000000800 */
[C---:B-1----:R-:W-:Y:S01]  /*3f70*/  FADD.FTZ R25, R12.reuse, R25 ;  /* 0x000000190c197221 */ /* 0x042fe20000010000 */
[----:B------:R-:W-:-:S06]  /*3f80*/  F2FP.F16.F32.PACK_AB R140, R12, R49 ;  /* 0x000000310c8c723e */ /* 0x000fcc00000000ff */
[----:B------:R1:W3:Y:S01]  /*3f90*/  MUFU.EX2 R143, R0 ;  /* 0x00000000008f7308 */ /* 0x0002e20000000800 */
[----:B0-----:R-:W-:Y:S01]  /*3fa0*/  FADD.FTZ R2, R60, R25 ;  /* 0x000000193c027221 */ /* 0x001fe20000010000 */
[----:B------:R-:W-:-:S03]  /*3fb0*/  F2FP.F16.F32.PACK_AB R142, R13, R60 ;  /* 0x0000003c0d8e723e */ /* 0x000fc600000000ff */
[----:B------:R-:W-:-:S03]  /*3fc0*/  FADD.FTZ R25, R13, R2 ;  /* 0x000000020d197221 */ /* 0x000fc60000010000 */
[----:B------:R-:W0:Y:S01]  /*3fd0*/  MUFU.EX2 R66, R66 ;  /* 0x0000004200427308 */ /* 0x000e220000000800 */
[----:B-1----:R-:W-:-:S04]  /*3fe0*/  FADD.FTZ R0, R54, R7 ;  /* 0x0000000736007221 */ /* 0x002fc80000010000 */
[C---:B------:R-:W-:Y:S01]  /*3ff0*/  FADD.FTZ R7, R147.reuse, R0 ;  /* 0x0000000093077221 */ /* 0x040fe20000010000 */
[----:B------:R-:W-:Y:S02]  /*4000*/  F2FP.F16.F32.PACK_AB R147, R147, R54 ;  /* 0x000000369393723e */ /* 0x000fe400000000ff */
[----:B------:R-:W1:Y:S01]  /*4010*/  MUFU.EX2 R64, R64 ;  /* 0x0000004000407308 */ /* 0x000e620000000800 */
[----:B------:R-:W-:-:S04]  /*4020*/  FADD.FTZ R0, R58, R7 ;  /* 0x000000073a007221 */ /* 0x000fc80000010000 */
[C---:B------:R-:W-:Y:S01]  /*4030*/  FADD.FTZ R7, R141.reuse, R0 ;  /* 0x000000008d077221 */ /* 0x040fe20000010000 */
[----:B------:R-:W-:Y:S02]  /*4040*/  F2FP.F16.F32.PACK_AB R141, R141, R58 ;  /* 0x0000003a8d8d723e */ /* 0x000fe400000000ff */
[----:B------:R-:W4:Y:S01]  /*4050*/  MUFU.EX2 R137, R52 ;  /* 0x0000003400897308 */ /* 0x000f220000000800 */
[----:B--2---:R-:W-:-:S04]  /*4060*/  FADD.FTZ R0, R62, R7 ;  /* 0x000000073e007221 */ /* 0x004fc80000010000 */
[C---:B---3--:R-:W-:Y:S01]  /*4070*/  FADD.FTZ R13, R143.reuse, R0 ;  /* 0x000000008f0d7221 */ /* 0x048fe20000010000 */
[----:B------:R-:W-:Y:S02]  /*4080*/  F2FP.F16.F32.PACK_AB R143, R143, R62 ;  /* 0x0000003e8f8f723e */ /* 0x000fe400000000ff */
[----:B------:R-:W2:Y:S01]  /*4090*/  MUFU.EX2 R39, R39 ;  /* 0x0000002700277308 */ /* 0x000ea20000000800 */
[----:B0-----:R-:W-:Y:S01]  /*40a0*/  FADD.FTZ R0, R66, R13 ;  /* 0x0000000d42007221 */ /* 0x001fe20000010000 */
[----:B-1----:R-:W-:-:S06]  /*40b0*/  FADD.FTZ R2, R64, R25 ;  /* 0x0000001940027221 */ /* 0x002fcc0000010000 */
[----:B------:R-:W0:Y:S01]  /*40c0*/  MUFU.EX2 R70, R70 ;  /* 0x0000004600467308 */ /* 0x000e220000000800 */
[C---:B----4-:R-:W-:Y:S01]  /*40d0*/  FADD.FTZ R13, R137.reuse, R0 ;  /* 0x00000000890d7221 */ /* 0x050fe20000010000 */
[----:B------:R-:W-:-:S06]  /*40e0*/  F2FP.F16.F32.PACK_AB R137, R137, R66 ;  /* 0x000000428989723e */ /* 0x000fcc00000000ff */
[----:B------:R-:W1:Y:S01]  /*40f0*/  MUFU.EX2 R68, R68 ;  /* 0x0000004400447308 */ /* 0x000e620000000800 */
[C---:B--2---:R-:W-:Y:S01]  /*4100*/  FADD.FTZ R25, R39.reuse, R2 ;  /* 0x0000000227197221 */ /* 0x044fe20000010000 */
[----:B------:R-:W-:-:S06]  /*4110*/  F2FP.F16.F32.PACK_AB R136, R39, R64 ;  /* 0x000000402788723e */ /* 0x000fcc00000000ff */
[----:B------:R-:W2:Y:S01]  /*4120*/  MUFU.EX2 R139, R24 ;  /* 0x00000018008b7308 */ /* 0x000ea20000000800 */
[----:B0-----:R-:W-:Y:S01]  /*4130*/  FADD.FTZ R6, R70, R13 ;  /* 0x0000000d46067221 */ /* 0x001fe20000010000 */
[----:B------:R-:W-:Y:S02]  /*4140*/  VIADD R13, R73, 0xfffffffe ;  /* 0xfffffffe490d7836 */ /* 0x000fe40000000000 */
[----:B-1----:R-:W-:Y:S01]  /*4150*/  FADD.FTZ R2, R68, R25 ;  /* 0x0000001944027221 */ /* 0x002fe20000010000 */
[----:B------:R-:W-:-:S03]  /*4160*/  F2FP.F16.F32.PACK_AB R138, R43, R68 ;  /* 0x000000442b8a723e */ /* 0x000fc600000000ff */
[----:B------:R-:W-:Y:S01]  /*4170*/  FADD.FTZ R7, R43, R2 ;  /* 0x000000022b077221 */ /* 0x000fe20000010000 */
[C---:B--2---:R-:W-:Y:S01]  /*4180*/  FADD.FTZ R6, R139.reuse, R6 ;  /* 0x000000068b067221 */ /* 0x044fe20000010000 */
[----:B------:R-:W-:Y:S01]  /*4190*/  F2FP.F16.F32.PACK_AB R139, R139, R70 ;  /* 0x000000468b8b723e */ /* 0x000fe200000000ff */
        /* <DEDUP_REMOVED lines=11> */
.L_x_1110:
[----:B------:R-:W-:-:S13]  /*4250*/  ISETP.NE.AND P1, PT, R15, 0x1, PT ;  /* 0x000000010f00780c */ /* 0x000fda0003f25270 */
[----:B------:R-:W0:Y:S02]  /*4260*/  @P1 LDC.64 R24, c[0x0][0x9e8] ;  /* 0x00027a00ff181b82 */ /* 0x000e240000000a00 */
[----:B0-----:R-:W-:-:S05]  /*4270*/  @P1 IMAD.HI.U32 R2, R0, R24, RZ ;  /* 0x0000001800021227 */ /* 0x001fca00078e00ff */
[----:B------:R-:W-:-:S07]  /*4280*/  @P1 SHF.R.U32.HI R0, RZ, R25, R2 ;  /* 0x00000019ff001219 */ /* 0x000fce0000011602 */
.L_x_1111:
[----:B------:R-:W-:-:S05]  /*4290*/  IMAD R15, R0, R15, R15 ;  /* 0x0000000f000f7224 */ /* 0x000fca00078e020f */
[----:B------:R-:W-:-:S07]  /*42a0*/  VIMNMX R14, R14, R15, PT ;  /* 0x0000000f0e0e7248 */ /* 0x000fce0003fe0100 */
.L_x_1109:
[----:B------:R-:W-:Y:S01]  /*42b0*/  IMAD.HI R14, R14, 0x2aaaaaab, RZ ;  /* 0x2aaaaaab0e0e7827 */ /* 0x000fe200078e02ff */
[----:B------:R-:W-:Y:S02]  /*42c0*/  CS2R R86, SRZ ;  /* 0x0000000000567805 */ /* 0x000fe4000001ff00 */
[----:B------:R-:W-:Y:S02]  /*42d0*/  CS2R R84, SRZ ;  /* 0x0000000000547805 */ /* 0x000fe4000001ff00 */
[----:B------:R-:W-:Y:S01]  /*42e0*/  CS2R R82, SRZ ;  /* 0x0000000000527805 */ /* 0x000fe2000001ff00 */
[----:B------:R-:W-:Y:S01]  /*42f0*/  IMAD.MOV.U32 R2, RZ, RZ, 0x3f800000 ;  /* 0x3f800000ff027424 */ /* 0x000fe200078e00ff */
[----:B------:R-:W-:Y:S01]  /*4300*/  SHF.R.U32.HI R15, RZ, 0x1f, R14 ;  /* 0x0000001fff0f7819 */ /* 0x000fe2000001160e */
[----:B------:R-:W-:Y:S01]  /*4310*/  IMAD.MOV.U32 R0, RZ, RZ, 0x3f800000 ;  /* 0x3f800000ff007424 */ /* 0x000fe200078e00ff */
[----:B------:R-:W-:Y:S02]  /*4320*/  CS2R R80, SRZ ;  /* 0x0000000000507805 */ /* 0x000fe4000001ff00 */
[----:B------:R-:W-:-:S02]  /*4330*/  CS2R R78, SRZ ;  /* 0x00000000004e7805 */ /* 0x000fc4000001ff00 */
[----:B------:R-:W-:Y:S02]  /*4340*/  LEA.HI.SX32 R15, R14, R15, 0x1c ;  /* 0x0000000f0e0f7211 */ /* 0x000fe400078fe2ff */
[----:B------:R-:W-:Y:S02]  /*4350*/  CS2R R76, SRZ ;  /* 0x00000000004c7805 */ /* 0x000fe4000001ff00 */
[----:B------:R-:W-:Y:S02]  /*4360*/  CS2R R74, SRZ ;  /* 0x00000000004a7805 */ /* 0x000fe4000001ff00 */
[----:B------:R-:W-:Y:S02]  /*4370*/  CS2R R72, SRZ ;  /* 0x0000000000487805 */ /* 0x000fe4000001ff00 */
[----:B------:R-:W-:Y:S02]  /*4380*/  VIMNMX R10, R22, R15, !PT ;  /* 0x0000000f160a7248 */ /* 0x000fe40007fe0100 */
[----:B------:R-:W-:-:S02]  /*4390*/  CS2R R70, SRZ ;  /* 0x0000000000467805 */ /* 0x000fc4000001ff00 */
[----:B------:R-:W-:Y:S02]  /*43a0*/  CS2R R68, SRZ ;  /* 0x0000000000447805 */ /* 0x000fe4000001ff00 */
[----:B------:R-:W-:Y:S02]  /*43b0*/  CS2R R66, SRZ ;  /* 0x0000000000427805 */ /* 0x000fe4000001ff00 */
        /* <DEDUP_REMOVED lines=21> */
[----:B------:R-:W-:Y:S01]  /*4510*/  CS2R R24, SRZ ;  /* 0x0000000000187805 */ /* 0x000fe2000001ff00 */
[----:B------:R-:W-:Y:S06]  /*4520*/  @!P1 BRA `(.L_x_1112) ;  /* 0x0000002c006c9947 */ /* 0x000fec0003800000 */
[----:B------:R-:W-:Y:S01]  /*4530*/  IMAD.MOV.U32 R2, RZ, RZ, 0x3f800000 ;  /* 0x3f800000ff027424 */ /* 0x000fe200078e00ff */
[----:B------:R-:W-:Y:S01]  /*4540*/  ULDC UR58, c[0x0][0x9e4] ;  /* 0x00027900003a7ab9 */ /* 0x000fe20000000800 */
[----:B------:R-:W-:Y:S01]  /*4550*/  IMAD.MOV.U32 R87, RZ, RZ, RZ ;  /* 0x000000ffff577224 */ /* 0x000fe200078e00ff */
[----:B------:R-:W-:Y:S01]  /*4560*/  ULDC UR59, c[0x0][0x9dc] ;  /* 0x00027700003b7ab9 */ /* 0x000fe20000000800 */
[----:B------:R-:W-:-:S05]  /*4570*/  ULDC UR60, c[0x0][0x9e0] ;  /* 0x00027800003c7ab9 */ /* 0x000fca0000000800 */
.L_x_1129:
[----:B------:R-:W-:-:S04]  /*4580*/  UIADD3 UR4, UR36, 0x1, URZ ;  /* 0x0000000124047890 */ /* 0x000fc8000fffe03f */
[----:B------:R-:W-:-:S04]  /*4590*/  UISETP.NE.AND UP0, UPT, UR4, 0x2, UPT ;  /* 0x000000020400788c */ /* 0x000fc8000bf05270 */
[----:B------:R-:W-:Y:S02]  /*45a0*/  USEL UR7, URZ, 0x1, UP0 ;  /* 0x000000013f077887 */ /* 0x000fe40008000000 */
[----:B------:R-:W-:Y:S02]  /*45b0*/  USEL UR4, UR4, URZ, UP0 ;  /* 0x0000003f04047287 */ /* 0x000fe40008000000 */
[----:B------:R-:W-:Y:S01]  /*45c0*/  ULOP3.LUT UR7, UR38, UR7, URZ, 0x3c, !UPT ;  /* 0x0000000726077292 */ /* 0x000fe2000f8e3c3f */
[----:B------:R-:W-:Y:S11]  /*45d0*/  @!P0 BRA `(.L_x_1113) ;  /* 0x0000000000048947 */ /* 0x000ff60003800000 */
[----:B------:R-:W-:Y:S01]  /*45e0*/  BPT.TRAP 0x1 ;  /* 0x000000040000795c */ /* 0x000fe20000300000 */
.L_x_1113:
[----:B------:R-:W-:Y:S01]  /*45f0*/  ULEA UR6, UR4, UR37, 0x3 ;  /* 0x0000002504067291 */ /* 0x000fe2000f8e183f */
[----:B------:R-:W-:-:S05]  /*4600*/  IMAD.U32 R9, RZ, RZ, UR7 ;  /* 0x00000007ff097e24 */ /* 0x000fca000f8e00ff */
[----:B------:R-:W-:-:S04]  /*4610*/  SHF.L.U32 R9, R9, 0x1f, RZ ;  /* 0x0000001f09097819 */ /* 0x000fc800000006ff */
[----:B------:R0:W1:Y:S01]  /*4620*/  SYNCS.PHASECHK.TRANS64.TRYWAIT P1, [UR6+0x2a830], R9 ;  /* 0x02a83009ff0075a7 */ /* 0x0000620008020146 */
[----:B------:R-:W-:Y:S05]  /*4630*/  @!P0 BRA `(.L_x_1114) ;  /* 0x0000000000048947 */ /* 0x000fea0003800000 */
[----:B------:R-:W-:Y:S01]  /*4640*/  BPT.TRAP 0x1 ;  /* 0x000000040000795c */ /* 0x000fe20000300000 */
.L_x_1114:
[----:B-1----:R-:W-:Y:S05]  /*4650*/  @P1 BRA `(.L_x_1115) ;  /* 0x0000000000081947 */ /* 0x002fea0003800000 */
[----:B------:R-:W1:Y:S02]  /*4660*/  SYNCS.PHASECHK.TRANS64.TRYWAIT P1, [UR6+0x2a830], R9 ;  /* 0x02a83009ff0075a7 */ /* 0x000e640008020146 */
[----:B-1----:R-:W-:Y:S05]  /*4670*/  @!P1 BRA `(.L_x_1116) ;  /* 0x000000f000c09947 */ /* 0x002fea0003800000 */
.L_x_1115:
        /* <DEDUP_REMOVED lines=15> */
[----:B------:R-:W-:Y:S01]  /*4770*/  HGMMA.64x96x16.F32 R88, gdesc[UR52], RZ, !UPT, gsb0 ;  /* 0x01600000345879f0 */ /* 0x000fe2000c0008ff */
        /* <DEDUP_REMOVED lines=113> */
[----:B------:R-:W-:Y:S05]  /*4e90*/  @!P0 BRA `(.L_x_1117) ;  /* 0x0000000000048947 */ /* 0x000fea0003800000 */
[----:B------:R-:W-:Y:S01]  /*4ea0*/  BPT.TRAP 0x1 ;  /* 0x000000040000795c */ /* 0x000fe20000300000 */
.L_x_1117:
[----:B------:R-:W-:Y:S01]  /*4eb0*/  ULEA UR11, UR36, UR37, 0x3 ;  /* 0x00000025240b7291 */ /* 0x000fe2000f8e183f */
[----:B------:R-:W-:-:S05]  /*4ec0*/  IMAD.U32 R0, RZ, RZ, UR38 ;  /* 0x00000026ff007e24 */ /* 0x000fca000f8e00ff */
[----:B------:R-:W-:-:S04]  /*4ed0*/  SHF.L.U32 R0, R0, 0x1f, RZ ;  /* 0x0000001f00007819 */ /* 0x000fc800000006ff */
[----:B------:R2:W3:Y:S01]  /*4ee0*/  SYNCS.PHASECHK.TRANS64.TRYWAIT P1, [UR11+0x2a850], R0 ;  /* 0x02a85000ff0075a7 */ /* 0x0004e2000802014b */
[----:B------:R-:W-:Y:S05]  /*4ef0*/  @!P0 BRA `(.L_x_1118) ;  /* 0x0000000000048947 */ /* 0x000fea0003800000 */
[----:B------:R-:W-:Y:S01]  /*4f00*/  BPT.TRAP 0x1 ;  /* 0x000000040000795c */ /* 0x000fe20000300000 */
.L_x_1118:
[----:B---3--:R-:W-:Y:S05]  /*4f10*/  @P1 BRA `(.L_x_1119) ;  /* 0x0000000000081947 */ /* 0x008fea0003800000 */
[----:B------:R-:W3:Y:S02]  /*4f20*/  SYNCS.PHASECHK.TRANS64.TRYWAIT P1, [UR11+0x2a850], R0 ;  /* 0x02a85000ff0075a7 */ /* 0x000ee4000802014b */
[----:B---3--:R-:W-:Y:S05]  /*4f30*/  @!P1 BRA `(.L_x_1120) ;  /* 0x000000e800a89947 */ /* 0x008fea0003800000 */
.L_x_1119:
[----:B------:R-:W-:Y:S01]  /*4f40*/  UIADD3 UR5, UR37, 0x400, URZ ;  /* 0x0000040025057890 */ /* 0x000fe2000fffe03f */
[----:B------:R-:W-:Y:S01]  /*4f50*/  WARPGROUP.ARRIVE ;  /* 0x00000000000079c5 */ /* 0x000fe20000000000 */
[----:B------:R-:W-:Y:S01]  /*4f60*/  UMOV UR15, 0x40000040 ;  /* 0x40000040000f7882 */ /* 0x000fe20000000000 */
[----:B------:R-:W-:Y:S01]  /*4f70*/  ISETP.NE.AND P3, PT, R174, 0x1, PT ;  /* 0x00000001ae00780c */ /* 0x000fe20003f65270 */
[----:B------:R-:W-:-:S03]  /*4f80*/  USHF.R.U32.HI UR5, URZ, 0x4, UR5 ;  /* 0x000000043f057899 */ /* 0x000fc60008011605 */
[----:B------:R-:W3:Y:S01]  /*4f90*/  S2R R175, SR_TID.X ;  /* 0x0000000000af7919 */ /* 0x000ee20000002100 */
[----:B01----:R-:W-:Y:S01]  /*4fa0*/  IMAD.IADD R9, R19, 0x1, R17 ;  /* 0x0000000113097824 */ /* 0x003fe200078e0211 */
[----:B------:R-:W0:Y:S01]  /*4fb0*/  LDC R11, c[0x0][0x288] ;  /* 0x0000a200ff0b7b82 */ /* 0x000e220000000800 */
[----:B------:R-:W-:Y:S01]  /*4fc0*/  ULOP3.LUT UR5, UR5, 0x3fff, URZ, 0xc0, !UPT ;  /* 0x00003fff05057892 */ /* 0x000fe2000f8ec03f */
[----:B------:R-:W-:-:S03]  /*4fd0*/  ISETP.NE.AND P1, PT, R21, RZ, PT ;  /* 0x000000ff1500720c */ /* 0x000fc60003f25270 */
[----:B------:R-:W-:-:S04]  /*4fe0*/  ULOP3.LUT UR5, UR5, 0x3000000, URZ, 0xfc, !UPT ;  /* 0x0300000005057892 */ /* 0x000fc8000f8efc3f */
[----:B------:R-:W-:Y:S01]  /*4ff0*/  UIMAD UR10, UR36, 0x600, UR5 ;  /* 0x00000600240a78a4 */ /* 0x000fe2000f8e0205 */
[----:B--2---:R-:W1:Y:S01]  /*5000*/  @P3 LDC R0, c[0x0][0x44c] ;  /* 0x00011300ff003b82 */ /* 0x004e620000000800 */
[----:B------:R-:W-:-:S05]  /*5010*/  ULOP3.LUT UR5, URZ, UR59, URZ, 0x33, !UPT ;  /* 0x0000003b3f057292 */ /* 0x000fca000f8e333f */
[----:B------:R-:W-:Y:S02]  /*5020*/  UMOV UR14, UR10 ;  /* 0x0000000a000e7c82 */ /* 0x000fe40008000000 */
[----:B------:R-:W-:Y:S01]  /*5030*/  HGMMA.64x128x16.F32 R24, R156, gdesc[UR12].tnspB, R24, gsb0 ;  /* 0x41e0000c9c187df0 */ /* 0x000fe20008000818 */
[----:B------:R-:W-:Y:S01]  /*5040*/  UIADD3 UR14, UR10, 0x80, URZ ;  /* 0x000000800a0e7890 */ /* 0x000fe2000fffe03f */
[----:B------:R-:W2:Y:S01]  /*5050*/  @P3 LDC R15, c[0x0][0x450] ;  /* 0x00011400ff0f3b82 */ /* 0x000ea20000000800 */
[----:B------:R-:W-:Y:S01]  /*5060*/  UMOV UR15, 0x40000040 ;  /* 0x40000040000f7882 */ /* 0x000fe20000000000 */
[----:B---3--:R-:W-:Y:S01]  /*5070*/  LOP3.LUT P2, RZ, R175, 0x7f, RZ, 0xc0, !PT ;  /* 0x0000007fafff7812 */ /* 0x008fe2000784c0ff */
[----:B-1----:R-:W-:-:S05]  /*5080*/  @P3 IMAD.HI.U32 R0, R9, R0, RZ ;  /* 0x0000000009003227 */ /* 0x002fca00078e00ff */
[----:B--2---:R-:W-:Y:S01]  /*5090*/  @P3 SHF.R.U32.HI R9, RZ, R15, R0 ;  /* 0x0000000fff093219 */ /* 0x004fe20000011600 */
[----:B------:R-:W-:-:S06]  /*50a0*/  IMAD.U32 R0, RZ, RZ, UR6 ;  /* 0x00000006ff007e24 */ /* 0x000fcc000f8e00ff */
[----:B------:R-:W-:-:S05]  /*50b0*/  @!P2 VIADD R0, R0, 0x2a840 ;  /* 0x0002a8400000a836 */ /* 0x000fca0000000000 */
[----:B------:R-:W-:Y:S01]  /*50c0*/  @!P2 PRMT R0, RZ, 0x654, R0 ;  /* 0x00000654ff00a816 */ /* 0x000fe20000000000 */
        /* <DEDUP_REMOVED lines=22> */
[----:B------:R-:W-:Y:S01]  /*5230*/  WARPGROUP.ARRIVE ;  /* 0x00000000000079c5 */ /* 0x000fe20000000000 */
[----:B------:R-:W-:-:S04]  /*5240*/  IMAD R140, R13, -0x60, RZ ;  /* 0xffffffa00d8c7824 */ /* 0x000fc800078e02ff */
[----:B------:R-:W-:Y:S02]  /*5250*/  VIADD R15, R140, 0x1 ;  /* 0x000000018c0f7836 */ /* 0x000fe40000000000 */
[----:B------:R-:W-:Y:S02]  /*5260*/  HGMMA.64x128x16.F32 R24, R136, gdesc[UR12].tnspB, R24, gsb0 ;  /* 0x41e0000c88187df0 */ /* 0x000fe40008000818 */
[----:B------:R-:W-:-:S04]  /*5270*/  IMAD R15, R18, -0x2, R15 ;  /* 0xfffffffe120f7824 */ /* 0x000fc800078e020f */
[C---:B------:R-:W-:Y:S01]  /*5280*/  VIADD R144, R15.reuse, 0xffffffff ;  /* 0xffffffff0f907836 */ /* 0x040fe20000000000 */
[----:B------:R-:W-:Y:S02]  /*5290*/  WARPGROUP.DEPBAR.LE gsb0, 0x0 ;  /* 0x00008000000079c5 */ /* 0x000fe40000010000 */
[----:B------:R-:W1:Y:S01]  /*52a0*/  SHFL.IDX PT, R139, R9, RZ, 0x1c1f ;  /* 0x001c1fff098b7589 */ /* 0x000e6200000e0000 */
[----:B------:R0:W-:Y:S02]  /*52b0*/  @!P2 SYNCS.ARRIVE.TRANS64.RED.A1T0 RZ, [R0+URZ], RZ ;  /* 0x000000ff00ffa9a7 */ /* 0x0001e4000810043f */
[----:B0-----:R-:W-:-:S05]  /*52c0*/  IADD3 R0, R15, -R11, R16 ;  /* 0x8000000b0f007210 */ /* 0x001fca0007ffe010 */
[C---:B------:R-:W-:Y:S02]  /*52d0*/  VIADD R141, R0.reuse, UR60 ;  /* 0x0000003c008d7c36 */ /* 0x040fe40008000000 */
[----:B------:R-:W-:Y:S02]  /*52e0*/  VIADD R142, R0, UR5 ;  /* 0x00000005008e7c36 */ /* 0x000fe40008000000 */
[--C-:B-1----:R-:W-:Y:S02]  /*52f0*/  IMAD.IADD R15, R141, 0x1, R139.reuse ;  /* 0x000000018d0f7824 */ /* 0x102fe400078e028b */
[----:B------:R-:W-:Y:S01]  /*5300*/  IMAD.IADD R137, R142, 0x1, R139 ;  /* 0x000000018e897824 */ /* 0x000fe200078e028b */
[----:B------:R-:W-:Y:S06]  /*5310*/  @!P1 BRA `(.L_x_1121) ;  /* 0x0000000000549947 */ /* 0x000fec0003800000 */
[----:B------:R-:W-:Y:S01]  /*5320*/  IADD3 R139, R16, -R11, R139 ;  /* 0x8000000b108b7210 */ /* 0x000fe20007ffe08b */
[----:B------:R-:W-:Y:S03]  /*5330*/  BSSY B0, `(.L_x_1122) ;  /* 0x0000010000007945 */ /* 0x000fe60003800000 */
[----:B------:R-:W-:-:S13]  /*5340*/  ISETP.GT.AND P1, PT, R139, -0x1, PT ;  /* 0xffffffff8b00780c */ /* 0x000fda0003f24270 */
[----:B------:R-:W-:Y:S05]  /*5350*/  @P1 BRA `(.L_x_1123) ;  /* 0x0000000000201947 */ /* 0x000fea0003800000 */
[----:B------:R-:W-:Y:S01]  /*5360*/  IMAD.U32 R2, RZ, RZ, UR58 ;  /* 0x0000003aff027e24 */ /* 0x000fe2000f8e00ff */
[----:B------:R-:W-:-:S04]  /*5370*/  LOP3.LUT R139, RZ, R139, RZ, 0x33, !PT ;  /* 0x0000008bff8b7212 */ /* 0x000fc800078e33ff */
[----:B------:R-:W-:-:S13]  /*5380*/  ISETP.NE.AND P1, PT, R2, 0x1, PT ;  /* 0x000000010200780c */ /* 0x000fda0003f25270 */
[----:B------:R-:W0:Y:S02]  /*5390*/  @P1 LDC.64 R146, c[0x0][0x9e8] ;  /* 0x00027a00ff921b82 */ /* 0x000e240000000a00 */
[----:B0-----:R-:W-:-:S05]  /*53a0*/  @P1 IMAD.HI.U32 R0, R139, R146, RZ ;  /* 0x000000928b001227 */ /* 0x001fca00078e00ff */
[----:B------:R-:W-:-:S04]  /*53b0*/  @P1 SHF.R.U32.HI R139, RZ, R147, R0 ;  /* 0x00000093ff8b1219 */ /* 0x000fc80000011600 */
[----:B------:R-:W-:Y:S01]  /*53c0*/  LOP3.LUT R139, RZ, R139, RZ, 0x33, !PT ;  /* 0x0000008bff8b7212 */ /* 0x000fe200078e33ff */
[----:B------:R-:W-:Y:S06]  /*53d0*/  BRA `(.L_x_1124) ;  /* 0x0000000000147947 */ /* 0x000fec0003800000 */
.L_x_1123:
[----:B------:R-:W-:-:S05]  /*53e0*/  IMAD.U32 R2, RZ, RZ, UR58 ;  /* 0x0000003aff027e24 */ /* 0x000fca000f8e00ff */
[----:B------:R-:W-:-:S13]  /*53f0*/  ISETP.NE.AND P1, PT, R2, 0x1, PT ;  /* 0x000000010200780c */ /* 0x000fda0003f25270 */
[----:B------:R-:W0:Y:S02]  /*5400*/  @P1 LDC.64 R146, c[0x0][0x9e8] ;  /* 0x00027a00ff921b82 */ /* 0x000e240000000a00 */
[----:B0-----:R-:W-:-:S05]  /*5410*/  @P1 IMAD.HI.U32 R0, R139, R146, RZ ;  /* 0x000000928b001227 */ /* 0x001fca00078e00ff */
[----:B------:R-:W-:-:S07]  /*5420*/  @P1 SHF.R.U32.HI R139, RZ, R147, R0 ;  /* 0x00000093ff8b1219 */ /* 0x000fce0000011600 */
.L_x_1124:
[----:B------:R-:W-:Y:S05]  /*5430*/  BSYNC B0 ;  /* 0x0000000000007941 */ /* 0x000fea0003800000 */
.L_x_1122:
[----:B------:R-:W-:-:S05]  /*5440*/  IMAD R0, R139, R2, R144 ;  /* 0x000000028b007224 */ /* 0x000fca00078e0290 */
[----:B------:R-:W-:Y:S02]  /*5450*/  VIADDMNMX R15, R0, R2, R15, PT ;  /* 0x00000002000f7246 */ /* 0x000fe4000380010f */
[----:B------:R-:W-:-:S07]  /*5460*/  VIMNMX R137, R137, R0, !PT ;  /* 0x0000000089897248 */ /* 0x000fce0007fe0100 */
.L_x_1121:
[C---:B------:R-:W-:Y:S01]  /*5470*/  ISETP.GE.AND P1, PT, R140.reuse, 0x2, PT ;  /* 0x000000028c00780c */ /* 0x040fe20003f26270 */
[----:B------:R-:W0:Y:S01]  /*5480*/  SHFL.IDX PT, R9, R9, 0x1, 0x1c1f ;  /* 0x003c1f0009097f89 */ /* 0x000e2200000e0000 */
[C---:B------:R-:W-:Y:S02]  /*5490*/  ISETP.GE.AND P4, PT, R140.reuse, 0xa, PT ;  /* 0x0000000a8c00780c */ /* 0x040fe40003f86270 */
[----:B------:R-:W-:Y:S02]  /*54a0*/  ISETP.GT.AND P2, PT, R137, 0x1, !P1 ;  /* 0x000000018900780c */ /* 0x000fe40004f44270 */
[----:B------:R-:W-:Y:S02]  /*54b0*/  P2R R139, PR, RZ, 0x10 ;  /* 0x00000010ff8b7803 */ /* 0x000fe40000000000 */
[----:B------:R-:W-:Y:S02]  /*54c0*/  ISETP.LT.OR P3, PT, R15, 0x2, P2 ;  /* 0x000000020f00780c */ /* 0x000fe40001761670 */
[----:B------:R-:W-:-:S02]  /*54d0*/  ISETP.GE.AND P2, PT, R140, 0x9, PT ;  /* 0x000000098c00780c */ /* 0x000fc40003f46270 */
[----:B------:R-:W-:Y:S02]  /*54e0*/  FSEL R186, R89, -INF , !P3 ;  /* 0xff80000059ba7808 */ /* 0x000fe40005800000 */
[----:B------:R-:W-:-:S04]  /*54f0*/  ISETP.GT.AND P3, PT, R137, 0x8, !P2 ;  /* 0x000000088900780c */ /* 0x000fc80005764270 */
[----:B------:R-:W-:-:S04]  /*5500*/  ISETP.LT.OR P3, PT, R15, 0x9, P3 ;  /* 0x000000090f00780c */ /* 0x000fc80001f61670 */
[----:B------:R-:W-:Y:S02]  /*5510*/  FSEL R184, R92, -INF , !P3 ;  /* 0xff8000005cb87808 */ /* 0x000fe40005800000 */
[----:B------:R-:W-:Y:S01]  /*5520*/  ISETP.GT.AND P3, PT, R137, 0x9, !P4 ;  /* 0x000000098900780c */ /* 0x000fe20006764270 */
[----:B0-----:R-:W-:Y:S01]  /*5530*/  IMAD.IADD R89, R142, 0x1, R9 ;  /* 0x000000018e597824 */ /* 0x001fe200078e0209 */
        /* <DEDUP_REMOVED lines=10> */
[C---:B------:R-:W-:Y:S02]  /*55e0*/  ISETP.GE.AND P4, PT, R140.reuse, 0x19, PT ;  /* 0x000000198c00780c */ /* 0x040fe40003f86270 */
        /* <DEDUP_REMOVED lines=69> */
[----:B------:R-:W-:-:S04]  /*5a40*/  ISETP.LT.OR P3, PT, R15, 0x4a, P3 ;  /* 0x0000004a0f00780c */ /* 0x000fc80001f61670 */
[----:B------:R-:W-:Y:S02]  /*5a50*/  FSEL R12, R125, -INF , !P3 ;  /* 0xff8000007d0c7808 */ /* 0x000fe40005800000 */
[----:B------:R-:W-:-:S04]  /*5a60*/  ISETP.GE.AND P3, PT, R140, 0x51, PT ;  /* 0x000000518c00780c */ /* 0x000fc80003f66270 */
        /* <DEDUP_REMOVED lines=12> */
[----:B------:R-:W-:Y:S02]  /*5b30*/  P2R R97, PR, RZ, 0x40 ;  /* 0x00000040ff617803 */ /* 0x000fe40000000000 */
[----:B------:R-:W-:-:S04]  /*5b40*/  ISETP.GT.AND P6, PT, R137, RZ, !P6 ;  /* 0x000000ff8900720c */ /* 0x000fc800077c4270 */
[----:B------:R-:W-:-:S04]  /*5b50*/  ISETP.LT.OR P6, PT, R15, 0x1, P6 ;  /* 0x000000010f00780c */ /* 0x000fc800037c1670 */
[----:B------:R-:W-:Y:S02]  /*5b60*/  FSEL R188, R88, -INF , !P6 ;  /* 0xff80000058bc7808 */ /* 0x000fe40007000000 */
[----:B------:R-:W-:-:S04]  /*5b70*/  ISETP.GE.AND P6, PT, R140, 0x5a, PT ;  /* 0x0000005a8c00780c */ /* 0x000fc80003fc6270 */
[----:B------:R-:W-:Y:S02]  /*5b80*/  P2R R125, PR, RZ, 0x40 ;  /* 0x00000040ff7d7803 */ /* 0x000fe40000000000 */
[----:B------:R-:W-:-:S04]  /*5b90*/  ISETP.GT.AND P6, PT, R137, 0x59, !P6 ;  /* 0x000000598900780c */ /* 0x000fc800077c4270 */
[----:B------:R-:W-:Y:S01]  /*5ba0*/  ISETP.LT.OR P6, PT, R15, 0x5a, P6 ;  /* 0x0000005a0f00780c */ /* 0x000fe200037c1670 */
[----:B------:R-:W-:-:S03]  /*5bb0*/  IMAD.IADD R15, R141, 0x1, R9 ;  /* 0x000000018d0f7824 */ /* 0x000fc600078e0209 */
[----:B------:R-:W-:Y:S02]  /*5bc0*/  FSEL R88, R133, -INF , !P6 ;  /* 0xff80000085587808 */ /* 0x000fe40007000000 */
[----:B------:R-:W-:-:S13]  /*5bd0*/  ISETP.NE.AND P6, PT, R21, RZ, PT ;  /* 0x000000ff1500720c */ /* 0x000fda0003fc5270 */
[----:B------:R-:W-:Y:S05]  /*5be0*/  @!P6 BRA `(.L_x_1125) ;  /* 0x000000000054e947 */ /* 0x000fea0003800000 */
        /* <DEDUP_REMOVED lines=12> */
.L_x_1127:
[----:B------:R-:W-:-:S05]  /*5cb0*/  IMAD.U32 R93, RZ, RZ, UR58 ;  /* 0x0000003aff5d7e24 */ /* 0x000fca000f8e00ff */
[----:B------:R-:W-:-:S13]  /*5cc0*/  ISETP.NE.AND P6, PT, R93, 0x1, PT ;  /* 0x000000015d00780c */ /* 0x000fda0003fc5270 */
[----:B------:R-:W0:Y:S02]  /*5cd0*/  @P6 LDC.64 R140, c[0x0][0x9e8] ;  /* 0x00027a00ff8c6b82 */ /* 0x000e240000000a00 */
[----:B0-----:R-:W-:-:S05]  /*5ce0*/  @P6 IMAD.HI.U32 R140, R9, R140, RZ ;  /* 0x0000008c098c6227 */ /* 0x001fca00078e00ff */
[----:B------:R-:W-:-:S07]  /*5cf0*/  @P6 SHF.R.U32.HI R9, RZ, R141, R140 ;  /* 0x0000008dff096219 */ /* 0x000fce000001168c */
.L_x_1128:
[----:B------:R-:W-:Y:S05]  /*5d00*/  BSYNC B0 ;  /* 0x0000000000007941 */ /* 0x000fea0003800000 */
.L_x_1126:
[----:B------:R-:W-:-:S05]  /*5d10*/  IMAD R140, R9, R93, R144 ;  /* 0x0000005d098c7224 */ /* 0x000fca00078e0290 */
[----:B------:R-:W-:Y:S02]  /*5d20*/  VIADDMNMX R15, R140, R93, R15, PT ;  /* 0x0000005d8c0f7246 */ /* 0x000fe4000380010f */
[----:B------:R-:W-:-:S07]  /*5d30*/  VIMNMX R89, R89, R140, !PT ;  /* 0x0000008c59597248 */ /* 0x000fce0007fe0100 */
.L_x_1125:
[C---:B------:R-:W-:Y:S01]  /*5d40*/  ISETP.GT.AND P1, PT, R89.reuse, 0x1, !P1 ;  /* 0x000000015900780c */ /* 0x040fe20004f24270 */
[----:B------:R-:W-:Y:S01]  /*5d50*/  UMOV UR38, UR7 ;  /* 0x0000000700267c82 */ /* 0x000fe20008000000 */
[----:B------:R-:W-:Y:S01]  /*5d60*/  ISETP.GT.AND P2, PT, R89, 0x8, !P2 ;  /* 0x000000085900780c */ /* 0x000fe20005744270 */
[----:B------:R-:W-:Y:S01]  /*5d70*/  UMOV UR36, UR4 ;  /* 0x0000000400247c82 */ /* 0x000fe20008000000 */
        /* <DEDUP_REMOVED lines=8> */
[----:B------:R-:W-:Y:S02]  /*5e00*/  ISETP.NE.AND P6, PT, R101, RZ, PT ;  /* 0x000000ff6500720c */ /* 0x000fe40003fc5270 */
[----:B------:R-:W-:-:S02]  /*5e10*/  FSEL R150, R95, -INF , !P1 ;  /* 0xff8000005f967808 */ /* 0x000fc40004800000 */
[----:B------:R-:W-:Y:S02]  /*5e20*/  ISETP.NE.AND P1, PT, R143, RZ, PT ;  /* 0x000000ff8f00720c */ /* 0x000fe40003f25270 */
[----:B------:R-:W-:Y:S02]  /*5e30*/  FMNMX.FTZ R9, R188, R3, !PT ;  /* 0x00000003bc097209 */ /* 0x000fe40007810000 */
        /* <DEDUP_REMOVED lines=20> */
[----:B------:R-:W-:Y:S02]  /*5f80*/  FMNMX.FTZ R9, R96, R9, !PT ;  /* 0x0000000960097209 */ /* 0x000fe40007810000 */
        /* <DEDUP_REMOVED lines=30> */
[----:B------:R-:W-:-:S02]  /*6170*/  ISETP.GT.AND P3, PT, R89, 0x50, !P3 ;  /* 0x000000505900780c */ /* 0x000fc40005f64270 */
[----:B------:R-:W-:Y:S02]  /*6180*/  ISETP.GT.AND P1, PT, R89, 0x30, !P1 ;  /* 0x000000305900780c */ /* 0x000fe40004f24270 */
[----:B------:R-:W-:Y:S02]  /*6190*/  FMNMX.FTZ R9, R132, R9, !PT ;  /* 0x0000000984097209 */ /* 0x000fe40007810000 */
[C---:B------:R-:W-:Y:S02]  /*61a0*/  ISETP.LT.OR P1, PT, R15.reuse, 0x31, P1 ;  /* 0x000000310f00780c */ /* 0x040fe40000f21670 */
[----:B------:R-:W-:Y:S02]  /*61b0*/  ISETP.LT.OR P3, PT, R15, 0x51, P3 ;  /* 0x000000510f00780c */ /* 0x000fe40001f61670 */
[----:B------:R-:W-:Y:S02]  /*61c0*/  FSEL R114, R114, -INF , !P1 ;  /* 0xff80000072727808 */ /* 0x000fe40004800000 */
[----:B------:R-:W-:-:S02]  /*61d0*/  ISETP.NE.AND P1, PT, R153, RZ, PT ;  /* 0x000000ff9900720c */ /* 0x000fc40003f25270 */
[----:B------:R-:W-:Y:S02]  /*61e0*/  FMNMX.FTZ R91, R88, R9, !PT ;  /* 0x00000009585b7209 */ /* 0x000fe40007810000 */
[----:B------:R-:W-:Y:S01]  /*61f0*/  ISETP.GT.AND P1, PT, R89, 0x31, !P1 ;  /* 0x000000315900780c */ /* 0x000fe20004f24270 */
[----:B------:R-:W0:Y:S01]  /*6200*/  LDC R9, c[0x0][0x988] ;  /* 0x00026200ff097b82 */ /* 0x000e220000000800 */
[----:B------:R-:W-:Y:S02]  /*6210*/  FSEL R180, R130, -INF , !P3 ;  /* 0xff80000082b47808 */ /* 0x000fe40005800000 */
[----:B------:R-:W-:Y:S01]  /*6220*/  ISETP.LT.OR P1, PT, R15, 0x32, P1 ;  /* 0x000000320f00780c */ /* 0x000fe20000f21670 */
[----:B------:R-:W1:Y:S01]  /*6230*/  SHFL.BFLY PT, R130, R91, 0x2, 0x1f ;  /* 0x0c401f005b827f89 */ /* 0x000e6200000e0000 */
[----:B------:R-:W-:Y:S02]  /*6240*/  ISETP.NE.AND P2, PT, R121, RZ, PT ;  /* 0x000000ff7900720c */ /* 0x000fe40003f45270 */
[----:B------:R-:W-:-:S02]  /*6250*/  FSEL R110, R115, -INF , !P1 ;  /* 0xff800000736e7808 */ /* 0x000fc40004800000 */
[----:B------:R-:W-:Y:S02]  /*6260*/  ISETP.NE.AND P1, PT, R113, RZ, PT ;  /* 0x000000ff7100720c */ /* 0x000fe40003f25270 */
[----:B------:R-:W-:Y:S02]  /*6270*/  ISETP.NE.AND P6, PT, R157, RZ, PT ;  /* 0x000000ff9d00720c */ /* 0x000fe40003fc5270 */
[C---:B------:R-:W-:Y:S02]  /*6280*/  ISETP.GT.AND P1, PT, R89.reuse, 0x38, !P1 ;  /* 0x000000385900780c */ /* 0x040fe40004f24270 */
[----:B------:R-:W-:Y:S02]  /*6290*/  ISETP.GT.AND P4, PT, R89, 0x51, !P4 ;  /* 0x000000515900780c */ /* 0x000fe40006784270 */
[C---:B------:R-:W-:Y:S02]  /*62a0*/  ISETP.LT.OR P1, PT, R15.reuse, 0x39, P1 ;  /* 0x000000390f00780c */ /* 0x040fe40000f21670 */
[----:B------:R-:W-:-:S02]  /*62b0*/  ISETP.LT.OR P4, PT, R15, 0x52, P4 ;  /* 0x000000520f00780c */ /* 0x000fc40002781670 */
[----:B------:R-:W-:Y:S02]  /*62c0*/  FSEL R118, R118, -INF , !P1 ;  /* 0xff80000076767808 */ /* 0x000fe40004800000 */
[----:B------:R-:W-:Y:S02]  /*62d0*/  ISETP.NE.AND P1, PT, R154, RZ, PT ;  /* 0x000000ff9a00720c */ /* 0x000fe40003f25270 */
[C---:B------:R-:W-:Y:S02]  /*62e0*/  ISETP.GT.AND P5, PT, R89.reuse, 0x58, !P5 ;  /* 0x000000585900780c */ /* 0x040fe40006fa4270 */
[----:B------:R-:W-:Y:S02]  /*62f0*/  ISETP.GT.AND P1, PT, R89, 0x39, !P1 ;  /* 0x000000395900780c */ /* 0x000fe40004f24270 */
[----:B-1----:R-:W-:Y:S02]  /*6300*/  FMNMX.FTZ R93, R91, R130, !PT ;  /* 0x000000825b5d7209 */ /* 0x002fe40007810000 */
[----:B------:R-:W-:-:S02]  /*6310*/  ISETP.LT.OR P1, PT, R15, 0x3a, P1 ;  /* 0x0000003a0f00780c */ /* 0x000fc40000f21670 */
[----:B------:R-:W-:Y:S01]  /*6320*/  FSEL R182, R131, -INF , !P4 ;  /* 0xff80000083b67808 */ /* 0x000fe20006000000 */
[----:B------:R-:W1:Y:S01]  /*6330*/  SHFL.BFLY PT, R130, R93, 0x1, 0x1f ;  /* 0x0c201f005d827f89 */ /* 0x000e6200000e0000 */
[----:B------:R-:W-:Y:S02]  /*6340*/  FSEL R154, R119, -INF , !P1 ;  /* 0xff800000779a7808 */ /* 0x000fe40004800000 */
[----:B------:R-:W-:Y:S02]  /*6350*/  ISETP.NE.AND P1, PT, R117, RZ, PT ;  /* 0x000000ff7500720c */ /* 0x000fe40003f25270 */
[----:B------:R-:W-:Y:S02]  /*6360*/  ISETP.LT.OR P5, PT, R15, 0x59, P5 ;  /* 0x000000590f00780c */ /* 0x000fe40002fa1670 */
[----:B------:R-:W-:Y:S02]  /*6370*/  ISETP.GT.AND P1, PT, R89, 0x40, !P1 ;  /* 0x000000405900780c */ /* 0x000fe40004f24270 */
[----:B------:R-:W-:-:S02]  /*6380*/  FSEL R134, R134, -INF , !P5 ;  /* 0xff80000086867808 */ /* 0x000fc40006800000 */
[----:B------:R-:W-:-:S04]  /*6390*/  ISETP.LT.OR P1, PT, R15, 0x41, P1 ;  /* 0x000000410f00780c */ /* 0x000fc80000f21670 */
[----:B------:R-:W-:Y:S02]  /*63a0*/  FSEL R122, R122, -INF , !P1 ;  /* 0xff8000007a7a7808 */ /* 0x000fe40004800000 */
[----:B------:R-:W-:-:S04]  /*63b0*/  ISETP.NE.AND P1, PT, R155, RZ, PT ;  /* 0x000000ff9b00720c */ /* 0x000fc80003f25270 */
[----:B------:R-:W-:Y:S02]  /*63c0*/  ISETP.GT.AND P1, PT, R89, 0x41, !P1 ;  /* 0x000000415900780c */ /* 0x000fe40004f24270 */
[----:B-1----:R-:W-:Y:S02]  /*63d0*/  FMNMX.FTZ R130, R93, R130, !PT ;  /* 0x000000825d827209 */ /* 0x002fe40007810000 */
[----:B------:R-:W-:-:S04]  /*63e0*/  ISETP.LT.OR P1, PT, R15, 0x42, P1 ;  /* 0x000000420f00780c */ /* 0x000fc80000f21670 */
[----:B------:R-:W-:Y:S02]  /*63f0*/  FSEL R158, R123, -INF , !P1 ;  /* 0xff8000007b9e7808 */ /* 0x000fe40004800000 */
[----:B------:R-:W-:-:S04]  /*6400*/  ISETP.GT.AND P1, PT, R89, 0x48, !P2 ;  /* 0x000000485900780c */ /* 0x000fc80005724270 */
[----:B------:R-:W-:-:S04]  /*6410*/  ISETP.LT.OR P1, PT, R15, 0x49, P1 ;  /* 0x000000490f00780c */ /* 0x000fc80000f21670 */
[----:B------:R-:W-:Y:S02]  /*6420*/  FSEL R126, R126, -INF , !P1 ;  /* 0xff8000007e7e7808 */ /* 0x000fe40004800000 */
[----:B------:R-:W-:Y:S02]  /*6430*/  ISETP.GT.AND P1, PT, R89, 0x49, !P6 ;  /* 0x000000495900780c */ /* 0x000fe40007724270 */
[----:B------:R-:W-:Y:S02]  /*6440*/  ISETP.NE.AND P6, PT, R97, RZ, PT ;  /* 0x000000ff6100720c */ /* 0x000fe40003fc5270 */
[----:B------:R-:W-:-:S04]  /*6450*/  ISETP.LT.OR P1, PT, R15, 0x4a, P1 ;  /* 0x0000004a0f00780c */ /* 0x000fc80000f21670 */
[----:B------:R-:W-:Y:S02]  /*6460*/  FSEL R176, R127, -INF , !P1 ;  /* 0xff8000007fb07808 */ /* 0x000fe40004800000 */
[----:B------:R-:W-:Y:S02]  /*6470*/  ISETP.GT.AND P1, PT, R89, RZ, !P6 ;  /* 0x000000ff5900720c */ /* 0x000fe40007724270 */
[----:B------:R-:W-:Y:S02]  /*6480*/  ISETP.NE.AND P6, PT, R125, RZ, PT ;  /* 0x000000ff7d00720c */ /* 0x000fe40003fc5270 */
[----:B------:R-:W-:Y:S02]  /*6490*/  ISETP.LT.OR P1, PT, R15, 0x1, P1 ;  /* 0x000000010f00780c */ /* 0x000fe40000f21670 */
[----:B------:R-:W-:Y:S02]  /*64a0*/  ISETP.GT.AND P2, PT, R89, 0x59, !P6 ;  /* 0x000000595900780c */ /* 0x000fe40007744270 */
[----:B------:R-:W-:Y:S01]  /*64b0*/  FSEL R111, R90, -INF , !P1 ;  /* 0xff8000005a6f7808 */ /* 0x000fe20004800000 */
[C---:B0-----:R-:W-:Y:S01]  /*64c0*/  FMUL.FTZ R90, R130.reuse, R9 ;  /* 0x00000009825a7220 */ /* 0x041fe20000410000 */
[----:B------:R-:W-:-:S02]  /*64d0*/  FSETP.NEU.FTZ.AND P1, PT, R130, -INF , PT ;  /* 0xff8000008200780b */ /* 0x000fc40003f3d000 */
[----:B------:R-:W-:Y:S02]  /*64e0*/  FMNMX.FTZ R91, R111, R8, !PT ;  /* 0x000000086f5b7209 */ /* 0x000fe40007810000 */
[----:B------:R-:W-:Y:S02]  /*64f0*/  FSEL R113, R90, RZ, P1 ;  /* 0x000000ff5a717208 */ /* 0x000fe40000800000 */
[----:B------:R-:W-:Y:S02]  /*6500*/  FMNMX.FTZ R93, R152, R91, !PT ;  /* 0x0000005b985d7209 */ /* 0x000fe40007810000 */
[----:B------:R-:W-:Y:S01]  /*6510*/  ISETP.LT.OR P2, PT, R15, 0x5a, P2 ;  /* 0x0000005a0f00780c */ /* 0x000fe20001741670 */
[--C-:B------:R-:W-:Y:S01]  /*6520*/  FFMA.FTZ R104, R104, R9, -R113.reuse ;  /* 0x0000000968687223 */ /* 0x100fe20000010871 */
[----:B------:R-:W-:Y:S01]  /*6530*/  FMNMX.FTZ R93, R94, R93, !PT ;  /* 0x0000005d5e5d7209 */ /* 0x000fe20007810000 */
[-CC-:B------:R-:W-:Y:S01]  /*6540*/  FFMA.FTZ R15, R108, R9.reuse, -R113.reuse ;  /* 0x000000096c0f7223 */ /* 0x180fe20000010871 */
[-CC-:B------:R-:W-:Y:S01]  /*6550*/  FFMA.FTZ R107, R2, R9.reuse, -R113.reuse ;  /* 0x00000009026b7223 */ /* 0x180fe20000010871 */
[--C-:B------:R-:W-:Y:S01]  /*6560*/  FFMA.FTZ R89, R112, R9, -R113.reuse ;  /* 0x0000000970597223 */ /* 0x100fe20000010871 */
[----:B------:R-:W-:Y:S01]  /*6570*/  FMNMX.FTZ R93, R150, R93, !PT ;  /* 0x0000005d965d7209 */ /* 0x000fe20007810000 */
[-CC-:B------:R-:W-:Y:S01]  /*6580*/  FFMA.FTZ R112, R12, R9.reuse, -R113.reuse ;  /* 0x000000090c707223 */ /* 0x180fe20000010871 */
[----:B------:R-:W-:Y:S01]  /*6590*/  FSEL R2, R130, RZ, P1 ;  /* 0x000000ff82027208 */ /* 0x000fe20000800000 */
[--C-:B------:R-:W-:Y:S01]  /*65a0*/  FFMA.FTZ R136, R136, R9, -R113.reuse ;  /* 0x0000000988887223 */ /* 0x100fe20000010871 */
[----:B------:R-:W-:Y:S01]  /*65b0*/  FMNMX.FTZ R93, R98, R93, !PT ;  /* 0x0000005d625d7209 */ /* 0x000fe20007810000 */
[-CC-:B------:R-:W-:Y:S01]  /*65c0*/  FFMA.FTZ R188, R188, R9.reuse, -R113.reuse ;  /* 0x00000009bcbc7223 */ /* 0x180fe20000010871 */
[----:B------:R-:W-:Y:S01]  /*65d0*/  FFMA.FTZ R90, R186, R9, -R113 ;  /* 0x00000009ba5a7223 */ /* 0x000fe20000010871 */
[----:B------:R-:W-:Y:S01]  /*65e0*/  FADD.FTZ R2, -R2, R3 ;  /* 0x0000000302027221 */ /* 0x000fe20000010100 */
[----:B------:R-:W-:Y:S01]  /*65f0*/  FMNMX.FTZ R95, R148, R93, !PT ;  /* 0x0000005d945f7209 */ /* 0x000fe20007810000 */
[-CC-:B------:R-:W-:Y:S01]  /*6600*/  FFMA.FTZ R184, R184, R9.reuse, -R113.reuse ;  /* 0x00000009b8b87223 */ /* 0x180fe20000010871 */
[-CC-:B------:R-:W-:Y:S01]  /*6610*/  FFMA.FTZ R178, R178, R9.reuse, -R113.reuse ;  /* 0x00000009b2b27223 */ /* 0x180fe20000010871 */
[----:B------:R-:W-:Y:S01]  /*6620*/  FMUL.FTZ R2, R2, R9 ;  /* 0x0000000902027220 */ /* 0x000fe20000410000 */
        /* <DEDUP_REMOVED lines=13> */
[----:B------:R-:W-:Y:S01]  /*6700*/  FFMA.FTZ R88, R88, R9, -R113 ;  /* 0x0000000958587223 */ /* 0x000fe20000010871 */
[----:B------:R-:W-:Y:S01]  /*6710*/  MUFU.EX2 R91, R188 ;  /* 0x000000bc005b7308 */ /* 0x000fe20000000800 */
[----:B------:R-:W-:-:S02]  /*6720*/  LOP3.LUT P6, RZ, R175, 0x7f, RZ, 0xc0, !PT ;  /* 0x0000007fafff7812 */ /* 0x000fc400078cc0ff */
[----:B------:R-:W-:-:S04]  /*6730*/  FMNMX.FTZ R97, R140, R97, !PT ;  /* 0x000000618c617209 */ /* 0x000fc80007810000 */
[----:B------:R-:W-:Y:S01]  /*6740*/  FMNMX.FTZ R97, R142, R97, !PT ;  /* 0x000000618e617209 */ /* 0x000fe20007810000 */
[----:B------:R-:W0:Y:S03]  /*6750*/  MUFU.EX2 R90, R90 ;  /* 0x0000005a005a7308 */ /* 0x000e260000000800 */
[----:B------:R-:W-:-:S04]  /*6760*/  FMNMX.FTZ R97, R114, R97, !PT ;  /* 0x0000006172617209 */ /* 0x000fc80007810000 */
[----:B------:R-:W-:Y:S01]  /*6770*/  FMNMX.FTZ R99, R110, R97, !PT ;  /* 0x000000616e637209 */ /* 0x000fe20007810000 */
[----:B------:R-:W-:Y:S03]  /*6780*/  MUFU.EX2 R93, R184 ;  /* 0x000000b8005d7308 */ /* 0x000fe60000000800 */
[----:B------:R-:W-:-:S04]  /*6790*/  FMNMX.FTZ R99, R118, R99, !PT ;  /* 0x0000006376637209 */ /* 0x000fc80007810000 */
[----:B------:R-:W-:Y:S01]  /*67a0*/  FMNMX.FTZ R99, R154, R99, !PT ;  /* 0x000000639a637209 */ /* 0x000fe20007810000 */
[----:B------:R1:W-:Y:S03]  /*67b0*/  MUFU.EX2 R97, R136 ;  /* 0x0000008800617308 */ /* 0x0003e60000000800 */
[----:B------:R-:W-:-:S04]  /*67c0*/  FMNMX.FTZ R99, R122, R99, !PT ;  /* 0x000000637a637209 */ /* 0x000fc80007810000 */
[----:B------:R-:W-:Y:S01]  /*67d0*/  FMNMX.FTZ R101, R158, R99, !PT ;  /* 0x000000639e657209 */ /* 0x000fe20007810000 */
[----:B------:R-:W-:Y:S01]  /*67e0*/  MUFU.EX2 R178, R178 ;  /* 0x000000b200b27308 */ /* 0x000fe20000000800 */
[----:B-1----:R-:W-:Y:S02]  /*67f0*/  FFMA.FTZ R136, R128, R9, -R113 ;  /* 0x0000000980887223 */ /* 0x002fe40000010871 */
[----:B------:R-:W-:-:S04]  /*6800*/  FMNMX.FTZ R101, R126, R101, !PT ;  /* 0x000000657e657209 */ /* 0x000fc80007810000 */
[----:B------:R-:W-:Y:S01]  /*6810*/  FMNMX.FTZ R101, R176, R101, !PT ;  /* 0x00000065b0657209 */ /* 0x000fe20007810000 */
[----:B------:R1:W-:Y:S03]  /*6820*/  MUFU.EX2 R99, R104 ;  /* 0x0000006800637308 */ /* 0x0003e60000000800 */
[----:B------:R-:W-:-:S04]  /*6830*/  FMNMX.FTZ R101, R180, R101, !PT ;  /* 0x00000065b4657209 */ /* 0x000fc80007810000 */
[----:B------:R-:W-:Y:S01]  /*6840*/  FMNMX.FTZ R101, R182, R101, !PT ;  /* 0x00000065b6657209 */ /* 0x000fe20007810000 */
[----:B------:R0:W-:Y:S01]  /*6850*/  MUFU.EX2 R95, R156 ;  /* 0x0000009c005f7308 */ /* 0x0001e20000000800 */
[----:B-1----:R-:W-:Y:S02]  /*6860*/  FSEL R104, R135, -INF , !P2 ;  /* 0xff80000087687808 */ /* 0x002fe40005000000 */
[----:B------:R-:W-:-:S04]  /*6870*/  FMNMX.FTZ R101, R134, R101, !PT ;  /* 0x0000006586657209 */ /* 0x000fc80007810000 */
[----:B------:R-:W-:Y:S01]  /*6880*/  FMNMX.FTZ R105, R104, R101, !PT ;  /* 0x0000006568697209 */ /* 0x000fe20007810000 */
[--C-:B------:R-:W-:Y:S01]  /*6890*/  FFMA.FTZ R101, R116, R9, -R113.reuse ;  /* 0x0000000974657223 */ /* 0x100fe20000010871 */
[----:B------:R-:W-:Y:S01]  /*68a0*/  MUFU.EX2 R138, R138 ;  /* 0x0000008a008a7308 */ /* 0x000fe20000000800 */
[----:B0-----:R-:W-:Y:S02]  /*68b0*/  F2FP.F16.F32.PACK_AB R156, R90, R91 ;  /* 0x0000005b5a9c723e */ /* 0x001fe400000000ff */
[----:B------:R-:W0:Y:S05]  /*68c0*/  SHFL.BFLY PT, R108, R105, 0x2, 0x1f ;  /* 0x0c401f00696c7f89 */ /* 0x000e2a00000e0000 */
[----:B------:R-:W-:Y:S08]  /*68d0*/  MUFU.EX2 R100, R100 ;  /* 0x0000006400647308 */ /* 0x000ff00000000800 */
[----:B------:R-:W-:Y:S08]  /*68e0*/  MUFU.EX2 R96, R96 ;  /* 0x0000006000607308 */ /* 0x000ff00000000800 */
[----:B------:R-:W-:Y:S01]  /*68f0*/  MUFU.EX2 R15, R15 ;  /* 0x0000000f000f7308 */ /* 0x000fe20000000800 */
[----:B0-----:R-:W-:Y:S01]  /*6900*/  FMNMX.FTZ R109, R105, R108, !PT ;  /* 0x0000006c696d7209 */ /* 0x001fe20007810000 */
[-CC-:B------:R-:W-:Y:S01]  /*6910*/  FFMA.FTZ R108, R0, R9.reuse, -R113.reuse ;  /* 0x00000009006c7223 */ /* 0x180fe20000010871 */
[----:B------:R-:W-:-:S03]  /*6920*/  FFMA.FTZ R105, R124, R9, -R113 ;  /* 0x000000097c697223 */ /* 0x000fc60000010871 */
[----:B------:R-:W0:Y:S02]  /*6930*/  SHFL.BFLY PT, R0, R109, 0x1, 0x1f ;  /* 0x0c201f006d007f89 */ /* 0x000e2400000e0000 */
[----:B------:R-:W-:Y:S08]  /*6940*/  MUFU.EX2 R14, R14 ;  /* 0x0000000e000e7308 */ /* 0x000ff00000000800 */
[----:B------:R-:W-:Y:S08]  /*6950*/  MUFU.EX2 R89, R89 ;  /* 0x0000005900597308 */ /* 0x000ff00000000800 */
[----:B------:R-:W-:Y:S01]  /*6960*/  MUFU.EX2 R92, R92 ;  /* 0x0000005c005c7308 */ /* 0x000fe20000000800 */
[----:B0-----:R-:W-:-:S07]  /*6970*/  FMNMX.FTZ R12, R109, R0, !PT ;  /* 0x000000006d0c7209 */ /* 0x001fce0007810000 */
[----:B------:R-:W-:Y:S01]  /*6980*/  MUFU.EX2 R101, R101 ;  /* 0x0000006500657308 */ /* 0x000fe20000000800 */
[C---:B------:R-:W-:Y:S01]  /*6990*/  FSETP.NEU.FTZ.AND P1, PT, R12.reuse, -INF , PT ;  /* 0xff8000000c00780b */ /* 0x040fe20003f3d000 */
[----:B------:R-:W-:-:S03]  /*69a0*/  FMUL.FTZ R0, R12, R9 ;  /* 0x000000090c007220 */ /* 0x000fc60000410000 */
[----:B------:R-:W-:-:S03]  /*69b0*/  FSEL R3, R12, RZ, P1 ;  /* 0x000000ff0c037208 */ /* 0x000fc60000800000 */
[----:B------:R-:W-:Y:S01]  /*69c0*/  MUFU.EX2 R20, R20 ;  /* 0x0000001400147308 */ /* 0x000fe20000000800 */
[----:B------:R-:W-:Y:S02]  /*69d0*/  FSEL R113, R0, RZ, P1 ;  /* 0x000000ff00717208 */ /* 0x000fe40000800000 */
[C---:B------:R-:W-:Y:S01]  /*69e0*/  ISETP.GT.AND P1, PT, R13.reuse, R10, PT ;  /* 0x0000000a0d00720c */ /* 0x040fe20003f24270 */
[----:B------:R-:W-:Y:S02]  /*69f0*/  VIADD R13, R13, 0xffffffff ;  /* 0xffffffff0d0d7836 */ /* 0x000fe40000000000 */
[-CC-:B------:R-:W-:Y:S01]  /*6a00*/  FFMA.FTZ R157, R111, R9.reuse, -R113.reuse ;  /* 0x000000096f9d7223 */ /* 0x180fe20000010871 */
[-CC-:B------:R-:W-:Y:S01]  /*6a10*/  FFMA.FTZ R116, R152, R9.reuse, -R113.reuse ;  /* 0x0000000998747223 */ /* 0x180fe20000010871 */
[----:B------:R0:W1:Y:S01]  /*6a20*/  MUFU.EX2 R0, R2 ;  /* 0x0000000200007308 */ /* 0x0000620000000800 */
        /* <DEDUP_REMOVED lines=8> */
[----:B0-----:R-:W-:Y:S01]  /*6ab0*/  FADD.FTZ R2, -R3, R8 ;  /* 0x0000000803027221 */ /* 0x001fe20000010100 */
[-CC-:B------:R-:W-:Y:S01]  /*6ac0*/  FFMA.FTZ R106, R144, R9.reuse, -R113.reuse ;  /* 0x00000009906a7223 */ /* 0x180fe20000010871 */
[-CC-:B------:R-:W-:Y:S01]  /*6ad0*/  FFMA.FTZ R151, R140, R9.reuse, -R113.reuse ;  /* 0x000000098c977223 */ /* 0x180fe20000010871 */
[-CC-:B------:R-:W-:Y:S01]  /*6ae0*/  FFMA.FTZ R142, R142, R9.reuse, -R113.reuse ;  /* 0x000000098e8e7223 */ /* 0x180fe20000010871 */
[-C--:B------:R-:W-:Y:S01]  /*6af0*/  FMUL.FTZ R2, R2, R9.reuse ;  /* 0x0000000902027220 */ /* 0x080fe20000410000 */
[-CC-:B------:R-:W-:Y:S01]  /*6b00*/  FFMA.FTZ R114, R114, R9.reuse, -R113.reuse ;  /* 0x0000000972727223 */ /* 0x180fe20000010871 */
[----:B------:R-:W-:Y:S01]  /*6b10*/  FFMA.FTZ R110, R110, R9, -R113 ;  /* 0x000000096e6e7223 */ /* 0x000fe20000010871 */
[----:B------:R-:W-:Y:S01]  /*6b20*/  MUFU.EX2 R116, R116 ;  /* 0x0000007400747308 */ /* 0x000fe20000000800 */
[----:B-1----:R-:W-:Y:S01]  /*6b30*/  FFMA.FTZ R7, R0, R7, R91 ;  /* 0x0000000700077223 */ /* 0x002fe2000001005b */
[-CC-:B------:R-:W-:Y:S01]  /*6b40*/  FFMA.FTZ R118, R118, R9.reuse, -R113.reuse ;  /* 0x0000000976767223 */ /* 0x180fe20000010871 */
[-CC-:B------:R-:W-:Y:S01]  /*6b50*/  FFMA.FTZ R154, R154, R9.reuse, -R113.reuse ;  /* 0x000000099a9a7223 */ /* 0x180fe20000010871 */
[-C--:B------:R-:W-:Y:S01]  /*6b60*/  FFMA.FTZ R122, R122, R9.reuse, -R113 ;  /* 0x000000097a7a7223 */ /* 0x080fe20000010871 */
[----:B------:R-:W-:Y:S01]  /*6b70*/  FADD.FTZ R120, R90, R7 ;  /* 0x000000075a787221 */ /* 0x000fe20000010000 */
[-CC-:B------:R-:W-:Y:S01]  /*6b80*/  FFMA.FTZ R158, R158, R9.reuse, -R113.reuse ;  /* 0x000000099e9e7223 */ /* 0x180fe20000010871 */
[-CC-:B------:R-:W-:Y:S01]  /*6b90*/  FFMA.FTZ R126, R126, R9.reuse, -R113.reuse ;  /* 0x000000097e7e7223 */ /* 0x180fe20000010871 */
[----:B------:R-:W0:Y:S01]  /*6ba0*/  MUFU.EX2 R2, R2 ;  /* 0x0000000200027308 */ /* 0x000e220000000800 */
[----:B------:R-:W-:Y:S01]  /*6bb0*/  FADD.FTZ R3, R93, R120 ;  /* 0x000000785d037221 */ /* 0x000fe20000010000 */
[-CC-:B------:R-:W-:Y:S01]  /*6bc0*/  FFMA.FTZ R176, R176, R9.reuse, -R113.reuse ;  /* 0x00000009b0b07223 */ /* 0x180fe20000010871 */
[-CC-:B------:R-:W-:Y:S01]  /*6bd0*/  FFMA.FTZ R180, R180, R9.reuse, -R113.reuse ;  /* 0x00000009b4b47223 */ /* 0x180fe20000010871 */
[-C--:B------:R-:W-:Y:S01]  /*6be0*/  FFMA.FTZ R182, R182, R9.reuse, -R113 ;  /* 0x00000009b6b67223 */ /* 0x080fe20000010871 */
[----:B------:R-:W-:Y:S01]  /*6bf0*/  FADD.FTZ R120, R178, R3 ;  /* 0x00000003b2787221 */ /* 0x000fe20000010000 */
[-CC-:B------:R-:W-:Y:S01]  /*6c00*/  FFMA.FTZ R134, R134, R9.reuse, -R113.reuse ;  /* 0x0000000986867223 */ /* 0x180fe20000010871 */
[----:B------:R-:W-:Y:S01]  /*6c10*/  FFMA.FTZ R104, R104, R9, -R113 ;  /* 0x0000000968687223 */ /* 0x000fe20000010871 */
[----:B------:R-:W1:Y:S01]  /*6c20*/  MUFU.EX2 R159, R159 ;  /* 0x0000009f009f7308 */ /* 0x000e620000000800 */
[----:B------:R-:W-:Y:S01]  /*6c30*/  FADD.FTZ R7, R95, R120 ;  /* 0x000000785f077221 */ /* 0x000fe20000010000 */
[----:B------:R-:W-:Y:S01]  /*6c40*/  IMAD.U32 R111, RZ, RZ, UR11 ;  /* 0x0000000bff6f7e24 */ /* 0x000fe2000f8e00ff */
[----:B------:R-:W-:-:S02]  /*6c50*/  F2FP.F16.F32.PACK_AB R152, R138, R95 ;  /* 0x0000005f8a98723e */ /* 0x000fc400000000ff */
[----:B------:R-:W-:Y:S01]  /*6c60*/  FADD.FTZ R120, R138, R7 ;  /* 0x000000078a787221 */ /* 0x000fe20000010000 */
[----:B------:R-:W-:Y:S01]  /*6c70*/  @!P6 VIADD R111, R111, 0x2a860 ;  /* 0x0002a8606f6fe836 */ /* 0x000fe20000000000 */
[----:B------:R-:W-:Y:S01]  /*6c80*/  F2FP.F16.F32.PACK_AB R148, R96, R99 ;  /* 0x000000636094723e */ /* 0x000fe200000000ff */
[----:B------:R-:W2:Y:S01]  /*6c90*/  MUFU.EX2 R94, R94 ;  /* 0x0000005e005e7308 */ /* 0x000ea20000000800 */
[----:B0-----:R-:W-:Y:S01]  /*6ca0*/  FFMA.FTZ R3, R2, R6, R157 ;  /* 0x0000000602037223 */ /* 0x001fe2000001009d */
[----:B------:R-:W-:Y:S01]  /*6cb0*/  FADD.FTZ R7, R97, R120 ;  /* 0x0000007861077221 */ /* 0x000fe20000010000 */
[----:B------:R-:W-:Y:S02]  /*6cc0*/  @!P6 PRMT R111, RZ, 0x654, R111 ;  /* 0x00000654ff6fe816 */ /* 0x000fe4000000006f */
[----:B------:R-:W-:Y:S01]  /*6cd0*/  FADD.FTZ R6, R116, R3 ;  /* 0x0000000374067221 */ /* 0x000fe20000010000 */
[----:B------:R-:W-:Y:S01]  /*6ce0*/  F2FP.F16.F32.PACK_AB R150, R14, R15 ;  /* 0x0000000f0e96723e */ /* 0x000fe200000000ff */
[----:B------:R0:W-:Y:S01]  /*6cf0*/  @!P6 SYNCS.ARRIVE.TRANS64.RED.A1T0 RZ, [R111+URZ], RZ ;  /* 0x000000ff6fffe9a7 */ /* 0x0001e2000810043f */
[----:B------:R-:W3:Y:S01]  /*6d00*/  MUFU.EX2 R153, R153 ;  /* 0x0000009900997308 */ /* 0x000ee20000000800 */
[----:B-1----:R-:W-:Y:S01]  /*6d10*/  FADD.FTZ R3, R159, R6 ;  /* 0x000000069f037221 */ /* 0x002fe20000010000 */
[----:B------:R-:W-:-:S02]  /*6d20*/  F2FP.F16.F32.PACK_AB R144, R92, R89 ;  /* 0x000000595c90723e */ /* 0x000fc400000000ff */
[----:B------:R-:W-:Y:S02]  /*6d30*/  F2FP.F16.F32.PACK_AB R146, R20, R101 ;  /* 0x000000651492723e */ /* 0x000fe400000000ff */
[----:B------:R-:W-:Y:S02]  /*6d40*/  F2FP.F16.F32.PACK_AB R157, R116, R157 ;  /* 0x0000009d749d723e */ /* 0x000fe400000000ff */
[----:B------:R-:W1:Y:S01]  /*6d50*/  MUFU.EX2 R98, R98 ;  /* 0x0000006200627308 */ /* 0x000e620000000800 */
[C---:B--2---:R-:W-:Y:S01]  /*6d60*/  FADD.FTZ R6, R94.reuse, R3 ;  /* 0x000000035e067221 */ /* 0x044fe20000010000 */
[----:B------:R-:W-:-:S06]  /*6d70*/  F2FP.F16.F32.PACK_AB R159, R94, R159 ;  /* 0x0000009f5e9f723e */ /* 0x000fcc00000000ff */
[----:B------:R-:W2:Y:S01]  /*6d80*/  MUFU.EX2 R155, R155 ;  /* 0x0000009b009b7308 */ /* 0x000ea20000000800 */
[----:B---3--:R-:W-:-:S07]  /*6d90*/  FADD.FTZ R3, R153, R6 ;  /* 0x0000000699037221 */ /* 0x008fce0000010000 */
[----:B------:R-:W3:Y:S01]  /*6da0*/  MUFU.EX2 R102, R102 ;  /* 0x0000006600667308 */ /* 0x000ee20000000800 */
[C---:B-1----:R-:W-:Y:S01]  /*6db0*/  FADD.FTZ R6, R98.reuse, R3 ;  /* 0x0000000362067221 */ /* 0x042fe20000010000 */
[----:B------:R-:W-:-:S06]  /*6dc0*/  F2FP.F16.F32.PACK_AB R153, R98, R153 ;  /* 0x000000996299723e */ /* 0x000fcc00000000ff */
[----:B------:R-:W1:Y:S01]  /*6dd0*/  MUFU.EX2 R149, R149 ;  /* 0x0000009500957308 */ /* 0x000e620000000800 */
[----:B--2---:R-:W-:-:S07]  /*6de0*/  FADD.FTZ R3, R155, R6 ;  /* 0x000000069b037221 */ /* 0x004fce0000010000 */
[----:B------:R-:W2:Y:S01]  /*6df0*/  MUFU.EX2 R106, R106 ;  /* 0x0000006a006a7308 */ /* 0x000ea20000000800 */
[C---:B---3--:R-:W-:Y:S01]  /*6e00*/  FADD.FTZ R6, R102.reuse, R3 ;  /* 0x0000000366067221 */ /* 0x048fe20000010000 */
[----:B------:R-:W-:-:S06]  /*6e10*/  F2FP.F16.F32.PACK_AB R155, R102, R155 ;  /* 0x0000009b669b723e */ /* 0x000fcc00000000ff */
[----:B------:R-:W3:Y:S01]  /*6e20*/  MUFU.EX2 R151, R151 ;  /* 0x0000009700977308 */ /* 0x000ee20000000800 */
[----:B-1----:R-:W-:-:S07]  /*6e30*/  FADD.FTZ R3, R149, R6 ;  /* 0x0000000695037221 */ /* 0x002fce0000010000 */
[----:B------:R-:W1:Y:S01]  /*6e40*/  MUFU.EX2 R8, R142 ;  /* 0x0000008e00087308 */ /* 0x000e620000000800 */
[C---:B--2---:R-:W-:Y:S01]  /*6e50*/  FADD.FTZ R6, R106.reuse, R3 ;  /* 0x000000036a067221 */ /* 0x044fe20000010000 */
[----:B------:R-:W-:-:S06]  /*6e60*/  F2FP.F16.F32.PACK_AB R149, R106, R149 ;  /* 0x000000956a95723e */ /* 0x000fcc00000000ff */
[----:B------:R2:W4:Y:S01]  /*6e70*/  MUFU.EX2 R124, R114 ;  /* 0x00000072007c7308 */ /* 0x0005220000000800 */
[----:B---3--:R-:W-:-:S07]  /*6e80*/  FADD.FTZ R3, R151, R6 ;  /* 0x0000000697037221 */ /* 0x008fce0000010000 */
[----:B------:R3:W5:Y:S01]  /*6e90*/  MUFU.EX2 R145, R110 ;  /* 0x0000006e00917308 */ /* 0x0007620000000800 */
[----:B--2---:R-:W-:Y:S01]  /*6ea0*/  FADD.FTZ R114, R100, R7 ;  /* 0x0000000764727221 */ /* 0x004fe20000010000 */
[C---:B-1----:R-:W-:Y:S01]  /*6eb0*/  FADD.FTZ R3, R8.reuse, R3 ;  /* 0x0000000308037221 */ /* 0x042fe20000010000 */
[----:B------:R-:W-:Y:S01]  /*6ec0*/  F2FP.F16.F32.PACK_AB R151, R8, R151 ;  /* 0x000000970897723e */ /* 0x000fe200000000ff */
[----:B------:R-:W-:Y:S02]  /*6ed0*/  IMAD.MOV.U32 R8, RZ, RZ, R12 ;  /* 0x000000ffff087224 */ /* 0x000fe400078e000c */
[----:B------:R-:W-:Y:S02]  /*6ee0*/  FADD.FTZ R7, R99, R114 ;  /* 0x0000007263077221 */ /* 0x000fe40000010000 */
[----:B------:R-:W1:Y:S02]  /*6ef0*/  MUFU.EX2 R118, R118 ;  /* 0x0000007600767308 */ /* 0x000e640000000800 */
[----:B---3--:R-:W-:Y:S01]  /*6f00*/  FADD.FTZ R110, R96, R7 ;  /* 0x00000007606e7221 */ /* 0x008fe20000010000 */
[----:B----4-:R-:W-:-:S03]  /*6f10*/  FADD.FTZ R3, R124, R3 ;  /* 0x000000037c037221 */ /* 0x010fc60000010000 */
[----:B------:R-:W-:Y:S02]  /*6f20*/  FADD.FTZ R7, R15, R110 ;  /* 0x0000006e0f077221 */ /* 0x000fe40000010000 */
[----:B------:R2:W3:Y:S02]  /*6f30*/  MUFU.EX2 R147, R154 ;  /* 0x0000009a00937308 */ /* 0x0004e40000000800 */
[----:B------:R-:W-:Y:S01]  /*6f40*/  FADD.FTZ R110, R14, R7 ;  /* 0x000000070e6e7221 */ /* 0x000fe20000010000 */
[C---:B-----5:R-:W-:Y:S01]  /*6f50*/  FADD.FTZ R3, R145.reuse, R3 ;  /* 0x0000000391037221 */ /* 0x060fe20000010000 */
[----:B------:R-:W-:Y:S02]  /*6f60*/  F2FP.F16.F32.PACK_AB R145, R145, R124 ;  /* 0x0000007c9191723e */ /* 0x000fe400000000ff */
[----:B------:R-:W-:Y:S02]  /*6f70*/  FADD.FTZ R7, R89, R110 ;  /* 0x0000006e59077221 */ /* 0x000fe40000010000 */
[----:B------:R-:W4:Y:S02]  /*6f80*/  MUFU.EX2 R122, R122 ;  /* 0x0000007a007a7308 */ /* 0x000f240000000800 */
[----:B------:R-:W-:Y:S01]  /*6f90*/  FADD.FTZ R110, R92, R7 ;  /* 0x000000075c6e7221 */ /* 0x000fe20000010000 */
[----:B-1----:R-:W-:Y:S01]  /*6fa0*/  FADD.FTZ R3, R118, R3 ;  /* 0x0000000376037221 */ /* 0x002fe20000010000 */
[----:B--2---:R-:W-:-:S02]  /*6fb0*/  F2FP.F16.F32.PACK_AB R154, R100, R97 ;  /* 0x00000061649a723e */ /* 0x004fc400000000ff */
[----:B------:R-:W-:Y:S02]  /*6fc0*/  FADD.FTZ R7, R101, R110 ;  /* 0x0000006e65077221 */ /* 0x000fe40000010000 */
[----:B------:R-:W1:Y:S01]  /*6fd0*/  MUFU.EX2 R103, R103 ;  /* 0x0000006700677308 */ /* 0x000e620000000800 */
[C---:B---3--:R-:W-:Y:S01]  /*6fe0*/  FADD.FTZ R3, R147.reuse, R3 ;  /* 0x0000000393037221 */ /* 0x048fe20000010000 */
[----:B------:R-:W-:Y:S01]  /*6ff0*/  FADD.FTZ R6, R20, R7 ;  /* 0x0000000714067221 */ /* 0x000fe20000010000 */
[----:B------:R-:W-:-:S05]  /*7000*/  F2FP.F16.F32.PACK_AB R147, R147, R118 ;  /* 0x000000769393723e */ /* 0x000fca00000000ff */
[----:B------:R2:W3:Y:S01]  /*7010*/  MUFU.EX2 R141, R158 ;  /* 0x0000009e008d7308 */ /* 0x0004e20000000800 */
[----:B----4-:R-:W-:-:S07]  /*7020*/  FADD.FTZ R3, R122, R3 ;  /* 0x000000037a037221 */ /* 0x010fce0000010000 */
[----:B------:R-:W4:Y:S01]  /*7030*/  MUFU.EX2 R108, R108 ;  /* 0x0000006c006c7308 */ /* 0x000f220000000800 */
[----:B-1----:R-:W-:Y:S01]  /*7040*/  FADD.FTZ R7, R103, R6 ;  /* 0x0000000667077221 */ /* 0x002fe20000010000 */
[----:B--2---:R-:W-:-:S06]  /*7050*/  F2FP.F16.F32.PACK_AB R158, R178, R93 ;  /* 0x0000005db29e723e */ /* 0x004fcc00000000ff */
[----:B------:R-:W1:Y:S01]  /*7060*/  MUFU.EX2 R126, R126 ;  /* 0x0000007e007e7308 */ /* 0x000e620000000800 */
[C---:B---3--:R-:W-:Y:S01]  /*7070*/  FADD.FTZ R3, R141.reuse, R3 ;  /* 0x000000038d037221 */ /* 0x048fe20000010000 */
[----:B------:R-:W-:-:S06]  /*7080*/  F2FP.F16.F32.PACK_AB R141, R141, R122 ;  /* 0x0000007a8d8d723e */ /* 0x000fcc00000000ff */
[----:B------:R-:W2:Y:S01]  /*7090*/  MUFU.EX2 R105, R105 ;  /* 0x0000006900697308 */ /* 0x000ea20000000800 */
[C---:B----4-:R-:W-:Y:S01]  /*70a0*/  FADD.FTZ R6, R108.reuse, R7 ;  /* 0x000000076c067221 */ /* 0x050fe20000010000 */
[----:B------:R-:W-:-:S06]  /*70b0*/  F2FP.F16.F32.PACK_AB R140, R108, R103 ;  /* 0x000000676c8c723e */ /* 0x000fcc00000000ff */
[----:B------:R-:W3:Y:S01]  /*70c0*/  MUFU.EX2 R143, R176 ;  /* 0x000000b0008f7308 */ /* 0x000ee20000000800 */
[----:B-1----:R-:W-:-:S07]  /*70d0*/  FADD.FTZ R3, R126, R3 ;  /* 0x000000037e037221 */ /* 0x002fce0000010000 */
[----:B------:R-:W1:Y:S01]  /*70e0*/  MUFU.EX2 R112, R112 ;  /* 0x0000007000707308 */ /* 0x000e620000000800 */
[----:B--2---:R-:W-:-:S07]  /*70f0*/  FADD.FTZ R7, R105, R6 ;  /* 0x0000000669077221 */ /* 0x004fce0000010000 */
[----:B------:R-:W2:Y:S01]  /*7100*/  MUFU.EX2 R180, R180 ;  /* 0x000000b400b47308 */ /* 0x000ea20000000800 */
[C---:B---3--:R-:W-:Y:S01]  /*7110*/  FADD.FTZ R3, R143.reuse, R3 ;  /* 0x000000038f037221 */ /* 0x048fe20000010000 */
[----:B------:R-:W-:-:S06]  /*7120*/  F2FP.F16.F32.PACK_AB R143, R143, R126 ;  /* 0x0000007e8f8f723e */ /* 0x000fcc00000000ff */
[----:B------:R-:W3:Y:S01]  /*7130*/  MUFU.EX2 R136, R136 ;  /* 0x0000008800887308 */ /* 0x000ee20000000800 */
[C---:B-1----:R-:W-:Y:S01]  /*7140*/  FADD.FTZ R7, R112.reuse, R7 ;  /* 0x0000000770077221 */ /* 0x042fe20000010000 */
[----:B------:R-:W-:-:S06]  /*7150*/  F2FP.F16.F32.PACK_AB R142, R112, R105 ;  /* 0x00000069708e723e */ /* 0x000fcc00000000ff */
[----:B------:R-:W1:Y:S01]  /*7160*/  MUFU.EX2 R137, R182 ;  /* 0x000000b600897308 */ /* 0x000e620000000800 */
[----:B--2---:R-:W-:-:S07]  /*7170*/  FADD.FTZ R3, R180, R3 ;  /* 0x00000003b4037221 */ /* 0x004fce0000010000 */
[----:B------:R-:W2:Y:S01]  /*7180*/  MUFU.EX2 R107, R107 ;  /* 0x0000006b006b7308 */ /* 0x000ea20000000800 */
[----:B---3--:R-:W-:-:S07]  /*7190*/  FADD.FTZ R6, R136, R7 ;  /* 0x0000000788067221 */ /* 0x008fce0000010000 */
[----:B------:R-:W3:Y:S01]  /*71a0*/  MUFU.EX2 R134, R134 ;  /* 0x0000008600867308 */ /* 0x000ee20000000800 */
[C---:B-1----:R-:W-:Y:S01]  /*71b0*/  FADD.FTZ R3, R137.reuse, R3 ;  /* 0x0000000389037221 */ /* 0x042fe20000010000 */
[----:B------:R-:W-:-:S06]  /*71c0*/  F2FP.F16.F32.PACK_AB R137, R137, R180 ;  /* 0x000000b48989723e */ /* 0x000fcc00000000ff */
[----:B------:R-:W1:Y:S01]  /*71d0*/  MUFU.EX2 R109, R132 ;  /* 0x00000084006d7308 */ /* 0x000e620000000800 */
[C---:B--2---:R-:W-:Y:S01]  /*71e0*/  FADD.FTZ R6, R107.reuse, R6 ;  /* 0x000000066b067221 */ /* 0x044fe20000010000 */
[----:B------:R-:W-:-:S06]  /*71f0*/  F2FP.F16.F32.PACK_AB R136, R107, R136 ;  /* 0x000000886b88723e */ /* 0x000fcc00000000ff */
[----:B------:R-:W2:Y:S01]  /*7200*/  MUFU.EX2 R104, R104 ;  /* 0x0000006800687308 */ /* 0x000ea20000000800 */
[----:B---3--:R-:W-:-:S07]  /*7210*/  FADD.FTZ R3, R134, R3 ;  /* 0x0000000386037221 */ /* 0x008fce0000010000 */
[----:B------:R-:W3:Y:S01]  /*7220*/  MUFU.EX2 R88, R88 ;  /* 0x0000005800587308 */ /* 0x000ee20000000800 */
[----:B-1----:R-:W-:Y:S01]  /*7230*/  FADD.FTZ R7, R109, R6 ;  /* 0x000000066d077221 */ /* 0x002fe20000010000 */
[C---:B--2---:R-:W-:Y:S01]  /*7240*/  FADD.FTZ R6, R104.reuse, R3 ;  /* 0x0000000368067221 */ /* 0x044fe20000010000 */
[----:B------:R-:W-:Y:S01]  /*7250*/  F2FP.F16.F32.PACK_AB R139, R104, R134 ;  /* 0x00000086688b723e */ /* 0x000fe200000000ff */
[----:B------:R-:W-:Y:S02]  /*7260*/  IMAD.MOV.U32 R3, RZ, RZ, R130 ;  /* 0x000000ffff037224 */ /* 0x000fe400078e0082 */
[C---:B---3--:R-:W-:Y:S01]  /*7270*/  FADD.FTZ R7, R88.reuse, R7 ;  /* 0x0000000758077221 */ /* 0x048fe20000010000 */
[----:B------:R-:W-:Y:S01]  /*7280*/  F2FP.F16.F32.PACK_AB R138, R88, R109 ;  /* 0x0000006d588a723e */ /* 0x000fe200000000ff */
[----:B0-----:R-:W-:Y:S06]  /*7290*/  @P1 BRA `(.L_x_1129) ;  /* 0xffffffd000b81947 */ /* 0x001fec000383ffff */
[----:B------:R-:W-:Y:S01]  /*72a0*/  IMAD.MOV.U32 R8, RZ, RZ, R12 ;  /* 0x000000ffff087224 */ /* 0x000fe200078e000c */
[----:B------:R-:W-:Y:S01]  /*72b0*/  UMOV UR36, UR4 ;  /* 0x0000000400247c82 */ /* 0x000fe20008000000 */
[----:B------:R-:W-:Y:S01]  /*72c0*/  IMAD.MOV.U32 R3, RZ, RZ, R130 ;  /* 0x000000ffff037224 */ /* 0x000fe200078e0082 */
[----:B------:R-:W-:-:S06]  /*72d0*/  UMOV UR38, UR7 ;  /* 0x0000000700267c82 */ /* 0x000fcc0008000000 */
.L_x_1112:
[----:B------:R-:W0:Y:S01]  /*72e0*/  LDC R14, c[0x0][0x448] ;  /* 0x00011200ff0e7b82 */ /* 0x000e220000000800 */
[----:B------:R-:W-:Y:S01]  /*72f0*/  VIADD R12, R17, 0x7f ;  /* 0x0000007f110c7836 */ /* 0x000fe20000000000 */
[----:B------:R-:W-:-:S06]  /*7300*/  IADD3 R11, R16, 0x1, -R11 ;  /* 0x00000001100b7810 */ /* 0x000fcc0007ffe80b */
[----:B------:R-:W1:Y:S01]  /*7310*/  LDC R10, c[0x0][0x9e4] ;  /* 0x00027900ff0a7b82 */ /* 0x000e620000000800 */
[----:B0-----:R-:W-:-:S13]  /*7320*/  ISETP.NE.AND P1, PT, R14, 0x1, PT ;  /* 0x000000010e00780c */ /* 0x001fda0003f25270 */
[----:B------:R-:W0:Y:S08]  /*7330*/  @P1 LDC R15, c[0x0][0x44c] ;  /* 0x00011300ff0f1b82 */ /* 0x000e300000000800 */
[----:B------:R-:W2:Y:S01]  /*7340*/  @P1 LDC R20, c[0x0][0x450] ;  /* 0x00011400ff141b82 */ /* 0x000ea20000000800 */
[----:B0-----:R-:W-:-:S05]  /*7350*/  @P1 IMAD.HI.U32 R15, R12, R15, RZ ;  /* 0x0000000f0c0f1227 */ /* 0x001fca00078e00ff */
[----:B--2---:R-:W-:Y:S02]  /*7360*/  @P1 SHF.R.U32.HI R12, RZ, R20, R15 ;  /* 0x00000014ff0c1219 */ /* 0x004fe4000001160f */
[----:B-1----:R-:W-:-:S03]  /*7370*/  ISETP.GE.AND P1, PT, R10, 0x1, PT ;  /* 0x000000010a00780c */ /* 0x002fc60003f26270 */
[----:B------:R-:W-:-:S04]  /*7380*/  IMAD.IADD R11, R11, 0x1, R12 ;  /* 0x000000010b0b7824 */ /* 0x000fc800078e020c */
[----:B------:R-:W-:-:S06]  /*7390*/  VIADD R12, R11, -UR59 ;  /* 0x8000003b0b0c7c36 */ /* 0x000fcc0008000000 */
[----:B------:R-:W-:Y:S05]  /*73a0*/  @!P1 BRA `(.L_x_1130) ;  /* 0x00000000003c9947 */ /* 0x000fea0003800000 */
        /* <DEDUP_REMOVED lines=9> */
.L_x_1131:
[----:B------:R-:W-:-:S13]  /*7440*/  ISETP.NE.AND P1, PT, R10, 0x1, PT ;  /* 0x000000010a00780c */ /* 0x000fda0003f25270 */
[----:B------:R-:W0:Y:S02]  /*7450*/  @P1 LDC.64 R20, c[0x0][0x9e8] ;  /* 0x00027a00ff141b82 */ /* 0x000e240000000a00 */
[----:B0-----:R-:W-:-:S05]  /*7460*/  @P1 IMAD.HI.U32 R20, R11, R20, RZ ;  /* 0x000000140b141227 */ /* 0x001fca00078e00ff */
[----:B------:R-:W-:-:S07]  /*7470*/  @P1 SHF.R.U32.HI R11, RZ, R21, R20 ;  /* 0x00000015ff0b1219 */ /* 0x000fce0000011614 */
.L_x_1132:
[----:B------:R-:W-:-:S05]  /*7480*/  IMAD R11, R11, R10, RZ ;  /* 0x0000000a0b0b7224 */ /* 0x000fca00078e02ff */
[----:B------:R-:W-:-:S07]  /*7490*/  VIMNMX R12, R12, R11, !PT ;  /* 0x0000000b0c0c7248 */ /* 0x000fce0007fe0100 */
.L_x_1130:
[----:B------:R-:W-:-:S04]  /*74a0*/  VIADD R12, R12, 0x5f ;  /* 0x0000005f0c0c7836 */ /* 0x000fc80000000000 */
[----:B------:R-:W-:-:S05]  /*74b0*/  IMAD.HI R12, R12, 0x2aaaaaab, RZ ;  /* 0x2aaaaaab0c0c7827 */ /* 0x000fca00078e02ff */
[----:B------:R-:W-:-:S04]  /*74c0*/  SHF.R.U32.HI R11, RZ, 0x1f, R12 ;  /* 0x0000001fff0b7819 */ /* 0x000fc8000001160c */
[----:B------:R-:W-:-:S04]  /*74d0*/  LEA.HI.SX32 R11, R12, R11, 0x1c ;  /* 0x0000000b0c0b7211 */ /* 0x000fc800078fe2ff */
[----:B------:R-:W-:-:S04]  /*74e0*/  VIMNMX R12, R22, R11, !PT ;  /* 0x0000000b160c7248 */ /* 0x000fc80007fe0100 */
[----:B------:R-:W-:-:S13]  /*74f0*/  ISETP.GE.AND P1, PT, R13, R12, PT ;  /* 0x0000000c0d00720c */ /* 0x000fda0003f26270 */
[----:B------:R-:W-:Y:S05]  /*7500*/  @!P1 BRA `(.L_x_1133) ;  /* 0x0000001c00109947 */ /* 0x000fea0003800000 */
[----:B------:R-:W-:Y:S01]  /*7510*/  IMAD.MOV.U32 R11, RZ, RZ, R8 ;  /* 0x000000ffff0b7224 */ /* 0x000fe200078e0008 */
[----:B------:R-:W-:Y:S01]  /*7520*/  UMOV UR6, UR38 ;  /* 0x0000002600067c82 */ /* 0x000fe20008000000 */
[----:B------:R-:W-:Y:S01]  /*7530*/  IMAD.MOV.U32 R15, RZ, RZ, R3 ;  /* 0x000000ffff0f7224 */ /* 0x000fe200078e0003 */
[----:B------:R-:W-:-:S06]  /*7540*/  UMOV UR4, UR36 ;  /* 0x0000002400047c82 */ /* 0x000fcc0008000000 */
.L_x_1142:
[----:B------:R-:W-:-:S04]  /*7550*/  UIADD3 UR7, UR4, 0x1, URZ ;  /* 0x0000000104077890 */ /* 0x000fc8000fffe03f */
[----:B------:R-:W-:-:S04]  /*7560*/  UISETP.NE.AND UP0, UPT, UR7, 0x2, UPT ;  /* 0x000000020700788c */ /* 0x000fc8000bf05270 */
[----:B------:R-:W-:Y:S02]  /*7570*/  USEL UR7, UR7, URZ, UP0 ;  /* 0x0000003f07077287 */ /* 0x000fe40008000000 */
[----:B------:R-:W-:-:S04]  /*7580*/  USEL UR38, URZ, 0x1, UP0 ;  /* 0x000000013f267887 */ /* 0x000fc80008000000 */
[----:B------:R-:W-:Y:S01]  /*7590*/  ULOP3.LUT UR38, UR6, UR38, URZ, 0x3c, !UPT ;  /* 0x0000002606267292 */ /* 0x000fe2000f8e3c3f */
[----:B------:R-:W-:Y:S01]  /*75a0*/  UMOV UR36, UR7 ;  /* 0x0000000700247c82 */ /* 0x000fe20008000000 */
[----:B------:R-:W-:Y:S10]  /*75b0*/  @!P0 BRA `(.L_x_1134) ;  /* 0x0000000000048947 */ /* 0x000ff40003800000 */
[----:B------:R-:W-:Y:S01]  /*75c0*/  BPT.TRAP 0x1 ;  /* 0x000000040000795c */ /* 0x000fe20000300000 */
.L_x_1134:
[----:B------:R-:W-:Y:S01]  /*75d0*/  ULEA UR5, UR36, UR37, 0x3 ;  /* 0x0000002524057291 */ /* 0x000fe2000f8e183f */
[----:B------:R-:W-:-:S05]  /*75e0*/  IMAD.U32 R3, RZ, RZ, UR38 ;  /* 0x00000026ff037e24 */ /* 0x000fca000f8e00ff */
[----:B------:R-:W-:-:S04]  /*75f0*/  SHF.L.U32 R3, R3, 0x1f, RZ ;  /* 0x0000001f03037819 */ /* 0x000fc800000006ff */
[----:B------:R0:W1:Y:S01]  /*7600*/  SYNCS.PHASECHK.TRANS64.TRYWAIT P1, [UR5+0x2a830], R3 ;  /* 0x02a83003ff0075a7 */ /* 0x0000620008020145 */
[----:B------:R-:W-:Y:S05]  /*7610*/  @!P0 BRA `(.L_x_1135) ;  /* 0x0000000000048947 */ /* 0x000fea0003800000 */
[----:B------:R-:W-:Y:S01]  /*7620*/  BPT.TRAP 0x1 ;  /* 0x000000040000795c */ /* 0x000fe20000300000 */
.L_x_1135:
[----:B-1----:R-:W-:Y:S05]  /*7630*/  @P1 BRA `(.L_x_1136) ;  /* 0x0000000000081947 */ /* 0x002fea0003800000 */
[----:B------:R-:W1:Y:S02]  /*7640*/  SYNCS.PHASECHK.TRANS64.TRYWAIT P1, [UR5+0x2a830], R3 ;  /* 0x02a83003ff0075a7 */ /* 0x000e640008020145 */
[----:B-1----:R-:W-:Y:S05]  /*7650*/  @!P1 BRA `(.L_x_1137) ;  /* 0x000000c000f89947 */ /* 0x002fea0003800000 */
.L_x_1136:
        /* <DEDUP_REMOVED lines=131> */
.L_x_1138:
[----:B------:R-:W-:Y:S01]  /*7e90*/  ULEA UR10, UR4, UR37, 0x3 ;  /* 0x00000025040a7291 */ /* 0x000fe2000f8e183f */
[----:B------:R-:W-:-:S05]  /*7ea0*/  IMAD.U32 R0, RZ, RZ, UR6 ;  /* 0x00000006ff007e24 */ /* 0x000fca000f8e00ff */
[----:B------:R-:W-:-:S04]  /*7eb0*/  SHF.L.U32 R0, R0, 0x1f, RZ ;  /* 0x0000001f00007819 */ /* 0x000fc800000006ff */
[----:B------:R2:W3:Y:S01]  /*7ec0*/  SYNCS.PHASECHK.TRANS64.TRYWAIT P1, [UR10+0x2a850], R0 ;  /* 0x02a85000ff0075a7 */ /* 0x0004e2000802014a */
[----:B------:R-:W-:Y:S05]  /*7ed0*/  @!P0 BRA `(.L_x_1139) ;  /* 0x0000000000048947 */ /* 0x000fea0003800000 */
[----:B------:R-:W-:Y:S01]  /*7ee0*/  BPT.TRAP 0x1 ;  /* 0x000000040000795c */ /* 0x000fe20000300000 */
.L_x_1139:
[----:B---3--:R-:W-:Y:S05]  /*7ef0*/  @P1 BRA `(.L_x_1140) ;  /* 0x0000000000081947 */ /* 0x008fea0003800000 */
[----:B------:R-:W3:Y:S02]  /*7f00*/  SYNCS.PHASECHK.TRANS64.TRYWAIT P1, [UR10+0x2a850], R0 ;  /* 0x02a85000ff0075a7 */ /* 0x000ee4000802014a */
[----:B---3--:R-:W-:Y:S05]  /*7f10*/  @!P1 BRA `(.L_x_1141) ;  /* 0x000000b800e09947 */ /* 0x008fea0003800000 */
.L_x_1140:
[----:B------:R-:W-:Y:S01]  /*7f20*/  UIADD3 UR5, UR37, 0x400, URZ ;  /* 0x0000040025057890 */ /* 0x000fe2000fffe03f */
[----:B------:R-:W-:Y:S01]  /*7f30*/  WARPGROUP.ARRIVE ;  /* 0x00000000000079c5 */ /* 0x000fe20000000000 */
[----:B------:R-:W-:Y:S01]  /*7f40*/  UMOV UR15, 0x40000040 ;  /* 0x40000040000f7882 */ /* 0x000fe20000000000 */
[----:B0-2---:R-:W-:Y:S01]  /*7f50*/  FMNMX.FTZ R0, R88, R15, !PT ;  /* 0x0000000f58007209 */ /* 0x005fe20007810000 */
[----:B------:R-:W-:Y:S01]  /*7f60*/  USHF.R.U32.HI UR5, URZ, 0x4, UR5 ;  /* 0x000000043f057899 */ /* 0x000fe20008011605 */
[----:B------:R-:W0:Y:S02]  /*7f70*/  LDC R9, c[0x0][0x988] ;  /* 0x00026200ff097b82 */ /* 0x000e240000000800 */
[----:B------:R-:W2:Y:S01]  /*7f80*/  S2R R175, SR_TID.X ;  /* 0x0000000000af7919 */ /* 0x000ea20000002100 */
[----:B-1----:R-:W-:Y:S01]  /*7f90*/  FMNMX.FTZ R3, R89, R0, !PT ;  /* 0x0000000059037209 */ /* 0x002fe20007810000 */
[----:B------:R-:W-:-:S03]  /*7fa0*/  ULOP3.LUT UR5, UR5, 0x3fff, URZ, 0xc0, !UPT ;  /* 0x00003fff05057892 */ /* 0x000fc6000f8ec03f */
[----:B------:R-:W-:Y:S01]  /*7fb0*/  FMNMX.FTZ R0, R92, R3, !PT ;  /* 0x000000035c007209 */ /* 0x000fe20007810000 */
[----:B------:R-:W-:-:S03]  /*7fc0*/  ULOP3.LUT UR5, UR5, 0x3000000, URZ, 0xfc, !UPT ;  /* 0x0300000005057892 */ /* 0x000fc6000f8efc3f */
[----:B------:R-:W-:Y:S01]  /*7fd0*/  FMNMX.FTZ R3, R93, R0, !PT ;  /* 0x000000005d037209 */ /* 0x000fe20007810000 */
[----:B------:R-:W-:-:S03]  /*7fe0*/  UIMAD UR4, UR4, 0x600, UR5 ;  /* 0x00000600040478a4 */ /* 0x000fc6000f8e0205 */
[----:B------:R-:W-:Y:S01]  /*7ff0*/  FMNMX.FTZ R0, R96, R3, !PT ;  /* 0x0000000360007209 */ /* 0x000fe20007810000 */
[----:B------:R-:W-:-:S03]  /*8000*/  UIADD3 UR6, UR4, 0x80, URZ ;  /* 0x0000008004067890 */ /* 0x000fc6000fffe03f */
        /* <DEDUP_REMOVED lines=8> */
[----:B------:R-:W-:Y:S02]  /*8090*/  FMNMX.FTZ R0, R104, R3, !PT ;  /* 0x0000000368007209 */ /* 0x000fe40007810000 */
[----:B--2---:R-:W-:Y:S02]  /*80a0*/  LOP3.LUT P1, RZ, R175, 0x7f, RZ, 0xc0, !PT ;  /* 0x0000007fafff7812 */ /* 0x004fe4000782c0ff */
        /* <DEDUP_REMOVED lines=15> */
[----:B------:R-:W1:Y:S02]  /*81a0*/  SHFL.BFLY PT, R3, R0, 0x2, 0x1f ;  /* 0x0c401f0000037f89 */ /* 0x000e6400000e0000 */
[----:B-1----:R-:W-:-:S05]  /*81b0*/  FMNMX.FTZ R8, R0, R3, !PT ;  /* 0x0000000300087209 */ /* 0x002fca0007810000 */
[----:B------:R-:W1:Y:S02]  /*81c0*/  SHFL.BFLY PT, R3, R8, 0x1, 0x1f ;  /* 0x0c201f0008037f89 */ /* 0x000e6400000e0000 */
[----:B-1----:R-:W-:-:S05]  /*81d0*/  FMNMX.FTZ R3, R8, R3, !PT ;  /* 0x0000000308037209 */ /* 0x002fca0007810000 */
[C---:B------:R-:W-:Y:S01]  /*81e0*/  FADD.FTZ R2, -R3.reuse, R15 ;  /* 0x0000000f03027221 */ /* 0x040fe20000010100 */
[----:B0-----:R-:W-:-:S03]  /*81f0*/  FMUL.FTZ R174, R3, R9 ;  /* 0x0000000903ae7220 */ /* 0x001fc60000410000 */
[----:B------:R-:W-:Y:S01]  /*8200*/  FMUL.FTZ R20, R2, R9 ;  /* 0x0000000902147220 */ /* 0x000fe20000410000 */
[----:B------:R-:W-:Y:S01]  /*8210*/  FMNMX.FTZ R2, R90, R11, !PT ;  /* 0x0000000b5a027209 */ /* 0x000fe20007810000 */
[-CC-:B------:R-:W-:Y:S01]  /*8220*/  FFMA.FTZ R15, R88, R9.reuse, -R174.reuse ;  /* 0x00000009580f7223 */ /* 0x180fe200000108ae */
[----:B------:R-:W-:Y:S02]  /*8230*/  WARPGROUP.DEPBAR.LE gsb0, 0x0 ;  /* 0x00008000000079c5 */ /* 0x000fe40000010000 */
[----:B------:R-:W-:Y:S01]  /*8240*/  WARPGROUP.ARRIVE ;  /* 0x00000000000079c5 */ /* 0x000fe20000000000 */
[----:B------:R-:W-:Y:S01]  /*8250*/  FMNMX.FTZ R21, R91, R2, !PT ;  /* 0x000000025b157209 */ /* 0x000fe20007810000 */
[-CC-:B------:R-:W-:Y:S01]  /*8260*/  FFMA.FTZ R156, R89, R9.reuse, -R174.reuse ;  /* 0x00000009599c7223 */ /* 0x180fe200000108ae */
[----:B------:R0:W-:Y:S01]  /*8270*/  MUFU.EX2 R0, R20 ;  /* 0x0000001400007308 */ /* 0x0001e20000000800 */
[--C-:B------:R-:W-:Y:S01]  /*8280*/  FFMA.FTZ R158, R92, R9, -R174.reuse ;  /* 0x000000095c9e7223 */ /* 0x100fe200000108ae */
[----:B------:R-:W-:Y:S01]  /*8290*/  FMNMX.FTZ R2, R94, R21, !PT ;  /* 0x000000155e027209 */ /* 0x000fe20007810000 */
[----:B------:R-:W-:Y:S01]  /*82a0*/  HGMMA.64x128x16.F32 R24, R152, gdesc[UR12].tnspB, R24, gsb0 ;  /* 0x41e0000c98187df0 */ /* 0x000fe20008000818 */
[----:B------:R-:W-:Y:S01]  /*82b0*/  UMOV UR14, UR6 ;  /* 0x00000006000e7c82 */ /* 0x000fe20008000000 */
[----:B------:R-:W-:Y:S01]  /*82c0*/  UMOV UR15, 0x40000040 ;  /* 0x40000040000f7882 */ /* 0x000fe20000000000 */
[----:B------:R-:W-:Y:S01]  /*82d0*/  UIADD3 UR6, UR4, 0x180, URZ ;  /* 0x0000018004067890 */ /* 0x000fe2000fffe03f */
[----:B------:R-:W-:Y:S01]  /*82e0*/  FMNMX.FTZ R21, R95, R2, !PT ;  /* 0x000000025f157209 */ /* 0x000fe20007810000 */
[----:B------:R-:W1:Y:S01]  /*82f0*/  MUFU.EX2 R15, R15 ;  /* 0x0000000f000f7308 */ /* 0x000e620000000800 */
[-CC-:B0-----:R-:W-:Y:S01]  /*8300*/  FFMA.FTZ R20, R120, R9.reuse, -R174.reuse ;  /* 0x0000000978147223 */ /* 0x181fe200000108ae */
[--C-:B------:R-:W-:Y:S01]  /*8310*/  FFMA.FTZ R88, R124, R9, -R174.reuse ;  /* 0x000000097c587223 */ /* 0x100fe200000108ae */
[----:B------:R-:W-:Y:S01]  /*8320*/  FMNMX.FTZ R2, R98, R21, !PT ;  /* 0x0000001562027209 */ /* 0x000fe20007810000 */
[-CC-:B------:R-:W-:Y:S01]  /*8330*/  FFMA.FTZ R92, R128, R9.reuse, -R174.reuse ;  /* 0x00000009805c7223 */ /* 0x180fe200000108ae */
[----:B------:R-:W-:-:S02]  /*8340*/  FFMA.FTZ R133, R133, R9, -R174 ;  /* 0x0000000985857223 */ /* 0x000fc400000108ae */
[----:B------:R-:W-:Y:S01]  /*8350*/  FMNMX.FTZ R21, R99, R2, !PT ;  /* 0x0000000263157209 */ /* 0x000fe20007810000 */
[----:B------:R-:W0:Y:S03]  /*8360*/  MUFU.EX2 R156, R156 ;  /* 0x0000009c009c7308 */ /* 0x000e260000000800 */
[----:B------:R-:W-:Y:S01]  /*8370*/  FMNMX.FTZ R2, R102, R21, !PT ;  /* 0x0000001566027209 */ /* 0x000fe20007810000 */
[----:B------:R-:W-:-:S03]  /*8380*/  FFMA.FTZ R21, R93, R9, -R174 ;  /* 0x000000095d157223 */ /* 0x000fc600000108ae */
[----:B------:R-:W-:Y:S01]  /*8390*/  FMNMX.FTZ R89, R103, R2, !PT ;  /* 0x0000000267597209 */ /* 0x000fe20007810000 */
[----:B------:R-:W-:Y:S01]  /*83a0*/  MUFU.EX2 R158, R158 ;  /* 0x0000009e009e7308 */ /* 0x000fe20000000800 */
[----:B-1----:R-:W-:Y:S02]  /*83b0*/  FFMA.FTZ R7, R0, R7, R15 ;  /* 0x0000000700077223 */ /* 0x002fe4000001000f */
[----:B------:R-:W-:-:S04]  /*83c0*/  FMNMX.FTZ R2, R106, R89, !PT ;  /* 0x000000596a027209 */ /* 0x000fc80007810000 */
[----:B------:R-:W-:Y:S01]  /*83d0*/  FMNMX.FTZ R89, R107, R2, !PT ;  /* 0x000000026b597209 */ /* 0x000fe20007810000 */
[----:B------:R-:W-:Y:S01]  /*83e0*/  MUFU.EX2 R21, R21 ;  /* 0x0000001500157308 */ /* 0x000fe20000000800 */
[C---:B0-----:R-:W-:Y:S01]  /*83f0*/  FADD.FTZ R7, R156.reuse, R7 ;  /* 0x000000079c077221 */ /* 0x041fe20000010000 */
[----:B------:R-:W-:Y:S01]  /*8400*/  F2FP.F16.F32.PACK_AB R156, R156, R15 ;  /* 0x0000000f9c9c723e */ /* 0x000fe200000000ff */
[----:B------:R-:W-:Y:S01]  /*8410*/  IMAD.MOV.U32 R15, RZ, RZ, R3 ;  /* 0x000000ffff0f7224 */ /* 0x000fe200078e0003 */
[----:B------:R-:W-:Y:S01]  /*8420*/  FMNMX.FTZ R2, R110, R89, !PT ;  /* 0x000000596e027209 */ /* 0x000fe20007810000 */
[----:B------:R-:W-:-:S03]  /*8430*/  FFMA.FTZ R89, R97, R9, -R174 ;  /* 0x0000000961597223 */ /* 0x000fc600000108ae */
[----:B------:R-:W-:Y:S01]  /*8440*/  FMNMX.FTZ R93, R111, R2, !PT ;  /* 0x000000026f5d7209 */ /* 0x000fe20007810000 */
[----:B------:R-:W-:Y:S03]  /*8450*/  MUFU.EX2 R20, R20 ;  /* 0x0000001400147308 */ /* 0x000fe60000000800 */
[----:B------:R-:W-:-:S04]  /*8460*/  FMNMX.FTZ R2, R114, R93, !PT ;  /* 0x0000005d72027209 */ /* 0x000fc80007810000 */
[----:B------:R-:W-:Y:S01]  /*8470*/  FMNMX.FTZ R93, R115, R2, !PT ;  /* 0x00000002735d7209 */ /* 0x000fe20007810000 */
[----:B------:R-:W-:Y:S03]  /*8480*/  MUFU.EX2 R89, R89 ;  /* 0x0000005900597308 */ /* 0x000fe60000000800 */
        /* <DEDUP_REMOVED lines=8> */
[-CC-:B------:R-:W-:Y:S01]  /*8510*/  FFMA.FTZ R97, R105, R9.reuse, -R174.reuse ;  /* 0x0000000969617223 */ /* 0x180fe200000108ae */
[-CC-:B------:R-:W-:Y:S01]  /*8520*/  FFMA.FTZ R105, R113, R9.reuse, -R174.reuse ;  /* 0x0000000971697223 */ /* 0x180fe200000108ae */
[-CC-:B------:R-:W-:Y:S01]  /*8530*/  FFMA.FTZ R113, R121, R9.reuse, -R174.reuse ;  /* 0x0000000979717223 */ /* 0x180fe200000108ae */
[----:B------:R-:W-:Y:S01]  /*8540*/  FMNMX.FTZ R101, R127, R2, !PT ;  /* 0x000000027f657209 */ /* 0x000fe20007810000 */
[----:B------:R-:W-:Y:S01]  /*8550*/  FFMA.FTZ R121, R129, R9, -R174 ;  /* 0x0000000981797223 */ /* 0x000fe200000108ae */
[----:B------:R-:W-:Y:S02]  /*8560*/  MUFU.EX2 R92, R92 ;  /* 0x0000005c005c7308 */ /* 0x000fe40000000800 */
[----:B------:R-:W-:-:S04]  /*8570*/  FMNMX.FTZ R2, R130, R101, !PT ;  /* 0x0000006582027209 */ /* 0x000fc80007810000 */
[----:B------:R-:W-:Y:S02]  /*8580*/  FMNMX.FTZ R101, R131, R2, !PT ;  /* 0x0000000283657209 */ /* 0x000fe40007810000 */
[----:B------:R-:W-:Y:S02]  /*8590*/  MUFU.EX2 R97, R97 ;  /* 0x0000006100617308 */ /* 0x000fe40000000800 */
[----:B------:R-:W-:Y:S01]  /*85a0*/  FMNMX.FTZ R2, R134, R101, !PT ;  /* 0x0000006586027209 */ /* 0x000fe20007810000 */
[-CC-:B------:R-:W-:Y:S01]  /*85b0*/  FFMA.FTZ R101, R109, R9.reuse, -R174.reuse ;  /* 0x000000096d657223 */ /* 0x180fe200000108ae */
[-CC-:B------:R-:W-:Y:S01]  /*85c0*/  FFMA.FTZ R109, R117, R9.reuse, -R174.reuse ;  /* 0x00000009756d7223 */ /* 0x180fe200000108ae */
[----:B------:R-:W-:Y:S01]  /*85d0*/  FFMA.FTZ R117, R125, R9, -R174 ;  /* 0x000000097d757223 */ /* 0x000fe200000108ae */
[----:B------:R-:W-:Y:S02]  /*85e0*/  FMNMX.FTZ R2, R135, R2, !PT ;  /* 0x0000000287027209 */ /* 0x000fe40007810000 */
        /* <DEDUP_REMOVED lines=10> */
[----:B------:R-:W-:-:S03]  /*8690*/  FFMA.FTZ R96, R132, R9, -R174 ;  /* 0x0000000984607223 */ /* 0x000fc600000108ae */
[----:B------:R-:W-:Y:S01]  /*86a0*/  HGMMA.64x128x16.F32 R24, R148, gdesc[UR12].tnspB, R24, gsb0 ;  /* 0x41e0000c94187df0 */ /* 0x000fe20008000818 */
[----:B------:R-:W-:Y:S01]  /*86b0*/  UMOV UR14, UR6 ;  /* 0x00000006000e7c82 */ /* 0x000fe20008000000 */
[----:B------:R-:W-:Y:S01]  /*86c0*/  UMOV UR15, 0x40000040 ;  /* 0x40000040000f7882 */ /* 0x000fe20000000000 */
[----:B------:R-:W-:Y:S01]  /*86d0*/  UIADD3 UR6, UR4, 0x200, URZ ;  /* 0x0000020004067890 */ /* 0x000fe2000fffe03f */
[----:B------:R-:W-:Y:S01]  /*86e0*/  MUFU.EX2 R152, R152 ;  /* 0x0000009800987308 */ /* 0x000fe20000000800 */
[----:B------:R-:W-:-:S07]  /*86f0*/  UIADD3 UR4, UR4, 0x280, URZ ;  /* 0x0000028004047890 */ /* 0x000fce000fffe03f */
[----:B------:R-:W-:Y:S08]  /*8700*/  MUFU.EX2 R154, R154 ;  /* 0x0000009a009a7308 */ /* 0x000ff00000000800 */
[----:B------:R-:W-:Y:S01]  /*8710*/  MUFU.EX2 R96, R96 ;  /* 0x0000006000607308 */ /* 0x000fe20000000800 */
[----:B------:R-:W-:Y:S02]  /*8720*/  WARPGROUP.DEPBAR.LE gsb0, 0x0 ;  /* 0x00008000000079c5 */ /* 0x000fe40000010000 */
[----:B------:R-:W-:Y:S01]  /*8730*/  WARPGROUP.ARRIVE ;  /* 0x00000000000079c5 */ /* 0x000fe20000000000 */
[-CC-:B------:R-:W-:Y:S01]  /*8740*/  FFMA.FTZ R148, R104, R9.reuse, -R174.reuse ;  /* 0x0000000968947223 */ /* 0x180fe200000108ae */
[----:B------:R-:W-:-:S04]  /*8750*/  FFMA.FTZ R150, R108, R9, -R174 ;  /* 0x000000096c967223 */ /* 0x000fc800000108ae */
[----:B------:R-:W-:Y:S01]  /*8760*/  HGMMA.64x128x16.F32 R24, R144, gdesc[UR12].tnspB, R24, gsb0 ;  /* 0x41e0000c90187df0 */ /* 0x000fe20008000818 */
[----:B------:R-:W-:Y:S01]  /*8770*/  UMOV UR14, UR6 ;  /* 0x00000006000e7c82 */ /* 0x000fe20008000000 */
[----:B------:R-:W-:Y:S01]  /*8780*/  UMOV UR15, 0x40000040 ;  /* 0x40000040000f7882 */ /* 0x000fe20000000000 */
[----:B------:R-:W-:Y:S01]  /*8790*/  UMOV UR6, UR4 ;  /* 0x0000000400067c82 */ /* 0x000fe20008000000 */
[----:B------:R-:W-:Y:S01]  /*87a0*/  MUFU.EX2 R148, R148 ;  /* 0x0000009400947308 */ /* 0x000fe20000000800 */
[----:B------:R-:W-:-:S07]  /*87b0*/  UMOV UR4, UR36 ;  /* 0x0000002400047c82 */ /* 0x000fce0008000000 */
[----:B------:R-:W-:Y:S01]  /*87c0*/  MUFU.EX2 R150, R150 ;  /* 0x0000009600967308 */ /* 0x000fe20000000800 */
[----:B------:R-:W-:Y:S02]  /*87d0*/  WARPGROUP.DEPBAR.LE gsb0, 0x0 ;  /* 0x00008000000079c5 */ /* 0x000fe40000010000 */
[----:B------:R-:W-:Y:S01]  /*87e0*/  WARPGROUP.ARRIVE ;  /* 0x00000000000079c5 */ /* 0x000fe20000000000 */
[----:B------:R-:W0:Y:S01]  /*87f0*/  SHFL.BFLY PT, R145, R2, 0x2, 0x1f ;  /* 0x0c401f0002917f89 */ /* 0x000e2200000e0000 */
[-CC-:B------:R-:W-:Y:S01]  /*8800*/  FFMA.FTZ R144, R112, R9.reuse, -R174.reuse ;  /* 0x0000000970907223 */ /* 0x180fe200000108ae */
[----:B------:R-:W-:-:S03]  /*8810*/  FFMA.FTZ R146, R116, R9, -R174 ;  /* 0x0000000974927223 */ /* 0x000fc600000108ae */
[----:B------:R-:W-:Y:S02]  /*8820*/  HGMMA.64x128x16.F32 R24, R140, gdesc[UR12].tnspB, R24, gsb0 ;  /* 0x41e0000c8c187df0 */ /* 0x000fe40008000818 */
[----:B------:R-:W-:Y:S08]  /*8830*/  MUFU.EX2 R144, R144 ;  /* 0x0000009000907308 */ /* 0x000ff00000000800 */
[----:B------:R-:W-:Y:S01]  /*8840*/  MUFU.EX2 R146, R146 ;  /* 0x0000009200927308 */ /* 0x000fe20000000800 */
[----:B0-----:R-:W-:-:S05]  /*8850*/  FMNMX.FTZ R145, R2, R145, !PT ;  /* 0x0000009102917209 */ /* 0x001fca0007810000 */
[----:B------:R-:W0:Y:S02]  /*8860*/  SHFL.BFLY PT, R8, R145, 0x1, 0x1f ;  /* 0x0c201f0091087f89 */ /* 0x000e2400000e0000 */
[----:B0-----:R-:W-:-:S05]  /*8870*/  FMNMX.FTZ R8, R145, R8, !PT ;  /* 0x0000000891087209 */ /* 0x001fca0007810000 */
[CC--:B------:R-:W-:Y:S01]  /*8880*/  FMUL.FTZ R100, R8.reuse, R9.reuse ;  /* 0x0000000908647220 */ /* 0x0c0fe20000410000 */
[----:B------:R-:W-:Y:S02]  /*8890*/  FADD.FTZ R2, -R8, R11 ;  /* 0x0000000b08027221 */ /* 0x000fe40000010100 */
[----:B------:R-:W-:Y:S01]  /*88a0*/  MUFU.EX2 R11, R133 ;  /* 0x00000085000b7308 */ /* 0x000fe20000000800 */
[-CC-:B------:R-:W-:Y:S01]  /*88b0*/  FFMA.FTZ R90, R90, R9.reuse, -R100.reuse ;  /* 0x000000095a5a7223 */ /* 0x180fe20000010864 */
[-C--:B------:R-:W-:Y:S01]  /*88c0*/  FMUL.FTZ R2, R2, R9.reuse ;  /* 0x0000000902027220 */ /* 0x080fe20000410000 */
        /* <DEDUP_REMOVED lines=14> */
[----:B0-----:R-:W-:Y:S01]  /*89b0*/  IMAD.U32 R90, RZ, RZ, UR7 ;  /* 0x00000007ff5a7e24 */ /* 0x001fe2000f8e00ff */
[----:B------:R-:W-:Y:S01]  /*89c0*/  UMOV UR7, 0x40000040 ;  /* 0x4000004000077882 */ /* 0x000fe20000000000 */
[-CC-:B------:R-:W-:Y:S01]  /*89d0*/  FFMA.FTZ R115, R115, R9.reuse, -R100.reuse ;  /* 0x0000000973737223 */ /* 0x180fe20000010864 */
[-CC-:B------:R-:W-:Y:S01]  /*89e0*/  FFMA.FTZ R118, R118, R9.reuse, -R100.reuse ;  /* 0x0000000976767223 */ /* 0x180fe20000010864 */
[-CC-:B------:R-:W-:Y:S01]  /*89f0*/  FFMA.FTZ R119, R119, R9.reuse, -R100.reuse ;  /* 0x0000000977777223 */ /* 0x180fe20000010864 */
[----:B------:R-:W-:Y:S01]  /*8a00*/  @!P1 LEA R90, R90, UR37, 0x3 ;  /* 0x000000255a5a9c11 */ /* 0x000fe2000f8e18ff */
[-CC-:B------:R-:W-:Y:S01]  /*8a10*/  FFMA.FTZ R122, R122, R9.reuse, -R100.reuse ;  /* 0x000000097a7a7223 */ /* 0x180fe20000010864 */
[----:B------:R-:W0:Y:S01]  /*8a20*/  MUFU.EX2 R91, R91 ;  /* 0x0000005b005b7308 */ /* 0x000e220000000800 */
[-CC-:B------:R-:W-:Y:S01]  /*8a30*/  FFMA.FTZ R123, R123, R9.reuse, -R100.reuse ;  /* 0x000000097b7b7223 */ /* 0x180fe20000010864 */
[----:B------:R-:W-:Y:S01]  /*8a40*/  FFMA.FTZ R126, R126, R9, -R100 ;  /* 0x000000097e7e7223 */ /* 0x000fe20000010864 */
[----:B------:R-:W-:-:S02]  /*8a50*/  @!P1 VIADD R90, R90, 0x2a840 ;  /* 0x0002a8405a5a9836 */ /* 0x000fc40000000000 */
[-CC-:B------:R-:W-:Y:S01]  /*8a60*/  FFMA.FTZ R127, R127, R9.reuse, -R100.reuse ;  /* 0x000000097f7f7223 */ /* 0x180fe20000010864 */
[-CC-:B------:R-:W-:Y:S01]  /*8a70*/  FFMA.FTZ R130, R130, R9.reuse, -R100.reuse ;  /* 0x0000000982827223 */ /* 0x180fe20000010864 */
[-CC-:B------:R-:W-:Y:S01]  /*8a80*/  FFMA.FTZ R131, R131, R9.reuse, -R100.reuse ;  /* 0x0000000983837223 */ /* 0x180fe20000010864 */
[-C--:B------:R-:W-:Y:S01]  /*8a90*/  FFMA.FTZ R134, R134, R9.reuse, -R100 ;  /* 0x0000000986867223 */ /* 0x080fe20000010864 */
[----:B------:R2:W3:Y:S01]  /*8aa0*/  MUFU.EX2 R159, R94 ;  /* 0x0000005e009f7308 */ /* 0x0004e20000000800 */
[----:B------:R-:W-:Y:S01]  /*8ab0*/  @!P1 PRMT R90, RZ, 0x654, R90 ;  /* 0x00000654ff5a9816 */ /* 0x000fe2000000005a */
[----:B-1----:R-:W-:Y:S01]  /*8ac0*/  FFMA.FTZ R6, R2, R6, R157 ;  /* 0x0000000602067223 */ /* 0x002fe2000001009d */
[----:B------:R-:W-:-:S05]  /*8ad0*/  FFMA.FTZ R100, R135, R9, -R100 ;  /* 0x0000000987647223 */ /* 0x000fca0000010864 */
[----:B------:R-:W1:Y:S01]  /*8ae0*/  MUFU.EX2 R95, R95 ;  /* 0x0000005f005f7308 */ /* 0x000e620000000800 */
[----:B--2---:R-:W-:Y:S02]  /*8af0*/  IMAD.U32 R94, RZ, RZ, UR10 ;  /* 0x0000000aff5e7e24 */ /* 0x004fe4000f8e00ff */
[C---:B0-----:R-:W-:Y:S01]  /*8b00*/  FADD.FTZ R6, R91.reuse, R6 ;  /* 0x000000065b067221 */ /* 0x041fe20000010000 */
[----:B------:R-:W-:-:S04]  /*8b10*/  F2FP.F16.F32.PACK_AB R157, R91, R157 ;  /* 0x0000009d5b9d723e */ /* 0x000fc800000000ff */
[----:B------:R-:W0:Y:S01]  /*8b20*/  MUFU.EX2 R153, R98 ;  /* 0x0000006200997308 */ /* 0x000e220000000800 */
[----:B---3--:R-:W-:-:S07]  /*8b30*/  FADD.FTZ R6, R159, R6 ;  /* 0x000000069f067221 */ /* 0x008fce0000010000 */
[----:B------:R-:W2:Y:S01]  /*8b40*/  MUFU.EX2 R99, R99 ;  /* 0x0000006300637308 */ /* 0x000ea20000000800 */
[C---:B-1----:R-:W-:Y:S01]  /*8b50*/  FADD.FTZ R6, R95.reuse, R6 ;  /* 0x000000065f067221 */ /* 0x042fe20000010000 */
[----:B------:R-:W-:-:S06]  /*8b60*/  F2FP.F16.F32.PACK_AB R159, R95, R159 ;  /* 0x0000009f5f9f723e */ /* 0x000fcc00000000ff */
[----:B------:R-:W1:Y:S01]  /*8b70*/  MUFU.EX2 R155, R102 ;  /* 0x00000066009b7308 */ /* 0x000e620000000800 */
[----:B0-----:R-:W-:-:S07]  /*8b80*/  FADD.FTZ R6, R153, R6 ;  /* 0x0000000699067221 */ /* 0x001fce0000010000 */
[----:B------:R-:W0:Y:S01]  /*8b90*/  MUFU.EX2 R103, R103 ;  /* 0x0000006700677308 */ /* 0x000e220000000800 */
[C---:B--2---:R-:W-:Y:S01]  /*8ba0*/  FADD.FTZ R6, R99.reuse, R6 ;  /* 0x0000000663067221 */ /* 0x044fe20000010000 */
[----:B------:R-:W-:-:S06]  /*8bb0*/  F2FP.F16.F32.PACK_AB R153, R99, R153 ;  /* 0x000000996399723e */ /* 0x000fcc00000000ff */
[----:B------:R-:W2:Y:S01]  /*8bc0*/  MUFU.EX2 R149, R106 ;  /* 0x0000006a00957308 */ /* 0x000ea20000000800 */
[----:B-1----:R-:W-:Y:S01]  /*8bd0*/  FADD.FTZ R6, R155, R6 ;  /* 0x000000069b067221 */ /* 0x002fe20000010000 */
[----:B------:R-:W-:Y:S02]  /*8be0*/  WARPGROUP.DEPBAR.LE gsb0, 0x0 ;  /* 0x00008000000079c5 */ /* 0x000fe40000010000 */
[----:B------:R-:W-:-:S04]  /*8bf0*/  WARPGROUP.ARRIVE ;  /* 0x00000000000079c5 */ /* 0x000fc80000000000 */
[----:B------:R-:W1:Y:S01]  /*8c00*/  MUFU.EX2 R107, R107 ;  /* 0x0000006b006b7308 */ /* 0x000e620000000800 */
[----:B0-----:R-:W-:Y:S01]  /*8c10*/  FADD.FTZ R6, R103, R6 ;  /* 0x0000000667067221 */ /* 0x001fe20000010000 */
[----:B------:R-:W-:Y:S02]  /*8c20*/  F2FP.F16.F32.PACK_AB R140, R113, R20 ;  /* 0x00000014718c723e */ /* 0x000fe400000000ff */
[----:B------:R-:W-:Y:S01]  /*8c30*/  F2FP.F16.F32.PACK_AB R155, R103, R155 ;  /* 0x0000009b679b723e */ /* 0x000fe200000000ff */
[----:B------:R-:W-:Y:S01]  /*8c40*/  HGMMA.64x128x16.F32 R24, R136, gdesc[UR4].tnspB, R24, gsb0 ;  /* 0x41e0000488187df0 */ /* 0x000fe20008000818 */
[----:B------:R-:W-:Y:S01]  /*8c50*/  UMOV UR6, UR38 ;  /* 0x0000002600067c82 */ /* 0x000fe20008000000 */
[----:B------:R-:W-:Y:S01]  /*8c60*/  F2FP.F16.F32.PACK_AB R142, R117, R88 ;  /* 0x00000058758e723e */ /* 0x000fe200000000ff */
        /* <DEDUP_REMOVED lines=25> */
[----:B------:R-:W-:Y:S01]  /*8e00*/  MUFU.EX2 R131, R131 ;  /* 0x0000008300837308 */ /* 0x000fe20000000800 */
[----:B-1----:R-:W-:-:S07]  /*8e10*/  FADD.FTZ R6, R143, R6 ;  /* 0x000000068f067221 */ /* 0x002fce0000010000 */
[----:B------:R-:W-:Y:S01]  /*8e20*/  MUFU.EX2 R100, R100 ;  /* 0x0000006400647308 */ /* 0x000fe20000000800 */
[C---:B0-----:R-:W-:Y:S01]  /*8e30*/  FADD.FTZ R6, R127.reuse, R6 ;  /* 0x000000067f067221 */ /* 0x041fe20000010000 */
[----:B------:R-:W-:Y:S01]  /*8e40*/  F2FP.F16.F32.PACK_AB R143, R127, R143 ;  /* 0x0000008f7f8f723e */ /* 0x000fe200000000ff */
[----:B------:R-:W-:Y:S02]  /*8e50*/  WARPGROUP.DEPBAR.LE gsb0, 0x0 ;  /* 0x00008000000079c5 */ /* 0x000fe40000010000 */
[----:B------:R0:W-:Y:S03]  /*8e60*/  @!P1 SYNCS.ARRIVE.TRANS64.RED.A1T0 RZ, [R90+URZ], RZ ;  /* 0x000000ff5aff99a7 */ /* 0x0001e6000810043f */
[----:B------:R-:W1:Y:S01]  /*8e70*/  MUFU.EX2 R137, R130 ;  /* 0x0000008200897308 */ /* 0x000e620000000800 */
[----:B------:R-:W-:Y:S02]  /*8e80*/  F2FP.F16.F32.PACK_AB R138, R11, R96 ;  /* 0x000000600b8a723e */ /* 0x000fe400000000ff */
[----:B------:R-:W-:Y:S01]  /*8e90*/  F2FP.F16.F32.PACK_AB R136, R121, R92 ;  /* 0x0000005c7988723e */ /* 0x000fe200000000ff */
[----:B0-----:R-:W-:-:S04]  /*8ea0*/  @!P1 VIADD R90, R94, 0x2a860 ;  /* 0x0002a8605e5a9836 */ /* 0x001fc80000000000 */
[----:B------:R-:W0:Y:S01]  /*8eb0*/  MUFU.EX2 R139, R134 ;  /* 0x00000086008b7308 */ /* 0x000e220000000800 */
[----:B------:R-:W-:-:S04]  /*8ec0*/  @!P1 PRMT R90, RZ, 0x654, R90 ;  /* 0x00000654ff5a9816 */ /* 0x000fc8000000005a */
[----:B------:R2:W-:Y:S01]  /*8ed0*/  @!P1 SYNCS.ARRIVE.TRANS64.RED.A1T0 RZ, [R90+URZ], RZ ;  /* 0x000000ff5aff99a7 */ /* 0x0005e2000810043f */
[----:B------:R-:W-:Y:S01]  /*8ee0*/  ISETP.GT.AND P1, PT, R13, R12, PT ;  /* 0x0000000c0d00720c */ /* 0x000fe20003f24270 */
[----:B-1----:R-:W-:Y:S01]  /*8ef0*/  FADD.FTZ R6, R137, R6 ;  /* 0x0000000689067221 */ /* 0x002fe20000010000 */
[----:B------:R-:W-:Y:S01]  /*8f00*/  F2FP.F16.F32.PACK_AB R137, R131, R137 ;  /* 0x000000898389723e */ /* 0x000fe200000000ff */
[----:B------:R-:W-:Y:S02]  /*8f10*/  VIADD R13, R13, 0xffffffff ;  /* 0xffffffff0d0d7836 */ /* 0x000fe40000000000 */
[----:B------:R-:W-:Y:S01]  /*8f20*/  FADD.FTZ R6, R131, R6 ;  /* 0x0000000683067221 */ /* 0x000fe20000010000 */
[----:B--2---:R-:W-:Y:S01]  /*8f30*/  FADD.FTZ R90, R158, R7 ;  /* 0x000000079e5a7221 */ /* 0x004fe20000010000 */
[----:B------:R-:W-:Y:S02]  /*8f40*/  F2FP.F16.F32.PACK_AB R158, R21, R158 ;  /* 0x0000009e159e723e */ /* 0x000fe400000000ff */
[----:B0-----:R-:W-:Y:S01]  /*8f50*/  FADD.FTZ R6, R139, R6 ;  /* 0x000000068b067221 */ /* 0x001fe20000010000 */
[----:B------:R-:W-:Y:S01]  /*8f60*/  F2FP.F16.F32.PACK_AB R139, R100, R139 ;  /* 0x0000008b648b723e */ /* 0x000fe200000000ff */
[----:B------:R-:W-:-:S02]  /*8f70*/  FADD.FTZ R7, R21, R90 ;  /* 0x0000005a15077221 */ /* 0x000fc40000010000 */
[----:B------:R-:W-:Y:S02]  /*8f80*/  FADD.FTZ R6, R100, R6 ;  /* 0x0000000664067221 */ /* 0x000fe40000010000 */
[----:B------:R-:W-:Y:S01]  /*8f90*/  FADD.FTZ R90, R152, R7 ;  /* 0x00000007985a7221 */ /* 0x000fe20000010000 */
[----:B------:R-:W-:-:S03]  /*8fa0*/  F2FP.F16.F32.PACK_AB R152, R89, R152 ;  /* 0x000000985998723e */ /* 0x000fc600000000ff */
[----:B------:R-:W-:-:S04]  /*8fb0*/  FADD.FTZ R7, R89, R90 ;  /* 0x0000005a59077221 */ /* 0x000fc80000010000 */
        /* <DEDUP_REMOVED lines=15> */
[----:B------:R-:W-:-:S04]  /*90b0*/  FADD.FTZ R90, R20, R7 ;  /* 0x00000007145a7221 */ /* 0x000fc80000010000 */
[----:B------:R-:W-:-:S04]  /*90c0*/  FADD.FTZ R7, R113, R90 ;  /* 0x0000005a71077221 */ /* 0x000fc80000010000 */
[----:B------:R-:W-:-:S04]  /*90d0*/  FADD.FTZ R90, R88, R7 ;  /* 0x00000007585a7221 */ /* 0x000fc80000010000 */
[----:B------:R-:W-:-:S04]  /*90e0*/  FADD.FTZ R7, R117, R90 ;  /* 0x0000005a75077221 */ /* 0x000fc80000010000 */
[----:B------:R-:W-:-:S04]  /*90f0*/  FADD.FTZ R20, R92, R7 ;  /* 0x000000075c147221 */ /* 0x000fc80000010000 */
[----:B------:R-:W-:-:S04]  /*9100*/  FADD.FTZ R7, R121, R20 ;  /* 0x0000001479077221 */ /* 0x000fc80000010000 */
[----:B------:R-:W-:-:S04]  /*9110*/  FADD.FTZ R20, R96, R7 ;  /* 0x0000000760147221 */ /* 0x000fc80000010000 */
[----:B------:R-:W-:Y:S01]  /*9120*/  FADD.FTZ R7, R11, R20 ;  /* 0x000000140b077221 */ /* 0x000fe20000010000 */
[----:B------:R-:W-:Y:S01]  /*9130*/  IMAD.MOV.U32 R11, RZ, RZ, R8 ;  /* 0x000000ffff0b7224 */ /* 0x000fe200078e0008 */
[----:B------:R-:W-:Y:S06]  /*9140*/  @P1 BRA `(.L_x_1142) ;  /* 0xffffffe400001947 */ /* 0x000fec000383ffff */
.L_x_1133:
[----:B------:R-:W-:-:S13]  /*9150*/  ISETP.GE.AND P1, PT, R13, R22, PT ;  /* 0x000000160d00720c */ /* 0x000fda0003f26270 */
[----:B------:R-:W-:Y:S05]  /*9160*/  @!P1 BRA `(.L_x_1143) ;  /* 0x0000002c007c9947 */ /* 0x000fea0003800000 */
[----:B------:R-:W-:Y:S01]  /*9170*/  IMAD.MOV.U32 R11, RZ, RZ, R8 ;  /* 0x000000ffff0b7224 */ /* 0x000fe200078e0008 */
[----:B------:R-:W-:Y:S01]  /*9180*/  UMOV UR6, UR38 ;  /* 0x0000002600067c82 */ /* 0x000fe20008000000 */
[----:B------:R-:W-:Y:S01]  /*9190*/  IMAD.MOV.U32 R12, RZ, RZ, R3 ;  /* 0x000000ffff0c7224 */ /* 0x000fe200078e0003 */
[----:B------:R-:W-:Y:S01]  /*91a0*/  UMOV UR4, UR36 ;  /* 0x0000002400047c82 */ /* 0x000fe20008000000 */
[----:B------:R-:W-:Y:S01]  /*91b0*/  ULDC UR58, c[0x0][0x9e4] ;  /* 0x00027900003a7ab9 */ /* 0x000fe20000000800 */
[----:B------:R-:W-:Y:S01]  /*91c0*/  ULDC UR59, c[0x0][0x288] ;  /* 0x0000a200003b7ab9 */ /* 0x000fe20000000800 */
[----:B------:R-:W-:Y:S01]  /*91d0*/  ULDC UR60, c[0x0][0x9dc] ;  /* 0x00027700003c7ab9 */ /* 0x000fe20000000800 */
[----:B------:R-:W-:-:S05]  /*91e0*/  ULDC UR61, c[0x0][0x9e0] ;  /* 0x00027800003d7ab9 */ /* 0x000fca0000000800 */
.L_x_1160:
        /* <DEDUP_REMOVED lines=8> */
.L_x_1144:
[----:B------:R-:W-:Y:S01]  /*9270*/  ULEA UR5, UR36, UR37, 0x3 ;  /* 0x0000002524057291 */ /* 0x000fe2000f8e183f */
[----:B------:R-:W-:-:S05]  /*9280*/  IMAD.U32 R3, RZ, RZ, UR38 ;  /* 0x00000026ff037e24 */ /* 0x000fca000f8e00ff */
[----:B------:R-:W-:-:S04]  /*9290*/  SHF.L.U32 R3, R3, 0x1f, RZ ;  /* 0x0000001f03037819 */ /* 0x000fc800000006ff */
[----:B------:R0:W1:Y:S01]  /*92a0*/  SYNCS.PHASECHK.TRANS64.TRYWAIT P1, [UR5+0x2a830], R3 ;  /* 0x02a83003ff0075a7 */ /* 0x0000620008020145 */
[----:B------:R-:W-:Y:S05]  /*92b0*/  @!P0 BRA `(.L_x_1145) ;  /* 0x0000000000048947 */ /* 0x000fea0003800000 */
[----:B------:R-:W-:Y:S01]  /*92c0*/  BPT.TRAP 0x1 ;  /* 0x000000040000795c */ /* 0x000fe20000300000 */
.L_x_1145:
[----:B-1----:R-:W-:Y:S05]  /*92d0*/  @P1 BRA `(.L_x_1146) ;  /* 0x0000000000081947 */ /* 0x002fea0003800000 */
[----:B------:R-:W1:Y:S02]  /*92e0*/  SYNCS.PHASECHK.TRANS64.TRYWAIT P1, [UR5+0x2a830], R3 ;  /* 0x02a83003ff0075a7 */ /* 0x000e640008020145 */
[----:B-1----:R-:W-:Y:S05]  /*92f0*/  @!P1 BRA `(.L_x_1147) ;  /* 0x000000a800009947 */ /* 0x002fea0003800000 */
.L_x_1146:
        /* <DEDUP_REMOVED lines=131> */
.L_x_1148:
[----:B------:R-:W-:Y:S01]  /*9b30*/  ULEA UR14, UR4, UR37, 0x3 ;  /* 0x00000025040e7291 */ /* 0x000fe2000f8e183f */
[----:B------:R-:W-:-:S05]  /*9b40*/  IMAD.U32 R0, RZ, RZ, UR6 ;  /* 0x00000006ff007e24 */ /* 0x000fca000f8e00ff */
[----:B------:R-:W-:-:S04]  /*9b50*/  SHF.L.U32 R0, R0, 0x1f, RZ ;  /* 0x0000001f00007819 */ /* 0x000fc800000006ff */
[----:B------:R2:W3:Y:S01]  /*9b60*/  SYNCS.PHASECHK.TRANS64.TRYWAIT P1, [UR14+0x2a850], R0 ;  /* 0x02a85000ff0075a7 */ /* 0x0004e2000802014e */
[----:B------:R-:W-:Y:S05]  /*9b70*/  @!P0 BRA `(.L_x_1149) ;  /* 0x0000000000048947 */ /* 0x000fea0003800000 */
[----:B------:R-:W-:Y:S01]  /*9b80*/  BPT.TRAP 0x1 ;  /* 0x000000040000795c */ /* 0x000fe20000300000 */
.L_x_1149:
[----:B---3--:R-:W-:Y:S05]  /*9b90*/  @P1 BRA `(.L_x_1150) ;  /* 0x0000000000081947 */ /* 0x008fea0003800000 */
[----:B------:R-:W3:Y:S02]  /*9ba0*/  SYNCS.PHASECHK.TRANS64.TRYWAIT P1, [UR14+0x2a850], R0 ;  /* 0x02a85000ff0075a7 */ /* 0x000ee4000802014e */
[----:B---3--:R-:W-:Y:S05]  /*9bb0*/  @!P1 BRA `(.L_x_1151) ;  /* 0x0000009c00e89947 */ /* 0x008fea0003800000 */
.L_x_1150:
[----:B------:R-:W-:Y:S01]  /*9bc0*/  UIADD3 UR5, UR37, 0x400, URZ ;  /* 0x0000040025057890 */ /* 0x000fe2000fffe03f */
[----:B------:R-:W-:Y:S01]  /*9bd0*/  WARPGROUP.ARRIVE ;  /* 0x00000000000079c5 */ /* 0x000fe20000000000 */
[----:B------:R-:W-:-:S05]  /*9be0*/  UMOV UR11, 0x40000040 ;  /* 0x40000040000b7882 */ /* 0x000fca0000000000 */
[----:B------:R-:W3:Y:S01]  /*9bf0*/  S2R R175, SR_TID.X ;  /* 0x0000000000af7919 */ /* 0x000ee20000002100 */
[----:B------:R-:W-:Y:S01]  /*9c00*/  USHF.R.U32.HI UR5, URZ, 0x4, UR5 ;  /* 0x000000043f057899 */ /* 0x000fe20008011605 */
[----:B------:R-:W-:Y:S01]  /*9c10*/  ISETP.NE.AND P2, PT, R14, 0x1, PT ;  /* 0x000000010e00780c */ /* 0x000fe20003f45270 */
[----:B01----:R-:W-:Y:S02]  /*9c20*/  IMAD.IADD R3, R19, 0x1, R17 ;  /* 0x0000000113037824 */ /* 0x003fe400078e0211 */
[----:B------:R-:W-:Y:S01]  /*9c30*/  ULOP3.LUT UR5, UR5, 0x3fff, URZ, 0xc0, !UPT ;  /* 0x00003fff05057892 */ /* 0x000fe2000f8ec03f */
[----:B------:R-:W-:-:S03]  /*9c40*/  IMAD.U32 R8, RZ, RZ, UR7 ;  /* 0x00000007ff087e24 */ /* 0x000fc6000f8e00ff */
[----:B------:R-:W-:-:S04]  /*9c50*/  ULOP3.LUT UR5, UR5, 0x3000000, URZ, 0xfc, !UPT ;  /* 0x0300000005057892 */ /* 0x000fc8000f8efc3f */
[----:B------:R-:W-:Y:S02]  /*9c60*/  UIMAD UR4, UR4, 0x600, UR5 ;  /* 0x00000600040478a4 */ /* 0x000fe4000f8e0205 */
[----:B--2---:R-:W0:Y:S02]  /*9c70*/  @P2 LDC R0, c[0x0][0x44c] ;  /* 0x00011300ff002b82 */ /* 0x004e240000000800 */
[----:B------:R-:W-:-:S03]  /*9c80*/  UIADD3 UR6, UR4, 0x80, URZ ;  /* 0x0000008004067890 */ /* 0x000fc6000fffe03f */
[----:B------:R-:W-:Y:S02]  /*9c90*/  UMOV UR10, UR4 ;  /* 0x00000004000a7c82 */ /* 0x000fe40008000000 */
[----:B------:R-:W-:Y:S01]  /*9ca0*/  HGMMA.64x128x16.F32 R24, R156, gdesc[UR8].tnspB, R24, gsb0 ;  /* 0x41e000089c187df0 */ /* 0x000fe20008000818 */
[----:B------:R-:W-:Y:S01]  /*9cb0*/  UMOV UR11, 0x40000040 ;  /* 0x40000040000b7882 */ /* 0x000fe20000000000 */
[----:B------:R-:W-:Y:S01]  /*9cc0*/  UMOV UR10, UR6 ;  /* 0x00000006000a7c82 */ /* 0x000fe20008000000 */
[----:B------:R-:W-:Y:S01]  /*9cd0*/  UIADD3 UR6, UR4, 0x100, URZ ;  /* 0x0000010004067890 */ /* 0x000fe2000fffe03f */
[----:B------:R-:W1:Y:S01]  /*9ce0*/  @P2 LDC R9, c[0x0][0x450] ;  /* 0x00011400ff092b82 */ /* 0x000e620000000800 */
[----:B---3--:R-:W-:Y:S01]  /*9cf0*/  LOP3.LUT P1, RZ, R175, 0x7f, RZ, 0xc0, !PT ;  /* 0x0000007fafff7812 */ /* 0x008fe2000782c0ff */
[----:B0-----:R-:W-:-:S12]  /*9d00*/  @P2 IMAD.HI.U32 R2, R3, R0, RZ ;  /* 0x0000000003022227 */ /* 0x001fd800078e00ff */
[----:B------:R-:W-:Y:S02]  /*9d10*/  @!P1 LEA R0, R8, UR37, 0x3 ;  /* 0x0000002508009c11 */ /* 0x000fe4000f8e18ff */
[----:B-1----:R-:W-:-:S03]  /*9d20*/  @P2 SHF.R.U32.HI R3, RZ, R9, R2 ;  /* 0x00000009ff032219 */ /* 0x002fc60000011602 */
[----:B------:R-:W-:Y:S02]  /*9d30*/  @!P1 VIADD R0, R0, 0x2a840 ;  /* 0x0002a84000009836 */ /* 0x000fe40000000000 */
[----:B------:R-:W0:Y:S03]  /*9d40*/  SHFL.IDX PT, R21, R3, RZ, 0x1c1f ;  /* 0x001c1fff03157589 */ /* 0x000e2600000e0000 */
[----:B------:R-:W-:Y:S01]  /*9d50*/  @!P1 PRMT R0, RZ, 0x654, R0 ;  /* 0x00000654ff009816 */ /* 0x000fe20000000000 */
        /* <DEDUP_REMOVED lines=20> */
[----:B------:R-:W-:Y:S01]  /*9ea0*/  HGMMA.64x128x16.F32 R24, R140, gdesc[UR8].tnspB, R24, gsb0 ;  /* 0x41e000088c187df0 */ /* 0x000fe20008000818 */
[----:B------:R-:W-:Y:S01]  /*9eb0*/  UMOV UR10, UR4 ;  /* 0x00000004000a7c82 */ /* 0x000fe20008000000 */
[----:B------:R-:W-:Y:S01]  /*9ec0*/  UMOV UR11, 0x40000040 ;  /* 0x40000040000b7882 */ /* 0x000fe20000000000 */
[----:B------:R-:W-:Y:S01]  /*9ed0*/  ULOP3.LUT UR4, URZ, UR60, URZ, 0x33, !UPT ;  /* 0x0000003c3f047292 */ /* 0x000fe2000f8e333f */
[----:B------:R-:W-:Y:S02]  /*9ee0*/  WARPGROUP.DEPBAR.LE gsb0, 0x0 ;  /* 0x00008000000079c5 */ /* 0x000fe40000010000 */
[----:B------:R-:W-:-:S06]  /*9ef0*/  WARPGROUP.ARRIVE ;  /* 0x00000000000079c5 */ /* 0x000fcc0000000000 */
[----:B------:R-:W-:Y:S03]  /*9f00*/  HGMMA.64x128x16.F32 R24, R136, gdesc[UR8].tnspB, R24, gsb0 ;  /* 0x41e0000888187df0 */ /* 0x000fe60008000818 */
[----:B------:R-:W-:Y:S02]  /*9f10*/  WARPGROUP.DEPBAR.LE gsb0, 0x0 ;  /* 0x00008000000079c5 */ /* 0x000fe40000010000 */
[----:B------:R-:W-:Y:S01]  /*9f20*/  IMAD R137, R13, -0x60, RZ ;  /* 0xffffffa00d897824 */ /* 0x000fe200078e02ff */
[----:B------:R1:W-:Y:S01]  /*9f30*/  @!P1 SYNCS.ARRIVE.TRANS64.RED.A1T0 RZ, [R0+URZ], RZ ;  /* 0x000000ff00ff99a7 */ /* 0x0003e2000810043f */
[----:B------:R-:W-:Y:S02]  /*9f40*/  ISETP.GE.AND P1, PT, R10, 0x1, PT ;  /* 0x000000010a00780c */ /* 0x000fe40003f26270 */
[----:B------:R-:W-:-:S04]  /*9f50*/  VIADD R9, R137, 0x1 ;  /* 0x0000000189097836 */ /* 0x000fc80000000000 */
[----:B------:R-:W-:-:S04]  /*9f60*/  IMAD R9, R18, -0x2, R9 ;  /* 0xfffffffe12097824 */ /* 0x000fc800078e0209 */
[C---:B------:R-:W-:Y:S01]  /*9f70*/  VIADD R142, R9.reuse, 0xffffffff ;  /* 0xffffffff098e7836 */ /* 0x040fe20000000000 */
[----:B-1----:R-:W-:-:S05]  /*9f80*/  IADD3 R0, R9, -UR59, R16 ;  /* 0x8000003b09007c10 */ /* 0x002fca000fffe010 */
[C---:B------:R-:W-:Y:S02]  /*9f90*/  VIADD R139, R0.reuse, UR61 ;  /* 0x0000003d008b7c36 */ /* 0x040fe40008000000 */
[----:B------:R-:W-:Y:S02]  /*9fa0*/  VIADD R140, R0, UR4 ;  /* 0x00000004008c7c36 */ /* 0x000fe40008000000 */
[--C-:B0-----:R-:W-:Y:S02]  /*9fb0*/  IMAD.IADD R9, R139, 0x1, R21.reuse ;  /* 0x000000018b097824 */ /* 0x101fe400078e0215 */
[----:B------:R-:W-:Y:S01]  /*9fc0*/  IMAD.IADD R15, R140, 0x1, R21 ;  /* 0x000000018c0f7824 */ /* 0x000fe200078e0215 */
[----:B------:R-:W-:Y:S06]  /*9fd0*/  @!P1 BRA `(.L_x_1152) ;  /* 0x0000000000549947 */ /* 0x000fec0003800000 */
[----:B------:R-:W-:Y:S01]  /*9fe0*/  IADD3 R21, R16, -UR59, R21 ;  /* 0x8000003b10157c10 */ /* 0x000fe2000fffe015 */
        /* <DEDUP_REMOVED lines=11> */
.L_x_1154:
[----:B------:R-:W-:-:S05]  /*a0a0*/  IMAD.U32 R2, RZ, RZ, UR58 ;  /* 0x0000003aff027e24 */ /* 0x000fca000f8e00ff */
[----:B------:R-:W-:-:S13]  /*a0b0*/  ISETP.NE.AND P1, PT, R2, 0x1, PT ;  /* 0x000000010200780c */ /* 0x000fda0003f25270 */
[----:B------:R-:W0:Y:S02]  /*a0c0*/  @P1 LDC.64 R144, c[0x0][0x9e8] ;  /* 0x00027a00ff901b82 */ /* 0x000e240000000a00 */
[----:B0-----:R-:W-:-:S05]  /*a0d0*/  @P1 IMAD.HI.U32 R0, R21, R144, RZ ;  /* 0x0000009015001227 */ /* 0x001fca00078e00ff */
[----:B------:R-:W-:-:S07]  /*a0e0*/  @P1 SHF.R.U32.HI R21, RZ, R145, R0 ;  /* 0x00000091ff151219 */ /* 0x000fce0000011600 */
.L_x_1155:
[----:B------:R-:W-:Y:S05]  /*a0f0*/  BSYNC B0 ;  /* 0x0000000000007941 */ /* 0x000fea0003800000 */
.L_x_1153:
[----:B------:R-:W-:-:S05]  /*a100*/  IMAD R0, R21, R2, R142 ;  /* 0x0000000215007224 */ /* 0x000fca00078e028e */
[----:B------:R-:W-:Y:S02]  /*a110*/  VIADDMNMX R9, R0, R2, R9, PT ;  /* 0x0000000200097246 */ /* 0x000fe40003800109 */
[----:B------:R-:W-:-:S07]  /*a120*/  VIMNMX R15, R15, R0, !PT ;  /* 0x000000000f0f7248 */ /* 0x000fce0007fe0100 */
.L_x_1152:
[C---:B------:R-:W-:Y:S01]  /*a130*/  ISETP.GE.AND P1, PT, R137.reuse, 0x2, PT ;  /* 0x000000028900780c */ /* 0x040fe20003f26270 */
[----:B------:R-:W0:Y:S01]  /*a140*/  SHFL.IDX PT, R3, R3, 0x1, 0x1c1f ;  /* 0x003c1f0003037f89 */ /* 0x000e2200000e0000 */
[----:B------:R-:W-:Y:S02]  /*a150*/  ISETP.GE.AND P4, PT, R137, 0xa, PT ;  /* 0x0000000a8900780c */ /* 0x000fe40003f86270 */
        /* <DEDUP_REMOVED lines=111> */
[----:B------:R-:W-:Y:S01]  /*a850*/  ISETP.GT.AND P6, PT, R15, 0x59, !P6 ;  /* 0x000000590f00780c */ /* 0x000fe200077c4270 */
[----:B------:R-:W-:-:S03]  /*a860*/  IMAD.IADD R15, R139, 0x1, R3 ;  /* 0x000000018b0f7824 */ /* 0x000fc600078e0203 */
[----:B------:R-:W-:-:S04]  /*a870*/  ISETP.LT.OR P6, PT, R9, 0x5a, P6 ;  /* 0x0000005a0900780c */ /* 0x000fc800037c1670 */
[----:B------:R-:W-:Y:S02]  /*a880*/  FSEL R88, R133, -INF , !P6 ;  /* 0xff80000085587808 */ /* 0x000fe40007000000 */
[----:B------:R-:W-:-:S13]  /*a890*/  ISETP.GE.AND P6, PT, R10, 0x1, PT ;  /* 0x000000010a00780c */ /* 0x000fda0003fc6270 */
[----:B------:R-:W-:Y:S05]  /*a8a0*/  @!P6 BRA `(.L_x_1156) ;  /* 0x000000000054e947 */ /* 0x000fea0003800000 */
        /* <DEDUP_REMOVED lines=12> */
.L_x_1158:
[----:B------:R-:W-:-:S05]  /*a970*/  IMAD.U32 R9, RZ, RZ, UR58 ;  /* 0x0000003aff097e24 */ /* 0x000fca000f8e00ff */
[----:B------:R-:W-:-:S13]  /*a980*/  ISETP.NE.AND P6, PT, R9, 0x1, PT ;  /* 0x000000010900780c */ /* 0x000fda0003fc5270 */
[----:B------:R-:W0:Y:S02]  /*a990*/  @P6 LDC.64 R140, c[0x0][0x9e8] ;  /* 0x00027a00ff8c6b82 */ /* 0x000e240000000a00 */
[----:B0-----:R-:W-:-:S05]  /*a9a0*/  @P6 IMAD.HI.U32 R140, R3, R140, RZ ;  /* 0x0000008c038c6227 */ /* 0x001fca00078e00ff */
[----:B------:R-:W-:-:S07]  /*a9b0*/  @P6 SHF.R.U32.HI R3, RZ, R141, R140 ;  /* 0x0000008dff036219 */ /* 0x000fce000001168c */
.L_x_1159:
[----:B------:R-:W-:Y:S05]  /*a9c0*/  BSYNC B0 ;  /* 0x0000000000007941 */ /* 0x000fea0003800000 */
.L_x_1157:
[----:B------:R-:W-:-:S05]  /*a9d0*/  IMAD R140, R3, R9, R142 ;  /* 0x00000009038c7224 */ /* 0x000fca00078e028e */
[----:B------:R-:W-:Y:S02]  /*a9e0*/  VIADDMNMX R15, R140, R9, R15, PT ;  /* 0x000000098c0f7246 */ /* 0x000fe4000380010f */
[----:B------:R-:W-:-:S07]  /*a9f0*/  VIMNMX R21, R21, R140, !PT ;  /* 0x0000008c15157248 */ /* 0x000fce0007fe0100 */
.L_x_1156:
[C---:B------:R-:W-:Y:S01]  /*aa00*/  ISETP.GT.AND P1, PT, R21.reuse, 0x1, !P1 ;  /* 0x000000011500780c */ /* 0x040fe20004f24270 */
[----:B------:R-:W0:Y:S01]  /*aa10*/  LDC R9, c[0x0][0x988] ;  /* 0x00026200ff097b82 */ /* 0x000e220000000800 */
[----:B------:R-:W-:Y:S01]  /*aa20*/  ISETP.GT.AND P2, PT, R21, 0x8, !P2 ;  /* 0x000000081500780c */ /* 0x000fe20005744270 */
[----:B------:R-:W-:Y:S01]  /*aa30*/  UMOV UR6, UR38 ;  /* 0x0000002600067c82 */ /* 0x000fe20008000000 */
[C---:B------:R-:W-:Y:S01]  /*aa40*/  ISETP.LT.OR P1, PT, R15.reuse, 0x2, P1 ;  /* 0x000000020f00780c */ /* 0x040fe20000f21670 */
[----:B------:R-:W-:Y:S01]  /*aa50*/  UMOV UR4, UR36 ;  /* 0x0000002400047c82 */ /* 0x000fe20008000000 */
        /* <DEDUP_REMOVED lines=59> */
[----:B------:R-:W-:Y:S02]  /*ae10*/  ISETP.NE.AND P6, PT, R156, RZ, PT ;  /* 0x000000ff9c00720c */ /* 0x000fe40003fc5270 */
[----:B------:R-:W-:Y:S02]  /*ae20*/  FSEL R142, R111, -INF , !P1 ;  /* 0xff8000006f8e7808 */ /* 0x000fe40004800000 */
[----:B------:R-:W-:Y:S02]  /*ae30*/  ISETP.NE.AND P1, PT, R109, RZ, PT ;  /* 0x000000ff6d00720c */ /* 0x000fe40003f25270 */
[----:B------:R-:W-:-:S02]  /*ae40*/  FMNMX.FTZ R3, R2, R3, !PT ;  /* 0x0000000302037209 */ /* 0x000fc40007810000 */
[----:B------:R-:W-:Y:S02]  /*ae50*/  ISETP.GT.AND P1, PT, R21, 0x30, !P1 ;  /* 0x000000301500780c */ /* 0x000fe40004f24270 */
[----:B------:R-:W-:Y:S02]  /*ae60*/  FMNMX.FTZ R3, R132, R3, !PT ;  /* 0x0000000384037209 */ /* 0x000fe40007810000 */
[----:B------:R-:W-:Y:S02]  /*ae70*/  ISETP.LT.OR P1, PT, R15, 0x31, P1 ;  /* 0x000000310f00780c */ /* 0x000fe40000f21670 */
[----:B------:R-:W-:Y:S02]  /*ae80*/  FMNMX.FTZ R91, R88, R3, !PT ;  /* 0x00000003585b7209 */ /* 0x000fe40007810000 */
[----:B------:R-:W-:Y:S02]  /*ae90*/  FSEL R114, R114, -INF , !P1 ;  /* 0xff80000072727808 */ /* 0x000fe40004800000 */
[----:B------:R-:W-:Y:S01]  /*aea0*/  ISETP.NE.AND P1, PT, R151, RZ, PT ;  /* 0x000000ff9700720c */ /* 0x000fe20003f25270 */
[----:B------:R-:W1:Y:S01]  /*aeb0*/  SHFL.BFLY PT, R186, R91, 0x2, 0x1f ;  /* 0x0c401f005bba7f89 */ /* 0x000e6200000e0000 */
[----:B------:R-:W-:-:S02]  /*aec0*/  ISETP.NE.AND P2, PT, R121, RZ, PT ;  /* 0x000000ff7900720c */ /* 0x000fc40003f45270 */
[C---:B------:R-:W-:Y:S02]  /*aed0*/  ISETP.GT.AND P1, PT, R21.reuse, 0x31, !P1 ;  /* 0x000000311500780c */ /* 0x040fe40004f24270 */
[----:B------:R-:W-:Y:S02]  /*aee0*/  ISETP.GT.AND P3, PT, R21, 0x50, !P3 ;  /* 0x000000501500780c */ /* 0x000fe40005f64270 */
[C---:B------:R-:W-:Y:S02]  /*aef0*/  ISETP.LT.OR P1, PT, R15.reuse, 0x32, P1 ;  /* 0x000000320f00780c */ /* 0x040fe40000f21670 */
[----:B------:R-:W-:Y:S02]  /*af00*/  ISETP.LT.OR P3, PT, R15, 0x51, P3 ;  /* 0x000000510f00780c */ /* 0x000fe40001f61670 */
[----:B------:R-:W-:Y:S02]  /*af10*/  FSEL R110, R115, -INF , !P1 ;  /* 0xff800000736e7808 */ /* 0x000fe40004800000 */
[----:B------:R-:W-:-:S02]  /*af20*/  ISETP.NE.AND P1, PT, R113, RZ, PT ;  /* 0x000000ff7100720c */ /* 0x000fc40003f25270 */
[C---:B------:R-:W-:Y:S02]  /*af30*/  ISETP.GT.AND P4, PT, R21.reuse, 0x51, !P4 ;  /* 0x000000511500780c */ /* 0x040fe40006784270 */
[----:B------:R-:W-:Y:S02]  /*af40*/  ISETP.GT.AND P1, PT, R21, 0x38, !P1 ;  /* 0x000000381500780c */ /* 0x000fe40004f24270 */
[----:B------:R-:W-:Y:S02]  /*af50*/  FSEL R130, R130, -INF , !P3 ;  /* 0xff80000082827808 */ /* 0x000fe40005800000 */
[C---:B------:R-:W-:Y:S02]  /*af60*/  ISETP.LT.OR P1, PT, R15.reuse, 0x39, P1 ;  /* 0x000000390f00780c */ /* 0x040fe40000f21670 */
[----:B------:R-:W-:Y:S02]  /*af70*/  ISETP.LT.OR P4, PT, R15, 0x52, P4 ;  /* 0x000000520f00780c */ /* 0x000fe40002781670 */
[----:B------:R-:W-:-:S02]  /*af80*/  FSEL R118, R118, -INF , !P1 ;  /* 0xff80000076767808 */ /* 0x000fc40004800000 */
[----:B------:R-:W-:Y:S02]  /*af90*/  ISETP.NE.AND P1, PT, R153, RZ, PT ;  /* 0x000000ff9900720c */ /* 0x000fe40003f25270 */
[C---:B------:R-:W-:Y:S02]  /*afa0*/  ISETP.GT.AND P5, PT, R21.reuse, 0x58, !P5 ;  /* 0x000000581500780c */ /* 0x040fe40006fa4270 */
[----:B------:R-:W-:Y:S02]  /*afb0*/  ISETP.GT.AND P1, PT, R21, 0x39, !P1 ;  /* 0x000000391500780c */ /* 0x000fe40004f24270 */
[----:B------:R-:W-:Y:S02]  /*afc0*/  FSEL R178, R131, -INF , !P4 ;  /* 0xff80000083b27808 */ /* 0x000fe40006000000 */
[C---:B------:R-:W-:Y:S02]  /*afd0*/  ISETP.LT.OR P1, PT, R15.reuse, 0x3a, P1 ;  /* 0x0000003a0f00780c */ /* 0x040fe40000f21670 */
[----:B------:R-:W-:-:S02]  /*afe0*/  ISETP.LT.OR P5, PT, R15, 0x59, P5 ;  /* 0x000000590f00780c */ /* 0x000fc40002fa1670 */
[----:B------:R-:W-:Y:S02]  /*aff0*/  FSEL R156, R119, -INF , !P1 ;  /* 0xff800000779c7808 */ /* 0x000fe40004800000 */
[----:B------:R-:W-:Y:S02]  /*b000*/  ISETP.NE.AND P1, PT, R117, RZ, PT ;  /* 0x000000ff7500720c */ /* 0x000fe40003f25270 */
[----:B------:R-:W-:Y:S02]  /*b010*/  FSEL R134, R134, -INF , !P5 ;  /* 0xff80000086867808 */ /* 0x000fe40006800000 */
[----:B------:R-:W-:-:S04]  /*b020*/  ISETP.GT.AND P1, PT, R21, 0x40, !P1 ;  /* 0x000000401500780c */ /* 0x000fc80004f24270 */
[----:B------:R-:W-:-:S04]  /*b030*/  ISETP.LT.OR P1, PT, R15, 0x41, P1 ;  /* 0x000000410f00780c */ /* 0x000fc80000f21670 */
[----:B------:R-:W-:Y:S02]  /*b040*/  FSEL R122, R122, -INF , !P1 ;  /* 0xff8000007a7a7808 */ /* 0x000fe40004800000 */
[----:B------:R-:W-:-:S04]  /*b050*/  ISETP.NE.AND P1, PT, R155, RZ, PT ;  /* 0x000000ff9b00720c */ /* 0x000fc80003f25270 */
[----:B------:R-:W-:-:S04]  /*b060*/  ISETP.GT.AND P1, PT, R21, 0x41, !P1 ;  /* 0x000000411500780c */ /* 0x000fc80004f24270 */
[----:B------:R-:W-:-:S04]  /*b070*/  ISETP.LT.OR P1, PT, R15, 0x42, P1 ;  /* 0x000000420f00780c */ /* 0x000fc80000f21670 */
[----:B------:R-:W-:Y:S02]  /*b080*/  FSEL R158, R123, -INF , !P1 ;  /* 0xff8000007b9e7808 */ /* 0x000fe40004800000 */
[----:B------:R-:W-:-:S04]  /*b090*/  ISETP.GT.AND P1, PT, R21, 0x48, !P2 ;  /* 0x000000481500780c */ /* 0x000fc80005724270 */
[----:B------:R-:W-:-:S04]  /*b0a0*/  ISETP.LT.OR P1, PT, R15, 0x49, P1 ;  /* 0x000000490f00780c */ /* 0x000fc80000f21670 */
[----:B------:R-:W-:Y:S02]  /*b0b0*/  FSEL R126, R126, -INF , !P1 ;  /* 0xff8000007e7e7808 */ /* 0x000fe40004800000 */
[----:B------:R-:W-:Y:S02]  /*b0c0*/  ISETP.GT.AND P1, PT, R21, 0x49, !P6 ;  /* 0x000000491500780c */ /* 0x000fe40007724270 */
[----:B------:R-:W-:Y:S02]  /*b0d0*/  ISETP.NE.AND P6, PT, R93, RZ, PT ;  /* 0x000000ff5d00720c */ /* 0x000fe40003fc5270 */
[----:B-1----:R-:W-:Y:S02]  /*b0e0*/  FMNMX.FTZ R93, R91, R186, !PT ;  /* 0x000000ba5b5d7209 */ /* 0x002fe40007810000 */
[----:B------:R-:W-:-:S03]  /*b0f0*/  ISETP.LT.OR P1, PT, R15, 0x4a, P1 ;  /* 0x0000004a0f00780c */ /* 0x000fc60000f21670 */
[----:B------:R-:W1:Y:S01]  /*b100*/  SHFL.BFLY PT, R186, R93, 0x1, 0x1f ;  /* 0x0c201f005dba7f89 */ /* 0x000e6200000e0000 */
[----:B------:R-:W-:Y:S02]  /*b110*/  FSEL R176, R127, -INF , !P1 ;  /* 0xff8000007fb07808 */ /* 0x000fe40004800000 */
[----:B------:R-:W-:Y:S02]  /*b120*/  ISETP.GT.AND P1, PT, R21, RZ, !P6 ;  /* 0x000000ff1500720c */ /* 0x000fe40007724270 */
[----:B------:R-:W-:Y:S02]  /*b130*/  ISETP.NE.AND P6, PT, R125, RZ, PT ;  /* 0x000000ff7d00720c */ /* 0x000fe40003fc5270 */
[----:B------:R-:W-:Y:S02]  /*b140*/  ISETP.LT.OR P1, PT, R15, 0x1, P1 ;  /* 0x000000010f00780c */ /* 0x000fe40000f21670 */
[----:B------:R-:W-:Y:S02]  /*b150*/  ISETP.GT.AND P2, PT, R21, 0x59, !P6 ;  /* 0x000000591500780c */ /* 0x000fe40007744270 */
[----:B------:R-:W-:-:S02]  /*b160*/  LOP3.LUT P6, RZ, R175, 0x7f, RZ, 0xc0, !PT ;  /* 0x0000007fafff7812 */ /* 0x000fc400078cc0ff */
[----:B------:R-:W-:Y:S02]  /*b170*/  ISETP.LT.OR P2, PT, R15, 0x5a, P2 ;  /* 0x0000005a0f00780c */ /* 0x000fe40001741670 */
[----:B-1----:R-:W-:Y:S02]  /*b180*/  FMNMX.FTZ R3, R93, R186, !PT ;  /* 0x000000ba5d037209 */ /* 0x002fe40007810000 */
[----:B------:R-:W-:Y:S02]  /*b190*/  FSEL R186, R90, -INF , !P1 ;  /* 0xff8000005aba7808 */ /* 0x000fe40004800000 */
[C---:B------:R-:W-:Y:S01]  /*b1a0*/  FSETP.NEU.FTZ.AND P1, PT, R3.reuse, -INF , PT ;  /* 0xff8000000300780b */ /* 0x040fe20003f3d000 */
[C---:B0-----:R-:W-:Y:S01]  /*b1b0*/  FMUL.FTZ R90, R3.reuse, R9 ;  /* 0x00000009035a7220 */ /* 0x041fe20000410000 */
[----:B------:R-:W-:Y:S02]  /*b1c0*/  FMNMX.FTZ R91, R186, R11, !PT ;  /* 0x0000000bba5b7209 */ /* 0x000fe40007810000 */
[----:B------:R-:W-:-:S02]  /*b1d0*/  FSEL R109, R3, RZ, P1 ;  /* 0x000000ff036d7208 */ /* 0x000fc40000800000 */
[----:B------:R-:W-:Y:S02]  /*b1e0*/  FMNMX.FTZ R91, R152, R91, !PT ;  /* 0x0000005b985b7209 */ /* 0x000fe40007810000 */
[----:B------:R-:W-:Y:S02]  /*b1f0*/  FSEL R111, R90, RZ, P1 ;  /* 0x000000ff5a6f7208 */ /* 0x000fe40000800000 */
[----:B------:R-:W-:-:S03]  /*b200*/  FMNMX.FTZ R91, R94, R91, !PT ;  /* 0x0000005b5e5b7209 */ /* 0x000fc60007810000 */
        /* <DEDUP_REMOVED lines=11> */
[--C-:B------:R-:W-:Y:S01]  /*b2c0*/  FFMA.FTZ R174, R174, R9, -R111.reuse ;  /* 0x00000009aeae7223 */ /* 0x100fe2000001086f */
[----:B------:R-:W-:Y:S01]  /*b2d0*/  MUFU.EX2 R89, R89 ;  /* 0x0000005900597308 */ /* 0x000fe20000000800 */
        /* <DEDUP_REMOVED lines=13> */
[----:B------:R-:W-:-:S02]  /*b3b0*/  FFMA.FTZ R105, R128, R9, -R111 ;  /* 0x0000000980697223 */ /* 0x000fc4000001086f */
        /* <DEDUP_REMOVED lines=12> */
[----:B------:R0:W-:Y:S01]  /*b480*/  MUFU.EX2 R97, R104 ;  /* 0x0000006800617308 */ /* 0x0001e20000000800 */
[----:B------:R-:W-:-:S04]  /*b490*/  FMNMX.FTZ R99, R126, R99, !PT ;  /* 0x000000637e637209 */ /* 0x000fc80007810000 */
[----:B------:R-:W-:-:S03]  /*b4a0*/  FMNMX.FTZ R99, R176, R99, !PT ;  /* 0x00000063b0637209 */ /* 0x000fc60007810000 */
[----:B------:R1:W-:Y:S01]  /*b4b0*/  MUFU.EX2 R95, R138 ;  /* 0x0000008a005f7308 */ /* 0x0003e20000000800 */
[----:B------:R-:W-:Y:S02]  /*b4c0*/  FMNMX.FTZ R99, R130, R99, !PT ;  /* 0x0000006382637209 */ /* 0x000fe40007810000 */
[----:B0-----:R-:W-:Y:S02]  /*b4d0*/  FSEL R104, R135, -INF , !P2 ;  /* 0xff80000087687808 */ /* 0x001fe40005000000 */
[----:B------:R-:W-:-:S03]  /*b4e0*/  FMNMX.FTZ R99, R178, R99, !PT ;  /* 0x00000063b2637209 */ /* 0x000fc60007810000 */
[----:B------:R-:W-:Y:S01]  /*b4f0*/  MUFU.EX2 R136, R136 ;  /* 0x0000008800887308 */ /* 0x000fe20000000800 */
[----:B------:R-:W-:Y:S01]  /*b500*/  FMNMX.FTZ R99, R134, R99, !PT ;  /* 0x0000006386637209 */ /* 0x000fe20007810000 */
[----:B-1----:R-:W-:-:S03]  /*b510*/  FFMA.FTZ R138, R132, R9, -R111 ;  /* 0x00000009848a7223 */ /* 0x002fc6000001086f */
[----:B------:R-:W-:Y:S01]  /*b520*/  FMNMX.FTZ R103, R104, R99, !PT ;  /* 0x0000006368677209 */ /* 0x000fe20007810000 */
[-CC-:B------:R-:W-:Y:S01]  /*b530*/  FFMA.FTZ R99, R116, R9.reuse, -R111.reuse ;  /* 0x0000000974637223 */ /* 0x180fe2000001086f */
[-CC-:B------:R-:W-:Y:S01]  /*b540*/  FFMA.FTZ R116, R2, R9.reuse, -R111.reuse ;  /* 0x0000000902747223 */ /* 0x180fe2000001086f */
[----:B------:R-:W-:Y:S02]  /*b550*/  MUFU.EX2 R100, R100 ;  /* 0x0000006400647308 */ /* 0x000fe40000000800 */
[----:B------:R-:W0:Y:S06]  /*b560*/  SHFL.BFLY PT, R108, R103, 0x2, 0x1f ;  /* 0x0c401f00676c7f89 */ /* 0x000e2c00000e0000 */
        /* <DEDUP_REMOVED lines=10> */
[----:B0-----:R-:W-:Y:S01]  /*b610*/  FMNMX.FTZ R8, R107, R0, !PT ;  /* 0x000000006b087209 */ /* 0x001fe20007810000 */
[----:B------:R-:W-:Y:S01]  /*b620*/  FADD.FTZ R0, -R109, R12 ;  /* 0x0000000c6d007221 */ /* 0x000fe20000010100 */
[----:B------:R-:W-:-:S05]  /*b630*/  FFMA.FTZ R107, R88, R9, -R111 ;  /* 0x00000009586b7223 */ /* 0x000fca000001086f */
[----:B------:R-:W-:Y:S01]  /*b640*/  MUFU.EX2 R101, R101 ;  /* 0x0000006500657308 */ /* 0x000fe20000000800 */
[C---:B------:R-:W-:Y:S01]  /*b650*/  FSETP.NEU.FTZ.AND P1, PT, R8.reuse, -INF , PT ;  /* 0xff8000000800780b */ /* 0x040fe20003f3d000 */
[-C--:B------:R-:W-:Y:S01]  /*b660*/  FMUL.FTZ R2, R8, R9.reuse ;  /* 0x0000000908027220 */ /* 0x080fe20000410000 */
[----:B------:R-:W-:Y:S01]  /*b670*/  FMUL.FTZ R0, R0, R9 ;  /* 0x0000000900007220 */ /* 0x000fe20000410000 */
[----:B------:R-:W-:-:S03]  /*b680*/  IMAD.U32 R111, RZ, RZ, UR14 ;  /* 0x0000000eff6f7e24 */ /* 0x000fc6000f8e00ff */
[----:B------:R-:W-:Y:S01]  /*b690*/  FSEL R109, R2, RZ, P1 ;  /* 0x000000ff026d7208 */ /* 0x000fe20000800000 */
[----:B------:R-:W-:Y:S01]  /*b6a0*/  MUFU.EX2 R108, R108 ;  /* 0x0000006c006c7308 */ /* 0x000fe20000000800 */
[----:B------:R-:W-:Y:S01]  /*b6b0*/  FSEL R2, R8, RZ, P1 ;  /* 0x000000ff08027208 */ /* 0x000fe20000800000 */
[----:B------:R-:W-:Y:S01]  /*b6c0*/  @!P6 VIADD R111, R111, 0x2a860 ;  /* 0x0002a8606f6fe836 */ /* 0x000fe20000000000 */
[----:B------:R-:W-:Y:S01]  /*b6d0*/  ISETP.GT.AND P1, PT, R13, R22, PT ;  /* 0x000000160d00720c */ /* 0x000fe20003f24270 */
[-CC-:B------:R-:W-:Y:S01]  /*b6e0*/  FFMA.FTZ R157, R186, R9.reuse, -R109.reuse ;  /* 0x00000009ba9d7223 */ /* 0x180fe2000001086d */
[-C--:B------:R-:W-:Y:S01]  /*b6f0*/  FFMA.FTZ R12, R152, R9.reuse, -R109 ;  /* 0x00000009980c7223 */ /* 0x080fe2000001086d */
[----:B------:R-:W-:Y:S01]  /*b700*/  FADD.FTZ R2, -R2, R11 ;  /* 0x0000000b02027221 */ /* 0x000fe20000010100 */
[-CC-:B------:R-:W-:Y:S01]  /*b710*/  FFMA.FTZ R159, R94, R9.reuse, -R109.reuse ;  /* 0x000000095e9f7223 */ /* 0x180fe2000001086d */
[----:B------:R-:W0:Y:S01]  /*b720*/  MUFU.EX2 R0, R0 ;  /* 0x0000000000007308 */ /* 0x000e220000000800 */
[-CC-:B------:R-:W-:Y:S01]  /*b730*/  FFMA.FTZ R88, R150, R9.reuse, -R109.reuse ;  /* 0x0000000996587223 */ /* 0x180fe2000001086d */
[-C--:B------:R-:W-:Y:S01]  /*b740*/  FMUL.FTZ R2, R2, R9.reuse ;  /* 0x0000000902027220 */ /* 0x080fe20000410000 */
        /* <DEDUP_REMOVED lines=12> */
[----:B------:R-:W-:Y:S01]  /*b810*/  FFMA.FTZ R156, R156, R9, -R109 ;  /* 0x000000099c9c7223 */ /* 0x000fe2000001086d */
[----:B------:R-:W1:Y:S01]  /*b820*/  MUFU.EX2 R2, R2 ;  /* 0x0000000200027308 */ /* 0x000e620000000800 */
[----:B0-----:R-:W-:Y:S01]  /*b830*/  FFMA.FTZ R7, R0, R7, R89 ;  /* 0x0000000700077223 */ /* 0x001fe20000010059 */
        /* <DEDUP_REMOVED lines=10> */
[----:B------:R-:W-:Y:S01]  /*b8e0*/  FFMA.FTZ R104, R104, R9, -R109 ;  /* 0x0000000968687223 */ /* 0x000fe2000001086d */
[----:B------:R-:W-:Y:S01]  /*b8f0*/  FADD.FTZ R120, R180, R7 ;  /* 0x00000007b4787221 */ /* 0x000fe20000010000 */
[----:B------:R-:W-:Y:S01]  /*b900*/  @!P6 PRMT R111, RZ, 0x654, R111 ;  /* 0x00000654ff6fe816 */ /* 0x000fe2000000006f */
[----:B------:R-:W-:Y:S01]  /*b910*/  VIADD R13, R13, 0xffffffff ;  /* 0xffffffff0d0d7836 */ /* 0x000fe20000000000 */
[----:B------:R-:W2:Y:S01]  /*b920*/  MUFU.EX2 R159, R159 ;  /* 0x0000009f009f7308 */ /* 0x000ea20000000800 */
[----:B-1----:R-:W-:Y:S01]  /*b930*/  FFMA.FTZ R7, R2, R6, R157 ;  /* 0x0000000602077223 */ /* 0x002fe2000001009d */
[----:B------:R-:W-:Y:S01]  /*b940*/  FADD.FTZ R11, R93, R120 ;  /* 0x000000785d0b7221 */ /* 0x000fe20000010000 */
[----:B------:R-:W-:Y:S01]  /*b950*/  F2FP.F16.F32.PACK_AB R150, R20, R15 ;  /* 0x0000000f1496723e */ /* 0x000fe200000000ff */
[----:B------:R1:W-:Y:S01]  /*b960*/  @!P6 SYNCS.ARRIVE.TRANS64.RED.A1T0 RZ, [R111+URZ], RZ ;  /* 0x000000ff6fffe9a7 */ /* 0x0003e2000810043f */
[C---:B------:R-:W-:Y:S01]  /*b970*/  F2FP.F16.F32.PACK_AB R152, R154.reuse, R93 ;  /* 0x0000005d9a98723e */ /* 0x040fe200000000ff */
[----:B------:R-:W-:Y:S01]  /*b980*/  FADD.FTZ R120, R154, R11 ;  /* 0x0000000b9a787221 */ /* 0x000fe20000010000 */
[----:B------:R-:W-:Y:S01]  /*b990*/  F2FP.F16.F32.PACK_AB R154, R136, R95 ;  /* 0x0000005f889a723e */ /* 0x000fe200000000ff */
[----:B------:R-:W3:Y:S01]  /*b9a0*/  MUFU.EX2 R88, R88 ;  /* 0x0000005800587308 */ /* 0x000ee20000000800 */
[C---:B0-----:R-:W-:Y:S01]  /*b9b0*/  FADD.FTZ R6, R12.reuse, R7 ;  /* 0x000000070c067221 */ /* 0x041fe20000010000 */
[----:B------:R-:W-:Y:S01]  /*b9c0*/  FADD.FTZ R11, R95, R120 ;  /* 0x000000785f0b7221 */ /* 0x000fe20000010000 */
[----:B------:R-:W-:Y:S01]  /*b9d0*/  F2FP.F16.F32.PACK_AB R157, R12, R157 ;  /* 0x0000009d0c9d723e */ /* 0x000fe200000000ff */
[----:B------:R-:W-:Y:S01]  /*b9e0*/  IMAD.MOV.U32 R12, RZ, RZ, R3 ;  /* 0x000000ffff0c7224 */ /* 0x000fe200078e0003 */
[----:B------:R-:W-:-:S02]  /*b9f0*/  F2FP.F16.F32.PACK_AB R148, R100, R97 ;  /* 0x000000616494723e */ /* 0x000fc400000000ff */
[----:B------:R-:W-:Y:S01]  /*ba00*/  F2FP.F16.F32.PACK_AB R144, R96, R21 ;  /* 0x000000156090723e */ /* 0x000fe200000000ff */
[----:B------:R-:W0:Y:S01]  /*ba10*/  MUFU.EX2 R153, R153 ;  /* 0x0000009900997308 */ /* 0x000e220000000800 */
[----:B--2---:R-:W-:Y:S01]  /*ba20*/  FADD.FTZ R7, R159, R6 ;  /* 0x000000069f077221 */ /* 0x004fe20000010000 */
[----:B------:R-:W-:Y:S02]  /*ba30*/  F2FP.F16.F32.PACK_AB R146, R92, R99 ;  /* 0x000000635c92723e */ /* 0x000fe400000000ff */
[----:B------:R-:W-:-:S04]  /*ba40*/  F2FP.F16.F32.PACK_AB R140, R108, R101 ;  /* 0x000000656c8c723e */ /* 0x000fc800000000ff */
[----:B------:R-:W2:Y:S01]  /*ba50*/  MUFU.EX2 R94, R94 ;  /* 0x0000005e005e7308 */ /* 0x000ea20000000800 */
[C---:B---3--:R-:W-:Y:S01]  /*ba60*/  FADD.FTZ R6, R88.reuse, R7 ;  /* 0x0000000758067221 */ /* 0x048fe20000010000 */
[----:B------:R-:W-:-:S06]  /*ba70*/  F2FP.F16.F32.PACK_AB R159, R88, R159 ;  /* 0x0000009f589f723e */ /* 0x000fcc00000000ff */
[----:B------:R-:W3:Y:S01]  /*ba80*/  MUFU.EX2 R155, R155 ;  /* 0x0000009b009b7308 */ /* 0x000ee20000000800 */
[----:B0-----:R-:W-:-:S07]  /*ba90*/  FADD.FTZ R7, R153, R6 ;  /* 0x0000000699077221 */ /* 0x001fce0000010000 */
[----:B------:R-:W0:Y:S01]  /*baa0*/  MUFU.EX2 R98, R98 ;  /* 0x0000006200627308 */ /* 0x000e220000000800 */
[C---:B--2---:R-:W-:Y:S01]  /*bab0*/  FADD.FTZ R6, R94.reuse, R7 ;  /* 0x000000075e067221 */ /* 0x044fe20000010000 */
[----:B------:R-:W-:-:S06]  /*bac0*/  F2FP.F16.F32.PACK_AB R153, R94, R153 ;  /* 0x000000995e99723e */ /* 0x000fcc00000000ff */
[----:B------:R-:W2:Y:S01]  /*bad0*/  MUFU.EX2 R149, R149 ;  /* 0x0000009500957308 */ /* 0x000ea20000000800 */
[----:B---3--:R-:W-:-:S07]  /*bae0*/  FADD.FTZ R7, R155, R6 ;  /* 0x000000069b077221 */ /* 0x008fce0000010000 */
[----:B------:R3:W-:Y:S01]  /*baf0*/  MUFU.EX2 R124, R114 ;  /* 0x00000072007c7308 */ /* 0x0007e20000000800 */
[C---:B0-----:R-:W-:Y:S01]  /*bb00*/  FADD.FTZ R6, R98.reuse, R7 ;  /* 0x0000000762067221 */ /* 0x041fe20000010000 */
[----:B------:R-:W-:-:S06]  /*bb10*/  F2FP.F16.F32.PACK_AB R155, R98, R155 ;  /* 0x0000009b629b723e */ /* 0x000fcc00000000ff */
[----:B------:R-:W0:Y:S01]  /*bb20*/  MUFU.EX2 R102, R102 ;  /* 0x0000006600667308 */ /* 0x000e220000000800 */
[----:B---3--:R-:W-:Y:S01]  /*bb30*/  FADD.FTZ R114, R136, R11 ;  /* 0x0000000b88727221 */ /* 0x008fe20000010000 */
[----:B--2---:R-:W-:-:S03]  /*bb40*/  FADD.FTZ R7, R149, R6 ;  /* 0x0000000695077221 */ /* 0x004fc60000010000 */
[----:B------:R-:W-:-:S03]  /*bb50*/  FADD.FTZ R11, R97, R114 ;  /* 0x00000072610b7221 */ /* 0x000fc60000010000 */
[----:B------:R-:W2:Y:S08]  /*bb60*/  MUFU.EX2 R151, R151 ;  /* 0x0000009700977308 */ /* 0x000eb00000000800 */
[----:B------:R3:W-:Y:S01]  /*bb70*/  MUFU.EX2 R145, R110 ;  /* 0x0000006e00917308 */ /* 0x0007e20000000800 */
[C---:B0-----:R-:W-:Y:S01]  /*bb80*/  FADD.FTZ R6, R102.reuse, R7 ;  /* 0x0000000766067221 */ /* 0x041fe20000010000 */
[----:B------:R-:W-:-:S06]  /*bb90*/  F2FP.F16.F32.PACK_AB R149, R102, R149 ;  /* 0x000000956695723e */ /* 0x000fcc00000000ff */
[----:B------:R-:W0:Y:S01]  /*bba0*/  MUFU.EX2 R106, R106 ;  /* 0x0000006a006a7308 */ /* 0x000e220000000800 */
[----:B---3--:R-:W-:Y:S01]  /*bbb0*/  FADD.FTZ R110, R100, R11 ;  /* 0x0000000b646e7221 */ /* 0x008fe20000010000 */
[----:B--2---:R-:W-:-:S03]  /*bbc0*/  FADD.FTZ R7, R151, R6 ;  /* 0x0000000697077221 */ /* 0x004fc60000010000 */
[----:B------:R-:W-:-:S03]  /*bbd0*/  FADD.FTZ R11, R15, R110 ;  /* 0x0000006e0f0b7221 */ /* 0x000fc60000010000 */
[----:B------:R-:W2:Y:S01]  /*bbe0*/  MUFU.EX2 R118, R118 ;  /* 0x0000007600767308 */ /* 0x000ea20000000800 */
[----:B------:R-:W-:-:S04]  /*bbf0*/  FADD.FTZ R110, R20, R11 ;  /* 0x0000000b146e7221 */ /* 0x000fc80000010000 */
[----:B------:R-:W-:-:S03]  /*bc00*/  FADD.FTZ R11, R21, R110 ;  /* 0x0000006e150b7221 */ /* 0x000fc60000010000 */
[----:B------:R3:W4:Y:S01]  /*bc10*/  MUFU.EX2 R147, R156 ;  /* 0x0000009c00937308 */ /* 0x0007220000000800 */
[----:B------:R-:W-:Y:S01]  /*bc20*/  FADD.FTZ R110, R96, R11 ;  /* 0x0000000b606e7221 */ /* 0x000fe20000010000 */
[C---:B0-----:R-:W-:Y:S01]  /*bc30*/  FADD.FTZ R7, R106.reuse, R7 ;  /* 0x000000076a077221 */ /* 0x041fe20000010000 */
[----:B------:R-:W-:Y:S02]  /*bc40*/  F2FP.F16.F32.PACK_AB R151, R106, R151 ;  /* 0x000000976a97723e */ /* 0x000fe400000000ff */
[----:B------:R-:W-:Y:S01]  /*bc50*/  FADD.FTZ R11, R99, R110 ;  /* 0x0000006e630b7221 */ /* 0x000fe20000010000 */
[----:B------:R-:W-:Y:S02]  /*bc60*/  FADD.FTZ R7, R124, R7 ;  /* 0x000000077c077221 */ /* 0x000fe40000010000 */
[----:B------:R-:W0:Y:S01]  /*bc70*/  MUFU.EX2 R103, R103 ;  /* 0x0000006700677308 */ /* 0x000e220000000800 */
[----:B------:R-:W-:Y:S01]  /*bc80*/  FADD.FTZ R6, R92, R11 ;  /* 0x0000000b5c067221 */ /* 0x000fe20000010000 */
[----:B------:R-:W-:Y:S01]  /*bc90*/  FADD.FTZ R7, R145, R7 ;  /* 0x0000000791077221 */ /* 0x000fe20000010000 */
[----:B---3--:R-:W-:-:S02]  /*bca0*/  F2FP.F16.F32.PACK_AB R156, R90, R89 ;  /* 0x000000595a9c723e */ /* 0x008fc400000000ff */
[----:B------:R-:W-:Y:S01]  /*bcb0*/  FADD.FTZ R11, R101, R6 ;  /* 0x00000006650b7221 */ /* 0x000fe20000010000 */
[----:B--2---:R-:W-:Y:S01]  /*bcc0*/  FADD.FTZ R7, R118, R7 ;  /* 0x0000000776077221 */ /* 0x004fe20000010000 */
[----:B------:R-:W-:Y:S01]  /*bcd0*/  F2FP.F16.F32.PACK_AB R145, R145, R124 ;  /* 0x0000007c9191723e */ /* 0x000fe200000000ff */
[----:B------:R-:W2:Y:S01]  /*bce0*/  MUFU.EX2 R122, R122 ;  /* 0x0000007a007a7308 */ /* 0x000ea20000000800 */
[----:B------:R-:W-:Y:S01]  /*bcf0*/  FADD.FTZ R6, R108, R11 ;  /* 0x0000000b6c067221 */ /* 0x000fe20000010000 */
[C---:B----4-:R-:W-:Y:S01]  /*bd00*/  FADD.FTZ R7, R147.reuse, R7 ;  /* 0x0000000793077221 */ /* 0x050fe20000010000 */
[----:B------:R-:W-:-:S05]  /*bd10*/  F2FP.F16.F32.PACK_AB R147, R147, R118 ;  /* 0x000000769393723e */ /* 0x000fca00000000ff */
[----:B------:R-:W3:Y:S01]  /*bd20*/  MUFU.EX2 R112, R112 ;  /* 0x0000007000707308 */ /* 0x000ee20000000800 */
[----:B0-----:R-:W-:-:S07]  /*bd30*/  FADD.FTZ R11, R103, R6 ;  /* 0x00000006670b7221 */ /* 0x001fce0000010000 */
[----:B------:R0:W4:Y:S01]  /*bd40*/  MUFU.EX2 R141, R158 ;  /* 0x0000009e008d7308 */ /* 0x0001220000000800 */
[----:B--2---:R-:W-:-:S07]  /*bd50*/  FADD.FTZ R7, R122, R7 ;  /* 0x000000077a077221 */ /* 0x004fce0000010000 */
[----:B------:R-:W2:Y:S01]  /*bd60*/  MUFU.EX2 R105, R105 ;  /* 0x0000006900697308 */ /* 0x000ea20000000800 */
[----:B---3--:R-:W-:Y:S01]  /*bd70*/  FADD.FTZ R6, R112, R11 ;  /* 0x0000000b70067221 */ /* 0x008fe20000010000 */
[----:B0-----:R-:W-:Y:S02]  /*bd80*/  F2FP.F16.F32.PACK_AB R158, R180, R91 ;  /* 0x0000005bb49e723e */ /* 0x001fe400000000ff */
[----:B------:R-:W-:-:S04]  /*bd90*/  F2FP.F16.F32.PACK_AB R142, R112, R103 ;  /* 0x00000067708e723e */ /* 0x000fc800000000ff */
[----:B------:R-:W0:Y:S01]  /*bda0*/  MUFU.EX2 R126, R126 ;  /* 0x0000007e007e7308 */ /* 0x000e220000000800 */
[C---:B----4-:R-:W-:Y:S01]  /*bdb0*/  FADD.FTZ R7, R141.reuse, R7 ;  /* 0x000000078d077221 */ /* 0x050fe20000010000 */
[----:B------:R-:W-:-:S06]  /*bdc0*/  F2FP.F16.F32.PACK_AB R141, R141, R122 ;  /* 0x0000007a8d8d723e */ /* 0x000fcc00000000ff */
[----:B------:R-:W3:Y:S01]  /*bdd0*/  MUFU.EX2 R143, R176 ;  /* 0x000000b0008f7308 */ /* 0x000ee20000000800 */
[----:B--2---:R-:W-:-:S07]  /*bde0*/  FADD.FTZ R11, R105, R6 ;  /* 0x00000006690b7221 */ /* 0x004fce0000010000 */
[----:B------:R-:W2:Y:S01]  /*bdf0*/  MUFU.EX2 R137, R130 ;  /* 0x0000008200897308 */ /* 0x000ea20000000800 */
[----:B0-----:R-:W-:-:S07]  /*be00*/  FADD.FTZ R6, R126, R7 ;  /* 0x000000077e067221 */ /* 0x001fce0000010000 */
[----:B------:R-:W0:Y:S01]  /*be10*/  MUFU.EX2 R116, R116 ;  /* 0x0000007400747308 */ /* 0x000e220000000800 */
[C---:B---3--:R-:W-:Y:S01]  /*be20*/  FADD.FTZ R6, R143.reuse, R6 ;  /* 0x000000068f067221 */ /* 0x048fe20000010000 */
[----:B------:R-:W-:-:S06]  /*be30*/  F2FP.F16.F32.PACK_AB R143, R143, R126 ;  /* 0x0000007e8f8f723e */ /* 0x000fcc00000000ff */
[----:B------:R-:W3:Y:S01]  /*be40*/  MUFU.EX2 R178, R178 ;  /* 0x000000b200b27308 */ /* 0x000ee20000000800 */
[----:B--2---:R-:W-:-:S07]  /*be50*/  FADD.FTZ R6, R137, R6 ;  /* 0x0000000689067221 */ /* 0x004fce0000010000 */
[----:B------:R-:W2:Y:S01]  /*be60*/  MUFU.EX2 R138, R138 ;  /* 0x0000008a008a7308 */ /* 0x000ea20000000800 */
[C---:B0-----:R-:W-:Y:S01]  /*be70*/  FADD.FTZ R11, R116.reuse, R11 ;  /* 0x0000000b740b7221 */ /* 0x041fe20000010000 */
[----:B------:R-:W-:-:S06]  /*be80*/  F2FP.F16.F32.PACK_AB R136, R116, R105 ;  /* 0x000000697488723e */ /* 0x000fcc00000000ff */
[----:B------:R-:W0:Y:S01]  /*be90*/  MUFU.EX2 R139, R134 ;  /* 0x00000086008b7308 */ /* 0x000e220000000800 */
[C---:B---3--:R-:W-:Y:S01]  /*bea0*/  FADD.FTZ R6, R178.reuse, R6 ;  /* 0x00000006b2067221 */ /* 0x048fe20000010000 */
[----:B------:R-:W-:-:S06]  /*beb0*/  F2FP.F16.F32.PACK_AB R137, R178, R137 ;  /* 0x00000089b289723e */ /* 0x000fcc00000000ff */
[----:B------:R-:W3:Y:S01]  /*bec0*/  MUFU.EX2 R107, R107 ;  /* 0x0000006b006b7308 */ /* 0x000ee20000000800 */
[----:B--2---:R-:W-:Y:S01]  /*bed0*/  FADD.FTZ R20, R138, R11 ;  /* 0x0000000b8a147221 */ /* 0x004fe20000010000 */
[----:B------:R-:W-:-:S06]  /*bee0*/  IMAD.MOV.U32 R11, RZ, RZ, R8 ;  /* 0x000000ffff0b7224 */ /* 0x000fcc00078e0008 */
[----:B------:R-:W2:Y:S01]  /*bef0*/  MUFU.EX2 R104, R104 ;  /* 0x0000006800687308 */ /* 0x000ea20000000800 */
[----:B0-----:R-:W-:Y:S01]  /*bf00*/  FADD.FTZ R6, R139, R6 ;  /* 0x000000068b067221 */ /* 0x001fe20000010000 */
[C---:B---3--:R-:W-:Y:S01]  /*bf10*/  FADD.FTZ R7, R107.reuse, R20 ;  /* 0x000000146b077221 */ /* 0x048fe20000010000 */
[----:B------:R-:W-:Y:S02]  /*bf20*/  F2FP.F16.F32.PACK_AB R138, R107, R138 ;  /* 0x0000008a6b8a723e */ /* 0x000fe400000000ff */
[C---:B--2---:R-:W-:Y:S01]  /*bf30*/  FADD.FTZ R6, R104.reuse, R6 ;  /* 0x0000000668067221 */ /* 0x044fe20000010000 */
[----:B------:R-:W-:Y:S01]  /*bf40*/  F2FP.F16.F32.PACK_AB R139, R104, R139 ;  /* 0x0000008b688b723e */ /* 0x000fe200000000ff */
[----:B-1----:R-:W-:Y:S06]  /*bf50*/  @P1 BRA `(.L_x_1160) ;  /* 0xffffffd000a41947 */ /* 0x002fec000383ffff */
.L_x_1143:
        /* <DEDUP_REMOVED lines=67> */
.L_x_1161:
[----:B------:R-:W-:Y:S01]  /*c390*/  ULEA UR5, UR36, UR37, 0x3 ;  /* 0x0000002524057291 */ /* 0x000fe2000f8e183f */
[----:B------:R-:W-:-:S05]  /*c3a0*/  IMAD.U32 R0, RZ, RZ, UR38 ;  /* 0x00000026ff007e24 */ /* 0x000fca000f8e00ff */
[----:B------:R-:W-:-:S04]  /*c3b0*/  SHF.L.U32 R0, R0, 0x1f, RZ ;  /* 0x0000001f00007819 */ /* 0x000fc800000006ff */
[----:B------:R0:W1:Y:S01]  /*c3c0*/  SYNCS.PHASECHK.TRANS64.TRYWAIT P1, [UR5+0x2a850], R0 ;  /* 0x02a85000ff0075a7 */ /* 0x0000620008020145 */
[----:B------:R-:W-:Y:S05]  /*c3d0*/  @!P0 BRA `(.L_x_1162) ;  /* 0x0000000000048947 */ /* 0x000fea0003800000 */
[----:B------:R-:W-:Y:S01]  /*c3e0*/  BPT.TRAP 0x1 ;  /* 0x000000040000795c */ /* 0x000fe20000300000 */
.L_x_1162:
[----:B-1----:R-:W-:Y:S05]  /*c3f0*/  @P1 BRA `(.L_x_1163) ;  /* 0x0000000000081947 */ /* 0x002fea0003800000 */
[----:B------:R-:W1:Y:S02]  /*c400*/  SYNCS.PHASECHK.TRANS64.TRYWAIT P0, [UR5+0x2a850], R0 ;  /* 0x02a85000ff0075a7 */ /* 0x000e640008000145 */
[----:B-1----:R-:W-:Y:S05]  /*c410*/  @!P0 BRA `(.L_x_1164) ;  /* 0x0000007400e88947 */ /* 0x002fea0003800000 */
.L_x_1163:
[----:B------:R-:W-:Y:S01]  /*c420*/  UIADD3 UR37, UR37, 0x400, URZ ;  /* 0x0000040025257890 */ /* 0x000fe2000fffe03f */
[----:B------:R-:W-:Y:S01]  /*c430*/  WARPGROUP.ARRIVE ;  /* 0x00000000000079c5 */ /* 0x000fe20000000000 */
[----:B------:R-:W-:Y:S01]  /*c440*/  UMOV UR7, 0x40000040 ;  /* 0x4000004000077882 */ /* 0x000fe20000000000 */
[----:B-1----:R-:W1:Y:S01]  /*c450*/  SHFL.BFLY PT, R5, R6, 0x2, 0x1f ;  /* 0x0c401f0006057f89 */ /* 0x002e6200000e0000 */
[----:B------:R-:W-:Y:S01]  /*c460*/  USHF.R.U32.HI UR37, URZ, 0x4, UR37 ;  /* 0x000000043f257899 */ /* 0x000fe20008011625 */
[----:B------:R-:W-:Y:S02]  /*c470*/  IMAD.MOV.U32 R4, RZ, RZ, RZ ;  /* 0x000000ffff047224 */ /* 0x000fe400078e00ff */
[----:B0-----:R-:W0:Y:S01]  /*c480*/  SHFL.BFLY PT, R0, R7, 0x2, 0x1f ;  /* 0x0c401f0007007f89 */ /* 0x001e2200000e0000 */
[----:B------:R-:W-:Y:S01]  /*c490*/  ULOP3.LUT UR37, UR37, 0x3fff, URZ, 0xc0, !UPT ;  /* 0x00003fff25257892 */ /* 0x000fe2000f8ec03f */
[----:B------:R-:W-:Y:S01]  /*c4a0*/  IMAD.MOV.U32 R10, RZ, RZ, RZ ;  /* 0x000000ffff0a7224 */ /* 0x000fe200078e00ff */
[----:B------:R-:W2:Y:S02]  /*c4b0*/  S2R R13, SR_TID.X ;  /* 0x00000000000d7919 */ /* 0x000ea40000002100 */
[----:B------:R-:W-:Y:S01]  /*c4c0*/  ULOP3.LUT UR4, UR37, 0x3000000, URZ, 0xfc, !UPT ;  /* 0x0300000025047892 */ /* 0x000fe2000f8efc3f */
[----:B------:R-:W-:-:S02]  /*c4d0*/  IMAD.MOV.U32 R88, RZ, RZ, -0x800000 ;  /* 0xff800000ff587424 */ /* 0x000fc400078e00ff */
[----:B------:R-:W-:Y:S01]  /*c4e0*/  IMAD.MOV.U32 R89, RZ, RZ, -0x800000 ;  /* 0xff800000ff597424 */ /* 0x000fe200078e00ff */
[----:B------:R-:W-:Y:S01]  /*c4f0*/  UIMAD UR4, UR36, 0x600, UR4 ;  /* 0x00000600240478a4 */ /* 0x000fe2000f8e0204 */
[----:B------:R-:W-:Y:S01]  /*c500*/  VIADD R165, R165, 0x1 ;  /* 0x00000001a5a57836 */ /* 0x000fe20000000000 */
[----:B------:R-:W-:-:S04]  /*c510*/  UIADD3 UR36, UR36, 0x1, URZ ;  /* 0x0000000124247890 */ /* 0x000fc8000fffe03f */
[----:B------:R-:W-:Y:S01]  /*c520*/  UISETP.NE.AND UP0, UPT, UR36, 0x2, UPT ;  /* 0x000000022400788c */ /* 0x000fe2000bf05270 */
[----:B------:R-:W-:Y:S02]  /*c530*/  UMOV UR6, UR4 ;  /* 0x0000000400067c82 */ /* 0x000fe40008000000 */
[----:B------:R-:W-:Y:S01]  /*c540*/  HGMMA.64x128x16.F32 R24, R156, gdesc[UR4].tnspB, R24, gsb0 ;  /* 0x41e000049c187df0 */ /* 0x000fe20008000818 */
[----:B------:R-:W-:Y:S01]  /*c550*/  UIADD3 UR6, UR4, 0x80, URZ ;  /* 0x0000008004067890 */ /* 0x000fe2000fffe03f */
[----:B-1----:R-:W-:Y:S01]  /*c560*/  FADD.FTZ R2, R5, R6 ;  /* 0x0000000605027221 */ /* 0x002fe20000010000 */
[----:B------:R-:W-:Y:S01]  /*c570*/  UMOV UR7, 0x40000040 ;  /* 0x4000004000077882 */ /* 0x000fe20000000000 */
[----:B------:R-:W-:Y:S01]  /*c580*/  USEL UR36, UR36, URZ, UP0 ;  /* 0x0000003f24247287 */ /* 0x000fe20008000000 */
[----:B0-----:R-:W-:Y:S02]  /*c590*/  FADD.FTZ R0, R0, R7 ;  /* 0x0000000700007221 */ /* 0x001fe40000010000 */
[----:B------:R-:W0:Y:S04]  /*c5a0*/  SHFL.BFLY PT, R11, R2, 0x1, 0x1f ;  /* 0x0c201f00020b7f89 */ /* 0x000e2800000e0000 */
[----:B------:R-:W1:Y:S01]  /*c5b0*/  SHFL.BFLY PT, R5, R0, 0x1, 0x1f ;  /* 0x0c201f0000057f89 */ /* 0x000e6200000e0000 */
[----:B--2---:R-:W-:Y:S01]  /*c5c0*/  LOP3.LUT P2, RZ, R13, 0x7f, RZ, 0xc0, !PT ;  /* 0x0000007f0dff7812 */ /* 0x004fe2000784c0ff */
[----:B0-----:R-:W-:Y:S01]  /*c5d0*/  FADD.FTZ R11, R2, R11 ;  /* 0x0000000b020b7221 */ /* 0x001fe20000010000 */
[----:B------:R-:W-:-:S02]  /*c5e0*/  IMAD.U32 R2, RZ, RZ, UR5 ;  /* 0x00000005ff027e24 */ /* 0x000fc4000f8e00ff */
[----:B-1----:R-:W-:Y:S02]  /*c5f0*/  FADD.FTZ R12, R0, R5 ;  /* 0x00000005000c7221 */ /* 0x002fe40000010000 */
[----:B------:R-:W-:-:S07]  /*c600*/  FSETP.NE.FTZ.AND P1, PT, R11, RZ, PT ;  /* 0x000000ff0b00720b */ /* 0x000fce0003f35000 */
[----:B------:R-:W-:Y:S01]  /*c610*/  @!P2 VIADD R2, R2, 0x2a860 ;  /* 0x0002a8600202a836 */ /* 0x000fe20000000000 */
[----:B------:R-:W-:-:S04]  /*c620*/  FSETP.NE.FTZ.AND P0, PT, R12, RZ, PT ;  /* 0x000000ff0c00720b */ /* 0x000fc80003f15000 */
[----:B------:R-:W-:Y:S01]  /*c630*/  @!P2 PRMT R2, RZ, 0x654, R2 ;  /* 0x00000654ff02a816 */ /* 0x000fe20000000002 */
[----:B------:R-:W0:Y:S01]  /*c640*/  @P1 MUFU.LG2 R7, R11 ;  /* 0x0000000b00071308 */ /* 0x000e220000000c00 */
[----:B------:R-:W-:-:S07]  /*c650*/  @P1 FMUL.FTZ R6, R9, 0.69314718246459960938 ;  /* 0x3f31721809061820 */ /* 0x000fce0000410000 */
[----:B------:R-:W-:Y:S01]  /*c660*/  @P0 FMUL.FTZ R0, R9, 0.69314718246459960938 ;  /* 0x3f31721809000820 */ /* 0x000fe20000410000 */
[----:B------:R-:W1:Y:S08]  /*c670*/  @P0 MUFU.LG2 R5, R12 ;  /* 0x0000000c00050308 */ /* 0x000e700000000c00 */
[----:B------:R-:W2:Y:S01]  /*c680*/  @P0 MUFU.RCP R4, R12 ;  /* 0x0000000c00040308 */ /* 0x000ea20000001000 */
[----:B0-----:R-:W-:-:S04]  /*c690*/  @P1 FMUL.FTZ R7, R7, 0.69314718246459960938 ;  /* 0x3f31721807071820 */ /* 0x001fc80000410000 */
[----:B------:R-:W-:-:S03]  /*c6a0*/  @P1 FFMA.FTZ R88, R6, R8, R7 ;  /* 0x0000000806581223 */ /* 0x000fc60000010007 */
[----:B------:R-:W0:Y:S01]  /*c6b0*/  @P1 MUFU.RCP R10, R11 ;  /* 0x0000000b000a1308 */ /* 0x000e220000001000 */
[----:B-1----:R-:W-:-:S04]  /*c6c0*/  @P0 FMUL.FTZ R5, R5, 0.69314718246459960938 ;  /* 0x3f31721805050820 */ /* 0x002fc80000410000 */
[----:B------:R-:W-:Y:S01]  /*c6d0*/  @P0 FFMA.FTZ R89, R0, R3, R5 ;  /* 0x0000000300590223 */ /* 0x000fe20000010005 */
[----:B------:R-:W-:Y:S01]  /*c6e0*/  PLOP3.LUT P0, PT, PT, PT, PT, 0x8, 0x0 ;  /* 0x000000000000781c */ /* 0x000fe20003f0e170 */
        /* <DEDUP_REMOVED lines=21> */
[----:B------:R-:W-:-:S04]  /*c840*/  USEL UR4, URZ, 0x1, UP0 ;  /* 0x000000013f047887 */ /* 0x000fc80008000000 */
[----:B------:R-:W-:Y:S01]  /*c850*/  ULOP3.LUT UR38, UR38, UR4, URZ, 0x3c, !UPT ;  /* 0x0000000426267292 */ /* 0x000fe2000f8e3c3f */
[----:B------:R-:W-:Y:S02]  /*c860*/  WARPGROUP.DEPBAR.LE gsb0, 0x0 ;  /* 0x00008000000079c5 */ /* 0x000fe40000010000 */
[----:B------:R-:W-:-:S06]  /*c870*/  WARPGROUP.ARRIVE ;  /* 0x00000000000079c5 */ /* 0x000fcc0000000000 */
[----:B------:R-:W-:Y:S03]  /*c880*/  HGMMA.64x128x16.F32 R24, R136, gdesc[UR4].tnspB, R24, gsb0 ;  /* 0x41e0000488187df0 */ /* 0x000fe60008000818 */
[----:B------:R-:W-:Y:S02]  /*c890*/  WARPGROUP.DEPBAR.LE gsb0, 0x0 ;  /* 0x00008000000079c5 */ /* 0x000fe40000010000 */
[----:B------:R1:W-:Y:S01]  /*c8a0*/  @!P2 SYNCS.ARRIVE.TRANS64.RED.A1T0 RZ, [R2+URZ], RZ ;  /* 0x000000ff02ffa9a7 */ /* 0x0003e2000810043f */
[-C--:B--2---:R-:W-:Y:S01]  /*c8b0*/  FMUL.FTZ R6, R28, R4.reuse ;  /* 0x000000041c067220 */ /* 0x084fe20000410000 */
[-C--:B------:R-:W-:Y:S01]  /*c8c0*/  FMUL.FTZ R90, R44, R4.reuse ;  /* 0x000000042c5a7220 */ /* 0x080fe20000410000 */
[----:B------:R-:W-:Y:S01]  /*c8d0*/  FMUL.FTZ R93, R45, R4 ;  /* 0x000000042d5d7220 */ /* 0x000fe20000410000 */
[-C--:B0-----:R-:W-:Y:S01]  /*c8e0*/  FMUL.FTZ R101, R46, R10.reuse ;  /* 0x0000000a2e657220 */ /* 0x081fe20000410000 */
        /* <DEDUP_REMOVED lines=59> */
[----:B-1----:R-:W-:-:S07]  /*cca0*/  FMUL.FTZ R87, R87, R10 ;  /* 0x0000000a57577220 */ /* 0x002fce0000410000 */
.L_x_1094:
[----:B------:R-:W0:Y:S01]  /*ccb0*/  S2R R5, SR_CgaCtaId ;  /* 0x0000000000057919 */ /* 0x000e220000008800 */
[----:B------:R-:W-:Y:S01]  /*ccc0*/  MOV R16, 0x400 ;  /* 0x0000040000107802 */ /* 0x000fe20000000f00 */
[----:B------:R-:W-:Y:S01]  /*ccd0*/  BSSY B0, `(.L_x_1165) ;  /* 0x00001c7000007945 */ /* 0x000fe20003800000 */
[----:B------:R-:W-:Y:S02]  /*cce0*/  BAR.SYNC.DEFER_BLOCKING 0x5, 0x180 ;  /* 0x0146000000007b1d */ /* 0x000fe40000010000 */
[----:B0-----:R-:W-:-:S05]  /*ccf0*/  LEA R16, R5, R16, 0x18 ;  /* 0x0000001005107211 */ /* 0x001fca00078ec0ff */
[----:B------:R0:W1:Y:S01]  /*cd00*/  LDS R0, [R16+0x2a8d0] ;  /* 0x02a8d00010007984 */ /* 0x0000620000000800 */
[----:B------:R-:W-:Y:S06]  /*cd10*/  BAR.ARV 0x4, 0x180 ;  /* 0x0106000000007b1d */ /* 0x000fec0000002000 */
[----:B------:R-:W-:Y:S05]  /*cd20*/  @P0 BRA `(.L_x_1166) ;  /* 0x0000001000b00947 */ /* 0x000fea0003800000 */
[----:B------:R-:W2:Y:S01]  /*cd30*/  S2R R5, SR_SWINHI ;  /* 0x0000000000057919 */ /* 0x000ea20000002f00 */
[----:B------:R-:W3:Y:S01]  /*cd40*/  LDC R22, c[0x0][0xbe8] ;  /* 0x0002fa00ff167b82 */ /* 0x000ee20000000800 */
[----:B------:R-:W-:Y:S01]  /*cd50*/  SHF.R.S32.HI R54, RZ, 0x1f, R163 ;  /* 0x0000001fff367819 */ /* 0x000fe200000114a3 */
[----:B------:R-:W-:Y:S01]  /*cd60*/  ULDC.64 UR4, c[0x0][0xb90] ;  /* 0x0002e40000047ab9 */ /* 0x000fe20000000a00 */
[----:B------:R-:W-:Y:S01]  /*cd70*/  IMAD R9, R164, 0x40, R23 ;  /* 0x00000040a4097824 */ /* 0x000fe200078e0217 */
[----:B------:R-:W-:Y:S01]  /*cd80*/  F2FP.F16.F32.PACK_AB R6, R29, R6 ;  /* 0x000000061d06723e */ /* 0x000fe200000000ff */
[----:B------:R-:W-:Y:S01]  /*cd90*/  IMAD.WIDE.U32 R10, R163, UR4, RZ ;  /* 0x00000004a30a7c25 */ /* 0x000fe2000f8e00ff */
[----:B------:R-:W-:Y:S01]  /*cda0*/  F2FP.F16.F32.PACK_AB R7, R7, R28 ;  /* 0x0000001c0707723e */ /* 0x000fe200000000ff */
[----:B------:R-:W-:Y:S01]  /*cdb0*/  ULDC UR6, c[0x0][0xa88] ;  /* 0x0002a20000067ab9 */ /* 0x000fe20000000800 */
[----:B------:R-:W-:Y:S01]  /*cdc0*/  SHF.R.S32.HI R112, RZ, 0x1f, R161 ;  /* 0x0000001fff707819 */ /* 0x000fe200000114a1 */
[----:B------:R-:W-:Y:S01]  /*cdd0*/  IMAD R2, R54, UR4, RZ ;  /* 0x0000000436027c24 */ /* 0x000fe2000f8e02ff */
[----:B------:R-:W-:Y:S01]  /*cde0*/  F2FP.F16.F32.PACK_AB R44, R45, R44 ;  /* 0x0000002c2d2c723e */ /* 0x000fe200000000ff */
[----:B------:R-:W-:Y:S01]  /*cdf0*/  ULDC.64 UR8, c[0x0][0x208] ;  /* 0x0000820000087ab9 */ /* 0x000fe20000000a00 */
[----:B------:R-:W-:Y:S01]  /*ce00*/  F2FP.F16.F32.PACK_AB R80, R81, R80 ;  /* 0x000000505150723e */ /* 0x000fe200000000ff */
[----:B------:R-:W-:Y:S01]  /*ce10*/  IMAD R13, R163, UR5, R2 ;  /* 0x00000005a30d7c24 */ /* 0x000fe2000f8e0202 */
[----:B------:R-:W-:Y:S01]  /*ce20*/  ULDC.64 UR4, c[0x0][0xb98] ;  /* 0x0002e60000047ab9 */ /* 0x000fe20000000a00 */
[----:B------:R-:W-:-:S02]  /*ce30*/  F2FP.F16.F32.PACK_AB R45, R75, R74 ;  /* 0x0000004a4b2d723e */ /* 0x000fc400000000ff */
[----:B------:R-:W-:Y:S01]  /*ce40*/  IMAD.IADD R11, R11, 0x1, R13 ;  /* 0x000000010b0b7824 */ /* 0x000fe200078e020d */
[----:B------:R-:W-:Y:S02]  /*ce50*/  F2FP.F16.F32.PACK_AB R47, R50, R47 ;  /* 0x0000002f322f723e */ /* 0x000fe400000000ff */
[----:B------:R-:W-:Y:S01]  /*ce60*/  F2FP.F16.F32.PACK_AB R81, R83, R82 ;  /* 0x000000525351723e */ /* 0x000fe200000000ff */
[----:B------:R-:W-:Y:S01]  /*ce70*/  IMAD.WIDE.U32 R10, R161, UR4, R10 ;  /* 0x00000004a10a7c25 */ /* 0x000fe2000f8e000a */
[----:B------:R-:W-:Y:S02]  /*ce80*/  F2FP.F16.F32.PACK_AB R82, R85, R84 ;  /* 0x000000545552723e */ /* 0x000fe400000000ff */
[----:B------:R-:W-:Y:S01]  /*ce90*/  F2FP.F16.F32.PACK_AB R83, R87, R86 ;  /* 0x000000565753723e */ /* 0x000fe200000000ff */
[----:B---3--:R-:W-:Y:S01]  /*cea0*/  IMAD R78, R22, UR6, RZ ;  /* 0x00000006164e7c24 */ /* 0x008fe2000f8e02ff */
[----:B------:R-:W-:Y:S02]  /*ceb0*/  MOV R34, R16 ;  /* 0x0000001000227202 */ /* 0x000fe40000000f00 */
[----:B--2---:R-:W-:-:S03]  /*cec0*/  MOV R35, R5 ;  /* 0x0000000500237202 */ /* 0x004fc60000000f00 */
[----:B------:R-:W-:-:S04]  /*ced0*/  IMAD.WIDE R4, R169, 0x2, R34 ;  /* 0x00000002a9047825 */ /* 0x000fc800078e0222 */
[----:B------:R-:W-:Y:S01]  /*cee0*/  IMAD.WIDE R34, R9, 0x2, R34 ;  /* 0x0000000209227825 */ /* 0x000fe200078e0222 */
[C---:B------:R-:W-:Y:S02]  /*cef0*/  IADD3 R73, P1, R4.reuse, 0x4040, RZ ;  /* 0x0000404004497810 */ /* 0x040fe40007f3e0ff */
[C---:B------:R-:W-:Y:S02]  /*cf00*/  IADD3 R43, P0, R4.reuse, 0x4060, RZ ;  /* 0x00004060042b7810 */ /* 0x040fe40007f1e0ff */
[----:B------:R-:W-:Y:S01]  /*cf10*/  IADD3 R31, P3, R4, 0x4000, RZ ;  /* 0x00004000041f7810 */ /* 0x000fe20007f7e0ff */
[--C-:B------:R-:W-:Y:S01]  /*cf20*/  IMAD.X R41, RZ, RZ, R5.reuse, P1 ;  /* 0x000000ffff297224 */ /* 0x100fe200008e0605 */
[----:B------:R-:W-:Y:S02]  /*cf30*/  ISETP.NE.AND P1, PT, R22, 0x1, PT ;  /* 0x000000011600780c */ /* 0x000fe40003f25270 */
[----:B------:R-:W-:Y:S01]  /*cf40*/  LOP3.LUT R42, R43, 0x380, RZ, 0xc0, !PT ;  /* 0x000003802b2a7812 */ /* 0x000fe200078ec0ff */
[----:B------:R-:W-:Y:S01]  /*cf50*/  IMAD.X R37, RZ, RZ, R5, P3 ;  /* 0x000000ffff257224 */ /* 0x000fe200018e0605 */
[----:B------:R-:W-:-:S02]  /*cf60*/  IADD3 R21, P6, R4, 0x20, RZ ;  /* 0x0000002004157810 */ /* 0x000fc40007fde0ff */
[----:B------:R-:W-:Y:S02]  /*cf70*/  IADD3 R33, P2, R4, 0x4020, RZ ;  /* 0x0000402004217810 */ /* 0x000fe40007f5e0ff */
[----:B------:R-:W-:Y:S01]  /*cf80*/  SHF.R.U64 R42, R42, 0x3, RZ ;  /* 0x000000032a2a7819 */ /* 0x000fe200000012ff */
[--C-:B------:R-:W-:Y:S01]  /*cf90*/  IMAD.X R15, RZ, RZ, R5.reuse, P6 ;  /* 0x000000ffff0f7224 */ /* 0x100fe200030e0605 */
[----:B------:R-:W-:Y:S01]  /*cfa0*/  LOP3.LUT R14, R73, 0x380, RZ, 0xc0, !PT ;  /* 0x00000380490e7812 */ /* 0x000fe200078ec0ff */
[----:B------:R-:W-:Y:S01]  /*cfb0*/  IMAD.X R39, RZ, RZ, R5, P2 ;  /* 0x000000ffff277224 */ /* 0x000fe200010e0605 */
[----:B------:R-:W-:Y:S01]  /*cfc0*/  LOP3.LUT R8, R31, 0x380, RZ, 0xc0, !PT ;  /* 0x000003801f087812 */ /* 0x000fe200078ec0ff */
[----:B------:R-:W2:Y:S01]  /*cfd0*/  @P1 LDC R72, c[0x0][0xbec] ;  /* 0x0002fb00ff481b82 */ /* 0x000ea20000000800 */
[----:B------:R-:W-:Y:S02]  /*cfe0*/  LOP3.LUT R2, R21, 0x380, RZ, 0xc0, !PT ;  /* 0x0000038015027812 */ /* 0x000fe400078ec0ff */
[----:B------:R-:W-:-:S02]  /*cff0*/  LOP3.LUT R12, R33, 0x380, RZ, 0xc0, !PT ;  /* 0x00000380210c7812 */ /* 0x000fc400078ec0ff */
[----:B------:R-:W-:Y:S01]  /*d000*/  LOP3.LUT R42, R42, R43, RZ, 0x3c, !PT ;  /* 0x0000002b2a2a7212 */ /* 0x000fe200078e3cff */
[--C-:B------:R-:W-:Y:S01]  /*d010*/  IMAD.X R43, RZ, RZ, R5.reuse, P0 ;  /* 0x000000ffff2b7224 */ /* 0x100fe200000e0605 */
[----:B------:R-:W-:Y:S01]  /*d020*/  SHF.R.U64 R14, R14, 0x3, RZ ;  /* 0x000000030e0e7819 */ /* 0x000fe200000012ff */
[----:B------:R-:W3:Y:S01]  /*d030*/  @P1 LDC R111, c[0x0][0xbf0] ;  /* 0x0002fc00ff6f1b82 */ /* 0x000ee20000000800 */
[----:B------:R-:W-:Y:S02]  /*d040*/  SHF.R.U64 R8, R8, 0x3, RZ ;  /* 0x0000000308087819 */ /* 0x000fe400000012ff */
[----:B------:R-:W-:Y:S02]  /*d050*/  IADD3 R51, P4, R4, 0x60, RZ ;  /* 0x0000006004337810 */ /* 0x000fe40007f9e0ff */
[----:B------:R-:W-:Y:S02]  /*d060*/  SHF.R.U64 R2, R2, 0x3, RZ ;  /* 0x0000000302027819 */ /* 0x000fe400000012ff */
[----:B------:R-:W-:Y:S01]  /*d070*/  IADD3 R25, P5, R4, 0x40, RZ ;  /* 0x0000004004197810 */ /* 0x000fe20007fbe0ff */
[----:B------:R-:W-:Y:S01]  /*d080*/  IMAD.X R13, RZ, RZ, R5, P4 ;  /* 0x000000ffff0d7224 */ /* 0x000fe200020e0605 */
[----:B------:R-:W-:-:S02]  /*d090*/  SHF.R.U64 R12, R12, 0x3, RZ ;  /* 0x000000030c0c7819 */ /* 0x000fc400000012ff */
[----:B------:R-:W-:Y:S02]  /*d0a0*/  LOP3.LUT R40, R14, R73, RZ, 0x3c, !PT ;  /* 0x000000490e287212 */ /* 0x000fe400078e3cff */
[----:B------:R-:W-:Y:S02]  /*d0b0*/  LOP3.LUT R36, R8, R31, RZ, 0x3c, !PT ;  /* 0x0000001f08247212 */ /* 0x000fe400078e3cff */
[----:B------:R-:W-:Y:S02]  /*d0c0*/  LOP3.LUT R9, R4, 0x380, RZ, 0xc0, !PT ;  /* 0x0000038004097812 */ /* 0x000fe400078ec0ff */
[----:B------:R-:W-:Y:S02]  /*d0d0*/  LOP3.LUT R14, R2, R21, RZ, 0x3c, !PT ;  /* 0x00000015020e7212 */ /* 0x000fe400078e3cff */
[----:B------:R-:W-:Y:S02]  /*d0e0*/  LOP3.LUT R8, R51, 0x380, RZ, 0xc0, !PT ;  /* 0x0000038033087812 */ /* 0x000fe400078ec0ff */
[----:B------:R-:W-:-:S02]  /*d0f0*/  LOP3.LUT R38, R12, R33, RZ, 0x3c, !PT ;  /* 0x000000210c267212 */ /* 0x000fc400078e3cff */
[----:B------:R-:W-:Y:S02]  /*d100*/  LOP3.LUT R2, R25, 0x380, RZ, 0xc0, !PT ;  /* 0x0000038019027812 */ /* 0x000fe400078ec0ff */
[----:B------:R-:W-:Y:S01]  /*d110*/  MOV R79, R42 ;  /* 0x0000002a004f7202 */ /* 0x000fe20000000f00 */
[----:B------:R-:W-:Y:S01]  /*d120*/  IMAD.IADD R43, R19, 0x1, R17 ;  /* 0x00000001132b7824 */ /* 0x000fe200078e0211 */
[----:B------:R-:W-:Y:S02]  /*d130*/  SHF.R.U64 R9, R9, 0x3, RZ ;  /* 0x0000000309097819 */ /* 0x000fe400000012ff */
[----:B------:R-:W-:Y:S02]  /*d140*/  SHF.R.U64 R8, R8, 0x3, RZ ;  /* 0x0000000308087819 */ /* 0x000fe400000012ff */
[----:B------:R-:W-:Y:S02]  /*d150*/  SHF.R.U64 R2, R2, 0x3, RZ ;  /* 0x0000000302027819 */ /* 0x000fe400000012ff */
[----:B------:R-:W-:Y:S01]  /*d160*/  MOV R109, R38 ;  /* 0x00000026006d7202 */ /* 0x000fe20000000f00 */
[----:B--2---:R-:W-:Y:S01]  /*d170*/  @P1 IMAD.HI.U32 R38, R43, R72, RZ ;  /* 0x000000482b261227 */ /* 0x004fe200078e00ff */
[----:B------:R-:W-:-:S02]  /*d180*/  LOP3.LUT R4, R9, R4, RZ, 0x3c, !PT ;  /* 0x0000000409047212 */ /* 0x000fc400078e3cff */
[----:B------:R-:W-:Y:S01]  /*d190*/  LOP3.LUT R12, R8, R51, RZ, 0x3c, !PT ;  /* 0x00000033080c7212 */ /* 0x000fe200078e3cff */
[----:B------:R-:W-:Y:S01]  /*d1a0*/  IMAD.MOV.U32 R39, RZ, RZ, R43 ;  /* 0x000000ffff277224 */ /* 0x000fe200078e002b */
[----:B------:R-:W-:Y:S01]  /*d1b0*/  LOP3.LUT R8, R2, R25, RZ, 0x3c, !PT ;  /* 0x0000001902087212 */ /* 0x000fe200078e3cff */
[----:B------:R-:W-:Y:S01]  /*d1c0*/  IMAD.X R9, RZ, RZ, R5, P5 ;  /* 0x000000ffff097224 */ /* 0x000fe200028e0605 */
[C---:B------:R-:W-:Y:S02]  /*d1d0*/  IADD3 R25, P0, R34.reuse, 0x6000, RZ ;  /* 0x0000600022197810 */ /* 0x040fe40007f1e0ff */
[----:B---3--:R-:W-:Y:S02]  /*d1e0*/  @P1 SHF.R.U32.HI R39, RZ, R111, R38 ;  /* 0x0000006fff271219 */ /* 0x008fe40000011626 */
[----:B------:R-:W-:Y:S02]  /*d1f0*/  IADD3 R33, P6, R34, 0x1000, RZ ;  /* 0x0000100022217810 */ /* 0x000fe40007fde0ff */
[----:B------:R-:W-:-:S02]  /*d200*/  MOV R51, R4 ;  /* 0x0000000400337202 */ /* 0x000fc40000000f00 */
[----:B------:R-:W-:Y:S02]  /*d210*/  F2FP.F16.F32.PACK_AB R4, R98, R3 ;  /* 0x000000036204723e */ /* 0x000fe400000000ff */
[----:B------:R-:W-:Y:S01]  /*d220*/  F2FP.F16.F32.PACK_AB R5, R27, R110 ;  /* 0x0000006e1b05723e */ /* 0x000fe200000000ff */
[----:B------:R-:W-:Y:S01]  /*d230*/  BAR.SYNC.DEFER_BLOCKING 0x1, 0x100 ;  /* 0x0044000000007b1d */ /* 0x000fe20000010000 */
[----:B------:R-:W-:Y:S02]  /*d240*/  LOP3.LUT R24, R25, 0x380, RZ, 0xc0, !PT ;  /* 0x0000038019187812 */ /* 0x000fe400078ec0ff */
[----:B------:R-:W-:Y:S01]  /*d250*/  MOV R110, R36 ;  /* 0x00000024006e7202 */ /* 0x000fe20000000f00 */
[----:B------:R-:W-:Y:S01]  /*d260*/  IMAD.IADD R37, R168, 0x1, R17 ;  /* 0x00000001a8257824 */ /* 0x000fe200078e0211 */
[----:B------:R-:W-:Y:S01]  /*d270*/  MOV R36, R14 ;  /* 0x0000000e00247202 */ /* 0x000fe20000000f00 */
[----:B------:R-:W-:Y:S01]  /*d280*/  IMAD.MOV R15, RZ, RZ, -R39 ;  /* 0x000000ffff0f7224 */ /* 0x000fe200078e0a27 */
[----:B------:R-:W-:-:S02]  /*d290*/  LOP3.LUT R32, R33, 0x380, RZ, 0xc0, !PT ;  /* 0x0000038021207812 */ /* 0x000fc400078ec0ff */
[----:B------:R-:W-:Y:S01]  /*d2a0*/  SHF.R.U64 R24, R24, 0x3, RZ ;  /* 0x0000000318187819 */ /* 0x000fe200000012ff */
[----:B------:R-:W-:Y:S01]  /*d2b0*/  IMAD R15, R22, R15, R43 ;  /* 0x0000000f160f7224 */ /* 0x000fe200078e022b */
[C---:B------:R-:W-:Y:S02]  /*d2c0*/  IADD3 R21, P2, R34.reuse, 0x5000, RZ ;  /* 0x0000500022157810 */ /* 0x040fe40007f5e0ff */
[----:B------:R-:W-:Y:S02]  /*d2d0*/  IADD3 R31, P5, R34, 0x2000, RZ ;  /* 0x00002000221f7810 */ /* 0x000fe40007fbe0ff */
[----:B------:R-:W-:Y:S02]  /*d2e0*/  SHF.R.U64 R32, R32, 0x3, RZ ;  /* 0x0000000320207819 */ /* 0x000fe400000012ff */
[----:B------:R-:W-:Y:S01]  /*d2f0*/  LOP3.LUT R24, R24, R25, RZ, 0x3c, !PT ;  /* 0x0000001918187212 */ /* 0x000fe200078e3cff */
[----:B------:R-:W-:Y:S01]  /*d300*/  IMAD.X R25, RZ, RZ, R35, P0 ;  /* 0x000000ffff197224 */ /* 0x000fe200000e0623 */
[----:B------:R-:W-:-:S02]  /*d310*/  LOP3.LUT R20, R21, 0x380, RZ, 0xc0, !PT ;  /* 0x0000038015147812 */ /* 0x000fc400078ec0ff */
[----:B------:R-:W-:Y:S02]  /*d320*/  LOP3.LUT R30, R31, 0x380, RZ, 0xc0, !PT ;  /* 0x000003801f1e7812 */ /* 0x000fe400078ec0ff */
[----:B------:R-:W-:Y:S01]  /*d330*/  LOP3.LUT R32, R32, R33, RZ, 0x3c, !PT ;  /* 0x0000002120207212 */ /* 0x000fe200078e3cff */
[----:B------:R2:W-:Y:S01]  /*d340*/  STSM.16.M88.4 [R51], R4 ;  /* 0x0000000433007844 */ /* 0x0005e20000000200 */
[----:B------:R-:W-:Y:S02]  /*d350*/  IADD3 R10, P0, R39, R10, RZ ;  /* 0x0000000a270a7210 */ /* 0x000fe40007f1e0ff */
[----:B------:R-:W-:Y:S02]  /*d360*/  MOV R111, R12 ;  /* 0x0000000c006f7202 */ /* 0x000fe40000000f00 */
[----:B------:R-:W-:Y:S02]  /*d370*/  IADD3 R33, P4, R34, 0x3000, RZ ;  /* 0x0000300022217810 */ /* 0x000fe40007f9e0ff */
[----:B------:R-:W-:-:S02]  /*d380*/  SHF.R.S32.HI R12, RZ, 0x1f, R15 ;  /* 0x0000001fff0c7819 */ /* 0x000fc4000001140f */
[----:B------:R-:W-:Y:S01]  /*d390*/  SHF.R.U64 R20, R20, 0x3, RZ ;  /* 0x0000000314147819 */ /* 0x000fe200000012ff */
[----:B------:R-:W-:Y:S01]  /*d3a0*/  IMAD.X R27, RZ, RZ, R35, P4 ;  /* 0x000000ffff1b7224 */ /* 0x000fe200020e0623 */
[----:B------:R-:W-:Y:S02]  /*d3b0*/  SHF.R.U64 R30, R30, 0x3, RZ ;  /* 0x000000031e1e7819 */ /* 0x000fe400000012ff */
[----:B------:R-:W-:Y:S02]  /*d3c0*/  LOP3.LUT R26, R33, 0x380, RZ, 0xc0, !PT ;  /* 0x00000380211a7812 */ /* 0x000fe400078ec0ff */
[----:B------:R-:W-:Y:S01]  /*d3d0*/  MOV R14, R8 ;  /* 0x00000008000e7202 */ /* 0x000fe20000000f00 */
[----:B--2---:R-:W-:Y:S01]  /*d3e0*/  IMAD R4, R112, UR4, RZ ;  /* 0x0000000470047c24 */ /* 0x004fe2000f8e02ff */
[----:B------:R-:W-:Y:S02]  /*d3f0*/  SHF.R.S32.HI R5, RZ, 0x1f, R39 ;  /* 0x0000001fff057819 */ /* 0x000fe40000011427 */
[----:B------:R-:W-:Y:S01]  /*d400*/  LOP3.LUT R20, R20, R21, RZ, 0x3c, !PT ;  /* 0x0000001514147212 */ /* 0x000fe200078e3cff */
[----:B------:R-:W-:Y:S01]  /*d410*/  IMAD R4, R161, UR5, R4 ;  /* 0x00000005a1047c24 */ /* 0x000fe2000f8e0204 */
[----:B------:R-:W-:Y:S01]  /*d420*/  ULDC.64 UR4, c[0x0][0xb88] ;  /* 0x0002e20000047ab9 */ /* 0x000fe20000000a00 */
[----:B------:R-:W-:Y:S01]  /*d430*/  LOP3.LUT R30, R30, R31, RZ, 0x3c, !PT ;  /* 0x0000001f1e1e7212 */ /* 0x000fe200078e3cff */
[----:B------:R-:W-:Y:S01]  /*d440*/  IMAD R8, R12, UR4, RZ ;  /* 0x000000040c087c24 */ /* 0x000fe2000f8e02ff */
[----:B------:R-:W-:-:S02]  /*d450*/  LOP3.LUT R21, R34, 0x380, RZ, 0xc0, !PT ;  /* 0x0000038022157812 */ /* 0x000fc400078ec0ff */
[----:B------:R-:W-:Y:S02]  /*d460*/  IADD3.X R11, R5, R11, R4, P0, !PT ;  /* 0x0000000b050b7210 */ /* 0x000fe400007fe404 */
[----:B------:R-:W-:Y:S02]  /*d470*/  F2FP.F16.F32.PACK_AB R4, R95, R96 ;  /* 0x000000605f04723e */ /* 0x000fe400000000ff */
[----:B------:R-:W-:Y:S01]  /*d480*/  F2FP.F16.F32.PACK_AB R5, R108, R107 ;  /* 0x0000006b6c05723e */ /* 0x000fe200000000ff */
[----:B------:R-:W-:Y:S01]  /*d490*/  IMAD.WIDE.U32 R12, R15, UR4, R10 ;  /* 0x000000040f0c7c25 */ /* 0x000fe2000f8e000a */
[----:B------:R-:W-:Y:S02]  /*d4a0*/  F2FP.F16.F32.PACK_AB R6, R97, R94 ;  /* 0x0000005e6106723e */ /* 0x000fe400000000ff */
[----:B------:R-:W-:Y:S01]  /*d4b0*/  F2FP.F16.F32.PACK_AB R7, R106, R105 ;  /* 0x000000696a07723e */ /* 0x000fe200000000ff */
[----:B------:R-:W-:Y:S01]  /*d4c0*/  IMAD R15, R15, UR5, R8 ;  /* 0x000000050f0f7c24 */ /* 0x000fe2000f8e0208 */
[----:B------:R-:W-:Y:S01]  /*d4d0*/  IADD3 R31, P3, R34, 0x4000, RZ ;  /* 0x00004000221f7810 */ /* 0x000fe20007f7e0ff */
[----:B------:R-:W-:Y:S01]  /*d4e0*/  ULDC.64 UR4, c[0x0][0xb50] ;  /* 0x0002d40000047ab9 */ /* 0x000fe20000000a00 */
[----:B------:R-:W-:Y:S01]  /*d4f0*/  SHF.R.U64 R26, R26, 0x3, RZ ;  /* 0x000000031a1a7819 */ /* 0x000fe200000012ff */
[----:B------:R2:W-:Y:S01]  /*d500*/  STSM.16.M88.4 [R36], R4 ;  /* 0x0000000424007844 */ /* 0x0005e20000000200 */
[----:B------:R-:W-:Y:S01]  /*d510*/  SHF.R.U64 R21, R21, 0x3, RZ ;  /* 0x0000000315157819 */ /* 0x000fe200000012ff */
[--C-:B------:R-:W-:Y:S01]  /*d520*/  IMAD.X R3, RZ, RZ, R35.reuse, P3 ;  /* 0x000000ffff037224 */ /* 0x100fe200018e0623 */
[----:B------:R-:W-:Y:S01]  /*d530*/  LOP3.LUT R26, R26, R33, RZ, 0x3c, !PT ;  /* 0x000000211a1a7212 */ /* 0x000fe200078e3cff */
[----:B------:R-:W-:Y:S01]  /*d540*/  IMAD.X R33, RZ, RZ, R35, P6 ;  /* 0x000000ffff217224 */ /* 0x000fe200030e0623 */
[----:B------:R-:W-:-:S02]  /*d550*/  LOP3.LUT P0, RZ, R166, 0x3, RZ, 0xc0, !PT ;  /* 0x00000003a6ff7812 */ /* 0x000fc4000780c0ff */
[----:B------:R-:W-:Y:S02]  /*d560*/  IADD3 R73, P6, R34, 0x7000, RZ ;  /* 0x0000700022497810 */ /* 0x000fe40007fde0ff */
[----:B------:R-:W-:Y:S02]  /*d570*/  F2FP.F16.F32.PACK_AB R8, R92, R91 ;  /* 0x0000005b5c08723e */ /* 0x000fe400000000ff */
[----:B------:R-:W-:Y:S01]  /*d580*/  F2FP.F16.F32.PACK_AB R9, R103, R102 ;  /* 0x000000666709723e */ /* 0x000fe200000000ff */
[----:B------:R-:W-:Y:S01]  /*d590*/  IMAD.X R29, RZ, RZ, R35, P6 ;  /* 0x000000ffff1d7224 */ /* 0x000fe200030e0623 */
[----:B------:R-:W-:Y:S02]  /*d5a0*/  F2FP.F16.F32.PACK_AB R10, R93, R90 ;  /* 0x0000005a5d0a723e */ /* 0x000fe400000000ff */
[----:B------:R-:W-:Y:S01]  /*d5b0*/  F2FP.F16.F32.PACK_AB R11, R104, R101 ;  /* 0x00000065680b723e */ /* 0x000fe200000000ff */
[----:B--2---:R-:W-:Y:S01]  /*d5c0*/  VIADD R5, R37, 0x8 ;  /* 0x0000000825057836 */ /* 0x004fe20000000000 */
[----:B------:R-:W-:Y:S01]  /*d5d0*/  LEA R36, P3, R12, UR4, 0x2 ;  /* 0x000000040c247c11 */ /* 0x000fe2000f8610ff */
[----:B------:R-:W-:Y:S01]  /*d5e0*/  IMAD.IADD R7, R13, 0x1, R15 ;  /* 0x000000010d077824 */ /* 0x000fe200078e020f */
[----:B------:R-:W-:Y:S01]  /*d5f0*/  LOP3.LUT R34, R21, R34, RZ, 0x3c, !PT ;  /* 0x0000002215227212 */ /* 0x000fe200078e3cff */
[----:B------:R-:W-:Y:S01]  /*d600*/  IMAD.X R21, RZ, RZ, R35, P2 ;  /* 0x000000ffff157224 */ /* 0x000fe200010e0623 */
[-C--:B------:R-:W-:Y:S01]  /*d610*/  ISETP.GE.OR P2, PT, R37, R78.reuse, P0 ;  /* 0x0000004e2500720c */ /* 0x080fe20000746670 */
[----:B------:R2:W-:Y:S01]  /*d620*/  STSM.16.M88.4 [R14], R8 ;  /* 0x000000080e007844 */ /* 0x0005e20000000200 */
[----:B------:R-:W-:-:S02]  /*d630*/  ISETP.GE.OR P0, PT, R5, R78, P0 ;  /* 0x0000004e0500720c */ /* 0x000fc40000706670 */
[----:B------:R-:W-:Y:S01]  /*d640*/  LEA.HI.X R37, R12, UR5, R7, 0x2, P3 ;  /* 0x000000050c257c11 */ /* 0x000fe200098f1407 */
[----:B------:R-:W-:Y:S01]  /*d650*/  SHFL.IDX PT, R72, R36, 0x1, 0x1c1f ;  /* 0x003c1f0024487f89 */ /* 0x000fe200000e0000 */
[----:B------:R-:W-:Y:S01]  /*d660*/  F2FP.F16.F32.PACK_AB R4, R49, R48 ;  /* 0x000000303104723e */ /* 0x000fe200000000ff */
[----:B------:R-:W-:Y:S01]  /*d670*/  ULDC.64 UR4, c[0x0][0xae8] ;  /* 0x0002ba0000047ab9 */ /* 0x000fe20000000a00 */
[----:B------:R-:W-:Y:S02]  /*d680*/  F2FP.F16.F32.PACK_AB R5, R100, R99 ;  /* 0x000000636405723e */ /* 0x000fe400000000ff */
[----:B------:R-:W-:Y:S02]  /*d690*/  F2FP.F16.F32.PACK_AB R6, R53, R52 ;  /* 0x000000343506723e */ /* 0x000fe400000000ff */
[----:B------:R-:W-:Y:S01]  /*d6a0*/  F2FP.F16.F32.PACK_AB R7, R55, R46 ;  /* 0x0000002e3707723e */ /* 0x000fe200000000ff */
[----:B------:R-:W-:Y:S01]  /*d6b0*/  SHFL.IDX PT, R52, R36, RZ, 0x1c1f ;  /* 0x001c1fff24347589 */ /* 0x000fe200000e0000 */
[----:B------:R-:W-:-:S02]  /*d6c0*/  F2FP.F16.F32.PACK_AB R12, R57, R56 ;  /* 0x00000038390c723e */ /* 0x000fc400000000ff */
[----:B------:R-:W-:Y:S01]  /*d6d0*/  F2FP.F16.F32.PACK_AB R13, R59, R58 ;  /* 0x0000003a3b0d723e */ /* 0x000fe200000000ff */
[----:B------:R-:W-:Y:S01]  /*d6e0*/  STSM.16.M88.4 [R111], R4 ;  /* 0x000000046f007844 */ /* 0x000fe20000000200 */
[----:B--2---:R-:W-:Y:S02]  /*d6f0*/  F2FP.F16.F32.PACK_AB R14, R61, R60 ;  /* 0x0000003c3d0e723e */ /* 0x004fe400000000ff */
[----:B------:R-:W-:Y:S01]  /*d700*/  F2FP.F16.F32.PACK_AB R15, R63, R62 ;  /* 0x0000003e3f0f723e */ /* 0x000fe200000000ff */
[----:B------:R-:W2:Y:S01]  /*d710*/  SHFL.IDX PT, R53, R37, RZ, 0x1c1f ;  /* 0x001c1fff25357589 */ /* 0x000ea200000e0000 */
[----:B------:R-:W-:Y:S02]  /*d720*/  LOP3.LUT R28, R73, 0x380, RZ, 0xc0, !PT ;  /* 0x00000380491c7812 */ /* 0x000fe400078ec0ff */
[----:B------:R-:W-:Y:S01]  /*d730*/  F2FP.F16.F32.PACK_AB R8, R65, R64 ;  /* 0x000000404108723e */ /* 0x000fe200000000ff */
[----:B------:R-:W-:Y:S01]  /*d740*/  STSM.16.M88.4 [R110], R12 ;  /* 0x0000000c6e007844 */ /* 0x000fe20000000200 */
[----:B------:R-:W-:-:S02]  /*d750*/  F2FP.F16.F32.PACK_AB R9, R67, R66 ;  /* 0x000000424309723e */ /* 0x000fc400000000ff */
[----:B------:R-:W-:Y:S02]  /*d760*/  F2FP.F16.F32.PACK_AB R10, R69, R68 ;  /* 0x00000044450a723e */ /* 0x000fe400000000ff */
[----:B------:R-:W-:Y:S02]  /*d770*/  F2FP.F16.F32.PACK_AB R11, R71, R70 ;  /* 0x00000046470b723e */ /* 0x000fe400000000ff */
[----:B------:R-:W-:Y:S02]  /*d780*/  MOV R98, R40 ;  /* 0x0000002800627202 */ /* 0x000fe40000000f00 */
[----:B------:R-:W-:Y:S01]  /*d790*/  F2FP.F16.F32.PACK_AB R46, R77, R76 ;  /* 0x0000004c4d2e723e */ /* 0x000fe200000000ff */
[----:B------:R-:W-:Y:S01]  /*d7a0*/  STSM.16.M88.4 [R109], R8 ;  /* 0x000000086d007844 */ /* 0x000fe20000000200 */
[----:B------:R-:W-:Y:S02]  /*d7b0*/  SHF.R.U64 R28, R28, 0x3, RZ ;  /* 0x000000031c1c7819 */ /* 0x000fe400000012ff */
[----:B------:R-:W-:Y:S01]  /*d7c0*/  LOP3.LUT R2, R31, 0x380, RZ, 0xc0, !PT ;  /* 0x000003801f027812 */ /* 0x000fe200078ec0ff */
[----:B------:R3:W-:Y:S01]  /*d7d0*/  STSM.16.M88.4 [R98], R44 ;  /* 0x0000002c62007844 */ /* 0x0007e20000000200 */
[----:B------:R-:W-:-:S02]  /*d7e0*/  LOP3.LUT R28, R28, R73, RZ, 0x3c, !PT ;  /* 0x000000491c1c7212 */ /* 0x000fc400078e3cff */
[----:B------:R-:W-:Y:S01]  /*d7f0*/  SHF.R.U64 R2, R2, 0x3, RZ ;  /* 0x0000000302027819 */ /* 0x000fe200000012ff */
[----:B------:R-:W-:Y:S03]  /*d800*/  STSM.16.M88.4 [R79], R80 ;  /* 0x000000504f007844 */ /* 0x000fe60000000200 */
[----:B------:R-:W-:Y:S01]  /*d810*/  LOP3.LUT R2, R2, R31, RZ, 0x3c, !PT ;  /* 0x0000001f02027212 */ /* 0x000fe200078e3cff */
[----:B------:R-:W-:Y:S01]  /*d820*/  BAR.SYNC.DEFER_BLOCKING 0x1, 0x100 ;  /* 0x0044000000007b1d */ /* 0x000fe20000010000 */
[----:B------:R-:W-:-:S05]  /*d830*/  IMAD.X R31, RZ, RZ, R35, P5 ;  /* 0x000000ffff1f7224 */ /* 0x000fca00028e0623 */
[----:B------:R-:W4:Y:S02]  /*d840*/  SHFL.IDX PT, R73, R37, 0x1, 0x1c1f ;  /* 0x003c1f0025497f89 */ /* 0x000f2400000e0000 */
[----:B---3--:R-:W3:Y:S08]  /*d850*/  @P1 LDC R45, c[0x0][0xbec] ;  /* 0x0002fb00ff2d1b82 */ /* 0x008ef00000000800 */
[----:B------:R-:W0:Y:S01]  /*d860*/  @P1 LDC R47, c[0x0][0xbf0] ;  /* 0x0002fc00ff2f1b82 */ /* 0x000e220000000800 */
[----:B--2---:R2:W-:Y:S01]  /*d870*/  @!P2 ST.E desc[UR8][R52.64], R89 ;  /* 0x000000593400a985 */ /* 0x0045e2000c101908 */
[----:B------:R-:W-:-:S03]  /*d880*/  IMAD R54, R54, UR4, RZ ;  /* 0x0000000436367c24 */ /* 0x000fc6000f8e02ff */
[----:B----4-:R2:W-:Y:S04]  /*d890*/  @!P0 ST.E desc[UR8][R72.64], R88 ;  /* 0x0000005848008985 */ /* 0x0105e8000c101908 */
[----:B------:R4:W5:Y:S04]  /*d8a0*/  LD.E.128 R40, desc[UR8][R32.64] ;  /* 0x0000000820287980 */ /* 0x000968000c101d00 */
[----:B------:R3:W5:Y:S04]  /*d8b0*/  LD.E.128 R56, desc[UR8][R20.64] ;  /* 0x0000000814387980 */ /* 0x000768000c101d00 */
[----:B------:R1:W5:Y:S01]  /*d8c0*/  LD.E.128 R36, desc[UR8][R30.64] ;  /* 0x000000081e247980 */ /* 0x000362000c101d00 */
[----:B----4-:R-:W-:-:S03]  /*d8d0*/  IMAD R32, R162, 0x20, R164 ;  /* 0x00000020a2207824 */ /* 0x010fc600078e02a4 */
[----:B------:R4:W5:Y:S01]  /*d8e0*/  LD.E.128 R4, desc[UR8][R26.64] ;  /* 0x000000081a047980 */ /* 0x000962000c101d00 */
[----:B------:R-:W-:-:S03]  /*d8f0*/  IMAD.IADD R32, R17, 0x1, R32 ;  /* 0x0000000111207824 */ /* 0x000fc600078e0220 */
[----:B------:R2:W5:Y:S01]  /*d900*/  LD.E.128 R60, desc[UR8][R2.64] ;  /* 0x00000008023c7980 */ /* 0x000562000c101d00 */
[----:B---3--:R-:W-:-:S03]  /*d910*/  @P1 IMAD.HI.U32 R20, R32, R45, RZ ;  /* 0x0000002d20141227 */ /* 0x008fc600078e00ff */
[----:B------:R3:W5:Y:S01]  /*d920*/  LD.E.128 R12, desc[UR8][R24.64] ;  /* 0x00000008180c7980 */ /* 0x000762000c101d00 */
[C---:B-1----:R-:W-:Y:S02]  /*d930*/  IMAD R31, R163.reuse, UR5, R54 ;  /* 0x00000005a31f7c24 */ /* 0x042fe4000f8e0236 */
[----:B----4-:R-:W-:Y:S01]  /*d940*/  IMAD.WIDE.U32 R26, R163, UR4, RZ ;  /* 0x00000004a31a7c25 */ /* 0x010fe2000f8e00ff */
[----:B------:R-:W-:Y:S01]  /*d950*/  ULDC.64 UR4, c[0x0][0xaf0] ;  /* 0x0002bc0000047ab9 */ /* 0x000fe20000000a00 */
[----:B------:R-:W5:Y:S02]  /*d960*/  LD.E.128 R48, desc[UR8][R34.64] ;  /* 0x0000000822307980 */ /* 0x000f64000c101d00 */
[----:B------:R-:W-:Y:S01]  /*d970*/  IMAD.MOV.U32 R21, RZ, RZ, R32 ;  /* 0x000000ffff157224 */ /* 0x000fe200078e0020 */
[----:B0-----:R-:W-:Y:S01]  /*d980*/  @P1 SHF.R.U32.HI R21, RZ, R47, R20 ;  /* 0x0000002fff151219 */ /* 0x001fe20000011614 */
[----:B--2---:R-:W-:Y:S01]  /*d990*/  IMAD.IADD R3, R27, 0x1, R31 ;  /* 0x000000011b037824 */ /* 0x004fe200078e021f */
[----:B------:R0:W5:Y:S01]  /*d9a0*/  LD.E.128 R8, desc[UR8][R28.64] ;  /* 0x000000081c087980 */ /* 0x000162000c101d00 */
[----:B---3--:R-:W-:-:S02]  /*d9b0*/  IMAD R24, R112, UR4, RZ ;  /* 0x0000000470187c24 */ /* 0x008fc4000f8e02ff */
[----:B------:R-:W-:Y:S01]  /*d9c0*/  IMAD.MOV.U32 R2, RZ, RZ, R26 ;  /* 0x000000ffff027224 */ /* 0x000fe200078e001a */
[----:B------:R-:W-:Y:S01]  /*d9d0*/  SHF.R.S32.HI R20, RZ, 0x1f, R21 ;  /* 0x0000001fff147819 */ /* 0x000fe20000011415 */
[C---:B------:R-:W-:Y:S01]  /*d9e0*/  IMAD R25, R161.reuse, UR5, R24 ;  /* 0x00000005a1197c24 */ /* 0x040fe2000f8e0218 */
[----:B------:R-:W-:Y:S01]  /*d9f0*/  @!PT LDS RZ, [RZ] ;  /* 0x00000000fffff984 */ /* 0x000fe20000000800 */
[----:B------:R-:W-:Y:S01]  /*da00*/  @!PT LDS RZ, [RZ] ;  /* 0x00000000fffff984 */ /* 0x000fe20000000800 */
[----:B------:R-:W-:Y:S01]  /*da10*/  @!PT LDS RZ, [RZ] ;  /* 0x00000000fffff984 */ /* 0x000fe20000000800 */
[----:B------:R-:W-:Y:S01]  /*da20*/  @!PT LDS RZ, [RZ] ;  /* 0x00000000fffff984 */ /* 0x000fe20000000800 */
[----:B------:R1:W-:Y:S06]  /*da30*/  MEMBAR.ALL.CTA ;  /* 0x0000000000007992 */ /* 0x0003ec0000008000 */
[----:B-1----:R-:W1:Y:S01]  /*da40*/  FENCE.VIEW.ASYNC.S ;  /* 0x00000000000073c6 */ /* 0x002e620000000000 */
[----:B------:R-:W-:Y:S01]  /*da50*/  IMAD.WIDE.U32 R2, R161, UR4, R2 ;  /* 0x00000004a1027c25 */ /* 0x000fe2000f8e0002 */
[----:B------:R-:W-:-:S03]  /*da60*/  ULDC.64 UR4, c[0x0][0xae0] ;  /* 0x0002b80000047ab9 */ /* 0x000fc60000000a00 */
[----:B------:R-:W-:Y:S02]  /*da70*/  IMAD.MOV R27, RZ, RZ, -R21 ;  /* 0x000000ffff1b7224 */ /* 0x000fe400078e0a15 */
[----:B------:R-:W-:Y:S02]  /*da80*/  IMAD.IADD R3, R3, 0x1, R25 ;  /* 0x0000000103037824 */ /* 0x000fe400078e0219 */
[----:B------:R-:W-:Y:S02]  /*da90*/  IMAD R20, R20, UR4, RZ ;  /* 0x0000000414147c24 */ /* 0x000fe4000f8e02ff */
[----:B------:R-:W-:Y:S02]  /*daa0*/  IMAD R25, R22, R27, R32 ;  /* 0x0000001b16197224 */ /* 0x000fe400078e0220 */
[C---:B------:R-:W-:Y:S02]  /*dab0*/  IMAD R27, R21.reuse, UR5, R20 ;  /* 0x00000005151b7c24 */ /* 0x040fe4000f8e0214 */
[----:B------:R-:W-:Y:S01]  /*dac0*/  IMAD.WIDE.U32 R2, R21, UR4, R2 ;  /* 0x0000000415027c25 */ /* 0x000fe2000f8e0002 */
[----:B------:R-:W-:Y:S01]  /*dad0*/  SHF.R.S32.HI R20, RZ, 0x1f, R25 ;  /* 0x0000001fff147819 */ /* 0x000fe20000011419 */
[----:B------:R-:W-:-:S02]  /*dae0*/  ULDC.64 UR4, c[0x0][0xad8] ;  /* 0x0002b60000047ab9 */ /* 0x000fc40000000a00 */
[----:B------:R-:W-:Y:S02]  /*daf0*/  IMAD.IADD R3, R3, 0x1, R27 ;  /* 0x0000000103037824 */ /* 0x000fe400078e021b */
[----:B------:R-:W-:Y:S02]  /*db00*/  IMAD R20, R20, UR4, RZ ;  /* 0x0000000414147c24 */ /* 0x000fe4000f8e02ff */
[----:B0-----:R-:W-:Y:S02]  /*db10*/  IMAD.IADD R29, R164, 0x1, R17 ;  /* 0x00000001a41d7824 */ /* 0x001fe400078e0211 */
[C---:B------:R-:W-:Y:S02]  /*db20*/  IMAD R21, R25.reuse, UR5, R20 ;  /* 0x0000000519157c24 */ /* 0x040fe4000f8e0214 */
[----:B------:R-:W-:Y:S01]  /*db30*/  IMAD.WIDE.U32 R2, R25, UR4, R2 ;  /* 0x0000000419027c25 */ /* 0x000fe2000f8e0002 */
[----:B------:R-:W-:Y:S01]  /*db40*/  ISETP.GE.AND P2, PT, R29, R78, PT ;  /* 0x0000004e1d00720c */ /* 0x000fe20003f46270 */
[----:B------:R-:W-:-:S02]  /*db50*/  ULDC.64 UR4, c[0x0][0xa80] ;  /* 0x0002a00000047ab9 */ /* 0x000fc40000000a00 */
[----:B------:R-:W-:Y:S02]  /*db60*/  VIADD R17, R29, 0x20 ;  /* 0x000000201d117836 */ /* 0x000fe40000000000 */
[----:B------:R-:W-:Y:S01]  /*db70*/  VIADD R16, R16, 0x2a820 ;  /* 0x0002a82010107836 */ /* 0x000fe20000000000 */
[C---:B------:R-:W-:Y:S01]  /*db80*/  LEA R20, P3, R2.reuse, UR4, 0x1 ;  /* 0x0000000402147c11 */ /* 0x040fe2000f8608ff */
[----:B------:R-:W-:Y:S01]  /*db90*/  IMAD.IADD R3, R3, 0x1, R21 ;  /* 0x0000000103037824 */ /* 0x000fe200078e0215 */
[-C--:B------:R-:W-:Y:S01]  /*dba0*/  ISETP.GE.AND P0, PT, R17, R78.reuse, PT ;  /* 0x0000004e1100720c */ /* 0x080fe20003f06270 */
[----:B------:R-:W-:Y:S01]  /*dbb0*/  VIADD R17, R29, 0x40 ;  /* 0x000000401d117836 */ /* 0x000fe20000000000 */
[----:B------:R-:W-:Y:S02]  /*dbc0*/  PRMT R16, RZ, 0x654, R16 ;  /* 0x00000654ff107816 */ /* 0x000fe40000000010 */
[----:B------:R-:W-:Y:S01]  /*dbd0*/  LEA.HI.X R21, R2, UR5, R3, 0x1, P3 ;  /* 0x0000000502157c11 */ /* 0x000fe200098f0c03 */
[----:B------:R-:W-:Y:S01]  /*dbe0*/  BSSY B1, `(.L_x_1167) ;  /* 0x0000010000017945 */ /* 0x000fe20003800000 */
[----:B------:R-:W-:Y:S01]  /*dbf0*/  ISETP.GE.AND P1, PT, R17, R78, PT ;  /* 0x0000004e1100720c */ /* 0x000fe20003f26270 */
[----:B-1----:R0:W-:Y:S02]  /*dc00*/  SYNCS.ARRIVE.TRANS64.RED.A1T0 RZ, [R16+URZ], RZ ;  /* 0x000000ff10ff79a7 */ /* 0x0021e4000810043f */
[----:B------:R1:W2:Y:S04]  /*dc10*/  SHFL.IDX PT, R17, R21, RZ, 0x181f ;  /* 0x00181fff15117589 */ /* 0x0002a800000e0000 */
[----:B0-----:R1:W0:Y:S01]  /*dc20*/  SHFL.IDX PT, R16, R20, RZ, 0x181f ;  /* 0x00181fff14107589 */ /* 0x00122200000e0000 */
[----:B------:R-:W-:Y:S05]  /*dc30*/  @P2 BRA `(.L_x_1168) ;  /* 0x0000000000282947 */ /* 0x000fea0003800000 */
[----:B------:R-:W-:Y:S01]  /*dc40*/  ULDC UR4, c[0x0][0xac8] ;  /* 0x0002b20000047ab9 */ /* 0x000fe20000000800 */
[----:B------:R-:W-:Y:S01]  /*dc50*/  ULDC.64 UR6, c[0x0][0x208] ;  /* 0x0000820000067ab9 */ /* 0x000fe20000000a00 */
[----:B------:R-:W-:Y:S02]  /*dc60*/  ISETP.GE.AND P2, PT, R23, UR4, PT ;  /* 0x0000000417007c0c */ /* 0x000fe4000bf46270 */
[----:B------:R-:W-:-:S11]  /*dc70*/  ISETP.GE.AND P3, PT, R160, UR4, PT ;  /* 0x00000004a0007c0c */ /* 0x000fd6000bf66270 */
[CC--:B0-----:R-:W-:Y:S02]  /*dc80*/  @!P2 LEA R2, P4, R23.reuse, R16.reuse, 0x1 ;  /* 0x000000101702a211 */ /* 0x0c1fe400078808ff */
[C---:B------:R-:W-:Y:S02]  /*dc90*/  @!P3 LEA R16, P5, R160.reuse, R16, 0x1 ;  /* 0x00000010a010b211 */ /* 0x040fe400078a08ff */
[-C--:B--2---:R-:W-:Y:S02]  /*dca0*/  @!P2 LEA.HI.X R3, R23, R17.reuse, R172, 0x1, P4 ;  /* 0x000000111703a211 */ /* 0x084fe400020f0cac */
[----:B------:R-:W-:-:S03]  /*dcb0*/  @!P3 LEA.HI.X R17, R160, R17, R171, 0x1, P5 ;  /* 0x00000011a011b211 */ /* 0x000fc600028f0cab */
[----:B-----5:R3:W-:Y:S04]  /*dcc0*/  @!P2 ST.E.128 desc[UR6][R2.64], R48 ;  /* 0x000000300200a985 */ /* 0x0207e8000c101d06 */
[----:B------:R3:W-:Y:S02]  /*dcd0*/  @!P3 ST.E.128 desc[UR6][R16.64], R60 ;  /* 0x0000003c1000b985 */ /* 0x0007e4000c101d06 */
.L_x_1168:
[----:B------:R-:W-:Y:S05]  /*dce0*/  BSYNC B1 ;  /* 0x0000000000017941 */ /* 0x000fea0003800000 */
.L_x_1167:
[----:B--23--:R2:W3:Y:S01]  /*dcf0*/  SHFL.IDX PT, R17, R21, 0x1, 0x181f ;  /* 0x00381f0015117f89 */ /* 0x00c4e200000e0000 */
[----:B------:R-:W-:Y:S03]  /*dd00*/  BSSY B1, `(.L_x_1169) ;  /* 0x000000d000017945 */ /* 0x000fe60003800000 */
[----:B0-----:R2:W0:Y:S01]  /*dd10*/  SHFL.IDX PT, R16, R20, 0x1, 0x181f ;  /* 0x00381f0014107f89 */ /* 0x00142200000e0000 */
[----:B------:R-:W-:Y:S05]  /*dd20*/  @P0 BRA `(.L_x_1170) ;  /* 0x0000000000280947 */ /* 0x000fea0003800000 */
[----:B------:R-:W-:Y:S01]  /*dd30*/  ULDC UR4, c[0x0][0xac8] ;  /* 0x0002b20000047ab9 */ /* 0x000fe20000000800 */
[----:B------:R-:W-:Y:S01]  /*dd40*/  ULDC.64 UR6, c[0x0][0x208] ;  /* 0x0000820000067ab9 */ /* 0x000fe20000000a00 */
[----:B------:R-:W-:Y:S02]  /*dd50*/  ISETP.GE.AND P3, PT, R23, UR4, PT ;  /* 0x0000000417007c0c */ /* 0x000fe4000bf66270 */
[----:B------:R-:W-:-:S11]  /*dd60*/  ISETP.GE.AND P4, PT, R160, UR4, PT ;  /* 0x00000004a0007c0c */ /* 0x000fd6000bf86270 */
[CC--:B0-----:R-:W-:Y:S02]  /*dd70*/  @!P3 LEA R2, P0, R23.reuse, R16.reuse, 0x1 ;  /* 0x000000101702b211 */ /* 0x0c1fe400078008ff */
[C---:B------:R-:W-:Y:S02]  /*dd80*/  @!P4 LEA R16, P2, R160.reuse, R16, 0x1 ;  /* 0x00000010a010c211 */ /* 0x040fe400078408ff */
[-C--:B---3--:R-:W-:Y:S02]  /*dd90*/  @!P3 LEA.HI.X R3, R23, R17.reuse, R172, 0x1, P0 ;  /* 0x000000111703b211 */ /* 0x088fe400000f0cac */
[----:B------:R-:W-:-:S03]  /*dda0*/  @!P4 LEA.HI.X R17, R160, R17, R171, 0x1, P2 ;  /* 0x00000011a011c211 */ /* 0x000fc600010f0cab */
[----:B-----5:R4:W-:Y:S04]  /*ddb0*/  @!P3 ST.E.128 desc[UR6][R2.64], R40 ;  /* 0x000000280200b985 */ /* 0x0209e8000c101d06 */
[----:B------:R4:W-:Y:S02]  /*ddc0*/  @!P4 ST.E.128 desc[UR6][R16.64], R56 ;  /* 0x000000381000c985 */ /* 0x0009e4000c101d06 */
.L_x_1170:
[----:B------:R-:W-:Y:S05]  /*ddd0*/  BSYNC B1 ;  /* 0x0000000000017941 */ /* 0x000fea0003800000 */
.L_x_1169:
[----:B---34-:R3:W4:Y:S01]  /*dde0*/  SHFL.IDX PT, R17, R21, 0x2, 0x181f ;  /* 0x00581f0015117f89 */ /* 0x01872200000e0000 */
        /* <DEDUP_REMOVED lines=9> */
[-C--:B----4-:R-:W-:Y:S02]  /*de80*/  @!P2 LEA.HI.X R3, R23, R17.reuse, R172, 0x1, P0 ;  /* 0x000000111703a211 */ /* 0x090fe400000f0cac */
[----:B------:R-:W-:-:S03]  /*de90*/  @!P3 LEA.HI.X R17, R160, R17, R171, 0x1, P1 ;  /* 0x00000011a011b211 */ /* 0x000fc600008f0cab */
[----:B-----5:R0:W-:Y:S04]  /*dea0*/  @!P2 ST.E.128 desc[UR6][R2.64], R36 ;  /* 0x000000240200a985 */ /* 0x0201e8000c101d06 */
[----:B------:R0:W-:Y:S02]  /*deb0*/  @!P3 ST.E.128 desc[UR6][R16.64], R12 ;  /* 0x0000000c1000b985 */ /* 0x0001e4000c101d06 */
.L_x_1172:
[----:B------:R-:W-:Y:S05]  /*dec0*/  BSYNC B1 ;  /* 0x0000000000017941 */ /* 0x000fea0003800000 */
.L_x_1171:
[----:B0-----:R-:W-:Y:S01]  /*ded0*/  VIADD R3, R29, 0x60 ;  /* 0x000000601d037836 */ /* 0x001fe20000000000 */
[----:B-123--:R-:W0:Y:S04]  /*dee0*/  SHFL.IDX PT, R21, R21, 0x3, 0x181f ;  /* 0x00781f0015157f89 */ /* 0x00ee2800000e0000 */
[----:B------:R-:W-:Y:S01]  /*def0*/  ISETP.GE.AND P0, PT, R3, R78, PT ;  /* 0x0000004e0300720c */ /* 0x000fe20003f06270 */
[----:B------:R-:W1:-:S12]  /*df00*/  SHFL.IDX PT, R20, R20, 0x3, 0x181f ;  /* 0x00781f0014147f89 */ /* 0x000e5800000e0000 */
[----:B------:R-:W-:Y:S05]  /*df10*/  @P0 BRA `(.L_x_1173) ;  /* 0x0000000800880947 */ /* 0x000fea0003800000 */
[----:B------:R-:W-:Y:S01]  /*df20*/  ULDC UR4, c[0x0][0xac8] ;  /* 0x0002b20000047ab9 */ /* 0x000fe20000000800 */
[----:B------:R-:W-:Y:S01]  /*df30*/  ULDC.64 UR6, c[0x0][0x208] ;  /* 0x0000820000067ab9 */ /* 0x000fe20000000a00 */
[----:B------:R-:W-:-:S13]  /*df40*/  ISETP.GE.AND P1, PT, R23, UR4, PT ;  /* 0x0000000417007c0c */ /* 0x000fda000bf26270 */
[----:B-1----:R-:W-:-:S04]  /*df50*/  @!P1 LEA R2, P0, R23, R20, 0x1 ;  /* 0x0000001417029211 */ /* 0x002fc800078008ff */
[----:B0-----:R-:W-:Y:S02]  /*df60*/  @!P1 LEA.HI.X R3, R23, R21, R172, 0x1, P0 ;  /* 0x0000001517039211 */ /* 0x001fe400000f0cac */
[----:B------:R-:W-:-:S03]  /*df70*/  ISETP.GE.AND P0, PT, R160, UR4, PT ;  /* 0x00000004a0007c0c */ /* 0x000fc6000bf06270 */
[----:B-----5:R0:W-:Y:S10]  /*df80*/  @!P1 ST.E.128 desc[UR6][R2.64], R4 ;  /* 0x0000000402009985 */ /* 0x0201f4000c101d06 */
[----:B------:R-:W-:Y:S05]  /*df90*/  @P0 BRA `(.L_x_1173) ;  /* 0x0000000800680947 */ /* 0x000fea0003800000 */
[----:B0-----:R-:W-:Y:S01]  /*dfa0*/  LEA R2, P0, R160, R20, 0x1 ;  /* 0x00000014a0027211 */ /* 0x001fe200078008ff */
[----:B------:R-:W-:-:S03]  /*dfb0*/  ULDC.64 UR4, c[0x0][0x208] ;  /* 0x0000820000047ab9 */ /* 0x000fc60000000a00 */
[----:B------:R-:W-:-:S05]  /*dfc0*/  LEA.HI.X R3, R160, R21, R171, 0x1, P0 ;  /* 0x00000015a0037211 */ /* 0x000fca00000f0cab */
[----:B------:R0:W-:Y:S01]  /*dfd0*/  ST.E.128 desc[UR4][R2.64], R8 ;  /* 0x0000000802007985 */ /* 0x0001e2000c101d04 */
[----:B------:R-:W-:Y:S05]  /*dfe0*/  BRA `(.L_x_1173) ;  /* 0x0000000800547947 */ /* 0x000fea0003800000 */
.L_x_1166:
[----:B------:R-:W2:Y:S01]  /*dff0*/  LDC R12, c[0x0][0xbe8] ;  /* 0x0002fa00ff0c7b82 */ /* 0x000ea20000000800 */
[----:B------:R-:W-:Y:S01]  /*e000*/  ISETP.GE.AND P0, PT, R173, 0x80, PT ;  /* 0x00000080ad00780c */ /* 0x000fe20003f06270 */
[----:B------:R-:W-:Y:S01]  /*e010*/  IMAD R2, R162, 0x20, R164 ;  /* 0x00000020a2027824 */ /* 0x000fe200078e02a4 */
[----:B------:R-:W-:Y:S01]  /*e020*/  BSSY B1, `(.L_x_1174) ;  /* 0x000002f000017945 */ /* 0x000fe20003800000 */
[----:B------:R-:W-:Y:S02]  /*e030*/  SHF.R.S32.HI R10, RZ, 0x1f, R163 ;  /* 0x0000001fff0a7819 */ /* 0x000fe400000114a3 */
[----:B------:R-:W-:Y:S01]  /*e040*/  IMAD.IADD R15, R17, 0x1, R2 ;  /* 0x00000001110f7824 */ /* 0x000fe200078e0202 */
[----:B------:R-:W-:Y:S02]  /*e050*/  SHF.R.S32.HI R11, RZ, 0x1f, R161 ;  /* 0x0000001fff0b7819 */ /* 0x000fe400000114a1 */
[----:B--2---:R-:W-:-:S13]  /*e060*/  ISETP.NE.AND P1, PT, R12, 0x1, PT ;  /* 0x000000010c00780c */ /* 0x004fda0003f25270 */
[----:B------:R-:W2:Y:S08]  /*e070*/  @P1 LDC R14, c[0x0][0xbec] ;  /* 0x0002fb00ff0e1b82 */ /* 0x000eb00000000800 */
[----:B------:R-:W3:Y:S01]  /*e080*/  @P1 LDC R21, c[0x0][0xbf0] ;  /* 0x0002fc00ff151b82 */ /* 0x000ee20000000800 */
[----:B------:R-:W-:Y:S05]  /*e090*/  @P0 BRA `(.L_x_1175) ;  /* 0x00000000009c0947 */ /* 0x000fea0003800000 */
[----:B------:R-:W4:Y:S01]  /*e0a0*/  S2R R4, SR_TID.X ;  /* 0x0000000000047919 */ /* 0x000f220000002100 */
[----:B------:R-:W5:Y:S01]  /*e0b0*/  LDC R9, c[0x0][0xbe8] ;  /* 0x0002fa00ff097b82 */ /* 0x000f620000000800 */
[----:B------:R-:W-:Y:S02]  /*e0c0*/  ULDC UR4, c[0x0][0xa88] ;  /* 0x0002a20000047ab9 */ /* 0x000fe40000000800 */
[----:B-----5:R-:W-:Y:S01]  /*e0d0*/  IMAD R3, R9, UR4, RZ ;  /* 0x0000000409037c24 */ /* 0x020fe2000f8e02ff */
[----:B----4-:R-:W-:-:S04]  /*e0e0*/  IADD3 R8, R17, -0x80, R4 ;  /* 0xffffff8011087810 */ /* 0x010fc80007ffe004 */
[----:B------:R-:W-:-:S13]  /*e0f0*/  ISETP.GE.AND P0, PT, R8, R3, PT ;  /* 0x000000030800720c */ /* 0x000fda0003f06270 */
[----:B------:R-:W-:Y:S05]  /*e100*/  @P0 BRA `(.L_x_1175) ;  /* 0x0000000000800947 */ /* 0x000fea0003800000 */
[----:B------:R-:W-:Y:S01]  /*e110*/  ISETP.NE.AND P0, PT, R9, 0x1, PT ;  /* 0x000000010900780c */ /* 0x000fe20003f05270 */
[----:B------:R-:W-:Y:S01]  /*e120*/  ULDC.64 UR4, c[0x0][0xb90] ;  /* 0x0002e40000047ab9 */ /* 0x000fe20000000a00 */
[----:B------:R-:W-:Y:S01]  /*e130*/  IMAD.MOV.U32 R5, RZ, RZ, R8 ;  /* 0x000000ffff057224 */ /* 0x000fe200078e0008 */
[----:B------:R-:W-:Y:S01]  /*e140*/  ULDC.64 UR6, c[0x0][0x208] ;  /* 0x0000820000067ab9 */ /* 0x000fe20000000a00 */
[----:B------:R-:W-:-:S04]  /*e150*/  IMAD R6, R10, UR4, RZ ;  /* 0x000000040a067c24 */ /* 0x000fc8000f8e02ff */
[----:B------:R-:W-:-:S05]  /*e160*/  IMAD R7, R163, UR5, R6 ;  /* 0x00000005a3077c24 */ /* 0x000fca000f8e0206 */
[----:B------:R-:W4:Y:S08]  /*e170*/  @P0 LDC R3, c[0x0][0xbec] ;  /* 0x0002fb00ff030b82 */ /* 0x000f300000000800 */
[----:B------:R-:W5:Y:S01]  /*e180*/  @P0 LDC R13, c[0x0][0xbf0] ;  /* 0x0002fc00ff0d0b82 */ /* 0x000f620000000800 */
[----:B----4-:R-:W-:-:S04]  /*e190*/  @P0 IMAD.HI.U32 R4, R8, R3, RZ ;  /* 0x0000000308040227 */ /* 0x010fc800078e00ff */
[----:B------:R-:W-:Y:S01]  /*e1a0*/  IMAD.WIDE.U32 R2, R163, UR4, RZ ;  /* 0x00000004a3027c25 */ /* 0x000fe2000f8e00ff */
[----:B------:R-:W-:Y:S01]  /*e1b0*/  ULDC.64 UR4, c[0x0][0xb98] ;  /* 0x0002e60000047ab9 */ /* 0x000fe20000000a00 */
[----:B-----5:R-:W-:Y:S02]  /*e1c0*/  @P0 SHF.R.U32.HI R5, RZ, R13, R4 ;  /* 0x0000000dff050219 */ /* 0x020fe40000011604 */
[----:B------:R-:W-:Y:S02]  /*e1d0*/  IMAD.IADD R3, R3, 0x1, R7 ;  /* 0x0000000103037824 */ /* 0x000fe400078e0207 */
[----:B------:R-:W-:Y:S02]  /*e1e0*/  IMAD R4, R11, UR4, RZ ;  /* 0x000000040b047c24 */ /* 0x000fe4000f8e02ff */
[----:B------:R-:W-:Y:S02]  /*e1f0*/  IMAD.MOV R7, RZ, RZ, -R5 ;  /* 0x000000ffff077224 */ /* 0x000fe400078e0a05 */
[----:B------:R-:W-:-:S04]  /*e200*/  IMAD.WIDE.U32 R2, R161, UR4, R2 ;  /* 0x00000004a1027c25 */ /* 0x000fc8000f8e0002 */
[----:B------:R-:W-:Y:S01]  /*e210*/  IMAD R7, R9, R7, R8 ;  /* 0x0000000709077224 */ /* 0x000fe200078e0208 */
[----:B------:R-:W-:Y:S01]  /*e220*/  SHF.R.S32.HI R9, RZ, 0x1f, R5 ;  /* 0x0000001fff097819 */ /* 0x000fe20000011405 */
[----:B------:R-:W-:Y:S01]  /*e230*/  IMAD R6, R161, UR5, R4 ;  /* 0x00000005a1067c24 */ /* 0x000fe2000f8e0204 */
[----:B------:R-:W-:Y:S01]  /*e240*/  IADD3 R2, P0, R5, R2, RZ ;  /* 0x0000000205027210 */ /* 0x000fe20007f1e0ff */
[----:B------:R-:W-:Y:S01]  /*e250*/  ULDC.64 UR4, c[0x0][0xb88] ;  /* 0x0002e20000047ab9 */ /* 0x000fe20000000a00 */
[----:B------:R-:W-:Y:S02]  /*e260*/  SHF.R.S32.HI R4, RZ, 0x1f, R7 ;  /* 0x0000001fff047819 */ /* 0x000fe40000011407 */
[----:B------:R-:W-:-:S03]  /*e270*/  IADD3.X R3, R9, R3, R6, P0, !PT ;  /* 0x0000000309037210 */ /* 0x000fc600007fe406 */
[----:B------:R-:W-:Y:S02]  /*e280*/  IMAD R4, R4, UR4, RZ ;  /* 0x0000000404047c24 */ /* 0x000fe4000f8e02ff */
[----:B------:R-:W-:-:S04]  /*e290*/  IMAD.WIDE.U32 R2, R7, UR4, R2 ;  /* 0x0000000407027c25 */ /* 0x000fc8000f8e0002 */
[----:B------:R-:W-:Y:S01]  /*e2a0*/  IMAD R5, R7, UR5, R4 ;  /* 0x0000000507057c24 */ /* 0x000fe2000f8e0204 */
[----:B------:R-:W-:Y:S02]  /*e2b0*/  ULDC.64 UR4, c[0x0][0xb50] ;  /* 0x0002d40000047ab9 */ /* 0x000fe40000000a00 */
[----:B------:R-:W-:Y:S01]  /*e2c0*/  LEA R4, P0, R2, UR4, 0x2 ;  /* 0x0000000402047c11 */ /* 0x000fe2000f8010ff */
[----:B------:R-:W-:-:S05]  /*e2d0*/  IMAD.IADD R3, R3, 0x1, R5 ;  /* 0x0000000103037824 */ /* 0x000fca00078e0205 */
[----:B------:R-:W-:Y:S01]  /*e2e0*/  LEA.HI.X R5, R2, UR5, R3, 0x2, P0 ;  /* 0x0000000502057c11 */ /* 0x000fe200080f1403 */
[----:B------:R-:W-:-:S05]  /*e2f0*/  IMAD.MOV.U32 R3, RZ, RZ, -0x800000 ;  /* 0xff800000ff037424 */ /* 0x000fca00078e00ff */
[----:B------:R4:W-:Y:S02]  /*e300*/  STG.E desc[UR6][R4.64], R3 ;  /* 0x0000000304007986 */ /* 0x0009e4000c101906 */
.L_x_1175:
[----:B------:R-:W-:Y:S05]  /*e310*/  BSYNC B1 ;  /* 0x0000000000017941 */ /* 0x000fea0003800000 */
.L_x_1174:
[----:B------:R-:W-:Y:S01]  /*e320*/  ULDC.64 UR4, c[0x0][0xae8] ;  /* 0x0002ba0000047ab9 */ /* 0x000fe20000000a00 */
[----:B--2-4-:R-:W-:Y:S01]  /*e330*/  @P1 IMAD.HI.U32 R4, R15, R14, RZ ;  /* 0x0000000e0f041227 */ /* 0x014fe200078e00ff */
[----:B------:R-:W-:Y:S01]  /*e340*/  ULDC UR6, c[0x0][0xa88] ;  /* 0x0002a20000067ab9 */ /* 0x000fe20000000800 */
[----:B------:R-:W-:Y:S02]  /*e350*/  BSSY B1, `(.L_x_1176) ;  /* 0x0000031000017945 */ /* 0x000fe40003800000 */
[----:B------:R-:W-:Y:S02]  /*e360*/  IMAD R2, R10, UR4, RZ ;  /* 0x000000040a027c24 */ /* 0x000fe4000f8e02ff */
[----:B------:R-:W-:Y:S01]  /*e370*/  IMAD.MOV.U32 R5, RZ, RZ, R15 ;  /* 0x000000ffff057224 */ /* 0x000fe200078e000f */
[----:B---3--:R-:W-:Y:S01]  /*e380*/  @P1 SHF.R.U32.HI R5, RZ, R21, R4 ;  /* 0x00000015ff051219 */ /* 0x008fe20000011604 */
[C---:B------:R-:W-:Y:S02]  /*e390*/  IMAD R7, R163.reuse, UR5, R2 ;  /* 0x00000005a3077c24 */ /* 0x040fe4000f8e0202 */
[----:B------:R-:W-:Y:S01]  /*e3a0*/  IMAD.WIDE.U32 R2, R163, UR4, RZ ;  /* 0x00000004a3027c25 */ /* 0x000fe2000f8e00ff */
[----:B------:R-:W-:Y:S01]  /*e3b0*/  ULDC.64 UR4, c[0x0][0xaf0] ;  /* 0x0002bc0000047ab9 */ /* 0x000fe20000000a00 */
[----:B------:R-:W-:-:S02]  /*e3c0*/  SHF.R.S32.HI R4, RZ, 0x1f, R5 ;  /* 0x0000001fff047819 */ /* 0x000fc40000011405 */
[----:B------:R-:W-:Y:S02]  /*e3d0*/  IMAD R6, R11, UR4, RZ ;  /* 0x000000040b067c24 */ /* 0x000fe4000f8e02ff */
[----:B------:R-:W-:Y:S02]  /*e3e0*/  IMAD.IADD R3, R3, 0x1, R7 ;  /* 0x0000000103037824 */ /* 0x000fe400078e0207 */
[C---:B------:R-:W-:Y:S02]  /*e3f0*/  IMAD R7, R161.reuse, UR5, R6 ;  /* 0x00000005a1077c24 */ /* 0x040fe4000f8e0206 */
        /* <DEDUP_REMOVED lines=11> */
[----:B------:R-:W-:Y:S02]  /*e4b0*/  IMAD.IADD R3, R3, 0x1, R9 ;  /* 0x0000000103037824 */ /* 0x000fe400078e0209 */
[----:B------:R-:W-:Y:S02]  /*e4c0*/  IMAD R6, R4, UR4, RZ ;  /* 0x0000000404067c24 */ /* 0x000fe4000f8e02ff */
[----:B------:R-:W-:Y:S02]  /*e4d0*/  IMAD R9, R12, UR6, RZ ;  /* 0x000000060c097c24 */ /* 0x000fe4000f8e02ff */
[C---:B------:R-:W-:Y:S02]  /*e4e0*/  VIADD R4, R8.reuse, 0x20 ;  /* 0x0000002008047836 */ /* 0x040fe40000000000 */
[C---:B------:R-:W-:Y:S01]  /*e4f0*/  IMAD R5, R7.reuse, UR5, R6 ;  /* 0x0000000507057c24 */ /* 0x040fe2000f8e0206 */
[-C--:B------:R-:W-:Y:S01]  /*e500*/  ISETP.GE.AND P2, PT, R8, R9.reuse, PT ;  /* 0x000000090800720c */ /* 0x080fe20003f46270 */
[----:B------:R-:W-:Y:S01]  /*e510*/  IMAD.WIDE.U32 R2, R7, UR4, R2 ;  /* 0x0000000407027c25 */ /* 0x000fe2000f8e0002 */
[----:B------:R-:W-:Y:S01]  /*e520*/  ISETP.GE.AND P1, PT, R4, R9, PT ;  /* 0x000000090400720c */ /* 0x000fe20003f26270 */
[----:B------:R-:W-:-:S02]  /*e530*/  ULDC.64 UR4, c[0x0][0xa80] ;  /* 0x0002a00000047ab9 */ /* 0x000fc40000000a00 */
[----:B------:R-:W-:Y:S02]  /*e540*/  VIADD R4, R8, 0x40 ;  /* 0x0000004008047836 */ /* 0x000fe40000000000 */
[----:B------:R-:W-:Y:S01]  /*e550*/  IMAD.IADD R3, R3, 0x1, R5 ;  /* 0x0000000103037824 */ /* 0x000fe200078e0205 */
[----:B------:R-:W-:Y:S02]  /*e560*/  LEA R5, P3, R2, UR4, 0x1 ;  /* 0x0000000402057c11 */ /* 0x000fe4000f8608ff */
[----:B------:R-:W-:Y:S02]  /*e570*/  ISETP.GE.AND P0, PT, R4, R9, PT ;  /* 0x000000090400720c */ /* 0x000fe40003f06270 */
[----:B------:R-:W-:Y:S02]  /*e580*/  LEA.HI.X R4, R2, UR5, R3, 0x1, P3 ;  /* 0x0000000502047c11 */ /* 0x000fe400098f0c03 */
[----:B------:R2:W3:Y:S04]  /*e590*/  SHFL.IDX PT, R2, R5, RZ, 0x181f ;  /* 0x00181fff05027589 */ /* 0x0004e800000e0000 */
[----:B------:R2:W4:Y:S01]  /*e5a0*/  SHFL.IDX PT, R3, R4, RZ, 0x181f ;  /* 0x00181fff04037589 */ /* 0x00052200000e0000 */
[----:B------:R-:W-:Y:S05]  /*e5b0*/  @P2 BRA `(.L_x_1177) ;  /* 0x0000000000282947 */ /* 0x000fea0003800000 */
[----:B------:R-:W-:Y:S01]  /*e5c0*/  ULDC UR4, c[0x0][0xac8] ;  /* 0x0002b20000047ab9 */ /* 0x000fe20000000800 */
[----:B------:R-:W-:Y:S01]  /*e5d0*/  ULDC.64 UR6, c[0x0][0x208] ;  /* 0x0000820000067ab9 */ /* 0x000fe20000000a00 */
[----:B------:R-:W-:Y:S02]  /*e5e0*/  ISETP.GE.AND P4, PT, R23, UR4, PT ;  /* 0x0000000417007c0c */ /* 0x000fe4000bf86270 */
[----:B------:R-:W-:-:S11]  /*e5f0*/  ISETP.GE.AND P5, PT, R160, UR4, PT ;  /* 0x00000004a0007c0c */ /* 0x000fd6000bfa6270 */
[CC--:B---3--:R-:W-:Y:S02]  /*e600*/  @!P4 LEA R6, P2, R23.reuse, R2.reuse, 0x1 ;  /* 0x000000021706c211 */ /* 0x0c8fe400078408ff */
[C---:B------:R-:W-:Y:S02]  /*e610*/  @!P5 LEA R2, P3, R160.reuse, R2, 0x1 ;  /* 0x00000002a002d211 */ /* 0x040fe400078608ff */
[-C--:B----4-:R-:W-:Y:S02]  /*e620*/  @!P4 LEA.HI.X R7, R23, R3.reuse, R172, 0x1, P2 ;  /* 0x000000031707c211 */ /* 0x090fe400010f0cac */
[----:B------:R-:W-:-:S03]  /*e630*/  @!P5 LEA.HI.X R3, R160, R3, R171, 0x1, P3 ;  /* 0x00000003a003d211 */ /* 0x000fc600018f0cab */
[----:B------:R3:W-:Y:S04]  /*e640*/  @!P4 ST.E.128 desc[UR6][R6.64], RZ ;  /* 0x000000ff0600c985 */ /* 0x0007e8000c101d06 */
[----:B------:R3:W-:Y:S02]  /*e650*/  @!P5 ST.E.128 desc[UR6][R2.64], RZ ;  /* 0x000000ff0200d985 */ /* 0x0007e4000c101d06 */
.L_x_1177:
[----:B------:R-:W-:Y:S05]  /*e660*/  BSYNC B1 ;  /* 0x0000000000017941 */ /* 0x000fea0003800000 */
.L_x_1176:
[----:B---34-:R3:W4:Y:S01]  /*e670*/  SHFL.IDX PT, R3, R4, 0x1, 0x181f ;  /* 0x00381f0004037f89 */ /* 0x01872200000e0000 */
[----:B------:R-:W-:Y:S03]  /*e680*/  BSSY B1, `(.L_x_1178) ;  /* 0x000000d000017945 */ /* 0x000fe60003800000 */
[----:B------:R3:W0:Y:S01]  /*e690*/  SHFL.IDX PT, R2, R5, 0x1, 0x181f ;  /* 0x00381f0005027f89 */ /* 0x00062200000e0000 */
        /* <DEDUP_REMOVED lines=9> */
[----:B------:R0:W-:Y:S04]  /*e730*/  @!P3 ST.E.128 desc[UR6][R6.64], RZ ;  /* 0x000000ff0600b985 */ /* 0x0001e8000c101d06 */
[----:B------:R0:W-:Y:S02]  /*e740*/  @!P4 ST.E.128 desc[UR6][R2.64], RZ ;  /* 0x000000ff0200c985 */ /* 0x0001e4000c101d06 */
.L_x_1179:
[----:B------:R-:W-:Y:S05]  /*e750*/  BSYNC B1 ;  /* 0x0000000000017941 */ /* 0x000fea0003800000 */
.L_x_1178:
[----:B0---4-:R0:W4:Y:S01]  /*e760*/  SHFL.IDX PT, R3, R4, 0x2, 0x181f ;  /* 0x00581f0004037f89 */ /* 0x01112200000e0000 */
        /* <DEDUP_REMOVED lines=13> */
.L_x_1181:
[----:B------:R-:W-:Y:S05]  /*e840*/  BSYNC B1 ;  /* 0x0000000000017941 */ /* 0x000fea0003800000 */
.L_x_1180:
[----:B0-----:R-:W-:Y:S01]  /*e850*/  VIADD R2, R8, 0x60 ;  /* 0x0000006008027836 */ /* 0x001fe20000000000 */
[----:B--23--:R-:W0:Y:S04]  /*e860*/  SHFL.IDX PT, R4, R4, 0x3, 0x181f ;  /* 0x00781f0004047f89 */ /* 0x00ce2800000e0000 */
[----:B------:R-:W-:Y:S01]  /*e870*/  ISETP.GE.AND P0, PT, R2, R9, PT ;  /* 0x000000090200720c */ /* 0x000fe20003f06270 */
[----:B----4-:R2:W3:-:S12]  /*e880*/  SHFL.IDX PT, R3, R5, 0x3, 0x181f ;  /* 0x00781f0005037f89 */ /* 0x0104d800000e0000 */
[----:B--2---:R-:W-:Y:S05]  /*e890*/  @P0 BRA `(.L_x_1173) ;  /* 0x0000000000280947 */ /* 0x004fea0003800000 */
        /* <DEDUP_REMOVED lines=8> */
[----:B------:R2:W-:Y:S04]  /*e920*/  @!P2 ST.E.128 desc[UR6][R6.64], RZ ;  /* 0x000000ff0600a985 */ /* 0x0005e8000c101d06 */
[----:B------:R2:W-:Y:S02]  /*e930*/  @!P3 ST.E.128 desc[UR6][R2.64], RZ ;  /* 0x000000ff0200b985 */ /* 0x0005e4000c101d06 */
.L_x_1173:
[----:B------:R-:W-:Y:S05]  /*e940*/  BSYNC B0 ;  /* 0x0000000000007941 */ /* 0x000fea0003800000 */
.L_x_1165:
[----:B------:R-:W-:Y:S02]  /*e950*/  ULDC UR4, c[0x0][0xc38] ;  /* 0x00030e0000047ab9 */ /* 0x000fe40000000800 */
[----:B-1----:R-:W-:-:S13]  /*e960*/  ISETP.GE.AND P0, PT, R0, UR4, PT ;  /* 0x0000000400007c0c */ /* 0x002fda000bf06270 */
[----:B------:R-:W-:Y:S05]  /*e970*/  @!P0 BRA `(.L_x_1182) ;  /* 0xffffff2400108947 */ /* 0x000fea000383ffff */
[----:B------:R-:W-:Y:S05]  /*e980*/  EXIT ;  /* 0x000000000000794d */ /* 0x000fea0003800000 */
.L_x_1084:
[----:B------:R-:W-:-:S08]  /*e990*/  NOP ;  /* 0x0000000000007918 */ /* 0x000fd00000000000 */
[----:B0-----:R-:W0:-:S00]  /*e9a0*/  USETMAXREG.DEALLOC.CTAPOOL 0x18 ;  /* 0x00000018000079c8 */ /* 0x001e0000080e0500 */
[----:B0-----:R-:W2:Y:S01]  /*e9b0*/  LDL.LU R2, [R1+0xc] ;  /* 0x00000c0001027983 */ /* 0x001ea20000300800 */
[----:B------:R-:W-:-:S05]  /*e9c0*/  LOP3.LUT R0, R0, 0x3, RZ, 0xc0, !PT ;  /* 0x0000000300007812 */ /* 0x000fca00078ec0ff */
[----:B------:R-:W0:Y:S01]  /*e9d0*/  S2UR UR6, SR_CTAID.X ;  /* 0x00000000000679c3 */ /* 0x000e220000002500 */
[----:B------:R-:W-:Y:S01]  /*e9e0*/  IMAD.MOV.U32 R18, RZ, RZ, RZ ;  /* 0x000000ffff127224 */ /* 0x000fe200078e00ff */
[----:B------:R-:W1:Y:S02]  /*e9f0*/  SHFL.IDX PT, R0, R0, RZ, 0x1f ;  /* 0x00001fff00007589 */ /* 0x000e6400000e0000 */
[----:B-1----:R-:W-:-:S04]  /*ea00*/  ISETP.NE.AND P0, PT, R0, RZ, PT ;  /* 0x000000ff0000720c */ /* 0x002fc80003f05270 */
[----:B------:R-:W0:Y:S09]  /*ea10*/  LDC R0, c[0x0][0xc38] ;  /* 0x00030e00ff007b82 */ /* 0x000e320000000800 */
[----:B------:R-:W-:Y:S06]  /*ea20*/  @P0 BAR.ARV 0x4, 0x180 ;  /* 0x0106000000000b1d */ /* 0x000fec0000002000 */
[----:B--2---:R-:W-:-:S04]  /*ea30*/  LOP3.LUT R2, R2, 0xfffffffb, RZ, 0xc0, !PT ;  /* 0xfffffffb02027812 */ /* 0x004fc800078ec0ff */
[----:B------:R-:W-:Y:S02]  /*ea40*/  @P0 LOP3.LUT R2, R2, 0x4, RZ, 0xfc, !PT ;  /* 0x0000000402020812 */ /* 0x000fe400078efcff */
[----:B0-----:R-:W-:Y:S01]  /*ea50*/  ISETP.LE.AND P0, PT, R0, UR6, PT ;  /* 0x0000000600007c0c */ /* 0x001fe2000bf03270 */
[----:B------:R-:W-:Y:S02]  /*ea60*/  IMAD.MOV.U32 R0, RZ, RZ, 0x1 ;  /* 0x00000001ff007424 */ /* 0x000fe400078e00ff */
[----:B------:R0:W-:Y:S04]  /*ea70*/  STL [R1+0xc], R2 ;  /* 0x00000c0201007387 */ /* 0x0001e80000100800 */
[----:B------:R0:W-:Y:S04]  /*ea80*/  STL [R1+0x18], RZ ;  /* 0x000018ff01007387 */ /* 0x0001e80000100800 */
[----:B------:R0:W-:Y:S02]  /*ea90*/  STL [R1+0x4], R0 ;  /* 0x0000040001007387 */ /* 0x0001e40000100800 */
[----:B------:R-:W-:Y:S05]  /*eaa0*/  @P0 BRA `(.L_x_1183) ;  /* 0x0000004800940947 */ /* 0x000fea0003800000 */
[----:B------:R-:W1:Y:S01]  /*eab0*/  S2R R6, SR_TID.X ;  /* 0x0000000000067919 */ /* 0x000e620000002100 */
[----:B------:R-:W2:Y:S01]  /*eac0*/  S2UR UR5, SR_CgaCtaId ;  /* 0x00000000000579c3 */ /* 0x000ea20000008800 */
[----:B------:R-:W-:Y:S01]  /*ead0*/  UMOV UR4, 0x400 ;  /* 0x0000040000047882 */ /* 0x000fe20000000000 */
[----:B------:R-:W-:Y:S01]  /*eae0*/  IMAD.MOV.U32 R18, RZ, RZ, RZ ;  /* 0x000000ffff127224 */ /* 0x000fe200078e00ff */
[----:B------:R-:W-:Y:S01]  /*eaf0*/  ULDC UR44, c[0x0][0xc] ;  /* 0x00000300002c7ab9 */ /* 0x000fe20000000800 */
[----:B------:R-:W-:Y:S01]  /*eb00*/  ULDC.64 UR38, c[0x0][0x198] ;  /* 0x0000660000267ab9 */ /* 0x000fe20000000a00 */
[----:B--2---:R-:W-:-:S06]  /*eb10*/  ULEA UR4, UR5, UR4, 0x18 ;  /* 0x0000000405047291 */ /* 0x004fcc000f8ec03f */
[----:B------:R-:W-:Y:S01]  /*eb20*/  IMAD.U32 R17, RZ, RZ, UR4 ;  /* 0x00000004ff117e24 */ /* 0x000fe2000f8e00ff */
[C---:B-1----:R-:W-:Y:S01]  /*eb30*/  LOP3.LUT R5, R6.reuse, 0x7f, RZ, 0xc0, !PT ;  /* 0x0000007f06057812 */ /* 0x042fe200078ec0ff */
[----:B0-----:R-:W-:-:S05]  /*eb40*/  IMAD.SHL.U32 R0, R6, 0x8, RZ ;  /* 0x0000000806007824 */ /* 0x001fca00078e00ff */
[C---:B------:R-:W-:Y:S02]  /*eb50*/  LOP3.LUT R2, R0.reuse, 0x1f8, RZ, 0xc0, !PT ;  /* 0x000001f800027812 */ /* 0x040fe400078ec0ff */
[----:B------:R-:W-:Y:S02]  /*eb60*/  LOP3.LUT R0, R0, 0x38, RZ, 0xc0, !PT ;  /* 0x0000003800007812 */ /* 0x000fe400078ec0ff */
[----:B------:R-:W-:Y:S01]  /*eb70*/  LOP3.LUT R3, R2, 0x38, R6, 0x78, !PT ;  /* 0x0000003802037812 */ /* 0x000fe200078e7806 */
[----:B------:R-:W-:-:S05]  /*eb80*/  IMAD.SHL.U32 R2, R5, 0x8, RZ ;  /* 0x0000000805027824 */ /* 0x000fca00078e00ff */
[----:B------:R-:W-:Y:S01]  /*eb90*/  LOP3.LUT R4, R3, 0x200, R2, 0xf8, !PT ;  /* 0x0000020003047812 */ /* 0x000fe200078ef802 */
[----:B------:R-:W-:Y:S01]  /*eba0*/  IMAD.SHL.U32 R2, R6, 0x10, RZ ;  /* 0x0000001006027824 */ /* 0x000fe200078e00ff */
[----:B------:R-:W-:-:S03]  /*ebb0*/  SHF.R.U32.HI R3, RZ, 0x3, R5 ;  /* 0x00000003ff037819 */ /* 0x000fc60000011605 */
[----:B------:R-:W-:Y:S01]  /*ebc0*/  IMAD R4, R4, 0x2, R17 ;  /* 0x0000000204047824 */ /* 0x000fe200078e0211 */
[----:B------:R-:W-:Y:S01]  /*ebd0*/  LOP3.LUT R2, R3, 0x70, R2, 0xf8, !PT ;  /* 0x0000007003027812 */ /* 0x000fe200078ef802 */
[----:B------:R-:W-:Y:S02]  /*ebe0*/  IMAD.U32 R3, RZ, RZ, UR6 ;  /* 0x00000006ff037e24 */ /* 0x000fe4000f8e00ff */
[----:B------:R-:W-:Y:S01]  /*ebf0*/  IMAD.MOV.U32 R2, RZ, RZ, 0x1 ;  /* 0x00000001ff027424 */ /* 0x000fe200078e00ff */
[----:B------:R-:W-:Y:S04]  /*ec00*/  STL [R1+0x10], R4 ;  /* 0x0000100401007387 */ /* 0x000fe80000100800 */
[----:B------:R-:W-:Y:S04]  /*ec10*/  STL [R1+0x14], R3 ;  /* 0x0000140301007387 */ /* 0x000fe80000100800 */
[----:B------:R-:W-:Y:S04]  /*ec20*/  STL [R1+0x18], RZ ;  /* 0x000018ff01007387 */ /* 0x000fe80000100800 */
[----:B------:R0:W-:Y:S02]  /*ec30*/  STL [R1+0x4], R2 ;  /* 0x0000040201007387 */ /* 0x0001e40000100800 */
[----:B0-----:R-:W-:-:S02]  /*ec40*/  LOP3.LUT R2, R0, 0x40, RZ, 0xfc, !PT ;  /* 0x0000004000027812 */ /* 0x001fc400078efcff */
[----:B------:R-:W-:-:S07]  /*ec50*/  LOP3.LUT R0, R0, 0x80, RZ, 0xfc, !PT ;  /* 0x0000008000007812 */ /* 0x000fce00078efcff */
.L_x_1279:
[----:B--2---:R-:W2:Y:S01]  /*ec60*/  LDL R0, [R1+0x14] ;  /* 0x0000140001007983 */ /* 0x004ea20000100800 */
[----:B------:R-:W-:Y:S02]  /*ec70*/  ULDC UR8, c[0x0][0xc60] ;  /* 0x0003180000087ab9 */ /* 0x000fe40000000800 */
[----:B------:R-:W-:-:S11]  /*ec80*/  UISETP.NE.AND UP0, UPT, UR8, 0x1, UPT ;  /* 0x000000010800788c */ /* 0x000fd6000bf05270 */
[----:B------:R-:W-:Y:S01]  /*ec90*/  @UP0 ULDC UR4, c[0x0][0xc64] ;  /* 0x0003190000040ab9 */ /* 0x000fe20000000800 */
[----:B------:R-:W-:Y:S01]  /*eca0*/  @UP0 ULDC UR9, c[0x0][0xc68] ;  /* 0x00031a0000090ab9 */ /* 0x000fe20000000800 */
[C---:B--2---:R-:W-:Y:S02]  /*ecb0*/  R2UR UR7, R0.reuse ;  /* 0x00000000000772ca */ /* 0x044fe400000e0000 */
[----:B------:R-:W-:-:S11]  /*ecc0*/  R2UR UR6, R0 ;  /* 0x00000000000672ca */ /* 0x000fd600000e0000 */
[----:B------:R-:W-:-:S04]  /*ecd0*/  UIMAD.WIDE.U32 UR4, UR7, UR4, URZ ;  /* 0x00000004070472a5 */ /* 0x000fc8000f8e003f */
[----:B------:R-:W-:-:S03]  /*ece0*/  @UP0 USHF.R.U32.HI UR7, URZ, UR9, UR5 ;  /* 0x000000093f070299 */ /* 0x000fc60008011605 */
[----:B------:R-:W-:Y:S02]  /*ecf0*/  ULDC UR4, c[0x0][0xc78] ;  /* 0x00031e0000047ab9 */ /* 0x000fe40000000800 */
[----:B------:R-:W-:Y:S02]  /*ed00*/  UISETP.GE.AND UP0, UPT, UR7, UR4, UPT ;  /* 0x000000040700728c */ /* 0x000fe4000bf06270 */
[----:B------:R-:W-:-:S04]  /*ed10*/  UIADD3 UR4, -UR7, URZ, URZ ;  /* 0x0000003f07047290 */ /* 0x000fc8000fffe13f */
[----:B------:R-:W-:Y:S01]  /*ed20*/  PLOP3.LUT P0, PT, PT, PT, UP0, 0x80, 0x0 ;  /* 0x000000000000781c */ /* 0x000fe20003f0f008 */
[----:B------:R-:W-:-:S12]  /*ed30*/  UIMAD UR8, UR8, UR4, UR6 ;  /* 0x00000004080872a4 */ /* 0x000fd8000f8e0206 */
[----:B01-3--:R-:W-:Y:S05]  /*ed40*/  @!P0 BRA `(.L_x_1184) ;  /* 0x0000000000208947 */ /* 0x00bfea0003800000 */
[----:B------:R-:W-:Y:S01]  /*ed50*/  ULDC UR9, c[0x0][0xc6c] ;  /* 0x00031b0000097ab9 */ /* 0x000fe20000000800 */
[----:B------:R-:W-:Y:S01]  /*ed60*/  UMOV UR6, UR8 ;  /* 0x0000000800067c82 */ /* 0x000fe20008000000 */
[----:B------:R-:W-:-:S11]  /*ed70*/  UISETP.NE.AND UP0, UPT, UR9, 0x1, UPT ;  /* 0x000000010900788c */ /* 0x000fd6000bf05270 */
[----:B------:R-:W-:Y:S02]  /*ed80*/  @UP0 ULDC.64 UR10, c[0x0][0xc70] ;  /* 0x00031c00000a0ab9 */ /* 0x000fe40000000a00 */
[----:B------:R-:W-:-:S04]  /*ed90*/  UIMAD.WIDE.U32 UR4, UR8, UR10, URZ ;  /* 0x0000000a080472a5 */ /* 0x000fc8000f8e003f */
[----:B------:R-:W-:-:S04]  /*eda0*/  @UP0 USHF.R.U32.HI UR6, URZ, UR11, UR5 ;  /* 0x0000000b3f060299 */ /* 0x000fc80008011605 */
[----:B------:R-:W-:Y:S01]  /*edb0*/  UIMAD UR4, UR6, UR9, URZ ;  /* 0x00000009060472a4 */ /* 0x000fe2000f8e023f */
[----:B------:R-:W-:Y:S11]  /*edc0*/  BRA `(.L_x_1185) ;  /* 0x00000000001c7947 */ /* 0x000ff60003800000 */
.L_x_1184:
[----:B------:R-:W-:Y:S01]  /*edd0*/  ULDC UR9, c[0x0][0xc54] ;  /* 0x0003150000097ab9 */ /* 0x000fe20000000800 */
[----:B------:R-:W-:Y:S01]  /*ede0*/  UMOV UR6, UR8 ;  /* 0x0000000800067c82 */ /* 0x000fe20008000000 */
[----:B------:R-:W-:-:S11]  /*edf0*/  UISETP.NE.AND UP0, UPT, UR9, 0x1, UPT ;  /* 0x000000010900788c */ /* 0x000fd6000bf05270 */
[----:B------:R-:W-:Y:S02]  /*ee00*/  @UP0 ULDC.64 UR10, c[0x0][0xc58] ;  /* 0x00031600000a0ab9 */ /* 0x000fe40000000a00 */
[----:B------:R-:W-:-:S04]  /*ee10*/  UIMAD.WIDE.U32 UR4, UR8, UR10, URZ ;  /* 0x0000000a080472a5 */ /* 0x000fc8000f8e003f */
[----:B------:R-:W-:-:S04]  /*ee20*/  @UP0 USHF.R.U32.HI UR6, URZ, UR11, UR5 ;  /* 0x0000000b3f060299 */ /* 0x000fc80008011605 */
[----:B------:R-:W-:-:S12]  /*ee30*/  UIMAD UR4, UR6, UR9, URZ ;  /* 0x00000009060472a4 */ /* 0x000fd8000f8e023f */
.L_x_1185:
[----:B------:R-:W-:Y:S02]  /*ee40*/  UIADD3 UR4, UR8, -UR4, URZ ;  /* 0x8000000408047290 */ /* 0x000fe4000fffe03f */
[----:B------:R-:W-:Y:S01]  /*ee50*/  ULOP3.LUT UR5, URZ, UR6, URZ, 0x33, !UPT ;  /* 0x000000063f057292 */ /* 0x000fe2000f8e333f */
[----:B------:R-:W-:Y:S01]  /*ee60*/  ULDC UR14, c[0x0][0xc48] ;  /* 0x00031200000e7ab9 */ /* 0x000fe20000000800 */
[----:B------:R-:W-:Y:S01]  /*ee70*/  ULDC UR8, c[0x0][0x448] ;  /* 0x0001120000087ab9 */ /* 0x000fe20000000800 */
[----:B------:R-:W-:Y:S01]  /*ee80*/  ULDC UR43, c[0x0][0xc3c] ;  /* 0x00030f00002b7ab9 */ /* 0x000fe20000000800 */
[----:B------:R-:W-:Y:S02]  /*ee90*/  UISETP.NE.AND UP2, UPT, UR14, 0x1, UPT ;  /* 0x000000010e00788c */ /* 0x000fe4000bf45270 */
[----:B------:R-:W-:Y:S02]  /*eea0*/  UISETP.NE.AND UP1, UPT, UR8, 0x1, UPT ;  /* 0x000000010800788c */ /* 0x000fe4000bf25270 */
[----:B------:R-:W-:Y:S01]  /*eeb0*/  UIADD3 UR43, UR5, UR43, URZ ;  /* 0x0000002b052b7290 */ /* 0x000fe2000fffe03f */
[----:B------:R-:W-:Y:S01]  /*eec0*/  ULDC.64 UR10, c[0x0][0x418] ;  /* 0x00010600000a7ab9 */ /* 0x000fe20000000a00 */
[----:B------:R-:W-:Y:S01]  /*eed0*/  ULDC UR13, c[0x0][0xc54] ;  /* 0x00031500000d7ab9 */ /* 0x000fe20000000800 */
[----:B------:R-:W-:-:S02]  /*eee0*/  UISETP.NE.U32.AND UP0, UPT, UR10, URZ, UPT ;  /* 0x0000003f0a00728c */ /* 0x000fc4000bf05070 */
[----:B------:R-:W-:Y:S02]  /*eef0*/  UIMAD UR13, UR7, UR13, UR4 ;  /* 0x0000000d070d72a4 */ /* 0x000fe4000f8e0204 */
[----:B------:R-:W-:Y:S01]  /*ef00*/  USHF.L.U32 UR43, UR43, 0x7, URZ ;  /* 0x000000072b2b7899 */ /* 0x000fe2000800063f */
[----:B------:R-:W-:Y:S01]  /*ef10*/  ULDC.64 UR4, c[0x0][0x9e0] ;  /* 0x0002780000047ab9 */ /* 0x000fe20000000a00 */
[----:B------:R-:W-:Y:S02]  /*ef20*/  UISETP.NE.AND.EX UP0, UPT, UR11, URZ, UPT, UP0 ;  /* 0x0000003f0b00728c */ /* 0x000fe4000bf05300 */
[----:B------:R-:W-:Y:S02]  /*ef30*/  UISETP.GE.AND UP3, UPT, UR5, 0x1, UPT ;  /* 0x000000010500788c */ /* 0x000fe4000bf66270 */
[----:B------:R-:W-:Y:S01]  /*ef40*/  UIADD3 UR12, UR43, 0x7f, URZ ;  /* 0x0000007f2b0c7890 */ /* 0x000fe2000fffe03f */
[----:B------:R-:W-:Y:S01]  /*ef50*/  ULDC UR10, c[0x0][0x424] ;  /* 0x00010900000a7ab9 */ /* 0x000fe20000000800 */
[----:B------:R-:W-:Y:S01]  /*ef60*/  ULDC UR6, c[0x0][0x288] ;  /* 0x0000a20000067ab9 */ /* 0x000fe20000000800 */
[----:B------:R-:W-:Y:S01]  /*ef70*/  @UP2 ULDC UR8, c[0x0][0xc4c] ;  /* 0x0003130000082ab9 */ /* 0x000fe20000000800 */
[----:B------:R-:W-:Y:S01]  /*ef80*/  @UP1 ULDC UR11, c[0x0][0x44c] ;  /* 0x00011300000b1ab9 */ /* 0x000fe20000000800 */
[----:B------:R-:W-:Y:S01]  /*ef90*/  USEL UR15, UR10, 0x1, UP0 ;  /* 0x000000010a0f7887 */ /* 0x000fe20008000000 */
[----:B------:R-:W-:Y:S01]  /*efa0*/  PLOP3.LUT P1, PT, PT, PT, UP3, 0x80, 0x0 ;  /* 0x000000000000781c */ /* 0x000fe20003f2f038 */
[----:B------:R-:W-:-:S02]  /*efb0*/  UIADD3 UR16, -UR6, 0x1, URZ ;  /* 0x0000000106107890 */ /* 0x000fc4000fffe13f */
[----:B------:R-:W-:Y:S02]  /*efc0*/  UIMAD.WIDE.U32 UR8, UR13, UR8, URZ ;  /* 0x000000080d0872a5 */ /* 0x000fe4000f8e003f */
[----:B------:R-:W-:Y:S01]  /*efd0*/  UIMAD.WIDE.U32 UR10, UR12, UR11, URZ ;  /* 0x0000000b0c0a72a5 */ /* 0x000fe2000f8e003f */
[----:B------:R-:W-:Y:S01]  /*efe0*/  ULDC UR7, c[0x0][0x2f0] ;  /* 0x0000bc0000077ab9 */ /* 0x000fe20000000800 */
[----:B------:R-:W-:Y:S01]  /*eff0*/  @UP2 ULDC UR17, c[0x0][0xc50] ;  /* 0x0003140000112ab9 */ /* 0x000fe20000000800 */
[----:B------:R-:W-:Y:S01]  /*f000*/  @UP1 ULDC UR18, c[0x0][0x450] ;  /* 0x0001140000121ab9 */ /* 0x000fe20000000800 */
[----:B------:R-:W-:Y:S01]  /*f010*/  UMOV UR42, UR13 ;  /* 0x0000000d002a7c82 */ /* 0x000fe20008000000 */
[----:B------:R-:W-:Y:S02]  /*f020*/  UIMAD UR16, UR15, UR7, UR16 ;  /* 0x000000070f1072a4 */ /* 0x000fe4000f8e0210 */
[----:B------:R-:W-:Y:S02]  /*f030*/  @UP2 USHF.R.U32.HI UR42, URZ, UR17, UR9 ;  /* 0x000000113f2a2299 */ /* 0x000fe40008011609 */
[----:B------:R-:W-:-:S02]  /*f040*/  @UP1 USHF.R.U32.HI UR12, URZ, UR18, UR11 ;  /* 0x000000123f0c1299 */ /* 0x000fc4000801160b */
[----:B------:R-:W-:Y:S02]  /*f050*/  UIADD3 UR36, -UR42, URZ, URZ ;  /* 0x0000003f2a247290 */ /* 0x000fe4000fffe13f */
[----:B------:R-:W-:Y:S02]  /*f060*/  UIADD3 UR12, UR16, UR12, URZ ;  /* 0x0000000c100c7290 */ /* 0x000fe4000fffe03f */
[----:B------:R-:W-:Y:S02]  /*f070*/  UIMAD UR36, UR14, UR36, UR13 ;  /* 0x000000240e2472a4 */ /* 0x000fe4000f8e020d */
[----:B------:R-:W-:Y:S01]  /*f080*/  UIADD3 UR4, UR12, UR4, URZ ;  /* 0x000000040c047290 */ /* 0x000fe2000fffe03f */
[----:B------:R-:W-:Y:S11]  /*f090*/  @!P1 BRA `(.L_x_1186) ;  /* 0x0000000000449947 */ /* 0x000ff60003800000 */
[----:B------:R-:W-:Y:S01]  /*f0a0*/  ISETP.LT.AND P0, PT, RZ, UR12, PT ;  /* 0x0000000cff007c0c */ /* 0x000fe2000bf01270 */
[----:B------:R-:W-:-:S12]  /*f0b0*/  UIADD3 UR10, UR12, -0x1, URZ ;  /* 0xffffffff0c0a7890 */ /* 0x000fd8000fffe03f */
[----:B------:R-:W-:Y:S05]  /*f0c0*/  @P0 BRA `(.L_x_1187) ;  /* 0x00000000001c0947 */ /* 0x000fea0003800000 */
[----:B------:R-:W-:Y:S02]  /*f0d0*/  UISETP.NE.AND UP0, UPT, UR5, 0x1, UPT ;  /* 0x000000010500788c */ /* 0x000fe4000bf05270 */
[----:B------:R-:W-:-:S09]  /*f0e0*/  UIADD3 UR10, -UR12, URZ, URZ ;  /* 0x0000003f0c0a7290 */ /* 0x000fd2000fffe13f */
[----:B------:R-:W-:Y:S02]  /*f0f0*/  @UP0 ULDC.64 UR12, c[0x0][0x9e8] ;  /* 0x00027a00000c0ab9 */ /* 0x000fe40000000a00 */
[----:B------:R-:W-:-:S04]  /*f100*/  UIMAD.WIDE.U32 UR8, UR10, UR12, URZ ;  /* 0x0000000c0a0872a5 */ /* 0x000fc8000f8e003f */
[----:B------:R-:W-:-:S04]  /*f110*/  @UP0 USHF.R.U32.HI UR10, URZ, UR13, UR9 ;  /* 0x0000000d3f0a0299 */ /* 0x000fc80008011609 */
[----:B------:R-:W-:Y:S01]  /*f120*/  ULOP3.LUT UR10, URZ, UR10, URZ, 0x33, !UPT ;  /* 0x0000000a3f0a7292 */ /* 0x000fe2000f8e333f */
[----:B------:R-:W-:Y:S11]  /*f130*/  BRA `(.L_x_1188) ;  /* 0x0000000000107947 */ /* 0x000ff60003800000 */
.L_x_1187:
[----:B------:R-:W-:-:S11]  /*f140*/  UISETP.NE.AND UP0, UPT, UR5, 0x1, UPT ;  /* 0x000000010500788c */ /* 0x000fd6000bf05270 */
[----:B------:R-:W-:Y:S02]  /*f150*/  @UP0 ULDC.64 UR12, c[0x0][0x9e8] ;  /* 0x00027a00000c0ab9 */ /* 0x000fe40000000a00 */
[----:B------:R-:W-:-:S04]  /*f160*/  UIMAD.WIDE.U32 UR8, UR10, UR12, URZ ;  /* 0x0000000c0a0872a5 */ /* 0x000fc8000f8e003f */
[----:B------:R-:W-:-:S12]  /*f170*/  @UP0 USHF.R.U32.HI UR10, URZ, UR13, UR9 ;  /* 0x0000000d3f0a0299 */ /* 0x000fd80008011609 */
.L_x_1188:
[----:B------:R-:W-:-:S04]  /*f180*/  UIMAD UR10, UR10, UR5, UR5 ;  /* 0x000000050a0a72a4 */ /* 0x000fc8000f8e0205 */
[----:B------:R-:W-:-:S04]  /*f190*/  UISETP.LT.AND UP0, UPT, UR4, UR10, UPT ;  /* 0x0000000a0400728c */ /* 0x000fc8000bf01270 */
[----:B------:R-:W-:-:S12]  /*f1a0*/  USEL UR4, UR4, UR10, UP0 ;  /* 0x0000000a04047287 */ /* 0x000fd80008000000 */
.L_x_1186:
[----:B------:R-:W-:Y:S02]  /*f1b0*/  UIMAD UR8, UR15, UR7, 0x5f ;  /* 0x0000005f0f0874a4 */ /* 0x000fe4000f8e0207 */
[----:B------:R-:W-:Y:S02]  /*f1c0*/  UIADD3 UR10, UR4, 0x5f, URZ ;  /* 0x0000005f040a7890 */ /* 0x000fe4000fffe03f */
[----:B------:R-:W-:Y:S02]  /*f1d0*/  UIMAD.WIDE UR8, UR8, 0x2aaaaaab, URZ ;  /* 0x2aaaaaab080878a5 */ /* 0x000fe4000f8e023f */
[----:B------:R-:W-:Y:S01]  /*f1e0*/  UIMAD.WIDE UR10, UR10, 0x2aaaaaab, URZ ;  /* 0x2aaaaaab0a0a78a5 */ /* 0x000fe2000f8e023f */
[----:B------:R-:W-:Y:S01]  /*f1f0*/  @UP1 ULDC UR12, c[0x0][0x44c] ;  /* 0x00011300000c1ab9 */ /* 0x000fe20000000800 */
[----:B------:R-:W-:Y:S02]  /*f200*/  UIMAD UR7, UR15, UR7, -UR6 ;  /* 0x000000070f0772a4 */ /* 0x000fe4000f8e0a06 */
[----:B------:R-:W-:-:S02]  /*f210*/  UIMAD.WIDE.U32 UR12, UR43, UR12, URZ ;  /* 0x0000000c2b0c72a5 */ /* 0x000fc4000f8e003f */
[----:B------:R-:W-:Y:S02]  /*f220*/  USHF.R.U32.HI UR6, URZ, 0x1f, UR9 ;  /* 0x0000001f3f067899 */ /* 0x000fe40008011609 */
[----:B------:R-:W-:Y:S01]  /*f230*/  USHF.R.U32.HI UR4, URZ, 0x1f, UR11 ;  /* 0x0000001f3f047899 */ /* 0x000fe2000801160b */
[----:B------:R-:W-:Y:S01]  /*f240*/  @UP1 ULDC UR16, c[0x0][0x450] ;  /* 0x0001140000101ab9 */ /* 0x000fe20000000800 */
[----:B------:R-:W-:Y:S01]  /*f250*/  UMOV UR14, UR43 ;  /* 0x0000002b000e7c82 */ /* 0x000fe20008000000 */
[----:B------:R-:W-:Y:S02]  /*f260*/  @UP1 USHF.R.U32.HI UR14, URZ, UR16, UR13 ;  /* 0x000000103f0e1299 */ /* 0x000fe4000801160d */
[----:B------:R-:W-:Y:S02]  /*f270*/  ULEA.HI.SX32 UR9, UR9, UR6, 0x1c ;  /* 0x0000000609097291 */ /* 0x000fe4000f8fe23f */
[----:B------:R-:W-:Y:S02]  /*f280*/  ULEA.HI.SX32 UR4, UR11, UR4, 0x1c ;  /* 0x000000040b047291 */ /* 0x000fe4000f8fe23f */
[----:B------:R-:W-:-:S02]  /*f290*/  UIADD3 UR6, UR7, UR14, URZ ;  /* 0x0000000e07067290 */ /* 0x000fc4000fffe03f */
[----:B------:R-:W-:Y:S01]  /*f2a0*/  UISETP.LT.AND UP0, UPT, UR9, UR4, UPT ;  /* 0x000000040900728c */ /* 0x000fe2000bf01270 */
[----:B------:R-:W-:Y:S02]  /*f2b0*/  ULDC UR8, c[0x0][0x9dc] ;  /* 0x0002770000087ab9 */ /* 0x000fe40000000800 */
[----:B------:R-:W-:Y:S02]  /*f2c0*/  UIADD3 UR8, UR6, -UR8, URZ ;  /* 0x8000000806087290 */ /* 0x000fe4000fffe03f */
[----:B------:R-:W-:Y:S01]  /*f2d0*/  USEL UR41, UR9, UR4, UP0 ;  /* 0x0000000409297287 */ /* 0x000fe20008000000 */
[----:B------:R-:W-:Y:S11]  /*f2e0*/  @!P1 BRA `(.L_x_1189) ;  /* 0x0000000000489947 */ /* 0x000ff60003800000 */
[----:B------:R-:W-:Y:S02]  /*f2f0*/  UMOV UR4, UR6 ;  /* 0x0000000600047c82 */ /* 0x000fe40008000000 */
[----:B------:R-:W-:-:S06]  /*f300*/  UISETP.GT.AND UP0, UPT, UR4, -0x1, UPT ;  /* 0xffffffff0400788c */ /* 0x000fcc000bf04270 */
[----:B------:R-:W-:-:S13]  /*f310*/  PLOP3.LUT P0, PT, PT, PT, UP0, 0x80, 0x0 ;  /* 0x000000000000781c */ /* 0x000fda0003f0f008 */
[----:B------:R-:W-:Y:S05]  /*f320*/  @P0 BRA `(.L_x_1190) ;  /* 0x00000000001c0947 */ /* 0x000fea0003800000 */
[----:B------:R-:W-:Y:S02]  /*f330*/  UISETP.NE.AND UP0, UPT, UR5, 0x1, UPT ;  /* 0x000000010500788c */ /* 0x000fe4000bf05270 */
[----:B------:R-:W-:-:S09]  /*f340*/  ULOP3.LUT UR4, URZ, UR4, URZ, 0x33, !UPT ;  /* 0x000000043f047292 */ /* 0x000fd2000f8e333f */
[----:B------:R-:W-:Y:S02]  /*f350*/  @UP0 ULDC.64 UR10, c[0x0][0x9e8] ;  /* 0x00027a00000a0ab9 */ /* 0x000fe40000000a00 */
[----:B------:R-:W-:-:S04]  /*f360*/  UIMAD.WIDE.U32 UR6, UR4, UR10, URZ ;  /* 0x0000000a040672a5 */ /* 0x000fc8000f8e003f */
[----:B------:R-:W-:-:S04]  /*f370*/  @UP0 USHF.R.U32.HI UR4, URZ, UR11, UR7 ;  /* 0x0000000b3f040299 */ /* 0x000fc80008011607 */
[----:B------:R-:W-:Y:S01]  /*f380*/  ULOP3.LUT UR4, URZ, UR4, URZ, 0x33, !UPT ;  /* 0x000000043f047292 */ /* 0x000fe2000f8e333f */
[----:B------:R-:W-:Y:S11]  /*f390*/  BRA `(.L_x_1191) ;  /* 0x0000000000107947 */ /* 0x000ff60003800000 */
.L_x_1190:
[----:B------:R-:W-:-:S11]  /*f3a0*/  UISETP.NE.AND UP0, UPT, UR5, 0x1, UPT ;  /* 0x000000010500788c */ /* 0x000fd6000bf05270 */
[----:B------:R-:W-:Y:S02]  /*f3b0*/  @UP0 ULDC.64 UR10, c[0x0][0x9e8] ;  /* 0x00027a00000a0ab9 */ /* 0x000fe40000000a00 */
[----:B------:R-:W-:-:S04]  /*f3c0*/  UIMAD.WIDE.U32 UR6, UR4, UR10, URZ ;  /* 0x0000000a040672a5 */ /* 0x000fc8000f8e003f */
[----:B------:R-:W-:-:S12]  /*f3d0*/  @UP0 USHF.R.U32.HI UR4, URZ, UR11, UR7 ;  /* 0x0000000b3f040299 */ /* 0x000fd80008011607 */
.L_x_1191:
[----:B------:R-:W-:-:S04]  /*f3e0*/  UIMAD UR4, UR4, UR5, URZ ;  /* 0x00000005040472a4 */ /* 0x000fc8000f8e023f */
[----:B------:R-:W-:-:S04]  /*f3f0*/  UISETP.LT.AND UP0, UPT, UR8, UR4, UPT ;  /* 0x000000040800728c */ /* 0x000fc8000bf01270 */
[----:B------:R-:W-:-:S12]  /*f400*/  USEL UR8, UR8, UR4, !UP0 ;  /* 0x0000000408087287 */ /* 0x000fd8000c000000 */
.L_x_1189:
[----:B------:R-:W-:Y:S01]  /*f410*/  UIMAD.WIDE UR4, UR8, 0x2aaaaaab, URZ ;  /* 0x2aaaaaab080478a5 */ /* 0x000fe2000f8e023f */
[----:B------:R-:W-:Y:S03]  /*f420*/  BSSY B7, `(.L_x_1192) ;  /* 0x00003f0000077945 */ /* 0x000fe60003800000 */
[----:B------:R-:W-:-:S04]  /*f430*/  USHF.R.U32.HI UR4, URZ, 0x1f, UR5 ;  /* 0x0000001f3f047899 */ /* 0x000fc80008011605 */
[----:B------:R-:W-:-:S04]  /*f440*/  ULEA.HI.SX32 UR4, UR5, UR4, 0x1c ;  /* 0x0000000405047291 */ /* 0x000fc8000f8fe23f */
[----:B------:R-:W-:-:S04]  /*f450*/  UISETP.LT.AND UP0, UPT, URZ, UR4, UPT ;  /* 0x000000043f00728c */ /* 0x000fc8000bf01270 */
[----:B------:R-:W-:-:S04]  /*f460*/  USEL UR40, URZ, UR4, !UP0 ;  /* 0x000000043f287287 */ /* 0x000fc8000c000000 */
[----:B------:R-:W-:-:S06]  /*f470*/  UISETP.GT.AND UP0, UPT, UR41, UR40, UPT ;  /* 0x000000282900728c */ /* 0x000fcc000bf04270 */
[----:B------:R-:W-:-:S13]  /*f480*/  PLOP3.LUT P0, PT, PT, PT, UP0, 0x80, 0x0 ;  /* 0x000000000000781c */ /* 0x000fda0003f0f008 */
[----:B------:R-:W-:Y:S05]  /*f490*/  @P0 BRA `(.L_x_1193) ;  /* 0x00000000004c0947 */ /* 0x000fea0003800000 */
[----:B------:R-:W0:Y:S02]  /*f4a0*/  S2R R0, SR_TID.X ;  /* 0x0000000000007919 */ /* 0x000e240000002100 */
        /* <DEDUP_REMOVED lines=10> */
[----:B-1----:R-:W2:Y:S01]  /*f550*/  @P0 ATOMG.E.ADD.STRONG.GPU PT, R3, desc[UR6][R2.64], R5 ;  /* 0x00000005020309a8 */ /* 0x002ea200081ee1c6 */
[----:B------:R-:W0:Y:S02]  /*f560*/  S2R R4, SR_LTMASK ;  /* 0x0000000000047919 */ /* 0x000e240000003900 */
[----:B0-----:R-:W-:-:S04]  /*f570*/  LOP3.LUT R4, R4, UR4, RZ, 0xc0, !PT ;  /* 0x0000000404047c12 */ /* 0x001fc8000f8ec0ff */
[----:B------:R-:W0:Y:S01]  /*f580*/  POPC R7, R4 ;  /* 0x0000000400077309 */ /* 0x000e220000000000 */
[----:B--2---:R-:W0:Y:S02]  /*f590*/  SHFL.IDX PT, R0, R3, R0, 0x1f ;  /* 0x00001f0003007589 */ /* 0x004e2400000e0000 */
[----:B0-----:R-:W-:-:S05]  /*f5a0*/  IADD3 R0, R0, UR44, R7 ;  /* 0x0000002c00007c10 */ /* 0x001fca000fffe007 */
[----:B------:R1:W-:Y:S01]  /*f5b0*/  STL [R1+0x14], R0 ;  /* 0x0000140001007387 */ /* 0x0003e20000100800 */
[----:B------:R-:W-:Y:S05]  /*f5c0*/  BRA `(.L_x_1194) ;  /* 0x0000003c00547947 */ /* 0x000fea0003800000 */
.L_x_1193:
[----:B------:R-:W-:Y:S01]  /*f5d0*/  VIADD R0, R17, 0x18400 ;  /* 0x0001840011007836 */ /* 0x000fe20000000000 */
[----:B------:R-:W-:Y:S04]  /*f5e0*/  BSSY B6, `(.L_x_1195) ;  /* 0x0000013000067945 */ /* 0x000fe80003800000 */
[----:B------:R-:W-:-:S13]  /*f5f0*/  LOP3.LUT P0, RZ, R0, 0x3ff, RZ, 0xc0, !PT ;  /* 0x000003ff00ff7812 */ /* 0x000fda000780c0ff */
[----:B------:R-:W-:Y:S05]  /*f600*/  @!P0 BRA `(.L_x_1196) ;  /* 0x0000000000408947 */ /* 0x000fea0003800000 */
        /* <DEDUP_REMOVED lines=16> */
.L_x_1196:
[----:B------:R-:W-:Y:S05]  /*f710*/  BSYNC B6 ;  /* 0x0000000000067941 */ /* 0x000fea0003800000 */
.L_x_1195:
        /* <DEDUP_REMOVED lines=8> */
[----:B------:R0:W1:Y:S01]  /*f7a0*/  LDC.64 R2, c[0x4][R16] ;  /* 0x0100000010027b82 */ /* 0x0000620000000a00 */
        /* <DEDUP_REMOVED lines=11> */
.L_x_1199:
        /* <DEDUP_REMOVED lines=15> */
.L_x_1198:
[----:B------:R-:W-:Y:S05]  /*f950*/  BSYNC B6 ;  /* 0x0000000000067941 */ /* 0x000fea0003800000 */
.L_x_1197:
[----:B------:R-:W-:Y:S01]  /*f960*/  ULDC.64 UR4, c[0x0][0x9f8] ;  /* 0x00027e0000047ab9 */ /* 0x000fe20000000a00 */
[----:B------:R-:W2:Y:S01]  /*f970*/  LDL.LU R0, [R1+0xc] ;  /* 0x00000c0001007983 */ /* 0x000ea20000300800 */
[----:B------:R-:W-:Y:S01]  /*f980*/  UISETP.NE.U32.AND UP0, UPT, UR4, URZ, UPT ;  /* 0x0000003f0400728c */ /* 0x000fe2000bf05070 */
[----:B------:R-:W-:Y:S01]  /*f990*/  IMAD.U32 R7, RZ, RZ, UR42 ;  /* 0x0000002aff077e24 */ /* 0x000fe2000f8e00ff */
[----:B------:R-:W-:Y:S02]  /*f9a0*/  ULDC.64 UR6, c[0x0][0x208] ;  /* 0x0000820000067ab9 */ /* 0x000fe40000000a00 */
[----:B------:R-:W-:-:S06]  /*f9b0*/  UISETP.NE.AND.EX UP0, UPT, UR5, URZ, UPT, UP0 ;  /* 0x0000003f0500728c */ /* 0x000fcc000bf05300 */
[----:B------:R-:W-:-:S05]  /*f9c0*/  PLOP3.LUT P0, PT, PT, PT, UP0, 0x80, 0x0 ;  /* 0x000000000000781c */ /* 0x000fca0003f0f008 */
[----:B------:R-:W-:Y:S02]  /*f9d0*/  @UP0 ULDC.64 UR4, c[0x0][0x9f8] ;  /* 0x00027e0000040ab9 */ /* 0x000fe40000000a00 */
[----:B------:R-:W-:-:S06]  /*f9e0*/  @UP0 UIMAD.WIDE UR4, UR42, 0x4, UR4 ;  /* 0x000000042a0408a5 */ /* 0x000fcc000f8e0204 */
[----:B------:R-:W-:Y:S02]  /*f9f0*/  IMAD.U32 R2, RZ, RZ, UR4 ;  /* 0x00000004ff027e24 */ /* 0x000fe4000f8e00ff */
[----:B------:R-:W-:-:S05]  /*fa00*/  IMAD.U32 R3, RZ, RZ, UR5 ;  /* 0x00000005ff037e24 */ /* 0x000fca000f8e00ff */
[----:B------:R0:W3:Y:S01]  /*fa10*/  @P0 LDG.E R7, desc[UR6][R2.64] ;  /* 0x0000000602070981 */ /* 0x0000e2000c1e1900 */
[----:B------:R-:W-:Y:S01]  /*fa20*/  UMOV UR4, 0xffffffff ;  /* 0xffffffff00047882 */ /* 0x000fe20000000000 */
[----:B------:R-:W-:Y:S01]  /*fa30*/  IMAD.U32 R19, RZ, RZ, UR41 ;  /* 0x00000029ff137e24 */ /* 0x000fe2000f8e00ff */
[----:B------:R-:W1:Y:S03]  /*fa40*/  S2R R4, SR_TID.X ;  /* 0x0000000000047919 */ /* 0x000e660000002100 */
[----:B------:R-:W-:Y:S01]  /*fa50*/  VIADD R19, R19, 0xffffffff ;  /* 0xffffffff13137836 */ /* 0x000fe20000000000 */
[----:B0-----:R-:W0:Y:S02]  /*fa60*/  LDC.64 R2, c[0x0][0x418] ;  /* 0x00010600ff027b82 */ /* 0x001e240000000a00 */
[----:B0-----:R-:W-:Y:S02]  /*fa70*/  ISETP.NE.U32.AND P0, PT, R2, RZ, PT ;  /* 0x000000ff0200720c */ /* 0x001fe40003f05070 */
[----:B-1----:R-:W-:-:S02]  /*fa80*/  SHF.R.U32.HI R4, RZ, 0x5, R4 ;  /* 0x00000005ff047819 */ /* 0x002fc40000011604 */
[----:B------:R-:W-:Y:S02]  /*fa90*/  ISETP.NE.AND.EX P1, PT, R3, RZ, PT, P0 ;  /* 0x000000ff0300720c */ /* 0x000fe40003f25300 */
[----:B------:R-:W-:Y:S02]  /*faa0*/  LOP3.LUT R4, R4, 0x3, RZ, 0xc0, !PT ;  /* 0x0000000304047812 */ /* 0x000fe400078ec0ff */
[----:B--2---:R-:W-:-:S09]  /*fab0*/  LOP3.LUT R0, R0, 0xfffffffe, RZ, 0xc0, !PT ;  /* 0xfffffffe00007812 */ /* 0x004fd200078ec0ff */
[----:B------:R-:W-:Y:S02]  /*fac0*/  @P1 LOP3.LUT R0, R0, 0x1, RZ, 0xfc, !PT ;  /* 0x0000000100001812 */ /* 0x000fe400078efcff */
[----:B---3--:R-:W-:Y:S01]  /*fad0*/  SHF.R.S32.HI R8, RZ, 0x1f, R7 ;  /* 0x0000001fff087819 */ /* 0x008fe20000011407 */
[----:B------:R0:W-:Y:S01]  /*fae0*/  STL [R1], R7 ;  /* 0x0000000701007387 */ /* 0x0001e20000100800 */
[----:B------:R-:W-:-:S03]  /*faf0*/  SEL R16, R7, RZ, !P1 ;  /* 0x000000ff07107207 */ /* 0x000fc60004800000 */
[----:B------:R0:W-:Y:S04]  /*fb00*/  STL [R1+0x8], R8 ;  /* 0x0000080801007387 */ /* 0x0001e80000100800 */
[----:B------:R0:W-:Y:S01]  /*fb10*/  STL [R1+0xc], R0 ;  /* 0x00000c0001007387 */ /* 0x0001e20000100800 */
[----:B------:R-:W-:Y:S05]  /*fb20*/  BRA.DIV UR4, `(.L_x_1200) ;  /* 0x00000042043c7947 */ /* 0x000fea000b800000 */
[----:B------:R1:W2:Y:S02]  /*fb30*/  SHFL.IDX PT, R14, R4, RZ, 0x1f ;  /* 0x00001fff040e7589 */ /* 0x0002a400000e0000 */
.L_x_1294:
[----:B------:R-:W-:Y:S02]  /*fb40*/  PLOP3.LUT P2, PT, PT, PT, PT, 0x8, 0x0 ;  /* 0x000000000000781c */ /* 0x000fe40003f4e170 */
[----:B0-----:R-:W-:Y:S02]  /*fb50*/  LOP3.LUT R0, R0, 0xfffffffd, RZ, 0xc0, !PT ;  /* 0xfffffffd00007812 */ /* 0x001fe400078ec0ff */
[----:B--2---:R-:W-:-:S09]  /*fb60*/  ISETP.NE.AND P0, PT, R14, RZ, PT ;  /* 0x000000ff0e00720c */ /* 0x004fd20003f05270 */
[----:B------:R-:W-:-:S05]  /*fb70*/  @P2 LOP3.LUT R0, R0, 0x2, RZ, 0xfc, !PT ;  /* 0x0000000200002812 */ /* 0x000fca00078efcff */
[----:B------:R0:W-:Y:S01]  /*fb80*/  STL [R1+0xc], R0 ;  /* 0x00000c0001007387 */ /* 0x0001e20000100800 */
[----:B------:R-:W-:Y:S05]  /*fb90*/  @P0 BRA `(.L_x_1201) ;  /* 0x0000000400280947 */ /* 0x000fea0003800000 */
[----:B------:R-:W-:-:S03]  /*fba0*/  UMOV UR4, 0xffffffff ;  /* 0xffffffff00047882 */ /* 0x000fc60000000000 */
[----:B------:R-:W-:Y:S05]  /*fbb0*/  BRA.DIV UR4, `(.L_x_1202) ;  /* 0x0000004204387947 */ /* 0x000fea000b800000 */
[----:B------:R-:W-:-:S13]  /*fbc0*/  ELECT P6, URZ, PT ;  /* 0x00000000003f782f */ /* 0x000fda00038c0000 */
.L_x_1297:
[----:B------:R-:W-:Y:S05]  /*fbd0*/  @!P6 BRA `(.L_x_1201) ;  /* 0x000000040018e947 */ /* 0x000fea0003800000 */
[----:B------:R-:W-:Y:S01]  /*fbe0*/  IMAD.MOV.U32 R16, RZ, RZ, R7 ;  /* 0x000000ffff107224 */ /* 0x000fe200078e0007 */
[----:B------:R-:W-:Y:S06]  /*fbf0*/  @!P1 BRA `(.L_x_1203) ;  /* 0x0000000000489947 */ /* 0x000fec0003800000 */
[----:B------:R-:W2:Y:S01]  /*fc00*/  LDC R6, c[0x0][0x43c] ;  /* 0x00010f00ff067b82 */ /* 0x000ea20000000800 */
[----:B------:R-:W-:Y:S01]  /*fc10*/  ULDC.64 UR4, c[0x0][0x428] ;  /* 0x00010a0000047ab9 */ /* 0x000fe20000000a00 */
[----:B------:R-:W-:Y:S01]  /*fc20*/  ULDC.64 UR6, c[0x0][0x208] ;  /* 0x0000820000067ab9 */ /* 0x000fe20000000a00 */
[----:B--2---:R-:W-:-:S13]  /*fc30*/  ISETP.NE.AND P0, PT, R6, 0x1, PT ;  /* 0x000000010600780c */ /* 0x004fda0003f05270 */
[----:B-1----:R-:W0:Y:S02]  /*fc40*/  @P0 LDC.64 R4, c[0x0][0x440] ;  /* 0x00011000ff040b82 */ /* 0x002e240000000a00 */
[----:B0-----:R-:W-:-:S04]  /*fc50*/  @P0 IMAD.HI.U32 R0, R19, R4, RZ ;  /* 0x0000000413000227 */ /* 0x001fc800078e00ff */
[----:B------:R-:W-:Y:S01]  /*fc60*/  IMAD.MOV.U32 R4, RZ, RZ, R19 ;  /* 0x000000ffff047224 */ /* 0x000fe200078e0013 */
[----:B------:R-:W-:-:S04]  /*fc70*/  @P0 SHF.R.U32.HI R4, RZ, R5, R0 ;  /* 0x00000005ff040219 */ /* 0x000fc80000011600 */
[--C-:B------:R-:W-:Y:S01]  /*fc80*/  SHF.R.S32.HI R5, RZ, 0x1f, R4.reuse ;  /* 0x0000001fff057819 */ /* 0x100fe20000011404 */
[----:B------:R-:W-:-:S04]  /*fc90*/  IMAD.MOV R0, RZ, RZ, -R4 ;  /* 0x000000ffff007224 */ /* 0x000fc800078e0a04 */
[----:B------:R-:W-:Y:S02]  /*fca0*/  IMAD R19, R6, R0, R19 ;  /* 0x0000000006137224 */ /* 0x000fe400078e0213 */
[----:B------:R-:W-:Y:S02]  /*fcb0*/  IMAD R0, R8, UR4, RZ ;  /* 0x0000000408007c24 */ /* 0x000fe4000f8e02ff */
[----:B------:R-:W-:-:S04]  /*fcc0*/  IMAD.WIDE.U32 R4, R7, UR4, R4 ;  /* 0x0000000407047c25 */ /* 0x000fc8000f8e0004 */
[----:B------:R-:W-:Y:S01]  /*fcd0*/  IMAD R0, R7, UR5, R0 ;  /* 0x0000000507007c24 */ /* 0x000fe2000f8e0200 */
[----:B------:R-:W-:-:S03]  /*fce0*/  LEA R2, P0, R4, R2, 0x2 ;  /* 0x0000000204027211 */ /* 0x000fc600078010ff */
[----:B------:R-:W-:-:S05]  /*fcf0*/  IMAD.IADD R0, R5, 0x1, R0 ;  /* 0x0000000105007824 */ /* 0x000fca00078e0200 */
[----:B------:R-:W-:-:S05]  /*fd00*/  LEA.HI.X R3, R4, R3, R0, 0x2, P0 ;  /* 0x0000000304037211 */ /* 0x000fca00000f1400 */
[----:B------:R2:W5:Y:S02]  /*fd10*/  LDG.E R16, desc[UR6][R2.64] ;  /* 0x0000000602107981 */ /* 0x000564000c1e1900 */
.L_x_1203:
[----:B--2---:R-:W2:Y:S01]  /*fd20*/  LDL R2, [R1+0x4] ;  /* 0x0000040001027983 */ /* 0x004ea20000100800 */
[----:B0-----:R-:W-:Y:S01]  /*fd30*/  IMAD R0, R18, 0x8, R17 ;  /* 0x0000000812007824 */ /* 0x001fe200078e0211 */
[----:B--2---:R-:W-:-:S04]  /*fd40*/  SHF.L.U32 R2, R2, 0x1f, RZ ;  /* 0x0000001f02027819 */ /* 0x004fc800000006ff */
[----:B------:R-:W0:Y:S02]  /*fd50*/  SYNCS.PHASECHK.TRANS64.TRYWAIT P0, [R0+URZ+0x2a840], R2 ;  /* 0x02a84002000075a7 */ /* 0x000e24000800017f */
[----:B0-----:R-:W-:Y:S05]  /*fd60*/  @!P0 BRA `(.L_x_1204) ;  /* 0x0000003c00ec8947 */ /* 0x001fea0003800000 */
.L_x_1298:
[----:B------:R-:W2:Y:S02]  /*fd70*/  S2R R3, SR_TID.X ;  /* 0x0000000000037919 */ /* 0x000ea40000002100 */
[----:B--2---:R-:W-:-:S04]  /*fd80*/  LOP3.LUT R3, R3, 0x7f, RZ, 0xc0, !PT ;  /* 0x0000007f03037812 */ /* 0x004fc800078ec0ff */
[----:B------:R-:W-:-:S13]  /*fd90*/  ISETP.NE.AND P0, PT, R3, RZ, PT ;  /* 0x000000ff0300720c */ /* 0x000fda0003f05270 */
        /* <DEDUP_REMOVED lines=8> */
.L_x_1205:
[----:B0-----:R-:W2:Y:S01]  /*fe20*/  LDL.LU R2, [R1+0xc] ;  /* 0x00000c0001027983 */ /* 0x001ea20000300800 */
[----:B------:R-:W-:Y:S01]  /*fe30*/  R2UR UR33, R0 ;  /* 0x00000000002172ca */ /* 0x000fe200000e0000 */
[----:B------:R-:W-:Y:S01]  /*fe40*/  IMAD R0, R18, 0x9000, R17 ;  /* 0x0000900012007824 */ /* 0x000fe200078e0211 */
[----:B------:R-:W-:Y:S01]  /*fe50*/  R2UR UR35, R19 ;  /* 0x00000000132372ca */ /* 0x000fe200000e0000 */
[----:B------:R-:W-:Y:S01]  /*fe60*/  UIADD3 UR4, UP0, UR38, 0x370, URZ ;  /* 0x0000037026047890 */ /* 0x000fe2000ff1e03f */
[----:B------:R-:W-:Y:S01]  /*fe70*/  PLOP3.LUT P0, PT, PT, PT, PT, 0x80, 0x0 ;  /* 0x000000000000781c */ /* 0x000fe20003f0f070 */
[----:B------:R-:W-:Y:S01]  /*fe80*/  UMOV UR6, 0x0 ;  /* 0x0000000000067882 */ /* 0x000fe20000000000 */
[----:B------:R-:W-:Y:S01]  /*fe90*/  R2UR UR8, R0 ;  /* 0x00000000000872ca */ /* 0x000fe200000e0000 */
[----:B------:R-:W-:Y:S01]  /*fea0*/  UIADD3.X UR5, URZ, UR39, URZ, UP0, !UPT ;  /* 0x000000273f057290 */ /* 0x000fe200087fe43f */
[----:B-----5:R-:W-:Y:S01]  /*feb0*/  R2UR UR37, R16 ;  /* 0x00000000102572ca */ /* 0x020fe200000e0000 */
[----:B------:R-:W-:Y:S01]  /*fec0*/  UMOV UR7, 0x14f00000 ;  /* 0x14f0000000077882 */ /* 0x000fe20000000000 */
[----:B------:R-:W-:Y:S01]  /*fed0*/  UMOV UR34, URZ ;  /* 0x0000003f00227c82 */ /* 0x000fe20008000000 */
[----:B------:R-:W-:Y:S01]  /*fee0*/  UMOV UR18, 0x40 ;  /* 0x0000004000127882 */ /* 0x000fe20000000000 */
[----:B------:R-:W-:Y:S01]  /*fef0*/  UMOV UR20, UR36 ;  /* 0x0000002400147c82 */ /* 0x000fe20008000000 */
[----:B------:R-:W-:-:S02]  /*ff00*/  UIADD3 UR33, UR33, 0x2a830, URZ ;  /* 0x0002a83021217890 */ /* 0x000fc4000fffe03f */
[----:B------:R-:W-:Y:S01]  /*ff10*/  UIMAD UR35, UR35, 0x60, URZ ;  /* 0x00000060232378a4 */ /* 0x000fe2000f8e023f */
[----:B------:R-:W-:Y:S01]  /*ff20*/  UMOV UR10, 0x80 ;  /* 0x00000080000a7882 */ /* 0x000fe20000000000 */
[----:B------:R-:W-:Y:S02]  /*ff30*/  UMOV UR12, UR36 ;  /* 0x00000024000c7c82 */ /* 0x000fe40008000000 */
[----:B------:R-:W-:Y:S02]  /*ff40*/  UIADD3 UR32, UR8, 0x18400, URZ ;  /* 0x0001840008207890 */ /* 0x000fe4000fffe03f */
[----:B------:R-:W-:Y:S02]  /*ff50*/  UIADD3 UR16, UR8, 0x1b400, URZ ;  /* 0x0001b40008107890 */ /* 0x000fe4000fffe03f */
[----:B------:R-:W-:Y:S01]  /*ff60*/  UIADD3 UR8, UR8, 0x1e400, URZ ;  /* 0x0001e40008087890 */ /* 0x000fe2000fffe03f */
[----:B------:R-:W-:Y:S01]  /*ff70*/  UMOV UR21, UR37 ;  /* 0x0000002500157c82 */ /* 0x000fe20008000000 */
[----:B------:R-:W-:Y:S01]  /*ff80*/  UMOV UR17, UR33 ;  /* 0x0000002100117c82 */ /* 0x000fe20008000000 */
[----:B------:R-:W-:Y:S01]  /*ff90*/  UMOV UR19, UR35 ;  /* 0x0000002300137c82 */ /* 0x000fe20008000000 */
[----:B------:R-:W-:Y:S01]  /*ffa0*/  UMOV UR13, UR37 ;  /* 0x00000025000d7c82 */ /* 0x000fe20008000000 */
[----:B------:R-:W-:Y:S01]  /*ffb0*/  UMOV UR9, UR33 ;  /* 0x0000002100097c82 */ /* 0x000fe20008000000 */
[----:B------:R-:W-:Y:S01]  /*ffc0*/  UMOV UR11, UR35 ;  /* 0x00000023000b7c82 */ /* 0x000fe20008000000 */
[----:B------:R3:W-:Y:S01]  /*ffd0*/  UTMALDG.4D [UR32], [UR4], desc[UR6] ;  /* 0x00000620040075b4 */ /* 0x0007e20008019000 */
[----:B------:R3:W-:Y:S01]  /*ffe0*/  UTMALDG.4D [UR16], [UR4], desc[UR6] ;  /* 0x00000610040075b4 */ /* 0x0007e20008019000 */
[----:B------:R3:W-:Y:S01]  /*fff0*/  UTMALDG.4D [UR8], [UR4], desc[UR6] ;  /* 0x00000608040075b4 */ /* 0x0007e20008019000 */
[----:B--2---:R-:W-:-:S04]  /*10000*/  LOP3.LUT R2, R2, 0xfffffffd, RZ, 0xc0, !PT ;  /* 0xfffffffd02027812 */ /* 0x004fc800078ec0ff */
[----:B------:R-:W-:-:S05]  /*10010*/  @P0 LOP3.LUT R2, R2, 0x2, RZ, 0xfc, !PT ;  /* 0x0000000202020812 */ /* 0x000fca00078efcff */
[----:B------:R3:W-:Y:S01]  /*10020*/  STL [R1+0xc], R2 ;  /* 0x00000c0201007387 */ /* 0x0007e20000100800 */
[----:B------:R-:W-:Y:S01]  /*10030*/  NOP ;  /* 0x0000000000007918 */ /* 0x000fe20000000000 */
.L_x_1201:
[----:B0-----:R-:W-:Y:S01]  /*10040*/  VIADD R0, R17, 0xc400 ;  /* 0x0000c40011007836 */ /* 0x001fe20000000000 */
[----:B------:R-:W-:Y:S05]  /*10050*/  WARPSYNC.ALL ;  /* 0x0000000000007948 */ /* 0x000fea0003800000 */
[----:B------:R-:W-:Y:S01]  /*10060*/  BAR.SYNC.DEFER_BLOCKING 0x8, 0x180 ;  /* 0x0206000000007b1d */ /* 0x000fe20000010000 */
[----:B------:R-:W-:-:S05]  /*10070*/  LOP3.LUT P0, RZ, R0, 0x3ff, RZ, 0xc0, !PT ;  /* 0x000003ff00ff7812 */ /* 0x000fca000780c0ff */
[----:B------:R-:W-:Y:S08]  /*10080*/  BSSY B6, `(.L_x_1206) ;  /* 0x0000012000067945 */ /* 0x000ff00003800000 */
[----:B------:R-:W-:Y:S05]  /*10090*/  @!P0 BRA `(.L_x_1207) ;  /* 0x0000000000408947 */ /* 0x000fea0003800000 */
[----:B---3--:R-:W-:Y:S01]  /*100a0*/  MOV R2, 0x0 ;  /* 0x0000000000027802 */ /* 0x008fe20000000f00 */
[----:B------:R-:W-:Y:S01]  /*100b0*/  ULDC.64 UR6, c[0x4][0x118] ;  /* 0x0100460000067ab9 */ /* 0x000fe20000000a00 */
[----:B------:R-:W-:Y:S01]  /*100c0*/  ULDC.64 UR8, c[0x4][0x120] ;  /* 0x0100480000087ab9 */ /* 0x000fe20000000a00 */
[----:B------:R-:W-:Y:S01]  /*100d0*/  ULDC.64 UR4, c[0x4][0x88] ;  /* 0x0100220000047ab9 */ /* 0x000fe20000000a00 */
[----:B-1----:R-:W-:Y:S02]  /*100e0*/  IMAD.U32 R4, RZ, RZ, UR6 ;  /* 0x00000006ff047e24 */ /* 0x002fe4000f8e00ff */
        /* <DEDUP_REMOVED lines=11> */
.L_x_1207:
[----:B---3--:R-:W-:Y:S05]  /*101a0*/  BSYNC B6 ;  /* 0x0000000000067941 */ /* 0x008fea0003800000 */
.L_x_1206:
[----:B------:R-:W0:Y:S01]  /*101b0*/  S2R R2, SR_TID.X ;  /* 0x0000000000027919 */ /* 0x000e220000002100 */
[----:B------:R-:W2:Y:S01]  /*101c0*/  LDC R7, c[0x0][0x448] ;  /* 0x00011200ff077b82 */ /* 0x000ea20000000800 */
[----:B------:R-:W-:Y:S01]  /*101d0*/  USHF.R.S32.HI UR4, URZ, 0x1f, UR36 ;  /* 0x0000001f3f047899 */ /* 0x000fe20008011424 */
[----:B------:R-:W-:Y:S01]  /*101e0*/  ULDC.64 UR8, c[0x0][0x2d8] ;  /* 0x0000b60000087ab9 */ /* 0x000fe20000000a00 */
[----:B------:R-:W3:Y:S02]  /*101f0*/  S2R R9, SR_TID.X ;  /* 0x0000000000097919 */ /* 0x000ee40000002100 */
[----:B------:R-:W-:Y:S02]  /*10200*/  UIMAD UR6, UR4, UR8, URZ ;  /* 0x00000008040672a4 */ /* 0x000fe4000f8e023f */
[----:B------:R-:W-:Y:S01]  /*10210*/  UIMAD.WIDE.U32 UR4, UR36, UR8, URZ ;  /* 0x00000008240472a5 */ /* 0x000fe2000f8e003f */
[----:B------:R-:W4:Y:S01]  /*10220*/  S2R R8, SR_TID.X ;  /* 0x0000000000087919 */ /* 0x000f220000002100 */
[----:B------:R-:W-:-:S02]  /*10230*/  UIMAD UR6, UR36, UR9, UR6 ;  /* 0x00000009240672a4 */ /* 0x000fc4000f8e0206 */
[----:B------:R-:W-:Y:S02]  /*10240*/  USHF.R.S32.HI UR7, URZ, 0x1f, UR42 ;  /* 0x0000001f3f077899 */ /* 0x000fe4000801142a */
[----:B------:R-:W-:Y:S01]  /*10250*/  UIADD3 UR5, UR5, UR6, URZ ;  /* 0x0000000605057290 */ /* 0x000fe2000fffe03f */
[----:B------:R-:W-:-:S03]  /*10260*/  ULDC.64 UR8, c[0x0][0x2e0] ;  /* 0x0000b80000087ab9 */ /* 0x000fc60000000a00 */
[----:B------:R-:W-:Y:S02]  /*10270*/  UIMAD.WIDE.U32 UR4, UR42, UR8, UR4 ;  /* 0x000000082a0472a5 */ /* 0x000fe4000f8e0004 */
[----:B------:R-:W-:-:S04]  /*10280*/  UIMAD UR6, UR7, UR8, URZ ;  /* 0x00000008070672a4 */ /* 0x000fc8000f8e023f */
[----:B------:R-:W-:Y:S01]  /*10290*/  UIMAD UR6, UR42, UR9, UR6 ;  /* 0x000000092a0672a4 */ /* 0x000fe2000f8e0206 */
[----:B--2---:R-:W-:Y:S01]  /*102a0*/  ISETP.NE.AND P0, PT, R7, 0x1, PT ;  /* 0x000000010700780c */ /* 0x004fe20003f05270 */
[----:B-1----:R-:W-:Y:S02]  /*102b0*/  IMAD.U32 R4, RZ, RZ, UR4 ;  /* 0x00000004ff047e24 */ /* 0x002fe4000f8e00ff */
[----:B------:R-:W-:Y:S02]  /*102c0*/  UIADD3 UR6, UR5, UR6, URZ ;  /* 0x0000000605067290 */ /* 0x000fe4000fffe03f */
[----:B------:R-:W-:Y:S01]  /*102d0*/  IMAD.U32 R5, RZ, RZ, UR5 ;  /* 0x00000005ff057e24 */ /* 0x000fe2000f8e00ff */
[----:B------:R-:W-:Y:S01]  /*102e0*/  ULDC.64 UR4, c[0x0][0x2d0] ;  /* 0x0000b40000047ab9 */ /* 0x000fe20000000a00 */
[C---:B0-----:R-:W-:Y:S01]  /*102f0*/  LOP3.LUT R0, R2.reuse, 0x7f, RZ, 0xc0, !PT ;  /* 0x0000007f02007812 */ /* 0x041fe200078ec0ff */
[----:B------:R-:W-:-:S03]  /*10300*/  IMAD.SHL.U32 R2, R2, 0x10, RZ ;  /* 0x0000001002027824 */ /* 0x000fc600078e00ff */
[----:B------:R-:W-:Y:S01]  /*10310*/  SHF.R.U32.HI R0, RZ, 0x3, R0 ;  /* 0x00000003ff007819 */ /* 0x000fe20000011600 */
[----:B---3--:R-:W-:Y:S01]  /*10320*/  IMAD.SHL.U32 R9, R9, 0x8, RZ ;  /* 0x0000000809097824 */ /* 0x008fe200078e00ff */
[----:B------:R-:W0:Y:S02]  /*10330*/  @P0 LDC R3, c[0x0][0x44c] ;  /* 0x00011300ff030b82 */ /* 0x000e240000000800 */
[----:B------:R-:W-:Y:S01]  /*10340*/  LOP3.LUT R2, R0, 0x70, R2, 0xf8, !PT ;  /* 0x0000007000027812 */ /* 0x000fe200078ef802 */
[----:B----4-:R-:W-:Y:S01]  /*10350*/  IMAD.SHL.U32 R10, R8, 0x8, RZ ;  /* 0x00000008080a7824 */ /* 0x010fe200078e00ff */
[----:B------:R-:W-:-:S03]  /*10360*/  LOP3.LUT R9, R9, 0x38, RZ, 0xc0, !PT ;  /* 0x0000003809097812 */ /* 0x000fc600078ec0ff */
[----:B------:R-:W-:Y:S01]  /*10370*/  VIADD R2, R2, UR43 ;  /* 0x0000002b02027c36 */ /* 0x000fe20008000000 */
[----:B------:R-:W1:Y:S01]  /*10380*/  @P0 LDC R0, c[0x0][0x450] ;  /* 0x00011400ff000b82 */ /* 0x000e620000000800 */
[C---:B------:R-:W-:Y:S02]  /*10390*/  LOP3.LUT R11, R9.reuse, 0x40, RZ, 0xfc, !PT ;  /* 0x00000040090b7812 */ /* 0x040fe400078efcff */
[----:B------:R-:W-:Y:S01]  /*103a0*/  IMAD.MOV.U32 R6, RZ, RZ, R2 ;  /* 0x000000ffff067224 */ /* 0x000fe200078e0002 */
[----:B------:R-:W-:Y:S02]  /*103b0*/  LOP3.LUT R9, R9, 0x80, RZ, 0xfc, !PT ;  /* 0x0000008009097812 */ /* 0x000fe400078efcff */
[----:B------:R-:W-:Y:S01]  /*103c0*/  LOP3.LUT R10, R10, 0x38, RZ, 0xc0, !PT ;  /* 0x000000380a0a7812 */ /* 0x000fe200078ec0ff */
[----:B0-----:R-:W-:-:S05]  /*103d0*/  @P0 IMAD.HI.U32 R3, R2, R3, RZ ;  /* 0x0000000302030227 */ /* 0x001fca00078e00ff */
[----:B-1----:R-:W-:Y:S01]  /*103e0*/  @P0 SHF.R.U32.HI R6, RZ, R0, R3 ;  /* 0x00000000ff060219 */ /* 0x002fe20000011603 */
[----:B------:R-:W-:Y:S01]  /*103f0*/  IMAD.U32 R3, RZ, RZ, UR6 ;  /* 0x00000006ff037e24 */ /* 0x000fe2000f8e00ff */
[----:B------:R-:W-:-:S03]  /*10400*/  ULDC.64 UR6, c[0x0][0x280] ;  /* 0x0000a00000067ab9 */ /* 0x000fc60000000a00 */
[----:B------:R-:W-:-:S04]  /*10410*/  IMAD.MOV R0, RZ, RZ, -R6 ;  /* 0x000000ffff007224 */ /* 0x000fc800078e0a06 */
[----:B------:R-:W-:Y:S02]  /*10420*/  IMAD R0, R7, R0, R2 ;  /* 0x0000000007007224 */ /* 0x000fe400078e0202 */
[----:B------:R-:W-:Y:S01]  /*10430*/  IMAD.MOV.U32 R2, RZ, RZ, R4 ;  /* 0x000000ffff027224 */ /* 0x000fe200078e0004 */
[----:B------:R-:W-:-:S03]  /*10440*/  SHF.R.S32.HI R4, RZ, 0x1f, R6 ;  /* 0x0000001fff047819 */ /* 0x000fc60000011406 */
[----:B------:R-:W-:-:S04]  /*10450*/  IMAD.WIDE.U32 R2, R6, UR4, R2 ;  /* 0x0000000406027c25 */ /* 0x000fc8000f8e0002 */
        /* <DEDUP_REMOVED lines=18> */
[----:B------:R-:W0:Y:S01]  /*10580*/  S2R R2, SR_TID.X ;  /* 0x0000000000027919 */ /* 0x000e220000002100 */
[----:B------:R-:W-:Y:S01]  /*10590*/  ULDC UR4, c[0x0][0x288] ;  /* 0x0000a20000047ab9 */ /* 0x000fe20000000800 */
[----:B------:R-:W-:Y:S01]  /*105a0*/  ULDC.64 UR6, c[0x0][0x208] ;  /* 0x0000820000067ab9 */ /* 0x000fe20000000a00 */
[----:B------:R-:W-:Y:S01]  /*105b0*/  IMAD R5, R7, UR4, RZ ;  /* 0x0000000407057c24 */ /* 0x000fe2000f8e02ff */
[----:B------:R-:W1:Y:S01]  /*105c0*/  SHFL.IDX PT, R3, R0, RZ, 0x181f ;  /* 0x00181fff00037589 */ /* 0x000e6200000e0000 */
[----:B0-----:R-:W-:-:S04]  /*105d0*/  LOP3.LUT R2, R2, 0x7f, RZ, 0xc0, !PT ;  /* 0x0000007f02027812 */ /* 0x001fc800078ec0ff */
[----:B------:R-:W-:Y:S02]  /*105e0*/  SHF.R.U32.HI R8, RZ, 0x3, R2 ;  /* 0x00000003ff087819 */ /* 0x000fe40000011602 */
[----:B------:R-:W0:Y:S03]  /*105f0*/  SHFL.IDX PT, R2, R6, RZ, 0x181f ;  /* 0x00181fff06027589 */ /* 0x000e2600000e0000 */
[----:B------:R-:W-:-:S05]  /*10600*/  VIADD R4, R8, UR43 ;  /* 0x0000002b08047c36 */ /* 0x000fca0008000000 */
        /* <DEDUP_REMOVED lines=9> */
[----:B------:R0:W-:Y:S02]  /*106a0*/  @!P4 LDGSTS.E.BYPASS.LTC128B.128 [R9+0x14400], desc[UR6][R2.64+0x100], !P2 ;  /* 0x144001000209cfae */ /* 0x0001e4000d101d46 */
[----:B0-----:R-:W-:-:S02]  /*106b0*/  VIADD R2, R4, 0x10 ;  /* 0x0000001004027836 */ /* 0x001fc40000000000 */
[----:B------:R-:W0:Y:S03]  /*106c0*/  SHFL.IDX PT, R3, R0, 0x1, 0x181f ;  /* 0x00381f0000037f89 */ /* 0x000e2600000e0000 */
[----:B------:R-:W-:Y:S02]  /*106d0*/  ISETP.GE.AND P4, PT, R2, R5, PT ;  /* 0x000000050200720c */ /* 0x000fe40003f86270 */
[----:B------:R-:W1:Y:S11]  /*106e0*/  SHFL.IDX PT, R2, R6, 0x1, 0x181f ;  /* 0x00381f0006027f89 */ /* 0x000e7600000e0000 */
[----:B0-----:R-:W-:-:S05]  /*106f0*/  @!P4 LEA R3, P3, R10, R3, 0x1 ;  /* 0x000000030a03c211 */ /* 0x001fca00078608ff */
[----:B-1----:R-:W-:-:S05]  /*10700*/  @!P4 IMAD.X R2, RZ, RZ, R2, P3 ;  /* 0x000000ffff02c224 */ /* 0x002fca00018e0602 */
[----:B------:R-:W-:-:S04]  /*10710*/  @!P4 LOP3.LUT R3, R3, R2, RZ, 0x3c, !PT ;  /* 0x000000020303c212 */ /* 0x000fc800078e3cff */
[----:B------:R-:W-:-:S04]  /*10720*/  @!P4 LOP3.LUT R2, R3, R2, RZ, 0x3c, !PT ;  /* 0x000000020302c212 */ /* 0x000fc800078e3cff */
[----:B------:R-:W-:-:S05]  /*10730*/  @!P4 LOP3.LUT R3, R3, R2, RZ, 0x3c, !PT ;  /* 0x000000020303c212 */ /* 0x000fca00078e3cff */
[----:B------:R-:W-:Y:S04]  /*10740*/  @!P4 LDGSTS.E.BYPASS.LTC128B.128 [R9+0xcc00], desc[UR6][R2.64], !P0 ;  /* 0x0cc000000209cfae */ /* 0x000fe8000c101d46 */
        /* <DEDUP_REMOVED lines=52> */
[----:B------:R-:W-:Y:S01]  /*10a90*/  ISETP.GE.AND P4, PT, R2, R5, PT ;  /* 0x000000050200720c */ /* 0x000fe20003f86270 */
[----:B------:R-:W-:Y:S04]  /*10aa0*/  SHFL.IDX PT, R0, R0, 0x7, 0x181f ;  /* 0x00f81f0000007f89 */ /* 0x000fe800000e0000 */
[----:B------:R-:W1:Y:S04]  /*10ab0*/  SHFL.IDX PT, R2, R6, 0x6, 0x181f ;  /* 0x00d81f0006027f89 */ /* 0x000e6800000e0000 */
[----:B------:R-:W2:Y:S04]  /*10ac0*/  SHFL.IDX PT, R6, R6, 0x7, 0x181f ;  /* 0x00f81f0006067f89 */ /* 0x000ea800000e0000 */
        /* <DEDUP_REMOVED lines=8> */
.L_x_1315:
[----:B------:R-:W-:Y:S01]  /*10b50*/  VIADD R4, R4, 0x70 ;  /* 0x0000007004047836 */ /* 0x000fe20000000000 */
[----:B------:R-:W-:Y:S04]  /*10b60*/  BSSY B0, `(.L_x_1209) ;  /* 0x000000c000007945 */ /* 0x000fe80003800000 */
[----:B------:R-:W-:-:S13]  /*10b70*/  ISETP.GE.AND P3, PT, R4, R5, PT ;  /* 0x000000050400720c */ /* 0x000fda0003f66270 */
[----:B------:R-:W-:Y:S05]  /*10b80*/  @P3 BRA `(.L_x_1210) ;  /* 0x0000000000243947 */ /* 0x000fea0003800000 */
[----:B0-----:R-:W-:Y:S01]  /*10b90*/  LEA R2, P3, R10, R0, 0x1 ;  /* 0x000000000a027211 */ /* 0x001fe200078608ff */
[----:B------:R-:W-:-:S04]  /*10ba0*/  ULDC.64 UR4, c[0x0][0x208] ;  /* 0x0000820000047ab9 */ /* 0x000fc80000000a00 */
[----:B------:R-:W-:-:S05]  /*10bb0*/  IMAD.X R3, RZ, RZ, R6, P3 ;  /* 0x000000ffff037224 */ /* 0x000fca00018e0606 */
[----:B------:R-:W-:Y:S01]  /*10bc0*/  @!PT LDS RZ, [RZ] ;  /* 0x00000000fffff984 */ /* 0x000fe20000000800 */
[----:B------:R-:W-:Y:S01]  /*10bd0*/  @!PT LDS RZ, [RZ] ;  /* 0x00000000fffff984 */ /* 0x000fe20000000800 */
[----:B------:R-:W-:Y:S01]  /*10be0*/  @!PT LDS RZ, [RZ] ;  /* 0x00000000fffff984 */ /* 0x000fe20000000800 */
[----:B------:R1:W-:Y:S04]  /*10bf0*/  LDGSTS.E.BYPASS.LTC128B.128 [R9+0xfc00], desc[UR4][R2.64], !P0 ;  /* 0x0fc0000002097fae */ /* 0x0003e8000c101d44 */
[----:B------:R1:W-:Y:S04]  /*10c00*/  LDGSTS.E.BYPASS.LTC128B.128 [R9+0x13c00], desc[UR4][R2.64+0x80], !P1 ;  /* 0x13c0008002097fae */ /* 0x0003e8000c901d44 */
[----:B------:R1:W-:Y:S02]  /*10c10*/  LDGSTS.E.BYPASS.LTC128B.128 [R9+0x17c00], desc[UR4][R2.64+0x100], !P2 ;  /* 0x17c0010002097fae */ /* 0x0003e4000d101d44 */
.L_x_1210:
[----:B------:R-:W-:Y:S05]  /*10c20*/  BSYNC B0 ;  /* 0x0000000000007941 */ /* 0x000fea0003800000 */
.L_x_1209:
[----:B------:R-:W-:Y:S01]  /*10c30*/  NOP ;  /* 0x0000000000007918 */ /* 0x000fe20000000000 */
[----:B------:R-:W-:Y:S01]  /*10c40*/  PLOP3.LUT P0, PT, PT, PT, PT, 0x80, 0x0 ;  /* 0x000000000000781c */ /* 0x000fe20003f0f070 */
[----:B------:R-:W-:-:S12]  /*10c50*/  VIADD R6, R17, 0x2a800 ;  /* 0x0002a80011067836 */ /* 0x000fd80000000000 */
.L_x_1211:
[----:B------:R-:W-:Y:S02]  /*10c60*/  PLOP3.LUT P1, PT, P1, P0, PT, 0xa2, 0x0 ;  /* 0x000000000000781c */ /* 0x000fe40000f21472 */
[----:B------:R-:W-:-:S08]  /*10c70*/  @P0 R2UR P1, UR4, R17 ;  /* 0x00000000110402ca */ /* 0x000fd00000020000 */
[----:B------:R-:W-:-:S05]  /*10c80*/  @P0 PLOP3.LUT P0, PT, P1, PT, PT, 0x80, 0x0 ;  /* 0x000000000000081c */ /* 0x000fca0000f0f070 */
[----:B------:R-:W-:Y:S01]  /*10c90*/  @!P1 SYNCS.ARRIVE.TRANS64.RED.A0T1 RZ, [UR4+0x2a800], RZ ;  /* 0x02a800ffffff99a7 */ /* 0x000fe20008200404 */
[----:B------:R-:W-:Y:S07]  /*10ca0*/  @!P1 ARRIVES.LDGSTSBAR.64.TRANSCNT [UR4+0x2a800] ;  /* 0x02a80000ff0099b0 */ /* 0x000fee0008000a84 */
[----:B------:R-:W-:Y:S05]  /*10cb0*/  @P0 BRA.U.ANY `(.L_x_1211) ;  /* 0xfffffffd00e80947 */ /* 0x000fea000393ffff */
[----:B01----:R-:W2:Y:S02]  /*10cc0*/  LDL.LU R2, [R1+0x18] ;  /* 0x0000180001027983 */ /* 0x003ea40000300800 */
        /* <DEDUP_REMOVED lines=11> */
.L_x_1316:
[----:B------:R-:W-:Y:S05]  /*10d80*/  BSYNC B0 ;  /* 0x0000000000007941 */ /* 0x000fea0003800000 */
.L_x_1212:
[----:B------:R-:W-:-:S04]  /*10d90*/  UIADD3 UR4, UR41, -0x2, URZ ;  /* 0xfffffffe29047890 */ /* 0x000fc8000fffe03f */
[----:B------:R-:W-:-:S06]  /*10da0*/  UISETP.GE.AND UP0, UPT, UR4, UR40, UPT ;  /* 0x000000280400728c */ /* 0x000fcc000bf06270 */
[----:B------:R-:W-:-:S13]  /*10db0*/  PLOP3.LUT P0, PT, PT, PT, UP0, 0x80, 0x0 ;  /* 0x000000000000781c */ /* 0x000fda0003f0f008 */
[----:B------:R-:W-:Y:S05]  /*10dc0*/  @!P0 BRA `(.L_x_1214) ;  /* 0x0000002000008947 */ /* 0x000fea0003800000 */
[----:B0-----:R-:W-:Y:S01]  /*10dd0*/  IMAD R0, RZ, RZ, -UR41 ;  /* 0x80000029ff007e24 */ /* 0x001fe2000f8e02ff */
[----:B------:R-:W-:-:S04]  /*10de0*/  LOP3.LUT R8, RZ, UR40, RZ, 0x33, !PT ;  /* 0x00000028ff087c12 */ /* 0x000fc8000f8e33ff */
[----:B------:R-:W-:-:S05]  /*10df0*/  VIADDMNMX R8, R0, 0x1, R8, !PT ;  /* 0x0000000100087846 */ /* 0x000fca0007800108 */
[----:B------:R-:W-:-:S05]  /*10e00*/  VIADD R0, R8, UR41 ;  /* 0x0000002908007c36 */ /* 0x000fca0008000000 */
[----:B------:R-:W-:-:S04]  /*10e10*/  LOP3.LUT R0, R0, 0x1, RZ, 0xc0, !PT ;  /* 0x0000000100007812 */ /* 0x000fc800078ec0ff */
[----:B------:R-:W-:Y:S01]  /*10e20*/  ISETP.NE.U32.AND P0, PT, R0, 0x1, PT ;  /* 0x000000010000780c */ /* 0x000fe20003f05070 */
[----:B------:R-:W-:-:S12]  /*10e30*/  IMAD.U32 R0, RZ, RZ, UR4 ;  /* 0x00000004ff007e24 */ /* 0x000fd8000f8e00ff */
[----:B------:R-:W-:Y:S05]  /*10e40*/  @P0 BRA `(.L_x_1215) ;  /* 0x0000000800a00947 */ /* 0x000fea0003800000 */
[----:B------:R-:W2:Y:S04]  /*10e50*/  LDL R2, [R1+0xc] ;  /* 0x00000c0001027983 */ /* 0x000ea80000100800 */
[----:B------:R-:W3:Y:S01]  /*10e60*/  LDL R3, [R1+0x4] ;  /* 0x0000040001037983 */ /* 0x000ee20000100800 */
[----:B------:R-:W-:-:S05]  /*10e70*/  VIADD R7, R18, 0x1 ;  /* 0x0000000112077836 */ /* 0x000fca0000000000 */
[C---:B------:R-:W-:Y:S01]  /*10e80*/  ISETP.NE.AND P0, PT, R7.reuse, 0x2, PT ;  /* 0x000000020700780c */ /* 0x040fe20003f05270 */
[----:B------:R-:W-:Y:S03]  /*10e90*/  BSSY B0, `(.L_x_1216) ;  /* 0x000009f000007945 */ /* 0x000fe60003800000 */
[----:B------:R-:W-:Y:S02]  /*10ea0*/  SEL R10, RZ, 0x1, P0 ;  /* 0x00000001ff0a7807 */ /* 0x000fe40000000000 */
[----:B------:R-:W-:Y:S02]  /*10eb0*/  SEL R7, R7, RZ, P0 ;  /* 0x000000ff07077207 */ /* 0x000fe40000000000 */
[----:B--2---:R-:W-:Y:S02]  /*10ec0*/  LOP3.LUT P1, RZ, R2, 0x2, RZ, 0xc0, !PT ;  /* 0x0000000202ff7812 */ /* 0x004fe4000782c0ff */
[----:B---3--:R-:W-:-:S11]  /*10ed0*/  LOP3.LUT R10, R3, R10, RZ, 0x3c, !PT ;  /* 0x0000000a030a7212 */ /* 0x008fd600078e3cff */
[----:B------:R-:W-:Y:S05]  /*10ee0*/  @!P1 BRA `(.L_x_1217) ;  /* 0x0000000800649947 */ /* 0x000fea0003800000 */
[----:B------:R-:W-:Y:S01]  /*10ef0*/  LOP3.LUT P1, RZ, R2, 0x1, RZ, 0xc0, !PT ;  /* 0x0000000102ff7812 */ /* 0x000fe2000782c0ff */
[----:B------:R-:W-:-:S12]  /*10f00*/  IMAD.MOV.U32 R5, RZ, RZ, R16 ;  /* 0x000000ffff057224 */ /* 0x000fd800078e0010 */
[----:B------:R-:W-:Y:S05]  /*10f10*/  @!P1 BRA `(.L_x_1218) ;  /* 0x0000000000549947 */ /* 0x000fea0003800000 */
[----:B------:R-:W2:Y:S01]  /*10f20*/  LDL R9, [R1+0x8] ;  /* 0x0000080001097983 */ /* 0x000ea20000100800 */
[----:B------:R-:W0:Y:S03]  /*10f30*/  LDC R5, c[0x0][0x43c] ;  /* 0x00010f00ff057b82 */ /* 0x000e260000000800 */
[----:B------:R-:W3:Y:S01]  /*10f40*/  LDL R11, [R1] ;  /* 0x00000000010b7983 */ /* 0x000ee20000100800 */
[----:B------:R-:W-:Y:S01]  /*10f50*/  IMAD.MOV.U32 R4, RZ, RZ, R0 ;  /* 0x000000ffff047224 */ /* 0x000fe200078e0000 */
[----:B------:R-:W-:Y:S01]  /*10f60*/  ULDC.64 UR4, c[0x0][0x428] ;  /* 0x00010a0000047ab9 */ /* 0x000fe20000000a00 */
[----:B------:R-:W-:Y:S01]  /*10f70*/  ULDC.64 UR6, c[0x0][0x208] ;  /* 0x0000820000067ab9 */ /* 0x000fe20000000a00 */
[----:B0-----:R-:W-:-:S13]  /*10f80*/  ISETP.NE.AND P0, PT, R5, 0x1, PT ;  /* 0x000000010500780c */ /* 0x001fda0003f05270 */
[----:B------:R-:W0:Y:S02]  /*10f90*/  @P0 LDC.64 R2, c[0x0][0x440] ;  /* 0x00011000ff020b82 */ /* 0x000e240000000a00 */
[----:B0-----:R-:W-:-:S05]  /*10fa0*/  @P0 IMAD.HI.U32 R2, R0, R2, RZ ;  /* 0x0000000200020227 */ /* 0x001fca00078e00ff */
[----:B------:R-:W-:-:S05]  /*10fb0*/  @P0 SHF.R.U32.HI R4, RZ, R3, R2 ;  /* 0x00000003ff040219 */ /* 0x000fca0000011602 */
[----:B------:R-:W-:-:S04]  /*10fc0*/  IMAD.MOV R2, RZ, RZ, -R4 ;  /* 0x000000ffff027224 */ /* 0x000fc800078e0a04 */
[----:B------:R-:W-:Y:S01]  /*10fd0*/  IMAD R0, R5, R2, R0 ;  /* 0x0000000205007224 */ /* 0x000fe200078e0200 */
[----:B------:R-:W-:Y:S01]  /*10fe0*/  SHF.R.S32.HI R5, RZ, 0x1f, R4 ;  /* 0x0000001fff057819 */ /* 0x000fe20000011404 */
[----:B------:R-:W0:Y:S01]  /*10ff0*/  LDC.64 R2, c[0x0][0x418] ;  /* 0x00010600ff027b82 */ /* 0x000e220000000a00 */
[----:B--2---:R-:W-:-:S04]  /*11000*/  IMAD R9, R9, UR4, RZ ;  /* 0x0000000409097c24 */ /* 0x004fc8000f8e02ff */
[C---:B---3--:R-:W-:Y:S02]  /*11010*/  IMAD R9, R11.reuse, UR5, R9 ;  /* 0x000000050b097c24 */ /* 0x048fe4000f8e0209 */
[----:B------:R-:W-:-:S04]  /*11020*/  IMAD.WIDE.U32 R4, R11, UR4, R4 ;  /* 0x000000040b047c25 */ /* 0x000fc8000f8e0004 */
[----:B------:R-:W-:Y:S01]  /*11030*/  IMAD.IADD R5, R9, 0x1, R5 ;  /* 0x0000000109057824 */ /* 0x000fe200078e0205 */
[----:B0-----:R-:W-:-:S04]  /*11040*/  LEA R2, P0, R4, R2, 0x2 ;  /* 0x0000000204027211 */ /* 0x001fc800078010ff */
[----:B------:R-:W-:-:S05]  /*11050*/  LEA.HI.X R3, R4, R3, R5, 0x2, P0 ;  /* 0x0000000304037211 */ /* 0x000fca00000f1405 */
[----:B------:R0:W5:Y:S04]  /*11060*/  LDG.E R5, desc[UR6][R2.64] ;  /* 0x0000000602057981 */ /* 0x000168000c1e1900 */
.L_x_1218:
[----:B0-----:R-:W-:Y:S01]  /*11070*/  IMAD R3, R7, 0x8, R17 ;  /* 0x0000000807037824 */ /* 0x001fe200078e0211 */
[----:B------:R-:W-:Y:S01]  /*11080*/  SHF.L.U32 R2, R10, 0x1f, RZ ;  /* 0x0000001f0a027819 */ /* 0x000fe200000006ff */
[----:B------:R-:W-:Y:S03]  /*11090*/  BSSY B1, `(.L_x_1219) ;  /* 0x0000003000017945 */ /* 0x000fe60003800000 */
[----:B------:R-:W0:Y:S02]  /*110a0*/  SYNCS.PHASECHK.TRANS64.TRYWAIT P0, [R3+URZ+0x2a840], R2 ;  /* 0x02a84002030075a7 */ /* 0x000e24000800017f */
[----:B0-----:R-:W-:Y:S05]  /*110b0*/  @!P0 BRA `(.L_x_1220) ;  /* 0x0000003800448947 */ /* 0x001fea0003800000 */
.L_x_1317:
[----:B------:R-:W-:Y:S05]  /*110c0*/  BSYNC B1 ;  /* 0x0000000000017941 */ /* 0x000fea0003800000 */
.L_x_1219:
[----:B------:R-:W1:Y:S01]  /*110d0*/  S2R R4, SR_TID.X ;  /* 0x0000000000047919 */ /* 0x000e620000002100 */
[----:B------:R-:W-:Y:S01]  /*110e0*/  BSSY B1, `(.L_x_1221) ;  /* 0x000000b000017945 */ /* 0x000fe20003800000 */
[----:B-1----:R-:W-:-:S04]  /*110f0*/  LOP3.LUT R4, R4, 0x7f, RZ, 0xc0, !PT ;  /* 0x0000007f04047812 */ /* 0x002fc800078ec0ff */
[----:B------:R-:W-:-:S13]  /*11100*/  ISETP.NE.AND P1, PT, R4, RZ, PT ;  /* 0x000000ff0400720c */ /* 0x000fda0003f25270 */
[----:B------:R-:W-:Y:S05]  /*11110*/  @P1 BRA `(.L_x_1222) ;  /* 0x00000000001c1947 */ /* 0x000fea0003800000 */
[----:B------:R-:W1:Y:S01]  /*11120*/  S2R R4, SR_TID.X ;  /* 0x0000000000047919 */ /* 0x000e620000002100 */
[----:B0-----:R-:W-:-:S04]  /*11130*/  IMAD.MOV.U32 R2, RZ, RZ, 0x9000 ;  /* 0x00009000ff027424 */ /* 0x001fc800078e00ff */
[----:B------:R2:W-:Y:S01]  /*11140*/  SYNCS.ARRIVE.TRANS64 RZ, [R3+URZ+0x2a830], R2 ;  /* 0x02a8300203ff79a7 */ /* 0x0005e2000800003f */
[----:B-1----:R-:W-:-:S04]  /*11150*/  LOP3.LUT R4, R4, 0x1f, RZ, 0xc0, !PT ;  /* 0x0000001f04047812 */ /* 0x002fc800078ec0ff */
[----:B------:R-:W-:-:S13]  /*11160*/  ISETP.NE.AND P0, PT, R4, RZ, PT ;  /* 0x000000ff0400720c */ /* 0x000fda0003f05270 */
[----:B--2---:R-:W-:Y:S05]  /*11170*/  @!P0 BRA `(.L_x_1222) ;  /* 0x0000000000048947 */ /* 0x004fea0003800000 */
[----:B------:R-:W-:Y:S01]  /*11180*/  BPT.TRAP 0x1 ;  /* 0x000000040000795c */ /* 0x000fe20000300000 */
.L_x_1222:
[----:B------:R-:W-:Y:S05]  /*11190*/  BSYNC B1 ;  /* 0x0000000000017941 */ /* 0x000fea0003800000 */
.L_x_1221:
[----:B------:R-:W-:Y:S01]  /*111a0*/  IMAD.MOV.U32 R11, RZ, RZ, RZ ;  /* 0x000000ffff0b7224 */ /* 0x000fe200078e00ff */
[----:B------:R-:W-:Y:S01]  /*111b0*/  UIADD3 UR4, UP0, UR38, 0x370, URZ ;  /* 0x0000037026047890 */ /* 0x000fe2000ff1e03f */
[----:B------:R-:W-:Y:S01]  /*111c0*/  IMAD R4, R7, 0x9000, R17 ;  /* 0x0000900007047824 */ /* 0x000fe200078e0211 */
[----:B------:R-:W-:Y:S01]  /*111d0*/  PLOP3.LUT P0, PT, PT, PT, PT, 0x80, 0x0 ;  /* 0x000000000000781c */ /* 0x000fe20003f0f070 */
[----:B0-----:R-:W-:Y:S01]  /*111e0*/  VIADD R3, R3, 0x2a830 ;  /* 0x0002a83003037836 */ /* 0x001fe20000000000 */
[----:B------:R-:W-:Y:S01]  /*111f0*/  R2UR UR10, R11 ;  /* 0x000000000b0a72ca */ /* 0x000fe200000e0000 */
[----:B------:R-:W-:Y:S01]  /*11200*/  IMAD R2, R0, 0x60, RZ ;  /* 0x0000006000027824 */ /* 0x000fe200078e02ff */
[----:B------:R-:W-:Y:S01]  /*11210*/  UIADD3.X UR5, URZ, UR39, URZ, UP0, !UPT ;  /* 0x000000273f057290 */ /* 0x000fe200087fe43f */
[----:B------:R-:W-:Y:S01]  /*11220*/  VIADD R9, R4, 0x18400 ;  /* 0x0001840004097836 */ /* 0x000fe20000000000 */
[----:B------:R-:W-:Y:S01]  /*11230*/  UMOV UR6, 0x0 ;  /* 0x0000000000067882 */ /* 0x000fe20000000000 */
[----:B------:R-:W-:-:S10]  /*11240*/  UMOV UR7, 0x14f00000 ;  /* 0x14f0000000077882 */ /* 0x000fd40000000000 */
.L_x_1223:
[----:B------:R-:W-:-:S13]  /*11250*/  @P0 ELECT P2, URZ, PT ;  /* 0x00000000003f082f */ /* 0x000fda0003840000 */
[----:B-----5:R-:W-:Y:S01]  /*11260*/  @P2 R2UR UR13, R5 ;  /* 0x00000000050d22ca */ /* 0x020fe200000e0000 */
[----:B------:R-:W-:Y:S01]  /*11270*/  UMOV UR12, UR36 ;  /* 0x00000024000c7c82 */ /* 0x000fe20008000000 */
[----:B------:R-:W-:Y:S02]  /*11280*/  @P2 R2UR UR11, R2 ;  /* 0x00000000020b22ca */ /* 0x000fe400000e0000 */
[----:B------:R-:W-:Y:S02]  /*11290*/  @P2 R2UR UR9, R3 ;  /* 0x00000000030922ca */ /* 0x000fe400000e0000 */
[----:B------:R-:W-:Y:S02]  /*112a0*/  @P2 R2UR UR8, R9 ;  /* 0x00000000090822ca */ /* 0x000fe400000e0000 */
[----:B------:R-:W-:Y:S02]  /*112b0*/  @P2 PLOP3.LUT P0, PT, P2, PT, PT, 0x8, 0x0 ;  /* 0x000000000000281c */ /* 0x000fe4000170e170 */
        /* <DEDUP_REMOVED lines=9> */
.L_x_1224:
[----:B------:R-:W-:-:S13]  /*11350*/  @P0 ELECT P2, URZ, PT ;  /* 0x00000000003f082f */ /* 0x000fda0003840000 */
[----:B------:R-:W-:Y:S01]  /*11360*/  @P2 R2UR UR13, R5 ;  /* 0x00000000050d22ca */ /* 0x000fe200000e0000 */
        /* <DEDUP_REMOVED lines=13> */
.L_x_1225:
        /* <DEDUP_REMOVED lines=16> */
.L_x_1318:
[----:B------:R-:W-:Y:S05]  /*11540*/  BSYNC B1 ;  /* 0x0000000000017941 */ /* 0x000fea0003800000 */
.L_x_1226:
[----:B------:R-:W-:Y:S01]  /*11550*/  BSSY B1, `(.L_x_1228) ;  /* 0x000000c000017945 */ /* 0x000fe20003800000 */
[----:B------:R-:W-:Y:S02]  /*11560*/  IMAD.MOV.U32 R12, RZ, RZ, 0x0 ;  /* 0x00000000ff0c7424 */ /* 0x000fe400078e00ff */
[----:B------:R-:W-:Y:S01]  /*11570*/  IMAD.MOV.U32 R13, RZ, RZ, 0x14f00000 ;  /* 0x14f00000ff0d7424 */ /* 0x000fe200078e00ff */
[----:B------:R-:W-:Y:S06]  /*11580*/  @P1 BRA `(.L_x_1229) ;  /* 0x0000000000201947 */ /* 0x000fec0003800000 */
[----:B------:R-:W1:Y:S01]  /*11590*/  S2R R4, SR_TID.X ;  /* 0x0000000000047919 */ /* 0x000e620000002100 */
[----:B0-----:R-:W-:Y:S02]  /*115a0*/  IMAD R2, R18, 0x8, R17 ;  /* 0x0000000812027824 */ /* 0x001fe400078e0211 */
[----:B------:R-:W-:-:S04]  /*115b0*/  IMAD.MOV.U32 R3, RZ, RZ, 0x6000 ;  /* 0x00006000ff037424 */ /* 0x000fc800078e00ff */
[----:B------:R2:W-:Y:S01]  /*115c0*/  SYNCS.ARRIVE.TRANS64 RZ, [R2+URZ+0x2a850], R3 ;  /* 0x02a8500302ff79a7 */ /* 0x0005e2000800003f */
[----:B-1----:R-:W-:-:S04]  /*115d0*/  LOP3.LUT R4, R4, 0x1f, RZ, 0xc0, !PT ;  /* 0x0000001f04047812 */ /* 0x002fc800078ec0ff */
[----:B------:R-:W-:-:S13]  /*115e0*/  ISETP.NE.AND P0, PT, R4, RZ, PT ;  /* 0x000000ff0400720c */ /* 0x000fda0003f05270 */
[----:B--2---:R-:W-:Y:S05]  /*115f0*/  @!P0 BRA `(.L_x_1229) ;  /* 0x0000000000048947 */ /* 0x004fea0003800000 */
[----:B------:R-:W-:Y:S01]  /*11600*/  BPT.TRAP 0x1 ;  /* 0x000000040000795c */ /* 0x000fe20000300000 */
.L_x_1229:
[----:B------:R-:W-:Y:S05]  /*11610*/  BSYNC B1 ;  /* 0x0000000000017941 */ /* 0x000fea0003800000 */
.L_x_1228:
[----:B------:R-:W-:Y:S01]  /*11620*/  R2UR UR10, R11 ;  /* 0x000000000b0a72ca */ /* 0x000fe200000e0000 */
[--C-:B0-----:R-:W-:Y:S01]  /*11630*/  IMAD R2, R18, 0x8, R17.reuse ;  /* 0x0000000812027824 */ /* 0x101fe200078e0211 */
[----:B------:R-:W-:Y:S01]  /*11640*/  R2UR UR6, R12 ;  /* 0x000000000c0672ca */ /* 0x000fe200000e0000 */
[----:B------:R-:W-:Y:S01]  /*11650*/  IMAD R3, R18, 0x6000, R17 ;  /* 0x0000600012037824 */ /* 0x000fe200078e0211 */
[----:B------:R-:W-:Y:S01]  /*11660*/  R2UR UR7, R13 ;  /* 0x000000000d0772ca */ /* 0x000fe200000e0000 */
[----:B------:R-:W-:Y:S01]  /*11670*/  UIADD3 UR4, UP0, UR38, 0x470, URZ ;  /* 0x0000047026047890 */ /* 0x000fe2000ff1e03f */
[----:B------:R-:W-:Y:S01]  /*11680*/  PLOP3.LUT P0, PT, PT, PT, PT, 0x80, 0x0 ;  /* 0x000000000000781c */ /* 0x000fe20003f0f070 */
[----:B------:R-:W-:Y:S02]  /*11690*/  IMAD R4, R19, 0x60, RZ ;  /* 0x0000006013047824 */ /* 0x000fe400078e02ff */
[----:B------:R-:W-:Y:S01]  /*116a0*/  VIADD R2, R2, 0x2a850 ;  /* 0x0002a85002027836 */ /* 0x000fe20000000000 */
[----:B------:R-:W-:Y:S01]  /*116b0*/  UIADD3.X UR5, URZ, UR39, URZ, UP0, !UPT ;  /* 0x000000273f057290 */ /* 0x000fe200087fe43f */
[----:B------:R-:W-:-:S11]  /*116c0*/  VIADD R9, R3, 0x400 ;  /* 0x0000040003097836 */ /* 0x000fd60000000000 */
.L_x_1230:
        /* <DEDUP_REMOVED lines=15> */
.L_x_1231:
        /* <DEDUP_REMOVED lines=10> */
[----:B------:R-:W-:Y:S02]  /*11860*/  IMAD.MOV.U32 R16, RZ, RZ, R5 ;  /* 0x000000ffff107224 */ /* 0x000fe400078e0005 */
[----:B------:R-:W-:-:S07]  /*11870*/  IMAD.MOV.U32 R19, RZ, RZ, R0 ;  /* 0x000000ffff137224 */ /* 0x000fce00078e0000 */
.L_x_1217:
[----:B------:R-:W-:Y:S05]  /*11880*/  BSYNC B0 ;  /* 0x0000000000007941 */ /* 0x000fea0003800000 */
.L_x_1216:
[----:B------:R0:W-:Y:S01]  /*11890*/  STL [R1+0x4], R10 ;  /* 0x0000040a01007387 */ /* 0x0001e20000100800 */
[----:B------:R-:W-:Y:S01]  /*118a0*/  UIADD3 UR4, UR41, -0x3, URZ ;  /* 0xfffffffd29047890 */ /* 0x000fe2000fffe03f */
[----:B------:R-:W-:-:S05]  /*118b0*/  IMAD.MOV.U32 R18, RZ, RZ, R7 ;  /* 0x000000ffff127224 */ /* 0x000fca00078e0007 */
[----:B------:R-:W-:-:S07]  /*118c0*/  IMAD.U32 R0, RZ, RZ, UR4 ;  /* 0x00000004ff007e24 */ /* 0x000fce000f8e00ff */
.L_x_1215:
[----:B------:R-:W-:Y:S01]  /*118d0*/  ULOP3.LUT UR4, URZ, UR41, URZ, 0x33, !UPT ;  /* 0x000000293f047292 */ /* 0x000fe2000f8e333f */
[----:B------:R-:W-:Y:S01]  /*118e0*/  VIADD R8, R8, 0xfffffffe ;  /* 0xfffffffe08087836 */ /* 0x000fe20000000000 */
[----:B------:R-:W-:Y:S04]  /*118f0*/  BSSY B0, `(.L_x_1214) ;  /* 0x000014d000007945 */ /* 0x000fe80003800000 */
[----:B------:R-:W-:-:S13]  /*11900*/  ISETP.NE.AND P0, PT, R8, UR4, PT ;  /* 0x0000000408007c0c */ /* 0x000fda000bf05270 */
[----:B------:R-:W-:Y:S05]  /*11910*/  @!P0 BRA `(.L_x_1232) ;  /* 0x0000001400288947 */ /* 0x000fea0003800000 */
[----:B------:R-:W-:-:S07]  /*11920*/  IMAD.MOV.U32 R8, RZ, RZ, R16 ;  /* 0x000000ffff087224 */ /* 0x000fce00078e0010 */
.L_x_1265:
[----:B------:R-:W2:Y:S04]  /*11930*/  LDL R2, [R1+0xc] ;  /* 0x00000c0001027983 */ /* 0x000ea80000100800 */
[----:B------:R-:W3:Y:S01]  /*11940*/  LDL R3, [R1+0x4] ;  /* 0x0000040001037983 */ /* 0x000ee20000100800 */
[----:B------:R-:W-:Y:S01]  /*11950*/  VIADD R4, R18, 0x1 ;  /* 0x0000000112047836 */ /* 0x000fe20000000000 */
[----:B------:R-:W-:Y:S05]  /*11960*/  YIELD ;  /* 0x0000000000007946 */ /* 0x000fea0003800000 */
[----:B------:R-:W-:Y:S01]  /*11970*/  ISETP.NE.AND P0, PT, R4, 0x2, PT ;  /* 0x000000020400780c */ /* 0x000fe20003f05270 */
[----:B------:R-:W-:Y:S03]  /*11980*/  BSSY B1, `(.L_x_1233) ;  /* 0x000009d000017945 */ /* 0x000fe60003800000 */
[----:B------:R-:W-:-:S02]  /*11990*/  SEL R5, RZ, 0x1, P0 ;  /* 0x00000001ff057807 */ /* 0x000fc40000000000 */
[----:B------:R-:W-:Y:S02]  /*119a0*/  SEL R4, R4, RZ, P0 ;  /* 0x000000ff04047207 */ /* 0x000fe40000000000 */
[----:B--2---:R-:W-:Y:S02]  /*119b0*/  LOP3.LUT P1, RZ, R2, 0x2, RZ, 0xc0, !PT ;  /* 0x0000000202ff7812 */ /* 0x004fe4000782c0ff */
[----:B---3--:R-:W-:-:S11]  /*119c0*/  LOP3.LUT R5, R3, R5, RZ, 0x3c, !PT ;  /* 0x0000000503057212 */ /* 0x008fd600078e3cff */
[----:B------:R-:W-:Y:S05]  /*119d0*/  @!P1 BRA `(.L_x_1234) ;  /* 0x00000008005c9947 */ /* 0x000fea0003800000 */
[----:B------:R-:W-:Y:S01]  /*119e0*/  LOP3.LUT P1, RZ, R2, 0x1, RZ, 0xc0, !PT ;  /* 0x0000000102ff7812 */ /* 0x000fe2000782c0ff */
[----:B------:R-:W-:-:S12]  /*119f0*/  IMAD.MOV.U32 R7, RZ, RZ, R0 ;  /* 0x000000ffff077224 */ /* 0x000fd800078e0000 */
[----:B------:R-:W-:Y:S05]  /*11a00*/  @!P1 BRA `(.L_x_1235) ;  /* 0x0000000000549947 */ /* 0x000fea0003800000 */
[----:B0-----:R-:W2:Y:S01]  /*11a10*/  LDL R10, [R1+0x8] ;  /* 0x00000800010a7983 */ /* 0x001ea20000100800 */
[----:B------:R-:W0:Y:S01]  /*11a20*/  LDC R8, c[0x0][0x43c] ;  /* 0x00010f00ff087b82 */ /* 0x000e220000000800 */
[----:B------:R-:W-:Y:S02]  /*11a30*/  ULDC.64 UR4, c[0x0][0x428] ;  /* 0x00010a0000047ab9 */ /* 0x000fe40000000a00 */
[----:B------:R-:W3:Y:S01]  /*11a40*/  LDL R9, [R1] ;  /* 0x0000000001097983 */ /* 0x000ee20000100800 */
[----:B------:R-:W-:Y:S01]  /*11a50*/  ULDC.64 UR6, c[0x0][0x208] ;  /* 0x0000820000067ab9 */ /* 0x000fe20000000a00 */
[----:B0-----:R-:W-:-:S13]  /*11a60*/  ISETP.NE.AND P0, PT, R8, 0x1, PT ;  /* 0x000000010800780c */ /* 0x001fda0003f05270 */
[----:B------:R-:W0:Y:S02]  /*11a70*/  @P0 LDC.64 R2, c[0x0][0x440] ;  /* 0x00011000ff020b82 */ /* 0x000e240000000a00 */
[----:B0-----:R-:W-:-:S04]  /*11a80*/  @P0 IMAD.HI.U32 R7, R0, R2, RZ ;  /* 0x0000000200070227 */ /* 0x001fc800078e00ff */
[----:B------:R-:W-:Y:S01]  /*11a90*/  IMAD.MOV.U32 R2, RZ, RZ, R0 ;  /* 0x000000ffff027224 */ /* 0x000fe200078e0000 */
[----:B------:R-:W-:-:S04]  /*11aa0*/  @P0 SHF.R.U32.HI R2, RZ, R3, R7 ;  /* 0x00000003ff020219 */ /* 0x000fc80000011607 */
[--C-:B------:R-:W-:Y:S01]  /*11ab0*/  SHF.R.S32.HI R3, RZ, 0x1f, R2.reuse ;  /* 0x0000001fff037819 */ /* 0x100fe20000011402 */
[----:B------:R-:W-:-:S04]  /*11ac0*/  IMAD.MOV R7, RZ, RZ, -R2 ;  /* 0x000000ffff077224 */ /* 0x000fc800078e0a02 */
[----:B------:R-:W-:Y:S02]  /*11ad0*/  IMAD R7, R8, R7, R0 ;  /* 0x0000000708077224 */ /* 0x000fe400078e0200 */
        /* <DEDUP_REMOVED lines=8> */
.L_x_1235:
[----:B------:R-:W-:Y:S01]  /*11b60*/  IMAD R3, R4, 0x8, R17 ;  /* 0x0000000804037824 */ /* 0x000fe200078e0211 */
[----:B------:R-:W-:Y:S01]  /*11b70*/  SHF.L.U32 R2, R5, 0x1f, RZ ;  /* 0x0000001f05027819 */ /* 0x000fe200000006ff */
[----:B------:R-:W-:Y:S03]  /*11b80*/  BSSY B2, `(.L_x_1236) ;  /* 0x0000003000027945 */ /* 0x000fe60003800000 */
[----:B------:R-:W2:Y:S02]  /*11b90*/  SYNCS.PHASECHK.TRANS64.TRYWAIT P0, [R3+URZ+0x2a840], R2 ;  /* 0x02a84002030075a7 */ /* 0x000ea4000800017f */
[----:B--2---:R-:W-:Y:S05]  /*11ba0*/  @!P0 BRA `(.L_x_1237) ;  /* 0x0000002c00b08947 */ /* 0x004fea0003800000 */
.L_x_1319:
[----:B------:R-:W-:Y:S05]  /*11bb0*/  BSYNC B2 ;  /* 0x0000000000027941 */ /* 0x000fea0003800000 */
.L_x_1236:
[----:B-1----:R-:W1:Y:S01]  /*11bc0*/  S2R R9, SR_TID.X ;  /* 0x0000000000097919 */ /* 0x002e620000002100 */
[----:B------:R-:W-:Y:S01]  /*11bd0*/  BSSY B2, `(.L_x_1238) ;  /* 0x000000b000027945 */ /* 0x000fe20003800000 */
[----:B-1----:R-:W-:-:S04]  /*11be0*/  LOP3.LUT R9, R9, 0x7f, RZ, 0xc0, !PT ;  /* 0x0000007f09097812 */ /* 0x002fc800078ec0ff */
[----:B------:R-:W-:-:S13]  /*11bf0*/  ISETP.NE.AND P1, PT, R9, RZ, PT ;  /* 0x000000ff0900720c */ /* 0x000fda0003f25270 */
[----:B------:R-:W-:Y:S05]  /*11c00*/  @P1 BRA `(.L_x_1239) ;  /* 0x00000000001c1947 */ /* 0x000fea0003800000 */
[----:B------:R-:W1:Y:S01]  /*11c10*/  S2R R9, SR_TID.X ;  /* 0x0000000000097919 */ /* 0x000e620000002100 */
[----:B--2---:R-:W-:-:S04]  /*11c20*/  IMAD.MOV.U32 R2, RZ, RZ, 0x9000 ;  /* 0x00009000ff027424 */ /* 0x004fc800078e00ff */
[----:B------:R3:W-:Y:S01]  /*11c30*/  SYNCS.ARRIVE.TRANS64 RZ, [R3+URZ+0x2a830], R2 ;  /* 0x02a8300203ff79a7 */ /* 0x0007e2000800003f */
[----:B-1----:R-:W-:-:S04]  /*11c40*/  LOP3.LUT R9, R9, 0x1f, RZ, 0xc0, !PT ;  /* 0x0000001f09097812 */ /* 0x002fc800078ec0ff */
[----:B------:R-:W-:-:S13]  /*11c50*/  ISETP.NE.AND P0, PT, R9, RZ, PT ;  /* 0x000000ff0900720c */ /* 0x000fda0003f05270 */
[----:B---3--:R-:W-:Y:S05]  /*11c60*/  @!P0 BRA `(.L_x_1239) ;  /* 0x0000000000048947 */ /* 0x008fea0003800000 */
[----:B------:R-:W-:Y:S01]  /*11c70*/  BPT.TRAP 0x1 ;  /* 0x000000040000795c */ /* 0x000fe20000300000 */
.L_x_1239:
[----:B------:R-:W-:Y:S05]  /*11c80*/  BSYNC B2 ;  /* 0x0000000000027941 */ /* 0x000fea0003800000 */
.L_x_1238:
[----:B------:R-:W-:Y:S01]  /*11c90*/  IMAD.MOV.U32 R12, RZ, RZ, RZ ;  /* 0x000000ffff0c7224 */ /* 0x000fe200078e00ff */
[----:B------:R-:W-:Y:S01]  /*11ca0*/  UIADD3 UR4, UP0, UR38, 0x370, URZ ;  /* 0x0000037026047890 */ /* 0x000fe2000ff1e03f */
[----:B------:R-:W-:Y:S01]  /*11cb0*/  IMAD R9, R4, 0x9000, R17 ;  /* 0x0000900004097824 */ /* 0x000fe200078e0211 */
[----:B------:R-:W-:Y:S01]  /*11cc0*/  PLOP3.LUT P0, PT, PT, PT, PT, 0x80, 0x0 ;  /* 0x000000000000781c */ /* 0x000fe20003f0f070 */
[----:B--2---:R-:W-:Y:S01]  /*11cd0*/  VIADD R3, R3, 0x2a830 ;  /* 0x0002a83003037836 */ /* 0x004fe20000000000 */
[----:B------:R-:W-:Y:S01]  /*11ce0*/  R2UR UR10, R12 ;  /* 0x000000000c0a72ca */ /* 0x000fe200000e0000 */
[----:B------:R-:W-:Y:S01]  /*11cf0*/  IMAD R2, R7, 0x60, RZ ;  /* 0x0000006007027824 */ /* 0x000fe200078e02ff */
[----:B------:R-:W-:Y:S01]  /*11d00*/  UIADD3.X UR5, URZ, UR39, URZ, UP0, !UPT ;  /* 0x000000273f057290 */ /* 0x000fe200087fe43f */
[----:B0-----:R-:W-:Y:S01]  /*11d10*/  VIADD R10, R9, 0x18400 ;  /* 0x00018400090a7836 */ /* 0x001fe20000000000 */
[----:B------:R-:W-:Y:S01]  /*11d20*/  UMOV UR6, 0x0 ;  /* 0x0000000000067882 */ /* 0x000fe20000000000 */
[----:B------:R-:W-:-:S10]  /*11d30*/  UMOV UR7, 0x14f00000 ;  /* 0x14f0000000077882 */ /* 0x000fd40000000000 */
.L_x_1240:
        /* <DEDUP_REMOVED lines=16> */
.L_x_1241:
        /* <DEDUP_REMOVED lines=15> */
.L_x_1242:
        /* <DEDUP_REMOVED lines=16> */
.L_x_1320:
[----:B------:R-:W-:Y:S05]  /*12030*/  BSYNC B2 ;  /* 0x0000000000027941 */ /* 0x000fea0003800000 */
.L_x_1243:
        /* <DEDUP_REMOVED lines=11> */
.L_x_1246:
[----:B------:R-:W-:Y:S05]  /*120f0*/  BSYNC B2 ;  /* 0x0000000000027941 */ /* 0x000fea0003800000 */
.L_x_1245:
[----:B------:R-:W-:Y:S01]  /*12100*/  R2UR UR10, R12 ;  /* 0x000000000c0a72ca */ /* 0x000fe200000e0000 */
[----:B------:R-:W-:Y:S01]  /*12110*/  IMAD R18, R18, 0x6000, R17 ;  /* 0x0000600012127824 */ /* 0x000fe200078e0211 */
[----:B------:R-:W-:Y:S01]  /*12120*/  R2UR UR6, R10 ;  /* 0x000000000a0672ca */ /* 0x000fe200000e0000 */
[----:B------:R-:W-:Y:S01]  /*12130*/  UIADD3 UR4, UP0, UR38, 0x470, URZ ;  /* 0x0000047026047890 */ /* 0x000fe2000ff1e03f */
[----:B------:R-:W-:Y:S01]  /*12140*/  R2UR UR7, R11 ;  /* 0x000000000b0772ca */ /* 0x000fe200000e0000 */
[----:B0-----:R-:W-:Y:S01]  /*12150*/  IMAD R3, R19, 0x60, RZ ;  /* 0x0000006013037824 */ /* 0x001fe200078e02ff */
[----:B------:R-:W-:Y:S01]  /*12160*/  PLOP3.LUT P0, PT, PT, PT, PT, 0x80, 0x0 ;  /* 0x000000000000781c */ /* 0x000fe20003f0f070 */
[----:B------:R-:W-:Y:S01]  /*12170*/  VIADD R2, R2, 0x50 ;  /* 0x0000005002027836 */ /* 0x000fe20000000000 */
[----:B------:R-:W-:Y:S01]  /*12180*/  UIADD3.X UR5, URZ, UR39, URZ, UP0, !UPT ;  /* 0x000000273f057290 */ /* 0x000fe200087fe43f */
[----:B------:R-:W-:-:S11]  /*12190*/  VIADD R9, R18, 0x400 ;  /* 0x0000040012097836 */ /* 0x000fd60000000000 */
.L_x_1247:
        /* <DEDUP_REMOVED lines=15> */
.L_x_1248:
        /* <DEDUP_REMOVED lines=12> */
.L_x_1234:
[----:B------:R-:W-:Y:S05]  /*12350*/  BSYNC B1 ;  /* 0x0000000000017941 */ /* 0x000fea0003800000 */
.L_x_1233:
[----:B------:R-:W2:Y:S01]  /*12360*/  LDL R3, [R1+0xc] ;  /* 0x00000c0001037983 */ /* 0x000ea20000100800 */
[----:B------:R-:W-:Y:S01]  /*12370*/  VIADD R18, R4, 0x1 ;  /* 0x0000000104127836 */ /* 0x000fe20000000000 */
[----:B------:R-:W-:Y:S01]  /*12380*/  BSSY B1, `(.L_x_1249) ;  /* 0x00000a0000017945 */ /* 0x000fe20003800000 */
[----:B------:R-:W-:-:S03]  /*12390*/  VIADD R7, R0, 0xffffffff ;  /* 0xffffffff00077836 */ /* 0x000fc60000000000 */
[----:B------:R-:W-:-:S04]  /*123a0*/  ISETP.NE.AND P0, PT, R18, 0x2, PT ;  /* 0x000000021200780c */ /* 0x000fc80003f05270 */
[----:B------:R-:W-:Y:S02]  /*123b0*/  SEL R2, RZ, 0x1, P0 ;  /* 0x00000001ff027807 */ /* 0x000fe40000000000 */
[----:B------:R-:W-:Y:S02]  /*123c0*/  SEL R18, R18, RZ, P0 ;  /* 0x000000ff12127207 */ /* 0x000fe40000000000 */
[----:B------:R-:W-:-:S05]  /*123d0*/  LOP3.LUT R11, R5, R2, RZ, 0x3c, !PT ;  /* 0x00000002050b7212 */ /* 0x000fca00078e3cff */
[----:B------:R1:W-:Y:S01]  /*123e0*/  STL [R1+0x4], R11 ;  /* 0x0000040b01007387 */ /* 0x0003e20000100800 */
[----:B--2---:R-:W-:-:S13]  /*123f0*/  LOP3.LUT P1, RZ, R3, 0x2, RZ, 0xc0, !PT ;  /* 0x0000000203ff7812 */ /* 0x004fda000782c0ff */
[----:B-1----:R-:W-:Y:S05]  /*12400*/  @!P1 BRA `(.L_x_1250) ;  /* 0x00000008005c9947 */ /* 0x002fea0003800000 */
[----:B------:R-:W-:Y:S01]  /*12410*/  LOP3.LUT P1, RZ, R3, 0x1, RZ, 0xc0, !PT ;  /* 0x0000000103ff7812 */ /* 0x000fe2000782c0ff */
[----:B0-----:R-:W-:-:S12]  /*12420*/  IMAD.MOV.U32 R10, RZ, RZ, R7 ;  /* 0x000000ffff0a7224 */ /* 0x001fd800078e0007 */
[----:B------:R-:W-:Y:S05]  /*12430*/  @!P1 BRA `(.L_x_1251) ;  /* 0x0000000000549947 */ /* 0x000fea0003800000 */
[----:B------:R-:W2:Y:S01]  /*12440*/  LDL R13, [R1+0x8] ;  /* 0x00000800010d7983 */ /* 0x000ea20000100800 */
        /* <DEDUP_REMOVED lines=20> */
.L_x_1251:
[----:B------:R-:W-:Y:S01]  /*12590*/  IMAD R2, R18, 0x8, R17 ;  /* 0x0000000812027824 */ /* 0x000fe200078e0211 */
[----:B------:R-:W-:Y:S01]  /*125a0*/  SHF.L.U32 R3, R11, 0x1f, RZ ;  /* 0x0000001f0b037819 */ /* 0x000fe200000006ff */
[----:B------:R-:W-:Y:S03]  /*125b0*/  BSSY B2, `(.L_x_1252) ;  /* 0x0000003000027945 */ /* 0x000fe60003800000 */
[----:B------:R-:W1:Y:S02]  /*125c0*/  SYNCS.PHASECHK.TRANS64.TRYWAIT P0, [R2+URZ+0x2a840], R3 ;  /* 0x02a84003020075a7 */ /* 0x000e64000800017f */
[----:B-1----:R-:W-:Y:S05]  /*125d0*/  @!P0 BRA `(.L_x_1253) ;  /* 0x00000024004c8947 */ /* 0x002fea0003800000 */
.L_x_1321:
[----:B------:R-:W-:Y:S05]  /*125e0*/  BSYNC B2 ;  /* 0x0000000000027941 */ /* 0x000fea0003800000 */
.L_x_1252:
        /* <DEDUP_REMOVED lines=12> */
.L_x_1255:
[----:B------:R-:W-:Y:S05]  /*126b0*/  BSYNC B2 ;  /* 0x0000000000027941 */ /* 0x000fea0003800000 */
.L_x_1254:
[----:B------:R-:W-:Y:S01]  /*126c0*/  IMAD.MOV.U32 R14, RZ, RZ, RZ ;  /* 0x000000ffff0e7224 */ /* 0x000fe200078e00ff */
[----:B------:R-:W-:Y:S01]  /*126d0*/  UIADD3 UR4, UP0, UR38, 0x370, URZ ;  /* 0x0000037026047890 */ /* 0x000fe2000ff1e03f */
[C---:B-1----:R-:W-:Y:S01]  /*126e0*/  IMAD R3, R18.reuse, 0x8, R6 ;  /* 0x0000000812037824 */ /* 0x042fe200078e0206 */
[----:B------:R-:W-:Y:S01]  /*126f0*/  PLOP3.LUT P0, PT, PT, PT, PT, 0x80, 0x0 ;  /* 0x000000000000781c */ /* 0x000fe20003f0f070 */
[----:B------:R-:W-:Y:S01]  /*12700*/  IMAD R9, R18, 0x9000, R17 ;  /* 0x0000900012097824 */ /* 0x000fe200078e0211 */
[----:B------:R-:W-:Y:S01]  /*12710*/  R2UR UR10, R14 ;  /* 0x000000000e0a72ca */ /* 0x000fe200000e0000 */
[----:B------:R-:W-:Y:S01]  /*12720*/  VIADD R3, R3, 0x30 ;  /* 0x0000003003037836 */ /* 0x000fe20000000000 */
[----:B------:R-:W-:Y:S01]  /*12730*/  UIADD3.X UR5, URZ, UR39, URZ, UP0, !UPT ;  /* 0x000000273f057290 */ /* 0x000fe200087fe43f */
[----:B------:R-:W-:Y:S01]  /*12740*/  IMAD R2, R10, 0x60, RZ ;  /* 0x000000600a027824 */ /* 0x000fe200078e02ff */
[----:B------:R-:W-:Y:S01]  /*12750*/  UMOV UR6, 0x0 ;  /* 0x0000000000067882 */ /* 0x000fe20000000000 */
[----:B------:R-:W-:Y:S01]  /*12760*/  VIADD R11, R9, 0x18400 ;  /* 0x00018400090b7836 */ /* 0x000fe20000000000 */
[----:B------:R-:W-:-:S09]  /*12770*/  UMOV UR7, 0x14f00000 ;  /* 0x14f0000000077882 */ /* 0x000fd20000000000 */
.L_x_1256:
        /* <DEDUP_REMOVED lines=16> */
.L_x_1257:
        /* <DEDUP_REMOVED lines=15> */
.L_x_1258:
        /* <DEDUP_REMOVED lines=15> */
.L_x_1322:
[----:B------:R-:W-:Y:S05]  /*12a60*/  BSYNC B2 ;  /* 0x0000000000027941 */ /* 0x000fea0003800000 */
.L_x_1259:
[----:B------:R-:W-:Y:S01]  /*12a70*/  BSSY B2, `(.L_x_1261) ;  /* 0x000000b000027945 */ /* 0x000fe20003800000 */
[----:B------:R-:W-:Y:S02]  /*12a80*/  IMAD.MOV.U32 R12, RZ, RZ, 0x0 ;  /* 0x00000000ff0c7424 */ /* 0x000fe400078e00ff */
[----:B------:R-:W-:Y:S01]  /*12a90*/  IMAD.MOV.U32 R13, RZ, RZ, 0x14f00000 ;  /* 0x14f00000ff0d7424 */ /* 0x000fe200078e00ff */
[----:B------:R-:W-:Y:S06]  /*12aa0*/  @P1 BRA `(.L_x_1262) ;  /* 0x00000000001c1947 */ /* 0x000fec0003800000 */
[----:B------:R-:W1:Y:S02]  /*12ab0*/  S2R R3, SR_TID.X ;  /* 0x0000000000037919 */ /* 0x000e640000002100 */
[----:B-1----:R-:W-:Y:S01]  /*12ac0*/  LOP3.LUT R9, R3, 0x1f, RZ, 0xc0, !PT ;  /* 0x0000001f03097812 */ /* 0x002fe200078ec0ff */
[----:B------:R-:W-:-:S03]  /*12ad0*/  IMAD.MOV.U32 R3, RZ, RZ, 0x6000 ;  /* 0x00006000ff037424 */ /* 0x000fc600078e00ff */
[----:B------:R-:W-:Y:S01]  /*12ae0*/  ISETP.NE.AND P0, PT, R9, RZ, PT ;  /* 0x000000ff0900720c */ /* 0x000fe20003f05270 */
[----:B------:R1:W-:-:S12]  /*12af0*/  SYNCS.ARRIVE.TRANS64 RZ, [R2+URZ+0x50], R3 ;  /* 0x0000500302ff79a7 */ /* 0x0003d8000800003f */
[----:B-1----:R-:W-:Y:S05]  /*12b00*/  @!P0 BRA `(.L_x_1262) ;  /* 0x0000000000048947 */ /* 0x002fea0003800000 */
[----:B------:R-:W-:Y:S01]  /*12b10*/  BPT.TRAP 0x1 ;  /* 0x000000040000795c */ /* 0x000fe20000300000 */
.L_x_1262:
[----:B------:R-:W-:Y:S05]  /*12b20*/  BSYNC B2 ;  /* 0x0000000000027941 */ /* 0x000fea0003800000 */
.L_x_1261:
[----:B------:R-:W-:Y:S01]  /*12b30*/  R2UR UR10, R14 ;  /* 0x000000000e0a72ca */ /* 0x000fe200000e0000 */
[----:B------:R-:W-:Y:S01]  /*12b40*/  IMAD R4, R4, 0x6000, R17 ;  /* 0x0000600004047824 */ /* 0x000fe200078e0211 */
[----:B------:R-:W-:Y:S01]  /*12b50*/  R2UR UR6, R12 ;  /* 0x000000000c0672ca */ /* 0x000fe200000e0000 */
[----:B------:R-:W-:Y:S01]  /*12b60*/  UIADD3 UR4, UP0, UR38, 0x470, URZ ;  /* 0x0000047026047890 */ /* 0x000fe2000ff1e03f */
[----:B------:R-:W-:Y:S01]  /*12b70*/  R2UR UR7, R13 ;  /* 0x000000000d0772ca */ /* 0x000fe200000e0000 */
[----:B------:R-:W-:Y:S01]  /*12b80*/  IMAD R3, R19, 0x60, RZ ;  /* 0x0000006013037824 */ /* 0x000fe200078e02ff */
[----:B------:R-:W-:Y:S01]  /*12b90*/  PLOP3.LUT P0, PT, PT, PT, PT, 0x80, 0x0 ;  /* 0x000000000000781c */ /* 0x000fe20003f0f070 */
[----:B0-----:R-:W-:Y:S01]  /*12ba0*/  VIADD R2, R2, 0x50 ;  /* 0x0000005002027836 */ /* 0x001fe20000000000 */
[----:B------:R-:W-:Y:S01]  /*12bb0*/  UIADD3.X UR5, URZ, UR39, URZ, UP0, !UPT ;  /* 0x000000273f057290 */ /* 0x000fe200087fe43f */
[----:B------:R-:W-:-:S11]  /*12bc0*/  VIADD R5, R4, 0x400 ;  /* 0x0000040004057836 */ /* 0x000fd60000000000 */
.L_x_1263:
        /* <DEDUP_REMOVED lines=15> */
.L_x_1264:
        /* <DEDUP_REMOVED lines=12> */
.L_x_1250:
[----:B------:R-:W-:Y:S05]  /*12d80*/  BSYNC B1 ;  /* 0x0000000000017941 */ /* 0x000fea0003800000 */
.L_x_1249:
[----:B------:R-:W-:Y:S01]  /*12d90*/  ISETP.GT.AND P0, PT, R7, UR40, PT ;  /* 0x0000002807007c0c */ /* 0x000fe2000bf04270 */
[----:B------:R-:W-:-:S12]  /*12da0*/  VIADD R0, R0, 0xfffffffe ;  /* 0xfffffffe00007836 */ /* 0x000fd80000000000 */
[----:B------:R-:W-:Y:S05]  /*12db0*/  @P0 BRA `(.L_x_1265) ;  /* 0xffffffe800dc0947 */ /* 0x000fea000383ffff */
.L_x_1232:
[----:B------:R-:W-:Y:S05]  /*12dc0*/  BSYNC B0 ;  /* 0x0000000000007941 */ /* 0x000fea0003800000 */
.L_x_1214:
[----:B0-----:R-:W0:Y:S01]  /*12dd0*/  S2R R0, SR_TID.X ;  /* 0x0000000000007919 */ /* 0x001e220000002100 */
[----:B------:R-:W-:Y:S01]  /*12de0*/  BSSY B0, `(.L_x_1266) ;  /* 0x0000012000007945 */ /* 0x000fe20003800000 */
[----:B0-----:R-:W-:-:S04]  /*12df0*/  LOP3.LUT R6, R0, 0x7f, RZ, 0xc0, !PT ;  /* 0x0000007f00067812 */ /* 0x001fc800078ec0ff */
[----:B------:R-:W-:-:S13]  /*12e00*/  ISETP.NE.AND P1, PT, R6, RZ, PT ;  /* 0x000000ff0600720c */ /* 0x000fda0003f25270 */
[----:B------:R-:W-:Y:S05]  /*12e10*/  @P1 BRA `(.L_x_1267) ;  /* 0x0000000000381947 */ /* 0x000fea0003800000 */
[----:B------:R-:W0:Y:S01]  /*12e20*/  S2R R3, SR_LANEID ;  /* 0x0000000000037919 */ /* 0x000e220000000000 */
[----:B------:R-:W-:Y:S01]  /*12e30*/  VOTEU.ANY UR4, UPT, PT ;  /* 0x0000000000047886 */ /* 0x000fe200038e0100 */
[----:B------:R-:W-:Y:S01]  /*12e40*/  ULDC.64 UR6, c[0x0][0x208] ;  /* 0x0000820000067ab9 */ /* 0x000fe20000000a00 */
[----:B------:R-:W0:Y:S08]  /*12e50*/  FLO.U32 R0, UR4 ;  /* 0x0000000400007d00 */ /* 0x000e3000080e0000 */
[----:B------:R-:W1:Y:S01]  /*12e60*/  POPC R5, UR4 ;  /* 0x0000000400057d09 */ /* 0x000e620008000000 */
[----:B0-----:R-:W-:-:S02]  /*12e70*/  ISETP.EQ.U32.AND P0, PT, R0, R3, PT ;  /* 0x000000030000720c */ /* 0x001fc40003f02070 */
[----:B------:R-:W1:Y:S11]  /*12e80*/  LDC.64 R2, c[0x0][0xc80] ;  /* 0x00032000ff027b82 */ /* 0x000e760000000a00 */
[----:B-1----:R-:W2:Y:S01]  /*12e90*/  @P0 ATOMG.E.ADD.STRONG.GPU PT, R3, desc[UR6][R2.64], R5 ;  /* 0x00000005020309a8 */ /* 0x002ea200081ee1c6 */
[----:B------:R-:W0:Y:S02]  /*12ea0*/  S2R R4, SR_LTMASK ;  /* 0x0000000000047919 */ /* 0x000e240000003900 */
[----:B0-----:R-:W-:-:S04]  /*12eb0*/  LOP3.LUT R4, R4, UR4, RZ, 0xc0, !PT ;  /* 0x0000000404047c12 */ /* 0x001fc8000f8ec0ff */
[----:B------:R-:W0:Y:S01]  /*12ec0*/  POPC R7, R4 ;  /* 0x0000000400077309 */ /* 0x000e220000000000 */
[----:B--2---:R-:W0:Y:S02]  /*12ed0*/  SHFL.IDX PT, R0, R3, R0, 0x1f ;  /* 0x00001f0003007589 */ /* 0x004e2400000e0000 */
[----:B0-----:R-:W-:-:S05]  /*12ee0*/  IADD3 R0, R0, UR44, R7 ;  /* 0x0000002c00007c10 */ /* 0x001fca000fffe007 */
[----:B------:R0:W-:Y:S02]  /*12ef0*/  STL [R1+0x14], R0 ;  /* 0x0000140001007387 */ /* 0x0001e40000100800 */
.L_x_1267:
[----:B------:R-:W-:Y:S05]  /*12f00*/  BSYNC B0 ;  /* 0x0000000000007941 */ /* 0x000fea0003800000 */
.L_x_1266:
[----:B0-----:R-:W2:Y:S01]  /*12f10*/  LDL R0, [R1+0xc] ;  /* 0x00000c0001007983 */ /* 0x001ea20000100800 */
[----:B------:R-:W-:Y:S01]  /*12f20*/  BSSY B0, `(.L_x_1268) ;  /* 0x0000038000007945 */ /* 0x000fe20003800000 */
[----:B--2---:R-:W-:-:S13]  /*12f30*/  LOP3.LUT P0, RZ, R0, 0x2, RZ, 0xc0, !PT ;  /* 0x0000000200ff7812 */ /* 0x004fda000780c0ff */
[----:B------:R-:W-:Y:S05]  /*12f40*/  @!P0 BRA `(.L_x_1269) ;  /* 0x0000000000d48947 */ /* 0x000fea0003800000 */
[----:B------:R-:W2:Y:S01]  /*12f50*/  LDL R0, [R1+0x4] ;  /* 0x0000040001007983 */ /* 0x000ea20000100800 */
[----:B------:R-:W-:Y:S01]  /*12f60*/  IMAD R2, R18, 0x8, R17 ;  /* 0x0000000812027824 */ /* 0x000fe200078e0211 */
[----:B------:R-:W-:Y:S01]  /*12f70*/  BSSY B1, `(.L_x_1270) ;  /* 0x0000005000017945 */ /* 0x000fe20003800000 */
[----:B------:R-:W-:Y:S02]  /*12f80*/  ISETP.NE.AND P2, PT, R6, RZ, PT ;  /* 0x000000ff0600720c */ /* 0x000fe40003f45270 */
[----:B--2---:R-:W-:-:S04]  /*12f90*/  SHF.L.U32 R3, R0, 0x1f, RZ ;  /* 0x0000001f00037819 */ /* 0x004fc800000006ff */
[----:B------:R-:W0:Y:S02]  /*12fa0*/  SYNCS.PHASECHK.TRANS64.TRYWAIT P0, [R2+URZ+0x2a860], R3 ;  /* 0x02a86003020075a7 */ /* 0x000e24000800017f */
[----:B0-----:R-:W-:Y:S05]  /*12fb0*/  @!P0 BRA `(.L_x_1271) ;  /* 0x0000001800fc8947 */ /* 0x001fea0003800000 */
.L_x_1323:
[----:B------:R-:W-:Y:S05]  /*12fc0*/  BSYNC B1 ;  /* 0x0000000000017941 */ /* 0x000fea0003800000 */
.L_x_1270:
[----:B------:R-:W-:Y:S04]  /*12fd0*/  BSSY B1, `(.L_x_1272) ;  /* 0x0000009000017945 */ /* 0x000fe80003800000 */
        /* <DEDUP_REMOVED lines=8> */
.L_x_1273:
[----:B------:R-:W-:Y:S05]  /*13060*/  BSYNC B1 ;  /* 0x0000000000017941 */ /* 0x000fea0003800000 */
.L_x_1272:
[----:B------:R-:W-:Y:S01]  /*13070*/  IMAD R0, R18, 0x6000, R17 ;  /* 0x0000600012007824 */ /* 0x000fe200078e0211 */
[----:B------:R-:W-:Y:S01]  /*13080*/  UIADD3 UR4, UP0, UR38, 0x470, URZ ;  /* 0x0000047026047890 */ /* 0x000fe2000ff1e03f */
[----:B------:R-:W-:Y:S01]  /*13090*/  PLOP3.LUT P0, PT, PT, PT, PT, 0x80, 0x0 ;  /* 0x000000000000781c */ /* 0x000fe20003f0f070 */
[----:B------:R-:W-:Y:S01]  /*130a0*/  IMAD R19, R19, 0x60, RZ ;  /* 0x0000006013137824 */ /* 0x000fe200078e02ff */
[----:B------:R-:W-:Y:S01]  /*130b0*/  UMOV UR6, 0x0 ;  /* 0x0000000000067882 */ /* 0x000fe20000000000 */
[----:B0-----:R-:W-:Y:S01]  /*130c0*/  VIADD R2, R2, 0x2a850 ;  /* 0x0002a85002027836 */ /* 0x001fe20000000000 */
[----:B------:R-:W-:Y:S01]  /*130d0*/  UIADD3.X UR5, URZ, UR39, URZ, UP0, !UPT ;  /* 0x000000273f057290 */ /* 0x000fe200087fe43f */
[----:B------:R-:W-:Y:S01]  /*130e0*/  VIADD R3, R0, 0x400 ;  /* 0x0000040000037836 */ /* 0x000fe20000000000 */
[----:B------:R-:W-:Y:S01]  /*130f0*/  UMOV UR7, 0x14f00000 ;  /* 0x14f0000000077882 */ /* 0x000fe20000000000 */
[----:B------:R-:W-:-:S09]  /*13100*/  UMOV UR10, URZ ;  /* 0x0000003f000a7c82 */ /* 0x000fd20008000000 */
.L_x_1274:
        /* <DEDUP_REMOVED lines=15> */
.L_x_1275:
        /* <DEDUP_REMOVED lines=10> */
.L_x_1269:
[----:B------:R-:W-:Y:S05]  /*132a0*/  BSYNC B0 ;  /* 0x0000000000007941 */ /* 0x000fea0003800000 */
.L_x_1268:
[----:B------:R-:W2:Y:S01]  /*132b0*/  LDL.LU R3, [R1+0x4] ;  /* 0x0000040001037983 */ /* 0x000ea20000300800 */
[----:B------:R-:W-:-:S05]  /*132c0*/  VIADD R18, R18, 0x1 ;  /* 0x0000000112127836 */ /* 0x000fca0000000000 */
[----:B------:R-:W-:-:S04]  /*132d0*/  ISETP.NE.AND P0, PT, R18, 0x2, PT ;  /* 0x000000021200780c */ /* 0x000fc80003f05270 */
[----:B------:R-:W-:Y:S02]  /*132e0*/  SEL R0, RZ, 0x1, P0 ;  /* 0x00000001ff007807 */ /* 0x000fe40000000000 */
[----:B------:R-:W-:Y:S02]  /*132f0*/  SEL R18, R18, RZ, P0 ;  /* 0x000000ff12127207 */ /* 0x000fe40000000000 */
[----:B--2---:R-:W-:-:S05]  /*13300*/  LOP3.LUT R3, R3, R0, RZ, 0x3c, !PT ;  /* 0x0000000003037212 */ /* 0x004fca00078e3cff */
[----:B------:R0:W-:Y:S02]  /*13310*/  STL [R1+0x4], R3 ;  /* 0x0000040301007387 */ /* 0x0001e40000100800 */
.L_x_1194:
[----:B------:R-:W-:Y:S05]  /*13320*/  BSYNC B7 ;  /* 0x0000000000077941 */ /* 0x000fea0003800000 */
.L_x_1192:
[----:B-1----:R-:W2:Y:S04]  /*13330*/  LDL R0, [R1+0xc] ;  /* 0x00000c0001007983 */ /* 0x002ea80000100800 */
[----:B------:R1:W5:Y:S01]  /*13340*/  LDL R2, [R1+0x14] ;  /* 0x0000140001027983 */ /* 0x0003620000100800 */
[----:B--2---:R-:W-:-:S13]  /*13350*/  LOP3.LUT P0, RZ, R0, 0x4, RZ, 0xc0, !PT ;  /* 0x0000000400ff7812 */ /* 0x004fda000780c0ff */
[----:B-1----:R-:W-:Y:S05]  /*13360*/  @!P0 BRA `(.L_x_1276) ;  /* 0x0000000000288947 */ /* 0x002fea0003800000 */
[----:B------:R-:W-:Y:S05]  /*13370*/  WARPSYNC.ALL ;  /* 0x0000000000007948 */ /* 0x000fea0003800000 */
[----:B------:R-:W1:Y:S08]  /*13380*/  S2UR UR5, SR_CgaCtaId ;  /* 0x00000000000579c3 */ /* 0x000e700000008800 */
[----:B------:R-:W-:Y:S06]  /*13390*/  BAR.SYNC.DEFER_BLOCKING 0x5, 0x180 ;  /* 0x0146000000007b1d */ /* 0x000fec0000010000 */
[----:B------:R-:W-:-:S02]  /*133a0*/  UMOV UR4, 0x400 ;  /* 0x0000040000047882 */ /* 0x000fc40000000000 */
[----:B-1----:R-:W-:-:S06]  /*133b0*/  ULEA UR4, UR5, UR4, 0x18 ;  /* 0x0000000405047291 */ /* 0x002fcc000f8ec03f */
[----:B------:R-:W-:-:S05]  /*133c0*/  IMAD.U32 R17, RZ, RZ, UR4 ;  /* 0x00000004ff117e24 */ /* 0x000fca000f8e00ff */
[----:B-----5:R-:W1:Y:S04]  /*133d0*/  LDS R2, [R17+0x2a8d0] ;  /* 0x02a8d00011027984 */ /* 0x020e680000000800 */
[----:B-1----:R3:W-:Y:S01]  /*133e0*/  STL [R1+0x14], R2 ;  /* 0x0000140201007387 */ /* 0x0027e20000100800 */
[----:B------:R-:W-:Y:S06]  /*133f0*/  BAR.ARV 0x4, 0x180 ;  /* 0x0106000000007b1d */ /* 0x000fec0000002000 */
[----:B------:R-:W-:Y:S05]  /*13400*/  BRA `(.L_x_1277) ;  /* 0x00000000002c7947 */ /* 0x000fea0003800000 */
.L_x_1276:
[----:B------:R-:W-:-:S03]  /*13410*/  UMOV UR4, 0xffffffff ;  /* 0xffffffff00047882 */ /* 0x000fc60000000000 */
[----:B------:R-:W-:Y:S05]  /*13420*/  BRA.DIV UR4, `(.L_x_1278) ;  /* 0x0000001604f47947 */ /* 0x000fea000b800000 */
[----:B-----5:R1:W2:Y:S02]  /*13430*/  SHFL.IDX PT, R14, R2, RZ, 0x1f ;  /* 0x00001fff020e7589 */ /* 0x0202a400000e0000 */
.L_x_1326:
[----:B0-----:R-:W0:Y:S01]  /*13440*/  @!P1 S2R R3, SR_CgaCtaId ;  /* 0x0000000000039919 */ /* 0x001e220000008800 */
[----:B------:R-:W-:Y:S05]  /*13450*/  WARPSYNC.ALL ;  /* 0x0000000000007948 */ /* 0x000fea0003800000 */
[----:B------:R-:W-:Y:S01]  /*13460*/  BAR.SYNC.DEFER_BLOCKING 0x4, 0x180 ;  /* 0x0106000000007b1d */ /* 0x000fe20000010000 */
[----:B------:R-:W-:-:S05]  /*13470*/  @!P1 MOV R0, 0x400 ;  /* 0x0000040000009802 */ /* 0x000fca0000000f00 */
[----:B--2---:R2:W-:Y:S01]  /*13480*/  STL [R1+0x14], R14 ;  /* 0x0000140e01007387 */ /* 0x0045e20000100800 */
[----:B0-----:R-:W-:-:S05]  /*13490*/  @!P1 LEA R17, R3, R0, 0x18 ;  /* 0x0000000003119211 */ /* 0x001fca00078ec0ff */
[----:B------:R2:W-:Y:S01]  /*134a0*/  @!P1 STS [R17+0x2a8d0], R2 ;  /* 0x02a8d00211009388 */ /* 0x0005e20000000800 */
[----:B------:R-:W-:Y:S06]  /*134b0*/  BAR.ARV 0x5, 0x180 ;  /* 0x0146000000007b1d */ /* 0x000fec0000002000 */
.L_x_1277:
[----:B------:R-:W4:Y:S01]  /*134c0*/  LDL R0, [R1+0x14] ;  /* 0x0000140001007983 */ /* 0x000f220000100800 */
[----:B------:R-:W-:Y:S02]  /*134d0*/  ULDC UR4, c[0x0][0xc38] ;  /* 0x00030e0000047ab9 */ /* 0x000fe40000000800 */
[----:B----4-:R-:W-:-:S13]  /*134e0*/  ISETP.GE.AND P0, PT, R0, UR4, PT ;  /* 0x0000000400007c0c */ /* 0x010fda000bf06270 */
[----:B------:R-:W-:Y:S05]  /*134f0*/  @!P0 BRA `(.L_x_1279) ;  /* 0xffffffb400d88947 */ /* 0x000fea000383ffff */
.L_x_1183:
[----:B0-----:R-:W4:Y:S01]  /*13500*/  LDL.LU R0, [R1+0x18] ;  /* 0x0000180001007983 */ /* 0x001f220000300800 */
[----:B------:R-:W-:Y:S01]  /*13510*/  BSSY B0, `(.L_x_1280) ;  /* 0x000000b000007945 */ /* 0x000fe20003800000 */
[----:B------:R-:W0:Y:S01]  /*13520*/  S2R R5, SR_CgaCtaId ;  /* 0x0000000000057919 */ /* 0x000e220000008800 */
[----:B----4-:R-:W-:-:S05]  /*13530*/  VIADD R0, R0, 0x1 ;  /* 0x0000000100007836 */ /* 0x010fca0000000000 */
[----:B-123--:R-:W-:-:S04]  /*13540*/  LEA.HI R2, R0, R0, RZ, 0x1 ;  /* 0x0000000000027211 */ /* 0x00efc800078f08ff */
[----:B------:R-:W-:-:S05]  /*13550*/  LOP3.LUT R3, R2, 0xfffffffe, RZ, 0xc0, !PT ;  /* 0xfffffffe02037812 */ /* 0x000fca00078ec0ff */
[----:B------:R-:W-:Y:S01]  /*13560*/  IMAD.IADD R3, R0, 0x1, -R3 ;  /* 0x0000000100037824 */ /* 0x000fe200078e0a03 */
[----:B------:R-:W-:-:S04]  /*13570*/  MOV R0, 0x400 ;  /* 0x0000040000007802 */ /* 0x000fc80000000f00 */
[----:B0-----:R-:W-:Y:S02]  /*13580*/  LEA R0, R5, R0, 0x18 ;  /* 0x0000000005007211 */ /* 0x001fe400078ec0ff */
[----:B------:R-:W-:-:S04]  /*13590*/  SHF.L.U32 R3, R3, 0x1f, RZ ;  /* 0x0000001f03037819 */ /* 0x000fc800000006ff */
[----:B------:R-:W0:Y:S02]  /*135a0*/  SYNCS.PHASECHK.TRANS64.TRYWAIT P0, [R0+URZ+0x2a820], R3 ;  /* 0x02a82003000075a7 */ /* 0x000e24000800017f */
[----:B0-----:R-:W-:Y:S05]  /*135b0*/  @!P0 BRA `(.L_x_1281) ;  /* 0x0000001400b88947 */ /* 0x001fea0003800000 */
.L_x_1327:
[----:B------:R-:W-:Y:S05]  /*135c0*/  BSYNC B0 ;  /* 0x0000000000007941 */ /* 0x000fea0003800000 */
.L_x_1280:
[----:B------:R-:W-:-:S03]  /*135d0*/  UMOV UR4, 0xffffffff ;  /* 0xffffffff00047882 */ /* 0x000fc60000000000 */
[----:B------:R-:W-:Y:S05]  /*135e0*/  BRA.DIV UR4, `(.L_x_1282) ;  /* 0x0000001604c07947 */ /* 0x000fea000b800000 */
[----:B------:R-:W1:Y:S02]  /*135f0*/  S2R R2, SR_TID.X ;  /* 0x0000000000027919 */ /* 0x000e640000002100 */
[----:B-1----:R-:W-:-:S04]  /*13600*/  SHF.R.U32.HI R2, RZ, 0x5, R2 ;  /* 0x00000005ff027819 */ /* 0x002fc80000011602 */
[----:B------:R-:W-:-:S05]  /*13610*/  LOP3.LUT R2, R2, 0x3, RZ, 0xc0, !PT ;  /* 0x0000000302027812 */ /* 0x000fca00078ec0ff */
[----:B------:R1:W2:Y:S02]  /*13620*/  SHFL.IDX PT, R14, R2, RZ, 0x1f ;  /* 0x00001fff020e7589 */ /* 0x0002a400000e0000 */
.L_x_1330:
[----:B--2---:R-:W-:Y:S01]  /*13630*/  ISETP.NE.AND P0, PT, R14, RZ, PT ;  /* 0x000000ff0e00720c */ /* 0x004fe20003f05270 */
[----:B------:R-:W-:-:S12]  /*13640*/  BSSY B0, `(.L_x_1283) ;  /* 0x0000027000007945 */ /* 0x000fd80003800000 */
[----:B------:R-:W-:Y:S05]  /*13650*/  @P0 BRA `(.L_x_1284) ;  /* 0x0000000000940947 */ /* 0x000fea0003800000 */
[----:B------:R-:W-:-:S03]  /*13660*/  UMOV UR4, 0xffffffff ;  /* 0xffffffff00047882 */ /* 0x000fc60000000000 */
[----:B------:R-:W-:Y:S05]  /*13670*/  BRA.DIV UR4, `(.L_x_1285) ;  /* 0x0000001604d07947 */ /* 0x000fea000b800000 */
[----:B------:R-:W-:-:S13]  /*13680*/  ELECT P6, URZ, PT ;  /* 0x00000000003f782f */ /* 0x000fda00038c0000 */
.L_x_1333:
[----:B------:R-:W-:Y:S05]  /*13690*/  @!P6 BRA `(.L_x_1284) ;  /* 0x000000000084e947 */ /* 0x000fea0003800000 */
[----:B-1----:R-:W2:Y:S02]  /*136a0*/  LDL R2, [R1+0x1c] ;  /* 0x00001c0001027983 */ /* 0x002ea40000100800 */
[----:B--2---:R-:W-:-:S13]  /*136b0*/  R2UR UR4, R2 ;  /* 0x00000000020472ca */ /* 0x004fda00000e0000 */
[----:B------:R-:W-:-:S06]  /*136c0*/  ULOP3.LUT UR4, UR4, 0x2, URZ, 0xfc, !UPT ;  /* 0x0000000204047892 */ /* 0x000fcc000f8efc3f */
[----:B------:R-:W-:-:S05]  /*136d0*/  IMAD.U32 R2, RZ, RZ, UR4 ;  /* 0x00000004ff027e24 */ /* 0x000fca000f8e00ff */
[----:B------:R-:W-:-:S13]  /*136e0*/  ISETP.NE.AND P2, PT, R2, 0x3, PT ;  /* 0x000000030200780c */ /* 0x000fda0003f45270 */
[----:B------:R-:W-:Y:S05]  /*136f0*/  @!P2 BRA `(.L_x_1286) ;  /* 0x000000000004a947 */ /* 0x000fea0003800000 */
[----:B------:R-:W-:Y:S01]  /*13700*/  BPT.TRAP 0x1 ;  /* 0x000000040000795c */ /* 0x000fe20000300000 */
.L_x_1286:
[----:B------:R-:W2:Y:S01]  /*13710*/  LDL.LU R7, [R1+0x4] ;  /* 0x0000040001077983 */ /* 0x000ea20000300800 */
[----:B0-----:R-:W-:Y:S02]  /*13720*/  VIADD R3, R0, 0x2a840 ;  /* 0x0002a84000037836 */ /* 0x001fe40000000000 */
[C---:B------:R-:W-:Y:S02]  /*13730*/  VIADD R2, R18.reuse, 0x1 ;  /* 0x0000000112027836 */ /* 0x040fe40000000000 */
[----:B------:R-:W-:-:S03]  /*13740*/  IMAD R6, R18, 0x8, R3 ;  /* 0x0000000812067824 */ /* 0x000fc600078e0203 */
[----:B------:R-:W-:-:S04]  /*13750*/  ISETP.NE.AND P1, PT, R2, 0x2, PT ;  /* 0x000000020200780c */ /* 0x000fc80003f25270 */
[----:B------:R-:W-:Y:S02]  /*13760*/  SEL R4, RZ, 0x1, P1 ;  /* 0x00000001ff047807 */ /* 0x000fe40000800000 */
[C---:B--2---:R-:W-:Y:S02]  /*13770*/  SHF.L.U32 R5, R7.reuse, 0x1f, RZ ;  /* 0x0000001f07057819 */ /* 0x044fe400000006ff */
[----:B------:R-:W-:Y:S02]  /*13780*/  LOP3.LUT R7, R7, R4, RZ, 0x3c, !PT ;  /* 0x0000000407077212 */ /* 0x000fe400078e3cff */
[----:B------:R-:W0:Y:S01]  /*13790*/  SYNCS.PHASECHK.TRANS64.TRYWAIT P0, [R6+URZ], R5 ;  /* 0x00000005060075a7 */ /* 0x000e22000800017f */
[----:B------:R-:W-:Y:S02]  /*137a0*/  SEL R4, R2, RZ, P1 ;  /* 0x000000ff02047207 */ /* 0x000fe40000800000 */
[----:B------:R-:W-:-:S03]  /*137b0*/  SHF.L.U32 R2, R7, 0x1f, RZ ;  /* 0x0000001f07027819 */ /* 0x000fc600000006ff */
[----:B------:R-:W-:Y:S01]  /*137c0*/  IMAD R3, R4, 0x8, R3 ;  /* 0x0000000804037824 */ /* 0x000fe200078e0203 */
[----:B0-----:R-:W-:Y:S06]  /*137d0*/  @!P0 BRA `(.L_x_1287) ;  /* 0x0000001400988947 */ /* 0x001fec0003800000 */
.L_x_1334:
[----:B------:R-:W1:Y:S02]  /*137e0*/  SYNCS.PHASECHK.TRANS64.TRYWAIT P0, [R3+URZ], R2 ;  /* 0x00000002030075a7 */ /* 0x000e64000800017f */
[----:B-1----:R-:W-:Y:S05]  /*137f0*/  @!P0 BRA `(.L_x_1288) ;  /* 0x0000001400a48947 */ /* 0x002fea0003800000 */
.L_x_1335:
[----:B------:R-:W-:Y:S05]  /*13800*/  @!P2 BRA `(.L_x_1289) ;  /* 0x000000000004a947 */ /* 0x000fea0003800000 */
[----:B------:R-:W-:Y:S01]  /*13810*/  BPT.TRAP 0x1 ;  /* 0x000000040000795c */ /* 0x000fe20000300000 */
.L_x_1289:
[----:B-1----:R-:W-:-:S04]  /*13820*/  VIADD R3, R0, 0x2a860 ;  /* 0x0002a86000037836 */ /* 0x002fc80000000000 */
[----:B------:R-:W-:-:S04]  /*13830*/  IMAD R18, R18, 0x8, R3 ;  /* 0x0000000812127824 */ /* 0x000fc800078e0203 */
[----:B------:R-:W1:Y:S02]  /*13840*/  SYNCS.PHASECHK.TRANS64.TRYWAIT P0, [R18+URZ], R5 ;  /* 0x00000005120075a7 */ /* 0x000e64000800017f */
[----:B-1----:R-:W-:Y:S05]  /*13850*/  @!P0 BRA `(.L_x_1290) ;  /* 0x0000001400a08947 */ /* 0x002fea0003800000 */
.L_x_1336:
[----:B------:R-:W-:-:S07]  /*13860*/  IMAD R3, R4, 0x8, R3 ;  /* 0x0000000804037824 */ /* 0x000fce00078e0203 */
.L_x_1291:
[----:B--2---:R2:W3:Y:S02]  /*13870*/  SYNCS.PHASECHK.TRANS64.TRYWAIT P0, [R3+URZ], R2 ;  /* 0x00000002030075a7 */ /* 0x0044e4000800017f */
[----:B---3--:R-:W-:Y:S05]  /*13880*/  @!P0 NANOSLEEP.SYNCS 0x989680 ;  /* 0x009896800000895d */ /* 0x008fea0003900000 */
[----:B------:R-:W3:Y:S02]  /*13890*/  @!P0 SYNCS.PHASECHK.TRANS64 P0, [R3+URZ], R2 ;  /* 0x00000002030085a7 */ /* 0x000ee4000800007f */
[----:B---3--:R-:W-:Y:S05]  /*138a0*/  @!P0 BRA `(.L_x_1291) ;  /* 0xfffffffc00f08947 */ /* 0x008fea000383ffff */
.L_x_1284:
[----:B------:R-:W-:Y:S05]  /*138b0*/  BSYNC B0 ;  /* 0x0000000000007941 */ /* 0x000fea0003800000 */
.L_x_1283:
[----:B------:R-:W-:Y:S05]  /*138c0*/  EXIT ;  /* 0x000000000000794d */ /* 0x000fea0003800000 */
.L_x_1096:
[----:B0-----:R-:W-:-:S04]  /*138d0*/  IMAD.U32 R3, RZ, RZ, UR37 ;  /* 0x00000025ff037e24 */ /* 0x001fc8000f8e00ff */
[----:B------:R0:W1:Y:S03]  /*138e0*/  SYNCS.PHASECHK.TRANS64.TRYWAIT P1, [R3+URZ+0x2a800], R0 ;  /* 0x02a80000030075a7 */ /* 0x000066000802017f */
[----:B-1----:R-:W-:Y:S05]  /*138f0*/  @!P1 NANOSLEEP.SYNCS 0x989680 ;  /* 0x009896800000995d */ /* 0x002fea0003900000 */
[----:B------:R-:W1:Y:S02]  /*13900*/  @!P1 SYNCS.PHASECHK.TRANS64 P1, [R3+URZ+0x2a800], R0 ;  /* 0x02a80000030095a7 */ /* 0x000e64000802007f */
[----:B-1----:R-:W-:Y:S05]  /*13910*/  @!P1 BRA `(.L_x_1096) ;  /* 0xfffffffc00ec9947 */ /* 0x002fea000383ffff */
[----:B------:R-:W-:Y:S05]  /*13920*/  BRA `(.L_x_1292) ;  /* 0xfffffee0003c7947 */ /* 0x000fea000383ffff */
.L_x_1100:
[----:B-1----:R1:W3:Y:S02]  /*13930*/  SYNCS.PHASECHK.TRANS64.TRYWAIT P1, [R7+URZ+0x2a830], R0 ;  /* 0x02a83000070075a7 */ /* 0x0022e4000802017f */
[----:B---3--:R-:W-:Y:S05]  /*13940*/  @!P1 NANOSLEEP.SYNCS 0x989680 ;  /* 0x009896800000995d */ /* 0x008fea0003900000 */
[----:B------:R-:W3:Y:S02]  /*13950*/  @!P1 SYNCS.PHASECHK.TRANS64 P1, [R7+URZ+0x2a830], R0 ;  /* 0x02a83000070095a7 */ /* 0x000ee4000802007f */
[----:B---3--:R-:W-:Y:S05]  /*13960*/  @!P1 BRA `(.L_x_1100) ;  /* 0xfffffffc00f09947 */ /* 0x008fea000383ffff */
[----:B------:R-:W-:Y:S05]  /*13970*/  BRA `(.L_x_1099) ;  /* 0xfffffee000707947 */ /* 0x000fea000383ffff */
.L_x_1116:
[----:B-1----:R-:W-:-:S04]  /*13980*/  IMAD.U32 R12, RZ, RZ, UR6 ;  /* 0x00000006ff0c7e24 */ /* 0x002fc8000f8e00ff */
[----:B------:R1:W2:Y:S03]  /*13990*/  SYNCS.PHASECHK.TRANS64.TRYWAIT P1, [R12+URZ+0x2a830], R9 ;  /* 0x02a830090c0075a7 */ /* 0x0002a6000802017f */
[----:B--2---:R-:W-:Y:S05]  /*139a0*/  @!P1 NANOSLEEP.SYNCS 0x989680 ;  /* 0x009896800000995d */ /* 0x004fea0003900000 */
[----:B------:R-:W2:Y:S02]  /*139b0*/  @!P1 SYNCS.PHASECHK.TRANS64 P1, [R12+URZ+0x2a830], R9 ;  /* 0x02a830090c0095a7 */ /* 0x000ea4000802007f */
[----:B--2---:R-:W-:Y:S05]  /*139c0*/  @!P1 BRA `(.L_x_1116) ;  /* 0xfffffffc00ec9947 */ /* 0x004fea000383ffff */
[----:B------:R-:W-:Y:S05]  /*139d0*/  BRA `(.L_x_1115) ;  /* 0xffffff0c00287947 */ /* 0x000fea000383ffff */
.L_x_1120:
[----:B01----:R-:W-:-:S04]  /*139e0*/  IMAD.U32 R9, RZ, RZ, UR11 ;  /* 0x0000000bff097e24 */ /* 0x003fc8000f8e00ff */
[----:B------:R0:W1:Y:S03]  /*139f0*/  SYNCS.PHASECHK.TRANS64.TRYWAIT P1, [R9+URZ+0x2a850], R0 ;  /* 0x02a85000090075a7 */ /* 0x000066000802017f */
[----:B-1----:R-:W-:Y:S05]  /*13a00*/  @!P1 NANOSLEEP.SYNCS 0x989680 ;  /* 0x009896800000995d */ /* 0x002fea0003900000 */
[----:B------:R-:W1:Y:S02]  /*13a10*/  @!P1 SYNCS.PHASECHK.TRANS64 P1, [R9+URZ+0x2a850], R0 ;  /* 0x02a85000090095a7 */ /* 0x000e64000802007f */
[----:B-1----:R-:W-:Y:S05]  /*13a20*/  @!P1 BRA `(.L_x_1120) ;  /* 0xfffffffc00ec9947 */ /* 0x002fea000383ffff */
[----:B------:R-:W-:Y:S05]  /*13a30*/  BRA `(.L_x_1119) ;  /* 0xffffff1400407947 */ /* 0x000fea000383ffff */
.L_x_1137:
[----:B-1----:R-:W-:-:S04]  /*13a40*/  IMAD.U32 R8, RZ, RZ, UR5 ;  /* 0x00000005ff087e24 */ /* 0x002fc8000f8e00ff */
[----:B------:R1:W2:Y:S03]  /*13a50*/  SYNCS.PHASECHK.TRANS64.TRYWAIT P1, [R8+URZ+0x2a830], R3 ;  /* 0x02a83003080075a7 */ /* 0x0002a6000802017f */
[----:B--2---:R-:W-:Y:S05]  /*13a60*/  @!P1 NANOSLEEP.SYNCS 0x989680 ;  /* 0x009896800000995d */ /* 0x004fea0003900000 */
[----:B------:R-:W2:Y:S02]  /*13a70*/  @!P1 SYNCS.PHASECHK.TRANS64 P1, [R8+URZ+0x2a830], R3 ;  /* 0x02a83003080095a7 */ /* 0x000ea4000802007f */
[----:B--2---:R-:W-:Y:S05]  /*13a80*/  @!P1 BRA `(.L_x_1137) ;  /* 0xfffffffc00ec9947 */ /* 0x004fea000383ffff */
[----:B------:R-:W-:Y:S05]  /*13a90*/  BRA `(.L_x_1136) ;  /* 0xffffff3800f07947 */ /* 0x000fea000383ffff */
.L_x_1141:
[----:B01----:R-:W-:-:S04]  /*13aa0*/  IMAD.U32 R3, RZ, RZ, UR10 ;  /* 0x0000000aff037e24 */ /* 0x003fc8000f8e00ff */
[----:B------:R0:W1:Y:S03]  /*13ab0*/  SYNCS.PHASECHK.TRANS64.TRYWAIT P1, [R3+URZ+0x2a850], R0 ;  /* 0x02a85000030075a7 */ /* 0x000066000802017f */
[----:B-1----:R-:W-:Y:S05]  /*13ac0*/  @!P1 NANOSLEEP.SYNCS 0x989680 ;  /* 0x009896800000995d */ /* 0x002fea0003900000 */
[----:B------:R-:W1:Y:S02]  /*13ad0*/  @!P1 SYNCS.PHASECHK.TRANS64 P1, [R3+URZ+0x2a850], R0 ;  /* 0x02a85000030095a7 */ /* 0x000e64000802007f */
[----:B-1----:R-:W-:Y:S05]  /*13ae0*/  @!P1 BRA `(.L_x_1141) ;  /* 0xfffffffc00ec9947 */ /* 0x002fea000383ffff */
[----:B------:R-:W-:Y:S05]  /*13af0*/  BRA `(.L_x_1140) ;  /* 0xffffff4400087947 */ /* 0x000fea000383ffff */
.L_x_1147:
[----:B-1----:R-:W-:-:S04]  /*13b00*/  IMAD.U32 R8, RZ, RZ, UR5 ;  /* 0x00000005ff087e24 */ /* 0x002fc8000f8e00ff */
[----:B------:R1:W2:Y:S03]  /*13b10*/  SYNCS.PHASECHK.TRANS64.TRYWAIT P1, [R8+URZ+0x2a830], R3 ;  /* 0x02a83003080075a7 */ /* 0x0002a6000802017f */
[----:B--2---:R-:W-:Y:S05]  /*13b20*/  @!P1 NANOSLEEP.SYNCS 0x989680 ;  /* 0x009896800000995d */ /* 0x004fea0003900000 */
[----:B------:R-:W2:Y:S02]  /*13b30*/  @!P1 SYNCS.PHASECHK.TRANS64 P1, [R8+URZ+0x2a830], R3 ;  /* 0x02a83003080095a7 */ /* 0x000ea4000802007f */
[----:B--2---:R-:W-:Y:S05]  /*13b40*/  @!P1 BRA `(.L_x_1147) ;  /* 0xfffffffc00ec9947 */ /* 0x004fea000383ffff */
[----:B------:R-:W-:Y:S05]  /*13b50*/  BRA `(.L_x_1146) ;  /* 0xffffff5400e87947 */ /* 0x000fea000383ffff */
.L_x_1151:
[----:B01----:R-:W-:-:S04]  /*13b60*/  IMAD.U32 R3, RZ, RZ, UR14 ;  /* 0x0000000eff037e24 */ /* 0x003fc8000f8e00ff */
[----:B------:R0:W1:Y:S03]  /*13b70*/  SYNCS.PHASECHK.TRANS64.TRYWAIT P1, [R3+URZ+0x2a850], R0 ;  /* 0x02a85000030075a7 */ /* 0x000066000802017f */
[----:B-1----:R-:W-:Y:S05]  /*13b80*/  @!P1 NANOSLEEP.SYNCS 0x989680 ;  /* 0x009896800000995d */ /* 0x002fea0003900000 */
[----:B------:R-:W1:Y:S02]  /*13b90*/  @!P1 SYNCS.PHASECHK.TRANS64 P1, [R3+URZ+0x2a850], R0 ;  /* 0x02a85000030095a7 */ /* 0x000e64000802007f */
[----:B-1----:R-:W-:Y:S05]  /*13ba0*/  @!P1 BRA `(.L_x_1151) ;  /* 0xfffffffc00ec9947 */ /* 0x002fea000383ffff */
[----:B------:R-:W-:Y:S05]  /*13bb0*/  BRA `(.L_x_1150) ;  /* 0xffffff6000007947 */ /* 0x000fea000383ffff */
.L_x_1164:
[----:B-1----:R-:W-:-:S04]  /*13bc0*/  IMAD.U32 R5, RZ, RZ, UR5 ;  /* 0x00000005ff057e24 */ /* 0x002fc8000f8e00ff */
[----:B------:R1:W2:Y:S03]  /*13bd0*/  SYNCS.PHASECHK.TRANS64.TRYWAIT P0, [R5+URZ+0x2a850], R0 ;  /* 0x02a85000050075a7 */ /* 0x0002a6000800017f */
[----:B--2---:R-:W-:Y:S05]  /*13be0*/  @!P0 NANOSLEEP.SYNCS 0x989680 ;  /* 0x009896800000895d */ /* 0x004fea0003900000 */
[----:B------:R-:W2:Y:S02]  /*13bf0*/  @!P0 SYNCS.PHASECHK.TRANS64 P0, [R5+URZ+0x2a850], R0 ;  /* 0x02a85000050085a7 */ /* 0x000ea4000800007f */
[----:B--2---:R-:W-:Y:S05]  /*13c00*/  @!P0 BRA `(.L_x_1164) ;  /* 0xfffffffc00ec8947 */ /* 0x004fea000383ffff */
[----:B------:R-:W-:Y:S05]  /*13c10*/  BRA `(.L_x_1163) ;  /* 0xffffff8800007947 */ /* 0x000fea000383ffff */
.L_x_1200:
[----:B------:R-:W-:Y:S02]  /*13c20*/  IMAD.MOV.U32 R13, RZ, RZ, R4 ;  /* 0x000000ffff0d7224 */ /* 0x000fe400078e0004 */
[----:B------:R-:W-:Y:S02]  /*13c30*/  IMAD.MOV.U32 R12, RZ, RZ, RZ ;  /* 0x000000ffff0c7224 */ /* 0x000fe400078e00ff */
[----:B------:R-:W-:Y:S02]  /*13c40*/  IMAD.MOV.U32 R11, RZ, RZ, 0x1f ;  /* 0x0000001fff0b7424 */ /* 0x000fe400078e00ff */
[----:B------:R-:W-:-:S07]  /*13c50*/  IMAD.MOV.U32 R15, RZ, RZ, -0x1 ;  /* 0xffffffffff0f7424 */ /* 0x000fce00078e00ff */
[----:B0-----:R-:W-:Y:S05]  /*13c60*/  WARPSYNC.COLLECTIVE R15, `(.L_x_1293) ;  /* 0x000000000f087348 */ /* 0x001fea0003c00000 */
[----:B------:R1:W2:Y:S02]  /*13c70*/  SHFL.IDX P6, R14, R13, R12, R11 ;  /* 0x0000000c0d0e7389 */ /* 0x0002a400000c000b */
[----:B012---:R-:W-:Y:S01]  /*13c80*/  ENDCOLLECTIVE ;  /* 0x000000000000791b */ /* 0x007fe20003800000 */
.L_x_1293:
[----:B------:R-:W-:Y:S05]  /*13c90*/  BRA `(.L_x_1294) ;  /* 0xffffffbc00a87947 */ /* 0x000fea000383ffff */
.L_x_1202:
[----:B------:R-:W-:Y:S01]  /*13ca0*/  BSSY B0, `(.L_x_1295) ;  /* 0x0000006000007945 */ /* 0x000fe20003800000 */
[----:B------:R-:W-:-:S07]  /*13cb0*/  IMAD.MOV.U32 R15, RZ, RZ, -0x1 ;  /* 0xffffffffff0f7424 */ /* 0x000fce00078e00ff */
[----:B01----:R-:W-:Y:S05]  /*13cc0*/  WARPSYNC.COLLECTIVE R15, `(.L_x_1296) ;  /* 0x000000000f0c7348 */ /* 0x003fea0003c00000 */
[----:B------:R-:W-:Y:S02]  /*13cd0*/  ELECT P6, UR62, PT ;  /* 0x00000000003e782f */ /* 0x000fe400038c0000 */
[----:B------:R-:W-:Y:S01]  /*13ce0*/  MOV R14, UR62 ;  /* 0x0000003e000e7c02 */ /* 0x000fe20008000f00 */
[----:B01----:R-:W-:Y:S10]  /*13cf0*/  ENDCOLLECTIVE ;  /* 0x000000000000791b */ /* 0x003ff40003800000 */
.L_x_1296:
[----:B------:R-:W-:Y:S05]  /*13d00*/  BSYNC B0 ;  /* 0x0000000000007941 */ /* 0x000fea0003800000 */
.L_x_1295:
[----:B------:R-:W-:Y:S05]  /*13d10*/  BRA `(.L_x_1297) ;  /* 0xffffffbc00ac7947 */ /* 0x000fea000383ffff */
.L_x_1204:
[----:B0-----:R0:W2:Y:S02]  /*13d20*/  SYNCS.PHASECHK.TRANS64.TRYWAIT P0, [R0+URZ+0x2a840], R2 ;  /* 0x02a84002000075a7 */ /* 0x0010a4000800017f */
[----:B--2---:R-:W-:Y:S05]  /*13d30*/  @!P0 NANOSLEEP.SYNCS 0x989680 ;  /* 0x009896800000895d */ /* 0x004fea0003900000 */
[----:B------:R-:W2:Y:S02]  /*13d40*/  @!P0 SYNCS.PHASECHK.TRANS64 P0, [R0+URZ+0x2a840], R2 ;  /* 0x02a84002000085a7 */ /* 0x000ea4000800007f */
[----:B--2---:R-:W-:Y:S05]  /*13d50*/  @!P0 BRA `(.L_x_1204) ;  /* 0xfffffffc00f08947 */ /* 0x004fea000383ffff */
[----:B------:R-:W-:Y:S05]  /*13d60*/  BRA `(.L_x_1298) ;  /* 0xffffffc000007947 */ /* 0x000fea000383ffff */
.L_x_1208:
[----:B------:R-:W-:Y:S01]  /*13d70*/  IMAD.MOV.U32 R13, RZ, RZ, R6 ;  /* 0x000000ffff0d7224 */ /* 0x000fe200078e0006 */
[----:B------:R-:W-:Y:S01]  /*13d80*/  LOP3.LUT R8, R8, 0x7f, RZ, 0xc0, !PT ;  /* 0x0000007f08087812 */ /* 0x000fe200078ec0ff */
[----:B------:R-:W-:Y:S02]  /*13d90*/  IMAD.MOV.U32 R12, RZ, RZ, RZ ;  /* 0x000000ffff0c7224 */ /* 0x000fe400078e00ff */
[----:B------:R-:W-:Y:S01]  /*13da0*/  IMAD.MOV.U32 R11, RZ, RZ, 0x181f ;  /* 0x0000181fff0b7424 */ /* 0x000fe200078e00ff */
[----:B------:R-:W-:Y:S01]  /*13db0*/  SHF.R.U32.HI R8, RZ, 0x3, R8 ;  /* 0x00000003ff087819 */ /* 0x000fe20000011608 */
[----:B------:R-:W-:-:S04]  /*13dc0*/  IMAD.MOV.U32 R15, RZ, RZ, -0x1 ;  /* 0xffffffffff0f7424 */ /* 0x000fc800078e00ff */
[----:B------:R-:W-:-:S07]  /*13dd0*/  VIADD R4, R8, UR43 ;  /* 0x0000002b08047c36 */ /* 0x000fce0008000000 */
[----:B-----5:R-:W-:Y:S05]  /*13de0*/  WARPSYNC.COLLECTIVE R15, `(.L_x_1299) ;  /* 0x000000000f087348 */ /* 0x020fea0003c00000 */
[----:B------:R0:W1:Y:S02]  /*13df0*/  SHFL.IDX P6, R14, R13, R12, R11 ;  /* 0x0000000c0d0e7389 */ /* 0x00006400000c000b */
[----:B01---5:R-:W-:Y:S01]  /*13e00*/  ENDCOLLECTIVE ;  /* 0x000000000000791b */ /* 0x023fe20003800000 */
.L_x_1299:
[----:B------:R-:W-:Y:S02]  /*13e10*/  VIADD R8, R4, 0x10 ;  /* 0x0000001004087836 */ /* 0x000fe40000000000 */
[----:B------:R-:W-:Y:S02]  /*13e20*/  IMAD.MOV.U32 R13, RZ, RZ, R0 ;  /* 0x000000ffff0d7224 */ /* 0x000fe400078e0000 */
[----:B------:R-:W-:-:S07]  /*13e30*/  IMAD.MOV.U32 R2, RZ, RZ, R14 ;  /* 0x000000ffff027224 */ /* 0x000fce00078e000e */
[----:B------:R-:W-:Y:S05]  /*13e40*/  WARPSYNC.COLLECTIVE R15, `(.L_x_1300) ;  /* 0x000000000f087348 */ /* 0x000fea0003c00000 */
[----:B------:R0:W1:Y:S02]  /*13e50*/  SHFL.IDX P6, R14, R13, R12, R11 ;  /* 0x0000000c0d0e7389 */ /* 0x00006400000c000b */
[----:B01----:R-:W-:Y:S01]  /*13e60*/  ENDCOLLECTIVE ;  /* 0x000000000000791b */ /* 0x003fe20003800000 */
.L_x_1300:
[----:B------:R-:W-:Y:S01]  /*13e70*/  ULDC UR4, c[0x0][0x288] ;  /* 0x0000a20000047ab9 */ /* 0x000fe20000000800 */
[----:B------:R-:W-:Y:S01]  /*13e80*/  ULDC.64 UR6, c[0x0][0x208] ;  /* 0x0000820000067ab9 */ /* 0x000fe20000000a00 */
[----:B------:R-:W-:-:S05]  /*13e90*/  IMAD R5, R7, UR4, RZ ;  /* 0x0000000407057c24 */ /* 0x000fca000f8e02ff */
[----:B------:R-:W-:Y:S01]  /*13ea0*/  ISETP.GE.AND P4, PT, R4, R5, PT ;  /* 0x000000050400720c */ /* 0x000fe20003f86270 */
[----:B------:R-:W-:Y:S02]  /*13eb0*/  IMAD.MOV.U32 R13, RZ, RZ, R6 ;  /* 0x000000ffff0d7224 */ /* 0x000fe400078e0006 */
[----:B------:R-:W-:Y:S02]  /*13ec0*/  IMAD.MOV.U32 R12, RZ, RZ, 0x1 ;  /* 0x00000001ff0c7424 */ /* 0x000fe400078e00ff */
[----:B------:R-:W-:-:S08]  /*13ed0*/  IMAD.MOV.U32 R3, RZ, RZ, R14 ;  /* 0x000000ffff037224 */ /* 0x000fd000078e000e */
        /* <DEDUP_REMOVED lines=15> */
.L_x_1301:
[----:B------:R-:W-:Y:S02]  /*13fd0*/  IMAD.MOV.U32 R13, RZ, RZ, R0 ;  /* 0x000000ffff0d7224 */ /* 0x000fe400078e0000 */
[----:B------:R-:W-:-:S07]  /*13fe0*/  IMAD.MOV.U32 R2, RZ, RZ, R14 ;  /* 0x000000ffff027224 */ /* 0x000fce00078e000e */
[----:B------:R-:W-:Y:S05]  /*13ff0*/  WARPSYNC.COLLECTIVE R15, `(.L_x_1302) ;  /* 0x000000000f087348 */ /* 0x000fea0003c00000 */
[----:B------:R0:W1:Y:S02]  /*14000*/  SHFL.IDX P6, R14, R13, R12, R11 ;  /* 0x0000000c0d0e7389 */ /* 0x00006400000c000b */
[----:B01----:R-:W-:Y:S01]  /*14010*/  ENDCOLLECTIVE ;  /* 0x000000000000791b */ /* 0x003fe20003800000 */
.L_x_1302:
[----:B------:R-:W-:Y:S01]  /*14020*/  ULDC.64 UR4, c[0x0][0x208] ;  /* 0x0000820000047ab9 */ /* 0x000fe20000000a00 */
[----:B------:R-:W-:Y:S02]  /*14030*/  IMAD.MOV.U32 R13, RZ, RZ, R6 ;  /* 0x000000ffff0d7224 */ /* 0x000fe400078e0006 */
[----:B------:R-:W-:Y:S02]  /*14040*/  IMAD.MOV.U32 R12, RZ, RZ, 0x2 ;  /* 0x00000002ff0c7424 */ /* 0x000fe400078e00ff */
[----:B------:R-:W-:-:S05]  /*14050*/  IMAD.MOV.U32 R3, RZ, RZ, R14 ;  /* 0x000000ffff037224 */ /* 0x000fca00078e000e */
        /* <DEDUP_REMOVED lines=14> */
.L_x_1303:
[----:B------:R-:W-:-:S05]  /*14140*/  VIADD R2, R4, 0x20 ;  /* 0x0000002004027836 */ /* 0x000fca0000000000 */
[----:B------:R-:W-:Y:S01]  /*14150*/  ISETP.GE.AND P4, PT, R2, R5, PT ;  /* 0x000000050200720c */ /* 0x000fe20003f86270 */
[----:B------:R-:W-:Y:S02]  /*14160*/  IMAD.MOV.U32 R13, RZ, RZ, R0 ;  /* 0x000000ffff0d7224 */ /* 0x000fe400078e0000 */
[----:B------:R-:W-:-:S10]  /*14170*/  IMAD.MOV.U32 R2, RZ, RZ, R14 ;  /* 0x000000ffff027224 */ /* 0x000fd400078e000e */
[----:B------:R-:W-:Y:S05]  /*14180*/  WARPSYNC.COLLECTIVE R15, `(.L_x_1304) ;  /* 0x000000000f087348 */ /* 0x000fea0003c00000 */
[----:B------:R0:W1:Y:S02]  /*14190*/  SHFL.IDX P6, R14, R13, R12, R11 ;  /* 0x0000000c0d0e7389 */ /* 0x00006400000c000b */
[----:B01----:R-:W-:Y:S01]  /*141a0*/  ENDCOLLECTIVE ;  /* 0x000000000000791b */ /* 0x003fe20003800000 */
.L_x_1304:
        /* <DEDUP_REMOVED lines=18> */
.L_x_1305:
[----:B------:R-:W-:-:S05]  /*142d0*/  VIADD R2, R4, 0x30 ;  /* 0x0000003004027836 */ /* 0x000fca0000000000 */
[----:B------:R-:W-:Y:S01]  /*142e0*/  ISETP.GE.AND P4, PT, R2, R5, PT ;  /* 0x000000050200720c */ /* 0x000fe20003f86270 */
[----:B------:R-:W-:Y:S02]  /*142f0*/  IMAD.MOV.U32 R13, RZ, RZ, R0 ;  /* 0x000000ffff0d7224 */ /* 0x000fe400078e0000 */
[----:B------:R-:W-:-:S10]  /*14300*/  IMAD.MOV.U32 R2, RZ, RZ, R14 ;  /* 0x000000ffff027224 */ /* 0x000fd400078e000e */
[----:B------:R-:W-:Y:S05]  /*14310*/  WARPSYNC.COLLECTIVE R15, `(.L_x_1306) ;  /* 0x000000000f087348 */ /* 0x000fea0003c00000 */
[----:B------:R0:W1:Y:S02]  /*14320*/  SHFL.IDX P6, R14, R13, R12, R11 ;  /* 0x0000000c0d0e7389 */ /* 0x00006400000c000b */
[----:B01----:R-:W-:Y:S01]  /*14330*/  ENDCOLLECTIVE ;  /* 0x000000000000791b */ /* 0x003fe20003800000 */
.L_x_1306:
        /* <DEDUP_REMOVED lines=18> */
.L_x_1307:
[----:B------:R-:W-:-:S05]  /*14460*/  VIADD R2, R4, 0x40 ;  /* 0x0000004004027836 */ /* 0x000fca0000000000 */
[----:B------:R-:W-:Y:S01]  /*14470*/  ISETP.GE.AND P4, PT, R2, R5, PT ;  /* 0x000000050200720c */ /* 0x000fe20003f86270 */
[----:B------:R-:W-:Y:S02]  /*14480*/  IMAD.MOV.U32 R13, RZ, RZ, R0 ;  /* 0x000000ffff0d7224 */ /* 0x000fe400078e0000 */
[----:B------:R-:W-:-:S10]  /*14490*/  IMAD.MOV.U32 R2, RZ, RZ, R14 ;  /* 0x000000ffff027224 */ /* 0x000fd400078e000e */
[----:B------:R-:W-:Y:S05]  /*144a0*/  WARPSYNC.COLLECTIVE R15, `(.L_x_1308) ;  /* 0x000000000f087348 */ /* 0x000fea0003c00000 */
[----:B------:R0:W1:Y:S02]  /*144b0*/  SHFL.IDX P6, R14, R13, R12, R11 ;  /* 0x0000000c0d0e7389 */ /* 0x00006400000c000b */
[----:B01----:R-:W-:Y:S01]  /*144c0*/  ENDCOLLECTIVE ;  /* 0x000000000000791b */ /* 0x003fe20003800000 */
.L_x_1308:
        /* <DEDUP_REMOVED lines=18> */
.L_x_1309:
[----:B------:R-:W-:-:S05]  /*145f0*/  VIADD R2, R4, 0x50 ;  /* 0x0000005004027836 */ /* 0x000fca0000000000 */
[----:B------:R-:W-:Y:S01]  /*14600*/  ISETP.GE.AND P4, PT, R2, R5, PT ;  /* 0x000000050200720c */ /* 0x000fe20003f86270 */
[----:B------:R-:W-:Y:S02]  /*14610*/  IMAD.MOV.U32 R13, RZ, RZ, R0 ;  /* 0x000000ffff0d7224 */ /* 0x000fe400078e0000 */
[----:B------:R-:W-:-:S10]  /*14620*/  IMAD.MOV.U32 R2, RZ, RZ, R14 ;  /* 0x000000ffff027224 */ /* 0x000fd400078e000e */
[----:B------:R-:W-:Y:S05]  /*14630*/  WARPSYNC.COLLECTIVE R15, `(.L_x_1310) ;  /* 0x000000000f087348 */ /* 0x000fea0003c00000 */
[----:B------:R0:W1:Y:S02]  /*14640*/  SHFL.IDX P6, R14, R13, R12, R11 ;  /* 0x0000000c0d0e7389 */ /* 0x00006400000c000b */
[----:B01----:R-:W-:Y:S01]  /*14650*/  ENDCOLLECTIVE ;  /* 0x000000000000791b */ /* 0x003fe20003800000 */
.L_x_1310:
        /* <DEDUP_REMOVED lines=18> */
.L_x_1311:
[----:B------:R-:W-:-:S05]  /*14780*/  VIADD R2, R4, 0x60 ;  /* 0x0000006004027836 */ /* 0x000fca0000000000 */
[----:B------:R-:W-:Y:S01]  /*14790*/  ISETP.GE.AND P4, PT, R2, R5, PT ;  /* 0x000000050200720c */ /* 0x000fe20003f86270 */
[----:B------:R-:W-:Y:S02]  /*147a0*/  IMAD.MOV.U32 R13, RZ, RZ, R0 ;  /* 0x000000ffff0d7224 */ /* 0x000fe400078e0000 */
[----:B------:R-:W-:-:S10]  /*147b0*/  IMAD.MOV.U32 R2, RZ, RZ, R14 ;  /* 0x000000ffff027224 */ /* 0x000fd400078e000e */
[----:B------:R-:W-:Y:S05]  /*147c0*/  WARPSYNC.COLLECTIVE R15, `(.L_x_1312) ;  /* 0x000000000f087348 */ /* 0x000fea0003c00000 */
[----:B------:R0:W1:Y:S02]  /*147d0*/  SHFL.IDX P6, R14, R13, R12, R11 ;  /* 0x0000000c0d0e7389 */ /* 0x00006400000c000b */
[----:B01----:R-:W-:Y:S01]  /*147e0*/  ENDCOLLECTIVE ;  /* 0x000000000000791b */ /* 0x003fe20003800000 */
.L_x_1312:
        /* <DEDUP_REMOVED lines=18> */
.L_x_1313:
[----:B------:R-:W-:Y:S02]  /*14910*/  IMAD.MOV.U32 R13, RZ, RZ, R0 ;  /* 0x000000ffff0d7224 */ /* 0x000fe400078e0000 */
[----:B------:R-:W-:-:S07]  /*14920*/  IMAD.MOV.U32 R6, RZ, RZ, R14 ;  /* 0x000000ffff067224 */ /* 0x000fce00078e000e */
[----:B------:R-:W-:Y:S05]  /*14930*/  WARPSYNC.COLLECTIVE R15, `(.L_x_1314) ;  /* 0x000000000f087348 */ /* 0x000fea0003c00000 */
[----:B------:R0:W1:Y:S02]  /*14940*/  SHFL.IDX P6, R14, R13, R12, R11 ;  /* 0x0000000c0d0e7389 */ /* 0x00006400000c000b */
[----:B01----:R-:W-:Y:S01]  /*14950*/  ENDCOLLECTIVE ;  /* 0x000000000000791b */ /* 0x003fe20003800000 */
.L_x_1314:
[----:B------:R-:W-:Y:S01]  /*14960*/  IMAD.MOV.U32 R0, RZ, RZ, R14 ;  /* 0x000000ffff007224 */ /* 0x000fe200078e000e */
[----:B------:R-:W-:Y:S06]  /*14970*/  BRA `(.L_x_1315) ;  /* 0xffffffc000747947 */ /* 0x000fec000383ffff */
.L_x_1213:
[----:B0-----:R0:W1:Y:S02]  /*14980*/  SYNCS.PHASECHK.TRANS64.TRYWAIT P0, [R17+URZ+0x2a820], R0 ;  /* 0x02a82000110075a7 */ /* 0x001064000800017f */
[----:B-1----:R-:W-:Y:S05]  /*14990*/  @!P0 NANOSLEEP.SYNCS 0x989680 ;  /* 0x009896800000895d */ /* 0x002fea0003900000 */
[----:B------:R-:W1:Y:S02]  /*149a0*/  @!P0 SYNCS.PHASECHK.TRANS64 P0, [R17+URZ+0x2a820], R0 ;  /* 0x02a82000110085a7 */ /* 0x000e64000800007f */
[----:B-1----:R-:W-:Y:S05]  /*149b0*/  @!P0 BRA `(.L_x_1213) ;  /* 0xfffffffc00f08947 */ /* 0x002fea000383ffff */
[----:B------:R-:W-:Y:S05]  /*149c0*/  BRA `(.L_x_1316) ;  /* 0xffffffc000ec7947 */ /* 0x000fea000383ffff */
.L_x_1220:
[----:B0-----:R0:W1:Y:S02]  /*149d0*/  SYNCS.PHASECHK.TRANS64.TRYWAIT P0, [R3+URZ+0x2a840], R2 ;  /* 0x02a84002030075a7 */ /* 0x001064000800017f */
[----:B-1----:R-:W-:Y:S05]  /*149e0*/  @!P0 NANOSLEEP.SYNCS 0x989680 ;  /* 0x009896800000895d */ /* 0x002fea0003900000 */
[----:B------:R-:W1:Y:S02]  /*149f0*/  @!P0 SYNCS.PHASECHK.TRANS64 P0, [R3+URZ+0x2a840], R2 ;  /* 0x02a84002030085a7 */ /* 0x000e64000800007f */
[----:B-1----:R-:W-:Y:S05]  /*14a00*/  @!P0 BRA `(.L_x_1220) ;  /* 0xfffffffc00f08947 */ /* 0x002fea000383ffff */
[----:B------:R-:W-:Y:S05]  /*14a10*/  BRA `(.L_x_1317) ;  /* 0xffffffc400a87947 */ /* 0x000fea000383ffff */
.L_x_1227:
[----:B0-----:R0:W1:Y:S02]  /*14a20*/  SYNCS.PHASECHK.TRANS64.TRYWAIT P0, [R3+URZ+0x60], R2 ;  /* 0x00006002030075a7 */ /* 0x001064000800017f */
[----:B-1----:R-:W-:Y:S05]  /*14a30*/  @!P0 NANOSLEEP.SYNCS 0x989680 ;  /* 0x009896800000895d */ /* 0x002fea0003900000 */
[----:B------:R-:W1:Y:S02]  /*14a40*/  @!P0 SYNCS.PHASECHK.TRANS64 P0, [R3+URZ+0x60], R2 ;  /* 0x00006002030085a7 */ /* 0x000e64000800007f */
[----:B-1----:R-:W-:Y:S05]  /*14a50*/  @!P0 BRA `(.L_x_1227) ;  /* 0xfffffffc00f08947 */ /* 0x002fea000383ffff */
[----:B------:R-:W-:Y:S05]  /*14a60*/  BRA `(.L_x_1318) ;  /* 0xffffffc800b47947 */ /* 0x000fea000383ffff */
.L_x_1237:
[----:B--2---:R2:W3:Y:S02]  /*14a70*/  SYNCS.PHASECHK.TRANS64.TRYWAIT P0, [R3+URZ+0x2a840], R2 ;  /* 0x02a84002030075a7 */ /* 0x0044e4000800017f */
[----:B---3--:R-:W-:Y:S05]  /*14a80*/  @!P0 NANOSLEEP.SYNCS 0x989680 ;  /* 0x009896800000895d */ /* 0x008fea0003900000 */
[----:B------:R-:W3:Y:S02]  /*14a90*/  @!P0 SYNCS.PHASECHK.TRANS64 P0, [R3+URZ+0x2a840], R2 ;  /* 0x02a84002030085a7 */ /* 0x000ee4000800007f */
[----:B---3--:R-:W-:Y:S05]  /*14aa0*/  @!P0 BRA `(.L_x_1237) ;  /* 0xfffffffc00f08947 */ /* 0x008fea000383ffff */
[----:B------:R-:W-:Y:S05]  /*14ab0*/  BRA `(.L_x_1319) ;  /* 0xffffffd0003c7947 */ /* 0x000fea000383ffff */
.L_x_1244:
[----:B0-----:R0:W1:Y:S02]  /*14ac0*/  SYNCS.PHASECHK.TRANS64.TRYWAIT P0, [R2+URZ+0x60], R3 ;  /* 0x00006003020075a7 */ /* 0x001064000800017f */
[----:B-1----:R-:W-:Y:S05]  /*14ad0*/  @!P0 NANOSLEEP.SYNCS 0x989680 ;  /* 0x009896800000895d */ /* 0x002fea0003900000 */
[----:B------:R-:W1:Y:S02]  /*14ae0*/  @!P0 SYNCS.PHASECHK.TRANS64 P0, [R2+URZ+0x60], R3 ;  /* 0x00006003020085a7 */ /* 0x000e64000800007f */
[----:B-1----:R-:W-:Y:S05]  /*14af0*/  @!P0 BRA `(.L_x_1244) ;  /* 0xfffffffc00f08947 */ /* 0x002fea000383ffff */
[----:B------:R-:W-:Y:S05]  /*14b00*/  BRA `(.L_x_1320) ;  /* 0xffffffd400487947 */ /* 0x000fea000383ffff */
.L_x_1253:
[----:B-1----:R1:W2:Y:S02]  /*14b10*/  SYNCS.PHASECHK.TRANS64.TRYWAIT P0, [R2+URZ+0x2a840], R3 ;  /* 0x02a84003020075a7 */ /* 0x0022a4000800017f */
[----:B--2---:R-:W-:Y:S05]  /*14b20*/  @!P0 NANOSLEEP.SYNCS 0x989680 ;  /* 0x009896800000895d */ /* 0x004fea0003900000 */
[----:B------:R-:W2:Y:S02]  /*14b30*/  @!P0 SYNCS.PHASECHK.TRANS64 P0, [R2+URZ+0x2a840], R3 ;  /* 0x02a84003020085a7 */ /* 0x000ea4000800007f */
[----:B--2---:R-:W-:Y:S05]  /*14b40*/  @!P0 BRA `(.L_x_1253) ;  /* 0xfffffffc00f08947 */ /* 0x004fea000383ffff */
[----:B------:R-:W-:Y:S05]  /*14b50*/  BRA `(.L_x_1321) ;  /* 0xffffffd800a07947 */ /* 0x000fea000383ffff */
.L_x_1260:
[----:B0-----:R0:W1:Y:S02]  /*14b60*/  SYNCS.PHASECHK.TRANS64.TRYWAIT P0, [R2+URZ+0x60], R5 ;  /* 0x00006005020075a7 */ /* 0x001064000800017f */
[----:B-1----:R-:W-:Y:S05]  /*14b70*/  @!P0 NANOSLEEP.SYNCS 0x989680 ;  /* 0x009896800000895d */ /* 0x002fea0003900000 */
[----:B------:R-:W1:Y:S02]  /*14b80*/  @!P0 SYNCS.PHASECHK.TRANS64 P0, [R2+URZ+0x60], R5 ;  /* 0x00006005020085a7 */ /* 0x000e64000800007f */
[----:B-1----:R-:W-:Y:S05]  /*14b90*/  @!P0 BRA `(.L_x_1260) ;  /* 0xfffffffc00f08947 */ /* 0x002fea000383ffff */
[----:B------:R-:W-:Y:S05]  /*14ba0*/  BRA `(.L_x_1322) ;  /* 0xffffffdc00ac7947 */ /* 0x000fea000383ffff */
.L_x_1271:
[----:B0-----:R0:W1:Y:S02]  /*14bb0*/  SYNCS.PHASECHK.TRANS64.TRYWAIT P0, [R2+URZ+0x2a860], R3 ;  /* 0x02a86003020075a7 */ /* 0x001064000800017f */
[----:B-1----:R-:W-:Y:S05]  /*14bc0*/  @!P0 NANOSLEEP.SYNCS 0x989680 ;  /* 0x009896800000895d */ /* 0x002fea0003900000 */
[----:B------:R-:W1:Y:S02]  /*14bd0*/  @!P0 SYNCS.PHASECHK.TRANS64 P0, [R2+URZ+0x2a860], R3 ;  /* 0x02a86003020085a7 */ /* 0x000e64000800007f */
[----:B-1----:R-:W-:Y:S05]  /*14be0*/  @!P0 BRA `(.L_x_1271) ;  /* 0xfffffffc00f08947 */ /* 0x002fea000383ffff */
[----:B------:R-:W-:Y:S05]  /*14bf0*/  BRA `(.L_x_1323) ;  /* 0xffffffe000f07947 */ /* 0x000fea000383ffff */
.L_x_1278:
[----:B------:R-:W-:Y:S01]  /*14c00*/  BSSY B0, `(.L_x_1324) ;  /* 0x0000008000007945 */ /* 0x000fe20003800000 */
[----:B-----5:R-:W-:Y:S02]  /*14c10*/  IMAD.MOV.U32 R13, RZ, RZ, R2 ;  /* 0x000000ffff0d7224 */ /* 0x020fe400078e0002 */
[----:B------:R-:W-:Y:S02]  /*14c20*/  IMAD.MOV.U32 R12, RZ, RZ, RZ ;  /* 0x000000ffff0c7224 */ /* 0x000fe400078e00ff */
[----:B------:R-:W-:Y:S02]  /*14c30*/  IMAD.MOV.U32 R11, RZ, RZ, 0x1f ;  /* 0x0000001fff0b7424 */ /* 0x000fe400078e00ff */
[----:B------:R-:W-:-:S07]  /*14c40*/  IMAD.MOV.U32 R15, RZ, RZ, -0x1 ;  /* 0xffffffffff0f7424 */ /* 0x000fce00078e00ff */
[----:B0-----:R-:W-:Y:S05]  /*14c50*/  WARPSYNC.COLLECTIVE R15, `(.L_x_1325) ;  /* 0x000000000f087348 */ /* 0x001fea0003c00000 */
[----:B------:R1:W2:Y:S02]  /*14c60*/  SHFL.IDX P6, R14, R13, R12, R11 ;  /* 0x0000000c0d0e7389 */ /* 0x0002a400000c000b */
[----:B012---:R-:W-:Y:S01]  /*14c70*/  ENDCOLLECTIVE ;  /* 0x000000000000791b */ /* 0x007fe20003800000 */
.L_x_1325:
[----:B------:R-:W-:Y:S05]  /*14c80*/  BSYNC B0 ;  /* 0x0000000000007941 */ /* 0x000fea0003800000 */
.L_x_1324:
[----:B------:R-:W-:Y:S05]  /*14c90*/  BRA `(.L_x_1326) ;  /* 0xffffffe400e87947 */ /* 0x000fea000383ffff */
.L_x_1281:
[----:B0-----:R0:W1:Y:S02]  /*14ca0*/  SYNCS.PHASECHK.TRANS64.TRYWAIT P0, [R0+URZ+0x2a820], R3 ;  /* 0x02a82003000075a7 */ /* 0x001064000800017f */
[----:B-1----:R-:W-:Y:S05]  /*14cb0*/  @!P0 NANOSLEEP.SYNCS 0x989680 ;  /* 0x009896800000895d */ /* 0x002fea0003900000 */
[----:B------:R-:W1:Y:S02]  /*14cc0*/  @!P0 SYNCS.PHASECHK.TRANS64 P0, [R0+URZ+0x2a820], R3 ;  /* 0x02a82003000085a7 */ /* 0x000e64000800007f */
[----:B-1----:R-:W-:Y:S05]  /*14cd0*/  @!P0 BRA `(.L_x_1281) ;  /* 0xfffffffc00f08947 */ /* 0x002fea000383ffff */
[----:B------:R-:W-:Y:S05]  /*14ce0*/  BRA `(.L_x_1327) ;  /* 0xffffffe800347947 */ /* 0x000fea000383ffff */
.L_x_1282:
        /* <DEDUP_REMOVED lines=8> */
[----:B0-----:R-:W-:Y:S05]  /*14d70*/  WARPSYNC.COLLECTIVE R15, `(.L_x_1329) ;  /* 0x000000000f087348 */ /* 0x001fea0003c00000 */
[----:B------:R1:W2:Y:S02]  /*14d80*/  SHFL.IDX P6, R14, R13, R12, R11 ;  /* 0x0000000c0d0e7389 */ /* 0x0002a400000c000b */
[----:B012---:R-:W-:Y:S01]  /*14d90*/  ENDCOLLECTIVE ;  /* 0x000000000000791b */ /* 0x007fe20003800000 */
.L_x_1329:
[----:B------:R-:W-:Y:S05]  /*14da0*/  BSYNC B0 ;  /* 0x0000000000007941 */ /* 0x000fea0003800000 */
.L_x_1328:
[----:B------:R-:W-:Y:S05]  /*14db0*/  BRA `(.L_x_1330) ;  /* 0xffffffe8001c7947 */ /* 0x000fea000383ffff */
.L_x_1285:
[----:B------:R-:W-:Y:S01]  /*14dc0*/  BSSY B1, `(.L_x_1331) ;  /* 0x0000006000017945 */ /* 0x000fe20003800000 */
[----:B------:R-:W-:-:S07]  /*14dd0*/  IMAD.MOV.U32 R15, RZ, RZ, -0x1 ;  /* 0xffffffffff0f7424 */ /* 0x000fce00078e00ff */
[----:B01----:R-:W-:Y:S05]  /*14de0*/  WARPSYNC.COLLECTIVE R15, `(.L_x_1332) ;  /* 0x000000000f0c7348 */ /* 0x003fea0003c00000 */
[----:B------:R-:W-:Y:S02]  /*14df0*/  ELECT P6, UR62, PT ;  /* 0x00000000003e782f */ /* 0x000fe400038c0000 */
[----:B------:R-:W-:Y:S01]  /*14e00*/  MOV R14, UR62 ;  /* 0x0000003e000e7c02 */ /* 0x000fe20008000f00 */
[----:B01----:R-:W-:Y:S10]  /*14e10*/  ENDCOLLECTIVE ;  /* 0x000000000000791b */ /* 0x003ff40003800000 */
.L_x_1332:
[----:B------:R-:W-:Y:S05]  /*14e20*/  BSYNC B1 ;  /* 0x0000000000017941 */ /* 0x000fea0003800000 */
.L_x_1331:
[----:B------:R-:W-:Y:S05]  /*14e30*/  BRA `(.L_x_1333) ;  /* 0xffffffe800147947 */ /* 0x000fea000383ffff */
.L_x_1287:
[----:B0-----:R0:W1:Y:S02]  /*14e40*/  SYNCS.PHASECHK.TRANS64.TRYWAIT P0, [R6+URZ], R5 ;  /* 0x00000005060075a7 */ /* 0x001064000800017f */
[----:B-1----:R-:W-:Y:S05]  /*14e50*/  @!P0 NANOSLEEP.SYNCS 0x989680 ;  /* 0x009896800000895d */ /* 0x002fea0003900000 */
[----:B------:R-:W1:Y:S02]  /*14e60*/  @!P0 SYNCS.PHASECHK.TRANS64 P0, [R6+URZ], R5 ;  /* 0x00000005060085a7 */ /* 0x000e64000800007f */
[----:B-1----:R-:W-:Y:S05]  /*14e70*/  @!P0 BRA `(.L_x_1287) ;  /* 0xfffffffc00f08947 */ /* 0x002fea000383ffff */
[----:B------:R-:W-:Y:S05]  /*14e80*/  BRA `(.L_x_1334) ;  /* 0xffffffe800547947 */ /* 0x000fea000383ffff */
.L_x_1288:
[----:B-1----:R1:W2:Y:S02]  /*14e90*/  SYNCS.PHASECHK.TRANS64.TRYWAIT P0, [R3+URZ], R2 ;  /* 0x00000002030075a7 */ /* 0x0022a4000800017f */
[----:B--2---:R-:W-:Y:S05]  /*14ea0*/  @!P0 NANOSLEEP.SYNCS 0x989680 ;  /* 0x009896800000895d */ /* 0x004fea0003900000 */
[----:B------:R-:W2:Y:S02]  /*14eb0*/  @!P0 SYNCS.PHASECHK.TRANS64 P0, [R3+URZ], R2 ;  /* 0x00000002030085a7 */ /* 0x000ea4000800007f */
[----:B--2---:R-:W-:Y:S05]  /*14ec0*/  @!P0 BRA `(.L_x_1288) ;  /* 0xfffffffc00f08947 */ /* 0x004fea000383ffff */
[----:B------:R-:W-:Y:S05]  /*14ed0*/  BRA `(.L_x_1335) ;  /* 0xffffffe800487947 */ /* 0x000fea000383ffff */
.L_x_1290:
[----:B-1----:R1:W2:Y:S02]  /*14ee0*/  SYNCS.PHASECHK.TRANS64.TRYWAIT P0, [R18+URZ], R5 ;  /* 0x00000005120075a7 */ /* 0x0022a4000800017f */
[----:B--2---:R-:W-:Y:S05]  /*14ef0*/  @!P0 NANOSLEEP.SYNCS 0x989680 ;  /* 0x009896800000895d */ /* 0x004fea0003900000 */
[----:B------:R-:W2:Y:S02]  /*14f00*/  @!P0 SYNCS.PHASECHK.TRANS64 P0, [R18+URZ], R5 ;  /* 0x00000005120085a7 */ /* 0x000ea4000800007f */
[----:B--2---:R-:W-:Y:S05]  /*14f10*/  @!P0 BRA `(.L_x_1290) ;  /* 0xfffffffc00f08947 */ /* 0x004fea000383ffff */
[----:B------:R-:W-:Y:S05]  /*14f20*/  BRA `(.L_x_1336) ;  /* 0xffffffe8004c7947 */ /* 0x000fea000383ffff */
.L_x_1337:
        /* <DEDUP_REMOVED lines=13> */
.L_x_15110:


//--------------------- .text._ZN7cutlass13device_kernelIN5flash11enable_sm90INS1_16FlashAttnFwdSm90INS1_25CollectiveMainloopFwdSm90ILi2EN4cute5tupleIJNS5_1CILi1EEES8_S8_EEENS6_IJNS7_ILi128EEENS7_ILi96EEENS7_ILi192EEEEEELi128ENS_6half_tEfNS_4arch4Sm90ELb0ELb1ELb0ELb1ELb0ELb0ELb0ELb1ELb1ELb1ELb0ELb0EEENS1_21CollectiveEpilogueFwdINS6_IJSA_SA_SB_EEES9_SE_SG_Li256ELb1ELb1ELb0ELb0EEENS1_36VarlenDynamicPersistentTileSchedulerILi128ELi96ELi256ELi128ELb0ELb1ELb1ELb1ELb0ELb1EEEEEEEEEvNT_6ParamsE --------------------------
	.section	.text._ZN7cutlass13device_kernelIN5flash11enable_sm90INS1_16FlashAttnFwdSm90INS1_25CollectiveMainloopFwdSm90ILi2EN4cute5tupleIJNS5_1CILi1EEES8_S8_EEENS6_IJNS7_ILi128EEENS7_ILi96EEENS7_ILi192EEEEEELi128ENS_6half_tEfNS_4arch4Sm90ELb0ELb1ELb0ELb1ELb0ELb0ELb0ELb1ELb1ELb1ELb0ELb0EEENS1_21CollectiveEpilogueFwdINS6_IJSA_SA_SB_EEES9_SE_SG_Li256ELb1ELb1ELb0ELb0EEENS1_36VarlenDynamicPersistentTileSchedulerILi128ELi96ELi256ELi128ELb0ELb1ELb1ELb1ELb0ELb1EEEEEEEEEvNT_6ParamsE,"ax",@progbits
	.align	128
.text._ZN7cutlass13device_kernelIN5flash11enable_sm90INS1_16FlashAttnFwdSm90INS1_25CollectiveMainloopFwdSm90ILi2EN4cute5tupleIJNS5_1CILi1EEES8_S8_EEENS6_IJNS7_ILi128EEENS7_ILi96EEENS7_ILi192EEEEEELi128ENS_6half_tEfNS_4arch4Sm90ELb0ELb1ELb0ELb1ELb0ELb0ELb0ELb1ELb1ELb1ELb0ELb0EEENS1_21CollectiveEpilogueFwdINS6_IJSA_SA_SB_EEES9_SE_SG_Li256ELb1ELb1ELb0ELb0EEENS1_36VarlenDynamicPersistentTileSchedulerILi128ELi96ELi256ELi128ELb0ELb1ELb1ELb1ELb0ELb1EEEEEEEEEvNT_6ParamsE:
        .type           _ZN7cutlass13device_kernelIN5flash11enable_sm90INS1_16FlashAttnFwdSm90INS1_25CollectiveMainloopFwdSm90ILi2EN4cute5tupleIJNS5_1CILi1EEES8_S8_EEENS6_IJNS7_ILi128EEENS7_ILi96EEENS7_ILi192EEEEEELi128ENS_6half_tEfNS_4arch4Sm90ELb0ELb1ELb0ELb1ELb0ELb0ELb0ELb1ELb1ELb1ELb0ELb0EEENS1_21CollectiveEpilogueFwdINS6_IJSA_SA_SB_EEES9_SE_SG_Li256ELb1ELb1ELb0ELb0EEENS1_36VarlenDynamicPersistentTileSchedulerILi128ELi96ELi256ELi128ELb0ELb1ELb1ELb1ELb0ELb1EEEEEEEEEvNT_6ParamsE,@function
        .size           _ZN7cutlass13device_kernelIN5flash11enable_sm90INS1_16FlashAttnFwdSm90INS1_25CollectiveMainloopFwdSm90ILi2EN4cute5tupleIJNS5_1CILi1EEES8_S8_EEENS6_IJNS7_ILi128EEENS7_ILi96EEENS7_ILi192EEEEEELi128ENS_6half_tEfNS_4arch4Sm90ELb0ELb1ELb0ELb1ELb0ELb0ELb0ELb1ELb1ELb1ELb0ELb0EEENS1_21CollectiveEpilogueFwdINS6_IJSA_SA_SB_EEES9_SE_SG_Li256ELb1ELb1ELb0ELb0EEENS1_36VarlenDynamicPersistentTileSchedulerILi128ELi96ELi256ELi128ELb0ELb1ELb1ELb1ELb0ELb1EEEEEEEEEvNT_6ParamsE,(.L_x_15111 - _ZN7cutlass13device_kernelIN5flash11enable_sm90INS1_16FlashAttnFwdSm90INS1_25CollectiveMainloopFwdSm90ILi2EN4cute5tupleIJNS5_1CILi1EEES8_S8_EEENS6_IJNS7_ILi128EEENS7_ILi96EEENS7_ILi192EEEEEELi128ENS_6half_tEfNS_4arch4Sm90ELb0ELb1ELb0ELb1ELb0ELb0ELb0ELb1ELb1ELb1ELb0ELb0EEENS1_21CollectiveEpilogueFwdINS6_IJSA_SA_SB_EEES9_SE_SG_Li256ELb1ELb1ELb0ELb0EEENS1_36VarlenDynamicPersistentTileSchedulerILi128ELi96ELi256ELi128ELb0ELb1ELb1ELb1ELb0ELb1EEEEEEEEEvNT_6ParamsE)
        .other          _ZN7cutlass13device_kernelIN5flash11enable_sm90INS1_16FlashAttnFwdSm90INS1_25CollectiveMainloopFwdSm90ILi2EN4cute5tupleIJNS5_1CILi1EEES8_S8_EEENS6_IJNS7_ILi128EEENS7_ILi96EEENS7_ILi192EEEEEELi128ENS_6half_tEfNS_4arch4Sm90ELb0ELb1ELb0ELb1ELb0ELb0ELb0ELb1ELb1ELb1ELb0ELb0EEENS1_21CollectiveEpilogueFwdINS6_IJSA_SA_SB_EEES9_SE_SG_Li256ELb1ELb1ELb0ELb0EEENS1_36VarlenDynamicPersistentTileSchedulerILi128ELi96ELi256ELi128ELb0ELb1ELb1ELb1ELb0ELb1EEEEEEEEEvNT_6ParamsE,@"STO_CUDA_ENTRY STV_DEFAULT"
_ZN7cutlass13device_kernelIN5flash11enable_sm90INS1_16FlashAttnFwdSm90INS1_25CollectiveMainloopFwdSm90ILi2EN4cute5tupleIJNS5_1CILi1EEES8_S8_EEENS6_IJNS7_ILi128EEENS7_ILi96EEENS7_ILi192EEEEEELi128ENS_6half_tEfNS_4arch4Sm90ELb0ELb1ELb0ELb1ELb0ELb0ELb0ELb1ELb1ELb1ELb0ELb0EEENS1_21CollectiveEpilogueFwdINS6_IJSA_SA_SB_EEES9_SE_SG_Li256ELb1ELb1ELb0ELb0EEENS1_36VarlenDynamicPersistentTileSchedulerILi128ELi96ELi256ELi128ELb0ELb1ELb1ELb1ELb0ELb1EEEEEEEEEvNT_6ParamsE:
        /* <DEDUP_REMOVED lines=18> */
.L_x_1339:
[----:B------:R-:W-:Y:S05]  /*0120*/  BSYNC B0 ;  /* 0x0000000000007941 */ /* 0x000fea0003800000 */
.L_x_1338:
        /* <DEDUP_REMOVED lines=41> */
.L_x_1340:
        /* <DEDUP_REMOVED lines=22> */
.L_x_1341:
        /* <DEDUP_REMOVED lines=18> */
.L_x_1342:
        /* <DEDUP_REMOVED lines=22> */
.L_x_1343:
        /* <DEDUP_REMOVED lines=22> */
.L_x_1344:
[----:B0-----:R-:W-:Y:S01]  /*0900*/  UMOV UR4, 0x1 ;  /* 0x0000000100047882 */ /* 0x001fe20000000000 */
[----:B------:R-:W-:Y:S01]  /*0910*/  PLOP3.LUT P0, PT, PT, PT, UP0, 0x80, 0x0 ;  /* 0x000000000000781c */ /* 0x000fe20003f0f008 */
[----:B------:R-:W-:Y:S01]  /*0920*/  USEL UR4, UR4, 0x2, !UP0 ;  /* 0x0000000204047887 */ /* 0x000fe2000c000000 */
[----:B------:R-:W-:Y:S01]  /*0930*/  NOP ;  /* 0x0000000000007918 */ /* 0x000fe20000000000 */
[----:B------:R-:W-:-:S04]  /*0940*/  ULDC.64 UR60, c[0x0][0x208] ;  /* 0x00008200003c7ab9 */ /* 0x000fc80000000a00 */
[----:B------:R-:W-:-:S05]  /*0950*/  IMAD.U32 R2, RZ, RZ, UR4 ;  /* 0x00000004ff027e24 */ /* 0x000fca000f8e00ff */
[----:B------:R0:W-:Y:S01]  /*0960*/  STL [R1+0x48], R2 ;  /* 0x0000480201007387 */ /* 0x0001e20000100800 */
[----:B-12-4-:R-:W-:Y:S06]  /*0970*/  BAR.SYNC.DEFER_BLOCKING 0x0 ;  /* 0x0000000000007b1d */ /* 0x016fec0000010000 */
[----:B------:R-:W-:Y:S05]  /*0980*/  @!P0 BRA `(.L_x_1345) ;  /* 0x000000e000b08947 */ /* 0x000fea0003800000 */
.L_x_1346:
        /* <DEDUP_REMOVED lines=15> */
[----:B------:R-:W-:Y:S01]  /*0a80*/  IMAD.MOV.U32 R166, RZ, RZ, RZ ;  /* 0x000000ffffa67224 */ /* 0x000fe200078e00ff */
[----:B------:R-:W-:Y:S01]  /*0a90*/  UMOV UR38, URZ ;  /* 0x0000003f00267c82 */ /* 0x000fe20008000000 */
[----:B------:R-:W-:Y:S01]  /*0aa0*/  UMOV UR36, URZ ;  /* 0x0000003f00247c82 */ /* 0x000fe20008000000 */
[----:B------:R-:W0:Y:S02]  /*0ab0*/  S2R R0, SR_TID.X ;  /* 0x0000000000007919 */ /* 0x000e240000002100 */
        /* <DEDUP_REMOVED lines=9> */
[----:B------:R-:W-:Y:S01]  /*0b50*/  LEA.HI R10, R3, R174, RZ, 0x2 ;  /* 0x000000ae030a7211 */ /* 0x000fe200078f10ff */
[----:B------:R-:W-:Y:S01]  /*0b60*/  IMAD.IADD R7, R174, 0x1, -R7 ;  /* 0x00000001ae077824 */ /* 0x000fe200078e0a07 */
[----:B------:R-:W-:Y:S02]  /*0b70*/  SHF.R.S32.HI R4, RZ, 0x1f, R167 ;  /* 0x0000001fff047819 */ /* 0x000fe400000114a7 */
[----:B------:R-:W-:Y:S02]  /*0b80*/  LOP3.LUT R0, R0, 0x1ffffffe, RZ, 0xc0, !PT ;  /* 0x1ffffffe00007812 */ /* 0x000fe400078ec0ff */
[----:B------:R-:W-:Y:S02]  /*0b90*/  LEA.HI R6, R4, R167, RZ, 0x2 ;  /* 0x000000a704067211 */ /* 0x000fe400078f10ff */
[----:B------:R-:W-:Y:S01]  /*0ba0*/  SHF.R.S32.HI R168, RZ, 0x7, R5 ;  /* 0x00000007ffa87819 */ /* 0x000fe20000011405 */
[----:B------:R-:W-:Y:S01]  /*0bb0*/  IMAD.IADD R0, R9, 0x1, -R0 ;  /* 0x0000000109007824 */ /* 0x000fe200078e0a00 */
[----:B------:R-:W-:-:S02]  /*0bc0*/  SHF.R.S32.HI R8, RZ, 0x2, R6 ;  /* 0x00000002ff087819 */ /* 0x000fc40000011406 */
[----:B------:R-:W-:Y:S02]  /*0bd0*/  SHF.R.S32.HI R11, RZ, 0x1f, R6 ;  /* 0x0000001fff0b7819 */ /* 0x000fe40000011406 */
[----:B------:R-:W-:Y:S02]  /*0be0*/  LOP3.LUT R9, R10, 0xfffffffc, RZ, 0xc0, !PT ;  /* 0xfffffffc0a097812 */ /* 0x000fe400078ec0ff */
[----:B------:R-:W-:Y:S02]  /*0bf0*/  LEA.HI R11, R11, R8, RZ, 0x3 ;  /* 0x000000080b0b7211 */ /* 0x000fe400078f18ff */
[----:B------:R-:W-:Y:S02]  /*0c00*/  LEA.HI R5, R5, R168, RZ, 0x1 ;  /* 0x000000a805057211 */ /* 0x000fe400078f08ff */
[----:B------:R-:W-:Y:S02]  /*0c10*/  LOP3.LUT R11, R11, 0xfffffff8, RZ, 0xc0, !PT ;  /* 0xfffffff80b0b7812 */ /* 0x000fe400078ec0ff */
[----:B------:R-:W-:-:S02]  /*0c20*/  LEA.HI R4, R4, R167, RZ, 0x5 ;  /* 0x000000a704047211 */ /* 0x000fc400078f28ff */
[----:B------:R-:W-:Y:S01]  /*0c30*/  LOP3.LUT R6, R6, 0x7ffffffc, RZ, 0xc0, !PT ;  /* 0x7ffffffc06067812 */ /* 0x000fe200078ec0ff */
[----:B------:R-:W-:Y:S01]  /*0c40*/  IMAD.IADD R11, R8, 0x1, -R11 ;  /* 0x00000001080b7824 */ /* 0x000fe200078e0a0b */
[----:B------:R-:W-:-:S03]  /*0c50*/  SHF.R.S32.HI R4, RZ, 0x5, R4 ;  /* 0x00000005ff047819 */ /* 0x000fc60000011404 */
[----:B------:R-:W-:Y:S02]  /*0c60*/  IMAD.IADD R19, R167, 0x1, -R6 ;  /* 0x00000001a7137824 */ /* 0x000fe400078e0a06 */
[----:B------:R-:W-:Y:S01]  /*0c70*/  IMAD R4, R4, 0x10, R11 ;  /* 0x0000001004047824 */ /* 0x000fe200078e020b */
[----:B--2---:R-:W-:Y:S02]  /*0c80*/  R2UR UR4, R2 ;  /* 0x00000000020472ca */ /* 0x004fe400000e0000 */
[CC--:B------:R-:W-:Y:S02]  /*0c90*/  LEA.HI R2, R3.reuse, R174.reuse, RZ, 0x5 ;  /* 0x000000ae03027211 */ /* 0x0c0fe400078f28ff */
[----:B------:R-:W-:-:S03]  /*0ca0*/  LEA.HI R3, R3, R174, RZ, 0x3 ;  /* 0x000000ae03037211 */ /* 0x000fc600078f18ff */
[----:B------:R-:W-:Y:S01]  /*0cb0*/  IMAD.SHL.U32 R2, R2, 0x20, RZ ;  /* 0x0000002002027824 */ /* 0x000fe200078e00ff */
[----:B------:R-:W-:-:S04]  /*0cc0*/  SHF.R.S32.HI R165, RZ, 0x3, R3 ;  /* 0x00000003ffa57819 */ /* 0x000fc80000011403 */
[----:B------:R-:W-:Y:S01]  /*0cd0*/  LOP3.LUT R2, R2, 0xfffffc00, RZ, 0xc0, !PT ;  /* 0xfffffc0002027812 */ /* 0x000fe200078ec0ff */
[----:B------:R-:W-:-:S04]  /*0ce0*/  ULOP3.LUT UR4, UR4, 0x1, URZ, 0xfc, !UPT ;  /* 0x0000000104047892 */ /* 0x000fc8000f8efc3f */
[----:B------:R-:W-:Y:S02]  /*0cf0*/  IMAD R7, R7, 0x40, R2 ;  /* 0x0000004007077824 */ /* 0x000fe400078e0202 */
[----:B------:R-:W-:Y:S01]  /*0d00*/  IMAD.IADD R2, R174, 0x1, -R9 ;  /* 0x00000001ae027824 */ /* 0x000fe200078e0a09 */
[----:B------:R-:W-:Y:S01]  /*0d10*/  LOP3.LUT R9, R5, 0x3fffffe, RZ, 0xc0, !PT ;  /* 0x03fffffe05097812 */ /* 0x000fe200078ec0ff */
[----:B------:R-:W-:Y:S01]  /*0d20*/  IMAD R170, R0, 0x8, R7 ;  /* 0x0000000800aa7824 */ /* 0x000fe200078e0207 */
[----:B------:R-:W-:Y:S01]  /*0d30*/  LOP3.LUT R5, R3, 0xfffffff8, RZ, 0xc0, !PT ;  /* 0xfffffff803057812 */ /* 0x000fe200078ec0ff */
[----:B------:R-:W-:Y:S01]  /*0d40*/  IMAD.U32 R171, RZ, RZ, UR4 ;  /* 0x00000004ffab7e24 */ /* 0x000fe2000f8e00ff */
[----:B------:R-:W-:Y:S01]  /*0d50*/  LEA.HI R8, R2, R2, RZ, 0x1 ;  /* 0x0000000202087211 */ /* 0x000fe200078f08ff */
[----:B------:R-:W-:Y:S02]  /*0d60*/  IMAD.IADD R9, R168, 0x1, -R9 ;  /* 0x00000001a8097824 */ /* 0x000fe400078e0a09 */
[----:B------:R-:W-:Y:S01]  /*0d70*/  IMAD.IADD R162, R174, 0x1, -R5 ;  /* 0x00000001aea27824 */ /* 0x000fe200078e0a05 */
[----:B------:R-:W-:Y:S01]  /*0d80*/  LOP3.LUT R11, R8, 0x1ffffffe, RZ, 0xc0, !PT ;  /* 0x1ffffffe080b7812 */ /* 0x000fe200078ec0ff */
[----:B------:R-:W-:-:S02]  /*0d90*/  IMAD R169, R9, 0x40, R4 ;  /* 0x0000004009a97824 */ /* 0x000fc400078e0204 */
[----:B------:R-:W-:Y:S02]  /*0da0*/  IMAD.SHL.U32 R160, R162, 0x8, RZ ;  /* 0x00000008a2a07824 */ /* 0x000fe400078e00ff */
[----:B------:R-:W-:Y:S02]  /*0db0*/  IMAD.IADD R22, R2, 0x1, -R11 ;  /* 0x0000000102167824 */ /* 0x000fe400078e0a0b */
[----:B------:R-:W-:Y:S01]  /*0dc0*/  VIADD R161, R160, 0x40 ;  /* 0x00000040a0a17836 */ /* 0x000fe20000000000 */
[----:B------:R-:W-:Y:S01]  /*0dd0*/  SHF.R.S32.HI R173, RZ, 0x1f, R160 ;  /* 0x0000001fffad7819 */ /* 0x000fe200000114a0 */
[----:B------:R-:W-:-:S03]  /*0de0*/  IMAD R22, R22, 0x8, R169 ;  /* 0x0000000816167824 */ /* 0x000fc600078e02a9 */
[----:B------:R-:W-:-:S07]  /*0df0*/  SHF.R.S32.HI R172, RZ, 0x1f, R161 ;  /* 0x0000001fffac7819 */ /* 0x000fce00000114a1 */
.L_x_1446:
[----:B0---4-:R-:W0:Y:S08]  /*0e00*/  LDC.64 R2, c[0x0][0xa28] ;  /* 0x00028a00ff027b82 */ /* 0x011e300000000a00 */
[----:B--2---:R-:W1:Y:S01]  /*0e10*/  LDC.64 R4, c[0x0][0xa18] ;  /* 0x00028600ff047b82 */ /* 0x004e620000000a00 */
[----:B------:R-:W-:Y:S01]  /*0e20*/  ULDC UR4, c[0x0][0x288] ;  /* 0x0000a20000047ab9 */ /* 0x000fe20000000800 */
[----:B------:R-:W-:Y:S01]  /*0e30*/  IMAD.MOV.U32 R7, RZ, RZ, RZ ;  /* 0x000000ffff077224 */ /* 0x000fe200078e00ff */
[----:B------:R-:W-:Y:S01]  /*0e40*/  ULDC.64 UR6, c[0x0][0xa20] ;  /* 0x0002880000067ab9 */ /* 0x000fe20000000a00 */
[----:B0-----:R-:W-:-:S04]  /*0e50*/  ISETP.NE.U32.AND P0, PT, R2, RZ, PT ;  /* 0x000000ff0200720c */ /* 0x001fc80003f05070 */
[----:B------:R-:W-:Y:S02]  /*0e60*/  ISETP.NE.AND.EX P0, PT, R3, RZ, PT, P0 ;  /* 0x000000ff0300720c */ /* 0x000fe40003f05300 */
[----:B-1----:R-:W-:-:S04]  /*0e70*/  ISETP.NE.U32.AND P1, PT, R4, RZ, PT ;  /* 0x000000ff0400720c */ /* 0x002fc80003f25070 */
[----:B------:R-:W-:-:S07]  /*0e80*/  ISETP.NE.AND.EX P1, PT, R5, RZ, PT, P1 ;  /* 0x000000ff0500720c */ /* 0x000fce0003f25310 */
[----:B------:R-:W0:Y:S08]  /*0e90*/  @P0 LDC.64 R2, c[0x0][0xa28] ;  /* 0x00028a00ff020b82 */ /* 0x000e300000000a00 */
[----:B------:R-:W1:Y:S01]  /*0ea0*/  @P1 LDC.64 R4, c[0x0][0xa18] ;  /* 0x00028600ff041b82 */ /* 0x000e620000000a00 */
[----:B------:R-:W-:Y:S01]  /*0eb0*/  IMAD.U32 R17, RZ, RZ, UR4 ;  /* 0x00000004ff117e24 */ /* 0x000fe2000f8e00ff */
[----:B------:R-:W-:Y:S01]  /*0ec0*/  ULDC.64 UR4, c[0x0][0x418] ;  /* 0x0001060000047ab9 */ /* 0x000fe20000000a00 */
[----:B0-----:R-:W-:-:S05]  /*0ed0*/  @P0 IMAD.WIDE R2, R47, 0x4, R2 ;  /* 0x000000042f020825 */ /* 0x001fca00078e0202 */
[----:B------:R0:W5:Y:S01]  /*0ee0*/  @P0 LDG.E R7, desc[UR60][R2.64] ;  /* 0x0000003c02070981 */ /* 0x000162000c1e1900 */
[----:B-1----:R-:W-:-:S05]  /*0ef0*/  @P1 IMAD.WIDE R4, R47, 0x4, R4 ;  /* 0x000000042f041825 */ /* 0x002fca00078e0204 */
[----:B------:R0:W5:Y:S01]  /*0f00*/  @P1 LDG.E R17, desc[UR60][R4.64] ;  /* 0x0000003c04111981 */ /* 0x000162000c1e1900 */
[----:B------:R-:W-:Y:S01]  /*0f10*/  UISETP.NE.U32.AND UP0, UPT, UR4, URZ, UPT ;  /* 0x0000003f0400728c */ /* 0x000fe2000bf05070 */
[----:B------:R-:W-:Y:S01]  /*0f20*/  ISETP.NE.U32.AND P2, PT, RZ, UR6, PT ;  /* 0x00000006ff007c0c */ /* 0x000fe2000bf45070 */
[----:B------:R-:W-:Y:S01]  /*0f30*/  IMAD.MOV.U32 R163, RZ, RZ, R46 ;  /* 0x000000ffffa37224 */ /* 0x000fe200078e002e */
[----:B------:R-:W-:Y:S01]  /*0f40*/  ULDC UR4, c[0x0][0x424] ;  /* 0x0001090000047ab9 */ /* 0x000fe20000000800 */
[----:B------:R-:W-:Y:S01]  /*0f50*/  UISETP.NE.AND.EX UP0, UPT, UR5, URZ, UPT, UP0 ;  /* 0x0000003f0500728c */ /* 0x000fe2000bf05300 */
[----:B------:R-:W-:Y:S02]  /*0f60*/  ISETP.NE.AND.EX P2, PT, RZ, UR7, PT, P2 ;  /* 0x00000007ff007c0c */ /* 0x000fe4000bf45320 */
[----:B------:R-:W-:Y:S01]  /*0f70*/  ULDC UR5, c[0x0][0x2f0] ;  /* 0x0000bc0000057ab9 */ /* 0x000fe20000000800 */
[----:B------:R-:W-:-:S04]  /*0f80*/  USEL UR4, UR4, 0x1, UP0 ;  /* 0x0000000104047887 */ /* 0x000fc80008000000 */
[----:B------:R-:W-:Y:S01]  /*0f90*/  UIMAD UR4, UR4, UR5, URZ ;  /* 0x00000005040472a4 */ /* 0x000fe2000f8e023f */
[----:B0--3--:R-:W-:Y:S11]  /*0fa0*/  @P1 BRA `(.L_x_1347) ;  /* 0x0000000000241947 */ /* 0x009ff60003800000 */
        /* <DEDUP_REMOVED lines=9> */
.L_x_1347:
[----:B------:R-:W-:Y:S02]  /*1040*/  IMAD.U32 R16, RZ, RZ, UR4 ;  /* 0x00000004ff107e24 */ /* 0x000fe4000f8e00ff */
[----:B------:R-:W-:Y:S01]  /*1050*/  IMAD.MOV.U32 R164, RZ, RZ, R47 ;  /* 0x000000ffffa47224 */ /* 0x000fe200078e002f */
[----:B------:R-:W-:Y:S06]  /*1060*/  @!P2 BRA `(.L_x_1348) ;  /* 0x000000000010a947 */ /* 0x000fec0003800000 */
[----:B------:R-:W0:Y:S02]  /*1070*/  LDC.64 R2, c[0x0][0xa20] ;  /* 0x00028800ff027b82 */ /* 0x000e240000000a00 */
[----:B0-----:R-:W-:-:S05]  /*1080*/  IMAD.WIDE R2, R47, 0x4, R2 ;  /* 0x000000042f027825 */ /* 0x001fca00078e0202 */
[----:B------:R0:W5:Y:S01]  /*1090*/  LDG.E R16, desc[UR60][R2.64] ;  /* 0x0000003c02107981 */ /* 0x000162000c1e1900 */
[----:B------:R-:W-:Y:S05]  /*10a0*/  BRA `(.L_x_1349) ;  /* 0x0000000000247947 */ /* 0x000fea0003800000 */
.L_x_1348:
[----:B------:R-:W-:Y:S02]  /*10b0*/  ULDC.64 UR4, c[0x0][0xa08] ;  /* 0x0002820000047ab9 */ /* 0x000fe40000000a00 */
[----:B------:R-:W-:-:S04]  /*10c0*/  ISETP.NE.U32.AND P0, PT, RZ, UR4, PT ;  /* 0x00000004ff007c0c */ /* 0x000fc8000bf05070 */
[----:B------:R-:W-:-:S13]  /*10d0*/  ISETP.NE.AND.EX P0, PT, RZ, UR5, PT, P0 ;  /* 0x00000005ff007c0c */ /* 0x000fda000bf05300 */
[----:B------:R-:W-:Y:S05]  /*10e0*/  @!P0 BRA `(.L_x_1349) ;  /* 0x0000000000148947 */ /* 0x000fea0003800000 */
[----:B------:R-:W0:Y:S02]  /*10f0*/  LDC.64 R2, c[0x0][0xa08] ;  /* 0x00028200ff027b82 */ /* 0x000e240000000a00 */
[----:B0-----:R-:W-:-:S05]  /*1100*/  IMAD.WIDE R2, R47, 0x4, R2 ;  /* 0x000000042f027825 */ /* 0x001fca00078e0202 */
[----:B------:R-:W2:Y:S04]  /*1110*/  LDG.E R16, desc[UR60][R2.64] ;  /* 0x0000003c02107981 */ /* 0x000ea8000c1e1900 */
[----:B------:R-:W2:Y:S02]  /*1120*/  LDG.E R5, desc[UR60][R2.64+0x4] ;  /* 0x0000043c02057981 */ /* 0x000ea4000c1e1900 */
[----:B--2---:R-:W-:-:S07]  /*1130*/  IMAD.IADD R16, R5, 0x1, -R16 ;  /* 0x0000000105107824 */ /* 0x004fce00078e0a10 */
.L_x_1349:
[----:B------:R-:W1:Y:S01]  /*1140*/  LDC R0, c[0x0][0x448] ;  /* 0x00011200ff007b82 */ /* 0x000e620000000800 */
[----:B------:R-:W-:Y:S02]  /*1150*/  IMAD.SHL.U32 R18, R45, 0x80, RZ ;  /* 0x000000802d127824 */ /* 0x000fe400078e00ff */
[----:B-----5:R-:W-:-:S05]  /*1160*/  IMAD.IADD R16, R16, 0x1, -R7 ;  /* 0x0000000110107824 */ /* 0x020fca00078e0a07 */
[----:B------:R-:W2:Y:S01]  /*1170*/  LDC.64 R8, c[0x0][0x9e0] ;  /* 0x00027800ff087b82 */ /* 0x000ea20000000a00 */
[----:B-1----:R-:W-:Y:S01]  /*1180*/  ISETP.NE.AND P1, PT, R0, 0x1, PT ;  /* 0x000000010000780c */ /* 0x002fe20003f25270 */
[----:B------:R-:W-:Y:S01]  /*1190*/  VIADD R0, R18, 0x7f ;  /* 0x0000007f12007836 */ /* 0x000fe20000000000 */
[----:B--2---:R-:W-:-:S11]  /*11a0*/  ISETP.GE.AND P2, PT, R9, 0x1, PT ;  /* 0x000000010900780c */ /* 0x004fd60003f46270 */
[----:B0-----:R-:W0:Y:S08]  /*11b0*/  @P1 LDC R3, c[0x0][0x44c] ;  /* 0x00011300ff031b82 */ /* 0x001e300000000800 */
[----:B------:R-:W1:Y:S01]  /*11c0*/  @P1 LDC R5, c[0x0][0x450] ;  /* 0x00011400ff051b82 */ /* 0x000e620000000800 */
[----:B0-----:R-:W-:Y:S01]  /*11d0*/  @P1 IMAD.HI.U32 R2, R0, R3, RZ ;  /* 0x0000000300021227 */ /* 0x001fe200078e00ff */
[----:B------:R-:W-:-:S04]  /*11e0*/  IADD3 R3, R16, 0x1, -R17 ;  /* 0x0000000110037810 */ /* 0x000fc80007ffe811 */
[----:B-1----:R-:W-:-:S05]  /*11f0*/  @P1 SHF.R.U32.HI R0, RZ, R5, R2 ;  /* 0x00000005ff001219 */ /* 0x002fca0000011602 */
        /* <DEDUP_REMOVED lines=13> */
.L_x_1351:
[----:B------:R-:W-:-:S13]  /*12d0*/  ISETP.NE.AND P0, PT, R9, 0x1, PT ;  /* 0x000000010900780c */ /* 0x000fda0003f05270 */
[----:B------:R-:W0:Y:S02]  /*12e0*/  @P0 LDC.64 R4, c[0x0][0x9e8] ;  /* 0x00027a00ff040b82 */ /* 0x000e240000000a00 */
[----:B0-----:R-:W-:-:S05]  /*12f0*/  @P0 IMAD.HI.U32 R4, R2, R4, RZ ;  /* 0x0000000402040227 */ /* 0x001fca00078e00ff */
[----:B------:R-:W-:-:S07]  /*1300*/  @P0 SHF.R.U32.HI R2, RZ, R5, R4 ;  /* 0x00000005ff020219 */ /* 0x000fce0000011604 */
.L_x_1352:
[----:B------:R-:W-:-:S05]  /*1310*/  IMAD R3, R2, R9, R9 ;  /* 0x0000000902037224 */ /* 0x000fca00078e0209 */
[----:B------:R-:W-:-:S07]  /*1320*/  VIMNMX R0, R0, R3, PT ;  /* 0x0000000300007248 */ /* 0x000fce0003fe0100 */
.L_x_1350:
[----:B------:R-:W0:Y:S01]  /*1330*/  @P1 LDC R3, c[0x0][0x44c] ;  /* 0x00011300ff031b82 */ /* 0x000e220000000800 */
[----:B------:R-:W-:Y:S01]  /*1340*/  VIADD R2, R0, 0x5f ;  /* 0x0000005f00027836 */ /* 0x000fe20000000000 */
[----:B------:R-:W-:Y:S01]  /*1350*/  ULDC UR4, c[0x0][0x9dc] ;  /* 0x0002770000047ab9 */ /* 0x000fe20000000800 */
[----:B------:R-:W-:Y:S02]  /*1360*/  VIADD R0, R16, 0x5f ;  /* 0x0000005f10007836 */ /* 0x000fe40000000000 */
[----:B------:R-:W-:Y:S02]  /*1370*/  IMAD.MOV.U32 R4, RZ, RZ, R18 ;  /* 0x000000ffff047224 */ /* 0x000fe400078e0012 */
[----:B------:R-:W-:Y:S01]  /*1380*/  IMAD.HI R0, R0, 0x2aaaaaab, RZ ;  /* 0x2aaaaaab00007827 */ /* 0x000fe200078e02ff */
[----:B------:R-:W1:Y:S03]  /*1390*/  @P1 LDC R6, c[0x0][0x450] ;  /* 0x00011400ff061b82 */ /* 0x000e660000000800 */
[----:B------:R-:W-:-:S04]  /*13a0*/  IMAD.HI R2, R2, 0x2aaaaaab, RZ ;  /* 0x2aaaaaab02027827 */ /* 0x000fc800078e02ff */
[----:B------:R-:W-:Y:S01]  /*13b0*/  IMAD.IADD R73, R16, 0x1, -R17 ;  /* 0x0000000110497824 */ /* 0x000fe200078e0a11 */
[----:B------:R-:W-:-:S04]  /*13c0*/  SHF.R.U32.HI R5, RZ, 0x1f, R2 ;  /* 0x0000001fff057819 */ /* 0x000fc80000011602 */
[----:B------:R-:W-:Y:S01]  /*13d0*/  LEA.HI.SX32 R72, R2, R5, 0x1c ;  /* 0x0000000502487211 */ /* 0x000fe200078fe2ff */
[----:B0-----:R-:W-:-:S05]  /*13e0*/  @P1 IMAD.HI.U32 R3, R18, R3, RZ ;  /* 0x0000000312031227 */ /* 0x001fca00078e00ff */
[----:B-1----:R-:W-:Y:S02]  /*13f0*/  @P1 SHF.R.U32.HI R4, RZ, R6, R3 ;  /* 0x00000006ff041219 */ /* 0x002fe40000011603 */
[----:B------:R-:W-:-:S04]  /*1400*/  SHF.R.U32.HI R3, RZ, 0x1f, R0 ;  /* 0x0000001fff037819 */ /* 0x000fc80000011600 */
[----:B------:R-:W-:Y:S01]  /*1410*/  LEA.HI.SX32 R3, R0, R3, 0x1c ;  /* 0x0000000300037211 */ /* 0x000fe200078fe2ff */
[----:B------:R-:W-:-:S03]  /*1420*/  IMAD.IADD R0, R73, 0x1, R4 ;  /* 0x0000000149007824 */ /* 0x000fc600078e0204 */
[----:B------:R-:W-:Y:S01]  /*1430*/  VIMNMX R72, R3, R72, PT ;  /* 0x0000004803487248 */ /* 0x000fe20003fe0100 */
        /* <DEDUP_REMOVED lines=11> */
.L_x_1354:
[----:B------:R-:W-:-:S13]  /*14f0*/  ISETP.NE.AND P0, PT, R9, 0x1, PT ;  /* 0x000000010900780c */ /* 0x000fda0003f05270 */
[----:B------:R-:W0:Y:S02]  /*1500*/  @P0 LDC.64 R4, c[0x0][0x9e8] ;  /* 0x00027a00ff040b82 */ /* 0x000e240000000a00 */
[----:B0-----:R-:W-:-:S05]  /*1510*/  @P0 IMAD.HI.U32 R4, R0, R4, RZ ;  /* 0x0000000400040227 */ /* 0x001fca00078e00ff */
[----:B------:R-:W-:-:S07]  /*1520*/  @P0 SHF.R.U32.HI R0, RZ, R5, R4 ;  /* 0x00000005ff000219 */ /* 0x000fce0000011604 */
.L_x_1355:
[----:B------:R-:W-:-:S05]  /*1530*/  IMAD R3, R0, R9, RZ ;  /* 0x0000000900037224 */ /* 0x000fca00078e02ff */
[----:B------:R-:W-:-:S07]  /*1540*/  VIMNMX R2, R2, R3, !PT ;  /* 0x0000000302027248 */ /* 0x000fce0007fe0100 */
.L_x_1353:
[----:B------:R-:W-:Y:S01]  /*1550*/  IMAD.HI R2, R2, 0x2aaaaaab, RZ ;  /* 0x2aaaaaab02027827 */ /* 0x000fe200078e02ff */
[----:B------:R-:W-:Y:S02]  /*1560*/  PLOP3.LUT P0, PT, PT, PT, PT, 0x80, 0x0 ;  /* 0x000000000000781c */ /* 0x000fe40003f0f070 */
[----:B------:R-:W-:Y:S02]  /*1570*/  CS2R R86, SRZ ;  /* 0x0000000000567805 */ /* 0x000fe4000001ff00 */
[----:B------:R-:W-:Y:S01]  /*1580*/  CS2R R84, SRZ ;  /* 0x0000000000547805 */ /* 0x000fe2000001ff00 */
[----:B------:R-:W-:Y:S01]  /*1590*/  IMAD.MOV.U32 R0, RZ, RZ, RZ ;  /* 0x000000ffff007224 */ /* 0x000fe200078e00ff */
[----:B------:R-:W-:Y:S02]  /*15a0*/  SHF.R.U32.HI R3, RZ, 0x1f, R2 ;  /* 0x0000001fff037819 */ /* 0x000fe40000011602 */
[----:B------:R-:W-:Y:S02]  /*15b0*/  CS2R R82, SRZ ;  /* 0x0000000000527805 */ /* 0x000fe4000001ff00 */
[----:B------:R-:W-:-:S02]  /*15c0*/  CS2R R80, SRZ ;  /* 0x0000000000507805 */ /* 0x000fc4000001ff00 */
[----:B------:R-:W-:Y:S02]  /*15d0*/  CS2R R78, SRZ ;  /* 0x00000000004e7805 */ /* 0x000fe4000001ff00 */
[----:B------:R-:W-:Y:S01]  /*15e0*/  LEA.HI.SX32 R3, R2, R3, 0x1c ;  /* 0x0000000302037211 */ /* 0x000fe200078fe2ff */
[----:B------:R-:W-:Y:S01]  /*15f0*/  IMAD.MOV.U32 R2, RZ, RZ, RZ ;  /* 0x000000ffff027224 */ /* 0x000fe200078e00ff */
[----:B------:R-:W-:Y:S02]  /*1600*/  CS2R R76, SRZ ;  /* 0x00000000004c7805 */ /* 0x000fe4000001ff00 */
[----:B------:R-:W-:Y:S02]  /*1610*/  CS2R R74, SRZ ;  /* 0x00000000004a7805 */ /* 0x000fe4000001ff00 */
[----:B------:R-:W-:Y:S02]  /*1620*/  VIMNMX R23, RZ, R3, !PT ;  /* 0x00000003ff177248 */ /* 0x000fe40007fe0100 */
[----:B------:R-:W-:-:S02]  /*1630*/  CS2R R28, SRZ ;  /* 0x00000000001c7805 */ /* 0x000fc4000001ff00 */
[----:B------:R-:W-:Y:S02]  /*1640*/  CS2R R70, SRZ ;  /* 0x0000000000467805 */ /* 0x000fe4000001ff00 */
[----:B------:R-:W-:Y:S02]  /*1650*/  CS2R R68, SRZ ;  /* 0x0000000000447805 */ /* 0x000fe4000001ff00 */
[----:B------:R-:W-:Y:S02]  /*1660*/  ISETP.GT.AND P1, PT, R72, R23, PT ;  /* 0x000000174800720c */ /* 0x000fe40003f24270 */
        /* <DEDUP_REMOVED lines=18> */
[----:B------:R-:W-:Y:S01]  /*1790*/  CS2R R6, SRZ ;  /* 0x0000000000067805 */ /* 0x000fe2000001ff00 */
[----:B------:R-:W-:Y:S02]  /*17a0*/  IMAD.MOV.U32 R8, RZ, RZ, RZ ;  /* 0x000000ffff087224 */ /* 0x000fe400078e00ff */
[----:B------:R-:W-:Y:S02]  /*17b0*/  IMAD.MOV.U32 R91, RZ, RZ, RZ ;  /* 0x000000ffff5b7224 */ /* 0x000fe400078e00ff */
[----:B------:R-:W-:-:S02]  /*17c0*/  IMAD.MOV.U32 R10, RZ, RZ, RZ ;  /* 0x000000ffff0a7224 */ /* 0x000fc400078e00ff */
[----:B------:R-:W-:Y:S02]  /*17d0*/  IMAD.MOV.U32 R93, RZ, RZ, RZ ;  /* 0x000000ffff5d7224 */ /* 0x000fe400078e00ff */
[----:B------:R-:W-:Y:S02]  /*17e0*/  IMAD.MOV.U32 R12, RZ, RZ, RZ ;  /* 0x000000ffff0c7224 */ /* 0x000fe400078e00ff */
        /* <DEDUP_REMOVED lines=33> */
.L_x_1357:
        /* <DEDUP_REMOVED lines=9> */
.L_x_1579:
[----:B------:R-:W-:Y:S05]  /*1a90*/  @!P0 BRA `(.L_x_1359) ;  /* 0x0000000000048947 */ /* 0x000fea0003800000 */
[----:B------:R-:W-:Y:S01]  /*1aa0*/  BPT.TRAP 0x1 ;  /* 0x000000040000795c */ /* 0x000fe20000300000 */
.L_x_1359:
[----:B------:R-:W-:Y:S02]  /*1ab0*/  IMAD.U32 R7, RZ, RZ, UR36 ;  /* 0x00000024ff077e24 */ /* 0x000fe4000f8e00ff */
[----:B0-----:R-:W-:-:S03]  /*1ac0*/  IMAD.U32 R0, RZ, RZ, UR38 ;  /* 0x00000026ff007e24 */ /* 0x001fc6000f8e00ff */
[----:B------:R-:W-:Y:S02]  /*1ad0*/  LEA R7, R7, UR37, 0x3 ;  /* 0x0000002507077c11 */ /* 0x000fe4000f8e18ff */
[----:B------:R-:W-:-:S04]  /*1ae0*/  SHF.L.U32 R0, R0, 0x1f, RZ ;  /* 0x0000001f00007819 */ /* 0x000fc800000006ff */
[----:B------:R0:W1:Y:S01]  /*1af0*/  SYNCS.PHASECHK.TRANS64.TRYWAIT P1, [R7+URZ+0x2a830], R0 ;  /* 0x02a83000070075a7 */ /* 0x000062000802017f */
[----:B------:R-:W-:Y:S05]  /*1b00*/  @!P0 BRA `(.L_x_1360) ;  /* 0x0000000000048947 */ /* 0x000fea0003800000 */
[----:B------:R-:W-:Y:S01]  /*1b10*/  BPT.TRAP 0x1 ;  /* 0x000000040000795c */ /* 0x000fe20000300000 */
.L_x_1360:
[----:B------:R-:W2:Y:S02]  /*1b20*/  S2R R2, SR_TID.X ;  /* 0x0000000000027919 */ /* 0x000ea40000002100 */
[----:B--2---:R-:W-:Y:S01]  /*1b30*/  LOP3.LUT P2, RZ, R2, 0x7f, RZ, 0xc0, !PT ;  /* 0x0000007f02ff7812 */ /* 0x004fe2000784c0ff */
[----:B-1----:R-:W-:-:S12]  /*1b40*/  @P1 BRA `(.L_x_1361) ;  /* 0x0000000000081947 */ /* 0x002fd80003800000 */
[----:B------:R-:W1:Y:S02]  /*1b50*/  SYNCS.PHASECHK.TRANS64.TRYWAIT P1, [R7+URZ+0x2a830], R0 ;  /* 0x02a83000070075a7 */ /* 0x000e64000802017f */
[----:B-1----:R-:W-:Y:S05]  /*1b60*/  @!P1 BRA `(.L_x_1362) ;  /* 0x0000013800689947 */ /* 0x002fea0003800000 */
.L_x_1361:
        /* <DEDUP_REMOVED lines=10> */
[----:B------:R-:W2:Y:S01]  /*1c10*/  LDC R21, c[0x0][0x448] ;  /* 0x00011200ff157b82 */ /* 0x000ea20000000800 */
[----:B------:R-:W-:Y:S01]  /*1c20*/  UMOV UR17, 0x40000040 ;  /* 0x4000004000117882 */ /* 0x000fe20000000000 */
[----:B------:R-:W-:Y:S01]  /*1c30*/  UMOV UR19, 0x40000040 ;  /* 0x4000004000137882 */ /* 0x000fe20000000000 */
[----:B------:R-:W-:Y:S01]  /*1c40*/  ULOP3.LUT UR39, UR4, 0x10000, URZ, 0xfc, !UPT ;  /* 0x0001000004277892 */ /* 0x000fe2000f8efc3f */
[----:B------:R-:W3:Y:S01]  /*1c50*/  S2R R2, SR_TID.X ;  /* 0x0000000000027919 */ /* 0x000ee20000002100 */
[----:B------:R-:W-:Y:S01]  /*1c60*/  ULOP3.LUT UR4, UR40, 0x10000, URZ, 0xfc, !UPT ;  /* 0x0001000028047892 */ /* 0x000fe2000f8efc3f */
[----:B01----:R-:W-:Y:S01]  /*1c70*/  IMAD.IADD R0, R22, 0x1, R18 ;  /* 0x0000000116007824 */ /* 0x003fe200078e0212 */
[----:B------:R-:W-:Y:S01]  /*1c80*/  UIMAD UR5, UR36, 0x900, UR39 ;  /* 0x00000900240578a4 */ /* 0x000fe2000f8e0227 */
[----:B------:R-:W0:Y:S01]  /*1c90*/  LDC.64 R12, c[0x0][0x9e0] ;  /* 0x00027800ff0c7b82 */ /* 0x000e220000000a00 */
[----:B------:R-:W-:-:S02]  /*1ca0*/  UIADD3 UR12, UR4, 0x4, URZ ;  /* 0x00000004040c7890 */ /* 0x000fc4000fffe03f */
[----:B------:R-:W-:Y:S01]  /*1cb0*/  UIADD3 UR14, UR5, 0x4, URZ ;  /* 0x00000004050e7890 */ /* 0x000fe2000fffe03f */
[----:B------:R-:W-:Y:S02]  /*1cc0*/  UMOV UR8, UR4 ;  /* 0x0000000400087c82 */ /* 0x000fe40008000000 */
[----:B------:R-:W-:Y:S01]  /*1cd0*/  UMOV UR10, UR5 ;  /* 0x00000005000a7c82 */ /* 0x000fe20008000000 */
[----:B------:R-:W-:Y:S01]  /*1ce0*/  IMAD.U32 R4, RZ, RZ, UR8 ;  /* 0x00000008ff047e24 */ /* 0x000fe2000f8e00ff */
[----:B------:R-:W-:Y:S01]  /*1cf0*/  HGMMA.64x96x16.F32 R24, gdesc[UR8], RZ, !UPT, gsb0 ;  /* 0x01600000081879f0 */ /* 0x000fe2000c0008ff */
[----:B------:R-:W-:Y:S02]  /*1d00*/  UIADD3 UR8, UR4, 0x2, URZ ;  /* 0x0000000204087890 */ /* 0x000fe4000fffe03f */
[----:B------:R-:W-:Y:S01]  /*1d10*/  UIADD3 UR10, UR5, 0x2, URZ ;  /* 0x00000002050a7890 */ /* 0x000fe2000fffe03f */
[----:B------:R-:W-:Y:S01]  /*1d20*/  UMOV UR9, 0x40000040 ;  /* 0x4000004000097882 */ /* 0x000fe20000000000 */
[----:B------:R-:W-:Y:S01]  /*1d30*/  UMOV UR11, 0x40000040 ;  /* 0x40000040000b7882 */ /* 0x000fe20000000000 */
[----:B------:R-:W-:Y:S01]  /*1d40*/  UIADD3 UR16, UR4, 0x6, URZ ;  /* 0x0000000604107890 */ /* 0x000fe2000fffe03f */
[----:B--2---:R-:W-:Y:S01]  /*1d50*/  ISETP.NE.AND P2, PT, R21, 0x1, PT ;  /* 0x000000011500780c */ /* 0x004fe20003f45270 */
[----:B------:R-:W-:-:S02]  /*1d60*/  UIADD3 UR18, UR5, 0x6, URZ ;  /* 0x0000000605127890 */ /* 0x000fc4000fffe03f */
[----:B------:R-:W-:Y:S02]  /*1d70*/  UIADD3 UR20, UR4, 0x400, URZ ;  /* 0x0000040004147890 */ /* 0x000fe4000fffe03f */
[----:B------:R-:W-:Y:S01]  /*1d80*/  UIADD3 UR22, UR5, 0x300, URZ ;  /* 0x0000030005167890 */ /* 0x000fe2000fffe03f */
[----:B------:R-:W-:Y:S01]  /*1d90*/  UMOV UR21, 0x40000040 ;  /* 0x4000004000157882 */ /* 0x000fe20000000000 */
[----:B------:R-:W-:Y:S01]  /*1da0*/  UMOV UR23, 0x40000040 ;  /* 0x4000004000177882 */ /* 0x000fe20000000000 */
[----:B------:R-:W-:Y:S02]  /*1db0*/  UIADD3 UR24, UR4, 0x402, URZ ;  /* 0x0000040204187890 */ /* 0x000fe4000fffe03f */
[----:B------:R-:W-:Y:S01]  /*1dc0*/  UIADD3 UR26, UR5, 0x302, URZ ;  /* 0x00000302051a7890 */ /* 0x000fe2000fffe03f */
[----:B---3--:R-:W-:Y:S01]  /*1dd0*/  LOP3.LUT P1, RZ, R2, 0x7f, RZ, 0xc0, !PT ;  /* 0x0000007f02ff7812 */ /* 0x008fe2000782c0ff */
[----:B------:R-:W-:Y:S01]  /*1de0*/  UMOV UR25, 0x40000040 ;  /* 0x4000004000197882 */ /* 0x000fe20000000000 */
[----:B------:R-:W-:Y:S01]  /*1df0*/  UMOV UR27, 0x40000040 ;  /* 0x40000040001b7882 */ /* 0x000fe20000000000 */
[----:B------:R-:W-:Y:S01]  /*1e00*/  UIADD3 UR28, UR4, 0x404, URZ ;  /* 0x00000404041c7890 */ /* 0x000fe2000fffe03f */
[----:B------:R-:W1:Y:S01]  /*1e10*/  @P2 LDC R3, c[0x0][0x44c] ;  /* 0x00011300ff032b82 */ /* 0x000e620000000800 */
[----:B------:R-:W-:Y:S01]  /*1e20*/  UIADD3 UR30, UR5, 0x304, URZ ;  /* 0x00000304051e7890 */ /* 0x000fe2000fffe03f */
[----:B------:R-:W-:Y:S01]  /*1e30*/  IMAD.MOV.U32 R2, RZ, RZ, R0 ;  /* 0x000000ffff027224 */ /* 0x000fe200078e0000 */
[----:B------:R-:W-:Y:S01]  /*1e40*/  UMOV UR29, 0x40000040 ;  /* 0x40000040001d7882 */ /* 0x000fe20000000000 */
[----:B------:R-:W-:Y:S01]  /*1e50*/  UMOV UR31, 0x40000040 ;  /* 0x40000040001f7882 */ /* 0x000fe20000000000 */
[----:B------:R-:W-:-:S02]  /*1e60*/  UIADD3 UR32, UR4, 0x406, URZ ;  /* 0x0000040604207890 */ /* 0x000fc4000fffe03f */
[----:B------:R-:W-:Y:S01]  /*1e70*/  UIADD3 UR34, UR5, 0x306, URZ ;  /* 0x0000030605227890 */ /* 0x000fe2000fffe03f */
[----:B------:R-:W2:Y:S01]  /*1e80*/  @P2 LDC R6, c[0x0][0x450] ;  /* 0x00011400ff062b82 */ /* 0x000ea20000000800 */
        /* <DEDUP_REMOVED lines=10> */
[----:B------:R-:W-:Y:S01]  /*1f30*/  UIADD3 UR48, UR4, 0x804, URZ ;  /* 0x0000080404307890 */ /* 0x000fe2000fffe03f */
[----:B-1----:R-:W-:Y:S01]  /*1f40*/  @P2 IMAD.HI.U32 R3, R0, R3, RZ ;  /* 0x0000000300032227 */ /* 0x002fe200078e00ff */
[----:B------:R-:W-:Y:S01]  /*1f50*/  UIADD3 UR50, UR5, 0x604, URZ ;  /* 0x0000060405327890 */ /* 0x000fe2000fffe03f */
[----:B------:R-:W-:Y:S01]  /*1f60*/  UMOV UR49, 0x40000040 ;  /* 0x4000004000317882 */ /* 0x000fe20000000000 */
[----:B------:R-:W-:Y:S01]  /*1f70*/  UMOV UR51, 0x40000040 ;  /* 0x4000004000337882 */ /* 0x000fe20000000000 */
[----:B------:R-:W-:Y:S01]  /*1f80*/  UIADD3 UR56, UR4, 0x806, URZ ;  /* 0x0000080604387890 */ /* 0x000fe2000fffe03f */
[----:B------:R-:W-:Y:S01]  /*1f90*/  @!P1 VIADD R0, R7, 0x2a840 ;  /* 0x0002a84007009836 */ /* 0x000fe20000000000 */
[----:B------:R-:W-:Y:S01]  /*1fa0*/  UIADD3 UR58, UR5, 0x606, URZ ;  /* 0x00000606053a7890 */ /* 0x000fe2000fffe03f */
[----:B--2---:R-:W-:Y:S01]  /*1fb0*/  @P2 SHF.R.U32.HI R2, RZ, R6, R3 ;  /* 0x00000006ff022219 */ /* 0x004fe20000011603 */
[----:B------:R-:W-:Y:S01]  /*1fc0*/  UMOV UR57, 0x40000040 ;  /* 0x4000004000397882 */ /* 0x000fe20000000000 */
[----:B------:R-:W-:Y:S01]  /*1fd0*/  UMOV UR59, 0x40000040 ;  /* 0x40000040003b7882 */ /* 0x000fe20000000000 */
[----:B------:R-:W-:Y:S01]  /*1fe0*/  IMAD.MOV.U32 R3, RZ, RZ, -0x60 ;  /* 0xffffffa0ff037424 */ /* 0x000fe200078e00ff */
[----:B------:R-:W-:Y:S01]  /*1ff0*/  @!P1 PRMT R0, RZ, 0x654, R0 ;  /* 0x00000654ff009816 */ /* 0x000fe20000000000 */
[----:B------:R-:W1:Y:S02]  /*2000*/  SHFL.IDX PT, R8, R2, RZ, 0x1c1f ;  /* 0x001c1fff02087589 */ /* 0x000e6400000e0000 */
[----:B------:R-:W-:-:S04]  /*2010*/  IMAD R6, R72, R3, 0x61 ;  /* 0x0000006148067424 */ /* 0x000fc800078e0203 */
[----:B------:R-:W-:Y:S02]  /*2020*/  IMAD R3, R19, -0x2, R6 ;  /* 0xfffffffe13037824 */ /* 0x000fe400078e0206 */
[----:B------:R-:W-:Y:S02]  /*2030*/  VIADD R74, R6, 0xffffffff ;  /* 0xffffffff064a7836 */ /* 0x000fe40000000000 */
[----:B------:R-:W-:Y:S01]  /*2040*/  VIADD R75, R3, 0xffffffff ;  /* 0xffffffff034b7836 */ /* 0x000fe20000000000 */
[----:B------:R-:W-:-:S05]  /*2050*/  IADD3 R7, -R17, R3, R16 ;  /* 0x0000000311077210 */ /* 0x000fca0007ffe110 */
        /* <DEDUP_REMOVED lines=36> */
[----:B------:R-:W-:-:S04]  /*22a0*/  VIADD R11, R7, UR4 ;  /* 0x00000004070b7c36 */ /* 0x000fc80008000000 */
[----:B-1----:R-:W-:Y:S01]  /*22b0*/  IMAD.IADD R3, R11, 0x1, R8 ;  /* 0x000000010b037824 */ /* 0x002fe200078e0208 */
[----:B------:R-:W-:Y:S02]  /*22c0*/  WARPGROUP.DEPBAR.LE gsb0, 0x0 ;  /* 0x00008000000079c5 */ /* 0x000fe40000010000 */
[----:B------:R0:W-:Y:S01]  /*22d0*/  @!P1 SYNCS.ARRIVE.TRANS64.RED.A1T0 RZ, [R0+URZ], RZ ;  /* 0x000000ff00ff99a7 */ /* 0x0001e2000810043f */
[----:B------:R-:W-:-:S04]  /*22e0*/  ISETP.GE.AND P1, PT, R13, 0x1, PT ;  /* 0x000000010d00780c */ /* 0x000fc80003f26270 */
[----:B------:R-:W-:Y:S01]  /*22f0*/  P2R R15, PR, RZ, 0x2 ;  /* 0x00000002ff0f7803 */ /* 0x000fe20000000000 */
[----:B0-----:R-:W-:-:S04]  /*2300*/  IMAD R0, R72, -0x60, R16 ;  /* 0xffffffa048007824 */ /* 0x001fc800078e0210 */
[----:B------:R-:W-:-:S04]  /*2310*/  VIADD R0, R0, 0x60 ;  /* 0x0000006000007836 */ /* 0x000fc80000000000 */
[----:B------:R-:W-:-:S05]  /*2320*/  IMAD R9, R19, -0x2, R0 ;  /* 0xfffffffe13097824 */ /* 0x000fca00078e0200 */
[----:B------:R-:W-:Y:S01]  /*2330*/  VIADDMNMX R0, R8, R20, R9, PT ;  /* 0x0000001408007246 */ /* 0x000fe20003800109 */
[----:B------:R-:W-:Y:S06]  /*2340*/  @!P1 BRA `(.L_x_1363) ;  /* 0x00000000004c9947 */ /* 0x000fec0003800000 */
[----:B------:R-:W-:Y:S01]  /*2350*/  IADD3 R6, -R17, R16, R8 ;  /* 0x0000001011067210 */ /* 0x000fe20007ffe108 */
        /* <DEDUP_REMOVED lines=10> */
.L_x_1365:
[----:B------:R-:W-:-:S13]  /*2400*/  ISETP.NE.AND P1, PT, R13, 0x1, PT ;  /* 0x000000010d00780c */ /* 0x000fda0003f25270 */
[----:B------:R-:W0:Y:S02]  /*2410*/  @P1 LDC.64 R76, c[0x0][0x9e8] ;  /* 0x00027a00ff4c1b82 */ /* 0x000e240000000a00 */
[----:B0-----:R-:W-:-:S05]  /*2420*/  @P1 IMAD.HI.U32 R8, R6, R76, RZ ;  /* 0x0000004c06081227 */ /* 0x001fca00078e00ff */
[----:B------:R-:W-:-:S07]  /*2430*/  @P1 SHF.R.U32.HI R6, RZ, R77, R8 ;  /* 0x0000004dff061219 */ /* 0x000fce0000011608 */
.L_x_1366:
[----:B------:R-:W-:Y:S05]  /*2440*/  BSYNC B0 ;  /* 0x0000000000007941 */ /* 0x000fea0003800000 */
.L_x_1364:
[----:B------:R-:W-:-:S05]  /*2450*/  IMAD R6, R6, R13, R75 ;  /* 0x0000000d06067224 */ /* 0x000fca00078e024b */
[----:B------:R-:W-:Y:S02]  /*2460*/  VIMNMX R3, R3, R6, !PT ;  /* 0x0000000603037248 */ /* 0x000fe40007fe0100 */
[----:B------:R-:W-:-:S07]  /*2470*/  VIADDMNMX R0, R6, R13, R0, PT ;  /* 0x0000000d06007246 */ /* 0x000fce0003800100 */
.L_x_1363:
[C---:B------:R-:W-:Y:S02]  /*2480*/  ISETP.GE.AND P1, PT, R74.reuse, 0x2, PT ;  /* 0x000000024a00780c */ /* 0x040fe40003f26270 */
[C---:B------:R-:W-:Y:S02]  /*2490*/  ISETP.GE.AND P5, PT, R74.reuse, 0x9, PT ;  /* 0x000000094a00780c */ /* 0x040fe40003fa6270 */
[----:B------:R-:W-:Y:S02]  /*24a0*/  ISETP.GT.AND P2, PT, R3, 0x1, !P1 ;  /* 0x000000010300780c */ /* 0x000fe40004f44270 */
[----:B------:R-:W-:Y:S02]  /*24b0*/  ISETP.GE.AND P3, PT, R74, 0xa, PT ;  /* 0x0000000a4a00780c */ /* 0x000fe40003f66270 */
        /* <DEDUP_REMOVED lines=12> */
[C---:B------:R-:W-:Y:S02]  /*2580*/  ISETP.GT.AND P2, PT, R3.reuse, 0x10, !P3 ;  /* 0x000000100300780c */ /* 0x040fe40005f44270 */
        /* <DEDUP_REMOVED lines=38> */
[C---:B------:R-:W-:Y:S02]  /*27f0*/  ISETP.GT.AND P2, PT, R3.reuse, 0x30, !P3 ;  /* 0x000000300300780c */ /* 0x040fe40005f44270 */
        /* <DEDUP_REMOVED lines=56> */
[----:B------:R-:W-:-:S04]  /*2b80*/  ISETP.GT.AND P4, PT, R3, 0x59, !P4 ;  /* 0x000000590300780c */ /* 0x000fc80006784270 */
[----:B------:R-:W-:Y:S02]  /*2b90*/  ISETP.LT.OR P4, PT, R0, 0x5a, P4 ;  /* 0x0000005a0000780c */ /* 0x000fe40002781670 */
[----:B------:R-:W0:Y:S02]  /*2ba0*/  SHFL.IDX PT, R0, R2, 0x1, 0x1c1f ;  /* 0x003c1f0002007f89 */ /* 0x000e2400000e0000 */
[----:B------:R-:W-:Y:S02]  /*2bb0*/  FSEL R6, R69, -INF , !P4 ;  /* 0xff80000045067808 */ /* 0x000fe40006000000 */
[----:B------:R-:W-:Y:S02]  /*2bc0*/  ISETP.GE.AND P4, PT, R13, 0x1, PT ;  /* 0x000000010d00780c */ /* 0x000fe40003f86270 */
[----:B0-----:R-:W-:Y:S01]  /*2bd0*/  VIADDMNMX R24, R0, R20, R9, PT ;  /* 0x0000001400187246 */ /* 0x001fe20003800109 */
[----:B------:R-:W-:-:S10]  /*2be0*/  IMAD.IADD R7, R11, 0x1, R0 ;  /* 0x000000010b077824 */ /* 0x000fd400078e0200 */
[----:B------:R-:W-:Y:S05]  /*2bf0*/  @!P4 BRA `(.L_x_1367) ;  /* 0x00000000004cc947 */ /* 0x000fea0003800000 */
        /* <DEDUP_REMOVED lines=11> */
.L_x_1369:
[----:B------:R-:W-:-:S13]  /*2cb0*/  ISETP.NE.AND P4, PT, R13, 0x1, PT ;  /* 0x000000010d00780c */ /* 0x000fda0003f85270 */
[----:B------:R-:W0:Y:S02]  /*2cc0*/  @P4 LDC.64 R2, c[0x0][0x9e8] ;  /* 0x00027a00ff024b82 */ /* 0x000e240000000a00 */
[----:B0-----:R-:W-:-:S05]  /*2cd0*/  @P4 IMAD.HI.U32 R2, R0, R2, RZ ;  /* 0x0000000200024227 */ /* 0x001fca00078e00ff */
[----:B------:R-:W-:-:S07]  /*2ce0*/  @P4 SHF.R.U32.HI R0, RZ, R3, R2 ;  /* 0x00000003ff004219 */ /* 0x000fce0000011602 */
.L_x_1370:
[----:B------:R-:W-:Y:S05]  /*2cf0*/  BSYNC B0 ;  /* 0x0000000000007941 */ /* 0x000fea0003800000 */
.L_x_1368:
[----:B------:R-:W-:-:S05]  /*2d00*/  IMAD R0, R0, R13, R75 ;  /* 0x0000000d00007224 */ /* 0x000fca00078e024b */
[----:B------:R-:W-:Y:S02]  /*2d10*/  VIMNMX R7, R7, R0, !PT ;  /* 0x0000000007077248 */ /* 0x000fe40007fe0100 */
[----:B------:R-:W-:-:S07]  /*2d20*/  VIADDMNMX R24, R0, R13, R24, PT ;  /* 0x0000000d00187246 */ /* 0x000fce0003800118 */
.L_x_1367:
        /* <DEDUP_REMOVED lines=173> */
[----:B------:R-:W-:-:S03]  /*3800*/  FFMA.FTZ R68, R68, R9, -R74 ;  /* 0x0000000944447223 */ /* 0x000fc6000001084a */
[----:B------:R0:W4:Y:S02]  /*3810*/  MUFU.EX2 R158, R33 ;  /* 0x00000021009e7308 */ /* 0x0001240000000800 */
[----:B------:R-:W5:Y:S06]  /*3820*/  @P4 LDC R53, c[0x0][0x44c] ;  /* 0x00011300ff354b82 */ /* 0x000f6c0000000800 */
[----:B------:R-:W4:Y:S01]  /*3830*/  MUFU.EX2 R35, R35 ;  /* 0x0000002300237308 */ /* 0x000f220000000800 */
[----:B0-----:R-:W-:Y:S01]  /*3840*/  FFMA.FTZ R33, R89, R9, -R74 ;  /* 0x0000000959217223 */ /* 0x001fe2000001084a */
[----:B--2---:R-:W-:-:S06]  /*3850*/  FMNMX.FTZ R56, R11, R56, !PT ;  /* 0x000000380b387209 */ /* 0x004fcc0007810000 */
[----:B------:R-:W-:Y:S01]  /*3860*/  MUFU.EX2 R144, R43 ;  /* 0x0000002b00907308 */ /* 0x000fe20000000800 */
[----:B------:R-:W0:Y:S07]  /*3870*/  SHFL.BFLY PT, R7, R56, 0x1, 0x1f ;  /* 0x0c201f0038077f89 */ /* 0x000e2e00000e0000 */
[----:B------:R1:W-:Y:S01]  /*3880*/  MUFU.EX2 R43, R6 ;  /* 0x00000006002b7308 */ /* 0x0003e20000000800 */
[----:B-----5:R-:W-:-:S07]  /*3890*/  @P4 IMAD.HI.U32 R53, R18, R53, RZ ;  /* 0x0000003512354227 */ /* 0x020fce00078e00ff */
        /* <DEDUP_REMOVED lines=46> */
[----:B--2---:R-:W-:-:S06]  /*3b80*/  IMAD.MOV.U32 R28, RZ, RZ, R18 ;  /* 0x000000ffff1c7224 */ /* 0x004fcc00078e0012 */
[----:B------:R1:W2:Y:S01]  /*3b90*/  MUFU.EX2 R153, R32 ;  /* 0x0000002000997308 */ /* 0x0002a20000000800 */
[C---:B---3--:R-:W-:Y:S01]  /*3ba0*/  FADD.FTZ R47, R159.reuse, R6 ;  /* 0x000000069f2f7221 */ /* 0x048fe20000010000 */
[----:B------:R-:W-:-:S06]  /*3bb0*/  F2FP.F16.F32.PACK_AB R159, R159, R30 ;  /* 0x0000001e9f9f723e */ /* 0x000fcc00000000ff */
[----:B------:R-:W3:Y:S01]  /*3bc0*/  MUFU.EX2 R38, R38 ;  /* 0x0000002600267308 */ /* 0x000ee20000000800 */
[----:B0-----:R-:W-:Y:S01]  /*3bd0*/  FADD.FTZ R6, R34, R47 ;  /* 0x0000002f22067221 */ /* 0x001fe20000010000 */
[----:B-1----:R-:W0:Y:S06]  /*3be0*/  @P4 LDC R32, c[0x0][0x450] ;  /* 0x00011400ff204b82 */ /* 0x002e2c0000000800 */
[----:B------:R1:W-:Y:S01]  /*3bf0*/  MUFU.EX2 R154, R33 ;  /* 0x00000021009a7308 */ /* 0x0003e20000000800 */
[C---:B--2---:R-:W-:Y:S01]  /*3c00*/  FADD.FTZ R47, R153.reuse, R6 ;  /* 0x00000006992f7221 */ /* 0x044fe20000010000 */
[----:B------:R-:W-:-:S06]  /*3c10*/  F2FP.F16.F32.PACK_AB R153, R153, R34 ;  /* 0x000000229999723e */ /* 0x000fcc00000000ff */
[----:B------:R-:W2:Y:S01]  /*3c20*/  MUFU.EX2 R155, R36 ;  /* 0x00000024009b7308 */ /* 0x000ea20000000800 */
[----:B-1----:R-:W-:Y:S01]  /*3c30*/  FFMA.FTZ R33, R93, R9, -R74 ;  /* 0x000000095d217223 */ /* 0x002fe2000001084a */
[----:B---3--:R-:W-:-:S06]  /*3c40*/  FADD.FTZ R6, R38, R47 ;  /* 0x0000002f26067221 */ /* 0x008fcc0000010000 */
[----:B------:R-:W-:Y:S01]  /*3c50*/  MUFU.EX2 R29, R29 ;  /* 0x0000001d001d7308 */ /* 0x000fe20000000800 */
[----:B0-----:R-:W-:Y:S02]  /*3c60*/  @P4 SHF.R.U32.HI R28, RZ, R32, R53 ;  /* 0x00000020ff1c4219 */ /* 0x001fe40000011635 */
[----:B------:R-:W-:-:S03]  /*3c70*/  ISETP.GE.AND P4, PT, R13, 0x1, PT ;  /* 0x000000010d00780c */ /* 0x000fc60003f86270 */
[----:B------:R-:W-:Y:S02]  /*3c80*/  IMAD.IADD R73, R73, 0x1, R28 ;  /* 0x0000000149497824 */ /* 0x000fe400078e021c */
[----:B------:R-:W0:Y:S01]  /*3c90*/  MUFU.EX2 R42, R42 ;  /* 0x0000002a002a7308 */ /* 0x000e220000000800 */
[C---:B--2---:R-:W-:Y:S01]  /*3ca0*/  FADD.FTZ R47, R155.reuse, R6 ;  /* 0x000000069b2f7221 */ /* 0x044fe20000010000 */
[----:B------:R-:W-:Y:S01]  /*3cb0*/  F2FP.F16.F32.PACK_AB R155, R155, R38 ;  /* 0x000000269b9b723e */ /* 0x000fe200000000ff */
[----:B------:R-:W-:-:S05]  /*3cc0*/  IMAD.IADD R12, R73, 0x1, R12 ;  /* 0x00000001490c7824 */ /* 0x000fca00078e020c */
        /* <DEDUP_REMOVED lines=22> */
[----:B0-----:R-:W-:Y:S01]  /*3e30*/  FADD.FTZ R51, R41, R10 ;  /* 0x0000000a29337221 */ /* 0x001fe20000010000 */
[----:B------:R-:W-:-:S03]  /*3e40*/  VIADD R10, R72, 0xfffffffe ;  /* 0xfffffffe480a7836 */ /* 0x000fc60000000000 */
        /* <DEDUP_REMOVED lines=8> */
[C---:B------:R-:W-:Y:S01]  /*3ed0*/  FADD.FTZ R7, R151.reuse, R2 ;  /* 0x0000000297077221 */ /* 0x040fe20000010000 */
[C---:B------:R-:W-:Y:S01]  /*3ee0*/  FADD.FTZ R6, R146.reuse, R47 ;  /* 0x0000002f92067221 */ /* 0x040fe20000010000 */
[----:B------:R-:W-:Y:S01]  /*3ef0*/  F2FP.F16.F32.PACK_AB R146, R146, R45 ;  /* 0x0000002d9292723e */ /* 0x000fe200000000ff */
[----:B------:R-:W0:Y:S01]  /*3f00*/  MUFU.EX2 R49, R49 ;  /* 0x0000003100317308 */ /* 0x000e220000000800 */
[----:B------:R-:W-:Y:S01]  /*3f10*/  FADD.FTZ R2, R50, R7 ;  /* 0x0000000732027221 */ /* 0x000fe20000010000 */
[----:B------:R-:W-:-:S03]  /*3f20*/  F2FP.F16.F32.PACK_AB R151, R151, R46 ;  /* 0x0000002e9797723e */ /* 0x000fc600000000ff */
        /* <DEDUP_REMOVED lines=52> */
.L_x_1372:
[----:B------:R-:W-:-:S13]  /*4270*/  ISETP.NE.AND P1, PT, R13, 0x1, PT ;  /* 0x000000010d00780c */ /* 0x000fda0003f25270 */
[----:B------:R-:W0:Y:S02]  /*4280*/  @P1 LDC.64 R24, c[0x0][0x9e8] ;  /* 0x00027a00ff181b82 */ /* 0x000e240000000a00 */
[----:B0-----:R-:W-:-:S05]  /*4290*/  @P1 IMAD.HI.U32 R2, R0, R24, RZ ;  /* 0x0000001800021227 */ /* 0x001fca00078e00ff */
[----:B------:R-:W-:-:S07]  /*42a0*/  @P1 SHF.R.U32.HI R0, RZ, R25, R2 ;  /* 0x00000019ff001219 */ /* 0x000fce0000011602 */
.L_x_1373:
[----:B------:R-:W-:-:S05]  /*42b0*/  IMAD R13, R0, R13, R13 ;  /* 0x0000000d000d7224 */ /* 0x000fca00078e020d */
[----:B------:R-:W-:-:S07]  /*42c0*/  VIMNMX R12, R12, R13, PT ;  /* 0x0000000d0c0c7248 */ /* 0x000fce0003fe0100 */
.L_x_1371:
        /* <DEDUP_REMOVED lines=43> */
[----:B------:R-:W-:-:S06]  /*4580*/  ULDC UR59, c[0x0][0x9dc] ;  /* 0x00027700003b7ab9 */ /* 0x000fcc0000000800 */
.L_x_1391:
[----:B------:R-:W-:-:S04]  /*4590*/  UIADD3 UR4, UR36, 0x1, URZ ;  /* 0x0000000124047890 */ /* 0x000fc8000fffe03f */
[----:B------:R-:W-:-:S04]  /*45a0*/  UISETP.NE.AND UP0, UPT, UR4, 0x2, UPT ;  /* 0x000000020400788c */ /* 0x000fc8000bf05270 */
[----:B------:R-:W-:Y:S02]  /*45b0*/  USEL UR7, URZ, 0x1, UP0 ;  /* 0x000000013f077887 */ /* 0x000fe40008000000 */
[----:B------:R-:W-:Y:S02]  /*45c0*/  USEL UR4, UR4, URZ, UP0 ;  /* 0x0000003f04047287 */ /* 0x000fe40008000000 */
[----:B------:R-:W-:Y:S01]  /*45d0*/  ULOP3.LUT UR7, UR38, UR7, URZ, 0x3c, !UPT ;  /* 0x0000000726077292 */ /* 0x000fe2000f8e3c3f */
[----:B------:R-:W-:Y:S11]  /*45e0*/  @!P0 BRA `(.L_x_1375) ;  /* 0x0000000000048947 */ /* 0x000ff60003800000 */
[----:B------:R-:W-:Y:S01]  /*45f0*/  BPT.TRAP 0x1 ;  /* 0x000000040000795c */ /* 0x000fe20000300000 */
.L_x_1375:
[----:B------:R-:W-:Y:S01]  /*4600*/  ULEA UR6, UR4, UR37, 0x3 ;  /* 0x0000002504067291 */ /* 0x000fe2000f8e183f */
[----:B------:R-:W-:-:S05]  /*4610*/  IMAD.U32 R9, RZ, RZ, UR7 ;  /* 0x00000007ff097e24 */ /* 0x000fca000f8e00ff */
[----:B------:R-:W-:-:S04]  /*4620*/  SHF.L.U32 R9, R9, 0x1f, RZ ;  /* 0x0000001f09097819 */ /* 0x000fc800000006ff */
[----:B------:R0:W1:Y:S01]  /*4630*/  SYNCS.PHASECHK.TRANS64.TRYWAIT P1, [UR6+0x2a830], R9 ;  /* 0x02a83009ff0075a7 */ /* 0x0000620008020146 */
[----:B------:R-:W-:Y:S05]  /*4640*/  @!P0 BRA `(.L_x_1376) ;  /* 0x0000000000048947 */ /* 0x000fea0003800000 */
[----:B------:R-:W-:Y:S01]  /*4650*/  BPT.TRAP 0x1 ;  /* 0x000000040000795c */ /* 0x000fe20000300000 */
.L_x_1376:
[----:B-1----:R-:W-:Y:S05]  /*4660*/  @P1 BRA `(.L_x_1377) ;  /* 0x0000000000081947 */ /* 0x002fea0003800000 */
[----:B------:R-:W1:Y:S02]  /*4670*/  SYNCS.PHASECHK.TRANS64.TRYWAIT P1, [UR6+0x2a830], R9 ;  /* 0x02a83009ff0075a7 */ /* 0x000e640008020146 */
[----:B-1----:R-:W-:Y:S05]  /*4680*/  @!P1 BRA `(.L_x_1378) ;  /* 0x0000010c00b49947 */ /* 0x002fea0003800000 */
.L_x_1377:
        /* <DEDUP_REMOVED lines=131> */
.L_x_1379:
[----:B------:R-:W-:Y:S01]  /*4ec0*/  ULEA UR11, UR36, UR37, 0x3 ;  /* 0x00000025240b7291 */ /* 0x000fe2000f8e183f */
[----:B------:R-:W-:-:S05]  /*4ed0*/  IMAD.U32 R0, RZ, RZ, UR38 ;  /* 0x00000026ff007e24 */ /* 0x000fca000f8e00ff */
[----:B------:R-:W-:-:S04]  /*4ee0*/  SHF.L.U32 R0, R0, 0x1f, RZ ;  /* 0x0000001f00007819 */ /* 0x000fc800000006ff */
[----:B------:R2:W3:Y:S01]  /*4ef0*/  SYNCS.PHASECHK.TRANS64.TRYWAIT P1, [UR11+0x2a850], R0 ;  /* 0x02a85000ff0075a7 */ /* 0x0004e2000802014b */
[----:B------:R-:W-:Y:S05]  /*4f00*/  @!P0 BRA `(.L_x_1380) ;  /* 0x0000000000048947 */ /* 0x000fea0003800000 */
[----:B------:R-:W-:Y:S01]  /*4f10*/  BPT.TRAP 0x1 ;  /* 0x000000040000795c */ /* 0x000fe20000300000 */
.L_x_1380:
[----:B---3--:R-:W-:Y:S05]  /*4f20*/  @P1 BRA `(.L_x_1381) ;  /* 0x0000000000081947 */ /* 0x008fea0003800000 */
[----:B------:R-:W3:Y:S02]  /*4f30*/  SYNCS.PHASECHK.TRANS64.TRYWAIT P1, [UR11+0x2a850], R0 ;  /* 0x02a85000ff0075a7 */ /* 0x000ee4000802014b */
[----:B---3--:R-:W-:Y:S05]  /*4f40*/  @!P1 BRA `(.L_x_1382) ;  /* 0x00000104009c9947 */ /* 0x008fea0003800000 */
.L_x_1381:
[----:B------:R-:W-:Y:S01]  /*4f50*/  UIADD3 UR5, UR37, 0x400, URZ ;  /* 0x0000040025057890 */ /* 0x000fe2000fffe03f */
[----:B------:R-:W-:Y:S01]  /*4f60*/  WARPGROUP.ARRIVE ;  /* 0x00000000000079c5 */ /* 0x000fe20000000000 */
[----:B------:R-:W-:Y:S01]  /*4f70*/  UMOV UR15, 0x40000040 ;  /* 0x40000040000f7882 */ /* 0x000fe20000000000 */
[----:B------:R-:W-:Y:S01]  /*4f80*/  ISETP.NE.AND P3, PT, R21, 0x1, PT ;  /* 0x000000011500780c */ /* 0x000fe20003f65270 */
[----:B------:R-:W-:-:S03]  /*4f90*/  USHF.R.U32.HI UR5, URZ, 0x4, UR5 ;  /* 0x000000043f057899 */ /* 0x000fc60008011605 */
[----:B------:R-:W3:Y:S01]  /*4fa0*/  S2R R175, SR_TID.X ;  /* 0x0000000000af7919 */ /* 0x000ee20000002100 */
[----:B01----:R-:W-:Y:S01]  /*4fb0*/  IMAD.IADD R9, R22, 0x1, R18 ;  /* 0x0000000116097824 */ /* 0x003fe200078e0212 */
[----:B------:R-:W-:Y:S01]  /*4fc0*/  ISETP.NE.AND P1, PT, R15, RZ, PT ;  /* 0x000000ff0f00720c */ /* 0x000fe20003f25270 */
[----:B------:R-:W-:Y:S01]  /*4fd0*/  ULOP3.LUT UR5, UR5, 0x3fff, URZ, 0xc0, !UPT ;  /* 0x00003fff05057892 */ /* 0x000fe2000f8ec03f */
[----:B------:R-:W-:Y:S01]  /*4fe0*/  IMAD.U32 R2, RZ, RZ, UR6 ;  /* 0x00000006ff027e24 */ /* 0x000fe2000f8e00ff */
[----:B------:R-:W-:Y:S02]  /*4ff0*/  ULDC UR18, c[0x0][0x9e0] ;  /* 0x0002780000127ab9 */ /* 0x000fe40000000800 */
[----:B------:R-:W-:-:S04]  /*5000*/  ULOP3.LUT UR5, UR5, 0x3000000, URZ, 0xfc, !UPT ;  /* 0x0300000005057892 */ /* 0x000fc8000f8efc3f */
[----:B------:R-:W-:Y:S01]  /*5010*/  UIMAD UR10, UR36, 0x600, UR5 ;  /* 0x00000600240a78a4 */ /* 0x000fe2000f8e0205 */
[----:B--2---:R-:W0:Y:S01]  /*5020*/  @P3 LDC R0, c[0x0][0x44c] ;  /* 0x00011300ff003b82 */ /* 0x004e220000000800 */
[----:B------:R-:W-:-:S05]  /*5030*/  ULOP3.LUT UR5, URZ, UR59, URZ, 0x33, !UPT ;  /* 0x0000003b3f057292 */ /* 0x000fca000f8e333f */
[----:B------:R-:W-:Y:S02]  /*5040*/  UMOV UR14, UR10 ;  /* 0x0000000a000e7c82 */ /* 0x000fe40008000000 */
[----:B------:R-:W-:Y:S01]  /*5050*/  HGMMA.64x128x16.F32 R24, R156, gdesc[UR12].tnspB, R24, gsb0 ;  /* 0x41e0000c9c187df0 */ /* 0x000fe20008000818 */
[----:B------:R-:W-:Y:S01]  /*5060*/  UIADD3 UR14, UR10, 0x80, URZ ;  /* 0x000000800a0e7890 */ /* 0x000fe2000fffe03f */
[----:B------:R-:W1:Y:S01]  /*5070*/  @P3 LDC R13, c[0x0][0x450] ;  /* 0x00011400ff0d3b82 */ /* 0x000e620000000800 */
[----:B------:R-:W-:Y:S01]  /*5080*/  UMOV UR15, 0x40000040 ;  /* 0x40000040000f7882 */ /* 0x000fe20000000000 */
[----:B---3--:R-:W-:Y:S01]  /*5090*/  LOP3.LUT P2, RZ, R175, 0x7f, RZ, 0xc0, !PT ;  /* 0x0000007fafff7812 */ /* 0x008fe2000784c0ff */
[----:B0-----:R-:W-:-:S05]  /*50a0*/  @P3 IMAD.HI.U32 R0, R9, R0, RZ ;  /* 0x0000000009003227 */ /* 0x001fca00078e00ff */
[----:B-1----:R-:W-:-:S07]  /*50b0*/  @P3 SHF.R.U32.HI R9, RZ, R13, R0 ;  /* 0x0000000dff093219 */ /* 0x002fce0000011600 */
        /* <DEDUP_REMOVED lines=29> */
[----:B------:R-:W-:Y:S01]  /*5290*/  VIADD R144, R2, 0xffffffff ;  /* 0xffffffff02907836 */ /* 0x000fe20000000000 */
[----:B------:R-:W-:Y:S02]  /*52a0*/  WARPGROUP.DEPBAR.LE gsb0, 0x0 ;  /* 0x00008000000079c5 */ /* 0x000fe40000010000 */
[----:B------:R-:W0:Y:S01]  /*52b0*/  SHFL.IDX PT, R139, R9, RZ, 0x1c1f ;  /* 0x001c1fff098b7589 */ /* 0x000e2200000e0000 */
[----:B------:R1:W-:Y:S02]  /*52c0*/  @!P2 SYNCS.ARRIVE.TRANS64.RED.A1T0 RZ, [R0+URZ], RZ ;  /* 0x000000ff00ffa9a7 */ /* 0x0003e4000810043f */
[----:B-1----:R-:W-:-:S05]  /*52d0*/  IADD3 R0, -R17, R2, R16 ;  /* 0x0000000211007210 */ /* 0x002fca0007ffe110 */
[C---:B------:R-:W-:Y:S02]  /*52e0*/  VIADD R141, R0.reuse, UR18 ;  /* 0x00000012008d7c36 */ /* 0x040fe40008000000 */
[----:B------:R-:W-:Y:S02]  /*52f0*/  VIADD R142, R0, UR5 ;  /* 0x00000005008e7c36 */ /* 0x000fe40008000000 */
[--C-:B0-----:R-:W-:Y:S02]  /*5300*/  IMAD.IADD R13, R141, 0x1, R139.reuse ;  /* 0x000000018d0d7824 */ /* 0x101fe400078e028b */
[----:B------:R-:W-:Y:S01]  /*5310*/  IMAD.IADD R137, R142, 0x1, R139 ;  /* 0x000000018e897824 */ /* 0x000fe200078e028b */
[----:B------:R-:W-:Y:S06]  /*5320*/  @!P1 BRA `(.L_x_1383) ;  /* 0x0000000000549947 */ /* 0x000fec0003800000 */
[----:B------:R-:W-:Y:S01]  /*5330*/  IADD3 R139, -R17, R16, R139 ;  /* 0x00000010118b7210 */ /* 0x000fe20007ffe18b */
        /* <DEDUP_REMOVED lines=11> */
.L_x_1385:
[----:B------:R-:W-:-:S05]  /*53f0*/  IMAD.U32 R2, RZ, RZ, UR58 ;  /* 0x0000003aff027e24 */ /* 0x000fca000f8e00ff */
[----:B------:R-:W-:-:S13]  /*5400*/  ISETP.NE.AND P1, PT, R2, 0x1, PT ;  /* 0x000000010200780c */ /* 0x000fda0003f25270 */
[----:B------:R-:W0:Y:S02]  /*5410*/  @P1 LDC.64 R146, c[0x0][0x9e8] ;  /* 0x00027a00ff921b82 */ /* 0x000e240000000a00 */
[----:B0-----:R-:W-:-:S05]  /*5420*/  @P1 IMAD.HI.U32 R0, R139, R146, RZ ;  /* 0x000000928b001227 */ /* 0x001fca00078e00ff */
[----:B------:R-:W-:-:S07]  /*5430*/  @P1 SHF.R.U32.HI R139, RZ, R147, R0 ;  /* 0x00000093ff8b1219 */ /* 0x000fce0000011600 */
.L_x_1386:
[----:B------:R-:W-:Y:S05]  /*5440*/  BSYNC B0 ;  /* 0x0000000000007941 */ /* 0x000fea0003800000 */
.L_x_1384:
[----:B------:R-:W-:-:S05]  /*5450*/  IMAD R0, R139, R2, R144 ;  /* 0x000000028b007224 */ /* 0x000fca00078e0290 */
[----:B------:R-:W-:Y:S02]  /*5460*/  VIADDMNMX R13, R0, R2, R13, PT ;  /* 0x00000002000d7246 */ /* 0x000fe4000380010d */
[----:B------:R-:W-:-:S07]  /*5470*/  VIMNMX R137, R137, R0, !PT ;  /* 0x0000000089897248 */ /* 0x000fce0007fe0100 */
.L_x_1383:
        /* <DEDUP_REMOVED lines=132> */
.L_x_1389:
[----:B------:R-:W-:-:S05]  /*5cc0*/  IMAD.U32 R93, RZ, RZ, UR58 ;  /* 0x0000003aff5d7e24 */ /* 0x000fca000f8e00ff */
[----:B------:R-:W-:-:S13]  /*5cd0*/  ISETP.NE.AND P6, PT, R93, 0x1, PT ;  /* 0x000000015d00780c */ /* 0x000fda0003fc5270 */
[----:B------:R-:W0:Y:S02]  /*5ce0*/  @P6 LDC.64 R140, c[0x0][0x9e8] ;  /* 0x00027a00ff8c6b82 */ /* 0x000e240000000a00 */
[----:B0-----:R-:W-:-:S05]  /*5cf0*/  @P6 IMAD.HI.U32 R140, R9, R140, RZ ;  /* 0x0000008c098c6227 */ /* 0x001fca00078e00ff */
[----:B------:R-:W-:-:S07]  /*5d00*/  @P6 SHF.R.U32.HI R9, RZ, R141, R140 ;  /* 0x0000008dff096219 */ /* 0x000fce000001168c */
.L_x_1390:
[----:B------:R-:W-:Y:S05]  /*5d10*/  BSYNC B0 ;  /* 0x0000000000007941 */ /* 0x000fea0003800000 */
.L_x_1388:
[----:B------:R-:W-:-:S05]  /*5d20*/  IMAD R140, R9, R93, R144 ;  /* 0x0000005d098c7224 */ /* 0x000fca00078e0290 */
[----:B------:R-:W-:Y:S02]  /*5d30*/  VIADDMNMX R13, R140, R93, R13, PT ;  /* 0x0000005d8c0d7246 */ /* 0x000fe4000380010d */
[----:B------:R-:W-:-:S07]  /*5d40*/  VIMNMX R89, R89, R140, !PT ;  /* 0x0000008c59597248 */ /* 0x000fce0007fe0100 */
.L_x_1387:
        /* <DEDUP_REMOVED lines=68> */
[----:B------:R-:W-:Y:S02]  /*6190*/  ISETP.GT.AND P1, PT, R89, 0x30, !P1 ;  /* 0x000000305900780c */ /* 0x000fe40004f24270 */
[----:B------:R-:W-:Y:S02]  /*61a0*/  FMNMX.FTZ R91, R88, R9, !PT ;  /* 0x00000009585b7209 */ /* 0x000fe40007810000 */
[----:B------:R-:W-:Y:S01]  /*61b0*/  ISETP.LT.OR P1, PT, R13, 0x31, P1 ;  /* 0x000000310d00780c */ /* 0x000fe20000f21670 */
[----:B------:R-:W0:Y:S01]  /*61c0*/  LDC R9, c[0x0][0x988] ;  /* 0x00026200ff097b82 */ /* 0x000e220000000800 */
[----:B------:R-:W-:Y:S01]  /*61d0*/  ISETP.NE.AND P2, PT, R121, RZ, PT ;  /* 0x000000ff7900720c */ /* 0x000fe20003f45270 */
[----:B------:R-:W1:Y:S01]  /*61e0*/  SHFL.BFLY PT, R178, R91, 0x2, 0x1f ;  /* 0x0c401f005bb27f89 */ /* 0x000e6200000e0000 */
[----:B------:R-:W-:Y:S02]  /*61f0*/  FSEL R114, R114, -INF , !P1 ;  /* 0xff80000072727808 */ /* 0x000fe40004800000 */
[----:B------:R-:W-:-:S02]  /*6200*/  ISETP.NE.AND P1, PT, R153, RZ, PT ;  /* 0x000000ff9900720c */ /* 0x000fc40003f25270 */
[----:B------:R-:W-:Y:S02]  /*6210*/  ISETP.NE.AND P6, PT, R156, RZ, PT ;  /* 0x000000ff9c00720c */ /* 0x000fe40003fc5270 */
[C---:B------:R-:W-:Y:S02]  /*6220*/  ISETP.GT.AND P1, PT, R89.reuse, 0x31, !P1 ;  /* 0x000000315900780c */ /* 0x040fe40004f24270 */
[----:B------:R-:W-:Y:S02]  /*6230*/  ISETP.GT.AND P3, PT, R89, 0x50, !P3 ;  /* 0x000000505900780c */ /* 0x000fe40005f64270 */
[C---:B------:R-:W-:Y:S02]  /*6240*/  ISETP.LT.OR P1, PT, R13.reuse, 0x32, P1 ;  /* 0x000000320d00780c */ /* 0x040fe40000f21670 */
[----:B------:R-:W-:Y:S02]  /*6250*/  ISETP.LT.OR P3, PT, R13, 0x51, P3 ;  /* 0x000000510d00780c */ /* 0x000fe40001f61670 */
[----:B------:R-:W-:-:S02]  /*6260*/  FSEL R110, R115, -INF , !P1 ;  /* 0xff800000736e7808 */ /* 0x000fc40004800000 */
[----:B------:R-:W-:Y:S02]  /*6270*/  ISETP.NE.AND P1, PT, R113, RZ, PT ;  /* 0x000000ff7100720c */ /* 0x000fe40003f25270 */
[C---:B------:R-:W-:Y:S02]  /*6280*/  ISETP.GT.AND P4, PT, R89.reuse, 0x51, !P4 ;  /* 0x000000515900780c */ /* 0x040fe40006784270 */
[----:B------:R-:W-:Y:S02]  /*6290*/  ISETP.GT.AND P1, PT, R89, 0x38, !P1 ;  /* 0x000000385900780c */ /* 0x000fe40004f24270 */
[----:B------:R-:W-:Y:S02]  /*62a0*/  FSEL R130, R130, -INF , !P3 ;  /* 0xff80000082827808 */ /* 0x000fe40005800000 */
[----:B------:R-:W-:Y:S02]  /*62b0*/  ISETP.LT.OR P1, PT, R13, 0x39, P1 ;  /* 0x000000390d00780c */ /* 0x000fe40000f21670 */
[----:B-1----:R-:W-:-:S02]  /*62c0*/  FMNMX.FTZ R93, R91, R178, !PT ;  /* 0x000000b25b5d7209 */ /* 0x002fc40007810000 */
[----:B------:R-:W-:Y:S02]  /*62d0*/  FSEL R118, R118, -INF , !P1 ;  /* 0xff80000076767808 */ /* 0x000fe40004800000 */
[----:B------:R-:W-:Y:S01]  /*62e0*/  ISETP.NE.AND P1, PT, R154, RZ, PT ;  /* 0x000000ff9a00720c */ /* 0x000fe20003f25270 */
[----:B------:R-:W1:Y:S01]  /*62f0*/  SHFL.BFLY PT, R178, R93, 0x1, 0x1f ;  /* 0x0c201f005db27f89 */ /* 0x000e6200000e0000 */
[----:B------:R-:W-:Y:S02]  /*6300*/  ISETP.LT.OR P4, PT, R13, 0x52, P4 ;  /* 0x000000520d00780c */ /* 0x000fe40002781670 */
[C---:B------:R-:W-:Y:S02]  /*6310*/  ISETP.GT.AND P1, PT, R89.reuse, 0x39, !P1 ;  /* 0x000000395900780c */ /* 0x040fe40004f24270 */
[----:B------:R-:W-:Y:S02]  /*6320*/  ISETP.GT.AND P5, PT, R89, 0x58, !P5 ;  /* 0x000000585900780c */ /* 0x000fe40006fa4270 */
[----:B------:R-:W-:-:S02]  /*6330*/  ISETP.LT.OR P1, PT, R13, 0x3a, P1 ;  /* 0x0000003a0d00780c */ /* 0x000fc40000f21670 */
[----:B------:R-:W-:Y:S02]  /*6340*/  FSEL R182, R131, -INF , !P4 ;  /* 0xff80000083b67808 */ /* 0x000fe40006000000 */
[----:B------:R-:W-:Y:S02]  /*6350*/  FSEL R154, R119, -INF , !P1 ;  /* 0xff800000779a7808 */ /* 0x000fe40004800000 */
[----:B------:R-:W-:Y:S02]  /*6360*/  ISETP.NE.AND P1, PT, R117, RZ, PT ;  /* 0x000000ff7500720c */ /* 0x000fe40003f25270 */
[----:B------:R-:W-:Y:S02]  /*6370*/  ISETP.LT.OR P5, PT, R13, 0x59, P5 ;  /* 0x000000590d00780c */ /* 0x000fe40002fa1670 */
[----:B------:R-:W-:Y:S02]  /*6380*/  ISETP.GT.AND P1, PT, R89, 0x40, !P1 ;  /* 0x000000405900780c */ /* 0x000fe40004f24270 */
[----:B------:R-:W-:-:S02]  /*6390*/  FSEL R134, R134, -INF , !P5 ;  /* 0xff80000086867808 */ /* 0x000fc40006800000 */
[----:B------:R-:W-:Y:S02]  /*63a0*/  ISETP.LT.OR P1, PT, R13, 0x41, P1 ;  /* 0x000000410d00780c */ /* 0x000fe40000f21670 */
[----:B-1----:R-:W-:Y:S02]  /*63b0*/  FMNMX.FTZ R178, R93, R178, !PT ;  /* 0x000000b25db27209 */ /* 0x002fe40007810000 */
        /* <DEDUP_REMOVED lines=67> */
[----:B------:R-:W1:Y:S01]  /*67f0*/  MUFU.EX2 R180, R180 ;  /* 0x000000b400b47308 */ /* 0x000e620000000800 */
[----:B0-----:R-:W-:Y:S02]  /*6800*/  FFMA.FTZ R136, R128, R9, -R113 ;  /* 0x0000000980887223 */ /* 0x001fe40000010871 */
[----:B------:R-:W-:-:S04]  /*6810*/  FMNMX.FTZ R101, R126, R101, !PT ;  /* 0x000000657e657209 */ /* 0x000fc80007810000 */
[----:B------:R-:W-:Y:S01]  /*6820*/  FMNMX.FTZ R101, R176, R101, !PT ;  /* 0x00000065b0657209 */ /* 0x000fe20007810000 */
[----:B------:R0:W-:Y:S03]  /*6830*/  MUFU.EX2 R99, R104 ;  /* 0x0000006800637308 */ /* 0x0001e60000000800 */
[----:B------:R-:W-:-:S04]  /*6840*/  FMNMX.FTZ R101, R130, R101, !PT ;  /* 0x0000006582657209 */ /* 0x000fc80007810000 */
[----:B------:R-:W-:Y:S01]  /*6850*/  FMNMX.FTZ R101, R182, R101, !PT ;  /* 0x00000065b6657209 */ /* 0x000fe20007810000 */
[----:B------:R1:W-:Y:S01]  /*6860*/  MUFU.EX2 R95, R158 ;  /* 0x0000009e005f7308 */ /* 0x0003e20000000800 */
[----:B0-----:R-:W-:Y:S02]  /*6870*/  FSEL R104, R135, -INF , !P2 ;  /* 0xff80000087687808 */ /* 0x001fe40005000000 */
[----:B------:R-:W-:-:S04]  /*6880*/  FMNMX.FTZ R101, R134, R101, !PT ;  /* 0x0000006586657209 */ /* 0x000fc80007810000 */
[----:B------:R-:W-:Y:S01]  /*6890*/  FMNMX.FTZ R105, R104, R101, !PT ;  /* 0x0000006568697209 */ /* 0x000fe20007810000 */
[--C-:B------:R-:W-:Y:S01]  /*68a0*/  FFMA.FTZ R101, R116, R9, -R113.reuse ;  /* 0x0000000974657223 */ /* 0x100fe20000010871 */
[----:B------:R-:W-:Y:S01]  /*68b0*/  MUFU.EX2 R138, R138 ;  /* 0x0000008a008a7308 */ /* 0x000fe20000000800 */
[----:B-1----:R-:W-:Y:S02]  /*68c0*/  F2FP.F16.F32.PACK_AB R158, R180, R93 ;  /* 0x0000005db49e723e */ /* 0x002fe400000000ff */
        /* <DEDUP_REMOVED lines=162> */
.L_x_1374:
        /* <DEDUP_REMOVED lines=22> */
.L_x_1393:
[----:B------:R-:W-:-:S13]  /*7450*/  ISETP.NE.AND P1, PT, R11, 0x1, PT ;  /* 0x000000010b00780c */ /* 0x000fda0003f25270 */
[----:B------:R-:W0:Y:S02]  /*7460*/  @P1 LDC.64 R20, c[0x0][0x9e8] ;  /* 0x00027a00ff141b82 */ /* 0x000e240000000a00 */
[----:B0-----:R-:W-:-:S05]  /*7470*/  @P1 IMAD.HI.U32 R20, R12, R20, RZ ;  /* 0x000000140c141227 */ /* 0x001fca00078e00ff */
[----:B------:R-:W-:-:S07]  /*7480*/  @P1 SHF.R.U32.HI R12, RZ, R21, R20 ;  /* 0x00000015ff0c1219 */ /* 0x000fce0000011614 */
.L_x_1394:
[----:B------:R-:W-:-:S05]  /*7490*/  IMAD R12, R12, R11, RZ ;  /* 0x0000000b0c0c7224 */ /* 0x000fca00078e02ff */
[----:B------:R-:W-:-:S07]  /*74a0*/  VIMNMX R13, R13, R12, !PT ;  /* 0x0000000c0d0d7248 */ /* 0x000fce0007fe0100 */
.L_x_1392:
        /* <DEDUP_REMOVED lines=11> */
.L_x_1404:
        /* <DEDUP_REMOVED lines=8> */
.L_x_1396:
[----:B------:R-:W-:Y:S01]  /*75e0*/  ULEA UR5, UR36, UR37, 0x3 ;  /* 0x0000002524057291 */ /* 0x000fe2000f8e183f */
[----:B------:R-:W-:-:S05]  /*75f0*/  IMAD.U32 R3, RZ, RZ, UR38 ;  /* 0x00000026ff037e24 */ /* 0x000fca000f8e00ff */
[----:B------:R-:W-:-:S04]  /*7600*/  SHF.L.U32 R3, R3, 0x1f, RZ ;  /* 0x0000001f03037819 */ /* 0x000fc800000006ff */
[----:B------:R0:W1:Y:S01]  /*7610*/  SYNCS.PHASECHK.TRANS64.TRYWAIT P1, [UR5+0x2a830], R3 ;  /* 0x02a83003ff0075a7 */ /* 0x0000620008020145 */
[----:B------:R-:W-:Y:S05]  /*7620*/  @!P0 BRA `(.L_x_1397) ;  /* 0x0000000000048947 */ /* 0x000fea0003800000 */
[----:B------:R-:W-:Y:S01]  /*7630*/  BPT.TRAP 0x1 ;  /* 0x000000040000795c */ /* 0x000fe20000300000 */
.L_x_1397:
[----:B-1----:R-:W-:Y:S05]  /*7640*/  @P1 BRA `(.L_x_1398) ;  /* 0x0000000000081947 */ /* 0x002fea0003800000 */
[----:B------:R-:W1:Y:S02]  /*7650*/  SYNCS.PHASECHK.TRANS64.TRYWAIT P1, [UR5+0x2a830], R3 ;  /* 0x02a83003ff0075a7 */ /* 0x000e640008020145 */
[----:B-1----:R-:W-:Y:S05]  /*7660*/  @!P1 BRA `(.L_x_1399) ;  /* 0x000000dc00ec9947 */ /* 0x002fea0003800000 */
.L_x_1398:
        /* <DEDUP_REMOVED lines=131> */
.L_x_1400:
[----:B------:R-:W-:Y:S01]  /*7ea0*/  ULEA UR10, UR4, UR37, 0x3 ;  /* 0x00000025040a7291 */ /* 0x000fe2000f8e183f */
[----:B------:R-:W-:-:S05]  /*7eb0*/  IMAD.U32 R0, RZ, RZ, UR6 ;  /* 0x00000006ff007e24 */ /* 0x000fca000f8e00ff */
[----:B------:R-:W-:-:S04]  /*7ec0*/  SHF.L.U32 R0, R0, 0x1f, RZ ;  /* 0x0000001f00007819 */ /* 0x000fc800000006ff */
[----:B------:R2:W3:Y:S01]  /*7ed0*/  SYNCS.PHASECHK.TRANS64.TRYWAIT P1, [UR10+0x2a850], R0 ;  /* 0x02a85000ff0075a7 */ /* 0x0004e2000802014a */
[----:B------:R-:W-:Y:S05]  /*7ee0*/  @!P0 BRA `(.L_x_1401) ;  /* 0x0000000000048947 */ /* 0x000fea0003800000 */
[----:B------:R-:W-:Y:S01]  /*7ef0*/  BPT.TRAP 0x1 ;  /* 0x000000040000795c */ /* 0x000fe20000300000 */
.L_x_1401:
[----:B---3--:R-:W-:Y:S05]  /*7f00*/  @P1 BRA `(.L_x_1402) ;  /* 0x0000000000081947 */ /* 0x008fea0003800000 */
[----:B------:R-:W3:Y:S02]  /*7f10*/  SYNCS.PHASECHK.TRANS64.TRYWAIT P1, [UR10+0x2a850], R0 ;  /* 0x02a85000ff0075a7 */ /* 0x000ee4000802014a */
[----:B---3--:R-:W-:Y:S05]  /*7f20*/  @!P1 BRA `(.L_x_1403) ;  /* 0x000000d400d49947 */ /* 0x008fea0003800000 */
.L_x_1402:
        /* <DEDUP_REMOVED lines=51> */
[-CC-:B------:R-:W-:Y:S01]  /*8260*/  FFMA.FTZ R156, R89, R9.reuse, -R176.reuse ;  /* 0x00000009599c7223 */ /* 0x180fe200000108b0 */
[----:B------:R0:W-:Y:S01]  /*8270*/  MUFU.EX2 R0, R12 ;  /* 0x0000000c00007308 */ /* 0x0001e20000000800 */
[-CC-:B------:R-:W-:Y:S01]  /*8280*/  FFMA.FTZ R158, R92, R9.reuse, -R176.reuse ;  /* 0x000000095c9e7223 */ /* 0x180fe200000108b0 */
[-CC-:B------:R-:W-:Y:S01]  /*8290*/  FFMA.FTZ R20, R124, R9.reuse, -R176.reuse ;  /* 0x000000097c147223 */ /* 0x180fe200000108b0 */
[-CC-:B------:R-:W-:Y:S01]  /*82a0*/  FFMA.FTZ R88, R128, R9.reuse, -R176.reuse ;  /* 0x0000000980587223 */ /* 0x180fe200000108b0 */
[----:B------:R-:W-:Y:S01]  /*82b0*/  HGMMA.64x128x16.F32 R24, R152, gdesc[UR12].tnspB, R24, gsb0 ;  /* 0x41e0000c98187df0 */ /* 0x000fe20008000818 */
[----:B------:R-:W-:Y:S01]  /*82c0*/  UMOV UR14, UR6 ;  /* 0x00000006000e7c82 */ /* 0x000fe20008000000 */
[----:B------:R-:W-:Y:S01]  /*82d0*/  UMOV UR15, 0x40000040 ;  /* 0x40000040000f7882 */ /* 0x000fe20000000000 */
[----:B------:R-:W-:Y:S01]  /*82e0*/  UIADD3 UR6, UR4, 0x180, URZ ;  /* 0x0000018004067890 */ /* 0x000fe2000fffe03f */
[----:B------:R-:W1:Y:S01]  /*82f0*/  MUFU.EX2 R21, R21 ;  /* 0x0000001500157308 */ /* 0x000e620000000800 */
[-CC-:B0-----:R-:W-:Y:S01]  /*8300*/  FFMA.FTZ R12, R120, R9.reuse, -R176.reuse ;  /* 0x00000009780c7223 */ /* 0x181fe200000108b0 */
[-CC-:B------:R-:W-:Y:S01]  /*8310*/  FFMA.FTZ R92, R132, R9.reuse, -R176.reuse ;  /* 0x00000009845c7223 */ /* 0x180fe200000108b0 */
[----:B------:R-:W-:-:S05]  /*8320*/  FFMA.FTZ R133, R133, R9, -R176 ;  /* 0x0000000985857223 */ /* 0x000fca00000108b0 */
[----:B------:R-:W0:Y:S08]  /*8330*/  MUFU.EX2 R156, R156 ;  /* 0x0000009c009c7308 */ /* 0x000e300000000800 */
[----:B------:R-:W-:Y:S01]  /*8340*/  MUFU.EX2 R158, R158 ;  /* 0x0000009e009e7308 */ /* 0x000fe20000000800 */
[----:B-1----:R-:W-:-:S07]  /*8350*/  FFMA.FTZ R7, R0, R7, R21 ;  /* 0x0000000700077223 */ /* 0x002fce0000010015 */
[----:B------:R-:W-:Y:S01]  /*8360*/  MUFU.EX2 R12, R12 ;  /* 0x0000000c000c7308 */ /* 0x000fe20000000800 */
[C---:B0-----:R-:W-:Y:S01]  /*8370*/  FADD.FTZ R7, R156.reuse, R7 ;  /* 0x000000079c077221 */ /* 0x041fe20000010000 */
[----:B------:R-:W-:-:S06]  /*8380*/  F2FP.F16.F32.PACK_AB R156, R156, R21 ;  /* 0x000000159c9c723e */ /* 0x000fcc00000000ff */
        /* <DEDUP_REMOVED lines=11> */
[----:B------:R-:W-:Y:S01]  /*8440*/  MUFU.EX2 R152, R152 ;  /* 0x0000009800987308 */ /* 0x000fe20000000800 */
[----:B------:R-:W-:-:S07]  /*8450*/  UIADD3 UR4, UR4, 0x280, URZ ;  /* 0x0000028004047890 */ /* 0x000fce000fffe03f */
[----:B------:R-:W-:Y:S01]  /*8460*/  MUFU.EX2 R154, R154 ;  /* 0x0000009a009a7308 */ /* 0x000fe20000000800 */
[----:B------:R-:W-:Y:S02]  /*8470*/  WARPGROUP.DEPBAR.LE gsb0, 0x0 ;  /* 0x00008000000079c5 */ /* 0x000fe40000010000 */
[----:B------:R-:W-:Y:S01]  /*8480*/  WARPGROUP.ARRIVE ;  /* 0x00000000000079c5 */ /* 0x000fe20000000000 */
[----:B------:R-:W-:Y:S01]  /*8490*/  FMNMX.FTZ R149, R91, R2, !PT ;  /* 0x000000025b957209 */ /* 0x000fe20007810000 */
[-CC-:B------:R-:W-:Y:S01]  /*84a0*/  FFMA.FTZ R148, R104, R9.reuse, -R176.reuse ;  /* 0x0000000968947223 */ /* 0x180fe200000108b0 */
[----:B------:R-:W-:Y:S02]  /*84b0*/  FFMA.FTZ R150, R108, R9, -R176 ;  /* 0x000000096c967223 */ /* 0x000fe400000108b0 */
[----:B------:R-:W-:Y:S01]  /*84c0*/  FMNMX.FTZ R2, R94, R149, !PT ;  /* 0x000000955e027209 */ /* 0x000fe20007810000 */
[----:B------:R-:W-:Y:S01]  /*84d0*/  HGMMA.64x128x16.F32 R24, R144, gdesc[UR12].tnspB, R24, gsb0 ;  /* 0x41e0000c90187df0 */ /* 0x000fe20008000818 */
[----:B------:R-:W-:Y:S01]  /*84e0*/  UMOV UR14, UR6 ;  /* 0x00000006000e7c82 */ /* 0x000fe20008000000 */
[----:B------:R-:W-:Y:S01]  /*84f0*/  UMOV UR15, 0x40000040 ;  /* 0x40000040000f7882 */ /* 0x000fe20000000000 */
[----:B------:R-:W-:Y:S01]  /*8500*/  FMNMX.FTZ R89, R95, R2, !PT ;  /* 0x000000025f597209 */ /* 0x000fe20007810000 */
[----:B------:R-:W-:Y:S01]  /*8510*/  UMOV UR6, UR4 ;  /* 0x0000000400067c82 */ /* 0x000fe20008000000 */
[----:B------:R-:W-:Y:S01]  /*8520*/  MUFU.EX2 R148, R148 ;  /* 0x0000009400947308 */ /* 0x000fe20000000800 */
[----:B------:R-:W-:Y:S01]  /*8530*/  UMOV UR4, UR36 ;  /* 0x0000002400047c82 */ /* 0x000fe20008000000 */
[----:B------:R-:W-:-:S04]  /*8540*/  FMNMX.FTZ R2, R98, R89, !PT ;  /* 0x0000005962027209 */ /* 0x000fc80007810000 */
[----:B------:R-:W-:Y:S02]  /*8550*/  FMNMX.FTZ R89, R99, R2, !PT ;  /* 0x0000000263597209 */ /* 0x000fe40007810000 */
[----:B------:R-:W-:Y:S02]  /*8560*/  MUFU.EX2 R150, R150 ;  /* 0x0000009600967308 */ /* 0x000fe40000000800 */
[----:B------:R-:W-:Y:S01]  /*8570*/  FMNMX.FTZ R2, R102, R89, !PT ;  /* 0x0000005966027209 */ /* 0x000fe20007810000 */
[----:B------:R-:W-:-:S03]  /*8580*/  FFMA.FTZ R89, R93, R9, -R176 ;  /* 0x000000095d597223 */ /* 0x000fc600000108b0 */
[----:B------:R-:W-:-:S03]  /*8590*/  FMNMX.FTZ R93, R103, R2, !PT ;  /* 0x00000002675d7209 */ /* 0x000fc60007810000 */
[----:B------:R-:W-:Y:S01]  /*85a0*/  MUFU.EX2 R89, R89 ;  /* 0x0000005900597308 */ /* 0x000fe20000000800 */
[----:B------:R-:W-:-:S04]  /*85b0*/  FMNMX.FTZ R2, R106, R93, !PT ;  /* 0x0000005d6a027209 */ /* 0x000fc80007810000 */
[----:B------:R-:W-:-:S04]  /*85c0*/  FMNMX.FTZ R93, R107, R2, !PT ;  /* 0x000000026b5d7209 */ /* 0x000fc80007810000 */
        /* <DEDUP_REMOVED lines=19> */
[-CC-:B------:R-:W-:Y:S01]  /*8700*/  FFMA.FTZ R105, R109, R9.reuse, -R176.reuse ;  /* 0x000000096d697223 */ /* 0x180fe200000108b0 */
[-CC-:B------:R-:W-:Y:S01]  /*8710*/  FFMA.FTZ R109, R113, R9.reuse, -R176.reuse ;  /* 0x00000009716d7223 */ /* 0x180fe200000108b0 */
[-CC-:B------:R-:W-:Y:S01]  /*8720*/  FFMA.FTZ R113, R117, R9.reuse, -R176.reuse ;  /* 0x0000000975717223 */ /* 0x180fe200000108b0 */
[----:B------:R-:W-:Y:S01]  /*8730*/  FMNMX.FTZ R2, R135, R2, !PT ;  /* 0x0000000287027209 */ /* 0x000fe20007810000 */
[-CC-:B------:R-:W-:Y:S01]  /*8740*/  FFMA.FTZ R117, R121, R9.reuse, -R176.reuse ;  /* 0x0000000979757223 */ /* 0x180fe200000108b0 */
[-CC-:B------:R-:W-:Y:S01]  /*8750*/  FFMA.FTZ R121, R125, R9.reuse, -R176.reuse ;  /* 0x000000097d797223 */ /* 0x180fe200000108b0 */
[----:B------:R-:W-:Y:S01]  /*8760*/  MUFU.EX2 R105, R105 ;  /* 0x0000006900697308 */ /* 0x000fe20000000800 */
[----:B------:R-:W-:-:S07]  /*8770*/  FFMA.FTZ R125, R129, R9, -R176 ;  /* 0x00000009817d7223 */ /* 0x000fce00000108b0 */
[----:B------:R-:W-:Y:S08]  /*8780*/  MUFU.EX2 R109, R109 ;  /* 0x0000006d006d7308 */ /* 0x000ff00000000800 */
[----:B------:R-:W-:Y:S08]  /*8790*/  MUFU.EX2 R113, R113 ;  /* 0x0000007100717308 */ /* 0x000ff00000000800 */
[----:B------:R-:W-:Y:S08]  /*87a0*/  MUFU.EX2 R117, R117 ;  /* 0x0000007500757308 */ /* 0x000ff00000000800 */
[----:B------:R-:W-:Y:S08]  /*87b0*/  MUFU.EX2 R121, R121 ;  /* 0x0000007900797308 */ /* 0x000ff00000000800 */
[----:B------:R-:W-:Y:S01]  /*87c0*/  MUFU.EX2 R125, R125 ;  /* 0x0000007d007d7308 */ /* 0x000fe20000000800 */
[----:B------:R-:W-:-:S02]  /*87d0*/  WARPGROUP.DEPBAR.LE gsb0, 0x0 ;  /* 0x00008000000079c5 */ /* 0x000fc40000010000 */
        /* <DEDUP_REMOVED lines=112> */
[C---:B------:R-:W-:Y:S01]  /*8ee0*/  ISETP.GT.AND P1, PT, R10.reuse, R13, PT ;  /* 0x0000000d0a00720c */ /* 0x040fe20003f24270 */
[----:B-1----:R-:W-:Y:S01]  /*8ef0*/  FADD.FTZ R6, R137, R6 ;  /* 0x0000000689067221 */ /* 0x002fe20000010000 */
[C---:B------:R-:W-:Y:S01]  /*8f00*/  F2FP.F16.F32.PACK_AB R137, R131.reuse, R137 ;  /* 0x000000898389723e */ /* 0x040fe200000000ff */
        /* <DEDUP_REMOVED lines=34> */
[----:B------:R-:W-:Y:S02]  /*9130*/  IMAD.MOV.U32 R15, RZ, RZ, R8 ;  /* 0x000000ffff0f7224 */ /* 0x000fe400078e0008 */
[----:B------:R-:W-:Y:S01]  /*9140*/  IMAD.MOV.U32 R12, RZ, RZ, R3 ;  /* 0x000000ffff0c7224 */ /* 0x000fe200078e0003 */
[----:B------:R-:W-:Y:S06]  /*9150*/  @P1 BRA `(.L_x_1404) ;  /* 0xffffffe400001947 */ /* 0x000fec000383ffff */
.L_x_1395:
[----:B------:R-:W-:-:S13]  /*9160*/  ISETP.GE.AND P1, PT, R10, R23, PT ;  /* 0x000000170a00720c */ /* 0x000fda0003f26270 */
[----:B------:R-:W-:Y:S05]  /*9170*/  @!P1 BRA `(.L_x_1405) ;  /* 0x0000002c00789947 */ /* 0x000fea0003800000 */
[----:B------:R-:W-:Y:S01]  /*9180*/  IMAD.MOV.U32 R12, RZ, RZ, R8 ;  /* 0x000000ffff0c7224 */ /* 0x000fe200078e0008 */
[----:B------:R-:W-:Y:S01]  /*9190*/  UMOV UR6, UR38 ;  /* 0x0000002600067c82 */ /* 0x000fe20008000000 */
[----:B------:R-:W-:Y:S01]  /*91a0*/  IMAD.MOV.U32 R13, RZ, RZ, R3 ;  /* 0x000000ffff0d7224 */ /* 0x000fe200078e0003 */
[----:B------:R-:W-:Y:S01]  /*91b0*/  UMOV UR4, UR36 ;  /* 0x0000002400047c82 */ /* 0x000fe20008000000 */
[----:B------:R-:W-:Y:S01]  /*91c0*/  ULDC UR58, c[0x0][0x9e4] ;  /* 0x00027900003a7ab9 */ /* 0x000fe20000000800 */
[----:B------:R-:W-:-:S05]  /*91d0*/  ULDC UR59, c[0x0][0x9dc] ;  /* 0x00027700003b7ab9 */ /* 0x000fca0000000800 */
.L_x_1422:
        /* <DEDUP_REMOVED lines=8> */
.L_x_1406:
[----:B------:R-:W-:Y:S01]  /*9260*/  ULEA UR5, UR36, UR37, 0x3 ;  /* 0x0000002524057291 */ /* 0x000fe2000f8e183f */
[----:B------:R-:W-:-:S05]  /*9270*/  IMAD.U32 R3, RZ, RZ, UR38 ;  /* 0x00000026ff037e24 */ /* 0x000fca000f8e00ff */
[----:B------:R-:W-:-:S04]  /*9280*/  SHF.L.U32 R3, R3, 0x1f, RZ ;  /* 0x0000001f03037819 */ /* 0x000fc800000006ff */
[----:B------:R0:W1:Y:S01]  /*9290*/  SYNCS.PHASECHK.TRANS64.TRYWAIT P1, [UR5+0x2a830], R3 ;  /* 0x02a83003ff0075a7 */ /* 0x0000620008020145 */
[----:B------:R-:W-:Y:S05]  /*92a0*/  @!P0 BRA `(.L_x_1407) ;  /* 0x0000000000048947 */ /* 0x000fea0003800000 */
[----:B------:R-:W-:Y:S01]  /*92b0*/  BPT.TRAP 0x1 ;  /* 0x000000040000795c */ /* 0x000fe20000300000 */
.L_x_1407:
[----:B-1----:R-:W-:Y:S05]  /*92c0*/  @P1 BRA `(.L_x_1408) ;  /* 0x0000000000081947 */ /* 0x002fea0003800000 */
[----:B------:R-:W1:Y:S02]  /*92d0*/  SYNCS.PHASECHK.TRANS64.TRYWAIT P1, [UR5+0x2a830], R3 ;  /* 0x02a83003ff0075a7 */ /* 0x000e640008020145 */
[----:B-1----:R-:W-:Y:S05]  /*92e0*/  @!P1 BRA `(.L_x_1409) ;  /* 0x000000c000fc9947 */ /* 0x002fea0003800000 */
.L_x_1408:
        /* <DEDUP_REMOVED lines=131> */
.L_x_1410:
[----:B------:R-:W-:Y:S01]  /*9b20*/  ULEA UR10, UR4, UR37, 0x3 ;  /* 0x00000025040a7291 */ /* 0x000fe2000f8e183f */
[----:B------:R-:W-:-:S05]  /*9b30*/  IMAD.U32 R0, RZ, RZ, UR6 ;  /* 0x00000006ff007e24 */ /* 0x000fca000f8e00ff */
[----:B------:R-:W-:-:S04]  /*9b40*/  SHF.L.U32 R0, R0, 0x1f, RZ ;  /* 0x0000001f00007819 */ /* 0x000fc800000006ff */
[----:B------:R2:W3:Y:S01]  /*9b50*/  SYNCS.PHASECHK.TRANS64.TRYWAIT P1, [UR10+0x2a850], R0 ;  /* 0x02a85000ff0075a7 */ /* 0x0004e2000802014a */
[----:B------:R-:W-:Y:S05]  /*9b60*/  @!P0 BRA `(.L_x_1411) ;  /* 0x0000000000048947 */ /* 0x000fea0003800000 */
[----:B------:R-:W-:Y:S01]  /*9b70*/  BPT.TRAP 0x1 ;  /* 0x000000040000795c */ /* 0x000fe20000300000 */
.L_x_1411:
[----:B---3--:R-:W-:Y:S05]  /*9b80*/  @P1 BRA `(.L_x_1412) ;  /* 0x0000000000081947 */ /* 0x008fea0003800000 */
[----:B------:R-:W3:Y:S02]  /*9b90*/  SYNCS.PHASECHK.TRANS64.TRYWAIT P1, [UR10+0x2a850], R0 ;  /* 0x02a85000ff0075a7 */ /* 0x000ee4000802014a */
[----:B---3--:R-:W-:Y:S05]  /*9ba0*/  @!P1 BRA `(.L_x_1413) ;  /* 0x000000b800e49947 */ /* 0x008fea0003800000 */
.L_x_1412:
[----:B------:R-:W-:Y:S01]  /*9bb0*/  UIADD3 UR5, UR37, 0x400, URZ ;  /* 0x0000040025057890 */ /* 0x000fe2000fffe03f */
[----:B------:R-:W-:Y:S01]  /*9bc0*/  WARPGROUP.ARRIVE ;  /* 0x00000000000079c5 */ /* 0x000fe20000000000 */
[----:B------:R-:W-:-:S05]  /*9bd0*/  UMOV UR15, 0x40000040 ;  /* 0x40000040000f7882 */ /* 0x000fca0000000000 */
[----:B------:R-:W3:Y:S01]  /*9be0*/  S2R R175, SR_TID.X ;  /* 0x0000000000af7919 */ /* 0x000ee20000002100 */
[----:B------:R-:W-:Y:S01]  /*9bf0*/  USHF.R.U32.HI UR5, URZ, 0x4, UR5 ;  /* 0x000000043f057899 */ /* 0x000fe20008011605 */
[----:B------:R-:W-:Y:S01]  /*9c00*/  ISETP.NE.AND P2, PT, R14, 0x1, PT ;  /* 0x000000010e00780c */ /* 0x000fe20003f45270 */
[----:B01----:R-:W-:Y:S01]  /*9c10*/  IMAD.IADD R3, R22, 0x1, R18 ;  /* 0x0000000116037824 */ /* 0x003fe200078e0212 */
[----:B------:R-:W-:Y:S01]  /*9c20*/  ULDC UR11, c[0x0][0x9e0] ;  /* 0x00027800000b7ab9 */ /* 0x000fe20000000800 */
        /* <DEDUP_REMOVED lines=52> */
[----:B------:R-:W-:Y:S01]  /*9f70*/  VIADD R142, R2, 0xffffffff ;  /* 0xffffffff028e7836 */ /* 0x000fe20000000000 */
        /* <DEDUP_REMOVED lines=18> */
.L_x_1416:
[----:B------:R-:W-:-:S05]  /*a0a0*/  IMAD.U32 R2, RZ, RZ, UR58 ;  /* 0x0000003aff027e24 */ /* 0x000fca000f8e00ff */
[----:B------:R-:W-:-:S13]  /*a0b0*/  ISETP.NE.AND P1, PT, R2, 0x1, PT ;  /* 0x000000010200780c */ /* 0x000fda0003f25270 */
[----:B------:R-:W0:Y:S02]  /*a0c0*/  @P1 LDC.64 R144, c[0x0][0x9e8] ;  /* 0x00027a00ff901b82 */ /* 0x000e240000000a00 */
[----:B0-----:R-:W-:-:S05]  /*a0d0*/  @P1 IMAD.HI.U32 R0, R21, R144, RZ ;  /* 0x0000009015001227 */ /* 0x001fca00078e00ff */
[----:B------:R-:W-:-:S07]  /*a0e0*/  @P1 SHF.R.U32.HI R21, RZ, R145, R0 ;  /* 0x00000091ff151219 */ /* 0x000fce0000011600 */
.L_x_1417:
[----:B------:R-:W-:Y:S05]  /*a0f0*/  BSYNC B0 ;  /* 0x0000000000007941 */ /* 0x000fea0003800000 */
.L_x_1415:
[----:B------:R-:W-:-:S05]  /*a100*/  IMAD R0, R21, R2, R142 ;  /* 0x0000000215007224 */ /* 0x000fca00078e028e */
[----:B------:R-:W-:Y:S02]  /*a110*/  VIADDMNMX R9, R0, R2, R9, PT ;  /* 0x0000000200097246 */ /* 0x000fe40003800109 */
[----:B------:R-:W-:-:S07]  /*a120*/  VIMNMX R15, R15, R0, !PT ;  /* 0x000000000f0f7248 */ /* 0x000fce0007fe0100 */
.L_x_1414:
        /* <DEDUP_REMOVED lines=132> */
.L_x_1420:
[----:B------:R-:W-:-:S05]  /*a970*/  IMAD.U32 R9, RZ, RZ, UR58 ;  /* 0x0000003aff097e24 */ /* 0x000fca000f8e00ff */
[----:B------:R-:W-:-:S13]  /*a980*/  ISETP.NE.AND P6, PT, R9, 0x1, PT ;  /* 0x000000010900780c */ /* 0x000fda0003fc5270 */
[----:B------:R-:W0:Y:S02]  /*a990*/  @P6 LDC.64 R140, c[0x0][0x9e8] ;  /* 0x00027a00ff8c6b82 */ /* 0x000e240000000a00 */
[----:B0-----:R-:W-:-:S05]  /*a9a0*/  @P6 IMAD.HI.U32 R140, R3, R140, RZ ;  /* 0x0000008c038c6227 */ /* 0x001fca00078e00ff */
[----:B------:R-:W-:-:S07]  /*a9b0*/  @P6 SHF.R.U32.HI R3, RZ, R141, R140 ;  /* 0x0000008dff036219 */ /* 0x000fce000001168c */
.L_x_1421:
[----:B------:R-:W-:Y:S05]  /*a9c0*/  BSYNC B0 ;  /* 0x0000000000007941 */ /* 0x000fea0003800000 */
.L_x_1419:
[----:B------:R-:W-:-:S05]  /*a9d0*/  IMAD R140, R3, R9, R142 ;  /* 0x00000009038c7224 */ /* 0x000fca00078e028e */
[----:B------:R-:W-:Y:S02]  /*a9e0*/  VIADDMNMX R15, R140, R9, R15, PT ;  /* 0x000000098c0f7246 */ /* 0x000fe4000380010f */
[----:B------:R-:W-:-:S07]  /*a9f0*/  VIMNMX R21, R21, R140, !PT ;  /* 0x0000008c15157248 */ /* 0x000fce0007fe0100 */
.L_x_1418:
        /* <DEDUP_REMOVED lines=49> */
[----:B------:R-:W-:Y:S02]  /*ad10*/  ISETP.NE.AND P6, PT, R156, RZ, PT ;  /* 0x000000ff9c00720c */ /* 0x000fe40003fc5270 */
        /* <DEDUP_REMOVED lines=24> */
[----:B------:R-:W-:-:S02]  /*aea0*/  ISETP.NE.AND P1, PT, R151, RZ, PT ;  /* 0x000000ff9700720c */ /* 0x000fc40003f25270 */
[C---:B------:R-:W-:Y:S02]  /*aeb0*/  ISETP.GT.AND P3, PT, R21.reuse, 0x50, !P3 ;  /* 0x000000501500780c */ /* 0x040fe40005f64270 */
[----:B------:R-:W-:Y:S02]  /*aec0*/  ISETP.GT.AND P1, PT, R21, 0x31, !P1 ;  /* 0x000000311500780c */ /* 0x000fe40004f24270 */
[C---:B------:R-:W-:Y:S02]  /*aed0*/  ISETP.LT.OR P3, PT, R15.reuse, 0x51, P3 ;  /* 0x000000510f00780c */ /* 0x040fe40001f61670 */
[----:B------:R-:W-:Y:S02]  /*aee0*/  ISETP.LT.OR P1, PT, R15, 0x32, P1 ;  /* 0x000000320f00780c */ /* 0x000fe40000f21670 */
[----:B------:R-:W-:Y:S02]  /*aef0*/  ISETP.GT.AND P4, PT, R21, 0x51, !P4 ;  /* 0x000000511500780c */ /* 0x000fe40006784270 */
[----:B------:R-:W-:-:S02]  /*af00*/  FSEL R110, R115, -INF , !P1 ;  /* 0xff800000736e7808 */ /* 0x000fc40004800000 */
[----:B------:R-:W-:Y:S02]  /*af10*/  ISETP.NE.AND P1, PT, R113, RZ, PT ;  /* 0x000000ff7100720c */ /* 0x000fe40003f25270 */
[----:B------:R-:W-:Y:S02]  /*af20*/  FSEL R130, R130, -INF , !P3 ;  /* 0xff80000082827808 */ /* 0x000fe40005800000 */
[----:B------:R-:W-:Y:S02]  /*af30*/  ISETP.GT.AND P1, PT, R21, 0x38, !P1 ;  /* 0x000000381500780c */ /* 0x000fe40004f24270 */
[C---:B------:R-:W-:Y:S02]  /*af40*/  ISETP.LT.OR P4, PT, R15.reuse, 0x52, P4 ;  /* 0x000000520f00780c */ /* 0x040fe40002781670 */
[----:B------:R-:W-:Y:S02]  /*af50*/  ISETP.LT.OR P1, PT, R15, 0x39, P1 ;  /* 0x000000390f00780c */ /* 0x000fe40000f21670 */
[----:B------:R-:W-:-:S02]  /*af60*/  ISETP.GT.AND P5, PT, R21, 0x58, !P5 ;  /* 0x000000581500780c */ /* 0x000fc40006fa4270 */
[----:B------:R-:W-:Y:S02]  /*af70*/  FSEL R118, R118, -INF , !P1 ;  /* 0xff80000076767808 */ /* 0x000fe40004800000 */
[----:B------:R-:W-:Y:S02]  /*af80*/  ISETP.NE.AND P1, PT, R153, RZ, PT ;  /* 0x000000ff9900720c */ /* 0x000fe40003f25270 */
[----:B------:R-:W-:Y:S02]  /*af90*/  FSEL R180, R131, -INF , !P4 ;  /* 0xff80000083b47808 */ /* 0x000fe40006000000 */
[----:B------:R-:W-:Y:S02]  /*afa0*/  ISETP.GT.AND P1, PT, R21, 0x39, !P1 ;  /* 0x000000391500780c */ /* 0x000fe40004f24270 */
[C---:B------:R-:W-:Y:S02]  /*afb0*/  ISETP.LT.OR P5, PT, R15.reuse, 0x59, P5 ;  /* 0x000000590f00780c */ /* 0x040fe40002fa1670 */
[----:B------:R-:W-:-:S02]  /*afc0*/  ISETP.LT.OR P1, PT, R15, 0x3a, P1 ;  /* 0x0000003a0f00780c */ /* 0x000fc40000f21670 */
[----:B------:R-:W-:Y:S02]  /*afd0*/  FSEL R134, R134, -INF , !P5 ;  /* 0xff80000086867808 */ /* 0x000fe40006800000 */
[----:B------:R-:W-:Y:S02]  /*afe0*/  FSEL R156, R119, -INF , !P1 ;  /* 0xff800000779c7808 */ /* 0x000fe40004800000 */
[----:B------:R-:W-:-:S04]  /*aff0*/  ISETP.NE.AND P1, PT, R117, RZ, PT ;  /* 0x000000ff7500720c */ /* 0x000fc80003f25270 */
        /* <DEDUP_REMOVED lines=12> */
[----:B------:R-:W-:Y:S02]  /*b0c0*/  FMNMX.FTZ R89, R88, R3, !PT ;  /* 0x0000000358597209 */ /* 0x000fe40007810000 */
[----:B------:R-:W-:-:S03]  /*b0d0*/  ISETP.LT.OR P1, PT, R15, 0x4a, P1 ;  /* 0x0000004a0f00780c */ /* 0x000fc60000f21670 */
[----:B------:R-:W1:Y:S01]  /*b0e0*/  SHFL.BFLY PT, R190, R89, 0x2, 0x1f ;  /* 0x0c401f0059be7f89 */ /* 0x000e6200000e0000 */
[----:B------:R-:W-:Y:S02]  /*b0f0*/  FSEL R178, R127, -INF , !P1 ;  /* 0xff8000007fb27808 */ /* 0x000fe40004800000 */
[----:B------:R-:W-:Y:S02]  /*b100*/  ISETP.GT.AND P1, PT, R21, RZ, !P6 ;  /* 0x000000ff1500720c */ /* 0x000fe40007724270 */
[----:B------:R-:W-:Y:S02]  /*b110*/  ISETP.NE.AND P6, PT, R125, RZ, PT ;  /* 0x000000ff7d00720c */ /* 0x000fe40003fc5270 */
[----:B------:R-:W-:Y:S02]  /*b120*/  ISETP.LT.OR P1, PT, R15, 0x1, P1 ;  /* 0x000000010f00780c */ /* 0x000fe40000f21670 */
[----:B------:R-:W-:Y:S02]  /*b130*/  ISETP.GT.AND P2, PT, R21, 0x59, !P6 ;  /* 0x000000591500780c */ /* 0x000fe40007744270 */
[----:B------:R-:W-:-:S02]  /*b140*/  FSEL R107, R90, -INF , !P1 ;  /* 0xff8000005a6b7808 */ /* 0x000fc40004800000 */
[----:B------:R-:W-:Y:S02]  /*b150*/  ISETP.LT.OR P2, PT, R15, 0x5a, P2 ;  /* 0x0000005a0f00780c */ /* 0x000fe40001741670 */
[----:B------:R-:W-:Y:S02]  /*b160*/  LOP3.LUT P6, RZ, R175, 0x7f, RZ, 0xc0, !PT ;  /* 0x0000007fafff7812 */ /* 0x000fe400078cc0ff */
[----:B-1----:R-:W-:Y:S02]  /*b170*/  FMNMX.FTZ R190, R89, R190, !PT ;  /* 0x000000be59be7209 */ /* 0x002fe40007810000 */
[----:B------:R-:W-:-:S03]  /*b180*/  FMNMX.FTZ R89, R107, R12, !PT ;  /* 0x0000000c6b597209 */ /* 0x000fc60007810000 */
[----:B------:R-:W1:Y:S01]  /*b190*/  SHFL.BFLY PT, R3, R190, 0x1, 0x1f ;  /* 0x0c201f00be037f89 */ /* 0x000e6200000e0000 */
[----:B------:R-:W-:-:S04]  /*b1a0*/  FMNMX.FTZ R91, R152, R89, !PT ;  /* 0x00000059985b7209 */ /* 0x000fc80007810000 */
[----:B------:R-:W-:-:S04]  /*b1b0*/  FMNMX.FTZ R91, R94, R91, !PT ;  /* 0x0000005b5e5b7209 */ /* 0x000fc80007810000 */
[----:B------:R-:W-:-:S04]  /*b1c0*/  FMNMX.FTZ R91, R150, R91, !PT ;  /* 0x0000005b965b7209 */ /* 0x000fc80007810000 */
[----:B------:R-:W-:-:S04]  /*b1d0*/  FMNMX.FTZ R91, R98, R91, !PT ;  /* 0x0000005b625b7209 */ /* 0x000fc80007810000 */
[----:B------:R-:W-:-:S04]  /*b1e0*/  FMNMX.FTZ R93, R148, R91, !PT ;  /* 0x0000005b945d7209 */ /* 0x000fc80007810000 */
[----:B------:R-:W-:Y:S02]  /*b1f0*/  FMNMX.FTZ R93, R102, R93, !PT ;  /* 0x0000005d665d7209 */ /* 0x000fe40007810000 */
[----:B-1----:R-:W-:Y:S02]  /*b200*/  FMNMX.FTZ R3, R190, R3, !PT ;  /* 0x00000003be037209 */ /* 0x002fe40007810000 */
[----:B------:R-:W-:Y:S02]  /*b210*/  FMNMX.FTZ R93, R146, R93, !PT ;  /* 0x0000005d925d7209 */ /* 0x000fe40007810000 */
[C---:B------:R-:W-:Y:S01]  /*b220*/  FSETP.NEU.FTZ.AND P1, PT, R3.reuse, -INF , PT ;  /* 0xff8000000300780b */ /* 0x040fe20003f3d000 */
[----:B0-----:R-:W-:Y:S01]  /*b230*/  FMUL.FTZ R90, R3, R9 ;  /* 0x00000009035a7220 */ /* 0x001fe20000410000 */
[----:B------:R-:W-:-:S04]  /*b240*/  FMNMX.FTZ R93, R106, R93, !PT ;  /* 0x0000005d6a5d7209 */ /* 0x000fc80007810000 */
        /* <DEDUP_REMOVED lines=30> */
[----:B------:R-:W-:-:S02]  /*b430*/  FFMA.FTZ R105, R128, R9, -R111 ;  /* 0x0000000980697223 */ /* 0x000fc4000001086f */
[----:B------:R-:W-:-:S04]  /*b440*/  FMNMX.FTZ R99, R126, R99, !PT ;  /* 0x000000637e637209 */ /* 0x000fc80007810000 */
[----:B------:R-:W-:Y:S01]  /*b450*/  FMNMX.FTZ R99, R178, R99, !PT ;  /* 0x00000063b2637209 */ /* 0x000fe20007810000 */
[----:B------:R0:W-:Y:S03]  /*b460*/  MUFU.EX2 R97, R104 ;  /* 0x0000006800617308 */ /* 0x0001e60000000800 */
[----:B------:R-:W-:-:S04]  /*b470*/  FMNMX.FTZ R99, R130, R99, !PT ;  /* 0x0000006382637209 */ /* 0x000fc80007810000 */
[----:B------:R-:W-:Y:S01]  /*b480*/  FMNMX.FTZ R99, R180, R99, !PT ;  /* 0x00000063b4637209 */ /* 0x000fe20007810000 */
[----:B------:R-:W-:Y:S01]  /*b490*/  MUFU.EX2 R182, R182 ;  /* 0x000000b600b67308 */ /* 0x000fe20000000800 */
[----:B0-----:R-:W-:Y:S02]  /*b4a0*/  FSEL R104, R135, -INF , !P2 ;  /* 0xff80000087687808 */ /* 0x001fe40005000000 */
[----:B------:R-:W-:-:S04]  /*b4b0*/  FMNMX.FTZ R99, R134, R99, !PT ;  /* 0x0000006386637209 */ /* 0x000fc80007810000 */
[----:B------:R-:W-:Y:S01]  /*b4c0*/  FMNMX.FTZ R103, R104, R99, !PT ;  /* 0x0000006368677209 */ /* 0x000fe20007810000 */
[-CC-:B------:R-:W-:Y:S01]  /*b4d0*/  FFMA.FTZ R99, R116, R9.reuse, -R111.reuse ;  /* 0x0000000974637223 */ /* 0x180fe2000001086f */
[-C--:B------:R-:W-:Y:S01]  /*b4e0*/  FFMA.FTZ R116, R2, R9.reuse, -R111 ;  /* 0x0000000902747223 */ /* 0x080fe2000001086f */
[----:B------:R-:W-:Y:S01]  /*b4f0*/  FSEL R2, R3, RZ, P1 ;  /* 0x000000ff03027208 */ /* 0x000fe20000800000 */
[----:B------:R-:W-:Y:S01]  /*b500*/  MUFU.EX2 R93, R176 ;  /* 0x000000b0005d7308 */ /* 0x000fe20000000800 */
[----:B------:R-:W0:Y:S03]  /*b510*/  SHFL.BFLY PT, R108, R103, 0x2, 0x1f ;  /* 0x0c401f00676c7f89 */ /* 0x000e2600000e0000 */
[----:B------:R-:W-:Y:S01]  /*b520*/  FADD.FTZ R2, -R2, R13 ;  /* 0x0000000d02027221 */ /* 0x000fe20000010100 */
[----:B------:R-:W-:-:S03]  /*b530*/  FFMA.FTZ R13, R88, R9, -R111 ;  /* 0x00000009580d7223 */ /* 0x000fc6000001086f */
[-C--:B------:R-:W-:Y:S01]  /*b540*/  FMUL.FTZ R2, R2, R9.reuse ;  /* 0x0000000902027220 */ /* 0x080fe20000410000 */
[----:B------:R-:W-:Y:S08]  /*b550*/  MUFU.EX2 R154, R154 ;  /* 0x0000009a009a7308 */ /* 0x000ff00000000800 */
[----:B------:R1:W-:Y:S01]  /*b560*/  MUFU.EX2 R95, R138 ;  /* 0x0000008a005f7308 */ /* 0x0003e20000000800 */
[----:B0-----:R-:W-:Y:S01]  /*b570*/  FMNMX.FTZ R109, R103, R108, !PT ;  /* 0x0000006c676d7209 */ /* 0x001fe20007810000 */
[----:B------:R-:W-:-:S06]  /*b580*/  FFMA.FTZ R108, R0, R9, -R111 ;  /* 0x00000009006c7223 */ /* 0x000fcc000001086f */
[----:B------:R-:W-:Y:S01]  /*b590*/  MUFU.EX2 R136, R136 ;  /* 0x0000008800887308 */ /* 0x000fe20000000800 */
[-CC-:B------:R-:W-:Y:S01]  /*b5a0*/  FFMA.FTZ R103, R124, R9.reuse, -R111.reuse ;  /* 0x000000097c677223 */ /* 0x180fe2000001086f */
[----:B-1----:R-:W-:Y:S01]  /*b5b0*/  FFMA.FTZ R138, R132, R9, -R111 ;  /* 0x00000009848a7223 */ /* 0x002fe2000001086f */
[----:B------:R-:W0:Y:S01]  /*b5c0*/  SHFL.BFLY PT, R0, R109, 0x1, 0x1f ;  /* 0x0c201f006d007f89 */ /* 0x000e2200000e0000 */
[----:B------:R-:W-:-:S04]  /*b5d0*/  IMAD.U32 R111, RZ, RZ, UR10 ;  /* 0x0000000aff6f7e24 */ /* 0x000fc8000f8e00ff */
[----:B------:R-:W-:Y:S01]  /*b5e0*/  MUFU.EX2 R100, R100 ;  /* 0x0000006400647308 */ /* 0x000fe20000000800 */
[----:B------:R-:W-:-:S05]  /*b5f0*/  @!P6 VIADD R111, R111, 0x2a860 ;  /* 0x0002a8606f6fe836 */ /* 0x000fca0000000000 */
[----:B------:R-:W-:Y:S02]  /*b600*/  @!P6 PRMT R111, RZ, 0x654, R111 ;  /* 0x00000654ff6fe816 */ /* 0x000fe4000000006f */
[----:B------:R-:W-:Y:S02]  /*b610*/  MUFU.EX2 R15, R15 ;  /* 0x0000000f000f7308 */ /* 0x000fe40000000800 */
[----:B------:R1:W-:Y:S06]  /*b620*/  @!P6 SYNCS.ARRIVE.TRANS64.RED.A1T0 RZ, [R111+URZ], RZ ;  /* 0x000000ff6fffe9a7 */ /* 0x0003ec000810043f */
[----:B------:R-:W-:Y:S01]  /*b630*/  MUFU.EX2 R20, R20 ;  /* 0x0000001400147308 */ /* 0x000fe20000000800 */
[----:B0-----:R-:W-:-:S04]  /*b640*/  FMNMX.FTZ R8, R109, R0, !PT ;  /* 0x000000006d087209 */ /* 0x001fc80007810000 */
[C---:B------:R-:W-:Y:S01]  /*b650*/  FSETP.NEU.FTZ.AND P1, PT, R8.reuse, -INF , PT ;  /* 0xff8000000800780b */ /* 0x040fe20003f3d000 */
[----:B------:R-:W-:Y:S02]  /*b660*/  FMUL.FTZ R0, R8, R9 ;  /* 0x0000000908007220 */ /* 0x000fe40000410000 */
[----:B------:R-:W-:Y:S03]  /*b670*/  MUFU.EX2 R21, R21 ;  /* 0x0000001500157308 */ /* 0x000fe60000000800 */
[----:B------:R-:W-:-:S05]  /*b680*/  FSEL R109, R0, RZ, P1 ;  /* 0x000000ff006d7208 */ /* 0x000fca0000800000 */
[----:B------:R0:W2:Y:S01]  /*b690*/  MUFU.EX2 R0, R2 ;  /* 0x0000000200007308 */ /* 0x0000a20000000800 */
[-CC-:B------:R-:W-:Y:S01]  /*b6a0*/  FFMA.FTZ R157, R107, R9.reuse, -R109.reuse ;  /* 0x000000096b9d7223 */ /* 0x180fe2000001086d */
[----:B------:R-:W-:Y:S01]  /*b6b0*/  FSEL R107, R8, RZ, P1 ;  /* 0x000000ff086b7208 */ /* 0x000fe20000800000 */
        /* <DEDUP_REMOVED lines=14> */
[----:B--2---:R-:W-:Y:S01]  /*b7a0*/  FFMA.FTZ R7, R0, R7, R89 ;  /* 0x0000000700077223 */ /* 0x004fe20000010059 */
        /* <DEDUP_REMOVED lines=13> */
[-CC-:B------:R-:W-:Y:S01]  /*b880*/  FFMA.FTZ R130, R130, R9.reuse, -R109.reuse ;  /* 0x0000000982827223 */ /* 0x180fe2000001086d */
[----:B------:R-:W2:Y:S01]  /*b890*/  MUFU.EX2 R159, R159 ;  /* 0x0000009f009f7308 */ /* 0x000ea20000000800 */
[----:B------:R-:W-:Y:S01]  /*b8a0*/  FADD.FTZ R107, R93, R120 ;  /* 0x000000785d6b7221 */ /* 0x000fe20000010000 */
[-CC-:B------:R-:W-:Y:S01]  /*b8b0*/  FFMA.FTZ R180, R180, R9.reuse, -R109.reuse ;  /* 0x00000009b4b47223 */ /* 0x180fe2000001086d */
[-CC-:B------:R-:W-:Y:S01]  /*b8c0*/  FFMA.FTZ R134, R134, R9.reuse, -R109.reuse ;  /* 0x0000000986867223 */ /* 0x180fe2000001086d */
[----:B------:R-:W-:Y:S01]  /*b8d0*/  FFMA.FTZ R104, R104, R9, -R109 ;  /* 0x0000000968687223 */ /* 0x000fe2000001086d */
[----:B------:R-:W-:Y:S01]  /*b8e0*/  FADD.FTZ R120, R154, R107 ;  /* 0x0000006b9a787221 */ /* 0x000fe20000010000 */
[----:B------:R-:W-:-:S02]  /*b8f0*/  F2FP.F16.F32.PACK_AB R150, R20, R15 ;  /* 0x0000000f1496723e */ /* 0x000fc400000000ff */
[----:B------:R-:W3:Y:S01]  /*b900*/  MUFU.EX2 R94, R94 ;  /* 0x0000005e005e7308 */ /* 0x000ee20000000800 */
[----:B0-----:R-:W-:Y:S01]  /*b910*/  FFMA.FTZ R7, R2, R6, R157 ;  /* 0x0000000602077223 */ /* 0x001fe2000001009d */
[----:B------:R-:W-:Y:S01]  /*b920*/  FADD.FTZ R107, R95, R120 ;  /* 0x000000785f6b7221 */ /* 0x000fe20000010000 */
[C---:B------:R-:W-:Y:S01]  /*b930*/  ISETP.GT.AND P1, PT, R10.reuse, R23, PT ;  /* 0x000000170a00720c */ /* 0x040fe20003f24270 */
[----:B------:R-:W-:Y:S02]  /*b940*/  VIADD R10, R10, 0xffffffff ;  /* 0xffffffff0a0a7836 */ /* 0x000fe40000000000 */
[----:B------:R-:W-:Y:S01]  /*b950*/  FADD.FTZ R6, R88, R7 ;  /* 0x0000000758067221 */ /* 0x000fe20000010000 */
[----:B------:R-:W-:Y:S01]  /*b960*/  F2FP.F16.F32.PACK_AB R152, R154, R93 ;  /* 0x0000005d9a98723e */ /* 0x000fe200000000ff */
[----:B------:R-:W0:Y:S02]  /*b970*/  MUFU.EX2 R153, R153 ;  /* 0x0000009900997308 */ /* 0x000e240000000800 */
[----:B--2---:R-:W-:Y:S01]  /*b980*/  FADD.FTZ R7, R159, R6 ;  /* 0x000000069f077221 */ /* 0x004fe20000010000 */
[----:B------:R-:W-:-:S02]  /*b990*/  F2FP.F16.F32.PACK_AB R154, R136, R95 ;  /* 0x0000005f889a723e */ /* 0x000fc400000000ff */
[----:B------:R-:W-:Y:S02]  /*b9a0*/  F2FP.F16.F32.PACK_AB R148, R100, R97 ;  /* 0x000000616494723e */ /* 0x000fe400000000ff */
[----:B------:R-:W-:Y:S01]  /*b9b0*/  F2FP.F16.F32.PACK_AB R157, R88, R157 ;  /* 0x0000009d589d723e */ /* 0x000fe200000000ff */
        /* <DEDUP_REMOVED lines=18> */
[----:B------:R-:W3:Y:S01]  /*bae0*/  MUFU.EX2 R96, R96 ;  /* 0x0000006000607308 */ /* 0x000ee20000000800 */
[C---:B0-----:R-:W-:Y:S01]  /*baf0*/  FADD.FTZ R6, R106.reuse, R7 ;  /* 0x000000076a067221 */ /* 0x041fe20000010000 */
[----:B------:R-:W-:-:S06]  /*bb00*/  F2FP.F16.F32.PACK_AB R149, R106, R149 ;  /* 0x000000956a95723e */ /* 0x000fcc00000000ff */
[----:B------:R0:W-:Y:S01]  /*bb10*/  MUFU.EX2 R145, R110 ;  /* 0x0000006e00917308 */ /* 0x0001e20000000800 */
[----:B--2---:R-:W-:-:S07]  /*bb20*/  FADD.FTZ R7, R151, R6 ;  /* 0x0000000697077221 */ /* 0x004fce0000010000 */
[----:B------:R-:W2:Y:S01]  /*bb30*/  MUFU.EX2 R12, R142 ;  /* 0x0000008e000c7308 */ /* 0x000ea20000000800 */
[----:B0-----:R-:W-:Y:S01]  /*bb40*/  FADD.FTZ R110, R100, R107 ;  /* 0x0000006b646e7221 */ /* 0x001fe20000010000 */
[----:B---3--:R-:W-:-:S03]  /*bb50*/  F2FP.F16.F32.PACK_AB R144, R96, R21 ;  /* 0x000000156090723e */ /* 0x008fc600000000ff */
[----:B------:R-:W-:-:S03]  /*bb60*/  FADD.FTZ R107, R15, R110 ;  /* 0x0000006e0f6b7221 */ /* 0x000fc60000010000 */
[----:B------:R-:W0:Y:S01]  /*bb70*/  MUFU.EX2 R99, R99 ;  /* 0x0000006300637308 */ /* 0x000e220000000800 */
[----:B------:R-:W-:-:S04]  /*bb80*/  FADD.FTZ R110, R20, R107 ;  /* 0x0000006b146e7221 */ /* 0x000fc80000010000 */
[----:B------:R-:W-:-:S03]  /*bb90*/  FADD.FTZ R107, R21, R110 ;  /* 0x0000006e156b7221 */ /* 0x000fc60000010000 */
[----:B------:R-:W3:Y:S01]  /*bba0*/  MUFU.EX2 R92, R92 ;  /* 0x0000005c005c7308 */ /* 0x000ee20000000800 */
[----:B------:R-:W-:Y:S01]  /*bbb0*/  FADD.FTZ R110, R96, R107 ;  /* 0x0000006b606e7221 */ /* 0x000fe20000010000 */
[C---:B--2---:R-:W-:Y:S01]  /*bbc0*/  FADD.FTZ R7, R12.reuse, R7 ;  /* 0x000000070c077221 */ /* 0x044fe20000010000 */
[----:B------:R-:W-:Y:S01]  /*bbd0*/  F2FP.F16.F32.PACK_AB R151, R12, R151 ;  /* 0x000000970c97723e */ /* 0x000fe200000000ff */
[----:B------:R-:W-:Y:S02]  /*bbe0*/  IMAD.MOV.U32 R12, RZ, RZ, R8 ;  /* 0x000000ffff0c7224 */ /* 0x000fe400078e0008 */
[----:B------:R-:W-:Y:S02]  /*bbf0*/  FADD.FTZ R7, R124, R7 ;  /* 0x000000077c077221 */ /* 0x000fe40000010000 */
[----:B------:R-:W2:Y:S01]  /*bc00*/  MUFU.EX2 R101, R101 ;  /* 0x0000006500657308 */ /* 0x000ea20000000800 */
[----:B0-----:R-:W-:Y:S01]  /*bc10*/  FADD.FTZ R107, R99, R110 ;  /* 0x0000006e636b7221 */ /* 0x001fe20000010000 */
[C---:B------:R-:W-:Y:S01]  /*bc20*/  FADD.FTZ R7, R145.reuse, R7 ;  /* 0x0000000791077221 */ /* 0x040fe20000010000 */
[----:B------:R-:W-:-:S05]  /*bc30*/  F2FP.F16.F32.PACK_AB R145, R145, R124 ;  /* 0x0000007c9191723e */ /* 0x000fca00000000ff */
[----:B------:R-:W0:Y:S01]  /*bc40*/  MUFU.EX2 R118, R118 ;  /* 0x0000007600767308 */ /* 0x000e220000000800 */
[C---:B---3--:R-:W-:Y:S01]  /*bc50*/  FADD.FTZ R6, R92.reuse, R107 ;  /* 0x0000006b5c067221 */ /* 0x048fe20000010000 */
[----:B------:R-:W-:-:S06]  /*bc60*/  F2FP.F16.F32.PACK_AB R146, R92, R99 ;  /* 0x000000635c92723e */ /* 0x000fcc00000000ff */
[----:B------:R-:W3:Y:S01]  /*bc70*/  MUFU.EX2 R108, R108 ;  /* 0x0000006c006c7308 */ /* 0x000ee20000000800 */
[----:B--2---:R-:W-:-:S07]  /*bc80*/  FADD.FTZ R107, R101, R6 ;  /* 0x00000006656b7221 */ /* 0x004fce0000010000 */
[----:B------:R2:W4:Y:S01]  /*bc90*/  MUFU.EX2 R147, R156 ;  /* 0x0000009c00937308 */ /* 0x0005220000000800 */
[----:B0-----:R-:W-:-:S07]  /*bca0*/  FADD.FTZ R7, R118, R7 ;  /* 0x0000000776077221 */ /* 0x001fce0000010000 */
[----:B------:R-:W0:Y:S01]  /*bcb0*/  MUFU.EX2 R103, R103 ;  /* 0x0000006700677308 */ /* 0x000e220000000800 */
[----:B---3--:R-:W-:Y:S01]  /*bcc0*/  FADD.FTZ R6, R108, R107 ;  /* 0x0000006b6c067221 */ /* 0x008fe20000010000 */
[----:B--2---:R-:W-:Y:S02]  /*bcd0*/  F2FP.F16.F32.PACK_AB R156, R90, R89 ;  /* 0x000000595a9c723e */ /* 0x004fe400000000ff */
[----:B------:R-:W-:-:S04]  /*bce0*/  F2FP.F16.F32.PACK_AB R140, R108, R101 ;  /* 0x000000656c8c723e */ /* 0x000fc800000000ff */
[----:B------:R-:W2:Y:S01]  /*bcf0*/  MUFU.EX2 R122, R122 ;  /* 0x0000007a007a7308 */ /* 0x000ea20000000800 */
[C---:B----4-:R-:W-:Y:S01]  /*bd00*/  FADD.FTZ R7, R147.reuse, R7 ;  /* 0x0000000793077221 */ /* 0x050fe20000010000 */
[----:B------:R-:W-:-:S06]  /*bd10*/  F2FP.F16.F32.PACK_AB R147, R147, R118 ;  /* 0x000000769393723e */ /* 0x000fcc00000000ff */
        /* <DEDUP_REMOVED lines=27> */
[----:B--2---:R-:W-:-:S07]  /*bed0*/  FADD.FTZ R20, R138, R15 ;  /* 0x0000000f8a147221 */ /* 0x004fce0000010000 */
[----:B------:R-:W2:Y:S01]  /*bee0*/  MUFU.EX2 R104, R104 ;  /* 0x0000006800687308 */ /* 0x000ea20000000800 */
[----:B0-----:R-:W-:Y:S01]  /*bef0*/  FADD.FTZ R6, R139, R6 ;  /* 0x000000068b067221 */ /* 0x001fe20000010000 */
[C---:B---3--:R-:W-:Y:S01]  /*bf00*/  FADD.FTZ R7, R13.reuse, R20 ;  /* 0x000000140d077221 */ /* 0x048fe20000010000 */
[----:B------:R-:W-:Y:S01]  /*bf10*/  F2FP.F16.F32.PACK_AB R138, R13, R138 ;  /* 0x0000008a0d8a723e */ /* 0x000fe200000000ff */
[----:B------:R-:W-:Y:S02]  /*bf20*/  IMAD.MOV.U32 R13, RZ, RZ, R3 ;  /* 0x000000ffff0d7224 */ /* 0x000fe400078e0003 */
[C---:B--2---:R-:W-:Y:S01]  /*bf30*/  FADD.FTZ R6, R104.reuse, R6 ;  /* 0x0000000668067221 */ /* 0x044fe20000010000 */
[----:B------:R-:W-:Y:S01]  /*bf40*/  F2FP.F16.F32.PACK_AB R139, R104, R139 ;  /* 0x0000008b688b723e */ /* 0x000fe200000000ff */
[----:B-1----:R-:W-:Y:S06]  /*bf50*/  @P1 BRA `(.L_x_1422) ;  /* 0xffffffd000a01947 */ /* 0x002fec000383ffff */
.L_x_1405:
        /* <DEDUP_REMOVED lines=67> */
.L_x_1423:
[----:B------:R-:W-:Y:S01]  /*c390*/  ULEA UR5, UR36, UR37, 0x3 ;  /* 0x0000002524057291 */ /* 0x000fe2000f8e183f */
[----:B------:R-:W-:-:S05]  /*c3a0*/  IMAD.U32 R0, RZ, RZ, UR38 ;  /* 0x00000026ff007e24 */ /* 0x000fca000f8e00ff */
[----:B------:R-:W-:-:S04]  /*c3b0*/  SHF.L.U32 R0, R0, 0x1f, RZ ;  /* 0x0000001f00007819 */ /* 0x000fc800000006ff */
[----:B------:R0:W1:Y:S01]  /*c3c0*/  SYNCS.PHASECHK.TRANS64.TRYWAIT P1, [UR5+0x2a850], R0 ;  /* 0x02a85000ff0075a7 */ /* 0x0000620008020145 */
[----:B------:R-:W-:Y:S05]  /*c3d0*/  @!P0 BRA `(.L_x_1424) ;  /* 0x0000000000048947 */ /* 0x000fea0003800000 */
[----:B------:R-:W-:Y:S01]  /*c3e0*/  BPT.TRAP 0x1 ;  /* 0x000000040000795c */ /* 0x000fe20000300000 */
.L_x_1424:
[----:B-1----:R-:W-:Y:S05]  /*c3f0*/  @P1 BRA `(.L_x_1425) ;  /* 0x0000000000081947 */ /* 0x002fea0003800000 */
[----:B------:R-:W1:Y:S02]  /*c400*/  SYNCS.PHASECHK.TRANS64.TRYWAIT P0, [UR5+0x2a850], R0 ;  /* 0x02a85000ff0075a7 */ /* 0x000e640008000145 */
[----:B-1----:R-:W-:Y:S05]  /*c410*/  @!P0 BRA `(.L_x_1426) ;  /* 0x0000009000e08947 */ /* 0x002fea0003800000 */
.L_x_1425:
[----:B------:R-:W-:Y:S01]  /*c420*/  UIADD3 UR37, UR37, 0x400, URZ ;  /* 0x0000040025257890 */ /* 0x000fe2000fffe03f */
[----:B------:R-:W-:Y:S01]  /*c430*/  WARPGROUP.ARRIVE ;  /* 0x00000000000079c5 */ /* 0x000fe20000000000 */
[----:B------:R-:W-:Y:S01]  /*c440*/  UMOV UR7, 0x40000040 ;  /* 0x4000004000077882 */ /* 0x000fe20000000000 */
[----:B01----:R-:W0:Y:S01]  /*c450*/  SHFL.BFLY PT, R0, R7, 0x2, 0x1f ;  /* 0x0c401f0007007f89 */ /* 0x003e2200000e0000 */
[----:B------:R-:W-:Y:S01]  /*c460*/  USHF.R.U32.HI UR37, URZ, 0x4, UR37 ;  /* 0x000000043f257899 */ /* 0x000fe20008011625 */
[----:B------:R-:W-:Y:S02]  /*c470*/  IMAD.U32 R13, RZ, RZ, UR5 ;  /* 0x00000005ff0d7e24 */ /* 0x000fe4000f8e00ff */
[----:B------:R-:W1:Y:S01]  /*c480*/  SHFL.BFLY PT, R5, R6, 0x2, 0x1f ;  /* 0x0c401f0006057f89 */ /* 0x000e6200000e0000 */
[----:B------:R-:W-:Y:S01]  /*c490*/  ULOP3.LUT UR37, UR37, 0x3fff, URZ, 0xc0, !UPT ;  /* 0x00003fff25257892 */ /* 0x000fe2000f8ec03f */
[----:B------:R-:W-:Y:S01]  /*c4a0*/  IMAD.MOV.U32 R4, RZ, RZ, RZ ;  /* 0x000000ffff047224 */ /* 0x000fe200078e00ff */
[----:B------:R-:W2:Y:S02]  /*c4b0*/  S2R R14, SR_TID.X ;  /* 0x00000000000e7919 */ /* 0x000ea40000002100 */
[----:B------:R-:W-:Y:S01]  /*c4c0*/  ULOP3.LUT UR4, UR37, 0x3000000, URZ, 0xfc, !UPT ;  /* 0x0300000025047892 */ /* 0x000fe2000f8efc3f */
[----:B------:R-:W-:-:S03]  /*c4d0*/  VIADD R166, R166, 0x1 ;  /* 0x00000001a6a67836 */ /* 0x000fc60000000000 */
[----:B------:R-:W-:Y:S02]  /*c4e0*/  UIMAD UR4, UR36, 0x600, UR4 ;  /* 0x00000600240478a4 */ /* 0x000fe4000f8e0204 */
[----:B------:R-:W-:-:S04]  /*c4f0*/  UIADD3 UR36, UR36, 0x1, URZ ;  /* 0x0000000124247890 */ /* 0x000fc8000fffe03f */
[----:B------:R-:W-:Y:S01]  /*c500*/  UISETP.NE.AND UP0, UPT, UR36, 0x2, UPT ;  /* 0x000000022400788c */ /* 0x000fe2000bf05270 */
[----:B------:R-:W-:Y:S02]  /*c510*/  UMOV UR6, UR4 ;  /* 0x0000000400067c82 */ /* 0x000fe40008000000 */
[----:B------:R-:W-:Y:S01]  /*c520*/  HGMMA.64x128x16.F32 R24, R156, gdesc[UR4].tnspB, R24, gsb0 ;  /* 0x41e000049c187df0 */ /* 0x000fe20008000818 */
[----:B------:R-:W-:Y:S01]  /*c530*/  UIADD3 UR6, UR4, 0x80, URZ ;  /* 0x0000008004067890 */ /* 0x000fe2000fffe03f */
[----:B0-----:R-:W-:Y:S01]  /*c540*/  FADD.FTZ R0, R0, R7 ;  /* 0x0000000700007221 */ /* 0x001fe20000010000 */
[----:B------:R-:W-:Y:S01]  /*c550*/  UMOV UR7, 0x40000040 ;  /* 0x4000004000077882 */ /* 0x000fe20000000000 */
[----:B------:R-:W-:Y:S01]  /*c560*/  USEL UR36, UR36, URZ, UP0 ;  /* 0x0000003f24247287 */ /* 0x000fe20008000000 */
[----:B-1----:R-:W-:Y:S02]  /*c570*/  FADD.FTZ R2, R5, R6 ;  /* 0x0000000605027221 */ /* 0x002fe40000010000 */
[----:B------:R-:W0:Y:S04]  /*c580*/  SHFL.BFLY PT, R5, R0, 0x1, 0x1f ;  /* 0x0c201f0000057f89 */ /* 0x000e2800000e0000 */
[----:B------:R-:W1:Y:S01]  /*c590*/  SHFL.BFLY PT, R11, R2, 0x1, 0x1f ;  /* 0x0c201f00020b7f89 */ /* 0x000e6200000e0000 */
[----:B--2---:R-:W-:Y:S01]  /*c5a0*/  LOP3.LUT P2, RZ, R14, 0x7f, RZ, 0xc0, !PT ;  /* 0x0000007f0eff7812 */ /* 0x004fe2000784c0ff */
[----:B0-----:R-:W-:Y:S01]  /*c5b0*/  FADD.FTZ R10, R0, R5 ;  /* 0x00000005000a7221 */ /* 0x001fe20000010000 */
[----:B------:R-:W-:-:S02]  /*c5c0*/  IMAD.MOV.U32 R0, RZ, RZ, -0x800000 ;  /* 0xff800000ff007424 */ /* 0x000fc400078e00ff */
[----:B-1----:R-:W-:Y:S02]  /*c5d0*/  FADD.FTZ R12, R2, R11 ;  /* 0x0000000b020c7221 */ /* 0x002fe40000010000 */
[----:B------:R-:W-:Y:S01]  /*c5e0*/  FSETP.NE.FTZ.AND P0, PT, R10, RZ, PT ;  /* 0x000000ff0a00720b */ /* 0x000fe20003f15000 */
[----:B------:R-:W-:Y:S02]  /*c5f0*/  IMAD.MOV.U32 R11, RZ, RZ, RZ ;  /* 0x000000ffff0b7224 */ /* 0x000fe400078e00ff */
[----:B------:R-:W-:Y:S01]  /*c600*/  IMAD.MOV.U32 R2, RZ, RZ, -0x800000 ;  /* 0xff800000ff027424 */ /* 0x000fe200078e00ff */
[----:B------:R-:W-:-:S09]  /*c610*/  FSETP.NE.FTZ.AND P1, PT, R12, RZ, PT ;  /* 0x000000ff0c00720b */ /* 0x000fd20003f35000 */
[C---:B------:R-:W-:Y:S01]  /*c620*/  @P0 FMUL.FTZ R6, R9.reuse, 0.69314718246459960938 ;  /* 0x3f31721809060820 */ /* 0x040fe20000410000 */
[----:B------:R-:W0:Y:S03]  /*c630*/  @P0 MUFU.LG2 R5, R10 ;  /* 0x0000000a00050308 */ /* 0x000e260000000c00 */
[----:B------:R-:W-:Y:S01]  /*c640*/  @P1 FMUL.FTZ R14, R9, 0.69314718246459960938 ;  /* 0x3f317218090e1820 */ /* 0x000fe20000410000 */
[----:B------:R-:W-:-:S04]  /*c650*/  @!P2 VIADD R9, R13, 0x2a860 ;  /* 0x0002a8600d09a836 */ /* 0x000fc80000000000 */
[----:B------:R-:W1:Y:S01]  /*c660*/  @P1 MUFU.LG2 R7, R12 ;  /* 0x0000000c00071308 */ /* 0x000e620000000c00 */
[----:B------:R-:W-:-:S07]  /*c670*/  @!P2 PRMT R9, RZ, 0x654, R9 ;  /* 0x00000654ff09a816 */ /* 0x000fce0000000009 */
[----:B------:R-:W2:Y:S01]  /*c680*/  @P0 MUFU.RCP R4, R10 ;  /* 0x0000000a00040308 */ /* 0x000ea20000001000 */
[----:B0-----:R-:W-:-:S04]  /*c690*/  @P0 FMUL.FTZ R5, R5, 0.69314718246459960938 ;  /* 0x3f31721805050820 */ /* 0x001fc80000410000 */
[----:B------:R-:W-:Y:S01]  /*c6a0*/  @P0 FFMA.FTZ R2, R6, R3, R5 ;  /* 0x0000000306020223 */ /* 0x000fe20000010005 */
[----:B------:R-:W-:Y:S02]  /*c6b0*/  PLOP3.LUT P0, PT, PT, PT, PT, 0x8, 0x0 ;  /* 0x000000000000781c */ /* 0x000fe40003f0e170 */
[----:B------:R-:W0:Y:S01]  /*c6c0*/  @P1 MUFU.RCP R11, R12 ;  /* 0x0000000c000b1308 */ /* 0x000e220000001000 */
        /* <DEDUP_REMOVED lines=94> */
.L_x_1356:
[----:B------:R-:W0:Y:S01]  /*ccb0*/  S2R R4, SR_CgaCtaId ;  /* 0x0000000000047919 */ /* 0x000e220000008800 */
[----:B------:R-:W-:Y:S01]  /*ccc0*/  MOV R3, 0x400 ;  /* 0x0000040000037802 */ /* 0x000fe20000000f00 */
[----:B------:R-:W-:Y:S01]  /*ccd0*/  BSSY B0, `(.L_x_1427) ;  /* 0x00001f3000007945 */ /* 0x000fe20003800000 */
[----:B------:R-:W-:Y:S02]  /*cce0*/  BAR.SYNC.DEFER_BLOCKING 0x5, 0x180 ;  /* 0x0146000000007b1d */ /* 0x000fe40000010000 */
[----:B0-----:R-:W-:-:S05]  /*ccf0*/  LEA R3, R4, R3, 0x18 ;  /* 0x0000000304037211 */ /* 0x001fca00078ec0ff */
[----:B------:R0:W1:Y:S01]  /*cd00*/  LDS.128 R44, [R3+0x2a8d0] ;  /* 0x02a8d000032c7984 */ /* 0x0000620000000c00 */
[----:B------:R-:W-:Y:S06]  /*cd10*/  BAR.ARV 0x4, 0x180 ;  /* 0x0106000000007b1d */ /* 0x000fec0000002000 */
[----:B------:R-:W-:Y:S05]  /*cd20*/  @P0 BRA `(.L_x_1428) ;  /* 0x0000001400040947 */ /* 0x000fea0003800000 */
[----:B------:R-:W2:Y:S01]  /*cd30*/  S2R R4, SR_SWINHI ;  /* 0x0000000000047919 */ /* 0x000ea20000002f00 */
[----:B------:R-:W-:Y:S02]  /*cd40*/  F2FP.F16.F32.PACK_AB R7, R7, R8 ;  /* 0x000000080707723e */ /* 0x000fe400000000ff */
[----:B------:R-:W-:Y:S01]  /*cd50*/  F2FP.F16.F32.PACK_AB R6, R6, R91 ;  /* 0x0000005b0606723e */ /* 0x000fe200000000ff */
[----:B------:R-:W-:Y:S01]  /*cd60*/  BAR.SYNC.DEFER_BLOCKING 0x1, 0x100 ;  /* 0x0044000000007b1d */ /* 0x000fe20000010000 */
        /* <DEDUP_REMOVED lines=10> */
[----:B------:R-:W-:Y:S02]  /*ce10*/  MOV R16, R3 ;  /* 0x0000000300107202 */ /* 0x000fe40000000f00 */
[----:B--2---:R-:W-:-:S03]  /*ce20*/  MOV R17, R4 ;  /* 0x0000000400117202 */ /* 0x004fc60000000f00 */
[----:B------:R-:W-:-:S03]  /*ce30*/  IMAD.WIDE R4, R170, 0x2, R16 ;  /* 0x00000002aa047825 */ /* 0x000fc600078e0210 */
[C---:B------:R-:W-:Y:S02]  /*ce40*/  LOP3.LUT R9, R4.reuse, 0x380, RZ, 0xc0, !PT ;  /* 0x0000038004097812 */ /* 0x040fe400078ec0ff */
[C---:B------:R-:W-:Y:S02]  /*ce50*/  IADD3 R73, P5, R4.reuse, 0x40, RZ ;  /* 0x0000004004497810 */ /* 0x040fe40007fbe0ff */
[C---:B------:R-:W-:Y:S02]  /*ce60*/  IADD3 R23, P6, R4.reuse, 0x20, RZ ;  /* 0x0000002004177810 */ /* 0x040fe40007fde0ff */
[----:B------:R-:W-:Y:S01]  /*ce70*/  IADD3 R97, P4, R4, 0x60, RZ ;  /* 0x0000006004617810 */ /* 0x000fe20007f9e0ff */
[--C-:B------:R-:W-:Y:S01]  /*ce80*/  IMAD.X R25, RZ, RZ, R5.reuse, P5 ;  /* 0x000000ffff197224 */ /* 0x100fe200028e0605 */
[----:B------:R-:W-:Y:S01]  /*ce90*/  SHF.R.U64 R9, R9, 0x3, RZ ;  /* 0x0000000309097819 */ /* 0x000fe200000012ff */
[--C-:B------:R-:W-:Y:S01]  /*cea0*/  IMAD.X R27, RZ, RZ, R5.reuse, P6 ;  /* 0x000000ffff1b7224 */ /* 0x100fe200030e0605 */
[----:B------:R-:W-:Y:S01]  /*ceb0*/  LOP3.LUT R20, R73, 0x380, RZ, 0xc0, !PT ;  /* 0x0000038049147812 */ /* 0x000fe200078ec0ff */
[----:B------:R-:W-:Y:S01]  /*cec0*/  IMAD.X R21, RZ, RZ, R5, P4 ;  /* 0x000000ffff157224 */ /* 0x000fe200020e0605 */
[----:B------:R-:W-:-:S02]  /*ced0*/  LOP3.LUT R14, R23, 0x380, RZ, 0xc0, !PT ;  /* 0x00000380170e7812 */ /* 0x000fc400078ec0ff */
[----:B-1----:R-:W-:Y:S02]  /*cee0*/  LOP3.LUT R44, R97, 0x380, RZ, 0xc0, !PT ;  /* 0x00000380612c7812 */ /* 0x002fe400078ec0ff */
[C---:B------:R-:W-:Y:S02]  /*cef0*/  IADD3 R99, P3, R4.reuse, 0x4000, RZ ;  /* 0x0000400004637810 */ /* 0x040fe40007f7e0ff */
[C---:B------:R-:W-:Y:S02]  /*cf00*/  IADD3 R101, P2, R4.reuse, 0x4020, RZ ;  /* 0x0000402004657810 */ /* 0x040fe40007f5e0ff */
[C---:B------:R-:W-:Y:S01]  /*cf10*/  IADD3 R90, P1, R4.reuse, 0x4040, RZ ;  /* 0x00004040045a7810 */ /* 0x040fe20007f3e0ff */
[--C-:B------:R-:W-:Y:S01]  /*cf20*/  IMAD.X R15, RZ, RZ, R5.reuse, P3 ;  /* 0x000000ffff0f7224 */ /* 0x100fe200018e0605 */
[----:B------:R-:W-:Y:S01]  /*cf30*/  IADD3 R103, P0, R4, 0x4060, RZ ;  /* 0x0000406004677810 */ /* 0x000fe20007f1e0ff */
[--C-:B------:R-:W-:Y:S01]  /*cf40*/  IMAD.X R13, RZ, RZ, R5.reuse, P2 ;  /* 0x000000ffff0d7224 */ /* 0x100fe200010e0605 */
[----:B------:R-:W-:Y:S01]  /*cf50*/  LOP3.LUT R4, R9, R4, RZ, 0x3c, !PT ;  /* 0x0000000409047212 */ /* 0x000fe200078e3cff */
[--C-:B------:R-:W-:Y:S01]  /*cf60*/  IMAD.X R11, RZ, RZ, R5.reuse, P1 ;  /* 0x000000ffff0b7224 */ /* 0x100fe200008e0605 */
[----:B------:R-:W-:Y:S01]  /*cf70*/  SHF.R.U64 R20, R20, 0x3, RZ ;  /* 0x0000000314147819 */ /* 0x000fe200000012ff */
[----:B------:R-:W-:Y:S01]  /*cf80*/  IMAD.X R9, RZ, RZ, R5, P0 ;  /* 0x000000ffff097224 */ /* 0x000fe200000e0605 */
[----:B------:R-:W-:-:S02]  /*cf90*/  SHF.R.U64 R14, R14, 0x3, RZ ;  /* 0x000000030e0e7819 */ /* 0x000fc400000012ff */
[----:B------:R-:W-:Y:S02]  /*cfa0*/  SHF.R.U64 R44, R44, 0x3, RZ ;  /* 0x000000032c2c7819 */ /* 0x000fe400000012ff */
[----:B------:R-:W-:Y:S02]  /*cfb0*/  MOV R94, R4 ;  /* 0x00000004005e7202 */ /* 0x000fe40000000f00 */
[----:B------:R-:W-:Y:S02]  /*cfc0*/  LOP3.LUT R24, R20, R73, RZ, 0x3c, !PT ;  /* 0x0000004914187212 */ /* 0x000fe400078e3cff */
[----:B------:R-:W-:Y:S02]  /*cfd0*/  F2FP.F16.F32.PACK_AB R5, R10, R93 ;  /* 0x0000005d0a05723e */ /* 0x000fe400000000ff */
[----:B------:R-:W-:Y:S02]  /*cfe0*/  LOP3.LUT R26, R14, R23, RZ, 0x3c, !PT ;  /* 0x000000170e1a7212 */ /* 0x000fe400078e3cff */
[----:B------:R-:W-:-:S02]  /*cff0*/  LOP3.LUT R20, R44, R97, RZ, 0x3c, !PT ;  /* 0x000000612c147212 */ /* 0x000fc400078e3cff */
[----:B------:R-:W-:Y:S01]  /*d000*/  LOP3.LUT R10, R101, 0x380, RZ, 0xc0, !PT ;  /* 0x00000380650a7812 */ /* 0x000fe200078ec0ff */
[----:B------:R-:W1:Y:S01]  /*d010*/  LDC.64 R96, c[0x0][0xc00] ;  /* 0x00030000ff607b82 */ /* 0x000e620000000a00 */
[----:B------:R-:W-:Y:S02]  /*d020*/  LOP3.LUT R23, R90, 0x380, RZ, 0xc0, !PT ;  /* 0x000003805a177812 */ /* 0x000fe400078ec0ff */
[----:B------:R-:W-:Y:S02]  /*d030*/  LOP3.LUT R44, R103, 0x380, RZ, 0xc0, !PT ;  /* 0x00000380672c7812 */ /* 0x000fe400078ec0ff */
[----:B------:R-:W-:Y:S02]  /*d040*/  LOP3.LUT R72, R99, 0x380, RZ, 0xc0, !PT ;  /* 0x0000038063487812 */ /* 0x000fe400078ec0ff */
[----:B------:R-:W-:Y:S02]  /*d050*/  SHF.R.U64 R10, R10, 0x3, RZ ;  /* 0x000000030a0a7819 */ /* 0x000fe400000012ff */
[----:B------:R-:W-:-:S02]  /*d060*/  SHF.R.U64 R23, R23, 0x3, RZ ;  /* 0x0000000317177819 */ /* 0x000fc400000012ff */
[----:B------:R-:W-:Y:S02]  /*d070*/  SHF.R.U64 R44, R44, 0x3, RZ ;  /* 0x000000032c2c7819 */ /* 0x000fe400000012ff */
[----:B------:R-:W-:Y:S02]  /*d080*/  F2FP.F16.F32.PACK_AB R4, R12, R95 ;  /* 0x0000005f0c04723e */ /* 0x000fe400000000ff */
[----:B------:R-:W-:Y:S02]  /*d090*/  SHF.R.U64 R72, R72, 0x3, RZ ;  /* 0x0000000348487819 */ /* 0x000fe400000012ff */
[----:B------:R-:W-:Y:S01]  /*d0a0*/  LOP3.LUT R12, R10, R101, RZ, 0x3c, !PT ;  /* 0x000000650a0c7212 */ /* 0x000fe200078e3cff */
[----:B------:R2:W-:Y:S01]  /*d0b0*/  STSM.16.M88.4 [R94], R4 ;  /* 0x000000045e007844 */ /* 0x0005e20000000200 */
[----:B------:R-:W-:Y:S02]  /*d0c0*/  LOP3.LUT R10, R23, R90, RZ, 0x3c, !PT ;  /* 0x0000005a170a7212 */ /* 0x000fe400078e3cff */
[----:B------:R-:W-:-:S02]  /*d0d0*/  LOP3.LUT R8, R44, R103, RZ, 0x3c, !PT ;  /* 0x000000672c087212 */ /* 0x000fc400078e3cff */
[----:B------:R-:W-:Y:S02]  /*d0e0*/  LOP3.LUT R14, R72, R99, RZ, 0x3c, !PT ;  /* 0x00000063480e7212 */ /* 0x000fe400078e3cff */
[----:B------:R-:W-:Y:S02]  /*d0f0*/  MOV R72, R10 ;  /* 0x0000000a00487202 */ /* 0x000fe40000000f00 */
[----:B------:R-:W-:Y:S02]  /*d100*/  MOV R44, R8 ;  /* 0x00000008002c7202 */ /* 0x000fe40000000f00 */
[----:B------:R-:W-:Y:S02]  /*d110*/  MOV R92, R26 ;  /* 0x0000001a005c7202 */ /* 0x000fe40000000f00 */
[----:B------:R-:W-:Y:S02]  /*d120*/  F2FP.F16.F32.PACK_AB R8, R88, R89 ;  /* 0x000000595808723e */ /* 0x000fe400000000ff */
[----:B------:R-:W-:-:S02]  /*d130*/  F2FP.F16.F32.PACK_AB R9, R35, R34 ;  /* 0x000000222309723e */ /* 0x000fc400000000ff */
[----:B------:R-:W-:Y:S02]  /*d140*/  F2FP.F16.F32.PACK_AB R10, R37, R36 ;  /* 0x00000024250a723e */ /* 0x000fe400000000ff */
[----:B------:R-:W-:Y:S02]  /*d150*/  F2FP.F16.F32.PACK_AB R11, R39, R38 ;  /* 0x00000026270b723e */ /* 0x000fe400000000ff */
[----:B------:R-:W-:Y:S02]  /*d160*/  MOV R91, R24 ;  /* 0x00000018005b7202 */ /* 0x000fe40000000f00 */
[----:B--2---:R-:W-:Y:S01]  /*d170*/  F2FP.F16.F32.PACK_AB R4, R41, R40 ;  /* 0x000000282904723e */ /* 0x004fe200000000ff */
[----:B------:R-:W-:Y:S01]  /*d180*/  STSM.16.M88.4 [R92], R8 ;  /* 0x000000085c007844 */ /* 0x000fe20000000200 */
[----:B------:R-:W-:Y:S02]  /*d190*/  F2FP.F16.F32.PACK_AB R5, R43, R42 ;  /* 0x0000002a2b05723e */ /* 0x000fe400000000ff */
[----:B------:R-:W-:-:S02]  /*d1a0*/  F2FP.F16.F32.PACK_AB R6, R32, R33 ;  /* 0x000000212006723e */ /* 0x000fc400000000ff */
[----:B------:R-:W-:Y:S02]  /*d1b0*/  F2FP.F16.F32.PACK_AB R7, R30, R31 ;  /* 0x0000001f1e07723e */ /* 0x000fe400000000ff */
[----:B------:R-:W-:Y:S02]  /*d1c0*/  MOV R23, R14 ;  /* 0x0000000e00177202 */ /* 0x000fe40000000f00 */
[----:B------:R-:W-:Y:S01]  /*d1d0*/  MOV R73, R12 ;  /* 0x0000000c00497202 */ /* 0x000fe20000000f00 */
[----:B------:R2:W-:Y:S01]  /*d1e0*/  STSM.16.M88.4 [R91], R4 ;  /* 0x000000045b007844 */ /* 0x0005e20000000200 */
[----:B------:R-:W-:Y:S02]  /*d1f0*/  MOV R90, R20 ;  /* 0x00000014005a7202 */ /* 0x000fe40000000f00 */
[----:B------:R-:W-:Y:S01]  /*d200*/  F2FP.F16.F32.PACK_AB R12, R49, R48 ;  /* 0x00000030310c723e */ /* 0x000fe200000000ff */
[----:B------:R-:W3:Y:S01]  /*d210*/  LDC.64 R20, c[0x0][0xc00] ;  /* 0x00030000ff147b82 */ /* 0x000ee20000000a00 */
[----:B------:R-:W-:-:S02]  /*d220*/  F2FP.F16.F32.PACK_AB R13, R51, R50 ;  /* 0x00000032330d723e */ /* 0x000fc400000000ff */
[----:B------:R-:W-:Y:S02]  /*d230*/  F2FP.F16.F32.PACK_AB R14, R53, R52 ;  /* 0x00000034350e723e */ /* 0x000fe400000000ff */
[----:B------:R-:W-:Y:S02]  /*d240*/  F2FP.F16.F32.PACK_AB R15, R55, R54 ;  /* 0x00000036370f723e */ /* 0x000fe400000000ff */
[----:B------:R-:W-:Y:S01]  /*d250*/  F2FP.F16.F32.PACK_AB R24, R57, R56 ;  /* 0x000000383918723e */ /* 0x000fe200000000ff */
[----:B------:R-:W-:Y:S01]  /*d260*/  ULDC UR4, c[0x0][0xa88] ;  /* 0x0002a20000047ab9 */ /* 0x000fe20000000800 */
[----:B------:R-:W-:Y:S01]  /*d270*/  F2FP.F16.F32.PACK_AB R25, R59, R58 ;  /* 0x0000003a3b19723e */ /* 0x000fe200000000ff */
[----:B------:R-:W-:Y:S01]  /*d280*/  STSM.16.M88.4 [R90], R12 ;  /* 0x0000000c5a007844 */ /* 0x000fe20000000200 */
[----:B------:R-:W-:Y:S01]  /*d290*/  F2FP.F16.F32.PACK_AB R26, R61, R60 ;  /* 0x0000003c3d1a723e */ /* 0x000fe200000000ff */
[----:B--2---:R-:W2:Y:S01]  /*d2a0*/  LDC.64 R4, c[0x0][0xc08] ;  /* 0x00030200ff047b82 */ /* 0x004ea20000000a00 */
[----:B------:R-:W-:-:S02]  /*d2b0*/  F2FP.F16.F32.PACK_AB R27, R63, R62 ;  /* 0x0000003e3f1b723e */ /* 0x000fc400000000ff */
[----:B------:R-:W-:Y:S02]  /*d2c0*/  F2FP.F16.F32.PACK_AB R30, R77, R76 ;  /* 0x0000004c4d1e723e */ /* 0x000fe400000000ff */
[----:B------:R-:W-:Y:S01]  /*d2d0*/  F2FP.F16.F32.PACK_AB R31, R79, R78 ;  /* 0x0000004e4f1f723e */ /* 0x000fe200000000ff */
[----:B------:R4:W-:Y:S01]  /*d2e0*/  STSM.16.M88.4 [R23], R24 ;  /* 0x0000001817007844 */ /* 0x0009e20000000200 */
[----:B-1----:R-:W-:Y:S01]  /*d2f0*/  ISETP.NE.U32.AND P0, PT, R96, RZ, PT ;  /* 0x000000ff6000720c */ /* 0x002fe20003f05070 */
[----:B------:R-:W1:Y:S02]  /*d300*/  LDC R52, c[0x0][0xbe8] ;  /* 0x0002fa00ff347b82 */ /* 0x000e640000000800 */
[----:B------:R0:W-:Y:S01]  /*d310*/  STSM.16.M88.4 [R73], R64 ;  /* 0x0000004049007844 */ /* 0x0001e20000000200 */
[----:B------:R-:W-:Y:S01]  /*d320*/  ISETP.NE.AND.EX P0, PT, R97, RZ, PT, P0 ;  /* 0x000000ff6100720c */ /* 0x000fe20003f05300 */
[----:B---3--:R-:W-:Y:S02]  /*d330*/  IMAD.WIDE R20, R164, 0x4, R20 ;  /* 0x00000004a4147825 */ /* 0x008fe400078e0214 */
[----:B------:R0:W-:Y:S04]  /*d340*/  STSM.16.M88.4 [R72], R28 ;  /* 0x0000001c48007844 */ /* 0x0001e80000000200 */
[----:B------:R0:W-:Y:S01]  /*d350*/  STSM.16.M88.4 [R44], R80 ;  /* 0x000000502c007844 */ /* 0x0001e20000000200 */
[----:B------:R-:W-:-:S02]  /*d360*/  IMAD.U32 R7, RZ, RZ, UR4 ;  /* 0x00000004ff077e24 */ /* 0x000fc4000f8e00ff */
[----:B----4-:R-:W-:Y:S01]  /*d370*/  IMAD.MOV.U32 R23, RZ, RZ, RZ ;  /* 0x000000ffff177224 */ /* 0x010fe200078e00ff */
[----:B------:R-:W-:Y:S01]  /*d380*/  BAR.SYNC.DEFER_BLOCKING 0x1, 0x100 ;  /* 0x0044000000007b1d */ /* 0x000fe20000010000 */
[----:B--2---:R-:W-:-:S04]  /*d390*/  ISETP.NE.U32.AND P2, PT, R4, RZ, PT ;  /* 0x000000ff0400720c */ /* 0x004fc80003f45070 */
[----:B------:R-:W-:-:S13]  /*d3a0*/  ISETP.NE.AND.EX P2, PT, R5, RZ, PT, P2 ;  /* 0x000000ff0500720c */ /* 0x000fda0003f45320 */
[----:B------:R-:W2:Y:S01]  /*d3b0*/  @P2 LDC.64 R4, c[0x0][0xc08] ;  /* 0x00030200ff042b82 */ /* 0x000ea20000000a00 */
[----:B------:R0:W5:Y:S01]  /*d3c0*/  @P0 LDG.E R23, desc[UR60][R20.64] ;  /* 0x0000003c14170981 */ /* 0x000162000c1e1900 */
[----:B-1----:R-:W-:-:S13]  /*d3d0*/  ISETP.NE.AND P1, PT, R52, 0x1, PT ;  /* 0x000000013400780c */ /* 0x002fda0003f25270 */
[----:B------:R-:W1:Y:S01]  /*d3e0*/  @P1 LDC R6, c[0x0][0xbec] ;  /* 0x0002fb00ff061b82 */ /* 0x000e620000000800 */
[----:B--2---:R-:W-:-:S07]  /*d3f0*/  @P2 IMAD.WIDE R4, R164, 0x4, R4 ;  /* 0x00000004a4042825 */ /* 0x004fce00078e0204 */
[----:B------:R-:W2:Y:S01]  /*d400*/  @P1 LDC R11, c[0x0][0xbf0] ;  /* 0x0002fc00ff0b1b82 */ /* 0x000ea20000000800 */
[----:B------:R0:W5:Y:S01]  /*d410*/  @P2 LDG.E R7, desc[UR60][R4.64] ;  /* 0x0000003c04072981 */ /* 0x000162000c1e1900 */
[----:B------:R-:W-:Y:S05]  /*d420*/  @P2 BRA `(.L_x_1429) ;  /* 0x0000000000102947 */ /* 0x000fea0003800000 */
[----:B------:R-:W-:Y:S05]  /*d430*/  @!P0 BRA `(.L_x_1429) ;  /* 0x00000000000c8947 */ /* 0x000fea0003800000 */
[----:B0-----:R-:W3:Y:S04]  /*d440*/  LDG.E R4, desc[UR60][R20.64] ;  /* 0x0000003c14047981 */ /* 0x001ee8000c1e1900 */
[----:B-----5:R-:W3:Y:S02]  /*d450*/  LDG.E R7, desc[UR60][R20.64+0x4] ;  /* 0x0000043c14077981 */ /* 0x020ee4000c1e1900 */
[----:B---3--:R-:W-:-:S07]  /*d460*/  IMAD.IADD R7, R7, 0x1, -R4 ;  /* 0x0000000107077824 */ /* 0x008fce00078e0a04 */
.L_x_1429:
[----:B0-----:R-:W-:Y:S01]  /*d470*/  SHF.R.S32.HI R44, RZ, 0x1f, R163 ;  /* 0x0000001fff2c7819 */ /* 0x001fe200000114a3 */
[----:B------:R-:W-:Y:S01]  /*d480*/  IMAD.IADD R15, R22, 0x1, R18 ;  /* 0x00000001160f7824 */ /* 0x000fe200078e0212 */
[----:B------:R-:W-:Y:S01]  /*d490*/  ULDC.64 UR4, c[0x0][0xb90] ;  /* 0x0002e40000047ab9 */ /* 0x000fe20000000a00 */
[--C-:B-----5:R-:W-:Y:S01]  /*d4a0*/  SHF.R.S32.HI R21, RZ, 0x1f, R23.reuse ;  /* 0x0000001fff157819 */ /* 0x120fe20000011417 */
[----:B------:R-:W-:Y:S01]  /*d4b0*/  IMAD.MOV.U32 R20, RZ, RZ, R23 ;  /* 0x000000ffff147224 */ /* 0x000fe200078e0017 */
[----:B------:R-:W-:Y:S01]  /*d4c0*/  SHF.R.S32.HI R8, RZ, 0x1f, R164 ;  /* 0x0000001fff087819 */ /* 0x000fe200000114a4 */
[----:B------:R-:W-:Y:S01]  /*d4d0*/  IMAD R4, R44, UR4, RZ ;  /* 0x000000042c047c24 */ /* 0x000fe2000f8e02ff */
[----:B------:R-:W-:Y:S01]  /*d4e0*/  SEL R53, R164, RZ, !P0 ;  /* 0x000000ffa4357207 */ /* 0x000fe20004000000 */
[----:B-1----:R-:W-:-:S04]  /*d4f0*/  @P1 IMAD.HI.U32 R6, R15, R6, RZ ;  /* 0x000000060f061227 */ /* 0x002fc800078e00ff */
[----:B------:R-:W-:Y:S01]  /*d500*/  IMAD.MOV.U32 R9, RZ, RZ, R15 ;  /* 0x000000ffff097224 */ /* 0x000fe200078e000f */
[----:B--2---:R-:W-:Y:S01]  /*d510*/  @P1 SHF.R.U32.HI R9, RZ, R11, R6 ;  /* 0x0000000bff091219 */ /* 0x004fe20000011606 */
[C---:B------:R-:W-:Y:S02]  /*d520*/  IMAD R13, R163.reuse, UR5, R4 ;  /* 0x00000005a30d7c24 */ /* 0x040fe4000f8e0204 */
[----:B------:R-:W-:Y:S01]  /*d530*/  IMAD.WIDE.U32 R4, R163, UR4, R20 ;  /* 0x00000004a3047c25 */ /* 0x000fe2000f8e0014 */
[----:B------:R-:W-:Y:S01]  /*d540*/  SEL R20, R8, RZ, !P0 ;  /* 0x000000ff08147207 */ /* 0x000fe20004000000 */
[----:B------:R-:W-:Y:S02]  /*d550*/  ULDC.64 UR4, c[0x0][0xb98] ;  /* 0x0002e60000047ab9 */ /* 0x000fe40000000a00 */
[----:B------:R-:W-:Y:S02]  /*d560*/  IMAD R11, R165, 0x40, R160 ;  /* 0x00000040a50b7824 */ /* 0x000fe400078e02a0 */
[----:B------:R-:W-:-:S02]  /*d570*/  IMAD.IADD R5, R5, 0x1, R13 ;  /* 0x0000000105057824 */ /* 0x000fc400078e020d */
[----:B------:R-:W-:Y:S02]  /*d580*/  IMAD.MOV R13, RZ, RZ, -R9 ;  /* 0x000000ffff0d7224 */ /* 0x000fe400078e0a09 */
[----:B------:R-:W-:-:S04]  /*d590*/  IMAD.WIDE R16, R11, 0x2, R16 ;  /* 0x000000020b107825 */ /* 0x000fc800078e0210 */
[----:B------:R-:W-:Y:S01]  /*d5a0*/  IMAD R6, R20, UR4, RZ ;  /* 0x0000000414067c24 */ /* 0x000fe2000f8e02ff */
[C---:B------:R-:W-:Y:S01]  /*d5b0*/  IADD3 R41, P6, R16.reuse, 0x4000, RZ ;  /* 0x0000400010297810 */ /* 0x040fe20007fde0ff */
[----:B------:R-:W-:Y:S01]  /*d5c0*/  IMAD.WIDE.U32 R4, R53, UR4, R4 ;  /* 0x0000000435047c25 */ /* 0x000fe2000f8e0004 */
[----:B------:R-:W-:Y:S02]  /*d5d0*/  IADD3 R37, P5, R16, 0x5000, RZ ;  /* 0x0000500010257810 */ /* 0x000fe40007fbe0ff */
[----:B------:R-:W-:Y:S01]  /*d5e0*/  LOP3.LUT R40, R41, 0x380, RZ, 0xc0, !PT ;  /* 0x0000038029287812 */ /* 0x000fe200078ec0ff */
[----:B------:R-:W-:Y:S01]  /*d5f0*/  IMAD R11, R52, R13, R15 ;  /* 0x0000000d340b7224 */ /* 0x000fe200078e020f */
[----:B------:R-:W-:Y:S01]  /*d600*/  SHF.R.S32.HI R13, RZ, 0x1f, R9 ;  /* 0x0000001fff0d7819 */ /* 0x000fe20000011409 */
[----:B------:R-:W-:Y:S01]  /*d610*/  IMAD R8, R53, UR5, R6 ;  /* 0x0000000535087c24 */ /* 0x000fe2000f8e0206 */
[----:B------:R-:W-:Y:S01]  /*d620*/  IADD3 R4, P2, R9, R4, RZ ;  /* 0x0000000409047210 */ /* 0x000fe20007f5e0ff */
[----:B------:R-:W-:Y:S01]  /*d630*/  ULDC.64 UR4, c[0x0][0xb88] ;  /* 0x0002e20000047ab9 */ /* 0x000fe20000000a00 */
[----:B------:R-:W-:Y:S01]  /*d640*/  SHF.R.S32.HI R6, RZ, 0x1f, R11 ;  /* 0x0000001fff067819 */ /* 0x000fe2000001140b */
[----:B------:R-:W-:Y:S01]  /*d650*/  IMAD.IADD R24, R169, 0x1, R18 ;  /* 0x00000001a9187824 */ /* 0x000fe200078e0212 */
[----:B------:R-:W-:Y:S01]  /*d660*/  IADD3.X R5, R13, R5, R8, P2, !PT ;  /* 0x000000050d057210 */ /* 0x000fe200017fe408 */
[----:B------:R-:W-:Y:S01]  /*d670*/  IMAD R55, R7, R52, RZ ;  /* 0x0000003407377224 */ /* 0x000fe200078e02ff */
[----:B------:R-:W-:Y:S01]  /*d680*/  IADD3 R9, P3, R16, 0x2000, RZ ;  /* 0x0000200010097810 */ /* 0x000fe20007f7e0ff */
[----:B------:R-:W-:Y:S01]  /*d690*/  IMAD R10, R6, UR4, RZ ;  /* 0x00000004060a7c24 */ /* 0x000fe2000f8e02ff */
[----:B------:R-:W-:Y:S01]  /*d6a0*/  IADD3 R15, P0, R16, 0x1000, RZ ;  /* 0x00001000100f7810 */ /* 0x000fe20007f1e0ff */
[----:B------:R-:W-:Y:S01]  /*d6b0*/  IMAD.WIDE.U32 R4, R11, UR4, R4 ;  /* 0x000000040b047c25 */ /* 0x000fe2000f8e0004 */
[----:B------:R-:W-:-:S02]  /*d6c0*/  LOP3.LUT R8, R9, 0x380, RZ, 0xc0, !PT ;  /* 0x0000038009087812 */ /* 0x000fc400078ec0ff */
[----:B------:R-:W-:Y:S01]  /*d6d0*/  LOP3.LUT R36, R37, 0x380, RZ, 0xc0, !PT ;  /* 0x0000038025247812 */ /* 0x000fe200078ec0ff */
[----:B------:R-:W-:Y:S01]  /*d6e0*/  IMAD R13, R11, UR5, R10 ;  /* 0x000000050b0d7c24 */ /* 0x000fe2000f8e020a */
[----:B------:R-:W-:Y:S01]  /*d6f0*/  ULDC.64 UR4, c[0x0][0xb50] ;  /* 0x0002d40000047ab9 */ /* 0x000fe20000000a00 */
[----:B------:R-:W-:Y:S01]  /*d700*/  SHF.R.U64 R6, R8, 0x3, RZ ;  /* 0x0000000308067819 */ /* 0x000fe200000012ff */
[----:B------:R-:W-:Y:S01]  /*d710*/  IMAD.X R7, RZ, RZ, R17, P3 ;  /* 0x000000ffff077224 */ /* 0x000fe200018e0611 */
[----:B------:R-:W-:Y:S01]  /*d720*/  LEA R10, P4, R4, UR4, 0x2 ;  /* 0x00000004040a7c11 */ /* 0x000fe2000f8810ff */
[----:B------:R-:W-:Y:S01]  /*d730*/  IMAD.IADD R5, R5, 0x1, R13 ;  /* 0x0000000105057824 */ /* 0x000fe200078e020d */
[----:B------:R-:W-:Y:S01]  /*d740*/  LOP3.LUT R6, R6, R9, RZ, 0x3c, !PT ;  /* 0x0000000906067212 */ /* 0x000fe200078e3cff */
[----:B------:R-:W-:Y:S01]  /*d750*/  IMAD.X R13, RZ, RZ, R17, P0 ;  /* 0x000000ffff0d7224 */ /* 0x000fe200000e0611 */
[----:B------:R-:W-:Y:S01]  /*d760*/  IADD3 R9, P2, R16, 0x3000, RZ ;  /* 0x0000300010097810 */ /* 0x000fe20007f5e0ff */
[----:B------:R-:W-:Y:S01]  /*d770*/  SHFL.IDX PT, R48, R10, RZ, 0x1c1f ;  /* 0x001c1fff0a307589 */ /* 0x000fe200000e0000 */
[----:B------:R-:W-:Y:S01]  /*d780*/  LEA.HI.X R14, R4, UR5, R5, 0x2, P4 ;  /* 0x00000005040e7c11 */ /* 0x000fe2000a0f1405 */
[----:B------:R-:W-:Y:S01]  /*d790*/  VIADD R4, R24, 0x8 ;  /* 0x0000000818047836 */ /* 0x000fe20000000000 */
[----:B------:R-:W-:Y:S01]  /*d7a0*/  LOP3.LUT R8, R9, 0x380, RZ, 0xc0, !PT ;  /* 0x0000038009087812 */ /* 0x000fe200078ec0ff */
[----:B------:R-:W-:Y:S01]  /*d7b0*/  SHFL.IDX PT, R50, R10, 0x1, 0x1c1f ;  /* 0x003c1f000a327f89 */ /* 0x000fe200000e0000 */
[----:B------:R-:W-:Y:S01]  /*d7c0*/  LOP3.LUT P0, RZ, R167, 0x3, RZ, 0xc0, !PT ;  /* 0x00000003a7ff7812 */ /* 0x000fe2000780c0ff */
[----:B------:R-:W-:Y:S01]  /*d7d0*/  ULDC.64 UR4, c[0x0][0xaa0] ;  /* 0x0002a80000047ab9 */ /* 0x000fe20000000a00 */
[----:B------:R-:W-:Y:S01]  /*d7e0*/  SHF.R.U64 R8, R8, 0x3, RZ ;  /* 0x0000000308087819 */ /* 0x000fe200000012ff */
[----:B------:R-:W0:Y:S01]  /*d7f0*/  SHFL.IDX PT, R49, R14, RZ, 0x1c1f ;  /* 0x001c1fff0e317589 */ /* 0x000e2200000e0000 */
[----:B------:R-:W-:-:S02]  /*d800*/  IADD3 R33, P4, R16, 0x6000, RZ ;  /* 0x0000600010217810 */ /* 0x000fc40007f9e0ff */
[----:B------:R-:W-:Y:S01]  /*d810*/  LOP3.LUT R8, R8, R9, RZ, 0x3c, !PT ;  /* 0x0000000908087212 */ /* 0x000fe200078e3cff */
[----:B------:R-:W1:Y:S01]  /*d820*/  SHFL.IDX PT, R51, R14, 0x1, 0x1c1f ;  /* 0x003c1f000e337f89 */ /* 0x000e6200000e0000 */
[----:B------:R-:W-:Y:S01]  /*d830*/  IMAD.X R9, RZ, RZ, R17, P2 ;  /* 0x000000ffff097224 */ /* 0x000fe200010e0611 */
[-C--:B------:R-:W-:Y:S02]  /*d840*/  ISETP.GE.OR P2, PT, R24, R55.reuse, P0 ;  /* 0x000000371800720c */ /* 0x080fe40000746670 */
[----:B------:R-:W-:Y:S02]  /*d850*/  ISETP.GE.OR P0, PT, R4, R55, P0 ;  /* 0x000000370400720c */ /* 0x000fe40000706670 */
[----:B------:R-:W-:Y:S02]  /*d860*/  LOP3.LUT R11, R16, 0x380, RZ, 0xc0, !PT ;  /* 0x00000380100b7812 */ /* 0x000fe400078ec0ff */
[----:B------:R-:W-:Y:S02]  /*d870*/  LOP3.LUT R32, R33, 0x380, RZ, 0xc0, !PT ;  /* 0x0000038021207812 */ /* 0x000fe400078ec0ff */
[----:B------:R-:W-:-:S02]  /*d880*/  SHF.R.U64 R11, R11, 0x3, RZ ;  /* 0x000000030b0b7819 */ /* 0x000fc400000012ff */
[----:B------:R-:W-:Y:S02]  /*d890*/  IADD3 R5, P3, R16, 0x7000, RZ ;  /* 0x0000700010057810 */ /* 0x000fe40007f7e0ff */
[----:B------:R-:W-:Y:S02]  /*d8a0*/  SHF.R.U64 R40, R40, 0x3, RZ ;  /* 0x0000000328287819 */ /* 0x000fe400000012ff */
[----:B------:R-:W-:Y:S01]  /*d8b0*/  SHF.R.U64 R36, R36, 0x3, RZ ;  /* 0x0000000324247819 */ /* 0x000fe200000012ff */
[--C-:B------:R-:W-:Y:S01]  /*d8c0*/  IMAD.X R29, RZ, RZ, R17.reuse, P3 ;  /* 0x000000ffff1d7224 */ /* 0x100fe200018e0611 */
[----:B------:R-:W-:Y:S02]  /*d8d0*/  SHF.R.U64 R32, R32, 0x3, RZ ;  /* 0x0000000320207819 */ /* 0x000fe400000012ff */
[----:B------:R-:W-:Y:S01]  /*d8e0*/  LOP3.LUT R16, R11, R16, RZ, 0x3c, !PT ;  /* 0x000000100b107212 */ /* 0x000fe200078e3cff */
[----:B0-----:R0:W-:Y:S01]  /*d8f0*/  @!P2 ST.E desc[UR60][R48.64], R2 ;  /* 0x000000023000a985 */ /* 0x0011e2000c10193c */
[----:B------:R-:W-:Y:S01]  /*d900*/  LOP3.LUT R40, R40, R41, RZ, 0x3c, !PT ;  /* 0x0000002928287212 */ /* 0x000fe200078e3cff */
[--C-:B------:R-:W-:Y:S01]  /*d910*/  IMAD.X R41, RZ, RZ, R17.reuse, P6 ;  /* 0x000000ffff297224 */ /* 0x100fe200030e0611 */
[----:B------:R-:W-:Y:S01]  /*d920*/  LOP3.LUT R36, R36, R37, RZ, 0x3c, !PT ;  /* 0x0000002524247212 */ /* 0x000fe200078e3cff */
[----:B-1----:R1:W-:Y:S01]  /*d930*/  @!P0 ST.E desc[UR60][R50.64], R0 ;  /* 0x0000000032008985 */ /* 0x0023e2000c10193c */
[----:B------:R-:W-:Y:S01]  /*d940*/  LOP3.LUT R32, R32, R33, RZ, 0x3c, !PT ;  /* 0x0000002120207212 */ /* 0x000fe200078e3cff */
[--C-:B------:R-:W-:Y:S01]  /*d950*/  IMAD.X R37, RZ, RZ, R17.reuse, P5 ;  /* 0x000000ffff257224 */ /* 0x100fe200028e0611 */
[----:B------:R-:W-:Y:S01]  /*d960*/  LOP3.LUT R12, R15, 0x380, RZ, 0xc0, !PT ;  /* 0x000003800f0c7812 */ /* 0x000fe200078ec0ff */
[----:B------:R-:W-:Y:S01]  /*d970*/  IMAD.X R33, RZ, RZ, R17, P4 ;  /* 0x000000ffff217224 */ /* 0x000fe200020e0611 */
[----:B------:R2:W5:Y:S01]  /*d980*/  LD.E.128 R24, desc[UR60][R16.64] ;  /* 0x0000003c10187980 */ /* 0x000562000c101d00 */
[----:B------:R-:W-:Y:S01]  /*d990*/  LOP3.LUT R4, R5, 0x380, RZ, 0xc0, !PT ;  /* 0x0000038005047812 */ /* 0x000fe200078ec0ff */
[----:B0-----:R-:W0:Y:S01]  /*d9a0*/  @P1 LDC R49, c[0x0][0xbec] ;  /* 0x0002fb00ff311b82 */ /* 0x001e220000000800 */
[----:B------:R-:W-:Y:S01]  /*d9b0*/  SHF.R.U64 R12, R12, 0x3, RZ ;  /* 0x000000030c0c7819 */ /* 0x000fe200000012ff */
[----:B------:R-:W5:Y:S01]  /*d9c0*/  LD.E.128 R8, desc[UR60][R8.64] ;  /* 0x0000003c08087980 */ /* 0x000f62000c101d00 */
[----:B------:R-:W-:Y:S01]  /*d9d0*/  SHF.R.U64 R4, R4, 0x3, RZ ;  /* 0x0000000304047819 */ /* 0x000fe200000012ff */
[----:B-1----:R-:W-:Y:S01]  /*d9e0*/  IMAD R0, R21, UR4, RZ ;  /* 0x0000000415007c24 */ /* 0x002fe2000f8e02ff */
[----:B------:R-:W-:Y:S01]  /*d9f0*/  LOP3.LUT R12, R12, R15, RZ, 0x3c, !PT ;  /* 0x0000000f0c0c7212 */ /* 0x000fe200078e3cff */
[----:B------:R-:W5:Y:S01]  /*da00*/  LD.E.128 R40, desc[UR60][R40.64] ;  /* 0x0000003c28287980 */ /* 0x000f62000c101d00 */
[----:B--2---:R-:W-:Y:S01]  /*da10*/  IMAD.WIDE.U32 R16, R23, UR4, RZ ;  /* 0x0000000417107c25 */ /* 0x004fe2000f8e00ff */
[----:B------:R-:W-:-:S02]  /*da20*/  LOP3.LUT R28, R4, R5, RZ, 0x3c, !PT ;  /* 0x00000005041c7212 */ /* 0x000fc400078e3cff */
[----:B------:R-:W5:Y:S01]  /*da30*/  LD.E.128 R4, desc[UR60][R6.64] ;  /* 0x0000003c06047980 */ /* 0x000f62000c101d00 */
[----:B------:R-:W-:Y:S01]  /*da40*/  IMAD R21, R23, UR5, R0 ;  /* 0x0000000517157c24 */ /* 0x000fe2000f8e0200 */
[----:B------:R-:W-:Y:S01]  /*da50*/  ULDC.64 UR4, c[0x0][0xae8] ;  /* 0x0002ba0000047ab9 */ /* 0x000fe20000000a00 */
[----:B------:R-:W1:Y:S01]  /*da60*/  @P1 LDC R23, c[0x0][0xbf0] ;  /* 0x0002fc00ff171b82 */ /* 0x000e620000000800 */
[----:B------:R-:W5:Y:S01]  /*da70*/  LD.E.128 R12, desc[UR60][R12.64] ;  /* 0x0000003c0c0c7980 */ /* 0x000f62000c101d00 */
[----:B------:R-:W-:Y:S02]  /*da80*/  IMAD.IADD R17, R17, 0x1, R21 ;  /* 0x0000000111117824 */ /* 0x000fe400078e0215 */
[----:B------:R-:W-:Y:S01]  /*da90*/  IMAD R21, R162, 0x20, R165 ;  /* 0x00000020a2157824 */ /* 0x000fe200078e02a5 */
[----:B------:R-:W5:Y:S01]  /*daa0*/  LD.E.128 R36, desc[UR60][R36.64] ;  /* 0x0000003c24247980 */ /* 0x000f62000c101d00 */
[----:B------:R-:W-:Y:S02]  /*dab0*/  IMAD R0, R44, UR4, RZ ;  /* 0x000000042c007c24 */ /* 0x000fe4000f8e02ff */
[----:B------:R-:W-:Y:S01]  /*dac0*/  IMAD.IADD R44, R18, 0x1, R21 ;  /* 0x00000001122c7824 */ /* 0x000fe200078e0215 */
[----:B------:R-:W5:Y:S01]  /*dad0*/  LD.E.128 R32, desc[UR60][R32.64] ;  /* 0x0000003c20207980 */ /* 0x000f62000c101d00 */
[----:B------:R-:W-:-:S02]  /*dae0*/  IMAD R21, R163, UR5, R0 ;  /* 0x00000005a3157c24 */ /* 0x000fc4000f8e0200 */
[----:B------:R-:W-:Y:S01]  /*daf0*/  IMAD.WIDE.U32 R16, R163, UR4, R16 ;  /* 0x00000004a3107c25 */ /* 0x000fe2000f8e0010 */
[----:B------:R-:W-:Y:S01]  /*db00*/  ULDC.64 UR4, c[0x0][0xaf0] ;  /* 0x0002bc0000047ab9 */ /* 0x000fe20000000a00 */
[----:B------:R-:W5:Y:S02]  /*db10*/  LD.E.128 R28, desc[UR60][R28.64] ;  /* 0x0000003c1c1c7980 */ /* 0x000f64000c101d00 */
[----:B0-----:R-:W-:Y:S01]  /*db20*/  @P1 IMAD.HI.U32 R0, R44, R49, RZ ;  /* 0x000000312c001227 */ /* 0x001fe200078e00ff */
[----:B------:R-:W-:Y:S01]  /*db30*/  @!PT LDS RZ, [RZ] ;  /* 0x00000000fffff984 */ /* 0x000fe20000000800 */
[----:B------:R-:W-:Y:S01]  /*db40*/  @!PT LDS RZ, [RZ] ;  /* 0x00000000fffff984 */ /* 0x000fe20000000800 */
[----:B------:R-:W-:Y:S01]  /*db50*/  @!PT LDS RZ, [RZ] ;  /* 0x00000000fffff984 */ /* 0x000fe20000000800 */
[----:B------:R-:W-:Y:S01]  /*db60*/  @!PT LDS RZ, [RZ] ;  /* 0x00000000fffff984 */ /* 0x000fe20000000800 */
[----:B------:R0:W-:Y:S06]  /*db70*/  MEMBAR.ALL.CTA ;  /* 0x0000000000007992 */ /* 0x0001ec0000008000 */
[----:B0-----:R-:W0:Y:S01]  /*db80*/  FENCE.VIEW.ASYNC.S ;  /* 0x00000000000073c6 */ /* 0x001e220000000000 */
[----:B------:R-:W-:-:S02]  /*db90*/  IMAD.IADD R17, R17, 0x1, R21 ;  /* 0x0000000111117824 */ /* 0x000fc400078e0215 */
[----:B------:R-:W-:Y:S02]  /*dba0*/  IMAD.MOV.U32 R21, RZ, RZ, R44 ;  /* 0x000000ffff157224 */ /* 0x000fe400078e002c */
[----:B------:R-:W-:Y:S01]  /*dbb0*/  IMAD R2, R20, UR4, RZ ;  /* 0x0000000414027c24 */ /* 0x000fe2000f8e02ff */
[----:B-1----:R-:W-:Y:S01]  /*dbc0*/  @P1 SHF.R.U32.HI R21, RZ, R23, R0 ;  /* 0x00000017ff151219 */ /* 0x002fe20000011600 */
[----:B------:R-:W-:-:S03]  /*dbd0*/  IMAD.WIDE.U32 R16, R53, UR4, R16 ;  /* 0x0000000435107c25 */ /* 0x000fc6000f8e0010 */
[--C-:B------:R-:W-:Y:S01]  /*dbe0*/  SHF.R.S32.HI R0, RZ, 0x1f, R21.reuse ;  /* 0x0000001fff007819 */ /* 0x100fe20000011415 */
        /* <DEDUP_REMOVED lines=10> */
[----:B------:R-:W-:Y:S02]  /*dc90*/  IMAD.IADD R17, R17, 0x1, R49 ;  /* 0x0000000111117824 */ /* 0x000fe400078e0231 */
[----:B------:R-:W-:Y:S02]  /*dca0*/  IMAD R2, R0, UR4, RZ ;  /* 0x0000000400027c24 */ /* 0x000fe4000f8e02ff */
[----:B------:R-:W-:Y:S02]  /*dcb0*/  IMAD.IADD R44, R165, 0x1, R18 ;  /* 0x00000001a52c7824 */ /* 0x000fe400078e0212 */
[----:B------:R-:W-:-:S02]  /*dcc0*/  IMAD R21, R23, UR5, R2 ;  /* 0x0000000517157c24 */ /* 0x000fc4000f8e0202 */
[----:B------:R-:W-:Y:S01]  /*dcd0*/  IMAD.WIDE.U32 R16, R23, UR4, R16 ;  /* 0x0000000417107c25 */ /* 0x000fe2000f8e0010 */
[CC--:B------:R-:W-:Y:S01]  /*dce0*/  ISETP.GE.AND P2, PT, R44.reuse, R55.reuse, PT ;  /* 0x000000372c00720c */ /* 0x0c0fe20003f46270 */
[----:B------:R-:W-:Y:S02]  /*dcf0*/  ULDC.64 UR4, c[0x0][0xa80] ;  /* 0x0002a00000047ab9 */ /* 0x000fe40000000a00 */
[----:B------:R-:W-:Y:S01]  /*dd00*/  VIADD R0, R44, 0x20 ;  /* 0x000000202c007836 */ /* 0x000fe20000000000 */
[----:B------:R-:W-:Y:S01]  /*dd10*/  LEA R18, P3, R16, UR4, 0x1 ;  /* 0x0000000410127c11 */ /* 0x000fe2000f8608ff */
[----:B------:R-:W-:Y:S02]  /*dd20*/  IMAD.IADD R17, R17, 0x1, R21 ;  /* 0x0000000111117824 */ /* 0x000fe400078e0215 */
[----:B------:R-:W-:Y:S01]  /*dd30*/  VIADD R3, R3, 0x2a820 ;  /* 0x0002a82003037836 */ /* 0x000fe20000000000 */
[----:B------:R-:W-:Y:S01]  /*dd40*/  ISETP.GE.AND P0, PT, R0, R55, PT ;  /* 0x000000370000720c */ /* 0x000fe20003f06270 */
[----:B------:R-:W-:Y:S01]  /*dd50*/  VIADD R0, R44, 0x40 ;  /* 0x000000402c007836 */ /* 0x000fe20000000000 */
[----:B------:R-:W-:-:S02]  /*dd60*/  LEA.HI.X R20, R16, UR5, R17, 0x1, P3 ;  /* 0x0000000510147c11 */ /* 0x000fc400098f0c11 */
[----:B------:R-:W-:Y:S01]  /*dd70*/  PRMT R3, RZ, 0x654, R3 ;  /* 0x00000654ff037816 */ /* 0x000fe20000000003 */
[----:B0-----:R0:W1:Y:S01]  /*dd80*/  SHFL.IDX PT, R16, R18, RZ, 0x181f ;  /* 0x00181fff12107589 */ /* 0x00106200000e0000 */
[----:B------:R-:W-:Y:S01]  /*dd90*/  ISETP.GE.AND P1, PT, R0, R55, PT ;  /* 0x000000370000720c */ /* 0x000fe20003f26270 */
[----:B------:R-:W-:Y:S01]  /*dda0*/  BSSY B1, `(.L_x_1430) ;  /* 0x000000d000017945 */ /* 0x000fe20003800000 */
[----:B------:R0:W-:Y:S01]  /*ddb0*/  SYNCS.ARRIVE.TRANS64.RED.A1T0 RZ, [R3+URZ], RZ ;  /* 0x000000ff03ff79a7 */ /* 0x0001e2000810043f */
[----:B------:R0:W2:Y:S02]  /*ddc0*/  SHFL.IDX PT, R0, R20, RZ, 0x181f ;  /* 0x00181fff14007589 */ /* 0x0000a400000e0000 */
[----:B------:R-:W-:Y:S08]  /*ddd0*/  @P2 BRA `(.L_x_1431) ;  /* 0x0000000000242947 */ /* 0x000ff00003800000 */
[----:B------:R-:W-:Y:S02]  /*dde0*/  ULDC UR4, c[0x0][0xac8] ;  /* 0x0002b20000047ab9 */ /* 0x000fe40000000800 */
[----:B------:R-:W-:Y:S02]  /*ddf0*/  ISETP.GE.AND P2, PT, R160, UR4, PT ;  /* 0x00000004a0007c0c */ /* 0x000fe4000bf46270 */
[----:B------:R-:W-:-:S11]  /*de00*/  ISETP.GE.AND P3, PT, R161, UR4, PT ;  /* 0x00000004a1007c0c */ /* 0x000fd6000bf66270 */
[CC--:B-1----:R-:W-:Y:S02]  /*de10*/  @!P2 LEA R2, P4, R160.reuse, R16.reuse, 0x1 ;  /* 0x00000010a002a211 */ /* 0x0c2fe400078808ff */
[C---:B------:R-:W-:Y:S02]  /*de20*/  @!P3 LEA R16, P5, R161.reuse, R16, 0x1 ;  /* 0x00000010a110b211 */ /* 0x040fe400078a08ff */
[-C--:B0-2---:R-:W-:Y:S02]  /*de30*/  @!P2 LEA.HI.X R3, R160, R0.reuse, R173, 0x1, P4 ;  /* 0x00000000a003a211 */ /* 0x085fe400020f0cad */
[----:B------:R-:W-:-:S03]  /*de40*/  @!P3 LEA.HI.X R17, R161, R0, R172, 0x1, P5 ;  /* 0x00000000a111b211 */ /* 0x000fc600028f0cac */
[----:B-----5:R3:W-:Y:S04]  /*de50*/  @!P2 ST.E.128 desc[UR60][R2.64], R24 ;  /* 0x000000180200a985 */ /* 0x0207e8000c101d3c */
[----:B------:R3:W-:Y:S02]  /*de60*/  @!P3 ST.E.128 desc[UR60][R16.64], R40 ;  /* 0x000000281000b985 */ /* 0x0007e4000c101d3c */
.L_x_1431:
[----:B------:R-:W-:Y:S05]  /*de70*/  BSYNC B1 ;  /* 0x0000000000017941 */ /* 0x000fea0003800000 */
.L_x_1430:
[----:B--2---:R2:W4:Y:S01]  /*de80*/  SHFL.IDX PT, R0, R20, 0x1, 0x181f ;  /* 0x00381f0014007f89 */ /* 0x00452200000e0000 */
[----:B------:R-:W-:Y:S03]  /*de90*/  BSSY B1, `(.L_x_1432) ;  /* 0x000000c000017945 */ /* 0x000fe60003800000 */
[----:B-1-3--:R2:W1:Y:S01]  /*dea0*/  SHFL.IDX PT, R16, R18, 0x1, 0x181f ;  /* 0x00381f0012107f89 */ /* 0x00a46200000e0000 */
[----:B------:R-:W-:Y:S05]  /*deb0*/  @P0 BRA `(.L_x_1433) ;  /* 0x0000000000240947 */ /* 0x000fea0003800000 */
[----:B------:R-:W-:Y:S02]  /*dec0*/  ULDC UR4, c[0x0][0xac8] ;  /* 0x0002b20000047ab9 */ /* 0x000fe40000000800 */
[----:B------:R-:W-:Y:S02]  /*ded0*/  ISETP.GE.AND P3, PT, R160, UR4, PT ;  /* 0x00000004a0007c0c */ /* 0x000fe4000bf66270 */
[----:B------:R-:W-:-:S11]  /*dee0*/  ISETP.GE.AND P4, PT, R161, UR4, PT ;  /* 0x00000004a1007c0c */ /* 0x000fd6000bf86270 */
[CC--:B-1----:R-:W-:Y:S02]  /*def0*/  @!P3 LEA R2, P0, R160.reuse, R16.reuse, 0x1 ;  /* 0x00000010a002b211 */ /* 0x0c2fe400078008ff */
[C---:B------:R-:W-:Y:S02]  /*df00*/  @!P4 LEA R16, P2, R161.reuse, R16, 0x1 ;  /* 0x00000010a110c211 */ /* 0x040fe400078408ff */
[-C--:B0---4-:R-:W-:Y:S02]  /*df10*/  @!P3 LEA.HI.X R3, R160, R0.reuse, R173, 0x1, P0 ;  /* 0x00000000a003b211 */ /* 0x091fe400000f0cad */
[----:B------:R-:W-:-:S03]  /*df20*/  @!P4 LEA.HI.X R17, R161, R0, R172, 0x1, P2 ;  /* 0x00000000a111c211 */ /* 0x000fc600010f0cac */
[----:B-----5:R3:W-:Y:S04]  /*df30*/  @!P3 ST.E.128 desc[UR60][R2.64], R12 ;  /* 0x0000000c0200b985 */ /* 0x0207e8000c101d3c */
[----:B------:R3:W-:Y:S02]  /*df40*/  @!P4 ST.E.128 desc[UR60][R16.64], R36 ;  /* 0x000000241000c985 */ /* 0x0007e4000c101d3c */
.L_x_1433:
[----:B------:R-:W-:Y:S05]  /*df50*/  BSYNC B1 ;  /* 0x0000000000017941 */ /* 0x000fea0003800000 */
.L_x_1432:
        /* <DEDUP_REMOVED lines=13> */
.L_x_1435:
[----:B------:R-:W-:Y:S05]  /*e030*/  BSYNC B1 ;  /* 0x0000000000017941 */ /* 0x000fea0003800000 */
.L_x_1434:
[----:B0-----:R-:W-:Y:S01]  /*e040*/  VIADD R0, R44, 0x60 ;  /* 0x000000602c007836 */ /* 0x001fe20000000000 */
[----:B--2-4-:R-:W0:Y:S04]  /*e050*/  SHFL.IDX PT, R20, R20, 0x3, 0x181f ;  /* 0x00781f0014147f89 */ /* 0x014e2800000e0000 */
[----:B------:R-:W-:Y:S01]  /*e060*/  ISETP.GE.AND P0, PT, R0, R55, PT ;  /* 0x000000370000720c */ /* 0x000fe20003f06270 */
[----:B------:R-:W2:-:S12]  /*e070*/  SHFL.IDX PT, R18, R18, 0x3, 0x181f ;  /* 0x00781f0012127f89 */ /* 0x000e9800000e0000 */
        /* <DEDUP_REMOVED lines=8> */
[----:B----4-:R-:W-:-:S04]  /*e100*/  LEA R2, P0, R161, R18, 0x1 ;  /* 0x00000012a1027211 */ /* 0x010fc800078008ff */
[----:B------:R-:W-:-:S05]  /*e110*/  LEA.HI.X R3, R161, R20, R172, 0x1, P0 ;  /* 0x00000014a1037211 */ /* 0x000fca00000f0cac */
[----:B------:R0:W-:Y:S01]  /*e120*/  ST.E.128 desc[UR60][R2.64], R28 ;  /* 0x0000001c02007985 */ /* 0x0001e2000c101d3c */
[----:B------:R-:W-:Y:S05]  /*e130*/  BRA `(.L_x_1436) ;  /* 0x0000000800b07947 */ /* 0x000fea0003800000 */
.L_x_1428:
[----:B------:R-:W2:Y:S08]  /*e140*/  LDC.64 R4, c[0x0][0xc00] ;  /* 0x00030000ff047b82 */ /* 0x000eb00000000a00 */
[----:B0-----:R-:W0:Y:S01]  /*e150*/  LDC.64 R2, c[0x0][0xc00] ;  /* 0x00030000ff027b82 */ /* 0x001e220000000a00 */
[----:B------:R-:W-:Y:S01]  /*e160*/  ULDC UR4, c[0x0][0xa88] ;  /* 0x0002a20000047ab9 */ /* 0x000fe20000000800 */
[----:B------:R-:W-:-:S06]  /*e170*/  IMAD.MOV.U32 R6, RZ, RZ, RZ ;  /* 0x000000ffff067224 */ /* 0x000fcc00078e00ff */
[----:B------:R-:W3:Y:S01]  /*e180*/  LDC R17, c[0x0][0xbe8] ;  /* 0x0002fa00ff117b82 */ /* 0x000ee20000000800 */
[----:B--2---:R-:W-:-:S04]  /*e190*/  ISETP.NE.U32.AND P0, PT, R4, RZ, PT ;  /* 0x000000ff0400720c */ /* 0x004fc80003f05070 */
[----:B------:R-:W-:-:S03]  /*e1a0*/  ISETP.NE.AND.EX P0, PT, R5, RZ, PT, P0 ;  /* 0x000000ff0500720c */ /* 0x000fc60003f05300 */
[----:B------:R-:W2:Y:S01]  /*e1b0*/  LDC.64 R4, c[0x0][0xc08] ;  /* 0x00030200ff047b82 */ /* 0x000ea20000000a00 */
[----:B0-----:R-:W-:-:S04]  /*e1c0*/  IMAD.WIDE R2, R164, 0x4, R2 ;  /* 0x00000004a4027825 */ /* 0x001fc800078e0202 */
[----:B------:R-:W-:-:S05]  /*e1d0*/  IMAD.U32 R0, RZ, RZ, UR4 ;  /* 0x00000004ff007e24 */ /* 0x000fca000f8e00ff */
[----:B------:R0:W5:Y:S01]  /*e1e0*/  @P0 LDG.E R6, desc[UR60][R2.64] ;  /* 0x0000003c02060981 */ /* 0x000162000c1e1900 */
[----:B--2---:R-:W-:-:S04]  /*e1f0*/  ISETP.NE.U32.AND P1, PT, R4, RZ, PT ;  /* 0x000000ff0400720c */ /* 0x004fc80003f25070 */
[----:B------:R-:W-:-:S13]  /*e200*/  ISETP.NE.AND.EX P1, PT, R5, RZ, PT, P1 ;  /* 0x000000ff0500720c */ /* 0x000fda0003f25310 */
[----:B------:R-:W2:Y:S02]  /*e210*/  @P1 LDC.64 R4, c[0x0][0xc08] ;  /* 0x00030200ff041b82 */ /* 0x000ea40000000a00 */
[----:B--2---:R-:W-:-:S05]  /*e220*/  @P1 IMAD.WIDE R4, R164, 0x4, R4 ;  /* 0x00000004a4041825 */ /* 0x004fca00078e0204 */
[----:B------:R0:W5:Y:S01]  /*e230*/  @P1 LDG.E R0, desc[UR60][R4.64] ;  /* 0x0000003c04001981 */ /* 0x000162000c1e1900 */
[----:B---3--:R-:W-:Y:S02]  /*e240*/  ISETP.NE.AND P2, PT, R17, 0x1, PT ;  /* 0x000000011100780c */ /* 0x008fe40003f45270 */
[----:B------:R-:W-:Y:S02]  /*e250*/  ISETP.GE.AND P3, PT, R174, 0x80, PT ;  /* 0x00000080ae00780c */ /* 0x000fe40003f66270 */
[----:B------:R-:W-:-:S09]  /*e260*/  SHF.R.S32.HI R7, RZ, 0x1f, R164 ;  /* 0x0000001fff077819 */ /* 0x000fd200000114a4 */
[----:B------:R-:W2:Y:S08]  /*e270*/  @P2 LDC R16, c[0x0][0xbec] ;  /* 0x0002fb00ff102b82 */ /* 0x000eb00000000800 */
[----:B------:R-:W3:Y:S01]  /*e280*/  @P2 LDC R21, c[0x0][0xbf0] ;  /* 0x0002fc00ff152b82 */ /* 0x000ee20000000800 */
[----:B0-----:R-:W-:Y:S05]  /*e290*/  @P1 BRA `(.L_x_1437) ;  /* 0x0000000000101947 */ /* 0x001fea0003800000 */
[----:B------:R-:W-:Y:S05]  /*e2a0*/  @!P0 BRA `(.L_x_1437) ;  /* 0x00000000000c8947 */ /* 0x000fea0003800000 */
[----:B------:R-:W4:Y:S04]  /*e2b0*/  LDG.E R5, desc[UR60][R2.64] ;  /* 0x0000003c02057981 */ /* 0x000f28000c1e1900 */
[----:B-----5:R-:W4:Y:S02]  /*e2c0*/  LDG.E R0, desc[UR60][R2.64+0x4] ;  /* 0x0000043c02007981 */ /* 0x020f24000c1e1900 */
[----:B----4-:R-:W-:-:S07]  /*e2d0*/  IMAD.IADD R0, R0, 0x1, -R5 ;  /* 0x0000000100007824 */ /* 0x010fce00078e0a05 */
.L_x_1437:
[----:B------:R-:W-:Y:S01]  /*e2e0*/  BSSY B1, `(.L_x_1438) ;  /* 0x000002d000017945 */ /* 0x000fe20003800000 */
[----:B------:R-:W-:Y:S02]  /*e2f0*/  SHF.R.S32.HI R10, RZ, 0x1f, R163 ;  /* 0x0000001fff0a7819 */ /* 0x000fe400000114a3 */
[----:B------:R-:W-:Y:S02]  /*e300*/  SEL R13, R164, RZ, !P0 ;  /* 0x000000ffa40d7207 */ /* 0x000fe40004000000 */
[----:B------:R-:W-:Y:S02]  /*e310*/  SEL R12, R7, RZ, !P0 ;  /* 0x000000ff070c7207 */ /* 0x000fe40004000000 */
[----:B-----5:R-:W-:Y:S01]  /*e320*/  SHF.R.S32.HI R11, RZ, 0x1f, R6 ;  /* 0x0000001fff0b7819 */ /* 0x020fe20000011406 */
[----:B------:R-:W-:Y:S06]  /*e330*/  @P3 BRA `(.L_x_1439) ;  /* 0x00000000009c3947 */ /* 0x000fec0003800000 */
[----:B------:R-:W0:Y:S01]  /*e340*/  S2R R3, SR_TID.X ;  /* 0x0000000000037919 */ /* 0x000e220000002100 */
[----:B------:R-:W4:Y:S02]  /*e350*/  LDC R14, c[0x0][0xbe8] ;  /* 0x0002fa00ff0e7b82 */ /* 0x000f240000000800 */
[----:B----4-:R-:W-:Y:S01]  /*e360*/  IMAD R2, R0, R14, RZ ;  /* 0x0000000e00027224 */ /* 0x010fe200078e02ff */
[----:B0-----:R-:W-:-:S04]  /*e370*/  IADD3 R9, R18, -0x80, R3 ;  /* 0xffffff8012097810 */ /* 0x001fc80007ffe003 */
[----:B------:R-:W-:-:S13]  /*e380*/  ISETP.GE.AND P0, PT, R9, R2, PT ;  /* 0x000000020900720c */ /* 0x000fda0003f06270 */
[----:B------:R-:W-:Y:S05]  /*e390*/  @P0 BRA `(.L_x_1439) ;  /* 0x0000000000840947 */ /* 0x000fea0003800000 */
[----:B------:R-:W-:Y:S01]  /*e3a0*/  ISETP.NE.AND P0, PT, R14, 0x1, PT ;  /* 0x000000010e00780c */ /* 0x000fe20003f05270 */
[----:B------:R-:W-:Y:S01]  /*e3b0*/  ULDC.64 UR4, c[0x0][0xb90] ;  /* 0x0002e40000047ab9 */ /* 0x000fe20000000a00 */
[----:B------:R-:W-:Y:S02]  /*e3c0*/  IMAD.MOV.U32 R2, RZ, RZ, R6 ;  /* 0x000000ffff027224 */ /* 0x000fe400078e0006 */
[----:B------:R-:W-:Y:S02]  /*e3d0*/  IMAD R8, R10, UR4, RZ ;  /* 0x000000040a087c24 */ /* 0x000fe4000f8e02ff */
[----:B------:R-:W-:Y:S02]  /*e3e0*/  IMAD.MOV.U32 R3, RZ, RZ, R11 ;  /* 0x000000ffff037224 */ /* 0x000fe400078e000b */
[----:B------:R-:W-:Y:S02]  /*e3f0*/  IMAD.MOV.U32 R5, RZ, RZ, R9 ;  /* 0x000000ffff057224 */ /* 0x000fe400078e0009 */
[----:B------:R-:W-:-:S03]  /*e400*/  IMAD.WIDE.U32 R2, R163, UR4, R2 ;  /* 0x00000004a3027c25 */ /* 0x000fc6000f8e0002 */
[----:B------:R-:W0:Y:S01]  /*e410*/  @P0 LDC R4, c[0x0][0xbec] ;  /* 0x0002fb00ff040b82 */ /* 0x000e220000000800 */
[----:B------:R-:W-:Y:S01]  /*e420*/  IMAD R7, R163, UR5, R8 ;  /* 0x00000005a3077c24 */ /* 0x000fe2000f8e0208 */
[----:B------:R-:W-:-:S03]  /*e430*/  ULDC.64 UR4, c[0x0][0xb98] ;  /* 0x0002e60000047ab9 */ /* 0x000fc60000000a00 */
[----:B------:R-:W-:-:S03]  /*e440*/  IMAD.IADD R3, R3, 0x1, R7 ;  /* 0x0000000103037824 */ /* 0x000fc600078e0207 */
[----:B------:R-:W4:Y:S01]  /*e450*/  @P0 LDC R15, c[0x0][0xbf0] ;  /* 0x0002fc00ff0f0b82 */ /* 0x000f220000000800 */
[----:B------:R-:W-:-:S04]  /*e460*/  IMAD.WIDE.U32 R2, R13, UR4, R2 ;  /* 0x000000040d027c25 */ /* 0x000fc8000f8e0002 */
[----:B0-----:R-:W-:-:S05]  /*e470*/  @P0 IMAD.HI.U32 R4, R9, R4, RZ ;  /* 0x0000000409040227 */ /* 0x001fca00078e00ff */
[----:B----4-:R-:W-:Y:S01]  /*e480*/  @P0 SHF.R.U32.HI R5, RZ, R15, R4 ;  /* 0x0000000fff050219 */ /* 0x010fe20000011604 */
[----:B------:R-:W-:-:S03]  /*e490*/  IMAD R4, R12, UR4, RZ ;  /* 0x000000040c047c24 */ /* 0x000fc6000f8e02ff */
[----:B------:R-:W-:Y:S01]  /*e4a0*/  IADD3 R2, P0, R5, R2, RZ ;  /* 0x0000000205027210 */ /* 0x000fe20007f1e0ff */
[----:B------:R-:W-:Y:S02]  /*e4b0*/  IMAD.MOV R7, RZ, RZ, -R5 ;  /* 0x000000ffff077224 */ /* 0x000fe400078e0a05 */
[----:B------:R-:W-:Y:S01]  /*e4c0*/  IMAD R8, R13, UR5, R4 ;  /* 0x000000050d087c24 */ /* 0x000fe2000f8e0204 */
[----:B------:R-:W-:Y:S01]  /*e4d0*/  ULDC.64 UR4, c[0x0][0xb88] ;  /* 0x0002e20000047ab9 */ /* 0x000fe20000000a00 */
[----:B------:R-:W-:Y:S01]  /*e4e0*/  IMAD R7, R14, R7, R9 ;  /* 0x000000070e077224 */ /* 0x000fe200078e0209 */
[----:B------:R-:W-:-:S04]  /*e4f0*/  SHF.R.S32.HI R9, RZ, 0x1f, R5 ;  /* 0x0000001fff097819 */ /* 0x000fc80000011405 */
        /* <DEDUP_REMOVED lines=11> */
.L_x_1439:
[----:B------:R-:W-:Y:S05]  /*e5b0*/  BSYNC B1 ;  /* 0x0000000000017941 */ /* 0x000fea0003800000 */
.L_x_1438:
[----:B------:R-:W-:Y:S01]  /*e5c0*/  ULDC.64 UR4, c[0x0][0xaa0] ;  /* 0x0002a80000047ab9 */ /* 0x000fe20000000a00 */
[----:B------:R-:W-:Y:S01]  /*e5d0*/  IMAD R7, R162, 0x20, R165 ;  /* 0x00000020a2077824 */ /* 0x000fe200078e02a5 */
[----:B------:R-:W-:Y:S01]  /*e5e0*/  BSSY B1, `(.L_x_1440) ;  /* 0x0000037000017945 */ /* 0x000fe20003800000 */
[----:B0-----:R-:W-:Y:S02]  /*e5f0*/  IMAD R3, R11, UR4, RZ ;  /* 0x000000040b037c24 */ /* 0x001fe4000f8e02ff */
[----:B------:R-:W-:Y:S02]  /*e600*/  IMAD.IADD R9, R18, 0x1, R7 ;  /* 0x0000000112097824 */ /* 0x000fe400078e0207 */
[C---:B------:R-:W-:Y:S02]  /*e610*/  IMAD R5, R6.reuse, UR5, R3 ;  /* 0x0000000506057c24 */ /* 0x040fe4000f8e0203 */
[----:B------:R-:W-:Y:S01]  /*e620*/  IMAD.WIDE.U32 R2, R6, UR4, RZ ;  /* 0x0000000406027c25 */ /* 0x000fe2000f8e00ff */
[----:B------:R-:W-:-:S03]  /*e630*/  ULDC.64 UR4, c[0x0][0xae8] ;  /* 0x0002ba0000047ab9 */ /* 0x000fc60000000a00 */
[----:B------:R-:W-:Y:S02]  /*e640*/  IMAD.IADD R3, R3, 0x1, R5 ;  /* 0x0000000103037824 */ /* 0x000fe400078e0205 */
[----:B------:R-:W-:Y:S02]  /*e650*/  IMAD R6, R10, UR4, RZ ;  /* 0x000000040a067c24 */ /* 0x000fe4000f8e02ff */
[----:B--2---:R-:W-:-:S04]  /*e660*/  @P2 IMAD.HI.U32 R4, R9, R16, RZ ;  /* 0x0000001009042227 */ /* 0x004fc800078e00ff */
[C---:B------:R-:W-:Y:S02]  /*e670*/  IMAD R7, R163.reuse, UR5, R6 ;  /* 0x00000005a3077c24 */ /* 0x040fe4000f8e0206 */
[----:B------:R-:W-:Y:S01]  /*e680*/  IMAD.WIDE.U32 R2, R163, UR4, R2 ;  /* 0x00000004a3027c25 */ /* 0x000fe2000f8e0002 */
[----:B------:R-:W-:-:S03]  /*e690*/  ULDC.64 UR4, c[0x0][0xaf0] ;  /* 0x0002bc0000047ab9 */ /* 0x000fc60000000a00 */
[----:B------:R-:W-:Y:S01]  /*e6a0*/  IMAD.MOV.U32 R5, RZ, RZ, R9 ;  /* 0x000000ffff057224 */ /* 0x000fe200078e0009 */
[----:B---3--:R-:W-:Y:S01]  /*e6b0*/  @P2 SHF.R.U32.HI R5, RZ, R21, R4 ;  /* 0x00000015ff052219 */ /* 0x008fe20000011604 */
[----:B------:R-:W-:Y:S02]  /*e6c0*/  IMAD R6, R12, UR4, RZ ;  /* 0x000000040c067c24 */ /* 0x000fe4000f8e02ff */
[----:B------:R-:W-:Y:S01]  /*e6d0*/  IMAD.IADD R3, R3, 0x1, R7 ;  /* 0x0000000103037824 */ /* 0x000fe200078e0207 */
[----:B------:R-:W-:Y:S01]  /*e6e0*/  SHF.R.S32.HI R4, RZ, 0x1f, R5 ;  /* 0x0000001fff047819 */ /* 0x000fe20000011405 */
        /* <DEDUP_REMOVED lines=13> */
[----:B------:R-:W-:Y:S02]  /*e7c0*/  IMAD.IADD R18, R165, 0x1, R18 ;  /* 0x00000001a5127824 */ /* 0x000fe400078e0212 */
[----:B------:R-:W-:Y:S02]  /*e7d0*/  IMAD R17, R0, R17, RZ ;  /* 0x0000001100117224 */ /* 0x000fe400078e02ff */
        /* <DEDUP_REMOVED lines=10> */
[----:B------:R0:W2:Y:S02]  /*e880*/  SHFL.IDX PT, R2, R4, RZ, 0x181f ;  /* 0x00181fff04027589 */ /* 0x0000a400000e0000 */
[----:B------:R-:W-:Y:S02]  /*e890*/  ISETP.GE.AND P0, PT, R0, R17, PT ;  /* 0x000000110000720c */ /* 0x000fe40003f06270 */
[----:B------:R0:W3:Y:S01]  /*e8a0*/  SHFL.IDX PT, R0, R5, RZ, 0x181f ;  /* 0x00181fff05007589 */ /* 0x0000e200000e0000 */
[----:B------:R-:W-:Y:S10]  /*e8b0*/  @P2 BRA `(.L_x_1441) ;  /* 0x0000000000242947 */ /* 0x000ff40003800000 */
        /* <DEDUP_REMOVED lines=9> */
.L_x_1441:
[----:B------:R-:W-:Y:S05]  /*e950*/  BSYNC B1 ;  /* 0x0000000000017941 */ /* 0x000fea0003800000 */
.L_x_1440:
        /* <DEDUP_REMOVED lines=13> */
.L_x_1443:
[----:B------:R-:W-:Y:S05]  /*ea30*/  BSYNC B1 ;  /* 0x0000000000017941 */ /* 0x000fea0003800000 */
.L_x_1442:
        /* <DEDUP_REMOVED lines=13> */
.L_x_1445:
[----:B------:R-:W-:Y:S05]  /*eb10*/  BSYNC B1 ;  /* 0x0000000000017941 */ /* 0x000fea0003800000 */
.L_x_1444:
        /* <DEDUP_REMOVED lines=14> */
.L_x_1436:
[----:B------:R-:W-:Y:S05]  /*ec00*/  BSYNC B0 ;  /* 0x0000000000007941 */ /* 0x000fea0003800000 */
.L_x_1427:
[----:B------:R-:W-:Y:S02]  /*ec10*/  ULDC UR4, c[0x0][0xc3c] ;  /* 0x00030f0000047ab9 */ /* 0x000fe40000000800 */
[----:B-1----:R-:W-:-:S13]  /*ec20*/  ISETP.GE.AND P0, PT, R47, UR4, PT ;  /* 0x000000042f007c0c */ /* 0x002fda000bf06270 */
[----:B------:R-:W-:Y:S05]  /*ec30*/  @!P0 BRA `(.L_x_1446) ;  /* 0xffffff2000708947 */ /* 0x000fea000383ffff */
[----:B------:R-:W-:Y:S05]  /*ec40*/  EXIT ;  /* 0x000000000000794d */ /* 0x000fea0003800000 */
.L_x_1345:
[----:B------:R-:W-:-:S08]  /*ec50*/  NOP ;  /* 0x0000000000007918 */ /* 0x000fd00000000000 */
[----:B0-----:R-:W0:-:S00]  /*ec60*/  USETMAXREG.DEALLOC.CTAPOOL 0x18 ;  /* 0x00000018000079c8 */ /* 0x001e0000080e0500 */
[----:B0-----:R-:W2:Y:S01]  /*ec70*/  LDL.LU R2, [R1+0x18] ;  /* 0x0000180001027983 */ /* 0x001ea20000300800 */
[----:B------:R-:W-:Y:S01]  /*ec80*/  LOP3.LUT R0, R0, 0x3, RZ, 0xc0, !PT ;  /* 0x0000000300007812 */ /* 0x000fe200078ec0ff */
[----:B------:R-:W-:-:S05]  /*ec90*/  IMAD.MOV.U32 R5, RZ, RZ, RZ ;  /* 0x000000ffff057224 */ /* 0x000fca00078e00ff */
        /* <DEDUP_REMOVED lines=10> */
[----:B------:R-:W2:Y:S01]  /*ed40*/  LDS.128 R16, [UR4+0x2a8d0] ;  /* 0x02a8d004ff107984 */ /* 0x000ea20008000c00 */
[----:B------:R-:W-:Y:S06]  /*ed50*/  BAR.ARV 0x4, 0x180 ;  /* 0x0106000000007b1d */ /* 0x000fec0000002000 */
[----:B------:R-:W-:Y:S05]  /*ed60*/  BRA `(.L_x_1448) ;  /* 0x0000000800887947 */ /* 0x000fea0003800000 */
.L_x_1447:
[----:B------:R-:W1:Y:S01]  /*ed70*/  S2R R0, SR_TID.X ;  /* 0x0000000000007919 */ /* 0x000e620000002100 */
[----:B------:R-:W-:Y:S01]  /*ed80*/  ULDC UR4, c[0x0][0xc3c] ;  /* 0x00030f0000047ab9 */ /* 0x000fe20000000800 */
[----:B------:R-:W2:Y:S01]  /*ed90*/  S2UR UR6, SR_CTAID.X ;  /* 0x00000000000679c3 */ /* 0x000ea20000002500 */
[----:B------:R-:W-:Y:S01]  /*eda0*/  ULDC UR5, c[0x0][0xc38] ;  /* 0x00030e0000057ab9 */ /* 0x000fe20000000800 */
[----:B-1----:R-:W-:-:S04]  /*edb0*/  LOP3.LUT R0, R0, 0x1f, RZ, 0xc0, !PT ;  /* 0x0000001f00007812 */ /* 0x002fc800078ec0ff */
[----:B------:R-:W-:-:S04]  /*edc0*/  ISETP.NE.AND P0, PT, R0, 0x1f, PT ;  /* 0x0000001f0000780c */ /* 0x000fc80003f05270 */
[----:B------:R-:W-:-:S13]  /*edd0*/  ISETP.GE.OR P1, PT, R0, UR4, !P0 ;  /* 0x0000000400007c0c */ /* 0x000fda000c726670 */
[----:B0-----:R-:W0:Y:S02]  /*ede0*/  @!P1 LDC.64 R2, c[0x0][0xc80] ;  /* 0x00032000ff029b82 */ /* 0x001e240000000a00 */
[----:B0-----:R-:W-:-:S05]  /*edf0*/  @!P1 IMAD.WIDE.U32 R2, R0, 0x4, R2 ;  /* 0x0000000400029825 */ /* 0x001fca00078e0002 */
[----:B------:R-:W3:Y:S01]  /*ee00*/  @!P1 LDG.E R5, desc[UR60][R2.64] ;  /* 0x0000003c02059981 */ /* 0x000ee2000c1e1900 */
[C---:B------:R-:W-:Y:S01]  /*ee10*/  ISETP.NE.AND P1, PT, R0.reuse, RZ, PT ;  /* 0x000000ff0000720c */ /* 0x040fe20003f25270 */
[----:B------:R-:W-:Y:S01]  /*ee20*/  UMOV UR4, URZ ;  /* 0x0000003f00047c82 */ /* 0x000fe20008000000 */
[C---:B------:R-:W-:Y:S01]  /*ee30*/  ISETP.GE.U32.AND P2, PT, R0.reuse, 0x2, PT ;  /* 0x000000020000780c */ /* 0x040fe20003f46070 */
[----:B------:R-:W-:Y:S01]  /*ee40*/  IMAD.MOV.U32 R16, RZ, RZ, RZ ;  /* 0x000000ffff107224 */ /* 0x000fe200078e00ff */
[C---:B------:R-:W-:Y:S02]  /*ee50*/  ISETP.GE.U32.AND P3, PT, R0.reuse, 0x4, PT ;  /* 0x000000040000780c */ /* 0x040fe40003f66070 */
[C---:B------:R-:W-:Y:S02]  /*ee60*/  ISETP.GE.U32.AND P4, PT, R0.reuse, 0x8, PT ;  /* 0x000000080000780c */ /* 0x040fe40003f86070 */
[----:B------:R-:W-:Y:S01]  /*ee70*/  ISETP.GE.U32.AND P5, PT, R0, 0x10, PT ;  /* 0x000000100000780c */ /* 0x000fe20003fa6070 */
[----:B---3--:R-:W0:Y:S02]  /*ee80*/  SHFL.UP PT, R4, R5, 0x1, RZ ;  /* 0x0420000005047989 */ /* 0x008e2400000e00ff */
        /* <DEDUP_REMOVED lines=17> */
[----:B--2---:R-:W-:-:S13]  /*efa0*/  ISETP.GT.AND P6, PT, R6, UR6, PT ;  /* 0x0000000606007c0c */ /* 0x004fda000bfc4270 */
[----:B------:R-:W-:Y:S05]  /*efb0*/  @P6 BRA `(.L_x_1449) ;  /* 0x00000000009c6947 */ /* 0x000fea0003800000 */
[----:B------:R-:W0:Y:S01]  /*efc0*/  LDC R4, c[0x0][0xc3c] ;  /* 0x00030f00ff047b82 */ /* 0x000e220000000800 */
[----:B------:R-:W-:Y:S01]  /*efd0*/  IMAD.MOV.U32 R6, RZ, RZ, R7 ;  /* 0x000000ffff067224 */ /* 0x000fe200078e0007 */
[----:B------:R-:W-:Y:S01]  /*efe0*/  UMOV UR4, URZ ;  /* 0x0000003f00047c82 */ /* 0x000fe20008000000 */
[----:B------:R-:W-:Y:S01]  /*eff0*/  ULDC UR7, c[0x0][0xc3c] ;  /* 0x00030f0000077ab9 */ /* 0x000fe20000000800 */
[----:B------:R-:W-:-:S05]  /*f000*/  ULDC UR5, c[0x0][0xc38] ;  /* 0x00030e0000057ab9 */ /* 0x000fca0000000800 */
.L_x_1453:
        /* <DEDUP_REMOVED lines=12> */
.L_x_1452:
[----:B------:R-:W-:Y:S05]  /*f0d0*/  BSYNC B0 ;  /* 0x0000000000007941 */ /* 0x000fea0003800000 */
.L_x_1451:
        /* <DEDUP_REMOVED lines=20> */
[----:B------:R-:W-:-:S07]  /*f220*/  IMAD.MOV.U32 R4, RZ, RZ, R10 ;  /* 0x000000ffff047224 */ /* 0x000fce00078e000a */
.L_x_1449:
[----:B------:R-:W-:-:S04]  /*f230*/  IMAD.IADD R7, R6, 0x1, -R7 ;  /* 0x0000000106077824 */ /* 0x000fc800078e0a07 */
[----:B------:R-:W-:-:S05]  /*f240*/  IMAD R2, R4, UR5, R7 ;  /* 0x0000000504027c24 */ /* 0x000fca000f8e0207 */
[----:B------:R-:W-:Y:S02]  /*f250*/  ISETP.GT.AND P0, PT, R2, UR6, PT ;  /* 0x0000000602007c0c */ /* 0x000fe4000bf04270 */
[----:B------:R-:W0:Y:S11]  /*f260*/  LDC.64 R2, c[0x0][0xc90] ;  /* 0x00032400ff027b82 */ /* 0x000e360000000a00 */
[----:B------:R-:W-:-:S04]  /*f270*/  VOTE.ANY R11, PT, !P0 ;  /* 0x00000000000b7806 */ /* 0x000fc800040e0100 */
[----:B------:R-:W1:Y:S02]  /*f280*/  POPC R6, R11 ;  /* 0x0000000b00067309 */ /* 0x000e640000000000 */
[----:B-1----:R-:W-:-:S04]  /*f290*/  VIADD R19, R6, UR4 ;  /* 0x0000000406137c36 */ /* 0x002fc80008000000 */
[----:B0-----:R-:W-:-:S05]  /*f2a0*/  IMAD.WIDE R2, R19, 0x4, R2 ;  /* 0x0000000413027825 */ /* 0x001fca00078e0202 */
[----:B------:R-:W2:Y:S01]  /*f2b0*/  LDG.E R10, desc[UR60][R2.64] ;  /* 0x0000003c020a7981 */ /* 0x000ea2000c1e1900 */
[----:B------:R-:W-:-:S03]  /*f2c0*/  ISETP.NE.AND P0, PT, R11, RZ, PT ;  /* 0x000000ff0b00720c */ /* 0x000fc60003f05270 */
[----:B------:R-:W2:Y:S02]  /*f2d0*/  SHFL.IDX PT, R5, R5, R6, 0x1f ;  /* 0x00001f0605057589 */ /* 0x000ea400000e0000 */
[----:B--2---:R-:W-:-:S05]  /*f2e0*/  IMAD R8, R5, R10, RZ ;  /* 0x0000000a05087224 */ /* 0x004fca00078e02ff */
[----:B------:R-:W-:-:S04]  /*f2f0*/  IABS R9, R8 ;  /* 0x0000000800097213 */ /* 0x000fc80000000000 */
[----:B------:R-:W0:Y:S08]  /*f300*/  I2F.RP R12, R9 ;  /* 0x00000009000c7306 */ /* 0x000e300000209400 */
[----:B0-----:R-:W0:Y:S02]  /*f310*/  MUFU.RCP R12, R12 ;  /* 0x0000000c000c7308 */ /* 0x001e240000001000 */
[----:B0-----:R-:W-:-:S06]  /*f320*/  VIADD R13, R12, 0xffffffe ;  /* 0x0ffffffe0c0d7836 */ /* 0x001fcc0000000000 */
[----:B------:R0:W1:Y:S01]  /*f330*/  F2I.FTZ.U32.TRUNC.NTZ R3, R13 ;  /* 0x0000000d00037305 */ /* 0x000062000021f000 */
[----:B------:R-:W-:Y:S05]  /*f340*/  @!P0 BRA `(.L_x_1454) ;  /* 0x0000000000088947 */ /* 0x000fea0003800000 */
[----:B------:R-:W-:-:S05]  /*f350*/  VIADD R11, R6, 0xffffffff ;  /* 0xffffffff060b7836 */ /* 0x000fca0000000000 */
[----:B------:R2:W3:Y:S02]  /*f360*/  SHFL.IDX PT, R16, R4, R11, 0x1f ;  /* 0x00001f0b04107589 */ /* 0x0004e400000e0000 */
.L_x_1454:
[----:B-1----:R-:W-:Y:S01]  /*f370*/  IMAD.MOV R2, RZ, RZ, -R3 ;  /* 0x000000ffff027224 */ /* 0x002fe200078e0a03 */
[----:B--2---:R-:W-:Y:S01]  /*f380*/  IABS R4, R8 ;  /* 0x0000000800047213 */ /* 0x004fe20000000000 */
[----:B---3--:R-:W-:Y:S02]  /*f390*/  IMAD R16, R16, UR5, R7 ;  /* 0x0000000510107c24 */ /* 0x008fe4000f8e0207 */
[----:B------:R-:W-:Y:S02]  /*f3a0*/  IMAD R7, R2, R9, RZ ;  /* 0x0000000902077224 */ /* 0x000fe400078e02ff */
[----:B------:R-:W-:Y:S02]  /*f3b0*/  IMAD.MOV.U32 R2, RZ, RZ, RZ ;  /* 0x000000ffff027224 */ /* 0x000fe400078e00ff */
[----:B------:R-:W-:Y:S02]  /*f3c0*/  IMAD.MOV R4, RZ, RZ, -R4 ;  /* 0x000000ffff047224 */ /* 0x000fe400078e0a04 */
[----:B------:R-:W-:Y:S01]  /*f3d0*/  IMAD.HI.U32 R2, R3, R7, R2 ;  /* 0x0000000703027227 */ /* 0x000fe200078e0002 */
[----:B------:R-:W-:-:S04]  /*f3e0*/  IADD3 R7, -R16, UR6, RZ ;  /* 0x0000000610077c10 */ /* 0x000fc8000fffe1ff */
[----:B------:R-:W-:-:S05]  /*f3f0*/  IABS R3, R7 ;  /* 0x0000000700037213 */ /* 0x000fca0000000000 */
[----:B------:R-:W-:-:S04]  /*f400*/  IMAD.HI.U32 R2, R2, R3, RZ ;  /* 0x0000000302027227 */ /* 0x000fc800078e00ff */
[----:B------:R-:W-:Y:S01]  /*f410*/  IMAD R4, R2, R4, R3 ;  /* 0x0000000402047224 */ /* 0x000fe200078e0203 */
[----:B------:R-:W-:-:S04]  /*f420*/  LOP3.LUT R3, R7, R8, RZ, 0x3c, !PT ;  /* 0x0000000807037212 */ /* 0x000fc800078e3cff */
[----:B------:R-:W-:Y:S02]  /*f430*/  ISETP.GT.U32.AND P1, PT, R9, R4, PT ;  /* 0x000000040900720c */ /* 0x000fe40003f24070 */
[----:B------:R-:W-:-:S11]  /*f440*/  ISETP.GE.AND P2, PT, R3, RZ, PT ;  /* 0x000000ff0300720c */ /* 0x000fd60003f46270 */
[----:B------:R-:W-:Y:S02]  /*f450*/  @!P1 IMAD.IADD R4, R4, 0x1, -R9 ;  /* 0x0000000104049824 */ /* 0x000fe400078e0a09 */
[----:B------:R-:W-:Y:S01]  /*f460*/  @!P1 VIADD R2, R2, 0x1 ;  /* 0x0000000102029836 */ /* 0x000fe20000000000 */
[----:B------:R-:W-:Y:S02]  /*f470*/  ISETP.NE.AND P1, PT, R8, RZ, PT ;  /* 0x000000ff0800720c */ /* 0x000fe40003f25270 */
[----:B------:R-:W-:-:S13]  /*f480*/  ISETP.GE.U32.AND P0, PT, R4, R9, PT ;  /* 0x000000090400720c */ /* 0x000fda0003f06070 */
[----:B------:R-:W-:-:S04]  /*f490*/  @P0 VIADD R2, R2, 0x1 ;  /* 0x0000000102020836 */ /* 0x000fc80000000000 */
[----:B------:R-:W-:-:S04]  /*f4a0*/  IMAD.MOV.U32 R9, RZ, RZ, R2 ;  /* 0x000000ffff097224 */ /* 0x000fc800078e0002 */
[----:B------:R-:W-:Y:S01]  /*f4b0*/  @!P2 IMAD.MOV R9, RZ, RZ, -R9 ;  /* 0x000000ffff09a224 */ /* 0x000fe200078e0a09 */
[----:B------:R-:W-:-:S05]  /*f4c0*/  @!P1 LOP3.LUT R9, RZ, R8, RZ, 0x33, !PT ;  /* 0x00000008ff099212 */ /* 0x000fca00078e33ff */
[----:B------:R-:W-:Y:S02]  /*f4d0*/  IMAD R4, R10, R9, RZ ;  /* 0x000000090a047224 */ /* 0x000fe400078e02ff */
[----:B------:R-:W-:Y:S02]  /*f4e0*/  IMAD.MOV R9, RZ, RZ, -R9 ;  /* 0x000000ffff097224 */ /* 0x000fe400078e0a09 */
[----:B------:R-:W-:Y:S02]  /*f4f0*/  IMAD.MOV R3, RZ, RZ, -R4 ;  /* 0x000000ffff037224 */ /* 0x000fe400078e0a04 */
[----:B------:R-:W-:-:S03]  /*f500*/  IMAD R7, R8, R9, R7 ;  /* 0x0000000908077224 */ /* 0x000fc600078e0207 */
[----:B------:R-:W-:Y:S01]  /*f510*/  VIADDMNMX R10, R3, UR5, R10, PT ;  /* 0x00000005030a7c46 */ /* 0x000fe2000b80010a */
[----:B------:R-:W-:Y:S01]  /*f520*/  IMAD.IADD R4, R7, 0x1, R4 ;  /* 0x0000000107047824 */ /* 0x000fe200078e0204 */
[----:B------:R-:W-:Y:S02]  /*f530*/  IABS R8, R7 ;  /* 0x0000000700087213 */ /* 0x000fe40000000000 */
[----:B------:R-:W-:-:S04]  /*f540*/  IABS R6, R10 ;  /* 0x0000000a00067213 */ /* 0x000fc80000000000 */
[----:B------:R-:W1:Y:S08]  /*f550*/  I2F.RP R11, R6 ;  /* 0x00000006000b7306 */ /* 0x000e700000209400 */
[----:B-1----:R-:W1:Y:S02]  /*f560*/  MUFU.RCP R11, R11 ;  /* 0x0000000b000b7308 */ /* 0x002e640000001000 */
[----:B-1----:R-:W-:-:S06]  /*f570*/  VIADD R2, R11, 0xffffffe ;  /* 0x0ffffffe0b027836 */ /* 0x002fcc0000000000 */
[----:B------:R1:W2:Y:S02]  /*f580*/  F2I.FTZ.U32.TRUNC.NTZ R3, R2 ;  /* 0x0000000200037305 */ /* 0x0002a4000021f000 */
[----:B-1----:R-:W-:Y:S02]  /*f590*/  IMAD.MOV.U32 R2, RZ, RZ, RZ ;  /* 0x000000ffff027224 */ /* 0x002fe400078e00ff */
[----:B--2---:R-:W-:-:S04]  /*f5a0*/  IMAD.MOV R9, RZ, RZ, -R3 ;  /* 0x000000ffff097224 */ /* 0x004fc800078e0a03 */
[----:B------:R-:W-:-:S04]  /*f5b0*/  IMAD R9, R9, R6, RZ ;  /* 0x0000000609097224 */ /* 0x000fc800078e02ff */
[----:B------:R-:W-:Y:S01]  /*f5c0*/  IMAD.HI.U32 R3, R3, R9, R2 ;  /* 0x0000000903037227 */ /* 0x000fe200078e0002 */
[-C--:B------:R-:W-:Y:S02]  /*f5d0*/  IABS R9, R10.reuse ;  /* 0x0000000a00097213 */ /* 0x080fe40000000000 */
[----:B------:R-:W-:-:S03]  /*f5e0*/  LOP3.LUT R2, R7, R10, RZ, 0x3c, !PT ;  /* 0x0000000a07027212 */ /* 0x000fc600078e3cff */
[----:B------:R-:W-:Y:S01]  /*f5f0*/  IMAD.MOV R9, RZ, RZ, -R9 ;  /* 0x000000ffff097224 */ /* 0x000fe200078e0a09 */
[----:B------:R-:W-:Y:S01]  /*f600*/  ISETP.GE.AND P2, PT, R2, RZ, PT ;  /* 0x000000ff0200720c */ /* 0x000fe20003f46270 */
[----:B------:R-:W-:-:S04]  /*f610*/  IMAD.HI.U32 R3, R3, R8, RZ ;  /* 0x0000000803037227 */ /* 0x000fc800078e00ff */
[----:B------:R-:W-:-:S05]  /*f620*/  IMAD R9, R3, R9, R8 ;  /* 0x0000000903097224 */ /* 0x000fca00078e0208 */
[----:B------:R-:W-:-:S13]  /*f630*/  ISETP.GT.U32.AND P1, PT, R6, R9, PT ;  /* 0x000000090600720c */ /* 0x000fda0003f24070 */
[----:B------:R-:W-:Y:S02]  /*f640*/  @!P1 IMAD.IADD R9, R9, 0x1, -R6 ;  /* 0x0000000109099824 */ /* 0x000fe400078e0a06 */
[----:B------:R-:W-:Y:S01]  /*f650*/  @!P1 VIADD R3, R3, 0x1 ;  /* 0x0000000103039836 */ /* 0x000fe20000000000 */
[----:B------:R-:W-:Y:S02]  /*f660*/  ISETP.NE.AND P1, PT, R10, RZ, PT ;  /* 0x000000ff0a00720c */ /* 0x000fe40003f25270 */
[----:B------:R-:W-:-:S13]  /*f670*/  ISETP.GE.U32.AND P0, PT, R9, R6, PT ;  /* 0x000000060900720c */ /* 0x000fda0003f06070 */
[----:B------:R-:W-:-:S04]  /*f680*/  @P0 VIADD R3, R3, 0x1 ;  /* 0x0000000103030836 */ /* 0x000fc80000000000 */
[----:B------:R-:W-:Y:S01]  /*f690*/  @!P2 IMAD.MOV R3, RZ, RZ, -R3 ;  /* 0x000000ffff03a224 */ /* 0x000fe200078e0a03 */
[----:B------:R-:W-:Y:S01]  /*f6a0*/  @!P1 LOP3.LUT R3, RZ, R10, RZ, 0x33, !PT ;  /* 0x0000000aff039212 */ /* 0x000fe200078e33ff */
[----:B------:R-:W-:-:S03]  /*f6b0*/  IMAD.MOV R10, RZ, RZ, -R10 ;  /* 0x000000ffff0a7224 */ /* 0x000fc600078e0a0a */
[----:B------:R-:W-:Y:S01]  /*f6c0*/  LOP3.LUT R2, RZ, R3, RZ, 0x33, !PT ;  /* 0x00000003ff027212 */ /* 0x000fe200078e33ff */
[----:B------:R-:W-:-:S04]  /*f6d0*/  IMAD R18, R3, R10, R4 ;  /* 0x0000000a03127224 */ /* 0x000fc800078e0204 */
[----:B------:R-:W-:Y:S01]  /*f6e0*/  IMAD.IADD R17, R5, 0x1, R2 ;  /* 0x0000000105117824 */ /* 0x000fe200078e0202 */
[----:B------:R-:W-:Y:S06]  /*f6f0*/  BRA `(.L_x_1455) ;  /* 0x00000000000c7947 */ /* 0x000fec0003800000 */
.L_x_1450:
[----:B------:R-:W-:Y:S02]  /*f700*/  IMAD.MOV.U32 R17, RZ, RZ, RZ ;  /* 0x000000ffff117224 */ /* 0x000fe400078e00ff */
[----:B------:R-:W-:Y:S02]  /*f710*/  IMAD.U32 R16, RZ, RZ, UR6 ;  /* 0x00000006ff107e24 */ /* 0x000fe4000f8e00ff */
[----:B------:R-:W-:-:S07]  /*f720*/  IMAD.MOV.U32 R18, RZ, RZ, RZ ;  /* 0x000000ffff127224 */ /* 0x000fce00078e00ff */
.L_x_1455:
[----:B------:R-:W-:-:S13]  /*f730*/  ISETP.NE.AND P0, PT, R0, RZ, PT ;  /* 0x000000ff0000720c */ /* 0x000fda0003f05270 */
[----:B------:R-:W1:Y:S01]  /*f740*/  @!P0 S2R R3, SR_CgaCtaId ;  /* 0x0000000000038919 */ /* 0x000e620000008800 */
[----:B------:R-:W-:-:S04]  /*f750*/  @!P0 MOV R0, 0x400 ;  /* 0x0000040000008802 */ /* 0x000fc80000000f00 */
[----:B-1----:R-:W-:-:S05]  /*f760*/  @!P0 LEA R0, R3, R0, 0x18 ;  /* 0x0000000003008211 */ /* 0x002fca00078ec0ff */
[----:B------:R1:W-:Y:S01]  /*f770*/  @!P0 STS.128 [R0+0x2a8d0], R16 ;  /* 0x02a8d01000008388 */ /* 0x0003e20000000c00 */
[----:B------:R-:W-:Y:S06]  /*f780*/  BAR.ARV 0x5, 0x180 ;  /* 0x0146000000007b1d */ /* 0x000fec0000002000 */
.L_x_1448:
[----:B-1----:R-:W-:Y:S01]  /*f790*/  IMAD.MOV.U32 R0, RZ, RZ, 0x1 ;  /* 0x00000001ff007424 */ /* 0x002fe200078e00ff */
[----:B------:R1:W-:Y:S01]  /*f7a0*/  STL [R1+0x4], RZ ;  /* 0x000004ff01007387 */ /* 0x0003e20000100800 */
[----:B------:R-:W-:Y:S02]  /*f7b0*/  ULDC UR4, c[0x0][0xc3c] ;  /* 0x00030f0000047ab9 */ /* 0x000fe40000000800 */
[----:B--2---:R-:W-:Y:S01]  /*f7c0*/  ISETP.GE.AND P0, PT, R19, UR4, PT ;  /* 0x0000000413007c0c */ /* 0x004fe2000bf06270 */
[----:B------:R1:W-:Y:S04]  /*f7d0*/  STL [R1+0x10], R0 ;  /* 0x0000100001007387 */ /* 0x0003e80000100800 */
[----:B------:R1:W-:Y:S08]  /*f7e0*/  STL [R1+0x38], RZ ;  /* 0x000038ff01007387 */ /* 0x0003f00000100800 */
[----:B-1----:R-:W-:Y:S05]  /*f7f0*/  @P0 BRA `(.L_x_1456) ;  /* 0x0000005800300947 */ /* 0x002fea0003800000 */
[----:B------:R-:W1:Y:S01]  /*f800*/  S2R R5, SR_TID.X ;  /* 0x0000000000057919 */ /* 0x000e620000002100 */
[----:B------:R-:W2:Y:S01]  /*f810*/  S2UR UR5, SR_CgaCtaId ;  /* 0x00000000000579c3 */ /* 0x000ea20000008800 */
[----:B------:R-:W-:Y:S01]  /*f820*/  UMOV UR4, 0x400 ;  /* 0x0000040000047882 */ /* 0x000fe20000000000 */
[----:B------:R-:W-:Y:S01]  /*f830*/  BSSY B8, `(.L_x_1456) ;  /* 0x0000588000087945 */ /* 0x000fe20003800000 */
[----:B------:R-:W-:Y:S01]  /*f840*/  ULDC UR38, c[0x0][0xc] ;  /* 0x0000030000267ab9 */ /* 0x000fe20000000800 */
[----:B------:R-:W-:Y:S01]  /*f850*/  ULDC.64 UR36, c[0x0][0x198] ;  /* 0x0000660000247ab9 */ /* 0x000fe20000000a00 */
[----:B--2---:R-:W-:Y:S01]  /*f860*/  ULEA UR4, UR5, UR4, 0x18 ;  /* 0x0000000405047291 */ /* 0x004fe2000f8ec03f */
[C---:B-1----:R-:W-:Y:S01]  /*f870*/  IMAD.SHL.U32 R0, R5.reuse, 0x8, RZ ;  /* 0x0000000805007824 */ /* 0x042fe200078e00ff */
[----:B------:R-:W-:-:S04]  /*f880*/  LOP3.LUT R4, R5, 0x7f, RZ, 0xc0, !PT ;  /* 0x0000007f05047812 */ /* 0x000fc800078ec0ff */
[C---:B0-----:R-:W-:Y:S02]  /*f890*/  LOP3.LUT R2, R0.reuse, 0x1f8, RZ, 0xc0, !PT ;  /* 0x000001f800027812 */ /* 0x041fe400078ec0ff */
        /* <DEDUP_REMOVED lines=9> */
[----:B------:R-:W-:Y:S01]  /*f930*/  STL [R1], R4 ;  /* 0x0000000401007387 */ /* 0x000fe20000100800 */
[----:B------:R-:W-:-:S03]  /*f940*/  IMAD.MOV.U32 R2, RZ, RZ, 0x1 ;  /* 0x00000001ff027424 */ /* 0x000fc600078e00ff */
[----:B------:R-:W-:Y:S04]  /*f950*/  STL [R1+0x20], R3 ;  /* 0x0000200301007387 */ /* 0x000fe80000100800 */
[----:B------:R-:W-:Y:S04]  /*f960*/  STL [R1+0x38], RZ ;  /* 0x000038ff01007387 */ /* 0x000fe80000100800 */
[----:B------:R0:W-:Y:S04]  /*f970*/  STL [R1+0x10], R2 ;  /* 0x0000100201007387 */ /* 0x0001e80000100800 */
[----:B------:R1:W-:Y:S01]  /*f980*/  STL [R1+0x4], RZ ;  /* 0x000004ff01007387 */ /* 0x0003e20000100800 */
[----:B0-----:R-:W-:-:S02]  /*f990*/  LOP3.LUT R2, R0, 0x40, RZ, 0xfc, !PT ;  /* 0x0000004000027812 */ /* 0x001fc400078efcff */
[----:B-1----:R-:W-:-:S07]  /*f9a0*/  LOP3.LUT R0, R0, 0x80, RZ, 0xfc, !PT ;  /* 0x0000008000007812 */ /* 0x002fce00078efcff */
.L_x_1566:
[----:B------:R-:W-:Y:S05]  /*f9b0*/  YIELD ;  /* 0x0000000000007946 */ /* 0x000fea0003800000 */
[----:B------:R-:W-:Y:S01]  /*f9c0*/  ULDC.64 UR4, c[0x0][0xa28] ;  /* 0x00028a0000047ab9 */ /* 0x000fe20000000a00 */
[----:B----4-:R-:W-:Y:S01]  /*f9d0*/  IMAD.MOV.U32 R0, RZ, RZ, RZ ;  /* 0x000000ffff007224 */ /* 0x010fe200078e00ff */
[----:B------:R-:W-:Y:S01]  /*f9e0*/  ISETP.NE.U32.AND P0, PT, RZ, UR4, PT ;  /* 0x00000004ff007c0c */ /* 0x000fe2000bf05070 */
[----:B------:R-:W0:Y:S01]  /*f9f0*/  LDC.64 R4, c[0x0][0xa00] ;  /* 0x00028000ff047b82 */ /* 0x000e220000000a00 */
[----:B-1----:R-:W-:Y:S01]  /*fa00*/  CS2R R8, SRZ ;  /* 0x0000000000087805 */ /* 0x002fe2000001ff00 */
[----:B------:R-:W-:Y:S01]  /*fa10*/  ULDC.64 UR6, c[0x0][0xa08] ;  /* 0x0002820000067ab9 */ /* 0x000fe20000000a00 */
[----:B------:R-:W-:Y:S01]  /*fa20*/  ISETP.NE.AND.EX P0, PT, RZ, UR5, PT, P0 ;  /* 0x00000005ff007c0c */ /* 0x000fe2000bf05300 */
[----:B------:R-:W-:-:S12]  /*fa30*/  ULDC.64 UR4, c[0x0][0xa18] ;  /* 0x0002860000047ab9 */ /* 0x000fd80000000a00 */
[----:B------:R-:W1:Y:S02]  /*fa40*/  @P0 LDC.64 R2, c[0x0][0xa28] ;  /* 0x00028a00ff020b82 */ /* 0x000e640000000a00 */
[----:B-1----:R-:W-:-:S05]  /*fa50*/  @P0 IMAD.WIDE R2, R19, 0x4, R2 ;  /* 0x0000000413020825 */ /* 0x002fca00078e0202 */
[----:B------:R1:W5:Y:S01]  /*fa60*/  @P0 LDG.E R0, desc[UR60][R2.64] ;  /* 0x0000003c02000981 */ /* 0x000362000c1e1900 */
[----:B------:R-:W-:Y:S01]  /*fa70*/  ISETP.NE.U32.AND P0, PT, RZ, UR4, PT ;  /* 0x00000004ff007c0c */ /* 0x000fe2000bf05070 */
[----:B0-----:R-:W-:Y:S01]  /*fa80*/  IMAD.WIDE R4, R19, 0x4, R4 ;  /* 0x0000000413047825 */ /* 0x001fe200078e0204 */
[----:B------:R-:W-:Y:S02]  /*fa90*/  ISETP.NE.U32.AND P1, PT, RZ, UR6, PT ;  /* 0x00000006ff007c0c */ /* 0x000fe4000bf25070 */
[----:B------:R-:W-:Y:S01]  /*faa0*/  ISETP.NE.AND.EX P2, PT, RZ, UR5, PT, P0 ;  /* 0x00000005ff007c0c */ /* 0x000fe2000bf45300 */
[----:B------:R-:W-:Y:S01]  /*fab0*/  ULDC.64 UR4, c[0x0][0xa00] ;  /* 0x0002800000047ab9 */ /* 0x000fe20000000a00 */
[----:B------:R-:W-:Y:S02]  /*fac0*/  ISETP.NE.AND.EX P1, PT, RZ, UR7, PT, P1 ;  /* 0x00000007ff007c0c */ /* 0x000fe4000bf25310 */
[----:B------:R-:W-:Y:S01]  /*fad0*/  ISETP.NE.U32.AND P0, PT, RZ, UR4, PT ;  /* 0x00000004ff007c0c */ /* 0x000fe2000bf05070 */
[----:B-1----:R-:W0:Y:S03]  /*fae0*/  LDC.64 R2, c[0x0][0xa08] ;  /* 0x00028200ff027b82 */ /* 0x002e260000000a00 */
[----:B------:R-:W-:-:S05]  /*faf0*/  ISETP.NE.AND.EX P0, PT, RZ, UR5, PT, P0 ;  /* 0x00000005ff007c0c */ /* 0x000fca000bf05300 */
[----:B--23--:R-:W1:Y:S08]  /*fb00*/  @P2 LDC.64 R6, c[0x0][0xa18] ;  /* 0x00028600ff062b82 */ /* 0x00ce700000000a00 */
[----:B------:R-:W2:Y:S01]  /*fb10*/  @P0 LDG.E R9, desc[UR60][R4.64] ;  /* 0x0000003c04090981 */ /* 0x000ea2000c1e1900 */
[----:B------:R-:W-:Y:S01]  /*fb20*/  ULDC UR4, c[0x0][0x288] ;  /* 0x0000a20000047ab9 */ /* 0x000fe20000000800 */
[----:B0-----:R-:W-:-:S05]  /*fb30*/  IMAD.WIDE R2, R19, 0x4, R2 ;  /* 0x0000000413027825 */ /* 0x001fca00078e0202 */
[----:B------:R-:W5:Y:S01]  /*fb40*/  @P1 LDG.E R8, desc[UR60][R2.64] ;  /* 0x0000003c02081981 */ /* 0x000f62000c1e1900 */
[----:B-1----:R-:W-:-:S03]  /*fb50*/  @P2 IMAD.WIDE R6, R19, 0x4, R6 ;  /* 0x0000000413062825 */ /* 0x002fc600078e0206 */
[----:B--2---:R0:W-:Y:S02]  /*fb60*/  STL [R1+0x34], R9 ;  /* 0x0000340901007387 */ /* 0x0041e40000100800 */
[----:B0-----:R-:W-:Y:S01]  /*fb70*/  IMAD.U32 R9, RZ, RZ, UR4 ;  /* 0x00000004ff097e24 */ /* 0x001fe2000f8e00ff */
[----:B------:R-:W-:-:S05]  /*fb80*/  ULDC.64 UR4, c[0x0][0x418] ;  /* 0x0001060000047ab9 */ /* 0x000fca0000000a00 */
        /* <DEDUP_REMOVED lines=11> */
[----:B------:R-:W0:Y:S04]  /*fc40*/  LDG.E R7, desc[UR60][R4.64] ;  /* 0x0000003c04077981 */ /* 0x000e28000c1e1900 */
[----:B------:R-:W0:Y:S02]  /*fc50*/  LDG.E R4, desc[UR60][R4.64+0x4] ;  /* 0x0000043c04047981 */ /* 0x000e24000c1e1900 */
[----:B0-----:R-:W-:-:S05]  /*fc60*/  IMAD.IADD R9, R4, 0x1, -R7 ;  /* 0x0000000104097824 */ /* 0x001fca00078e0a07 */
[----:B------:R1:W-:Y:S02]  /*fc70*/  STL [R1+0x30], R9 ;  /* 0x0000300901007387 */ /* 0x0003e40000100800 */
.L_x_1457:
[----:B-----5:R-:W-:Y:S01]  /*fc80*/  IMAD.IADD R4, R8, 0x1, R0 ;  /* 0x0000000108047824 */ /* 0x020fe200078e0200 */
[----:B------:R-:W-:Y:S02]  /*fc90*/  ULDC.64 UR4, c[0x0][0xa20] ;  /* 0x0002880000047ab9 */ /* 0x000fe40000000a00 */
[----:B------:R-:W-:Y:S02]  /*fca0*/  ISETP.NE.U32.AND P0, PT, RZ, UR4, PT ;  /* 0x00000004ff007c0c */ /* 0x000fe4000bf05070 */
[----:B------:R2:W-:Y:S02]  /*fcb0*/  STL [R1+0x14], R4 ;  /* 0x0000140401007387 */ /* 0x0005e40000100800 */
[----:B------:R-:W-:-:S13]  /*fcc0*/  ISETP.NE.AND.EX P0, PT, RZ, UR5, PT, P0 ;  /* 0x00000005ff007c0c */ /* 0x000fda000bf05300 */
[----:B--2---:R-:W-:Y:S05]  /*fcd0*/  @!P0 BRA `(.L_x_1458) ;  /* 0x0000000000108947 */ /* 0x004fea0003800000 */
[----:B------:R-:W2:Y:S02]  /*fce0*/  LDC.64 R2, c[0x0][0xa20] ;  /* 0x00028800ff027b82 */ /* 0x000ea40000000a00 */
[----:B--2---:R-:W-:-:S05]  /*fcf0*/  IMAD.WIDE R2, R19, 0x4, R2 ;  /* 0x0000000413027825 */ /* 0x004fca00078e0202 */
[----:B------:R2:W5:Y:S01]  /*fd00*/  LDG.E R6, desc[UR60][R2.64] ;  /* 0x0000003c02067981 */ /* 0x000562000c1e1900 */
[----:B------:R-:W-:Y:S05]  /*fd10*/  BRA `(.L_x_1459) ;  /* 0x0000000000107947 */ /* 0x000fea0003800000 */
.L_x_1458:
[----:B------:R-:W-:Y:S05]  /*fd20*/  @!P1 BRA `(.L_x_1459) ;  /* 0x00000000000c9947 */ /* 0x000fea0003800000 */
[----:B------:R-:W2:Y:S04]  /*fd30*/  LDG.E R6, desc[UR60][R2.64] ;  /* 0x0000003c02067981 */ /* 0x000ea8000c1e1900 */
[----:B------:R-:W2:Y:S02]  /*fd40*/  LDG.E R2, desc[UR60][R2.64+0x4] ;  /* 0x0000043c02027981 */ /* 0x000ea4000c1e1900 */
[----:B--2---:R-:W-:-:S07]  /*fd50*/  IMAD.IADD R6, R2, 0x1, -R6 ;  /* 0x0000000102067824 */ /* 0x004fce00078e0a06 */
.L_x_1459:
[----:B--2---:R-:W2:Y:S01]  /*fd60*/  LDC R2, c[0x0][0x448] ;  /* 0x00011200ff027b82 */ /* 0x004ea20000000800 */
[----:B------:R-:W-:Y:S02]  /*fd70*/  IMAD.SHL.U32 R8, R17, 0x80, RZ ;  /* 0x0000008011087824 */ /* 0x000fe400078e00ff */
[----:B-----5:R-:W-:Y:S02]  /*fd80*/  IMAD.IADD R0, R6, 0x1, -R0 ;  /* 0x0000000106007824 */ /* 0x020fe400078e0a00 */
[----:B------:R-:W-:Y:S01]  /*fd90*/  VIADD R4, R8, 0x7f ;  /* 0x0000007f08047836 */ /* 0x000fe20000000000 */
[----:B------:R3:W-:Y:S03]  /*fda0*/  STL [R1+0x2c], R8 ;  /* 0x00002c0801007387 */ /* 0x0007e60000100800 */
[----:B------:R-:W-:Y:S01]  /*fdb0*/  IMAD.MOV.U32 R6, RZ, RZ, R4 ;  /* 0x000000ffff067224 */ /* 0x000fe200078e0004 */
[----:B--2---:R-:W-:-:S13]  /*fdc0*/  ISETP.NE.AND P1, PT, R2, 0x1, PT ;  /* 0x000000010200780c */ /* 0x004fda0003f25270 */
[----:B------:R-:W2:Y:S08]  /*fdd0*/  @P1 LDC R3, c[0x0][0x44c] ;  /* 0x00011300ff031b82 */ /* 0x000eb00000000800 */
[----:B------:R-:W4:Y:S01]  /*fde0*/  @P1 LDC R2, c[0x0][0x450] ;  /* 0x00011400ff021b82 */ /* 0x000f220000000800 */
[----:B--2---:R-:W-:-:S05]  /*fdf0*/  @P1 IMAD.HI.U32 R3, R4, R3, RZ ;  /* 0x0000000304031227 */ /* 0x004fca00078e00ff */
[----:B----4-:R-:W-:Y:S02]  /*fe00*/  @P1 SHF.R.U32.HI R6, RZ, R2, R3 ;  /* 0x00000002ff061219 */ /* 0x010fe40000011603 */
[----:B------:R-:W-:-:S05]  /*fe10*/  IADD3 R2, R0, 0x1, -R9 ;  /* 0x0000000100027810 */ /* 0x000fca0007ffe809 */
[----:B------:R-:W-:Y:S02]  /*fe20*/  IMAD.IADD R6, R2, 0x1, R6 ;  /* 0x0000000102067824 */ /* 0x000fe400078e0206 */
[----:B------:R-:W2:Y:S02]  /*fe30*/  LDC.64 R2, c[0x0][0x9e0] ;  /* 0x00027800ff027b82 */ /* 0x000ea40000000a00 */
[----:B--2---:R-:W-:Y:S01]  /*fe40*/  ISETP.GE.AND P2, PT, R3, 0x1, PT ;  /* 0x000000010300780c */ /* 0x004fe20003f46270 */
[----:B------:R-:W-:-:S12]  /*fe50*/  IMAD.IADD R2, R6, 0x1, R2 ;  /* 0x0000000106027824 */ /* 0x000fd800078e0202 */
[----:B---3--:R-:W-:Y:S05]  /*fe60*/  @!P2 BRA `(.L_x_1460) ;  /* 0x000000000048a947 */ /* 0x008fea0003800000 */
[C---:B------:R-:W-:Y:S01]  /*fe70*/  ISETP.GT.AND P0, PT, R6.reuse, RZ, PT ;  /* 0x000000ff0600720c */ /* 0x040fe20003f04270 */
[----:B------:R-:W-:Y:S01]  /*fe80*/  BSSY B0, `(.L_x_1461) ;  /* 0x000000e000007945 */ /* 0x000fe20003800000 */
[----:B------:R-:W-:-:S11]  /*fe90*/  VIADD R7, R6, 0xffffffff ;  /* 0xffffffff06077836 */ /* 0x000fd60000000000 */
[----:B------:R-:W-:Y:S05]  /*fea0*/  @P0 BRA `(.L_x_1462) ;  /* 0x00000000001c0947 */ /* 0x000fea0003800000 */
[----:B------:R-:W-:Y:S01]  /*feb0*/  ISETP.NE.AND P0, PT, R3, 0x1, PT ;  /* 0x000000010300780c */ /* 0x000fe20003f05270 */
[----:B------:R-:W-:-:S12]  /*fec0*/  IMAD.MOV R6, RZ, RZ, -R6 ;  /* 0x000000ffff067224 */ /* 0x000fd800078e0a06 */
[----:B------:R-:W2:Y:S02]  /*fed0*/  @P0 LDC.64 R4, c[0x0][0x9e8] ;  /* 0x00027a00ff040b82 */ /* 0x000ea40000000a00 */
[----:B--2---:R-:W-:-:S05]  /*fee0*/  @P0 IMAD.HI.U32 R4, R6, R4, RZ ;  /* 0x0000000406040227 */ /* 0x004fca00078e00ff */
[----:B------:R-:W-:-:S04]  /*fef0*/  @P0 SHF.R.U32.HI R6, RZ, R5, R4 ;  /* 0x00000005ff060219 */ /* 0x000fc80000011604 */
[----:B------:R-:W-:Y:S01]  /*ff00*/  LOP3.LUT R7, RZ, R6, RZ, 0x33, !PT ;  /* 0x00000006ff077212 */ /* 0x000fe200078e33ff */
[----:B------:R-:W-:Y:S06]  /*ff10*/  BRA `(.L_x_1463) ;  /* 0x0000000000107947 */ /* 0x000fec0003800000 */
.L_x_1462:
[----:B------:R-:W-:-:S13]  /*ff20*/  ISETP.NE.AND P0, PT, R3, 0x1, PT ;  /* 0x000000010300780c */ /* 0x000fda0003f05270 */
[----:B------:R-:W2:Y:S02]  /*ff30*/  @P0 LDC.64 R4, c[0x0][0x9e8] ;  /* 0x00027a00ff040b82 */ /* 0x000ea40000000a00 */
[----:B--2---:R-:W-:-:S05]  /*ff40*/  @P0 IMAD.HI.U32 R4, R7, R4, RZ ;  /* 0x0000000407040227 */ /* 0x004fca00078e00ff */
[----:B------:R-:W-:-:S07]  /*ff50*/  @P0 SHF.R.U32.HI R7, RZ, R5, R4 ;  /* 0x00000005ff070219 */ /* 0x000fce0000011604 */
.L_x_1463:
[----:B------:R-:W-:Y:S05]  /*ff60*/  BSYNC B0 ;  /* 0x0000000000007941 */ /* 0x000fea0003800000 */
.L_x_1461:
[----:B------:R-:W-:-:S05]  /*ff70*/  IMAD R7, R7, R3, R3 ;  /* 0x0000000307077224 */ /* 0x000fca00078e0203 */
[----:B------:R-:W-:-:S07]  /*ff80*/  VIMNMX R2, R2, R7, PT ;  /* 0x0000000702027248 */ /* 0x000fce0003fe0100 */
.L_x_1460:
[----:B------:R-:W2:Y:S01]  /*ff90*/  @P1 LDC R6, c[0x0][0x44c] ;  /* 0x00011300ff061b82 */ /* 0x000ea20000000800 */
[----:B------:R-:W-:Y:S01]  /*ffa0*/  IMAD.MOV.U32 R4, RZ, RZ, R8 ;  /* 0x000000ffff047224 */ /* 0x000fe200078e0008 */
[----:B------:R-:W-:-:S06]  /*ffb0*/  ULDC UR4, c[0x0][0x9dc] ;  /* 0x0002770000047ab9 */ /* 0x000fcc0000000800 */
[----:B------:R-:W3:Y:S01]  /*ffc0*/  @P1 LDC R5, c[0x0][0x450] ;  /* 0x00011400ff051b82 */ /* 0x000ee20000000800 */
[----:B--2---:R-:W-:-:S05]  /*ffd0*/  @P1 IMAD.HI.U32 R6, R8, R6, RZ ;  /* 0x0000000608061227 */ /* 0x004fca00078e00ff */
[----:B---3--:R-:W-:Y:S01]  /*ffe0*/  @P1 SHF.R.U32.HI R4, RZ, R5, R6 ;  /* 0x00000005ff041219 */ /* 0x008fe20000011606 */
[----:B------:R-:W-:Y:S02]  /*fff0*/  VIADD R5, R2, 0x5f ;  /* 0x0000005f02057836 */ /* 0x000fe40000000000 */
[----:B------:R-:W-:Y:S01]  /*10000*/  VIADD R6, R0, 0x5f ;  /* 0x0000005f00067836 */ /* 0x000fe20000000000 */
[----:B------:R-:W-:Y:S01]  /*10010*/  IADD3 R2, R4, R0, -R9 ;  /* 0x0000000004027210 */ /* 0x000fe20007ffe809 */
[----:B------:R-:W-:-:S04]  /*10020*/  IMAD.HI R5, R5, 0x2aaaaaab, RZ ;  /* 0x2aaaaaab05057827 */ /* 0x000fc800078e02ff */
[----:B------:R-:W-:Y:S01]  /*10030*/  IMAD.HI R6, R6, 0x2aaaaaab, RZ ;  /* 0x2aaaaaab06067827 */ /* 0x000fe200078e02ff */
[----:B------:R-:W-:-:S04]  /*10040*/  SHF.R.U32.HI R0, RZ, 0x1f, R5 ;  /* 0x0000001fff007819 */ /* 0x000fc80000011605 */
[----:B------:R-:W-:Y:S02]  /*10050*/  SHF.R.U32.HI R4, RZ, 0x1f, R6 ;  /* 0x0000001fff047819 */ /* 0x000fe40000011606 */
[----:B------:R-:W-:Y:S02]  /*10060*/  LEA.HI.SX32 R0, R5, R0, 0x1c ;  /* 0x0000000005007211 */ /* 0x000fe400078fe2ff */
[----:B------:R-:W-:-:S04]  /*10070*/  LEA.HI.SX32 R4, R6, R4, 0x1c ;  /* 0x0000000406047211 */ /* 0x000fc800078fe2ff */
[----:B------:R-:W-:Y:S01]  /*10080*/  VIMNMX R7, R4, R0, PT ;  /* 0x0000000004077248 */ /* 0x000fe20003fe0100 */
[----:B------:R-:W-:-:S04]  /*10090*/  VIADD R0, R2, -UR4 ;  /* 0x8000000402007c36 */ /* 0x000fc80008000000 */
[----:B------:R2:W-:Y:S01]  /*100a0*/  STL [R1+0x28], R7 ;  /* 0x0000280701007387 */ /* 0x0005e20000100800 */
[----:B------:R-:W-:Y:S05]  /*100b0*/  @!P2 BRA `(.L_x_1464) ;  /* 0x000000000044a947 */ /* 0x000fea0003800000 */
[----:B------:R-:W-:Y:S01]  /*100c0*/  ISETP.GT.AND P0, PT, R2, -0x1, PT ;  /* 0xffffffff0200780c */ /* 0x000fe20003f04270 */
[----:B------:R-:W-:-:S12]  /*100d0*/  BSSY B0, `(.L_x_1465) ;  /* 0x000000d000007945 */ /* 0x000fd80003800000 */
[----:B------:R-:W-:Y:S05]  /*100e0*/  @P0 BRA `(.L_x_1466) ;  /* 0x00000000001c0947 */ /* 0x000fea0003800000 */
[----:B------:R-:W-:Y:S02]  /*100f0*/  ISETP.NE.AND P0, PT, R3, 0x1, PT ;  /* 0x000000010300780c */ /* 0x000fe40003f05270 */
[----:B------:R-:W-:-:S11]  /*10100*/  LOP3.LUT R2, RZ, R2, RZ, 0x33, !PT ;  /* 0x00000002ff027212 */ /* 0x000fd600078e33ff */
[----:B------:R-:W3:Y:S02]  /*10110*/  @P0 LDC.64 R4, c[0x0][0x9e8] ;  /* 0x00027a00ff040b82 */ /* 0x000ee40000000a00 */
[----:B---3--:R-:W-:-:S05]  /*10120*/  @P0 IMAD.HI.U32 R4, R2, R4, RZ ;  /* 0x0000000402040227 */ /* 0x008fca00078e00ff */
[----:B------:R-:W-:-:S04]  /*10130*/  @P0 SHF.R.U32.HI R2, RZ, R5, R4 ;  /* 0x00000005ff020219 */ /* 0x000fc80000011604 */
[----:B------:R-:W-:Y:S01]  /*10140*/  LOP3.LUT R2, RZ, R2, RZ, 0x33, !PT ;  /* 0x00000002ff027212 */ /* 0x000fe200078e33ff */
[----:B------:R-:W-:Y:S06]  /*10150*/  BRA `(.L_x_1467) ;  /* 0x0000000000107947 */ /* 0x000fec0003800000 */
.L_x_1466:
[----:B------:R-:W-:-:S13]  /*10160*/  ISETP.NE.AND P0, PT, R3, 0x1, PT ;  /* 0x000000010300780c */ /* 0x000fda0003f05270 */
[----:B------:R-:W3:Y:S02]  /*10170*/  @P0 LDC.64 R4, c[0x0][0x9e8] ;  /* 0x00027a00ff040b82 */ /* 0x000ee40000000a00 */
[----:B---3--:R-:W-:-:S05]  /*10180*/  @P0 IMAD.HI.U32 R4, R2, R4, RZ ;  /* 0x0000000402040227 */ /* 0x008fca00078e00ff */
[----:B------:R-:W-:-:S07]  /*10190*/  @P0 SHF.R.U32.HI R2, RZ, R5, R4 ;  /* 0x00000005ff020219 */ /* 0x000fce0000011604 */
.L_x_1467:
[----:B------:R-:W-:Y:S05]  /*101a0*/  BSYNC B0 ;  /* 0x0000000000007941 */ /* 0x000fea0003800000 */
.L_x_1465:
[----:B------:R-:W-:-:S05]  /*101b0*/  IMAD R2, R2, R3, RZ ;  /* 0x0000000302027224 */ /* 0x000fca00078e02ff */
[----:B------:R-:W-:-:S07]  /*101c0*/  VIMNMX R0, R0, R2, !PT ;  /* 0x0000000200007248 */ /* 0x000fce0007fe0100 */
.L_x_1464:
[----:B------:R-:W-:Y:S01]  /*101d0*/  IMAD.HI R0, R0, 0x2aaaaaab, RZ ;  /* 0x2aaaaaab00007827 */ /* 0x000fe200078e02ff */
[----:B------:R-:W-:Y:S04]  /*101e0*/  BSSY B7, `(.L_x_1468) ;  /* 0x0000426000077945 */ /* 0x000fe80003800000 */
[----:B------:R-:W-:-:S04]  /*101f0*/  SHF.R.U32.HI R2, RZ, 0x1f, R0 ;  /* 0x0000001fff027819 */ /* 0x000fc80000011600 */
[----:B------:R-:W-:-:S04]  /*10200*/  LEA.HI.SX32 R2, R0, R2, 0x1c ;  /* 0x0000000200027211 */ /* 0x000fc800078fe2ff */
[----:B------:R-:W-:-:S04]  /*10210*/  VIMNMX R3, RZ, R2, !PT ;  /* 0x00000002ff037248 */ /* 0x000fc80007fe0100 */
[----:B------:R-:W-:Y:S01]  /*10220*/  ISETP.GT.AND P0, PT, R7, R3, PT ;  /* 0x000000030700720c */ /* 0x000fe20003f04270 */
[----:B------:R3:W-:-:S12]  /*10230*/  STL [R1+0x24], R3 ;  /* 0x0000240301007387 */ /* 0x0007d80000100800 */
[----:B---3--:R-:W-:Y:S05]  /*10240*/  @P0 BRA `(.L_x_1469) ;  /* 0x0000000000440947 */ /* 0x008fea0003800000 */
[----:B------:R-:W3:Y:S02]  /*10250*/  S2R R3, SR_TID.X ;  /* 0x0000000000037919 */ /* 0x000ee40000002100 */
[----:B---3--:R-:W-:-:S04]  /*10260*/  LOP3.LUT R3, R3, 0x7f, RZ, 0xc0, !PT ;  /* 0x0000007f03037812 */ /* 0x008fc800078ec0ff */
[----:B------:R-:W-:-:S13]  /*10270*/  ISETP.NE.AND P0, PT, R3, RZ, PT ;  /* 0x000000ff0300720c */ /* 0x000fda0003f05270 */
[----:B------:R-:W-:Y:S05]  /*10280*/  @P0 BRA `(.L_x_1470) ;  /* 0x00000040006c0947 */ /* 0x000fea0003800000 */
[----:B------:R-:W3:Y:S01]  /*10290*/  S2R R5, SR_LANEID ;  /* 0x0000000000057919 */ /* 0x000ee20000000000 */
[----:B------:R-:W-:Y:S01]  /*102a0*/  VOTEU.ANY UR4, UPT, PT ;  /* 0x0000000000047886 */ /* 0x000fe200038e0100 */
[----:B------:R-:W4:Y:S01]  /*102b0*/  LDC.64 R2, c[0x0][0xc60] ;  /* 0x00031800ff027b82 */ /* 0x000f220000000a00 */
[----:B------:R-:W3:Y:S02]  /*102c0*/  FLO.U32 R0, UR4 ;  /* 0x0000000400007d00 */ /* 0x000ee400080e0000 */
[----:B---3--:R-:W-:-:S06]  /*102d0*/  ISETP.EQ.U32.AND P0, PT, R0, R5, PT ;  /* 0x000000050000720c */ /* 0x008fcc0003f02070 */
[----:B------:R-:W4:Y:S07]  /*102e0*/  POPC R5, UR4 ;  /* 0x0000000400057d09 */ /* 0x000f2e0008000000 */
[----:B----4-:R-:W3:Y:S01]  /*102f0*/  @P0 ATOMG.E.ADD.STRONG.GPU PT, R3, desc[UR60][R2.64], R5 ;  /* 0x00000005020309a8 */ /* 0x010ee200081ee1fc */
[----:B------:R-:W4:Y:S02]  /*10300*/  S2R R4, SR_LTMASK ;  /* 0x0000000000047919 */ /* 0x000f240000003900 */
[----:B----4-:R-:W-:-:S04]  /*10310*/  LOP3.LUT R4, R4, UR4, RZ, 0xc0, !PT ;  /* 0x0000000404047c12 */ /* 0x010fc8000f8ec0ff */
[----:B--2---:R-:W2:Y:S01]  /*10320*/  POPC R7, R4 ;  /* 0x0000000400077309 */ /* 0x004ea20000000000 */
[----:B---3--:R-:W2:Y:S02]  /*10330*/  SHFL.IDX PT, R0, R3, R0, 0x1f ;  /* 0x00001f0003007589 */ /* 0x008ea400000e0000 */
[----:B--2---:R-:W-:Y:S01]  /*10340*/  IADD3 R16, R0, UR38, R7 ;  /* 0x0000002600107c10 */ /* 0x004fe2000fffe007 */
[----:B------:R-:W-:Y:S06]  /*10350*/  BRA `(.L_x_1470) ;  /* 0x0000004000387947 */ /* 0x000fec0003800000 */
.L_x_1469:
[----:B------:R-:W3:Y:S01]  /*10360*/  LDL R17, [R1] ;  /* 0x0000000001117983 */ /* 0x000ee20000100800 */
[----:B------:R-:W-:Y:S01]  /*10370*/  BSSY B6, `(.L_x_1471) ;  /* 0x0000014000067945 */ /* 0x000fe20003800000 */
[----:B---3--:R-:W-:-:S05]  /*10380*/  VIADD R0, R17, 0x18400 ;  /* 0x0001840011007836 */ /* 0x008fca0000000000 */
[----:B------:R-:W-:-:S13]  /*10390*/  LOP3.LUT P0, RZ, R0, 0x3ff, RZ, 0xc0, !PT ;  /* 0x000003ff00ff7812 */ /* 0x000fda000780c0ff */
[----:B------:R-:W-:Y:S05]  /*103a0*/  @!P0 BRA `(.L_x_1472) ;  /* 0x0000000000408947 */ /* 0x000fea0003800000 */
[----:B------:R-:W-:Y:S01]  /*103b0*/  MOV R2, 0x0 ;  /* 0x0000000000027802 */ /* 0x000fe20000000f00 */
[----:B------:R-:W-:Y:S01]  /*103c0*/  ULDC.64 UR6, c[0x4][0x118] ;  /* 0x0100460000067ab9 */ /* 0x000fe20000000a00 */
[----:B------:R-:W-:Y:S01]  /*103d0*/  ULDC.64 UR8, c[0x4][0x120] ;  /* 0x0100480000087ab9 */ /* 0x000fe20000000a00 */
[----:B------:R-:W-:Y:S01]  /*103e0*/  ULDC.64 UR4, c[0x4][0xa0] ;  /* 0x0100280000047ab9 */ /* 0x000fe20000000a00 */
[----:B------:R-:W-:Y:S02]  /*103f0*/  IMAD.U32 R4, RZ, RZ, UR6 ;  /* 0x00000006ff047e24 */ /* 0x000fe4000f8e00ff */
[----:B------:R-:W3:Y:S01]  /*10400*/  LDC.64 R2, c[0x4][R2] ;  /* 0x0100000002027b82 */ /* 0x000ee20000000a00 */
[----:B------:R-:W-:Y:S02]  /*10410*/  IMAD.U32 R5, RZ, RZ, UR7 ;  /* 0x00000007ff057e24 */ /* 0x000fe4000f8e00ff */
[----:B------:R-:W-:Y:S02]  /*10420*/  IMAD.U32 R6, RZ, RZ, UR8 ;  /* 0x00000008ff067e24 */ /* 0x000fe4000f8e00ff */
[----:B--2---:R-:W-:-:S02]  /*10430*/  IMAD.U32 R7, RZ, RZ, UR9 ;  /* 0x00000009ff077e24 */ /* 0x004fc4000f8e00ff */
[----:B------:R-:W-:Y:S02]  /*10440*/  IMAD.U32 R10, RZ, RZ, UR4 ;  /* 0x00000004ff0a7e24 */ /* 0x000fe4000f8e00ff */
[----:B------:R-:W-:Y:S02]  /*10450*/  IMAD.U32 R11, RZ, RZ, UR5 ;  /* 0x00000005ff0b7e24 */ /* 0x000fe4000f8e00ff */
[----:B------:R-:W-:Y:S02]  /*10460*/  IMAD.MOV.U32 R8, RZ, RZ, 0x70 ;  /* 0x00000070ff087424 */ /* 0x000fe400078e00ff */
[----:B------:R-:W-:Y:S02]  /*10470*/  IMAD.MOV.U32 R12, RZ, RZ, 0x1 ;  /* 0x00000001ff0c7424 */ /* 0x000fe400078e00ff */
[----:B------:R-:W-:-:S07]  /*10480*/  IMAD.MOV.U32 R13, RZ, RZ, RZ ;  /* 0x000000ffff0d7224 */ /* 0x000fce00078e00ff */
[----:B------:R-:W-:-:S07]  /*10490*/  LEPC R20, `(.L_x_1472) ;  /* 0x000000001014794e */ /* 0x000fce0000000000 */
[----:B01-3--:R-:W-:Y:S05]  /*104a0*/  CALL.ABS.NOINC R2 ;  /* 0x0000000002007343 */ /* 0x00bfea0003c00000 */
.L_x_1472:
[----:B------:R-:W-:Y:S05]  /*104b0*/  BSYNC B6 ;  /* 0x0000000000067941 */ /* 0x000fea0003800000 */
.L_x_1471:
        /* <DEDUP_REMOVED lines=8> */
[----:B------:R3:W4:Y:S01]  /*10540*/  LDC.64 R2, c[0x4][R17] ;  /* 0x0100000011027b82 */ /* 0x0007220000000a00 */
[----:B------:R-:W-:Y:S02]  /*10550*/  IMAD.U32 R4, RZ, RZ, UR6 ;  /* 0x00000006ff047e24 */ /* 0x000fe4000f8e00ff */
[----:B------:R-:W-:Y:S02]  /*10560*/  IMAD.U32 R5, RZ, RZ, UR7 ;  /* 0x00000007ff057e24 */ /* 0x000fe4000f8e00ff */
[----:B------:R-:W-:Y:S02]  /*10570*/  IMAD.U32 R6, RZ, RZ, UR8 ;  /* 0x00000008ff067e24 */ /* 0x000fe4000f8e00ff */
[----:B--2---:R-:W-:-:S02]  /*10580*/  IMAD.U32 R7, RZ, RZ, UR9 ;  /* 0x00000009ff077e24 */ /* 0x004fc4000f8e00ff */
[----:B------:R-:W-:Y:S02]  /*10590*/  IMAD.U32 R10, RZ, RZ, UR4 ;  /* 0x00000004ff0a7e24 */ /* 0x000fe4000f8e00ff */
[----:B------:R-:W-:Y:S02]  /*105a0*/  IMAD.U32 R11, RZ, RZ, UR5 ;  /* 0x00000005ff0b7e24 */ /* 0x000fe4000f8e00ff */
[----:B------:R-:W-:Y:S02]  /*105b0*/  IMAD.MOV.U32 R8, RZ, RZ, 0x70 ;  /* 0x00000070ff087424 */ /* 0x000fe400078e00ff */
[----:B------:R-:W-:Y:S02]  /*105c0*/  IMAD.MOV.U32 R12, RZ, RZ, 0x1 ;  /* 0x00000001ff0c7424 */ /* 0x000fe400078e00ff */
[----:B---3--:R-:W-:-:S07]  /*105d0*/  IMAD.MOV.U32 R13, RZ, RZ, RZ ;  /* 0x000000ffff0d7224 */ /* 0x008fce00078e00ff */
[----:B------:R-:W-:-:S07]  /*105e0*/  LEPC R20, `(.L_x_1475) ;  /* 0x000000001014794e */ /* 0x000fce0000000000 */
[----:B01--4-:R-:W-:Y:S05]  /*105f0*/  CALL.ABS.NOINC R2 ;  /* 0x0000000002007343 */ /* 0x013fea0003c00000 */
.L_x_1475:
        /* <DEDUP_REMOVED lines=15> */
.L_x_1474:
[----:B------:R-:W-:Y:S05]  /*106f0*/  BSYNC B6 ;  /* 0x0000000000067941 */ /* 0x000fea0003800000 */
.L_x_1473:
[----:B------:R-:W-:Y:S01]  /*10700*/  ULDC.64 UR4, c[0x0][0x9f8] ;  /* 0x00027e0000047ab9 */ /* 0x000fe20000000a00 */
[----:B------:R-:W3:Y:S01]  /*10710*/  LDL R17, [R1+0x28] ;  /* 0x0000280001117983 */ /* 0x000ee20000100800 */
[----:B------:R-:W-:Y:S01]  /*10720*/  ISETP.NE.U32.AND P0, PT, RZ, UR4, PT ;  /* 0x00000004ff007c0c */ /* 0x000fe2000bf05070 */
[----:B--2---:R-:W-:-:S03]  /*10730*/  IMAD.MOV.U32 R7, RZ, RZ, R19 ;  /* 0x000000ffff077224 */ /* 0x004fc600078e0013 */
[----:B------:R-:W-:Y:S01]  /*10740*/  ISETP.NE.AND.EX P0, PT, RZ, UR5, PT, P0 ;  /* 0x00000005ff007c0c */ /* 0x000fe2000bf05300 */
[----:B------:R-:W-:-:S12]  /*10750*/  ULDC.64 UR4, c[0x0][0xa08] ;  /* 0x0002820000047ab9 */ /* 0x000fd80000000a00 */
[----:B------:R-:W2:Y:S02]  /*10760*/  @P0 LDC.64 R2, c[0x0][0x9f8] ;  /* 0x00027e00ff020b82 */ /* 0x000ea40000000a00 */
[----:B--2---:R-:W-:-:S05]  /*10770*/  @P0 IMAD.WIDE R2, R19, 0x4, R2 ;  /* 0x0000000413020825 */ /* 0x004fca00078e0202 */
[----:B------:R2:W4:Y:S02]  /*10780*/  @P0 LDG.E R7, desc[UR60][R2.64] ;  /* 0x0000003c02070981 */ /* 0x000524000c1e1900 */
[----:B--2---:R-:W2:Y:S02]  /*10790*/  LDC.64 R2, c[0x0][0x418] ;  /* 0x00010600ff027b82 */ /* 0x004ea40000000a00 */
[----:B--2---:R-:W-:Y:S01]  /*107a0*/  LOP3.LUT P0, RZ, R2, UR4, RZ, 0xfc, !PT ;  /* 0x0000000402ff7c12 */ /* 0x004fe2000f80fcff */
[----:B------:R-:W-:-:S03]  /*107b0*/  UMOV UR4, 0xffffffff ;  /* 0xffffffff00047882 */ /* 0x000fc60000000000 */
[----:B------:R-:W-:Y:S01]  /*107c0*/  LOP3.LUT P0, RZ, R3, UR5, RZ, 0xfc, P0 ;  /* 0x0000000503ff7c12 */ /* 0x000fe2000800fcff */
[----:B---3--:R-:W-:Y:S01]  /*107d0*/  VIADD R0, R17, 0xffffffff ;  /* 0xffffffff11007836 */ /* 0x008fe20000000000 */
[----:B----4-:R-:W-:Y:S01]  /*107e0*/  SHF.R.S32.HI R8, RZ, 0x1f, R7 ;  /* 0x0000001fff087819 */ /* 0x010fe20000011407 */
[----:B------:R2:W-:Y:S01]  /*107f0*/  STL [R1+0xc], R7 ;  /* 0x00000c0701007387 */ /* 0x0005e20000100800 */
[----:B------:R-:W-:-:S03]  /*10800*/  SEL R17, R7, RZ, !P0 ;  /* 0x000000ff07117207 */ /* 0x000fc60004000000 */
[----:B------:R2:W-:Y:S01]  /*10810*/  STL [R1+0x1c], R8 ;  /* 0x00001c0801007387 */ /* 0x0005e20000100800 */
[----:B------:R-:W-:Y:S05]  /*10820*/  BRA.DIV UR4, `(.L_x_1476) ;  /* 0x0000004e04f47947 */ /* 0x000fea000b800000 */
[----:B------:R-:W3:Y:S02]  /*10830*/  S2R R4, SR_TID.X ;  /* 0x0000000000047919 */ /* 0x000ee40000002100 */
[----:B---3--:R-:W-:-:S04]  /*10840*/  SHF.R.U32.HI R4, RZ, 0x5, R4 ;  /* 0x00000005ff047819 */ /* 0x008fc80000011604 */
[----:B------:R-:W-:-:S05]  /*10850*/  LOP3.LUT R4, R4, 0x3, RZ, 0xc0, !PT ;  /* 0x0000000304047812 */ /* 0x000fca00078ec0ff */
[----:B------:R3:W4:Y:S02]  /*10860*/  SHFL.IDX PT, R14, R4, RZ, 0x1f ;  /* 0x00001fff040e7589 */ /* 0x00072400000e0000 */
.L_x_1582:
[----:B---3--:R-:W3:Y:S01]  /*10870*/  LDL.LU R4, [R1+0x18] ;  /* 0x0000180001047983 */ /* 0x008ee20000300800 */
[----:B------:R-:W-:Y:S02]  /*10880*/  PLOP3.LUT P1, PT, PT, PT, PT, 0x8, 0x0 ;  /* 0x000000000000781c */ /* 0x000fe40003f2e170 */
[----:B----4-:R-:W-:Y:S01]  /*10890*/  ISETP.NE.AND P0, PT, R14, RZ, PT ;  /* 0x000000ff0e00720c */ /* 0x010fe20003f05270 */
[----:B------:R4:W-:Y:S01]  /*108a0*/  STL [R1+0x8], R0 ;  /* 0x0000080001007387 */ /* 0x0009e20000100800 */
[----:B---3--:R-:W-:-:S09]  /*108b0*/  LOP3.LUT R4, R4, 0xfffffffe, RZ, 0xc0, !PT ;  /* 0xfffffffe04047812 */ /* 0x008fd200078ec0ff */
[----:B------:R-:W-:-:S05]  /*108c0*/  @P1 LOP3.LUT R4, R4, 0x1, RZ, 0xfc, !PT ;  /* 0x0000000104041812 */ /* 0x000fca00078efcff */
[----:B------:R4:W-:Y:S01]  /*108d0*/  STL [R1+0x18], R4 ;  /* 0x0000180401007387 */ /* 0x0009e20000100800 */
[----:B------:R-:W-:Y:S05]  /*108e0*/  @P0 BRA `(.L_x_1477) ;  /* 0x0000000400480947 */ /* 0x000fea0003800000 */
[----:B------:R-:W-:-:S03]  /*108f0*/  UMOV UR4, 0xffffffff ;  /* 0xffffffff00047882 */ /* 0x000fc60000000000 */
[----:B------:R-:W-:Y:S05]  /*10900*/  BRA.DIV UR4, `(.L_x_1478) ;  /* 0x0000004e04f07947 */ /* 0x000fea000b800000 */
[----:B------:R-:W-:-:S13]  /*10910*/  ELECT P6, URZ, PT ;  /* 0x00000000003f782f */ /* 0x000fda00038c0000 */
.L_x_1585:
[----:B------:R-:W-:Y:S05]  /*10920*/  @!P6 BRA `(.L_x_1477) ;  /* 0x000000040038e947 */ /* 0x000fea0003800000 */
[----:B------:R-:W-:-:S04]  /*10930*/  ISETP.NE.U32.AND P0, PT, R2, RZ, PT ;  /* 0x000000ff0200720c */ /* 0x000fc80003f05070 */
[----:B------:R-:W-:-:S13]  /*10940*/  ISETP.NE.AND.EX P0, PT, R3, RZ, PT, P0 ;  /* 0x000000ff0300720c */ /* 0x000fda0003f05300 */
[----:B------:R-:W-:Y:S05]  /*10950*/  @!P0 BRA `(.L_x_1479) ;  /* 0x0000000000508947 */ /* 0x000fea0003800000 */
[----:B------:R-:W3:Y:S01]  /*10960*/  LDC R6, c[0x0][0x43c] ;  /* 0x00010f00ff067b82 */ /* 0x000ee20000000800 */
[----:B01----:R-:W-:Y:S01]  /*10970*/  IMAD.MOV.U32 R9, RZ, RZ, R0 ;  /* 0x000000ffff097224 */ /* 0x003fe200078e0000 */
[----:B------:R-:W-:-:S03]  /*10980*/  ULDC.64 UR4, c[0x0][0x428] ;  /* 0x00010a0000047ab9 */ /* 0x000fc60000000a00 */
[----:B----4-:R-:W-:Y:S01]  /*10990*/  IMAD.MOV.U32 R0, RZ, RZ, R9 ;  /* 0x000000ffff007224 */ /* 0x010fe200078e0009 */
[----:B---3--:R-:W-:-:S13]  /*109a0*/  ISETP.NE.AND P0, PT, R6, 0x1, PT ;  /* 0x000000010600780c */ /* 0x008fda0003f05270 */
[----:B------:R-:W0:Y:S02]  /*109b0*/  @P0 LDC.64 R4, c[0x0][0x440] ;  /* 0x00011000ff040b82 */ /* 0x000e240000000a00 */
[----:B0-----:R-:W-:-:S05]  /*109c0*/  @P0 IMAD.HI.U32 R4, R9, R4, RZ ;  /* 0x0000000409040227 */ /* 0x001fca00078e00ff */
[----:B------:R-:W-:-:S04]  /*109d0*/  @P0 SHF.R.U32.HI R0, RZ, R5, R4 ;  /* 0x00000005ff000219 */ /* 0x000fc80000011604 */
[--C-:B------:R-:W-:Y:S01]  /*109e0*/  SHF.R.S32.HI R5, RZ, 0x1f, R0.reuse ;  /* 0x0000001fff057819 */ /* 0x100fe20000011400 */
[----:B------:R-:W-:-:S04]  /*109f0*/  IMAD.MOV R4, RZ, RZ, -R0 ;  /* 0x000000ffff047224 */ /* 0x000fc800078e0a00 */
[----:B------:R-:W-:Y:S02]  /*10a00*/  IMAD R9, R6, R4, R9 ;  /* 0x0000000406097224 */ /* 0x000fe400078e0209 */
[----:B------:R-:W-:Y:S02]  /*10a10*/  IMAD R6, R8, UR4, RZ ;  /* 0x0000000408067c24 */ /* 0x000fe4000f8e02ff */
[----:B------:R-:W-:Y:S01]  /*10a20*/  IMAD.MOV.U32 R4, RZ, RZ, R0 ;  /* 0x000000ffff047224 */ /* 0x000fe200078e0000 */
[----:B------:R3:W-:Y:S01]  /*10a30*/  STL [R1+0x8], R9 ;  /* 0x0000080901007387 */ /* 0x0007e20000100800 */
[C---:B------:R-:W-:Y:S02]  /*10a40*/  IMAD R0, R7.reuse, UR5, R6 ;  /* 0x0000000507007c24 */ /* 0x040fe4000f8e0206 */
[----:B------:R-:W-:-:S04]  /*10a50*/  IMAD.WIDE.U32 R4, R7, UR4, R4 ;  /* 0x0000000407047c25 */ /* 0x000fc8000f8e0004 */
[----:B------:R-:W-:Y:S01]  /*10a60*/  IMAD.IADD R0, R5, 0x1, R0 ;  /* 0x0000000105007824 */ /* 0x000fe200078e0200 */
[----:B------:R-:W-:-:S04]  /*10a70*/  LEA R2, P0, R4, R2, 0x2 ;  /* 0x0000000204027211 */ /* 0x000fc800078010ff */
[----:B------:R-:W-:-:S05]  /*10a80*/  LEA.HI.X R3, R4, R3, R0, 0x2, P0 ;  /* 0x0000000304037211 */ /* 0x000fca00000f1400 */
[----:B------:R3:W5:Y:S04]  /*10a90*/  LDG.E R17, desc[UR60][R2.64] ;  /* 0x0000003c02117981 */ /* 0x000768000c1e1900 */
.L_x_1479:
[----:B--2---:R-:W2:Y:S04]  /*10aa0*/  LDL R7, [R1] ;  /* 0x0000000001077983 */ /* 0x004ea80000100800 */
[----:B----4-:R-:W2:Y:S04]  /*10ab0*/  LDL R0, [R1+0x4] ;  /* 0x0000040001007983 */ /* 0x010ea80000100800 */
[----:B---3--:R-:W3:Y:S01]  /*10ac0*/  LDL R2, [R1+0x10] ;  /* 0x0000100001027983 */ /* 0x008ee20000100800 */
[----:B--2---:R-:W-:Y:S01]  /*10ad0*/  IMAD R0, R0, 0x8, R7 ;  /* 0x0000000800007824 */ /* 0x004fe200078e0207 */
[----:B---3--:R-:W-:-:S04]  /*10ae0*/  SHF.L.U32 R2, R2, 0x1f, RZ ;  /* 0x0000001f02027819 */ /* 0x008fc800000006ff */
[----:B------:R-:W2:Y:S02]  /*10af0*/  SYNCS.PHASECHK.TRANS64.TRYWAIT P0, [R0+URZ+0x2a840], R2 ;  /* 0x02a84002000075a7 */ /* 0x000ea4000800017f */
[----:B--2---:R-:W-:Y:S05]  /*10b00*/  @!P0 BRA `(.L_x_1480) ;  /* 0x0000004c00908947 */ /* 0x004fea0003800000 */
.L_x_1586:
[----:B------:R-:W3:Y:S02]  /*10b10*/  S2R R3, SR_TID.X ;  /* 0x0000000000037919 */ /* 0x000ee40000002100 */
[----:B---3--:R-:W-:-:S04]  /*10b20*/  LOP3.LUT R3, R3, 0x7f, RZ, 0xc0, !PT ;  /* 0x0000007f03037812 */ /* 0x008fc800078ec0ff */
[----:B------:R-:W-:-:S13]  /*10b30*/  ISETP.NE.AND P0, PT, R3, RZ, PT ;  /* 0x000000ff0300720c */ /* 0x000fda0003f05270 */
[----:B------:R-:W-:Y:S05]  /*10b40*/  @P0 BRA `(.L_x_1481) ;  /* 0x00000000001c0947 */ /* 0x000fea0003800000 */
[----:B------:R-:W3:Y:S01]  /*10b50*/  S2R R3, SR_TID.X ;  /* 0x0000000000037919 */ /* 0x000ee20000002100 */
[----:B--2---:R-:W-:-:S04]  /*10b60*/  IMAD.MOV.U32 R2, RZ, RZ, 0x9000 ;  /* 0x00009000ff027424 */ /* 0x004fc800078e00ff */
[----:B------:R4:W-:Y:S01]  /*10b70*/  SYNCS.ARRIVE.TRANS64 RZ, [R0+URZ+0x2a830], R2 ;  /* 0x02a8300200ff79a7 */ /* 0x0009e2000800003f */
[----:B---3--:R-:W-:-:S04]  /*10b80*/  LOP3.LUT R3, R3, 0x1f, RZ, 0xc0, !PT ;  /* 0x0000001f03037812 */ /* 0x008fc800078ec0ff */
[----:B------:R-:W-:-:S13]  /*10b90*/  ISETP.NE.AND P0, PT, R3, RZ, PT ;  /* 0x000000ff0300720c */ /* 0x000fda0003f05270 */
[----:B----4-:R-:W-:Y:S05]  /*10ba0*/  @!P0 BRA `(.L_x_1481) ;  /* 0x0000000000048947 */ /* 0x010fea0003800000 */
[----:B------:R-:W-:Y:S01]  /*10bb0*/  BPT.TRAP 0x1 ;  /* 0x000000040000795c */ /* 0x000fe20000300000 */
.L_x_1481:
[----:B------:R-:W3:Y:S04]  /*10bc0*/  LDL R6, [R1] ;  /* 0x0000000001067983 */ /* 0x000ee80000100800 */
[----:B------:R-:W3:Y:S04]  /*10bd0*/  LDL R5, [R1+0x4] ;  /* 0x0000040001057983 */ /* 0x000ee80000100800 */
[----:B------:R-:W4:Y:S04]  /*10be0*/  LDL R4, [R1+0x8] ;  /* 0x0000080001047983 */ /* 0x000f280000100800 */
[----:B------:R-:W4:Y:S04]  /*10bf0*/  LDL R3, [R1+0x14] ;  /* 0x0000140001037983 */ /* 0x000f280000100800 */
[----:B--2---:R-:W2:Y:S01]  /*10c00*/  LDL.LU R2, [R1+0x18] ;  /* 0x0000180001027983 */ /* 0x004ea20000300800 */
[----:B------:R-:W-:Y:S01]  /*10c10*/  R2UR UR9, R0 ;  /* 0x00000000000972ca */ /* 0x000fe200000e0000 */
[----:B------:R-:W-:Y:S01]  /*10c20*/  UIADD3 UR4, UP0, UR36, 0x370, URZ ;  /* 0x0000037024047890 */ /* 0x000fe2000ff1e03f */
[----:B------:R-:W-:Y:S01]  /*10c30*/  R2UR UR12, R18 ;  /* 0x00000000120c72ca */ /* 0x000fe200000e0000 */
[----:B------:R-:W-:Y:S01]  /*10c40*/  UMOV UR10, URZ ;  /* 0x0000003f000a7c82 */ /* 0x000fe20008000000 */
[----:B-----5:R-:W-:Y:S01]  /*10c50*/  R2UR UR13, R17 ;  /* 0x00000000110d72ca */ /* 0x020fe200000e0000 */
[----:B------:R-:W-:Y:S01]  /*10c60*/  UMOV UR6, 0x0 ;  /* 0x0000000000067882 */ /* 0x000fe20000000000 */
[----:B------:R-:W-:Y:S01]  /*10c70*/  PLOP3.LUT P0, PT, PT, PT, PT, 0x80, 0x0 ;  /* 0x000000000000781c */ /* 0x000fe20003f0f070 */
[----:B------:R-:W-:Y:S01]  /*10c80*/  UMOV UR7, 0x14f00000 ;  /* 0x14f0000000077882 */ /* 0x000fe20000000000 */
[----:B------:R-:W-:-:S05]  /*10c90*/  UMOV UR16, 0x40 ;  /* 0x0000004000107882 */ /* 0x000fca0000000000 */
[----:B------:R-:W-:Y:S01]  /*10ca0*/  UIADD3 UR9, UR9, 0x2a830, URZ ;  /* 0x0002a83009097890 */ /* 0x000fe2000fffe03f */
[----:B---3--:R-:W-:Y:S01]  /*10cb0*/  IMAD R0, R5, 0x9000, R6 ;  /* 0x0000900005007824 */ /* 0x008fe200078e0206 */
[----:B----4-:R-:W-:-:S04]  /*10cc0*/  R2UR UR11, R4 ;  /* 0x00000000040b72ca */ /* 0x010fc800000e0000 */
[----:B------:R-:W-:Y:S02]  /*10cd0*/  R2UR UR8, R0 ;  /* 0x00000000000872ca */ /* 0x000fe400000e0000 */
[----:B------:R-:W-:Y:S02]  /*10ce0*/  R2UR UR5, R3 ;  /* 0x00000000030572ca */ /* 0x000fe400000e0000 */
[----:B--2---:R-:W-:-:S04]  /*10cf0*/  LOP3.LUT R2, R2, 0xfffffffe, RZ, 0xc0, !PT ;  /* 0xfffffffe02027812 */ /* 0x004fc800078ec0ff */
[----:B------:R-:W-:-:S05]  /*10d00*/  @P0 LOP3.LUT R2, R2, 0x1, RZ, 0xfc, !PT ;  /* 0x0000000102020812 */ /* 0x000fca00078efcff */
[----:B------:R-:W-:Y:S02]  /*10d10*/  UIADD3 UR14, UR8, 0x18400, URZ ;  /* 0x00018400080e7890 */ /* 0x000fe4000fffe03f */
[----:B------:R-:W-:Y:S01]  /*10d20*/  UIMAD UR11, UR11, 0x60, UR5 ;  /* 0x000000600b0b78a4 */ /* 0x000fe2000f8e0205 */
[----:B------:R3:W-:Y:S01]  /*10d30*/  STL [R1+0x18], R2 ;  /* 0x0000180201007387 */ /* 0x0007e20000100800 */
[----:B------:R-:W-:Y:S02]  /*10d40*/  UIADD3.X UR5, URZ, UR37, URZ, UP0, !UPT ;  /* 0x000000253f057290 */ /* 0x000fe400087fe43f */
[----:B------:R-:W-:Y:S02]  /*10d50*/  UIADD3 UR15, UR8, 0x1b400, URZ ;  /* 0x0001b400080f7890 */ /* 0x000fe4000fffe03f */
[----:B------:R-:W-:-:S03]  /*10d60*/  UIADD3 UR17, UR8, 0x1e400, URZ ;  /* 0x0001e40008117890 */ /* 0x000fc6000fffe03f */
[----:B------:R-:W-:Y:S01]  /*10d70*/  UMOV UR8, UR14 ;  /* 0x0000000e00087c82 */ /* 0x000fe20008000000 */
[----:B------:R-:W-:Y:S01]  /*10d80*/  UMOV UR14, 0x80 ;  /* 0x00000080000e7882 */ /* 0x000fe20000000000 */
[----:B------:R2:W-:Y:S02]  /*10d90*/  UTMALDG.4D [UR8], [UR4], desc[UR6] ;  /* 0x00000608040075b4 */ /* 0x0005e40008019000 */
[----:B--2---:R-:W-:Y:S01]  /*10da0*/  UMOV UR8, UR15 ;  /* 0x0000000f00087c82 */ /* 0x004fe20008000000 */
[----:B------:R-:W-:Y:S02]  /*10db0*/  UMOV UR10, UR16 ;  /* 0x00000010000a7c82 */ /* 0x000fe40008000000 */
[----:B------:R2:W-:Y:S02]  /*10dc0*/  UTMALDG.4D [UR8], [UR4], desc[UR6] ;  /* 0x00000608040075b4 */ /* 0x0005e40008019000 */
[----:B--2---:R-:W-:Y:S01]  /*10dd0*/  UMOV UR8, UR17 ;  /* 0x0000001100087c82 */ /* 0x004fe20008000000 */
[----:B------:R-:W-:-:S02]  /*10de0*/  UMOV UR10, UR14 ;  /* 0x0000000e000a7c82 */ /* 0x000fc40008000000 */
[----:B------:R3:W-:Y:S02]  /*10df0*/  UTMALDG.4D [UR8], [UR4], desc[UR6] ;  /* 0x00000608040075b4 */ /* 0x0007e40008019000 */
[----:B---3--:R-:W-:Y:S01]  /*10e00*/  NOP ;  /* 0x0000000000007918 */ /* 0x008fe20000000000 */
.L_x_1477:
[----:B----4-:R-:W3:Y:S04]  /*10e10*/  LDL R0, [R1] ;  /* 0x0000000001007983 */ /* 0x010ee80000100800 */
[----:B------:R-:W4:Y:S01]  /*10e20*/  LDL.LU R3, [R1+0x34] ;  /* 0x0000340001037983 */ /* 0x000f220000300800 */
[----:B------:R-:W-:Y:S05]  /*10e30*/  WARPSYNC.ALL ;  /* 0x0000000000007948 */ /* 0x000fea0003800000 */
[----:B------:R-:W-:Y:S01]  /*10e40*/  ULDC.64 UR4, c[0x0][0x298] ;  /* 0x0000a60000047ab9 */ /* 0x000fe20000000a00 */
[----:B------:R-:W-:Y:S01]  /*10e50*/  BSSY B6, `(.L_x_1482) ;  /* 0x000001c000067945 */ /* 0x000fe20003800000 */
[----:B------:R-:W-:Y:S01]  /*10e60*/  BAR.SYNC.DEFER_BLOCKING 0x8, 0x180 ;  /* 0x0206000000007b1d */ /* 0x000fe20000010000 */
[----:B---3--:R-:W-:Y:S01]  /*10e70*/  VIADD R0, R0, 0xc400 ;  /* 0x0000c40000007836 */ /* 0x008fe20000000000 */
[----:B----4-:R-:W-:Y:S01]  /*10e80*/  SHF.R.S32.HI R2, RZ, 0x1f, R3 ;  /* 0x0000001fff027819 */ /* 0x010fe20000011403 */
[----:B------:R-:W-:-:S03]  /*10e90*/  IMAD.WIDE.U32 R4, R3, UR4, RZ ;  /* 0x0000000403047c25 */ /* 0x000fc6000f8e00ff */
[----:B------:R-:W-:Y:S01]  /*10ea0*/  LOP3.LUT P0, RZ, R0, 0x3ff, RZ, 0xc0, !PT ;  /* 0x000003ff00ff7812 */ /* 0x000fe2000780c0ff */
[----:B------:R-:W-:Y:S01]  /*10eb0*/  IMAD R2, R2, UR4, RZ ;  /* 0x0000000402027c24 */ /* 0x000fe2000f8e02ff */
[----:B------:R3:W-:Y:S03]  /*10ec0*/  STL.64 [R1+0x40], R4 ;  /* 0x0000400401007387 */ /* 0x0007e60000100a00 */
[----:B------:R-:W-:-:S04]  /*10ed0*/  IMAD R2, R3, UR5, R2 ;  /* 0x0000000503027c24 */ /* 0x000fc8000f8e0202 */
[----:B------:R-:W-:-:S05]  /*10ee0*/  IMAD.IADD R0, R5, 0x1, R2 ;  /* 0x0000000105007824 */ /* 0x000fca00078e0202 */
[----:B------:R3:W-:Y:S01]  /*10ef0*/  STL [R1+0x34], R0 ;  /* 0x0000340001007387 */ /* 0x0007e20000100800 */
[----:B------:R-:W-:Y:S05]  /*10f00*/  @!P0 BRA `(.L_x_1483) ;  /* 0x0000000000408947 */ /* 0x000fea0003800000 */
[----:B------:R-:W-:Y:S01]  /*10f10*/  MOV R2, 0x0 ;  /* 0x0000000000027802 */ /* 0x000fe20000000f00 */
[----:B------:R-:W-:Y:S01]  /*10f20*/  ULDC.64 UR6, c[0x4][0x118] ;  /* 0x0100460000067ab9 */ /* 0x000fe20000000a00 */
[----:B------:R-:W-:Y:S01]  /*10f30*/  ULDC.64 UR8, c[0x4][0x120] ;  /* 0x0100480000087ab9 */ /* 0x000fe20000000a00 */
[----:B------:R-:W-:Y:S01]  /*10f40*/  ULDC.64 UR4, c[0x4][0x88] ;  /* 0x0100220000047ab9 */ /* 0x000fe20000000a00 */
[----:B---3--:R-:W-:Y:S02]  /*10f50*/  IMAD.U32 R4, RZ, RZ, UR6 ;  /* 0x00000006ff047e24 */ /* 0x008fe4000f8e00ff */
        /* <DEDUP_REMOVED lines=11> */
.L_x_1483:
[----:B------:R-:W-:Y:S05]  /*11010*/  BSYNC B6 ;  /* 0x0000000000067941 */ /* 0x000fea0003800000 */
.L_x_1482:
[----:B---3--:R-:W3:Y:S01]  /*11020*/  LDL.LU R0, [R1+0x34] ;  /* 0x0000340001007983 */ /* 0x008ee20000300800 */
[----:B--2---:R-:W2:Y:S01]  /*11030*/  LDC R7, c[0x0][0x448] ;  /* 0x00011200ff077b82 */ /* 0x004ea20000000800 */
[----:B------:R-:W-:Y:S01]  /*11040*/  ULDC.64 UR4, c[0x0][0x2d8] ;  /* 0x0000b60000047ab9 */ /* 0x000fe20000000a00 */
[----:B------:R-:W-:Y:S01]  /*11050*/  ULDC.64 UR6, c[0x0][0x280] ;  /* 0x0000a00000067ab9 */ /* 0x000fe20000000a00 */
[----:B------:R-:W3:Y:S04]  /*11060*/  LDL.LU.64 R2, [R1+0x40] ;  /* 0x0000400001027983 */ /* 0x000ee80000300a00 */
[----:B01----:R-:W4:Y:S01]  /*11070*/  LDL R9, [R1+0x2c] ;  /* 0x00002c0001097983 */ /* 0x003f220000100800 */
[----:B------:R-:W0:Y:S01]  /*11080*/  S2R R5, SR_TID.X ;  /* 0x0000000000057919 */ /* 0x000e220000002100 */
[----:B------:R-:W1:Y:S01]  /*11090*/  S2R R6, SR_TID.X ;  /* 0x0000000000067919 */ /* 0x000e620000002100 */
[----:B------:R-:W1:Y:S01]  /*110a0*/  S2R R10, SR_TID.X ;  /* 0x00000000000a7919 */ /* 0x000e620000002100 */
[----:B0-----:R-:W-:-:S04]  /*110b0*/  LOP3.LUT R5, R5, 0x7f, RZ, 0xc0, !PT ;  /* 0x0000007f05057812 */ /* 0x001fc800078ec0ff */
[----:B------:R-:W-:Y:S01]  /*110c0*/  SHF.R.U32.HI R5, RZ, 0x3, R5 ;  /* 0x00000003ff057819 */ /* 0x000fe20000011605 */
[----:B-1----:R-:W-:-:S05]  /*110d0*/  IMAD.SHL.U32 R8, R6, 0x10, RZ ;  /* 0x0000001006087824 */ /* 0x002fca00078e00ff */
[----:B------:R-:W-:Y:S01]  /*110e0*/  LOP3.LUT R8, R5, 0x70, R8, 0xf8, !PT ;  /* 0x0000007005087812 */ /* 0x000fe200078ef808 */
[----:B------:R-:W-:-:S05]  /*110f0*/  IMAD.SHL.U32 R10, R10, 0x8, RZ ;  /* 0x000000080a0a7824 */ /* 0x000fca00078e00ff */
[----:B------:R-:W-:-:S04]  /*11100*/  LOP3.LUT R10, R10, 0x38, RZ, 0xc0, !PT ;  /* 0x000000380a0a7812 */ /* 0x000fc800078ec0ff */
[C---:B------:R-:W-:Y:S02]  /*11110*/  LOP3.LUT R11, R10.reuse, 0x40, RZ, 0xfc, !PT ;  /* 0x000000400a0b7812 */ /* 0x040fe400078efcff */
[----:B------:R-:W-:Y:S01]  /*11120*/  LOP3.LUT R10, R10, 0x80, RZ, 0xfc, !PT ;  /* 0x000000800a0a7812 */ /* 0x000fe200078efcff */
[----:B---3--:R-:W-:Y:S01]  /*11130*/  IMAD.MOV.U32 R3, RZ, RZ, R0 ;  /* 0x000000ffff037224 */ /* 0x008fe200078e0000 */
[----:B------:R-:W-:-:S05]  /*11140*/  SHF.R.S32.HI R0, RZ, 0x1f, R18 ;  /* 0x0000001fff007819 */ /* 0x000fca0000011412 */
[----:B------:R-:W-:Y:S02]  /*11150*/  IMAD R0, R0, UR4, RZ ;  /* 0x0000000400007c24 */ /* 0x000fe4000f8e02ff */
[----:B------:R-:W-:-:S04]  /*11160*/  IMAD.WIDE.U32 R2, R18, UR4, R2 ;  /* 0x0000000412027c25 */ /* 0x000fc8000f8e0002 */
[----:B------:R-:W-:Y:S01]  /*11170*/  IMAD R0, R18, UR5, R0 ;  /* 0x0000000512007c24 */ /* 0x000fe2000f8e0200 */
[----:B------:R-:W-:Y:S02]  /*11180*/  ULDC.64 UR4, c[0x0][0xa00] ;  /* 0x0002800000047ab9 */ /* 0x000fe40000000a00 */
[----:B------:R-:W-:Y:S01]  /*11190*/  ISETP.NE.U32.AND P0, PT, RZ, UR4, PT ;  /* 0x00000004ff007c0c */ /* 0x000fe2000bf05070 */
[----:B------:R-:W-:Y:S01]  /*111a0*/  IMAD.IADD R3, R3, 0x1, R0 ;  /* 0x0000000103037824 */ /* 0x000fe200078e0200 */
[----:B------:R-:W-:Y:S02]  /*111b0*/  SHF.R.S32.HI R0, RZ, 0x1f, R19 ;  /* 0x0000001fff007819 */ /* 0x000fe40000011413 */
[----:B------:R-:W-:Y:S01]  /*111c0*/  ISETP.NE.AND.EX P0, PT, RZ, UR5, PT, P0 ;  /* 0x00000005ff007c0c */ /* 0x000fe2000bf05300 */
[----:B------:R-:W-:-:S03]  /*111d0*/  ULDC.64 UR4, c[0x0][0x2e0] ;  /* 0x0000b80000047ab9 */ /* 0x000fc60000000a00 */
[----:B------:R-:W-:Y:S02]  /*111e0*/  SEL R4, R0, RZ, !P0 ;  /* 0x000000ff00047207 */ /* 0x000fe40004000000 */
[----:B------:R-:W-:Y:S02]  /*111f0*/  SEL R0, R19, RZ, !P0 ;  /* 0x000000ff13007207 */ /* 0x000fe40004000000 */
[----:B--2---:R-:W-:Y:S01]  /*11200*/  ISETP.NE.AND P0, PT, R7, 0x1, PT ;  /* 0x000000010700780c */ /* 0x004fe20003f05270 */
[----:B------:R-:W-:-:S12]  /*11210*/  IMAD R4, R4, UR4, RZ ;  /* 0x0000000404047c24 */ /* 0x000fd8000f8e02ff */
[----:B------:R-:W0:Y:S08]  /*11220*/  @P0 LDC R5, c[0x0][0x44c] ;  /* 0x00011300ff050b82 */ /* 0x000e300000000800 */
[----:B------:R-:W1:Y:S01]  /*11230*/  @P0 LDC R6, c[0x0][0x450] ;  /* 0x00011400ff060b82 */ /* 0x000e620000000800 */
[----:B------:R-:W-:-:S04]  /*11240*/  IMAD.WIDE.U32 R2, R0, UR4, R2 ;  /* 0x0000000400027c25 */ /* 0x000fc8000f8e0002 */
[----:B------:R-:W-:Y:S01]  /*11250*/  IMAD R0, R0, UR5, R4 ;  /* 0x0000000500007c24 */ /* 0x000fe2000f8e0204 */
[----:B------:R-:W-:-:S03]  /*11260*/  ULDC.64 UR4, c[0x0][0x2d0] ;  /* 0x0000b40000047ab9 */ /* 0x000fc60000000a00 */
[----:B------:R-:W-:Y:S02]  /*11270*/  IMAD.IADD R3, R3, 0x1, R0 ;  /* 0x0000000103037824 */ /* 0x000fe400078e0200 */
[----:B----4-:R-:W-:-:S04]  /*11280*/  IMAD.IADD R0, R8, 0x1, R9 ;  /* 0x0000000108007824 */ /* 0x010fc800078e0209 */
[----:B0-----:R-:W-:-:S04]  /*11290*/  @P0 IMAD.HI.U32 R5, R0, R5, RZ ;  /* 0x0000000500050227 */ /* 0x001fc800078e00ff */
[----:B------:R-:W-:Y:S01]  /*112a0*/  IMAD.MOV.U32 R4, RZ, RZ, R0 ;  /* 0x000000ffff047224 */ /* 0x000fe200078e0000 */
[----:B-1----:R-:W-:-:S05]  /*112b0*/  @P0 SHF.R.U32.HI R4, RZ, R6, R5 ;  /* 0x00000006ff040219 */ /* 0x002fca0000011605 */
[----:B------:R-:W-:-:S04]  /*112c0*/  IMAD.MOV R5, RZ, RZ, -R4 ;  /* 0x000000ffff057224 */ /* 0x000fc800078e0a04 */
[----:B------:R-:W-:Y:S01]  /*112d0*/  IMAD R0, R7, R5, R0 ;  /* 0x0000000507007224 */ /* 0x000fe200078e0200 */
[----:B------:R-:W-:Y:S01]  /*112e0*/  SHF.R.S32.HI R5, RZ, 0x1f, R4 ;  /* 0x0000001fff057819 */ /* 0x000fe20000011404 */
        /* <DEDUP_REMOVED lines=9> */
[----:B------:R-:W-:Y:S02]  /*11380*/  ISETP.GE.AND P0, PT, R10, UR4, PT ;  /* 0x000000040a007c0c */ /* 0x000fe4000bf06270 */
[----:B------:R0:W5:Y:S01]  /*11390*/  LDL R10, [R1+0x20] ;  /* 0x00002000010a7983 */ /* 0x0001620000100800 */
[----:B------:R-:W1:Y:S01]  /*113a0*/  S2R R5, SR_TID.X ;  /* 0x0000000000057919 */ /* 0x000e620000002100 */
[----:B------:R-:W-:Y:S01]  /*113b0*/  IMAD R0, R0, UR5, R4 ;  /* 0x0000000500007c24 */ /* 0x000fe2000f8e0204 */
[----:B------:R-:W-:-:S03]  /*113c0*/  LEA R4, P3, R2, UR6, 0x1 ;  /* 0x0000000602047c11 */ /* 0x000fc6000f8608ff */
[----:B------:R-:W-:Y:S01]  /*113d0*/  IMAD.IADD R0, R3, 0x1, R0 ;  /* 0x0000000103007824 */ /* 0x000fe200078e0200 */
[----:B------:R-:W-:-:S04]  /*113e0*/  ISETP.GE.AND P1, PT, R11, UR4, PT ;  /* 0x000000040b007c0c */ /* 0x000fc8000bf26270 */
[----:B------:R-:W-:Y:S01]  /*113f0*/  LEA.HI.X R3, R2, UR7, R0, 0x1, P3 ;  /* 0x0000000702037c11 */ /* 0x000fe200098f0c00 */
[----:B-1----:R-:W-:-:S05]  /*11400*/  IMAD.SHL.U32 R8, R5, 0x8, RZ ;  /* 0x0000000805087824 */ /* 0x002fca00078e00ff */
[----:B------:R-:W-:-:S04]  /*11410*/  LOP3.LUT R8, R8, 0x38, RZ, 0xc0, !PT ;  /* 0x0000003808087812 */ /* 0x000fc800078ec0ff */
[----:B------:R-:W-:Y:S01]  /*11420*/  ISETP.GE.AND P2, PT, R8, UR4, PT ;  /* 0x0000000408007c0c */ /* 0x000fe2000bf46270 */
[----:B------:R-:W-:-:S03]  /*11430*/  UMOV UR4, 0xffffffff ;  /* 0xffffffff00047882 */ /* 0x000fc60000000000 */
[----:B0-----:R-:W-:Y:S09]  /*11440*/  BRA.DIV UR4, `(.L_x_1484) ;  /* 0x0000004604547947 */ /* 0x001ff2000b800000 */
[----:B------:R-:W0:Y:S01]  /*11450*/  S2R R5, SR_TID.X ;  /* 0x0000000000057919 */ /* 0x000e220000002100 */
[----:B------:R-:W2:Y:S01]  /*11460*/  LDL.LU R8, [R1+0x2c] ;  /* 0x00002c0001087983 */ /* 0x000ea20000300800 */
[----:B0-----:R-:W-:-:S04]  /*11470*/  LOP3.LUT R5, R5, 0x7f, RZ, 0xc0, !PT ;  /* 0x0000007f05057812 */ /* 0x001fc800078ec0ff */
[----:B------:R-:W-:Y:S02]  /*11480*/  SHF.R.U32.HI R6, RZ, 0x3, R5 ;  /* 0x00000003ff067819 */ /* 0x000fe40000011605 */
[----:B------:R-:W3:Y:S04]  /*11490*/  LDL.LU R5, [R1+0x30] ;  /* 0x0000300001057983 */ /* 0x000ee80000300800 */
[----:B------:R-:W-:Y:S01]  /*114a0*/  SHFL.IDX PT, R9, R3, 0x1, 0x181f ;  /* 0x00381f0003097f89 */ /* 0x000fe200000e0000 */
[----:B--2---:R-:W-:Y:S02]  /*114b0*/  IMAD.IADD R0, R6, 0x1, R8 ;  /* 0x0000000106007824 */ /* 0x004fe400078e0208 */
[----:B------:R-:W0:Y:S01]  /*114c0*/  S2R R6, SR_TID.X ;  /* 0x0000000000067919 */ /* 0x000e220000002100 */
[----:B---3--:R-:W-:-:S02]  /*114d0*/  IMAD R2, R5, R7, RZ ;  /* 0x0000000705027224 */ /* 0x008fc400078e02ff */
[----:B------:R-:W1:Y:S01]  /*114e0*/  SHFL.IDX PT, R7, R4, RZ, 0x181f ;  /* 0x00181fff04077589 */ /* 0x000e6200000e0000 */
[----:B0-----:R-:W-:-:S03]  /*114f0*/  IMAD.SHL.U32 R11, R6, 0x8, RZ ;  /* 0x00000008060b7824 */ /* 0x001fc600078e00ff */
[----:B------:R-:W0:Y:S01]  /*11500*/  SHFL.IDX PT, R6, R3, RZ, 0x181f ;  /* 0x00181fff03067589 */ /* 0x000e2200000e0000 */
[C---:B------:R-:W-:Y:S01]  /*11510*/  VIADD R5, R0.reuse, 0x10 ;  /* 0x0000001000057836 */ /* 0x040fe20000000000 */
[----:B------:R-:W-:-:S04]  /*11520*/  ISETP.GE.AND P4, PT, R0, R2, PT ;  /* 0x000000020000720c */ /* 0x000fc80003f86270 */
[----:B------:R-:W-:Y:S02]  /*11530*/  ISETP.GE.AND P3, PT, R5, R2, PT ;  /* 0x000000020500720c */ /* 0x000fe40003f66270 */
[----:B------:R-:W2:Y:S01]  /*11540*/  SHFL.IDX PT, R5, R4, 0x1, 0x181f ;  /* 0x00381f0004057f89 */ /* 0x000ea200000e0000 */
[----:B------:R-:W-:-:S06]  /*11550*/  LOP3.LUT R11, R11, 0x38, RZ, 0xc0, !PT ;  /* 0x000000380b0b7812 */ /* 0x000fcc00078ec0ff */
[----:B-1----:R-:W-:-:S05]  /*11560*/  @!P4 LEA R7, P5, R11, R7, 0x1 ;  /* 0x000000070b07c211 */ /* 0x002fca00078a08ff */
[----:B0-----:R-:W-:-:S05]  /*11570*/  @!P4 IMAD.X R6, RZ, RZ, R6, P5 ;  /* 0x000000ffff06c224 */ /* 0x001fca00028e0606 */
[----:B------:R-:W-:-:S04]  /*11580*/  @!P4 LOP3.LUT R7, R7, R6, RZ, 0x3c, !PT ;  /* 0x000000060707c212 */ /* 0x000fc800078e3cff */
[----:B------:R-:W-:Y:S02]  /*11590*/  @!P4 LOP3.LUT R6, R7, R6, RZ, 0x3c, !PT ;  /* 0x000000060706c212 */ /* 0x000fe400078e3cff */
[----:B--2---:R-:W-:Y:S02]  /*115a0*/  @!P3 LEA R8, P5, R11, R5, 0x1 ;  /* 0x000000050b08b211 */ /* 0x004fe400078a08ff */
[----:B------:R-:W-:-:S03]  /*115b0*/  @!P4 LOP3.LUT R7, R7, R6, RZ, 0x3c, !PT ;  /* 0x000000060707c212 */ /* 0x000fc600078e3cff */
[----:B------:R-:W-:Y:S02]  /*115c0*/  @!P3 IMAD.X R5, RZ, RZ, R9, P5 ;  /* 0x000000ffff05b224 */ /* 0x000fe400028e0609 */
[----:B-----5:R-:W-:Y:S04]  /*115d0*/  @!P4 LDGSTS.E.BYPASS.LTC128B.128 [R10+0xc400], desc[UR60][R6.64], !P2 ;  /* 0x0c400000060acfae */ /* 0x020fe8000d101d7c */
[----:B------:R-:W-:Y:S04]  /*115e0*/  @!P4 LDGSTS.E.BYPASS.LTC128B.128 [R10+0x10400], desc[UR60][R6.64+0x80], !P1 ;  /* 0x10400080060acfae */ /* 0x000fe8000c901d7c */
[----:B------:R0:W-:Y:S02]  /*115f0*/  @!P4 LDGSTS.E.BYPASS.LTC128B.128 [R10+0x14400], desc[UR60][R6.64+0x100], !P0 ;  /* 0x14400100060acfae */ /* 0x0001e4000c101d7c */
[----:B0-----:R-:W-:-:S02]  /*11600*/  @!P3 IMAD.MOV.U32 R6, RZ, RZ, R8 ;  /* 0x000000ffff06b224 */ /* 0x001fc400078e0008 */
[----:B------:R-:W-:Y:S02]  /*11610*/  @!P3 IMAD.MOV.U32 R7, RZ, RZ, R5 ;  /* 0x000000ffff07b224 */ /* 0x000fe400078e0005 */
[----:B------:R-:W-:-:S03]  /*11620*/  VIADD R5, R0, 0x20 ;  /* 0x0000002000057836 */ /* 0x000fc60000000000 */
[----:B------:R-:W-:Y:S04]  /*11630*/  @!P3 LDGSTS.E.BYPASS.LTC128B.128 [R10+0xcc00], desc[UR60][R6.64], !P2 ;  /* 0x0cc00000060abfae */ /* 0x000fe8000d101d7c */
[----:B------:R-:W-:Y:S04]  /*11640*/  @!P3 LDGSTS.E.BYPASS.LTC128B.128 [R10+0x10c00], desc[UR60][R6.64+0x80], !P1 ;  /* 0x10c00080060abfae */ /* 0x000fe8000c901d7c */
[----:B------:R0:W-:Y:S01]  /*11650*/  @!P3 LDGSTS.E.BYPASS.LTC128B.128 [R10+0x14c00], desc[UR60][R6.64+0x100], !P0 ;  /* 0x14c00100060abfae */ /* 0x0001e2000c101d7c */
[----:B------:R-:W-:-:S03]  /*11660*/  ISETP.GE.AND P3, PT, R5, R2, PT ;  /* 0x000000020500720c */ /* 0x000fc60003f66270 */
[----:B------:R-:W1:Y:S04]  /*11670*/  SHFL.IDX PT, R5, R4, 0x2, 0x181f ;  /* 0x00581f0004057f89 */ /* 0x000e6800000e0000 */
[----:B------:R-:W0:Y:S06]  /*11680*/  SHFL.IDX PT, R8, R3, 0x2, 0x181f ;  /* 0x00581f0003087f89 */ /* 0x000e2c00000e0000 */
        /* <DEDUP_REMOVED lines=43> */
[----:B-1----:R-:W1:Y:S01]  /*11940*/  SHFL.IDX PT, R6, R3, 0x6, 0x181f ;  /* 0x00d81f0003067f89 */ /* 0x002e6200000e0000 */
[----:B0-----:R-:W-:-:S03]  /*11950*/  @!P4 LEA R5, P3, R11, R5, 0x1 ;  /* 0x000000050b05c211 */ /* 0x001fc600078608ff */
[----:B------:R-:W2:Y:S04]  /*11960*/  SHFL.IDX PT, R3, R3, 0x7, 0x181f ;  /* 0x00f81f0003037f89 */ /* 0x000ea800000e0000 */
[----:B------:R-:W3:Y:S01]  /*11970*/  SHFL.IDX PT, R4, R4, 0x7, 0x181f ;  /* 0x00f81f0004047f89 */ /* 0x000ee200000e0000 */
[----:B-1----:R-:W-:-:S04]  /*11980*/  @!P4 IMAD.X R6, RZ, RZ, R6, P3 ;  /* 0x000000ffff06c224 */ /* 0x002fc800018e0606 */
[----:B------:R-:W-:Y:S02]  /*11990*/  @!P4 IMAD.MOV.U32 R7, RZ, RZ, R6 ;  /* 0x000000ffff07c224 */ /* 0x000fe400078e0006 */
[----:B------:R-:W-:-:S05]  /*119a0*/  @!P4 IMAD.MOV.U32 R6, RZ, RZ, R5 ;  /* 0x000000ffff06c224 */ /* 0x000fca00078e0005 */
[----:B------:R1:W-:Y:S04]  /*119b0*/  @!P4 LDGSTS.E.BYPASS.LTC128B.128 [R10+0xf400], desc[UR60][R6.64], !P2 ;  /* 0x0f400000060acfae */ /* 0x0003e8000d101d7c */
[----:B------:R1:W-:Y:S04]  /*119c0*/  @!P4 LDGSTS.E.BYPASS.LTC128B.128 [R10+0x13400], desc[UR60][R6.64+0x80], !P1 ;  /* 0x13400080060acfae */ /* 0x0003e8000c901d7c */
[----:B--23--:R1:W-:Y:S02]  /*119d0*/  @!P4 LDGSTS.E.BYPASS.LTC128B.128 [R10+0x17400], desc[UR60][R6.64+0x100], !P0 ;  /* 0x17400100060acfae */ /* 0x00c3e4000c101d7c */
.L_x_1603:
[----:B------:R-:W-:Y:S01]  /*119e0*/  VIADD R0, R0, 0x70 ;  /* 0x0000007000007836 */ /* 0x000fe20000000000 */
[----:B------:R-:W-:Y:S04]  /*119f0*/  BSSY B0, `(.L_x_1485) ;  /* 0x000000e000007945 */ /* 0x000fe80003800000 */
[----:B------:R-:W-:-:S13]  /*11a00*/  ISETP.GE.AND P3, PT, R0, R2, PT ;  /* 0x000000020000720c */ /* 0x000fda0003f66270 */
[----:B------:R-:W-:Y:S05]  /*11a10*/  @P3 BRA `(.L_x_1486) ;  /* 0x00000000002c3947 */ /* 0x000fea0003800000 */
[----:B------:R-:W2:Y:S02]  /*11a20*/  S2R R5, SR_TID.X ;  /* 0x0000000000057919 */ /* 0x000ea40000002100 */
[----:B--2---:R-:W-:-:S05]  /*11a30*/  IMAD.SHL.U32 R5, R5, 0x8, RZ ;  /* 0x0000000805057824 */ /* 0x004fca00078e00ff */
        /* <DEDUP_REMOVED lines=9> */
.L_x_1486:
[----:B------:R-:W-:Y:S05]  /*11ad0*/  BSYNC B0 ;  /* 0x0000000000007941 */ /* 0x000fea0003800000 */
.L_x_1485:
[----:B012---:R-:W2:Y:S01]  /*11ae0*/  LDL R10, [R1] ;  /* 0x00000000010a7983 */ /* 0x007ea20000100800 */
[----:B------:R-:W-:Y:S01]  /*11af0*/  PLOP3.LUT P0, PT, PT, PT, PT, 0x80, 0x0 ;  /* 0x000000000000781c */ /* 0x000fe20003f0f070 */
[----:B------:R-:W-:Y:S01]  /*11b00*/  NOP ;  /* 0x0000000000007918 */ /* 0x000fe20000000000 */
[----:B--2---:R-:W-:-:S11]  /*11b10*/  VIADD R10, R10, 0x2a800 ;  /* 0x0002a8000a0a7836 */ /* 0x004fd60000000000 */
.L_x_1487:
[----:B------:R-:W2:Y:S01]  /*11b20*/  LDL R2, [R1] ;  /* 0x0000000001027983 */ /* 0x000ea20000100800 */
        /* <DEDUP_REMOVED lines=18> */
.L_x_1604:
[----:B------:R-:W-:Y:S05]  /*11c50*/  BSYNC B0 ;  /* 0x0000000000007941 */ /* 0x000fea0003800000 */
.L_x_1488:
[----:B------:R-:W2:Y:S04]  /*11c60*/  LDL R3, [R1+0x28] ;  /* 0x0000280001037983 */ /* 0x000ea80000100800 */
[----:B0-----:R-:W3:Y:S01]  /*11c70*/  LDL R2, [R1+0x24] ;  /* 0x0000240001027983 */ /* 0x001ee20000100800 */
[----:B------:R-:W-:Y:S01]  /*11c80*/  BSSY B0, `(.L_x_1490) ;  /* 0x0000220000007945 */ /* 0x000fe20003800000 */
[----:B--2---:R-:W-:-:S05]  /*11c90*/  VIADD R0, R3, 0xfffffffe ;  /* 0xfffffffe03007836 */ /* 0x004fca0000000000 */
[----:B---3--:R-:W-:-:S13]  /*11ca0*/  ISETP.GE.AND P0, PT, R0, R2, PT ;  /* 0x000000020000720c */ /* 0x008fda0003f06270 */
[----:B------:R-:W-:Y:S05]  /*11cb0*/  @!P0 BRA `(.L_x_1491) ;  /* 0x0000002000708947 */ /* 0x000fea0003800000 */
[----:B------:R-:W-:Y:S01]  /*11cc0*/  LOP3.LUT R8, RZ, R2, RZ, 0x33, !PT ;  /* 0x00000002ff087212 */ /* 0x000fe200078e33ff */
[----:B------:R-:W-:Y:S01]  /*11cd0*/  IMAD.MOV R2, RZ, RZ, -R3 ;  /* 0x000000ffff027224 */ /* 0x000fe200078e0a03 */
[----:B------:R-:W-:Y:S04]  /*11ce0*/  BSSY B2, `(.L_x_1492) ;  /* 0x00000b8000027945 */ /* 0x000fe80003800000 */
[----:B------:R-:W-:-:S05]  /*11cf0*/  VIADDMNMX R8, R2, 0x1, R8, !PT ;  /* 0x0000000102087846 */ /* 0x000fca0007800108 */
[----:B------:R-:W-:-:S05]  /*11d00*/  IMAD.IADD R2, R3, 0x1, R8 ;  /* 0x0000000103027824 */ /* 0x000fca00078e0208 */
[----:B------:R-:W-:-:S04]  /*11d10*/  LOP3.LUT R2, R2, 0x1, RZ, 0xc0, !PT ;  /* 0x0000000102027812 */ /* 0x000fc800078ec0ff */
[----:B------:R-:W-:-:S13]  /*11d20*/  ISETP.NE.U32.AND P0, PT, R2, 0x1, PT ;  /* 0x000000010200780c */ /* 0x000fda0003f05070 */
        /* <DEDUP_REMOVED lines=36> */
.L_x_1496:
[----:B------:R-:W2:Y:S01]  /*11f70*/  LDL R2, [R1] ;  /* 0x0000000001027983 */ /* 0x000ea20000100800 */
[----:B------:R-:W-:Y:S01]  /*11f80*/  BSSY B3, `(.L_x_1497) ;  /* 0x0000005000037945 */ /* 0x000fe20003800000 */
[----:B--2---:R-:W-:Y:S01]  /*11f90*/  IMAD R3, R7, 0x8, R2 ;  /* 0x0000000807037824 */ /* 0x004fe200078e0202 */
[----:B------:R-:W-:-:S04]  /*11fa0*/  SHF.L.U32 R2, R9, 0x1f, RZ ;  /* 0x0000001f09027819 */ /* 0x000fc800000006ff */
[----:B------:R-:W1:Y:S02]  /*11fb0*/  SYNCS.PHASECHK.TRANS64.TRYWAIT P0, [R3+URZ+0x2a840], R2 ;  /* 0x02a84002030075a7 */ /* 0x000e64000800017f */
[----:B-1----:R-:W-:Y:S05]  /*11fc0*/  @!P0 BRA `(.L_x_1498) ;  /* 0x0000004400808947 */ /* 0x002fea0003800000 */
.L_x_1605:
[----:B------:R-:W-:Y:S05]  /*11fd0*/  BSYNC B3 ;  /* 0x0000000000037941 */ /* 0x000fea0003800000 */
.L_x_1497:
        /* <DEDUP_REMOVED lines=12> */
.L_x_1500:
[----:B------:R-:W-:Y:S05]  /*120a0*/  BSYNC B3 ;  /* 0x0000000000037941 */ /* 0x000fea0003800000 */
.L_x_1499:
[----:B------:R-:W2:Y:S04]  /*120b0*/  LDL R5, [R1] ;  /* 0x0000000001057983 */ /* 0x000ea80000100800 */
        /* <DEDUP_REMOVED lines=12> */
.L_x_1501:
        /* <DEDUP_REMOVED lines=16> */
.L_x_1502:
        /* <DEDUP_REMOVED lines=15> */
.L_x_1503:
        /* <DEDUP_REMOVED lines=17> */
.L_x_1606:
[----:B------:R-:W-:Y:S05]  /*12480*/  BSYNC B3 ;  /* 0x0000000000037941 */ /* 0x000fea0003800000 */
.L_x_1504:
[----:B------:R1:W5:Y:S01]  /*12490*/  LDL R15, [R1+0x4] ;  /* 0x00000400010f7983 */ /* 0x0003620000100800 */
[----:B------:R-:W-:Y:S01]  /*124a0*/  BSSY B3, `(.L_x_1506) ;  /* 0x000000d000037945 */ /* 0x000fe20003800000 */
[----:B------:R-:W-:Y:S02]  /*124b0*/  IMAD.MOV.U32 R12, RZ, RZ, 0x0 ;  /* 0x00000000ff0c7424 */ /* 0x000fe400078e00ff */
[----:B------:R-:W-:Y:S01]  /*124c0*/  IMAD.MOV.U32 R13, RZ, RZ, 0x14f00000 ;  /* 0x14f00000ff0d7424 */ /* 0x000fe200078e00ff */
[----:B------:R-:W-:Y:S06]  /*124d0*/  @P1 BRA `(.L_x_1507) ;  /* 0x0000000000241947 */ /* 0x000fec0003800000 */
[----:B------:R-:W2:Y:S01]  /*124e0*/  LDL R6, [R1] ;  /* 0x0000000001067983 */ /* 0x000ea20000100800 */
[----:B------:R-:W3:Y:S01]  /*124f0*/  S2R R5, SR_TID.X ;  /* 0x0000000000057919 */ /* 0x000ee20000002100 */
[----:B0-----:R-:W-:Y:S01]  /*12500*/  IMAD.MOV.U32 R3, RZ, RZ, 0x6000 ;  /* 0x00006000ff037424 */ /* 0x001fe200078e00ff */
[----:B---3--:R-:W-:-:S04]  /*12510*/  LOP3.LUT R5, R5, 0x1f, RZ, 0xc0, !PT ;  /* 0x0000001f05057812 */ /* 0x008fc800078ec0ff */
[----:B------:R-:W-:Y:S01]  /*12520*/  ISETP.NE.AND P0, PT, R5, RZ, PT ;  /* 0x000000ff0500720c */ /* 0x000fe20003f05270 */
[----:B--2--5:R-:W-:-:S04]  /*12530*/  IMAD R2, R15, 0x8, R6 ;  /* 0x000000080f027824 */ /* 0x024fc800078e0206 */
[----:B------:R2:W-:Y:S08]  /*12540*/  SYNCS.ARRIVE.TRANS64 RZ, [R2+URZ+0x2a850], R3 ;  /* 0x02a8500302ff79a7 */ /* 0x0005f0000800003f */
[----:B------:R-:W-:Y:S05]  /*12550*/  @!P0 BRA `(.L_x_1507) ;  /* 0x0000000000048947 */ /* 0x000fea0003800000 */
[----:B------:R-:W-:Y:S01]  /*12560*/  BPT.TRAP 0x1 ;  /* 0x000000040000795c */ /* 0x000fe20000300000 */
.L_x_1507:
[----:B------:R-:W-:Y:S05]  /*12570*/  BSYNC B3 ;  /* 0x0000000000037941 */ /* 0x000fea0003800000 */
.L_x_1506:
[----:B0-2---:R-:W2:Y:S04]  /*12580*/  LDL R2, [R1] ;  /* 0x0000000001027983 */ /* 0x005ea80000100800 */
[----:B------:R-:W3:Y:S04]  /*12590*/  LDL R6, [R1+0x14] ;  /* 0x0000140001067983 */ /* 0x000ee80000100800 */
[----:B------:R-:W3:Y:S01]  /*125a0*/  LDL.LU R3, [R1+0x8] ;  /* 0x0000080001037983 */ /* 0x000ee20000300800 */
[----:B------:R-:W-:Y:S01]  /*125b0*/  R2UR UR10, R11 ;  /* 0x000000000b0a72ca */ /* 0x000fe200000e0000 */
[----:B------:R-:W-:Y:S01]  /*125c0*/  UIADD3 UR4, UP0, UR36, 0x470, URZ ;  /* 0x0000047024047890 */ /* 0x000fe2000ff1e03f */
[----:B------:R-:W-:-:S02]  /*125d0*/  R2UR UR6, R12 ;  /* 0x000000000c0672ca */ /* 0x000fc400000e0000 */
[----:B------:R-:W-:Y:S01]  /*125e0*/  R2UR UR7, R13 ;  /* 0x000000000d0772ca */ /* 0x000fe200000e0000 */
[----:B------:R-:W-:Y:S01]  /*125f0*/  UIADD3.X UR5, URZ, UR37, URZ, UP0, !UPT ;  /* 0x000000253f057290 */ /* 0x000fe200087fe43f */
[----:B------:R-:W-:Y:S01]  /*12600*/  PLOP3.LUT P0, PT, PT, PT, PT, 0x80, 0x0 ;  /* 0x000000000000781c */ /* 0x000fe20003f0f070 */
[C-C-:B--2--5:R-:W-:Y:S02]  /*12610*/  IMAD R5, R15.reuse, 0x8, R2.reuse ;  /* 0x000000080f057824 */ /* 0x164fe400078e0202 */
[----:B------:R-:W-:Y:S02]  /*12620*/  IMAD R2, R15, 0x6000, R2 ;  /* 0x000060000f027824 */ /* 0x000fe400078e0202 */
[----:B------:R-:W-:Y:S02]  /*12630*/  VIADD R5, R5, 0x2a850 ;  /* 0x0002a85005057836 */ /* 0x000fe40000000000 */
[----:B---3--:R-:W-:Y:S02]  /*12640*/  IMAD R3, R3, 0x60, R6 ;  /* 0x0000006003037824 */ /* 0x008fe400078e0206 */
[----:B------:R-:W-:-:S07]  /*12650*/  VIADD R6, R2, 0x400 ;  /* 0x0000040002067836 */ /* 0x000fce0000000000 */
.L_x_1508:
        /* <DEDUP_REMOVED lines=15> */
.L_x_1509:
        /* <DEDUP_REMOVED lines=12> */
.L_x_1495:
[----:B------:R-:W-:Y:S05]  /*12810*/  BSYNC B1 ;  /* 0x0000000000017941 */ /* 0x000fea0003800000 */
.L_x_1494:
[----:B0-----:R-:W2:Y:S04]  /*12820*/  LDL R0, [R1+0x28] ;  /* 0x0000280001007983 */ /* 0x001ea80000100800 */
[----:B------:R0:W-:Y:S04]  /*12830*/  STL [R1+0x4], R7 ;  /* 0x0000040701007387 */ /* 0x0001e80000100800 */
[----:B------:R0:W-:Y:S02]  /*12840*/  STL [R1+0x10], R9 ;  /* 0x0000100901007387 */ /* 0x0001e40000100800 */
[----:B0-2---:R-:W-:-:S07]  /*12850*/  VIADD R0, R0, 0xfffffffd ;  /* 0xfffffffd00007836 */ /* 0x005fce0000000000 */
.L_x_1493:
[----:B------:R-:W-:Y:S05]  /*12860*/  BSYNC B2 ;  /* 0x0000000000027941 */ /* 0x000fea0003800000 */
.L_x_1492:
[----:B------:R-:W2:Y:S01]  /*12870*/  LDL.LU R2, [R1+0x28] ;  /* 0x0000280001027983 */ /* 0x000ea20000300800 */
[----:B------:R-:W-:Y:S01]  /*12880*/  VIADD R8, R8, 0xfffffffe ;  /* 0xfffffffe08087836 */ /* 0x000fe20000000000 */
[----:B--2---:R-:W-:-:S04]  /*12890*/  LOP3.LUT R2, RZ, R2, RZ, 0x33, !PT ;  /* 0x00000002ff027212 */ /* 0x004fc800078e33ff */
[----:B------:R-:W-:-:S13]  /*128a0*/  ISETP.NE.AND P0, PT, R8, R2, PT ;  /* 0x000000020800720c */ /* 0x000fda0003f05270 */
[----:B------:R-:W-:Y:S05]  /*128b0*/  @!P0 BRA `(.L_x_1491) ;  /* 0x0000001400708947 */ /* 0x000fea0003800000 */
[----:B------:R-:W-:-:S07]  /*128c0*/  IMAD.MOV.U32 R9, RZ, RZ, R17 ;  /* 0x000000ffff097224 */ /* 0x000fce00078e0011 */
.L_x_1542:
[----:B--2---:R-:W2:Y:S04]  /*128d0*/  LDL R4, [R1+0x18] ;  /* 0x0000180001047983 */ /* 0x004ea80000100800 */
[----:B---3--:R-:W3:Y:S04]  /*128e0*/  LDL R3, [R1+0x4] ;  /* 0x0000040001037983 */ /* 0x008ee80000100800 */
[----:B------:R-:W4:Y:S01]  /*128f0*/  LDL R2, [R1+0x10] ;  /* 0x0000100001027983 */ /* 0x000f220000100800 */
        /* <DEDUP_REMOVED lines=8> */
[----:B0-----:R-:W-:Y:S06]  /*12980*/  @!P1 BRA `(.L_x_1511) ;  /* 0x00000008007c9947 */ /* 0x001fec0003800000 */
        /* <DEDUP_REMOVED lines=19> */
[----:B------:R-:W-:-:S04]  /*12ac0*/  IMAD.WIDE.U32 R2, R11, UR6, R2 ;  /* 0x000000060b027c25 */ /* 0x000fc8000f8e0002 */
[----:B------:R-:W-:Y:S01]  /*12ad0*/  IMAD.IADD R3, R6, 0x1, R3 ;  /* 0x0000000106037824 */ /* 0x000fe200078e0203 */
[----:B------:R-:W-:-:S04]  /*12ae0*/  LEA R6, P0, R2, UR4, 0x2 ;  /* 0x0000000402067c11 */ /* 0x000fc8000f8010ff */
[----:B------:R-:W-:-:S05]  /*12af0*/  LEA.HI.X R7, R2, UR5, R3, 0x2, P0 ;  /* 0x0000000502077c11 */ /* 0x000fca00080f1403 */
[----:B------:R0:W5:Y:S04]  /*12b00*/  LDG.E R9, desc[UR60][R6.64] ;  /* 0x0000003c06097981 */ /* 0x000168000c1e1900 */
.L_x_1512:
[----:B------:R-:W2:Y:S01]  /*12b10*/  LDL R2, [R1] ;  /* 0x0000000001027983 */ /* 0x000ea20000100800 */
[----:B------:R-:W-:Y:S01]  /*12b20*/  BSSY B2, `(.L_x_1513) ;  /* 0x0000005000027945 */ /* 0x000fe20003800000 */
[----:B--2---:R-:W-:Y:S01]  /*12b30*/  IMAD R3, R4, 0x8, R2 ;  /* 0x0000000804037824 */ /* 0x004fe200078e0202 */
[----:B------:R-:W-:-:S04]  /*12b40*/  SHF.L.U32 R2, R5, 0x1f, RZ ;  /* 0x0000001f05027819 */ /* 0x000fc800000006ff */
[----:B------:R-:W2:Y:S02]  /*12b50*/  SYNCS.PHASECHK.TRANS64.TRYWAIT P0, [R3+URZ+0x2a840], R2 ;  /* 0x02a84002030075a7 */ /* 0x000ea4000800017f */
[----:B--2---:R-:W-:Y:S05]  /*12b60*/  @!P0 BRA `(.L_x_1514) ;  /* 0x0000003800c08947 */ /* 0x004fea0003800000 */
.L_x_1607:
[----:B------:R-:W-:Y:S05]  /*12b70*/  BSYNC B2 ;  /* 0x0000000000027941 */ /* 0x000fea0003800000 */
.L_x_1513:
        /* <DEDUP_REMOVED lines=12> */
.L_x_1516:
[----:B------:R-:W-:Y:S05]  /*12c40*/  BSYNC B2 ;  /* 0x0000000000027941 */ /* 0x000fea0003800000 */
.L_x_1515:
[----:B------:R-:W3:Y:S04]  /*12c50*/  LDL R6, [R1] ;  /* 0x0000000001067983 */ /* 0x000ee80000100800 */
        /* <DEDUP_REMOVED lines=9> */
[----:B---3--:R-:W-:-:S02]  /*12cf0*/  IMAD R6, R4, 0x9000, R6 ;  /* 0x0000900004067824 */ /* 0x008fc400078e0206 */
[----:B--2---:R-:W-:Y:S02]  /*12d00*/  IMAD R2, R8, 0x60, R2 ;  /* 0x0000006008027824 */ /* 0x004fe400078e0202 */
[----:B------:R-:W-:-:S08]  /*12d10*/  VIADD R7, R6, 0x18400 ;  /* 0x0001840006077836 */ /* 0x000fd00000000000 */
.L_x_1517:
        /* <DEDUP_REMOVED lines=16> */
.L_x_1518:
        /* <DEDUP_REMOVED lines=15> */
.L_x_1519:
        /* <DEDUP_REMOVED lines=17> */
.L_x_1608:
[----:B------:R-:W-:Y:S05]  /*13020*/  BSYNC B2 ;  /* 0x0000000000027941 */ /* 0x000fea0003800000 */
.L_x_1520:
[----:B------:R-:W-:Y:S01]  /*13030*/  BSSY B2, `(.L_x_1522) ;  /* 0x000000b000027945 */ /* 0x000fe20003800000 */
[----:B------:R-:W-:Y:S02]  /*13040*/  IMAD.MOV.U32 R12, RZ, RZ, 0x0 ;  /* 0x00000000ff0c7424 */ /* 0x000fe400078e00ff */
[----:B------:R-:W-:Y:S01]  /*13050*/  IMAD.MOV.U32 R13, RZ, RZ, 0x14f00000 ;  /* 0x14f00000ff0d7424 */ /* 0x000fe200078e00ff */
[----:B------:R-:W-:Y:S06]  /*13060*/  @P1 BRA `(.L_x_1523) ;  /* 0x00000000001c1947 */ /* 0x000fec0003800000 */
[----:B------:R-:W2:Y:S01]  /*13070*/  S2R R6, SR_TID.X ;  /* 0x0000000000067919 */ /* 0x000ea20000002100 */
[----:B0-----:R-:W-:-:S04]  /*13080*/  IMAD.MOV.U32 R3, RZ, RZ, 0x6000 ;  /* 0x00006000ff037424 */ /* 0x001fc800078e00ff */
[----:B------:R3:W-:Y:S01]  /*13090*/  SYNCS.ARRIVE.TRANS64 RZ, [R2+URZ+0x50], R3 ;  /* 0x0000500302ff79a7 */ /* 0x0007e2000800003f */
[----:B--2---:R-:W-:-:S04]  /*130a0*/  LOP3.LUT R6, R6, 0x1f, RZ, 0xc0, !PT ;  /* 0x0000001f06067812 */ /* 0x004fc800078ec0ff */
[----:B------:R-:W-:-:S13]  /*130b0*/  ISETP.NE.AND P0, PT, R6, RZ, PT ;  /* 0x000000ff0600720c */ /* 0x000fda0003f05270 */
[----:B---3--:R-:W-:Y:S05]  /*130c0*/  @!P0 BRA `(.L_x_1523) ;  /* 0x0000000000048947 */ /* 0x008fea0003800000 */
[----:B------:R-:W-:Y:S01]  /*130d0*/  BPT.TRAP 0x1 ;  /* 0x000000040000795c */ /* 0x000fe20000300000 */
.L_x_1523:
[----:B------:R-:W-:Y:S05]  /*130e0*/  BSYNC B2 ;  /* 0x0000000000027941 */ /* 0x000fea0003800000 */
.L_x_1522:
[----:B------:R-:W2:Y:S04]  /*130f0*/  LDL R15, [R1] ;  /* 0x00000000010f7983 */ /* 0x000ea80000100800 */
[----:B0-----:R-:W2:Y:S04]  /*13100*/  LDL.LU R3, [R1+0x4] ;  /* 0x0000040001037983 */ /* 0x001ea80000300800 */
[----:B------:R-:W3:Y:S04]  /*13110*/  LDL R7, [R1+0x14] ;  /* 0x0000140001077983 */ /* 0x000ee80000100800 */
[----:B------:R-:W3:Y:S01]  /*13120*/  LDL.LU R6, [R1+0x8] ;  /* 0x0000080001067983 */ /* 0x000ee20000300800 */
[----:B------:R-:W-:Y:S01]  /*13130*/  R2UR UR10, R11 ;  /* 0x000000000b0a72ca */ /* 0x000fe200000e0000 */
[----:B------:R-:W-:Y:S01]  /*13140*/  UIADD3 UR4, UP0, UR36, 0x470, URZ ;  /* 0x0000047024047890 */ /* 0x000fe2000ff1e03f */
[----:B------:R-:W-:Y:S01]  /*13150*/  R2UR UR6, R12 ;  /* 0x000000000c0672ca */ /* 0x000fe200000e0000 */
[----:B------:R-:W-:Y:S01]  /*13160*/  VIADD R2, R2, 0x50 ;  /* 0x0000005002027836 */ /* 0x000fe20000000000 */
[----:B------:R-:W-:Y:S01]  /*13170*/  R2UR UR7, R13 ;  /* 0x000000000d0772ca */ /* 0x000fe200000e0000 */
[----:B------:R-:W-:Y:S01]  /*13180*/  UIADD3.X UR5, URZ, UR37, URZ, UP0, !UPT ;  /* 0x000000253f057290 */ /* 0x000fe200087fe43f */
[----:B------:R-:W-:Y:S01]  /*13190*/  PLOP3.LUT P0, PT, PT, PT, PT, 0x80, 0x0 ;  /* 0x000000000000781c */ /* 0x000fe20003f0f070 */
[----:B--2---:R-:W-:-:S02]  /*131a0*/  IMAD R3, R3, 0x6000, R15 ;  /* 0x0000600003037824 */ /* 0x004fc400078e020f */
[----:B---3--:R-:W-:Y:S02]  /*131b0*/  IMAD R6, R6, 0x60, R7 ;  /* 0x0000006006067824 */ /* 0x008fe400078e0207 */
[----:B------:R-:W-:-:S08]  /*131c0*/  VIADD R7, R3, 0x400 ;  /* 0x0000040003077836 */ /* 0x000fd00000000000 */
.L_x_1524:
        /* <DEDUP_REMOVED lines=15> */
.L_x_1525:
        /* <DEDUP_REMOVED lines=12> */
.L_x_1511:
[----:B------:R-:W-:Y:S05]  /*13380*/  BSYNC B1 ;  /* 0x0000000000017941 */ /* 0x000fea0003800000 */
.L_x_1510:
[----:B------:R-:W2:Y:S01]  /*13390*/  LDL R2, [R1+0x18] ;  /* 0x0000180001027983 */ /* 0x000ea20000100800 */
[----:B------:R-:W-:Y:S01]  /*133a0*/  VIADD R3, R4, 0x1 ;  /* 0x0000000104037836 */ /* 0x000fe20000000000 */
[----:B------:R-:W-:Y:S01]  /*133b0*/  BSSY B1, `(.L_x_1526) ;  /* 0x00000a8000017945 */ /* 0x000fe20003800000 */
[----:B------:R-:W-:-:S03]  /*133c0*/  VIADD R6, R0, 0xffffffff ;  /* 0xffffffff00067836 */ /* 0x000fc60000000000 */
[----:B------:R-:W-:-:S04]  /*133d0*/  ISETP.NE.AND P0, PT, R3, 0x2, PT ;  /* 0x000000020300780c */ /* 0x000fc80003f05270 */
[----:B------:R-:W-:Y:S02]  /*133e0*/  SEL R12, R3, RZ, P0 ;  /* 0x000000ff030c7207 */ /* 0x000fe40000000000 */
[----:B--2---:R-:W-:Y:S02]  /*133f0*/  LOP3.LUT P1, RZ, R2, 0x1, RZ, 0xc0, !PT ;  /* 0x0000000102ff7812 */ /* 0x004fe4000782c0ff */
[----:B------:R-:W-:-:S04]  /*13400*/  SEL R2, RZ, 0x1, P0 ;  /* 0x00000001ff027807 */ /* 0x000fc80000000000 */
[----:B------:R-:W-:-:S05]  /*13410*/  LOP3.LUT R11, R5, R2, RZ, 0x3c, !PT ;  /* 0x00000002050b7212 */ /* 0x000fca00078e3cff */
[----:B------:R2:W-:Y:S04]  /*13420*/  STL [R1+0x10], R11 ;  /* 0x0000100b01007387 */ /* 0x0005e80000100800 */
[----:B------:R2:W-:Y:S01]  /*13430*/  STL [R1+0x4], R12 ;  /* 0x0000040c01007387 */ /* 0x0005e20000100800 */
[----:B------:R-:W-:Y:S05]  /*13440*/  @!P1 BRA `(.L_x_1527) ;  /* 0x0000000800789947 */ /* 0x000fea0003800000 */
[----:B------:R-:W-:Y:S01]  /*13450*/  ULDC.64 UR4, c[0x0][0x418] ;  /* 0x0001060000047ab9 */ /* 0x000fe20000000a00 */
[----:B------:R-:W-:Y:S01]  /*13460*/  IMAD.MOV.U32 R7, RZ, RZ, R6 ;  /* 0x000000ffff077224 */ /* 0x000fe200078e0006 */
[----:B------:R-:W-:-:S04]  /*13470*/  ISETP.NE.U32.AND P0, PT, RZ, UR4, PT ;  /* 0x00000004ff007c0c */ /* 0x000fc8000bf05070 */
[----:B------:R-:W-:-:S13]  /*13480*/  ISETP.NE.AND.EX P0, PT, RZ, UR5, PT, P0 ;  /* 0x00000005ff007c0c */ /* 0x000fda000bf05300 */
[----:B------:R-:W-:Y:S05]  /*13490*/  @!P0 BRA `(.L_x_1528) ;  /* 0x00000000004c8947 */ /* 0x000fea0003800000 */
[----:B------:R-:W3:Y:S01]  /*134a0*/  LDL R14, [R1+0x1c] ;  /* 0x00001c00010e7983 */ /* 0x000ee20000100800 */
[----:B0-----:R-:W0:Y:S01]  /*134b0*/  LDC R8, c[0x0][0x43c] ;  /* 0x00010f00ff087b82 */ /* 0x001e220000000800 */
[----:B------:R-:W-:Y:S02]  /*134c0*/  ULDC.64 UR6, c[0x0][0x428] ;  /* 0x00010a0000067ab9 */ /* 0x000fe40000000a00 */
[----:B------:R-:W4:Y:S01]  /*134d0*/  LDL R13, [R1+0xc] ;  /* 0x00000c00010d7983 */ /* 0x000f220000100800 */
        /* <DEDUP_REMOVED lines=8> */
[----:B---3--:R-:W-:-:S04]  /*13560*/  IMAD R8, R14, UR6, RZ ;  /* 0x000000060e087c24 */ /* 0x008fc8000f8e02ff */
[C---:B----4-:R-:W-:Y:S02]  /*13570*/  IMAD R8, R13.reuse, UR7, R8 ;  /* 0x000000070d087c24 */ /* 0x050fe4000f8e0208 */
[----:B------:R-:W-:-:S04]  /*13580*/  IMAD.WIDE.U32 R2, R13, UR6, R2 ;  /* 0x000000060d027c25 */ /* 0x000fc8000f8e0002 */
[----:B------:R-:W-:Y:S01]  /*13590*/  IMAD.IADD R3, R8, 0x1, R3 ;  /* 0x0000000108037824 */ /* 0x000fe200078e0203 */
[----:B------:R-:W-:-:S04]  /*135a0*/  LEA R8, P0, R2, UR4, 0x2 ;  /* 0x0000000402087c11 */ /* 0x000fc8000f8010ff */
[----:B------:R-:W-:-:S06]  /*135b0*/  LEA.HI.X R9, R2, UR5, R3, 0x2, P0 ;  /* 0x0000000502097c11 */ /* 0x000fcc00080f1403 */
[----:B------:R3:W5:Y:S03]  /*135c0*/  LDG.E R9, desc[UR60][R8.64] ;  /* 0x0000003c08097981 */ /* 0x000766000c1e1900 */
.L_x_1528:
[----:B------:R-:W4:Y:S01]  /*135d0*/  LDL R2, [R1] ;  /* 0x0000000001027983 */ /* 0x000f220000100800 */
[----:B------:R-:W-:Y:S01]  /*135e0*/  SHF.L.U32 R3, R11, 0x1f, RZ ;  /* 0x0000001f0b037819 */ /* 0x000fe200000006ff */
[----:B------:R-:W-:Y:S01]  /*135f0*/  BSSY B2, `(.L_x_1529) ;  /* 0x0000004000027945 */ /* 0x000fe20003800000 */
[----:B----4-:R-:W-:-:S04]  /*13600*/  IMAD R2, R12, 0x8, R2 ;  /* 0x000000080c027824 */ /* 0x010fc800078e0202 */
[----:B------:R-:W4:Y:S02]  /*13610*/  SYNCS.PHASECHK.TRANS64.TRYWAIT P0, [R2+URZ+0x2a840], R3 ;  /* 0x02a84003020075a7 */ /* 0x000f24000800017f */
[----:B----4-:R-:W-:Y:S05]  /*13620*/  @!P0 BRA `(.L_x_1530) ;  /* 0x0000003000388947 */ /* 0x010fea0003800000 */
.L_x_1609:
[----:B------:R-:W-:Y:S05]  /*13630*/  BSYNC B2 ;  /* 0x0000000000027941 */ /* 0x000fea0003800000 */
.L_x_1529:
[----:B0--3--:R-:W0:Y:S01]  /*13640*/  S2R R8, SR_TID.X ;  /* 0x0000000000087919 */ /* 0x009e220000002100 */
[----:B------:R-:W-:Y:S01]  /*13650*/  BSSY B2, `(.L_x_1531) ;  /* 0x000000b000027945 */ /* 0x000fe20003800000 */
[----:B0-----:R-:W-:-:S04]  /*13660*/  LOP3.LUT R8, R8, 0x7f, RZ, 0xc0, !PT ;  /* 0x0000007f08087812 */ /* 0x001fc800078ec0ff */
[----:B------:R-:W-:-:S13]  /*13670*/  ISETP.NE.AND P1, PT, R8, RZ, PT ;  /* 0x000000ff0800720c */ /* 0x000fda0003f25270 */
[----:B------:R-:W-:Y:S05]  /*13680*/  @P1 BRA `(.L_x_1532) ;  /* 0x00000000001c1947 */ /* 0x000fea0003800000 */
[----:B------:R-:W0:Y:S01]  /*13690*/  S2R R8, SR_TID.X ;  /* 0x0000000000087919 */ /* 0x000e220000002100 */
[----:B----4-:R-:W-:-:S04]  /*136a0*/  IMAD.MOV.U32 R3, RZ, RZ, 0x9000 ;  /* 0x00009000ff037424 */ /* 0x010fc800078e00ff */
[----:B------:R3:W-:Y:S01]  /*136b0*/  SYNCS.ARRIVE.TRANS64 RZ, [R2+URZ+0x2a830], R3 ;  /* 0x02a8300302ff79a7 */ /* 0x0007e2000800003f */
[----:B0-----:R-:W-:-:S04]  /*136c0*/  LOP3.LUT R8, R8, 0x1f, RZ, 0xc0, !PT ;  /* 0x0000001f08087812 */ /* 0x001fc800078ec0ff */
[----:B------:R-:W-:-:S13]  /*136d0*/  ISETP.NE.AND P0, PT, R8, RZ, PT ;  /* 0x000000ff0800720c */ /* 0x000fda0003f05270 */
[----:B---3--:R-:W-:Y:S05]  /*136e0*/  @!P0 BRA `(.L_x_1532) ;  /* 0x0000000000048947 */ /* 0x008fea0003800000 */
[----:B------:R-:W-:Y:S01]  /*136f0*/  BPT.TRAP 0x1 ;  /* 0x000000040000795c */ /* 0x000fe20000300000 */
.L_x_1532:
[----:B------:R-:W-:Y:S05]  /*13700*/  BSYNC B2 ;  /* 0x0000000000027941 */ /* 0x000fea0003800000 */
.L_x_1531:
[----:B------:R-:W3:Y:S04]  /*13710*/  LDL R8, [R1+0x4] ;  /* 0x0000040001087983 */ /* 0x000ee80000100800 */
[----:B--2---:R-:W2:Y:S04]  /*13720*/  LDL R11, [R1] ;  /* 0x00000000010b7983 */ /* 0x004ea80000100800 */
        /* <DEDUP_REMOVED lines=8> */
[C---:B---3--:R-:W-:Y:S02]  /*137b0*/  IMAD R3, R8.reuse, 0x8, R10 ;  /* 0x0000000808037824 */ /* 0x048fe400078e020a */
[----:B--2---:R-:W-:Y:S02]  /*137c0*/  IMAD R8, R8, 0x9000, R11 ;  /* 0x0000900008087824 */ /* 0x004fe400078e020b */
[----:B------:R-:W-:-:S02]  /*137d0*/  VIADD R3, R3, 0x30 ;  /* 0x0000003003037836 */ /* 0x000fc40000000000 */
[----:B----4-:R-:W-:Y:S02]  /*137e0*/  IMAD R2, R7, 0x60, R2 ;  /* 0x0000006007027824 */ /* 0x010fe400078e0202 */
[----:B------:R-:W-:-:S07]  /*137f0*/  VIADD R11, R8, 0x18400 ;  /* 0x00018400080b7836 */ /* 0x000fce0000000000 */
.L_x_1533:
        /* <DEDUP_REMOVED lines=16> */
.L_x_1534:
        /* <DEDUP_REMOVED lines=15> */
.L_x_1535:
        /* <DEDUP_REMOVED lines=15> */
.L_x_1610:
[----:B------:R-:W-:Y:S05]  /*13ae0*/  BSYNC B2 ;  /* 0x0000000000027941 */ /* 0x000fea0003800000 */
.L_x_1536:
[----:B------:R-:W-:Y:S01]  /*13af0*/  BSSY B2, `(.L_x_1538) ;  /* 0x000000b000027945 */ /* 0x000fe20003800000 */
[----:B------:R-:W-:Y:S02]  /*13b00*/  IMAD.MOV.U32 R12, RZ, RZ, 0x0 ;  /* 0x00000000ff0c7424 */ /* 0x000fe400078e00ff */
[----:B------:R-:W-:Y:S01]  /*13b10*/  IMAD.MOV.U32 R13, RZ, RZ, 0x14f00000 ;  /* 0x14f00000ff0d7424 */ /* 0x000fe200078e00ff */
[----:B------:R-:W-:Y:S06]  /*13b20*/  @P1 BRA `(.L_x_1539) ;  /* 0x00000000001c1947 */ /* 0x000fec0003800000 */
[----:B------:R-:W2:Y:S02]  /*13b30*/  S2R R3, SR_TID.X ;  /* 0x0000000000037919 */ /* 0x000ea40000002100 */
[----:B--2---:R-:W-:Y:S01]  /*13b40*/  LOP3.LUT R8, R3, 0x1f, RZ, 0xc0, !PT ;  /* 0x0000001f03087812 */ /* 0x004fe200078ec0ff */
[----:B------:R-:W-:-:S03]  /*13b50*/  IMAD.MOV.U32 R3, RZ, RZ, 0x6000 ;  /* 0x00006000ff037424 */ /* 0x000fc600078e00ff */
[----:B------:R-:W-:Y:S01]  /*13b60*/  ISETP.NE.AND P0, PT, R8, RZ, PT ;  /* 0x000000ff0800720c */ /* 0x000fe20003f05270 */
[----:B------:R2:W-:-:S12]  /*13b70*/  SYNCS.ARRIVE.TRANS64 RZ, [R2+URZ+0x50], R3 ;  /* 0x0000500302ff79a7 */ /* 0x0005d8000800003f */
[----:B--2---:R-:W-:Y:S05]  /*13b80*/  @!P0 BRA `(.L_x_1539) ;  /* 0x0000000000048947 */ /* 0x004fea0003800000 */
[----:B------:R-:W-:Y:S01]  /*13b90*/  BPT.TRAP 0x1 ;  /* 0x000000040000795c */ /* 0x000fe20000300000 */
.L_x_1539:
[----:B------:R-:W-:Y:S05]  /*13ba0*/  BSYNC B2 ;  /* 0x0000000000027941 */ /* 0x000fea0003800000 */
.L_x_1538:
[----:B------:R-:W2:Y:S04]  /*13bb0*/  LDL R8, [R1] ;  /* 0x0000000001087983 */ /* 0x000ea80000100800 */
[----:B0-----:R-:W3:Y:S04]  /*13bc0*/  LDL R5, [R1+0x14] ;  /* 0x0000140001057983 */ /* 0x001ee80000100800 */
        /* <DEDUP_REMOVED lines=11> */
.L_x_1540:
        /* <DEDUP_REMOVED lines=15> */
.L_x_1541:
        /* <DEDUP_REMOVED lines=12> */
.L_x_1527:
[----:B------:R-:W-:Y:S05]  /*13e30*/  BSYNC B1 ;  /* 0x0000000000017941 */ /* 0x000fea0003800000 */
.L_x_1526:
[----:B------:R-:W4:Y:S01]  /*13e40*/  LDL R2, [R1+0x24] ;  /* 0x0000240001027983 */ /* 0x000f220000100800 */
[----:B------:R-:W-:Y:S01]  /*13e50*/  VIADD R0, R0, 0xfffffffe ;  /* 0xfffffffe00007836 */ /* 0x000fe20000000000 */
[----:B----4-:R-:W-:-:S13]  /*13e60*/  ISETP.GT.AND P0, PT, R6, R2, PT ;  /* 0x000000020600720c */ /* 0x010fda0003f04270 */
[----:B------:R-:W-:Y:S05]  /*13e70*/  @P0 BRA `(.L_x_1542) ;  /* 0xffffffe800940947 */ /* 0x000fea000383ffff */
.L_x_1491:
[----:B------:R-:W-:Y:S05]  /*13e80*/  BSYNC B0 ;  /* 0x0000000000007941 */ /* 0x000fea0003800000 */
.L_x_1490:
[----:B------:R-:W4:Y:S01]  /*13e90*/  S2R R2, SR_TID.X ;  /* 0x0000000000027919 */ /* 0x000f220000002100 */
[----:B------:R-:W-:Y:S01]  /*13ea0*/  BSSY B0, `(.L_x_1543) ;  /* 0x0000010000007945 */ /* 0x000fe20003800000 */
[----:B----4-:R-:W-:-:S04]  /*13eb0*/  LOP3.LUT R3, R2, 0x7f, RZ, 0xc0, !PT ;  /* 0x0000007f02037812 */ /* 0x010fc800078ec0ff */
[----:B------:R-:W-:-:S13]  /*13ec0*/  ISETP.NE.AND P0, PT, R3, RZ, PT ;  /* 0x000000ff0300720c */ /* 0x000fda0003f05270 */
[----:B------:R-:W-:Y:S05]  /*13ed0*/  @P0 BRA `(.L_x_1544) ;  /* 0x0000000000300947 */ /* 0x000fea0003800000 */
[----:B------:R-:W4:Y:S01]  /*13ee0*/  S2R R2, SR_LANEID ;  /* 0x0000000000027919 */ /* 0x000f220000000000 */
[----:B------:R-:W-:Y:S01]  /*13ef0*/  VOTEU.ANY UR4, UPT, PT ;  /* 0x0000000000047886 */ /* 0x000fe200038e0100 */
[----:B------:R-:W5:Y:S01]  /*13f00*/  LDC.64 R4, c[0x0][0xc60] ;  /* 0x00031800ff047b82 */ /* 0x000f620000000a00 */
[----:B------:R-:W4:Y:S02]  /*13f10*/  FLO.U32 R0, UR4 ;  /* 0x0000000400007d00 */ /* 0x000f2400080e0000 */
[----:B----4-:R-:W-:-:S06]  /*13f20*/  ISETP.EQ.U32.AND P0, PT, R0, R2, PT ;  /* 0x000000020000720c */ /* 0x010fcc0003f02070 */
[----:B------:R-:W5:Y:S07]  /*13f30*/  POPC R2, UR4 ;  /* 0x0000000400027d09 */ /* 0x000f6e0008000000 */
[----:B-----5:R-:W4:Y:S04]  /*13f40*/  @P0 ATOMG.E.ADD.STRONG.GPU PT, R2, desc[UR60][R4.64], R2 ;  /* 0x00000002040209a8 */ /* 0x020f2800081ee1fc */
[----:B----4-:R4:W5:Y:S02]  /*13f50*/  SHFL.IDX PT, R2, R2, R0, 0x1f ;  /* 0x00001f0002027589 */ /* 0x01096400000e0000 */
[----:B----4-:R-:W4:Y:S02]  /*13f60*/  S2R R0, SR_LTMASK ;  /* 0x0000000000007919 */ /* 0x010f240000003900 */
[----:B----4-:R-:W-:-:S06]  /*13f70*/  LOP3.LUT R0, R0, UR4, RZ, 0xc0, !PT ;  /* 0x0000000400007c12 */ /* 0x010fcc000f8ec0ff */
[----:B------:R-:W5:Y:S02]  /*13f80*/  POPC R0, R0 ;  /* 0x0000000000007309 */ /* 0x000f640000000000 */
[----:B-----5:R-:W-:-:S07]  /*13f90*/  IADD3 R16, R2, UR38, R0 ;  /* 0x0000002602107c10 */ /* 0x020fce000fffe000 */
.L_x_1544:
[----:B------:R-:W-:Y:S05]  /*13fa0*/  BSYNC B0 ;  /* 0x0000000000007941 */ /* 0x000fea0003800000 */
.L_x_1543:
[----:B------:R-:W4:Y:S01]  /*13fb0*/  LDL R0, [R1+0x18] ;  /* 0x0000180001007983 */ /* 0x000f220000100800 */
[----:B------:R-:W-:Y:S01]  /*13fc0*/  BSSY B0, `(.L_x_1545) ;  /* 0x000003e000007945 */ /* 0x000fe20003800000 */
[----:B----4-:R-:W-:-:S13]  /*13fd0*/  LOP3.LUT P0, RZ, R0, 0x1, RZ, 0xc0, !PT ;  /* 0x0000000100ff7812 */ /* 0x010fda000780c0ff */
[----:B------:R-:W-:Y:S05]  /*13fe0*/  @!P0 BRA `(.L_x_1546) ;  /* 0x0000000000ec8947 */ /* 0x000fea0003800000 */
[----:B------:R-:W4:Y:S04]  /*13ff0*/  LDL R4, [R1] ;  /* 0x0000000001047983 */ /* 0x000f280000100800 */
[----:B------:R-:W4:Y:S04]  /*14000*/  LDL R0, [R1+0x4] ;  /* 0x0000040001007983 */ /* 0x000f280000100800 */
[----:B------:R-:W5:Y:S01]  /*14010*/  LDL R2, [R1+0x10] ;  /* 0x0000100001027983 */ /* 0x000f620000100800 */
[----:B------:R-:W-:Y:S01]  /*14020*/  BSSY B1, `(.L_x_1547) ;  /* 0x0000006000017945 */ /* 0x000fe20003800000 */
[----:B------:R-:W-:Y:S01]  /*14030*/  ISETP.NE.AND P1, PT, R3, RZ, PT ;  /* 0x000000ff0300720c */ /* 0x000fe20003f25270 */
[----:B----4-:R-:W-:Y:S01]  /*14040*/  IMAD R0, R0, 0x8, R4 ;  /* 0x0000000800007824 */ /* 0x010fe200078e0204 */
[----:B-----5:R-:W-:-:S04]  /*14050*/  SHF.L.U32 R2, R2, 0x1f, RZ ;  /* 0x0000001f02027819 */ /* 0x020fc800000006ff */
[----:B------:R-:W4:Y:S02]  /*14060*/  SYNCS.PHASECHK.TRANS64.TRYWAIT P0, [R0+URZ+0x2a860], R2 ;  /* 0x02a86002000075a7 */ /* 0x000f24000800017f */
[----:B----4-:R-:W-:Y:S05]  /*14070*/  @!P0 BRA `(.L_x_1548) ;  /* 0x0000002400cc8947 */ /* 0x010fea0003800000 */
.L_x_1611:
[----:B------:R-:W-:Y:S05]  /*14080*/  BSYNC B1 ;  /* 0x0000000000017941 */ /* 0x000fea0003800000 */
.L_x_1547:
[----:B------:R-:W-:Y:S04]  /*14090*/  BSSY B1, `(.L_x_1549) ;  /* 0x0000009000017945 */ /* 0x000fe80003800000 */
[----:B------:R-:W-:Y:S05]  /*140a0*/  @P1 BRA `(.L_x_1550) ;  /* 0x00000000001c1947 */ /* 0x000fea0003800000 */
[----:B------:R-:W5:Y:S01]  /*140b0*/  S2R R3, SR_TID.X ;  /* 0x0000000000037919 */ /* 0x000f620000002100 */
[----:B----4-:R-:W-:-:S04]  /*140c0*/  IMAD.MOV.U32 R2, RZ, RZ, 0x6000 ;  /* 0x00006000ff027424 */ /* 0x010fc800078e00ff */
[----:B------:R4:W-:Y:S01]  /*140d0*/  SYNCS.ARRIVE.TRANS64 RZ, [R0+URZ+0x2a850], R2 ;  /* 0x02a8500200ff79a7 */ /* 0x0009e2000800003f */
[----:B-----5:R-:W-:-:S04]  /*140e0*/  LOP3.LUT R3, R3, 0x1f, RZ, 0xc0, !PT ;  /* 0x0000001f03037812 */ /* 0x020fc800078ec0ff */
[----:B------:R-:W-:-:S13]  /*140f0*/  ISETP.NE.AND P0, PT, R3, RZ, PT ;  /* 0x000000ff0300720c */ /* 0x000fda0003f05270 */
[----:B----4-:R-:W-:Y:S05]  /*14100*/  @!P0 BRA `(.L_x_1550) ;  /* 0x0000000000048947 */ /* 0x010fea0003800000 */
[----:B------:R-:W-:Y:S01]  /*14110*/  BPT.TRAP 0x1 ;  /* 0x000000040000795c */ /* 0x000fe20000300000 */
.L_x_1550:
[----:B------:R-:W-:Y:S05]  /*14120*/  BSYNC B1 ;  /* 0x0000000000017941 */ /* 0x000fea0003800000 */
.L_x_1549:
[----:B------:R-:W5:Y:S04]  /*14130*/  LDL.LU R5, [R1+0x14] ;  /* 0x0000140001057983 */ /* 0x000f680000300800 */
[----:B------:R-:W5:Y:S04]  /*14140*/  LDL.LU R3, [R1+0x8] ;  /* 0x0000080001037983 */ /* 0x000f680000300800 */
[----:B------:R-:W2:Y:S04]  /*14150*/  LDL R4, [R1] ;  /* 0x0000000001047983 */ /* 0x000ea80000100800 */
[----:B----4-:R-:W2:Y:S01]  /*14160*/  LDL R2, [R1+0x4] ;  /* 0x0000040001027983 */ /* 0x010ea20000100800 */
[----:B------:R-:W-:Y:S01]  /*14170*/  UIADD3 UR4, UP0, UR36, 0x470, URZ ;  /* 0x0000047024047890 */ /* 0x000fe2000ff1e03f */
[----:B------:R-:W-:Y:S01]  /*14180*/  PLOP3.LUT P0, PT, PT, PT, PT, 0x80, 0x0 ;  /* 0x000000000000781c */ /* 0x000fe20003f0f070 */
[----:B------:R-:W-:Y:S01]  /*14190*/  VIADD R0, R0, 0x2a850 ;  /* 0x0002a85000007836 */ /* 0x000fe20000000000 */
[----:B------:R-:W-:Y:S01]  /*141a0*/  UMOV UR6, 0x0 ;  /* 0x0000000000067882 */ /* 0x000fe20000000000 */
[----:B------:R-:W-:Y:S01]  /*141b0*/  UIADD3.X UR5, URZ, UR37, URZ, UP0, !UPT ;  /* 0x000000253f057290 */ /* 0x000fe200087fe43f */
[----:B------:R-:W-:Y:S01]  /*141c0*/  UMOV UR7, 0x14f00000 ;  /* 0x14f0000000077882 */ /* 0x000fe20000000000 */
[----:B------:R-:W-:Y:S01]  /*141d0*/  UMOV UR10, URZ ;  /* 0x0000003f000a7c82 */ /* 0x000fe20008000000 */
[----:B-----5:R-:W-:-:S02]  /*141e0*/  IMAD R3, R3, 0x60, R5 ;  /* 0x0000006003037824 */ /* 0x020fc400078e0205 */
[----:B--2---:R-:W-:-:S04]  /*141f0*/  IMAD R2, R2, 0x6000, R4 ;  /* 0x0000600002027824 */ /* 0x004fc800078e0204 */
[----:B------:R-:W-:-:S07]  /*14200*/  VIADD R4, R2, 0x400 ;  /* 0x0000040002047836 */ /* 0x000fce0000000000 */
.L_x_1551:
        /* <DEDUP_REMOVED lines=15> */
.L_x_1552:
        /* <DEDUP_REMOVED lines=9> */
[----:B----4-:R-:W-:Y:S05]  /*14390*/  @P0 BRA.U.ANY `(.L_x_1552) ;  /* 0xfffffffd00d80947 */ /* 0x010fea000393ffff */
.L_x_1546:
[----:B------:R-:W-:Y:S05]  /*143a0*/  BSYNC B0 ;  /* 0x0000000000007941 */ /* 0x000fea0003800000 */
.L_x_1545:
[----:B------:R-:W4:Y:S04]  /*143b0*/  LDL.LU R5, [R1+0x4] ;  /* 0x0000040001057983 */ /* 0x000f280000300800 */
[----:B------:R-:W5:Y:S01]  /*143c0*/  LDL.LU R4, [R1+0x10] ;  /* 0x0000100001047983 */ /* 0x000f620000300800 */
[----:B----4-:R-:W-:-:S05]  /*143d0*/  VIADD R0, R5, 0x1 ;  /* 0x0000000105007836 */ /* 0x010fca0000000000 */
[----:B------:R-:W-:-:S04]  /*143e0*/  ISETP.NE.AND P0, PT, R0, 0x2, PT ;  /* 0x000000020000780c */ /* 0x000fc80003f05270 */
[----:B------:R-:W-:Y:S02]  /*143f0*/  SEL R2, RZ, 0x1, P0 ;  /* 0x00000001ff027807 */ /* 0x000fe40000000000 */
[----:B------:R-:W-:Y:S02]  /*14400*/  SEL R0, R0, RZ, P0 ;  /* 0x000000ff00007207 */ /* 0x000fe40000000000 */
[----:B-----5:R-:W-:-:S03]  /*14410*/  LOP3.LUT R4, R4, R2, RZ, 0x3c, !PT ;  /* 0x0000000204047212 */ /* 0x020fc600078e3cff */
[----:B------:R4:W-:Y:S04]  /*14420*/  STL [R1+0x4], R0 ;  /* 0x0000040001007387 */ /* 0x0009e80000100800 */
[----:B------:R4:W-:Y:S02]  /*14430*/  STL [R1+0x10], R4 ;  /* 0x0000100401007387 */ /* 0x0009e40000100800 */
.L_x_1470:
[----:B------:R-:W-:Y:S05]  /*14440*/  BSYNC B7 ;  /* 0x0000000000077941 */ /* 0x000fea0003800000 */
.L_x_1468:
[----:B----4-:R-:W4:Y:S02]  /*14450*/  LDL R0, [R1+0x18] ;  /* 0x0000180001007983 */ /* 0x010f240000100800 */
[----:B----4-:R-:W-:-:S13]  /*14460*/  LOP3.LUT P0, RZ, R0, 0x2, RZ, 0xc0, !PT ;  /* 0x0000000200ff7812 */ /* 0x010fda000780c0ff */
[----:B------:R-:W-:Y:S05]  /*14470*/  @!P0 BRA `(.L_x_1553) ;  /* 0x0000000000288947 */ /* 0x000fea0003800000 */
[----:B------:R-:W-:Y:S05]  /*14480*/  WARPSYNC.ALL ;  /* 0x0000000000007948 */ /* 0x000fea0003800000 */
[----:B------:R-:W4:Y:S08]  /*14490*/  S2UR UR5, SR_CgaCtaId ;  /* 0x00000000000579c3 */ /* 0x000f300000008800 */
[----:B------:R-:W-:Y:S06]  /*144a0*/  BAR.SYNC.DEFER_BLOCKING 0x5, 0x180 ;  /* 0x0146000000007b1d */ /* 0x000fec0000010000 */
[----:B------:R-:W-:-:S02]  /*144b0*/  UMOV UR4, 0x400 ;  /* 0x0000040000047882 */ /* 0x000fc40000000000 */
[----:B----4-:R-:W-:-:S06]  /*144c0*/  ULEA UR4, UR5, UR4, 0x18 ;  /* 0x0000000405047291 */ /* 0x010fcc000f8ec03f */
[----:B------:R-:W-:-:S05]  /*144d0*/  IMAD.U32 R0, RZ, RZ, UR4 ;  /* 0x00000004ff007e24 */ /* 0x000fca000f8e00ff */
[----:B------:R4:W0:Y:S04]  /*144e0*/  LDS.128 R16, [R0+0x2a8d0] ;  /* 0x02a8d00000107984 */ /* 0x0008280000000c00 */
[----:B------:R4:W-:Y:S01]  /*144f0*/  STL [R1], R0 ;  /* 0x0000000001007387 */ /* 0x0009e20000100800 */
[----:B------:R-:W-:Y:S06]  /*14500*/  BAR.ARV 0x4, 0x180 ;  /* 0x0106000000007b1d */ /* 0x000fec0000002000 */
[----:B------:R-:W-:Y:S05]  /*14510*/  BRA `(.L_x_1554) ;  /* 0x0000000800d87947 */ /* 0x000fea0003800000 */
.L_x_1553:
[----:B------:R-:W4:Y:S01]  /*14520*/  S2R R0, SR_TID.X ;  /* 0x0000000000007919 */ /* 0x000f220000002100 */
[----:B------:R-:W-:Y:S01]  /*14530*/  UMOV UR4, 0xffffffff ;  /* 0xffffffff00047882 */ /* 0x000fe20000000000 */
[----:B----4-:R-:W-:-:S04]  /*14540*/  LOP3.LUT R6, R0, 0x1f, RZ, 0xc0, !PT ;  /* 0x0000001f00067812 */ /* 0x010fc800078ec0ff */
[----:B------:R-:W-:Y:S01]  /*14550*/  ISETP.NE.AND P0, PT, R6, 0x1f, PT ;  /* 0x0000001f0600780c */ /* 0x000fe20003f05270 */
[----:B------:R-:W-:-:S12]  /*14560*/  BRA.DIV UR4, `(.L_x_1555) ;  /* 0x0000002204a47947 */ /* 0x000fd8000b800000 */
[----:B------:R-:W-:Y:S01]  /*14570*/  IMAD.IADD R5, R19, 0x1, R6 ;  /* 0x0000000113057824 */ /* 0x000fe200078e0206 */
[----:B------:R-:W-:-:S04]  /*14580*/  ULDC UR4, c[0x0][0xc3c] ;  /* 0x00030f0000047ab9 */ /* 0x000fc80000000800 */
[----:B------:R-:W-:-:S13]  /*14590*/  ISETP.GE.OR P1, PT, R5, UR4, !P0 ;  /* 0x0000000405007c0c */ /* 0x000fda000c726670 */
[----:B------:R-:W4:Y:S02]  /*145a0*/  @!P1 LDC.64 R2, c[0x0][0xc80] ;  /* 0x00032000ff029b82 */ /* 0x000f240000000a00 */
[----:B----4-:R-:W-:-:S06]  /*145b0*/  @!P1 IMAD.WIDE R2, R5, 0x4, R2 ;  /* 0x0000000405029825 */ /* 0x010fcc00078e0202 */
[----:B------:R4:W5:Y:S01]  /*145c0*/  @!P1 LDG.E R3, desc[UR60][R2.64] ;  /* 0x0000003c02039981 */ /* 0x000962000c1e1900 */
[C---:B------:R-:W-:Y:S02]  /*145d0*/  ISETP.GE.U32.AND P2, PT, R6.reuse, 0x2, PT ;  /* 0x000000020600780c */ /* 0x040fe40003f46070 */
[C---:B------:R-:W-:Y:S01]  /*145e0*/  ISETP.GE.U32.AND P3, PT, R6.reuse, 0x4, PT ;  /* 0x000000040600780c */ /* 0x040fe20003f66070 */
[----:B------:R-:W-:Y:S01]  /*145f0*/  SHFL.IDX PT, R0, R16, RZ, 0x1f ;  /* 0x00001fff10007589 */ /* 0x000fe200000e0000 */
[C---:B------:R-:W-:Y:S02]  /*14600*/  ISETP.GE.U32.AND P4, PT, R6.reuse, 0x8, PT ;  /* 0x000000080600780c */ /* 0x040fe40003f86070 */
[C---:B------:R-:W-:Y:S01]  /*14610*/  ISETP.GE.U32.AND P5, PT, R6.reuse, 0x10, PT ;  /* 0x000000100600780c */ /* 0x040fe20003fa6070 */
[----:B----4-:R-:W-:Y:S02]  /*14620*/  IMAD.MOV.U32 R2, RZ, RZ, RZ ;  /* 0x000000ffff027224 */ /* 0x010fe400078e00ff */
[----:B-----5:R-:W-:Y:S01]  /*14630*/  @!P1 IMAD.MOV.U32 R2, RZ, RZ, R3 ;  /* 0x000000ffff029224 */ /* 0x020fe200078e0003 */
[----:B------:R-:W-:-:S04]  /*14640*/  ISETP.NE.AND P1, PT, R6, RZ, PT ;  /* 0x000000ff0600720c */ /* 0x000fc80003f25270 */
[----:B------:R-:W4:Y:S02]  /*14650*/  SHFL.UP PT, R14, R2, 0x1, RZ ;  /* 0x04200000020e7989 */ /* 0x000f2400000e00ff */
[----:B----4-:R-:W-:-:S05]  /*14660*/  SEL R5, R14, RZ, P1 ;  /* 0x000000ff0e057207 */ /* 0x010fca0000800000 */
[----:B------:R-:W-:Y:S02]  /*14670*/  IMAD.IADD R3, R2, 0x1, R5 ;  /* 0x0000000102037824 */ /* 0x000fe400078e0205 */
[----:B------:R-:W-:Y:S04]  /*14680*/  SHFL.IDX PT, R5, R16, 0x1, 0x1f ;  /* 0x00201f0010057f89 */ /* 0x000fe800000e0000 */
[----:B------:R-:W4:Y:S02]  /*14690*/  SHFL.UP PT, R4, R3, 0x2, RZ ;  /* 0x0440000003047989 */ /* 0x000f2400000e00ff */
[----:B----4-:R-:W-:-:S05]  /*146a0*/  SEL R4, R4, RZ, P2 ;  /* 0x000000ff04047207 */ /* 0x010fca0001000000 */
[----:B------:R-:W-:-:S05]  /*146b0*/  IMAD.IADD R3, R3, 0x1, R4 ;  /* 0x0000000103037824 */ /* 0x000fca00078e0204 */
        /* <DEDUP_REMOVED lines=9> */
[----:B------:R4:W0:Y:S02]  /*14750*/  SHFL.IDX PT, R16, R3, 0x1f, 0x1f ;  /* 0x03e01f0003107f89 */ /* 0x00082400000e0000 */
.L_x_1621:
[----:B------:R-:W-:Y:S02]  /*14760*/  ULDC UR4, c[0x0][0xc38] ;  /* 0x00030e0000047ab9 */ /* 0x000fe40000000800 */
[----:B------:R-:W-:-:S04]  /*14770*/  IMAD.U32 R4, RZ, RZ, UR4 ;  /* 0x00000004ff047e24 */ /* 0x000fc8000f8e00ff */
[----:B0-----:R-:W-:-:S04]  /*14780*/  IMAD R16, R16, R4, RZ ;  /* 0x0000000410107224 */ /* 0x001fc800078e02ff */
[----:B------:R-:W-:-:S05]  /*14790*/  IMAD.IADD R5, R5, 0x1, R16 ;  /* 0x0000000105057824 */ /* 0x000fca00078e0210 */
[----:B------:R-:W-:-:S13]  /*147a0*/  ISETP.GT.AND P6, PT, R5, R0, PT ;  /* 0x000000000500720c */ /* 0x000fda0003fc4270 */
[----:B------:R-:W-:Y:S05]  /*147b0*/  @P6 BRA `(.L_x_1556) ;  /* 0x00000000009c6947 */ /* 0x000fea0003800000 */
.L_x_1561:
[----:B0-----:R-:W0:Y:S01]  /*147c0*/  LDC R2, c[0x0][0xc3c] ;  /* 0x00030f00ff027b82 */ /* 0x001e220000000800 */
[----:B------:R-:W-:-:S05]  /*147d0*/  VIADD R19, R19, 0x1f ;  /* 0x0000001f13137836 */ /* 0x000fca0000000000 */
[----:B0-----:R-:W-:-:S13]  /*147e0*/  ISETP.GE.AND P6, PT, R19, R2, PT ;  /* 0x000000021300720c */ /* 0x001fda0003fc6270 */
[----:B------:R-:W-:Y:S05]  /*147f0*/  @P6 BRA `(.L_x_1557) ;  /* 0x0000000400d46947 */ /* 0x000fea0003800000 */
[----:B----4-:R-:W0:Y:S01]  /*14800*/  S2R R3, SR_TID.X ;  /* 0x0000000000037919 */ /* 0x010e220000002100 */
[----:B------:R-:W-:Y:S01]  /*14810*/  BSSY B0, `(.L_x_1558) ;  /* 0x0000009000007945 */ /* 0x000fe20003800000 */
[----:B0-----:R-:W-:-:S05]  /*14820*/  LOP3.LUT R3, R3, 0x1f, RZ, 0xc0, !PT ;  /* 0x0000001f03037812 */ /* 0x001fca00078ec0ff */
[----:B------:R-:W-:-:S05]  /*14830*/  IMAD.IADD R4, R19, 0x1, R3 ;  /* 0x0000000113047824 */ /* 0x000fca00078e0203 */
[----:B------:R-:W-:Y:S01]  /*14840*/  ISETP.GE.OR P6, PT, R4, R2, !P0 ;  /* 0x000000020400720c */ /* 0x000fe200047c6670 */
[----:B------:R-:W-:-:S12]  /*14850*/  IMAD.MOV.U32 R2, RZ, RZ, RZ ;  /* 0x000000ffff027224 */ /* 0x000fd800078e00ff */
[----:B------:R-:W-:Y:S05]  /*14860*/  @P6 BRA `(.L_x_1559) ;  /* 0x00000000000c6947 */ /* 0x000fea0003800000 */
[----:B------:R-:W0:Y:S02]  /*14870*/  LDC.64 R2, c[0x0][0xc80] ;  /* 0x00032000ff027b82 */ /* 0x000e240000000a00 */
[----:B0-----:R-:W-:-:S06]  /*14880*/  IMAD.WIDE R2, R4, 0x4, R2 ;  /* 0x0000000404027825 */ /* 0x001fcc00078e0202 */
[----:B------:R0:W5:Y:S02]  /*14890*/  LDG.E R2, desc[UR60][R2.64] ;  /* 0x0000003c02027981 */ /* 0x000164000c1e1900 */
.L_x_1559:
[----:B------:R-:W-:Y:S05]  /*148a0*/  BSYNC B0 ;  /* 0x0000000000007941 */ /* 0x000fea0003800000 */
.L_x_1558:
        /* <DEDUP_REMOVED lines=17> */
[----:B------:R0:W4:Y:S02]  /*149c0*/  SHFL.IDX PT, R16, R3, 0x1f, 0x1f ;  /* 0x03e01f0003107f89 */ /* 0x00012400000e0000 */
.L_x_1629:
[----:B------:R-:W-:Y:S02]  /*149d0*/  ULDC UR4, c[0x0][0xc38] ;  /* 0x00030e0000047ab9 */ /* 0x000fe40000000800 */
[----:B------:R-:W-:-:S04]  /*149e0*/  IMAD.U32 R4, RZ, RZ, UR4 ;  /* 0x00000004ff047e24 */ /* 0x000fc8000f8e00ff */
[----:B----4-:R-:W-:-:S04]  /*149f0*/  IMAD R16, R16, R4, RZ ;  /* 0x0000000410107224 */ /* 0x010fc800078e02ff */
[----:B------:R-:W-:-:S05]  /*14a00*/  IMAD.IADD R5, R16, 0x1, R5 ;  /* 0x0000000110057824 */ /* 0x000fca00078e0205 */
[----:B------:R-:W-:-:S13]  /*14a10*/  ISETP.GT.AND P6, PT, R5, R0, PT ;  /* 0x000000000500720c */ /* 0x000fda0003fc4270 */
[----:B------:R-:W-:Y:S05]  /*14a20*/  @!P6 BRA `(.L_x_1561) ;  /* 0xfffffffc0064e947 */ /* 0x000fea000383ffff */
.L_x_1556:
[----:B------:R-:W-:Y:S01]  /*14a30*/  IMAD.IADD R16, R5, 0x1, -R16 ;  /* 0x0000000105107824 */ /* 0x000fe200078e0a10 */
[----:B------:R-:W-:-:S03]  /*14a40*/  UMOV UR4, 0xffffffff ;  /* 0xffffffff00047882 */ /* 0x000fc60000000000 */
[----:B------:R-:W-:-:S05]  /*14a50*/  IMAD R5, R3, R4, R16 ;  /* 0x0000000403057224 */ /* 0x000fca00078e0210 */
[----:B------:R-:W-:Y:S01]  /*14a60*/  ISETP.GT.AND P6, PT, R5, R0, PT ;  /* 0x000000000500720c */ /* 0x000fe20003fc4270 */
[----:B------:R-:W-:-:S12]  /*14a70*/  BRA.DIV UR4, `(.L_x_1562) ;  /* 0x00000026045c7947 */ /* 0x000fd8000b800000 */
[----:B------:R-:W-:-:S04]  /*14a80*/  VOTE.ANY R5, PT, !P6 ;  /* 0x0000000000057806 */ /* 0x000fc800070e0100 */
[----:B------:R-:W5:Y:S02]  /*14a90*/  POPC R6, R5 ;  /* 0x0000000500067309 */ /* 0x000f640000000000 */
[----:B-----5:R0:W0:Y:S02]  /*14aa0*/  SHFL.IDX PT, R17, R2, R6, 0x1f ;  /* 0x00001f0602117589 */ /* 0x02002400000e0000 */
.L_x_1633:
[----:B------:R-:W-:Y:S01]  /*14ab0*/  ISETP.NE.AND P0, PT, R5, RZ, PT ;  /* 0x000000ff0500720c */ /* 0x000fe20003f05270 */
[----:B------:R-:W-:-:S12]  /*14ac0*/  IMAD.MOV.U32 R5, RZ, RZ, RZ ;  /* 0x000000ffff057224 */ /* 0x000fd800078e00ff */
[----:B------:R-:W-:Y:S05]  /*14ad0*/  @!P0 BRA `(.L_x_1563) ;  /* 0x0000000000148947 */ /* 0x000fea0003800000 */
[----:B------:R-:W-:Y:S01]  /*14ae0*/  UMOV UR4, 0xffffffff ;  /* 0xffffffff00047882 */ /* 0x000fe20000000000 */
[----:B--2---:R-:W-:Y:S02]  /*14af0*/  VIADD R12, R6, 0xffffffff ;  /* 0xffffffff060c7836 */ /* 0x004fe40000000000 */
[----:B------:R-:W-:Y:S05]  /*14b00*/  BRA.DIV UR4, `(.L_x_1564) ;  /* 0x0000002604807947 */ /* 0x000fea000b800000 */
[----:B0---4-:R0:W2:Y:S02]  /*14b10*/  SHFL.IDX PT, R3, R3, R12, 0x1f ;  /* 0x00001f0c03037589 */ /* 0x0110a400000e0000 */
.L_x_1636:
[----:B--2---:R-:W-:-:S07]  /*14b20*/  IMAD.MOV.U32 R5, RZ, RZ, R3 ;  /* 0x000000ffff057224 */ /* 0x004fce00078e0003 */
.L_x_1563:
[----:B0---4-:R-:W0:Y:S01]  /*14b30*/  LDC.64 R2, c[0x0][0xc90] ;  /* 0x00032400ff027b82 */ /* 0x011e220000000a00 */
[----:B------:R-:W-:-:S04]  /*14b40*/  IMAD.IADD R19, R6, 0x1, R19 ;  /* 0x0000000106137824 */ /* 0x000fc800078e0213 */
[----:B0-----:R-:W-:-:S05]  /*14b50*/  IMAD.WIDE R2, R19, 0x4, R2 ;  /* 0x0000000413027825 */ /* 0x001fca00078e0202 */
[----:B--23--:R-:W2:Y:S01]  /*14b60*/  LDG.E R7, desc[UR60][R2.64] ;  /* 0x0000003c02077981 */ /* 0x00cea2000c1e1900 */
[----:B------:R-:W-:-:S04]  /*14b70*/  IMAD R16, R5, R4, R16 ;  /* 0x0000000405107224 */ /* 0x000fc800078e0210 */
[----:B------:R-:W-:Y:S02]  /*14b80*/  IMAD.IADD R0, R0, 0x1, -R16 ;  /* 0x0000000100007824 */ /* 0x000fe400078e0a10 */
[----:B--2---:R-:W-:-:S05]  /*14b90*/  IMAD R6, R17, R7, RZ ;  /* 0x0000000711067224 */ /* 0x004fca00078e02ff */
[----:B------:R-:W-:-:S04]  /*14ba0*/  IABS R8, R6 ;  /* 0x0000000600087213 */ /* 0x000fc80000000000 */
[----:B------:R-:W0:Y:S08]  /*14bb0*/  I2F.RP R2, R8 ;  /* 0x0000000800027306 */ /* 0x000e300000209400 */
[----:B0-----:R-:W0:Y:S02]  /*14bc0*/  MUFU.RCP R2, R2 ;  /* 0x0000000200027308 */ /* 0x001e240000001000 */
[----:B0-----:R-:W-:-:S06]  /*14bd0*/  VIADD R2, R2, 0xffffffe ;  /* 0x0ffffffe02027836 */ /* 0x001fcc0000000000 */
[----:B------:R-:W0:Y:S02]  /*14be0*/  F2I.FTZ.U32.TRUNC.NTZ R3, R2 ;  /* 0x0000000200037305 */ /* 0x000e24000021f000 */
[----:B0-----:R-:W-:-:S04]  /*14bf0*/  IMAD.MOV R2, RZ, RZ, -R3 ;  /* 0x000000ffff027224 */ /* 0x001fc800078e0a03 */
[----:B------:R-:W-:Y:S02]  /*14c00*/  IMAD R5, R2, R8, RZ ;  /* 0x0000000802057224 */ /* 0x000fe400078e02ff */
[----:B------:R-:W-:-:S04]  /*14c10*/  IMAD.MOV.U32 R2, RZ, RZ, RZ ;  /* 0x000000ffff027224 */ /* 0x000fc800078e00ff */
[----:B------:R-:W-:Y:S01]  /*14c20*/  IMAD.HI.U32 R2, R3, R5, R2 ;  /* 0x0000000503027227 */ /* 0x000fe200078e0002 */
[----:B------:R-:W-:Y:S02]  /*14c30*/  IABS R3, R0 ;  /* 0x0000000000037213 */ /* 0x000fe40000000000 */
[----:B------:R-:W-:-:S03]  /*14c40*/  IABS R5, R6 ;  /* 0x0000000600057213 */ /* 0x000fc60000000000 */
[----:B------:R-:W-:-:S04]  /*14c50*/  IMAD.HI.U32 R2, R2, R3, RZ ;  /* 0x0000000302027227 */ /* 0x000fc800078e00ff */
[----:B------:R-:W-:-:S04]  /*14c60*/  IMAD.MOV R5, RZ, RZ, -R5 ;  /* 0x000000ffff057224 */ /* 0x000fc800078e0a05 */
        /* <DEDUP_REMOVED lines=11> */
[----:B------:R-:W-:Y:S02]  /*14d20*/  IMAD R5, R7, R2, RZ ;  /* 0x0000000207057224 */ /* 0x000fe400078e02ff */
[----:B------:R-:W-:Y:S02]  /*14d30*/  IMAD.MOV R2, RZ, RZ, -R2 ;  /* 0x000000ffff027224 */ /* 0x000fe400078e0a02 */
[----:B------:R-:W-:Y:S02]  /*14d40*/  IMAD.MOV R3, RZ, RZ, -R5 ;  /* 0x000000ffff037224 */ /* 0x000fe400078e0a05 */
[----:B------:R-:W-:-:S03]  /*14d50*/  IMAD R0, R6, R2, R0 ;  /* 0x0000000206007224 */ /* 0x000fc600078e0200 */
[----:B------:R-:W-:Y:S01]  /*14d60*/  VIADDMNMX R4, R3, R4, R7, PT ;  /* 0x0000000403047246 */ /* 0x000fe20003800107 */
[----:B------:R-:W-:-:S03]  /*14d70*/  IMAD.IADD R5, R0, 0x1, R5 ;  /* 0x0000000100057824 */ /* 0x000fc600078e0205 */
        /* <DEDUP_REMOVED lines=23> */
[----:B------:R-:W-:Y:S01]  /*14ef0*/  @!P1 LOP3.LUT R2, RZ, R4, RZ, 0x33, !PT ;  /* 0x00000004ff029212 */ /* 0x000fe200078e33ff */
[----:B------:R-:W-:-:S04]  /*14f00*/  IMAD.MOV R4, RZ, RZ, -R4 ;  /* 0x000000ffff047224 */ /* 0x000fc800078e0a04 */
[----:B------:R-:W-:Y:S01]  /*14f10*/  IMAD R18, R2, R4, R5 ;  /* 0x0000000402127224 */ /* 0x000fe200078e0205 */
[----:B------:R-:W-:-:S05]  /*14f20*/  LOP3.LUT R2, RZ, R2, RZ, 0x33, !PT ;  /* 0x00000002ff027212 */ /* 0x000fca00078e33ff */
[----:B------:R-:W-:Y:S01]  /*14f30*/  IMAD.IADD R17, R17, 0x1, R2 ;  /* 0x0000000111117824 */ /* 0x000fe200078e0202 */
[----:B------:R-:W-:Y:S06]  /*14f40*/  BRA `(.L_x_1565) ;  /* 0x00000000001c7947 */ /* 0x000fec0003800000 */
.L_x_1557:
[----:B------:R-:W-:Y:S01]  /*14f50*/  UMOV UR4, URZ ;  /* 0x0000003f00047c82 */ /* 0x000fe20008000000 */
[----:B------:R-:W-:Y:S01]  /*14f60*/  UMOV UR5, URZ ;  /* 0x0000003f00057c82 */ /* 0x000fe20008000000 */
[----:B------:R-:W-:Y:S01]  /*14f70*/  ULDC UR6, c[0x0][0xc3c] ;  /* 0x00030f0000067ab9 */ /* 0x000fe20000000800 */
[----:B------:R-:W-:Y:S02]  /*14f80*/  IMAD.MOV.U32 R16, RZ, RZ, R0 ;  /* 0x000000ffff107224 */ /* 0x000fe400078e0000 */
[----:B------:R-:W-:Y:S02]  /*14f90*/  IMAD.U32 R17, RZ, RZ, UR4 ;  /* 0x00000004ff117e24 */ /* 0x000fe4000f8e00ff */
[----:B------:R-:W-:Y:S02]  /*14fa0*/  IMAD.U32 R18, RZ, RZ, UR5 ;  /* 0x00000005ff127e24 */ /* 0x000fe4000f8e00ff */
[----:B------:R-:W-:-:S07]  /*14fb0*/  IMAD.U32 R19, RZ, RZ, UR6 ;  /* 0x00000006ff137e24 */ /* 0x000fce000f8e00ff */
.L_x_1565:
[----:B------:R0:W5:Y:S01]  /*14fc0*/  LDL R2, [R1] ;  /* 0x0000000001027983 */ /* 0x0001620000100800 */
[----:B------:R-:W1:Y:S01]  /*14fd0*/  S2R R0, SR_TID.X ;  /* 0x0000000000007919 */ /* 0x000e620000002100 */
[----:B------:R-:W-:Y:S05]  /*14fe0*/  WARPSYNC.ALL ;  /* 0x0000000000007948 */ /* 0x000fea0003800000 */
[----:B-1----:R-:W-:Y:S01]  /*14ff0*/  LOP3.LUT R0, R0, 0x1f, RZ, 0xc0, !PT ;  /* 0x0000001f00007812 */ /* 0x002fe200078ec0ff */
[----:B------:R-:W-:Y:S03]  /*15000*/  BAR.SYNC.DEFER_BLOCKING 0x4, 0x180 ;  /* 0x0106000000007b1d */ /* 0x000fe60000010000 */
[----:B------:R-:W-:-:S13]  /*15010*/  ISETP.NE.AND P0, PT, R0, RZ, PT ;  /* 0x000000ff0000720c */ /* 0x000fda0003f05270 */
[----:B----4-:R-:W5:Y:S01]  /*15020*/  @!P0 S2R R3, SR_CgaCtaId ;  /* 0x0000000000038919 */ /* 0x010f620000008800 */
[----:B------:R-:W-:-:S04]  /*15030*/  @!P0 MOV R0, 0x400 ;  /* 0x0000040000008802 */ /* 0x000fc80000000f00 */
[----:B-----5:R-:W-:-:S05]  /*15040*/  @!P0 LEA R2, R3, R0, 0x18 ;  /* 0x0000000003028211 */ /* 0x020fca00078ec0ff */
[----:B------:R0:W-:Y:S04]  /*15050*/  @!P0 STS.128 [R2+0x2a8d0], R16 ;  /* 0x02a8d01002008388 */ /* 0x0001e80000000c00 */
[----:B------:R0:W-:Y:S01]  /*15060*/  @!P0 STL [R1], R2 ;  /* 0x0000000201008387 */ /* 0x0001e20000100800 */
[----:B------:R-:W-:Y:S06]  /*15070*/  BAR.ARV 0x5, 0x180 ;  /* 0x0146000000007b1d */ /* 0x000fec0000002000 */
.L_x_1554:
[----:B------:R-:W-:Y:S02]  /*15080*/  ULDC UR4, c[0x0][0xc3c] ;  /* 0x00030f0000047ab9 */ /* 0x000fe40000000800 */
[----:B0-----:R-:W-:-:S13]  /*15090*/  ISETP.GE.AND P0, PT, R19, UR4, PT ;  /* 0x0000000413007c0c */ /* 0x001fda000bf06270 */
[----:B------:R-:W-:Y:S05]  /*150a0*/  @!P0 BRA `(.L_x_1566) ;  /* 0xffffffa800408947 */ /* 0x000fea000383ffff */
[----:B------:R-:W-:Y:S05]  /*150b0*/  BSYNC B8 ;  /* 0x0000000000087941 */ /* 0x000fea0003800000 */
.L_x_1456:
[----:B----4-:R-:W4:Y:S01]  /*150c0*/  LDL.LU R0, [R1+0x38] ;  /* 0x0000380001007983 */ /* 0x010f220000300800 */
[----:B------:R-:W-:Y:S01]  /*150d0*/  BSSY B0, `(.L_x_1567) ;  /* 0x000000b000007945 */ /* 0x000fe20003800000 */
[----:B------:R-:W5:Y:S01]  /*150e0*/  S2R R5, SR_CgaCtaId ;  /* 0x0000000000057919 */ /* 0x000f620000008800 */
[----:B----4-:R-:W-:-:S05]  /*150f0*/  VIADD R0, R0, 0x1 ;  /* 0x0000000100007836 */ /* 0x010fca0000000000 */
[----:B0-----:R-:W-:-:S04]  /*15100*/  LEA.HI R2, R0, R0, RZ, 0x1 ;  /* 0x0000000000027211 */ /* 0x001fc800078f08ff */
[----:B------:R-:W-:-:S05]  /*15110*/  LOP3.LUT R3, R2, 0xfffffffe, RZ, 0xc0, !PT ;  /* 0xfffffffe02037812 */ /* 0x000fca00078ec0ff */
[----:B------:R-:W-:Y:S01]  /*15120*/  IMAD.IADD R3, R0, 0x1, -R3 ;  /* 0x0000000100037824 */ /* 0x000fe200078e0a03 */
[----:B------:R-:W-:-:S04]  /*15130*/  MOV R0, 0x400 ;  /* 0x0000040000007802 */ /* 0x000fc80000000f00 */
[----:B-----5:R-:W-:Y:S02]  /*15140*/  LEA R0, R5, R0, 0x18 ;  /* 0x0000000005007211 */ /* 0x020fe400078ec0ff */
[----:B------:R-:W-:-:S04]  /*15150*/  SHF.L.U32 R3, R3, 0x1f, RZ ;  /* 0x0000001f03037819 */ /* 0x000fc800000006ff */
[----:B------:R-:W0:Y:S02]  /*15160*/  SYNCS.PHASECHK.TRANS64.TRYWAIT P0, [R0+URZ+0x2a820], R3 ;  /* 0x02a82003000075a7 */ /* 0x000e24000800017f */
[----:B0-----:R-:W-:Y:S05]  /*15170*/  @!P0 BRA `(.L_x_1568) ;  /* 0x00000020000c8947 */ /* 0x001fea0003800000 */
.L_x_1637:
[----:B------:R-:W-:Y:S05]  /*15180*/  BSYNC B0 ;  /* 0x0000000000007941 */ /* 0x000fea0003800000 */
.L_x_1567:
[----:B------:R-:W-:-:S03]  /*15190*/  UMOV UR4, 0xffffffff ;  /* 0xffffffff00047882 */ /* 0x000fc60000000000 */
[----:B------:R-:W-:Y:S05]  /*151a0*/  BRA.DIV UR4, `(.L_x_1569) ;  /* 0x0000002204147947 */ /* 0x000fea000b800000 */
[----:B------:R-:W4:Y:S02]  /*151b0*/  S2R R2, SR_TID.X ;  /* 0x0000000000027919 */ /* 0x000f240000002100 */
[----:B----4-:R-:W-:-:S04]  /*151c0*/  SHF.R.U32.HI R2, RZ, 0x5, R2 ;  /* 0x00000005ff027819 */ /* 0x010fc80000011602 */
[----:B------:R-:W-:-:S05]  /*151d0*/  LOP3.LUT R2, R2, 0x3, RZ, 0xc0, !PT ;  /* 0x0000000302027812 */ /* 0x000fca00078ec0ff */
[----:B------:R4:W0:Y:S02]  /*151e0*/  SHFL.IDX PT, R14, R2, RZ, 0x1f ;  /* 0x00001fff020e7589 */ /* 0x00082400000e0000 */
.L_x_1640:
[----:B0-----:R-:W-:Y:S01]  /*151f0*/  ISETP.NE.AND P0, PT, R14, RZ, PT ;  /* 0x000000ff0e00720c */ /* 0x001fe20003f05270 */
[----:B------:R-:W-:-:S12]  /*15200*/  BSSY B0, `(.L_x_1570) ;  /* 0x0000029000007945 */ /* 0x000fd80003800000 */
[----:B------:R-:W-:Y:S05]  /*15210*/  @P0 BRA `(.L_x_1571) ;  /* 0x00000000009c0947 */ /* 0x000fea0003800000 */
[----:B------:R-:W-:-:S03]  /*15220*/  UMOV UR4, 0xffffffff ;  /* 0xffffffff00047882 */ /* 0x000fc60000000000 */
[----:B------:R-:W-:Y:S05]  /*15230*/  BRA.DIV UR4, `(.L_x_1572) ;  /* 0x0000002204247947 */ /* 0x000fea000b800000 */
[----:B------:R-:W-:-:S13]  /*15240*/  ELECT P6, URZ, PT ;  /* 0x00000000003f782f */ /* 0x000fda00038c0000 */
.L_x_1643:
[----:B------:R-:W-:Y:S05]  /*15250*/  @!P6 BRA `(.L_x_1571) ;  /* 0x00000000008ce947 */ /* 0x000fea0003800000 */
[----:B----4-:R-:W4:Y:S02]  /*15260*/  LDL R2, [R1+0x48] ;  /* 0x0000480001027983 */ /* 0x010f240000100800 */
[----:B----4-:R-:W-:-:S13]  /*15270*/  R2UR UR4, R2 ;  /* 0x00000000020472ca */ /* 0x010fda00000e0000 */
[----:B------:R-:W-:-:S06]  /*15280*/  ULOP3.LUT UR4, UR4, 0x2, URZ, 0xfc, !UPT ;  /* 0x0000000204047892 */ /* 0x000fcc000f8efc3f */
[----:B------:R-:W-:-:S05]  /*15290*/  IMAD.U32 R2, RZ, RZ, UR4 ;  /* 0x00000004ff027e24 */ /* 0x000fca000f8e00ff */
[----:B------:R-:W-:-:S13]  /*152a0*/  ISETP.NE.AND P2, PT, R2, 0x3, PT ;  /* 0x000000030200780c */ /* 0x000fda0003f45270 */
[----:B------:R-:W-:Y:S05]  /*152b0*/  @!P2 BRA `(.L_x_1573) ;  /* 0x000000000004a947 */ /* 0x000fea0003800000 */
[----:B------:R-:W-:Y:S01]  /*152c0*/  BPT.TRAP 0x1 ;  /* 0x000000040000795c */ /* 0x000fe20000300000 */
.L_x_1573:
[----:B------:R-:W4:Y:S04]  /*152d0*/  LDL R3, [R1+0x4] ;  /* 0x0000040001037983 */ /* 0x000f280000100800 */
[----:B--23--:R-:W2:Y:S01]  /*152e0*/  LDL.LU R7, [R1+0x10] ;  /* 0x0000100001077983 */ /* 0x00cea20000300800 */
[----:B------:R-:W-:-:S04]  /*152f0*/  VIADD R2, R0, 0x2a840 ;  /* 0x0002a84000027836 */ /* 0x000fc80000000000 */
[C---:B----4-:R-:W-:Y:S02]  /*15300*/  IMAD R6, R3.reuse, 0x8, R2 ;  /* 0x0000000803067824 */ /* 0x050fe400078e0202 */
[----:B------:R-:W-:Y:S01]  /*15310*/  VIADD R3, R3, 0x1 ;  /* 0x0000000103037836 */ /* 0x000fe20000000000 */
[----:B--2---:R-:W-:-:S04]  /*15320*/  SHF.L.U32 R5, R7, 0x1f, RZ ;  /* 0x0000001f07057819 */ /* 0x004fc800000006ff */
        /* <DEDUP_REMOVED lines=8> */
.L_x_1644:
[----:B------:R-:W2:Y:S02]  /*153b0*/  SYNCS.PHASECHK.TRANS64.TRYWAIT P0, [R7+URZ], R2 ;  /* 0x00000002070075a7 */ /* 0x000ea4000800017f */
[----:B--2---:R-:W-:Y:S05]  /*153c0*/  @!P0 BRA `(.L_x_1575) ;  /* 0x0000001c00f48947 */ /* 0x004fea0003800000 */
.L_x_1645:
[----:B------:R-:W-:Y:S05]  /*153d0*/  @!P2 BRA `(.L_x_1576) ;  /* 0x000000000004a947 */ /* 0x000fea0003800000 */
[----:B------:R-:W-:Y:S01]  /*153e0*/  BPT.TRAP 0x1 ;  /* 0x000000040000795c */ /* 0x000fe20000300000 */
.L_x_1576:
[----:B------:R-:W3:Y:S01]  /*153f0*/  LDL.LU R4, [R1+0x4] ;  /* 0x0000040001047983 */ /* 0x000ee20000300800 */
[----:B------:R-:W-:-:S04]  /*15400*/  VIADD R0, R0, 0x2a860 ;  /* 0x0002a86000007836 */ /* 0x000fc80000000000 */
[----:B---3--:R-:W-:-:S04]  /*15410*/  IMAD R4, R4, 0x8, R0 ;  /* 0x0000000804047824 */ /* 0x008fc800078e0200 */
[----:B------:R-:W3:Y:S02]  /*15420*/  SYNCS.PHASECHK.TRANS64.TRYWAIT P0, [R4+URZ], R5 ;  /* 0x00000005040075a7 */ /* 0x000ee4000800017f */
[----:B---3--:R-:W-:Y:S05]  /*15430*/  @!P0 BRA `(.L_x_1577) ;  /* 0x0000001c00ec8947 */ /* 0x008fea0003800000 */
.L_x_1646:
[----:B------:R-:W-:-:S07]  /*15440*/  IMAD R3, R3, 0x8, R0 ;  /* 0x0000000803037824 */ /* 0x000fce00078e0200 */
.L_x_1578:
[----:B----4-:R4:W0:Y:S02]  /*15450*/  SYNCS.PHASECHK.TRANS64.TRYWAIT P0, [R3+URZ], R2 ;  /* 0x00000002030075a7 */ /* 0x010824000800017f */
[----:B0-----:R-:W-:Y:S05]  /*15460*/  @!P0 NANOSLEEP.SYNCS 0x989680 ;  /* 0x009896800000895d */ /* 0x001fea0003900000 */
[----:B------:R-:W0:Y:S02]  /*15470*/  @!P0 SYNCS.PHASECHK.TRANS64 P0, [R3+URZ], R2 ;  /* 0x00000002030085a7 */ /* 0x000e24000800007f */
[----:B0-----:R-:W-:Y:S05]  /*15480*/  @!P0 BRA `(.L_x_1578) ;  /* 0xfffffffc00f08947 */ /* 0x001fea000383ffff */
.L_x_1571:
[----:B------:R-:W-:Y:S05]  /*15490*/  BSYNC B0 ;  /* 0x0000000000007941 */ /* 0x000fea0003800000 */
.L_x_1570:
[----:B------:R-:W-:Y:S05]  /*154a0*/  EXIT ;  /* 0x000000000000794d */ /* 0x000fea0003800000 */
.L_x_1358:
[----:B0-----:R-:W-:-:S04]  /*154b0*/  IMAD.U32 R3, RZ, RZ, UR37 ;  /* 0x00000025ff037e24 */ /* 0x001fc8000f8e00ff */
[----:B------:R0:W1:Y:S03]  /*154c0*/  SYNCS.PHASECHK.TRANS64.TRYWAIT P1, [R3+URZ+0x2a800], R0 ;  /* 0x02a80000030075a7 */ /* 0x000066000802017f */
[----:B-1----:R-:W-:Y:S05]  /*154d0*/  @!P1 NANOSLEEP.SYNCS 0x989680 ;  /* 0x009896800000995d */ /* 0x002fea0003900000 */
[----:B------:R-:W1:Y:S02]  /*154e0*/  @!P1 SYNCS.PHASECHK.TRANS64 P1, [R3+URZ+0x2a800], R0 ;  /* 0x02a80000030095a7 */ /* 0x000e64000802007f */
[----:B-1----:R-:W-:Y:S05]  /*154f0*/  @!P1 BRA `(.L_x_1358) ;  /* 0xfffffffc00ec9947 */ /* 0x002fea000383ffff */
[----:B------:R-:W-:Y:S05]  /*15500*/  BRA `(.L_x_1579) ;  /* 0xfffffec400607947 */ /* 0x000fea000383ffff */
.L_x_1362:
[----:B-1----:R1:W2:Y:S02]  /*15510*/  SYNCS.PHASECHK.TRANS64.TRYWAIT P1, [R7+URZ+0x2a830], R0 ;  /* 0x02a83000070075a7 */ /* 0x0022a4000802017f */
[----:B--2---:R-:W-:Y:S05]  /*15520*/  @!P1 NANOSLEEP.SYNCS 0x989680 ;  /* 0x009896800000995d */ /* 0x004fea0003900000 */
[----:B------:R-:W2:Y:S02]  /*15530*/  @!P1 SYNCS.PHASECHK.TRANS64 P1, [R7+URZ+0x2a830], R0 ;  /* 0x02a83000070095a7 */ /* 0x000ea4000802007f */
[----:B--2---:R-:W-:Y:S05]  /*15540*/  @!P1 BRA `(.L_x_1362) ;  /* 0xfffffffc00f09947 */ /* 0x004fea000383ffff */
[----:B------:R-:W-:Y:S05]  /*15550*/  BRA `(.L_x_1361) ;  /* 0xfffffec400847947 */ /* 0x000fea000383ffff */
.L_x_1378:
[----:B-1----:R-:W-:-:S04]  /*15560*/  IMAD.U32 R12, RZ, RZ, UR6 ;  /* 0x00000006ff0c7e24 */ /* 0x002fc8000f8e00ff */
[----:B------:R1:W2:Y:S03]  /*15570*/  SYNCS.PHASECHK.TRANS64.TRYWAIT P1, [R12+URZ+0x2a830], R9 ;  /* 0x02a830090c0075a7 */ /* 0x0002a6000802017f */
[----:B--2---:R-:W-:Y:S05]  /*15580*/  @!P1 NANOSLEEP.SYNCS 0x989680 ;  /* 0x009896800000995d */ /* 0x004fea0003900000 */
[----:B------:R-:W2:Y:S02]  /*15590*/  @!P1 SYNCS.PHASECHK.TRANS64 P1, [R12+URZ+0x2a830], R9 ;  /* 0x02a830090c0095a7 */ /* 0x000ea4000802007f */
[----:B--2---:R-:W-:Y:S05]  /*155a0*/  @!P1 BRA `(.L_x_1378) ;  /* 0xfffffffc00ec9947 */ /* 0x004fea000383ffff */
[----:B------:R-:W-:Y:S05]  /*155b0*/  BRA `(.L_x_1377) ;  /* 0xfffffef000347947 */ /* 0x000fea000383ffff */
.L_x_1382:
[----:B01----:R-:W-:-:S04]  /*155c0*/  IMAD.U32 R9, RZ, RZ, UR11 ;  /* 0x0000000bff097e24 */ /* 0x003fc8000f8e00ff */
[----:B------:R0:W1:Y:S03]  /*155d0*/  SYNCS.PHASECHK.TRANS64.TRYWAIT P1, [R9+URZ+0x2a850], R0 ;  /* 0x02a85000090075a7 */ /* 0x000066000802017f */
[----:B-1----:R-:W-:Y:S05]  /*155e0*/  @!P1 NANOSLEEP.SYNCS 0x989680 ;  /* 0x009896800000995d */ /* 0x002fea0003900000 */
[----:B------:R-:W1:Y:S02]  /*155f0*/  @!P1 SYNCS.PHASECHK.TRANS64 P1, [R9+URZ+0x2a850], R0 ;  /* 0x02a85000090095a7 */ /* 0x000e64000802007f */
[----:B-1----:R-:W-:Y:S05]  /*15600*/  @!P1 BRA `(.L_x_1382) ;  /* 0xfffffffc00ec9947 */ /* 0x002fea000383ffff */
[----:B------:R-:W-:Y:S05]  /*15610*/  BRA `(.L_x_1381) ;  /* 0xfffffef8004c7947 */ /* 0x000fea000383ffff */
.L_x_1399:
[----:B-1----:R-:W-:-:S04]  /*15620*/  IMAD.U32 R8, RZ, RZ, UR5 ;  /* 0x00000005ff087e24 */ /* 0x002fc8000f8e00ff */
[----:B------:R1:W2:Y:S03]  /*15630*/  SYNCS.PHASECHK.TRANS64.TRYWAIT P1, [R8+URZ+0x2a830], R3 ;  /* 0x02a83003080075a7 */ /* 0x0002a6000802017f */
[----:B--2---:R-:W-:Y:S05]  /*15640*/  @!P1 NANOSLEEP.SYNCS 0x989680 ;  /* 0x009896800000995d */ /* 0x004fea0003900000 */
[----:B------:R-:W2:Y:S02]  /*15650*/  @!P1 SYNCS.PHASECHK.TRANS64 P1, [R8+URZ+0x2a830], R3 ;  /* 0x02a83003080095a7 */ /* 0x000ea4000802007f */
[----:B--2---:R-:W-:Y:S05]  /*15660*/  @!P1 BRA `(.L_x_1399) ;  /* 0xfffffffc00ec9947 */ /* 0x004fea000383ffff */
[----:B------:R-:W-:Y:S05]  /*15670*/  BRA `(.L_x_1398) ;  /* 0xffffff1c00fc7947 */ /* 0x000fea000383ffff */
.L_x_1403:
[----:B01----:R-:W-:-:S04]  /*15680*/  IMAD.U32 R3, RZ, RZ, UR10 ;  /* 0x0000000aff037e24 */ /* 0x003fc8000f8e00ff */
[----:B------:R0:W1:Y:S03]  /*15690*/  SYNCS.PHASECHK.TRANS64.TRYWAIT P1, [R3+URZ+0x2a850], R0 ;  /* 0x02a85000030075a7 */ /* 0x000066000802017f */
[----:B-1----:R-:W-:Y:S05]  /*156a0*/  @!P1 NANOSLEEP.SYNCS 0x989680 ;  /* 0x009896800000995d */ /* 0x002fea0003900000 */
[----:B------:R-:W1:Y:S02]  /*156b0*/  @!P1 SYNCS.PHASECHK.TRANS64 P1, [R3+URZ+0x2a850], R0 ;  /* 0x02a85000030095a7 */ /* 0x000e64000802007f */
[----:B-1----:R-:W-:Y:S05]  /*156c0*/  @!P1 BRA `(.L_x_1403) ;  /* 0xfffffffc00ec9947 */ /* 0x002fea000383ffff */
[----:B------:R-:W-:Y:S05]  /*156d0*/  BRA `(.L_x_1402) ;  /* 0xffffff2800147947 */ /* 0x000fea000383ffff */
.L_x_1409:
[----:B-1----:R-:W-:-:S04]  /*156e0*/  IMAD.U32 R8, RZ, RZ, UR5 ;  /* 0x00000005ff087e24 */ /* 0x002fc8000f8e00ff */
[----:B------:R1:W2:Y:S03]  /*156f0*/  SYNCS.PHASECHK.TRANS64.TRYWAIT P1, [R8+URZ+0x2a830], R3 ;  /* 0x02a83003080075a7 */ /* 0x0002a6000802017f */
[----:B--2---:R-:W-:Y:S05]  /*15700*/  @!P1 NANOSLEEP.SYNCS 0x989680 ;  /* 0x009896800000995d */ /* 0x004fea0003900000 */
[----:B------:R-:W2:Y:S02]  /*15710*/  @!P1 SYNCS.PHASECHK.TRANS64 P1, [R8+URZ+0x2a830], R3 ;  /* 0x02a83003080095a7 */ /* 0x000ea4000802007f */
[----:B--2---:R-:W-:Y:S05]  /*15720*/  @!P1 BRA `(.L_x_1409) ;  /* 0xfffffffc00ec9947 */ /* 0x004fea000383ffff */
[----:B------:R-:W-:Y:S05]  /*15730*/  BRA `(.L_x_1408) ;  /* 0xffffff3800ec7947 */ /* 0x000fea000383ffff */
.L_x_1413:
[----:B01----:R-:W-:-:S04]  /*15740*/  IMAD.U32 R3, RZ, RZ, UR10 ;  /* 0x0000000aff037e24 */ /* 0x003fc8000f8e00ff */
[----:B------:R0:W1:Y:S03]  /*15750*/  SYNCS.PHASECHK.TRANS64.TRYWAIT P1, [R3+URZ+0x2a850], R0 ;  /* 0x02a85000030075a7 */ /* 0x000066000802017f */
[----:B-1----:R-:W-:Y:S05]  /*15760*/  @!P1 NANOSLEEP.SYNCS 0x989680 ;  /* 0x009896800000995d */ /* 0x002fea0003900000 */
[----:B------:R-:W1:Y:S02]  /*15770*/  @!P1 SYNCS.PHASECHK.TRANS64 P1, [R3+URZ+0x2a850], R0 ;  /* 0x02a85000030095a7 */ /* 0x000e64000802007f */
[----:B-1----:R-:W-:Y:S05]  /*15780*/  @!P1 BRA `(.L_x_1413) ;  /* 0xfffffffc00ec9947 */ /* 0x002fea000383ffff */
[----:B------:R-:W-:Y:S05]  /*15790*/  BRA `(.L_x_1412) ;  /* 0xffffff4400047947 */ /* 0x000fea000383ffff */
.L_x_1426:
[----:B-1----:R-:W-:-:S04]  /*157a0*/  IMAD.U32 R5, RZ, RZ, UR5 ;  /* 0x00000005ff057e24 */ /* 0x002fc8000f8e00ff */
[----:B------:R1:W2:Y:S03]  /*157b0*/  SYNCS.PHASECHK.TRANS64.TRYWAIT P0, [R5+URZ+0x2a850], R0 ;  /* 0x02a85000050075a7 */ /* 0x0002a6000800017f */
[----:B--2---:R-:W-:Y:S05]  /*157c0*/  @!P0 NANOSLEEP.SYNCS 0x989680 ;  /* 0x009896800000895d */ /* 0x004fea0003900000 */
[----:B------:R-:W2:Y:S02]  /*157d0*/  @!P0 SYNCS.PHASECHK.TRANS64 P0, [R5+URZ+0x2a850], R0 ;  /* 0x02a85000050085a7 */ /* 0x000ea4000800007f */
[----:B--2---:R-:W-:Y:S05]  /*157e0*/  @!P0 BRA `(.L_x_1426) ;  /* 0xfffffffc00ec8947 */ /* 0x004fea000383ffff */
[----:B------:R-:W-:Y:S05]  /*157f0*/  BRA `(.L_x_1425) ;  /* 0xffffff6c00087947 */ /* 0x000fea000383ffff */
.L_x_1476:
[----:B------:R-:W3:Y:S01]  /*15800*/  S2R R4, SR_TID.X ;  /* 0x0000000000047919 */ /* 0x000ee20000002100 */
[----:B------:R-:W-:Y:S01]  /*15810*/  BSSY B0, `(.L_x_1580) ;  /* 0x000000a000007945 */ /* 0x000fe20003800000 */
[----:B------:R-:W-:Y:S02]  /*15820*/  IMAD.MOV.U32 R12, RZ, RZ, RZ ;  /* 0x000000ffff0c7224 */ /* 0x000fe400078e00ff */
[----:B------:R-:W-:Y:S02]  /*15830*/  IMAD.MOV.U32 R11, RZ, RZ, 0x1f ;  /* 0x0000001fff0b7424 */ /* 0x000fe400078e00ff */
[----:B------:R-:W-:Y:S01]  /*15840*/  IMAD.MOV.U32 R15, RZ, RZ, -0x1 ;  /* 0xffffffffff0f7424 */ /* 0x000fe200078e00ff */
[----:B---3--:R-:W-:-:S04]  /*15850*/  SHF.R.U32.HI R4, RZ, 0x5, R4 ;  /* 0x00000005ff047819 */ /* 0x008fc80000011604 */
[----:B------:R-:W-:-:S05]  /*15860*/  LOP3.LUT R4, R4, 0x3, RZ, 0xc0, !PT ;  /* 0x0000000304047812 */ /* 0x000fca00078ec0ff */
[----:B------:R-:W-:-:S07]  /*15870*/  IMAD.MOV.U32 R13, RZ, RZ, R4 ;  /* 0x000000ffff0d7224 */ /* 0x000fce00078e0004 */
[----:B012---:R-:W-:Y:S05]  /*15880*/  WARPSYNC.COLLECTIVE R15, `(.L_x_1581) ;  /* 0x000000000f087348 */ /* 0x007fea0003c00000 */
[----:B------:R3:W4:Y:S02]  /*15890*/  SHFL.IDX P6, R14, R13, R12, R11 ;  /* 0x0000000c0d0e7389 */ /* 0x00072400000c000b */
[----:B01234-:R-:W-:Y:S01]  /*158a0*/  ENDCOLLECTIVE ;  /* 0x000000000000791b */ /* 0x01ffe20003800000 */
.L_x_1581:
[----:B------:R-:W-:Y:S05]  /*158b0*/  BSYNC B0 ;  /* 0x0000000000007941 */ /* 0x000fea0003800000 */
.L_x_1580:
[----:B------:R-:W-:Y:S05]  /*158c0*/  BRA `(.L_x_1582) ;  /* 0xffffffac00e87947 */ /* 0x000fea000383ffff */
.L_x_1478:
[----:B------:R-:W-:Y:S01]  /*158d0*/  BSSY B0, `(.L_x_1583) ;  /* 0x0000006000007945 */ /* 0x000fe20003800000 */
[----:B------:R-:W-:-:S07]  /*158e0*/  IMAD.MOV.U32 R15, RZ, RZ, -0x1 ;  /* 0xffffffffff0f7424 */ /* 0x000fce00078e00ff */
[----:B012-4-:R-:W-:Y:S05]  /*158f0*/  WARPSYNC.COLLECTIVE R15, `(.L_x_1584) ;  /* 0x000000000f0c7348 */ /* 0x017fea0003c00000 */
[----:B------:R-:W-:Y:S02]  /*15900*/  ELECT P6, UR62, PT ;  /* 0x00000000003e782f */ /* 0x000fe400038c0000 */
[----:B------:R-:W-:Y:S01]  /*15910*/  MOV R14, UR62 ;  /* 0x0000003e000e7c02 */ /* 0x000fe20008000f00 */
[----:B012-4-:R-:W-:Y:S10]  /*15920*/  ENDCOLLECTIVE ;  /* 0x000000000000791b */ /* 0x017ff40003800000 */
.L_x_1584:
[----:B------:R-:W-:Y:S05]  /*15930*/  BSYNC B0 ;  /* 0x0000000000007941 */ /* 0x000fea0003800000 */
.L_x_1583:
[----:B------:R-:W-:Y:S05]  /*15940*/  BRA `(.L_x_1585) ;  /* 0xffffffac00f47947 */ /* 0x000fea000383ffff */
.L_x_1480:
[----:B--2---:R2:W3:Y:S02]  /*15950*/  SYNCS.PHASECHK.TRANS64.TRYWAIT P0, [R0+URZ+0x2a840], R2 ;  /* 0x02a84002000075a7 */ /* 0x0044e4000800017f */
[----:B---3--:R-:W-:Y:S05]  /*15960*/  @!P0 NANOSLEEP.SYNCS 0x989680 ;  /* 0x009896800000895d */ /* 0x008fea0003900000 */
[----:B------:R-:W3:Y:S02]  /*15970*/  @!P0 SYNCS.PHASECHK.TRANS64 P0, [R0+URZ+0x2a840], R2 ;  /* 0x02a84002000085a7 */ /* 0x000ee4000800007f */
[----:B---3--:R-:W-:Y:S05]  /*15980*/  @!P0 BRA `(.L_x_1480) ;  /* 0xfffffffc00f08947 */ /* 0x008fea000383ffff */
[----:B------:R-:W-:Y:S05]  /*15990*/  BRA `(.L_x_1586) ;  /* 0xffffffb0005c7947 */ /* 0x000fea000383ffff */
.L_x_1484:
[----:B------:R-:W2:Y:S01]  /*159a0*/  LDL.LU R11, [R1+0x30] ;  /* 0x00003000010b7983 */ /* 0x000ea20000300800 */
[----:B------:R-:W-:Y:S01]  /*159b0*/  IMAD.MOV.U32 R13, RZ, RZ, R3 ;  /* 0x000000ffff0d7224 */ /* 0x000fe200078e0003 */
[----:B------:R-:W-:Y:S01]  /*159c0*/  LOP3.LUT R5, R5, 0x7f, RZ, 0xc0, !PT ;  /* 0x0000007f05057812 */ /* 0x000fe200078ec0ff */
[----:B------:R-:W-:Y:S02]  /*159d0*/  IMAD.MOV.U32 R12, RZ, RZ, RZ ;  /* 0x000000ffff0c7224 */ /* 0x000fe400078e00ff */
[----:B------:R-:W-:Y:S01]  /*159e0*/  IMAD.MOV.U32 R15, RZ, RZ, -0x1 ;  /* 0xffffffffff0f7424 */ /* 0x000fe200078e00ff */
[----:B------:R-:W-:-:S05]  /*159f0*/  SHF.R.U32.HI R5, RZ, 0x3, R5 ;  /* 0x00000003ff057819 */ /* 0x000fca0000011605 */
[----:B------:R-:W-:-:S04]  /*15a00*/  IMAD.IADD R0, R5, 0x1, R9 ;  /* 0x0000000105007824 */ /* 0x000fc800078e0209 */
[----:B------:R-:W-:Y:S02]  /*15a10*/  VIADD R5, R0, 0x10 ;  /* 0x0000001000057836 */ /* 0x000fe40000000000 */
[----:B--2---:R-:W-:Y:S02]  /*15a20*/  IMAD R2, R11, R7, RZ ;  /* 0x000000070b027224 */ /* 0x004fe400078e02ff */
[----:B------:R-:W-:-:S03]  /*15a30*/  IMAD.MOV.U32 R11, RZ, RZ, 0x181f ;  /* 0x0000181fff0b7424 */ /* 0x000fc600078e00ff */
[----:B------:R-:W-:-:S13]  /*15a40*/  ISETP.GE.AND P3, PT, R0, R2, PT ;  /* 0x000000020000720c */ /* 0x000fda0003f66270 */
[----:B-----5:R-:W-:Y:S05]  /*15a50*/  WARPSYNC.COLLECTIVE R15, `(.L_x_1587) ;  /* 0x000000000f087348 */ /* 0x020fea0003c00000 */
[----:B------:R0:W1:Y:S02]  /*15a60*/  SHFL.IDX P6, R14, R13, R12, R11 ;  /* 0x0000000c0d0e7389 */ /* 0x00006400000c000b */
[----:B01---5:R-:W-:Y:S01]  /*15a70*/  ENDCOLLECTIVE ;  /* 0x000000000000791b */ /* 0x023fe20003800000 */
.L_x_1587:
[----:B------:R-:W-:Y:S02]  /*15a80*/  IMAD.MOV.U32 R13, RZ, RZ, R4 ;  /* 0x000000ffff0d7224 */ /* 0x000fe400078e0004 */
[----:B------:R-:W-:-:S07]  /*15a90*/  IMAD.MOV.U32 R6, RZ, RZ, R14 ;  /* 0x000000ffff067224 */ /* 0x000fce00078e000e */
[----:B------:R-:W-:Y:S05]  /*15aa0*/  WARPSYNC.COLLECTIVE R15, `(.L_x_1588) ;  /* 0x000000000f087348 */ /* 0x000fea0003c00000 */
[----:B------:R0:W1:Y:S02]  /*15ab0*/  SHFL.IDX P6, R14, R13, R12, R11 ;  /* 0x0000000c0d0e7389 */ /* 0x00006400000c000b */
[----:B01----:R-:W-:Y:S01]  /*15ac0*/  ENDCOLLECTIVE ;  /* 0x000000000000791b */ /* 0x003fe20003800000 */
.L_x_1588:
[----:B------:R-:W-:Y:S02]  /*15ad0*/  IMAD.MOV.U32 R13, RZ, RZ, R3 ;  /* 0x000000ffff0d7224 */ /* 0x000fe400078e0003 */
[----:B------:R-:W-:Y:S02]  /*15ae0*/  IMAD.MOV.U32 R12, RZ, RZ, 0x1 ;  /* 0x00000001ff0c7424 */ /* 0x000fe400078e00ff */
[----:B------:R-:W-:-:S07]  /*15af0*/  IMAD.MOV.U32 R7, RZ, RZ, R14 ;  /* 0x000000ffff077224 */ /* 0x000fce00078e000e */
[----:B------:R-:W-:Y:S05]  /*15b00*/  WARPSYNC.COLLECTIVE R15, `(.L_x_1589) ;  /* 0x000000000f087348 */ /* 0x000fea0003c00000 */
[----:B------:R0:W1:Y:S02]  /*15b10*/  SHFL.IDX P6, R14, R13, R12, R11 ;  /* 0x0000000c0d0e7389 */ /* 0x00006400000c000b */
[----:B01----:R-:W-:Y:S01]  /*15b20*/  ENDCOLLECTIVE ;  /* 0x000000000000791b */ /* 0x003fe20003800000 */
.L_x_1589:
        /* <DEDUP_REMOVED lines=10> */
.L_x_1590:
[----:B------:R-:W-:Y:S01]  /*15bd0*/  @!PT LDS RZ, [RZ] ;  /* 0x00000000fffff984 */ /* 0x000fe20000000800 */
[----:B------:R-:W-:Y:S01]  /*15be0*/  @!PT LDS RZ, [RZ] ;  /* 0x00000000fffff984 */ /* 0x000fe20000000800 */
[----:B------:R-:W-:Y:S01]  /*15bf0*/  @!PT LDS RZ, [RZ] ;  /* 0x00000000fffff984 */ /* 0x000fe20000000800 */
[----:B------:R0:W-:Y:S04]  /*15c00*/  @!P3 LDGSTS.E.BYPASS.LTC128B.128 [R10+0xc400], desc[UR60][R6.64], !P2 ;  /* 0x0c400000060abfae */ /* 0x0001e8000d101d7c */
[----:B------:R0:W-:Y:S04]  /*15c10*/  @!P3 LDGSTS.E.BYPASS.LTC128B.128 [R10+0x10400], desc[UR60][R6.64+0x80], !P1 ;  /* 0x10400080060abfae */ /* 0x0001e8000c901d7c */
[----:B------:R0:W-:Y:S01]  /*15c20*/  @!P3 LDGSTS.E.BYPASS.LTC128B.128 [R10+0x14400], desc[UR60][R6.64+0x100], !P0 ;  /* 0x14400100060abfae */ /* 0x0001e2000c101d7c */
[----:B------:R-:W-:Y:S01]  /*15c30*/  ISETP.GE.AND P3, PT, R5, R2, PT ;  /* 0x000000020500720c */ /* 0x000fe20003f66270 */
[----:B------:R-:W-:-:S02]  /*15c40*/  IMAD.MOV.U32 R13, RZ, RZ, R3 ;  /* 0x000000ffff0d7224 */ /* 0x000fc400078e0003 */
[----:B------:R-:W-:Y:S02]  /*15c50*/  IMAD.MOV.U32 R12, RZ, RZ, 0x2 ;  /* 0x00000002ff0c7424 */ /* 0x000fe400078e00ff */
[----:B------:R-:W-:-:S08]  /*15c60*/  IMAD.MOV.U32 R5, RZ, RZ, R14 ;  /* 0x000000ffff057224 */ /* 0x000fd000078e000e */
[----:B0-----:R-:W-:Y:S05]  /*15c70*/  WARPSYNC.COLLECTIVE R15, `(.L_x_1591) ;  /* 0x000000000f087348 */ /* 0x001fea0003c00000 */
[----:B------:R1:W2:Y:S02]  /*15c80*/  SHFL.IDX P6, R14, R13, R12, R11 ;  /* 0x0000000c0d0e7389 */ /* 0x0002a400000c000b */
[----:B012---:R-:W-:Y:S01]  /*15c90*/  ENDCOLLECTIVE ;  /* 0x000000000000791b */ /* 0x007fe20003800000 */
.L_x_1591:
[----:B------:R-:W-:-:S05]  /*15ca0*/  @!P3 LEA R8, P5, R8, R5, 0x1 ;  /* 0x000000050808b211 */ /* 0x000fca00078a08ff */
[----:B------:R-:W-:Y:S02]  /*15cb0*/  @!P3 IMAD.X R5, RZ, RZ, R9, P5 ;  /* 0x000000ffff05b224 */ /* 0x000fe400028e0609 */
[----:B------:R-:W0:Y:S01]  /*15cc0*/  S2R R9, SR_TID.X ;  /* 0x0000000000097919 */ /* 0x000e220000002100 */
[----:B------:R-:W-:Y:S02]  /*15cd0*/  @!P3 IMAD.MOV.U32 R6, RZ, RZ, R8 ;  /* 0x000000ffff06b224 */ /* 0x000fe400078e0008 */
[----:B------:R-:W-:Y:S02]  /*15ce0*/  @!P3 IMAD.MOV.U32 R7, RZ, RZ, R5 ;  /* 0x000000ffff07b224 */ /* 0x000fe400078e0005 */
[----:B------:R-:W-:Y:S02]  /*15cf0*/  IMAD.MOV.U32 R13, RZ, RZ, R4 ;  /* 0x000000ffff0d7224 */ /* 0x000fe400078e0004 */
[----:B------:R-:W-:Y:S01]  /*15d00*/  VIADD R5, R0, 0x20 ;  /* 0x0000002000057836 */ /* 0x000fe20000000000 */
[----:B------:R-:W-:Y:S01]  /*15d10*/  @!PT LDS RZ, [RZ] ;  /* 0x00000000fffff984 */ /* 0x000fe20000000800 */
[----:B------:R-:W-:Y:S01]  /*15d20*/  @!PT LDS RZ, [RZ] ;  /* 0x00000000fffff984 */ /* 0x000fe20000000800 */
[----:B------:R-:W-:Y:S01]  /*15d30*/  @!PT LDS RZ, [RZ] ;  /* 0x00000000fffff984 */ /* 0x000fe20000000800 */
[----:B------:R1:W-:Y:S04]  /*15d40*/  @!P3 LDGSTS.E.BYPASS.LTC128B.128 [R10+0xcc00], desc[UR60][R6.64], !P2 ;  /* 0x0cc00000060abfae */ /* 0x0003e8000d101d7c */
[----:B------:R1:W-:Y:S01]  /*15d50*/  @!P3 LDGSTS.E.BYPASS.LTC128B.128 [R10+0x10c00], desc[UR60][R6.64+0x80], !P1 ;  /* 0x10c00080060abfae */ /* 0x0003e2000c901d7c */
[----:B------:R-:W-:-:S07]  /*15d60*/  IMAD.MOV.U32 R8, RZ, RZ, R14 ;  /* 0x000000ffff087224 */ /* 0x000fce00078e000e */
[----:B01----:R-:W-:Y:S05]  /*15d70*/  WARPSYNC.COLLECTIVE R15, `(.L_x_1592) ;  /* 0x000000000f087348 */ /* 0x003fea0003c00000 */
[----:B------:R2:W3:Y:S02]  /*15d80*/  SHFL.IDX P6, R14, R13, R12, R11 ;  /* 0x0000000c0d0e7389 */ /* 0x0004e400000c000b */
[----:B0123--:R-:W-:Y:S01]  /*15d90*/  ENDCOLLECTIVE ;  /* 0x000000000000791b */ /* 0x00ffe20003800000 */
.L_x_1592:
[----:B------:R-:W-:Y:S01]  /*15da0*/  @!PT LDS RZ, [RZ] ;  /* 0x00000000fffff984 */ /* 0x000fe20000000800 */
[----:B------:R-:W-:Y:S01]  /*15db0*/  @!PT LDS RZ, [RZ] ;  /* 0x00000000fffff984 */ /* 0x000fe20000000800 */
[----:B------:R-:W-:Y:S01]  /*15dc0*/  @!PT LDS RZ, [RZ] ;  /* 0x00000000fffff984 */ /* 0x000fe20000000800 */
[----:B------:R0:W-:Y:S01]  /*15dd0*/  @!P3 LDGSTS.E.BYPASS.LTC128B.128 [R10+0x14c00], desc[UR60][R6.64+0x100], !P0 ;  /* 0x14c00100060abfae */ /* 0x0001e2000c101d7c */
[----:B------:R-:W-:Y:S01]  /*15de0*/  ISETP.GE.AND P3, PT, R5, R2, PT ;  /* 0x000000020500720c */ /* 0x000fe20003f66270 */
[----:B------:R-:W-:Y:S02]  /*15df0*/  IMAD.MOV.U32 R13, RZ, RZ, R3 ;  /* 0x000000ffff0d7224 */ /* 0x000fe400078e0003 */
[----:B------:R-:W-:Y:S02]  /*15e00*/  IMAD.MOV.U32 R12, RZ, RZ, 0x3 ;  /* 0x00000003ff0c7424 */ /* 0x000fe400078e00ff */
[----:B------:R-:W-:-:S05]  /*15e10*/  IMAD.SHL.U32 R9, R9, 0x8, RZ ;  /* 0x0000000809097824 */ /* 0x000fca00078e00ff */
[----:B------:R-:W-:Y:S01]  /*15e20*/  LOP3.LUT R9, R9, 0x38, RZ, 0xc0, !PT ;  /* 0x0000003809097812 */ /* 0x000fe200078ec0ff */
[----:B0-----:R-:W-:-:S07]  /*15e30*/  IMAD.MOV.U32 R5, RZ, RZ, R14 ;  /* 0x000000ffff057224 */ /* 0x001fce00078e000e */
[----:B------:R-:W-:Y:S05]  /*15e40*/  WARPSYNC.COLLECTIVE R15, `(.L_x_1593) ;  /* 0x000000000f087348 */ /* 0x000fea0003c00000 */
[----:B------:R0:W1:Y:S02]  /*15e50*/  SHFL.IDX P6, R14, R13, R12, R11 ;  /* 0x0000000c0d0e7389 */ /* 0x00006400000c000b */
[----:B01----:R-:W-:Y:S01]  /*15e60*/  ENDCOLLECTIVE ;  /* 0x000000000000791b */ /* 0x003fe20003800000 */
.L_x_1593:
[----:B------:R-:W-:-:S05]  /*15e70*/  @!P3 LEA R5, P4, R9, R5, 0x1 ;  /* 0x000000050905b211 */ /* 0x000fca00078808ff */
[----:B------:R-:W-:-:S04]  /*15e80*/  @!P3 IMAD.X R6, RZ, RZ, R8, P4 ;  /* 0x000000ffff06b224 */ /* 0x000fc800020e0608 */
[----:B------:R-:W-:Y:S02]  /*15e90*/  @!P3 IMAD.MOV.U32 R7, RZ, RZ, R6 ;  /* 0x000000ffff07b224 */ /* 0x000fe400078e0006 */
[----:B------:R-:W-:Y:S02]  /*15ea0*/  @!P3 IMAD.MOV.U32 R6, RZ, RZ, R5 ;  /* 0x000000ffff06b224 */ /* 0x000fe400078e0005 */
[----:B------:R-:W-:Y:S02]  /*15eb0*/  IMAD.MOV.U32 R13, RZ, RZ, R4 ;  /* 0x000000ffff0d7224 */ /* 0x000fe400078e0004 */
[----:B------:R-:W-:Y:S01]  /*15ec0*/  VIADD R5, R0, 0x30 ;  /* 0x0000003000057836 */ /* 0x000fe20000000000 */
        /* <DEDUP_REMOVED lines=11> */
.L_x_1594:
[----:B------:R-:W-:Y:S02]  /*15f80*/  IMAD.MOV.U32 R13, RZ, RZ, R3 ;  /* 0x000000ffff0d7224 */ /* 0x000fe400078e0003 */
[----:B------:R-:W-:Y:S02]  /*15f90*/  IMAD.MOV.U32 R12, RZ, RZ, 0x4 ;  /* 0x00000004ff0c7424 */ /* 0x000fe400078e00ff */
[----:B------:R-:W-:-:S07]  /*15fa0*/  IMAD.MOV.U32 R5, RZ, RZ, R14 ;  /* 0x000000ffff057224 */ /* 0x000fce00078e000e */
[----:B------:R-:W-:Y:S05]  /*15fb0*/  WARPSYNC.COLLECTIVE R15, `(.L_x_1595) ;  /* 0x000000000f087348 */ /* 0x000fea0003c00000 */
[----:B------:R0:W1:Y:S02]  /*15fc0*/  SHFL.IDX P6, R14, R13, R12, R11 ;  /* 0x0000000c0d0e7389 */ /* 0x00006400000c000b */
[----:B01----:R-:W-:Y:S01]  /*15fd0*/  ENDCOLLECTIVE ;  /* 0x000000000000791b */ /* 0x003fe20003800000 */
.L_x_1595:
        /* <DEDUP_REMOVED lines=17> */
.L_x_1596:
[----:B------:R-:W-:Y:S02]  /*160f0*/  IMAD.MOV.U32 R13, RZ, RZ, R3 ;  /* 0x000000ffff0d7224 */ /* 0x000fe400078e0003 */
[----:B------:R-:W-:Y:S02]  /*16100*/  IMAD.MOV.U32 R12, RZ, RZ, 0x5 ;  /* 0x00000005ff0c7424 */ /* 0x000fe400078e00ff */
[----:B------:R-:W-:-:S07]  /*16110*/  IMAD.MOV.U32 R5, RZ, RZ, R14 ;  /* 0x000000ffff057224 */ /* 0x000fce00078e000e */
[----:B------:R-:W-:Y:S05]  /*16120*/  WARPSYNC.COLLECTIVE R15, `(.L_x_1597) ;  /* 0x000000000f087348 */ /* 0x000fea0003c00000 */
[----:B------:R0:W1:Y:S02]  /*16130*/  SHFL.IDX P6, R14, R13, R12, R11 ;  /* 0x0000000c0d0e7389 */ /* 0x00006400000c000b */
[----:B01----:R-:W-:Y:S01]  /*16140*/  ENDCOLLECTIVE ;  /* 0x000000000000791b */ /* 0x003fe20003800000 */
.L_x_1597:
        /* <DEDUP_REMOVED lines=17> */
.L_x_1598:
[----:B------:R-:W-:Y:S02]  /*16260*/  IMAD.MOV.U32 R13, RZ, RZ, R3 ;  /* 0x000000ffff0d7224 */ /* 0x000fe400078e0003 */
[----:B------:R-:W-:Y:S02]  /*16270*/  IMAD.MOV.U32 R12, RZ, RZ, 0x6 ;  /* 0x00000006ff0c7424 */ /* 0x000fe400078e00ff */
[----:B------:R-:W-:-:S07]  /*16280*/  IMAD.MOV.U32 R5, RZ, RZ, R14 ;  /* 0x000000ffff057224 */ /* 0x000fce00078e000e */
[----:B------:R-:W-:Y:S05]  /*16290*/  WARPSYNC.COLLECTIVE R15, `(.L_x_1599) ;  /* 0x000000000f087348 */ /* 0x000fea0003c00000 */
[----:B------:R0:W1:Y:S02]  /*162a0*/  SHFL.IDX P6, R14, R13, R12, R11 ;  /* 0x0000000c0d0e7389 */ /* 0x00006400000c000b */
[----:B01----:R-:W-:Y:S01]  /*162b0*/  ENDCOLLECTIVE ;  /* 0x000000000000791b */ /* 0x003fe20003800000 */
.L_x_1599:
[----:B------:R-:W-:-:S05]  /*162c0*/  @!P3 LEA R5, P4, R9, R5, 0x1 ;  /* 0x000000050905b211 */ /* 0x000fca00078808ff */
[----:B------:R-:W-:-:S04]  /*162d0*/  @!P3 IMAD.X R6, RZ, RZ, R6, P4 ;  /* 0x000000ffff06b224 */ /* 0x000fc800020e0606 */
[----:B------:R-:W-:Y:S02]  /*162e0*/  @!P3 IMAD.MOV.U32 R7, RZ, RZ, R6 ;  /* 0x000000ffff07b224 */ /* 0x000fe400078e0006 */
[----:B------:R-:W-:Y:S02]  /*162f0*/  @!P3 IMAD.MOV.U32 R6, RZ, RZ, R5 ;  /* 0x000000ffff06b224 */ /* 0x000fe400078e0005 */
[----:B------:R-:W-:-:S03]  /*16300*/  IMAD.MOV.U32 R13, RZ, RZ, R4 ;  /* 0x000000ffff0d7224 */ /* 0x000fc600078e0004 */
[----:B------:R-:W-:Y:S01]  /*16310*/  @!PT LDS RZ, [RZ] ;  /* 0x00000000fffff984 */ /* 0x000fe20000000800 */
[----:B------:R-:W-:Y:S01]  /*16320*/  @!PT LDS RZ, [RZ] ;  /* 0x00000000fffff984 */ /* 0x000fe20000000800 */
[----:B------:R-:W-:Y:S01]  /*16330*/  @!PT LDS RZ, [RZ] ;  /* 0x00000000fffff984 */ /* 0x000fe20000000800 */
[----:B------:R-:W-:Y:S04]  /*16340*/  @!P3 LDGSTS.E.BYPASS.LTC128B.128 [R10+0xec00], desc[UR60][R6.64], !P2 ;  /* 0x0ec00000060abfae */ /* 0x000fe8000d101d7c */
[----:B------:R-:W-:Y:S04]  /*16350*/  @!P3 LDGSTS.E.BYPASS.LTC128B.128 [R10+0x12c00], desc[UR60][R6.64+0x80], !P1 ;  /* 0x12c00080060abfae */ /* 0x000fe8000c901d7c */
[----:B------:R0:W-:Y:S02]  /*16360*/  @!P3 LDGSTS.E.BYPASS.LTC128B.128 [R10+0x16c00], desc[UR60][R6.64+0x100], !P0 ;  /* 0x16c00100060abfae */ /* 0x0001e4000c101d7c */
[----:B0-----:R-:W-:-:S07]  /*16370*/  IMAD.MOV.U32 R6, RZ, RZ, R14 ;  /* 0x000000ffff067224 */ /* 0x001fce00078e000e */
[----:B------:R-:W-:Y:S05]  /*16380*/  WARPSYNC.COLLECTIVE R15, `(.L_x_1600) ;  /* 0x000000000f087348 */ /* 0x000fea0003c00000 */
[----:B------:R0:W1:Y:S02]  /*16390*/  SHFL.IDX P6, R14, R13, R12, R11 ;  /* 0x0000000c0d0e7389 */ /* 0x00006400000c000b */
[----:B01----:R-:W-:Y:S01]  /*163a0*/  ENDCOLLECTIVE ;  /* 0x000000000000791b */ /* 0x003fe20003800000 */
.L_x_1600:
[----:B------:R-:W-:-:S05]  /*163b0*/  VIADD R7, R0, 0x60 ;  /* 0x0000006000077836 */ /* 0x000fca0000000000 */
[----:B------:R-:W-:Y:S01]  /*163c0*/  ISETP.GE.AND P4, PT, R7, R2, PT ;  /* 0x000000020700720c */ /* 0x000fe20003f86270 */
[----:B------:R-:W-:Y:S02]  /*163d0*/  IMAD.MOV.U32 R13, RZ, RZ, R3 ;  /* 0x000000ffff0d7224 */ /* 0x000fe400078e0003 */
[----:B------:R-:W-:Y:S02]  /*163e0*/  IMAD.MOV.U32 R12, RZ, RZ, 0x7 ;  /* 0x00000007ff0c7424 */ /* 0x000fe400078e00ff */
[----:B------:R-:W-:-:S08]  /*163f0*/  IMAD.MOV.U32 R5, RZ, RZ, R14 ;  /* 0x000000ffff057224 */ /* 0x000fd000078e000e */
[----:B------:R-:W-:Y:S05]  /*16400*/  WARPSYNC.COLLECTIVE R15, `(.L_x_1601) ;  /* 0x000000000f087348 */ /* 0x000fea0003c00000 */
[----:B------:R0:W1:Y:S02]  /*16410*/  SHFL.IDX P6, R14, R13, R12, R11 ;  /* 0x0000000c0d0e7389 */ /* 0x00006400000c000b */
[----:B01----:R-:W-:Y:S01]  /*16420*/  ENDCOLLECTIVE ;  /* 0x000000000000791b */ /* 0x003fe20003800000 */
.L_x_1601:
[----:B------:R-:W-:-:S05]  /*16430*/  @!P4 LEA R5, P3, R9, R5, 0x1 ;  /* 0x000000050905c211 */ /* 0x000fca00078608ff */
[----:B------:R-:W-:-:S04]  /*16440*/  @!P4 IMAD.X R6, RZ, RZ, R6, P3 ;  /* 0x000000ffff06c224 */ /* 0x000fc800018e0606 */
[----:B------:R-:W-:Y:S02]  /*16450*/  @!P4 IMAD.MOV.U32 R7, RZ, RZ, R6 ;  /* 0x000000ffff07c224 */ /* 0x000fe400078e0006 */
        /* <DEDUP_REMOVED lines=11> */
.L_x_1602:
[----:B------:R-:W-:Y:S01]  /*16510*/  @!PT LDS RZ, [RZ] ;  /* 0x00000000fffff984 */ /* 0x000fe20000000800 */
[----:B------:R-:W-:Y:S01]  /*16520*/  @!PT LDS RZ, [RZ] ;  /* 0x00000000fffff984 */ /* 0x000fe20000000800 */
[----:B------:R-:W-:Y:S01]  /*16530*/  @!PT LDS RZ, [RZ] ;  /* 0x00000000fffff984 */ /* 0x000fe20000000800 */
[----:B------:R0:W-:Y:S01]  /*16540*/  @!P4 LDGSTS.E.BYPASS.LTC128B.128 [R10+0x17400], desc[UR60][R6.64+0x100], !P0 ;  /* 0x17400100060acfae */ /* 0x0001e2000c101d7c */
[----:B------:R-:W-:Y:S01]  /*16550*/  IMAD.MOV.U32 R4, RZ, RZ, R14 ;  /* 0x000000ffff047224 */ /* 0x000fe200078e000e */
[----:B------:R-:W-:Y:S06]  /*16560*/  BRA `(.L_x_1603) ;  /* 0xffffffb4001c7947 */ /* 0x000fec000383ffff */
.L_x_1489:
[----:B0-----:R-:W2:Y:S02]  /*16570*/  LDL R2, [R1] ;  /* 0x0000000001027983 */ /* 0x001ea40000100800 */
[----:B--2---:R0:W1:Y:S02]  /*16580*/  SYNCS.PHASECHK.TRANS64.TRYWAIT P0, [R2+URZ+0x2a820], R0 ;  /* 0x02a82000020075a7 */ /* 0x004064000800017f */
[----:B-1----:R-:W-:Y:S05]  /*16590*/  @!P0 NANOSLEEP.SYNCS 0x989680 ;  /* 0x009896800000895d */ /* 0x002fea0003900000 */
[----:B------:R-:W1:Y:S02]  /*165a0*/  @!P0 SYNCS.PHASECHK.TRANS64 P0, [R2+URZ+0x2a820], R0 ;  /* 0x02a82000020085a7 */ /* 0x000e64000800007f */
[----:B-1----:R-:W-:Y:S05]  /*165b0*/  @!P0 BRA `(.L_x_1489) ;  /* 0xfffffffc00ec8947 */ /* 0x002fea000383ffff */
[----:B------:R-:W-:Y:S05]  /*165c0*/  BRA `(.L_x_1604) ;  /* 0xffffffb400a07947 */ /* 0x000fea000383ffff */
.L_x_1498:
[----:B-1----:R1:W2:Y:S02]  /*165d0*/  SYNCS.PHASECHK.TRANS64.TRYWAIT P0, [R3+URZ+0x2a840], R2 ;  /* 0x02a84002030075a7 */ /* 0x0022a4000800017f */
[----:B--2---:R-:W-:Y:S05]  /*165e0*/  @!P0 NANOSLEEP.SYNCS 0x989680 ;  /* 0x009896800000895d */ /* 0x004fea0003900000 */
[----:B------:R-:W2:Y:S02]  /*165f0*/  @!P0 SYNCS.PHASECHK.TRANS64 P0, [R3+URZ+0x2a840], R2 ;  /* 0x02a84002030085a7 */ /* 0x000ea4000800007f */
[----:B--2---:R-:W-:Y:S05]  /*16600*/  @!P0 BRA `(.L_x_1498) ;  /* 0xfffffffc00f08947 */ /* 0x004fea000383ffff */
[----:B------:R-:W-:Y:S05]  /*16610*/  BRA `(.L_x_1605) ;  /* 0xffffffb8006c7947 */ /* 0x000fea000383ffff */
.L_x_1505:
[----:B0-----:R0:W1:Y:S02]  /*16620*/  SYNCS.PHASECHK.TRANS64.TRYWAIT P0, [R3+URZ+0x60], R2 ;  /* 0x00006002030075a7 */ /* 0x001064000800017f */
[----:B-1----:R-:W-:Y:S05]  /*16630*/  @!P0 NANOSLEEP.SYNCS 0x989680 ;  /* 0x009896800000895d */ /* 0x002fea0003900000 */
[----:B------:R-:W1:Y:S02]  /*16640*/  @!P0 SYNCS.PHASECHK.TRANS64 P0, [R3+URZ+0x60], R2 ;  /* 0x00006002030085a7 */ /* 0x000e64000800007f */
[----:B-1----:R-:W-:Y:S05]  /*16650*/  @!P0 BRA `(.L_x_1505) ;  /* 0xfffffffc00f08947 */ /* 0x002fea000383ffff */
[----:B------:R-:W-:Y:S05]  /*16660*/  BRA `(.L_x_1606) ;  /* 0xffffffbc00847947 */ /* 0x000fea000383ffff */
.L_x_1514:
[----:B--2---:R2:W3:Y:S02]  /*16670*/  SYNCS.PHASECHK.TRANS64.TRYWAIT P0, [R3+URZ+0x2a840], R2 ;  /* 0x02a84002030075a7 */ /* 0x0044e4000800017f */
[----:B---3--:R-:W-:Y:S05]  /*16680*/  @!P0 NANOSLEEP.SYNCS 0x989680 ;  /* 0x009896800000895d */ /* 0x008fea0003900000 */
[----:B------:R-:W3:Y:S02]  /*16690*/  @!P0 SYNCS.PHASECHK.TRANS64 P0, [R3+URZ+0x2a840], R2 ;  /* 0x02a84002030085a7 */ /* 0x000ee4000800007f */
[----:B---3--:R-:W-:Y:S05]  /*166a0*/  @!P0 BRA `(.L_x_1514) ;  /* 0xfffffffc00f08947 */ /* 0x008fea000383ffff */
[----:B------:R-:W-:Y:S05]  /*166b0*/  BRA `(.L_x_1607) ;  /* 0xffffffc4002c7947 */ /* 0x000fea000383ffff */
.L_x_1521:
[----:B0-----:R0:W2:Y:S02]  /*166c0*/  SYNCS.PHASECHK.TRANS64.TRYWAIT P0, [R2+URZ+0x60], R3 ;  /* 0x00006003020075a7 */ /* 0x0010a4000800017f */
[----:B--2---:R-:W-:Y:S05]  /*166d0*/  @!P0 NANOSLEEP.SYNCS 0x989680 ;  /* 0x009896800000895d */ /* 0x004fea0003900000 */
[----:B------:R-:W2:Y:S02]  /*166e0*/  @!P0 SYNCS.PHASECHK.TRANS64 P0, [R2+URZ+0x60], R3 ;  /* 0x00006003020085a7 */ /* 0x000ea4000800007f */
[----:B--2---:R-:W-:Y:S05]  /*166f0*/  @!P0 BRA `(.L_x_1521) ;  /* 0xfffffffc00f08947 */ /* 0x004fea000383ffff */
[----:B------:R-:W-:Y:S05]  /*16700*/  BRA `(.L_x_1608) ;  /* 0xffffffc800447947 */ /* 0x000fea000383ffff */
.L_x_1530:
[----:B----4-:R4:W0:Y:S02]  /*16710*/  SYNCS.PHASECHK.TRANS64.TRYWAIT P0, [R2+URZ+0x2a840], R3 ;  /* 0x02a84003020075a7 */ /* 0x010824000800017f */
[----:B0-----:R-:W-:Y:S05]  /*16720*/  @!P0 NANOSLEEP.SYNCS 0x989680 ;  /* 0x009896800000895d */ /* 0x001fea0003900000 */
[----:B------:R-:W0:Y:S02]  /*16730*/  @!P0 SYNCS.PHASECHK.TRANS64 P0, [R2+URZ+0x2a840], R3 ;  /* 0x02a84003020085a7 */ /* 0x000e24000800007f */
[----:B0-----:R-:W-:Y:S05]  /*16740*/  @!P0 BRA `(.L_x_1530) ;  /* 0xfffffffc00f08947 */ /* 0x001fea000383ffff */
[----:B------:R-:W-:Y:S05]  /*16750*/  BRA `(.L_x_1609) ;  /* 0xffffffcc00b47947 */ /* 0x000fea000383ffff */
.L_x_1537:
[----:B0-----:R0:W2:Y:S02]  /*16760*/  SYNCS.PHASECHK.TRANS64.TRYWAIT P0, [R2+URZ+0x60], R5 ;  /* 0x00006005020075a7 */ /* 0x0010a4000800017f */
[----:B--2---:R-:W-:Y:S05]  /*16770*/  @!P0 NANOSLEEP.SYNCS 0x989680 ;  /* 0x009896800000895d */ /* 0x004fea0003900000 */
[----:B------:R-:W2:Y:S02]  /*16780*/  @!P0 SYNCS.PHASECHK.TRANS64 P0, [R2+URZ+0x60], R5 ;  /* 0x00006005020085a7 */ /* 0x000ea4000800007f */
[----:B--2---:R-:W-:Y:S05]  /*16790*/  @!P0 BRA `(.L_x_1537) ;  /* 0xfffffffc00f08947 */ /* 0x004fea000383ffff */
[----:B------:R-:W-:Y:S05]  /*167a0*/  BRA `(.L_x_1610) ;  /* 0xffffffd000cc7947 */ /* 0x000fea000383ffff */
.L_x_1548:
[----:B----4-:R4:W0:Y:S02]  /*167b0*/  SYNCS.PHASECHK.TRANS64.TRYWAIT P0, [R0+URZ+0x2a860], R2 ;  /* 0x02a86002000075a7 */ /* 0x010824000800017f */
[----:B0-----:R-:W-:Y:S05]  /*167c0*/  @!P0 NANOSLEEP.SYNCS 0x989680 ;  /* 0x009896800000895d */ /* 0x001fea0003900000 */
[----:B------:R-:W0:Y:S02]  /*167d0*/  @!P0 SYNCS.PHASECHK.TRANS64 P0, [R0+URZ+0x2a860], R2 ;  /* 0x02a86002000085a7 */ /* 0x000e24000800007f */
[----:B0-----:R-:W-:Y:S05]  /*167e0*/  @!P0 BRA `(.L_x_1548) ;  /* 0xfffffffc00f08947 */ /* 0x001fea000383ffff */
[----:B------:R-:W-:Y:S05]  /*167f0*/  BRA `(.L_x_1611) ;  /* 0xffffffd800207947 */ /* 0x000fea000383ffff */
.L_x_1555:
[----:B------:R-:W-:Y:S01]  /*16800*/  BSSY B0, `(.L_x_1612) ;  /* 0x0000008000007945 */ /* 0x000fe20003800000 */
[----:B------:R-:W-:Y:S02]  /*16810*/  IMAD.MOV.U32 R13, RZ, RZ, R16 ;  /* 0x000000ffff0d7224 */ /* 0x000fe400078e0010 */
[----:B--2---:R-:W-:Y:S02]  /*16820*/  IMAD.MOV.U32 R12, RZ, RZ, RZ ;  /* 0x000000ffff0c7224 */ /* 0x004fe400078e00ff */
[----:B------:R-:W-:Y:S02]  /*16830*/  IMAD.MOV.U32 R11, RZ, RZ, 0x1f ;  /* 0x0000001fff0b7424 */ /* 0x000fe400078e00ff */
[----:B------:R-:W-:-:S07]  /*16840*/  IMAD.MOV.U32 R15, RZ, RZ, -0x1 ;  /* 0xffffffffff0f7424 */ /* 0x000fce00078e00ff */
[----:B01-3--:R-:W-:Y:S05]  /*16850*/  WARPSYNC.COLLECTIVE R15, `(.L_x_1613) ;  /* 0x000000000f087348 */ /* 0x00bfea0003c00000 */
[----:B------:R2:W4:Y:S02]  /*16860*/  SHFL.IDX P6, R14, R13, R12, R11 ;  /* 0x0000000c0d0e7389 */ /* 0x00052400000c000b */
[----:B01234-:R-:W-:Y:S01]  /*16870*/  ENDCOLLECTIVE ;  /* 0x000000000000791b */ /* 0x01ffe20003800000 */
.L_x_1613:
[----:B------:R-:W-:Y:S05]  /*16880*/  BSYNC B0 ;  /* 0x0000000000007941 */ /* 0x000fea0003800000 */
.L_x_1612:
        /* <DEDUP_REMOVED lines=9> */
.L_x_1614:
[----:B------:R-:W-:Y:S02]  /*16920*/  ULDC UR4, c[0x0][0xc3c] ;  /* 0x00030f0000047ab9 */ /* 0x000fe40000000800 */
        /* <DEDUP_REMOVED lines=17> */
.L_x_1615:
[----:B------:R-:W-:Y:S01]  /*16a40*/  IMAD.MOV.U32 R12, RZ, RZ, 0x2 ;  /* 0x00000002ff0c7424 */ /* 0x000fe200078e00ff */
[----:B------:R-:W-:-:S05]  /*16a50*/  SEL R7, R14, RZ, P1 ;  /* 0x000000ff0e077207 */ /* 0x000fca0000800000 */
[----:B------:R-:W-:-:S04]  /*16a60*/  IMAD.IADD R3, R2, 0x1, R7 ;  /* 0x0000000102037824 */ /* 0x000fc800078e0207 */
[----:B------:R-:W-:-:S07]  /*16a70*/  IMAD.MOV.U32 R13, RZ, RZ, R3 ;  /* 0x000000ffff0d7224 */ /* 0x000fce00078e0003 */
[----:B------:R-:W-:Y:S05]  /*16a80*/  WARPSYNC.COLLECTIVE R15, `(.L_x_1616) ;  /* 0x000000000f087348 */ /* 0x000fea0003c00000 */
[----:B------:R0:W1:Y:S02]  /*16a90*/  SHFL.UP P6, R14, R13, R12, R11 ;  /* 0x0400000c0d0e7389 */ /* 0x00006400000c000b */
[----:B01----:R-:W-:Y:S01]  /*16aa0*/  ENDCOLLECTIVE ;  /* 0x000000000000791b */ /* 0x003fe20003800000 */
.L_x_1616:
        /* <DEDUP_REMOVED lines=8> */
.L_x_1617:
        /* <DEDUP_REMOVED lines=8> */
.L_x_1618:
        /* <DEDUP_REMOVED lines=8> */
.L_x_1619:
        /* <DEDUP_REMOVED lines=9> */
.L_x_1620:
[----:B------:R-:W-:Y:S01]  /*16cc0*/  IMAD.MOV.U32 R16, RZ, RZ, R14 ;  /* 0x000000ffff107224 */ /* 0x000fe200078e000e */
[----:B------:R-:W-:Y:S06]  /*16cd0*/  BRA `(.L_x_1621) ;  /* 0xffffffd800a07947 */ /* 0x000fec000383ffff */
.L_x_1560:
[----:B------:R-:W-:Y:S01]  /*16ce0*/  BSSY B0, `(.L_x_1622) ;  /* 0x0000008000007945 */ /* 0x000fe20003800000 */
[----:B-----5:R-:W-:Y:S02]  /*16cf0*/  IMAD.MOV.U32 R13, RZ, RZ, R2 ;  /* 0x000000ffff0d7224 */ /* 0x020fe400078e0002 */
[----:B--2---:R-:W-:Y:S02]  /*16d00*/  IMAD.MOV.U32 R12, RZ, RZ, 0x1 ;  /* 0x00000001ff0c7424 */ /* 0x004fe400078e00ff */
[----:B------:R-:W-:Y:S02]  /*16d10*/  IMAD.MOV.U32 R11, RZ, RZ, RZ ;  /* 0x000000ffff0b7224 */ /* 0x000fe400078e00ff */
[----:B------:R-:W-:-:S07]  /*16d20*/  IMAD.MOV.U32 R15, RZ, RZ, -0x1 ;  /* 0xffffffffff0f7424 */ /* 0x000fce00078e00ff */
[----:B01-3--:R-:W-:Y:S05]  /*16d30*/  WARPSYNC.COLLECTIVE R15, `(.L_x_1623) ;  /* 0x000000000f087348 */ /* 0x00bfea0003c00000 */
[----:B------:R2:W4:Y:S02]  /*16d40*/  SHFL.UP P6, R14, R13, R12, R11 ;  /* 0x0400000c0d0e7389 */ /* 0x00052400000c000b */
[----:B01234-:R-:W-:Y:S01]  /*16d50*/  ENDCOLLECTIVE ;  /* 0x000000000000791b */ /* 0x01ffe20003800000 */
.L_x_1623:
[----:B------:R-:W-:Y:S05]  /*16d60*/  BSYNC B0 ;  /* 0x0000000000007941 */ /* 0x000fea0003800000 */
.L_x_1622:
        /* <DEDUP_REMOVED lines=9> */
.L_x_1624:
[----:B------:R-:W-:Y:S01]  /*16e00*/  IMAD.MOV.U32 R12, RZ, RZ, 0x4 ;  /* 0x00000004ff0c7424 */ /* 0x000fe200078e00ff */
[----:B------:R-:W-:-:S05]  /*16e10*/  SEL R14, R14, RZ, P2 ;  /* 0x000000ff0e0e7207 */ /* 0x000fca0001000000 */
[----:B------:R-:W-:-:S04]  /*16e20*/  IMAD.IADD R3, R3, 0x1, R14 ;  /* 0x0000000103037824 */ /* 0x000fc800078e020e */
[----:B------:R-:W-:-:S07]  /*16e30*/  IMAD.MOV.U32 R13, RZ, RZ, R3 ;  /* 0x000000ffff0d7224 */ /* 0x000fce00078e0003 */
[----:B------:R-:W-:Y:S05]  /*16e40*/  WARPSYNC.COLLECTIVE R15, `(.L_x_1625) ;  /* 0x000000000f087348 */ /* 0x000fea0003c00000 */
[----:B------:R0:W1:Y:S02]  /*16e50*/  SHFL.UP P6, R14, R13, R12, R11 ;  /* 0x0400000c0d0e7389 */ /* 0x00006400000c000b */
[----:B01----:R-:W-:Y:S01]  /*16e60*/  ENDCOLLECTIVE ;  /* 0x000000000000791b */ /* 0x003fe20003800000 */
.L_x_1625:
[----:B------:R-:W-:Y:S01]  /*16e70*/  IMAD.MOV.U32 R12, RZ, RZ, 0x8 ;  /* 0x00000008ff0c7424 */ /* 0x000fe200078e00ff */
[----:B------:R-:W-:-:S05]  /*16e80*/  SEL R14, R14, RZ, P3 ;  /* 0x000000ff0e0e7207 */ /* 0x000fca0001800000 */
[----:B------:R-:W-:-:S04]  /*16e90*/  IMAD.IADD R3, R3, 0x1, R14 ;  /* 0x0000000103037824 */ /* 0x000fc800078e020e */
[----:B------:R-:W-:-:S07]  /*16ea0*/  IMAD.MOV.U32 R13, RZ, RZ, R3 ;  /* 0x000000ffff0d7224 */ /* 0x000fce00078e0003 */
[----:B------:R-:W-:Y:S05]  /*16eb0*/  WARPSYNC.COLLECTIVE R15, `(.L_x_1626) ;  /* 0x000000000f087348 */ /* 0x000fea0003c00000 */
[----:B------:R0:W1:Y:S02]  /*16ec0*/  SHFL.UP P6, R14, R13, R12, R11 ;  /* 0x0400000c0d0e7389 */ /* 0x00006400000c000b */
[----:B01----:R-:W-:Y:S01]  /*16ed0*/  ENDCOLLECTIVE ;  /* 0x000000000000791b */ /* 0x003fe20003800000 */
.L_x_1626:
[----:B------:R-:W-:Y:S01]  /*16ee0*/  IMAD.MOV.U32 R12, RZ, RZ, 0x10 ;  /* 0x00000010ff0c7424 */ /* 0x000fe200078e00ff */
[----:B------:R-:W-:-:S05]  /*16ef0*/  SEL R14, R14, RZ, P4 ;  /* 0x000000ff0e0e7207 */ /* 0x000fca0002000000 */
[----:B------:R-:W-:-:S04]  /*16f00*/  IMAD.IADD R3, R3, 0x1, R14 ;  /* 0x0000000103037824 */ /* 0x000fc800078e020e */
[----:B------:R-:W-:-:S07]  /*16f10*/  IMAD.MOV.U32 R13, RZ, RZ, R3 ;  /* 0x000000ffff0d7224 */ /* 0x000fce00078e0003 */
[----:B------:R-:W-:Y:S05]  /*16f20*/  WARPSYNC.COLLECTIVE R15, `(.L_x_1627) ;  /* 0x000000000f087348 */ /* 0x000fea0003c00000 */
[----:B------:R0:W1:Y:S02]  /*16f30*/  SHFL.UP P6, R14, R13, R12, R11 ;  /* 0x0400000c0d0e7389 */ /* 0x00006400000c000b */
[----:B01----:R-:W-:Y:S01]  /*16f40*/  ENDCOLLECTIVE ;  /* 0x000000000000791b */ /* 0x003fe20003800000 */
.L_x_1627:
[----:B------:R-:W-:Y:S02]  /*16f50*/  IMAD.MOV.U32 R12, RZ, RZ, 0x1f ;  /* 0x0000001fff0c7424 */ /* 0x000fe400078e00ff */
[----:B------:R-:W-:Y:S01]  /*16f60*/  IMAD.MOV.U32 R11, RZ, RZ, 0x1f ;  /* 0x0000001fff0b7424 */ /* 0x000fe200078e00ff */
[----:B------:R-:W-:-:S05]  /*16f70*/  SEL R14, R14, RZ, P5 ;  /* 0x000000ff0e0e7207 */ /* 0x000fca0002800000 */
[----:B------:R-:W-:-:S04]  /*16f80*/  IMAD.IADD R3, R3, 0x1, R14 ;  /* 0x0000000103037824 */ /* 0x000fc800078e020e */
[----:B------:R-:W-:-:S07]  /*16f90*/  IMAD.MOV.U32 R13, RZ, RZ, R3 ;  /* 0x000000ffff0d7224 */ /* 0x000fce00078e0003 */
[----:B------:R-:W-:Y:S05]  /*16fa0*/  WARPSYNC.COLLECTIVE R15, `(.L_x_1628) ;  /* 0x000000000f087348 */ /* 0x000fea0003c00000 */
[----:B------:R0:W1:Y:S02]  /*16fb0*/  SHFL.IDX P6, R14, R13, R12, R11 ;  /* 0x0000000c0d0e7389 */ /* 0x00006400000c000b */
[----:B01----:R-:W-:Y:S01]  /*16fc0*/  ENDCOLLECTIVE ;  /* 0x000000000000791b */ /* 0x003fe20003800000 */
.L_x_1628:
[----:B------:R-:W-:Y:S01]  /*16fd0*/  IMAD.MOV.U32 R16, RZ, RZ, R14 ;  /* 0x000000ffff107224 */ /* 0x000fe200078e000e */
[----:B------:R-:W-:Y:S06]  /*16fe0*/  BRA `(.L_x_1629) ;  /* 0xffffffd800787947 */ /* 0x000fec000383ffff */
.L_x_1562:
[----:B------:R-:W-:Y:S01]  /*16ff0*/  BSSY B0, `(.L_x_1630) ;  /* 0x0000006000007945 */ /* 0x000fe20003800000 */
[----:B------:R-:W-:Y:S01]  /*17000*/  PLOP3.LUT P6, PT, P6, PT, PT, 0x8, 0x0 ;  /* 0x000000000000781c */ /* 0x000fe200037ce170 */
[----:B------:R-:W-:-:S12]  /*17010*/  IMAD.MOV.U32 R15, RZ, RZ, -0x1 ;  /* 0xffffffffff0f7424 */ /* 0x000fd800078e00ff */
[----:B01234-:R-:W-:Y:S05]  /*17020*/  WARPSYNC.COLLECTIVE R15, `(.L_x_1631) ;  /* 0x000000000f087348 */ /* 0x01ffea0003c00000 */
[----:B------:R-:W-:Y:S01]  /*17030*/  VOTE.ANY R14, PT, P6 ;  /* 0x00000000000e7806 */ /* 0x000fe200030e0100 */
[----:B01234-:R-:W-:Y:S06]  /*17040*/  ENDCOLLECTIVE ;  /* 0x000000000000791b */ /* 0x01ffec0003800000 */
.L_x_1631:
[----:B------:R-:W-:Y:S05]  /*17050*/  BSYNC B0 ;  /* 0x0000000000007941 */ /* 0x000fea0003800000 */
.L_x_1630:
        /* <DEDUP_REMOVED lines=9> */
.L_x_1632:
[----:B------:R-:W-:Y:S01]  /*170f0*/  IMAD.MOV.U32 R17, RZ, RZ, R14 ;  /* 0x000000ffff117224 */ /* 0x000fe200078e000e */
[----:B------:R-:W-:Y:S06]  /*17100*/  BRA `(.L_x_1633) ;  /* 0xffffffd800687947 */ /* 0x000fec000383ffff */
.L_x_1564:
[----:B------:R-:W-:Y:S01]  /*17110*/  BSSY B0, `(.L_x_1634) ;  /* 0x0000007000007945 */ /* 0x000fe20003800000 */
[----:B------:R-:W-:Y:S02]  /*17120*/  IMAD.MOV.U32 R13, RZ, RZ, R3 ;  /* 0x000000ffff0d7224 */ /* 0x000fe400078e0003 */
[----:B------:R-:W-:Y:S02]  /*17130*/  IMAD.MOV.U32 R11, RZ, RZ, 0x1f ;  /* 0x0000001fff0b7424 */ /* 0x000fe400078e00ff */
[----:B------:R-:W-:-:S07]  /*17140*/  IMAD.MOV.U32 R15, RZ, RZ, -0x1 ;  /* 0xffffffffff0f7424 */ /* 0x000fce00078e00ff */
[----:B01-34-:R-:W-:Y:S05]  /*17150*/  WARPSYNC.COLLECTIVE R15, `(.L_x_1635) ;  /* 0x000000000f087348 */ /* 0x01bfea0003c00000 */
[----:B------:R2:W0:Y:S02]  /*17160*/  SHFL.IDX P6, R14, R13, R12, R11 ;  /* 0x0000000c0d0e7389 */ /* 0x00042400000c000b */
[----:B01234-:R-:W-:Y:S01]  /*17170*/  ENDCOLLECTIVE ;  /* 0x000000000000791b */ /* 0x01ffe20003800000 */
.L_x_1635:
[----:B------:R-:W-:Y:S05]  /*17180*/  BSYNC B0 ;  /* 0x0000000000007941 */ /* 0x000fea0003800000 */
.L_x_1634:
[----:B------:R-:W-:Y:S01]  /*17190*/  IMAD.MOV.U32 R3, RZ, RZ, R14 ;  /* 0x000000ffff037224 */ /* 0x000fe200078e000e */
[----:B------:R-:W-:Y:S06]  /*171a0*/  BRA `(.L_x_1636) ;  /* 0xffffffd8005c7947 */ /* 0x000fec000383ffff */
.L_x_1568:
[----:B0-----:R0:W4:Y:S02]  /*171b0*/  SYNCS.PHASECHK.TRANS64.TRYWAIT P0, [R0+URZ+0x2a820], R3 ;  /* 0x02a82003000075a7 */ /* 0x001124000800017f */
[----:B----4-:R-:W-:Y:S05]  /*171c0*/  @!P0 NANOSLEEP.SYNCS 0x989680 ;  /* 0x009896800000895d */ /* 0x010fea0003900000 */
[----:B------:R-:W4:Y:S02]  /*171d0*/  @!P0 SYNCS.PHASECHK.TRANS64 P0, [R0+URZ+0x2a820], R3 ;  /* 0x02a82003000085a7 */ /* 0x000f24000800007f */
[----:B----4-:R-:W-:Y:S05]  /*171e0*/  @!P0 BRA `(.L_x_1568) ;  /* 0xfffffffc00f08947 */ /* 0x010fea000383ffff */
[----:B------:R-:W-:Y:S05]  /*171f0*/  BRA `(.L_x_1637) ;  /* 0xffffffdc00e07947 */ /* 0x000fea000383ffff */
.L_x_1569:
[----:B------:R-:W4:Y:S01]  /*17200*/  S2R R2, SR_TID.X ;  /* 0x0000000000027919 */ /* 0x000f220000002100 */
[----:B------:R-:W-:Y:S01]  /*17210*/  BSSY B0, `(.L_x_1638) ;  /* 0x000000a000007945 */ /* 0x000fe20003800000 */
[----:B--2---:R-:W-:Y:S02]  /*17220*/  IMAD.MOV.U32 R12, RZ, RZ, RZ ;  /* 0x000000ffff0c7224 */ /* 0x004fe400078e00ff */
[----:B------:R-:W-:Y:S02]  /*17230*/  IMAD.MOV.U32 R11, RZ, RZ, 0x1f ;  /* 0x0000001fff0b7424 */ /* 0x000fe400078e00ff */
[----:B------:R-:W-:Y:S01]  /*17240*/  IMAD.MOV.U32 R15, RZ, RZ, -0x1 ;  /* 0xffffffffff0f7424 */ /* 0x000fe200078e00ff */
[----:B----4-:R-:W-:-:S04]  /*17250*/  SHF.R.U32.HI R2, RZ, 0x5, R2 ;  /* 0x00000005ff027819 */ /* 0x010fc80000011602 */
[----:B------:R-:W-:-:S05]  /*17260*/  LOP3.LUT R2, R2, 0x3, RZ, 0xc0, !PT ;  /* 0x0000000302027812 */ /* 0x000fca00078ec0ff */
[----:B------:R-:W-:-:S07]  /*17270*/  IMAD.MOV.U32 R13, RZ, RZ, R2 ;  /* 0x000000ffff0d7224 */ /* 0x000fce00078e0002 */
[----:B01-3--:R-:W-:Y:S05]  /*17280*/  WARPSYNC.COLLECTIVE R15, `(.L_x_1639) ;  /* 0x000000000f087348 */ /* 0x00bfea0003c00000 */
[----:B------:R2:W4:Y:S02]  /*17290*/  SHFL.IDX P6, R14, R13, R12, R11 ;  /* 0x0000000c0d0e7389 */ /* 0x00052400000c000b */
[----:B01234-:R-:W-:Y:S01]  /*172a0*/  ENDCOLLECTIVE ;  /* 0x000000000000791b */ /* 0x01ffe20003800000 */
.L_x_1639:
[----:B------:R-:W-:Y:S05]  /*172b0*/  BSYNC B0 ;  /* 0x0000000000007941 */ /* 0x000fea0003800000 */
.L_x_1638:
[----:B------:R-:W-:Y:S05]  /*172c0*/  BRA `(.L_x_1640) ;  /* 0xffffffdc00c87947 */ /* 0x000fea000383ffff */
.L_x_1572:
[----:B------:R-:W-:Y:S01]  /*172d0*/  BSSY B1, `(.L_x_1641) ;  /* 0x0000006000017945 */ /* 0x000fe20003800000 */
[----:B------:R-:W-:-:S07]  /*172e0*/  IMAD.MOV.U32 R15, RZ, RZ, -0x1 ;  /* 0xffffffffff0f7424 */ /* 0x000fce00078e00ff */
[----:B-1234-:R-:W-:Y:S05]  /*172f0*/  WARPSYNC.COLLECTIVE R15, `(.L_x_1642) ;  /* 0x000000000f0c7348 */ /* 0x01efea0003c00000 */
[----:B------:R-:W-:Y:S02]  /*17300*/  ELECT P6, UR62, PT ;  /* 0x00000000003e782f */ /* 0x000fe400038c0000 */
[----:B------:R-:W-:Y:S01]  /*17310*/  MOV R14, UR62 ;  /* 0x0000003e000e7c02 */ /* 0x000fe20008000f00 */
[----:B-1234-:R-:W-:Y:S10]  /*17320*/  ENDCOLLECTIVE ;  /* 0x000000000000791b */ /* 0x01eff40003800000 */
.L_x_1642:
[----:B------:R-:W-:Y:S05]  /*17330*/  BSYNC B1 ;  /* 0x0000000000017941 */ /* 0x000fea0003800000 */
.L_x_1641:
[----:B------:R-:W-:Y:S05]  /*17340*/  BRA `(.L_x_1643) ;  /* 0xffffffdc00c07947 */ /* 0x000fea000383ffff */
.L_x_1574:
[----:B0-----:R0:W2:Y:S02]  /*17350*/  SYNCS.PHASECHK.TRANS64.TRYWAIT P0, [R6+URZ], R5 ;  /* 0x00000005060075a7 */ /* 0x0010a4000800017f */
[----:B--2---:R-:W-:Y:S05]  /*17360*/  @!P0 NANOSLEEP.SYNCS 0x989680 ;  /* 0x009896800000895d */ /* 0x004fea0003900000 */
[----:B------:R-:W2:Y:S02]  /*17370*/  @!P0 SYNCS.PHASECHK.TRANS64 P0, [R6+URZ], R5 ;  /* 0x00000005060085a7 */ /* 0x000ea4000800007f */
[----:B--2---:R-:W-:Y:S05]  /*17380*/  @!P0 BRA `(.L_x_1574) ;  /* 0xfffffffc00f08947 */ /* 0x004fea000383ffff */
[----:B------:R-:W-:Y:S05]  /*17390*/  BRA `(.L_x_1644) ;  /* 0xffffffe000047947 */ /* 0x000fea000383ffff */
.L_x_1575:
[----:B--2---:R2:W3:Y:S02]  /*173a0*/  SYNCS.PHASECHK.TRANS64.TRYWAIT P0, [R7+URZ], R2 ;  /* 0x00000002070075a7 */ /* 0x0044e4000800017f */
[----:B---3--:R-:W-:Y:S05]  /*173b0*/  @!P0 NANOSLEEP.SYNCS 0x989680 ;  /* 0x009896800000895d */ /* 0x008fea0003900000 */
[----:B------:R-:W3:Y:S02]  /*173c0*/  @!P0 SYNCS.PHASECHK.TRANS64 P0, [R7+URZ], R2 ;  /* 0x00000002070085a7 */ /* 0x000ee4000800007f */
[----:B---3--:R-:W-:Y:S05]  /*173d0*/  @!P0 BRA `(.L_x_1575) ;  /* 0xfffffffc00f08947 */ /* 0x008fea000383ffff */
[----:B------:R-:W-:Y:S05]  /*173e0*/  BRA `(.L_x_1645) ;  /* 0xffffffdc00f87947 */ /* 0x000fea000383ffff */
.L_x_1577:
[----:B---3--:R3:W4:Y:S02]  /*173f0*/  SYNCS.PHASECHK.TRANS64.TRYWAIT P0, [R4+URZ], R5 ;  /* 0x00000005040075a7 */ /* 0x008724000800017f */
[----:B----4-:R-:W-:Y:S05]  /*17400*/  @!P0 NANOSLEEP.SYNCS 0x989680 ;  /* 0x009896800000895d */ /* 0x010fea0003900000 */
[----:B------:R-:W4:Y:S02]  /*17410*/  @!P0 SYNCS.PHASECHK.TRANS64 P0, [R4+URZ], R5 ;  /* 0x00000005040085a7 */ /* 0x000f24000800007f */
[----:B----4-:R-:W-:Y:S05]  /*17420*/  @!P0 BRA `(.L_x_1577) ;  /* 0xfffffffc00f08947 */ /* 0x010fea000383ffff */
[----:B------:R-:W-:Y:S05]  /*17430*/  BRA `(.L_x_1646) ;  /* 0xffffffe000007947 */ /* 0x000fea000383ffff */
.L_x_1647:
        /* <DEDUP_REMOVED lines=12> */
.L_x_15111:


//--------------------- .text._ZN7cutlass13device_kernelIN5flash11enable_sm90INS1_16FlashAttnFwdSm90INS1_25CollectiveMainloopFwdSm90ILi2EN4cute5tupleIJNS5_1CILi1EEES8_S8_EEENS6_IJNS7_ILi128EEENS7_ILi96EEENS7_ILi192EEEEEELi128ENS_6half_tEfNS_4arch4Sm90ELb0ELb1ELb0ELb1ELb0ELb1ELb0ELb1ELb1ELb1ELb0ELb0EEENS1_21CollectiveEpilogueFwdINS6_IJSA_SA_SB_EEES9_SE_SG_Li256ELb1ELb1ELb0ELb0EEENS1_36VarlenDynamicPersistentTileSchedulerILi128ELi96ELi256ELi128ELb0ELb1ELb1ELb1ELb0ELb1EEEEEEEEEvNT_6ParamsE --------------------------
	.section	.text._ZN7cutlass13device_kernelIN5flash11enable_sm90INS1_16FlashAttnFwdSm90INS1_25CollectiveMainloopFwdSm90ILi2EN4cute5tupleIJNS5_1CILi1EEES8_S8_EEENS6_IJNS7_ILi128EEENS7_ILi96EEENS7_ILi192EEEEEELi128ENS_6half_tEfNS_4arch4Sm90ELb0ELb1ELb0ELb1ELb0ELb1ELb0ELb1ELb1ELb1ELb0ELb0EEENS1_21CollectiveEpilogueFwdINS6_IJSA_SA_SB_EEES9_SE_SG_Li256ELb1ELb1ELb0ELb0EEENS1_36VarlenDynamicPersistentTileSchedulerILi128ELi96ELi256ELi128ELb0ELb1ELb1ELb1ELb0ELb1EEEEEEEEEvNT_6ParamsE,"ax",@progbits
	.align	128
.text._ZN7cutlass13device_kernelIN5flash11enable_sm90INS1_16FlashAttnFwdSm90INS1_25CollectiveMainloopFwdSm90ILi2EN4cute5tupleIJNS5_1CILi1EEES8_S8_EEENS6_IJNS7_ILi128EEENS7_ILi96EEENS7_ILi192EEEEEELi128ENS_6half_tEfNS_4arch4Sm90ELb0ELb1ELb0ELb1ELb0ELb1ELb0ELb1ELb1ELb1ELb0ELb0EEENS1_21CollectiveEpilogueFwdINS6_IJSA_SA_SB_EEES9_SE_SG_Li256ELb1ELb1ELb0ELb0EEENS1_36VarlenDynamicPersistentTileSchedulerILi128ELi96ELi256ELi128ELb0ELb1ELb1ELb1ELb0ELb1EEEEEEEEEvNT_6ParamsE:
        .type           _ZN7cutlass13device_kernelIN5flash11enable_sm90INS1_16FlashAttnFwdSm90INS1_25CollectiveMainloopFwdSm90ILi2EN4cute5tupleIJNS5_1CILi1EEES8_S8_EEENS6_IJNS7_ILi128EEENS7_ILi96EEENS7_ILi192EEEEEELi128ENS_6half_tEfNS_4arch4Sm90ELb0ELb1ELb0ELb1ELb0ELb1ELb0ELb1ELb1ELb1ELb0ELb0EEENS1_21CollectiveEpilogueFwdINS6_IJSA_SA_SB_EEES9_SE_SG_Li256ELb1ELb1ELb0ELb0EEENS1_36VarlenDynamicPersistentTileSchedulerILi128ELi96ELi256ELi128ELb0ELb1ELb1ELb1ELb0ELb1EEEEEEEEEvNT_6ParamsE,@function
        .size           _ZN7cutlass13device_kernelIN5flash11enable_sm90INS1_16FlashAttnFwdSm90INS1_25CollectiveMainloopFwdSm90ILi2EN4cute5tupleIJNS5_1CILi1EEES8_S8_EEENS6_IJNS7_ILi128EEENS7_ILi96EEENS7_ILi192EEEEEELi128ENS_6half_tEfNS_4arch4Sm90ELb0ELb1ELb0ELb1ELb0ELb1ELb0ELb1ELb1ELb1ELb0ELb0EEENS1_21CollectiveEpilogueFwdINS6_IJSA_SA_SB_EEES9_SE_SG_Li256ELb1ELb1ELb0ELb0EEENS1_36VarlenDynamicPersistentTileSchedulerILi128ELi96ELi256ELi128ELb0ELb1ELb1ELb1ELb0ELb1EEEEEEEEEvNT_6ParamsE,(.L_x_15112 - _ZN7cutlass13device_kernelIN5flash11enable_sm90INS1_16FlashAttnFwdSm90INS1_25CollectiveMainloopFwdSm90ILi2EN4cute5tupleIJNS5_1CILi1EEES8_S8_EEENS6_IJNS7_ILi128EEENS7_ILi96EEENS7_ILi192EEEEEELi128ENS_6half_tEfNS_4arch4Sm90ELb0ELb1ELb0ELb1ELb0ELb1ELb0ELb1ELb1ELb1ELb0ELb0EEENS1_21CollectiveEpilogueFwdINS6_IJSA_SA_SB_EEES9_SE_SG_Li256ELb1ELb1ELb0ELb0EEENS1_36VarlenDynamicPersistentTileSchedulerILi128ELi96ELi256ELi128ELb0ELb1ELb1ELb1ELb0ELb1EEEEEEEEEvNT_6ParamsE)
        .other          _ZN7cutlass13device_kernelIN5flash11enable_sm90INS1_16FlashAttnFwdSm90INS1_25CollectiveMainloopFwdSm90ILi2EN4cute5tupleIJNS5_1CILi1EEES8_S8_EEENS6_IJNS7_ILi128EEENS7_ILi96EEENS7_ILi192EEEEEELi128ENS_6half_tEfNS_4arch4Sm90ELb0ELb1ELb0ELb1ELb0ELb1ELb0ELb1ELb1ELb1ELb0ELb0EEENS1_21CollectiveEpilogueFwdINS6_IJSA_SA_SB_EEES9_SE_SG_Li256ELb1ELb1ELb0ELb0EEENS1_36VarlenDynamicPersistentTileSchedulerILi128ELi96ELi256ELi128ELb0ELb1ELb1ELb1ELb0ELb1EEEEEEEEEvNT_6ParamsE,@"STO_CUDA_ENTRY STV_DEFAULT"
_ZN7cutlass13device_kernelIN5flash11enable_sm90INS1_16FlashAttnFwdSm90INS1_25CollectiveMainloopFwdSm90ILi2EN4cute5tupleIJNS5_1CILi1EEES8_S8_EEENS6_IJNS7_ILi128EEENS7_ILi96EEENS7_ILi192EEEEEELi128ENS_6half_tEfNS_4arch4Sm90ELb0ELb1ELb0ELb1ELb0ELb1ELb0ELb1ELb1ELb1ELb0ELb0EEENS1_21CollectiveEpilogueFwdINS6_IJSA_SA_SB_EEES9_SE_SG_Li256ELb1ELb1ELb0ELb0EEENS1_36VarlenDynamicPersistentTileSchedulerILi128ELi96ELi256ELi128ELb0ELb1ELb1ELb1ELb0ELb1EEEEEEEEEvNT_6ParamsE:
        /* <DEDUP_REMOVED lines=24> */
.L_x_1649:
[----:B------:R-:W-:Y:S05]  /*0180*/  BSYNC B0 ;  /* 0x0000000000007941 */ /* 0x000fea0003800000 */
.L_x_1648:
        /* <DEDUP_REMOVED lines=41> */
.L_x_1650:
        /* <DEDUP_REMOVED lines=22> */
.L_x_1651:
        /* <DEDUP_REMOVED lines=18> */
.L_x_1652:
        /* <DEDUP_REMOVED lines=22> */
.L_x_1653:
        /* <DEDUP_REMOVED lines=22> */
.L_x_1654:
[----:B------:R-:W-:Y:S01]  /*0960*/  PLOP3.LUT P0, PT, PT, PT, UP0, 0x80, 0x0 ;  /* 0x000000000000781c */ /* 0x000fe20003f0f008 */
[----:B------:R-:W-:Y:S01]  /*0970*/  UMOV UR60, 0x1 ;  /* 0x00000001003c7882 */ /* 0x000fe20000000000 */
[----:B------:R-:W-:Y:S01]  /*0980*/  NOP ;  /* 0x0000000000007918 */ /* 0x000fe20000000000 */
[----:B------:R-:W-:Y:S01]  /*0990*/  USEL UR60, UR60, 0x2, !UP0 ;  /* 0x000000023c3c7887 */ /* 0x000fe2000c000000 */
[----:B------:R-:W-:Y:S01]  /*09a0*/  BSSY B9, `(.L_x_1655) ;  /* 0x00027b2000097945 */ /* 0x000fe20003800000 */
[----:B012-4-:R-:W-:Y:S08]  /*09b0*/  BAR.SYNC.DEFER_BLOCKING 0x0 ;  /* 0x0000000000007b1d */ /* 0x017ff00000010000 */
[----:B------:R-:W-:Y:S05]  /*09c0*/  @!P0 BRA `(.L_x_1656) ;  /* 0x000001f400b88947 */ /* 0x000fea0003800000 */
.L_x_1657:
        /* <DEDUP_REMOVED lines=15> */
[----:B------:R-:W-:Y:S01]  /*0ac0*/  VIADD R227, R4, 0xffffff80 ;  /* 0xffffff8004e37836 */ /* 0x000fe20000000000 */
[----:B------:R-:W-:Y:S01]  /*0ad0*/  R2UR UR4, R16 ;  /* 0x00000000100472ca */ /* 0x000fe200000e0000 */
[----:B------:R-:W-:Y:S01]  /*0ae0*/  ULOP3.LUT UR5, UR60, 0x1, URZ, 0xfc, !UPT ;  /* 0x000000013c057892 */ /* 0x000fe2000f8efc3f */
[----:B------:R-:W-:Y:S01]  /*0af0*/  IMAD.MOV.U32 R187, RZ, RZ, RZ ;  /* 0x000000ffffbb7224 */ /* 0x000fe200078e00ff */
[----:B------:R-:W-:Y:S02]  /*0b00*/  CS2R R22, SRZ ;  /* 0x0000000000167805 */ /* 0x000fe4000001ff00 */
[----:B------:R-:W-:Y:S01]  /*0b10*/  SHF.R.S32.HI R0, RZ, 0x1f, R227 ;  /* 0x0000001fff007819 */ /* 0x000fe200000114e3 */
[----:B------:R-:W-:Y:S02]  /*0b20*/  IMAD.MOV.U32 R17, RZ, RZ, RZ ;  /* 0x000000ffff117224 */ /* 0x000fe400078e00ff */
[----:B------:R-:W-:Y:S01]  /*0b30*/  IMAD.MOV.U32 R167, RZ, RZ, RZ ;  /* 0x000000ffffa77224 */ /* 0x000fe200078e00ff */
[----:B------:R-:W-:-:S04]  /*0b40*/  LEA.HI R3, R0, R227, RZ, 0x7 ;  /* 0x000000e300037211 */ /* 0x000fc800078f38ff */
[----:B------:R-:W-:Y:S01]  /*0b50*/  LOP3.LUT R2, R3, 0xffffff80, RZ, 0xc0, !PT ;  /* 0xffffff8003027812 */ /* 0x000fe200078ec0ff */
[----:B------:R-:W-:Y:S01]  /*0b60*/  UIADD3 UR4, UR4, 0xc400, URZ ;  /* 0x0000c40004047890 */ /* 0x000fe2000fffe03f */
[----:B------:R-:W-:-:S03]  /*0b70*/  SHF.R.S32.HI R222, RZ, 0x7, R3 ;  /* 0x00000007ffde7819 */ /* 0x000fc60000011403 */
[----:B------:R-:W-:Y:S01]  /*0b80*/  IMAD.IADD R201, R227, 0x1, -R2 ;  /* 0x00000001e3c97824 */ /* 0x000fe200078e0a02 */
[----:B------:R-:W-:-:S04]  /*0b90*/  LEA.HI R2, R0, R227, RZ, 0x4 ;  /* 0x000000e300027211 */ /* 0x000fc800078f20ff */
[----:B------:R-:W-:Y:S02]  /*0ba0*/  SHF.R.S32.HI R8, RZ, 0x1f, R201 ;  /* 0x0000001fff087819 */ /* 0x000fe400000114c9 */
[----:B------:R-:W-:Y:S02]  /*0bb0*/  SHF.R.S32.HI R5, RZ, 0x4, R2 ;  /* 0x00000004ff057819 */ /* 0x000fe40000011402 */
[----:B------:R-:W-:Y:S02]  /*0bc0*/  LEA.HI R9, R8, R201, RZ, 0x2 ;  /* 0x000000c908097211 */ /* 0x000fe400078f10ff */
[----:B------:R-:W-:Y:S02]  /*0bd0*/  LEA.HI R4, R2, R5, RZ, 0x1 ;  /* 0x0000000502047211 */ /* 0x000fe400078f08ff */
[--C-:B------:R-:W-:Y:S02]  /*0be0*/  SHF.R.S32.HI R7, RZ, 0x2, R9.reuse ;  /* 0x00000002ff077819 */ /* 0x100fe40000011409 */
[----:B------:R-:W-:-:S02]  /*0bf0*/  SHF.R.S32.HI R6, RZ, 0x1f, R9 ;  /* 0x0000001fff067819 */ /* 0x000fc40000011409 */
[----:B------:R-:W-:Y:S02]  /*0c00*/  LEA.HI R8, R8, R201, RZ, 0x5 ;  /* 0x000000c908087211 */ /* 0x000fe400078f28ff */
[----:B------:R-:W-:Y:S02]  /*0c10*/  LEA.HI R10, R6, R7, RZ, 0x3 ;  /* 0x00000007060a7211 */ /* 0x000fe400078f18ff */
[----:B------:R-:W-:Y:S02]  /*0c20*/  LOP3.LUT R6, R4, 0x1ffffffe, RZ, 0xc0, !PT ;  /* 0x1ffffffe04067812 */ /* 0x000fe400078ec0ff */
[----:B------:R-:W-:Y:S02]  /*0c30*/  LOP3.LUT R10, R10, 0xfffffff8, RZ, 0xc0, !PT ;  /* 0xfffffff80a0a7812 */ /* 0x000fe400078ec0ff */
[----:B------:R-:W-:Y:S01]  /*0c40*/  LEA.HI R4, R0, R227, RZ, 0x5 ;  /* 0x000000e300047211 */ /* 0x000fe200078f28ff */
[----:B------:R-:W-:Y:S01]  /*0c50*/  IMAD.IADD R6, R5, 0x1, -R6 ;  /* 0x0000000105067824 */ /* 0x000fe200078e0a06 */
[----:B------:R-:W-:Y:S01]  /*0c60*/  LOP3.LUT R2, R2, 0x3fffff0, RZ, 0xc0, !PT ;  /* 0x03fffff002027812 */ /* 0x000fe200078ec0ff */
[----:B------:R-:W-:Y:S01]  /*0c70*/  IMAD.IADD R11, R7, 0x1, -R10 ;  /* 0x00000001070b7824 */ /* 0x000fe200078e0a0a */
[----:B------:R-:W-:-:S02]  /*0c80*/  SHF.R.S32.HI R5, RZ, 0x5, R4 ;  /* 0x00000005ff057819 */ /* 0x000fc40000011404 */
[----:B------:R-:W-:Y:S01]  /*0c90*/  SHF.R.S32.HI R8, RZ, 0x5, R8 ;  /* 0x00000005ff087819 */ /* 0x000fe20000011408 */
[----:B------:R-:W-:Y:S01]  /*0ca0*/  IMAD.IADD R2, R227, 0x1, -R2 ;  /* 0x00000001e3027824 */ /* 0x000fe200078e0a02 */
[----:B------:R-:W-:Y:S01]  /*0cb0*/  LEA.HI R4, R3, R222, RZ, 0x1 ;  /* 0x000000de03047211 */ /* 0x000fe200078f08ff */
[C---:B------:R-:W-:Y:S01]  /*0cc0*/  IMAD.SHL.U32 R176, R5.reuse, 0x200, RZ ;  /* 0x0000020005b07824 */ /* 0x040fe200078e00ff */
[----:B------:R-:W-:Y:S02]  /*0cd0*/  LEA.HI R3, R0, R227, RZ, 0x2 ;  /* 0x000000e300037211 */ /* 0x000fe400078f10ff */
[----:B------:R-:W-:Y:S01]  /*0ce0*/  LEA R8, R8, R11, 0x4 ;  /* 0x0000000b08087211 */ /* 0x000fe200078e20ff */
[----:B------:R-:W-:Y:S01]  /*0cf0*/  IMAD R11, R5, 0x10, R2 ;  /* 0x00000010050b7824 */ /* 0x000fe200078e0202 */
[----:B------:R-:W-:Y:S02]  /*0d00*/  LOP3.LUT R2, R3, 0xfffffffc, RZ, 0xc0, !PT ;  /* 0xfffffffc03027812 */ /* 0x000fe400078ec0ff */
[----:B------:R-:W-:Y:S01]  /*0d10*/  LOP3.LUT R7, R4, 0x3fffffe, RZ, 0xc0, !PT ;  /* 0x03fffffe04077812 */ /* 0x000fe200078ec0ff */
[----:B------:R-:W-:Y:S01]  /*0d20*/  IMAD R224, R11, 0x8, R6 ;  /* 0x000000080be07824 */ /* 0x000fe200078e0206 */
[----:B------:R-:W-:Y:S01]  /*0d30*/  SHF.R.S32.HI R162, RZ, 0x2, R3 ;  /* 0x00000002ffa27819 */ /* 0x000fe20000011403 */
[----:B------:R-:W-:Y:S01]  /*0d40*/  IMAD.IADD R189, R227, 0x1, -R2 ;  /* 0x00000001e3bd7824 */ /* 0x000fe200078e0a02 */
[----:B------:R-:W-:Y:S01]  /*0d50*/  LEA.HI R0, R0, R227, RZ, 0x3 ;  /* 0x000000e300007211 */ /* 0x000fe200078f18ff */
[----:B------:R-:W-:Y:S01]  /*0d60*/  IMAD.IADD R223, R222, 0x1, -R7 ;  /* 0x00000001dedf7824 */ /* 0x000fe200078e0a07 */
[----:B------:R-:W-:Y:S01]  /*0d70*/  SHF.R.S32.HI R7, RZ, 0x1f, R3 ;  /* 0x0000001fff077819 */ /* 0x000fe20000011403 */
[----:B------:R-:W-:Y:S01]  /*0d80*/  VIADD R188, R162, 0x40 ;  /* 0x00000040a2bc7836 */ /* 0x000fe20000000000 */
[C---:B------:R-:W-:Y:S01]  /*0d90*/  SHF.L.U32 R160, R189.reuse, 0x2, RZ ;  /* 0x00000002bda07819 */ /* 0x040fe200000006ff */
[----:B------:R-:W-:Y:S01]  /*0da0*/  IMAD.SHL.U32 R18, R189, 0x8, RZ ;  /* 0x00000008bd127824 */ /* 0x000fe200078e00ff */
[----:B------:R-:W-:Y:S01]  /*0db0*/  LEA.HI R7, R7, R162, RZ, 0x3 ;  /* 0x000000a207077211 */ /* 0x000fe200078f18ff */
[----:B------:R-:W-:Y:S01]  /*0dc0*/  IMAD.SHL.U32 R173, R188, 0x40, RZ ;  /* 0x00000040bcad7824 */ /* 0x000fe200078e00ff */
[----:B------:R-:W-:Y:S01]  /*0dd0*/  SHF.R.S32.HI R3, RZ, 0x1f, R188 ;  /* 0x0000001fff037819 */ /* 0x000fe200000114bc */
[C---:B------:R-:W-:Y:S01]  /*0de0*/  VIADD R169, R160.reuse, 0x20 ;  /* 0x00000020a0a97836 */ /* 0x040fe20000000000 */
[----:B------:R-:W-:Y:S01]  /*0df0*/  LOP3.LUT R7, R7, 0xfffffff8, RZ, 0xc0, !PT ;  /* 0xfffffff807077812 */ /* 0x000fe200078ec0ff */
[C---:B------:R-:W-:Y:S01]  /*0e00*/  VIADD R168, R160.reuse, 0x40 ;  /* 0x00000040a0a87836 */ /* 0x040fe20000000000 */
[----:B------:R-:W-:Y:S01]  /*0e10*/  LEA.HI R3, R3, R188, RZ, 0x3 ;  /* 0x000000bc03037211 */ /* 0x000fe200078f18ff */
[----:B------:R-:W-:Y:S01]  /*0e20*/  IMAD.IADD R165, R160, 0x1, R169 ;  /* 0x00000001a0a57824 */ /* 0x000fe200078e02a9 */
[----:B------:R-:W-:Y:S01]  /*0e30*/  LOP3.LUT R184, R0, 0xfffffff8, RZ, 0xc0, !PT ;  /* 0xfffffff800b87812 */ /* 0x000fe200078ec0ff */
[----:B------:R-:W-:Y:S01]  /*0e40*/  IMAD.IADD R199, R162, 0x1, -R7 ;  /* 0x00000001a2c77824 */ /* 0x000fe200078e0a07 */
[----:B------:R-:W-:Y:S01]  /*0e50*/  IADD3 R166, R160, R168, RZ ;  /* 0x000000a8a0a67210 */ /* 0x000fe20007ffe0ff */
[----:B------:R-:W-:Y:S01]  /*0e60*/  IMAD.SHL.U32 R3, R3, 0x40, RZ ;  /* 0x0000004003037824 */ /* 0x000fe200078e00ff */
[----:B------:R-:W-:Y:S01]  /*0e70*/  SHF.R.S32.HI R2, RZ, 0x1f, R165 ;  /* 0x0000001fff027819 */ /* 0x000fe200000114a5 */
[----:B------:R-:W-:Y:S01]  /*0e80*/  IMAD.SHL.U32 R174, R199, 0x40, RZ ;  /* 0x00000040c7ae7824 */ /* 0x000fe200078e00ff */
[----:B------:R-:W-:Y:S01]  /*0e90*/  SHF.R.S32.HI R190, RZ, 0x3, R0 ;  /* 0x00000003ffbe7819 */ /* 0x000fe20000011400 */
[----:B------:R-:W-:Y:S01]  /*0ea0*/  IMAD.U32 R0, RZ, RZ, UR4 ;  /* 0x00000004ff007e24 */ /* 0x000fe2000f8e00ff */
[----:B------:R-:W-:Y:S01]  /*0eb0*/  LOP3.LUT R178, R3, 0xfffffe00, RZ, 0xc0, !PT ;  /* 0xfffffe0003b27812 */ /* 0x000fe200078ec0ff */
[----:B------:R-:W-:Y:S01]  /*0ec0*/  IMAD.IADD R184, R227, 0x1, -R184 ;  /* 0x00000001e3b87824 */ /* 0x000fe200078e0ab8 */
[-C--:B------:R-:W-:Y:S01]  /*0ed0*/  LEA.HI R191, R2, R165.reuse, RZ, 0x3 ;  /* 0x000000a502bf7211 */ /* 0x080fe200078f18ff */
[----:B------:R-:W-:Y:S01]  /*0ee0*/  VIADD R171, R160, 0x10 ;  /* 0x00000010a0ab7836 */ /* 0x000fe20000000000 */
[----:B------:R-:W-:Y:S01]  /*0ef0*/  SHF.R.S32.HI R3, RZ, 0x1f, R166 ;  /* 0x0000001fff037819 */ /* 0x000fe200000114a6 */
[----:B------:R0:W-:Y:S01]  /*0f00*/  STL [R1], R0 ;  /* 0x0000000001007387 */ /* 0x0001e20000100800 */
[----:B------:R-:W-:Y:S01]  /*0f10*/  LEA.HI R2, R2, R165, RZ, 0x6 ;  /* 0x000000a502027211 */ /* 0x000fe200078f30ff */
[----:B------:R-:W-:Y:S01]  /*0f20*/  VIADD R170, R160, 0x30 ;  /* 0x00000030a0aa7836 */ /* 0x000fe20000000000 */
[----:B------:R-:W-:Y:S01]  /*0f30*/  LOP3.LUT R174, R174, 0x1c0, RZ, 0xc0, !PT ;  /* 0x000001c0aeae7812 */ /* 0x000fe200078ec0ff */
[----:B------:R-:W-:Y:S01]  /*0f40*/  VIADD R172, R160, 0x50 ;  /* 0x00000050a0ac7836 */ /* 0x000fe20000000000 */
[----:B------:R-:W-:Y:S01]  /*0f50*/  LEA.HI R5, R3, R166, RZ, 0x6 ;  /* 0x000000a603057211 */ /* 0x000fe200078f30ff */
[----:B------:R-:W-:Y:S01]  /*0f60*/  IMAD.SHL.U32 R4, R2, 0x80, RZ ;  /* 0x0000008002047824 */ /* 0x000fe200078e00ff */
[----:B------:R-:W-:Y:S01]  /*0f70*/  SHF.R.U32.HI R175, RZ, 0x3, R174 ;  /* 0x00000003ffaf7819 */ /* 0x000fe200000116ae */
[----:B------:R-:W-:Y:S01]  /*0f80*/  IMAD R223, R223, 0x40, R8 ;  /* 0x00000040dfdf7824 */ /* 0x000fe200078e0208 */
[----:B------:R-:W-:Y:S01]  /*0f90*/  LOP3.LUT R2, R174, 0x38, R191, 0xf8, !PT ;  /* 0x00000038ae027812 */ /* 0x000fe200078ef8bf */
[----:B------:R-:W-:Y:S01]  /*0fa0*/  IMAD.SHL.U32 R7, R5, 0x80, RZ ;  /* 0x0000008005077824 */ /* 0x000fe200078e00ff */
[----:B------:R-:W-:Y:S01]  /*0fb0*/  LOP3.LUT R173, R173, 0x1c0, RZ, 0xc0, !PT ;  /* 0x000001c0adad7812 */ /* 0x000fe200078ec0ff */
[----:B------:R-:W-:Y:S01]  /*0fc0*/  IMAD.SHL.U32 R224, R224, 0x8, RZ ;  /* 0x00000008e0e07824 */ /* 0x000fe200078e00ff */
[----:B------:R-:W-:-:S02]  /*0fd0*/  LOP3.LUT R5, R4, 0xffffe000, RZ, 0xc0, !PT ;  /* 0xffffe00004057812 */ /* 0x000fc400078ec0ff */
[----:B------:R-:W-:Y:S02]  /*0fe0*/  LOP3.LUT R2, R2, R175, RZ, 0x3c, !PT ;  /* 0x000000af02027212 */ /* 0x000fe400078e3cff */
[----:B------:R-:W-:Y:S02]  /*0ff0*/  SHF.R.U32.HI R208, RZ, 0x3, R173 ;  /* 0x00000003ffd07819 */ /* 0x000fe400000116ad */
[----:B------:R-:W-:Y:S02]  /*1000*/  LOP3.LUT R11, R173, 0x38, R191, 0xf8, !PT ;  /* 0x00000038ad0b7812 */ /* 0x000fe400078ef8bf */
[----:B------:R-:W-:Y:S02]  /*1010*/  LEA.HI R3, R3, R166, RZ, 0x3 ;  /* 0x000000a603037211 */ /* 0x000fe400078f18ff */
[----:B------:R-:W-:Y:S01]  /*1020*/  IADD3 R207, R2, R5, R176 ;  /* 0x0000000502cf7210 */ /* 0x000fe20007ffe0b0 */
[----:B------:R-:W-:Y:S01]  /*1030*/  IMAD.U32 R2, RZ, RZ, UR5 ;  /* 0x00000005ff027e24 */ /* 0x000fe2000f8e00ff */
[----:B------:R-:W-:-:S02]  /*1040*/  LOP3.LUT R11, R11, R208, RZ, 0x3c, !PT ;  /* 0x000000d00b0b7212 */ /* 0x000fc400078e3cff */
[----:B------:R-:W-:Y:S02]  /*1050*/  LEA.HI R2, R189, R189, RZ, 0x1 ;  /* 0x000000bdbd027211 */ /* 0x000fe400078f08ff */
[--C-:B------:R-:W-:Y:S02]  /*1060*/  LOP3.LUT R6, R174, 0x38, R3.reuse, 0xf8, !PT ;  /* 0x00000038ae067812 */ /* 0x100fe400078ef803 */
[----:B------:R-:W-:Y:S02]  /*1070*/  LOP3.LUT R13, R173, 0x38, R3, 0xf8, !PT ;  /* 0x00000038ad0d7812 */ /* 0x000fe400078ef803 */
[----:B------:R-:W-:Y:S02]  /*1080*/  SHF.L.U32 R182, R184, 0x3, RZ ;  /* 0x00000003b8b67819 */ /* 0x000fe400000006ff */
[----:B------:R-:W-:Y:S02]  /*1090*/  IADD3 R11, R11, R5, R178 ;  /* 0x000000050b0b7210 */ /* 0x000fe40007ffe0b2 */
[----:B------:R-:W-:Y:S01]  /*10a0*/  LOP3.LUT R2, R2, 0x1ffffffe, RZ, 0xc0, !PT ;  /* 0x1ffffffe02027812 */ /* 0x000fe200078ec0ff */
[----:B------:R-:W-:Y:S01]  /*10b0*/  VIADD R183, R182, 0x40 ;  /* 0x00000040b6b77836 */ /* 0x000fe20000000000 */
[----:B------:R-:W-:-:S02]  /*10c0*/  LOP3.LUT R7, R7, 0xffffe000, RZ, 0xc0, !PT ;  /* 0xffffe00007077812 */ /* 0x000fc400078ec0ff */
[----:B------:R-:W-:Y:S01]  /*10d0*/  LOP3.LUT R6, R6, R175, RZ, 0x3c, !PT ;  /* 0x000000af06067212 */ /* 0x000fe200078e3cff */
[----:B------:R-:W-:Y:S01]  /*10e0*/  IMAD.IADD R2, R189, 0x1, -R2 ;  /* 0x00000001bd027824 */ /* 0x000fe200078e0a02 */
[----:B------:R-:W-:Y:S02]  /*10f0*/  LOP3.LUT R13, R13, R208, RZ, 0x3c, !PT ;  /* 0x000000d00d0d7212 */ /* 0x000fe400078e3cff */
[----:B------:R-:W-:Y:S01]  /*1100*/  LOP3.LUT R5, R173, 0x38, R18, 0xf8, !PT ;  /* 0x00000038ad057812 */ /* 0x000fe200078ef812 */
[----:B------:R-:W-:Y:S01]  /*1110*/  IMAD R181, R2, 0x8, R223 ;  /* 0x0000000802b57824 */ /* 0x000fe200078e02df */
[-C--:B------:R-:W-:Y:S02]  /*1120*/  IADD3 R6, R6, R7.reuse, R176 ;  /* 0x0000000706067210 */ /* 0x080fe40007ffe0b0 */
[----:B------:R-:W-:Y:S02]  /*1130*/  IADD3 R13, R13, R7, R178 ;  /* 0x000000070d0d7210 */ /* 0x000fe40007ffe0b2 */
[----:B------:R-:W-:-:S02]  /*1140*/  LOP3.LUT R180, R9, 0x7ffffffc, RZ, 0xc0, !PT ;  /* 0x7ffffffc09b47812 */ /* 0x000fc400078ec0ff */
[----:B------:R-:W-:Y:S02]  /*1150*/  LOP3.LUT R5, R178, R5, R208, 0xf6, !PT ;  /* 0x00000005b2057212 */ /* 0x000fe400078ef6d0 */
[----:B------:R-:W-:Y:S02]  /*1160*/  SHF.R.S32.HI R226, RZ, 0x1f, R182 ;  /* 0x0000001fffe27819 */ /* 0x000fe400000114b6 */
[----:B------:R-:W-:Y:S02]  /*1170*/  SHF.R.S32.HI R197, RZ, 0x1f, R171 ;  /* 0x0000001fffc57819 */ /* 0x000fe400000114ab */
[----:B------:R-:W-:Y:S02]  /*1180*/  SHF.R.S32.HI R225, RZ, 0x1f, R183 ;  /* 0x0000001fffe17819 */ /* 0x000fe400000114b7 */
[----:B------:R-:W-:Y:S02]  /*1190*/  SHF.R.S32.HI R196, RZ, 0x1f, R169 ;  /* 0x0000001fffc47819 */ /* 0x000fe400000114a9 */
[----:B------:R-:W-:-:S02]  /*11a0*/  SHF.R.S32.HI R195, RZ, 0x1f, R170 ;  /* 0x0000001fffc37819 */ /* 0x000fc400000114aa */
[----:B------:R-:W-:Y:S02]  /*11b0*/  SHF.R.S32.HI R194, RZ, 0x1f, R168 ;  /* 0x0000001fffc27819 */ /* 0x000fe400000114a8 */
[----:B------:R-:W-:Y:S02]  /*11c0*/  SHF.R.S32.HI R193, RZ, 0x1f, R172 ;  /* 0x0000001fffc17819 */ /* 0x000fe400000114ac */
[----:B------:R-:W-:Y:S02]  /*11d0*/  IADD3 R180, R201, -R180, RZ ;  /* 0x800000b4c9b47210 */ /* 0x000fe40007ffe0ff */
[----:B------:R-:W-:Y:S02]  /*11e0*/  SHF.R.S32.HI R191, RZ, 0x3, R191 ;  /* 0x00000003ffbf7819 */ /* 0x000fe400000114bf */
[----:B------:R-:W-:Y:S02]  /*11f0*/  SHF.R.S32.HI R192, RZ, 0x3, R3 ;  /* 0x00000003ffc07819 */ /* 0x000fe40000011403 */
[----:B------:R-:W-:-:S02]  /*1200*/  LEA R206, R5, UR4, 0x1 ;  /* 0x0000000405ce7c11 */ /* 0x000fc4000f8e08ff */
[----:B------:R-:W-:Y:S02]  /*1210*/  LEA R207, R207, UR4, 0x1 ;  /* 0x00000004cfcf7c11 */ /* 0x000fe4000f8e08ff */
[----:B------:R-:W-:Y:S02]  /*1220*/  LEA R204, R11, UR4, 0x1 ;  /* 0x000000040bcc7c11 */ /* 0x000fe4000f8e08ff */
[----:B------:R-:W-:Y:S02]  /*1230*/  LEA R205, R6, UR4, 0x1 ;  /* 0x0000000406cd7c11 */ /* 0x000fe4000f8e08ff */
[----:B0-----:R-:W-:-:S07]  /*1240*/  LEA R202, R13, UR4, 0x1 ;  /* 0x000000040dca7c11 */ /* 0x001fce000f8e08ff */
.L_x_1944:
[----:B------:R-:W-:Y:S01]  /*1250*/  ULDC.64 UR4, c[0x0][0xa28] ;  /* 0x00028a0000047ab9 */ /* 0x000fe20000000a00 */
[----:B0-2---:R-:W0:Y:S01]  /*1260*/  LDC.64 R4, c[0x0][0xa08] ;  /* 0x00028200ff047b82 */ /* 0x005e220000000a00 */
[----:B------:R-:W-:Y:S01]  /*1270*/  ISETP.NE.U32.AND P0, PT, RZ, UR4, PT ;  /* 0x00000004ff007c0c */ /* 0x000fe2000bf05070 */
[----:B------:R-:W-:Y:S01]  /*1280*/  IMAD.MOV.U32 R11, RZ, RZ, RZ ;  /* 0x000000ffff0b7224 */ /* 0x000fe200078e00ff */
[----:B------:R-:W-:Y:S01]  /*1290*/  ULDC.64 UR6, c[0x0][0x208] ;  /* 0x0000820000067ab9 */ /* 0x000fe20000000a00 */
[----:B------:R-:W-:Y:S01]  /*12a0*/  IMAD.MOV.U32 R121, RZ, RZ, RZ ;  /* 0x000000ffff797224 */ /* 0x000fe200078e00ff */
[----:B------:R-:W-:Y:S01]  /*12b0*/  ISETP.NE.AND.EX P0, PT, RZ, UR5, PT, P0 ;  /* 0x00000005ff007c0c */ /* 0x000fe2000bf05300 */
[----:B------:R-:W-:Y:S02]  /*12c0*/  ULDC.64 UR4, c[0x0][0xa18] ;  /* 0x0002860000047ab9 */ /* 0x000fe40000000a00 */
[----:B------:R-:W-:-:S04]  /*12d0*/  ISETP.NE.U32.AND P1, PT, RZ, UR4, PT ;  /* 0x00000004ff007c0c */ /* 0x000fc8000bf25070 */
[----:B------:R-:W-:Y:S01]  /*12e0*/  ISETP.NE.AND.EX P1, PT, RZ, UR5, PT, P1 ;  /* 0x00000005ff007c0c */ /* 0x000fe2000bf25310 */
[----:B------:R-:W-:Y:S02]  /*12f0*/  ULDC.64 UR4, c[0x0][0xa08] ;  /* 0x0002820000047ab9 */ /* 0x000fe40000000a00 */
[----:B------:R-:W-:-:S03]  /*1300*/  ISETP.NE.U32.AND P3, PT, RZ, UR4, PT ;  /* 0x00000004ff007c0c */ /* 0x000fc6000bf65070 */
[----:B---34-:R-:W1:Y:S01]  /*1310*/  @P0 LDC.64 R2, c[0x0][0xa28] ;  /* 0x00028a00ff020b82 */ /* 0x018e620000000a00 */
[----:B------:R-:W-:Y:S01]  /*1320*/  ISETP.NE.AND.EX P3, PT, RZ, UR5, PT, P3 ;  /* 0x00000005ff007c0c */ /* 0x000fe2000bf65330 */
[----:B0-----:R-:W-:-:S06]  /*1330*/  IMAD.WIDE R8, R27, 0x4, R4 ;  /* 0x000000041b087825 */ /* 0x001fcc00078e0204 */
[----:B------:R-:W0:Y:S01]  /*1340*/  @P1 LDC.64 R6, c[0x0][0xa18] ;  /* 0x00028600ff061b82 */ /* 0x000e220000000a00 */
[----:B------:R-:W-:Y:S02]  /*1350*/  ULDC UR4, c[0x0][0x288] ;  /* 0x0000a20000047ab9 */ /* 0x000fe40000000800 */
[----:B------:R-:W-:Y:S01]  /*1360*/  IMAD.U32 R163, RZ, RZ, UR4 ;  /* 0x00000004ffa37e24 */ /* 0x000fe2000f8e00ff */
[----:B------:R-:W-:Y:S02]  /*1370*/  ULDC.64 UR4, c[0x0][0x418] ;  /* 0x0001060000047ab9 */ /* 0x000fe40000000a00 */
[----:B------:R-:W-:Y:S01]  /*1380*/  UISETP.NE.U32.AND UP0, UPT, UR4, URZ, UPT ;  /* 0x0000003f0400728c */ /* 0x000fe2000bf05070 */
[----:B------:R2:W5:Y:S03]  /*1390*/  @P3 LDG.E R121, desc[UR6][R8.64] ;  /* 0x0000000608793981 */ /* 0x000566000c1e1900 */
[----:B------:R-:W-:-:S03]  /*13a0*/  UISETP.NE.AND.EX UP0, UPT, UR5, URZ, UPT, UP0 ;  /* 0x0000003f0500728c */ /* 0x000fc6000bf05300 */
[----:B------:R-:W-:Y:S01]  /*13b0*/  ULDC.64 UR4, c[0x0][0xa20] ;  /* 0x0002880000047ab9 */ /* 0x000fe20000000a00 */
[----:B-1----:R-:W-:Y:S01]  /*13c0*/  @P0 IMAD.WIDE R2, R27, 0x4, R2 ;  /* 0x000000041b020825 */ /* 0x002fe200078e0202 */
[----:B------:R-:W-:-:S04]  /*13d0*/  ISETP.NE.U32.AND P2, PT, RZ, UR4, PT ;  /* 0x00000004ff007c0c */ /* 0x000fc8000bf45070 */
[----:B------:R2:W5:Y:S01]  /*13e0*/  @P0 LDG.E R11, desc[UR6][R2.64] ;  /* 0x00000006020b0981 */ /* 0x000562000c1e1900 */
[----:B0-----:R-:W-:-:S05]  /*13f0*/  @P1 IMAD.WIDE R4, R27, 0x4, R6 ;  /* 0x000000041b041825 */ /* 0x001fca00078e0206 */
[----:B------:R2:W5:Y:S01]  /*1400*/  @P1 LDG.E R163, desc[UR6][R4.64] ;  /* 0x0000000604a31981 */ /* 0x000562000c1e1900 */
[----:B------:R-:W-:Y:S02]  /*1410*/  ULDC UR6, c[0x0][0x424] ;  /* 0x0001090000067ab9 */ /* 0x000fe40000000800 */
[----:B------:R-:W-:Y:S01]  /*1420*/  USEL UR4, UR6, 0x1, UP0 ;  /* 0x0000000106047887 */ /* 0x000fe20008000000 */
[----:B------:R-:W-:Y:S02]  /*1430*/  ISETP.NE.AND.EX P2, PT, RZ, UR5, PT, P2 ;  /* 0x00000005ff007c0c */ /* 0x000fe4000bf45320 */
[----:B------:R-:W-:Y:S01]  /*1440*/  ULDC UR6, c[0x0][0x2f0] ;  /* 0x0000bc0000067ab9 */ /* 0x000fe20000000800 */
[----:B------:R-:W-:Y:S01]  /*1450*/  ULDC UR7, c[0x0][0x348] ;  /* 0x0000d20000077ab9 */ /* 0x000fe20000000800 */
[----:B------:R-:W-:Y:S01]  /*1460*/  UIMAD UR6, UR4, UR6, URZ ;  /* 0x00000006040672a4 */ /* 0x000fe2000f8e023f */
[----:B------:R-:W-:Y:S02]  /*1470*/  IMAD.MOV.U32 R185, RZ, RZ, R26 ;  /* 0x000000ffffb97224 */ /* 0x000fe400078e001a */
[----:B------:R-:W-:Y:S01]  /*1480*/  IMAD.MOV.U32 R186, RZ, RZ, R27 ;  /* 0x000000ffffba7224 */ /* 0x000fe200078e001b */
[----:B--2---:R-:W-:Y:S08]  /*1490*/  @P1 BRA `(.L_x_1659) ;  /* 0x0000000000281947 */ /* 0x004ff00003800000 */
[----:B------:R-:W-:Y:S02]  /*14a0*/  ULDC.64 UR4, c[0x0][0xa00] ;  /* 0x0002800000047ab9 */ /* 0x000fe40000000a00 */
[----:B------:R-:W-:-:S04]  /*14b0*/  ISETP.NE.U32.AND P0, PT, RZ, UR4, PT ;  /* 0x00000004ff007c0c */ /* 0x000fc8000bf05070 */
[----:B------:R-:W-:-:S13]  /*14c0*/  ISETP.NE.AND.EX P0, PT, RZ, UR5, PT, P0 ;  /* 0x00000005ff007c0c */ /* 0x000fda000bf05300 */
[----:B------:R-:W-:Y:S05]  /*14d0*/  @!P0 BRA `(.L_x_1659) ;  /* 0x0000000000188947 */ /* 0x000fea0003800000 */
[----:B------:R-:W0:Y:S01]  /*14e0*/  LDC.64 R2, c[0x0][0xa00] ;  /* 0x00028000ff027b82 */ /* 0x000e220000000a00 */
[----:B------:R-:W-:Y:S01]  /*14f0*/  ULDC.64 UR4, c[0x0][0x208] ;  /* 0x0000820000047ab9 */ /* 0x000fe20000000a00 */
[----:B0-----:R-:W-:-:S05]  /*1500*/  IMAD.WIDE R2, R27, 0x4, R2 ;  /* 0x000000041b027825 */ /* 0x001fca00078e0202 */
[----:B-----5:R-:W2:Y:S04]  /*1510*/  LDG.E R163, desc[UR4][R2.64] ;  /* 0x0000000402a37981 */ /* 0x020ea8000c1e1900 */
[----:B------:R-:W2:Y:S02]  /*1520*/  LDG.E R0, desc[UR4][R2.64+0x4] ;  /* 0x0000040402007981 */ /* 0x000ea4000c1e1900 */
[----:B--2---:R-:W-:-:S07]  /*1530*/  IADD3 R163, -R163, R0, RZ ;  /* 0x00000000a3a37210 */ /* 0x004fce0007ffe1ff */
.L_x_1659:
[----:B------:R-:W-:Y:S02]  /*1540*/  IMAD.U32 R24, RZ, RZ, UR7 ;  /* 0x00000007ff187e24 */ /* 0x000fe4000f8e00ff */
[----:B------:R-:W-:Y:S01]  /*1550*/  IMAD.U32 R28, RZ, RZ, UR6 ;  /* 0x00000006ff1c7e24 */ /* 0x000fe2000f8e00ff */
[----:B------:R-:W-:Y:S06]  /*1560*/  @!P2 BRA `(.L_x_1660) ;  /* 0x000000000014a947 */ /* 0x000fec0003800000 */
[----:B------:R-:W0:Y:S01]  /*1570*/  LDC.64 R2, c[0x0][0xa20] ;  /* 0x00028800ff027b82 */ /* 0x000e220000000a00 */
[----:B------:R-:W-:Y:S01]  /*1580*/  ULDC.64 UR4, c[0x0][0x208] ;  /* 0x0000820000047ab9 */ /* 0x000fe20000000a00 */
[----:B0-----:R-:W-:-:S05]  /*1590*/  IMAD.WIDE R2, R27, 0x4, R2 ;  /* 0x000000041b027825 */ /* 0x001fca00078e0202 */
[----:B------:R0:W5:Y:S01]  /*15a0*/  LDG.E R28, desc[UR4][R2.64] ;  /* 0x00000004021c7981 */ /* 0x000162000c1e1900 */
[----:B------:R-:W-:Y:S05]  /*15b0*/  BRA `(.L_x_1661) ;  /* 0x0000000000147947 */ /* 0x000fea0003800000 */
.L_x_1660:
[----:B------:R-:W-:Y:S05]  /*15c0*/  @!P3 BRA `(.L_x_1661) ;  /* 0x000000000010b947 */ /* 0x000fea0003800000 */
[----:B------:R-:W-:Y:S02]  /*15d0*/  ULDC.64 UR4, c[0x0][0x208] ;  /* 0x0000820000047ab9 */ /* 0x000fe40000000a00 */
[----:B------:R-:W2:Y:S04]  /*15e0*/  LDG.E R3, desc[UR4][R8.64] ;  /* 0x0000000408037981 */ /* 0x000ea8000c1e1900 */
[----:B------:R-:W2:Y:S02]  /*15f0*/  LDG.E R28, desc[UR4][R8.64+0x4] ;  /* 0x00000404081c7981 */ /* 0x000ea4000c1e1900 */
[----:B--2---:R-:W-:-:S07]  /*1600*/  IMAD.IADD R28, R28, 0x1, -R3 ;  /* 0x000000011c1c7824 */ /* 0x004fce00078e0a03 */
.L_x_1661:
[----:B------:R-:W-:Y:S01]  /*1610*/  ULDC.64 UR4, c[0x0][0xa10] ;  /* 0x0002840000047ab9 */ /* 0x000fe20000000a00 */
[----:B------:R-:W-:Y:S01]  /*1620*/  ULDC.64 UR6, c[0x0][0x208] ;  /* 0x0000820000067ab9 */ /* 0x000fe20000000a00 */
[----:B------:R-:W-:Y:S01]  /*1630*/  ISETP.NE.U32.AND P0, PT, RZ, UR4, PT ;  /* 0x00000004ff007c0c */ /* 0x000fe2000bf05070 */
[----:B------:R-:W1:Y:S03]  /*1640*/  LDC R6, c[0x0][0x448] ;  /* 0x00011200ff067b82 */ /* 0x000e660000000800 */
[----:B------:R-:W-:Y:S01]  /*1650*/  ISETP.NE.AND.EX P0, PT, RZ, UR5, PT, P0 ;  /* 0x00000005ff007c0c */ /* 0x000fe2000bf05300 */
[----:B------:R-:W-:Y:S02]  /*1660*/  ULDC.64 UR4, c[0x0][0xa30] ;  /* 0x00028c0000047ab9 */ /* 0x000fe40000000a00 */
[----:B------:R-:W-:Y:S01]  /*1670*/  ISETP.NE.U32.AND P1, PT, RZ, UR4, PT ;  /* 0x00000004ff007c0c */ /* 0x000fe2000bf25070 */
[----:B-----5:R-:W-:Y:S01]  /*1680*/  IMAD.MOV.U32 R143, RZ, RZ, R28 ;  /* 0x000000ffff8f7224 */ /* 0x020fe200078e001c */
[----:B------:R-:W2:Y:S02]  /*1690*/  LDC.64 R12, c[0x0][0x9e0] ;  /* 0x00027800ff0c7b82 */ /* 0x000ea40000000a00 */
[----:B------:R-:W-:-:S06]  /*16a0*/  ISETP.NE.AND.EX P1, PT, RZ, UR5, PT, P1 ;  /* 0x00000005ff007c0c */ /* 0x000fcc000bf25310 */
[----:B0-----:R-:W0:Y:S08]  /*16b0*/  @P0 LDC.64 R2, c[0x0][0xa10] ;  /* 0x00028400ff020b82 */ /* 0x001e300000000a00 */
[----:B------:R-:W3:Y:S01]  /*16c0*/  @P1 LDC.64 R4, c[0x0][0xa30] ;  /* 0x00028c00ff041b82 */ /* 0x000ee20000000a00 */
[----:B0-----:R-:W-:-:S05]  /*16d0*/  @P0 IMAD.WIDE R2, R27, 0x4, R2 ;  /* 0x000000041b020825 */ /* 0x001fca00078e0202 */
[----:B------:R-:W4:Y:S04]  /*16e0*/  @P0 LDG.E R0, desc[UR6][R2.64] ;  /* 0x0000000602000981 */ /* 0x000f28000c1e1900 */
[----:B------:R0:W4:Y:S01]  /*16f0*/  @P0 LDG.E R7, desc[UR6][R2.64+0x4] ;  /* 0x0000040602070981 */ /* 0x000122000c1e1900 */
[----:B---3--:R-:W-:-:S05]  /*1700*/  @P1 IMAD.WIDE R4, R27, 0x4, R4 ;  /* 0x000000041b041825 */ /* 0x008fca00078e0204 */
[----:B------:R3:W5:Y:S01]  /*1710*/  @P1 LDG.E R143, desc[UR6][R4.64] ;  /* 0x00000006048f1981 */ /* 0x000762000c1e1900 */
[----:B-1----:R-:W-:Y:S01]  /*1720*/  ISETP.NE.AND P1, PT, R6, 0x1, PT ;  /* 0x000000010600780c */ /* 0x002fe20003f25270 */
[----:B------:R-:W-:Y:S01]  /*1730*/  IMAD.SHL.U32 R177, R25, 0x80, RZ ;  /* 0x0000008019b17824 */ /* 0x000fe200078e00ff */
[----:B--2---:R-:W-:Y:S01]  /*1740*/  ISETP.GE.AND P2, PT, R13, 0x1, PT ;  /* 0x000000010d00780c */ /* 0x004fe20003f46270 */
[----:B------:R-:W-:-:S03]  /*1750*/  IMAD.IADD R11, R28, 0x1, -R11 ;  /* 0x000000011c0b7824 */ /* 0x000fc600078e0a0b */
[----:B0-----:R-:W-:-:S07]  /*1760*/  IADD3 R2, R177, 0x7f, RZ ;  /* 0x0000007fb1027810 */ /* 0x001fce0007ffe0ff */
[----:B------:R-:W0:Y:S08]  /*1770*/  @P1 LDC R9, c[0x0][0x44c] ;  /* 0x00011300ff091b82 */ /* 0x000e300000000800 */
[----:B------:R-:W1:Y:S01]  /*1780*/  @P1 LDC R6, c[0x0][0x450] ;  /* 0x00011400ff061b82 */ /* 0x000e620000000800 */
[----:B0-----:R-:W-:-:S05]  /*1790*/  @P1 IMAD.HI.U32 R3, R2, R9, RZ ;  /* 0x0000000902031227 */ /* 0x001fca00078e00ff */
[----:B-1----:R-:W-:Y:S01]  /*17a0*/  @P1 SHF.R.U32.HI R2, RZ, R6, R3 ;  /* 0x00000006ff021219 */ /* 0x002fe20000011603 */
[----:B----4-:R-:W-:-:S04]  /*17b0*/  @P0 IMAD.IADD R24, R7, 0x1, -R0 ;  /* 0x0000000107180824 */ /* 0x010fc800078e0a00 */
[----:B------:R-:W-:-:S04]  /*17c0*/  IMAD.IADD R164, R11, 0x1, R24 ;  /* 0x000000010ba47824 */ /* 0x000fc800078e0218 */
[C---:B------:R-:W-:Y:S01]  /*17d0*/  VIADD R0, R164.reuse, 0x5f ;  /* 0x0000005fa4007836 */ /* 0x040fe20000000000 */
[----:B------:R-:W-:-:S03]  /*17e0*/  IADD3 R3, R164, 0x1, -R163 ;  /* 0x00000001a4037810 */ /* 0x000fc60007ffe8a3 */
[----:B------:R-:W-:-:S04]  /*17f0*/  IMAD.HI R0, R0, 0x2aaaaaab, RZ ;  /* 0x2aaaaaab00007827 */ /* 0x000fc800078e02ff */
[----:B------:R-:W-:Y:S01]  /*1800*/  IMAD.IADD R3, R3, 0x1, R2 ;  /* 0x0000000103037824 */ /* 0x000fe200078e0202 */
[----:B------:R-:W-:-:S04]  /*1810*/  SHF.R.U32.HI R149, RZ, 0x1f, R0 ;  /* 0x0000001fff957819 */ /* 0x000fc80000011600 */
[----:B------:R-:W-:Y:S01]  /*1820*/  LEA.HI.SX32 R149, R0, R149, 0x1c ;  /* 0x0000009500957211 */ /* 0x000fe200078fe2ff */
[----:B------:R-:W-:Y:S01]  /*1830*/  IMAD.IADD R0, R3, 0x1, R12 ;  /* 0x0000000103007824 */ /* 0x000fe200078e020c */
[----:B---3--:R-:W-:Y:S06]  /*1840*/  @!P2 BRA `(.L_x_1662) ;  /* 0x000000000048a947 */ /* 0x008fec0003800000 */
[C---:B------:R-:W-:Y:S01]  /*1850*/  ISETP.GT.AND P0, PT, R3.reuse, RZ, PT ;  /* 0x000000ff0300720c */ /* 0x040fe20003f04270 */
[----:B------:R-:W-:Y:S01]  /*1860*/  BSSY B0, `(.L_x_1663) ;  /* 0x000000e000007945 */ /* 0x000fe20003800000 */
[----:B------:R-:W-:-:S11]  /*1870*/  VIADD R2, R3, 0xffffffff ;  /* 0xffffffff03027836 */ /* 0x000fd60000000000 */
        /* <DEDUP_REMOVED lines=8> */
.L_x_1664:
[----:B------:R-:W-:-:S13]  /*1900*/  ISETP.NE.AND P0, PT, R13, 0x1, PT ;  /* 0x000000010d00780c */ /* 0x000fda0003f05270 */
[----:B------:R-:W0:Y:S02]  /*1910*/  @P0 LDC.64 R4, c[0x0][0x9e8] ;  /* 0x00027a00ff040b82 */ /* 0x000e240000000a00 */
[----:B0-----:R-:W-:-:S05]  /*1920*/  @P0 IMAD.HI.U32 R4, R2, R4, RZ ;  /* 0x0000000402040227 */ /* 0x001fca00078e00ff */
[----:B------:R-:W-:-:S07]  /*1930*/  @P0 SHF.R.U32.HI R2, RZ, R5, R4 ;  /* 0x00000005ff020219 */ /* 0x000fce0000011604 */
.L_x_1665:
[----:B------:R-:W-:Y:S05]  /*1940*/  BSYNC B0 ;  /* 0x0000000000007941 */ /* 0x000fea0003800000 */
.L_x_1663:
[----:B------:R-:W-:-:S05]  /*1950*/  IMAD R3, R2, R13, R13 ;  /* 0x0000000d02037224 */ /* 0x000fca00078e020d */
[----:B------:R-:W-:-:S07]  /*1960*/  VIMNMX R0, R0, R3, PT ;  /* 0x0000000300007248 */ /* 0x000fce0003fe0100 */
.L_x_1662:
[----:B------:R-:W0:Y:S01]  /*1970*/  @P1 LDC R2, c[0x0][0x44c] ;  /* 0x00011300ff021b82 */ /* 0x000e220000000800 */
[----:B------:R-:W-:Y:S01]  /*1980*/  IMAD.MOV.U32 R3, RZ, RZ, R177 ;  /* 0x000000ffff037224 */ /* 0x000fe200078e00b1 */
[----:B------:R-:W-:Y:S01]  /*1990*/  IADD3 R148, R164, -R163, RZ ;  /* 0x800000a3a4947210 */ /* 0x000fe20007ffe0ff */
[----:B------:R-:W-:-:S05]  /*19a0*/  ULDC UR4, c[0x0][0x9dc] ;  /* 0x0002770000047ab9 */ /* 0x000fca0000000800 */
[----:B------:R-:W1:Y:S01]  /*19b0*/  @P1 LDC R5, c[0x0][0x450] ;  /* 0x00011400ff051b82 */ /* 0x000e620000000800 */
[----:B0-----:R-:W-:-:S05]  /*19c0*/  @P1 IMAD.HI.U32 R2, R177, R2, RZ ;  /* 0x00000002b1021227 */ /* 0x001fca00078e00ff */
[----:B-1----:R-:W-:-:S05]  /*19d0*/  @P1 SHF.R.U32.HI R3, RZ, R5, R2 ;  /* 0x00000005ff031219 */ /* 0x002fca0000011602 */
[----:B------:R-:W-:-:S04]  /*19e0*/  IMAD.IADD R2, R148, 0x1, R3 ;  /* 0x0000000194027824 */ /* 0x000fc800078e0203 */
[----:B------:R-:W-:Y:S01]  /*19f0*/  VIADD R3, R2, -UR4 ;  /* 0x8000000402037c36 */ /* 0x000fe20008000000 */
[----:B------:R-:W-:Y:S06]  /*1a00*/  @!P2 BRA `(.L_x_1666) ;  /* 0x000000000044a947 */ /* 0x000fec0003800000 */
[----:B------:R-:W-:Y:S01]  /*1a10*/  ISETP.GT.AND P0, PT, R2, -0x1, PT ;  /* 0xffffffff0200780c */ /* 0x000fe20003f04270 */
[----:B------:R-:W-:-:S12]  /*1a20*/  BSSY B0, `(.L_x_1667) ;  /* 0x000000d000007945 */ /* 0x000fd80003800000 */
        /* <DEDUP_REMOVED lines=8> */
.L_x_1668:
[----:B------:R-:W-:-:S13]  /*1ab0*/  ISETP.NE.AND P0, PT, R13, 0x1, PT ;  /* 0x000000010d00780c */ /* 0x000fda0003f05270 */
[----:B------:R-:W0:Y:S02]  /*1ac0*/  @P0 LDC.64 R4, c[0x0][0x9e8] ;  /* 0x00027a00ff040b82 */ /* 0x000e240000000a00 */
[----:B0-----:R-:W-:-:S05]  /*1ad0*/  @P0 IMAD.HI.U32 R4, R2, R4, RZ ;  /* 0x0000000402040227 */ /* 0x001fca00078e00ff */
[----:B------:R-:W-:-:S07]  /*1ae0*/  @P0 SHF.R.U32.HI R2, RZ, R5, R4 ;  /* 0x00000005ff020219 */ /* 0x000fce0000011604 */
.L_x_1669:
[----:B------:R-:W-:Y:S05]  /*1af0*/  BSYNC B0 ;  /* 0x0000000000007941 */ /* 0x000fea0003800000 */
.L_x_1667:
[----:B------:R-:W-:-:S05]  /*1b00*/  IMAD R2, R2, R13, RZ ;  /* 0x0000000d02027224 */ /* 0x000fca00078e02ff */
[----:B------:R-:W-:-:S07]  /*1b10*/  VIMNMX R3, R3, R2, !PT ;  /* 0x0000000203037248 */ /* 0x000fce0007fe0100 */
.L_x_1666:
[----:B------:R-:W-:Y:S02]  /*1b20*/  VIADD R0, R0, 0x5f ;  /* 0x0000005f00007836 */ /* 0x000fe40000000000 */
[----:B------:R-:W-:-:S04]  /*1b30*/  IMAD.HI R2, R3, 0x2aaaaaab, RZ ;  /* 0x2aaaaaab03027827 */ /* 0x000fc800078e02ff */
[----:B------:R-:W-:Y:S01]  /*1b40*/  IMAD.HI R0, R0, 0x2aaaaaab, RZ ;  /* 0x2aaaaaab00007827 */ /* 0x000fe200078e02ff */
[----:B------:R-:W-:-:S04]  /*1b50*/  SHF.R.U32.HI R5, RZ, 0x1f, R2 ;  /* 0x0000001fff057819 */ /* 0x000fc80000011602 */
[----:B------:R-:W-:Y:S02]  /*1b60*/  SHF.R.U32.HI R3, RZ, 0x1f, R0 ;  /* 0x0000001fff037819 */ /* 0x000fe40000011600 */
[----:B------:R-:W-:Y:S02]  /*1b70*/  LEA.HI.SX32 R5, R2, R5, 0x1c ;  /* 0x0000000502057211 */ /* 0x000fe400078fe2ff */
[----:B------:R-:W-:Y:S02]  /*1b80*/  LEA.HI.SX32 R0, R0, R3, 0x1c ;  /* 0x0000000300007211 */ /* 0x000fe400078fe2ff */
[----:B------:R-:W-:Y:S02]  /*1b90*/  VIMNMX R5, RZ, R5, !PT ;  /* 0x00000005ff057248 */ /* 0x000fe40007fe0100 */
[----:B------:R-:W-:-:S03]  /*1ba0*/  VIMNMX R0, R149, R0, PT ;  /* 0x0000000095007248 */ /* 0x000fc60003fe0100 */
[--C-:B------:R-:W-:Y:S02]  /*1bb0*/  IMAD R5, R5, 0x60, -R11.reuse ;  /* 0x0000006005057824 */ /* 0x100fe400078e0a0b */
[----:B------:R-:W-:-:S03]  /*1bc0*/  IMAD R3, R0, 0x60, -R11 ;  /* 0x0000006000037824 */ /* 0x000fc600078e0a0b */
[----:B------:R-:W-:Y:S02]  /*1bd0*/  VIMNMX R5, RZ, R5, !PT ;  /* 0x00000005ff057248 */ /* 0x000fe40007fe0100 */
[----:B------:R-:W-:-:S03]  /*1be0*/  VIMNMX R0, R3, R24, PT ;  /* 0x0000001803007248 */ /* 0x000fc60003fe0100 */
[----:B------:R-:W-:Y:S01]  /*1bf0*/  IMAD.WIDE.U32 R2, R5, -0x55555555, RZ ;  /* 0xaaaaaaab05027825 */ /* 0x000fe200078e00ff */
[----:B------:R-:W-:-:S04]  /*1c00*/  ISETP.GT.AND P0, PT, R0, R5, PT ;  /* 0x000000050000720c */ /* 0x000fc80003f04270 */
[----:B------:R-:W-:-:S05]  /*1c10*/  SHF.R.U32.HI R123, RZ, 0x6, R3 ;  /* 0x00000006ff7b7819 */ /* 0x000fca0000011603 */
[----:B------:R-:W-:-:S04]  /*1c20*/  IMAD.MOV.U32 R2, RZ, RZ, R123 ;  /* 0x000000ffff027224 */ /* 0x000fc800078e007b */
[----:B------:R-:W-:-:S04]  /*1c30*/  @P0 VIADD R0, R0, 0x5f ;  /* 0x0000005f00000836 */ /* 0x000fc80000000000 */
[----:B------:R-:W-:-:S05]  /*1c40*/  @P0 IMAD.HI R0, R0, 0x2aaaaaab, RZ ;  /* 0x2aaaaaab00000827 */ /* 0x000fca00078e02ff */
[----:B------:R-:W-:-:S04]  /*1c50*/  @P0 SHF.R.U32.HI R3, RZ, 0x1f, R0 ;  /* 0x0000001fff030819 */ /* 0x000fc80000011600 */
[----:B------:R-:W-:Y:S02]  /*1c60*/  @P0 LEA.HI.SX32 R2, R0, R3, 0x1c ;  /* 0x0000000300020211 */ /* 0x000fe400078fe2ff */
[----:B------:R-:W-:Y:S02]  /*1c70*/  PLOP3.LUT P0, PT, PT, PT, PT, 0x80, 0x0 ;  /* 0x000000000000781c */ /* 0x000fe40003f0f070 */
[----:B------:R-:W-:-:S13]  /*1c80*/  ISETP.GT.AND P1, PT, R2, R123, PT ;  /* 0x0000007b0200720c */ /* 0x000fda0003f24270 */
[----:B------:R-:W-:Y:S05]  /*1c90*/  @!P1 BRA `(.L_x_1670) ;  /* 0x0000008800d49947 */ /* 0x000fea0003800000 */
[----:B------:R-:W-:Y:S01]  /*1ca0*/  VIADD R118, R16, 0x18400 ;  /* 0x0001840010767836 */ /* 0x000fe20000000000 */
[----:B------:R-:W-:Y:S04]  /*1cb0*/  BSSY B6, `(.L_x_1671) ;  /* 0x0000013000067945 */ /* 0x000fe80003800000 */
[----:B------:R-:W-:-:S13]  /*1cc0*/  LOP3.LUT P0, RZ, R118, 0x3ff, RZ, 0xc0, !PT ;  /* 0x000003ff76ff7812 */ /* 0x000fda000780c0ff */
        /* <DEDUP_REMOVED lines=16> */
[----:B-1---5:R-:W-:Y:S05]  /*1dd0*/  CALL.ABS.NOINC R14 ;  /* 0x000000000e007343 */ /* 0x022fea0003c00000 */
.L_x_1672:
[----:B------:R-:W-:Y:S05]  /*1de0*/  BSYNC B6 ;  /* 0x0000000000067941 */ /* 0x000fea0003800000 */
.L_x_1671:
        /* <DEDUP_REMOVED lines=11> */
[----:B------:R-:W-:Y:S01]  /*1ea0*/  IMAD.U32 R10, RZ, RZ, UR6 ;  /* 0x00000006ff0a7e24 */ /* 0x000fe2000f8e00ff */
[----:B------:R-:W-:Y:S01]  /*1eb0*/  MOV R12, 0x1 ;  /* 0x00000001000c7802 */ /* 0x000fe20000000f00 */
[----:B------:R-:W-:Y:S02]  /*1ec0*/  IMAD.U32 R6, RZ, RZ, UR4 ;  /* 0x00000004ff067e24 */ /* 0x000fe4000f8e00ff */
[----:B------:R-:W-:-:S02]  /*1ed0*/  IMAD.U32 R7, RZ, RZ, UR5 ;  /* 0x00000005ff077e24 */ /* 0x000fc4000f8e00ff */
[----:B------:R-:W-:Y:S02]  /*1ee0*/  IMAD.U32 R11, RZ, RZ, UR7 ;  /* 0x00000007ff0b7e24 */ /* 0x000fe4000f8e00ff */
[----:B------:R-:W-:Y:S02]  /*1ef0*/  IMAD.MOV.U32 R8, RZ, RZ, 0x70 ;  /* 0x00000070ff087424 */ /* 0x000fe400078e00ff */
[----:B0-----:R-:W-:-:S07]  /*1f00*/  IMAD.MOV.U32 R13, RZ, RZ, RZ ;  /* 0x000000ffff0d7224 */ /* 0x001fce00078e00ff */
[----:B------:R-:W-:-:S07]  /*1f10*/  LEPC R20, `(.L_x_1674) ;  /* 0x000000001014794e */ /* 0x000fce0000000000 */
[----:B-1---5:R-:W-:Y:S05]  /*1f20*/  CALL.ABS.NOINC R14 ;  /* 0x000000000e007343 */ /* 0x022fea0003c00000 */
.L_x_1674:
[----:B------:R-:W-:Y:S05]  /*1f30*/  BSYNC B6 ;  /* 0x0000000000067941 */ /* 0x000fea0003800000 */
.L_x_1673:
[----:B------:R-:W-:Y:S01]  /*1f40*/  ULDC.64 UR4, c[0x0][0x9f8] ;  /* 0x00027e0000047ab9 */ /* 0x000fe20000000a00 */
[----:B------:R-:W-:Y:S01]  /*1f50*/  ULDC.64 UR6, c[0x0][0x208] ;  /* 0x0000820000067ab9 */ /* 0x000fe20000000a00 */
[----:B------:R-:W-:Y:S01]  /*1f60*/  ISETP.NE.U32.AND P0, PT, RZ, UR4, PT ;  /* 0x00000004ff007c0c */ /* 0x000fe2000bf05070 */
[----:B------:R-:W2:Y:S01]  /*1f70*/  LDL.LU R20, [R1+0x4] ;  /* 0x0000040001147983 */ /* 0x000ea20000300800 */
[----:B------:R-:W0:Y:S02]  /*1f80*/  LDC.64 R90, c[0x0][0x300] ;  /* 0x0000c000ff5a7b82 */ /* 0x000e240000000a00 */
[----:B------:R-:W-:Y:S01]  /*1f90*/  ISETP.NE.AND.EX P0, PT, RZ, UR5, PT, P0 ;  /* 0x00000005ff007c0c */ /* 0x000fe2000bf05300 */
[C---:B------:R-:W-:Y:S01]  /*1fa0*/  VIADD R0, R18.reuse, 0x80 ;  /* 0x0000008012007836 */ /* 0x040fe20000000000 */
[----:B------:R-:W-:Y:S01]  /*1fb0*/  SHF.R.S32.HI R8, RZ, 0x1f, R26 ;  /* 0x0000001fff087819 */ /* 0x000fe2000001141a */
[----:B------:R-:W-:Y:S01]  /*1fc0*/  IMAD.IADD R121, R121, 0x1, R28 ;  /* 0x0000000179797824 */ /* 0x000fe200078e021c */
[----:B------:R-:W-:Y:S01]  /*1fd0*/  ULDC.64 UR4, c[0x0][0x330] ;  /* 0x0000cc0000047ab9 */ /* 0x000fe20000000a00 */
[C---:B------:R-:W-:Y:S01]  /*1fe0*/  VIADD R3, R18.reuse, 0xa0 ;  /* 0x000000a012037836 */ /* 0x040fe20000000000 */
[----:B------:R-:W-:Y:S01]  /*1ff0*/  SHF.R.S32.HI R19, RZ, 0x1f, R18 ;  /* 0x0000001fff137819 */ /* 0x000fe20000011412 */
[----:B------:R-:W-:Y:S01]  /*2000*/  VIADD R85, R18, 0x60 ;  /* 0x0000006012557836 */ /* 0x000fe20000000000 */
[----:B------:R-:W1:Y:S08]  /*2010*/  LDC.64 R102, c[0x0][0x3f8] ;  /* 0x0000fe00ff667b82 */ /* 0x000e700000000a00 */
[----:B------:R-:W3:Y:S01]  /*2020*/  @P0 LDC.64 R4, c[0x0][0x9f8] ;  /* 0x00027e00ff040b82 */ /* 0x000ee20000000a00 */
[----:B------:R-:W-:-:S07]  /*2030*/  SHF.R.S32.HI R145, RZ, 0x1f, R162 ;  /* 0x0000001fff917819 */ /* 0x000fce00000114a2 */
[----:B------:R-:W4:Y:S08]  /*2040*/  LDC R21, c[0x0][0x3f4] ;  /* 0x0000fd00ff157b82 */ /* 0x000f300000000800 */
[----:B------:R-:W4:Y:S01]  /*2050*/  LDC.64 R96, c[0x0][0x408] ;  /* 0x00010200ff607b82 */ /* 0x000f220000000a00 */
[----:B---3--:R-:W-:-:S05]  /*2060*/  @P0 IMAD.WIDE R4, R27, 0x4, R4 ;  /* 0x000000041b040825 */ /* 0x008fca00078e0204 */
[----:B------:R3:W2:Y:S01]  /*2070*/  @P0 LDG.E R27, desc[UR6][R4.64] ;  /* 0x00000006041b0981 */ /* 0x0006a2000c1e1900 */
[----:B------:R-:W-:Y:S01]  /*2080*/  ULDC UR6, c[0x0][0x2f4] ;  /* 0x0000bd0000067ab9 */ /* 0x000fe20000000800 */
[----:B------:R-:W-:Y:S01]  /*2090*/  IMAD R7, R8, UR4, RZ ;  /* 0x0000000408077c24 */ /* 0x000fe2000f8e02ff */
[----:B------:R-:W-:Y:S01]  /*20a0*/  ISETP.GE.AND P2, PT, R165, UR6, PT ;  /* 0x00000006a5007c0c */ /* 0x000fe2000bf46270 */
[----:B------:R-:W-:Y:S01]  /*20b0*/  IMAD.WIDE.U32 R88, R26, UR4, R18 ;  /* 0x000000041a587c25 */ /* 0x000fe2000f8e0012 */
[----:B------:R-:W-:Y:S01]  /*20c0*/  ISETP.GE.AND P0, PT, R18, UR6, PT ;  /* 0x0000000612007c0c */ /* 0x000fe2000bf06270 */
[----:B------:R-:W4:Y:S01]  /*20d0*/  S2R R150, SR_TID.X ;  /* 0x0000000000967919 */ /* 0x000f220000002100 */
[----:B------:R-:W-:Y:S01]  /*20e0*/  ISETP.GE.AND P3, PT, R0, UR6, PT ;  /* 0x0000000600007c0c */ /* 0x000fe2000bf66270 */
[----:B------:R-:W-:Y:S01]  /*20f0*/  IMAD R7, R26, UR5, R7 ;  /* 0x000000051a077c24 */ /* 0x000fe2000f8e0207 */
[----:B------:R-:W-:Y:S01]  /*2100*/  SHF.R.S32.HI R0, RZ, 0x1f, R121 ;  /* 0x0000001fff007819 */ /* 0x000fe20000011479 */
[----:B------:R-:W-:Y:S01]  /*2110*/  ULDC.64 UR4, c[0x0][0xa08] ;  /* 0x0002820000047ab9 */ /* 0x000fe20000000a00 */
[----:B---3--:R-:W-:Y:S01]  /*2120*/  SEL R4, RZ, 0xffffffff, P2 ;  /* 0xffffffffff047807 */ /* 0x008fe20001000000 */
[----:B------:R-:W-:Y:S01]  /*2130*/  IMAD.IADD R89, R89, 0x1, R7 ;  /* 0x0000000159597824 */ /* 0x000fe200078e0207 */
[----:B------:R-:W-:Y:S01]  /*2140*/  ISETP.GE.AND P1, PT, R3, UR6, PT ;  /* 0x0000000603007c0c */ /* 0x000fe2000bf26270 */
[-C--:B0-----:R-:W-:Y:S01]  /*2150*/  IMAD R10, R0, R90.reuse, RZ ;  /* 0x0000005a000a7224 */ /* 0x081fe200078e02ff */
[----:B------:R-:W-:Y:S01]  /*2160*/  SEL R3, RZ, 0x1, P0 ;  /* 0x00000001ff037807 */ /* 0x000fe20000000000 */
[----:B------:R-:W-:Y:S01]  /*2170*/  IMAD.SHL.U32 R4, R4, 0x2, RZ ;  /* 0x0000000204047824 */ /* 0x000fe200078e00ff */
[----:B------:R-:W-:Y:S01]  /*2180*/  ISETP.GE.AND P0, PT, R166, UR6, PT ;  /* 0x00000006a6007c0c */ /* 0x000fe2000bf06270 */
[----:B------:R-:W-:Y:S01]  /*2190*/  IMAD R9, R121, R91, R10 ;  /* 0x0000005b79097224 */ /* 0x000fe200078e020a */
[----:B------:R-:W-:Y:S01]  /*21a0*/  ISETP.GE.AND P2, PT, R85, UR6, PT ;  /* 0x0000000655007c0c */ /* 0x000fe2000bf46270 */
[----:B------:R-:W-:Y:S01]  /*21b0*/  ULDC.64 UR6, c[0x0][0x308] ;  /* 0x0000c20000067ab9 */ /* 0x000fe20000000a00 */
[----:B------:R-:W-:Y:S01]  /*21c0*/  LOP3.LUT R3, R4, 0x2, R3, 0xe2, !PT ;  /* 0x0000000204037812 */ /* 0x000fe200078ee203 */
[----:B------:R-:W-:Y:S01]  /*21d0*/  IMAD.WIDE.U32 R4, R121, R90, RZ ;  /* 0x0000005a79047225 */ /* 0x000fe200078e00ff */
[----:B------:R-:W-:-:S02]  /*21e0*/  SEL R6, RZ, 0x4, P0 ;  /* 0x00000004ff067807 */ /* 0x000fc40000000000 */
[----:B------:R-:W-:Y:S01]  /*21f0*/  SEL R7, RZ, 0x8, P2 ;  /* 0x00000008ff077807 */ /* 0x000fe20001000000 */
[----:B-1----:R-:W-:Y:S01]  /*2200*/  IMAD.WIDE.U32 R100, R162, R102, R18 ;  /* 0x00000066a2647225 */ /* 0x002fe200078e0012 */
[----:B------:R-:W-:Y:S02]  /*2210*/  ISETP.NE.U32.AND P0, PT, RZ, UR4, PT ;  /* 0x00000004ff007c0c */ /* 0x000fe4000bf05070 */
[----:B------:R-:W-:Y:S01]  /*2220*/  LOP3.LUT R3, R7, R3, R6, 0xfe, !PT ;  /* 0x0000000307037212 */ /* 0x000fe200078efe06 */
[----:B------:R-:W-:Y:S01]  /*2230*/  IMAD R7, R8, UR6, RZ ;  /* 0x0000000608077c24 */ /* 0x000fe2000f8e02ff */
[----:B------:R-:W-:Y:S01]  /*2240*/  SEL R6, RZ, 0x10, P3 ;  /* 0x00000010ff067807 */ /* 0x000fe20001800000 */
[----:B----4-:R-:W-:Y:S01]  /*2250*/  IMAD.WIDE.U32 R94, R162, R96, R18 ;  /* 0x00000060a25e7225 */ /* 0x010fe200078e0012 */
[----:B------:R-:W-:Y:S02]  /*2260*/  IADD3 R5, R5, R9, RZ ;  /* 0x0000000905057210 */ /* 0x000fe40007ffe0ff */
[----:B------:R-:W-:Y:S01]  /*2270*/  LOP3.LUT R11, R3, R6, RZ, 0xfc, !PT ;  /* 0x00000006030b7212 */ /* 0x000fe200078efcff */
[C---:B------:R-:W-:Y:S01]  /*2280*/  IMAD R7, R26.reuse, UR7, R7 ;  /* 0x000000071a077c24 */ /* 0x040fe2000f8e0207 */
[----:B------:R-:W-:Y:S01]  /*2290*/  ISETP.NE.AND.EX P0, PT, RZ, UR5, PT, P0 ;  /* 0x00000005ff007c0c */ /* 0x000fe2000bf05300 */
[----:B------:R-:W-:Y:S01]  /*22a0*/  IMAD.WIDE.U32 R4, R26, UR6, R4 ;  /* 0x000000061a047c25 */ /* 0x000fe2000f8e0004 */
[----:B------:R-:W-:Y:S01]  /*22b0*/  ULDC.64 UR4, c[0x0][0x310] ;  /* 0x0000c40000047ab9 */ /* 0x000fe20000000a00 */
[----:B------:R-:W-:-:S02]  /*22c0*/  ISETP.GE.AND P3, PT, R18, R21, PT ;  /* 0x000000151200720c */ /* 0x000fc40003f66270 */
[----:B------:R-:W-:Y:S01]  /*22d0*/  IMAD.IADD R5, R5, 0x1, R7 ;  /* 0x0000000105057824 */ /* 0x000fe200078e0207 */
[--C-:B------:R-:W-:Y:S01]  /*22e0*/  SHF.R.S32.HI R161, RZ, 0x1f, R160.reuse ;  /* 0x0000001fffa17819 */ /* 0x100fe200000114a0 */
[----:B------:R-:W-:Y:S01]  /*22f0*/  IMAD R7, R145, R96, RZ ;  /* 0x0000006091077224 */ /* 0x000fe200078e02ff */
[-C--:B------:R-:W-:Y:S01]  /*2300*/  ISETP.GE.AND P2, PT, R165, R21.reuse, PT ;  /* 0x00000015a500720c */ /* 0x080fe20003f46270 */
[----:B------:R-:W-:Y:S01]  /*2310*/  IMAD.MOV.U32 R128, RZ, RZ, 0x20 ;  /* 0x00000020ff807424 */ /* 0x000fe200078e00ff */
[----:B------:R-:W-:Y:S01]  /*2320*/  ISETP.GE.AND P4, PT, R166, R21, PT ;  /* 0x00000015a600720c */ /* 0x000fe20003f86270 */
[----:B------:R-:W-:Y:S01]  /*2330*/  IMAD.WIDE.U32 R98, R162, R102, R160 ;  /* 0x00000066a2627225 */ /* 0x000fe200078e00a0 */
[----:B------:R-:W-:Y:S02]  /*2340*/  SHF.L.U64.HI R105, R96, 0x6, R97 ;  /* 0x0000000660697819 */ /* 0x000fe40000010261 */
[----:B------:R-:W-:Y:S01]  /*2350*/  SHF.L.U64.HI R134, R90, 0x6, R91 ;  /* 0x000000065a867819 */ /* 0x000fe2000001025b */
[----:B------:R-:W-:Y:S01]  /*2360*/  IMAD R7, R162, R97, R7 ;  /* 0x00000061a2077224 */ /* 0x000fe200078e0207 */
[----:B------:R-:W-:Y:S01]  /*2370*/  SHF.L.U32 R135, R90, 0x6, RZ ;  /* 0x000000065a877819 */ /* 0x000fe200000006ff */
[----:B------:R-:W-:Y:S01]  /*2380*/  IMAD.WIDE.U32 R92, R162, R96, R160 ;  /* 0x00000060a25c7225 */ /* 0x000fe200078e00a0 */
[----:B------:R-:W-:-:S02]  /*2390*/  SHF.L.U64.HI R107, R102, 0x6, R103 ;  /* 0x00000006666b7819 */ /* 0x000fc40000010267 */
[----:B------:R-:W-:Y:S01]  /*23a0*/  SHF.R.S32.HI R146, RZ, 0x1f, R188 ;  /* 0x0000001fff927819 */ /* 0x000fe200000114bc */
[----:B------:R-:W-:Y:S01]  /*23b0*/  IMAD.IADD R93, R93, 0x1, R7 ;  /* 0x000000015d5d7824 */ /* 0x000fe200078e0207 */
[----:B------:R-:W-:Y:S01]  /*23c0*/  LEA.HI R150, R150, 0x8, RZ, 0x19 ;  /* 0x0000000896967811 */ /* 0x000fe200078fc8ff */
[----:B------:R-:W-:Y:S01]  /*23d0*/  IMAD.IADD R95, R7, 0x1, R95 ;  /* 0x00000001075f7824 */ /* 0x000fe200078e025f */
[----:B------:R-:W-:Y:S01]  /*23e0*/  SEL R7, R21, RZ, P4 ;  /* 0x000000ff15077207 */ /* 0x000fe20002000000 */
[----:B------:R-:W-:Y:S02]  /*23f0*/  IMAD R133, R97, 0x60, RZ ;  /* 0x0000006061857824 */ /* 0x000fe400078e02ff */
[----:B------:R-:W-:Y:S02]  /*2400*/  IMAD.SHL.U32 R106, R96, 0x40, RZ ;  /* 0x00000040606a7824 */ /* 0x000fe400078e00ff */
[----:B-----5:R-:W-:-:S04]  /*2410*/  IMAD.WIDE.U32 R92, R143, R96, R92 ;  /* 0x000000608f5c7225 */ /* 0x020fc800078e005c */
[----:B------:R-:W-:-:S04]  /*2420*/  IMAD.WIDE.U32 R94, R143, R96, R94 ;  /* 0x000000608f5e7225 */ /* 0x000fc800078e005e */
[----:B------:R-:W-:Y:S02]  /*2430*/  IMAD R129, R91, 0x60, RZ ;  /* 0x000000605b817824 */ /* 0x000fe400078e02ff */
[----:B------:R-:W-:Y:S02]  /*2440*/  IMAD.SHL.U32 R108, R102, 0x40, RZ ;  /* 0x00000040666c7824 */ /* 0x000fe400078e00ff */
[----:B------:R-:W-:Y:S01]  /*2450*/  IMAD.SHL.U32 R122, R21, 0x2, RZ ;  /* 0x00000002157a7824 */ /* 0x000fe200078e00ff */
[----:B--2---:R-:W-:-:S04]  /*2460*/  LOP3.LUT R20, R20, 0xfffffffe, RZ, 0xc0, !PT ;  /* 0xfffffffe14147812 */ /* 0x004fc800078ec0ff */
[----:B------:R-:W-:Y:S02]  /*2470*/  @P4 LOP3.LUT R20, R20, 0x1, RZ, 0xfc, !PT ;  /* 0x0000000114144812 */ /* 0x000fe400078efcff */
[----:B------:R-:W-:-:S03]  /*2480*/  IADD3 R120, P4, R162, R121, RZ ;  /* 0x00000079a2787210 */ /* 0x000fc60007f9e0ff */
[----:B------:R0:W-:Y:S02]  /*2490*/  STL [R1+0x4], R20 ;  /* 0x0000041401007387 */ /* 0x0001e40000100800 */
[----:B------:R-:W-:Y:S01]  /*24a0*/  IMAD.X R121, R0, 0x1, R145, P4 ;  /* 0x0000000100797824 */ /* 0x000fe200020e0691 */
[----:B------:R-:W-:-:S04]  /*24b0*/  SEL R0, RZ, 0x20, P1 ;  /* 0x00000020ff007807 */ /* 0x000fc80000800000 */
[C---:B------:R-:W-:Y:S02]  /*24c0*/  LOP3.LUT R0, R11.reuse, R0, RZ, 0xfc, !PT ;  /* 0x000000000b007212 */ /* 0x040fe400078efcff */
[----:B------:R-:W-:Y:S02]  /*24d0*/  LOP3.LUT R11, R11, 0x1, RZ, 0xc0, !PT ;  /* 0x000000010b0b7812 */ /* 0x000fe400078ec0ff */
[----:B------:R-:W-:Y:S02]  /*24e0*/  LOP3.LUT R10, R0, 0x2, RZ, 0xc0, !PT ;  /* 0x00000002000a7812 */ /* 0x000fe400078ec0ff */
[----:B------:R-:W-:-:S04]  /*24f0*/  SHF.R.S32.HI R3, RZ, 0x1f, R27 ;  /* 0x0000001fff037819 */ /* 0x000fc8000001141b */
[----:B------:R-:W-:Y:S02]  /*2500*/  SEL R6, R3, RZ, !P0 ;  /* 0x000000ff03067207 */ /* 0x000fe40004000000 */
[----:B------:R-:W-:-:S03]  /*2510*/  SEL R3, R27, RZ, !P0 ;  /* 0x000000ff1b037207 */ /* 0x000fc60004000000 */
[----:B------:R-:W-:Y:S02]  /*2520*/  IMAD R8, R6, UR4, RZ ;  /* 0x0000000406087c24 */ /* 0x000fe4000f8e02ff */
[----:B------:R-:W-:-:S04]  /*2530*/  IMAD.WIDE.U32 R86, R3, UR4, R4 ;  /* 0x0000000403567c25 */ /* 0x000fc8000f8e0004 */
[-C--:B------:R-:W-:Y:S02]  /*2540*/  IMAD R4, R145, R90.reuse, RZ ;  /* 0x0000005a91047224 */ /* 0x080fe400078e02ff */
[----:B------:R-:W-:Y:S01]  /*2550*/  IMAD R9, R3, UR5, R8 ;  /* 0x0000000503097c24 */ /* 0x000fe2000f8e0208 */
[----:B------:R-:W-:Y:S01]  /*2560*/  ULDC.64 UR4, c[0x0][0x338] ;  /* 0x0000ce0000047ab9 */ /* 0x000fe20000000a00 */
[C---:B------:R-:W-:Y:S02]  /*2570*/  IMAD R13, R162.reuse, R91, R4 ;  /* 0x0000005ba20d7224 */ /* 0x040fe400078e0204 */
[----:B------:R-:W-:-:S04]  /*2580*/  IMAD.WIDE.U32 R4, R162, R90, R18 ;  /* 0x0000005aa2047225 */ /* 0x000fc800078e0012 */
[----:B------:R-:W-:Y:S01]  /*2590*/  IMAD R6, R6, UR4, RZ ;  /* 0x0000000406067c24 */ /* 0x000fe2000f8e02ff */
[----:B------:R-:W-:Y:S01]  /*25a0*/  IADD3 R27, P0, R86, R4, RZ ;  /* 0x00000004561b7210 */ /* 0x000fe20007f1e0ff */
[----:B------:R-:W-:Y:S01]  /*25b0*/  IMAD.IADD R84, R87, 0x1, R9 ;  /* 0x0000000157547824 */ /* 0x000fe200078e0209 */
[----:B------:R-:W-:Y:S01]  /*25c0*/  SEL R4, R21, RZ, P2 ;  /* 0x000000ff15047207 */ /* 0x000fe20001000000 */
[----:B------:R-:W-:-:S03]  /*25d0*/  IMAD.WIDE.U32 R88, R3, UR4, R88 ;  /* 0x0000000403587c25 */ /* 0x000fc6000f8e0058 */
[----:B------:R-:W-:Y:S01]  /*25e0*/  IADD3.X R26, R84, R5, R13, P0, !PT ;  /* 0x00000005541a7210 */ /* 0x000fe200007fe40d */
[----:B------:R-:W-:Y:S01]  /*25f0*/  IMAD R29, R3, UR5, R6 ;  /* 0x00000005031d7c24 */ /* 0x000fe2000f8e0206 */
[----:B------:R-:W-:Y:S01]  /*2600*/  LOP3.LUT P0, RZ, R199, 0x4, RZ, 0xc0, !PT ;  /* 0x00000004c7ff7812 */ /* 0x000fe2000780c0ff */
[----:B------:R-:W-:Y:S02]  /*2610*/  IMAD R3, R145, R102, RZ ;  /* 0x0000006691037224 */ /* 0x000fe400078e02ff */
[----:B------:R-:W-:Y:S01]  /*2620*/  IMAD.IADD R8, R166, 0x1, R7 ;  /* 0x00000001a6087824 */ /* 0x000fe200078e0207 */
[----:B------:R-:W-:Y:S01]  /*2630*/  SEL R128, R128, 0xffffffe0, !P0 ;  /* 0xffffffe080807807 */ /* 0x000fe20004000000 */
[----:B------:R-:W-:Y:S01]  /*2640*/  IMAD R5, R162, R103, R3 ;  /* 0x00000067a2057224 */ /* 0x000fe200078e0203 */
[----:B------:R-:W-:Y:S01]  /*2650*/  SEL R3, R21, RZ, P3 ;  /* 0x000000ff15037207 */ /* 0x000fe20001800000 */
[----:B------:R-:W-:Y:S01]  /*2660*/  IMAD.WIDE.U32 R90, R90, 0x60, RZ ;  /* 0x000000605a5a7825 */ /* 0x000fe200078e00ff */
[----:B------:R-:W-:-:S03]  /*2670*/  SHF.R.S32.HI R13, RZ, 0x1f, R8 ;  /* 0x0000001fff0d7819 */ /* 0x000fc60000011408 */
[----:B------:R-:W-:Y:S01]  /*2680*/  IMAD.IADD R3, R18, 0x1, R3 ;  /* 0x0000000112037824 */ /* 0x000fe200078e0203 */
[-C--:B------:R-:W-:Y:S01]  /*2690*/  LEA.HI R12, R13, R8.reuse, RZ, 0x3 ;  /* 0x000000080d0c7211 */ /* 0x080fe200078f18ff */
[----:B------:R-:W-:Y:S01]  /*26a0*/  IMAD.IADD R99, R99, 0x1, R5 ;  /* 0x0000000163637824 */ /* 0x000fe200078e0205 */
[----:B------:R-:W-:Y:S01]  /*26b0*/  LEA.HI R8, R13, R8, RZ, 0x6 ;  /* 0x000000080d087211 */ /* 0x000fe200078f30ff */
[----:B------:R-:W-:Y:S01]  /*26c0*/  IMAD.IADD R101, R5, 0x1, R101 ;  /* 0x0000000105657824 */ /* 0x000fe200078e0265 */
[----:B------:R-:W-:Y:S01]  /*26d0*/  IADD3 R5, R165, R4, RZ ;  /* 0x00000004a5057210 */ /* 0x000fe20007ffe0ff */
[CC--:B------:R-:W-:Y:S01]  /*26e0*/  IMAD.WIDE.U32 R98, R143.reuse, R102.reuse, R98 ;  /* 0x000000668f627225 */ /* 0x0c0fe200078e0062 */
[----:B------:R-:W-:Y:S02]  /*26f0*/  SHF.R.S32.HI R4, RZ, 0x1f, R3 ;  /* 0x0000001fff047819 */ /* 0x000fe40000011403 */
[----:B------:R-:W-:Y:S01]  /*2700*/  SHF.R.S32.HI R6, RZ, 0x1f, R5 ;  /* 0x0000001fff067819 */ /* 0x000fe20000011405 */
[----:B------:R-:W-:Y:S01]  /*2710*/  IMAD.WIDE.U32 R100, R143, R102, R100 ;  /* 0x000000668f647225 */ /* 0x000fe200078e0064 */
[----:B------:R-:W-:-:S02]  /*2720*/  LEA.HI R14, R4, R3, RZ, 0x3 ;  /* 0x00000003040e7211 */ /* 0x000fc400078f18ff */
[----:B------:R-:W-:Y:S01]  /*2730*/  LEA.HI R3, R4, R3, RZ, 0x6 ;  /* 0x0000000304037211 */ /* 0x000fe200078f30ff */
[----:B------:R-:W-:Y:S01]  /*2740*/  IMAD.IADD R129, R91, 0x1, R129 ;  /* 0x000000015b817824 */ /* 0x000fe200078e0281 */
[-C--:B------:R-:W-:Y:S02]  /*2750*/  LEA.HI R4, R6, R5.reuse, RZ, 0x6 ;  /* 0x0000000506047211 */ /* 0x080fe400078f30ff */
[----:B------:R-:W-:Y:S02]  /*2760*/  SHF.R.S32.HI R3, RZ, 0x6, R3 ;  /* 0x00000006ff037819 */ /* 0x000fe40000011403 */
[----:B------:R-:W-:Y:S02]  /*2770*/  SHF.R.S32.HI R7, RZ, 0x6, R4 ;  /* 0x00000006ff077819 */ /* 0x000fe40000011404 */
[----:B------:R-:W-:Y:S01]  /*2780*/  LOP3.LUT R4, R174, 0x38, R14, 0xf8, !PT ;  /* 0x00000038ae047812 */ /* 0x000fe200078ef80e */
[C---:B------:R-:W-:Y:S01]  /*2790*/  IMAD R142, R3.reuse, 0x1800, R176 ;  /* 0x00001800038e7824 */ /* 0x040fe200078e02b0 */
[----:B------:R-:W-:Y:S01]  /*27a0*/  LEA.HI R5, R6, R5, RZ, 0x3 ;  /* 0x0000000506057211 */ /* 0x000fe200078f18ff */
[----:B------:R-:W-:Y:S01]  /*27b0*/  IMAD R140, R3, 0x1800, R178 ;  /* 0x00001800038c7824 */ /* 0x000fe200078e02b2 */
[----:B------:R-:W-:Y:S01]  /*27c0*/  LOP3.LUT R3, R4, R175, RZ, 0x3c, !PT ;  /* 0x000000af04037212 */ /* 0x000fe200078e3cff */
[C---:B------:R-:W-:Y:S01]  /*27d0*/  IMAD R141, R7.reuse, 0x1800, R176 ;  /* 0x00001800078d7824 */ /* 0x040fe200078e02b0 */
[----:B------:R-:W-:Y:S01]  /*27e0*/  LOP3.LUT R4, R174, 0x38, R12, 0xf8, !PT ;  /* 0x00000038ae047812 */ /* 0x000fe200078ef80c */
[----:B------:R-:W-:Y:S01]  /*27f0*/  IMAD R138, R7, 0x1800, R178 ;  /* 0x00001800078a7824 */ /* 0x000fe200078e02b2 */
[----:B------:R-:W-:Y:S01]  /*2800*/  LOP3.LUT R9, R173, 0x38, R14, 0xf8, !PT ;  /* 0x00000038ad097812 */ /* 0x000fe200078ef80e */
[----:B------:R-:W-:Y:S01]  /*2810*/  IMAD.IADD R142, R142, 0x1, R3 ;  /* 0x000000018e8e7824 */ /* 0x000fe200078e0203 */
[----:B------:R-:W-:-:S02]  /*2820*/  SHF.R.S32.HI R3, RZ, 0x6, R8 ;  /* 0x00000006ff037819 */ /* 0x000fc40000011408 */
[-C--:B------:R-:W-:Y:S02]  /*2830*/  LOP3.LUT R4, R4, R175.reuse, RZ, 0x3c, !PT ;  /* 0x000000af04047212 */ /* 0x080fe400078e3cff */
[----:B------:R-:W-:Y:S01]  /*2840*/  LOP3.LUT R6, R174, 0x38, R5, 0xf8, !PT ;  /* 0x00000038ae067812 */ /* 0x000fe200078ef805 */
[----:B------:R-:W-:Y:S01]  /*2850*/  IMAD R139, R3, 0x1800, R176 ;  /* 0x00001800038b7824 */ /* 0x000fe200078e02b0 */
[----:B------:R-:W-:Y:S01]  /*2860*/  LOP3.LUT R9, R9, R208, RZ, 0x3c, !PT ;  /* 0x000000d009097212 */ /* 0x000fe200078e3cff */
[----:B------:R-:W-:Y:S01]  /*2870*/  IMAD R137, R3, 0x1800, R178 ;  /* 0x0000180003897824 */ /* 0x000fe200078e02b2 */
[----:B------:R-:W-:Y:S01]  /*2880*/  SHF.R.S32.HI R3, RZ, 0x1f, R143 ;  /* 0x0000001fff037819 */ /* 0x000fe2000001148f */
[----:B------:R-:W-:Y:S01]  /*2890*/  IMAD.IADD R139, R139, 0x1, R4 ;  /* 0x000000018b8b7824 */ /* 0x000fe200078e0204 */
[----:B------:R-:W-:Y:S01]  /*28a0*/  LOP3.LUT R6, R6, R175, RZ, 0x3c, !PT ;  /* 0x000000af06067212 */ /* 0x000fe200078e3cff */
[----:B------:R-:W-:Y:S01]  /*28b0*/  IMAD.IADD R140, R140, 0x1, R9 ;  /* 0x000000018c8c7824 */ /* 0x000fe200078e0209 */
[----:B------:R-:W-:Y:S01]  /*28c0*/  LOP3.LUT R9, R173, 0x38, R5, 0xf8, !PT ;  /* 0x00000038ad097812 */ /* 0x000fe200078ef805 */
[----:B------:R-:W-:Y:S01]  /*28d0*/  IMAD R4, R3, R96, RZ ;  /* 0x0000006003047224 */ /* 0x000fe200078e02ff */
[----:B------:R-:W-:Y:S01]  /*28e0*/  LOP3.LUT R13, R173, 0x38, R12, 0xf8, !PT ;  /* 0x00000038ad0d7812 */ /* 0x000fe200078ef80c */
[----:B------:R-:W-:Y:S01]  /*28f0*/  IMAD.IADD R141, R141, 0x1, R6 ;  /* 0x000000018d8d7824 */ /* 0x000fe200078e0206 */
[-C--:B------:R-:W-:Y:S01]  /*2900*/  LOP3.LUT R9, R9, R208.reuse, RZ, 0x3c, !PT ;  /* 0x000000d009097212 */ /* 0x080fe200078e3cff */
[----:B------:R-:W-:Y:S01]  /*2910*/  IMAD R7, R143, R97, R4 ;  /* 0x000000618f077224 */ /* 0x000fe200078e0204 */
[----:B------:R-:W-:Y:S01]  /*2920*/  LOP3.LUT R6, R13, R208, RZ, 0x3c, !PT ;  /* 0x000000d00d067212 */ /* 0x000fe200078e3cff */
[----:B------:R-:W-:Y:S01]  /*2930*/  IMAD R4, R3, R102, RZ ;  /* 0x0000006603047224 */ /* 0x000fe200078e02ff */
[----:B------:R-:W-:Y:S01]  /*2940*/  SHF.R.S32.HI R116, RZ, 0x3, R14 ;  /* 0x00000003ff747819 */ /* 0x000fe2000001140e */
[----:B------:R-:W-:Y:S01]  /*2950*/  IMAD.WIDE.U32 R96, R96, 0x60, RZ ;  /* 0x0000006060607825 */ /* 0x000fe200078e00ff */
[----:B------:R-:W-:-:S02]  /*2960*/  SHF.R.S32.HI R112, RZ, 0x3, R12 ;  /* 0x00000003ff707819 */ /* 0x000fc4000001140c */
[----:B------:R-:W-:Y:S01]  /*2970*/  LOP3.LUT R14, R14, 0xfffffff8, RZ, 0xc0, !PT ;  /* 0xfffffff80e0e7812 */ /* 0x000fe200078ec0ff */
[----:B------:R-:W-:Y:S01]  /*2980*/  IMAD R15, R143, R103, R4 ;  /* 0x000000678f0f7224 */ /* 0x000fe200078e0204 */
[----:B------:R-:W-:Y:S01]  /*2990*/  LOP3.LUT R4, R174, 0x18, R18, 0xf8, !PT ;  /* 0x00000018ae047812 */ /* 0x000fe200078ef812 */
[----:B------:R-:W-:Y:S01]  /*29a0*/  IMAD R3, R103, 0x60, RZ ;  /* 0x0000006067037824 */ /* 0x000fe200078e02ff */
[----:B------:R-:W-:Y:S01]  /*29b0*/  LOP3.LUT R13, R5, 0xfffffff8, RZ, 0xc0, !PT ;  /* 0xfffffff8050d7812 */ /* 0x000fe200078ec0ff */
[----:B------:R-:W-:Y:S01]  /*29c0*/  IMAD.WIDE.U32 R102, R102, 0x60, RZ ;  /* 0x0000006066667825 */ /* 0x000fe200078e00ff */
[----:B------:R-:W-:Y:S02]  /*29d0*/  LOP3.LUT R25, R4, R175, RZ, 0x3c, !PT ;  /* 0x000000af04197212 */ /* 0x000fe400078e3cff */
[----:B------:R-:W-:Y:S01]  /*29e0*/  LOP3.LUT R12, R12, 0xfffffff8, RZ, 0xc0, !PT ;  /* 0xfffffff80c0c7812 */ /* 0x000fe200078ec0ff */
[----:B------:R-:W-:Y:S01]  /*29f0*/  IMAD.IADD R138, R138, 0x1, R9 ;  /* 0x000000018a8a7824 */ /* 0x000fe200078e0209 */
[----:B------:R-:W-:Y:S01]  /*2a00*/  SHF.R.S32.HI R113, RZ, 0x3, R5 ;  /* 0x00000003ff717819 */ /* 0x000fe20000011405 */
[----:B------:R-:W-:Y:S01]  /*2a10*/  IMAD.IADD R25, R176, 0x1, R25 ;  /* 0x00000001b0197824 */ /* 0x000fe200078e0219 */
[----:B------:R-:W-:Y:S01]  /*2a20*/  IADD3 R133, R97, R133, RZ ;  /* 0x0000008561857210 */ /* 0x000fe20007ffe0ff */
[----:B------:R-:W-:Y:S01]  /*2a30*/  IMAD.IADD R137, R137, 0x1, R6 ;  /* 0x0000000189897824 */ /* 0x000fe200078e0206 */
[----:B------:R-:W-:Y:S01]  /*2a40*/  SHF.R.S32.HI R111, RZ, 0x1f, R14 ;  /* 0x0000001fff6f7819 */ /* 0x000fe2000001140e */
[----:B------:R-:W-:Y:S01]  /*2a50*/  IMAD.IADD R21, R93, 0x1, R7 ;  /* 0x000000015d157824 */ /* 0x000fe200078e0207 */
[----:B------:R-:W-:Y:S01]  /*2a60*/  SHF.R.S32.HI R110, RZ, 0x1f, R13 ;  /* 0x0000001fff6e7819 */ /* 0x000fe2000001140d */
[----:B0-----:R-:W-:Y:S01]  /*2a70*/  IMAD.IADD R20, R7, 0x1, R95 ;  /* 0x0000000107147824 */ /* 0x001fe200078e025f */
[----:B------:R-:W-:Y:S01]  /*2a80*/  SHF.R.S32.HI R109, RZ, 0x1f, R12 ;  /* 0x0000001fff6d7819 */ /* 0x000fe2000001140c */
[----:B------:R-:W-:Y:S01]  /*2a90*/  IMAD.IADD R104, R99, 0x1, R15 ;  /* 0x0000000163687824 */ /* 0x000fe200078e020f */
[C---:B------:R-:W-:Y:S01]  /*2aa0*/  LOP3.LUT R9, R0.reuse, 0x4, RZ, 0xc0, !PT ;  /* 0x0000000400097812 */ /* 0x040fe200078ec0ff */
[----:B------:R-:W-:Y:S01]  /*2ab0*/  IMAD.IADD R132, R103, 0x1, R3 ;  /* 0x0000000167847824 */ /* 0x000fe200078e0203 */
[----:B------:R-:W-:Y:S01]  /*2ac0*/  LOP3.LUT R8, R0, 0x8, RZ, 0xc0, !PT ;  /* 0x0000000800087812 */ /* 0x000fe200078ec0ff */
[----:B------:R-:W-:Y:S01]  /*2ad0*/  IMAD.IADD R136, R128, 0x1, R25 ;  /* 0x0000000180887824 */ /* 0x000fe200078e0219 */
[C---:B------:R-:W-:Y:S01]  /*2ae0*/  LOP3.LUT R7, R0.reuse, 0x10, RZ, 0xc0, !PT ;  /* 0x0000001000077812 */ /* 0x040fe200078ec0ff */
[----:B------:R-:W-:Y:S01]  /*2af0*/  IMAD.IADD R15, R15, 0x1, R101 ;  /* 0x000000010f0f7824 */ /* 0x000fe200078e0265 */
[----:B------:R-:W-:Y:S01]  /*2b00*/  LOP3.LUT R6, R0, 0x20, RZ, 0xc0, !PT ;  /* 0x0000002000067812 */ /* 0x000fe200078ec0ff */
[----:B------:R-:W-:-:S07]  /*2b10*/  IMAD.IADD R5, R89, 0x1, R29 ;  /* 0x0000000159057824 */ /* 0x000fce00078e021d */
.L_x_1774:
        /* <DEDUP_REMOVED lines=9> */
[----:B------:R-:W-:Y:S03]  /*2bb0*/  BSSY B0, `(.L_x_1675) ;  /* 0x000075f000007945 */ /* 0x000fe60003800000 */
[----:B------:R-:W-:Y:S01]  /*2bc0*/  IMAD R29, R28, R90, R3 ;  /* 0x0000005a1c1d7224 */ /* 0x000fe200078e0203 */
[-C--:B------:R-:W-:Y:S01]  /*2bd0*/  IADD3 R0, P1, P4, R27, R126.reuse, R135 ;  /* 0x0000007e1b007210 */ /* 0x080fe20007c3e087 */
[----:B------:R-:W-:Y:S01]  /*2be0*/  IMAD R39, R39, 0x2, R118 ;  /* 0x0000000227277824 */ /* 0x000fe200078e0276 */
[----:B------:R-:W-:Y:S01]  /*2bf0*/  IADD3 R3, P5, R27, R126, RZ ;  /* 0x0000007e1b037210 */ /* 0x000fe20007fbe0ff */
[----:B------:R-:W-:-:S04]  /*2c00*/  IMAD.IADD R80, R127, 0x1, R29 ;  /* 0x000000017f507824 */ /* 0x000fc800078e021d */
[----:B------:R-:W-:Y:S01]  /*2c10*/  IMAD.X R4, R80, 0x1, R26, P5 ;  /* 0x0000000150047824 */ /* 0x000fe200028e061a */
[----:B------:R-:W-:Y:S02]  /*2c20*/  IADD3.X R2, R26, R80, R134, P1, P4 ;  /* 0x000000501a027210 */ /* 0x000fe40000fe8486 */
[----:B------:R-:W-:Y:S02]  /*2c30*/  ISETP.GT.AND P1, PT, R31, R123, PT ;  /* 0x0000007b1f00720c */ /* 0x000fe40003f24270 */
[CC--:B0-----:R-:W-:Y:S02]  /*2c40*/  LEA R40, P0, R3.reuse, R114.reuse, 0x1 ;  /* 0x0000007203287211 */ /* 0x0c1fe400078008ff */
[----:B------:R-:W-:Y:S02]  /*2c50*/  LEA R36, P5, R0, R114, 0x1 ;  /* 0x0000007200247211 */ /* 0x000fe400078a08ff */
[----:B------:R-:W-:Y:S01]  /*2c60*/  LEA.HI.X R41, R3, R115, R4, 0x1, P0 ;  /* 0x0000007303297211 */ /* 0x000fe200000f0c04 */
[----:B------:R-:W-:Y:S01]  /*2c70*/  IMAD R3, R17, 0x4800, R136 ;  /* 0x0000480011037824 */ /* 0x000fe200078e0288 */
[----:B-1----:R-:W-:-:S02]  /*2c80*/  ISETP.GE.AND P0, PT, R119, 0x1, PT ;  /* 0x000000017700780c */ /* 0x002fc40003f06270 */
[----:B------:R-:W-:Y:S01]  /*2c90*/  LEA.HI.X R37, R0, R115, R2, 0x1, P5 ;  /* 0x0000007300257211 */ /* 0x000fe200028f0c02 */
[----:B------:R-:W-:Y:S02]  /*2ca0*/  IMAD R38, R3, 0x2, R118 ;  /* 0x0000000203267824 */ /* 0x000fe400078e0276 */
[----:B------:R-:W-:Y:S01]  /*2cb0*/  IMAD.MOV.U32 R2, RZ, RZ, R31 ;  /* 0x000000ffff027224 */ /* 0x000fe200078e001f */
[----:B--2---:R-:W-:-:S04]  /*2cc0*/  LOP3.LUT R30, R30, 0xfffffffd, RZ, 0xc0, !PT ;  /* 0xfffffffd1e1e7812 */ /* 0x004fc800078ec0ff */
[----:B------:R-:W-:-:S05]  /*2cd0*/  @P1 LOP3.LUT R30, R30, 0x2, RZ, 0xfc, !PT ;  /* 0x000000021e1e1812 */ /* 0x000fca00078efcff */
[----:B------:R0:W-:Y:S01]  /*2ce0*/  STL [R1+0x4], R30 ;  /* 0x0000041e01007387 */ /* 0x0001e20000100800 */
[----:B------:R-:W-:Y:S05]  /*2cf0*/  @!P0 BRA `(.L_x_1676) ;  /* 0x0000007000448947 */ /* 0x000fea0003800000 */
[----:B------:R-:W-:Y:S01]  /*2d00*/  ULDC.U8 UR4, c[0x0][0x410] ;  /* 0x0001040000047ab9 */ /* 0x000fe20000000000 */
[-C--:B------:R-:W-:Y:S01]  /*2d10*/  IMAD R3, R132, R31.reuse, RZ ;  /* 0x0000001f84037224 */ /* 0x080fe200078e02ff */
[----:B------:R-:W-:Y:S01]  /*2d20*/  ISETP.NE.AND P0, PT, RZ, UR4, PT ;  /* 0x00000004ff007c0c */ /* 0x000fe2000bf05270 */
[-C--:B------:R-:W-:Y:S02]  /*2d30*/  IMAD R29, R133, R31.reuse, RZ ;  /* 0x0000001f851d7224 */ /* 0x080fe400078e02ff */
[----:B------:R-:W-:Y:S02]  /*2d40*/  IMAD R3, R28, R102, R3 ;  /* 0x000000661c037224 */ /* 0x000fe400078e0203 */
[----:B------:R-:W-:Y:S02]  /*2d50*/  IMAD R4, R2, -0x60, R24 ;  /* 0xffffffa002047824 */ /* 0x000fe400078e0218 */
[----:B------:R-:W-:-:S03]  /*2d60*/  IMAD.WIDE.U32 R78, R102, R31, RZ ;  /* 0x0000001f664e7225 */ /* 0x000fc600078e00ff */
[----:B------:R-:W-:Y:S01]  /*2d70*/  VIMNMX R4, R4, 0x60, PT ;  /* 0x0000006004047848 */ /* 0x000fe20003fe0100 */
[----:B------:R-:W-:Y:S02]  /*2d80*/  IMAD R29, R28, R96, R29 ;  /* 0x000000601c1d7224 */ /* 0x000fe400078e021d */
[----:B------:R-:W-:-:S04]  /*2d90*/  IMAD.WIDE.U32 R76, R96, R31, RZ ;  /* 0x0000001f604c7225 */ /* 0x000fc800078e00ff */
[----:B------:R-:W-:Y:S02]  /*2da0*/  IMAD.IADD R0, R79, 0x1, R3 ;  /* 0x000000014f007824 */ /* 0x000fe400078e0203 */
        /* <DEDUP_REMOVED lines=22> */
[----:B0-----:R-:W-:Y:S02]  /*2f10*/  IADD3.X R30, R0, R104, RZ, P4, !PT ;  /* 0x00000068001e7210 */ /* 0x001fe400027fe4ff */
[----:B------:R-:W-:Y:S02]  /*2f20*/  CS2R R124, SRZ ;  /* 0x00000000007c7805 */ /* 0x000fe4000001ff00 */
[----:B------:R-:W-:Y:S01]  /*2f30*/  LEA R28, P4, R29, UR4, 0x1 ;  /* 0x000000041d1c7c11 */ /* 0x000fe2000f8808ff */
[----:B------:R-:W-:Y:S01]  /*2f40*/  IMAD.X R34, R3, 0x1, R21, P1 ;  /* 0x0000000103227824 */ /* 0x000fe200008e0615 */
[----:B------:R-:W-:-:S02]  /*2f50*/  ISETP.GE.AND P1, PT, R160, R119, PT ;  /* 0x00000077a000720c */ /* 0x000fc40003f26270 */
[----:B------:R-:W-:Y:S02]  /*2f60*/  CS2R R82, SRZ ;  /* 0x0000000000527805 */ /* 0x000fe4000001ff00 */
[----:B------:R-:W-:Y:S02]  /*2f70*/  LEA.HI.X R29, R29, UR5, R30, 0x1, P4 ;  /* 0x000000051d1d7c11 */ /* 0x000fe4000a0f0c1e */
[----:B------:R-:W-:Y:S02]  /*2f80*/  CS2R R126, SRZ ;  /* 0x00000000007e7805 */ /* 0x000fe4000001ff00 */
[C---:B------:R-:W-:Y:S02]  /*2f90*/  LEA R30, P4, R31.reuse, UR6, 0x1 ;  /* 0x000000061f1e7c11 */ /* 0x040fe4000f8808ff */
[----:B------:R-:W-:Y:S01]  /*2fa0*/  CS2R R114, SRZ ;  /* 0x0000000000727805 */ /* 0x000fe2000001ff00 */
[----:B------:R-:W-:Y:S01]  /*2fb0*/  ULDC.64 UR8, c[0x0][0x208] ;  /* 0x0000820000087ab9 */ /* 0x000fe20000000a00 */
[----:B------:R-:W-:-:S02]  /*2fc0*/  LEA.HI.X R31, R31, UR7, R34, 0x1, P4 ;  /* 0x000000071f1f7c11 */ /* 0x000fc4000a0f0c22 */
[-C--:B------:R-:W-:Y:S01]  /*2fd0*/  ISETP.GE.AND P4, PT, R171, R119.reuse, PT ;  /* 0x00000077ab00720c */ /* 0x080fe20003f86270 */
[----:B------:R1:W5:Y:S04]  /*2fe0*/  @!P1 LDG.E.64 R124, desc[UR8][R28.64] ;  /* 0x000000081c7c9981 */ /* 0x000368000c1e1b00 */
[----:B------:R1:W5:Y:S01]  /*2ff0*/  @!P1 LDG.E.64 R126, desc[UR8][R30.64] ;  /* 0x000000081e7e9981 */ /* 0x000362000c1e1b00 */
[----:B------:R-:W-:-:S07]  /*3000*/  ISETP.GE.AND P1, PT, R169, R119, PT ;  /* 0x00000077a900720c */ /* 0x000fce0003f26270 */
        /* <DEDUP_REMOVED lines=21> */
.L_x_1679:
[----:B------:R-:W-:Y:S05]  /*3160*/  BSYNC B1 ;  /* 0x0000000000017941 */ /* 0x000fea0003800000 */
.L_x_1678:
        /* <DEDUP_REMOVED lines=22> */
[----:B------:R-:W-:Y:S01]  /*32d0*/  IADD3 R76, P1, P5, R92, R76, R106 ;  /* 0x0000004c5c4c7210 */ /* 0x000fe20007d3e06a */
[----:B------:R-:W-:-:S03]  /*32e0*/  ULDC.64 UR8, c[0x0][0x208] ;  /* 0x0000820000087ab9 */ /* 0x000fc60000000a00 */
        /* <DEDUP_REMOVED lines=33> */
.L_x_1681:
[----:B------:R-:W-:Y:S05]  /*3500*/  BSYNC B1 ;  /* 0x0000000000017941 */ /* 0x000fea0003800000 */
.L_x_1680:
[----:B-12---:R-:W-:Y:S01]  /*3510*/  IMAD.MOV.U32 R28, RZ, RZ, R70 ;  /* 0x000000ffff1c7224 */ /* 0x006fe200078e0046 */
[----:B------:R-:W-:Y:S01]  /*3520*/  PRMT R152, R131, 0x7610, R152 ;  /* 0x0000761083987816 */ /* 0x000fe20000000098 */
[----:B------:R-:W-:Y:S01]  /*3530*/  IMAD.MOV.U32 R0, RZ, RZ, R66 ;  /* 0x000000ffff007224 */ /* 0x000fe200078e0042 */
[----:B------:R-:W-:Y:S01]  /*3540*/  PRMT R151, R151, 0x5410, R130 ;  /* 0x0000541097977816 */ /* 0x000fe20000000082 */
[----:B------:R-:W-:Y:S01]  /*3550*/  IMAD.MOV.U32 R3, RZ, RZ, R67 ;  /* 0x000000ffff037224 */ /* 0x000fe200078e0043 */
[----:B------:R-:W-:Y:S01]  /*3560*/  PRMT R209, R209, 0x5410, R28 ;  /* 0x00005410d1d17816 */ /* 0x000fe2000000001c */
[----:B------:R-:W-:Y:S01]  /*3570*/  IMAD.MOV.U32 R28, RZ, RZ, R75 ;  /* 0x000000ffff1c7224 */ /* 0x000fe200078e004b */
[----:B------:R-:W-:Y:S01]  /*3580*/  ULOP3.LUT UR4, UR60, 0x1, URZ, 0xfc, !UPT ;  /* 0x000000013c047892 */ /* 0x000fe2000f8efc3f */
[----:B------:R-:W-:Y:S01]  /*3590*/  IMAD.MOV.U32 R29, RZ, RZ, R82 ;  /* 0x000000ffff1d7224 */ /* 0x000fe200078e0052 */
[----:B------:R-:W-:Y:S01]  /*35a0*/  PRMT R179, R0, 0x5410, R3 ;  /* 0x0000541000b37816 */ /* 0x000fe20000000003 */
[----:B------:R-:W-:Y:S01]  /*35b0*/  IMAD.MOV.U32 R0, RZ, RZ, R71 ;  /* 0x000000ffff007224 */ /* 0x000fe200078e0047 */
[----:B------:R-:W-:Y:S01]  /*35c0*/  MOV R3, R74 ;  /* 0x0000004a00037202 */ /* 0x000fe20000000f00 */
[----:B------:R-:W-:Y:S01]  /*35d0*/  UISETP.NE.AND UP0, UPT, UR4, 0x3, UPT ;  /* 0x000000030400788c */ /* 0x000fe2000bf05270 */
[----:B------:R-:W-:Y:S01]  /*35e0*/  PRMT R211, R29, 0x7610, R211 ;  /* 0x000076101dd37816 */ /* 0x000fe200000000d3 */
[----:B------:R-:W-:Y:S01]  /*35f0*/  IMAD.MOV.U32 R29, RZ, RZ, R64 ;  /* 0x000000ffff1d7224 */ /* 0x000fe200078e0040 */
[----:B------:R-:W-:Y:S01]  /*3600*/  PRMT R210, R3, 0x5410, R28 ;  /* 0x0000541003d27816 */ /* 0x000fe2000000001c */
[----:B------:R-:W-:Y:S01]  /*3610*/  IMAD.MOV.U32 R3, RZ, RZ, R124 ;  /* 0x000000ffff037224 */ /* 0x000fe200078e007c */
[----:B------:R-:W-:Y:S01]  /*3620*/  PRMT R209, R0, 0x7610, R209 ;  /* 0x0000761000d17816 */ /* 0x000fe200000000d1 */
[----:B------:R-:W-:Y:S01]  /*3630*/  IMAD.MOV.U32 R28, RZ, RZ, R125 ;  /* 0x000000ffff1c7224 */ /* 0x000fe200078e007d */
[----:B------:R-:W-:Y:S01]  /*3640*/  PRMT R152, R152, 0x5410, R29 ;  /* 0x0000541098987816 */ /* 0x000fe2000000001d */
[----:B------:R-:W-:Y:S01]  /*3650*/  IMAD.MOV.U32 R0, RZ, RZ, R83 ;  /* 0x000000ffff007224 */ /* 0x000fe200078e0053 */
[----:B------:R-:W-:Y:S01]  /*3660*/  PLOP3.LUT P1, PT, PT, PT, UP0, 0x80, 0x0 ;  /* 0x000000000000781c */ /* 0x000fe20003f2f008 */
        /* <DEDUP_REMOVED lines=11> */
[----:B------:R-:W-:Y:S01]  /*3720*/  MOV R29, R114 ;  /* 0x00000072001d7202 */ /* 0x000fe20000000f00 */
[----:B------:R-:W-:Y:S01]  /*3730*/  IMAD.MOV.U32 R28, RZ, RZ, R81 ;  /* 0x000000ffff1c7224 */ /* 0x000fe200078e0051 */
[----:B------:R-:W-:Y:S01]  /*3740*/  PRMT R213, R213, 0x5410, R0 ;  /* 0x00005410d5d57816 */ /* 0x000fe20000000000 */
[----:B------:R-:W-:Y:S01]  /*3750*/  IMAD.MOV.U32 R0, RZ, RZ, R115 ;  /* 0x000000ffff007224 */ /* 0x000fe200078e0073 */
[----:B------:R-:W-:Y:S01]  /*3760*/  PRMT R215, R29, 0x7610, R215 ;  /* 0x000076101dd77816 */ /* 0x000fe200000000d7 */
[----:B-----5:R-:W-:Y:S01]  /*3770*/  IMAD.MOV.U32 R29, RZ, RZ, R32 ;  /* 0x000000ffff1d7224 */ /* 0x020fe200078e0020 */
[----:B------:R-:W-:Y:S01]  /*3780*/  PRMT R214, R3, 0x5410, R28 ;  /* 0x0000541003d67816 */ /* 0x000fe2000000001c */
[----:B------:R-:W-:Y:S01]  /*3790*/  IMAD.MOV.U32 R3, RZ, RZ, R126 ;  /* 0x000000ffff037224 */ /* 0x000fe200078e007e */
[----:B------:R-:W-:Y:S01]  /*37a0*/  PRMT R215, R215, 0x5410, R0 ;  /* 0x00005410d7d77816 */ /* 0x000fe20000000000 */
[----:B------:R-:W-:Y:S01]  /*37b0*/  IMAD.MOV.U32 R28, RZ, RZ, R127 ;  /* 0x000000ffff1c7224 */ /* 0x000fe200078e007f */
[----:B------:R-:W-:Y:S01]  /*37c0*/  PRMT R76, R76, 0x5410, R29 ;  /* 0x000054104c4c7816 */ /* 0x000fe2000000001d */
[----:B------:R-:W-:-:S02]  /*37d0*/  IMAD.MOV.U32 R0, RZ, RZ, R33 ;  /* 0x000000ffff007224 */ /* 0x000fc400078e0021 */
        /* <DEDUP_REMOVED lines=39> */
[----:B------:R-:W-:-:S04]  /*3a50*/  PRMT R200, R29, 0x5410, R28 ;  /* 0x000054101dc87816 */ /* 0x000fc8000000001c */
[----:B------:R-:W-:Y:S01]  /*3a60*/  PRMT R203, R3, 0x5410, R0 ;  /* 0x0000541003cb7816 */ /* 0x000fe20000000000 */
[----:B------:R-:W-:Y:S06]  /*3a70*/  @!P1 BRA `(.L_x_1682) ;  /* 0x0000000000049947 */ /* 0x000fec0003800000 */
[----:B------:R-:W-:Y:S01]  /*3a80*/  BPT.TRAP 0x1 ;  /* 0x000000040000795c */ /* 0x000fe20000300000 */
.L_x_1682:
[----:B------:R-:W-:Y:S01]  /*3a90*/  LEA R3, R17, R16, 0x3 ;  /* 0x0000001011037211 */ /* 0x000fe200078e18ff */
[----:B------:R-:W-:Y:S01]  /*3aa0*/  BSSY B1, `(.L_x_1683) ;  /* 0x0000004000017945 */ /* 0x000fe20003800000 */
[----:B------:R-:W-:-:S04]  /*3ab0*/  SHF.L.U32 R0, R167, 0x1f, RZ ;  /* 0x0000001fa7007819 */ /* 0x000fc800000006ff */
[----:B------:R-:W1:Y:S02]  /*3ac0*/  SYNCS.PHASECHK.TRANS64.TRYWAIT P5, [R3+URZ+0x2a890], R0 ;  /* 0x02a89000030075a7 */ /* 0x000e6400080a017f */
[----:B-1----:R-:W-:Y:S05]  /*3ad0*/  @!P5 BRA `(.L_x_1684) ;  /* 0x000002480080d947 */ /* 0x002fea0003800000 */
.L_x_2125:
[----:B------:R-:W-:Y:S05]  /*3ae0*/  BSYNC B1 ;  /* 0x0000000000017941 */ /* 0x000fea0003800000 */
.L_x_1683:
        /* <DEDUP_REMOVED lines=26> */
[----:B------:R-:W-:Y:S02]  /*3c90*/  HADD2.F32 R125, -RZ, R216.H0_H0 ;  /* 0x200000d8ff7d7230 */ /* 0x000fe40000004100 */
[----:B------:R-:W-:Y:S01]  /*3ca0*/  FMUL.FTZ R127, R156, R127 ;  /* 0x0000007f9c7f7220 */ /* 0x000fe20000410000 */
[----:B------:R-:W-:-:S02]  /*3cb0*/  HADD2.F32 R126, -RZ, R28.H1_H1 ;  /* 0x3000001cff7e7230 */ /* 0x000fc40000004100 */
[-C--:B------:R-:W-:Y:S01]  /*3cc0*/  FFMA.FTZ R31, R156, R159.reuse, -R31 ;  /* 0x0000009f9c1f7223 */ /* 0x080fe2000001081f */
[----:B------:R-:W-:Y:S02]  /*3cd0*/  HADD2.F32 R156, -RZ, R28.H0_H0 ;  /* 0x2000001cff9c7230 */ /* 0x000fe40000004100 */
[----:B------:R-:W-:Y:S01]  /*3ce0*/  FFMA.FTZ R154, R154, R159, R127 ;  /* 0x0000009f9a9a7223 */ /* 0x000fe2000001007f */
[----:B------:R-:W-:Y:S02]  /*3cf0*/  HADD2.F32 R127, -RZ, R212.H0_H0 ;  /* 0x200000d4ff7f7230 */ /* 0x000fe40000004100 */
[-C--:B------:R-:W-:Y:S01]  /*3d00*/  FMUL.FTZ R157, R126, R125.reuse ;  /* 0x0000007d7e9d7220 */ /* 0x080fe20000410000 */
[----:B------:R-:W-:Y:S02]  /*3d10*/  HADD2.F32 R28, -RZ, R216.H1_H1 ;  /* 0x300000d8ff1c7230 */ /* 0x000fe40000004100 */
        /* <DEDUP_REMOVED lines=14> */
.L_x_1690:
[----:B------:R-:W-:Y:S05]  /*3e00*/  BSYNC B3 ;  /* 0x0000000000037941 */ /* 0x000fea0003800000 */
.L_x_1689:
[----:B------:R-:W-:Y:S02]  /*3e10*/  ULDC.64 UR4, c[0x0][0x208] ;  /* 0x0000820000047ab9 */ /* 0x000fe40000000a00 */
[----:B--2---:R2:W-:Y:S03]  /*3e20*/  STG.E.128 desc[UR4][R40.64], R28 ;  /* 0x0000001c28007986 */ /* 0x0045e6000c101d04 */
.L_x_1688:
[----:B------:R-:W-:Y:S05]  /*3e30*/  BSYNC B2 ;  /* 0x0000000000027941 */ /* 0x000fea0003800000 */
.L_x_1687:
        /* <DEDUP_REMOVED lines=26> */
[----:B------:R-:W-:-:S02]  /*3fe0*/  HADD2.F32 R115, -RZ, R215.H0_H0 ;  /* 0x200000d7ff737230 */ /* 0x000fc40000004100 */
[-C--:B------:R-:W-:Y:S01]  /*3ff0*/  FFMA.FTZ R29, R29, R124.reuse, -R82 ;  /* 0x0000007c1d1d7223 */ /* 0x080fe20000010852 */
[--C-:B------:R-:W-:Y:S02]  /*4000*/  HADD2.F32 R125, -RZ, R28.reuse.H1_H1 ;  /* 0x3000001cff7d7230 */ /* 0x100fe40000004100 */
[----:B------:R-:W-:Y:S01]  /*4010*/  FFMA.FTZ R82, R83, R124, R154 ;  /* 0x0000007c53527223 */ /* 0x000fe2000001009a */
[----:B------:R-:W-:Y:S01]  /*4020*/  HADD2.F32 R126, -RZ, R28.H0_H0 ;  /* 0x2000001cff7e7230 */ /* 0x000fe20000004100 */
[----:B------:R-:W-:Y:S01]  /*4030*/  F2FP.F16.F32.PACK_AB R31, R114, R31 ;  /* 0x0000001f721f723e */ /* 0x000fe200000000ff */
[----:B------:R-:W-:Y:S02]  /*4040*/  HADD2.F32 R83, -RZ, R215.H1_H1 ;  /* 0x300000d7ff537230 */ /* 0x000fe40000004100 */
        /* <DEDUP_REMOVED lines=15> */
.L_x_1694:
[----:B------:R-:W-:Y:S05]  /*4140*/  BSYNC B3 ;  /* 0x0000000000037941 */ /* 0x000fea0003800000 */
.L_x_1693:
[----:B------:R-:W-:Y:S02]  /*4150*/  ULDC.64 UR4, c[0x0][0x208] ;  /* 0x0000820000047ab9 */ /* 0x000fe40000000a00 */
[----:B--2---:R3:W-:Y:S03]  /*4160*/  STG.E.128 desc[UR4][R40.64+0x40], R28 ;  /* 0x0000401c28007986 */ /* 0x0047e6000c101d04 */
.L_x_1692:
[----:B------:R-:W-:Y:S05]  /*4170*/  BSYNC B2 ;  /* 0x0000000000027941 */ /* 0x000fea0003800000 */
.L_x_1691:
        /* <DEDUP_REMOVED lines=34> */
[----:B------:R-:W-:Y:S02]  /*43a0*/  HADD2.F32 R28, -RZ, R30.H1_H1 ;  /* 0x3000001eff1c7230 */ /* 0x000fe40000004100 */
        /* <DEDUP_REMOVED lines=13> */
.L_x_1698:
[----:B------:R-:W-:Y:S05]  /*4480*/  BSYNC B3 ;  /* 0x0000000000037941 */ /* 0x000fea0003800000 */
.L_x_1697:
[----:B------:R-:W-:Y:S02]  /*4490*/  ULDC.64 UR4, c[0x0][0x208] ;  /* 0x0000820000047ab9 */ /* 0x000fe40000000a00 */
[----:B--2---:R4:W-:Y:S03]  /*44a0*/  STG.E.128 desc[UR4][R40.64+0x80], R28 ;  /* 0x0000801c28007986 */ /* 0x0049e6000c101d04 */
.L_x_1696:
[----:B------:R-:W-:Y:S05]  /*44b0*/  BSYNC B2 ;  /* 0x0000000000027941 */ /* 0x000fea0003800000 */
.L_x_1695:
        /* <DEDUP_REMOVED lines=14> */
[----:B------:R-:W-:Y:S02]  /*45a0*/  HADD2.F32 R73, -RZ, R73.H0_H0 ;  /* 0x20000049ff497230 */ /* 0x000fe40000004100 */
[--C-:B------:R-:W-:Y:S02]  /*45b0*/  HADD2.F32 R74, -RZ, R31.reuse.H1_H1 ;  /* 0x3000001fff4a7230 */ /* 0x100fe40000004100 */
[----:B------:R-:W-:Y:S01]  /*45c0*/  FMUL.FTZ R82, R75, R72 ;  /* 0x000000484b527220 */ /* 0x000fe20000410000 */
[----:B------:R-:W-:-:S02]  /*45d0*/  HADD2.F32 R80, -RZ, R31.H0_H0 ;  /* 0x2000001fff507230 */ /* 0x000fc40000004100 */
        /* <DEDUP_REMOVED lines=9> */
[----:B------:R-:W-:-:S02]  /*4670*/  HADD2.F32 R70, -RZ, R213.H0_H0 ;  /* 0x200000d5ff467230 */ /* 0x000fc40000004100 */
[----:B------:R-:W-:Y:S02]  /*4680*/  HADD2.F32 R213, -RZ, R213.H1_H1 ;  /* 0x300000d5ffd57230 */ /* 0x000fe40000004100 */
[----:B------:R-:W-:Y:S01]  /*4690*/  HADD2.F32 R71, -RZ, R28.H1_H1 ;  /* 0x3000001cff477230 */ /* 0x000fe20000004100 */
[----:B------:R-:W-:Y:S01]  /*46a0*/  F2FP.F16.F32.PACK_AB R31, R74, R31 ;  /* 0x0000001f4a1f723e */ /* 0x000fe200000000ff */
[----:B------:R-:W-:Y:S02]  /*46b0*/  HADD2.F32 R72, -RZ, R30.H1_H1 ;  /* 0x3000001eff487230 */ /* 0x000fe40000004100 */
[----:B------:R-:W-:Y:S02]  /*46c0*/  HADD2.F32 R28, -RZ, R28.H0_H0 ;  /* 0x2000001cff1c7230 */ /* 0x000fe40000004100 */
[----:B------:R-:W-:Y:S01]  /*46d0*/  FMUL.FTZ R73, R71, R70 ;  /* 0x0000004647497220 */ /* 0x000fe20000410000 */
[----:B------:R-:W-:Y:S02]  /*46e0*/  HADD2.F32 R30, -RZ, R30.H0_H0 ;  /* 0x2000001eff1e7230 */ /* 0x000fe40000004100 */
[----:B------:R-:W-:Y:S01]  /*46f0*/  FMUL.FTZ R81, R72, R213 ;  /* 0x000000d548517220 */ /* 0x000fe20000410000 */
[----:B------:R-:W-:-:S02]  /*4700*/  HADD2.F32 R29, -RZ, R209.H1_H1 ;  /* 0x300000d1ff1d7230 */ /* 0x000fc40000004100 */
[----:B------:R-:W-:Y:S01]  /*4710*/  FMUL.FTZ R70, R28, R70 ;  /* 0x000000461c467220 */ /* 0x000fe20000410000 */
[----:B------:R-:W-:Y:S02]  /*4720*/  HADD2.F32 R209, -RZ, R209.H0_H0 ;  /* 0x200000d1ffd17230 */ /* 0x000fe40000004100 */
[----:B------:R-:W-:Y:S01]  /*4730*/  FMUL.FTZ R213, R30, R213 ;  /* 0x000000d51ed57220 */ /* 0x000fe20000410000 */
[-C--:B------:R-:W-:Y:S01]  /*4740*/  FFMA.FTZ R73, R28, R29.reuse, -R73 ;  /* 0x0000001d1c497223 */ /* 0x080fe20000010849 */
[----:B------:R-:W-:Y:S01]  /*4750*/  FFMA.FTZ R70, R71, R29, R70 ;  /* 0x0000001d47467223 */ /* 0x000fe20000010046 */
[-C--:B------:R-:W-:Y:S01]  /*4760*/  FFMA.FTZ R81, R30, R209.reuse, -R81 ;  /* 0x000000d11e517223 */ /* 0x080fe20000010851 */
[----:B------:R-:W-:Y:S01]  /*4770*/  FFMA.FTZ R72, R72, R209, R213 ;  /* 0x000000d148487223 */ /* 0x000fe200000100d5 */
[----:B------:R-:W-:Y:S02]  /*4780*/  F2FP.F16.F32.PACK_AB R29, R75, R82 ;  /* 0x000000524b1d723e */ /* 0x000fe400000000ff */
[----:B------:R-:W-:-:S02]  /*4790*/  F2FP.F16.F32.PACK_AB R28, R70, R73 ;  /* 0x00000049461c723e */ /* 0x000fc400000000ff */
[----:B------:R-:W-:-:S07]  /*47a0*/  F2FP.F16.F32.PACK_AB R30, R72, R81 ;  /* 0x00000051481e723e */ /* 0x000fce00000000ff */
.L_x_1702:
[----:B------:R-:W-:Y:S05]  /*47b0*/  BSYNC B3 ;  /* 0x0000000000037941 */ /* 0x000fea0003800000 */
.L_x_1701:
[----:B------:R-:W-:Y:S02]  /*47c0*/  ULDC.64 UR4, c[0x0][0x208] ;  /* 0x0000820000047ab9 */ /* 0x000fe40000000a00 */
[----:B--2---:R0:W-:Y:S03]  /*47d0*/  STG.E.128 desc[UR4][R40.64+0xc0], R28 ;  /* 0x0000c01c28007986 */ /* 0x0041e6000c101d04 */
.L_x_1700:
[----:B------:R-:W-:Y:S05]  /*47e0*/  BSYNC B2 ;  /* 0x0000000000027941 */ /* 0x000fea0003800000 */
.L_x_1699:
        /* <DEDUP_REMOVED lines=8> */
[----:B--2---:R-:W-:Y:S01]  /*4870*/  HADD2.F32 R72, -RZ, R29.H1_H1 ;  /* 0x3000001dff487230 */ /* 0x004fe20000004100 */
[----:B------:R-:W-:Y:S02]  /*4880*/  SHF.R.U64 R71, R68, 0x10, R69 ;  /* 0x0000001044477819 */ /* 0x000fe40000001245 */
[----:B------:R-:W-:Y:S01]  /*4890*/  SHF.R.U32.HI R66, RZ, 0x10, R67 ;  /* 0x00000010ff427819 */ /* 0x000fe20000011643 */
[----:B------:R-:W-:Y:S01]  /*48a0*/  IMAD.MOV.U32 R67, RZ, RZ, R31 ;  /* 0x000000ffff437224 */ /* 0x000fe200078e001f */
[----:B------:R-:W-:Y:S01]  /*48b0*/  SHF.R.U32.HI R73, RZ, 0x10, R69 ;  /* 0x00000010ff497819 */ /* 0x000fe20000011645 */
[----:B------:R-:W-:Y:S02]  /*48c0*/  HADD2.F32 R31, -RZ, R70.H0_H0 ;  /* 0x20000046ff1f7230 */ /* 0x000fe40000004100 */
[----:B------:R-:W-:Y:S02]  /*48d0*/  HADD2.F32 R71, -RZ, R71.H0_H0 ;  /* 0x20000047ff477230 */ /* 0x000fe40000004100 */
[----:B------:R-:W-:-:S02]  /*48e0*/  HADD2.F32 R70, -RZ, R29.H0_H0 ;  /* 0x2000001dff467230 */ /* 0x000fc40000004100 */
[----:B------:R-:W-:Y:S02]  /*48f0*/  HADD2.F32 R73, -RZ, R73.H0_H0 ;  /* 0x20000049ff497230 */ /* 0x000fe40000004100 */
[-C--:B------:R-:W-:Y:S01]  /*4900*/  FMUL.FTZ R29, R72, R71.reuse ;  /* 0x00000047481d7220 */ /* 0x080fe20000410000 */
[--C-:B------:R-:W-:Y:S02]  /*4910*/  HADD2.F32 R68, -RZ, R67.reuse.H1_H1 ;  /* 0x30000043ff447230 */ /* 0x100fe40000004100 */
[C---:B------:R-:W-:Y:S01]  /*4920*/  FMUL.FTZ R71, R70.reuse, R71 ;  /* 0x0000004746477220 */ /* 0x040fe20000410000 */
[----:B------:R-:W-:Y:S02]  /*4930*/  HADD2.F32 R67, -RZ, R67.H0_H0 ;  /* 0x20000043ff437230 */ /* 0x000fe40000004100 */
[----:B------:R-:W-:Y:S01]  /*4940*/  FFMA.FTZ R29, R70, R31, -R29 ;  /* 0x0000001f461d7223 */ /* 0x000fe2000001081d */
[----:B------:R-:W-:Y:S02]  /*4950*/  HADD2.F32 R69, -RZ, R66.H0_H0 ;  /* 0x20000042ff457230 */ /* 0x000fe40000004100 */
[----:B------:R-:W-:Y:S01]  /*4960*/  FMUL.FTZ R74, R68, R73 ;  /* 0x00000049444a7220 */ /* 0x000fe20000410000 */
[----:B------:R-:W-:Y:S01]  /*4970*/  FFMA.FTZ R66, R72, R31, R71 ;  /* 0x0000001f48427223 */ /* 0x000fe20000010047 */
[----:B------:R-:W-:Y:S01]  /*4980*/  FMUL.FTZ R73, R67, R73 ;  /* 0x0000004943497220 */ /* 0x000fe20000410000 */
        /* <DEDUP_REMOVED lines=22> */
.L_x_1706:
[----:B------:R-:W-:Y:S05]  /*4af0*/  BSYNC B3 ;  /* 0x0000000000037941 */ /* 0x000fea0003800000 */
.L_x_1705:
[----:B------:R-:W-:Y:S02]  /*4b00*/  ULDC.64 UR4, c[0x0][0x208] ;  /* 0x0000820000047ab9 */ /* 0x000fe40000000a00 */
[----:B--2---:R0:W-:Y:S03]  /*4b10*/  STG.E.128 desc[UR4][R40.64+0x100], R28 ;  /* 0x0001001c28007986 */ /* 0x0041e6000c101d04 */
.L_x_1704:
[----:B------:R-:W-:Y:S05]  /*4b20*/  BSYNC B2 ;  /* 0x0000000000027941 */ /* 0x000fea0003800000 */
.L_x_1703:
[----:B------:R-:W-:-:S13]  /*4b30*/  ISETP.NE.AND P0, PT, R6, RZ, PT ;  /* 0x000000ff0600720c */ /* 0x000fda0003f05270 */
[----:B------:R-:W-:Y:S05]  /*4b40*/  @!P0 BRA `(.L_x_1686) ;  /* 0x0000000000c48947 */ /* 0x000fea0003800000 */
[----:B0-234-:R0:W2:Y:S01]  /*4b50*/  LDS.128 R28, [R38+0x6000] ;  /* 0x00600000261c7984 */ /* 0x01d0a20000000c00 */
[----:B------:R-:W-:Y:S01]  /*4b60*/  ISETP.GE.AND P0, PT, R172, R119, PT ;  /* 0x00000077ac00720c */ /* 0x000fe20003f06270 */
[----:B------:R-:W-:-:S12]  /*4b70*/  BSSY B2, `(.L_x_1707) ;  /* 0x000002c000027945 */ /* 0x000fd80003800000 */
[----:B0-----:R-:W-:Y:S05]  /*4b80*/  @P0 BRA `(.L_x_1708) ;  /* 0x0000000000a80947 */ /* 0x001fea0003800000 */
[----:B------:R-:W-:Y:S02]  /*4b90*/  SHF.R.U64 R67, R64, 0x10, R65 ;  /* 0x0000001040437819 */ /* 0x000fe40000001241 */
[--C-:B------:R-:W-:Y:S01]  /*4ba0*/  SHF.R.U64 R69, R62, 0x10, R63.reuse ;  /* 0x000000103e457819 */ /* 0x100fe2000000123f */
[----:B--2---:R-:W-:Y:S01]  /*4bb0*/  IMAD.MOV.U32 R62, RZ, RZ, R28 ;  /* 0x000000ffff3e7224 */ /* 0x004fe200078e001c */
[----:B------:R-:W-:Y:S01]  /*4bc0*/  SHF.R.U32.HI R66, RZ, 0x10, R63 ;  /* 0x00000010ff427819 */ /* 0x000fe2000001163f */
[----:B------:R-:W-:Y:S01]  /*4bd0*/  IMAD.MOV.U32 R63, RZ, RZ, R31 ;  /* 0x000000ffff3f7224 */ /* 0x000fe200078e001f */
[----:B------:R-:W-:Y:S01]  /*4be0*/  SHF.R.U32.HI R68, RZ, 0x10, R65 ;  /* 0x00000010ff447819 */ /* 0x000fe20000011641 */
[----:B------:R-:W-:Y:S02]  /*4bf0*/  HADD2.F32 R67, -RZ, R67.H0_H0 ;  /* 0x20000043ff437230 */ /* 0x000fe40000004100 */
[--C-:B------:R-:W-:Y:S02]  /*4c00*/  HADD2.F32 R31, -RZ, R29.reuse.H1_H1 ;  /* 0x3000001dff1f7230 */ /* 0x100fe40000004100 */
[----:B------:R-:W-:-:S02]  /*4c10*/  HADD2.F32 R28, -RZ, R29.H0_H0 ;  /* 0x2000001dff1c7230 */ /* 0x000fc40000004100 */
[--C-:B------:R-:W-:Y:S02]  /*4c20*/  HADD2.F32 R64, -RZ, R63.reuse.H1_H1 ;  /* 0x3000003fff407230 */ /* 0x100fe40000004100 */
[-C--:B------:R-:W-:Y:S01]  /*4c30*/  FMUL.FTZ R29, R31, R67.reuse ;  /* 0x000000431f1d7220 */ /* 0x080fe20000410000 */
[----:B------:R-:W-:Y:S02]  /*4c40*/  HADD2.F32 R68, -RZ, R68.H0_H0 ;  /* 0x20000044ff447230 */ /* 0x000fe40000004100 */
[----:B------:R-:W-:Y:S01]  /*4c50*/  FMUL.FTZ R70, R28, R67 ;  /* 0x000000431c467220 */ /* 0x000fe20000410000 */
[----:B------:R-:W-:Y:S02]  /*4c60*/  HADD2.F32 R63, -RZ, R63.H0_H0 ;  /* 0x2000003fff3f7230 */ /* 0x000fe40000004100 */
[----:B------:R-:W-:Y:S02]  /*4c70*/  HADD2.F32 R65, -RZ, R69.H0_H0 ;  /* 0x20000045ff417230 */ /* 0x000fe40000004100 */
[----:B------:R-:W-:Y:S01]  /*4c80*/  FMUL.FTZ R72, R64, R68 ;  /* 0x0000004440487220 */ /* 0x000fe20000410000 */
[----:B------:R-:W-:-:S02]  /*4c90*/  HADD2.F32 R66, -RZ, R66.H0_H0 ;  /* 0x20000042ff427230 */ /* 0x000fc40000004100 */
[----:B------:R-:W-:Y:S01]  /*4ca0*/  FMUL.FTZ R67, R63, R68 ;  /* 0x000000443f437220 */ /* 0x000fe20000410000 */
[-C--:B------:R-:W-:Y:S01]  /*4cb0*/  FFMA.FTZ R28, R28, R65.reuse, -R29 ;  /* 0x000000411c1c7223 */ /* 0x080fe2000001081d */
[----:B------:R-:W-:Y:S01]  /*4cc0*/  FFMA.FTZ R29, R31, R65, R70 ;  /* 0x000000411f1d7223 */ /* 0x000fe20000010046 */
[----:B------:R-:W-:Y:S02]  /*4cd0*/  HADD2.F32 R31, -RZ, R62.H1_H1 ;  /* 0x3000003eff1f7230 */ /* 0x000fe40000004100 */
[-C--:B------:R-:W-:Y:S01]  /*4ce0*/  FFMA.FTZ R72, R63, R66.reuse, -R72 ;  /* 0x000000423f487223 */ /* 0x080fe20000010848 */
[----:B------:R-:W-:Y:S01]  /*4cf0*/  FFMA.FTZ R69, R64, R66, R67 ;  /* 0x0000004240457223 */ /* 0x000fe20000010043 */
[----:B------:R-:W-:Y:S01]  /*4d00*/  HADD2.F32 R65, -RZ, R152.H1_H1 ;  /* 0x30000098ff417230 */ /* 0x000fe20000004100 */
[----:B------:R-:W-:Y:S01]  /*4d10*/  F2FP.F16.F32.PACK_AB R29, R29, R28 ;  /* 0x0000001c1d1d723e */ /* 0x000fe200000000ff */
[----:B------:R-:W-:Y:S02]  /*4d20*/  HADD2.F32 R62, -RZ, R62.H0_H0 ;  /* 0x2000003eff3e7230 */ /* 0x000fe40000004100 */
[----:B------:R-:W-:-:S02]  /*4d30*/  HADD2.F32 R66, -RZ, R153.H0_H0 ;  /* 0x20000099ff427230 */ /* 0x000fc40000004100 */
[-C--:B------:R-:W-:Y:S01]  /*4d40*/  FMUL.FTZ R67, R31, R65.reuse ;  /* 0x000000411f437220 */ /* 0x080fe20000410000 */
[--C-:B------:R-:W-:Y:S02]  /*4d50*/  HADD2.F32 R63, -RZ, R30.reuse.H1_H1 ;  /* 0x3000001eff3f7230 */ /* 0x100fe40000004100 */
[----:B------:R-:W-:Y:S01]  /*4d60*/  FMUL.FTZ R68, R62, R65 ;  /* 0x000000413e447220 */ /* 0x000fe20000410000 */
[----:B------:R-:W-:Y:S02]  /*4d70*/  HADD2.F32 R30, -RZ, R30.H0_H0 ;  /* 0x2000001eff1e7230 */ /* 0x000fe40000004100 */
[----:B------:R-:W-:Y:S02]  /*4d80*/  HADD2.F32 R64, -RZ, R151.H1_H1 ;  /* 0x30000097ff407230 */ /* 0x000fe40000004100 */
        /* <DEDUP_REMOVED lines=9> */
[----:B------:R-:W-:-:S07]  /*4e20*/  F2FP.F16.F32.PACK_AB R30, R66, R65 ;  /* 0x00000041421e723e */ /* 0x000fce00000000ff */
.L_x_1708:
[----:B------:R-:W-:Y:S05]  /*4e30*/  BSYNC B2 ;  /* 0x0000000000027941 */ /* 0x000fea0003800000 */
.L_x_1707:
[----:B------:R-:W-:Y:S02]  /*4e40*/  ULDC.64 UR4, c[0x0][0x208] ;  /* 0x0000820000047ab9 */ /* 0x000fe40000000a00 */
[----:B--2---:R0:W-:Y:S03]  /*4e50*/  STG.E.128 desc[UR4][R40.64+0x140], R28 ;  /* 0x0001401c28007986 */ /* 0x0041e6000c101d04 */
.L_x_1686:
[----:B------:R-:W-:Y:S05]  /*4e60*/  BSYNC B1 ;  /* 0x0000000000017941 */ /* 0x000fea0003800000 */
.L_x_1685:
        /* <DEDUP_REMOVED lines=11> */
[----:B------:R-:W-:Y:S01]  /*4f20*/  HADD2.F32 R30, -RZ, R29.H1_H1 ;  /* 0x3000001dff1e7230 */ /* 0x000fe20000004100 */
[--C-:B------:R-:W-:Y:S01]  /*4f30*/  SHF.R.U64 R59, R60, 0x10, R61.reuse ;  /* 0x000000103c3b7819 */ /* 0x100fe2000000123d */
[--C-:B------:R-:W-:Y:S01]  /*4f40*/  HADD2.F32 R41, -RZ, R31.reuse.H1_H1 ;  /* 0x3000001fff297230 */ /* 0x100fe20000004100 */
[----:B------:R-:W-:Y:S01]  /*4f50*/  SHF.R.U32.HI R62, RZ, 0x10, R61 ;  /* 0x00000010ff3e7819 */ /* 0x000fe2000001163d */
[----:B------:R-:W-:Y:S02]  /*4f60*/  HADD2.F32 R31, -RZ, R31.H0_H0 ;  /* 0x2000001fff1f7230 */ /* 0x000fe40000004100 */
[----:B------:R-:W-:Y:S02]  /*4f70*/  HADD2.F32 R59, -RZ, R59.H0_H0 ;  /* 0x2000003bff3b7230 */ /* 0x000fe40000004100 */
[----:B------:R-:W-:-:S02]  /*4f80*/  HADD2.F32 R62, -RZ, R62.H0_H0 ;  /* 0x2000003eff3e7230 */ /* 0x000fc40000004100 */
[----:B------:R-:W-:Y:S02]  /*4f90*/  HADD2.F32 R29, -RZ, R29.H0_H0 ;  /* 0x2000001dff1d7230 */ /* 0x000fe40000004100 */
[-C--:B------:R-:W-:Y:S01]  /*4fa0*/  FMUL.FTZ R64, R30, R59.reuse ;  /* 0x0000003b1e407220 */ /* 0x080fe20000410000 */
[----:B------:R-:W-:Y:S02]  /*4fb0*/  HADD2.F32 R58, -RZ, R58.H0_H0 ;  /* 0x2000003aff3a7230 */ /* 0x000fe40000004100 */
[-C--:B------:R-:W-:Y:S01]  /*4fc0*/  FMUL.FTZ R66, R41, R62.reuse ;  /* 0x0000003e29427220 */ /* 0x080fe20000410000 */
[----:B------:R-:W-:Y:S02]  /*4fd0*/  HADD2.F32 R60, -RZ, R63.H0_H0 ;  /* 0x2000003fff3c7230 */ /* 0x000fe40000004100 */
[----:B------:R-:W-:Y:S01]  /*4fe0*/  FMUL.FTZ R62, R31, R62 ;  /* 0x0000003e1f3e7220 */ /* 0x000fe20000410000 */
[C---:B------:R-:W-:Y:S01]  /*4ff0*/  FMUL.FTZ R59, R29.reuse, R59 ;  /* 0x0000003b1d3b7220 */ /* 0x040fe20000410000 */
[----:B------:R-:W-:Y:S01]  /*5000*/  FFMA.FTZ R64, R29, R58, -R64 ;  /* 0x0000003a1d407223 */ /* 0x000fe20000010840 */
[----:B------:R-:W-:-:S02]  /*5010*/  HADD2.F32 R29, -RZ, R28.H1_H1 ;  /* 0x3000001cff1d7230 */ /* 0x000fc40000004100 */
[----:B------:R-:W-:Y:S01]  /*5020*/  FFMA.FTZ R63, R41, R60, R62 ;  /* 0x0000003c293f7223 */ /* 0x000fe2000001003e */
[----:B------:R-:W-:Y:S01]  /*5030*/  FFMA.FTZ R61, R30, R58, R59 ;  /* 0x0000003a1e3d7223 */ /* 0x000fe2000001003b */
[--C-:B------:R-:W-:Y:S02]  /*5040*/  HADD2.F32 R41, -RZ, R203.reuse.H0_H0 ;  /* 0x200000cbff297230 */ /* 0x100fe40000004100 */
[----:B------:R-:W-:Y:S01]  /*5050*/  FFMA.FTZ R66, R31, R60, -R66 ;  /* 0x0000003c1f427223 */ /* 0x000fe20000010842 */
[----:B------:R-:W-:Y:S02]  /*5060*/  HADD2.F32 R28, -RZ, R28.H0_H0 ;  /* 0x2000001cff1c7230 */ /* 0x000fe40000004100 */
[----:B------:R-:W-:Y:S02]  /*5070*/  HADD2.F32 R203, -RZ, R203.H1_H1 ;  /* 0x300000cbffcb7230 */ /* 0x000fe40000004100 */
[----:B------:R-:W-:Y:S01]  /*5080*/  FMUL.FTZ R59, R29, R41 ;  /* 0x000000291d3b7220 */ /* 0x000fe20000410000 */
[----:B------:R-:W-:-:S02]  /*5090*/  HADD2.F32 R30, -RZ, R40.H1_H1 ;  /* 0x30000028ff1e7230 */ /* 0x000fc40000004100 */
[----:B------:R-:W-:Y:S01]  /*50a0*/  FMUL.FTZ R58, R28, R41 ;  /* 0x000000291c3a7220 */ /* 0x000fe20000410000 */
[----:B------:R-:W-:Y:S02]  /*50b0*/  HADD2.F32 R40, -RZ, R40.H0_H0 ;  /* 0x20000028ff287230 */ /* 0x000fe40000004100 */
[----:B------:R-:W-:Y:S02]  /*50c0*/  HADD2.F32 R151, -RZ, R151.H0_H0 ;  /* 0x20000097ff977230 */ /* 0x000fe40000004100 */
        /* <DEDUP_REMOVED lines=11> */
.L_x_1713:
[----:B------:R-:W-:Y:S05]  /*5180*/  BSYNC B2 ;  /* 0x0000000000027941 */ /* 0x000fea0003800000 */
.L_x_1712:
[----:B------:R-:W-:Y:S02]  /*5190*/  ULDC.64 UR4, c[0x0][0x208] ;  /* 0x0000820000047ab9 */ /* 0x000fe40000000a00 */
[----:B--2---:R0:W-:Y:S03]  /*51a0*/  STG.E.128 desc[UR4][R36.64], R28 ;  /* 0x0000001c24007986 */ /* 0x0041e6000c101d04 */
.L_x_1711:
[----:B------:R-:W-:Y:S05]  /*51b0*/  BSYNC B1 ;  /* 0x0000000000017941 */ /* 0x000fea0003800000 */
.L_x_1710:
        /* <DEDUP_REMOVED lines=23> */
[----:B------:R-:W-:Y:S02]  /*5330*/  FMUL.FTZ R55, R29, R55 ;  /* 0x000000371d377220 */ /* 0x000fe40000410000 */
[----:B------:R-:W-:Y:S01]  /*5340*/  FFMA.FTZ R61, R41, R56, R58 ;  /* 0x00000038293d7223 */ /* 0x000fe2000001003a */
[----:B------:R-:W-:Y:S01]  /*5350*/  FFMA.FTZ R60, R29, R54, -R60 ;  /* 0x000000361d3c7223 */ /* 0x000fe2000001083c */
[----:B------:R-:W-:-:S02]  /*5360*/  HADD2.F32 R29, -RZ, R28.H1_H1 ;  /* 0x3000001cff1d7230 */ /* 0x000fc40000004100 */
[----:B------:R-:W-:Y:S01]  /*5370*/  FFMA.FTZ R59, R30, R54, R55 ;  /* 0x000000361e3b7223 */ /* 0x000fe20000010037 */
[----:B------:R-:W-:Y:S02]  /*5380*/  HADD2.F32 R41, -RZ, R200.H0_H0 ;  /* 0x200000c8ff297230 */ /* 0x000fe40000004100 */
[----:B------:R-:W-:Y:S01]  /*5390*/  FFMA.FTZ R62, R31, R56, -R62 ;  /* 0x000000381f3e7223 */ /* 0x000fe2000001083e */
[----:B------:R-:W-:Y:S02]  /*53a0*/  HADD2.F32 R28, -RZ, R28.H0_H0 ;  /* 0x2000001cff1c7230 */ /* 0x000fe40000004100 */
[----:B------:R-:W-:Y:S02]  /*53b0*/  HADD2.F32 R55, -RZ, R200.H1_H1 ;  /* 0x300000c8ff377230 */ /* 0x000fe40000004100 */
[-C--:B------:R-:W-:Y:S01]  /*53c0*/  FMUL.FTZ R57, R29, R41.reuse ;  /* 0x000000291d397220 */ /* 0x080fe20000410000 */
[--C-:B------:R-:W-:Y:S02]  /*53d0*/  HADD2.F32 R30, -RZ, R40.reuse.H1_H1 ;  /* 0x30000028ff1e7230 */ /* 0x100fe40000004100 */
[----:B------:R-:W-:Y:S01]  /*53e0*/  FMUL.FTZ R54, R28, R41 ;  /* 0x000000291c367220 */ /* 0x000fe20000410000 */
[----:B------:R-:W-:-:S02]  /*53f0*/  HADD2.F32 R40, -RZ, R40.H0_H0 ;  /* 0x20000028ff287230 */ /* 0x000fc40000004100 */
[--C-:B------:R-:W-:Y:S02]  /*5400*/  HADD2.F32 R31, -RZ, R147.reuse.H0_H0 ;  /* 0x20000093ff1f7230 */ /* 0x100fe40000004100 */
[-C--:B------:R-:W-:Y:S01]  /*5410*/  FMUL.FTZ R41, R30, R55.reuse ;  /* 0x000000371e297220 */ /* 0x080fe20000410000 */
[----:B------:R-:W-:Y:S02]  /*5420*/  HADD2.F32 R147, -RZ, R147.H1_H1 ;  /* 0x30000093ff937230 */ /* 0x000fe40000004100 */
        /* <DEDUP_REMOVED lines=9> */
.L_x_1717:
[----:B------:R-:W-:Y:S05]  /*54c0*/  BSYNC B2 ;  /* 0x0000000000027941 */ /* 0x000fea0003800000 */
.L_x_1716:
[----:B------:R-:W-:Y:S02]  /*54d0*/  ULDC.64 UR4, c[0x0][0x208] ;  /* 0x0000820000047ab9 */ /* 0x000fe40000000a00 */
[----:B--2---:R0:W-:Y:S03]  /*54e0*/  STG.E.128 desc[UR4][R36.64+0x40], R28 ;  /* 0x0000401c24007986 */ /* 0x0041e6000c101d04 */
.L_x_1715:
[----:B------:R-:W-:Y:S05]  /*54f0*/  BSYNC B1 ;  /* 0x0000000000017941 */ /* 0x000fea0003800000 */
.L_x_1714:
        /* <DEDUP_REMOVED lines=35> */
[CC--:B------:R-:W-:Y:S01]  /*5730*/  FMUL.FTZ R53, R29.reuse, R153.reuse ;  /* 0x000000991d357220 */ /* 0x0c0fe20000410000 */
[--C-:B------:R-:W-:Y:S02]  /*5740*/  HADD2.F32 R31, -RZ, R144.reuse.H0_H0 ;  /* 0x20000090ff1f7230 */ /* 0x100fe40000004100 */
[----:B------:R-:W-:Y:S01]  /*5750*/  FMUL.FTZ R50, R28, R153 ;  /* 0x000000991c327220 */ /* 0x000fe20000410000 */
        /* <DEDUP_REMOVED lines=10> */
.L_x_1721:
[----:B------:R-:W-:Y:S05]  /*5800*/  BSYNC B2 ;  /* 0x0000000000027941 */ /* 0x000fea0003800000 */
.L_x_1720:
[----:B------:R-:W-:Y:S02]  /*5810*/  ULDC.64 UR4, c[0x0][0x208] ;  /* 0x0000820000047ab9 */ /* 0x000fe40000000a00 */
[----:B--2---:R0:W-:Y:S03]  /*5820*/  STG.E.128 desc[UR4][R36.64+0x80], R28 ;  /* 0x0000801c24007986 */ /* 0x0041e6000c101d04 */
.L_x_1719:
[----:B------:R-:W-:Y:S05]  /*5830*/  BSYNC B1 ;  /* 0x0000000000017941 */ /* 0x000fea0003800000 */
.L_x_1718:
        /* <DEDUP_REMOVED lines=48> */
.L_x_1725:
[----:B------:R-:W-:Y:S05]  /*5b40*/  BSYNC B2 ;  /* 0x0000000000027941 */ /* 0x000fea0003800000 */
.L_x_1724:
[----:B------:R-:W-:Y:S02]  /*5b50*/  ULDC.64 UR4, c[0x0][0x208] ;  /* 0x0000820000047ab9 */ /* 0x000fe40000000a00 */
[----:B--2---:R0:W-:Y:S03]  /*5b60*/  STG.E.128 desc[UR4][R36.64+0xc0], R28 ;  /* 0x0000c01c24007986 */ /* 0x0041e6000c101d04 */
.L_x_1723:
[----:B------:R-:W-:Y:S05]  /*5b70*/  BSYNC B1 ;  /* 0x0000000000017941 */ /* 0x000fea0003800000 */
.L_x_1722:
        /* <DEDUP_REMOVED lines=12> */
[----:B------:R-:W-:Y:S01]  /*5c40*/  HADD2.F32 R40, -RZ, R31.H1_H1 ;  /* 0x3000001fff287230 */ /* 0x000fe20000004100 */
[----:B------:R-:W-:Y:S01]  /*5c50*/  SHF.R.U32.HI R44, RZ, 0x10, R45 ;  /* 0x00000010ff2c7819 */ /* 0x000fe2000001162d */
[----:B------:R-:W-:Y:S02]  /*5c60*/  HADD2.F32 R29, -RZ, R29.H0_H0 ;  /* 0x2000001dff1d7230 */ /* 0x000fe40000004100 */
[----:B------:R-:W-:Y:S02]  /*5c70*/  HADD2.F32 R43, -RZ, R43.H0_H0 ;  /* 0x2000002bff2b7230 */ /* 0x000fe40000004100 */
[----:B------:R-:W-:-:S02]  /*5c80*/  HADD2.F32 R44, -RZ, R44.H0_H0 ;  /* 0x2000002cff2c7230 */ /* 0x000fc40000004100 */
[----:B------:R-:W-:Y:S02]  /*5c90*/  HADD2.F32 R31, -RZ, R31.H0_H0 ;  /* 0x2000001fff1f7230 */ /* 0x000fe40000004100 */
[-C--:B------:R-:W-:Y:S01]  /*5ca0*/  FMUL.FTZ R46, R30, R43.reuse ;  /* 0x0000002b1e2e7220 */ /* 0x080fe20000410000 */
[----:B------:R-:W-:Y:S02]  /*5cb0*/  HADD2.F32 R41, -RZ, R41.H0_H0 ;  /* 0x20000029ff297230 */ /* 0x000fe40000004100 */
[----:B------:R-:W-:Y:S01]  /*5cc0*/  FMUL.FTZ R43, R29, R43 ;  /* 0x0000002b1d2b7220 */ /* 0x000fe20000410000 */
[----:B------:R-:W-:Y:S02]  /*5cd0*/  HADD2.F32 R42, -RZ, R42.H0_H0 ;  /* 0x2000002aff2a7230 */ /* 0x000fe40000004100 */
[-C--:B------:R-:W-:Y:S01]  /*5ce0*/  FMUL.FTZ R45, R31, R44.reuse ;  /* 0x0000002c1f2d7220 */ /* 0x080fe20000410000 */
[----:B------:R-:W-:Y:S01]  /*5cf0*/  FMUL.FTZ R48, R40, R44 ;  /* 0x0000002c28307220 */ /* 0x000fe20000410000 */
[-C--:B------:R-:W-:Y:S01]  /*5d00*/  FFMA.FTZ R46, R29, R41.reuse, -R46 ;  /* 0x000000291d2e7223 */ /* 0x080fe2000001082e */
[----:B------:R-:W-:Y:S01]  /*5d10*/  FFMA.FTZ R43, R30, R41, R43 ;  /* 0x000000291e2b7223 */ /* 0x000fe2000001002b */
[----:B------:R-:W-:Y:S01]  /*5d20*/  FFMA.FTZ R47, R40, R42, R45 ;  /* 0x0000002a282f7223 */ /* 0x000fe2000001002d */
[----:B------:R-:W-:-:S02]  /*5d30*/  HADD2.F32 R40, -RZ, R78.H1_H1 ;  /* 0x3000004eff287230 */ /* 0x000fc40000004100 */
[----:B------:R-:W-:Y:S01]  /*5d40*/  FFMA.FTZ R48, R31, R42, -R48 ;  /* 0x0000002a1f307223 */ /* 0x000fe20000010830 */
[----:B------:R-:W-:Y:S02]  /*5d50*/  HADD2.F32 R29, -RZ, R28.H1_H1 ;  /* 0x3000001cff1d7230 */ /* 0x000fe40000004100 */
[--C-:B------:R-:W-:Y:S02]  /*5d60*/  HADD2.F32 R30, -RZ, R39.reuse.H1_H1 ;  /* 0x30000027ff1e7230 */ /* 0x100fe40000004100 */
[----:B------:R-:W-:Y:S02]  /*5d70*/  HADD2.F32 R78, -RZ, R78.H0_H0 ;  /* 0x2000004eff4e7230 */ /* 0x000fe40000004100 */
[----:B------:R-:W-:Y:S01]  /*5d80*/  FMUL.FTZ R41, R29, R40 ;  /* 0x000000281d297220 */ /* 0x000fe20000410000 */
[----:B------:R-:W-:Y:S02]  /*5d90*/  HADD2.F32 R28, -RZ, R28.H0_H0 ;  /* 0x2000001cff1c7230 */ /* 0x000fe40000004100 */
[----:B------:R-:W-:-:S02]  /*5da0*/  HADD2.F32 R39, -RZ, R39.H0_H0 ;  /* 0x20000027ff277230 */ /* 0x000fc40000004100 */
[----:B------:R-:W-:Y:S01]  /*5db0*/  FMUL.FTZ R42, R30, R78 ;  /* 0x0000004e1e2a7220 */ /* 0x000fe20000410000 */
        /* <DEDUP_REMOVED lines=12> */
.L_x_1729:
[----:B------:R-:W-:Y:S05]  /*5e80*/  BSYNC B2 ;  /* 0x0000000000027941 */ /* 0x000fea0003800000 */
.L_x_1728:
[----:B------:R-:W-:Y:S02]  /*5e90*/  ULDC.64 UR4, c[0x0][0x208] ;  /* 0x0000820000047ab9 */ /* 0x000fe40000000a00 */
[----:B--2---:R0:W-:Y:S03]  /*5ea0*/  STG.E.128 desc[UR4][R36.64+0x100], R28 ;  /* 0x0001001c24007986 */ /* 0x0041e6000c101d04 */
.L_x_1727:
[----:B------:R-:W-:Y:S05]  /*5eb0*/  BSYNC B1 ;  /* 0x0000000000017941 */ /* 0x000fea0003800000 */
.L_x_1726:
        /* <DEDUP_REMOVED lines=47> */
.L_x_1731:
[----:B------:R-:W-:Y:S05]  /*61b0*/  BSYNC B1 ;  /* 0x0000000000017941 */ /* 0x000fea0003800000 */
.L_x_1730:
[----:B------:R-:W-:Y:S02]  /*61c0*/  ULDC.64 UR4, c[0x0][0x208] ;  /* 0x0000820000047ab9 */ /* 0x000fe40000000a00 */
[----:B--2---:R0:W-:Y:S01]  /*61d0*/  STG.E.128 desc[UR4][R36.64+0x140], R28 ;  /* 0x0001401c24007986 */ /* 0x0041e2000c101d04 */
[----:B------:R-:W-:Y:S05]  /*61e0*/  BRA `(.L_x_1709) ;  /* 0x0000003c00ec7947 */ /* 0x000fea0003800000 */
.L_x_1677:
        /* <DEDUP_REMOVED lines=24> */
[----:B------:R-:W-:Y:S01]  /*6370*/  CS2R R48, SRZ ;  /* 0x0000000000307805 */ /* 0x000fe2000001ff00 */
[----:B------:R-:W-:Y:S01]  /*6380*/  ULDC.64 UR6, c[0x0][0x208] ;  /* 0x0000820000067ab9 */ /* 0x000fe20000000a00 */
[----:B------:R-:W-:Y:S01]  /*6390*/  LEA.HI.X R53, R29, UR5, R30, 0x1, P0 ;  /* 0x000000051d357c11 */ /* 0x000fe200080f0c1e */
[----:B------:R-:W-:Y:S01]  /*63a0*/  ULDC.64 UR4, c[0x0][0x400] ;  /* 0x0001000000047ab9 */ /* 0x000fe20000000a00 */
[----:B------:R-:W-:Y:S01]  /*63b0*/  ISETP.GE.AND P0, PT, R18, R119, PT ;  /* 0x000000771200720c */ /* 0x000fe20003f06270 */
[----:B------:R-:W-:Y:S01]  /*63c0*/  IMAD.X R29, R3, 0x1, R20, P1 ;  /* 0x00000001031d7824 */ /* 0x000fe200008e0614 */
[----:B------:R-:W-:-:S04]  /*63d0*/  LEA R56, P1, R28, UR4, 0x1 ;  /* 0x000000041c387c11 */ /* 0x000fc8000f8208ff */
[----:B------:R-:W-:Y:S02]  /*63e0*/  LEA.HI.X R57, R28, UR5, R29, 0x1, P1 ;  /* 0x000000051c397c11 */ /* 0x000fe400088f0c1d */
[----:B------:R-:W-:-:S05]  /*63f0*/  ISETP.GE.AND P1, PT, R165, R119, PT ;  /* 0x00000077a500720c */ /* 0x000fca0003f26270 */
        /* <DEDUP_REMOVED lines=15> */
.L_x_1733:
[----:B------:R-:W-:Y:S05]  /*64f0*/  BSYNC B1 ;  /* 0x0000000000017941 */ /* 0x000fea0003800000 */
.L_x_1732:
        /* <DEDUP_REMOVED lines=12> */
[----:B-----5:R-:W-:Y:S01]  /*65c0*/  MOV R81, R30 ;  /* 0x0000001e00517202 */ /* 0x020fe20000000f00 */
[----:B------:R-:W-:Y:S01]  /*65d0*/  IMAD.MOV.U32 R82, RZ, RZ, R31 ;  /* 0x000000ffff527224 */ /* 0x000fe200078e001f */
[----:B------:R-:W-:Y:S01]  /*65e0*/  CS2R R72, SRZ ;  /* 0x0000000000487805 */ /* 0x000fe2000001ff00 */
        /* <DEDUP_REMOVED lines=9> */
[----:B------:R-:W-:Y:S01]  /*6680*/  CS2R R72, SRZ ;  /* 0x0000000000487805 */ /* 0x000fe2000001ff00 */
[----:B------:R-:W-:Y:S01]  /*6690*/  ULDC.64 UR8, c[0x0][0x208] ;  /* 0x0000820000087ab9 */ /* 0x000fe20000000a00 */
        /* <DEDUP_REMOVED lines=22> */
.L_x_1735:
[----:B------:R-:W-:Y:S05]  /*6800*/  BSYNC B1 ;  /* 0x0000000000017941 */ /* 0x000fea0003800000 */
.L_x_1734:
[----:B------:R-:W-:Y:S01]  /*6810*/  IMAD.MOV.U32 R0, RZ, RZ, R28 ;  /* 0x000000ffff007224 */ /* 0x000fe200078e001c */
[----:B------:R-:W-:Y:S01]  /*6820*/  ULOP3.LUT UR4, UR60, 0x1, URZ, 0xfc, !UPT ;  /* 0x000000013c047892 */ /* 0x000fe2000f8efc3f */
[----:B------:R-:W-:Y:S01]  /*6830*/  IMAD.MOV.U32 R3, RZ, RZ, R29 ;  /* 0x000000ffff037224 */ /* 0x000fe200078e001d */
[----:B------:R-:W-:Y:S01]  /*6840*/  PRMT R218, R81, 0x5410, R82 ;  /* 0x0000541051da7816 */ /* 0x000fe20000000052 */
[----:B0-----:R-:W-:Y:S01]  /*6850*/  IMAD.MOV.U32 R76, RZ, RZ, R34 ;  /* 0x000000ffff4c7224 */ /* 0x001fe200078e0022 */
[----:B------:R-:W-:Y:S01]  /*6860*/  UISETP.NE.AND UP0, UPT, UR4, 0x3, UPT ;  /* 0x000000030400788c */ /* 0x000fe2000bf05270 */
        /* <DEDUP_REMOVED lines=33> */
[----:B------:R-:W-:Y:S01]  /*6a80*/  PRMT R231, R231, 0x5410, R0 ;  /* 0x00005410e7e77816 */ /* 0x000fe20000000000 */
[----:B-----5:R-:W-:Y:S01]  /*6a90*/  IMAD.MOV.U32 R77, RZ, RZ, R54 ;  /* 0x000000ffff4d7224 */ /* 0x020fe200078e0036 */
[----:B------:R-:W-:-:S02]  /*6aa0*/  MOV R0, R51 ;  /* 0x0000003300007202 */ /* 0x000fc40000000f00 */
[----:B------:R-:W-:Y:S01]  /*6ab0*/  PRMT R212, R3, 0x7610, R212 ;  /* 0x0000761003d47816 */ /* 0x000fe200000000d4 */
[----:B------:R-:W-:Y:S01]  /*6ac0*/  IMAD.MOV.U32 R3, RZ, RZ, R52 ;  /* 0x000000ffff037224 */ /* 0x000fe200078e0034 */
[----:B------:R-:W-:Y:S01]  /*6ad0*/  PRMT R210, R210, 0x5410, R0 ;  /* 0x00005410d2d27816 */ /* 0x000fe20000000000 */
[----:B------:R-:W-:Y:S01]  /*6ae0*/  IMAD.MOV.U32 R0, RZ, RZ, R55 ;  /* 0x000000ffff007224 */ /* 0x000fe200078e0037 */
[----:B------:R-:W-:Y:S01]  /*6af0*/  PRMT R203, R76, 0x7610, R203 ;  /* 0x000076104ccb7816 */ /* 0x000fe200000000cb */
[----:B------:R-:W-:Y:S01]  /*6b00*/  IMAD.MOV.U32 R76, RZ, RZ, R53 ;  /* 0x000000ffff4c7224 */ /* 0x000fe200078e0035 */
[----:B------:R-:W-:Y:S02]  /*6b10*/  PRMT R151, R77, 0x7610, R151 ;  /* 0x000076104d977816 */ /* 0x000fe40000000097 */
        /* <DEDUP_REMOVED lines=32> */
[----:B------:R-:W-:-:S02]  /*6d20*/  IMAD.MOV.U32 R3, RZ, RZ, R72 ;  /* 0x000000ffff037224 */ /* 0x000fc400078e0048 */
[----:B------:R-:W-:Y:S01]  /*6d30*/  IMAD.MOV.U32 R0, RZ, RZ, R73 ;  /* 0x000000ffff007224 */ /* 0x000fe200078e0049 */
[----:B------:R-:W-:-:S04]  /*6d40*/  PRMT R216, R77, 0x5410, R76 ;  /* 0x000054104dd87816 */ /* 0x000fc8000000004c */
[----:B------:R-:W-:Y:S01]  /*6d50*/  PRMT R217, R3, 0x5410, R0 ;  /* 0x0000541003d97816 */ /* 0x000fe20000000000 */
[----:B------:R-:W-:Y:S06]  /*6d60*/  @!P1 BRA `(.L_x_1736) ;  /* 0x0000000000049947 */ /* 0x000fec0003800000 */
[----:B------:R-:W-:Y:S01]  /*6d70*/  BPT.TRAP 0x1 ;  /* 0x000000040000795c */ /* 0x000fe20000300000 */
.L_x_1736:
[----:B------:R-:W-:Y:S01]  /*6d80*/  IMAD R3, R17, 0x8, R16 ;  /* 0x0000000811037824 */ /* 0x000fe200078e0210 */
[----:B------:R-:W-:Y:S01]  /*6d90*/  SHF.L.U32 R0, R167, 0x1f, RZ ;  /* 0x0000001fa7007819 */ /* 0x000fe200000006ff */
[----:B------:R-:W0:Y:S01]  /*6da0*/  LDC R144, c[0x0][0x2f4] ;  /* 0x0000bd00ff907b82 */ /* 0x000e220000000800 */
[----:B------:R-:W-:Y:S02]  /*6db0*/  BSSY B1, `(.L_x_1737) ;  /* 0x0000004000017945 */ /* 0x000fe40003800000 */
[----:B------:R-:W1:Y:S05]  /*6dc0*/  SYNCS.PHASECHK.TRANS64.TRYWAIT P5, [R3+URZ+0x2a890], R0 ;  /* 0x02a89000030075a7 */ /* 0x000e6a00080a017f */
[----:B------:R-:W2:Y:S01]  /*6dd0*/  LDC.64 R124, c[0x0][0x300] ;  /* 0x0000c000ff7c7b82 */ /* 0x000ea20000000a00 */
[----:B-1----:R-:W-:Y:S05]  /*6de0*/  @!P5 BRA `(.L_x_1738) ;  /* 0x0000021400d0d947 */ /* 0x002fea0003800000 */
.L_x_2126:
[----:B------:R-:W-:Y:S05]  /*6df0*/  BSYNC B1 ;  /* 0x0000000000017941 */ /* 0x000fea0003800000 */
.L_x_1737:
[----:B------:R-:W-:Y:S01]  /*6e00*/  BSSY B1, `(.L_x_1739) ;  /* 0x0000183000017945 */ /* 0x000fe20003800000 */
[----:B0-----:R-:W-:Y:S01]  /*6e10*/  IADD3 R147, -R122, R144, RZ ;  /* 0x000000907a937210 */ /* 0x001fe20007ffe1ff */
[----:B------:R-:W-:Y:S02]  /*6e20*/  IMAD.MOV.U32 R127, RZ, RZ, R80 ;  /* 0x000000ffff7f7224 */ /* 0x000fe400078e0050 */
        /* <DEDUP_REMOVED lines=15> */
[----:B------:R-:W-:Y:S01]  /*6f20*/  LEA.HI R77, R77, R159, RZ, 0x3 ;  /* 0x0000009f4d4d7211 */ /* 0x000fe200078f18ff */
[----:B------:R-:W-:-:S03]  /*6f30*/  IMAD.SHL.U32 R159, R159, 0x8, RZ ;  /* 0x000000089f9f7824 */ /* 0x000fc600078e00ff */
[----:B------:R-:W-:Y:S02]  /*6f40*/  SHF.R.S32.HI R77, RZ, 0x3, R77 ;  /* 0x00000003ff4d7819 */ /* 0x000fe4000001144d */
[----:B------:R-:W-:-:S03]  /*6f50*/  LOP3.LUT R76, R174, 0x38, R159, 0xf8, !PT ;  /* 0x00000038ae4c7812 */ /* 0x000fc600078ef89f */
[----:B------:R-:W-:Y:S01]  /*6f60*/  IMAD R77, R77, 0x1800, R176 ;  /* 0x000018004d4d7824 */ /* 0x000fe200078e02b0 */
[----:B------:R-:W-:-:S05]  /*6f70*/  LOP3.LUT R76, R76, R175, RZ, 0x3c, !PT ;  /* 0x000000af4c4c7212 */ /* 0x000fca00078e3cff */
[----:B------:R-:W-:Y:S02]  /*6f80*/  IMAD.IADD R77, R77, 0x1, R76 ;  /* 0x000000014d4d7824 */ /* 0x000fe400078e024c */
[C---:B------:R-:W-:Y:S02]  /*6f90*/  IMAD R76, R17.reuse, 0x4800, R142 ;  /* 0x00004800114c7824 */ /* 0x040fe400078e028e */
        /* <DEDUP_REMOVED lines=13> */
[----:B------:R-:W-:Y:S02]  /*7070*/  HADD2.F32 R198, -RZ, R81.H0_H0 ;  /* 0x20000051ffc67230 */ /* 0x000fe40000004100 */
[----:B------:R-:W-:Y:S02]  /*7080*/  HADD2.F32 R77, -RZ, R209.H0_H0 ;  /* 0x200000d1ff4d7230 */ /* 0x000fe40000004100 */
[----:B------:R-:W-:Y:S01]  /*7090*/  FMUL.FTZ R209, R179, R203 ;  /* 0x000000cbb3d17220 */ /* 0x000fe20000410000 */
[----:B------:R-:W-:-:S02]  /*70a0*/  HADD2.F32 R81, -RZ, R81.H1_H1 ;  /* 0x30000051ff517230 */ /* 0x000fc40000004100 */
[C---:B------:R-:W-:Y:S01]  /*70b0*/  FMUL.FTZ R203, R198.reuse, R203 ;  /* 0x000000cbc6cb7220 */ /* 0x040fe20000410000 */
[----:B------:R-:W-:Y:S02]  /*70c0*/  HADD2.F32 R212, -RZ, R212.H0_H0 ;  /* 0x200000d4ffd47230 */ /* 0x000fe40000004100 */
[-C--:B------:R-:W-:Y:S01]  /*70d0*/  FFMA.FTZ R198, R198, R77.reuse, -R209 ;  /* 0x0000004dc6c67223 */ /* 0x080fe200000108d1 */
[----:B------:R-:W-:Y:S02]  /*70e0*/  HADD2.F32 R36, -RZ, R36.H0_H0 ;  /* 0x20000024ff247230 */ /* 0x000fe40000004100 */
[----:B------:R-:W-:Y:S01]  /*70f0*/  FFMA.FTZ R179, R179, R77, R203 ;  /* 0x0000004db3b37223 */ /* 0x000fe200000100cb */
[----:B------:R-:W-:Y:S01]  /*7100*/  SHF.R.U32.HI R203, RZ, 0x10, R49 ;  /* 0x00000010ffcb7819 */ /* 0x000fe20000011631 */
[----:B------:R-:W-:Y:S01]  /*7110*/  HADD2.F32 R77, -RZ, R200.H1_H1 ;  /* 0x300000c8ff4d7230 */ /* 0x000fe20000004100 */
[----:B------:R-:W-:Y:S01]  /*7120*/  SHF.R.U32.HI R200, RZ, 0x10, R37 ;  /* 0x00000010ffc87819 */ /* 0x000fe20000011625 */
[----:B------:R-:W-:-:S02]  /*7130*/  HADD2.F32 R50, -RZ, R50.H0_H0 ;  /* 0x20000032ff327230 */ /* 0x000fc40000004100 */
[----:B------:R-:W-:Y:S02]  /*7140*/  HADD2.F32 R203, -RZ, R203.H0_H0 ;  /* 0x200000cbffcb7230 */ /* 0x000fe40000004100 */
[----:B------:R-:W-:Y:S02]  /*7150*/  HADD2.F32 R200, -RZ, R200.H0_H0 ;  /* 0x200000c8ffc87230 */ /* 0x000fe40000004100 */
[----:B------:R-:W-:Y:S02]  /*7160*/  HADD2.F32 R38, -RZ, R38.H0_H0 ;  /* 0x20000026ff267230 */ /* 0x000fe40000004100 */
[-C--:B------:R-:W-:Y:S01]  /*7170*/  FMUL.FTZ R209, R77, R203.reuse ;  /* 0x000000cb4dd17220 */ /* 0x080fe20000410000 */
[----:B------:R-:W-:-:S03]  /*7180*/  FMUL.FTZ R203, R81, R203 ;  /* 0x000000cb51cb7220 */ /* 0x000fc60000410000 */
[-C--:B------:R-:W-:Y:S01]  /*7190*/  FFMA.FTZ R81, R81, R200.reuse, -R209 ;  /* 0x000000c851517223 */ /* 0x080fe200000108d1 */
[----:B------:R-:W-:Y:S01]  /*71a0*/  FFMA.FTZ R77, R77, R200, R203 ;  /* 0x000000c84d4d7223 */ /* 0x000fe200000100cb */
[----:B------:R-:W-:Y:S01]  /*71b0*/  SHF.R.U64 R200, R48, 0x10, R49 ;  /* 0x0000001030c87819 */ /* 0x000fe20000001231 */
[----:B------:R-:W-:Y:S02]  /*71c0*/  IMAD.MOV.U32 R48, RZ, RZ, R83 ;  /* 0x000000ffff307224 */ /* 0x000fe400078e0053 */
[----:B------:R-:W-:Y:S01]  /*71d0*/  IMAD.MOV.U32 R49, RZ, RZ, R79 ;  /* 0x000000ffff317224 */ /* 0x000fe200078e004f */
[----:B------:R-:W-:Y:S01]  /*71e0*/  F2FP.F16.F32.PACK_AB R81, R81, R198 ;  /* 0x000000c65151723e */ /* 0x000fe200000000ff */
[----:B------:R-:W-:Y:S01]  /*71f0*/  HADD2.F32 R209, -RZ, R210.H1_H1 ;  /* 0x300000d2ffd17230 */ /* 0x000fe20000004100 */
[----:B------:R-:W-:Y:S01]  /*7200*/  F2FP.F16.F32.PACK_AB R179, R77, R179 ;  /* 0x000000b34db3723e */ /* 0x000fe200000000ff */
[----:B------:R-:W-:Y:S02]  /*7210*/  HADD2.F32 R83, -RZ, R48.H0_H0 ;  /* 0x20000030ff537230 */ /* 0x000fe40000004100 */
[----:B------:R-:W-:-:S02]  /*7220*/  HADD2.F32 R79, -RZ, R49.H0_H0 ;  /* 0x20000031ff4f7230 */ /* 0x000fc40000004100 */
[----:B------:R-:W-:Y:S02]  /*7230*/  HADD2.F32 R203, -RZ, R210.H0_H0 ;  /* 0x200000d2ffcb7230 */ /* 0x000fe40000004100 */
[-C--:B------:R-:W-:Y:S01]  /*7240*/  FMUL.FTZ R210, R83, R209.reuse ;  /* 0x000000d153d27220 */ /* 0x080fe20000410000 */
[----:B------:R-:W-:Y:S02]  /*7250*/  HADD2.F32 R48, -RZ, R48.H1_H1 ;  /* 0x30000030ff307230 */ /* 0x000fe40000004100 */
[C---:B------:R-:W-:Y:S01]  /*7260*/  FMUL.FTZ R209, R79.reuse, R209 ;  /* 0x000000d14fd17220 */ /* 0x040fe20000410000 */
[----:B------:R-:W-:Y:S02]  /*7270*/  HADD2.F32 R49, -RZ, R49.H1_H1 ;  /* 0x30000031ff317230 */ /* 0x000fe40000004100 */
[-C--:B------:R-:W-:Y:S01]  /*7280*/  FFMA.FTZ R79, R79, R203.reuse, -R210 ;  /* 0x000000cb4f4f7223 */ /* 0x080fe200000108d2 */
[----:B------:R-:W-:Y:S02]  /*7290*/  HADD2.F32 R200, -RZ, R200.H0_H0 ;  /* 0x200000c8ffc87230 */ /* 0x000fe40000004100 */
[----:B------:R-:W-:Y:S01]  /*72a0*/  FFMA.FTZ R209, R83, R203, R209 ;  /* 0x000000cb53d17223 */ /* 0x000fe200000100d1 */
[----:B------:R-:W-:Y:S01]  /*72b0*/  SHF.R.U32.HI R203, RZ, 0x10, R51 ;  /* 0x00000010ffcb7819 */ /* 0x000fe20000011633 */
[----:B------:R-:W-:Y:S01]  /*72c0*/  HADD2.F32 R51, -RZ, R231.H0_H0 ;  /* 0x200000e7ff337230 */ /* 0x000fe20000004100 */
[----:B------:R-:W-:Y:S01]  /*72d0*/  SHF.R.U32.HI R83, RZ, 0x10, R39 ;  /* 0x00000010ff537819 */ /* 0x000fe20000011627 */
[----:B------:R-:W-:Y:S01]  /*72e0*/  IMAD.MOV.U32 R77, RZ, RZ, R81 ;  /* 0x000000ffff4d7224 */ /* 0x000fe200078e0051 */
[----:B------:R-:W-:Y:S01]  /*72f0*/  MOV R81, R179 ;  /* 0x000000b300517202 */ /* 0x000fe20000000f00 */
[----:B------:R-:W-:-:S02]  /*7300*/  HADD2.F32 R203, -RZ, R203.H0_H0 ;  /* 0x200000cbffcb7230 */ /* 0x000fc40000004100 */
[----:B------:R-:W-:-:S03]  /*7310*/  HADD2.F32 R83, -RZ, R83.H0_H0 ;  /* 0x20000053ff537230 */ /* 0x000fc60000004100 */
[-C--:B------:R-:W-:Y:S01]  /*7320*/  FMUL.FTZ R210, R48, R203.reuse ;  /* 0x000000cb30d27220 */ /* 0x080fe20000410000 */
[----:B------:R-:W-:-:S03]  /*7330*/  FMUL.FTZ R203, R49, R203 ;  /* 0x000000cb31cb7220 */ /* 0x000fc60000410000 */
[-C--:B------:R-:W-:Y:S01]  /*7340*/  FFMA.FTZ R49, R49, R83.reuse, -R210 ;  /* 0x0000005331317223 */ /* 0x080fe200000108d2 */
[----:B------:R-:W-:Y:S01]  /*7350*/  FFMA.FTZ R48, R48, R83, R203 ;  /* 0x0000005330307223 */ /* 0x000fe200000100cb */
[----:B------:R-:W-:Y:S02]  /*7360*/  HADD2.F32 R83, -RZ, R80.H0_H0 ;  /* 0x20000050ff537230 */ /* 0x000fe40000004100 */
[----:B------:R-:W-:Y:S01]  /*7370*/  HADD2.F32 R210, -RZ, R76.H0_H0 ;  /* 0x2000004cffd27230 */ /* 0x000fe20000004100 */
[----:B------:R-:W-:Y:S01]  /*7380*/  F2FP.F16.F32.PACK_AB R79, R49, R79 ;  /* 0x0000004f314f723e */ /* 0x000fe200000000ff */
[----:B------:R-:W-:Y:S01]  /*7390*/  HADD2.F32 R80, -RZ, R80.H1_H1 ;  /* 0x30000050ff507230 */ /* 0x000fe20000004100 */
[----:B------:R-:W-:Y:S01]  /*73a0*/  F2FP.F16.F32.PACK_AB R48, R48, R209 ;  /* 0x000000d13030723e */ /* 0x000fe200000000ff */
[----:B------:R-:W-:Y:S02]  /*73b0*/  HADD2.F32 R76, -RZ, R76.H1_H1 ;  /* 0x3000004cff4c7230 */ /* 0x000fe40000004100 */
[----:B------:R-:W-:-:S02]  /*73c0*/  HADD2.F32 R203, -RZ, R211.H0_H0 ;  /* 0x200000d3ffcb7230 */ /* 0x000fc40000004100 */
[C---:B------:R-:W-:Y:S01]  /*73d0*/  FMUL.FTZ R211, R83.reuse, R212 ;  /* 0x000000d453d37220 */ /* 0x040fe20000410000 */
[----:B------:R-:W-:Y:S01]  /*73e0*/  FMUL.FTZ R37, R80, R200 ;  /* 0x000000c850257220 */ /* 0x000fe20000410000 */
[----:B------:R-:W-:Y:S01]  /*73f0*/  FMUL.FTZ R212, R210, R212 ;  /* 0x000000d4d2d47220 */ /* 0x000fe20000410000 */
[----:B------:R-:W-:Y:S01]  /*7400*/  FMUL.FTZ R200, R76, R200 ;  /* 0x000000c84cc87220 */ /* 0x000fe20000410000 */
[-C--:B------:R-:W-:Y:S01]  /*7410*/  FFMA.FTZ R211, R210, R203.reuse, -R211 ;  /* 0x000000cbd2d37223 */ /* 0x080fe200000108d3 */
[-C--:B------:R-:W-:Y:S01]  /*7420*/  FFMA.FTZ R37, R76, R36.reuse, -R37 ;  /* 0x000000244c257223 */ /* 0x080fe20000010825 */
[----:B------:R-:W-:Y:S01]  /*7430*/  FFMA.FTZ R212, R83, R203, R212 ;  /* 0x000000cb53d47223 */ /* 0x000fe200000100d4 */
[----:B------:R-:W-:Y:S01]  /*7440*/  FFMA.FTZ R200, R80, R36, R200 ;  /* 0x0000002450c87223 */ /* 0x000fe200000100c8 */
[----:B------:R-:W-:Y:S02]  /*7450*/  HADD2.F32 R83, -RZ, R232.H1_H1 ;  /* 0x300000e8ff537230 */ /* 0x000fe40000004100 */
[----:B------:R-:W-:Y:S01]  /*7460*/  HADD2.F32 R36, -RZ, R82.H0_H0 ;  /* 0x20000052ff247230 */ /* 0x000fe20000004100 */
[----:B------:R-:W-:Y:S01]  /*7470*/  F2FP.F16.F32.PACK_AB R37, R37, R211 ;  /* 0x000000d32525723e */ /* 0x000fe200000000ff */
[----:B------:R-:W-:Y:S01]  /*7480*/  HADD2.F32 R76, -RZ, R78.H0_H0 ;  /* 0x2000004eff4c7230 */ /* 0x000fe20000004100 */
[----:B------:R-:W-:Y:S01]  /*7490*/  F2FP.F16.F32.PACK_AB R200, R200, R212 ;  /* 0x000000d4c8c8723e */ /* 0x000fe200000000ff */
[----:B------:R-:W-:-:S02]  /*74a0*/  HADD2.F32 R82, -RZ, R82.H1_H1 ;  /* 0x30000052ff527230 */ /* 0x000fc40000004100 */
[-C--:B------:R-:W-:Y:S01]  /*74b0*/  FMUL.FTZ R80, R36, R83.reuse ;  /* 0x0000005324507220 */ /* 0x080fe20000410000 */
[----:B------:R-:W-:Y:S02]  /*74c0*/  HADD2.F32 R78, -RZ, R78.H1_H1 ;  /* 0x3000004eff4e7230 */ /* 0x000fe40000004100 */
[C---:B------:R-:W-:Y:S01]  /*74d0*/  FMUL.FTZ R83, R76.reuse, R83 ;  /* 0x000000534c537220 */ /* 0x040fe20000410000 */
[-C--:B------:R-:W-:Y:S01]  /*74e0*/  FFMA.FTZ R80, R76, R51.reuse, -R80 ;  /* 0x000000334c507223 */ /* 0x080fe20000010850 */
[----:B------:R-:W-:Y:S02]  /*74f0*/  IMAD.MOV.U32 R76, RZ, RZ, R37 ;  /* 0x000000ffff4c7224 */ /* 0x000fe400078e0025 */
[----:B------:R-:W-:Y:S01]  /*7500*/  FFMA.FTZ R83, R36, R51, R83 ;  /* 0x0000003324537223 */ /* 0x000fe20000010053 */
[-C--:B------:R-:W-:Y:S01]  /*7510*/  FMUL.FTZ R36, R82, R50.reuse ;  /* 0x0000003252247220 */ /* 0x080fe20000410000 */
[----:B------:R-:W-:-:S03]  /*7520*/  FMUL.FTZ R50, R78, R50 ;  /* 0x000000324e327220 */ /* 0x000fc60000410000 */
[-C--:B------:R-:W-:Y:S01]  /*7530*/  FFMA.FTZ R36, R78, R38.reuse, -R36 ;  /* 0x000000264e247223 */ /* 0x080fe20000010824 */
[----:B------:R-:W-:-:S04]  /*7540*/  FFMA.FTZ R50, R82, R38, R50 ;  /* 0x0000002652327223 */ /* 0x000fc80000010032 */
[----:B------:R-:W-:Y:S01]  /*7550*/  F2FP.F16.F32.PACK_AB R36, R36, R80 ;  /* 0x000000502424723e */ /* 0x000fe200000000ff */
[----:B------:R-:W-:Y:S01]  /*7560*/  IMAD.MOV.U32 R80, RZ, RZ, R200 ;  /* 0x000000ffff507224 */ /* 0x000fe200078e00c8 */
[----:B------:R-:W-:-:S03]  /*7570*/  F2FP.F16.F32.PACK_AB R83, R50, R83 ;  /* 0x000000533253723e */ /* 0x000fc600000000ff */
[----:B------:R-:W-:Y:S02]  /*7580*/  IMAD.MOV.U32 R78, RZ, RZ, R36 ;  /* 0x000000ffff4e7224 */ /* 0x000fe400078e0024 */
[----:B------:R-:W-:Y:S02]  /*7590*/  IMAD.MOV.U32 R82, RZ, RZ, R83 ;  /* 0x000000ffff527224 */ /* 0x000fe400078e0053 */
[----:B------:R-:W-:-:S07]  /*75a0*/  IMAD.MOV.U32 R83, RZ, RZ, R48 ;  /* 0x000000ffff537224 */ /* 0x000fce00078e0030 */
.L_x_1744:
[----:B------:R-:W-:Y:S05]  /*75b0*/  BSYNC B3 ;  /* 0x0000000000037941 */ /* 0x000fea0003800000 */
.L_x_1743:
[----:B------:R-:W-:Y:S01]  /*75c0*/  IADD3 R37, P4, P5, R86, R130, R14 ;  /* 0x0000008256257210 */ /* 0x000fe20007d9e00e */
[----:B------:R-:W-:-:S03]  /*75d0*/  ULDC.64 UR4, c[0x0][0x208] ;  /* 0x0000820000047ab9 */ /* 0x000fc60000000a00 */
[----:B------:R-:W-:Y:S02]  /*75e0*/  IADD3.X R38, R84, R155, R111, P4, P5 ;  /* 0x0000009b54267210 */ /* 0x000fe400027ea46f */
[----:B------:R-:W-:-:S13]  /*75f0*/  ISETP.GE.AND P4, PT, R159, R144, PT ;  /* 0x000000909f00720c */ /* 0x000fda0003f86270 */
[--C-:B------:R-:W-:Y:S02]  /*7600*/  @!P4 SHF.R.S32.HI R39, RZ, 0x1f, R159.reuse ;  /* 0x0000001fff27c819 */ /* 0x100fe4000001149f */
[----:B------:R-:W-:-:S04]  /*7610*/  @!P4 IADD3 R159, P5, P6, R86, R130, R159 ;  /* 0x00000082569fc210 */ /* 0x000fc80007ebe09f */
[----:B------:R-:W-:Y:S02]  /*7620*/  @!P4 IADD3.X R39, R84, R155, R39, P5, P6 ;  /* 0x0000009b5427c210 */ /* 0x000fe40002fec427 */
[----:B------:R-:W-:-:S04]  /*7630*/  LEA R36, P5, R37, R114, 0x1 ;  /* 0x0000007225247211 */ /* 0x000fc800078a08ff */
[----:B------:R-:W-:Y:S02]  /*7640*/  LEA.HI.X R37, R37, R115, R38, 0x1, P5 ;  /* 0x0000007325257211 */ /* 0x000fe400028f0c26 */
[----:B------:R-:W-:-:S03]  /*7650*/  @!P4 LEA R38, P5, R159, R114, 0x1 ;  /* 0x000000729f26c211 */ /* 0x000fc600078a08ff */
[----:B0-----:R0:W-:Y:S01]  /*7660*/  STG.E.128 desc[UR4][R36.64], R76 ;  /* 0x0000004c24007986 */ /* 0x0011e2000c101d04 */
[----:B------:R-:W-:-:S05]  /*7670*/  @!P4 LEA.HI.X R39, R159, R115, R39, 0x1, P5 ;  /* 0x000000739f27c211 */ /* 0x000fca00028f0c27 */
[----:B--2---:R0:W-:Y:S04]  /*7680*/  @!P4 STG.E.128 desc[UR4][R38.64], R80 ;  /* 0x000000502600c986 */ /* 0x0041e8000c101d04 */
.L_x_1742:
[----:B------:R-:W-:Y:S05]  /*7690*/  BSYNC B2 ;  /* 0x0000000000027941 */ /* 0x000fea0003800000 */
.L_x_1741:
[----:B------:R-:W-:Y:S01]  /*76a0*/  ISETP.NE.AND P4, PT, R10, RZ, PT ;  /* 0x000000ff0a00720c */ /* 0x000fe20003f85270 */
[----:B------:R-:W-:-:S12]  /*76b0*/  BSSY B2, `(.L_x_1745) ;  /* 0x000007e000027945 */ /* 0x000fd80003800000 */
[----:B------:R-:W-:Y:S05]  /*76c0*/  @!P4 BRA `(.L_x_1746) ;  /* 0x0000000400f0c947 */ /* 0x000fea0003800000 */
[----:B0-----:R-:W-:Y:S01]  /*76d0*/  SEL R36, R122, R147, !P2 ;  /* 0x000000937a247207 */ /* 0x001fe20005000000 */
[----:B------:R-:W-:Y:S01]  /*76e0*/  BSSY B3, `(.L_x_1747) ;  /* 0x0000077000037945 */ /* 0x000fe20003800000 */
[----:B------:R-:W-:Y:S02]  /*76f0*/  IADD3 R48, P4, P5, R86, R130, R13 ;  /* 0x0000008256307210 */ /* 0x000fe40007d9e00d */
[----:B------:R-:W-:Y:S02]  /*7700*/  SHF.R.S32.HI R37, RZ, 0x1f, R36 ;  /* 0x0000001fff257819 */ /* 0x000fe40000011424 */
[----:B------:R-:W-:Y:S02]  /*7710*/  IADD3.X R49, R84, R155, R110, P4, P5 ;  /* 0x0000009b54317210 */ /* 0x000fe400027ea46e */
[----:B------:R-:W-:-:S04]  /*7720*/  LEA.HI R36, R37, R36, RZ, 0x4 ;  /* 0x0000002425247211 */ /* 0x000fc800078f20ff */
[----:B------:R-:W-:-:S05]  /*7730*/  LEA.HI.SX32 R36, R36, R113, 0x1c ;  /* 0x0000007124247211 */ /* 0x000fca00078fe2ff */
[----:B------:R-:W-:-:S05]  /*7740*/  IMAD.SHL.U32 R37, R36, 0x8, RZ ;  /* 0x0000000824257824 */ /* 0x000fca00078e00ff */
        /* <DEDUP_REMOVED lines=12> */
[----:B------:R-:W-:-:S04]  /*7810*/  LEA.HI R36, R38, R36, RZ, 0x3 ;  /* 0x0000002426247211 */ /* 0x000fc800078f18ff */
[----:B------:R-:W-:-:S05]  /*7820*/  SHF.R.S32.HI R36, RZ, 0x3, R36 ;  /* 0x00000003ff247819 */ /* 0x000fca0000011424 */
[----:B------:R-:W-:-:S04]  /*7830*/  IMAD R36, R36, 0x1800, R176 ;  /* 0x0000180024247824 */ /* 0x000fc800078e02b0 */
[----:B------:R-:W-:Y:S02]  /*7840*/  IMAD.IADD R37, R36, 0x1, R37 ;  /* 0x0000000124257824 */ /* 0x000fe400078e0225 */
[C---:B------:R-:W-:Y:S02]  /*7850*/  IMAD R36, R17.reuse, 0x4800, R141 ;  /* 0x0000480011247824 */ /* 0x040fe400078e028d */
[----:B------:R-:W-:Y:S02]  /*7860*/  IMAD R48, R17, 0x4800, R37 ;  /* 0x0000480011307824 */ /* 0x000fe400078e0225 */
[----:B------:R-:W-:-:S03]  /*7870*/  IMAD R36, R36, 0x2, R16 ;  /* 0x0000000224247824 */ /* 0x000fc600078e0210 */
[----:B------:R-:W-:-:S03]  /*7880*/  LEA R48, R48, R16, 0x1 ;  /* 0x0000001030307211 */ /* 0x000fc600078e08ff */
[----:B------:R-:W0:Y:S04]  /*7890*/  LDS.128 R36, [R36+0x18400] ;  /* 0x0184000024247984 */ /* 0x000e280000000c00 */
[----:B------:R-:W2:Y:S01]  /*78a0*/  LDS.128 R48, [R48+0x18400] ;  /* 0x0184000030307984 */ /* 0x000ea20000000c00 */
[----:B------:R-:W-:Y:S05]  /*78b0*/  @P5 BRA `(.L_x_1748) ;  /* 0x0000000400645947 */ /* 0x000fea0003800000 */
[----:B------:R-:W-:Y:S01]  /*78c0*/  HADD2.F32 R83, -RZ, R232.H0_H0 ;  /* 0x200000e8ff537230 */ /* 0x000fe20000004100 */
[----:B------:R-:W-:Y:S01]  /*78d0*/  SHF.R.U64 R32, R32, 0x10, R33 ;  /* 0x0000001020207819 */ /* 0x000fe20000001221 */
[----:B--2---:R-:W-:Y:S01]  /*78e0*/  HADD2.F32 R81, -RZ, R49.H0_H0 ;  /* 0x20000031ff517230 */ /* 0x004fe20000004100 */
[----:B------:R-:W-:Y:S01]  /*78f0*/  SHF.R.U64 R44, R44, 0x10, R45 ;  /* 0x000000102c2c7819 */ /* 0x000fe2000000122d */
[----:B0-----:R-:W-:Y:S01]  /*7900*/  HADD2.F32 R82, -RZ, R37.H0_H0 ;  /* 0x20000025ff527230 */ /* 0x001fe20000004100 */
[----:B------:R-:W-:Y:S01]  /*7910*/  SHF.R.U64 R46, R46, 0x10, R47 ;  /* 0x000000102e2e7819 */ /* 0x000fe2000000122f */
[----:B------:R-:W-:Y:S02]  /*7920*/  HADD2.F32 R80, -RZ, R230.H1_H1 ;  /* 0x300000e6ff507230 */ /* 0x000fe40000004100 */
[-C--:B------:R-:W-:Y:S01]  /*7930*/  FMUL.FTZ R159, R81, R83.reuse ;  /* 0x00000053519f7220 */ /* 0x080fe20000410000 */
[----:B------:R-:W-:Y:S02]  /*7940*/  HADD2.F32 R49, -RZ, R49.H1_H1 ;  /* 0x30000031ff317230 */ /* 0x000fe40000004100 */
[----:B------:R-:W-:Y:S01]  /*7950*/  FMUL.FTZ R83, R82, R83 ;  /* 0x0000005352537220 */ /* 0x000fe20000410000 */
[----:B------:R-:W-:-:S02]  /*7960*/  HADD2.F32 R198, -RZ, R231.H1_H1 ;  /* 0x300000e7ffc67230 */ /* 0x000fc40000004100 */
[-C--:B------:R-:W-:Y:S01]  /*7970*/  FFMA.FTZ R82, R82, R80.reuse, -R159 ;  /* 0x0000005052527223 */ /* 0x080fe2000001089f */
[----:B------:R-:W-:Y:S01]  /*7980*/  SHF.R.U32.HI R159, RZ, 0x10, R33 ;  /* 0x00000010ff9f7819 */ /* 0x000fe20000011621 */
[----:B------:R-:W-:Y:S01]  /*7990*/  FFMA.FTZ R81, R81, R80, R83 ;  /* 0x0000005051517223 */ /* 0x000fe20000010053 */
[----:B------:R-:W-:Y:S01]  /*79a0*/  SHF.R.U32.HI R83, RZ, 0x10, R45 ;  /* 0x00000010ff537819 */ /* 0x000fe2000001162d */
[----:B------:R-:W-:Y:S01]  /*79b0*/  HADD2.F32 R80, -RZ, R37.H1_H1 ;  /* 0x30000025ff507230 */ /* 0x000fe20000004100 */
[--C-:B------:R-:W-:Y:S01]  /*79c0*/  SHF.R.U64 R33, R34, 0x10, R35.reuse ;  /* 0x0000001022217819 */ /* 0x100fe20000001223 */
[----:B------:R-:W-:Y:S01]  /*79d0*/  HADD2.F32 R37, -RZ, R159.H0_H0 ;  /* 0x2000009fff257230 */ /* 0x000fe20000004100 */
[----:B------:R-:W-:Y:S01]  /*79e0*/  SHF.R.U32.HI R34, RZ, 0x10, R35 ;  /* 0x00000010ff227819 */ /* 0x000fe20000011623 */
[----:B------:R-:W-:Y:S01]  /*79f0*/  HADD2.F32 R83, -RZ, R83.H0_H0 ;  /* 0x20000053ff537230 */ /* 0x000fe20000004100 */
[----:B------:R-:W-:Y:S01]  /*7a00*/  SHF.R.U32.HI R35, RZ, 0x10, R47 ;  /* 0x00000010ff237819 */ /* 0x000fe2000001162f */
[----:B------:R-:W-:-:S02]  /*7a10*/  HADD2.F32 R32, -RZ, R32.H0_H0 ;  /* 0x20000020ff207230 */ /* 0x000fc40000004100 */
[----:B------:R-:W-:Y:S02]  /*7a20*/  HADD2.F32 R47, -RZ, R34.H0_H0 ;  /* 0x20000022ff2f7230 */ /* 0x000fe40000004100 */
[CC--:B------:R-:W-:Y:S01]  /*7a30*/  FMUL.FTZ R159, R49.reuse, R83.reuse ;  /* 0x00000053319f7220 */ /* 0x0c0fe20000410000 */
[C---:B------:R-:W-:Y:S01]  /*7a40*/  FMUL.FTZ R83, R80.reuse, R83 ;  /* 0x0000005350537220 */ /* 0x040fe20000410000 */
[----:B------:R-:W-:Y:S02]  /*7a50*/  HADD2.F32 R45, -RZ, R35.H0_H0 ;  /* 0x20000023ff2d7230 */ /* 0x000fe40000004100 */
[-C--:B------:R-:W-:Y:S01]  /*7a60*/  FFMA.FTZ R80, R80, R37.reuse, -R159 ;  /* 0x0000002550507223 */ /* 0x080fe2000001089f */
[----:B------:R-:W-:Y:S01]  /*7a70*/  FFMA.FTZ R49, R49, R37, R83 ;  /* 0x0000002531317223 */ /* 0x000fe20000010053 */
[----:B------:R-:W-:Y:S02]  /*7a80*/  IMAD.MOV.U32 R37, RZ, RZ, R51 ;  /* 0x000000ffff257224 */ /* 0x000fe400078e0033 */
[--C-:B------:R-:W-:Y:S01]  /*7a90*/  HADD2.F32 R159, -RZ, R39.reuse.H0_H0 ;  /* 0x20000027ff9f7230 */ /* 0x100fe20000004100 */
[----:B------:R-:W-:Y:S01]  /*7aa0*/  F2FP.F16.F32.PACK_AB R80, R80, R82 ;  /* 0x000000525050723e */ /* 0x000fe200000000ff */
[----:B------:R-:W-:Y:S01]  /*7ab0*/  HADD2.F32 R39, -RZ, R39.H1_H1 ;  /* 0x30000027ff277230 */ /* 0x000fe20000004100 */
[----:B------:R-:W-:Y:S01]  /*7ac0*/  F2FP.F16.F32.PACK_AB R49, R49, R81 ;  /* 0x000000513131723e */ /* 0x000fe200000000ff */
[----:B------:R-:W-:-:S02]  /*7ad0*/  HADD2.F32 R51, -RZ, R37.H0_H0 ;  /* 0x20000025ff337230 */ /* 0x000fc40000004100 */
[----:B------:R-:W-:Y:S02]  /*7ae0*/  HADD2.F32 R37, -RZ, R37.H1_H1 ;  /* 0x30000025ff257230 */ /* 0x000fe40000004100 */
[----:B------:R-:W-:Y:S02]  /*7af0*/  HADD2.F32 R83, -RZ, R230.H0_H0 ;  /* 0x200000e6ff537230 */ /* 0x000fe40000004100 */
[-C--:B------:R-:W-:Y:S01]  /*7b00*/  FMUL.FTZ R179, R51, R198.reuse ;  /* 0x000000c633b37220 */ /* 0x080fe20000410000 */
[----:B------:R-:W-:Y:S01]  /*7b10*/  FMUL.FTZ R198, R159, R198 ;  /* 0x000000c69fc67220 */ /* 0x000fe20000410000 */
[-C--:B------:R-:W-:Y:S01]  /*7b20*/  FMUL.FTZ R34, R37, R45.reuse ;  /* 0x0000002d25227220 */ /* 0x080fe20000410000 */
[----:B------:R-:W-:Y:S02]  /*7b30*/  IMAD.MOV.U32 R35, RZ, RZ, R38 ;  /* 0x000000ffff237224 */ /* 0x000fe400078e0026 */
[----:B------:R-:W-:Y:S01]  /*7b40*/  FMUL.FTZ R45, R39, R45 ;  /* 0x0000002d272d7220 */ /* 0x000fe20000410000 */
[----:B------:R-:W-:-:S02]  /*7b50*/  HADD2.F32 R38, -RZ, R229.H1_H1 ;  /* 0x300000e5ff267230 */ /* 0x000fc40000004100 */
[----:B------:R-:W-:Y:S01]  /*7b60*/  FFMA.FTZ R34, R39, R47, -R34 ;  /* 0x0000002f27227223 */ /* 0x000fe20000010822 */
[----:B------:R-:W-:Y:S02]  /*7b70*/  HADD2.F32 R39, -RZ, R48.H0_H0 ;  /* 0x20000030ff277230 */ /* 0x000fe40000004100 */
[----:B------:R-:W-:Y:S01]  /*7b80*/  FFMA.FTZ R198, R51, R83, R198 ;  /* 0x0000005333c67223 */ /* 0x000fe200000100c6 */
[----:B------:R-:W-:Y:S01]  /*7b90*/  FFMA.FTZ R37, R37, R47, R45 ;  /* 0x0000002f25257223 */ /* 0x000fe2000001002d */
[----:B------:R-:W-:Y:S02]  /*7ba0*/  HADD2.F32 R45, -RZ, R229.H0_H0 ;  /* 0x200000e5ff2d7230 */ /* 0x000fe40000004100 */
[----:B------:R-:W-:Y:S01]  /*7bb0*/  FFMA.FTZ R179, R159, R83, -R179 ;  /* 0x000000539fb37223 */ /* 0x000fe200000108b3 */
[----:B------:R-:W-:Y:S02]  /*7bc0*/  HADD2.F32 R47, -RZ, R36.H0_H0 ;  /* 0x20000024ff2f7230 */ /* 0x000fe40000004100 */
[----:B------:R-:W-:-:S02]  /*7bd0*/  HADD2.F32 R51, -RZ, R44.H0_H0 ;  /* 0x2000002cff337230 */ /* 0x000fc40000004100 */
[-C--:B------:R-:W-:Y:S01]  /*7be0*/  FMUL.FTZ R44, R39, R38.reuse ;  /* 0x00000026272c7220 */ /* 0x080fe20000410000 */
[----:B------:R-:W-:Y:S02]  /*7bf0*/  HADD2.F32 R48, -RZ, R48.H1_H1 ;  /* 0x30000030ff307230 */ /* 0x000fe40000004100 */
[C---:B------:R-:W-:Y:S01]  /*7c00*/  FMUL.FTZ R38, R47.reuse, R38 ;  /* 0x000000262f267220 */ /* 0x040fe20000410000 */
[----:B------:R-:W-:Y:S02]  /*7c10*/  HADD2.F32 R36, -RZ, R36.H1_H1 ;  /* 0x30000024ff247230 */ /* 0x000fe40000004100 */
[----:B------:R-:W-:Y:S01]  /*7c20*/  FFMA.FTZ R44, R47, R45, -R44 ;  /* 0x0000002d2f2c7223 */ /* 0x000fe2000001082c */
[----:B------:R-:W-:Y:S02]  /*7c30*/  HADD2.F32 R46, -RZ, R46.H0_H0 ;  /* 0x2000002eff2e7230 */ /* 0x000fe40000004100 */
[----:B------:R-:W-:Y:S01]  /*7c40*/  FMUL.FTZ R47, R48, R51 ;  /* 0x00000033302f7220 */ /* 0x000fe20000410000 */
[----:B------:R-:W-:Y:S01]  /*7c50*/  FFMA.FTZ R38, R39, R45, R38 ;  /* 0x0000002d27267223 */ /* 0x000fe20000010026 */
[----:B------:R-:W-:Y:S01]  /*7c60*/  FMUL.FTZ R51, R36, R51 ;  /* 0x0000003324337220 */ /* 0x000fe20000410000 */
[----:B------:R-:W-:-:S02]  /*7c70*/  HADD2.F32 R45, -RZ, R50.H0_H0 ;  /* 0x20000032ff2d7230 */ /* 0x000fc40000004100 */
[-C--:B------:R-:W-:Y:S01]  /*7c80*/  FFMA.FTZ R47, R36, R32.reuse, -R47 ;  /* 0x00000020242f7223 */ /* 0x080fe2000001082f */
[--C-:B------:R-:W-:Y:S02]  /*7c90*/  HADD2.F32 R39, -RZ, R35.reuse.H0_H0 ;  /* 0x20000023ff277230 */ /* 0x100fe40000004100 */
[----:B------:R-:W-:Y:S01]  /*7ca0*/  FFMA.FTZ R51, R48, R32, R51 ;  /* 0x0000002030337223 */ /* 0x000fe20000010033 */
[----:B------:R-:W-:Y:S01]  /*7cb0*/  HADD2.F32 R32, -RZ, R228.H0_H0 ;  /* 0x200000e4ff207230 */ /* 0x000fe20000004100 */
[----:B------:R-:W-:Y:S01]  /*7cc0*/  F2FP.F16.F32.PACK_AB R198, R37, R198 ;  /* 0x000000c625c6723e */ /* 0x000fe200000000ff */
[----:B------:R-:W-:Y:S01]  /*7cd0*/  HADD2.F32 R50, -RZ, R50.H1_H1 ;  /* 0x30000032ff327230 */ /* 0x000fe20000004100 */
[----:B------:R-:W-:Y:S01]  /*7ce0*/  F2FP.F16.F32.PACK_AB R44, R47, R44 ;  /* 0x0000002c2f2c723e */ /* 0x000fe200000000ff */
[----:B------:R-:W-:Y:S02]  /*7cf0*/  HADD2.F32 R35, -RZ, R35.H1_H1 ;  /* 0x30000023ff237230 */ /* 0x000fe40000004100 */
[----:B------:R-:W-:Y:S01]  /*7d00*/  FMUL.FTZ R83, R39, R32 ;  /* 0x0000002027537220 */ /* 0x000fe20000410000 */
[----:B------:R-:W-:-:S02]  /*7d10*/  HADD2.F32 R48, -RZ, R33.H0_H0 ;  /* 0x20000021ff307230 */ /* 0x000fc40000004100 */
[----:B------:R-:W-:Y:S01]  /*7d20*/  FMUL.FTZ R33, R45, R32 ;  /* 0x000000202d217220 */ /* 0x000fe20000410000 */
[----:B------:R-:W-:Y:S02]  /*7d30*/  HADD2.F32 R36, -RZ, R228.H1_H1 ;  /* 0x300000e4ff247230 */ /* 0x000fe40000004100 */
[CC--:B------:R-:W-:Y:S01]  /*7d40*/  FMUL.FTZ R32, R50.reuse, R46.reuse ;  /* 0x0000002e32207220 */ /* 0x0c0fe20000410000 */
[----:B------:R-:W-:Y:S01]  /*7d50*/  FMUL.FTZ R46, R35, R46 ;  /* 0x0000002e232e7220 */ /* 0x000fe20000410000 */
[----:B------:R-:W-:Y:S01]  /*7d60*/  F2FP.F16.F32.PACK_AB R38, R51, R38 ;  /* 0x000000263326723e */ /* 0x000fe200000000ff */
[----:B------:R-:W-:Y:S02]  /*7d70*/  IMAD.MOV.U32 R37, RZ, RZ, R80 ;  /* 0x000000ffff257224 */ /* 0x000fe400078e0050 */
[-C--:B------:R-:W-:Y:S01]  /*7d80*/  FFMA.FTZ R33, R39, R36.reuse, -R33 ;  /* 0x0000002427217223 */ /* 0x080fe20000010821 */
[----:B------:R-:W-:Y:S01]  /*7d90*/  FFMA.FTZ R83, R45, R36, R83 ;  /* 0x000000242d537223 */ /* 0x000fe20000010053 */
[-C--:B------:R-:W-:Y:S01]  /*7da0*/  FFMA.FTZ R32, R35, R48.reuse, -R32 ;  /* 0x0000003023207223 */ /* 0x080fe20000010820 */
[----:B------:R-:W-:Y:S01]  /*7db0*/  FFMA.FTZ R46, R50, R48, R46 ;  /* 0x00000030322e7223 */ /* 0x000fe2000001002e */
[----:B------:R-:W-:Y:S01]  /*7dc0*/  F2FP.F16.F32.PACK_AB R34, R34, R179 ;  /* 0x000000b32222723e */ /* 0x000fe200000000ff */
[----:B------:R-:W-:-:S02]  /*7dd0*/  IMAD.MOV.U32 R48, RZ, RZ, R38 ;  /* 0x000000ffff307224 */ /* 0x000fc400078e0026 */
[----:B------:R-:W-:Y:S01]  /*7de0*/  F2FP.F16.F32.PACK_AB R32, R32, R33 ;  /* 0x000000212020723e */ /* 0x000fe200000000ff */
[----:B------:R-:W-:Y:S01]  /*7df0*/  IMAD.MOV.U32 R36, RZ, RZ, R44 ;  /* 0x000000ffff247224 */ /* 0x000fe200078e002c */
[----:B------:R-:W-:Y:S01]  /*7e00*/  F2FP.F16.F32.PACK_AB R46, R46, R83 ;  /* 0x000000532e2e723e */ /* 0x000fe200000000ff */
[----:B------:R-:W-:Y:S01]  /*7e10*/  IMAD.MOV.U32 R51, RZ, RZ, R198 ;  /* 0x000000ffff337224 */ /* 0x000fe200078e00c6 */
[----:B------:R-:W-:Y:S01]  /*7e20*/  MOV R39, R34 ;  /* 0x0000002200277202 */ /* 0x000fe20000000f00 */
[----:B------:R-:W-:Y:S02]  /*7e30*/  IMAD.MOV.U32 R38, RZ, RZ, R32 ;  /* 0x000000ffff267224 */ /* 0x000fe400078e0020 */
[----:B------:R-:W-:-:S07]  /*7e40*/  IMAD.MOV.U32 R50, RZ, RZ, R46 ;  /* 0x000000ffff327224 */ /* 0x000fce00078e002e */
.L_x_1748:
[----:B------:R-:W-:Y:S05]  /*7e50*/  BSYNC B3 ;  /* 0x0000000000037941 */ /* 0x000fea0003800000 */
.L_x_1747:
[----:B------:R-:W-:Y:S02]  /*7e60*/  ULDC.64 UR4, c[0x0][0x208] ;  /* 0x0000820000047ab9 */ /* 0x000fe40000000a00 */
[----:B0-----:R3:W-:Y:S04]  /*7e70*/  STG.E.128 desc[UR4][R76.64], R36 ;  /* 0x000000244c007986 */ /* 0x0017e8000c101d04 */
[----:B--2---:R3:W-:Y:S02]  /*7e80*/  @!P4 STG.E.128 desc[UR4][R78.64], R48 ;  /* 0x000000304e00c986 */ /* 0x0047e4000c101d04 */
.L_x_1746:
[----:B------:R-:W-:Y:S05]  /*7e90*/  BSYNC B2 ;  /* 0x0000000000027941 */ /* 0x000fea0003800000 */
.L_x_1745:
[----:B------:R-:W-:-:S13]  /*7ea0*/  ISETP.NE.AND P4, PT, R9, RZ, PT ;  /* 0x000000ff0900720c */ /* 0x000fda0003f85270 */
[----:B------:R-:W-:Y:S05]  /*7eb0*/  @!P4 BRA `(.L_x_1740) ;  /* 0x0000000400dcc947 */ /* 0x000fea0003800000 */
[----:B------:R-:W2:Y:S01]  /*7ec0*/  LDL R32, [R1+0x4] ;  /* 0x0000040001207983 */ /* 0x000ea20000100800 */
[----:B------:R-:W-:Y:S01]  /*7ed0*/  IADD3 R35, P4, P5, R86, R130, R12 ;  /* 0x0000008256237210 */ /* 0x000fe20007d9e00c */
[----:B------:R-:W-:Y:S01]  /*7ee0*/  BSSY B2, `(.L_x_1749) ;  /* 0x0000071000027945 */ /* 0x000fe20003800000 */
[----:B--2---:R-:W-:Y:S02]  /*7ef0*/  LOP3.LUT P6, RZ, R32, 0x1, RZ, 0xc0, !PT ;  /* 0x0000000120ff7812 */ /* 0x004fe400078cc0ff */
[----:B------:R-:W-:Y:S02]  /*7f00*/  IADD3.X R32, R84, R155, R109, P4, P5 ;  /* 0x0000009b54207210 */ /* 0x000fe400027ea46d */
[----:B------:R-:W-:-:S04]  /*7f10*/  SEL R33, R122, R147, !P6 ;  /* 0x000000937a217207 */ /* 0x000fc80007000000 */
[----:B------:R-:W-:-:S04]  /*7f20*/  SHF.R.S32.HI R34, RZ, 0x1f, R33 ;  /* 0x0000001fff227819 */ /* 0x000fc80000011421 */
[----:B------:R-:W-:-:S04]  /*7f30*/  LEA.HI R33, R34, R33, RZ, 0x4 ;  /* 0x0000002122217211 */ /* 0x000fc800078f20ff */
[----:B------:R-:W-:-:S05]  /*7f40*/  LEA.HI.SX32 R34, R33, R112, 0x1c ;  /* 0x0000007021227211 */ /* 0x000fca00078fe2ff */
[----:B------:R-:W-:-:S05]  /*7f50*/  IMAD.SHL.U32 R33, R34, 0x8, RZ ;  /* 0x0000000822217824 */ /* 0x000fca00078e00ff */
[----:B------:R-:W-:-:S13]  /*7f60*/  ISETP.GE.AND P4, PT, R33, R144, PT ;  /* 0x000000902100720c */ /* 0x000fda0003f86270 */
[--C-:B0--3--:R-:W-:Y:S02]  /*7f70*/  @!P4 SHF.R.S32.HI R36, RZ, 0x1f, R33.reuse ;  /* 0x0000001fff24c819 */ /* 0x109fe40000011421 */
[----:B------:R-:W-:-:S04]  /*7f80*/  @!P4 IADD3 R130, P5, P6, R86, R130, R33 ;  /* 0x000000825682c210 */ /* 0x000fc80007ebe021 */
[----:B------:R-:W-:Y:S02]  /*7f90*/  @!P4 IADD3.X R36, R84, R155, R36, P5, P6 ;  /* 0x0000009b5424c210 */ /* 0x000fe40002fec424 */
[----:B------:R-:W-:-:S04]  /*7fa0*/  LEA R44, P5, R35, R114, 0x1 ;  /* 0x00000072232c7211 */ /* 0x000fc800078a08ff */
[----:B------:R-:W-:Y:S02]  /*7fb0*/  LEA.HI.X R45, R35, R115, R32, 0x1, P5 ;  /* 0x00000073232d7211 */ /* 0x000fe400028f0c20 */
[----:B------:R-:W-:Y:S02]  /*7fc0*/  SHF.R.S32.HI R35, RZ, 0x1f, R34 ;  /* 0x0000001fff237819 */ /* 0x000fe40000011422 */
[----:B------:R-:W-:Y:S01]  /*7fd0*/  LOP3.LUT R32, R174, 0x38, R33, 0xf8, !PT ;  /* 0x00000038ae207812 */ /* 0x000fe200078ef821 */
[----:B------:R-:W-:Y:S01]  /*7fe0*/  IMAD R33, R17, 0x4800, R139 ;  /* 0x0000480011217824 */ /* 0x000fe200078e028b */
[----:B------:R-:W-:Y:S02]  /*7ff0*/  LEA.HI R35, R35, R34, RZ, 0x3 ;  /* 0x0000002223237211 */ /* 0x000fe400078f18ff */
[----:B------:R-:W-:Y:S01]  /*8000*/  LOP3.LUT R32, R32, R175, RZ, 0x3c, !PT ;  /* 0x000000af20207212 */ /* 0x000fe200078e3cff */
[----:B------:R-:W-:Y:S01]  /*8010*/  IMAD R33, R33, 0x2, R16 ;  /* 0x0000000221217824 */ /* 0x000fe200078e0210 */
[----:B------:R-:W-:-:S02]  /*8020*/  SHF.R.S32.HI R35, RZ, 0x3, R35 ;  /* 0x00000003ff237819 */ /* 0x000fc40000011423 */
[----:B------:R-:W-:-:S03]  /*8030*/  @!P4 LEA R46, P5, R130, R114, 0x1 ;  /* 0x00000072822ec211 */ /* 0x000fc600078a08ff */
[----:B------:R-:W-:Y:S01]  /*8040*/  IMAD R35, R35, 0x1800, R176 ;  /* 0x0000180023237824 */ /* 0x000fe200078e02b0 */
[----:B------:R-:W-:Y:S02]  /*8050*/  @!P4 LEA.HI.X R47, R130, R115, R36, 0x1, P5 ;  /* 0x00000073822fc211 */ /* 0x000fe400028f0c24 */
[----:B------:R-:W-:Y:S01]  /*8060*/  ISETP.GE.AND P5, PT, R166, R119, PT ;  /* 0x00000077a600720c */ /* 0x000fe20003fa6270 */
[----:B------:R-:W-:-:S04]  /*8070*/  IMAD.IADD R32, R35, 0x1, R32 ;  /* 0x0000000123207824 */ /* 0x000fc800078e0220 */
        /* <DEDUP_REMOVED lines=32> */
[--C-:B------:R-:W-:Y:S01]  /*8280*/  HADD2.F32 R39, -RZ, R35.reuse.H0_H0 ;  /* 0x20000023ff277230 */ /* 0x100fe20000004100 */
[----:B------:R-:W-:Y:S01]  /*8290*/  F2FP.F16.F32.PACK_AB R48, R49, R48 ;  /* 0x000000303130723e */ /* 0x000fe200000000ff */
[----:B------:R-:W-:Y:S02]  /*82a0*/  HADD2.F32 R42, -RZ, R42.H0_H0 ;  /* 0x2000002aff2a7230 */ /* 0x000fe40000004100 */
[----:B------:R-:W-:-:S02]  /*82b0*/  HADD2.F32 R35, -RZ, R35.H1_H1 ;  /* 0x30000023ff237230 */ /* 0x000fc40000004100 */
[-C--:B------:R-:W-:Y:S01]  /*82c0*/  FMUL.FTZ R76, R39, R37.reuse ;  /* 0x00000025274c7220 */ /* 0x080fe20000410000 */
[----:B------:R-:W-:Y:S02]  /*82d0*/  HADD2.F32 R51, -RZ, R31.H0_H0 ;  /* 0x2000001fff337230 */ /* 0x000fe40000004100 */
[----:B------:R-:W-:Y:S01]  /*82e0*/  FMUL.FTZ R31, R43, R37 ;  /* 0x000000252b1f7220 */ /* 0x000fe20000410000 */
[CC--:B------:R-:W-:Y:S01]  /*82f0*/  FMUL.FTZ R37, R50.reuse, R42.reuse ;  /* 0x0000002a32257220 */ /* 0x0c0fe20000410000 */
[C---:B------:R-:W-:Y:S01]  /*8300*/  FMUL.FTZ R42, R35.reuse, R42 ;  /* 0x0000002a232a7220 */ /* 0x040fe20000410000 */
[----:B------:R-:W-:Y:S02]  /*8310*/  HADD2.F32 R29, -RZ, R29.H0_H0 ;  /* 0x2000001dff1d7230 */ /* 0x000fe40000004100 */
[-C--:B------:R-:W-:Y:S01]  /*8320*/  FFMA.FTZ R78, R35, R51.reuse, -R37 ;  /* 0x00000033234e7223 */ /* 0x080fe20000010825 */
[----:B------:R-:W-:Y:S01]  /*8330*/  FFMA.FTZ R51, R50, R51, R42 ;  /* 0x0000003332337223 */ /* 0x000fe2000001002a */
[----:B------:R-:W-:-:S02]  /*8340*/  HADD2.F32 R50, -RZ, R36.H0_H0 ;  /* 0x20000024ff327230 */ /* 0x000fc40000004100 */
[----:B------:R-:W-:Y:S02]  /*8350*/  HADD2.F32 R42, -RZ, R32.H0_H0 ;  /* 0x20000020ff2a7230 */ /* 0x000fe40000004100 */
[----:B------:R-:W-:Y:S02]  /*8360*/  HADD2.F32 R36, -RZ, R36.H1_H1 ;  /* 0x30000024ff247230 */ /* 0x000fe40000004100 */
[----:B------:R-:W-:Y:S02]  /*8370*/  HADD2.F32 R32, -RZ, R32.H1_H1 ;  /* 0x30000020ff207230 */ /* 0x000fe40000004100 */
[----:B------:R-:W-:Y:S02]  /*8380*/  HADD2.F32 R35, -RZ, R28.H0_H0 ;  /* 0x2000001cff237230 */ /* 0x000fe40000004100 */
[-C--:B------:R-:W-:Y:S01]  /*8390*/  FMUL.FTZ R37, R36, R29.reuse ;  /* 0x0000001d24257220 */ /* 0x080fe20000410000 */
[----:B------:R-:W-:Y:S02]  /*83a0*/  HADD2.F32 R33, -RZ, R218.H1_H1 ;  /* 0x300000daff217230 */ /* 0x000fe40000004100 */
[----:B------:R-:W-:Y:S01]  /*83b0*/  FMUL.FTZ R29, R32, R29 ;  /* 0x0000001d201d7220 */ /* 0x000fe20000410000 */
[----:B------:R-:W-:-:S02]  /*83c0*/  HADD2.F32 R221, -RZ, R221.H0_H0 ;  /* 0x200000ddffdd7230 */ /* 0x000fc40000004100 */
[-C--:B------:R-:W-:Y:S01]  /*83d0*/  FFMA.FTZ R32, R32, R35.reuse, -R37 ;  /* 0x0000002320207223 */ /* 0x080fe20000010825 */
[----:B------:R-:W-:Y:S02]  /*83e0*/  HADD2.F32 R220, -RZ, R220.H0_H0 ;  /* 0x200000dcffdc7230 */ /* 0x000fe40000004100 */
[----:B------:R-:W-:Y:S01]  /*83f0*/  FFMA.FTZ R36, R36, R35, R29 ;  /* 0x0000002324247223 */ /* 0x000fe2000001001d */
[----:B------:R-:W-:Y:S02]  /*8400*/  HADD2.F32 R29, -RZ, R38.H0_H0 ;  /* 0x20000026ff1d7230 */ /* 0x000fe40000004100 */
[-C--:B------:R-:W-:Y:S01]  /*8410*/  FFMA.FTZ R31, R39, R33.reuse, -R31 ;  /* 0x00000021271f7223 */ /* 0x080fe2000001081f */
[----:B------:R-:W-:Y:S02]  /*8420*/  HADD2.F32 R41, -RZ, R41.H0_H0 ;  /* 0x20000029ff297230 */ /* 0x000fe40000004100 */
[----:B------:R-:W-:Y:S01]  /*8430*/  FFMA.FTZ R76, R43, R33, R76 ;  /* 0x000000212b4c7223 */ /* 0x000fe2000001004c */
[----:B------:R-:W-:-:S02]  /*8440*/  HADD2.F32 R35, -RZ, R34.H0_H0 ;  /* 0x20000022ff237230 */ /* 0x000fc40000004100 */
[-C--:B------:R-:W-:Y:S01]  /*8450*/  FMUL.FTZ R33, R50, R221.reuse ;  /* 0x000000dd32217220 */ /* 0x080fe20000410000 */
[----:B------:R-:W-:Y:S02]  /*8460*/  HADD2.F32 R38, -RZ, R38.H1_H1 ;  /* 0x30000026ff267230 */ /* 0x000fe40000004100 */
[----:B------:R-:W-:Y:S01]  /*8470*/  FMUL.FTZ R28, R29, R220 ;  /* 0x000000dc1d1c7220 */ /* 0x000fe20000410000 */
[----:B------:R-:W-:Y:S02]  /*8480*/  HADD2.F32 R34, -RZ, R34.H1_H1 ;  /* 0x30000022ff227230 */ /* 0x000fe40000004100 */
[----:B------:R-:W-:Y:S01]  /*8490*/  FMUL.FTZ R221, R42, R221 ;  /* 0x000000dd2add7220 */ /* 0x000fe20000410000 */
[----:B------:R-:W-:Y:S02]  /*84a0*/  HADD2.F32 R219, -RZ, R219.H0_H0 ;  /* 0x200000dbffdb7230 */ /* 0x000fe40000004100 */
[----:B------:R-:W-:Y:S01]  /*84b0*/  FMUL.FTZ R39, R38, R41 ;  /* 0x0000002926277220 */ /* 0x000fe20000410000 */
[----:B------:R-:W-:-:S02]  /*84c0*/  HADD2.F32 R218, -RZ, R218.H0_H0 ;  /* 0x200000daffda7230 */ /* 0x000fc40000004100 */
[C---:B------:R-:W-:Y:S01]  /*84d0*/  FMUL.FTZ R220, R35.reuse, R220 ;  /* 0x000000dc23dc7220 */ /* 0x040fe20000410000 */
[----:B------:R-:W-:Y:S02]  /*84e0*/  HADD2.F32 R37, -RZ, R30.H0_H0 ;  /* 0x2000001eff257230 */ /* 0x000fe40000004100 */
[----:B------:R-:W-:Y:S01]  /*84f0*/  FMUL.FTZ R41, R34, R41 ;  /* 0x0000002922297220 */ /* 0x000fe20000410000 */
[-C--:B------:R-:W-:Y:S01]  /*8500*/  FFMA.FTZ R33, R42, R219.reuse, -R33 ;  /* 0x000000db2a217223 */ /* 0x080fe20000010821 */
[-C--:B------:R-:W-:Y:S01]  /*8510*/  FFMA.FTZ R35, R35, R218.reuse, -R28 ;  /* 0x000000da23237223 */ /* 0x080fe2000001081c */
[----:B------:R-:W-:Y:S01]  /*8520*/  FFMA.FTZ R221, R50, R219, R221 ;  /* 0x000000db32dd7223 */ /* 0x000fe200000100dd */
[-C--:B------:R-:W-:Y:S01]  /*8530*/  FFMA.FTZ R34, R34, R37.reuse, -R39 ;  /* 0x0000002522227223 */ /* 0x080fe20000010827 */
[----:B------:R-:W-:Y:S01]  /*8540*/  FFMA.FTZ R29, R29, R218, R220 ;  /* 0x000000da1d1d7223 */ /* 0x000fe200000100dc */
[----:B------:R-:W-:Y:S01]  /*8550*/  FFMA.FTZ R38, R38, R37, R41 ;  /* 0x0000002526267223 */ /* 0x000fe20000010029 */
[----:B------:R-:W-:-:S02]  /*8560*/  F2FP.F16.F32.PACK_AB R31, R78, R31 ;  /* 0x0000001f4e1f723e */ /* 0x000fc400000000ff */
[----:B------:R-:W-:Y:S02]  /*8570*/  F2FP.F16.F32.PACK_AB R32, R32, R33 ;  /* 0x000000212020723e */ /* 0x000fe400000000ff */
[----:B------:R-:W-:Y:S01]  /*8580*/  F2FP.F16.F32.PACK_AB R34, R34, R35 ;  /* 0x000000232222723e */ /* 0x000fe200000000ff */
[----:B------:R-:W-:Y:S01]  /*8590*/  IMAD.MOV.U32 R35, RZ, RZ, R31 ;  /* 0x000000ffff237224 */ /* 0x000fe200078e001f */
[----:B------:R-:W-:Y:S02]  /*85a0*/  F2FP.F16.F32.PACK_AB R37, R40, R77 ;  /* 0x0000004d2825723e */ /* 0x000fe400000000ff */
[----:B------:R-:W-:Y:S02]  /*85b0*/  F2FP.F16.F32.PACK_AB R39, R51, R76 ;  /* 0x0000004c3327723e */ /* 0x000fe400000000ff */
[----:B------:R-:W-:Y:S02]  /*85c0*/  F2FP.F16.F32.PACK_AB R36, R36, R221 ;  /* 0x000000dd2424723e */ /* 0x000fe400000000ff */
[----:B------:R-:W-:-:S02]  /*85d0*/  F2FP.F16.F32.PACK_AB R38, R38, R29 ;  /* 0x0000001d2626723e */ /* 0x000fc400000000ff */
[----:B------:R-:W-:-:S07]  /*85e0*/  MOV R33, R48 ;  /* 0x0000003000217202 */ /* 0x000fce0000000f00 */
.L_x_1750:
[----:B------:R-:W-:Y:S05]  /*85f0*/  BSYNC B2 ;  /* 0x0000000000027941 */ /* 0x000fea0003800000 */
.L_x_1749:
[----:B------:R-:W-:Y:S02]  /*8600*/  ULDC.64 UR4, c[0x0][0x208] ;  /* 0x0000820000047ab9 */ /* 0x000fe40000000a00 */
[----:B0-----:R4:W-:Y:S04]  /*8610*/  STG.E.128 desc[UR4][R44.64], R32 ;  /* 0x000000202c007986 */ /* 0x0019e8000c101d04 */
[----:B--2---:R4:W-:Y:S02]  /*8620*/  @!P4 STG.E.128 desc[UR4][R46.64], R36 ;  /* 0x000000242e00c986 */ /* 0x0049e4000c101d04 */
.L_x_1740:
[----:B------:R-:W-:Y:S05]  /*8630*/  BSYNC B1 ;  /* 0x0000000000017941 */ /* 0x000fea0003800000 */
.L_x_1739:
[-C--:B--2---:R-:W-:Y:S02]  /*8640*/  IMAD R28, R146, R124.reuse, RZ ;  /* 0x0000007c921c7224 */ /* 0x084fe400078e02ff */
[----:B------:R-:W-:-:S04]  /*8650*/  IMAD.WIDE.U32 R126, R188, R124, R126 ;  /* 0x0000007cbc7e7225 */ /* 0x000fc800078e007e */
[----:B------:R-:W-:Y:S01]  /*8660*/  IMAD R125, R188, R125, R28 ;  /* 0x0000007dbc7d7224 */ /* 0x000fe200078e021c */
[----:B------:R-:W-:Y:S06]  /*8670*/  @P0 BRA `(.L_x_1709) ;  /* 0x0000001800c80947 */ /* 0x000fec0003800000 */
[----:B------:R-:W-:Y:S01]  /*8680*/  ISETP.NE.AND P0, PT, R11, RZ, PT ;  /* 0x000000ff0b00720c */ /* 0x000fe20003f05270 */
[----:B------:R-:W-:Y:S01]  /*8690*/  BSSY B1, `(.L_x_1751) ;  /* 0x0000079000017945 */ /* 0x000fe20003800000 */
[----:B------:R-:W-:-:S11]  /*86a0*/  IMAD.IADD R40, R127, 0x1, R125 ;  /* 0x000000017f287824 */ /* 0x000fd600078e027d */
[----:B------:R-:W-:Y:S05]  /*86b0*/  @!P0 BRA `(.L_x_1752) ;  /* 0x0000000400d88947 */ /* 0x000fea0003800000 */
[----:B------:R-:W-:Y:S01]  /*86c0*/  SEL R28, R122, R147, !P3 ;  /* 0x000000937a1c7207 */ /* 0x000fe20005800000 */
[----:B------:R-:W-:Y:S01]  /*86d0*/  BSSY B2, `(.L_x_1753) ;  /* 0x0000071000027945 */ /* 0x000fe20003800000 */
[----:B----4-:R-:W-:Y:S02]  /*86e0*/  IADD3 R32, P0, P4, R86, R126, R14 ;  /* 0x0000007e56207210 */ /* 0x010fe40007c1e00e */
[----:B------:R-:W-:Y:S02]  /*86f0*/  SHF.R.S32.HI R29, RZ, 0x1f, R28 ;  /* 0x0000001fff1d7819 */ /* 0x000fe4000001141c */
[----:B------:R-:W-:Y:S02]  /*8700*/  IADD3.X R34, R84, R40, R111, P0, P4 ;  /* 0x0000002854227210 */ /* 0x000fe400007e846f */
[----:B------:R-:W-:-:S04]  /*8710*/  LEA.HI R29, R29, R28, RZ, 0x4 ;  /* 0x0000001c1d1d7211 */ /* 0x000fc800078f20ff */
[----:B------:R-:W-:-:S04]  /*8720*/  LEA.HI.SX32 R29, R29, R116, 0x1c ;  /* 0x000000741d1d7211 */ /* 0x000fc800078fe2ff */
[----:B------:R-:W-:Y:S01]  /*8730*/  SHF.R.S32.HI R28, RZ, 0x1f, R29 ;  /* 0x0000001fff1c7819 */ /* 0x000fe2000001141d */
[----:B------:R-:W-:-:S03]  /*8740*/  IMAD.SHL.U32 R31, R29, 0x8, RZ ;  /* 0x000000081d1f7824 */ /* 0x000fc600078e00ff */
[----:B------:R-:W-:Y:S02]  /*8750*/  LEA.HI R28, R28, R29, RZ, 0x3 ;  /* 0x0000001d1c1c7211 */ /* 0x000fe400078f18ff */
[----:B------:R-:W-:Y:S02]  /*8760*/  ISETP.GE.AND P0, PT, R31, R144, PT ;  /* 0x000000901f00720c */ /* 0x000fe40003f06270 */
[----:B------:R-:W-:Y:S02]  /*8770*/  SHF.R.S32.HI R35, RZ, 0x3, R28 ;  /* 0x00000003ff237819 */ /* 0x000fe4000001141c */
[----:B------:R-:W-:-:S03]  /*8780*/  LOP3.LUT R29, R173, 0x38, R31, 0xf8, !PT ;  /* 0x00000038ad1d7812 */ /* 0x000fc600078ef81f */
[----:B------:R-:W-:Y:S01]  /*8790*/  IMAD R28, R35, 0x1800, R178 ;  /* 0x00001800231c7824 */ /* 0x000fe200078e02b2 */
[----:B------:R-:W-:-:S05]  /*87a0*/  LOP3.LUT R29, R29, R208, RZ, 0x3c, !PT ;  /* 0x000000d01d1d7212 */ /* 0x000fca00078e3cff */
[----:B------:R-:W-:Y:S01]  /*87b0*/  @!P0 SHF.R.S32.HI R33, RZ, 0x1f, R31 ;  /* 0x0000001fff218819 */ /* 0x000fe2000001141f */
[----:B------:R-:W-:Y:S01]  /*87c0*/  IMAD.IADD R28, R28, 0x1, R29 ;  /* 0x000000011c1c7824 */ /* 0x000fe200078e021d */
[----:B------:R-:W-:Y:S01]  /*87d0*/  @!P0 IADD3 R30, P4, P5, R86, R126, R31 ;  /* 0x0000007e561e8210 */ /* 0x000fe20007d9e01f */
[C---:B------:R-:W-:Y:S02]  /*87e0*/  IMAD R29, R17.reuse, 0x4800, R140 ;  /* 0x00004800111d7824 */ /* 0x040fe400078e028c */
[----:B------:R-:W-:Y:S01]  /*87f0*/  IMAD R31, R17, 0x4800, R28 ;  /* 0x00004800111f7824 */ /* 0x000fe200078e021c */
[----:B------:R-:W-:Y:S01]  /*8800*/  @!P0 IADD3.X R33, R84, R40, R33, P4, P5 ;  /* 0x0000002854218210 */ /* 0x000fe200027ea421 */
[----:B------:R-:W-:Y:S01]  /*8810*/  IMAD R29, R29, 0x2, R16 ;  /* 0x000000021d1d7824 */ /* 0x000fe200078e0210 */
[----:B0--3--:R-:W-:-:S04]  /*8820*/  LEA R36, P4, R32, R114, 0x1 ;  /* 0x0000007220247211 */ /* 0x009fc800078808ff */
[----:B------:R-:W-:Y:S01]  /*8830*/  LEA.HI.X R37, R32, R115, R34, 0x1, P4 ;  /* 0x0000007320257211 */ /* 0x000fe200020f0c22 */
[----:B------:R-:W-:Y:S01]  /*8840*/  IMAD R32, R31, 0x2, R16 ;  /* 0x000000021f207824 */ /* 0x000fe200078e0210 */
[----:B------:R-:W-:-:S04]  /*8850*/  @!P0 LEA R38, P4, R30, R114, 0x1 ;  /* 0x000000721e268211 */ /* 0x000fc800078808ff */
[----:B------:R-:W-:Y:S02]  /*8860*/  @!P0 LEA.HI.X R39, R30, R115, R33, 0x1, P4 ;  /* 0x000000731e278211 */ /* 0x000fe400020f0c21 */
[----:B------:R-:W0:Y:S01]  /*8870*/  LDS.128 R28, [R29+0x18400] ;  /* 0x018400001d1c7984 */ /* 0x000e220000000c00 */
[----:B------:R-:W-:-:S03]  /*8880*/  ISETP.GE.AND P4, PT, R18, R119, PT ;  /* 0x000000771200720c */ /* 0x000fc60003f86270 */
[----:B------:R-:W2:Y:S10]  /*8890*/  LDS.128 R32, [R32+0x18400] ;  /* 0x0184000020207984 */ /* 0x000eb40000000c00 */
[----:B------:R-:W-:Y:S05]  /*88a0*/  @P4 BRA `(.L_x_1754) ;  /* 0x00000004004c4947 */ /* 0x000fea0003800000 */
[----:B--2---:R-:W-:Y:S01]  /*88b0*/  MOV R45, R33 ;  /* 0x00000021002d7202 */ /* 0x004fe20000000f00 */
[----:B0-----:R-:W-:Y:S01]  /*88c0*/  IMAD.MOV.U32 R33, RZ, RZ, R31 ;  /* 0x000000ffff217224 */ /* 0x001fe200078e001f */
[----:B------:R-:W-:Y:S01]  /*88d0*/  SHF.R.U32.HI R49, RZ, 0x10, R73 ;  /* 0x00000010ff317819 */ /* 0x000fe20000011649 */
[----:B------:R-:W-:Y:S01]  /*88e0*/  HADD2.F32 R50, -RZ, R217.H1_H1 ;  /* 0x300000d9ff327230 */ /* 0x000fe20000004100 */
[--C-:B------:R-:W-:Y:S01]  /*88f0*/  SHF.R.U64 R41, R60, 0x10, R61.reuse ;  /* 0x000000103c297819 */ /* 0x100fe2000000123d */
[----:B------:R-:W-:Y:S01]  /*8900*/  HADD2.F32 R47, -RZ, R45.H0_H0 ;  /* 0x2000002dff2f7230 */ /* 0x000fe20000004100 */
[----:B------:R-:W-:Y:S01]  /*8910*/  SHF.R.U32.HI R60, RZ, 0x10, R61 ;  /* 0x00000010ff3c7819 */ /* 0x000fe2000001163d */
[----:B------:R-:W-:Y:S01]  /*8920*/  HADD2.F32 R31, -RZ, R29.H0_H0 ;  /* 0x2000001dff1f7230 */ /* 0x000fe20000004100 */
[----:B------:R-:W-:Y:S01]  /*8930*/  SHF.R.U64 R42, R72, 0x10, R73 ;  /* 0x00000010482a7819 */ /* 0x000fe20000001249 */
[----:B------:R-:W-:Y:S02]  /*8940*/  HADD2.F32 R45, -RZ, R45.H1_H1 ;  /* 0x3000002dff2d7230 */ /* 0x000fe40000004100 */
[----:B------:R-:W-:Y:S01]  /*8950*/  FMUL.FTZ R72, R47, R50 ;  /* 0x000000322f487220 */ /* 0x000fe20000410000 */
[----:B------:R-:W-:-:S02]  /*8960*/  HADD2.F32 R49, -RZ, R49.H0_H0 ;  /* 0x20000031ff317230 */ /* 0x000fc40000004100 */
[----:B------:R-:W-:Y:S01]  /*8970*/  FMUL.FTZ R50, R31, R50 ;  /* 0x000000321f327220 */ /* 0x000fe20000410000 */
[----:B------:R-:W-:Y:S01]  /*8980*/  HADD2.F32 R46, -RZ, R29.H1_H1 ;  /* 0x3000001dff2e7230 */ /* 0x000fe20000004100 */
[--C-:B------:R-:W-:Y:S01]  /*8990*/  SHF.R.U64 R44, R74, 0x10, R75.reuse ;  /* 0x000000104a2c7819 */ /* 0x100fe2000000124b */
[----:B------:R-:W-:Y:S02]  /*89a0*/  HADD2.F32 R48, -RZ, R215.H1_H1 ;  /* 0x300000d7ff307230 */ /* 0x000fe40000004100 */
[-C--:B------:R-:W-:Y:S01]  /*89b0*/  FMUL.FTZ R51, R45, R49.reuse ;  /* 0x000000312d337220 */ /* 0x080fe20000410000 */
[----:B------:R-:W-:Y:S02]  /*89c0*/  HADD2.F32 R60, -RZ, R60.H0_H0 ;  /* 0x2000003cff3c7230 */ /* 0x000fe40000004100 */
[----:B------:R-:W-:Y:S01]  /*89d0*/  FMUL.FTZ R76, R46, R49 ;  /* 0x000000312e4c7220 */ /* 0x000fe20000410000 */
[----:B------:R-:W-:Y:S01]  /*89e0*/  SHF.R.U32.HI R74, RZ, 0x10, R75 ;  /* 0x00000010ff4a7819 */ /* 0x000fe2000001164b */
[-C--:B------:R-:W-:Y:S01]  /*89f0*/  FFMA.FTZ R29, R31, R48.reuse, -R72 ;  /* 0x000000301f1d7223 */ /* 0x080fe20000010848 */
[--C-:B------:R-:W-:Y:S01]  /*8a00*/  SHF.R.U64 R43, R62, 0x10, R63.reuse ;  /* 0x000000103e2b7819 */ /* 0x100fe2000000123f */
[----:B------:R-:W-:Y:S01]  /*8a10*/  FFMA.FTZ R31, R47, R48, R50 ;  /* 0x000000302f1f7223 */ /* 0x000fe20000010032 */
[----:B------:R-:W-:Y:S01]  /*8a20*/  SHF.R.U32.HI R62, RZ, 0x10, R63 ;  /* 0x00000010ff3e7819 */ /* 0x000fe2000001163f */
[-C--:B------:R-:W-:Y:S01]  /*8a30*/  FFMA.FTZ R46, R46, R60.reuse, -R51 ;  /* 0x0000003c2e2e7223 */ /* 0x080fe20000010833 */
[----:B------:R-:W-:Y:S01]  /*8a40*/  FFMA.FTZ R48, R45, R60, R76 ;  /* 0x0000003c2d307223 */ /* 0x000fe2000001004c */
[----:B------:R-:W-:-:S02]  /*8a50*/  HADD2.F32 R76, -RZ, R216.H1_H1 ;  /* 0x300000d8ff4c7230 */ /* 0x000fc40000004100 */
[--C-:B------:R-:W-:Y:S01]  /*8a60*/  HADD2.F32 R45, -RZ, R35.reuse.H0_H0 ;  /* 0x20000023ff2d7230 */ /* 0x100fe20000004100 */
[----:B------:R-:W-:Y:S01]  /*8a70*/  F2FP.F16.F32.PACK_AB R29, R46, R29 ;  /* 0x0000001d2e1d723e */ /* 0x000fe200000000ff */
[----:B------:R-:W-:Y:S02]  /*8a80*/  HADD2.F32 R60, -RZ, R35.H1_H1 ;  /* 0x30000023ff3c7230 */ /* 0x000fe40000004100 */
[--C-:B------:R-:W-:Y:S02]  /*8a90*/  HADD2.F32 R35, -RZ, R33.reuse.H0_H0 ;  /* 0x20000021ff237230 */ /* 0x100fe40000004100 */
[----:B------:R-:W-:Y:S02]  /*8aa0*/  HADD2.F32 R49, -RZ, R74.H0_H0 ;  /* 0x2000004aff317230 */ /* 0x000fe40000004100 */
[----:B------:R-:W-:Y:S02]  /*8ab0*/  HADD2.F32 R50, -RZ, R33.H1_H1 ;  /* 0x30000021ff327230 */ /* 0x000fe40000004100 */
[----:B------:R-:W-:-:S02]  /*8ac0*/  HADD2.F32 R72, -RZ, R214.H1_H1 ;  /* 0x300000d6ff487230 */ /* 0x000fc40000004100 */
[-C--:B------:R-:W-:Y:S01]  /*8ad0*/  FMUL.FTZ R51, R60, R49.reuse ;  /* 0x000000313c337220 */ /* 0x080fe20000410000 */
[----:B------:R-:W-:Y:S02]  /*8ae0*/  HADD2.F32 R47, -RZ, R62.H0_H0 ;  /* 0x2000003eff2f7230 */ /* 0x000fe40000004100 */
[-C--:B------:R-:W-:Y:S01]  /*8af0*/  FMUL.FTZ R62, R45, R76.reuse ;  /* 0x0000004c2d3e7220 */ /* 0x080fe20000410000 */
[C---:B------:R-:W-:Y:S01]  /*8b00*/  FMUL.FTZ R76, R35.reuse, R76 ;  /* 0x0000004c234c7220 */ /* 0x040fe20000410000 */
[C---:B------:R-:W-:Y:S01]  /*8b10*/  FMUL.FTZ R49, R50.reuse, R49 ;  /* 0x0000003132317220 */ /* 0x040fe20000410000 */
[----:B------:R-:W-:Y:S02]  /*8b20*/  HADD2.F32 R217, -RZ, R217.H0_H0 ;  /* 0x200000d9ffd97230 */ /* 0x000fe40000004100 */
[-C--:B------:R-:W-:Y:S01]  /*8b30*/  FFMA.FTZ R33, R35, R72.reuse, -R62 ;  /* 0x0000004823217223 */ /* 0x080fe2000001083e */
[----:B------:R-:W-:Y:S01]  /*8b40*/  FFMA.FTZ R35, R45, R72, R76 ;  /* 0x000000482d237223 */ /* 0x000fe2000001004c */
[-C--:B------:R-:W-:Y:S01]  /*8b50*/  FFMA.FTZ R50, R50, R47.reuse, -R51 ;  /* 0x0000002f32327223 */ /* 0x080fe20000010833 */
[----:B------:R-:W-:Y:S01]  /*8b60*/  FFMA.FTZ R60, R60, R47, R49 ;  /* 0x0000002f3c3c7223 */ /* 0x000fe20000010031 */
[----:B------:R-:W-:-:S02]  /*8b70*/  HADD2.F32 R72, -RZ, R42.H0_H0 ;  /* 0x2000002aff487230 */ /* 0x000fc40000004100 */
[----:B------:R-:W-:Y:S01]  /*8b80*/  HADD2.F32 R47, -RZ, R32.H0_H0 ;  /* 0x20000020ff2f7230 */ /* 0x000fe20000004100 */
[----:B------:R-:W-:Y:S01]  /*8b90*/  F2FP.F16.F32.PACK_AB R50, R50, R33 ;  /* 0x000000213232723e */ /* 0x000fe200000000ff */
[----:B------:R-:W-:Y:S01]  /*8ba0*/  HADD2.F32 R42, -RZ, R28.H0_H0 ;  /* 0x2000001cff2a7230 */ /* 0x000fe20000004100 */
[----:B------:R-:W-:Y:S01]  /*8bb0*/  F2FP.F16.F32.PACK_AB R33, R48, R31 ;  /* 0x0000001f3021723e */ /* 0x000fe200000000ff */
[----:B------:R-:W-:Y:S01]  /*8bc0*/  HADD2.F32 R49, -RZ, R32.H1_H1 ;  /* 0x30000020ff317230 */ /* 0x000fe20000004100 */
[----:B------:R-:W-:Y:S01]  /*8bd0*/  F2FP.F16.F32.PACK_AB R35, R60, R35 ;  /* 0x000000233c23723e */ /* 0x000fe200000000ff */
[----:B------:R-:W-:Y:S02]  /*8be0*/  HADD2.F32 R215, -RZ, R215.H0_H0 ;  /* 0x200000d7ffd77230 */ /* 0x000fe40000004100 */
[-C--:B------:R-:W-:Y:S01]  /*8bf0*/  FMUL.FTZ R32, R42, R217.reuse ;  /* 0x000000d92a207220 */ /* 0x080fe20000410000 */
[----:B------:R-:W-:Y:S02]  /*8c00*/  HADD2.F32 R62, -RZ, R41.H0_H0 ;  /* 0x20000029ff3e7230 */ /* 0x000fe40000004100 */
[----:B------:R-:W-:Y:S01]  /*8c10*/  FMUL.FTZ R41, R47, R217 ;  /* 0x000000d92f297220 */ /* 0x000fe20000410000 */
[----:B------:R-:W-:-:S02]  /*8c20*/  HADD2.F32 R45, -RZ, R28.H1_H1 ;  /* 0x3000001cff2d7230 */ /* 0x000fc40000004100 */
[-C--:B------:R-:W-:Y:S01]  /*8c30*/  FMUL.FTZ R74, R49, R72.reuse ;  /* 0x00000048314a7220 */ /* 0x080fe20000410000 */
[-C--:B------:R-:W-:Y:S01]  /*8c40*/  FFMA.FTZ R32, R47, R215.reuse, R32 ;  /* 0x000000d72f207223 */ /* 0x080fe20000010020 */
[----:B------:R-:W-:Y:S01]  /*8c50*/  FFMA.FTZ R28, R42, R215, -R41 ;  /* 0x000000d72a1c7223 */ /* 0x000fe20000010829 */
[----:B------:R-:W-:Y:S02]  /*8c60*/  HADD2.F32 R42, -RZ, R34.H0_H0 ;  /* 0x20000022ff2a7230 */ /* 0x000fe40000004100 */
[C---:B------:R-:W-:Y:S01]  /*8c70*/  FMUL.FTZ R72, R45.reuse, R72 ;  /* 0x000000482d487220 */ /* 0x040fe20000410000 */
[-C--:B------:R-:W-:Y:S01]  /*8c80*/  FFMA.FTZ R47, R45, R62.reuse, -R74 ;  /* 0x0000003e2d2f7223 */ /* 0x080fe2000001084a */
[----:B------:R-:W-:Y:S02]  /*8c90*/  HADD2.F32 R45, -RZ, R44.H0_H0 ;  /* 0x2000002cff2d7230 */ /* 0x000fe40000004100 */
[----:B------:R-:W-:Y:S02]  /*8ca0*/  HADD2.F32 R41, -RZ, R30.H0_H0 ;  /* 0x2000001eff297230 */ /* 0x000fe40000004100 */
[----:B------:R-:W-:Y:S01]  /*8cb0*/  FFMA.FTZ R49, R49, R62, R72 ;  /* 0x0000003e31317223 */ /* 0x000fe20000010048 */
[----:B------:R-:W-:Y:S01]  /*8cc0*/  HADD2.F32 R34, -RZ, R34.H1_H1 ;  /* 0x30000022ff227230 */ /* 0x000fe20000004100 */
[----:B------:R-:W-:Y:S01]  /*8cd0*/  F2FP.F16.F32.PACK_AB R28, R47, R28 ;  /* 0x0000001c2f1c723e */ /* 0x000fe200000000ff */
[----:B------:R-:W-:-:S02]  /*8ce0*/  HADD2.F32 R216, -RZ, R216.H0_H0 ;  /* 0x200000d8ffd87230 */ /* 0x000fc40000004100 */
[----:B------:R-:W-:Y:S02]  /*8cf0*/  HADD2.F32 R30, -RZ, R30.H1_H1 ;  /* 0x3000001eff1e7230 */ /* 0x000fe40000004100 */
[-C--:B------:R-:W-:Y:S01]  /*8d00*/  FMUL.FTZ R61, R34, R45.reuse ;  /* 0x0000002d223d7220 */ /* 0x080fe20000410000 */
[----:B------:R-:W-:Y:S02]  /*8d10*/  HADD2.F32 R214, -RZ, R214.H0_H0 ;  /* 0x200000d6ffd67230 */ /* 0x000fe40000004100 */
[-C--:B------:R-:W-:Y:S01]  /*8d20*/  FMUL.FTZ R44, R42, R216.reuse ;  /* 0x000000d82a2c7220 */ /* 0x080fe20000410000 */
[----:B------:R-:W-:Y:S02]  /*8d30*/  HADD2.F32 R43, -RZ, R43.H0_H0 ;  /* 0x2000002bff2b7230 */ /* 0x000fe40000004100 */
[C---:B------:R-:W-:Y:S01]  /*8d40*/  FMUL.FTZ R51, R41.reuse, R216 ;  /* 0x000000d829337220 */ /* 0x040fe20000410000 */
[----:B------:R-:W-:Y:S01]  /*8d50*/  FMUL.FTZ R45, R30, R45 ;  /* 0x0000002d1e2d7220 */ /* 0x000fe20000410000 */
[----:B------:R-:W-:Y:S01]  /*8d60*/  FFMA.FTZ R44, R41, R214, -R44 ;  /* 0x000000d6292c7223 */ /* 0x000fe2000001082c */
[----:B------:R-:W-:Y:S01]  /*8d70*/  F2FP.F16.F32.PACK_AB R32, R49, R32 ;  /* 0x000000203120723e */ /* 0x000fe200000000ff */
[----:B------:R-:W-:Y:S01]  /*8d80*/  FFMA.FTZ R51, R42, R214, R51 ;  /* 0x000000d62a337223 */ /* 0x000fe20000010033 */
[-C--:B------:R-:W-:Y:S01]  /*8d90*/  FFMA.FTZ R61, R30, R43.reuse, -R61 ;  /* 0x0000002b1e3d7223 */ /* 0x080fe2000001083d */
[----:B------:R-:W-:Y:S01]  /*8da0*/  FFMA.FTZ R34, R34, R43, R45 ;  /* 0x0000002b22227223 */ /* 0x000fe2000001002d */
[----:B------:R-:W-:-:S03]  /*8db0*/  IMAD.MOV.U32 R31, RZ, RZ, R50 ;  /* 0x000000ffff1f7224 */ /* 0x000fc600078e0032 */
[----:B------:R-:W-:Y:S02]  /*8dc0*/  F2FP.F16.F32.PACK_AB R30, R61, R44 ;  /* 0x0000002c3d1e723e */ /* 0x000fe400000000ff */
[----:B------:R-:W-:-:S07]  /*8dd0*/  F2FP.F16.F32.PACK_AB R34, R34, R51 ;  /* 0x000000332222723e */ /* 0x000fce00000000ff */
.L_x_1754:
[----:B------:R-:W-:Y:S05]  /*8de0*/  BSYNC B2 ;  /* 0x0000000000027941 */ /* 0x000fea0003800000 */
.L_x_1753:
[----:B------:R-:W-:Y:S02]  /*8df0*/  ULDC.64 UR4, c[0x0][0x208] ;  /* 0x0000820000047ab9 */ /* 0x000fe40000000a00 */
[----:B0-----:R0:W-:Y:S04]  /*8e00*/  STG.E.128 desc[UR4][R36.64], R28 ;  /* 0x0000001c24007986 */ /* 0x0011e8000c101d04 */
[----:B--2---:R0:W-:Y:S02]  /*8e10*/  @!P0 STG.E.128 desc[UR4][R38.64], R32 ;  /* 0x0000002026008986 */ /* 0x0041e4000c101d04 */
.L_x_1752:
[----:B------:R-:W-:Y:S05]  /*8e20*/  BSYNC B1 ;  /* 0x0000000000017941 */ /* 0x000fea0003800000 */
.L_x_1751:
[----:B------:R-:W-:Y:S01]  /*8e30*/  ISETP.NE.AND P0, PT, R10, RZ, PT ;  /* 0x000000ff0a00720c */ /* 0x000fe20003f05270 */
[----:B------:R-:W-:-:S12]  /*8e40*/  BSSY B1, `(.L_x_1755) ;  /* 0x000007c000017945 */ /* 0x000fd80003800000 */
[----:B------:R-:W-:Y:S05]  /*8e50*/  @!P0 BRA `(.L_x_1756) ;  /* 0x0000000400e88947 */ /* 0x000fea0003800000 */
[----:B0-----:R-:W-:Y:S01]  /*8e60*/  SEL R28, R122, R147, !P2 ;  /* 0x000000937a1c7207 */ /* 0x001fe20005000000 */
        /* <DEDUP_REMOVED lines=10> */
[----:B------:R-:W-:-:S05]  /*8f10*/  SHF.R.S32.HI R31, RZ, 0x3, R31 ;  /* 0x00000003ff1f7819 */ /* 0x000fca000001141f */
[----:B------:R-:W-:-:S06]  /*8f20*/  IMAD R28, R31, 0x1800, R178 ;  /* 0x000018001f1c7824 */ /* 0x000fcc00078e02b2 */
[--C-:B------:R-:W-:Y:S02]  /*8f30*/  @!P0 SHF.R.S32.HI R33, RZ, 0x1f, R29.reuse ;  /* 0x0000001fff218819 */ /* 0x100fe4000001141d */
[--C-:B------:R-:W-:Y:S02]  /*8f40*/  @!P0 IADD3 R30, P4, P5, R86, R126, R29.reuse ;  /* 0x0000007e561e8210 */ /* 0x100fe40007d9e01d */
[----:B------:R-:W-:Y:S02]  /*8f50*/  LOP3.LUT R29, R173, 0x38, R29, 0xf8, !PT ;  /* 0x00000038ad1d7812 */ /* 0x000fe400078ef81d */
[----:B------:R-:W-:Y:S02]  /*8f60*/  @!P0 IADD3.X R33, R84, R40, R33, P4, P5 ;  /* 0x0000002854218210 */ /* 0x000fe400027ea421 */
[----:B------:R-:W-:Y:S02]  /*8f70*/  LOP3.LUT R29, R29, R208, RZ, 0x3c, !PT ;  /* 0x000000d01d1d7212 */ /* 0x000fe400078e3cff */
[----:B---3--:R-:W-:-:S03]  /*8f80*/  LEA R36, P4, R32, R114, 0x1 ;  /* 0x0000007220247211 */ /* 0x008fc600078808ff */
[----:B------:R-:W-:Y:S01]  /*8f90*/  IMAD.IADD R28, R28, 0x1, R29 ;  /* 0x000000011c1c7824 */ /* 0x000fe200078e021d */
[-C--:B------:R-:W-:Y:S01]  /*8fa0*/  LEA.HI.X R37, R32, R115.reuse, R34, 0x1, P4 ;  /* 0x0000007320257211 */ /* 0x080fe200020f0c22 */
[C---:B------:R-:W-:Y:S01]  /*8fb0*/  IMAD R29, R17.reuse, 0x4800, R138 ;  /* 0x00004800111d7824 */ /* 0x040fe200078e028a */
[C---:B------:R-:W-:Y:S01]  /*8fc0*/  @!P0 LEA R38, P4, R30.reuse, R114, 0x1 ;  /* 0x000000721e268211 */ /* 0x040fe200078808ff */
[----:B------:R-:W-:Y:S02]  /*8fd0*/  IMAD R31, R17, 0x4800, R28 ;  /* 0x00004800111f7824 */ /* 0x000fe400078e021c */
[--C-:B------:R-:W-:Y:S01]  /*8fe0*/  IMAD R29, R29, 0x2, R16.reuse ;  /* 0x000000021d1d7824 */ /* 0x100fe200078e0210 */
[----:B------:R-:W-:Y:S01]  /*8ff0*/  @!P0 LEA.HI.X R39, R30, R115, R33, 0x1, P4 ;  /* 0x000000731e278211 */ /* 0x000fe200020f0c21 */
[----:B------:R-:W-:Y:S01]  /*9000*/  IMAD R32, R31, 0x2, R16 ;  /* 0x000000021f207824 */ /* 0x000fe200078e0210 */
[----:B------:R-:W-:-:S03]  /*9010*/  ISETP.GE.AND P4, PT, R165, R119, PT ;  /* 0x00000077a500720c */ /* 0x000fc60003f86270 */
[----:B------:R-:W0:Y:S04]  /*9020*/  LDS.128 R28, [R29+0x18400] ;  /* 0x018400001d1c7984 */ /* 0x000e280000000c00 */
[----:B------:R-:W2:Y:S06]  /*9030*/  LDS.128 R32, [R32+0x18400] ;  /* 0x0184000020207984 */ /* 0x000eac0000000c00 */
[----:B------:R-:W-:Y:S05]  /*9040*/  @P4 BRA `(.L_x_1758) ;  /* 0x00000004005c4947 */ /* 0x000fea0003800000 */
[----:B0-----:R-:W-:Y:S01]  /*9050*/  MOV R45, R28 ;  /* 0x0000001c002d7202 */ /* 0x001fe20000000f00 */
[----:B--2---:R-:W-:Y:S01]  /*9060*/  IMAD.MOV.U32 R28, RZ, RZ, R33 ;  /* 0x000000ffff1c7224 */ /* 0x004fe200078e0021 */
[----:B------:R-:W-:Y:S01]  /*9070*/  SHF.R.U32.HI R50, RZ, 0x10, R69 ;  /* 0x00000010ff327819 */ /* 0x000fe20000011645 */
[----:B------:R-:W-:Y:S01]  /*9080*/  IMAD.MOV.U32 R46, RZ, RZ, R32 ;  /* 0x000000ffff2e7224 */ /* 0x000fe200078e0020 */
[----:B------:R-:W-:Y:S01]  /*9090*/  SHF.R.U32.HI R48, RZ, 0x10, R57 ;  /* 0x00000010ff307819 */ /* 0x000fe20000011639 */
[----:B------:R-:W-:Y:S01]  /*90a0*/  IMAD.MOV.U32 R47, RZ, RZ, R35 ;  /* 0x000000ffff2f7224 */ /* 0x000fe200078e0023 */
[----:B------:R-:W-:Y:S01]  /*90b0*/  SHF.R.U64 R42, R56, 0x10, R57 ;  /* 0x00000010382a7819 */ /* 0x000fe20000001239 */
[----:B------:R-:W-:Y:S01]  /*90c0*/  HADD2.F32 R51, -RZ, R213.H1_H1 ;  /* 0x300000d5ff337230 */ /* 0x000fe20000004100 */
[----:B------:R-:W-:Y:S01]  /*90d0*/  SHF.R.U64 R41, R58, 0x10, R59 ;  /* 0x000000103a297819 */ /* 0x000fe2000000123b */
[--C-:B------:R-:W-:Y:S01]  /*90e0*/  HADD2.F32 R32, -RZ, R28.reuse.H0_H0 ;  /* 0x2000001cff207230 */ /* 0x100fe20000004100 */
[----:B------:R-:W-:Y:S01]  /*90f0*/  SHF.R.U32.HI R58, RZ, 0x10, R71 ;  /* 0x00000010ff3a7819 */ /* 0x000fe20000011647 */
[----:B------:R-:W-:Y:S01]  /*9100*/  HADD2.F32 R35, -RZ, R28.H1_H1 ;  /* 0x3000001cff237230 */ /* 0x000fe20000004100 */
[----:B------:R-:W-:Y:S01]  /*9110*/  SHF.R.U32.HI R59, RZ, 0x10, R59 ;  /* 0x00000010ff3b7819 */ /* 0x000fe2000001163b */
[----:B------:R-:W-:Y:S01]  /*9120*/  IMAD.MOV.U32 R33, RZ, RZ, R31 ;  /* 0x000000ffff217224 */ /* 0x000fe200078e001f */
[----:B------:R-:W-:Y:S01]  /*9130*/  SHF.R.U64 R44, R68, 0x10, R69 ;  /* 0x00000010442c7819 */ /* 0x000fe20000001245 */
[----:B------:R-:W-:Y:S01]  /*9140*/  HADD2.F32 R28, -RZ, R29.H0_H0 ;  /* 0x2000001dff1c7230 */ /* 0x000fe20000004100 */
[----:B------:R-:W-:Y:S01]  /*9150*/  SHF.R.U64 R43, R70, 0x10, R71 ;  /* 0x00000010462b7819 */ /* 0x000fe20000001247 */
[----:B------:R-:W-:-:S02]  /*9160*/  HADD2.F32 R50, -RZ, R50.H0_H0 ;  /* 0x20000032ff327230 */ /* 0x000fc40000004100 */
[----:B------:R-:W-:Y:S02]  /*9170*/  HADD2.F32 R31, -RZ, R29.H1_H1 ;  /* 0x3000001dff1f7230 */ /* 0x000fe40000004100 */
[-C--:B------:R-:W-:Y:S01]  /*9180*/  FMUL.FTZ R29, R32, R51.reuse ;  /* 0x00000033201d7220 */ /* 0x080fe20000410000 */
[----:B------:R-:W-:Y:S02]  /*9190*/  HADD2.F32 R49, -RZ, R157.H1_H1 ;  /* 0x3000009dff317230 */ /* 0x000fe40000004100 */
[C---:B------:R-:W-:Y:S01]  /*91a0*/  FMUL.FTZ R51, R28.reuse, R51 ;  /* 0x000000331c337220 */ /* 0x040fe20000410000 */
[----:B------:R-:W-:Y:S02]  /*91b0*/  HADD2.F32 R48, -RZ, R48.H0_H0 ;  /* 0x20000030ff307230 */ /* 0x000fe40000004100 */
[-C--:B------:R-:W-:Y:S01]  /*91c0*/  FMUL.FTZ R56, R35, R50.reuse ;  /* 0x0000003223387220 */ /* 0x080fe20000410000 */
[C---:B------:R-:W-:Y:S01]  /*91d0*/  FMUL.FTZ R50, R31.reuse, R50 ;  /* 0x000000321f327220 */ /* 0x040fe20000410000 */
[-C--:B------:R-:W-:Y:S01]  /*91e0*/  FFMA.FTZ R28, R28, R49.reuse, -R29 ;  /* 0x000000311c1c7223 */ /* 0x080fe2000001081d */
[----:B------:R-:W-:Y:S01]  /*91f0*/  FFMA.FTZ R29, R32, R49, R51 ;  /* 0x00000031201d7223 */ /* 0x000fe20000010033 */
[-C--:B------:R-:W-:Y:S01]  /*9200*/  FFMA.FTZ R31, R31, R48.reuse, -R56 ;  /* 0x000000301f1f7223 */ /* 0x080fe20000010838 */
[----:B------:R-:W-:Y:S01]  /*9210*/  FFMA.FTZ R32, R35, R48, R50 ;  /* 0x0000003023207223 */ /* 0x000fe20000010032 */
[----:B------:R-:W-:-:S02]  /*9220*/  HADD2.F32 R51, -RZ, R158.H1_H1 ;  /* 0x3000009eff337230 */ /* 0x000fc40000004100 */
[--C-:B------:R-:W-:Y:S01]  /*9230*/  HADD2.F32 R48, -RZ, R47.reuse.H0_H0 ;  /* 0x2000002fff307230 */ /* 0x100fe20000004100 */
[----:B------:R-:W-:Y:S01]  /*9240*/  F2FP.F16.F32.PACK_AB R31, R31, R28 ;  /* 0x0000001c1f1f723e */ /* 0x000fe200000000ff */
[----:B------:R-:W-:Y:S02]  /*9250*/  HADD2.F32 R49, -RZ, R47.H1_H1 ;  /* 0x3000002fff317230 */ /* 0x000fe40000004100 */
[----:B------:R-:W-:Y:S02]  /*9260*/  HADD2.F32 R58, -RZ, R58.H0_H0 ;  /* 0x2000003aff3a7230 */ /* 0x000fe40000004100 */
[----:B------:R-:W-:Y:S01]  /*9270*/  FMUL.FTZ R60, R48, R51 ;  /* 0x00000033303c7220 */ /* 0x000fe20000410000 */
[--C-:B------:R-:W-:Y:S02]  /*9280*/  HADD2.F32 R35, -RZ, R33.reuse.H0_H0 ;  /* 0x20000021ff237230 */ /* 0x100fe40000004100 */
[----:B------:R-:W-:Y:S02]  /*9290*/  HADD2.F32 R50, -RZ, R156.H1_H1 ;  /* 0x3000009cff327230 */ /* 0x000fe40000004100 */
[----:B------:R-:W-:Y:S01]  /*92a0*/  FMUL.FTZ R62, R49, R58 ;  /* 0x0000003a313e7220 */ /* 0x000fe20000410000 */
[----:B------:R-:W-:-:S02]  /*92b0*/  HADD2.F32 R47, -RZ, R33.H1_H1 ;  /* 0x30000021ff2f7230 */ /* 0x000fc40000004100 */
[C---:B------:R-:W-:Y:S01]  /*92c0*/  FMUL.FTZ R51, R35.reuse, R51 ;  /* 0x0000003323337220 */ /* 0x040fe20000410000 */
[----:B------:R-:W-:Y:S02]  /*92d0*/  HADD2.F32 R56, -RZ, R59.H0_H0 ;  /* 0x2000003bff387230 */ /* 0x000fe40000004100 */
[----:B------:R-:W-:Y:S01]  /*92e0*/  FFMA.FTZ R33, R35, R50, -R60 ;  /* 0x0000003223217223 */ /* 0x000fe2000001083c */
[----:B------:R-:W-:Y:S02]  /*92f0*/  HADD2.F32 R42, -RZ, R42.H0_H0 ;  /* 0x2000002aff2a7230 */ /* 0x000fe40000004100 */
[C---:B------:R-:W-:Y:S01]  /*9300*/  FMUL.FTZ R58, R47.reuse, R58 ;  /* 0x0000003a2f3a7220 */ /* 0x040fe20000410000 */
[----:B------:R-:W-:Y:S01]  /*9310*/  FFMA.FTZ R35, R48, R50, R51 ;  /* 0x0000003230237223 */ /* 0x000fe20000010033 */
[-C--:B------:R-:W-:Y:S01]  /*9320*/  FFMA.FTZ R62, R47, R56.reuse, -R62 ;  /* 0x000000382f3e7223 */ /* 0x080fe2000001083e */
[----:B------:R-:W-:Y:S02]  /*9330*/  HADD2.F32 R47, -RZ, R46.H0_H0 ;  /* 0x2000002eff2f7230 */ /* 0x000fe40000004100 */
[----:B------:R-:W-:Y:S01]  /*9340*/  FFMA.FTZ R58, R49, R56, R58 ;  /* 0x00000038313a7223 */ /* 0x000fe2000001003a */
[----:B------:R-:W-:-:S02]  /*9350*/  HADD2.F32 R48, -RZ, R44.H0_H0 ;  /* 0x2000002cff307230 */ /* 0x000fc40000004100 */
[----:B------:R-:W-:Y:S01]  /*9360*/  HADD2.F32 R46, -RZ, R46.H1_H1 ;  /* 0x3000002eff2e7230 */ /* 0x000fe20000004100 */
[----:B------:R-:W-:Y:S01]  /*9370*/  F2FP.F16.F32.PACK_AB R62, R62, R33 ;  /* 0x000000213e3e723e */ /* 0x000fe200000000ff */
[--C-:B------:R-:W-:Y:S01]  /*9380*/  HADD2.F32 R44, -RZ, R45.reuse.H0_H0 ;  /* 0x2000002dff2c7230 */ /* 0x100fe20000004100 */
[----:B------:R-:W-:Y:S01]  /*9390*/  F2FP.F16.F32.PACK_AB R33, R32, R29 ;  /* 0x0000001d2021723e */ /* 0x000fe200000000ff */
[----:B------:R-:W-:Y:S02]  /*93a0*/  HADD2.F32 R45, -RZ, R45.H1_H1 ;  /* 0x3000002dff2d7230 */ /* 0x000fe40000004100 */
[-C--:B------:R-:W-:Y:S01]  /*93b0*/  FMUL.FTZ R56, R46, R48.reuse ;  /* 0x000000302e387220 */ /* 0x080fe20000410000 */
[----:B------:R-:W-:Y:S01]  /*93c0*/  HADD2.F32 R213, -RZ, R213.H0_H0 ;  /* 0x200000d5ffd57230 */ /* 0x000fe20000004100 */
[----:B------:R-:W-:Y:S01]  /*93d0*/  F2FP.F16.F32.PACK_AB R35, R58, R35 ;  /* 0x000000233a23723e */ /* 0x000fe200000000ff */
[----:B------:R-:W-:Y:S02]  /*93e0*/  HADD2.F32 R157, -RZ, R157.H0_H0 ;  /* 0x2000009dff9d7230 */ /* 0x000fe40000004100 */
[C---:B------:R-:W-:Y:S01]  /*93f0*/  FMUL.FTZ R51, R45.reuse, R48 ;  /* 0x000000302d337220 */ /* 0x040fe20000410000 */
[----:B------:R-:W-:Y:S01]  /*9400*/  FFMA.FTZ R56, R45, R42, -R56 ;  /* 0x0000002a2d387223 */ /* 0x000fe20000010838 */
[----:B------:R-:W-:-:S02]  /*9410*/  HADD2.F32 R45, -RZ, R43.H0_H0 ;  /* 0x2000002bff2d7230 */ /* 0x000fc40000004100 */
[-C--:B------:R-:W-:Y:S01]  /*9420*/  FMUL.FTZ R50, R44, R213.reuse ;  /* 0x000000d52c327220 */ /* 0x080fe20000410000 */
[----:B------:R-:W-:Y:S01]  /*9430*/  FFMA.FTZ R51, R46, R42, R51 ;  /* 0x0000002a2e337223 */ /* 0x000fe20000010033 */
[----:B------:R-:W-:Y:S02]  /*9440*/  HADD2.F32 R43, -RZ, R34.H0_H0 ;  /* 0x20000022ff2b7230 */ /* 0x000fe40000004100 */
[C---:B------:R-:W-:Y:S01]  /*9450*/  FMUL.FTZ R49, R47.reuse, R213 ;  /* 0x000000d52f317220 */ /* 0x040fe20000410000 */
[----:B------:R-:W-:Y:S02]  /*9460*/  HADD2.F32 R158, -RZ, R158.H0_H0 ;  /* 0x2000009eff9e7230 */ /* 0x000fe40000004100 */
[-C--:B------:R-:W-:Y:S01]  /*9470*/  FFMA.FTZ R50, R47, R157.reuse, R50 ;  /* 0x0000009d2f327223 */ /* 0x080fe20000010032 */
[----:B------:R-:W-:Y:S02]  /*9480*/  HADD2.F32 R42, -RZ, R30.H0_H0 ;  /* 0x2000001eff2a7230 */ /* 0x000fe40000004100 */
[----:B------:R-:W-:Y:S01]  /*9490*/  FFMA.FTZ R49, R44, R157, -R49 ;  /* 0x0000009d2c317223 */ /* 0x000fe20000010831 */
[----:B------:R-:W-:-:S02]  /*94a0*/  HADD2.F32 R34, -RZ, R34.H1_H1 ;  /* 0x30000022ff227230 */ /* 0x000fc40000004100 */
[-C--:B------:R-:W-:Y:S01]  /*94b0*/  FMUL.FTZ R47, R43, R158.reuse ;  /* 0x0000009e2b2f7220 */ /* 0x080fe20000410000 */
[----:B------:R-:W-:Y:S02]  /*94c0*/  HADD2.F32 R30, -RZ, R30.H1_H1 ;  /* 0x3000001eff1e7230 */ /* 0x000fe40000004100 */
[----:B------:R-:W-:Y:S01]  /*94d0*/  FMUL.FTZ R158, R42, R158 ;  /* 0x0000009e2a9e7220 */ /* 0x000fe20000410000 */
[----:B------:R-:W-:Y:S02]  /*94e0*/  HADD2.F32 R156, -RZ, R156.H0_H0 ;  /* 0x2000009cff9c7230 */ /* 0x000fe40000004100 */
[-C--:B------:R-:W-:Y:S01]  /*94f0*/  FMUL.FTZ R57, R34, R45.reuse ;  /* 0x0000002d22397220 */ /* 0x080fe20000410000 */
[----:B------:R-:W-:Y:S02]  /*9500*/  HADD2.F32 R41, -RZ, R41.H0_H0 ;  /* 0x20000029ff297230 */ /* 0x000fe40000004100 */
[----:B------:R-:W-:Y:S01]  /*9510*/  FMUL.FTZ R45, R30, R45 ;  /* 0x0000002d1e2d7220 */ /* 0x000fe20000410000 */
[----:B------:R-:W-:-:S02]  /*9520*/  IMAD.MOV.U32 R29, RZ, RZ, R31 ;  /* 0x000000ffff1d7224 */ /* 0x000fc400078e001f */
[-C--:B------:R-:W-:Y:S01]  /*9530*/  FFMA.FTZ R47, R42, R156.reuse, -R47 ;  /* 0x0000009c2a2f7223 */ /* 0x080fe2000001082f */
[----:B------:R-:W-:Y:S01]  /*9540*/  FFMA.FTZ R158, R43, R156, R158 ;  /* 0x0000009c2b9e7223 */ /* 0x000fe2000001009e */
[-C--:B------:R-:W-:Y:S01]  /*9550*/  FFMA.FTZ R30, R30, R41.reuse, -R57 ;  /* 0x000000291e1e7223 */ /* 0x080fe20000010839 */
[----:B------:R-:W-:Y:S01]  /*9560*/  FFMA.FTZ R45, R34, R41, R45 ;  /* 0x00000029222d7223 */ /* 0x000fe2000001002d */
[----:B------:R-:W-:Y:S01]  /*9570*/  F2FP.F16.F32.PACK_AB R28, R56, R49 ;  /* 0x00000031381c723e */ /* 0x000fe200000000ff */
[----:B------:R-:W-:Y:S01]  /*9580*/  IMAD.MOV.U32 R31, RZ, RZ, R62 ;  /* 0x000000ffff1f7224 */ /* 0x000fe200078e003e */
[----:B------:R-:W-:Y:S02]  /*9590*/  F2FP.F16.F32.PACK_AB R32, R51, R50 ;  /* 0x000000323320723e */ /* 0x000fe400000000ff */
[----:B------:R-:W-:Y:S02]  /*95a0*/  F2FP.F16.F32.PACK_AB R30, R30, R47 ;  /* 0x0000002f1e1e723e */ /* 0x000fe400000000ff */
[----:B------:R-:W-:-:S07]  /*95b0*/  F2FP.F16.F32.PACK_AB R34, R45, R158 ;  /* 0x0000009e2d22723e */ /* 0x000fce00000000ff */
.L_x_1758:
[----:B------:R-:W-:Y:S05]  /*95c0*/  BSYNC B2 ;  /* 0x0000000000027941 */ /* 0x000fea0003800000 */
.L_x_1757:
[----:B------:R-:W-:Y:S02]  /*95d0*/  ULDC.64 UR4, c[0x0][0x208] ;  /* 0x0000820000047ab9 */ /* 0x000fe40000000a00 */
[----:B0-----:R0:W-:Y:S04]  /*95e0*/  STG.E.128 desc[UR4][R36.64], R28 ;  /* 0x0000001c24007986 */ /* 0x0011e8000c101d04 */
[----:B--2---:R0:W-:Y:S02]  /*95f0*/  @!P0 STG.E.128 desc[UR4][R38.64], R32 ;  /* 0x0000002026008986 */ /* 0x0041e4000c101d04 */
.L_x_1756:
[----:B------:R-:W-:Y:S05]  /*9600*/  BSYNC B1 ;  /* 0x0000000000017941 */ /* 0x000fea0003800000 */
.L_x_1755:
[----:B------:R-:W-:-:S13]  /*9610*/  ISETP.NE.AND P0, PT, R9, RZ, PT ;  /* 0x000000ff0900720c */ /* 0x000fda0003f05270 */
[----:B------:R-:W-:Y:S05]  /*9620*/  @!P0 BRA `(.L_x_1709) ;  /* 0x0000000800dc8947 */ /* 0x000fea0003800000 */
[----:B0-----:R-:W2:Y:S01]  /*9630*/  LDL R28, [R1+0x4] ;  /* 0x00000400011c7983 */ /* 0x001ea20000100800 */
[----:B------:R-:W-:Y:S01]  /*9640*/  BSSY B1, `(.L_x_1759) ;  /* 0x0000070000017945 */ /* 0x000fe20003800000 */
[----:B--2---:R-:W-:-:S04]  /*9650*/  LOP3.LUT P4, RZ, R28, 0x1, RZ, 0xc0, !PT ;  /* 0x000000011cff7812 */ /* 0x004fc8000788c0ff */
[----:B------:R-:W-:Y:S02]  /*9660*/  SEL R147, R122, R147, !P4 ;  /* 0x000000937a937207 */ /* 0x000fe40006000000 */
[----:B---34-:R-:W-:Y:S02]  /*9670*/  IADD3 R37, P0, P4, R86, R126, R12 ;  /* 0x0000007e56257210 */ /* 0x018fe40007c1e00c */
[----:B------:R-:W-:Y:S02]  /*9680*/  SHF.R.S32.HI R28, RZ, 0x1f, R147 ;  /* 0x0000001fff1c7819 */ /* 0x000fe40000011493 */
[----:B------:R-:W-:Y:S02]  /*9690*/  IADD3.X R38, R84, R40, R109, P0, P4 ;  /* 0x0000002854267210 */ /* 0x000fe400007e846d */
[----:B------:R-:W-:Y:S02]  /*96a0*/  LEA.HI R147, R28, R147, RZ, 0x4 ;  /* 0x000000931c937211 */ /* 0x000fe400078f20ff */
[----:B------:R-:W-:-:S02]  /*96b0*/  ISETP.GE.AND P4, PT, R166, R119, PT ;  /* 0x00000077a600720c */ /* 0x000fc40003f86270 */
[----:B------:R-:W-:Y:S02]  /*96c0*/  LEA.HI.SX32 R147, R147, R112, 0x1c ;  /* 0x0000007093937211 */ /* 0x000fe400078fe2ff */
[----:B------:R-:W-:Y:S02]  /*96d0*/  LEA R36, P0, R37, R114, 0x1 ;  /* 0x0000007225247211 */ /* 0x000fe400078008ff */
[----:B------:R-:W-:Y:S02]  /*96e0*/  SHF.R.S32.HI R28, RZ, 0x1f, R147 ;  /* 0x0000001fff1c7819 */ /* 0x000fe40000011493 */
[----:B------:R-:W-:Y:S02]  /*96f0*/  SHF.L.U32 R39, R147, 0x3, RZ ;  /* 0x0000000393277819 */ /* 0x000fe400000006ff */
[----:B------:R-:W-:Y:S02]  /*9700*/  LEA.HI R28, R28, R147, RZ, 0x3 ;  /* 0x000000931c1c7211 */ /* 0x000fe400078f18ff */
[----:B------:R-:W-:-:S02]  /*9710*/  LOP3.LUT R29, R173, 0x38, R39, 0xf8, !PT ;  /* 0x00000038ad1d7812 */ /* 0x000fc400078ef827 */
[----:B------:R-:W-:Y:S02]  /*9720*/  SHF.R.S32.HI R31, RZ, 0x3, R28 ;  /* 0x00000003ff1f7819 */ /* 0x000fe4000001141c */
[----:B------:R-:W-:Y:S02]  /*9730*/  LOP3.LUT R29, R29, R208, RZ, 0x3c, !PT ;  /* 0x000000d01d1d7212 */ /* 0x000fe400078e3cff */
[----:B------:R-:W-:Y:S01]  /*9740*/  LEA.HI.X R37, R37, R115, R38, 0x1, P0 ;  /* 0x0000007325257211 */ /* 0x000fe200000f0c26 */
[----:B------:R-:W-:-:S04]  /*9750*/  IMAD R28, R31, 0x1800, R178 ;  /* 0x000018001f1c7824 */ /* 0x000fc800078e02b2 */
        /* <DEDUP_REMOVED lines=8> */
[----:B------:R-:W-:Y:S01]  /*97e0*/  SHF.R.U32.HI R50, RZ, 0x10, R65 ;  /* 0x00000010ff327819 */ /* 0x000fe20000011641 */
[----:B--2---:R-:W-:Y:S01]  /*97f0*/  IMAD.MOV.U32 R44, RZ, RZ, R32 ;  /* 0x000000ffff2c7224 */ /* 0x004fe200078e0020 */
[----:B------:R-:W-:Y:S01]  /*9800*/  MOV R45, R35 ;  /* 0x00000023002d7202 */ /* 0x000fe20000000f00 */
[--C-:B------:R-:W-:Y:S01]  /*9810*/  HADD2.F32 R35, -RZ, R33.reuse.H0_H0 ;  /* 0x20000021ff237230 */ /* 0x100fe20000004100 */
[----:B------:R-:W-:Y:S01]  /*9820*/  SHF.R.U32.HI R48, RZ, 0x10, R53 ;  /* 0x00000010ff307819 */ /* 0x000fe20000011635 */
[----:B0-----:R-:W-:Y:S01]  /*9830*/  IMAD.MOV.U32 R32, RZ, RZ, R31 ;  /* 0x000000ffff207224 */ /* 0x001fe200078e001f */
[----:B------:R-:W-:Y:S01]  /*9840*/  SHF.R.U64 R38, R54, 0x10, R55 ;  /* 0x0000001036267819 */ /* 0x000fe20000001237 */
[----:B------:R-:W-:Y:S01]  /*9850*/  HADD2.F32 R33, -RZ, R33.H1_H1 ;  /* 0x30000021ff217230 */ /* 0x000fe20000004100 */
[--C-:B------:R-:W-:Y:S01]  /*9860*/  SHF.R.U64 R41, R66, 0x10, R67.reuse ;  /* 0x0000001042297819 */ /* 0x100fe20000001243 */
[----:B------:R-:W-:Y:S01]  /*9870*/  HADD2.F32 R50, -RZ, R50.H0_H0 ;  /* 0x20000032ff327230 */ /* 0x000fe20000004100 */
[----:B------:R-:W-:Y:S01]  /*9880*/  SHF.R.U32.HI R66, RZ, 0x10, R67 ;  /* 0x00000010ff427819 */ /* 0x000fe20000011643 */
[----:B------:R-:W-:Y:S01]  /*9890*/  HADD2.F32 R31, -RZ, R29.H1_H1 ;  /* 0x3000001dff1f7230 */ /* 0x000fe20000004100 */
[----:B------:R-:W-:Y:S01]  /*98a0*/  SHF.R.U64 R42, R52, 0x10, R53 ;  /* 0x00000010342a7819 */ /* 0x000fe20000001235 */
[----:B------:R-:W-:-:S02]  /*98b0*/  IMAD.MOV.U32 R43, RZ, RZ, R28 ;  /* 0x000000ffff2b7224 */ /* 0x000fc400078e001c */
[-C--:B------:R-:W-:Y:S01]  /*98c0*/  FMUL.FTZ R54, R33, R50.reuse ;  /* 0x0000003221367220 */ /* 0x080fe20000410000 */
[----:B------:R-:W-:Y:S02]  /*98d0*/  HADD2.F32 R47, -RZ, R154.H1_H1 ;  /* 0x3000009aff2f7230 */ /* 0x000fe40000004100 */
[----:B------:R-:W-:Y:S01]  /*98e0*/  FMUL.FTZ R50, R31, R50 ;  /* 0x000000321f327220 */ /* 0x000fe20000410000 */
[----:B------:R-:W-:Y:S01]  /*98f0*/  HADD2.F32 R28, -RZ, R29.H0_H0 ;  /* 0x2000001dff1c7230 */ /* 0x000fe20000004100 */
[----:B------:R-:W-:Y:S01]  /*9900*/  SHF.R.U32.HI R55, RZ, 0x10, R55 ;  /* 0x00000010ff377819 */ /* 0x000fe20000011637 */
[----:B------:R-:W-:Y:S02]  /*9910*/  HADD2.F32 R48, -RZ, R48.H0_H0 ;  /* 0x20000030ff307230 */ /* 0x000fe40000004100 */
[-C--:B------:R-:W-:Y:S01]  /*9920*/  FMUL.FTZ R29, R35, R47.reuse ;  /* 0x0000002f231d7220 */ /* 0x080fe20000410000 */
[----:B------:R-:W-:Y:S02]  /*9930*/  HADD2.F32 R46, -RZ, R152.H1_H1 ;  /* 0x30000098ff2e7230 */ /* 0x000fe40000004100 */
[----:B------:R-:W-:Y:S01]  /*9940*/  FMUL.FTZ R52, R28, R47 ;  /* 0x0000002f1c347220 */ /* 0x000fe20000410000 */
[----:B------:R-:W-:-:S02]  /*9950*/  HADD2.F32 R47, -RZ, R66.H0_H0 ;  /* 0x20000042ff2f7230 */ /* 0x000fc40000004100 */
[-C--:B------:R-:W-:Y:S01]  /*9960*/  FFMA.FTZ R49, R31, R48.reuse, -R54 ;  /* 0x000000301f317223 */ /* 0x080fe20000010836 */
[----:B------:R-:W-:Y:S01]  /*9970*/  FFMA.FTZ R50, R33, R48, R50 ;  /* 0x0000003021327223 */ /* 0x000fe20000010032 */
[----:B------:R-:W-:Y:S02]  /*9980*/  HADD2.F32 R48, -RZ, R153.H1_H1 ;  /* 0x30000099ff307230 */ /* 0x000fe40000004100 */
[-C--:B------:R-:W-:Y:S01]  /*9990*/  FFMA.FTZ R28, R28, R46.reuse, -R29 ;  /* 0x0000002e1c1c7223 */ /* 0x080fe2000001081d */
[--C-:B------:R-:W-:Y:S02]  /*99a0*/  HADD2.F32 R33, -RZ, R45.reuse.H0_H0 ;  /* 0x2000002dff217230 */ /* 0x100fe40000004100 */
[----:B------:R-:W-:Y:S01]  /*99b0*/  FFMA.FTZ R29, R35, R46, R52 ;  /* 0x0000002e231d7223 */ /* 0x000fe20000010034 */
[----:B------:R-:W-:Y:S01]  /*99c0*/  HADD2.F32 R45, -RZ, R45.H1_H1 ;  /* 0x3000002dff2d7230 */ /* 0x000fe20000004100 */
[----:B------:R-:W-:Y:S01]  /*99d0*/  SHF.R.U64 R53, R64, 0x10, R65 ;  /* 0x0000001040357819 */ /* 0x000fe20000001241 */
[----:B------:R-:W-:-:S02]  /*99e0*/  HADD2.F32 R46, -RZ, R151.H1_H1 ;  /* 0x30000097ff2e7230 */ /* 0x000fc40000004100 */
[----:B------:R-:W-:Y:S01]  /*99f0*/  FMUL.FTZ R52, R33, R48 ;  /* 0x0000003021347220 */ /* 0x000fe20000410000 */
[--C-:B------:R-:W-:Y:S02]  /*9a00*/  HADD2.F32 R31, -RZ, R32.reuse.H0_H0 ;  /* 0x20000020ff1f7230 */ /* 0x100fe40000004100 */
[-C--:B------:R-:W-:Y:S01]  /*9a10*/  FMUL.FTZ R51, R45, R47.reuse ;  /* 0x0000002f2d337220 */ /* 0x080fe20000410000 */
[----:B------:R-:W-:Y:S01]  /*9a20*/  HADD2.F32 R32, -RZ, R32.H1_H1 ;  /* 0x30000020ff207230 */ /* 0x000fe20000004100 */
[----:B------:R-:W-:Y:S01]  /*9a30*/  F2FP.F16.F32.PACK_AB R49, R49, R28 ;  /* 0x0000001c3131723e */ /* 0x000fe200000000ff */
[----:B------:R-:W-:Y:S02]  /*9a40*/  HADD2.F32 R35, -RZ, R55.H0_H0 ;  /* 0x20000037ff237230 */ /* 0x000fe40000004100 */
[C---:B------:R-:W-:Y:S01]  /*9a50*/  FMUL.FTZ R48, R31.reuse, R48 ;  /* 0x000000301f307220 */ /* 0x040fe20000410000 */
[----:B------:R-:W-:Y:S01]  /*9a60*/  FFMA.FTZ R52, R31, R46, -R52 ;  /* 0x0000002e1f347223 */ /* 0x000fe20000010834 */
[----:B------:R-:W-:Y:S01]  /*9a70*/  FMUL.FTZ R54, R32, R47 ;  /* 0x0000002f20367220 */ /* 0x000fe20000410000 */
[----:B------:R-:W-:-:S02]  /*9a80*/  HADD2.F32 R154, -RZ, R154.H0_H0 ;  /* 0x2000009aff9a7230 */ /* 0x000fc40000004100 */
[-C--:B------:R-:W-:Y:S01]  /*9a90*/  FFMA.FTZ R51, R32, R35.reuse, -R51 ;  /* 0x0000002320337223 */ /* 0x080fe20000010833 */
[----:B------:R-:W-:Y:S02]  /*9aa0*/  HADD2.F32 R31, -RZ, R43.H0_H0 ;  /* 0x2000002bff1f7230 */ /* 0x000fe40000004100 */
[----:B------:R-:W-:Y:S01]  /*9ab0*/  FFMA.FTZ R47, R33, R46, R48 ;  /* 0x0000002e212f7223 */ /* 0x000fe20000010030 */
[----:B------:R-:W-:Y:S02]  /*9ac0*/  HADD2.F32 R32, -RZ, R44.H0_H0 ;  /* 0x2000002cff207230 */ /* 0x000fe40000004100 */
[----:B------:R-:W-:Y:S01]  /*9ad0*/  FFMA.FTZ R54, R45, R35, R54 ;  /* 0x000000232d367223 */ /* 0x000fe20000010036 */
[----:B------:R-:W-:Y:S02]  /*9ae0*/  HADD2.F32 R152, -RZ, R152.H0_H0 ;  /* 0x20000098ff987230 */ /* 0x000fe40000004100 */
[----:B------:R-:W-:Y:S01]  /*9af0*/  FMUL.FTZ R35, R31, R154 ;  /* 0x0000009a1f237220 */ /* 0x000fe20000410000 */
[----:B------:R-:W-:-:S02]  /*9b00*/  HADD2.F32 R33, -RZ, R53.H0_H0 ;  /* 0x20000035ff217230 */ /* 0x000fc40000004100 */
[C---:B------:R-:W-:Y:S01]  /*9b10*/  FMUL.FTZ R46, R32.reuse, R154 ;  /* 0x0000009a202e7220 */ /* 0x040fe20000410000 */
[----:B------:R-:W-:Y:S02]  /*9b20*/  HADD2.F32 R44, -RZ, R44.H1_H1 ;  /* 0x3000002cff2c7230 */ /* 0x000fe40000004100 */
[-C--:B------:R-:W-:Y:S01]  /*9b30*/  FFMA.FTZ R35, R32, R152.reuse, R35 ;  /* 0x0000009820237223 */ /* 0x080fe20000010023 */
[----:B------:R-:W-:Y:S02]  /*9b40*/  HADD2.F32 R43, -RZ, R43.H1_H1 ;  /* 0x3000002bff2b7230 */ /* 0x000fe40000004100 */
[----:B------:R-:W-:Y:S01]  /*9b50*/  FFMA.FTZ R46, R31, R152, -R46 ;  /* 0x000000981f2e7223 */ /* 0x000fe2000001082e */
[----:B------:R-:W-:Y:S02]  /*9b60*/  HADD2.F32 R42, -RZ, R42.H0_H0 ;  /* 0x2000002aff2a7230 */ /* 0x000fe40000004100 */
[----:B------:R-:W-:Y:S01]  /*9b70*/  FMUL.FTZ R48, R44, R33 ;  /* 0x000000212c307220 */ /* 0x000fe20000410000 */
[----:B------:R-:W-:-:S02]  /*9b80*/  HADD2.F32 R32, -RZ, R34.H0_H0 ;  /* 0x20000022ff207230 */ /* 0x000fc40000004100 */
[C---:B------:R-:W-:Y:S01]  /*9b90*/  FMUL.FTZ R33, R43.reuse, R33 ;  /* 0x000000212b217220 */ /* 0x040fe20000410000 */
[----:B------:R-:W-:Y:S02]  /*9ba0*/  HADD2.F32 R153, -RZ, R153.H0_H0 ;  /* 0x20000099ff997230 */ /* 0x000fe40000004100 */
[-C--:B------:R-:W-:Y:S01]  /*9bb0*/  FFMA.FTZ R43, R43, R42.reuse, -R48 ;  /* 0x0000002a2b2b7223 */ /* 0x080fe20000010830 */
[----:B------:R-:W-:Y:S02]  /*9bc0*/  HADD2.F32 R41, -RZ, R41.H0_H0 ;  /* 0x20000029ff297230 */ /* 0x000fe40000004100 */
[----:B------:R-:W-:Y:S01]  /*9bd0*/  FFMA.FTZ R42, R44, R42, R33 ;  /* 0x0000002a2c2a7223 */ /* 0x000fe20000010021 */
[----:B------:R-:W-:Y:S01]  /*9be0*/  HADD2.F32 R31, -RZ, R30.H0_H0 ;  /* 0x2000001eff1f7230 */ /* 0x000fe20000004100 */
[----:B------:R-:W-:Y:S01]  /*9bf0*/  F2FP.F16.F32.PACK_AB R47, R54, R47 ;  /* 0x0000002f362f723e */ /* 0x000fe200000000ff */
[----:B------:R-:W-:Y:S01]  /*9c00*/  HADD2.F32 R34, -RZ, R34.H1_H1 ;  /* 0x30000022ff227230 */ /* 0x000fe20000004100 */
[----:B------:R-:W-:Y:S01]  /*9c10*/  F2FP.F16.F32.PACK_AB R28, R43, R46 ;  /* 0x0000002e2b1c723e */ /* 0x000fe200000000ff */
[----:B------:R-:W-:-:S02]  /*9c20*/  HADD2.F32 R30, -RZ, R30.H1_H1 ;  /* 0x3000001eff1e7230 */ /* 0x000fc40000004100 */
[----:B------:R-:W-:Y:S02]  /*9c30*/  HADD2.F32 R33, -RZ, R38.H0_H0 ;  /* 0x20000026ff217230 */ /* 0x000fe40000004100 */
[----:B------:R-:W-:Y:S01]  /*9c40*/  FMUL.FTZ R38, R32, R153 ;  /* 0x0000009920267220 */ /* 0x000fe20000410000 */
[----:B------:R-:W-:Y:S02]  /*9c50*/  HADD2.F32 R151, -RZ, R151.H0_H0 ;  /* 0x20000097ff977230 */ /* 0x000fe40000004100 */
[----:B------:R-:W-:Y:S01]  /*9c60*/  FMUL.FTZ R45, R34, R41 ;  /* 0x00000029222d7220 */ /* 0x000fe20000410000 */
[C---:B------:R-:W-:Y:S01]  /*9c70*/  FMUL.FTZ R153, R31.reuse, R153 ;  /* 0x000000991f997220 */ /* 0x040fe20000410000 */
[----:B------:R-:W-:Y:S01]  /*9c80*/  FMUL.FTZ R41, R30, R41 ;  /* 0x000000291e297220 */ /* 0x000fe20000410000 */
[-C--:B------:R-:W-:Y:S02]  /*9c90*/  FFMA.FTZ R38, R31, R151.reuse, -R38 ;  /* 0x000000971f267223 */ /* 0x080fe40000010826 */
        /* <DEDUP_REMOVED lines=10> */
.L_x_1760:
[----:B------:R-:W-:Y:S05]  /*9d40*/  BSYNC B1 ;  /* 0x0000000000017941 */ /* 0x000fea0003800000 */
.L_x_1759:
[----:B------:R-:W-:Y:S01]  /*9d50*/  ISETP.GE.AND P0, PT, R39, R144, PT ;  /* 0x000000902700720c */ /* 0x000fe20003f06270 */
[----:B------:R-:W-:Y:S02]  /*9d60*/  ULDC.64 UR4, c[0x0][0x208] ;  /* 0x0000820000047ab9 */ /* 0x000fe40000000a00 */
[----:B0-----:R0:W-:Y:S10]  /*9d70*/  STG.E.128 desc[UR4][R36.64], R28 ;  /* 0x0000001c24007986 */ /* 0x0011f4000c101d04 */
[----:B------:R-:W-:Y:S05]  /*9d80*/  @P0 BRA `(.L_x_1709) ;  /* 0x0000000400040947 */ /* 0x000fea0003800000 */
[--C-:B------:R-:W-:Y:S01]  /*9d90*/  IADD3 R126, P0, P4, R86, R126, R39.reuse ;  /* 0x0000007e567e7210 */ /* 0x100fe20007c1e027 */
[----:B------:R-:W-:Y:S01]  /*9da0*/  ULDC.64 UR4, c[0x0][0x208] ;  /* 0x0000820000047ab9 */ /* 0x000fe20000000a00 */
[----:B------:R-:W-:-:S04]  /*9db0*/  SHF.R.S32.HI R39, RZ, 0x1f, R39 ;  /* 0x0000001fff277819 */ /* 0x000fc80000011427 */
[----:B------:R-:W-:Y:S02]  /*9dc0*/  IADD3.X R40, R84, R40, R39, P0, P4 ;  /* 0x0000002854287210 */ /* 0x000fe400007e8427 */
[----:B------:R-:W-:-:S04]  /*9dd0*/  LEA R114, P0, R126, R114, 0x1 ;  /* 0x000000727e727211 */ /* 0x000fc800078008ff */
[----:B------:R-:W-:-:S05]  /*9de0*/  LEA.HI.X R115, R126, R115, R40, 0x1, P0 ;  /* 0x000000737e737211 */ /* 0x000fca00000f0c28 */
[----:B--2---:R2:W-:Y:S01]  /*9df0*/  STG.E.128 desc[UR4][R114.64], R32 ;  /* 0x0000002072007986 */ /* 0x0045e2000c101d04 */
[----:B------:R-:W-:Y:S05]  /*9e00*/  BRA `(.L_x_1709) ;  /* 0x0000000000e47947 */ /* 0x000fea0003800000 */
.L_x_1676:
[----:B------:R-:W-:-:S04]  /*9e10*/  ULOP3.LUT UR4, UR60, 0x1, URZ, 0xfc, !UPT ;  /* 0x000000013c047892 */ /* 0x000fc8000f8efc3f */
[----:B------:R-:W-:-:S06]  /*9e20*/  UISETP.NE.AND UP0, UPT, UR4, 0x3, UPT ;  /* 0x000000030400788c */ /* 0x000fcc000bf05270 */
[----:B------:R-:W-:-:S13]  /*9e30*/  PLOP3.LUT P1, PT, PT, PT, UP0, 0x80, 0x0 ;  /* 0x000000000000781c */ /* 0x000fda0003f2f008 */
[----:B------:R-:W-:Y:S05]  /*9e40*/  @!P1 BRA `(.L_x_1761) ;  /* 0x0000000000049947 */ /* 0x000fea0003800000 */
[----:B------:R-:W-:Y:S01]  /*9e50*/  BPT.TRAP 0x1 ;  /* 0x000000040000795c */ /* 0x000fe20000300000 */
.L_x_1761:
[----:B------:R-:W-:Y:S01]  /*9e60*/  IMAD R3, R17, 0x8, R16 ;  /* 0x0000000811037824 */ /* 0x000fe200078e0210 */
[----:B------:R-:W-:Y:S01]  /*9e70*/  SHF.L.U32 R0, R167, 0x1f, RZ ;  /* 0x0000001fa7007819 */ /* 0x000fe200000006ff */
[----:B------:R-:W-:Y:S01]  /*9e80*/  IMAD R4, R2, -0x60, R24 ;  /* 0xffffffa002047824 */ /* 0x000fe200078e0218 */
[----:B------:R-:W-:Y:S02]  /*9e90*/  BSSY B1, `(.L_x_1762) ;  /* 0x0000005000017945 */ /* 0x000fe40003800000 */
[----:B------:R-:W1:Y:S02]  /*9ea0*/  SYNCS.PHASECHK.TRANS64.TRYWAIT P4, [R3+URZ+0x2a890], R0 ;  /* 0x02a89000030075a7 */ /* 0x000e64000808017f */
[----:B------:R-:W-:-:S04]  /*9eb0*/  VIMNMX R4, R4, 0x60, PT ;  /* 0x0000006004047848 */ /* 0x000fc80003fe0100 */
[----:B------:R-:W-:Y:S01]  /*9ec0*/  ISETP.GE.AND P0, PT, R162, R4, PT ;  /* 0x00000004a200720c */ /* 0x000fe20003f06270 */
[----:B-1----:R-:W-:-:S12]  /*9ed0*/  @!P4 BRA `(.L_x_1763) ;  /* 0x000001e400a8c947 */ /* 0x002fd80003800000 */
.L_x_2127:
[----:B------:R-:W-:Y:S05]  /*9ee0*/  BSYNC B1 ;  /* 0x0000000000017941 */ /* 0x000fea0003800000 */
.L_x_1762:
[----:B------:R-:W-:Y:S04]  /*9ef0*/  BSSY B1, `(.L_x_1764) ;  /* 0x0000015000017945 */ /* 0x000fe80003800000 */
[----:B------:R-:W-:Y:S05]  /*9f00*/  @P0 BRA `(.L_x_1765) ;  /* 0x00000000004c0947 */ /* 0x000fea0003800000 */
[----:B------:R-:W-:Y:S01]  /*9f10*/  ISETP.NE.AND P4, PT, R11, RZ, PT ;  /* 0x000000ff0b00720c */ /* 0x000fe20003f85270 */
[----:B------:R-:W-:Y:S01]  /*9f20*/  ULDC.64 UR4, c[0x0][0x208] ;  /* 0x0000820000047ab9 */ /* 0x000fe20000000a00 */
        /* <DEDUP_REMOVED lines=17> */
.L_x_1765:
[----:B------:R-:W-:Y:S05]  /*a040*/  BSYNC B1 ;  /* 0x0000000000017941 */ /* 0x000fea0003800000 */
.L_x_1764:
[----:B------:R-:W-:-:S13]  /*a050*/  ISETP.GE.AND P0, PT, R188, R4, PT ;  /* 0x00000004bc00720c */ /* 0x000fda0003f06270 */
[----:B------:R-:W-:Y:S05]  /*a060*/  @P0 BRA `(.L_x_1709) ;  /* 0x00000000004c0947 */ /* 0x000fea0003800000 */
[----:B------:R-:W-:Y:S01]  /*a070*/  ISETP.NE.AND P4, PT, R11, RZ, PT ;  /* 0x000000ff0b00720c */ /* 0x000fe20003f85270 */
[----:B------:R-:W-:Y:S01]  /*a080*/  ULDC.64 UR4, c[0x0][0x208] ;  /* 0x0000820000047ab9 */ /* 0x000fe20000000a00 */
        /* <DEDUP_REMOVED lines=17> */
.L_x_1709:
[----:B------:R-:W-:Y:S05]  /*a1a0*/  BSYNC B0 ;  /* 0x0000000000007941 */ /* 0x000fea0003800000 */
.L_x_1675:
        /* <DEDUP_REMOVED lines=17> */
.L_x_1767:
[----:B------:R-:W-:Y:S05]  /*a2c0*/  BSYNC B0 ;  /* 0x0000000000007941 */ /* 0x000fea0003800000 */
.L_x_1766:
[----:B------:R-:W2:Y:S01]  /*a2d0*/  SYNCS.PHASECHK.TRANS64.TRYWAIT P4, [R3+URZ+0x2a8b0], R0 ;  /* 0x02a8b000030075a7 */ /* 0x000ea2000808017f */
[----:B0-----:R-:W-:Y:S01]  /*a2e0*/  IMAD R28, R17, 0x3000, R25 ;  /* 0x00003000111c7824 */ /* 0x001fe200078e0219 */
[----:B------:R-:W-:Y:S01]  /*a2f0*/  ULDC UR61, c[0x0][0x320] ;  /* 0x0000c800003d7ab9 */ /* 0x000fe20000000800 */
[----:B------:R-:W-:Y:S01]  /*a300*/  ULDC.64 UR56, c[0x0][0x328] ;  /* 0x0000ca0000387ab9 */ /* 0x000fe20000000a00 */
[----:B------:R-:W-:Y:S01]  /*a310*/  ULDC.64 UR58, c[0x0][0x318] ;  /* 0x0000c600003a7ab9 */ /* 0x000fe20000000a00 */
[----:B------:R-:W-:Y:S01]  /*a320*/  BSSY B0, `(.L_x_1768) ;  /* 0x0000004000007945 */ /* 0x000fe20003800000 */
[----:B------:R-:W-:Y:S01]  /*a330*/  ISETP.GE.AND P1, PT, R162, R4, PT ;  /* 0x00000004a200720c */ /* 0x000fe20003f26270 */
[----:B------:R-:W-:Y:S02]  /*a340*/  IMAD.IADD R30, R128, 0x1, R28 ;  /* 0x00000001801e7824 */ /* 0x000fe400078e021c */
[----:B--2---:R-:W-:Y:S10]  /*a350*/  @!P4 BRA `(.L_x_1769) ;  /* 0x000001e0009cc947 */ /* 0x004ff40003800000 */
.L_x_2128:
[----:B------:R-:W-:Y:S05]  /*a360*/  BSYNC B0 ;  /* 0x0000000000007941 */ /* 0x000fea0003800000 */
.L_x_1768:
[----:B------:R-:W-:Y:S01]  /*a370*/  BSSY B0, `(.L_x_1770) ;  /* 0x000001a000007945 */ /* 0x000fe20003800000 */
[----:B01----:R-:W-:Y:S01]  /*a380*/  IMAD R0, R28, 0x2, R117 ;  /* 0x000000021c007824 */ /* 0x003fe200078e0275 */
[----:B------:R-:W-:Y:S01]  /*a390*/  LEA R40, R30, R117, 0x1 ;  /* 0x000000751e287211 */ /* 0x000fe200078e08ff */
[----:B------:R-:W-:Y:S01]  /*a3a0*/  IMAD.WIDE R36, R2, 0x60, R120 ;  /* 0x0000006002247825 */ /* 0x000fe200078e0278 */
[----:B------:R-:W-:Y:S06]  /*a3b0*/  @P1 BRA `(.L_x_1771) ;  /* 0x0000000000541947 */ /* 0x000fec0003800000 */
[----:B------:R-:W-:Y:S01]  /*a3c0*/  IMAD R31, R37, UR56, RZ ;  /* 0x00000038251f7c24 */ /* 0x000fe2000f8e02ff */
[----:B------:R-:W-:Y:S01]  /*a3d0*/  ISETP.GE.AND P4, PT, R18, UR61, PT ;  /* 0x0000003d12007c0c */ /* 0x000fe2000bf86270 */
[----:B------:R-:W-:Y:S01]  /*a3e0*/  IMAD.MOV.U32 R28, RZ, RZ, R88 ;  /* 0x000000ffff1c7224 */ /* 0x000fe200078e0058 */
[----:B------:R-:W-:Y:S01]  /*a3f0*/  ULDC.64 UR4, c[0x0][0x208] ;  /* 0x0000820000047ab9 */ /* 0x000fe20000000a00 */
        /* <DEDUP_REMOVED lines=17> */
.L_x_1771:
[----:B------:R-:W-:Y:S05]  /*a510*/  BSYNC B0 ;  /* 0x0000000000007941 */ /* 0x000fea0003800000 */
.L_x_1770:
[----:B------:R-:W-:Y:S01]  /*a520*/  ISETP.GE.AND P1, PT, R188, R4, PT ;  /* 0x00000004bc00720c */ /* 0x000fe20003f26270 */
[----:B------:R-:W-:-:S12]  /*a530*/  BSSY B0, `(.L_x_1772) ;  /* 0x0000018000007945 */ /* 0x000fd80003800000 */
[----:B------:R-:W-:Y:S05]  /*a540*/  @P1 BRA `(.L_x_1773) ;  /* 0x0000000000581947 */ /* 0x000fea0003800000 */
[----:B0-----:R-:W-:Y:S01]  /*a550*/  IADD3 R31, P1, R36, 0x40, RZ ;  /* 0x00000040241f7810 */ /* 0x001fe20007f3e0ff */
[----:B------:R-:W-:Y:S01]  /*a560*/  IMAD.MOV.U32 R4, RZ, RZ, R88 ;  /* 0x000000ffff047224 */ /* 0x000fe200078e0058 */
[----:B------:R-:W-:Y:S01]  /*a570*/  ISETP.GE.AND P4, PT, R18, UR61, PT ;  /* 0x0000003d12007c0c */ /* 0x000fe2000bf86270 */
[----:B------:R-:W-:Y:S02]  /*a580*/  ULDC.64 UR4, c[0x0][0x208] ;  /* 0x0000820000047ab9 */ /* 0x000fe40000000a00 */
[----:B------:R-:W-:Y:S02]  /*a590*/  IMAD.X R36, RZ, RZ, R37, P1 ;  /* 0x000000ffff247224 */ /* 0x000fe400008e0625 */
        /* <DEDUP_REMOVED lines=17> */
.L_x_1773:
[----:B------:R-:W-:Y:S05]  /*a6b0*/  BSYNC B0 ;  /* 0x0000000000007941 */ /* 0x000fea0003800000 */
.L_x_1772:
[----:B------:R-:W3:Y:S01]  /*a6c0*/  LDL R0, [R1+0x4] ;  /* 0x0000040001007983 */ /* 0x000ee20000100800 */
[----:B------:R-:W-:Y:S01]  /*a6d0*/  VIADD R17, R17, 0x1 ;  /* 0x0000000111117836 */ /* 0x000fe20000000000 */
[----:B------:R-:W-:Y:S01]  /*a6e0*/  @!P0 IADD3 R3, R3, 0x2a8c0, RZ ;  /* 0x0002a8c003038810 */ /* 0x000fe20007ffe0ff */
[----:B------:R-:W-:Y:S01]  /*a6f0*/  @!PT LDS RZ, [RZ] ;  /* 0x00000000fffff984 */ /* 0x000fe20000000800 */
[----:B------:R-:W-:Y:S01]  /*a700*/  @!PT LDS RZ, [RZ] ;  /* 0x00000000fffff984 */ /* 0x000fe20000000800 */
[----:B------:R-:W-:Y:S01]  /*a710*/  @!PT LDS RZ, [RZ] ;  /* 0x00000000fffff984 */ /* 0x000fe20000000800 */
[----:B------:R-:W-:Y:S01]  /*a720*/  @!PT LDS RZ, [RZ] ;  /* 0x00000000fffff984 */ /* 0x000fe20000000800 */
[----:B------:R1:W-:Y:S06]  /*a730*/  MEMBAR.ALL.CTA ;  /* 0x0000000000007992 */ /* 0x0003ec0000008000 */
[----:B-1----:R-:W1:Y:S02]  /*a740*/  FENCE.VIEW.ASYNC.S ;  /* 0x00000000000073c6 */ /* 0x002e640000000000 */
[----:B-1----:R1:W-:Y:S01]  /*a750*/  BAR.SYNC.DEFER_BLOCKING R150, 0x80 ;  /* 0x000200960000751d */ /* 0x0023e20000010000 */
[----:B------:R-:W-:-:S02]  /*a760*/  ISETP.NE.AND P1, PT, R17, 0x2, PT ;  /* 0x000000021100780c */ /* 0x000fc40003f25270 */
[----:B------:R-:W-:Y:S02]  /*a770*/  @!P0 PRMT R3, RZ, 0x654, R3 ;  /* 0x00000654ff038816 */ /* 0x000fe40000000003 */
[----:B------:R-:W-:Y:S02]  /*a780*/  SEL R17, R17, RZ, P1 ;  /* 0x000000ff11117207 */ /* 0x000fe40000800000 */
[----:B------:R1:W-:Y:S01]  /*a790*/  @!P0 SYNCS.ARRIVE.TRANS64.RED.A1T0 RZ, [R3+URZ], RZ ;  /* 0x000000ff03ff89a7 */ /* 0x0003e2000810043f */
[----:B------:R-:W-:Y:S02]  /*a7a0*/  PLOP3.LUT P0, PT, PT, PT, PT, 0x8, 0x0 ;  /* 0x000000000000781c */ /* 0x000fe40003f0e170 */
[----:B---3--:R-:W-:Y:S02]  /*a7b0*/  LOP3.LUT P4, RZ, R0, 0x2, RZ, 0xc0, !PT ;  /* 0x0000000200ff7812 */ /* 0x008fe4000788c0ff */
[----:B------:R-:W-:-:S04]  /*a7c0*/  SEL R0, RZ, 0x1, P1 ;  /* 0x00000001ff007807 */ /* 0x000fc80000800000 */
[----:B------:R-:W-:-:S07]  /*a7d0*/  LOP3.LUT R167, R167, R0, RZ, 0x3c, !PT ;  /* 0x00000000a7a77212 */ /* 0x000fce00078e3cff */
[----:B-1----:R-:W-:Y:S05]  /*a7e0*/  @P4 BRA `(.L_x_1774) ;  /* 0xffffff8000cc4947 */ /* 0x002fea000383ffff */
.L_x_1670:
[----:B------:R-:W1:Y:S01]  /*a7f0*/  LDC R0, c[0x0][0x448] ;  /* 0x00011200ff007b82 */ /* 0x000e620000000800 */
[----:B------:R-:W-:Y:S01]  /*a800*/  IADD3 R5, R164, 0x1, -R163 ;  /* 0x00000001a4057810 */ /* 0x000fe20007ffe8a3 */
[----:B------:R-:W-:Y:S06]  /*a810*/  BSSY B0, `(.L_x_1775) ;  /* 0x000000d000007945 */ /* 0x000fec0003800000 */
[----:B------:R-:W3:Y:S01]  /*a820*/  LDC.64 R6, c[0x0][0x9e0] ;  /* 0x00027800ff067b82 */ /* 0x000ee20000000a00 */
[----:B-1----:R-:W-:Y:S01]  /*a830*/  ISETP.NE.AND P1, PT, R0, 0x1, PT ;  /* 0x000000010000780c */ /* 0x002fe20003f25270 */
[----:B------:R-:W-:Y:S01]  /*a840*/  VIADD R0, R177, 0x7f ;  /* 0x0000007fb1007836 */ /* 0x000fe20000000000 */
[----:B---3--:R-:W-:-:S11]  /*a850*/  ISETP.GE.AND P2, PT, R7, 0x1, PT ;  /* 0x000000010700780c */ /* 0x008fd60003f46270 */
[----:B------:R-:W1:Y:S08]  /*a860*/  @P1 LDC R3, c[0x0][0x44c] ;  /* 0x00011300ff031b82 */ /* 0x000e700000000800 */
[----:B------:R-:W3:Y:S01]  /*a870*/  @P1 LDC R2, c[0x0][0x450] ;  /* 0x00011400ff021b82 */ /* 0x000ee20000000800 */
[----:B-1----:R-:W-:-:S05]  /*a880*/  @P1 IMAD.HI.U32 R3, R0, R3, RZ ;  /* 0x0000000300031227 */ /* 0x002fca00078e00ff */
[----:B---3--:R-:W-:-:S05]  /*a890*/  @P1 SHF.R.U32.HI R0, RZ, R2, R3 ;  /* 0x00000002ff001219 */ /* 0x008fca0000011603 */
[----:B------:R-:W-:Y:S01]  /*a8a0*/  IMAD.IADD R3, R5, 0x1, R0 ;  /* 0x0000000105037824 */ /* 0x000fe200078e0200 */
[----:B------:R-:W-:Y:S06]  /*a8b0*/  @P0 BRA `(.L_x_1776) ;  /* 0x0000000000080947 */ /* 0x000fec0003800000 */
[----:B------:R-:W1:Y:S02]  /*a8c0*/  FENCE.VIEW.ASYNC.G ;  /* 0x00000000000073c6 */ /* 0x000e640000000100 */
[----:B-1----:R-:W-:Y:S06]  /*a8d0*/  BAR.ARV 0xc, 0x180 ;  /* 0x0306000000007b1d */ /* 0x002fec0000002000 */
.L_x_1776:
[----:B------:R-:W-:Y:S05]  /*a8e0*/  BSYNC B0 ;  /* 0x0000000000007941 */ /* 0x000fea0003800000 */
.L_x_1775:
[----:B------:R-:W-:Y:S01]  /*a8f0*/  IMAD.IADD R0, R3, 0x1, R6 ;  /* 0x0000000103007824 */ /* 0x000fe200078e0206 */
[----:B------:R-:W-:Y:S06]  /*a900*/  @!P2 BRA `(.L_x_1777) ;  /* 0x000000000048a947 */ /* 0x000fec0003800000 */
[C---:B------:R-:W-:Y:S01]  /*a910*/  ISETP.GT.AND P0, PT, R3.reuse, RZ, PT ;  /* 0x000000ff0300720c */ /* 0x040fe20003f04270 */
[----:B------:R-:W-:Y:S01]  /*a920*/  BSSY B0, `(.L_x_1778) ;  /* 0x000000e000007945 */ /* 0x000fe20003800000 */
[----:B------:R-:W-:-:S11]  /*a930*/  VIADD R2, R3, 0xffffffff ;  /* 0xffffffff03027836 */ /* 0x000fd60000000000 */
[----:B------:R-:W-:Y:S05]  /*a940*/  @P0 BRA `(.L_x_1779) ;  /* 0x00000000001c0947 */ /* 0x000fea0003800000 */
[----:B------:R-:W-:Y:S01]  /*a950*/  ISETP.NE.AND P0, PT, R7, 0x1, PT ;  /* 0x000000010700780c */ /* 0x000fe20003f05270 */
[----:B------:R-:W-:-:S12]  /*a960*/  IMAD.MOV R3, RZ, RZ, -R3 ;  /* 0x000000ffff037224 */ /* 0x000fd800078e0a03 */
[----:B------:R-:W1:Y:S02]  /*a970*/  @P0 LDC.64 R4, c[0x0][0x9e8] ;  /* 0x00027a00ff040b82 */ /* 0x000e640000000a00 */
[----:B-1----:R-:W-:-:S05]  /*a980*/  @P0 IMAD.HI.U32 R2, R3, R4, RZ ;  /* 0x0000000403020227 */ /* 0x002fca00078e00ff */
[----:B------:R-:W-:-:S04]  /*a990*/  @P0 SHF.R.U32.HI R3, RZ, R5, R2 ;  /* 0x00000005ff030219 */ /* 0x000fc80000011602 */
[----:B------:R-:W-:Y:S01]  /*a9a0*/  LOP3.LUT R2, RZ, R3, RZ, 0x33, !PT ;  /* 0x00000003ff027212 */ /* 0x000fe200078e33ff */
[----:B------:R-:W-:Y:S06]  /*a9b0*/  BRA `(.L_x_1780) ;  /* 0x0000000000107947 */ /* 0x000fec0003800000 */
.L_x_1779:
[----:B------:R-:W-:-:S13]  /*a9c0*/  ISETP.NE.AND P0, PT, R7, 0x1, PT ;  /* 0x000000010700780c */ /* 0x000fda0003f05270 */
[----:B------:R-:W1:Y:S02]  /*a9d0*/  @P0 LDC.64 R4, c[0x0][0x9e8] ;  /* 0x00027a00ff040b82 */ /* 0x000e640000000a00 */
[----:B-1----:R-:W-:-:S05]  /*a9e0*/  @P0 IMAD.HI.U32 R4, R2, R4, RZ ;  /* 0x0000000402040227 */ /* 0x002fca00078e00ff */
[----:B------:R-:W-:-:S07]  /*a9f0*/  @P0 SHF.R.U32.HI R2, RZ, R5, R4 ;  /* 0x00000005ff020219 */ /* 0x000fce0000011604 */
.L_x_1780:
[----:B------:R-:W-:Y:S05]  /*aa00*/  BSYNC B0 ;  /* 0x0000000000007941 */ /* 0x000fea0003800000 */
.L_x_1778:
[----:B------:R-:W-:-:S05]  /*aa10*/  IMAD R3, R2, R7, R7 ;  /* 0x0000000702037224 */ /* 0x000fca00078e0207 */
[----:B------:R-:W-:-:S07]  /*aa20*/  VIMNMX R0, R0, R3, PT ;  /* 0x0000000300007248 */ /* 0x000fce0003fe0100 */
.L_x_1777:
[----:B------:R-:W1:Y:S01]  /*aa30*/  @P1 LDC R2, c[0x0][0x44c] ;  /* 0x00011300ff021b82 */ /* 0x000e620000000800 */
[----:B------:R-:W-:Y:S01]  /*aa40*/  IADD3 R0, R0, 0x5f, RZ ;  /* 0x0000005f00007810 */ /* 0x000fe20007ffe0ff */
[----:B------:R-:W-:Y:S01]  /*aa50*/  IMAD.MOV.U32 R5, RZ, RZ, R177 ;  /* 0x000000ffff057224 */ /* 0x000fe200078e00b1 */
[----:B------:R-:W-:-:S03]  /*aa60*/  ULDC UR4, c[0x0][0x9dc] ;  /* 0x0002770000047ab9 */ /* 0x000fc60000000800 */
[----:B------:R-:W-:Y:S02]  /*aa70*/  IMAD.HI R0, R0, 0x2aaaaaab, RZ ;  /* 0x2aaaaaab00007827 */ /* 0x000fe400078e02ff */
[----:B------:R-:W3:Y:S03]  /*aa80*/  @P1 LDC R9, c[0x0][0x450] ;  /* 0x00011400ff091b82 */ /* 0x000ee60000000800 */
[----:B------:R-:W-:Y:S01]  /*aa90*/  SHF.R.U32.HI R3, RZ, 0x1f, R0 ;  /* 0x0000001fff037819 */ /* 0x000fe20000011600 */
[----:B-1----:R-:W-:-:S05]  /*aaa0*/  @P1 IMAD.HI.U32 R2, R177, R2, RZ ;  /* 0x00000002b1021227 */ /* 0x002fca00078e00ff */
[----:B---3--:R-:W-:Y:S02]  /*aab0*/  @P1 SHF.R.U32.HI R5, RZ, R9, R2 ;  /* 0x00000009ff051219 */ /* 0x008fe40000011602 */
[----:B------:R-:W-:-:S03]  /*aac0*/  LEA.HI.SX32 R2, R0, R3, 0x1c ;  /* 0x0000000300027211 */ /* 0x000fc600078fe2ff */
[----:B------:R-:W-:Y:S01]  /*aad0*/  IMAD.IADD R0, R148, 0x1, R5 ;  /* 0x0000000194007824 */ /* 0x000fe200078e0205 */
[----:B------:R-:W-:-:S03]  /*aae0*/  VIMNMX R2, R149, R2, PT ;  /* 0x0000000295027248 */ /* 0x000fc60003fe0100 */
[----:B------:R-:W-:Y:S01]  /*aaf0*/  VIADD R3, R0, -UR4 ;  /* 0x8000000400037c36 */ /* 0x000fe20008000000 */
[----:B------:R-:W-:Y:S06]  /*ab00*/  @!P2 BRA `(.L_x_1781) ;  /* 0x000000000044a947 */ /* 0x000fec0003800000 */
[----:B------:R-:W-:Y:S01]  /*ab10*/  ISETP.GT.AND P0, PT, R0, -0x1, PT ;  /* 0xffffffff0000780c */ /* 0x000fe20003f04270 */
[----:B------:R-:W-:-:S12]  /*ab20*/  BSSY B0, `(.L_x_1782) ;  /* 0x000000d000007945 */ /* 0x000fd80003800000 */
[----:B------:R-:W-:Y:S05]  /*ab30*/  @P0 BRA `(.L_x_1783) ;  /* 0x00000000001c0947 */ /* 0x000fea0003800000 */
[----:B------:R-:W-:Y:S02]  /*ab40*/  ISETP.NE.AND P0, PT, R7, 0x1, PT ;  /* 0x000000010700780c */ /* 0x000fe40003f05270 */
[----:B------:R-:W-:-:S11]  /*ab50*/  LOP3.LUT R5, RZ, R0, RZ, 0x33, !PT ;  /* 0x00000000ff057212 */ /* 0x000fd600078e33ff */
[----:B------:R-:W1:Y:S02]  /*ab60*/  @P0 LDC.64 R8, c[0x0][0x9e8] ;  /* 0x00027a00ff080b82 */ /* 0x000e640000000a00 */
[----:B-1----:R-:W-:-:S05]  /*ab70*/  @P0 IMAD.HI.U32 R0, R5, R8, RZ ;  /* 0x0000000805000227 */ /* 0x002fca00078e00ff */
[----:B------:R-:W-:-:S04]  /*ab80*/  @P0 SHF.R.U32.HI R5, RZ, R9, R0 ;  /* 0x00000009ff050219 */ /* 0x000fc80000011600 */
[----:B------:R-:W-:Y:S01]  /*ab90*/  LOP3.LUT R0, RZ, R5, RZ, 0x33, !PT ;  /* 0x00000005ff007212 */ /* 0x000fe200078e33ff */
[----:B------:R-:W-:Y:S06]  /*aba0*/  BRA `(.L_x_1784) ;  /* 0x0000000000107947 */ /* 0x000fec0003800000 */
.L_x_1783:
[----:B------:R-:W-:-:S13]  /*abb0*/  ISETP.NE.AND P0, PT, R7, 0x1, PT ;  /* 0x000000010700780c */ /* 0x000fda0003f05270 */
[----:B------:R-:W1:Y:S02]  /*abc0*/  @P0 LDC.64 R4, c[0x0][0x9e8] ;  /* 0x00027a00ff040b82 */ /* 0x000e640000000a00 */
[----:B-1----:R-:W-:-:S05]  /*abd0*/  @P0 IMAD.HI.U32 R4, R0, R4, RZ ;  /* 0x0000000400040227 */ /* 0x002fca00078e00ff */
[----:B------:R-:W-:-:S07]  /*abe0*/  @P0 SHF.R.U32.HI R0, RZ, R5, R4 ;  /* 0x00000005ff000219 */ /* 0x000fce0000011604 */
.L_x_1784:
[----:B------:R-:W-:Y:S05]  /*abf0*/  BSYNC B0 ;  /* 0x0000000000007941 */ /* 0x000fea0003800000 */
.L_x_1782:
[----:B------:R-:W-:-:S05]  /*ac00*/  IMAD R0, R0, R7, RZ ;  /* 0x0000000700007224 */ /* 0x000fca00078e02ff */
[----:B------:R-:W-:-:S07]  /*ac10*/  VIMNMX R3, R3, R0, !PT ;  /* 0x0000000003037248 */ /* 0x000fce0007fe0100 */
.L_x_1781:
[----:B------:R-:W-:Y:S01]  /*ac20*/  IMAD.HI R3, R3, 0x2aaaaaab, RZ ;  /* 0x2aaaaaab03037827 */ /* 0x000fe200078e02ff */
[----:B------:R-:W-:Y:S02]  /*ac30*/  PLOP3.LUT P0, PT, PT, PT, PT, 0x80, 0x0 ;  /* 0x000000000000781c */ /* 0x000fe40003f0f070 */
[----:B------:R-:W-:Y:S02]  /*ac40*/  CS2R R20, SRZ ;  /* 0x0000000000147805 */ /* 0x000fe4000001ff00 */
[----:B------:R-:W-:Y:S02]  /*ac50*/  CS2R R86, SRZ ;  /* 0x0000000000567805 */ /* 0x000fe4000001ff00 */
[----:B------:R-:W-:Y:S02]  /*ac60*/  CS2R R84, SRZ ;  /* 0x0000000000547805 */ /* 0x000fe4000001ff00 */
[----:B------:R-:W-:Y:S02]  /*ac70*/  SHF.R.U32.HI R0, RZ, 0x1f, R3 ;  /* 0x0000001fff007819 */ /* 0x000fe40000011603 */
[----:B------:R-:W-:-:S02]  /*ac80*/  CS2R R82, SRZ ;  /* 0x0000000000527805 */ /* 0x000fc4000001ff00 */
[----:B------:R-:W-:Y:S02]  /*ac90*/  CS2R R80, SRZ ;  /* 0x0000000000507805 */ /* 0x000fe4000001ff00 */
[----:B------:R-:W-:Y:S02]  /*aca0*/  CS2R R42, SRZ ;  /* 0x00000000002a7805 */ /* 0x000fe4000001ff00 */
[----:B------:R-:W-:Y:S01]  /*acb0*/  LEA.HI.SX32 R179, R3, R0, 0x1c ;  /* 0x0000000003b37211 */ /* 0x000fe200078fe2ff */
[----:B------:R-:W-:Y:S01]  /*acc0*/  IMAD.MOV.U32 R0, RZ, RZ, RZ ;  /* 0x000000ffff007224 */ /* 0x000fe200078e00ff */
[----:B0-----:R-:W-:Y:S02]  /*acd0*/  CS2R R38, SRZ ;  /* 0x0000000000267805 */ /* 0x001fe4000001ff00 */
[----:B------:R-:W-:Y:S02]  /*ace0*/  CS2R R76, SRZ ;  /* 0x00000000004c7805 */ /* 0x000fe4000001ff00 */
[----:B------:R-:W-:-:S02]  /*acf0*/  VIMNMX R179, RZ, R179, !PT ;  /* 0x000000b3ffb37248 */ /* 0x000fc40007fe0100 */
[----:B--2---:R-:W-:Y:S02]  /*ad00*/  CS2R R36, SRZ ;  /* 0x0000000000247805 */ /* 0x004fe4000001ff00 */
        /* <DEDUP_REMOVED lines=21> */
[----:B------:R-:W-:Y:S01]  /*ae60*/  IMAD.MOV.U32 R30, RZ, RZ, RZ ;  /* 0x000000ffff1e7224 */ /* 0x000fe200078e00ff */
[----:B------:R-:W-:Y:S01]  /*ae70*/  CS2R R6, SRZ ;  /* 0x0000000000067805 */ /* 0x000fe2000001ff00 */
[----:B------:R-:W-:Y:S01]  /*ae80*/  IMAD.MOV.U32 R97, RZ, RZ, RZ ;  /* 0x000000ffff617224 */ /* 0x000fe200078e00ff */
[----:B------:R-:W-:Y:S01]  /*ae90*/  MOV R28, RZ ;  /* 0x000000ff001c7202 */ /* 0x000fe20000000f00 */
[----:B------:R-:W-:-:S02]  /*aea0*/  IMAD.MOV.U32 R32, RZ, RZ, RZ ;  /* 0x000000ffff207224 */ /* 0x000fc400078e00ff */
[----:B------:R-:W-:Y:S01]  /*aeb0*/  IMAD.MOV.U32 R99, RZ, RZ, RZ ;  /* 0x000000ffff637224 */ /* 0x000fe200078e00ff */
[----:B------:R-:W-:Y:S06]  /*aec0*/  @!P1 BRA `(.L_x_1785) ;  /* 0x0000013000549947 */ /* 0x000fec0003800000 */
[----:B------:R-:W2:Y:S04]  /*aed0*/  LDL R4, [R1] ;  /* 0x0000000001047983 */ /* 0x000ea80000100800 */
[----:B------:R-:W0:Y:S02]  /*aee0*/  SHFL.IDX PT, R0, R222, RZ, 0x1f ;  /* 0x00001fffde007589 */ /* 0x000e2400000e0000 */
[----:B0-----:R-:W-:-:S04]  /*aef0*/  LEA.HI R3, R0, R0, RZ, 0x1 ;  /* 0x0000000000037211 */ /* 0x001fc800078f08ff */
[----:B------:R-:W-:-:S05]  /*af00*/  LOP3.LUT R3, R3, 0x1e, RZ, 0xc0, !PT ;  /* 0x0000001e03037812 */ /* 0x000fca00078ec0ff */
[----:B------:R-:W-:Y:S01]  /*af10*/  IMAD.IADD R3, R0, 0x1, -R3 ;  /* 0x0000000100037824 */ /* 0x000fe200078e0a03 */
[----:B--2---:R-:W-:-:S13]  /*af20*/  R2UR UR4, R4 ;  /* 0x00000000040472ca */ /* 0x004fda00000e0000 */
[----:B------:R-:W-:Y:S02]  /*af30*/  ULOP3.LUT UP0, URZ, UR4, 0x1bf, URZ, 0xc0, !UPT ;  /* 0x000001bf043f7892 */ /* 0x000fe4000f80c03f */
[----:B------:R-:W-:-:S04]  /*af40*/  LEA R3, R3, UR4, 0xd ;  /* 0x0000000403037c11 */ /* 0x000fc8000f8e68ff */
[----:B------:R-:W-:Y:S02]  /*af50*/  SHF.R.U32.HI R3, RZ, 0x4, R3 ;  /* 0x00000004ff037819 */ /* 0x000fe40000011603 */
[----:B------:R-:W-:Y:S02]  /*af60*/  PLOP3.LUT P0, PT, PT, PT, UP0, 0x80, 0x0 ;  /* 0x000000000000781c */ /* 0x000fe40003f0f008 */
[----:B------:R-:W-:-:S11]  /*af70*/  LOP3.LUT R68, R3, 0x3fff, RZ, 0xc0, !PT ;  /* 0x00003fff03447812 */ /* 0x000fd600078ec0ff */
        /* <DEDUP_REMOVED lines=9> */
[----:B------:R-:W-:Y:S01]  /*b010*/  MOV R7, UR5 ;  /* 0x0000000500077c02 */ /* 0x000fe20008000f00 */
[----:B------:R-:W-:Y:S02]  /*b020*/  IMAD.U32 R6, RZ, RZ, UR4 ;  /* 0x00000004ff067e24 */ /* 0x000fe4000f8e00ff */
[----:B------:R-:W-:-:S02]  /*b030*/  IMAD.U32 R11, RZ, RZ, UR7 ;  /* 0x00000007ff0b7e24 */ /* 0x000fc4000f8e00ff */
[----:B------:R-:W-:Y:S02]  /*b040*/  IMAD.MOV.U32 R8, RZ, RZ, 0x70 ;  /* 0x00000070ff087424 */ /* 0x000fe400078e00ff */
[----:B------:R-:W-:Y:S02]  /*b050*/  IMAD.MOV.U32 R12, RZ, RZ, 0x1 ;  /* 0x00000001ff0c7424 */ /* 0x000fe400078e00ff */
[----:B0-----:R-:W-:-:S07]  /*b060*/  IMAD.MOV.U32 R13, RZ, RZ, RZ ;  /* 0x000000ffff0d7224 */ /* 0x001fce00078e00ff */
[----:B------:R-:W-:-:S07]  /*b070*/  LEPC R20, `(.L_x_1786) ;  /* 0x000000001014794e */ /* 0x000fce0000000000 */
[----:B-1---5:R-:W-:Y:S05]  /*b080*/  CALL.ABS.NOINC R14 ;  /* 0x000000000e007343 */ /* 0x022fea0003c00000 */
.L_x_1786:
        /* <DEDUP_REMOVED lines=12> */
.L_x_1790:
[----:B-1----:R1:W2:Y:S02]  /*b150*/  SYNCS.PHASECHK.TRANS64.TRYWAIT P0, [R16+URZ+0x2a800], R3 ;  /* 0x02a80003100075a7 */ /* 0x0022a4000800017f */
[----:B--2---:R-:W-:Y:S05]  /*b160*/  @!P0 NANOSLEEP.SYNCS 0x989680 ;  /* 0x009896800000895d */ /* 0x004fea0003900000 */
[----:B------:R-:W2:Y:S02]  /*b170*/  @!P0 SYNCS.PHASECHK.TRANS64 P0, [R16+URZ+0x2a800], R3 ;  /* 0x02a80003100085a7 */ /* 0x000ea4000800007f */
[----:B--2---:R-:W-:Y:S05]  /*b180*/  @!P0 BRA `(.L_x_1790) ;  /* 0xfffffffc00f08947 */ /* 0x004fea000383ffff */
.L_x_1789:
[----:B------:R-:W-:Y:S05]  /*b190*/  BSYNC B0 ;  /* 0x0000000000007941 */ /* 0x000fea0003800000 */
.L_x_1788:
[----:B------:R-:W-:Y:S05]  /*b1a0*/  BRA `(.L_x_1791) ;  /* 0x0000006c00147947 */ /* 0x000fea0003800000 */
.L_x_1787:
[----:B------:R-:W2:Y:S01]  /*b1b0*/  LDL R0, [R1] ;  /* 0x0000000001007983 */ /* 0x000ea20000100800 */
[----:B------:R-:W-:Y:S02]  /*b1c0*/  ULDC.64 UR6, c[0x0][0x408] ;  /* 0x0001020000067ab9 */ /* 0x000fe40000000a00 */
[----:B-----5:R-:W-:Y:S01]  /*b1d0*/  IMAD.WIDE.U32 R26, R143, UR6, RZ ;  /* 0x000000068f1a7c25 */ /* 0x020fe2000f8e00ff */
[----:B--2---:R-:W-:Y:S02]  /*b1e0*/  R2UR UR4, R0 ;  /* 0x00000000000472ca */ /* 0x004fe400000e0000 */
[----:B------:R-:W-:-:S11]  /*b1f0*/  SHF.R.S32.HI R0, RZ, 0x1f, R143 ;  /* 0x0000001fff007819 */ /* 0x000fd6000001148f */
[----:B------:R-:W-:-:S03]  /*b200*/  ULOP3.LUT UP0, URZ, UR4, 0x3ff, URZ, 0xc0, !UPT ;  /* 0x000003ff043f7892 */ /* 0x000fc6000f80c03f */
[----:B------:R-:W-:Y:S02]  /*b210*/  ULDC.64 UR4, c[0x0][0x3f8] ;  /* 0x0000fe0000047ab9 */ /* 0x000fe40000000a00 */
[C---:B------:R-:W-:Y:S01]  /*b220*/  IMAD R4, R0.reuse, UR4, RZ ;  /* 0x0000000400047c24 */ /* 0x040fe2000f8e02ff */
[----:B------:R-:W-:Y:S01]  /*b230*/  PLOP3.LUT P0, PT, PT, PT, UP0, 0x80, 0x0 ;  /* 0x000000000000781c */ /* 0x000fe20003f0f008 */
[----:B------:R-:W-:Y:S02]  /*b240*/  IMAD R0, R0, UR6, RZ ;  /* 0x0000000600007c24 */ /* 0x000fe4000f8e02ff */
[----:B------:R-:W-:-:S04]  /*b250*/  IMAD.WIDE.U32 R24, R143, UR4, RZ ;  /* 0x000000048f187c25 */ /* 0x000fc8000f8e00ff */
[C---:B------:R-:W-:Y:S02]  /*b260*/  IMAD R29, R143.reuse, UR5, R4 ;  /* 0x000000058f1d7c24 */ /* 0x040fe4000f8e0204 */
[----:B------:R-:W-:-:S03]  /*b270*/  IMAD R31, R143, UR7, R0 ;  /* 0x000000078f1f7c24 */ /* 0x000fc6000f8e0200 */
[----:B------:R-:W-:Y:S01]  /*b280*/  IADD3 R29, R29, R25, RZ ;  /* 0x000000191d1d7210 */ /* 0x000fe20007ffe0ff */
[----:B------:R-:W-:Y:S01]  /*b290*/  IMAD.IADD R31, R31, 0x1, R27 ;  /* 0x000000011f1f7824 */ /* 0x000fe200078e021b */
[----:B------:R-:W-:Y:S06]  /*b2a0*/  @!P0 BRA `(.L_x_1792) ;  /* 0x0000000000408947 */ /* 0x000fec0003800000 */
        /* <DEDUP_REMOVED lines=15> */
[----:B-1----:R-:W-:Y:S05]  /*b3a0*/  CALL.ABS.NOINC R14 ;  /* 0x000000000e007343 */ /* 0x002fea0003c00000 */
.L_x_1792:
[----:B------:R-:W-:Y:S01]  /*b3b0*/  ULDC.U8 UR4, c[0x0][0x410] ;  /* 0x0001040000047ab9 */ /* 0x000fe20000000000 */
[----:B------:R-:W-:Y:S01]  /*b3c0*/  BSSY B0, `(.L_x_1793) ;  /* 0x000069b000007945 */ /* 0x000fe20003800000 */
[----:B------:R-:W-:Y:S01]  /*b3d0*/  ISETP.NE.AND P0, PT, RZ, UR4, PT ;  /* 0x00000004ff007c0c */ /* 0x000fe2000bf05270 */
[----:B------:R-:W-:-:S12]  /*b3e0*/  IMAD.IADD R10, R162, 0x1, R177 ;  /* 0x00000001a20a7824 */ /* 0x000fd800078e02b1 */
[----:B------:R-:W-:Y:S05]  /*b3f0*/  @!P0 BRA `(.L_x_1794) ;  /* 0x00000034006c8947 */ /* 0x000fea0003800000 */
[----:B------:R-:W0:Y:S01]  /*b400*/  LDC R20, c[0x0][0x448] ;  /* 0x00011200ff147b82 */ /* 0x000e220000000800 */
[----:B------:R-:W-:Y:S01]  /*b410*/  IMAD R3, R189, 0x40, R10 ;  /* 0x00000040bd037824 */ /* 0x000fe200078e020a */
[----:B------:R-:W-:Y:S01]  /*b420*/  ULDC.64 UR4, c[0x0][0x3f8] ;  /* 0x0000fe0000047ab9 */ /* 0x000fe20000000a00 */
[----:B------:R-:W-:Y:S01]  /*b430*/  MOV R9, R29 ;  /* 0x0000001d00097202 */ /* 0x000fe20000000f00 */
[----:B------:R-:W-:Y:S01]  /*b440*/  ULDC.64 UR6, c[0x0][0x408] ;  /* 0x0001020000067ab9 */ /* 0x000fe20000000a00 */
[----:B------:R-:W-:Y:S02]  /*b450*/  IMAD.MOV.U32 R8, RZ, RZ, R24 ;  /* 0x000000ffff087224 */ /* 0x000fe400078e0018 */
[----:B------:R-:W-:Y:S02]  /*b460*/  IMAD.MOV.U32 R12, RZ, RZ, R26 ;  /* 0x000000ffff0c7224 */ /* 0x000fe400078e001a */
[----:B------:R-:W-:Y:S01]  /*b470*/  IMAD.MOV.U32 R13, RZ, RZ, R31 ;  /* 0x000000ffff0d7224 */ /* 0x000fe200078e001f */
[----:B0-----:R-:W-:-:S13]  /*b480*/  ISETP.NE.AND P0, PT, R20, 0x1, PT ;  /* 0x000000011400780c */ /* 0x001fda0003f05270 */
[----:B------:R-:W0:Y:S08]  /*b490*/  @P0 LDC R0, c[0x0][0x44c] ;  /* 0x00011300ff000b82 */ /* 0x000e300000000800 */
[----:B------:R-:W1:Y:S01]  /*b4a0*/  @P0 LDC R5, c[0x0][0x450] ;  /* 0x00011400ff050b82 */ /* 0x000e620000000800 */
[----:B0-----:R-:W-:-:S05]  /*b4b0*/  @P0 IMAD.HI.U32 R0, R3, R0, RZ ;  /* 0x0000000003000227 */ /* 0x001fca00078e00ff */
[----:B-1----:R-:W-:-:S04]  /*b4c0*/  @P0 SHF.R.U32.HI R3, RZ, R5, R0 ;  /* 0x00000005ff030219 */ /* 0x002fc80000011600 */
[----:B------:R-:W-:Y:S01]  /*b4d0*/  SHF.R.S32.HI R0, RZ, 0x1f, R3 ;  /* 0x0000001fff007819 */ /* 0x000fe20000011403 */
[----:B------:R-:W-:-:S04]  /*b4e0*/  IMAD.WIDE.U32 R8, R3, UR4, R8 ;  /* 0x0000000403087c25 */ /* 0x000fc8000f8e0008 */
[C---:B------:R-:W-:Y:S02]  /*b4f0*/  IMAD R4, R0.reuse, UR4, RZ ;  /* 0x0000000400047c24 */ /* 0x040fe4000f8e02ff */
[----:B------:R-:W-:Y:S02]  /*b500*/  IMAD R0, R0, UR6, RZ ;  /* 0x0000000600007c24 */ /* 0x000fe4000f8e02ff */
[C---:B------:R-:W-:Y:S01]  /*b510*/  IMAD R7, R3.reuse, UR5, R4 ;  /* 0x0000000503077c24 */ /* 0x040fe2000f8e0204 */
[----:B------:R-:W-:Y:S01]  /*b520*/  ULDC.64 UR4, c[0x0][0x3e8] ;  /* 0x0000fa0000047ab9 */ /* 0x000fe20000000a00 */
[C---:B------:R-:W-:Y:S01]  /*b530*/  IMAD.WIDE.U32 R12, R3.reuse, UR6, R12 ;  /* 0x00000006030c7c25 */ /* 0x040fe2000f8e000c */
[----:B------:R-:W-:Y:S01]  /*b540*/  LEA R6, P0, R8, UR4, 0x1 ;  /* 0x0000000408067c11 */ /* 0x000fe2000f8008ff */
[----:B------:R-:W-:Y:S02]  /*b550*/  UMOV UR4, 0xffffffff ;  /* 0xffffffff00047882 */ /* 0x000fe40000000000 */
[----:B------:R-:W-:Y:S01]  /*b560*/  IMAD R3, R3, UR7, R0 ;  /* 0x0000000703037c24 */ /* 0x000fe2000f8e0200 */
[----:B------:R-:W-:Y:S01]  /*b570*/  ULDC.64 UR6, c[0x0][0x400] ;  /* 0x0001000000067ab9 */ /* 0x000fe20000000a00 */
[----:B------:R-:W-:Y:S01]  /*b580*/  IMAD.IADD R7, R9, 0x1, R7 ;  /* 0x0000000109077824 */ /* 0x000fe200078e0207 */
[----:B------:R-:W-:Y:S01]  /*b590*/  LEA R4, P1, R12, UR6, 0x1 ;  /* 0x000000060c047c11 */ /* 0x000fe2000f8208ff */
[----:B------:R-:W-:-:S03]  /*b5a0*/  IMAD.IADD R3, R13, 0x1, R3 ;  /* 0x000000010d037824 */ /* 0x000fc600078e0203 */
[----:B------:R-:W-:Y:S02]  /*b5b0*/  LEA.HI.X R7, R8, UR5, R7, 0x1, P0 ;  /* 0x0000000508077c11 */ /* 0x000fe400080f0c07 */
[----:B------:R-:W-:Y:S01]  /*b5c0*/  LEA.HI.X R8, R12, UR7, R3, 0x1, P1 ;  /* 0x000000070c087c11 */ /* 0x000fe200088f0c03 */
[----:B------:R-:W-:Y:S06]  /*b5d0*/  BRA.DIV UR4, `(.L_x_1795) ;  /* 0x000001d204107947 */ /* 0x000fec000b800000 */
[----:B------:R0:W1:Y:S04]  /*b5e0*/  SHFL.IDX PT, R3, R7, RZ, 0x1c1f ;  /* 0x001c1fff07037589 */ /* 0x00006800000e0000 */
[----:B------:R0:W2:Y:S04]  /*b5f0*/  SHFL.IDX PT, R0, R6, RZ, 0x1c1f ;  /* 0x001c1fff06007589 */ /* 0x0000a800000e0000 */
[----:B------:R0:W3:Y:S04]  /*b600*/  SHFL.IDX PT, R5, R8, RZ, 0x1c1f ;  /* 0x001c1fff08057589 */ /* 0x0000e800000e0000 */
[----:B------:R0:W4:Y:S02]  /*b610*/  SHFL.IDX PT, R14, R4, RZ, 0x1c1f ;  /* 0x001c1fff040e7589 */ /* 0x00012400000e0000 */
.L_x_2134:
[----:B------:R-:W-:Y:S01]  /*b620*/  IMAD R63, R163, R20, RZ ;  /* 0x00000014a33f7224 */ /* 0x000fe200078e02ff */
[----:B------:R-:W-:Y:S01]  /*b630*/  BSSY B1, `(.L_x_1796) ;  /* 0x0000052000017945 */ /* 0x000fe20003800000 */
[----:B------:R-:W-:Y:S02]  /*b640*/  CS2R R58, SRZ ;  /* 0x00000000003a7805 */ /* 0x000fe4000001ff00 */
[----:B------:R-:W-:Y:S02]  /*b650*/  CS2R R56, SRZ ;  /* 0x0000000000387805 */ /* 0x000fe4000001ff00 */
[----:B------:R-:W-:Y:S02]  /*b660*/  CS2R R50, SRZ ;  /* 0x0000000000327805 */ /* 0x000fe4000001ff00 */
[----:B------:R-:W-:Y:S02]  /*b670*/  ISETP.GE.AND P0, PT, R10, R63, PT ;  /* 0x0000003f0a00720c */ /* 0x000fe40003f06270 */
        /* <DEDUP_REMOVED lines=10> */
[----:B------:R-:W-:Y:S01]  /*b720*/  ULDC UR4, c[0x0][0x3f4] ;  /* 0x0000fd0000047ab9 */ /* 0x000fe20000000800 */
[----:B------:R-:W-:Y:S02]  /*b730*/  CS2R R60, SRZ ;  /* 0x00000000003c7805 */ /* 0x000fe4000001ff00 */
[----:B------:R-:W-:Y:S02]  /*b740*/  ISETP.GE.AND P3, PT, R171, UR4, PT ;  /* 0x00000004ab007c0c */ /* 0x000fe4000bf66270 */
[----:B------:R-:W-:Y:S02]  /*b750*/  CS2R R58, SRZ ;  /* 0x00000000003a7805 */ /* 0x000fe4000001ff00 */
[----:B------:R-:W-:Y:S01]  /*b760*/  ISETP.GE.AND P2, PT, R169, UR4, PT ;  /* 0x00000004a9007c0c */ /* 0x000fe2000bf46270 */
[----:B------:R-:W-:Y:S01]  /*b770*/  ULDC.64 UR6, c[0x0][0x208] ;  /* 0x0000820000067ab9 */ /* 0x000fe20000000a00 */
[----:B------:R-:W-:Y:S02]  /*b780*/  ISETP.GE.AND P1, PT, R170, UR4, PT ;  /* 0x00000004aa007c0c */ /* 0x000fe4000bf26270 */
[----:B------:R-:W-:-:S02]  /*b790*/  ISETP.GE.AND P0, PT, R168, UR4, PT ;  /* 0x00000004a8007c0c */ /* 0x000fc4000bf06270 */
[----:B------:R-:W-:-:S03]  /*b7a0*/  ISETP.GE.AND P4, PT, R160, UR4, PT ;  /* 0x00000004a0007c0c */ /* 0x000fc6000bf86270 */
[C---:B------:R-:W-:Y:S01]  /*b7b0*/  @!P3 IMAD.SHL.U32 R27, R171.reuse, 0x2, RZ ;  /* 0x00000002ab1bb824 */ /* 0x040fe200078e00ff */
[----:B------:R-:W-:-:S03]  /*b7c0*/  @!P3 SHF.L.U64.HI R20, R171, 0x1, R197 ;  /* 0x00000001ab14b819 */ /* 0x000fc600000102c5 */
[C---:B------:R-:W-:Y:S01]  /*b7d0*/  @!P2 IMAD.SHL.U32 R31, R169.reuse, 0x2, RZ ;  /* 0x00000002a91fa824 */ /* 0x040fe200078e00ff */
[----:B------:R-:W-:Y:S02]  /*b7e0*/  @!P2 SHF.L.U64.HI R12, R169, 0x1, R196 ;  /* 0x00000001a90ca819 */ /* 0x000fe400000102c4 */
[-C--:B--2---:R-:W-:Y:S01]  /*b7f0*/  @!P3 IADD3 R24, P6, R0, R27.reuse, RZ ;  /* 0x0000001b0018b210 */ /* 0x084fe20007fde0ff */
[----:B------:R-:W-:Y:S01]  /*b800*/  @!P0 IMAD.SHL.U32 R65, R168, 0x2, RZ ;  /* 0x00000002a8418824 */ /* 0x000fe200078e00ff */
[----:B----4-:R-:W-:Y:S01]  /*b810*/  @!P3 IADD3 R26, P5, R14, R27, RZ ;  /* 0x0000001b0e1ab210 */ /* 0x010fe20007fbe0ff */
[----:B---3--:R-:W-:Y:S01]  /*b820*/  @!P4 IMAD.MOV.U32 R15, RZ, RZ, R5 ;  /* 0x000000ffff0fc224 */ /* 0x008fe200078e0005 */
[----:B------:R-:W-:Y:S01]  /*b830*/  @!P1 SHF.L.U32 R39, R170, 0x1, RZ ;  /* 0x00000001aa279819 */ /* 0x000fe200000006ff */
[--C-:B-1----:R-:W-:Y:S01]  /*b840*/  @!P3 IMAD.X R25, R3, 0x1, R20.reuse, P6 ;  /* 0x000000010319b824 */ /* 0x102fe200030e0614 */
[-C--:B------:R-:W-:Y:S01]  /*b850*/  @!P2 IADD3 R28, P6, R0, R31.reuse, RZ ;  /* 0x0000001f001ca210 */ /* 0x080fe20007fde0ff */
[----:B------:R-:W-:Y:S01]  /*b860*/  @!P3 IMAD.X R27, R5, 0x1, R20, P5 ;  /* 0x00000001051bb824 */ /* 0x000fe200028e0614 */
[----:B------:R-:W-:Y:S01]  /*b870*/  @!P2 IADD3 R30, P5, R14, R31, RZ ;  /* 0x0000001f0e1ea210 */ /* 0x000fe20007fbe0ff */
[----:B------:R-:W-:Y:S01]  /*b880*/  @!P4 IMAD.MOV.U32 R13, RZ, RZ, R3 ;  /* 0x000000ffff0dc224 */ /* 0x000fe200078e0003 */
[----:B------:R-:W-:Y:S01]  /*b890*/  @!P1 SHF.L.U64.HI R20, R170, 0x1, R195 ;  /* 0x00000001aa149819 */ /* 0x000fe200000102c3 */
[--C-:B------:R-:W-:Y:S01]  /*b8a0*/  @!P2 IMAD.X R29, R3, 0x1, R12.reuse, P6 ;  /* 0x00000001031da824 */ /* 0x100fe200030e060c */
[----:B------:R-:W-:Y:S01]  /*b8b0*/  @!P1 IADD3 R36, P6, R0, R39, RZ ;  /* 0x0000002700249210 */ /* 0x000fe20007fde0ff */
[----:B------:R-:W-:Y:S01]  /*b8c0*/  @!P2 IMAD.X R31, R5, 0x1, R12, P5 ;  /* 0x00000001051fa824 */ /* 0x000fe200028e060c */
[----:B------:R-:W-:-:S02]  /*b8d0*/  ISETP.GE.AND P5, PT, R172, UR4, PT ;  /* 0x00000004ac007c0c */ /* 0x000fc4000bfa6270 */
[----:B------:R-:W-:Y:S01]  /*b8e0*/  @!P0 SHF.L.U64.HI R34, R168, 0x1, R194 ;  /* 0x00000001a8228819 */ /* 0x000fe200000102c2 */
[----:B------:R-:W-:Y:S01]  /*b8f0*/  @!P1 IMAD.X R37, R3, 0x1, R20, P6 ;  /* 0x0000000103259824 */ /* 0x000fe200030e0614 */
[----:B------:R-:W-:Y:S02]  /*b900*/  @!P1 IADD3 R38, P6, R14, R39, RZ ;  /* 0x000000270e269210 */ /* 0x000fe40007fde0ff */
[----:B------:R-:W-:-:S03]  /*b910*/  @!P4 MOV R12, R0 ;  /* 0x00000000000cc202 */ /* 0x000fc60000000f00 */
[----:B------:R-:W-:Y:S01]  /*b920*/  @!P1 IMAD.X R39, R5, 0x1, R20, P6 ;  /* 0x0000000105279824 */ /* 0x000fe200030e0614 */
[----:B------:R-:W-:Y:S01]  /*b930*/  @!P0 IADD3 R48, P6, R0, R65, RZ ;  /* 0x0000004100308210 */ /* 0x000fe20007fde0ff */
[----:B------:R-:W-:-:S04]  /*b940*/  @!P4 IMAD.WIDE R20, R160, 0x2, R14 ;  /* 0x00000002a014c825 */ /* 0x000fc800078e020e */
[----:B------:R-:W-:Y:S01]  /*b950*/  @!P0 IMAD.X R49, R3, 0x1, R34, P6 ;  /* 0x0000000103318824 */ /* 0x000fe200030e0622 */
[----:B------:R-:W-:Y:S01]  /*b960*/  @!P0 IADD3 R64, P6, R14, R65, RZ ;  /* 0x000000410e408210 */ /* 0x000fe20007fde0ff */
[----:B------:R-:W-:Y:S01]  /*b970*/  @!P4 IMAD.WIDE R12, R160, 0x2, R12 ;  /* 0x00000002a00cc825 */ /* 0x000fe200078e020c */
[----:B------:R1:W5:Y:S03]  /*b980*/  @!P4 LD.E.64 R58, desc[UR6][R20.64] ;  /* 0x00000006143ac980 */ /* 0x000366000c101b00 */
[C---:B------:R-:W-:Y:S01]  /*b990*/  @!P5 IMAD.SHL.U32 R15, R172.reuse, 0x2, RZ ;  /* 0x00000002ac0fd824 */ /* 0x040fe200078e00ff */
[----:B------:R1:W5:Y:S01]  /*b9a0*/  @!P4 LD.E.64 R60, desc[UR6][R12.64] ;  /* 0x000000060c3cc980 */ /* 0x000362000c101b00 */
[----:B------:R-:W-:Y:S01]  /*b9b0*/  @!P0 IMAD.X R65, R5, 0x1, R34, P6 ;  /* 0x0000000105418824 */ /* 0x000fe200030e0622 */
[----:B------:R-:W-:Y:S02]  /*b9c0*/  @!P5 SHF.L.U64.HI R32, R172, 0x1, R193 ;  /* 0x00000001ac20d819 */ /* 0x000fe400000102c1 */
[----:B------:R-:W-:-:S02]  /*b9d0*/  @!P5 IADD3 R14, P6, R14, R15, RZ ;  /* 0x0000000f0e0ed210 */ /* 0x000fc40007fde0ff */
[----:B------:R-:W-:Y:S02]  /*b9e0*/  @!P5 IADD3 R66, P4, R0, R15, RZ ;  /* 0x0000000f0042d210 */ /* 0x000fe40007f9e0ff */
[----:B------:R-:W-:Y:S02]  /*b9f0*/  CS2R R54, SRZ ;  /* 0x0000000000367805 */ /* 0x000fe4000001ff00 */
[----:B------:R-:W-:Y:S01]  /*ba00*/  CS2R R56, SRZ ;  /* 0x0000000000387805 */ /* 0x000fe2000001ff00 */
[----:B------:R-:W-:Y:S01]  /*ba10*/  @!P5 IMAD.X R15, R5, 0x1, R32, P6 ;  /* 0x00000001050fd824 */ /* 0x000fe200030e0620 */
[----:B------:R-:W-:Y:S02]  /*ba20*/  @!P5 IADD3.X R67, R3, R32, RZ, P4, !PT ;  /* 0x000000200343d210 */ /* 0x000fe400027fe4ff */
        /* <DEDUP_REMOVED lines=8> */
[----:B------:R1:W5:Y:S04]  /*bab0*/  @!P3 LD.E.64 R54, desc[UR6][R24.64] ;  /* 0x000000061836b980 */ /* 0x000368000c101b00 */
        /* <DEDUP_REMOVED lines=8> */
[----:B------:R1:W5:Y:S02]  /*bb40*/  @!P5 LD.E.64 R34, desc[UR6][R14.64] ;  /* 0x000000060e22d980 */ /* 0x000364000c101b00 */
.L_x_1797:
[----:B------:R-:W-:Y:S05]  /*bb50*/  BSYNC B1 ;  /* 0x0000000000017941 */ /* 0x000fea0003800000 */
.L_x_1796:
[----:B--2--5:R-:W-:Y:S01]  /*bb60*/  IMAD.MOV.U32 R0, RZ, RZ, R58 ;  /* 0x000000ffff007224 */ /* 0x024fe200078e003a */
[----:B------:R-:W-:Y:S01]  /*bb70*/  UMOV UR4, 0xffffffff ;  /* 0xffffffff00047882 */ /* 0x000fe20000000000 */
[----:B---3--:R-:W-:Y:S01]  /*bb80*/  IMAD.MOV.U32 R5, RZ, RZ, R56 ;  /* 0x000000ffff057224 */ /* 0x008fe200078e0038 */
[----:B-1----:R-:W-:Y:S01]  /*bb90*/  CS2R R30, SRZ ;  /* 0x00000000001e7805 */ /* 0x002fe2000001ff00 */
[----:B------:R-:W-:Y:S01]  /*bba0*/  IMAD.MOV.U32 R9, RZ, RZ, R57 ;  /* 0x000000ffff097224 */ /* 0x000fe200078e0039 */
[----:B------:R-:W-:Y:S01]  /*bbb0*/  PRMT R88, R0, 0x7610, R88 ;  /* 0x0000761000587816 */ /* 0x000fe20000000058 */
[----:B------:R-:W-:Y:S02]  /*bbc0*/  IMAD.MOV.U32 R3, RZ, RZ, R59 ;  /* 0x000000ffff037224 */ /* 0x000fe400078e003b */
[----:B------:R-:W-:Y:S01]  /*bbd0*/  IMAD.MOV.U32 R0, RZ, RZ, R50 ;  /* 0x000000ffff007224 */ /* 0x000fe200078e0032 */
[----:B------:R-:W-:Y:S01]  /*bbe0*/  PRMT R85, R5, 0x5410, R9 ;  /* 0x0000541005557816 */ /* 0x000fe20000000009 */
[----:B------:R-:W-:Y:S01]  /*bbf0*/  IMAD.MOV.U32 R5, RZ, RZ, R46 ;  /* 0x000000ffff057224 */ /* 0x000fe200078e002e */
[----:B------:R-:W-:Y:S01]  /*bc00*/  PRMT R87, R87, 0x5410, R3 ;  /* 0x0000541057577816 */ /* 0x000fe20000000003 */
[----:B------:R-:W-:Y:S01]  /*bc10*/  IMAD.MOV.U32 R9, RZ, RZ, R47 ;  /* 0x000000ffff097224 */ /* 0x000fe200078e002f */
[----:B------:R-:W-:-:S04]  /*bc20*/  MOV R3, R51 ;  /* 0x0000003300037202 */ /* 0x000fc80000000f00 */
[----:B------:R-:W-:Y:S01]  /*bc30*/  PRMT R83, R0, 0x5410, R3 ;  /* 0x0000541000537816 */ /* 0x000fe20000000003 */
[----:B------:R-:W-:Y:S01]  /*bc40*/  IMAD.MOV.U32 R0, RZ, RZ, R40 ;  /* 0x000000ffff007224 */ /* 0x000fe200078e0028 */
[----:B------:R-:W-:Y:S01]  /*bc50*/  PRMT R81, R5, 0x5410, R9 ;  /* 0x0000541005517816 */ /* 0x000fe20000000009 */
[----:B------:R-:W-:Y:S02]  /*bc60*/  IMAD.MOV.U32 R3, RZ, RZ, R41 ;  /* 0x000000ffff037224 */ /* 0x000fe400078e0029 */
[----:B------:R-:W-:Y:S02]  /*bc70*/  IMAD.MOV.U32 R5, RZ, RZ, R34 ;  /* 0x000000ffff057224 */ /* 0x000fe400078e0022 */
        /* <DEDUP_REMOVED lines=17> */
[----:B------:R-:W-:Y:S02]  /*bd90*/  IMAD.MOV.U32 R3, RZ, RZ, R43 ;  /* 0x000000ffff037224 */ /* 0x000fe400078e002b */
[----:B------:R-:W-:Y:S02]  /*bda0*/  IMAD.MOV.U32 R5, RZ, RZ, R32 ;  /* 0x000000ffff057224 */ /* 0x000fe400078e0020 */
[----:B------:R-:W-:Y:S01]  /*bdb0*/  IMAD.MOV.U32 R9, RZ, RZ, R33 ;  /* 0x000000ffff097224 */ /* 0x000fe200078e0021 */
[----:B------:R-:W-:-:S04]  /*bdc0*/  PRMT R80, R0, 0x5410, R3 ;  /* 0x0000541000507816 */ /* 0x000fc80000000003 */
[----:B------:R-:W-:Y:S01]  /*bdd0*/  PRMT R78, R5, 0x5410, R9 ;  /* 0x00005410054e7816 */ /* 0x000fe20000000009 */
[----:B------:R-:W-:Y:S06]  /*bde0*/  BRA.DIV UR4, `(.L_x_1798) ;  /* 0x000001ca047c7947 */ /* 0x000fec000b800000 */
[----:B------:R1:W2:Y:S04]  /*bdf0*/  SHFL.IDX PT, R3, R7, 0x1, 0x1c1f ;  /* 0x003c1f0007037f89 */ /* 0x0002a800000e0000 */
[----:B------:R1:W3:Y:S04]  /*be00*/  SHFL.IDX PT, R0, R6, 0x1, 0x1c1f ;  /* 0x003c1f0006007f89 */ /* 0x0002e800000e0000 */
[----:B------:R1:W1:Y:S04]  /*be10*/  SHFL.IDX PT, R5, R8, 0x1, 0x1c1f ;  /* 0x003c1f0008057f89 */ /* 0x00026800000e0000 */
[----:B0-----:R-:W0:Y:S02]  /*be20*/  SHFL.IDX PT, R4, R4, 0x1, 0x1c1f ;  /* 0x003c1f0004047f89 */ /* 0x001e2400000e0000 */
.L_x_2140:
[----:B------:R-:W-:Y:S01]  /*be30*/  VIADD R10, R10, 0x40 ;  /* 0x000000400a0a7836 */ /* 0x000fe20000000000 */
[----:B-1----:R-:W-:Y:S01]  /*be40*/  LOP3.LUT R6, R174, 0x18, R18, 0xf8, !PT ;  /* 0x00000018ae067812 */ /* 0x002fe200078ef812 */
[----:B------:R-:W-:Y:S01]  /*be50*/  BSSY B1, `(.L_x_1799) ;  /* 0x0000054000017945 */ /* 0x000fe20003800000 */
[----:B------:R-:W-:Y:S02]  /*be60*/  LOP3.LUT P0, RZ, R199, 0x4, RZ, 0xc0, !PT ;  /* 0x00000004c7ff7812 */ /* 0x000fe4000780c0ff */
[----:B------:R-:W-:Y:S02]  /*be70*/  CS2R R36, SRZ ;  /* 0x0000000000247805 */ /* 0x000fe4000001ff00 */
[----:B------:R-:W-:Y:S02]  /*be80*/  ISETP.GE.AND P1, PT, R10, R63, PT ;  /* 0x0000003f0a00720c */ /* 0x000fe40003f26270 */
[----:B------:R-:W-:Y:S02]  /*be90*/  CS2R R26, SRZ ;  /* 0x00000000001a7805 */ /* 0x000fe4000001ff00 */
[----:B------:R-:W-:-:S02]  /*bea0*/  LOP3.LUT R7, R6, R175, RZ, 0x3c, !PT ;  /* 0x000000af06077212 */ /* 0x000fc400078e3cff */
[----:B------:R-:W-:Y:S02]  /*beb0*/  CS2R R20, SRZ ;  /* 0x0000000000147805 */ /* 0x000fe4000001ff00 */
[----:B------:R-:W-:Y:S02]  /*bec0*/  CS2R R12, SRZ ;  /* 0x00000000000c7805 */ /* 0x000fe4000001ff00 */
[----:B------:R-:W-:Y:S02]  /*bed0*/  CS2R R8, SRZ ;  /* 0x0000000000087805 */ /* 0x000fe4000001ff00 */
[----:B------:R-:W-:Y:S01]  /*bee0*/  CS2R R48, SRZ ;  /* 0x0000000000307805 */ /* 0x000fe2000001ff00 */
[----:B------:R-:W-:Y:S01]  /*bef0*/  IMAD.IADD R7, R176, 0x1, R7 ;  /* 0x00000001b0077824 */ /* 0x000fe200078e0207 */
[----:B------:R-:W-:Y:S02]  /*bf00*/  CS2R R38, SRZ ;  /* 0x0000000000267805 */ /* 0x000fe4000001ff00 */
[----:B------:R-:W-:-:S02]  /*bf10*/  CS2R R28, SRZ ;  /* 0x00000000001c7805 */ /* 0x000fc4000001ff00 */
[----:B------:R-:W-:Y:S02]  /*bf20*/  CS2R R24, SRZ ;  /* 0x0000000000187805 */ /* 0x000fe4000001ff00 */
[----:B----4-:R-:W-:Y:S02]  /*bf30*/  CS2R R14, SRZ ;  /* 0x00000000000e7805 */ /* 0x010fe4000001ff00 */
[----:B------:R-:W-:Y:S02]  /*bf40*/  LEA R62, R7, R16, 0x1 ;  /* 0x00000010073e7211 */ /* 0x000fe400078e08ff */
        /* <DEDUP_REMOVED lines=9> */
[----:B------:R-:W-:-:S05]  /*bfe0*/  ISETP.GE.AND P1, PT, R168, UR4, PT ;  /* 0x00000004a8007c0c */ /* 0x000fca000bf26270 */
[C---:B------:R-:W-:Y:S01]  /*bff0*/  @!P4 IMAD.SHL.U32 R9, R171.reuse, 0x2, RZ ;  /* 0x00000002ab09c824 */ /* 0x040fe200078e00ff */
[----:B------:R-:W-:-:S03]  /*c000*/  @!P4 SHF.L.U64.HI R6, R171, 0x1, R197 ;  /* 0x00000001ab06c819 */ /* 0x000fc600000102c5 */
[C---:B------:R-:W-:Y:S01]  /*c010*/  @!P3 IMAD.SHL.U32 R73, R169.reuse, 0x2, RZ ;  /* 0x00000002a949b824 */ /* 0x040fe200078e00ff */
[----:B------:R-:W-:Y:S01]  /*c020*/  @!P3 SHF.L.U64.HI R12, R169, 0x1, R196 ;  /* 0x00000001a90cb819 */ /* 0x000fe200000102c4 */
[----:B------:R-:W-:Y:S01]  /*c030*/  @!P2 IMAD.SHL.U32 R67, R170, 0x2, RZ ;  /* 0x00000002aa43a824 */ /* 0x000fe200078e00ff */
[-C--:B---3--:R-:W-:Y:S02]  /*c040*/  @!P4 IADD3 R10, P5, R0, R9.reuse, RZ ;  /* 0x00000009000ac210 */ /* 0x088fe40007fbe0ff */
[----:B0-----:R-:W-:Y:S02]  /*c050*/  @!P4 IADD3 R8, P6, R4, R9, RZ ;  /* 0x000000090408c210 */ /* 0x001fe40007fde0ff */
[----:B------:R-:W-:Y:S01]  /*c060*/  @!P2 SHF.L.U64.HI R14, R170, 0x1, R195 ;  /* 0x00000001aa0ea819 */ /* 0x000fe200000102c3 */
[--C-:B--2---:R-:W-:Y:S01]  /*c070*/  @!P4 IMAD.X R11, R3, 0x1, R6.reuse, P5 ;  /* 0x00000001030bc824 */ /* 0x104fe200028e0606 */
[-C--:B------:R-:W-:Y:S01]  /*c080*/  @!P3 IADD3 R76, P5, R0, R73.reuse, RZ ;  /* 0x00000049004cb210 */ /* 0x080fe20007fbe0ff */
[----:B------:R-:W-:Y:S01]  /*c090*/  @!P4 IMAD.X R9, R5, 0x1, R6, P6 ;  /* 0x000000010509c824 */ /* 0x000fe200030e0606 */
[----:B------:R-:W-:-:S02]  /*c0a0*/  @!P3 IADD3 R72, P6, R4, R73, RZ ;  /* 0x000000490448b210 */ /* 0x000fc40007fde0ff */
[----:B------:R-:W-:Y:S01]  /*c0b0*/  @!P1 SHF.L.U32 R7, R168, 0x1, RZ ;  /* 0x00000001a8079819 */ /* 0x000fe200000006ff */
[--C-:B------:R-:W-:Y:S01]  /*c0c0*/  @!P3 IMAD.X R77, R3, 0x1, R12.reuse, P5 ;  /* 0x00000001034db824 */ /* 0x100fe200028e060c */
[-C--:B------:R-:W-:Y:S01]  /*c0d0*/  @!P2 IADD3 R70, P5, R0, R67.reuse, RZ ;  /* 0x000000430046a210 */ /* 0x080fe20007fbe0ff */
[----:B------:R-:W-:Y:S01]  /*c0e0*/  @!P3 IMAD.X R73, R5, 0x1, R12, P6 ;  /* 0x000000010549b824 */ /* 0x000fe200030e060c */
[----:B------:R-:W-:Y:S02]  /*c0f0*/  @!P1 SHF.L.U64.HI R20, R168, 0x1, R194 ;  /* 0x00000001a8149819 */ /* 0x000fe400000102c2 */
[----:B------:R-:W-:Y:S01]  /*c100*/  @!P2 IADD3 R66, P6, R4, R67, RZ ;  /* 0x000000430442a210 */ /* 0x000fe20007fde0ff */
[----:B------:R-:W-:Y:S01]  /*c110*/  @!P2 IMAD.X R71, R3, 0x1, R14, P5 ;  /* 0x000000010347a824 */ /* 0x000fe200028e060e */
[----:B------:R-:W-:-:S03]  /*c120*/  @!P1 IADD3 R64, P5, R0, R7, RZ ;  /* 0x0000000700409210 */ /* 0x000fc60007fbe0ff */
[----:B------:R-:W-:Y:S01]  /*c130*/  @!P2 IMAD.X R67, R5, 0x1, R14, P6 ;  /* 0x000000010543a824 */ /* 0x000fe200030e060e */
[----:B------:R-:W-:Y:S01]  /*c140*/  ISETP.GE.AND P6, PT, R160, UR4, PT ;  /* 0x00000004a0007c0c */ /* 0x000fe2000bfc6270 */
[----:B------:R-:W-:Y:S01]  /*c150*/  @!P1 IMAD.X R65, R3, 0x1, R20, P5 ;  /* 0x0000000103419824 */ /* 0x000fe200028e0614 */
[----:B------:R-:W-:-:S05]  /*c160*/  @!P1 IADD3 R6, P5, R4, R7, RZ ;  /* 0x0000000704069210 */ /* 0x000fca0007fbe0ff */
[----:B------:R-:W-:Y:S01]  /*c170*/  @!P1 IMAD.X R7, R5, 0x1, R20, P5 ;  /* 0x0000000105079824 */ /* 0x000fe200028e0614 */
[----:B------:R-:W-:-:S05]  /*c180*/  ISETP.GE.AND P5, PT, R172, UR4, PT ;  /* 0x00000004ac007c0c */ /* 0x000fca000bfa6270 */
[----:B------:R-:W-:Y:S01]  /*c190*/  @!P6 MOV R13, R3 ;  /* 0x00000003000de202 */ /* 0x000fe20000000f00 */
[----:B------:R-:W-:Y:S02]  /*c1a0*/  @!P6 IMAD.MOV.U32 R12, RZ, RZ, R0 ;  /* 0x000000ffff0ce224 */ /* 0x000fe400078e0000 */
[----:B------:R-:W-:-:S04]  /*c1b0*/  @!P6 IMAD.WIDE R14, R160, 0x2, R4 ;  /* 0x00000002a00ee825 */ /* 0x000fc800078e0204 */
[----:B------:R-:W-:Y:S01]  /*c1c0*/  @!P6 IMAD.WIDE R12, R160, 0x2, R12 ;  /* 0x00000002a00ce825 */ /* 0x000fe200078e020c */
[----:B------:R0:W5:Y:S03]  /*c1d0*/  @!P6 LD.E.64 R30, desc[UR6][R14.64] ;  /* 0x000000060e1ee980 */ /* 0x000166000c101b00 */
[C---:B------:R-:W-:Y:S01]  /*c1e0*/  @!P5 IMAD.SHL.U32 R21, R172.reuse, 0x2, RZ ;  /* 0x00000002ac15d824 */ /* 0x040fe200078e00ff */
[----:B------:R1:W5:Y:S01]  /*c1f0*/  @!P6 LD.E.64 R48, desc[UR6][R12.64] ;  /* 0x000000060c30e980 */ /* 0x000362000c101b00 */
[----:B------:R-:W-:-:S03]  /*c200*/  @!P5 SHF.L.U64.HI R20, R172, 0x1, R193 ;  /* 0x00000001ac14d819 */ /* 0x000fc600000102c1 */
[-C--:B------:R-:W-:Y:S02]  /*c210*/  @!P5 IADD3 R74, P6, R0, R21.reuse, RZ ;  /* 0x00000015004ad210 */ /* 0x080fe40007fde0ff */
[----:B------:R-:W-:Y:S02]  /*c220*/  CS2R R38, SRZ ;  /* 0x0000000000267805 */ /* 0x000fe4000001ff00 */
[----:B------:R-:W-:Y:S01]  /*c230*/  CS2R R36, SRZ ;  /* 0x0000000000247805 */ /* 0x000fe2000001ff00 */
[----:B------:R-:W-:Y:S01]  /*c240*/  @!P5 IMAD.X R75, R3, 0x1, R20, P6 ;  /* 0x00000001034bd824 */ /* 0x000fe200030e0614 */
[----:B------:R-:W-:Y:S02]  /*c250*/  @!P5 IADD3 R4, P6, R4, R21, RZ ;  /* 0x000000150404d210 */ /* 0x000fe40007fde0ff */
[----:B------:R2:W5:Y:S01]  /*c260*/  @!P4 LD.E.64 R38, desc[UR6][R10.64] ;  /* 0x000000060a26c980 */ /* 0x000562000c101b00 */
[----:B------:R-:W-:Y:S02]  /*c270*/  CS2R R28, SRZ ;  /* 0x00000000001c7805 */ /* 0x000fe4000001ff00 */
[----:B------:R-:W-:-:S02]  /*c280*/  CS2R R26, SRZ ;  /* 0x00000000001a7805 */ /* 0x000fc4000001ff00 */
[----:B------:R-:W-:Y:S01]  /*c290*/  CS2R R24, SRZ ;  /* 0x0000000000187805 */ /* 0x000fe2000001ff00 */
[----:B------:R-:W-:Y:S01]  /*c2a0*/  @!P5 IMAD.X R5, R5, 0x1, R20, P6 ;  /* 0x000000010505d824 */ /* 0x000fe200030e0614 */
[----:B------:R3:W5:Y:S01]  /*c2b0*/  @!P4 LD.E.64 R36, desc[UR6][R8.64] ;  /* 0x000000060824c980 */ /* 0x000762000c101b00 */
[----:B------:R-:W-:Y:S02]  /*c2c0*/  CS2R R20, SRZ ;  /* 0x0000000000147805 */ /* 0x000fe4000001ff00 */
[----:B0-----:R-:W-:Y:S02]  /*c2d0*/  CS2R R14, SRZ ;  /* 0x00000000000e7805 */ /* 0x001fe4000001ff00 */
[----:B-1----:R-:W-:Y:S01]  /*c2e0*/  CS2R R12, SRZ ;  /* 0x00000000000c7805 */ /* 0x002fe2000001ff00 */
[----:B------:R1:W5:Y:S01]  /*c2f0*/  @!P3 LD.E.64 R28, desc[UR6][R76.64] ;  /* 0x000000064c1cb980 */ /* 0x000362000c101b00 */
[----:B--2---:R-:W-:-:S03]  /*c300*/  CS2R R10, SRZ ;  /* 0x00000000000a7805 */ /* 0x004fc6000001ff00 */
[----:B------:R1:W5:Y:S01]  /*c310*/  @!P3 LD.E.64 R26, desc[UR6][R72.64] ;  /* 0x00000006481ab980 */ /* 0x000362000c101b00 */
[----:B---3--:R-:W-:-:S03]  /*c320*/  CS2R R8, SRZ ;  /* 0x0000000000087805 */ /* 0x008fc6000001ff00 */
[----:B------:R1:W5:Y:S04]  /*c330*/  @!P2 LD.E.64 R24, desc[UR6][R70.64] ;  /* 0x000000064618a980 */ /* 0x000368000c101b00 */
[----:B------:R1:W5:Y:S04]  /*c340*/  @!P2 LD.E.64 R20, desc[UR6][R66.64] ;  /* 0x000000064214a980 */ /* 0x000368000c101b00 */
[----:B------:R1:W5:Y:S04]  /*c350*/  @!P1 LD.E.64 R14, desc[UR6][R64.64] ;  /* 0x00000006400e9980 */ /* 0x000368000c101b00 */
[----:B------:R1:W5:Y:S04]  /*c360*/  @!P1 LD.E.64 R12, desc[UR6][R6.64] ;  /* 0x00000006060c9980 */ /* 0x000368000c101b00 */
[----:B------:R1:W5:Y:S04]  /*c370*/  @!P5 LD.E.64 R10, desc[UR6][R74.64] ;  /* 0x000000064a0ad980 */ /* 0x000368000c101b00 */
[----:B------:R1:W5:Y:S02]  /*c380*/  @!P5 LD.E.64 R8, desc[UR6][R4.64] ;  /* 0x000000060408d980 */ /* 0x000364000c101b00 */
.L_x_1800:
[----:B------:R-:W-:Y:S05]  /*c390*/  BSYNC B1 ;  /* 0x0000000000017941 */ /* 0x000fea0003800000 */
.L_x_1799:
[----:B01---5:R-:W-:Y:S01]  /*c3a0*/  IMAD.MOV.U32 R4, RZ, RZ, R30 ;  /* 0x000000ffff047224 */ /* 0x023fe200078e001e */
[----:B--2---:R-:W-:Y:S01]  /*c3b0*/  LEA.HI R3, R187, R187, RZ, 0x1 ;  /* 0x000000bbbb037211 */ /* 0x004fe200078f08ff */
[C---:B------:R-:W-:Y:S01]  /*c3c0*/  VIADD R5, R62.reuse, 0xc400 ;  /* 0x0000c4003e057836 */ /* 0x040fe20000000000 */
[----:B------:R-:W-:Y:S01]  /*c3d0*/  VIADDMNMX R71, R63, -R177, 0x80, PT ;  /* 0x000000803f477446 */ /* 0x000fe200038009b1 */
[----:B---3--:R-:W-:Y:S01]  /*c3e0*/  VIADD R0, R62, 0xc440 ;  /* 0x0000c4403e007836 */ /* 0x008fe20000000000 */
[----:B------:R-:W-:Y:S01]  /*c3f0*/  PRMT R75, R4, 0x7610, R75 ;  /* 0x00007610044b7816 */ /* 0x000fe2000000004b */
[----:B------:R-:W-:Y:S01]  /*c400*/  IMAD.MOV.U32 R6, RZ, RZ, R36 ;  /* 0x000000ffff067224 */ /* 0x000fe200078e0024 */
[----:B------:R-:W-:Y:S01]  /*c410*/  LOP3.LUT R4, R3, 0xfffffffe, RZ, 0xc0, !PT ;  /* 0xfffffffe03047812 */ /* 0x000fe200078ec0ff */
[----:B------:R-:W-:Y:S01]  /*c420*/  IMAD.MOV.U32 R7, RZ, RZ, R37 ;  /* 0x000000ffff077224 */ /* 0x000fe200078e0025 */
[----:B------:R-:W-:Y:S01]  /*c430*/  @P0 IADD3 R0, R5, -0x40, RZ ;  /* 0xffffffc005000810 */ /* 0x000fe20007ffe0ff */
[----:B------:R-:W-:Y:S01]  /*c440*/  IMAD.MOV.U32 R5, RZ, RZ, R31 ;  /* 0x000000ffff057224 */ /* 0x000fe200078e001f */
[----:B------:R-:W-:Y:S01]  /*c450*/  BSSY B1, `(.L_x_1801) ;  /* 0x0000028000017945 */ /* 0x000fe20003800000 */
[----:B------:R-:W-:Y:S01]  /*c460*/  IMAD.IADD R4, R187, 0x1, -R4 ;  /* 0x00000001bb047824 */ /* 0x000fe200078e0a04 */
[----:B------:R-:W-:Y:S01]  /*c470*/  PRMT R73, R6, 0x5410, R7 ;  /* 0x0000541006497816 */ /* 0x000fe20000000007 */
[----:B------:R-:W-:Y:S01]  /*c480*/  IMAD.MOV.U32 R3, RZ, RZ, R26 ;  /* 0x000000ffff037224 */ /* 0x000fe200078e001a */
[----:B------:R-:W-:Y:S01]  /*c490*/  PRMT R75, R75, 0x5410, R5 ;  /* 0x000054104b4b7816 */ /* 0x000fe20000000005 */
[----:B------:R-:W-:Y:S01]  /*c4a0*/  IMAD.MOV.U32 R6, RZ, RZ, R27 ;  /* 0x000000ffff067224 */ /* 0x000fe200078e001b */
[----:B------:R-:W-:Y:S01]  /*c4b0*/  SHF.L.U32 R5, R4, 0x1f, RZ ;  /* 0x0000001f04057819 */ /* 0x000fe200000006ff */
[----:B------:R-:W-:Y:S01]  /*c4c0*/  IMAD.MOV.U32 R4, RZ, RZ, R12 ;  /* 0x000000ffff047224 */ /* 0x000fe200078e000c */
[----:B------:R-:W-:Y:S01]  /*c4d0*/  MOV R7, R20 ;  /* 0x0000001400077202 */ /* 0x000fe20000000f00 */
[----:B------:R-:W-:Y:S01]  /*c4e0*/  IMAD.MOV.U32 R65, RZ, RZ, R38 ;  /* 0x000000ffff417224 */ /* 0x000fe200078e0026 */
[----:B------:R-:W0:Y:S01]  /*c4f0*/  SYNCS.PHASECHK.TRANS64.TRYWAIT P0, [R16+URZ+0x2a800], R5 ;  /* 0x02a80005100075a7 */ /* 0x000e22000800017f */
        /* <DEDUP_REMOVED lines=17> */
[----:B------:R-:W-:Y:S01]  /*c610*/  ISETP.GE.AND P1, PT, R162, R71, PT ;  /* 0x00000047a200720c */ /* 0x000fe20003f26270 */
[----:B------:R-:W-:Y:S01]  /*c620*/  IMAD.MOV.U32 R7, RZ, RZ, R29 ;  /* 0x000000ffff077224 */ /* 0x000fe200078e001d */
[----:B------:R-:W-:Y:S01]  /*c630*/  PRMT R74, R74, 0x5410, R4 ;  /* 0x000054104a4a7816 */ /* 0x000fe20000000004 */
[----:B------:R-:W-:-:S03]  /*c640*/  IMAD.MOV.U32 R4, RZ, RZ, R24 ;  /* 0x000000ffff047224 */ /* 0x000fc600078e0018 */
[----:B------:R-:W-:Y:S01]  /*c650*/  PRMT R72, R6, 0x5410, R7 ;  /* 0x0000541006487816 */ /* 0x000fe20000000007 */
[----:B------:R-:W-:Y:S01]  /*c660*/  IMAD.MOV.U32 R6, RZ, RZ, R25 ;  /* 0x000000ffff067224 */ /* 0x000fe200078e0019 */
[----:B------:R-:W-:-:S04]  /*c670*/  MOV R7, R14 ;  /* 0x0000000e00077202 */ /* 0x000fc80000000f00 */
[----:B------:R-:W-:Y:S01]  /*c680*/  PRMT R67, R4, 0x5410, R6 ;  /* 0x0000541004437816 */ /* 0x000fe20000000006 */
[----:B------:R-:W-:Y:S01]  /*c690*/  IMAD.MOV.U32 R4, RZ, RZ, R10 ;  /* 0x000000ffff047224 */ /* 0x000fe200078e000a */
[----:B------:R-:W-:Y:S01]  /*c6a0*/  PRMT R65, R7, 0x5410, R63 ;  /* 0x0000541007417816 */ /* 0x000fe2000000003f */
[----:B------:R-:W-:Y:S01]  /*c6b0*/  IMAD.MOV.U32 R6, RZ, RZ, R11 ;  /* 0x000000ffff067224 */ /* 0x000fe200078e000b */
[----:B0-----:R-:W-:Y:S06]  /*c6c0*/  @!P0 BRA `(.L_x_1802) ;  /* 0x000001c000b88947 */ /* 0x001fec0003800000 */
.L_x_2141:
[----:B------:R-:W-:Y:S05]  /*c6d0*/  BSYNC B1 ;  /* 0x0000000000017941 */ /* 0x000fea0003800000 */
.L_x_1801:
        /* <DEDUP_REMOVED lines=13> */
[----:B------:R-:W-:Y:S01]  /*c7b0*/  SHF.R.U32.HI R90, RZ, 0x10, R59 ;  /* 0x00000010ff5a7819 */ /* 0x000fe2000001163b */
[--C-:B------:R-:W-:Y:S01]  /*c7c0*/  HADD2.F32 R77, -RZ, R88.reuse.H1_H1 ;  /* 0x30000058ff4d7230 */ /* 0x100fe20000004100 */
[--C-:B------:R-:W-:Y:S01]  /*c7d0*/  SHF.R.U32.HI R91, RZ, 0x10, R61.reuse ;  /* 0x00000010ff5b7819 */ /* 0x100fe2000001163d */
[----:B------:R-:W-:Y:S01]  /*c7e0*/  HADD2.F32 R89, -RZ, R88.H0_H0 ;  /* 0x20000058ff597230 */ /* 0x000fe20000004100 */
[----:B------:R-:W-:Y:S01]  /*c7f0*/  SHF.R.U64 R94, R60, 0x10, R61 ;  /* 0x000000103c5e7819 */ /* 0x000fe2000000123d */
[----:B------:R-:W-:Y:S01]  /*c800*/  HADD2.F32 R90, -RZ, R90.H0_H0 ;  /* 0x2000005aff5a7230 */ /* 0x000fe20000004100 */
[----:B------:R-:W-:Y:S01]  /*c810*/  SHF.R.U64 R93, R58, 0x10, R59 ;  /* 0x000000103a5d7819 */ /* 0x000fe2000000123b */
[----:B------:R-:W-:Y:S02]  /*c820*/  HADD2.F32 R88, -RZ, R91.H0_H0 ;  /* 0x2000005bff587230 */ /* 0x000fe40000004100 */
[----:B0-----:R-:W-:-:S02]  /*c830*/  HADD2.F32 R61, -RZ, R7.H1_H1 ;  /* 0x30000007ff3d7230 */ /* 0x001fc40000004100 */
[----:B------:R-:W-:Y:S02]  /*c840*/  HADD2.F32 R60, -RZ, R7.H0_H0 ;  /* 0x20000007ff3c7230 */ /* 0x000fe40000004100 */
[--C-:B------:R-:W-:Y:S02]  /*c850*/  HADD2.F32 R7, -RZ, R4.reuse.H0_H0 ;  /* 0x20000004ff077230 */ /* 0x100fe40000004100 */
[C---:B------:R-:W-:Y:S01]  /*c860*/  FMUL.FTZ R91, R61.reuse, R90 ;  /* 0x0000005a3d5b7220 */ /* 0x040fe20000410000 */
[----:B------:R-:W-:Y:S01]  /*c870*/  FMUL.FTZ R61, R61, R88 ;  /* 0x000000583d3d7220 */ /* 0x000fe20000410000 */
[----:B------:R-:W-:Y:S02]  /*c880*/  HADD2.F32 R4, -RZ, R4.H1_H1 ;  /* 0x30000004ff047230 */ /* 0x000fe40000004100 */
[--C-:B------:R-:W-:Y:S02]  /*c890*/  HADD2.F32 R58, -RZ, R6.reuse.H0_H0 ;  /* 0x20000006ff3a7230 */ /* 0x100fe40000004100 */
[----:B------:R-:W-:Y:S01]  /*c8a0*/  FFMA.FTZ R90, R60, R90, R61 ;  /* 0x0000005a3c5a7223 */ /* 0x000fe2000001003d */
[----:B------:R-:W-:-:S02]  /*c8b0*/  HADD2.F32 R59, -RZ, R6.H1_H1 ;  /* 0x30000006ff3b7230 */ /* 0x000fc40000004100 */
[----:B------:R-:W-:Y:S01]  /*c8c0*/  FFMA.FTZ R91, R60, R88, -R91 ;  /* 0x000000583c5b7223 */ /* 0x000fe2000001085b */
[----:B------:R-:W-:Y:S02]  /*c8d0*/  HADD2.F32 R61, -RZ, R87.H1_H1 ;  /* 0x30000057ff3d7230 */ /* 0x000fe40000004100 */
[C---:B------:R-:W-:Y:S01]  /*c8e0*/  FMUL.FTZ R92, R4.reuse, R89 ;  /* 0x00000059045c7220 */ /* 0x040fe20000410000 */
[----:B------:R-:W-:Y:S02]  /*c8f0*/  HADD2.F32 R6, -RZ, R5.H0_H0 ;  /* 0x20000005ff067230 */ /* 0x000fe40000004100 */
[-C--:B------:R-:W-:Y:S01]  /*c900*/  FMUL.FTZ R88, R4, R77.reuse ;  /* 0x0000004d04587220 */ /* 0x080fe20000410000 */
[----:B------:R-:W-:Y:S02]  /*c910*/  HADD2.F32 R87, -RZ, R87.H0_H0 ;  /* 0x20000057ff577230 */ /* 0x000fe40000004100 */
[----:B------:R-:W-:Y:S01]  /*c920*/  FFMA.FTZ R92, R7, R77, -R92 ;  /* 0x0000004d075c7223 */ /* 0x000fe2000001085c */
[----:B------:R-:W-:-:S02]  /*c930*/  HADD2.F32 R5, -RZ, R5.H1_H1 ;  /* 0x30000005ff057230 */ /* 0x000fc40000004100 */
[----:B------:R-:W-:Y:S01]  /*c940*/  FFMA.FTZ R89, R7, R89, R88 ;  /* 0x0000005907597223 */ /* 0x000fe20000010058 */
[----:B------:R-:W-:Y:S02]  /*c950*/  HADD2.F32 R60, -RZ, R93.H0_H0 ;  /* 0x2000005dff3c7230 */ /* 0x000fe40000004100 */
[C---:B------:R-:W-:Y:S01]  /*c960*/  FMUL.FTZ R77, R59.reuse, R61 ;  /* 0x0000003d3b4d7220 */ /* 0x040fe20000410000 */
[----:B------:R-:W-:Y:S02]  /*c970*/  HADD2.F32 R4, -RZ, R94.H0_H0 ;  /* 0x2000005eff047230 */ /* 0x000fe40000004100 */
[-C--:B------:R-:W-:Y:S01]  /*c980*/  FMUL.FTZ R88, R59, R87.reuse ;  /* 0x000000573b587220 */ /* 0x080fe20000410000 */
[C---:B------:R-:W-:Y:S01]  /*c990*/  FMUL.FTZ R7, R5.reuse, R60 ;  /* 0x0000003c05077220 */ /* 0x040fe20000410000 */
[C---:B------:R-:W-:Y:S01]  /*c9a0*/  FFMA.FTZ R77, R58.reuse, R87, -R77 ;  /* 0x000000573a4d7223 */ /* 0x040fe2000001084d */
[-C--:B------:R-:W-:Y:S01]  /*c9b0*/  FMUL.FTZ R59, R5, R4.reuse ;  /* 0x00000004053b7220 */ /* 0x080fe20000410000 */
[----:B------:R-:W-:Y:S01]  /*c9c0*/  FFMA.FTZ R88, R58, R61, R88 ;  /* 0x0000003d3a587223 */ /* 0x000fe20000010058 */
[----:B------:R-:W-:Y:S01]  /*c9d0*/  FFMA.FTZ R5, R6, R4, -R7 ;  /* 0x0000000406057223 */ /* 0x000fe20000010807 */
[----:B------:R-:W-:Y:S01]  /*c9e0*/  F2FP.F16.F32.PACK_AB R7, R90, R91 ;  /* 0x0000005b5a07723e */ /* 0x000fe200000000ff */
[----:B------:R-:W-:Y:S01]  /*c9f0*/  FFMA.FTZ R60, R6, R60, R59 ;  /* 0x0000003c063c7223 */ /* 0x000fe2000001003b */
[----:B------:R-:W-:-:S02]  /*ca00*/  F2FP.F16.F32.PACK_AB R4, R89, R92 ;  /* 0x0000005c5904723e */ /* 0x000fc400000000ff */
[----:B------:R-:W-:Y:S02]  /*ca10*/  F2FP.F16.F32.PACK_AB R6, R88, R77 ;  /* 0x0000004d5806723e */ /* 0x000fe400000000ff */
[----:B------:R-:W-:-:S05]  /*ca20*/  F2FP.F16.F32.PACK_AB R5, R60, R5 ;  /* 0x000000053c05723e */ /* 0x000fca00000000ff */
[----:B------:R0:W-:Y:S02]  /*ca30*/  STS.128 [R62+0xc400], R4 ;  /* 0x00c400043e007388 */ /* 0x0001e40000000c00 */
.L_x_1806:
[----:B------:R-:W-:Y:S05]  /*ca40*/  BSYNC B2 ;  /* 0x0000000000027941 */ /* 0x000fea0003800000 */
.L_x_1805:
[----:B------:R-:W-:Y:S04]  /*ca50*/  BSSY B2, `(.L_x_1807) ;  /* 0x000002c000027945 */ /* 0x000fe80003800000 */
[----:B------:R-:W-:Y:S05]  /*ca60*/  @P1 BRA `(.L_x_1808) ;  /* 0x0000000000a81947 */ /* 0x000fea0003800000 */
[----:B0-----:R-:W0:Y:S01]  /*ca70*/  LDS.128 R4, [R0] ;  /* 0x0000000000047984 */ /* 0x001e220000000c00 */
[----:B------:R-:W-:Y:S01]  /*ca80*/  SHF.R.U32.HI R59, RZ, 0x10, R55 ;  /* 0x00000010ff3b7819 */ /* 0x000fe20000011637 */
[----:B------:R-:W-:Y:S01]  /*ca90*/  HADD2.F32 R58, -RZ, R86.H0_H0 ;  /* 0x20000056ff3a7230 */ /* 0x000fe20000004100 */
[--C-:B------:R-:W-:Y:S01]  /*caa0*/  SHF.R.U32.HI R61, RZ, 0x10, R57.reuse ;  /* 0x00000010ff3d7819 */ /* 0x100fe20000011639 */
[----:B------:R-:W-:Y:S01]  /*cab0*/  HADD2.F32 R60, -RZ, R85.H0_H0 ;  /* 0x20000055ff3c7230 */ /* 0x000fe20000004100 */
[----:B------:R-:W-:Y:S01]  /*cac0*/  SHF.R.U64 R87, R56, 0x10, R57 ;  /* 0x0000001038577819 */ /* 0x000fe20000001239 */
[----:B------:R-:W-:Y:S01]  /*cad0*/  HADD2.F32 R59, -RZ, R59.H0_H0 ;  /* 0x2000003bff3b7230 */ /* 0x000fe20000004100 */
[----:B------:R-:W-:Y:S01]  /*cae0*/  SHF.R.U64 R89, R54, 0x10, R55 ;  /* 0x0000001036597819 */ /* 0x000fe20000001237 */
[----:B------:R-:W-:Y:S02]  /*caf0*/  HADD2.F32 R61, -RZ, R61.H0_H0 ;  /* 0x2000003dff3d7230 */ /* 0x000fe40000004100 */
[----:B------:R-:W-:-:S02]  /*cb00*/  HADD2.F32 R85, -RZ, R85.H1_H1 ;  /* 0x30000055ff557230 */ /* 0x000fc40000004100 */
[----:B------:R-:W-:Y:S02]  /*cb10*/  HADD2.F32 R86, -RZ, R86.H1_H1 ;  /* 0x30000056ff567230 */ /* 0x000fe40000004100 */
[--C-:B0-----:R-:W-:Y:S02]  /*cb20*/  HADD2.F32 R57, -RZ, R7.reuse.H1_H1 ;  /* 0x30000007ff397230 */ /* 0x101fe40000004100 */
[----:B------:R-:W-:Y:S02]  /*cb30*/  HADD2.F32 R56, -RZ, R7.H0_H0 ;  /* 0x20000007ff387230 */ /* 0x000fe40000004100 */
[--C-:B------:R-:W-:Y:S02]  /*cb40*/  HADD2.F32 R7, -RZ, R4.reuse.H0_H0 ;  /* 0x20000004ff077230 */ /* 0x100fe40000004100 */
[C---:B------:R-:W-:Y:S01]  /*cb50*/  FMUL.FTZ R90, R57.reuse, R59 ;  /* 0x0000003b395a7220 */ /* 0x040fe20000410000 */
[----:B------:R-:W-:Y:S02]  /*cb60*/  HADD2.F32 R4, -RZ, R4.H1_H1 ;  /* 0x30000004ff047230 */ /* 0x000fe40000004100 */
[----:B------:R-:W-:Y:S01]  /*cb70*/  FMUL.FTZ R77, R57, R61 ;  /* 0x0000003d394d7220 */ /* 0x000fe20000410000 */
[----:B------:R-:W-:-:S02]  /*cb80*/  HADD2.F32 R54, -RZ, R6.H0_H0 ;  /* 0x20000006ff367230 */ /* 0x000fc40000004100 */
[----:B------:R-:W-:Y:S01]  /*cb90*/  FFMA.FTZ R92, R56, R61, R90 ;  /* 0x0000003d385c7223 */ /* 0x000fe2000001005a */
[----:B------:R-:W-:Y:S02]  /*cba0*/  HADD2.F32 R55, -RZ, R6.H1_H1 ;  /* 0x30000006ff377230 */ /* 0x000fe40000004100 */
[----:B------:R-:W-:Y:S01]  /*cbb0*/  FMUL.FTZ R88, R4, R60 ;  /* 0x0000003c04587220 */ /* 0x000fe20000410000 */
[--C-:B------:R-:W-:Y:S02]  /*cbc0*/  HADD2.F32 R6, -RZ, R5.reuse.H0_H0 ;  /* 0x20000005ff067230 */ /* 0x100fe40000004100 */
[----:B------:R-:W-:Y:S01]  /*cbd0*/  FFMA.FTZ R77, R56, R59, -R77 ;  /* 0x0000003b384d7223 */ /* 0x000fe2000001084d */
[-C--:B------:R-:W-:Y:S01]  /*cbe0*/  FMUL.FTZ R90, R4, R58.reuse ;  /* 0x0000003a045a7220 */ /* 0x080fe20000410000 */
[----:B------:R-:W-:Y:S02]  /*cbf0*/  HADD2.F32 R5, -RZ, R5.H1_H1 ;  /* 0x30000005ff057230 */ /* 0x000fe40000004100 */
[----:B------:R-:W-:Y:S01]  /*cc00*/  FFMA.FTZ R88, R7, R58, -R88 ;  /* 0x0000003a07587223 */ /* 0x000fe20000010858 */
[----:B------:R-:W-:-:S02]  /*cc10*/  HADD2.F32 R56, -RZ, R87.H0_H0 ;  /* 0x20000057ff387230 */ /* 0x000fc40000004100 */
[----:B------:R-:W-:Y:S01]  /*cc20*/  FFMA.FTZ R57, R7, R60, R90 ;  /* 0x0000003c07397223 */ /* 0x000fe2000001005a */
[----:B------:R-:W-:Y:S02]  /*cc30*/  HADD2.F32 R4, -RZ, R89.H0_H0 ;  /* 0x20000059ff047230 */ /* 0x000fe40000004100 */
[CC--:B------:R-:W-:Y:S01]  /*cc40*/  FMUL.FTZ R59, R55.reuse, R85.reuse ;  /* 0x00000055373b7220 */ /* 0x0c0fe20000410000 */
[----:B------:R-:W-:Y:S01]  /*cc50*/  FMUL.FTZ R58, R55, R86 ;  /* 0x00000056373a7220 */ /* 0x000fe20000410000 */
[C---:B------:R-:W-:Y:S01]  /*cc60*/  FMUL.FTZ R7, R5.reuse, R56 ;  /* 0x0000003805077220 */ /* 0x040fe20000410000 */
[----:B------:R-:W-:Y:S01]  /*cc70*/  FMUL.FTZ R55, R5, R4 ;  /* 0x0000000405377220 */ /* 0x000fe20000410000 */
[C---:B------:R-:W-:Y:S01]  /*cc80*/  FFMA.FTZ R59, R54.reuse, R86, -R59 ;  /* 0x00000056363b7223 */ /* 0x040fe2000001083b */
[----:B------:R-:W-:Y:S01]  /*cc90*/  FFMA.FTZ R58, R54, R85, R58 ;  /* 0x00000055363a7223 */ /* 0x000fe2000001003a */
[C---:B------:R-:W-:Y:S01]  /*cca0*/  FFMA.FTZ R5, R6.reuse, R4, -R7 ;  /* 0x0000000406057223 */ /* 0x040fe20000010807 */
[----:B------:R-:W-:Y:S01]  /*ccb0*/  FFMA.FTZ R56, R6, R56, R55 ;  /* 0x0000003806387223 */ /* 0x000fe20000010037 */
[----:B------:R-:W-:-:S02]  /*ccc0*/  F2FP.F16.F32.PACK_AB R7, R92, R77 ;  /* 0x0000004d5c07723e */ /* 0x000fc400000000ff */
[----:B------:R-:W-:Y:S02]  /*ccd0*/  F2FP.F16.F32.PACK_AB R6, R58, R59 ;  /* 0x0000003b3a06723e */ /* 0x000fe400000000ff */
[----:B------:R-:W-:Y:S02]  /*cce0*/  F2FP.F16.F32.PACK_AB R4, R57, R88 ;  /* 0x000000583904723e */ /* 0x000fe400000000ff */
[----:B------:R-:W-:-:S05]  /*ccf0*/  F2FP.F16.F32.PACK_AB R5, R56, R5 ;  /* 0x000000053805723e */ /* 0x000fca00000000ff */
[----:B------:R1:W-:Y:S02]  /*cd00*/  STS.128 [R0], R4 ;  /* 0x0000000400007388 */ /* 0x0003e40000000c00 */
.L_x_1808:
[----:B------:R-:W-:Y:S05]  /*cd10*/  BSYNC B2 ;  /* 0x0000000000027941 */ /* 0x000fea0003800000 */
.L_x_1807:
[----:B------:R-:W-:Y:S04]  /*cd20*/  BSSY B2, `(.L_x_1809) ;  /* 0x000002c000027945 */ /* 0x000fe80003800000 */
[----:B------:R-:W-:Y:S05]  /*cd30*/  @P2 BRA `(.L_x_1810) ;  /* 0x0000000000a82947 */ /* 0x000fea0003800000 */
[----:B01----:R-:W0:Y:S01]  /*cd40*/  LDS.128 R4, [R62+0x10400] ;  /* 0x010400003e047984 */ /* 0x003e220000000c00 */
[----:B------:R-:W-:Y:S01]  /*cd50*/  SHF.R.U32.HI R55, RZ, 0x10, R53 ;  /* 0x00000010ff377819 */ /* 0x000fe20000011635 */
[----:B------:R-:W-:Y:S01]  /*cd60*/  HADD2.F32 R54, -RZ, R84.H0_H0 ;  /* 0x20000054ff367230 */ /* 0x000fe20000004100 */
[----:B------:R-:W-:Y:S01]  /*cd70*/  SHF.R.U32.HI R57, RZ, 0x10, R51 ;  /* 0x00000010ff397819 */ /* 0x000fe20000011633 */
        /* <DEDUP_REMOVED lines=37> */
[----:B------:R2:W-:Y:S02]  /*cfd0*/  STS.128 [R62+0x10400], R4 ;  /* 0x010400043e007388 */ /* 0x0005e40000000c00 */
.L_x_1810:
[----:B------:R-:W-:Y:S05]  /*cfe0*/  BSYNC B2 ;  /* 0x0000000000027941 */ /* 0x000fea0003800000 */
.L_x_1809:
[----:B------:R-:W-:Y:S04]  /*cff0*/  BSSY B2, `(.L_x_1811) ;  /* 0x000002c000027945 */ /* 0x000fe80003800000 */
[----:B------:R-:W-:Y:S05]  /*d000*/  @P3 BRA `(.L_x_1812) ;  /* 0x0000000000a83947 */ /* 0x000fea0003800000 */
[----:B012---:R-:W0:Y:S01]  /*d010*/  LDS.128 R4, [R0+0x4000] ;  /* 0x0040000000047984 */ /* 0x007e220000000c00 */
        /* <DEDUP_REMOVED lines=41> */
.L_x_1812:
[----:B------:R-:W-:Y:S05]  /*d2b0*/  BSYNC B2 ;  /* 0x0000000000027941 */ /* 0x000fea0003800000 */
.L_x_1811:
[----:B------:R-:W-:Y:S04]  /*d2c0*/  BSSY B2, `(.L_x_1813) ;  /* 0x000002c000027945 */ /* 0x000fe80003800000 */
[----:B------:R-:W-:Y:S05]  /*d2d0*/  @P4 BRA `(.L_x_1814) ;  /* 0x0000000000a84947 */ /* 0x000fea0003800000 */
[----:B0123--:R-:W0:Y:S01]  /*d2e0*/  LDS.128 R4, [R62+0x14400] ;  /* 0x014400003e047984 */ /* 0x00fe220000000c00 */
        /* <DEDUP_REMOVED lines=41> */
.L_x_1814:
[----:B------:R-:W-:Y:S05]  /*d580*/  BSYNC B2 ;  /* 0x0000000000027941 */ /* 0x000fea0003800000 */
.L_x_1813:
[----:B------:R-:W-:Y:S05]  /*d590*/  @P5 BRA `(.L_x_1804) ;  /* 0x0000000000a85947 */ /* 0x000fea0003800000 */
[----:B01234-:R-:W0:Y:S01]  /*d5a0*/  LDS.128 R4, [R0+0x8000] ;  /* 0x0080000000047984 */ /* 0x01fe220000000c00 */
[----:B------:R-:W-:Y:S01]  /*d5b0*/  SHF.R.U32.HI R41, RZ, 0x10, R33 ;  /* 0x00000010ff297819 */ /* 0x000fe20000011621 */
[----:B------:R-:W-:Y:S01]  /*d5c0*/  HADD2.F32 R40, -RZ, R78.H0_H0 ;  /* 0x2000004eff287230 */ /* 0x000fe20000004100 */
[--C-:B------:R-:W-:Y:S01]  /*d5d0*/  SHF.R.U32.HI R43, RZ, 0x10, R35.reuse ;  /* 0x00000010ff2b7819 */ /* 0x100fe20000011623 */
[----:B------:R-:W-:Y:S01]  /*d5e0*/  HADD2.F32 R42, -RZ, R69.H1_H1 ;  /* 0x30000045ff2a7230 */ /* 0x000fe20000004100 */
[----:B------:R-:W-:Y:S01]  /*d5f0*/  SHF.R.U64 R47, R34, 0x10, R35 ;  /* 0x00000010222f7819 */ /* 0x000fe20000001223 */
[----:B------:R-:W-:Y:S01]  /*d600*/  HADD2.F32 R41, -RZ, R41.H0_H0 ;  /* 0x20000029ff297230 */ /* 0x000fe20000004100 */
[----:B------:R-:W-:Y:S01]  /*d610*/  SHF.R.U64 R51, R32, 0x10, R33 ;  /* 0x0000001020337819 */ /* 0x000fe20000001221 */
[----:B------:R-:W-:Y:S02]  /*d620*/  HADD2.F32 R43, -RZ, R43.H0_H0 ;  /* 0x2000002bff2b7230 */ /* 0x000fe40000004100 */
[----:B------:R-:W-:-:S02]  /*d630*/  HADD2.F32 R69, -RZ, R69.H0_H0 ;  /* 0x20000045ff457230 */ /* 0x000fc40000004100 */
        /* <DEDUP_REMOVED lines=32> */
.L_x_1804:
[----:B------:R-:W-:Y:S05]  /*d840*/  BSYNC B1 ;  /* 0x0000000000017941 */ /* 0x000fea0003800000 */
.L_x_1803:
        /* <DEDUP_REMOVED lines=53> */
.L_x_1817:
[----:B------:R-:W-:Y:S05]  /*dba0*/  BSYNC B1 ;  /* 0x0000000000017941 */ /* 0x000fea0003800000 */
.L_x_1816:
[----:B------:R-:W-:Y:S04]  /*dbb0*/  BSSY B1, `(.L_x_1818) ;  /* 0x000002c000017945 */ /* 0x000fe80003800000 */
[----:B------:R-:W-:Y:S05]  /*dbc0*/  @P1 BRA `(.L_x_1819) ;  /* 0x0000000000a81947 */ /* 0x000fea0003800000 */
[----:B0-----:R-:W0:Y:S01]  /*dbd0*/  LDS.128 R4, [R0+0x2000] ;  /* 0x0020000000047984 */ /* 0x001e220000000c00 */
[----:B------:R-:W-:Y:S01]  /*dbe0*/  SHF.R.U32.HI R35, RZ, 0x10, R39 ;  /* 0x00000010ff237819 */ /* 0x000fe20000011627 */
[----:B------:R-:W-:Y:S01]  /*dbf0*/  HADD2.F32 R34, -RZ, R74.H0_H0 ;  /* 0x2000004aff227230 */ /* 0x000fe20000004100 */
[--C-:B------:R-:W-:Y:S01]  /*dc00*/  SHF.R.U64 R41, R36, 0x10, R37.reuse ;  /* 0x0000001024297819 */ /* 0x100fe20000001225 */
[----:B------:R-:W-:Y:S01]  /*dc10*/  HADD2.F32 R36, -RZ, R73.H0_H0 ;  /* 0x20000049ff247230 */ /* 0x000fe20000004100 */
[----:B------:R-:W-:Y:S01]  /*dc20*/  SHF.R.U32.HI R37, RZ, 0x10, R37 ;  /* 0x00000010ff257819 */ /* 0x000fe20000011625 */
[----:B------:R-:W-:Y:S01]  /*dc30*/  HADD2.F32 R35, -RZ, R35.H0_H0 ;  /* 0x20000023ff237230 */ /* 0x000fe20000004100 */
[----:B------:R-:W-:Y:S01]  /*dc40*/  SHF.R.U64 R43, R38, 0x10, R39 ;  /* 0x00000010262b7819 */ /* 0x000fe20000001227 */
[----:B------:R-:W-:Y:S02]  /*dc50*/  HADD2.F32 R73, -RZ, R73.H1_H1 ;  /* 0x30000049ff497230 */ /* 0x000fe40000004100 */
        /* <DEDUP_REMOVED lines=33> */
.L_x_1819:
[----:B------:R-:W-:Y:S05]  /*de70*/  BSYNC B1 ;  /* 0x0000000000017941 */ /* 0x000fea0003800000 */
.L_x_1818:
[----:B------:R-:W-:Y:S04]  /*de80*/  BSSY B1, `(.L_x_1820) ;  /* 0x000002c000017945 */ /* 0x000fe80003800000 */
[----:B------:R-:W-:Y:S05]  /*de90*/  @P2 BRA `(.L_x_1821) ;  /* 0x0000000000a82947 */ /* 0x000fea0003800000 */
[----:B01----:R-:W0:Y:S01]  /*dea0*/  LDS.128 R4, [R62+0x12400] ;  /* 0x012400003e047984 */ /* 0x003e220000000c00 */
[----:B------:R-:W-:Y:S01]  /*deb0*/  SHF.R.U32.HI R31, RZ, 0x10, R29 ;  /* 0x00000010ff1f7819 */ /* 0x000fe2000001161d */
[----:B------:R-:W-:Y:S01]  /*dec0*/  HADD2.F32 R30, -RZ, R72.H0_H0 ;  /* 0x20000048ff1e7230 */ /* 0x000fe20000004100 */
[----:B------:R-:W-:Y:S01]  /*ded0*/  SHF.R.U32.HI R33, RZ, 0x10, R27 ;  /* 0x00000010ff217819 */ /* 0x000fe2000001161b */
[--C-:B------:R-:W-:Y:S01]  /*dee0*/  HADD2.F32 R32, -RZ, R70.reuse.H0_H0 ;  /* 0x20000046ff207230 */ /* 0x100fe20000004100 */
        /* <DEDUP_REMOVED lines=24> */
[C---:B------:R-:W-:Y:S01]  /*e070*/  FMUL.FTZ R31, R27.reuse, R70 ;  /* 0x000000461b1f7220 */ /* 0x040fe20000410000 */
        /* <DEDUP_REMOVED lines=12> */
.L_x_1821:
[----:B------:R-:W-:Y:S05]  /*e140*/  BSYNC B1 ;  /* 0x0000000000017941 */ /* 0x000fea0003800000 */
.L_x_1820:
[----:B------:R-:W-:Y:S04]  /*e150*/  BSSY B1, `(.L_x_1822) ;  /* 0x000002c000017945 */ /* 0x000fe80003800000 */
[----:B------:R-:W-:Y:S05]  /*e160*/  @P3 BRA `(.L_x_1823) ;  /* 0x0000000000a83947 */ /* 0x000fea0003800000 */
[----:B012---:R-:W0:Y:S01]  /*e170*/  LDS.128 R4, [R0+0x6000] ;  /* 0x0060000000047984 */ /* 0x007e220000000c00 */
        /* <DEDUP_REMOVED lines=29> */
[-C--:B------:R-:W-:Y:S01]  /*e350*/  FMUL.FTZ R29, R21, R67.reuse ;  /* 0x00000043151d7220 */ /* 0x080fe20000410000 */
        /* <DEDUP_REMOVED lines=11> */
.L_x_1823:
[----:B------:R-:W-:Y:S05]  /*e410*/  BSYNC B1 ;  /* 0x0000000000017941 */ /* 0x000fea0003800000 */
.L_x_1822:
[----:B------:R-:W-:Y:S04]  /*e420*/  BSSY B1, `(.L_x_1824) ;  /* 0x000002c000017945 */ /* 0x000fe80003800000 */
[----:B------:R-:W-:Y:S05]  /*e430*/  @P4 BRA `(.L_x_1825) ;  /* 0x0000000000a84947 */ /* 0x000fea0003800000 */
[----:B0123--:R-:W0:Y:S01]  /*e440*/  LDS.128 R4, [R62+0x16400] ;  /* 0x016400003e047984 */ /* 0x00fe220000000c00 */
        /* <DEDUP_REMOVED lines=41> */
.L_x_1825:
[----:B------:R-:W-:Y:S05]  /*e6e0*/  BSYNC B1 ;  /* 0x0000000000017941 */ /* 0x000fea0003800000 */
.L_x_1824:
[----:B------:R-:W-:Y:S05]  /*e6f0*/  @P5 BRA `(.L_x_1815) ;  /* 0x00000034009c5947 */ /* 0x000fea0003800000 */
[----:B01234-:R-:W0:Y:S01]  /*e700*/  LDS.128 R4, [R0+0xa000] ;  /* 0x00a0000000047984 */ /* 0x01fe220000000c00 */
        /* <DEDUP_REMOVED lines=9> */
[--C-:B0-----:R-:W-:Y:S02]  /*e7a0*/  HADD2.F32 R11, -RZ, R7.reuse.H1_H1 ;  /* 0x30000007ff0b7230 */ /* 0x101fe40000004100 */
[----:B------:R-:W-:Y:S02]  /*e7b0*/  HADD2.F32 R10, -RZ, R7.H0_H0 ;  /* 0x20000007ff0a7230 */ /* 0x000fe40000004100 */
[--C-:B------:R-:W-:Y:S02]  /*e7c0*/  HADD2.F32 R7, -RZ, R4.reuse.H0_H0 ;  /* 0x20000004ff077230 */ /* 0x100fe40000004100 */
[C---:B------:R-:W-:Y:S01]  /*e7d0*/  FMUL.FTZ R21, R11.reuse, R15 ;  /* 0x0000000f0b157220 */ /* 0x040fe20000410000 */
[----:B------:R-:W-:Y:S02]  /*e7e0*/  HADD2.F32 R4, -RZ, R4.H1_H1 ;  /* 0x30000004ff047230 */ /* 0x000fe40000004100 */
[----:B------:R-:W-:Y:S01]  /*e7f0*/  FMUL.FTZ R24, R11, R13 ;  /* 0x0000000d0b187220 */ /* 0x000fe20000410000 */
[----:B------:R-:W-:-:S02]  /*e800*/  HADD2.F32 R8, -RZ, R6.H0_H0 ;  /* 0x20000006ff087230 */ /* 0x000fc40000004100 */
[C---:B------:R-:W-:Y:S01]  /*e810*/  FFMA.FTZ R21, R10.reuse, R13, -R21 ;  /* 0x0000000d0a157223 */ /* 0x040fe20000010815 */
[----:B------:R-:W-:Y:S02]  /*e820*/  HADD2.F32 R9, -RZ, R6.H1_H1 ;  /* 0x30000006ff097230 */ /* 0x000fe40000004100 */
[----:B------:R-:W-:Y:S01]  /*e830*/  FFMA.FTZ R26, R10, R15, R24 ;  /* 0x0000000f0a1a7223 */ /* 0x000fe20000010018 */
[----:B------:R-:W-:Y:S02]  /*e840*/  HADD2.F32 R6, -RZ, R5.H0_H0 ;  /* 0x20000005ff067230 */ /* 0x000fe40000004100 */
[C---:B------:R-:W-:Y:S01]  /*e850*/  FMUL.FTZ R20, R4.reuse, R14 ;  /* 0x0000000e04147220 */ /* 0x040fe20000410000 */
[----:B------:R-:W-:Y:S01]  /*e860*/  FMUL.FTZ R24, R4, R12 ;  /* 0x0000000c04187220 */ /* 0x000fe20000410000 */
[----:B------:R-:W-:Y:S02]  /*e870*/  HADD2.F32 R10, -RZ, R3.H1_H1 ;  /* 0x30000003ff0a7230 */ /* 0x000fe40000004100 */
[----:B------:R-:W-:Y:S01]  /*e880*/  FMUL.FTZ R15, R9, R63 ;  /* 0x0000003f090f7220 */ /* 0x000fe20000410000 */
[----:B------:R-:W-:-:S02]  /*e890*/  HADD2.F32 R5, -RZ, R5.H1_H1 ;  /* 0x30000005ff057230 */ /* 0x000fc40000004100 */
[C---:B------:R-:W-:Y:S01]  /*e8a0*/  FFMA.FTZ R20, R7.reuse, R12, -R20 ;  /* 0x0000000c07147223 */ /* 0x040fe20000010814 */
[----:B------:R-:W-:Y:S02]  /*e8b0*/  HADD2.F32 R4, -RZ, R25.H0_H0 ;  /* 0x20000019ff047230 */ /* 0x000fe40000004100 */
[----:B------:R-:W-:Y:S01]  /*e8c0*/  FFMA.FTZ R11, R7, R14, R24 ;  /* 0x0000000e070b7223 */ /* 0x000fe20000010018 */
[----:B------:R-:W-:Y:S02]  /*e8d0*/  HADD2.F32 R3, -RZ, R27.H0_H0 ;  /* 0x2000001bff037230 */ /* 0x000fe40000004100 */
[-C--:B------:R-:W-:Y:S01]  /*e8e0*/  FMUL.FTZ R13, R9, R10.reuse ;  /* 0x0000000a090d7220 */ /* 0x080fe20000410000 */
[C---:B------:R-:W-:Y:S01]  /*e8f0*/  FFMA.FTZ R10, R8.reuse, R10, R15 ;  /* 0x0000000a080a7223 */ /* 0x040fe2000001000f */
[C---:B------:R-:W-:Y:S01]  /*e900*/  FMUL.FTZ R7, R5.reuse, R4 ;  /* 0x0000000405077220 */ /* 0x040fe20000410000 */
[----:B------:R-:W-:Y:S01]  /*e910*/  FMUL.FTZ R9, R5, R3 ;  /* 0x0000000305097220 */ /* 0x000fe20000410000 */
[----:B------:R-:W-:-:S02]  /*e920*/  FFMA.FTZ R13, R8, R63, -R13 ;  /* 0x0000003f080d7223 */ /* 0x000fc4000001080d */
[----:B------:R-:W-:Y:S01]  /*e930*/  FFMA.FTZ R5, R6, R3, -R7 ;  /* 0x0000000306057223 */ /* 0x000fe20000010807 */
[----:B------:R-:W-:Y:S01]  /*e940*/  F2FP.F16.F32.PACK_AB R7, R26, R21 ;  /* 0x000000151a07723e */ /* 0x000fe200000000ff */
[----:B------:R-:W-:Y:S01]  /*e950*/  FFMA.FTZ R8, R6, R4, R9 ;  /* 0x0000000406087223 */ /* 0x000fe20000010009 */
[----:B------:R-:W-:Y:S02]  /*e960*/  F2FP.F16.F32.PACK_AB R4, R11, R20 ;  /* 0x000000140b04723e */ /* 0x000fe400000000ff */
[----:B------:R-:W-:Y:S02]  /*e970*/  F2FP.F16.F32.PACK_AB R6, R10, R13 ;  /* 0x0000000d0a06723e */ /* 0x000fe400000000ff */
[----:B------:R-:W-:-:S05]  /*e980*/  F2FP.F16.F32.PACK_AB R5, R8, R5 ;  /* 0x000000050805723e */ /* 0x000fca00000000ff */
[----:B------:R0:W-:Y:S01]  /*e990*/  STS.128 [R0+0xa000], R4 ;  /* 0x00a0000400007388 */ /* 0x0001e20000000c00 */
[----:B------:R-:W-:Y:S05]  /*e9a0*/  BRA `(.L_x_1815) ;  /* 0x0000003000f07947 */ /* 0x000fea0003800000 */
.L_x_1794:
[----:B------:R-:W0:Y:S01]  /*e9b0*/  LDC R28, c[0x0][0x448] ;  /* 0x00011200ff1c7b82 */ /* 0x000e220000000800 */
[----:B------:R-:W-:Y:S01]  /*e9c0*/  IMAD R3, R189, 0x40, R10 ;  /* 0x00000040bd037824 */ /* 0x000fe200078e020a */
[----:B------:R-:W-:Y:S01]  /*e9d0*/  ULDC.64 UR4, c[0x0][0x3f8] ;  /* 0x0000fe0000047ab9 */ /* 0x000fe20000000a00 */
[----:B------:R-:W-:Y:S01]  /*e9e0*/  ULDC.64 UR6, c[0x0][0x408] ;  /* 0x0001020000067ab9 */ /* 0x000fe20000000a00 */
[----:B------:R-:W-:Y:S01]  /*e9f0*/  IMAD.MOV.U32 R8, RZ, RZ, R24 ;  /* 0x000000ffff087224 */ /* 0x000fe200078e0018 */
[----:B------:R-:W-:Y:S01]  /*ea00*/  MOV R4, R26 ;  /* 0x0000001a00047202 */ /* 0x000fe20000000f00 */
[----:B------:R-:W-:Y:S01]  /*ea10*/  IMAD.MOV.U32 R9, RZ, RZ, R29 ;  /* 0x000000ffff097224 */ /* 0x000fe200078e001d */
[----:B0-----:R-:W-:-:S13]  /*ea20*/  ISETP.NE.AND P0, PT, R28, 0x1, PT ;  /* 0x000000011c00780c */ /* 0x001fda0003f05270 */
[----:B------:R-:W0:Y:S08]  /*ea30*/  @P0 LDC R0, c[0x0][0x44c] ;  /* 0x00011300ff000b82 */ /* 0x000e300000000800 */
[----:B------:R-:W1:Y:S01]  /*ea40*/  @P0 LDC R5, c[0x0][0x450] ;  /* 0x00011400ff050b82 */ /* 0x000e620000000800 */
[----:B0-----:R-:W-:-:S05]  /*ea50*/  @P0 IMAD.HI.U32 R0, R3, R0, RZ ;  /* 0x0000000003000227 */ /* 0x001fca00078e00ff */
[----:B-1----:R-:W-:Y:S01]  /*ea60*/  @P0 SHF.R.U32.HI R3, RZ, R5, R0 ;  /* 0x00000005ff030219 */ /* 0x002fe20000011600 */
[----:B------:R-:W-:-:S03]  /*ea70*/  IMAD.MOV.U32 R5, RZ, RZ, R31 ;  /* 0x000000ffff057224 */ /* 0x000fc600078e001f */
        /* <DEDUP_REMOVED lines=17> */
[----:B------:R-:W0:Y:S04]  /*eb90*/  SHFL.IDX PT, R3, R8, RZ, 0x1c1f ;  /* 0x001c1fff08037589 */ /* 0x000e2800000e0000 */
[----:B------:R-:W1:Y:S04]  /*eba0*/  SHFL.IDX PT, R0, R6, RZ, 0x1c1f ;  /* 0x001c1fff06007589 */ /* 0x000e6800000e0000 */
[----:B------:R2:W3:Y:S04]  /*ebb0*/  SHFL.IDX PT, R5, R7, RZ, 0x1c1f ;  /* 0x001c1fff07057589 */ /* 0x0004e800000e0000 */
[----:B------:R2:W4:Y:S01]  /*ebc0*/  SHFL.IDX PT, R14, R9, RZ, 0x1c1f ;  /* 0x001c1fff090e7589 */ /* 0x00052200000e0000 */
[----:B0-----:R-:W-:-:S02]  /*ebd0*/  IMAD.MOV.U32 R21, RZ, RZ, R3 ;  /* 0x000000ffff157224 */ /* 0x001fc400078e0003 */
[----:B-12---:R-:W-:-:S07]  /*ebe0*/  IMAD.MOV.U32 R20, RZ, RZ, R0 ;  /* 0x000000ffff147224 */ /* 0x006fce00078e0000 */
.L_x_2147:
[----:B------:R-:W-:Y:S01]  /*ebf0*/  IMAD R73, R163, R28, RZ ;  /* 0x0000001ca3497224 */ /* 0x000fe200078e02ff */
[----:B------:R-:W-:Y:S01]  /*ec00*/  BSSY B1, `(.L_x_1827) ;  /* 0x0000030000017945 */ /* 0x000fe20003800000 */
[----:B----4-:R-:W-:Y:S01]  /*ec10*/  IMAD.MOV.U32 R50, RZ, RZ, R14 ;  /* 0x000000ffff327224 */ /* 0x010fe200078e000e */
[----:B---3--:R-:W-:Y:S02]  /*ec20*/  MOV R51, R5 ;  /* 0x0000000500337202 */ /* 0x008fe40000000f00 */
[----:B------:R-:W-:Y:S02]  /*ec30*/  CS2R R44, SRZ ;  /* 0x00000000002c7805 */ /* 0x000fe4000001ff00 */
[----:B------:R-:W-:Y:S02]  /*ec40*/  ISETP.GE.AND P0, PT, R10, R73, PT ;  /* 0x000000490a00720c */ /* 0x000fe40003f06270 */
        /* <DEDUP_REMOVED lines=19> */
[----:B------:R-:W-:-:S02]  /*ed80*/  CS2R R44, SRZ ;  /* 0x00000000002c7805 */ /* 0x000fc4000001ff00 */
[----:B------:R-:W-:Y:S02]  /*ed90*/  CS2R R46, SRZ ;  /* 0x00000000002e7805 */ /* 0x000fe4000001ff00 */
[----:B------:R-:W-:Y:S02]  /*eda0*/  CS2R R28, SRZ ;  /* 0x00000000001c7805 */ /* 0x000fe4000001ff00 */
[----:B------:R-:W-:Y:S01]  /*edb0*/  CS2R R30, SRZ ;  /* 0x00000000001e7805 */ /* 0x000fe2000001ff00 */
[----:B------:R-:W-:-:S04]  /*edc0*/  @!P0 IMAD.WIDE R4, R18, 0x2, R20 ;  /* 0x0000000212048825 */ /* 0x000fc800078e0214 */
[----:B------:R-:W-:Y:S01]  /*edd0*/  @!P1 IMAD.SHL.U32 R15, R191, 0x8, RZ ;  /* 0x00000008bf0f9824 */ /* 0x000fe200078e00ff */
[----:B------:R0:W5:Y:S01]  /*ede0*/  @!P0 LD.E.128 R32, desc[UR6][R4.64] ;  /* 0x0000000604208980 */ /* 0x000162000c101d00 */
[----:B------:R-:W-:Y:S01]  /*edf0*/  @!P2 IMAD.SHL.U32 R49, R192, 0x8, RZ ;  /* 0x00000008c031a824 */ /* 0x000fe200078e00ff */
        /* <DEDUP_REMOVED lines=9> */
[----:B------:R-:W-:-:S03]  /*ee90*/  @!P1 IMAD.WIDE R14, R15, 0x2, R50 ;  /* 0x000000020f0e9825 */ /* 0x000fc600078e0232 */
[----:B------:R1:W5:Y:S01]  /*eea0*/  @!P2 LD.E.128 R24, desc[UR6][R20.64] ;  /* 0x000000061418a980 */ /* 0x000362000c101d00 */
[----:B------:R-:W-:-:S03]  /*eeb0*/  @!P2 IMAD.WIDE R48, R49, 0x2, R50 ;  /* 0x000000023130a825 */ /* 0x000fc600078e0232 */
[----:B------:R1:W5:Y:S01]  /*eec0*/  @!P1 LD.E.128 R40, desc[UR6][R14.64] ;  /* 0x000000060e289980 */ /* 0x000362000c101d00 */
[----:B0-----:R-:W-:-:S03]  /*eed0*/  @!P0 IMAD.WIDE R4, R18, 0x2, R50 ;  /* 0x0000000212048825 */ /* 0x001fc600078e0232 */
[----:B------:R1:W5:Y:S04]  /*eee0*/  @!P2 LD.E.128 R36, desc[UR6][R48.64] ;  /* 0x000000063024a980 */ /* 0x000368000c101d00 */
[----:B------:R1:W5:Y:S02]  /*eef0*/  @!P0 LD.E.128 R44, desc[UR6][R4.64] ;  /* 0x00000006042c8980 */ /* 0x000364000c101d00 */
.L_x_1828:
[----:B------:R-:W-:Y:S05]  /*ef00*/  BSYNC B1 ;  /* 0x0000000000017941 */ /* 0x000fea0003800000 */
.L_x_1827:
[----:B-1---5:R-:W-:Y:S01]  /*ef10*/  IMAD.MOV.U32 R4, RZ, RZ, R46 ;  /* 0x000000ffff047224 */ /* 0x022fe200078e002e */
[----:B------:R-:W-:Y:S01]  /*ef20*/  UMOV UR4, 0xffffffff ;  /* 0xffffffff00047882 */ /* 0x000fe20000000000 */
[----:B------:R-:W-:Y:S02]  /*ef30*/  IMAD.MOV.U32 R5, RZ, RZ, R47 ;  /* 0x000000ffff057224 */ /* 0x000fe400078e002f */
        /* <DEDUP_REMOVED lines=14> */
[----:B------:R-:W-:Y:S01]  /*f020*/  MOV R5, R39 ;  /* 0x0000002700057202 */ /* 0x000fe20000000f00 */
[----:B------:R-:W-:-:S03]  /*f030*/  IMAD.MOV.U32 R3, RZ, RZ, R37 ;  /* 0x000000ffff037224 */ /* 0x000fc600078e0025 */
[----:B------:R-:W-:Y:S01]  /*f040*/  PRMT R75, R4, 0x5410, R5 ;  /* 0x00005410044b7816 */ /* 0x000fe20000000005 */
        /* <DEDUP_REMOVED lines=19> */
[----:B------:R-:W-:Y:S02]  /*f180*/  PRMT R77, R4, 0x5410, R5 ;  /* 0x00005410044d7816 */ /* 0x000fe40000000005 */
[----:B------:R-:W-:-:S02]  /*f190*/  CS2R R4, SRZ ;  /* 0x0000000000047805 */ /* 0x000fc4000001ff00 */
[----:B------:R-:W-:Y:S01]  /*f1a0*/  PRMT R76, R0, 0x5410, R3 ;  /* 0x00005410004c7816 */ /* 0x000fe20000000003 */
[----:B------:R-:W-:Y:S06]  /*f1b0*/  BRA.DIV UR4, `(.L_x_1829) ;  /* 0x0000019a04887947 */ /* 0x000fec000b800000 */
[----:B------:R-:W0:Y:S04]  /*f1c0*/  SHFL.IDX PT, R3, R8, 0x1, 0x1c1f ;  /* 0x003c1f0008037f89 */ /* 0x000e2800000e0000 */
[----:B------:R-:W1:Y:S04]  /*f1d0*/  SHFL.IDX PT, R0, R6, 0x1, 0x1c1f ;  /* 0x003c1f0006007f89 */ /* 0x000e6800000e0000 */
[----:B------:R-:W2:Y:S04]  /*f1e0*/  SHFL.IDX PT, R7, R7, 0x1, 0x1c1f ;  /* 0x003c1f0007077f89 */ /* 0x000ea800000e0000 */
[----:B------:R3:W4:Y:S01]  /*f1f0*/  SHFL.IDX PT, R14, R9, 0x1, 0x1c1f ;  /* 0x003c1f00090e7f89 */ /* 0x00072200000e0000 */
[----:B0-----:R-:W-:Y:S01]  /*f200*/  MOV R61, R3 ;  /* 0x00000003003d7202 */ /* 0x001fe20000000f00 */
[----:B-1-3--:R-:W-:-:S07]  /*f210*/  IMAD.MOV.U32 R60, RZ, RZ, R0 ;  /* 0x000000ffff3c7224 */ /* 0x00afce00078e0000 */
.L_x_2153:
[----:B------:R-:W-:Y:S01]  /*f220*/  VIADD R10, R10, 0x40 ;  /* 0x000000400a0a7836 */ /* 0x000fe20000000000 */
[----:B------:R-:W-:Y:S01]  /*f230*/  BSSY B1, `(.L_x_1830) ;  /* 0x000002f000017945 */ /* 0x000fe20003800000 */
[----:B----4-:R-:W-:Y:S01]  /*f240*/  IMAD.MOV.U32 R62, RZ, RZ, R14 ;  /* 0x000000ffff3e7224 */ /* 0x010fe200078e000e */
[----:B------:R-:W-:Y:S01]  /*f250*/  CS2R R8, SRZ ;  /* 0x0000000000087805 */ /* 0x000fe2000001ff00 */
[----:B--2---:R-:W-:Y:S01]  /*f260*/  IMAD.MOV.U32 R63, RZ, RZ, R7 ;  /* 0x000000ffff3f7224 */ /* 0x004fe200078e0007 */
        /* <DEDUP_REMOVED lines=33> */
[----:B------:R-:W-:Y:S02]  /*f480*/  CS2R R14, SRZ ;  /* 0x00000000000e7805 */ /* 0x000fe4000001ff00 */
[----:B0-----:R-:W-:Y:S01]  /*f490*/  CS2R R12, SRZ ;  /* 0x00000000000c7805 */ /* 0x001fe2000001ff00 */
[--C-:B------:R-:W-:Y:S01]  /*f4a0*/  @!P1 IMAD.WIDE R64, R65, 0x2, R62.reuse ;  /* 0x0000000241409825 */ /* 0x100fe200078e023e */
[----:B------:R0:W5:Y:S03]  /*f4b0*/  @!P1 LD.E.128 R52, desc[UR6][R20.64] ;  /* 0x0000000614349980 */ /* 0x000166000c101d00 */
[--C-:B------:R-:W-:Y:S01]  /*f4c0*/  @!P2 IMAD.WIDE R66, R67, 0x2, R62.reuse ;  /* 0x000000024342a825 */ /* 0x100fe200078e023e */
[----:B------:R0:W5:Y:S03]  /*f4d0*/  @!P1 LD.E.128 R8, desc[UR6][R64.64] ;  /* 0x0000000640089980 */ /* 0x000166000c101d00 */
[----:B------:R-:W-:Y:S01]  /*f4e0*/  @!P0 IMAD.WIDE R62, R18, 0x2, R62 ;  /* 0x00000002123e8825 */ /* 0x000fe200078e023e */
[----:B------:R0:W5:Y:S04]  /*f4f0*/  @!P2 LD.E.128 R56, desc[UR6][R60.64] ;  /* 0x000000063c38a980 */ /* 0x000168000c101d00 */
[----:B------:R0:W5:Y:S04]  /*f500*/  @!P0 LD.E.128 R4, desc[UR6][R62.64] ;  /* 0x000000063e048980 */ /* 0x000168000c101d00 */
[----:B------:R0:W5:Y:S02]  /*f510*/  @!P2 LD.E.128 R12, desc[UR6][R66.64] ;  /* 0x00000006420ca980 */ /* 0x000164000c101d00 */
.L_x_1831:
[----:B------:R-:W-:Y:S05]  /*f520*/  BSYNC B1 ;  /* 0x0000000000017941 */ /* 0x000fea0003800000 */
.L_x_1830:
[----:B------:R-:W-:Y:S01]  /*f530*/  LEA.HI R0, R187, R187, RZ, 0x1 ;  /* 0x000000bbbb007211 */ /* 0x000fe200078f08ff */
[----:B-----5:R-:W-:Y:S01]  /*f540*/  IMAD.MOV.U32 R3, RZ, RZ, R4 ;  /* 0x000000ffff037224 */ /* 0x020fe200078e0004 */
[----:B0-----:R-:W-:Y:S01]  /*f550*/  MOV R20, R5 ;  /* 0x0000000500147202 */ /* 0x001fe20000000f00 */
[----:B------:R-:W-:Y:S01]  /*f560*/  IMAD.MOV.U32 R21, RZ, RZ, R7 ;  /* 0x000000ffff157224 */ /* 0x000fe200078e0007 */
[----:B------:R-:W-:Y:S01]  /*f570*/  LOP3.LUT R0, R0, 0xfffffffe, RZ, 0xc0, !PT ;  /* 0xfffffffe00007812 */ /* 0x000fe200078ec0ff */
[----:B------:R-:W-:Y:S01]  /*f580*/  IMAD.MOV.U32 R60, RZ, RZ, R10 ;  /* 0x000000ffff3c7224 */ /* 0x000fe200078e000a */
[----:B------:R-:W-:Y:S01]  /*f590*/  PRMT R78, R3, 0x5410, R20 ;  /* 0x00005410034e7816 */ /* 0x000fe20000000014 */
[----:B------:R-:W-:Y:S01]  /*f5a0*/  IMAD.MOV.U32 R3, RZ, RZ, R6 ;  /* 0x000000ffff037224 */ /* 0x000fe200078e0006 */
[----:B------:R-:W-:Y:S01]  /*f5b0*/  MOV R62, R50 ;  /* 0x00000032003e7202 */ /* 0x000fe20000000f00 */
        /* <DEDUP_REMOVED lines=15> */
[----:B------:R-:W-:Y:S01]  /*f6b0*/  BSSY B1, `(.L_x_1832) ;  /* 0x0000017000017945 */ /* 0x000fe20003800000 */
[----:B------:R-:W-:-:S02]  /*f6c0*/  MOV R62, R57 ;  /* 0x00000039003e7202 */ /* 0x000fc40000000f00 */
[----:B------:R-:W-:Y:S01]  /*f6d0*/  PRMT R0, R3, 0x5410, R20 ;  /* 0x0000541003007816 */ /* 0x000fe20000000014 */
[----:B------:R-:W-:Y:S01]  /*f6e0*/  IMAD.MOV.U32 R20, RZ, RZ, R15 ;  /* 0x000000ffff147224 */ /* 0x000fe200078e000f */
[----:B------:R-:W-:Y:S01]  /*f6f0*/  PRMT R3, R60, 0x7610, R3 ;  /* 0x000076103c037816 */ /* 0x000fe20000000003 */
[----:B------:R-:W-:Y:S01]  /*f700*/  IMAD.MOV.U32 R60, RZ, RZ, R48 ;  /* 0x000000ffff3c7224 */ /* 0x000fe200078e0030 */
[----:B------:R-:W-:Y:S02]  /*f710*/  VIADDMNMX R73, R73, -R177, 0x80, PT ;  /* 0x0000008049497446 */ /* 0x000fe400038009b1 */
        /* <DEDUP_REMOVED lines=9> */
[----:B------:R-:W-:Y:S02]  /*f7b0*/  IMAD.MOV.U32 R60, RZ, RZ, R55 ;  /* 0x000000ffff3c7224 */ /* 0x000fe400078e0037 */
[----:B------:R-:W-:-:S03]  /*f7c0*/  IMAD.MOV.U32 R61, RZ, RZ, R56 ;  /* 0x000000ffff3d7224 */ /* 0x000fc600078e0038 */
[----:B------:R-:W-:Y:S01]  /*f7d0*/  PRMT R72, R20, 0x5410, R60 ;  /* 0x0000541014487816 */ /* 0x000fe2000000003c */
[----:B------:R-:W-:Y:S01]  /*f7e0*/  IMAD.MOV.U32 R60, RZ, RZ, R58 ;  /* 0x000000ffff3c7224 */ /* 0x000fe200078e003a */
[----:B------:R-:W-:Y:S01]  /*f7f0*/  PRMT R20, R61, 0x5410, R62 ;  /* 0x000054103d147816 */ /* 0x000fe2000000003e */
[----:B------:R-:W-:Y:S01]  /*f800*/  IMAD.MOV.U32 R61, RZ, RZ, R59 ;  /* 0x000000ffff3d7224 */ /* 0x000fe200078e003b */
[----:B0-----:R-:W-:Y:S06]  /*f810*/  @!P0 BRA `(.L_x_1833) ;  /* 0x0000019400688947 */ /* 0x001fec0003800000 */
.L_x_2154:
[----:B------:R-:W-:Y:S05]  /*f820*/  BSYNC B1 ;  /* 0x0000000000017941 */ /* 0x000fea0003800000 */
.L_x_1832:
[----:B------:R-:W-:Y:S01]  /*f830*/  BSSY B1, `(.L_x_1834) ;  /* 0x000012c000017945 */ /* 0x000fe20003800000 */
[----:B0-----:R-:W-:-:S03]  /*f840*/  PRMT R21, R60, 0x5410, R61 ;  /* 0x000054103c157816 */ /* 0x001fc6000000003d */
[----:B------:R-:W-:Y:S05]  /*f850*/  @P1 BRA `(.L_x_1835) ;  /* 0x0000001000a41947 */ /* 0x000fea0003800000 */
[----:B------:R-:W0:Y:S01]  /*f860*/  LDC R82, c[0x0][0x3f4] ;  /* 0x0000fd00ff527b82 */ /* 0x000e220000000800 */
[----:B------:R-:W-:Y:S01]  /*f870*/  BSSY B2, `(.L_x_1836) ;  /* 0x0000067000027945 */ /* 0x000fe20003800000 */
[-C--:B0-----:R-:W-:Y:S02]  /*f880*/  ISETP.GE.AND P0, PT, R18, R82.reuse, PT ;  /* 0x000000521200720c */ /* 0x081fe40003f06270 */
[-C--:B------:R-:W-:Y:S02]  /*f890*/  ISETP.GE.AND P1, PT, R165, R82.reuse, PT ;  /* 0x00000052a500720c */ /* 0x080fe40003f26270 */
[----:B------:R-:W-:-:S09]  /*f8a0*/  ISETP.GE.AND P2, PT, R166, R82, PT ;  /* 0x00000052a600720c */ /* 0x000fd20003f46270 */
[----:B------:R-:W-:Y:S05]  /*f8b0*/  @P0 BRA `(.L_x_1837) ;  /* 0x0000000400880947 */ /* 0x000fea0003800000 */
[----:B------:R-:W-:Y:S01]  /*f8c0*/  LEA.HI R62, R82, R189, RZ, 0x1d ;  /* 0x000000bd523e7211 */ /* 0x000fe200078fe8ff */
[--C-:B------:R-:W-:Y:S01]  /*f8d0*/  HADD2.F32 R97, -RZ, R92.reuse.H0_H0 ;  /* 0x2000005cff617230 */ /* 0x100fe20000004100 */
[----:B------:R-:W-:Y:S01]  /*f8e0*/  LOP3.LUT R60, R174, 0x38, R18, 0xf8, !PT ;  /* 0x00000038ae3c7812 */ /* 0x000fe200078ef812 */
[----:B------:R-:W-:Y:S01]  /*f8f0*/  HADD2.F32 R96, -RZ, R92.H1_H1 ;  /* 0x3000005cff607230 */ /* 0x000fe20000004100 */
[----:B------:R-:W-:Y:S01]  /*f900*/  SHF.R.S32.HI R65, RZ, 0x1f, R62 ;  /* 0x0000001fff417819 */ /* 0x000fe2000001143e */
[----:B------:R-:W-:Y:S01]  /*f910*/  IMAD.SHL.U32 R63, R62, 0x8, RZ ;  /* 0x000000083e3f7824 */ /* 0x000fe200078e00ff */
[-C--:B------:R-:W-:Y:S02]  /*f920*/  LOP3.LUT R61, R60, R175.reuse, RZ, 0x3c, !PT ;  /* 0x000000af3c3d7212 */ /* 0x080fe400078e3cff */
[----:B------:R-:W-:Y:S02]  /*f930*/  LEA.HI R65, R65, R62, RZ, 0x3 ;  /* 0x0000003e41417211 */ /* 0x000fe400078f18ff */
[----:B------:R-:W-:Y:S01]  /*f940*/  LOP3.LUT R60, R174, 0x38, R63, 0xf8, !PT ;  /* 0x00000038ae3c7812 */ /* 0x000fe200078ef83f */
[----:B------:R-:W-:Y:S01]  /*f950*/  IMAD.IADD R61, R176, 0x1, R61 ;  /* 0x00000001b03d7824 */ /* 0x000fe200078e023d */
[--C-:B------:R-:W-:Y:S01]  /*f960*/  SHF.R.U64 R44, R44, 0x10, R45.reuse ;  /* 0x000000102c2c7819 */ /* 0x100fe2000000122d */
[----:B------:R-:W-:Y:S01]  /*f970*/  IMAD.SHL.U32 R65, R65, 0x400, RZ ;  /* 0x0000040041417824 */ /* 0x000fe200078e00ff */
[----:B------:R-:W-:Y:S01]  /*f980*/  LOP3.LUT R64, R60, R175, RZ, 0x3c, !PT ;  /* 0x000000af3c407212 */ /* 0x000fe200078e3cff */
[----:B------:R-:W-:Y:S01]  /*f990*/  IMAD R87, R61, 0x2, R16 ;  /* 0x000000023d577824 */ /* 0x000fe200078e0210 */
[----:B------:R-:W-:-:S02]  /*f9a0*/  SHF.R.U32.HI R99, RZ, 0x10, R45 ;  /* 0x00000010ff637819 */ /* 0x000fc4000001162d */
[----:B------:R-:W-:Y:S02]  /*f9b0*/  LOP3.LUT R65, R65, 0x7fffe000, RZ, 0xc0, !PT ;  /* 0x7fffe00041417812 */ /* 0x000fe400078ec0ff */
[----:B------:R-:W0:Y:S01]  /*f9c0*/  LDS.128 R60, [R87+0xc400] ;  /* 0x00c40000573c7984 */ /* 0x000e220000000c00 */
[--C-:B------:R-:W-:Y:S01]  /*f9d0*/  SHF.R.U64 R32, R32, 0x10, R33.reuse ;  /* 0x0000001020207819 */ /* 0x100fe20000001221 */
[----:B------:R-:W-:Y:S01]  /*f9e0*/  HADD2.F32 R99, -RZ, R99.H0_H0 ;  /* 0x20000063ff637230 */ /* 0x000fe20000004100 */
[----:B------:R-:W-:Y:S02]  /*f9f0*/  IADD3 R65, R64, R65, R176 ;  /* 0x0000004140417210 */ /* 0x000fe40007ffe0b0 */
[----:B------:R-:W-:Y:S02]  /*fa00*/  SHF.R.U32.HI R98, RZ, 0x10, R33 ;  /* 0x00000010ff627819 */ /* 0x000fe40000011621 */
[----:B------:R-:W-:Y:S02]  /*fa10*/  LEA R89, R65, R16, 0x1 ;  /* 0x0000001041597211 */ /* 0x000fe400078e08ff */
[----:B------:R-:W-:-:S02]  /*fa20*/  SHF.R.U64 R33, R34, 0x10, R35 ;  /* 0x0000001022217819 */ /* 0x000fc40000001223 */
[----:B------:R-:W-:Y:S01]  /*fa30*/  SHF.R.U64 R34, R46, 0x10, R47 ;  /* 0x000000102e227819 */ /* 0x000fe2000000122f */
[----:B------:R-:W1:Y:S01]  /*fa40*/  LDS.128 R64, [R89+0xc400] ;  /* 0x00c4000059407984 */ /* 0x000e620000000c00 */
[----:B------:R-:W-:Y:S01]  /*fa50*/  SHF.R.U32.HI R105, RZ, 0x10, R35 ;  /* 0x00000010ff697819 */ /* 0x000fe20000011623 */
[----:B------:R-:W-:Y:S01]  /*fa60*/  HADD2.F32 R33, -RZ, R33.H0_H0 ;  /* 0x20000021ff217230 */ /* 0x000fe20000004100 */
[----:B------:R-:W-:Y:S01]  /*fa70*/  SHF.R.U32.HI R104, RZ, 0x10, R47 ;  /* 0x00000010ff687819 */ /* 0x000fe2000001162f */
[--C-:B0-----:R-:W-:Y:S02]  /*fa80*/  HADD2.F32 R46, -RZ, R61.reuse.H0_H0 ;  /* 0x2000003dff2e7230 */ /* 0x101fe40000004100 */
[----:B------:R-:W-:Y:S02]  /*fa90*/  HADD2.F32 R61, -RZ, R61.H1_H1 ;  /* 0x3000003dff3d7230 */ /* 0x000fe40000004100 */
[----:B------:R-:W-:Y:S02]  /*faa0*/  HADD2.F32 R35, -RZ, R60.H0_H0 ;  /* 0x2000003cff237230 */ /* 0x000fe40000004100 */
[----:B------:R-:W-:-:S02]  /*fab0*/  HADD2.F32 R47, -RZ, R62.H0_H0 ;  /* 0x2000003eff2f7230 */ /* 0x000fc40000004100 */
[--C-:B------:R-:W-:Y:S02]  /*fac0*/  HADD2.F32 R93, -RZ, R63.reuse.H0_H0 ;  /* 0x2000003fff5d7230 */ /* 0x100fe40000004100 */
[----:B------:R-:W-:Y:S02]  /*fad0*/  HADD2.F32 R63, -RZ, R63.H1_H1 ;  /* 0x3000003fff3f7230 */ /* 0x000fe40000004100 */
[--C-:B-1----:R-:W-:Y:S02]  /*fae0*/  HADD2.F32 R45, -RZ, R65.reuse.H0_H0 ;  /* 0x20000041ff2d7230 */ /* 0x102fe40000004100 */
[----:B------:R-:W-:Y:S02]  /*faf0*/  HADD2.F32 R92, -RZ, R65.H1_H1 ;  /* 0x30000041ff5c7230 */ /* 0x000fe40000004100 */
[----:B------:R-:W-:Y:S02]  /*fb00*/  HADD2.F32 R65, -RZ, R64.H0_H0 ;  /* 0x20000040ff417230 */ /* 0x000fe40000004100 */
[C---:B------:R-:W-:Y:S01]  /*fb10*/  FMUL.FTZ R101, R45.reuse, R97 ;  /* 0x000000612d657220 */ /* 0x040fe20000410000 */
[----:B------:R-:W-:Y:S01]  /*fb20*/  FMUL.FTZ R103, R45, R96 ;  /* 0x000000602d677220 */ /* 0x000fe20000410000 */
[----:B------:R-:W-:Y:S01]  /*fb30*/  FMUL.FTZ R100, R92, R99 ;  /* 0x000000635c647220 */ /* 0x000fe20000410000 */
[----:B------:R-:W-:-:S02]  /*fb40*/  HADD2.F32 R94, -RZ, R66.H0_H0 ;  /* 0x20000042ff5e7230 */ /* 0x000fc40000004100 */
[C---:B------:R-:W-:Y:S01]  /*fb50*/  FFMA.FTZ R45, R46.reuse, R96, -R101 ;  /* 0x000000602e2d7223 */ /* 0x040fe20000010865 */
[----:B------:R-:W-:Y:S02]  /*fb60*/  HADD2.F32 R96, -RZ, R98.H0_H0 ;  /* 0x20000062ff607230 */ /* 0x000fe40000004100 */
[----:B------:R-:W-:Y:S01]  /*fb70*/  FFMA.FTZ R103, R46, R97, R103 ;  /* 0x000000612e677223 */ /* 0x000fe20000010067 */
[--C-:B------:R-:W-:Y:S02]  /*fb80*/  HADD2.F32 R98, -RZ, R91.reuse.H1_H1 ;  /* 0x3000005bff627230 */ /* 0x100fe40000004100 */
[----:B------:R-:W-:Y:S02]  /*fb90*/  HADD2.F32 R46, -RZ, R91.H0_H0 ;  /* 0x2000005bff2e7230 */ /* 0x000fe40000004100 */
[----:B------:R-:W-:Y:S01]  /*fba0*/  FMUL.FTZ R102, R92, R96 ;  /* 0x000000605c667220 */ /* 0x000fe20000410000 */
[--C-:B------:R-:W-:Y:S02]  /*fbb0*/  HADD2.F32 R91, -RZ, R90.reuse.H1_H1 ;  /* 0x3000005aff5b7230 */ /* 0x100fe40000004100 */
[----:B------:R-:W-:Y:S01]  /*fbc0*/  FMUL.FTZ R92, R65, R98 ;  /* 0x00000062415c7220 */ /* 0x000fe20000410000 */
[----:B------:R-:W-:Y:S01]  /*fbd0*/  FFMA.FTZ R100, R61, R96, -R100 ;  /* 0x000000603d647223 */ /* 0x000fe20000010864 */
[----:B------:R-:W-:Y:S01]  /*fbe0*/  FMUL.FTZ R97, R65, R46 ;  /* 0x0000002e41617220 */ /* 0x000fe20000410000 */
[----:B------:R-:W-:-:S02]  /*fbf0*/  HADD2.F32 R90, -RZ, R90.H0_H0 ;  /* 0x2000005aff5a7230 */ /* 0x000fc40000004100 */
[C---:B------:R-:W-:Y:S01]  /*fc00*/  FFMA.FTZ R65, R35.reuse, R46, -R92 ;  /* 0x0000002e23417223 */ /* 0x040fe2000001085c */
[--C-:B------:R-:W-:Y:S02]  /*fc10*/  HADD2.F32 R95, -RZ, R67.reuse.H0_H0 ;  /* 0x20000043ff5f7230 */ /* 0x100fe40000004100 */
[C---:B------:R-:W-:Y:S01]  /*fc20*/  FMUL.FTZ R96, R94.reuse, R91 ;  /* 0x0000005b5e607220 */ /* 0x040fe20000410000 */
[--C-:B------:R-:W-:Y:S02]  /*fc30*/  HADD2.F32 R92, -RZ, R88.reuse.H0_H0 ;  /* 0x20000058ff5c7230 */ /* 0x100fe40000004100 */
[----:B------:R-:W-:Y:S01]  /*fc40*/  FFMA.FTZ R97, R35, R98, R97 ;  /* 0x0000006223617223 */ /* 0x000fe20000010061 */
[----:B------:R-:W-:Y:S02]  /*fc50*/  HADD2.F32 R46, -RZ, R88.H1_H1 ;  /* 0x30000058ff2e7230 */ /* 0x000fe40000004100 */
[-C--:B------:R-:W-:Y:S01]  /*fc60*/  FMUL.FTZ R94, R94, R90.reuse ;  /* 0x0000005a5e5e7220 */ /* 0x080fe20000410000 */
[----:B------:R-:W-:Y:S01]  /*fc70*/  FFMA.FTZ R96, R47, R90, -R96 ;  /* 0x0000005a2f607223 */ /* 0x000fe20000010860 */
[----:B------:R-:W-:-:S02]  /*fc80*/  HADD2.F32 R67, -RZ, R67.H1_H1 ;  /* 0x30000043ff437230 */ /* 0x000fc40000004100 */
[----:B------:R-:W-:Y:S01]  /*fc90*/  FMUL.FTZ R98, R95, R92 ;  /* 0x0000005c5f627220 */ /* 0x000fe20000410000 */
[----:B------:R-:W-:Y:S02]  /*fca0*/  HADD2.F32 R90, -RZ, R104.H0_H0 ;  /* 0x20000068ff5a7230 */ /* 0x000fe40000004100 */
[----:B------:R-:W-:Y:S01]  /*fcb0*/  FFMA.FTZ R102, R61, R99, R102 ;  /* 0x000000633d667223 */ /* 0x000fe20000010066 */
[----:B------:R-:W-:Y:S02]  /*fcc0*/  HADD2.F32 R88, -RZ, R105.H0_H0 ;  /* 0x20000069ff587230 */ /* 0x000fe40000004100 */
[-C--:B------:R-:W-:Y:S01]  /*fcd0*/  FMUL.FTZ R95, R95, R46.reuse ;  /* 0x0000002e5f5f7220 */ /* 0x080fe20000410000 */
[----:B------:R-:W-:Y:S01]  /*fce0*/  FFMA.FTZ R94, R47, R91, R94 ;  /* 0x0000005b2f5e7223 */ /* 0x000fe2000001005e */
[----:B------:R-:W-:Y:S01]  /*fcf0*/  FFMA.FTZ R98, R93, R46, -R98 ;  /* 0x0000002e5d627223 */ /* 0x000fe20000010862 */
[----:B------:R-:W-:Y:S02]  /*fd00*/  HADD2.F32 R64, -RZ, R64.H1_H1 ;  /* 0x30000040ff407230 */ /* 0x000fe40000004100 */
[----:B------:R-:W-:Y:S01]  /*fd10*/  FMUL.FTZ R104, R67, R90 ;  /* 0x0000005a43687220 */ /* 0x000fe20000410000 */
[----:B------:R-:W-:-:S02]  /*fd20*/  HADD2.F32 R66, -RZ, R66.H1_H1 ;  /* 0x30000042ff427230 */ /* 0x000fc40000004100 */
[-C--:B------:R-:W-:Y:S01]  /*fd30*/  FMUL.FTZ R46, R67, R88.reuse ;  /* 0x00000058432e7220 */ /* 0x080fe20000410000 */
[----:B------:R-:W-:Y:S02]  /*fd40*/  HADD2.F32 R47, -RZ, R44.H0_H0 ;  /* 0x2000002cff2f7230 */ /* 0x000fe40000004100 */
[C---:B------:R-:W-:Y:S01]  /*fd50*/  FFMA.FTZ R91, R63.reuse, R88, -R104 ;  /* 0x000000583f5b7223 */ /* 0x040fe20000010868 */
[----:B------:R-:W-:Y:S02]  /*fd60*/  HADD2.F32 R61, -RZ, R34.H0_H0 ;  /* 0x20000022ff3d7230 */ /* 0x000fe40000004100 */
[----:B------:R-:W-:Y:S01]  /*fd70*/  FFMA.FTZ R46, R63, R90, R46 ;  /* 0x0000005a3f2e7223 */ /* 0x000fe2000001002e */
[----:B------:R-:W-:Y:S02]  /*fd80*/  HADD2.F32 R35, -RZ, R32.H0_H0 ;  /* 0x20000020ff237230 */ /* 0x000fe40000004100 */
[----:B------:R-:W-:Y:S01]  /*fd90*/  FMUL.FTZ R63, R64, R47 ;  /* 0x0000002f403f7220 */ /* 0x000fe20000410000 */
[----:B------:R-:W-:-:S02]  /*fda0*/  HADD2.F32 R60, -RZ, R60.H1_H1 ;  /* 0x3000003cff3c7230 */ /* 0x000fc40000004100 */
[----:B------:R-:W-:Y:S01]  /*fdb0*/  FMUL.FTZ R67, R66, R61 ;  /* 0x0000003d42437220 */ /* 0x000fe20000410000 */
[----:B------:R-:W-:Y:S02]  /*fdc0*/  HADD2.F32 R62, -RZ, R62.H1_H1 ;  /* 0x3000003eff3e7230 */ /* 0x000fe40000004100 */
[----:B------:R-:W-:Y:S01]  /*fdd0*/  FMUL.FTZ R64, R64, R35 ;  /* 0x0000002340407220 */ /* 0x000fe20000410000 */
[----:B------:R-:W-:Y:S01]  /*fde0*/  FMUL.FTZ R66, R66, R33 ;  /* 0x0000002142427220 */ /* 0x000fe20000410000 */
[----:B------:R-:W-:Y:S01]  /*fdf0*/  FFMA.FTZ R95, R93, R92, R95 ;  /* 0x0000005c5d5f7223 */ /* 0x000fe2000001005f */
[----:B------:R-:W-:Y:S01]  /*fe00*/  FFMA.FTZ R32, R60, R35, -R63 ;  /* 0x000000233c207223 */ /* 0x000fe2000001083f */
[----:B------:R-:W-:Y:S01]  /*fe10*/  FFMA.FTZ R67, R62, R33, -R67 ;  /* 0x000000213e437223 */ /* 0x000fe20000010843 */
[----:B------:R-:W-:Y:S01]  /*fe20*/  FFMA.FTZ R44, R60, R47, R64 ;  /* 0x0000002f3c2c7223 */ /* 0x000fe20000010040 */
[----:B------:R-:W-:Y:S01]  /*fe30*/  FFMA.FTZ R61, R62, R61, R66 ;  /* 0x0000003d3e3d7223 */ /* 0x000fe20000010042 */
[----:B------:R-:W-:-:S02]  /*fe40*/  F2FP.F16.F32.PACK_AB R35, R91, R98 ;  /* 0x000000625b23723e */ /* 0x000fc400000000ff */
[----:B------:R-:W-:Y:S02]  /*fe50*/  F2FP.F16.F32.PACK_AB R33, R100, R45 ;  /* 0x0000002d6421723e */ /* 0x000fe400000000ff */
[----:B------:R-:W-:Y:S02]  /*fe60*/  F2FP.F16.F32.PACK_AB R47, R46, R95 ;  /* 0x0000005f2e2f723e */ /* 0x000fe400000000ff */
[----:B------:R-:W-:Y:S02]  /*fe70*/  F2FP.F16.F32.PACK_AB R32, R32, R65 ;  /* 0x000000412020723e */ /* 0x000fe400000000ff */
[----:B------:R-:W-:Y:S02]  /*fe80*/  F2FP.F16.F32.PACK_AB R34, R67, R96 ;  /* 0x000000604322723e */ /* 0x000fe400000000ff */
[----:B------:R-:W-:Y:S02]  /*fe90*/  F2FP.F16.F32.PACK_AB R45, R102, R103 ;  /* 0x00000067662d723e */ /* 0x000fe400000000ff */
[----:B------:R-:W-:Y:S01]  /*fea0*/  F2FP.F16.F32.PACK_AB R44, R44, R97 ;  /* 0x000000612c2c723e */ /* 0x000fe200000000ff */
[----:B------:R0:W-:Y:S01]  /*feb0*/  STS.128 [R87+0xc400], R32 ;  /* 0x00c4002057007388 */ /* 0x0001e20000000c00 */
[----:B------:R-:W-:-:S05]  /*fec0*/  F2FP.F16.F32.PACK_AB R46, R61, R94 ;  /* 0x0000005e3d2e723e */ /* 0x000fca00000000ff */
[----:B------:R0:W-:Y:S02]  /*fed0*/  STS.128 [R89+0xc400], R44 ;  /* 0x00c4002c59007388 */ /* 0x0001e40000000c00 */
.L_x_1837:
[----:B------:R-:W-:Y:S05]  /*fee0*/  BSYNC B2 ;  /* 0x0000000000027941 */ /* 0x000fea0003800000 */
.L_x_1836:
[----:B------:R-:W-:Y:S04]  /*fef0*/  BSSY B2, `(.L_x_1838) ;  /* 0x0000060000027945 */ /* 0x000fe80003800000 */
[----:B------:R-:W-:Y:S05]  /*ff00*/  @P1 BRA `(.L_x_1839) ;  /* 0x0000000400781947 */ /* 0x000fea0003800000 */
[----:B0-----:R-:W-:Y:S01]  /*ff10*/  LEA.HI R32, R82, R191, RZ, 0x1d ;  /* 0x000000bf52207211 */ /* 0x001fe200078fe8ff */
[----:B------:R-:W-:Y:S01]  /*ff20*/  HADD2.F32 R62, -RZ, R85.H1_H1 ;  /* 0x30000055ff3e7230 */ /* 0x000fe20000004100 */
[--C-:B------:R-:W-:Y:S01]  /*ff30*/  SHF.R.U64 R87, R40, 0x10, R41.reuse ;  /* 0x0000001028577819 */ /* 0x100fe20000001229 */
[--C-:B------:R-:W-:Y:S01]  /*ff40*/  HADD2.F32 R64, -RZ, R83.reuse.H1_H1 ;  /* 0x30000053ff407230 */ /* 0x100fe20000004100 */
[----:B------:R-:W-:Y:S01]  /*ff50*/  SHF.R.S32.HI R35, RZ, 0x1f, R32 ;  /* 0x0000001fff237819 */ /* 0x000fe20000011420 */
[----:B------:R-:W-:Y:S01]  /*ff60*/  IMAD.SHL.U32 R33, R32, 0x8, RZ ;  /* 0x0000000820217824 */ /* 0x000fe200078e00ff */
[----:B------:R-:W-:Y:S01]  /*ff70*/  SHF.R.U32.HI R66, RZ, 0x10, R41 ;  /* 0x00000010ff427819 */ /* 0x000fe20000011629 */
[----:B------:R-:W-:Y:S01]  /*ff80*/  HADD2.F32 R83, -RZ, R83.H0_H0 ;  /* 0x20000053ff537230 */ /* 0x000fe20000004100 */
[----:B------:R-:W-:Y:S01]  /*ff90*/  LEA.HI R35, R35, R32, RZ, 0x3 ;  /* 0x0000002023237211 */ /* 0x000fe200078f18ff */
[----:B------:R-:W-:Y:S01]  /*ffa0*/  HADD2.F32 R85, -RZ, R85.H0_H0 ;  /* 0x20000055ff557230 */ /* 0x000fe20000004100 */
[----:B------:R-:W-:Y:S01]  /*ffb0*/  LOP3.LUT R32, R174, 0x38, R33, 0xf8, !PT ;  /* 0x00000038ae207812 */ /* 0x000fe200078ef821 */
[----:B------:R-:W-:Y:S01]  /*ffc0*/  HADD2.F32 R66, -RZ, R66.H0_H0 ;  /* 0x20000042ff427230 */ /* 0x000fe20000004100 */
[----:B------:R-:W-:Y:S01]  /*ffd0*/  SHF.R.U64 R93, R28, 0x10, R29 ;  /* 0x000000101c5d7819 */ /* 0x000fe2000000121d */
[----:B------:R-:W-:Y:S01]  /*ffe0*/  IMAD.SHL.U32 R35, R35, 0x400, RZ ;  /* 0x0000040023237824 */ /* 0x000fe200078e00ff */
[----:B------:R-:W-:-:S02]  /*fff0*/  LOP3.LUT R44, R32, R175, RZ, 0x3c, !PT ;  /* 0x000000af202c7212 */ /* 0x000fc400078e3cff */
[----:B------:R-:W-:Y:S02]  /*10000*/  SHF.R.U32.HI R61, RZ, 0x10, R29 ;  /* 0x00000010ff3d7819 */ /* 0x000fe4000001161d */
[----:B------:R-:W-:Y:S02]  /*10010*/  LOP3.LUT R45, R35, 0x7fffe000, RZ, 0xc0, !PT ;  /* 0x7fffe000232d7812 */ /* 0x000fe400078ec0ff */
[----:B------:R-:W0:Y:S01]  /*10020*/  LDS.128 R32, [R207] ;  /* 0x00000000cf207984 */ /* 0x000e220000000c00 */
[--C-:B------:R-:W-:Y:S02]  /*10030*/  SHF.R.U64 R67, R42, 0x10, R43.reuse ;  /* 0x000000102a437819 */ /* 0x100fe4000000122b */
[----:B------:R-:W-:Y:S02]  /*10040*/  IADD3 R45, R44, R45, R176 ;  /* 0x0000002d2c2d7210 */ /* 0x000fe40007ffe0b0 */
[----:B------:R-:W-:Y:S02]  /*10050*/  SHF.R.U32.HI R65, RZ, 0x10, R43 ;  /* 0x00000010ff417819 */ /* 0x000fe4000001162b */
[--C-:B------:R-:W-:Y:S01]  /*10060*/  SHF.R.U32.HI R89, RZ, 0x10, R31.reuse ;  /* 0x00000010ff597819 */ /* 0x100fe2000001161f */
[----:B------:R-:W-:Y:S01]  /*10070*/  IMAD R60, R45, 0x2, R16 ;  /* 0x000000022d3c7824 */ /* 0x000fe200078e0210 */
[----:B------:R-:W-:-:S04]  /*10080*/  SHF.R.U64 R91, R30, 0x10, R31 ;  /* 0x000000101e5b7819 */ /* 0x000fc8000000121f */
[----:B------:R-:W1:Y:S01]  /*10090*/  LDS.128 R44, [R60+0xc400] ;  /* 0x00c400003c2c7984 */ /* 0x000e620000000c00 */
[--C-:B0-----:R-:W-:Y:S02]  /*100a0*/  HADD2.F32 R29, -RZ, R33.reuse.H0_H0 ;  /* 0x20000021ff1d7230 */ /* 0x101fe40000004100 */
[----:B------:R-:W-:Y:S02]  /*100b0*/  HADD2.F32 R28, -RZ, R32.H0_H0 ;  /* 0x20000020ff1c7230 */ /* 0x000fe40000004100 */
[----:B------:R-:W-:Y:S02]  /*100c0*/  HADD2.F32 R33, -RZ, R33.H1_H1 ;  /* 0x30000021ff217230 */ /* 0x000fe40000004100 */
[----:B------:R-:W-:Y:S02]  /*100d0*/  HADD2.F32 R30, -RZ, R34.H0_H0 ;  /* 0x20000022ff1e7230 */ /* 0x000fe40000004100 */
[--C-:B------:R-:W-:Y:S02]  /*100e0*/  HADD2.F32 R31, -RZ, R35.reuse.H0_H0 ;  /* 0x20000023ff1f7230 */ /* 0x100fe40000004100 */
[----:B------:R-:W-:-:S02]  /*100f0*/  HADD2.F32 R35, -RZ, R35.H1_H1 ;  /* 0x30000023ff237230 */ /* 0x000fc40000004100 */
[----:B------:R-:W-:Y:S02]  /*10100*/  HADD2.F32 R32, -RZ, R32.H1_H1 ;  /* 0x30000020ff207230 */ /* 0x000fe40000004100 */
[--C-:B-1----:R-:W-:Y:S02]  /*10110*/  HADD2.F32 R41, -RZ, R45.reuse.H0_H0 ;  /* 0x2000002dff297230 */ /* 0x102fe40000004100 */
[----:B------:R-:W-:Y:S02]  /*10120*/  HADD2.F32 R40, -RZ, R44.H0_H0 ;  /* 0x2000002cff287230 */ /* 0x000fe40000004100 */
[----:B------:R-:W-:Y:S02]  /*10130*/  HADD2.F32 R45, -RZ, R45.H1_H1 ;  /* 0x3000002dff2d7230 */ /* 0x000fe40000004100 */
[C---:B------:R-:W-:Y:S01]  /*10140*/  FMUL.FTZ R88, R41.reuse, R64 ;  /* 0x0000004029587220 */ /* 0x040fe20000410000 */
[----:B------:R-:W-:Y:S01]  /*10150*/  FMUL.FTZ R90, R41, R62 ;  /* 0x0000003e295a7220 */ /* 0x000fe20000410000 */
[----:B------:R-:W-:-:S02]  /*10160*/  HADD2.F32 R41, -RZ, R84.H0_H0 ;  /* 0x20000054ff297230 */ /* 0x000fc40000004100 */
[C---:B------:R-:W-:Y:S01]  /*10170*/  FFMA.FTZ R88, R29.reuse, R62, -R88 ;  /* 0x0000003e1d587223 */ /* 0x040fe20000010858 */
[----:B------:R-:W-:Y:S01]  /*10180*/  FFMA.FTZ R90, R29, R64, R90 ;  /* 0x000000401d5a7223 */ /* 0x000fe2000001005a */
[----:B------:R-:W-:Y:S02]  /*10190*/  HADD2.F32 R62, -RZ, R61.H0_H0 ;  /* 0x2000003dff3e7230 */ /* 0x000fe40000004100 */
[C---:B------:R-:W-:Y:S01]  /*101a0*/  FMUL.FTZ R29, R40.reuse, R83 ;  /* 0x00000053281d7220 */ /* 0x040fe20000410000 */
[-C--:B------:R-:W-:Y:S01]  /*101b0*/  FMUL.FTZ R40, R40, R85.reuse ;  /* 0x0000005528287220 */ /* 0x080fe20000410000 */
[----:B------:R-:W-:Y:S02]  /*101c0*/  HADD2.F32 R42, -RZ, R46.H0_H0 ;  /* 0x2000002eff2a7230 */ /* 0x000fe40000004100 */
[----:B------:R-:W-:Y:S01]  /*101d0*/  FMUL.FTZ R92, R45, R66 ;  /* 0x000000422d5c7220 */ /* 0x000fe20000410000 */
[----:B------:R-:W-:Y:S01]  /*101e0*/  FFMA.FTZ R85, R28, R85, -R29 ;  /* 0x000000551c557223 */ /* 0x000fe2000001081d */
[----:B------:R-:W-:-:S02]  /*101f0*/  HADD2.F32 R43, -RZ, R47.H0_H0 ;  /* 0x2000002fff2b7230 */ /* 0x000fc40000004100 */
[-C--:B------:R-:W-:Y:S01]  /*10200*/  FMUL.FTZ R64, R45, R62.reuse ;  /* 0x0000003e2d407220 */ /* 0x080fe20000410000 */
[----:B------:R-:W-:Y:S02]  /*10210*/  HADD2.F32 R29, -RZ, R86.H0_H0 ;  /* 0x20000056ff1d7230 */ /* 0x000fe40000004100 */
[C---:B------:R-:W-:Y:S01]  /*10220*/  FFMA.FTZ R45, R33.reuse, R62, -R92 ;  /* 0x0000003e212d7223 */ /* 0x040fe2000001085c */
[----:B------:R-:W-:Y:S02]  /*10230*/  HADD2.F32 R84, -RZ, R84.H1_H1 ;  /* 0x30000054ff547230 */ /* 0x000fe40000004100 */
[----:B------:R-:W-:Y:S01]  /*10240*/  FFMA.FTZ R61, R33, R66, R64 ;  /* 0x00000042213d7223 */ /* 0x000fe20000010040 */
[----:B------:R-:W-:Y:S02]  /*10250*/  HADD2.F32 R86, -RZ, R86.H1_H1 ;  /* 0x30000056ff567230 */ /* 0x000fe40000004100 */
[----:B------:R-:W-:Y:S01]  /*10260*/  FFMA.FTZ R83, R28, R83, R40 ;  /* 0x000000531c537223 */ /* 0x000fe20000010028 */
[----:B------:R-:W-:-:S02]  /*10270*/  HADD2.F32 R47, -RZ, R47.H1_H1 ;  /* 0x3000002fff2f7230 */ /* 0x000fc40000004100 */
[C---:B------:R-:W-:Y:S01]  /*10280*/  FMUL.FTZ R33, R42.reuse, R41 ;  /* 0x000000292a217220 */ /* 0x040fe20000410000 */
[-C--:B------:R-:W-:Y:S01]  /*10290*/  FMUL.FTZ R63, R42, R29.reuse ;  /* 0x0000001d2a3f7220 */ /* 0x080fe20000410000 */
[----:B------:R-:W-:Y:S02]  /*102a0*/  HADD2.F32 R40, -RZ, R65.H0_H0 ;  /* 0x20000041ff287230 */ /* 0x000fe40000004100 */
[C---:B------:R-:W-:Y:S01]  /*102b0*/  FMUL.FTZ R62, R43.reuse, R84 ;  /* 0x000000542b3e7220 */ /* 0x040fe20000410000 */
[----:B------:R-:W-:Y:S02]  /*102c0*/  HADD2.F32 R28, -RZ, R89.H0_H0 ;  /* 0x20000059ff1c7230 */ /* 0x000fe40000004100 */
[----:B------:R-:W-:Y:S01]  /*102d0*/  FMUL.FTZ R43, R43, R86 ;  /* 0x000000562b2b7220 */ /* 0x000fe20000410000 */
[C---:B------:R-:W-:Y:S01]  /*102e0*/  FFMA.FTZ R42, R30.reuse, R29, -R33 ;  /* 0x0000001d1e2a7223 */ /* 0x040fe20000010821 */
[----:B------:R-:W-:Y:S01]  /*102f0*/  FFMA.FTZ R63, R30, R41, R63 ;  /* 0x000000291e3f7223 */ /* 0x000fe2000001003f */
[----:B------:R-:W-:-:S02]  /*10300*/  HADD2.F32 R44, -RZ, R44.H1_H1 ;  /* 0x3000002cff2c7230 */ /* 0x000fc40000004100 */
[----:B------:R-:W-:Y:S01]  /*10310*/  FMUL.FTZ R30, R47, R40 ;  /* 0x000000282f1e7220 */ /* 0x000fe20000410000 */
[----:B------:R-:W-:Y:S02]  /*10320*/  HADD2.F32 R46, -RZ, R46.H1_H1 ;  /* 0x3000002eff2e7230 */ /* 0x000fe40000004100 */
[C---:B------:R-:W-:Y:S01]  /*10330*/  FFMA.FTZ R62, R31.reuse, R86, -R62 ;  /* 0x000000561f3e7223 */ /* 0x040fe2000001083e */
[----:B------:R-:W-:Y:S01]  /*10340*/  FFMA.FTZ R84, R31, R84, R43 ;  /* 0x000000541f547223 */ /* 0x000fe2000001002b */
[-C--:B------:R-:W-:Y:S01]  /*10350*/  FMUL.FTZ R64, R47, R28.reuse ;  /* 0x0000001c2f407220 */ /* 0x080fe20000410000 */
[----:B------:R-:W-:Y:S02]  /*10360*/  HADD2.F32 R33, -RZ, R87.H0_H0 ;  /* 0x20000057ff217230 */ /* 0x000fe40000004100 */
[C---:B------:R-:W-:Y:S01]  /*10370*/  FFMA.FTZ R47, R35.reuse, R28, -R30 ;  /* 0x0000001c232f7223 */ /* 0x040fe2000001081e */
[----:B------:R-:W-:Y:S02]  /*10380*/  HADD2.F32 R41, -RZ, R67.H0_H0 ;  /* 0x20000043ff297230 */ /* 0x000fe40000004100 */
[----:B------:R-:W-:Y:S01]  /*10390*/  FFMA.FTZ R65, R35, R40, R64 ;  /* 0x0000002823417223 */ /* 0x000fe20000010040 */
[----:B------:R-:W-:-:S02]  /*103a0*/  HADD2.F32 R29, -RZ, R93.H0_H0 ;  /* 0x2000005dff1d7230 */ /* 0x000fc40000004100 */
[----:B------:R-:W-:Y:S01]  /*103b0*/  FMUL.FTZ R35, R44, R33 ;  /* 0x000000212c237220 */ /* 0x000fe20000410000 */
[----:B------:R-:W-:Y:S02]  /*103c0*/  HADD2.F32 R31, -RZ, R91.H0_H0 ;  /* 0x2000005bff1f7230 */ /* 0x000fe40000004100 */
[----:B------:R-:W-:Y:S01]  /*103d0*/  FMUL.FTZ R43, R46, R41 ;  /* 0x000000292e2b7220 */ /* 0x000fe20000410000 */
[----:B------:R-:W-:Y:S02]  /*103e0*/  HADD2.F32 R34, -RZ, R34.H1_H1 ;  /* 0x30000022ff227230 */ /* 0x000fe40000004100 */
[-C--:B------:R-:W-:Y:S01]  /*103f0*/  FMUL.FTZ R44, R44, R29.reuse ;  /* 0x0000001d2c2c7220 */ /* 0x080fe20000410000 */
[----:B------:R-:W-:Y:S01]  /*10400*/  FFMA.FTZ R28, R32, R29, -R35 ;  /* 0x0000001d201c7223 */ /* 0x000fe20000010823 */
[-C--:B------:R-:W-:Y:S01]  /*10410*/  FMUL.FTZ R46, R46, R31.reuse ;  /* 0x0000001f2e2e7220 */ /* 0x080fe20000410000 */
[----:B------:R-:W-:Y:S01]  /*10420*/  F2FP.F16.F32.PACK_AB R29, R45, R88 ;  /* 0x000000582d1d723e */ /* 0x000fe200000000ff */
[----:B------:R-:W-:Y:S01]  /*10430*/  FFMA.FTZ R43, R34, R31, -R43 ;  /* 0x0000001f222b7223 */ /* 0x000fe2000001082b */
        /* <DEDUP_REMOVED lines=11> */
.L_x_1839:
[----:B------:R-:W-:Y:S05]  /*104f0*/  BSYNC B2 ;  /* 0x0000000000027941 */ /* 0x000fea0003800000 */
.L_x_1838:
[----:B------:R-:W-:Y:S05]  /*10500*/  @P2 BRA `(.L_x_1835) ;  /* 0x0000000400782947 */ /* 0x000fea0003800000 */
[----:B------:R-:W-:Y:S01]  /*10510*/  LEA.HI R82, R82, R192, RZ, 0x1d ;  /* 0x000000c052527211 */ /* 0x000fe200078fe8ff */
[----:B------:R-:W-:Y:S01]  /*10520*/  HADD2.F32 R41, -RZ, R76.H1_H1 ;  /* 0x3000004cff297230 */ /* 0x000fe20000004100 */
[----:B------:R-:W-:Y:S01]  /*10530*/  SHF.R.U64 R63, R36, 0x10, R37 ;  /* 0x00000010243f7819 */ /* 0x000fe20000001225 */
[--C-:B------:R-:W-:Y:S01]  /*10540*/  HADD2.F32 R42, -RZ, R74.reuse.H1_H1 ;  /* 0x3000004aff2a7230 */ /* 0x100fe20000004100 */
[----:B-1----:R-:W-:Y:S01]  /*10550*/  SHF.R.S32.HI R31, RZ, 0x1f, R82 ;  /* 0x0000001fff1f7819 */ /* 0x002fe20000011452 */
[----:B------:R-:W-:Y:S01]  /*10560*/  IMAD.SHL.U32 R29, R82, 0x8, RZ ;  /* 0x00000008521d7824 */ /* 0x000fe200078e00ff */
[----:B------:R-:W-:Y:S01]  /*10570*/  SHF.R.U32.HI R43, RZ, 0x10, R25 ;  /* 0x00000010ff2b7819 */ /* 0x000fe20000011619 */
[----:B------:R-:W-:Y:S01]  /*10580*/  HADD2.F32 R74, -RZ, R74.H0_H0 ;  /* 0x2000004aff4a7230 */ /* 0x000fe20000004100 */
[----:B------:R-:W-:Y:S01]  /*10590*/  LEA.HI R31, R31, R82, RZ, 0x3 ;  /* 0x000000521f1f7211 */ /* 0x000fe200078f18ff */
[----:B------:R-:W-:Y:S01]  /*105a0*/  HADD2.F32 R76, -RZ, R76.H0_H0 ;  /* 0x2000004cff4c7230 */ /* 0x000fe20000004100 */
[----:B------:R-:W-:-:S02]  /*105b0*/  LOP3.LUT R28, R174, 0x38, R29, 0xf8, !PT ;  /* 0x00000038ae1c7812 */ /* 0x000fc400078ef81d */
[----:B0-----:R-:W-:Y:S01]  /*105c0*/  SHF.R.U32.HI R44, RZ, 0x10, R37 ;  /* 0x00000010ff2c7819 */ /* 0x001fe20000011625 */
[----:B------:R-:W-:Y:S01]  /*105d0*/  IMAD.SHL.U32 R31, R31, 0x400, RZ ;  /* 0x000004001f1f7824 */ /* 0x000fe200078e00ff */
[----:B------:R-:W-:Y:S02]  /*105e0*/  LOP3.LUT R32, R28, R175, RZ, 0x3c, !PT ;  /* 0x000000af1c207212 */ /* 0x000fe400078e3cff */
[----:B------:R-:W-:Y:S01]  /*105f0*/  SHF.R.U64 R65, R24, 0x10, R25 ;  /* 0x0000001018417819 */ /* 0x000fe20000001219 */
[----:B------:R-:W-:Y:S01]  /*10600*/  HADD2.F32 R44, -RZ, R44.H0_H0 ;  /* 0x2000002cff2c7230 */ /* 0x000fe20000004100 */
[----:B------:R-:W-:Y:S02]  /*10610*/  LOP3.LUT R33, R31, 0x7fffe000, RZ, 0xc0, !PT ;  /* 0x7fffe0001f217812 */ /* 0x000fe400078ec0ff */
[----:B------:R-:W0:Y:S01]  /*10620*/  LDS.128 R28, [R205] ;  /* 0x00000000cd1c7984 */ /* 0x000e220000000c00 */
[----:B------:R-:W-:Y:S02]  /*10630*/  SHF.R.U64 R61, R38, 0x10, R39 ;  /* 0x00000010263d7819 */ /* 0x000fe40000001227 */
[----:B------:R-:W-:-:S02]  /*10640*/  IADD3 R33, R32, R33, R176 ;  /* 0x0000002120217210 */ /* 0x000fc40007ffe0b0 */
[----:B------:R-:W-:Y:S02]  /*10650*/  SHF.R.U64 R64, R26, 0x10, R27 ;  /* 0x000000101a407819 */ /* 0x000fe4000000121b */
[----:B------:R-:W-:Y:S01]  /*10660*/  SHF.R.U32.HI R45, RZ, 0x10, R39 ;  /* 0x00000010ff2d7819 */ /* 0x000fe20000011627 */
[----:B------:R-:W-:Y:S01]  /*10670*/  IMAD R40, R33, 0x2, R16 ;  /* 0x0000000221287824 */ /* 0x000fe200078e0210 */
[----:B------:R-:W-:-:S04]  /*10680*/  SHF.R.U32.HI R47, RZ, 0x10, R27 ;  /* 0x00000010ff2f7819 */ /* 0x000fc8000001161b */
        /* <DEDUP_REMOVED lines=9> */
[----:B------:R-:W-:Y:S02]  /*10720*/  HADD2.F32 R37, -RZ, R33.H1_H1 ;  /* 0x30000021ff257230 */ /* 0x000fe40000004100 */
[----:B------:R-:W-:Y:S02]  /*10730*/  HADD2.F32 R33, -RZ, R32.H0_H0 ;  /* 0x20000020ff217230 */ /* 0x000fe40000004100 */
[C---:B------:R-:W-:Y:S01]  /*10740*/  FMUL.FTZ R46, R36.reuse, R42 ;  /* 0x0000002a242e7220 */ /* 0x040fe20000410000 */
[----:B------:R-:W-:Y:S01]  /*10750*/  FMUL.FTZ R60, R36, R41 ;  /* 0x00000029243c7220 */ /* 0x000fe20000410000 */
[----:B------:R-:W-:-:S02]  /*10760*/  HADD2.F32 R36, -RZ, R43.H0_H0 ;  /* 0x2000002bff247230 */ /* 0x000fc40000004100 */
[----:B------:R-:W-:Y:S01]  /*10770*/  FMUL.FTZ R62, R37, R44 ;  /* 0x0000002c253e7220 */ /* 0x000fe20000410000 */
[C---:B------:R-:W-:Y:S01]  /*10780*/  FFMA.FTZ R46, R25.reuse, R41, -R46 ;  /* 0x00000029192e7223 */ /* 0x040fe2000001082e */
[----:B------:R-:W-:Y:S01]  /*10790*/  FFMA.FTZ R60, R25, R42, R60 ;  /* 0x0000002a193c7223 */ /* 0x000fe2000001003c */
[----:B------:R-:W-:Y:S01]  /*107a0*/  FMUL.FTZ R25, R33, R74 ;  /* 0x0000004a21197220 */ /* 0x000fe20000410000 */
[----:B------:R-:W-:Y:S01]  /*107b0*/  FMUL.FTZ R42, R37, R36 ;  /* 0x00000024252a7220 */ /* 0x000fe20000410000 */
[----:B------:R-:W-:Y:S02]  /*107c0*/  HADD2.F32 R38, -RZ, R34.H0_H0 ;  /* 0x20000022ff267230 */ /* 0x000fe40000004100 */
[-C--:B------:R-:W-:Y:S01]  /*107d0*/  FMUL.FTZ R33, R33, R76.reuse ;  /* 0x0000004c21217220 */ /* 0x080fe20000410000 */
[----:B------:R-:W-:Y:S02]  /*107e0*/  HADD2.F32 R37, -RZ, R75.H0_H0 ;  /* 0x2000004bff257230 */ /* 0x000fe40000004100 */
[----:B------:R-:W-:Y:S01]  /*107f0*/  FFMA.FTZ R76, R24, R76, -R25 ;  /* 0x0000004c184c7223 */ /* 0x000fe20000010819 */
[----:B------:R-:W-:Y:S01]  /*10800*/  FFMA.FTZ R43, R29, R44, R42 ;  /* 0x0000002c1d2b7223 */ /* 0x000fe2000001002a */
[----:B------:R-:W-:-:S02]  /*10810*/  HADD2.F32 R25, -RZ, R77.H0_H0 ;  /* 0x2000004dff197230 */ /* 0x000fc40000004100 */
[----:B------:R-:W-:Y:S01]  /*10820*/  FFMA.FTZ R41, R29, R36, -R62 ;  /* 0x000000241d297223 */ /* 0x000fe2000001083e */
[----:B------:R-:W-:Y:S02]  /*10830*/  HADD2.F32 R39, -RZ, R35.H0_H0 ;  /* 0x20000023ff277230 */ /* 0x000fe40000004100 */
[----:B------:R-:W-:Y:S01]  /*10840*/  FFMA.FTZ R74, R24, R74, R33 ;  /* 0x0000004a184a7223 */ /* 0x000fe20000010021 */
[----:B------:R-:W-:Y:S02]  /*10850*/  HADD2.F32 R42, -RZ, R75.H1_H1 ;  /* 0x3000004bff2a7230 */ /* 0x000fe40000004100 */
[C---:B------:R-:W-:Y:S01]  /*10860*/  FMUL.FTZ R29, R38.reuse, R37 ;  /* 0x00000025261d7220 */ /* 0x040fe20000410000 */
[----:B------:R-:W-:Y:S02]  /*10870*/  HADD2.F32 R24, -RZ, R77.H1_H1 ;  /* 0x3000004dff187230 */ /* 0x000fe40000004100 */
[----:B------:R-:W-:Y:S01]  /*10880*/  FMUL.FTZ R33, R38, R25 ;  /* 0x0000001926217220 */ /* 0x000fe20000410000 */
[----:B------:R-:W-:-:S02]  /*10890*/  HADD2.F32 R35, -RZ, R35.H1_H1 ;  /* 0x30000023ff237230 */ /* 0x000fc40000004100 */
[C---:B------:R-:W-:Y:S01]  /*108a0*/  FFMA.FTZ R44, R26.reuse, R25, -R29 ;  /* 0x000000191a2c7223 */ /* 0x040fe2000001081d */
[----:B------:R-:W-:Y:S02]  /*108b0*/  HADD2.F32 R38, -RZ, R45.H0_H0 ;  /* 0x2000002dff267230 */ /* 0x000fe40000004100 */
[C---:B------:R-:W-:Y:S01]  /*108c0*/  FMUL.FTZ R62, R39.reuse, R42 ;  /* 0x0000002a273e7220 */ /* 0x040fe20000410000 */
[----:B------:R-:W-:Y:S02]  /*108d0*/  HADD2.F32 R36, -RZ, R47.H0_H0 ;  /* 0x2000002fff247230 */ /* 0x000fe40000004100 */
[-C--:B------:R-:W-:Y:S01]  /*108e0*/  FMUL.FTZ R25, R39, R24.reuse ;  /* 0x0000001827197220 */ /* 0x080fe20000410000 */
[----:B------:R-:W-:Y:S01]  /*108f0*/  FFMA.FTZ R39, R26, R37, R33 ;  /* 0x000000251a277223 */ /* 0x000fe20000010021 */
[----:B------:R-:W-:Y:S01]  /*10900*/  FFMA.FTZ R62, R27, R24, -R62 ;  /* 0x000000181b3e7223 */ /* 0x000fe2000001083e */
[----:B------:R-:W-:Y:S02]  /*10910*/  HADD2.F32 R32, -RZ, R32.H1_H1 ;  /* 0x30000020ff207230 */ /* 0x000fe40000004100 */
[----:B------:R-:W-:Y:S01]  /*10920*/  FMUL.FTZ R26, R35, R38 ;  /* 0x00000026231a7220 */ /* 0x000fe20000410000 */
[----:B------:R-:W-:-:S02]  /*10930*/  HADD2.F32 R34, -RZ, R34.H1_H1 ;  /* 0x30000022ff227230 */ /* 0x000fc40000004100 */
[----:B------:R-:W-:Y:S01]  /*10940*/  FFMA.FTZ R42, R27, R42, R25 ;  /* 0x0000002a1b2a7223 */ /* 0x000fe20000010019 */
[-C--:B------:R-:W-:Y:S01]  /*10950*/  FMUL.FTZ R24, R35, R36.reuse ;  /* 0x0000002423187220 */ /* 0x080fe20000410000 */
[----:B------:R-:W-:Y:S02]  /*10960*/  HADD2.F32 R29, -RZ, R63.H0_H0 ;  /* 0x2000003fff1d7230 */ /* 0x000fe40000004100 */
[C---:B------:R-:W-:Y:S01]  /*10970*/  FFMA.FTZ R47, R31.reuse, R36, -R26 ;  /* 0x000000241f2f7223 */ /* 0x040fe2000001081a */
[----:B------:R-:W-:Y:S02]  /*10980*/  HADD2.F32 R33, -RZ, R61.H0_H0 ;  /* 0x2000003dff217230 */ /* 0x000fe40000004100 */
[----:B------:R-:W-:Y:S01]  /*10990*/  FFMA.FTZ R61, R31, R38, R24 ;  /* 0x000000261f3d7223 */ /* 0x000fe20000010018 */
[----:B------:R-:W-:Y:S02]  /*109a0*/  HADD2.F32 R25, -RZ, R65.H0_H0 ;  /* 0x20000041ff197230 */ /* 0x000fe40000004100 */
[----:B------:R-:W-:Y:S01]  /*109b0*/  FMUL.FTZ R31, R32, R29 ;  /* 0x0000001d201f7220 */ /* 0x000fe20000410000 */
[----:B------:R-:W-:-:S02]  /*109c0*/  HADD2.F32 R27, -RZ, R64.H0_H0 ;  /* 0x20000040ff1b7230 */ /* 0x000fc40000004100 */
        /* <DEDUP_REMOVED lines=18> */
.L_x_1835:
[----:B------:R-:W-:Y:S05]  /*10af0*/  BSYNC B1 ;  /* 0x0000000000017941 */ /* 0x000fea0003800000 */
.L_x_1834:
[----:B------:R-:W-:-:S13]  /*10b00*/  ISETP.GE.AND P0, PT, R188, R73, PT ;  /* 0x00000049bc00720c */ /* 0x000fda0003f06270 */
[----:B------:R-:W-:Y:S05]  /*10b10*/  @P0 BRA `(.L_x_1815) ;  /* 0x0000001000940947 */ /* 0x000fea0003800000 */
[----:B01----:R-:W0:Y:S01]  /*10b20*/  LDC R32, c[0x0][0x3f4] ;  /* 0x0000fd00ff207b82 */ /* 0x003e220000000800 */
[----:B------:R-:W-:Y:S01]  /*10b30*/  BSSY B1, `(.L_x_1840) ;  /* 0x0000063000017945 */ /* 0x000fe20003800000 */
[-C--:B0-----:R-:W-:Y:S02]  /*10b40*/  ISETP.GE.AND P0, PT, R18, R32.reuse, PT ;  /* 0x000000201200720c */ /* 0x081fe40003f06270 */
[-C--:B------:R-:W-:Y:S02]  /*10b50*/  ISETP.GE.AND P1, PT, R165, R32.reuse, PT ;  /* 0x00000020a500720c */ /* 0x080fe40003f26270 */
[----:B------:R-:W-:-:S09]  /*10b60*/  ISETP.GE.AND P2, PT, R166, R32, PT ;  /* 0x00000020a600720c */ /* 0x000fd20003f46270 */
[----:B------:R-:W-:Y:S05]  /*10b70*/  @P0 BRA `(.L_x_1841) ;  /* 0x0000000400780947 */ /* 0x000fea0003800000 */
[----:B--2---:R-:W-:Y:S01]  /*10b80*/  LEA.HI R24, R32, R189, RZ, 0x1d ;  /* 0x000000bd20187211 */ /* 0x004fe200078fe8ff */
[----:B------:R-:W-:Y:S01]  /*10b90*/  HADD2.F32 R38, -RZ, R80.H1_H1 ;  /* 0x30000050ff267230 */ /* 0x000fe20000004100 */
[----:B------:R-:W-:Y:S01]  /*10ba0*/  SHF.R.U32.HI R41, RZ, 0x10, R49 ;  /* 0x00000010ff297819 */ /* 0x000fe20000011631 */
[--C-:B------:R-:W-:Y:S01]  /*10bb0*/  HADD2.F32 R39, -RZ, R78.reuse.H1_H1 ;  /* 0x3000004eff277230 */ /* 0x100fe20000004100 */
[----:B------:R-:W-:Y:S01]  /*10bc0*/  SHF.R.S32.HI R25, RZ, 0x1f, R24 ;  /* 0x0000001fff197819 */ /* 0x000fe20000011418 */
[----:B------:R-:W-:Y:S01]  /*10bd0*/  HADD2.F32 R78, -RZ, R78.H0_H0 ;  /* 0x2000004eff4e7230 */ /* 0x000fe20000004100 */
[----:B------:R-:W-:Y:S01]  /*10be0*/  SHF.L.U32 R26, R24, 0x3, RZ ;  /* 0x00000003181a7819 */ /* 0x000fe200000006ff */
[----:B------:R-:W-:Y:S01]  /*10bf0*/  HADD2.F32 R80, -RZ, R80.H0_H0 ;  /* 0x20000050ff507230 */ /* 0x000fe20000004100 */
[----:B------:R-:W-:Y:S02]  /*10c00*/  LEA.HI R24, R25, R24, RZ, 0x3 ;  /* 0x0000001819187211 */ /* 0x000fe400078f18ff */
[----:B------:R-:W-:-:S02]  /*10c10*/  LOP3.LUT R25, R173, 0x38, R26, 0xf8, !PT ;  /* 0x00000038ad197812 */ /* 0x000fc400078ef81a */
[----:B------:R-:W-:Y:S01]  /*10c20*/  SHF.R.U32.HI R40, RZ, 0x10, R5 ;  /* 0x00000010ff287819 */ /* 0x000fe20000011605 */
        /* <DEDUP_REMOVED lines=9> */
[----:B------:R-:W-:Y:S01]  /*10cc0*/  SHF.R.U64 R47, R6, 0x10, R7 ;  /* 0x00000010062f7819 */ /* 0x000fe20000001207 */
[----:B------:R-:W-:Y:S01]  /*10cd0*/  IMAD R33, R29, 0x2, R16 ;  /* 0x000000021d217824 */ /* 0x000fe200078e0210 */
[----:B------:R-:W-:Y:S02]  /*10ce0*/  SHF.R.U32.HI R50, RZ, 0x10, R51 ;  /* 0x00000010ff327819 */ /* 0x000fe40000011633 */
[----:B------:R-:W-:Y:S02]  /*10cf0*/  SHF.R.U32.HI R43, RZ, 0x10, R7 ;  /* 0x00000010ff2b7819 */ /* 0x000fe40000011607 */
[----:B------:R-:W1:Y:S01]  /*10d00*/  LDS.128 R28, [R33+0xc400] ;  /* 0x00c40000211c7984 */ /* 0x000e620000000c00 */
[----:B0-----:R-:W-:Y:S02]  /*10d10*/  HADD2.F32 R5, -RZ, R25.H0_H0 ;  /* 0x20000019ff057230 */ /* 0x001fe40000004100 */
[----:B------:R-:W-:-:S02]  /*10d20*/  HADD2.F32 R4, -RZ, R24.H0_H0 ;  /* 0x20000018ff047230 */ /* 0x000fc40000004100 */
[----:B------:R-:W-:Y:S02]  /*10d30*/  HADD2.F32 R25, -RZ, R25.H1_H1 ;  /* 0x30000019ff197230 */ /* 0x000fe40000004100 */
[----:B------:R-:W-:Y:S02]  /*10d40*/  HADD2.F32 R6, -RZ, R26.H0_H0 ;  /* 0x2000001aff067230 */ /* 0x000fe40000004100 */
[--C-:B------:R-:W-:Y:S02]  /*10d50*/  HADD2.F32 R7, -RZ, R27.reuse.H0_H0 ;  /* 0x2000001bff077230 */ /* 0x100fe40000004100 */
[----:B------:R-:W-:Y:S02]  /*10d60*/  HADD2.F32 R27, -RZ, R27.H1_H1 ;  /* 0x3000001bff1b7230 */ /* 0x000fe40000004100 */
[----:B------:R-:W-:Y:S02]  /*10d70*/  HADD2.F32 R24, -RZ, R24.H1_H1 ;  /* 0x30000018ff187230 */ /* 0x000fe40000004100 */
[----:B-1----:R-:W-:-:S02]  /*10d80*/  HADD2.F32 R34, -RZ, R29.H0_H0 ;  /* 0x2000001dff227230 */ /* 0x002fc40000004100 */
[----:B------:R-:W-:Y:S02]  /*10d90*/  HADD2.F32 R35, -RZ, R29.H1_H1 ;  /* 0x3000001dff237230 */ /* 0x000fe40000004100 */
[----:B------:R-:W-:Y:S02]  /*10da0*/  HADD2.F32 R29, -RZ, R28.H0_H0 ;  /* 0x2000001cff1d7230 */ /* 0x000fe40000004100 */
[CC--:B------:R-:W-:Y:S01]  /*10db0*/  FMUL.FTZ R42, R34.reuse, R39.reuse ;  /* 0x00000027222a7220 */ /* 0x0c0fe20000410000 */
[-C--:B------:R-:W-:Y:S01]  /*10dc0*/  FMUL.FTZ R44, R34, R38.reuse ;  /* 0x00000026222c7220 */ /* 0x080fe20000410000 */
[----:B------:R-:W-:Y:S02]  /*10dd0*/  HADD2.F32 R34, -RZ, R41.H0_H0 ;  /* 0x20000029ff227230 */ /* 0x000fe40000004100 */
[C---:B------:R-:W-:Y:S01]  /*10de0*/  FFMA.FTZ R42, R5.reuse, R38, -R42 ;  /* 0x00000026052a7223 */ /* 0x040fe2000001082a */
[----:B------:R-:W-:Y:S01]  /*10df0*/  FFMA.FTZ R44, R5, R39, R44 ;  /* 0x00000027052c7223 */ /* 0x000fe2000001002c */
[----:B------:R-:W-:Y:S01]  /*10e00*/  FMUL.FTZ R5, R29, R78 ;  /* 0x0000004e1d057220 */ /* 0x000fe20000410000 */
[C---:B------:R-:W-:Y:S01]  /*10e10*/  FMUL.FTZ R38, R35.reuse, R40 ;  /* 0x0000002823267220 */ /* 0x040fe20000410000 */
[----:B------:R-:W-:Y:S01]  /*10e20*/  FMUL.FTZ R46, R35, R34 ;  /* 0x00000022232e7220 */ /* 0x000fe20000410000 */
[----:B------:R-:W-:-:S02]  /*10e30*/  HADD2.F32 R36, -RZ, R30.H0_H0 ;  /* 0x2000001eff247230 */ /* 0x000fc40000004100 */
[-C--:B------:R-:W-:Y:S01]  /*10e40*/  FMUL.FTZ R29, R29, R80.reuse ;  /* 0x000000501d1d7220 */ /* 0x080fe20000410000 */
[----:B------:R-:W-:Y:S02]  /*10e50*/  HADD2.F32 R35, -RZ, R79.H0_H0 ;  /* 0x2000004fff237230 */ /* 0x000fe40000004100 */
[C---:B------:R-:W-:Y:S01]  /*10e60*/  FFMA.FTZ R80, R4.reuse, R80, -R5 ;  /* 0x0000005004507223 */ /* 0x040fe20000010805 */
[C---:B------:R-:W-:Y:S01]  /*10e70*/  FFMA.FTZ R39, R25.reuse, R34, -R38 ;  /* 0x0000002219277223 */ /* 0x040fe20000010826 */
[----:B------:R-:W-:Y:S02]  /*10e80*/  HADD2.F32 R5, -RZ, R81.H0_H0 ;  /* 0x20000051ff057230 */ /* 0x000fe40000004100 */
[----:B------:R-:W-:Y:S01]  /*10e90*/  FFMA.FTZ R41, R25, R40, R46 ;  /* 0x0000002819297223 */ /* 0x000fe2000001002e */
[----:B------:R-:W-:Y:S02]  /*10ea0*/  HADD2.F32 R37, -RZ, R31.H0_H0 ;  /* 0x2000001fff257230 */ /* 0x000fe40000004100 */
[----:B------:R-:W-:Y:S01]  /*10eb0*/  FFMA.FTZ R78, R4, R78, R29 ;  /* 0x0000004e044e7223 */ /* 0x000fe2000001001d */
[----:B------:R-:W-:-:S02]  /*10ec0*/  HADD2.F32 R38, -RZ, R79.H1_H1 ;  /* 0x3000004fff267230 */ /* 0x000fc40000004100 */
[C---:B------:R-:W-:Y:S01]  /*10ed0*/  FMUL.FTZ R25, R36.reuse, R35 ;  /* 0x0000002324197220 */ /* 0x040fe20000410000 */
[----:B------:R-:W-:Y:S02]  /*10ee0*/  HADD2.F32 R4, -RZ, R81.H1_H1 ;  /* 0x30000051ff047230 */ /* 0x000fe40000004100 */
[-C--:B------:R-:W-:Y:S01]  /*10ef0*/  FMUL.FTZ R29, R36, R5.reuse ;  /* 0x00000005241d7220 */ /* 0x080fe20000410000 */
[----:B------:R-:W-:Y:S02]  /*10f00*/  HADD2.F32 R31, -RZ, R31.H1_H1 ;  /* 0x3000001fff1f7230 */ /* 0x000fe40000004100 */
[----:B------:R-:W-:Y:S01]  /*10f10*/  FFMA.FTZ R40, R6, R5, -R25 ;  /* 0x0000000506287223 */ /* 0x000fe20000010819 */
[----:B------:R-:W-:Y:S02]  /*10f20*/  HADD2.F32 R36, -RZ, R43.H0_H0 ;  /* 0x2000002bff247230 */ /* 0x000fe40000004100 */
[----:B------:R-:W-:Y:S01]  /*10f30*/  FMUL.FTZ R46, R37, R38 ;  /* 0x00000026252e7220 */ /* 0x000fe20000410000 */
[----:B------:R-:W-:-:S02]  /*10f40*/  HADD2.F32 R34, -RZ, R50.H0_H0 ;  /* 0x20000032ff227230 */ /* 0x000fc40000004100 */
[-C--:B------:R-:W-:Y:S01]  /*10f50*/  FMUL.FTZ R5, R37, R4.reuse ;  /* 0x0000000425057220 */ /* 0x080fe20000410000 */
[----:B------:R-:W-:Y:S01]  /*10f60*/  FFMA.FTZ R37, R6, R35, R29 ;  /* 0x0000002306257223 */ /* 0x000fe2000001001d */
[----:B------:R-:W-:Y:S01]  /*10f70*/  FFMA.FTZ R46, R7, R4, -R46 ;  /* 0x00000004072e7223 */ /* 0x000fe2000001082e */
[----:B------:R-:W-:Y:S02]  /*10f80*/  HADD2.F32 R28, -RZ, R28.H1_H1 ;  /* 0x3000001cff1c7230 */ /* 0x000fe40000004100 */
[----:B------:R-:W-:Y:S01]  /*10f90*/  FMUL.FTZ R6, R31, R36 ;  /* 0x000000241f067220 */ /* 0x000fe20000410000 */
[----:B------:R-:W-:Y:S02]  /*10fa0*/  HADD2.F32 R30, -RZ, R30.H1_H1 ;  /* 0x3000001eff1e7230 */ /* 0x000fe40000004100 */
[----:B------:R-:W-:Y:S01]  /*10fb0*/  FFMA.FTZ R38, R7, R38, R5 ;  /* 0x0000002607267223 */ /* 0x000fe20000010005 */
[----:B------:R-:W-:Y:S01]  /*10fc0*/  FMUL.FTZ R4, R31, R34 ;  /* 0x000000221f047220 */ /* 0x000fe20000410000 */
[----:B------:R-:W-:-:S02]  /*10fd0*/  HADD2.F32 R25, -RZ, R48.H0_H0 ;  /* 0x20000030ff197230 */ /* 0x000fc40000004100 */
[C---:B------:R-:W-:Y:S01]  /*10fe0*/  FFMA.FTZ R45, R27.reuse, R34, -R6 ;  /* 0x000000221b2d7223 */ /* 0x040fe20000010806 */
[----:B------:R-:W-:Y:S02]  /*10ff0*/  HADD2.F32 R29, -RZ, R47.H0_H0 ;  /* 0x2000002fff1d7230 */ /* 0x000fe40000004100 */
[----:B------:R-:W-:Y:S01]  /*11000*/  FFMA.FTZ R47, R27, R36, R4 ;  /* 0x000000241b2f7223 */ /* 0x000fe20000010004 */
[----:B------:R-:W-:Y:S02]  /*11010*/  HADD2.F32 R5, -RZ, R60.H0_H0 ;  /* 0x2000003cff057230 */ /* 0x000fe40000004100 */
[----:B------:R-:W-:Y:S01]  /*11020*/  FMUL.FTZ R27, R28, R25 ;  /* 0x000000191c1b7220 */ /* 0x000fe20000410000 */
[----:B------:R-:W-:Y:S02]  /*11030*/  HADD2.F32 R7, -RZ, R49.H0_H0 ;  /* 0x20000031ff077230 */ /* 0x000fe40000004100 */
[----:B------:R-:W-:Y:S01]  /*11040*/  FMUL.FTZ R43, R30, R29 ;  /* 0x0000001d1e2b7220 */ /* 0x000fe20000410000 */
[----:B------:R-:W-:-:S02]  /*11050*/  HADD2.F32 R26, -RZ, R26.H1_H1 ;  /* 0x3000001aff1a7230 */ /* 0x000fc40000004100 */
[-C--:B------:R-:W-:Y:S01]  /*11060*/  FMUL.FTZ R28, R28, R5.reuse ;  /* 0x000000051c1c7220 */ /* 0x080fe20000410000 */
[----:B------:R-:W-:Y:S01]  /*11070*/  FFMA.FTZ R31, R24, R5, -R27 ;  /* 0x00000005181f7223 */ /* 0x000fe2000001081b */
[-C--:B------:R-:W-:Y:S01]  /*11080*/  FMUL.FTZ R30, R30, R7.reuse ;  /* 0x000000071e1e7220 */ /* 0x080fe20000410000 */
[----:B------:R-:W-:Y:S01]  /*11090*/  F2FP.F16.F32.PACK_AB R5, R39, R42 ;  /* 0x0000002a2705723e */ /* 0x000fe200000000ff */
[----:B------:R-:W-:Y:S01]  /*110a0*/  FFMA.FTZ R43, R26, R7, -R43 ;  /* 0x000000071a2b7223 */ /* 0x000fe2000001082b */
[----:B------:R-:W-:Y:S01]  /*110b0*/  FFMA.FTZ R35, R24, R25, R28 ;  /* 0x0000001918237223 */ /* 0x000fe2000001001c */
[----:B------:R-:W-:Y:S01]  /*110c0*/  FFMA.FTZ R26, R26, R29, R30 ;  /* 0x0000001d1a1a7223 */ /* 0x000fe2000001001e */
        /* <DEDUP_REMOVED lines=9> */
.L_x_1841:
[----:B------:R-:W-:Y:S05]  /*11160*/  BSYNC B1 ;  /* 0x0000000000017941 */ /* 0x000fea0003800000 */
.L_x_1840:
[----:B------:R-:W-:Y:S04]  /*11170*/  BSSY B1, `(.L_x_1842) ;  /* 0x0000060000017945 */ /* 0x000fe80003800000 */
[----:B------:R-:W-:Y:S05]  /*11180*/  @P1 BRA `(.L_x_1843) ;  /* 0x0000000400781947 */ /* 0x000fea0003800000 */
[----:B0-----:R-:W-:Y:S01]  /*11190*/  LEA.HI R4, R32, R191, RZ, 0x1d ;  /* 0x000000bf20047211 */ /* 0x001fe200078fe8ff */
[----:B------:R-:W-:Y:S01]  /*111a0*/  HADD2.F32 R35, -RZ, R69.H1_H1 ;  /* 0x30000045ff237230 */ /* 0x000fe20000004100 */
[----:B------:R-:W-:Y:S01]  /*111b0*/  SHF.R.U32.HI R36, RZ, 0x10, R9 ;  /* 0x00000010ff247819 */ /* 0x000fe20000011609 */
[----:B------:R-:W-:Y:S01]  /*111c0*/  HADD2.F32 R34, -RZ, R71.H1_H1 ;  /* 0x30000047ff227230 */ /* 0x000fe20000004100 */
[----:B------:R-:W-:Y:S01]  /*111d0*/  SHF.R.S32.HI R5, RZ, 0x1f, R4 ;  /* 0x0000001fff057819 */ /* 0x000fe20000011404 */
[----:B------:R-:W-:Y:S01]  /*111e0*/  IMAD.SHL.U32 R6, R4, 0x8, RZ ;  /* 0x0000000804067824 */ /* 0x000fe200078e00ff */
[----:B------:R-:W-:Y:S01]  /*111f0*/  SHF.R.U64 R47, R52, 0x10, R53 ;  /* 0x00000010342f7819 */ /* 0x000fe20000001235 */
[----:B------:R-:W-:Y:S01]  /*11200*/  HADD2.F32 R36, -RZ, R36.H0_H0 ;  /* 0x20000024ff247230 */ /* 0x000fe20000004100 */
[----:B------:R-:W-:Y:S02]  /*11210*/  LEA.HI R4, R5, R4, RZ, 0x3 ;  /* 0x0000000405047211 */ /* 0x000fe400078f18ff */
[----:B------:R-:W-:-:S02]  /*11220*/  LOP3.LUT R5, R173, 0x38, R6, 0xf8, !PT ;  /* 0x00000038ad057812 */ /* 0x000fc400078ef806 */
[----:B------:R-:W-:Y:S01]  /*11230*/  SHF.R.U64 R45, R8, 0x10, R9 ;  /* 0x00000010082d7819 */ /* 0x000fe20000001209 */
[----:B------:R-:W-:Y:S01]  /*11240*/  IMAD.SHL.U32 R4, R4, 0x400, RZ ;  /* 0x0000040004047824 */ /* 0x000fe200078e00ff */
[----:B--2---:R-:W-:Y:S02]  /*11250*/  LOP3.LUT R25, R5, R208, RZ, 0x3c, !PT ;  /* 0x000000d005197212 */ /* 0x004fe400078e3cff */
[----:B------:R-:W-:Y:S02]  /*11260*/  SHF.R.U32.HI R52, RZ, 0x10, R53 ;  /* 0x00000010ff347819 */ /* 0x000fe40000011635 */
[----:B------:R-:W-:Y:S02]  /*11270*/  LOP3.LUT R24, R4, 0x7fffe000, RZ, 0xc0, !PT ;  /* 0x7fffe00004187812 */ /* 0x000fe400078ec0ff */
[----:B------:R-:W0:Y:S01]  /*11280*/  LDS.128 R4, [R204] ;  /* 0x00000000cc047984 */ /* 0x000e220000000c00 */
[----:B------:R-:W-:Y:S02]  /*11290*/  SHF.R.U64 R43, R10, 0x10, R11 ;  /* 0x000000100a2b7819 */ /* 0x000fe4000000120b */
[----:B------:R-:W-:-:S02]  /*112a0*/  IADD3 R25, R25, R24, R178 ;  /* 0x0000001819197210 */ /* 0x000fc40007ffe0b2 */
[--C-:B------:R-:W-:Y:S02]  /*112b0*/  SHF.R.U64 R46, R54, 0x10, R55.reuse ;  /* 0x00000010362e7819 */ /* 0x100fe40000001237 */
[----:B------:R-:W-:Y:S01]  /*112c0*/  SHF.R.U32.HI R54, RZ, 0x10, R55 ;  /* 0x00000010ff367819 */ /* 0x000fe20000011637 */
[----:B------:R-:W-:Y:S01]  /*112d0*/  IMAD R28, R25, 0x2, R16 ;  /* 0x00000002191c7824 */ /* 0x000fe200078e0210 */
[----:B------:R-:W-:-:S04]  /*112e0*/  SHF.R.U32.HI R41, RZ, 0x10, R11 ;  /* 0x00000010ff297819 */ /* 0x000fc8000001160b */
[----:B------:R-:W1:Y:S01]  /*112f0*/  LDS.128 R24, [R28+0xc400] ;  /* 0x00c400001c187984 */ /* 0x000e620000000c00 */
[--C-:B0-----:R-:W-:Y:S02]  /*11300*/  HADD2.F32 R8, -RZ, R5.reuse.H0_H0 ;  /* 0x20000005ff087230 */ /* 0x101fe40000004100 */
[----:B------:R-:W-:Y:S02]  /*11310*/  HADD2.F32 R9, -RZ, R5.H1_H1 ;  /* 0x30000005ff097230 */ /* 0x000fe40000004100 */
[----:B------:R-:W-:Y:S02]  /*11320*/  HADD2.F32 R5, -RZ, R4.H0_H0 ;  /* 0x20000004ff057230 */ /* 0x000fe40000004100 */
        /* <DEDUP_REMOVED lines=12> */
[----:B------:R-:W-:Y:S02]  /*113f0*/  HADD2.F32 R34, -RZ, R69.H0_H0 ;  /* 0x20000045ff227230 */ /* 0x000fe40000004100 */
[----:B------:R-:W-:Y:S01]  /*11400*/  FFMA.FTZ R39, R8, R35, R39 ;  /* 0x0000002308277223 */ /* 0x000fe20000010027 */
[----:B------:R-:W-:Y:S02]  /*11410*/  HADD2.F32 R8, -RZ, R71.H0_H0 ;  /* 0x20000047ff087230 */ /* 0x000fe40000004100 */
[-C--:B------:R-:W-:Y:S01]  /*11420*/  FMUL.FTZ R40, R30, R29.reuse ;  /* 0x0000001d1e287220 */ /* 0x080fe20000410000 */
[----:B------:R-:W-:Y:S01]  /*11430*/  FFMA.FTZ R38, R9, R29, -R38 ;  /* 0x0000001d09267223 */ /* 0x000fe20000010826 */
[----:B------:R-:W-:Y:S01]  /*11440*/  FMUL.FTZ R30, R25, R34 ;  /* 0x00000022191e7220 */ /* 0x000fe20000410000 */
[----:B------:R-:W-:-:S02]  /*11450*/  HADD2.F32 R31, -RZ, R26.H0_H0 ;  /* 0x2000001aff1f7230 */ /* 0x000fc40000004100 */
        /* <DEDUP_REMOVED lines=8> */
[----:B------:R-:W-:Y:S01]  /*114e0*/  FFMA.FTZ R40, R9, R36, R40 ;  /* 0x0000002409287223 */ /* 0x000fe20000010028 */
[----:B------:R-:W-:Y:S02]  /*114f0*/  HADD2.F32 R72, -RZ, R72.H1_H1 ;  /* 0x30000048ff487230 */ /* 0x000fe40000004100 */
[-C--:B------:R-:W-:Y:S01]  /*11500*/  FMUL.FTZ R9, R31, R8.reuse ;  /* 0x000000081f097220 */ /* 0x080fe20000410000 */
[----:B------:R-:W-:Y:S01]  /*11510*/  FFMA.FTZ R31, R10, R8, -R5 ;  /* 0x000000080a1f7223 */ /* 0x000fe20000010805 */
[C---:B------:R-:W-:Y:S01]  /*11520*/  FMUL.FTZ R36, R33.reuse, R70 ;  /* 0x0000004621247220 */ /* 0x040fe20000410000 */
[----:B------:R-:W-:Y:S02]  /*11530*/  HADD2.F32 R27, -RZ, R27.H1_H1 ;  /* 0x3000001bff1b7230 */ /* 0x000fe40000004100 */
[-C--:B------:R-:W-:Y:S01]  /*11540*/  FMUL.FTZ R33, R33, R72.reuse ;  /* 0x0000004821217220 */ /* 0x080fe20000410000 */
[----:B------:R-:W-:Y:S02]  /*11550*/  HADD2.F32 R30, -RZ, R41.H0_H0 ;  /* 0x20000029ff1e7230 */ /* 0x000fe40000004100 */
[----:B------:R-:W-:Y:S01]  /*11560*/  FFMA.FTZ R36, R11, R72, -R36 ;  /* 0x000000480b247223 */ /* 0x000fe20000010824 */
[----:B------:R-:W-:-:S02]  /*11570*/  HADD2.F32 R8, -RZ, R54.H0_H0 ;  /* 0x20000036ff087230 */ /* 0x000fc40000004100 */
[----:B------:R-:W-:Y:S01]  /*11580*/  FFMA.FTZ R33, R11, R70, R33 ;  /* 0x000000460b217223 */ /* 0x000fe20000010021 */
[----:B------:R-:W-:Y:S02]  /*11590*/  HADD2.F32 R24, -RZ, R24.H1_H1 ;  /* 0x30000018ff187230 */ /* 0x000fe40000004100 */
[C---:B------:R-:W-:Y:S01]  /*115a0*/  FMUL.FTZ R42, R27.reuse, R30 ;  /* 0x0000001e1b2a7220 */ /* 0x040fe20000410000 */
[----:B------:R-:W-:Y:S02]  /*115b0*/  HADD2.F32 R11, -RZ, R45.H0_H0 ;  /* 0x2000002dff0b7230 */ /* 0x000fe40000004100 */
[----:B------:R-:W-:Y:S01]  /*115c0*/  FMUL.FTZ R44, R27, R8 ;  /* 0x000000081b2c7220 */ /* 0x000fe20000410000 */
[----:B------:R-:W-:Y:S02]  /*115d0*/  HADD2.F32 R5, -RZ, R47.H0_H0 ;  /* 0x2000002fff057230 */ /* 0x000fe40000004100 */
[----:B------:R-:W-:Y:S01]  /*115e0*/  FFMA.FTZ R10, R10, R29, R9 ;  /* 0x0000001d0a0a7223 */ /* 0x000fe20000010009 */
[----:B------:R-:W-:-:S02]  /*115f0*/  HADD2.F32 R26, -RZ, R26.H1_H1 ;  /* 0x3000001aff1a7230 */ /* 0x000fc40000004100 */
[C---:B------:R-:W-:Y:S01]  /*11600*/  FFMA.FTZ R41, R7.reuse, R8, -R42 ;  /* 0x0000000807297223 */ /* 0x040fe2000001082a */
[----:B------:R-:W-:Y:S02]  /*11610*/  HADD2.F32 R25, -RZ, R43.H0_H0 ;  /* 0x2000002bff197230 */ /* 0x000fe40000004100 */
[----:B------:R-:W-:Y:S01]  /*11620*/  FFMA.FTZ R44, R7, R30, R44 ;  /* 0x0000001e072c7223 */ /* 0x000fe2000001002c */
[----:B------:R-:W-:Y:S02]  /*11630*/  HADD2.F32 R9, -RZ, R46.H0_H0 ;  /* 0x2000002eff097230 */ /* 0x000fe40000004100 */
[C---:B------:R-:W-:Y:S01]  /*11640*/  FMUL.FTZ R7, R24.reuse, R11 ;  /* 0x0000000b18077220 */ /* 0x040fe20000410000 */
[----:B------:R-:W-:Y:S02]  /*11650*/  HADD2.F32 R6, -RZ, R6.H1_H1 ;  /* 0x30000006ff067230 */ /* 0x000fe40000004100 */
        /* <DEDUP_REMOVED lines=17> */
.L_x_1843:
[----:B------:R-:W-:Y:S05]  /*11770*/  BSYNC B1 ;  /* 0x0000000000017941 */ /* 0x000fea0003800000 */
.L_x_1842:
[----:B------:R-:W-:Y:S05]  /*11780*/  @P2 BRA `(.L_x_1815) ;  /* 0x0000000400782947 */ /* 0x000fea0003800000 */
[----:B------:R-:W-:Y:S01]  /*11790*/  LEA.HI R32, R32, R192, RZ, 0x1d ;  /* 0x000000c020207211 */ /* 0x000fe200078fe8ff */
[----:B--2---:R-:W-:Y:S01]  /*117a0*/  HADD2.F32 R29, -RZ, R20.H1_H1 ;  /* 0x30000014ff1d7230 */ /* 0x004fe20000004100 */
[--C-:B------:R-:W-:Y:S01]  /*117b0*/  SHF.R.U64 R40, R56, 0x10, R57.reuse ;  /* 0x0000001038287819 */ /* 0x100fe20000001239 */
[--C-:B------:R-:W-:Y:S01]  /*117c0*/  HADD2.F32 R31, -RZ, R0.reuse.H1_H1 ;  /* 0x30000000ff1f7230 */ /* 0x100fe20000004100 */
[----:B01----:R-:W-:Y:S01]  /*117d0*/  SHF.R.S32.HI R5, RZ, 0x1f, R32 ;  /* 0x0000001fff057819 */ /* 0x003fe20000011420 */
[----:B------:R-:W-:Y:S01]  /*117e0*/  IMAD.SHL.U32 R4, R32, 0x8, RZ ;  /* 0x0000000820047824 */ /* 0x000fe200078e00ff */
[----:B------:R-:W-:Y:S01]  /*117f0*/  SHF.R.U32.HI R56, RZ, 0x10, R57 ;  /* 0x00000010ff387819 */ /* 0x000fe20000011639 */
[----:B------:R-:W-:Y:S01]  /*11800*/  HADD2.F32 R30, -RZ, R0.H0_H0 ;  /* 0x20000000ff1e7230 */ /* 0x000fe20000004100 */
[----:B------:R-:W-:Y:S01]  /*11810*/  LEA.HI R32, R5, R32, RZ, 0x3 ;  /* 0x0000002005207211 */ /* 0x000fe200078f18ff */
[----:B------:R-:W-:Y:S01]  /*11820*/  HADD2.F32 R20, -RZ, R20.H0_H0 ;  /* 0x20000014ff147230 */ /* 0x000fe20000004100 */
[----:B------:R-:W-:-:S02]  /*11830*/  LOP3.LUT R5, R173, 0x38, R4, 0xf8, !PT ;  /* 0x00000038ad057812 */ /* 0x000fc400078ef804 */
[----:B------:R-:W-:Y:S02]  /*11840*/  SHF.L.U32 R32, R32, 0xa, RZ ;  /* 0x0000000a20207819 */ /* 0x000fe400000006ff */
[----:B------:R-:W-:Y:S02]  /*11850*/  LOP3.LUT R9, R5, R208, RZ, 0x3c, !PT ;  /* 0x000000d005097212 */ /* 0x000fe400078e3cff */
[----:B------:R-:W-:Y:S01]  /*11860*/  LOP3.LUT R32, R32, 0x7fffe000, RZ, 0xc0, !PT ;  /* 0x7fffe00020207812 */ /* 0x000fe200078ec0ff */
[----:B------:R-:W0:Y:S01]  /*11870*/  LDS.128 R4, [R202] ;  /* 0x00000000ca047984 */ /* 0x000e220000000c00 */
[--C-:B------:R-:W-:Y:S02]  /*11880*/  SHF.R.U64 R38, R12, 0x10, R13.reuse ;  /* 0x000000100c267819 */ /* 0x100fe4000000120d */
[----:B------:R-:W-:Y:S02]  /*11890*/  IADD3 R9, R9, R32, R178 ;  /* 0x0000002009097210 */ /* 0x000fe40007ffe0b2 */
[----:B------:R-:W-:-:S02]  /*118a0*/  SHF.R.U32.HI R32, RZ, 0x10, R13 ;  /* 0x00000010ff207819 */ /* 0x000fc4000001160d */
[----:B------:R-:W-:Y:S01]  /*118b0*/  SHF.R.U64 R37, R14, 0x10, R15 ;  /* 0x000000100e257819 */ /* 0x000fe2000000120f */
[----:B------:R-:W-:Y:S01]  /*118c0*/  IMAD R24, R9, 0x2, R16 ;  /* 0x0000000209187824 */ /* 0x000fe200078e0210 */
[--C-:B------:R-:W-:Y:S01]  /*118d0*/  SHF.R.U64 R39, R58, 0x10, R59.reuse ;  /* 0x000000103a277819 */ /* 0x100fe2000000123b */
[----:B------:R-:W-:Y:S01]  /*118e0*/  HADD2.F32 R32, -RZ, R32.H0_H0 ;  /* 0x20000020ff207230 */ /* 0x000fe20000004100 */
[----:B------:R-:W-:Y:S02]  /*118f0*/  SHF.R.U32.HI R58, RZ, 0x10, R59 ;  /* 0x00000010ff3a7819 */ /* 0x000fe4000001163b */
[----:B------:R-:W1:Y:S01]  /*11900*/  LDS.128 R8, [R24+0xc400] ;  /* 0x00c4000018087984 */ /* 0x000e620000000c00 */
[----:B------:R-:W-:Y:S01]  /*11910*/  SHF.R.U32.HI R36, RZ, 0x10, R15 ;  /* 0x00000010ff247819 */ /* 0x000fe2000001160f */
[--C-:B0-----:R-:W-:Y:S02]  /*11920*/  HADD2.F32 R13, -RZ, R5.reuse.H1_H1 ;  /* 0x30000005ff0d7230 */ /* 0x101fe40000004100 */
[----:B------:R-:W-:-:S02]  /*11930*/  HADD2.F32 R12, -RZ, R5.H0_H0 ;  /* 0x20000005ff0c7230 */ /* 0x000fc40000004100 */
[----:B------:R-:W-:Y:S02]  /*11940*/  HADD2.F32 R5, -RZ, R4.H0_H0 ;  /* 0x20000004ff057230 */ /* 0x000fe40000004100 */
[----:B------:R-:W-:Y:S02]  /*11950*/  HADD2.F32 R14, -RZ, R6.H0_H0 ;  /* 0x20000006ff0e7230 */ /* 0x000fe40000004100 */
[--C-:B------:R-:W-:Y:S02]  /*11960*/  HADD2.F32 R15, -RZ, R7.reuse.H0_H0 ;  /* 0x20000007ff0f7230 */ /* 0x100fe40000004100 */
[----:B------:R-:W-:Y:S02]  /*11970*/  HADD2.F32 R7, -RZ, R7.H1_H1 ;  /* 0x30000007ff077230 */ /* 0x000fe40000004100 */
[----:B------:R-:W-:Y:S02]  /*11980*/  HADD2.F32 R4, -RZ, R4.H1_H1 ;  /* 0x30000004ff047230 */ /* 0x000fe40000004100 */
[----:B-1----:R-:W-:-:S02]  /*11990*/  HADD2.F32 R25, -RZ, R9.H0_H0 ;  /* 0x20000009ff197230 */ /* 0x002fc40000004100 */
        /* <DEDUP_REMOVED lines=8> */
[----:B------:R-:W-:-:S02]  /*11a20*/  HADD2.F32 R27, -RZ, R10.H0_H0 ;  /* 0x2000000aff1b7230 */ /* 0x000fc40000004100 */
[-C--:B------:R-:W-:Y:S01]  /*11a30*/  FMUL.FTZ R34, R26, R25.reuse ;  /* 0x000000191a227220 */ /* 0x080fe20000410000 */
[----:B------:R-:W-:Y:S01]  /*11a40*/  FFMA.FTZ R26, R13, R25, -R0 ;  /* 0x000000190d1a7223 */ /* 0x000fe20000010800 */
[C---:B------:R-:W-:Y:S01]  /*11a50*/  FMUL.FTZ R0, R9.reuse, R30 ;  /* 0x0000001e09007220 */ /* 0x040fe20000410000 */
[----:B------:R-:W-:Y:S02]  /*11a60*/  HADD2.F32 R12, -RZ, R3.H0_H0 ;  /* 0x20000003ff0c7230 */ /* 0x000fe40000004100 */
[----:B------:R-:W-:Y:S01]  /*11a70*/  FMUL.FTZ R9, R9, R20 ;  /* 0x0000001409097220 */ /* 0x000fe20000410000 */
[----:B------:R-:W-:Y:S01]  /*11a80*/  FFMA.FTZ R34, R13, R32, R34 ;  /* 0x000000200d227223 */ /* 0x000fe20000010022 */
[C---:B------:R-:W-:Y:S01]  /*11a90*/  FFMA.FTZ R13, R5.reuse, R20, -R0 ;  /* 0x00000014050d7223 */ /* 0x040fe20000010800 */
[----:B------:R-:W-:Y:S02]  /*11aa0*/  HADD2.F32 R0, -RZ, R21.H0_H0 ;  /* 0x20000015ff007230 */ /* 0x000fe40000004100 */
[----:B------:R-:W-:Y:S01]  /*11ab0*/  FFMA.FTZ R30, R5, R30, R9 ;  /* 0x0000001e051e7223 */ /* 0x000fe20000010009 */
[----:B------:R-:W-:Y:S01]  /*11ac0*/  FMUL.FTZ R5, R27, R12 ;  /* 0x0000000c1b057220 */ /* 0x000fe20000410000 */
[----:B------:R-:W-:-:S02]  /*11ad0*/  HADD2.F32 R28, -RZ, R11.H0_H0 ;  /* 0x2000000bff1c7230 */ /* 0x000fc40000004100 */
[----:B------:R-:W-:Y:S02]  /*11ae0*/  HADD2.F32 R3, -RZ, R3.H1_H1 ;  /* 0x30000003ff037230 */ /* 0x000fe40000004100 */
[-C--:B------:R-:W-:Y:S01]  /*11af0*/  FMUL.FTZ R27, R27, R0.reuse ;  /* 0x000000001b1b7220 */ /* 0x080fe20000410000 */
[----:B------:R-:W-:Y:S02]  /*11b00*/  HADD2.F32 R21, -RZ, R21.H1_H1 ;  /* 0x30000015ff157230 */ /* 0x000fe40000004100 */
[----:B------:R-:W-:Y:S01]  /*11b10*/  FFMA.FTZ R25, R14, R0, -R5 ;  /* 0x000000000e197223 */ /* 0x000fe20000010805 */
[----:B------:R-:W-:Y:S02]  /*11b20*/  HADD2.F32 R11, -RZ, R11.H1_H1 ;  /* 0x3000000bff0b7230 */ /* 0x000fe40000004100 */
[C---:B------:R-:W-:Y:S01]  /*11b30*/  FMUL.FTZ R32, R28.reuse, R3 ;  /* 0x000000031c207220 */ /* 0x040fe20000410000 */
[----:B------:R-:W-:Y:S02]  /*11b40*/  HADD2.F32 R20, -RZ, R36.H0_H0 ;  /* 0x20000024ff147230 */ /* 0x000fe40000004100 */
[----:B------:R-:W-:Y:S01]  /*11b50*/  FMUL.FTZ R28, R28, R21 ;  /* 0x000000151c1c7220 */ /* 0x000fe20000410000 */
[----:B------:R-:W-:-:S02]  /*11b60*/  HADD2.F32 R0, -RZ, R58.H0_H0 ;  /* 0x2000003aff007230 */ /* 0x000fc40000004100 */
[----:B------:R-:W-:Y:S01]  /*11b70*/  FFMA.FTZ R27, R14, R12, R27 ;  /* 0x0000000c0e1b7223 */ /* 0x000fe2000001001b */
[----:B------:R-:W-:Y:S02]  /*11b80*/  HADD2.F32 R8, -RZ, R8.H1_H1 ;  /* 0x30000008ff087230 */ /* 0x000fe40000004100 */
[C---:B------:R-:W-:Y:S01]  /*11b90*/  FMUL.FTZ R12, R11.reuse, R20 ;  /* 0x000000140b0c7220 */ /* 0x040fe20000410000 */
[----:B------:R-:W-:Y:S02]  /*11ba0*/  HADD2.F32 R10, -RZ, R10.H1_H1 ;  /* 0x3000000aff0a7230 */ /* 0x000fe40000004100 */
[----:B------:R-:W-:Y:S01]  /*11bb0*/  FMUL.FTZ R14, R11, R0 ;  /* 0x000000000b0e7220 */ /* 0x000fe20000410000 */
[C---:B------:R-:W-:Y:S01]  /*11bc0*/  FFMA.FTZ R28, R15.reuse, R3, R28 ;  /* 0x000000030f1c7223 */ /* 0x040fe2000001001c */
[----:B------:R-:W-:Y:S02]  /*11bd0*/  HADD2.F32 R9, -RZ, R38.H0_H0 ;  /* 0x20000026ff097230 */ /* 0x000fe40000004100 */
[----:B------:R-:W-:Y:S01]  /*11be0*/  FFMA.FTZ R32, R15, R21, -R32 ;  /* 0x000000150f207223 */ /* 0x000fe20000010820 */
[----:B------:R-:W-:-:S02]  /*11bf0*/  HADD2.F32 R11, -RZ, R37.H0_H0 ;  /* 0x20000025ff0b7230 */ /* 0x000fc40000004100 */
[C---:B------:R-:W-:Y:S01]  /*11c00*/  FFMA.FTZ R21, R7.reuse, R0, -R12 ;  /* 0x0000000007157223 */ /* 0x040fe2000001080c */
[----:B------:R-:W-:Y:S02]  /*11c10*/  HADD2.F32 R3, -RZ, R40.H0_H0 ;  /* 0x20000028ff037230 */ /* 0x000fe40000004100 */
[----:B------:R-:W-:Y:S01]  /*11c20*/  FFMA.FTZ R29, R7, R20, R14 ;  /* 0x00000014071d7223 */ /* 0x000fe2000001000e */
[----:B------:R-:W-:Y:S02]  /*11c30*/  HADD2.F32 R5, -RZ, R39.H0_H0 ;  /* 0x20000027ff057230 */ /* 0x000fe40000004100 */
[----:B------:R-:W-:Y:S01]  /*11c40*/  FMUL.FTZ R7, R8, R9 ;  /* 0x0000000908077220 */ /* 0x000fe20000410000 */
[----:B------:R-:W-:Y:S02]  /*11c50*/  HADD2.F32 R6, -RZ, R6.H1_H1 ;  /* 0x30000006ff067230 */ /* 0x000fe40000004100 */
[----:B------:R-:W-:Y:S01]  /*11c60*/  FMUL.FTZ R15, R10, R11 ;  /* 0x0000000b0a0f7220 */ /* 0x000fe20000410000 */
[----:B------:R-:W-:Y:S01]  /*11c70*/  FMUL.FTZ R8, R8, R3 ;  /* 0x0000000308087220 */ /* 0x000fe20000410000 */
[----:B------:R-:W-:Y:S01]  /*11c80*/  FMUL.FTZ R12, R10, R5 ;  /* 0x000000050a0c7220 */ /* 0x000fe20000410000 */
        /* <DEDUP_REMOVED lines=14> */
.L_x_1815:
[----:B------:R-:W-:Y:S05]  /*11d70*/  BSYNC B0 ;  /* 0x0000000000007941 */ /* 0x000fea0003800000 */
.L_x_1793:
        /* <DEDUP_REMOVED lines=8> */
.L_x_1791:
[----:B------:R-:W-:-:S06]  /*11e00*/  ULOP3.LUT UR4, UR60, 0x1, URZ, 0xfc, !UPT ;  /* 0x000000013c047892 */ /* 0x000fcc000f8efc3f */
[----:B01-3--:R-:W-:-:S05]  /*11e10*/  IMAD.U32 R0, RZ, RZ, UR4 ;  /* 0x00000004ff007e24 */ /* 0x00bfca000f8e00ff */
[----:B------:R-:W-:-:S13]  /*11e20*/  ISETP.NE.AND P0, PT, R0, 0x3, PT ;  /* 0x000000030000780c */ /* 0x000fda0003f05270 */
[----:B------:R-:W-:Y:S05]  /*11e30*/  @!P0 BRA `(.L_x_1844) ;  /* 0x0000000000048947 */ /* 0x000fea0003800000 */
[----:B------:R-:W-:Y:S01]  /*11e40*/  BPT.TRAP 0x1 ;  /* 0x000000040000795c */ /* 0x000fe20000300000 */
.L_x_1844:
[----:B--2-4-:R-:W-:Y:S01]  /*11e50*/  IMAD R7, R22, 0x8, R16 ;  /* 0x0000000816077824 */ /* 0x014fe200078e0210 */
[----:B------:R-:W-:-:S04]  /*11e60*/  SHF.L.U32 R0, R23, 0x1f, RZ ;  /* 0x0000001f17007819 */ /* 0x000fc800000006ff */
[----:B------:R0:W1:Y:S01]  /*11e70*/  SYNCS.PHASECHK.TRANS64.TRYWAIT P2, [R7+URZ+0x2a830], R0 ;  /* 0x02a83000070075a7 */ /* 0x000062000804017f */
[----:B------:R-:W-:Y:S05]  /*11e80*/  @!P0 BRA `(.L_x_1845) ;  /* 0x0000000000048947 */ /* 0x000fea0003800000 */
[----:B------:R-:W-:Y:S01]  /*11e90*/  BPT.TRAP 0x1 ;  /* 0x000000040000795c */ /* 0x000fe20000300000 */
.L_x_1845:
[----:B------:R-:W2:Y:S02]  /*11ea0*/  S2R R3, SR_TID.X ;  /* 0x0000000000037919 */ /* 0x000ea40000002100 */
[----:B--2---:R-:W-:-:S04]  /*11eb0*/  LOP3.LUT R3, R3, 0x7f, RZ, 0xc0, !PT ;  /* 0x0000007f03037812 */ /* 0x004fc800078ec0ff */
[----:B------:R-:W-:Y:S01]  /*11ec0*/  ISETP.NE.AND P1, PT, R3, RZ, PT ;  /* 0x000000ff0300720c */ /* 0x000fe20003f25270 */
[----:B-1----:R-:W-:-:S12]  /*11ed0*/  @P2 BRA `(.L_x_1846) ;  /* 0x0000000000082947 */ /* 0x002fd80003800000 */
[----:B------:R-:W1:Y:S02]  /*11ee0*/  SYNCS.PHASECHK.TRANS64.TRYWAIT P2, [R7+URZ+0x2a830], R0 ;  /* 0x02a83000070075a7 */ /* 0x000e64000804017f */
[----:B-1----:R-:W-:Y:S05]  /*11ef0*/  @!P2 BRA `(.L_x_1847) ;  /* 0x0000016c00c4a947 */ /* 0x002fea0003800000 */
.L_x_1846:
[----:B------:R-:W-:Y:S05]  /*11f00*/  WARPSYNC.ALL ;  /* 0x0000000000007948 */ /* 0x000fea0003800000 */
[----:B01----:R-:W-:Y:S01]  /*11f10*/  VIADD R0, R16, 0x18400 ;  /* 0x0001840010007836 */ /* 0x003fe20000000000 */
[----:B------:R-:W-:Y:S01]  /*11f20*/  R2UR UR4, R68 ;  /* 0x00000000440472ca */ /* 0x000fe200000e0000 */
[----:B------:R-:W-:Y:S01]  /*11f30*/  IMAD.MOV.U32 R5, RZ, RZ, 0x40000040 ;  /* 0x40000040ff057424 */ /* 0x000fe200078e00ff */
[----:B------:R-:W-:Y:S01]  /*11f40*/  WARPGROUP.ARRIVE ;  /* 0x00000000000079c5 */ /* 0x000fe20000000000 */
[----:B------:R-:W-:Y:S01]  /*11f50*/  UMOV UR9, 0x40000040 ;  /* 0x4000004000097882 */ /* 0x000fe20000000000 */
[----:B------:R-:W-:Y:S01]  /*11f60*/  SHF.R.U32.HI R0, RZ, 0x4, R0 ;  /* 0x00000004ff007819 */ /* 0x000fe20000011600 */
[----:B------:R-:W-:Y:S01]  /*11f70*/  IMAD.MOV.U32 R11, RZ, RZ, 0x40000040 ;  /* 0x40000040ff0b7424 */ /* 0x000fe200078e00ff */
[----:B------:R-:W-:Y:S01]  /*11f80*/  R2UR UR11, R5 ;  /* 0x00000000050b72ca */ /* 0x000fe200000e0000 */
[----:B------:R-:W-:Y:S01]  /*11f90*/  UMOV UR53, 0x40000040 ;  /* 0x4000004000357882 */ /* 0x000fe20000000000 */
[----:B------:R-:W-:Y:S01]  /*11fa0*/  LOP3.LUT R0, R0, 0x3fff, RZ, 0xc0, !PT ;  /* 0x00003fff00007812 */ /* 0x000fe200078ec0ff */
[----:B------:R-:W-:Y:S01]  /*11fb0*/  UMOV UR49, 0x40000040 ;  /* 0x4000004000317882 */ /* 0x000fe20000000000 */
[----:B------:R-:W-:Y:S01]  /*11fc0*/  MOV R13, UR9 ;  /* 0x00000009000d7c02 */ /* 0x000fe20008000f00 */
[----:B------:R-:W-:Y:S01]  /*11fd0*/  UMOV UR45, 0x40000040 ;  /* 0x40000040002d7882 */ /* 0x000fe20000000000 */
[----:B------:R-:W-:Y:S01]  /*11fe0*/  LOP3.LUT R8, R0, 0x10000, RZ, 0xfc, !PT ;  /* 0x0001000000087812 */ /* 0x000fe200078efcff */
[----:B------:R-:W-:Y:S01]  /*11ff0*/  ULOP3.LUT UR4, UR4, 0x10000, URZ, 0xfc, !UPT ;  /* 0x0001000004047892 */ /* 0x000fe2000f8efc3f */
[----:B------:R-:W0:Y:S03]  /*12000*/  LDC R198, c[0x0][0x448] ;  /* 0x00011200ffc67b82 */ /* 0x000e260000000800 */
[----:B------:R-:W-:Y:S01]  /*12010*/  IMAD R4, R22, 0x900, R8 ;  /* 0x0000090016047824 */ /* 0x000fe200078e0208 */
[----:B------:R-:W-:-:S02]  /*12020*/  UIADD3 UR5, UR4, 0x2, URZ ;  /* 0x0000000204057890 */ /* 0x000fc4000fffe03f */
[----:B------:R-:W-:Y:S01]  /*12030*/  UMOV UR8, UR4 ;  /* 0x0000000400087c82 */ /* 0x000fe20008000000 */
[C---:B------:R-:W-:Y:S01]  /*12040*/  VIADD R10, R4.reuse, 0x2 ;  /* 0x00000002040a7836 */ /* 0x040fe20000000000 */
[----:B------:R-:W-:Y:S01]  /*12050*/  R2UR UR10, R4 ;  /* 0x00000000040a72ca */ /* 0x000fe200000e0000 */
[----:B------:R-:W-:-:S05]  /*12060*/  IMAD.U32 R12, RZ, RZ, UR8 ;  /* 0x00000008ff0c7e24 */ /* 0x000fca000f8e00ff */
[----:B------:R1:W-:Y:S07]  /*12070*/  STL.64 [R1+0x38], R12 ;  /* 0x0000380c01007387 */ /* 0x0003ee0000100a00 */
[----:B------:R-:W-:Y:S01]  /*12080*/  HGMMA.64x96x16.F32 R24, gdesc[UR8], RZ, !UPT, gsb0 ;  /* 0x01600000081879f0 */ /* 0x000fe2000c0008ff */
[----:B------:R-:W-:Y:S01]  /*12090*/  R2UR UR10, R10 ;  /* 0x000000000a0a72ca */ /* 0x000fe200000e0000 */
[----:B------:R-:W-:Y:S01]  /*120a0*/  UMOV UR8, UR5 ;  /* 0x0000000500087c82 */ /* 0x000fe20008000000 */
[----:B------:R-:W-:Y:S01]  /*120b0*/  R2UR UR11, R11 ;  /* 0x000000000b0b72ca */ /* 0x000fe200000e0000 */
[----:B------:R-:W-:Y:S01]  /*120c0*/  UMOV UR9, 0x40000040 ;  /* 0x4000004000097882 */ /* 0x000fe20000000000 */
[----:B------:R-:W-:Y:S01]  /*120d0*/  VIADD R10, R4, 0x4 ;  /* 0x00000004040a7836 */ /* 0x000fe20000000000 */
[----:B------:R-:W-:Y:S01]  /*120e0*/  UIADD3 UR5, UR4, 0x4, URZ ;  /* 0x0000000404057890 */ /* 0x000fe2000fffe03f */
[----:B------:R-:W-:-:S02]  /*120f0*/  IMAD.MOV.U32 R11, RZ, RZ, 0x40000040 ;  /* 0x40000040ff0b7424 */ /* 0x000fc400078e00ff */
[----:B-1----:R-:W-:Y:S02]  /*12100*/  IMAD.U32 R12, RZ, RZ, UR8 ;  /* 0x00000008ff0c7e24 */ /* 0x002fe4000f8e00ff */
[----:B------:R-:W-:-:S05]  /*12110*/  IMAD.U32 R13, RZ, RZ, UR9 ;  /* 0x00000009ff0d7e24 */ /* 0x000fca000f8e00ff */
[----:B------:R1:W-:Y:S01]  /*12120*/  STL.64 [R1+0x30], R12 ;  /* 0x0000300c01007387 */ /* 0x0003e20000100a00 */
[----:B------:R-:W-:Y:S02]  /*12130*/  WARPGROUP.DEPBAR.LE gsb0, 0x0 ;  /* 0x00008000000079c5 */ /* 0x000fe40000010000 */
[----:B------:R-:W-:-:S06]  /*12140*/  WARPGROUP.ARRIVE ;  /* 0x00000000000079c5 */ /* 0x000fcc0000000000 */
[----:B------:R-:W-:Y:S01]  /*12150*/  HGMMA.64x96x16.F32 R24, gdesc[UR8], R24, gsb0 ;  /* 0x01600000081879f0 */ /* 0x000fe20008000818 */
[----:B------:R-:W-:Y:S01]  /*12160*/  R2UR UR10, R10 ;  /* 0x000000000a0a72ca */ /* 0x000fe200000e0000 */
[----:B------:R-:W-:Y:S01]  /*12170*/  UMOV UR8, UR5 ;  /* 0x0000000500087c82 */ /* 0x000fe20008000000 */
[----:B------:R-:W-:Y:S01]  /*12180*/  R2UR UR11, R11 ;  /* 0x000000000b0b72ca */ /* 0x000fe200000e0000 */
[----:B------:R-:W-:Y:S01]  /*12190*/  UMOV UR9, 0x40000040 ;  /* 0x4000004000097882 */ /* 0x000fe20000000000 */
[----:B------:R-:W-:Y:S01]  /*121a0*/  VIADD R10, R4, 0x6 ;  /* 0x00000006040a7836 */ /* 0x000fe20000000000 */
[----:B------:R-:W-:Y:S01]  /*121b0*/  UIADD3 UR5, UR4, 0x6, URZ ;  /* 0x0000000604057890 */ /* 0x000fe2000fffe03f */
[----:B------:R-:W-:Y:S01]  /*121c0*/  IMAD.MOV.U32 R11, RZ, RZ, 0x40000040 ;  /* 0x40000040ff0b7424 */ /* 0x000fe200078e00ff */
[----:B-1----:R-:W-:Y:S01]  /*121d0*/  MOV R12, UR8 ;  /* 0x00000008000c7c02 */ /* 0x002fe20008000f00 */
        /* <DEDUP_REMOVED lines=10> */
[----:B------:R-:W-:Y:S01]  /*12280*/  MOV R11, 0x40000040 ;  /* 0x40000040000b7802 */ /* 0x000fe20000000f00 */
[----:B------:R-:W-:Y:S01]  /*12290*/  UIADD3 UR5, UR4, 0x400, URZ ;  /* 0x0000040004057890 */ /* 0x000fe2000fffe03f */
        /* <DEDUP_REMOVED lines=12> */
[----:B------:R-:W-:Y:S02]  /*12360*/  IMAD.MOV.U32 R11, RZ, RZ, 0x40000040 ;  /* 0x40000040ff0b7424 */ /* 0x000fe400078e00ff */
        /* <DEDUP_REMOVED lines=10> */
[----:B------:R-:W-:Y:S01]  /*12410*/  IMAD.MOV.U32 R11, RZ, RZ, 0x40000040 ;  /* 0x40000040ff0b7424 */ /* 0x000fe200078e00ff */
[----:B------:R-:W-:Y:S01]  /*12420*/  IADD3 R10, R4, 0x304, RZ ;  /* 0x00000304040a7810 */ /* 0x000fe20007ffe0ff */
[----:B------:R-:W-:Y:S01]  /*12430*/  UIADD3 UR5, UR4, 0x404, URZ ;  /* 0x0000040404057890 */ /* 0x000fe2000fffe03f */
[----:B-1----:R-:W-:Y:S02]  /*12440*/  IMAD.U32 R12, RZ, RZ, UR8 ;  /* 0x00000008ff0c7e24 */ /* 0x002fe4000f8e00ff */
[----:B------:R-:W-:Y:S01]  /*12450*/  IMAD.U32 R13, RZ, RZ, UR9 ;  /* 0x00000009ff0d7e24 */ /* 0x000fe2000f8e00ff */
[----:B------:R-:W-:-:S02]  /*12460*/  UIADD3 UR52, UR4, 0x406, URZ ;  /* 0x0000040604347890 */ /* 0x000fc4000fffe03f */
[----:B------:R-:W-:Y:S02]  /*12470*/  UIADD3 UR48, UR4, 0x800, URZ ;  /* 0x0000080004307890 */ /* 0x000fe4000fffe03f */
[----:B------:R1:W-:Y:S04]  /*12480*/  STL.64 [R1+0x10], R12 ;  /* 0x0000100c01007387 */ /* 0x0003e80000100a00 */
[----:B------:R-:W2:Y:S01]  /*12490*/  LDL.LU R14, [R1+0x4] ;  /* 0x00000400010e7983 */ /* 0x000ea20000300800 */
[----:B------:R-:W-:Y:S02]  /*124a0*/  WARPGROUP.DEPBAR.LE gsb0, 0x0 ;  /* 0x00008000000079c5 */ /* 0x000fe40000010000 */
[----:B------:R-:W-:-:S06]  /*124b0*/  WARPGROUP.ARRIVE ;  /* 0x00000000000079c5 */ /* 0x000fcc0000000000 */
[----:B------:R-:W-:Y:S01]  /*124c0*/  HGMMA.64x96x16.F32 R24, gdesc[UR8], R24, gsb0 ;  /* 0x01600000081879f0 */ /* 0x000fe20008000818 */
[----:B------:R-:W-:Y:S01]  /*124d0*/  R2UR UR10, R10 ;  /* 0x000000000a0a72ca */ /* 0x000fe200000e0000 */
[----:B------:R-:W-:Y:S01]  /*124e0*/  UMOV UR8, UR5 ;  /* 0x0000000500087c82 */ /* 0x000fe20008000000 */
[----:B------:R-:W-:Y:S01]  /*124f0*/  R2UR UR11, R11 ;  /* 0x000000000b0b72ca */ /* 0x000fe200000e0000 */
[----:B------:R-:W-:Y:S01]  /*12500*/  UMOV UR9, 0x40000040 ;  /* 0x4000004000097882 */ /* 0x000fe20000000000 */
[----:B------:R-:W-:Y:S02]  /*12510*/  VIADD R10, R4, 0x306 ;  /* 0x00000306040a7836 */ /* 0x000fe40000000000 */
[----:B------:R-:W-:Y:S01]  /*12520*/  IMAD.MOV.U32 R11, RZ, RZ, 0x40000040 ;  /* 0x40000040ff0b7424 */ /* 0x000fe200078e00ff */
[----:B------:R-:W-:Y:S02]  /*12530*/  UIADD3 UR44, UR4, 0x802, URZ ;  /* 0x00000802042c7890 */ /* 0x000fe4000fffe03f */
[----:B------:R-:W-:Y:S01]  /*12540*/  UIADD3 UR40, UR4, 0x804, URZ ;  /* 0x0000080404287890 */ /* 0x000fe2000fffe03f */
[----:B------:R-:W-:-:S02]  /*12550*/  WARPGROUP.DEPBAR.LE gsb0, 0x0 ;  /* 0x00008000000079c5 */ /* 0x000fc40000010000 */
[----:B------:R-:W-:Y:S01]  /*12560*/  WARPGROUP.ARRIVE ;  /* 0x00000000000079c5 */ /* 0x000fe20000000000 */
[----:B------:R-:W-:Y:S01]  /*12570*/  UMOV UR41, 0x40000040 ;  /* 0x4000004000297882 */ /* 0x000fe20000000000 */
[----:B------:R-:W-:Y:S01]  /*12580*/  IMAD.MOV.U32 R5, RZ, RZ, 0x40000040 ;  /* 0x40000040ff057424 */ /* 0x000fe200078e00ff */
[----:B------:R-:W-:Y:S01]  /*12590*/  UIADD3 UR36, UR4, 0x806, URZ ;  /* 0x0000080604247890 */ /* 0x000fe2000fffe03f */
[----:B------:R-:W-:Y:S02]  /*125a0*/  UMOV UR37, 0x40000040 ;  /* 0x4000004000257882 */ /* 0x000fe40000000000 */
[----:B------:R-:W-:Y:S01]  /*125b0*/  HGMMA.64x96x16.F32 R24, gdesc[UR8], R24, gsb0 ;  /* 0x01600000081879f0 */ /* 0x000fe20008000818 */
[----:B------:R-:W-:Y:S01]  /*125c0*/  R2UR UR54, R10 ;  /* 0x000000000a3672ca */ /* 0x000fe200000e0000 */
[----:B-1----:R-:W-:Y:S01]  /*125d0*/  IMAD.U32 R12, RZ, RZ, UR8 ;  /* 0x00000008ff0c7e24 */ /* 0x002fe2000f8e00ff */
[----:B------:R-:W-:Y:S01]  /*125e0*/  R2UR UR55, R11 ;  /* 0x000000000b3772ca */ /* 0x000fe200000e0000 */
[----:B------:R-:W-:Y:S01]  /*125f0*/  VIADD R10, R4, 0x600 ;  /* 0x00000600040a7836 */ /* 0x000fe20000000000 */
[----:B------:R-:W-:Y:S01]  /*12600*/  MOV R11, 0x40000040 ;  /* 0x40000040000b7802 */ /* 0x000fe20000000f00 */
[----:B------:R-:W-:Y:S01]  /*12610*/  IMAD.U32 R13, RZ, RZ, UR9 ;  /* 0x00000009ff0d7e24 */ /* 0x000fe2000f8e00ff */
[----:B------:R-:W-:Y:S01]  /*12620*/  R2UR UR39, R5 ;  /* 0x00000000052772ca */ /* 0x000fe200000e0000 */
[----:B------:R-:W-:Y:S01]  /*12630*/  ULDC UR4, c[0x0][0x9dc] ;  /* 0x0002770000047ab9 */ /* 0x000fe20000000800 */
[----:B------:R-:W-:Y:S01]  /*12640*/  R2UR UR50, R10 ;  /* 0x000000000a3272ca */ /* 0x000fe200000e0000 */
[----:B------:R-:W-:-:S02]  /*12650*/  WARPGROUP.DEPBAR.LE gsb0, 0x0 ;  /* 0x00008000000079c5 */ /* 0x000fc40000010000 */
[----:B------:R-:W-:-:S06]  /*12660*/  WARPGROUP.ARRIVE ;  /* 0x00000000000079c5 */ /* 0x000fcc0000000000 */
[----:B------:R-:W-:Y:S01]  /*12670*/  HGMMA.64x96x16.F32 R24, gdesc[UR52], R24, gsb0 ;  /* 0x01600000341879f0 */ /* 0x000fe20008000818 */
[----:B------:R-:W-:Y:S01]  /*12680*/  R2UR UR51, R11 ;  /* 0x000000000b3372ca */ /* 0x000fe200000e0000 */
[----:B------:R-:W-:Y:S02]  /*12690*/  VIADD R10, R4, 0x602 ;  /* 0x00000602040a7836 */ /* 0x000fe40000000000 */
[----:B------:R-:W-:-:S03]  /*126a0*/  IMAD.MOV.U32 R11, RZ, RZ, 0x40000040 ;  /* 0x40000040ff0b7424 */ /* 0x000fc600078e00ff */
[----:B------:R-:W-:Y:S02]  /*126b0*/  R2UR UR46, R10 ;  /* 0x000000000a2e72ca */ /* 0x000fe400000e0000 */
[----:B------:R-:W-:Y:S01]  /*126c0*/  R2UR UR47, R11 ;  /* 0x000000000b2f72ca */ /* 0x000fe200000e0000 */
[----:B------:R-:W-:Y:S02]  /*126d0*/  WARPGROUP.DEPBAR.LE gsb0, 0x0 ;  /* 0x00008000000079c5 */ /* 0x000fe40000010000 */
[----:B------:R-:W-:-:S06]  /*126e0*/  WARPGROUP.ARRIVE ;  /* 0x00000000000079c5 */ /* 0x000fcc0000000000 */
[----:B------:R-:W-:Y:S01]  /*126f0*/  HGMMA.64x96x16.F32 R24, gdesc[UR48], R24, gsb0 ;  /* 0x01600000301879f0 */ /* 0x000fe20008000818 */
[----:B------:R-:W-:Y:S02]  /*12700*/  VIADD R10, R4, 0x604 ;  /* 0x00000604040a7836 */ /* 0x000fe40000000000 */
[----:B------:R-:W-:-:S03]  /*12710*/  IMAD.MOV.U32 R11, RZ, RZ, 0x40000040 ;  /* 0x40000040ff0b7424 */ /* 0x000fc600078e00ff */
[----:B------:R-:W-:Y:S02]  /*12720*/  R2UR UR42, R10 ;  /* 0x000000000a2a72ca */ /* 0x000fe400000e0000 */
[----:B------:R-:W-:Y:S01]  /*12730*/  R2UR UR43, R11 ;  /* 0x000000000b2b72ca */ /* 0x000fe200000e0000 */
[----:B------:R-:W-:Y:S02]  /*12740*/  WARPGROUP.DEPBAR.LE gsb0, 0x0 ;  /* 0x00008000000079c5 */ /* 0x000fe40000010000 */
[----:B------:R-:W-:-:S06]  /*12750*/  WARPGROUP.ARRIVE ;  /* 0x00000000000079c5 */ /* 0x000fcc0000000000 */
[----:B------:R-:W-:Y:S01]  /*12760*/  HGMMA.64x96x16.F32 R24, gdesc[UR44], R24, gsb0 ;  /* 0x016000002c1879f0 */ /* 0x000fe20008000818 */
[----:B------:R-:W-:-:S05]  /*12770*/  VIADD R4, R4, 0x606 ;  /* 0x0000060604047836 */ /* 0x000fca0000000000 */
[----:B------:R-:W-:Y:S01]  /*12780*/  R2UR UR38, R4 ;  /* 0x00000000042672ca */ /* 0x000fe200000e0000 */
[----:B------:R-:W-:Y:S02]  /*12790*/  WARPGROUP.DEPBAR.LE gsb0, 0x0 ;  /* 0x00008000000079c5 */ /* 0x000fe40000010000 */
[----:B------:R-:W-:-:S06]  /*127a0*/  WARPGROUP.ARRIVE ;  /* 0x00000000000079c5 */ /* 0x000fcc0000000000 */
[----:B------:R-:W-:Y:S01]  /*127b0*/  HGMMA.64x96x16.F32 R24, gdesc[UR40], R24, gsb0 ;  /* 0x01600000281879f0 */ /* 0x000fe20008000818 */
[----:B0-----:R-:W-:Y:S01]  /*127c0*/  ISETP.NE.AND P2, PT, R198, 0x1, PT ;  /* 0x00000001c600780c */ /* 0x001fe20003f45270 */
[----:B------:R0:W-:-:S12]  /*127d0*/  STL.64 [R1+0x8], R12 ;  /* 0x0000080c01007387 */ /* 0x0001d80000100a00 */
[----:B------:R-:W1:Y:S08]  /*127e0*/  @P2 LDC R3, c[0x0][0x44c] ;  /* 0x00011300ff032b82 */ /* 0x000e700000000800 */
[----:B------:R-:W3:Y:S08]  /*127f0*/  @P2 LDC R4, c[0x0][0x450] ;  /* 0x00011400ff042b82 */ /* 0x000ef00000000800 */
[----:B0-----:R-:W0:Y:S01]  /*12800*/  LDC.64 R12, c[0x0][0x9e0] ;  /* 0x00027800ff0c7b82 */ /* 0x001e220000000a00 */
[----:B------:R-:W-:Y:S01]  /*12810*/  IADD3 R0, R181, R177, RZ ;  /* 0x000000b1b5007210 */ /* 0x000fe20007ffe0ff */
[----:B------:R-:W-:-:S02]  /*12820*/  WARPGROUP.DEPBAR.LE gsb0, 0x0 ;  /* 0x00008000000079c5 */ /* 0x000fc40000010000 */
[----:B------:R-:W-:-:S06]  /*12830*/  WARPGROUP.ARRIVE ;  /* 0x00000000000079c5 */ /* 0x000fcc0000000000 */
[----:B------:R-:W-:Y:S01]  /*12840*/  HGMMA.64x96x16.F32 R24, gdesc[UR36], R24, gsb0 ;  /* 0x01600000241879f0 */ /* 0x000fe20008000818 */
[----:B-1----:R-:W-:Y:S01]  /*12850*/  @P2 IMAD.HI.U32 R3, R0, R3, RZ ;  /* 0x0000000300032227 */ /* 0x002fe200078e00ff */
[----:B--2---:R-:W-:-:S03]  /*12860*/  LOP3.LUT R14, R14, 0xffdfffff, RZ, 0xc0, !PT ;  /* 0xffdfffff0e0e7812 */ /* 0x004fc600078ec0ff */
[----:B------:R-:W-:Y:S01]  /*12870*/  IMAD.MOV.U32 R5, RZ, RZ, R0 ;  /* 0x000000ffff057224 */ /* 0x000fe200078e0000 */
[----:B------:R-:W-:Y:S02]  /*12880*/  @P2 LOP3.LUT R14, R14, 0x200000, RZ, 0xfc, !PT ;  /* 0x002000000e0e2812 */ /* 0x000fe400078efcff */
[----:B---3--:R-:W-:Y:S02]  /*12890*/  @P2 SHF.R.U32.HI R5, RZ, R4, R3 ;  /* 0x00000004ff052219 */ /* 0x008fe40000011603 */
[----:B0-----:R-:W-:Y:S02]  /*128a0*/  ISETP.GE.AND P2, PT, R13, 0x1, PT ;  /* 0x000000010d00780c */ /* 0x001fe40003f46270 */
[----:B------:R-:W-:Y:S01]  /*128b0*/  LOP3.LUT R14, R14, 0xffefffff, RZ, 0xc0, !PT ;  /* 0xffefffff0e0e7812 */ /* 0x000fe200078ec0ff */
[----:B------:R-:W-:Y:S01]  /*128c0*/  @!P1 VIADD R0, R7, 0x2a840 ;  /* 0x0002a84007009836 */ /* 0x000fe20000000000 */
[----:B------:R-:W0:Y:S01]  /*128d0*/  SHFL.IDX PT, R6, R5, RZ, 0x1c1f ;  /* 0x001c1fff05067589 */ /* 0x000e2200000e0000 */
[----:B------:R-:W-:-:S03]  /*128e0*/  IMAD.MOV.U32 R7, RZ, RZ, -0x60 ;  /* 0xffffffa0ff077424 */ /* 0x000fc600078e00ff */
[----:B------:R-:W-:-:S05]  /*128f0*/  @!P1 PRMT R0, RZ, 0x654, R0 ;  /* 0x00000654ff009816 */ /* 0x000fca0000000000 */
[----:B------:R-:W-:Y:S01]  /*12900*/  @P2 LOP3.LUT R14, R14, 0x100000, RZ, 0xfc, !PT ;  /* 0x001000000e0e2812 */ /* 0x000fe200078efcff */
[----:B------:R-:W-:-:S04]  /*12910*/  IMAD R7, R2, R7, 0x61 ;  /* 0x0000006102077424 */ /* 0x000fc800078e0207 */
[----:B------:R1:W-:Y:S01]  /*12920*/  STL [R1+0x4], R14 ;  /* 0x0000040e01007387 */ /* 0x0003e20000100800 */
[----:B------:R-:W-:Y:S02]  /*12930*/  IMAD.U32 R9, RZ, RZ, UR4 ;  /* 0x00000004ff097e24 */ /* 0x000fe4000f8e00ff */
[----:B------:R-:W-:-:S05]  /*12940*/  IMAD R4, R180, -0x2, R7 ;  /* 0xfffffffeb4047824 */ /* 0x000fca00078e0207 */
[--C-:B------:R-:W-:Y:S01]  /*12950*/  IADD3 R11, -R163, R4, R164.reuse ;  /* 0x00000004a30b7210 */ /* 0x100fe20007ffe1a4 */
[----:B------:R-:W-:Y:S02]  /*12960*/  VIADD R21, R7, 0xffffffff ;  /* 0xffffffff07157836 */ /* 0x000fe40000000000 */
[----:B------:R-:W-:Y:S01]  /*12970*/  VIADD R76, R4, 0xffffffff ;  /* 0xffffffff044c7836 */ /* 0x000fe20000000000 */
[----:B------:R-:W-:Y:S02]  /*12980*/  WARPGROUP.DEPBAR.LE gsb0, 0x0 ;  /* 0x00008000000079c5 */ /* 0x000fe40000010000 */
[----:B------:R2:W-:Y:S02]  /*12990*/  @!P1 SYNCS.ARRIVE.TRANS64.RED.A1T0 RZ, [R0+URZ], RZ ;  /* 0x000000ff00ff99a7 */ /* 0x0005e4000810043f */
[----:B--2---:R-:W-:-:S04]  /*129a0*/  IMAD R0, R2, -0x60, R164 ;  /* 0xffffffa002007824 */ /* 0x004fc800078e02a4 */
[----:B------:R-:W-:Y:S01]  /*129b0*/  VIADD R3, R0, 0x60 ;  /* 0x0000006000037836 */ /* 0x000fe20000000000 */
[----:B------:R-:W-:-:S03]  /*129c0*/  LOP3.LUT R0, RZ, R9, RZ, 0x33, !PT ;  /* 0x00000009ff007212 */ /* 0x000fc600078e33ff */
[----:B------:R-:W-:Y:S02]  /*129d0*/  IMAD R96, R180, -0x2, R3 ;  /* 0xfffffffeb4607824 */ /* 0x000fe400078e0203 */
[C---:B------:R-:W-:Y:S01]  /*129e0*/  IMAD.IADD R15, R11.reuse, 0x1, R0 ;  /* 0x000000010b0f7824 */ /* 0x040fe200078e0200 */
[----:B------:R-:W-:-:S03]  /*129f0*/  IADD3 R11, R11, R12, RZ ;  /* 0x0000000c0b0b7210 */ /* 0x000fc60007ffe0ff */
[----:B0-----:R-:W-:Y:S01]  /*12a00*/  IMAD.IADD R3, R15, 0x1, R6 ;  /* 0x000000010f037824 */ /* 0x001fe200078e0206 */
[----:B------:R-:W-:Y:S01]  /*12a10*/  VIADDMNMX R74, R6, R11, R96, PT ;  /* 0x0000000b064a7246 */ /* 0x000fe20003800160 */
[----:B-1----:R-:W-:Y:S06]  /*12a20*/  @!P2 BRA `(.L_x_1848) ;  /* 0x00000000004ca947 */ /* 0x002fec0003800000 */
        /* <DEDUP_REMOVED lines=11> */
.L_x_1850:
[----:B------:R-:W-:-:S13]  /*12ae0*/  ISETP.NE.AND P2, PT, R13, 0x1, PT ;  /* 0x000000010d00780c */ /* 0x000fda0003f45270 */
[----:B------:R-:W0:Y:S02]  /*12af0*/  @P2 LDC.64 R6, c[0x0][0x9e8] ;  /* 0x00027a00ff062b82 */ /* 0x000e240000000a00 */
[----:B0-----:R-:W-:-:S05]  /*12b00*/  @P2 IMAD.HI.U32 R4, R0, R6, RZ ;  /* 0x0000000600042227 */ /* 0x001fca00078e00ff */
[----:B------:R-:W-:-:S07]  /*12b10*/  @P2 SHF.R.U32.HI R0, RZ, R7, R4 ;  /* 0x00000007ff002219 */ /* 0x000fce0000011604 */
.L_x_1851:
[----:B------:R-:W-:Y:S05]  /*12b20*/  BSYNC B0 ;  /* 0x0000000000007941 */ /* 0x000fea0003800000 */
.L_x_1849:
[----:B------:R-:W-:-:S05]  /*12b30*/  IMAD R0, R0, R13, R76 ;  /* 0x0000000d00007224 */ /* 0x000fca00078e024c */
[----:B------:R-:W-:Y:S02]  /*12b40*/  VIMNMX R3, R3, R0, !PT ;  /* 0x0000000003037248 */ /* 0x000fe40007fe0100 */
[----:B------:R-:W-:-:S07]  /*12b50*/  VIADDMNMX R74, R0, R13, R74, PT ;  /* 0x0000000d004a7246 */ /* 0x000fce000380014a */
.L_x_1848:
[C---:B------:R-:W-:Y:S02]  /*12b60*/  ISETP.GE.AND P2, PT, R21.reuse, 0x2, PT ;  /* 0x000000021500780c */ /* 0x040fe40003f46270 */
[----:B------:R-:W-:Y:S02]  /*12b70*/  ISETP.GE.AND P6, PT, R21, 0x9, PT ;  /* 0x000000091500780c */ /* 0x000fe40003fc6270 */
[----:B------:R-:W-:Y:S02]  /*12b80*/  ISETP.GT.AND P3, PT, R3, 0x1, !P2 ;  /* 0x000000010300780c */ /* 0x000fe40005764270 */
[----:B------:R-:W-:Y:S02]  /*12b90*/  ISETP.GE.AND P4, PT, R21, 0xa, PT ;  /* 0x0000000a1500780c */ /* 0x000fe40003f86270 */
[----:B------:R-:W-:Y:S02]  /*12ba0*/  ISETP.LT.OR P3, PT, R74, 0x2, P3 ;  /* 0x000000024a00780c */ /* 0x000fe40001f61670 */
[----:B------:R-:W-:-:S02]  /*12bb0*/  P2R R7, PR, RZ, 0x10 ;  /* 0x00000010ff077803 */ /* 0x000fc40000000000 */
[----:B------:R-:W-:Y:S02]  /*12bc0*/  FSEL R102, R25, -INF , !P3 ;  /* 0xff80000019667808 */ /* 0x000fe40005800000 */
[----:B------:R-:W-:-:S04]  /*12bd0*/  ISETP.GT.AND P3, PT, R3, 0x8, !P6 ;  /* 0x000000080300780c */ /* 0x000fc80007764270 */
[----:B------:R-:W-:-:S04]  /*12be0*/  ISETP.LT.OR P3, PT, R74, 0x9, P3 ;  /* 0x000000094a00780c */ /* 0x000fc80001f61670 */
        /* <DEDUP_REMOVED lines=10> */
[----:B------:R-:W-:Y:S01]  /*12c90*/  ISETP.GT.AND P3, PT, R3, 0x11, !P4 ;  /* 0x000000110300780c */ /* 0x000fe20006764270 */
[----:B------:R-:W0:Y:S01]  /*12ca0*/  SHFL.IDX PT, R32, R5, 0x1, 0x1c1f ;  /* 0x003c1f0005207f89 */ /* 0x000e2200000e0000 */
        /* <DEDUP_REMOVED lines=11> */
[C---:B------:R-:W-:Y:S01]  /*12d60*/  ISETP.LT.OR P3, PT, R74.reuse, 0x1a, P3 ;  /* 0x0000001a4a00780c */ /* 0x040fe20001f61670 */
[----:B0-----:R-:W-:Y:S01]  /*12d70*/  IMAD.IADD R25, R15, 0x1, R32 ;  /* 0x000000010f197824 */ /* 0x001fe200078e0220 */
        /* <DEDUP_REMOVED lines=29> */
[C---:B------:R-:W-:Y:S02]  /*12f50*/  ISETP.LT.OR P3, PT, R74.reuse, 0x32, P3 ;  /* 0x000000324a00780c */ /* 0x040fe40001f61670 */
        /* <DEDUP_REMOVED lines=40> */
[----:B------:R-:W-:-:S02]  /*131e0*/  VIADDMNMX R96, R32, R11, R96, PT ;  /* 0x0000000b20607246 */ /* 0x000fc40003800160 */
        /* <DEDUP_REMOVED lines=27> */
.L_x_1854:
[----:B------:R-:W-:-:S13]  /*133a0*/  ISETP.NE.AND P5, PT, R13, 0x1, PT ;  /* 0x000000010d00780c */ /* 0x000fda0003fa5270 */
[----:B------:R-:W0:Y:S02]  /*133b0*/  @P5 LDC.64 R32, c[0x0][0x9e8] ;  /* 0x00027a00ff205b82 */ /* 0x000e240000000a00 */
[----:B0-----:R-:W-:-:S05]  /*133c0*/  @P5 IMAD.HI.U32 R32, R3, R32, RZ ;  /* 0x0000002003205227 */ /* 0x001fca00078e00ff */
[----:B------:R-:W-:-:S07]  /*133d0*/  @P5 SHF.R.U32.HI R3, RZ, R33, R32 ;  /* 0x00000021ff035219 */ /* 0x000fce0000011620 */
.L_x_1855:
[----:B------:R-:W-:Y:S05]  /*133e0*/  BSYNC B0 ;  /* 0x0000000000007941 */ /* 0x000fea0003800000 */
.L_x_1853:
[----:B------:R-:W-:-:S05]  /*133f0*/  IMAD R32, R3, R13, R76 ;  /* 0x0000000d03207224 */ /* 0x000fca00078e024c */
[----:B------:R-:W-:Y:S02]  /*13400*/  VIMNMX R25, R25, R32, !PT ;  /* 0x0000002019197248 */ /* 0x000fe40007fe0100 */
[----:B------:R-:W-:-:S07]  /*13410*/  VIADDMNMX R96, R32, R13, R96, PT ;  /* 0x0000000d20607246 */ /* 0x000fce0003800160 */
.L_x_1852:
[C---:B------:R-:W-:Y:S01]  /*13420*/  ISETP.GT.AND P2, PT, R25.reuse, 0x1, !P2 ;  /* 0x000000011900780c */ /* 0x040fe20005744270 */
[----:B------:R-:W-:Y:S01]  /*13430*/  ULDC UR4, c[0x0][0x988] ;  /* 0x0002620000047ab9 */ /* 0x000fe20000000800 */
[----:B------:R-:W-:Y:S02]  /*13440*/  ISETP.GT.AND P6, PT, R25, 0x8, !P6 ;  /* 0x000000081900780c */ /* 0x000fe400077c4270 */
[C---:B------:R-:W-:Y:S02]  /*13450*/  ISETP.LT.OR P2, PT, R96.reuse, 0x2, P2 ;  /* 0x000000026000780c */ /* 0x040fe40001741670 */
[----:B------:R-:W-:Y:S02]  /*13460*/  ISETP.LT.OR P6, PT, R96, 0x9, P6 ;  /* 0x000000096000780c */ /* 0x000fe400037c1670 */
[----:B------:R-:W-:Y:S02]  /*13470*/  FSEL R32, R27, -INF , !P2 ;  /* 0xff8000001b207808 */ /* 0x000fe40005000000 */
[----:B------:R-:W-:Y:S01]  /*13480*/  ISETP.NE.AND P2, PT, R7, RZ, PT ;  /* 0x000000ff0700720c */ /* 0x000fe20003f45270 */
[----:B------:R-:W-:Y:S01]  /*13490*/  IMAD.U32 R7, RZ, RZ, UR4 ;  /* 0x00000004ff077e24 */ /* 0x000fe2000f8e00ff */
[----:B------:R-:W-:-:S02]  /*134a0*/  FSEL R30, R30, -INF , !P6 ;  /* 0xff8000001e1e7808 */ /* 0x000fc40007000000 */
[----:B------:R-:W-:Y:S02]  /*134b0*/  ISETP.GT.AND P2, PT, R25, 0x9, !P2 ;  /* 0x000000091900780c */ /* 0x000fe40005744270 */
[----:B------:R-:W-:Y:S02]  /*134c0*/  ISETP.NE.AND P6, PT, R36, RZ, PT ;  /* 0x000000ff2400720c */ /* 0x000fe40003fc5270 */
[----:B------:R-:W-:Y:S02]  /*134d0*/  ISETP.LT.OR P2, PT, R96, 0xa, P2 ;  /* 0x0000000a6000780c */ /* 0x000fe40001741670 */
[----:B------:R-:W-:Y:S02]  /*134e0*/  FMNMX.FTZ R3, R156, R102, !PT ;  /* 0x000000669c037209 */ /* 0x000fe40007810000 */
[----:B------:R-:W-:Y:S02]  /*134f0*/  FSEL R36, R31, -INF , !P2 ;  /* 0xff8000001f247808 */ /* 0x000fe40005000000 */
[----:B------:R-:W-:-:S02]  /*13500*/  ISETP.NE.AND P2, PT, R29, RZ, PT ;  /* 0x000000ff1d00720c */ /* 0x000fc40003f45270 */
[----:B------:R-:W-:Y:S02]  /*13510*/  ISETP.NE.AND P5, PT, R37, RZ, PT ;  /* 0x000000ff2500720c */ /* 0x000fe40003fa5270 */
[----:B------:R-:W-:Y:S02]  /*13520*/  ISETP.GT.AND P2, PT, R25, 0x10, !P2 ;  /* 0x000000101900780c */ /* 0x000fe40005744270 */
[----:B------:R-:W-:Y:S02]  /*13530*/  FMNMX.FTZ R3, R100, R3, !PT ;  /* 0x0000000364037209 */ /* 0x000fe40007810000 */
[----:B------:R-:W-:Y:S02]  /*13540*/  ISETP.LT.OR P2, PT, R96, 0x11, P2 ;  /* 0x000000116000780c */ /* 0x000fe40001741670 */
[----:B------:R-:W-:Y:S02]  /*13550*/  FMNMX.FTZ R3, R98, R3, !PT ;  /* 0x0000000362037209 */ /* 0x000fe40007810000 */
        /* <DEDUP_REMOVED lines=20> */
[----:B------:R-:W-:Y:S02]  /*136a0*/  ISETP.GT.AND P2, PT, R25, 0x20, !P5 ;  /* 0x000000201900780c */ /* 0x000fe40006f44270 */
[----:B------:R-:W-:Y:S02]  /*136b0*/  ISETP.NE.AND P5, PT, R80, RZ, PT ;  /* 0x000000ff5000720c */ /* 0x000fe40003fa5270 */
        /* <DEDUP_REMOVED lines=23> */
[----:B------:R-:W-:Y:S01]  /*13830*/  FSEL R82, R47, -INF , !P2 ;  /* 0xff8000002f527808 */ /* 0x000fe20005000000 */
[----:B------:R-:W-:Y:S01]  /*13840*/  IMAD.MOV.U32 R47, RZ, RZ, R177 ;  /* 0x000000ffff2f7224 */ /* 0x000fe200078e00b1 */
[----:B------:R-:W-:Y:S02]  /*13850*/  ISETP.NE.AND P2, PT, R45, RZ, PT ;  /* 0x000000ff2d00720c */ /* 0x000fe40003f45270 */
[----:B------:R-:W-:Y:S02]  /*13860*/  FMNMX.FTZ R3, R68, R3, !PT ;  /* 0x0000000344037209 */ /* 0x000fe40007810000 */
[----:B------:R-:W-:-:S02]  /*13870*/  ISETP.GT.AND P2, PT, R25, 0x30, !P2 ;  /* 0x000000301900780c */ /* 0x000fc40005744270 */
[----:B------:R-:W-:Y:S02]  /*13880*/  FMNMX.FTZ R5, R24, R3, !PT ;  /* 0x0000000318057209 */ /* 0x000fe40007810000 */
[----:B------:R-:W-:Y:S02]  /*13890*/  ISETP.LT.OR P2, PT, R96, 0x31, P2 ;  /* 0x000000316000780c */ /* 0x000fe40001741670 */
[----:B------:R-:W-:Y:S01]  /*138a0*/  ISETP.NE.AND P6, PT, R57, RZ, PT ;  /* 0x000000ff3900720c */ /* 0x000fe20003fc5270 */
[----:B------:R-:W0:Y:S01]  /*138b0*/  SHFL.BFLY PT, R104, R5, 0x2, 0x1f ;  /* 0x0c401f0005687f89 */ /* 0x000e2200000e0000 */
[----:B------:R-:W-:Y:S02]  /*138c0*/  FSEL R50, R50, -INF , !P2 ;  /* 0xff80000032327808 */ /* 0x000fe40005000000 */
[----:B------:R-:W-:Y:S02]  /*138d0*/  ISETP.NE.AND P2, PT, R81, RZ, PT ;  /* 0x000000ff5100720c */ /* 0x000fe40003f45270 */
[----:B------:R-:W-:-:S02]  /*138e0*/  ISETP.GT.AND P4, PT, R25, RZ, !P4 ;  /* 0x000000ff1900720c */ /* 0x000fc40006784270 */
[----:B------:R-:W-:Y:S02]  /*138f0*/  ISETP.GT.AND P2, PT, R25, 0x31, !P2 ;  /* 0x000000311900780c */ /* 0x000fe40005744270 */
[C---:B------:R-:W-:Y:S02]  /*13900*/  ISETP.LT.OR P4, PT, R96.reuse, 0x1, P4 ;  /* 0x000000016000780c */ /* 0x040fe40002781670 */
[----:B------:R-:W-:Y:S02]  /*13910*/  ISETP.LT.OR P2, PT, R96, 0x32, P2 ;  /* 0x000000326000780c */ /* 0x000fe40001741670 */
[----:B------:R-:W-:Y:S02]  /*13920*/  FSEL R26, R26, -INF , !P4 ;  /* 0xff8000001a1a7808 */ /* 0x000fe40006000000 */
[----:B------:R-:W-:Y:S02]  /*13930*/  FSEL R84, R51, -INF , !P2 ;  /* 0xff80000033547808 */ /* 0x000fe40005000000 */
[----:B------:R-:W-:-:S02]  /*13940*/  ISETP.NE.AND P2, PT, R49, RZ, PT ;  /* 0x000000ff3100720c */ /* 0x000fc40003f45270 */
[C---:B------:R-:W-:Y:S02]  /*13950*/  ISETP.GT.AND P3, PT, R25.reuse, 0x58, !P3 ;  /* 0x000000581900780c */ /* 0x040fe40005f64270 */
[----:B------:R-:W-:Y:S02]  /*13960*/  ISETP.GT.AND P2, PT, R25, 0x38, !P2 ;  /* 0x000000381900780c */ /* 0x000fe40005744270 */
[C---:B------:R-:W-:Y:S02]  /*13970*/  ISETP.LT.OR P3, PT, R96.reuse, 0x59, P3 ;  /* 0x000000596000780c */ /* 0x040fe40001f61670 */
[----:B------:R-:W-:Y:S02]  /*13980*/  ISETP.LT.OR P2, PT, R96, 0x39, P2 ;  /* 0x000000396000780c */ /* 0x000fe40001741670 */
[----:B0-----:R-:W-:Y:S02]  /*13990*/  FMNMX.FTZ R104, R5, R104, !PT ;  /* 0x0000006805687209 */ /* 0x001fe40007810000 */
[----:B------:R-:W-:-:S02]  /*139a0*/  FSEL R54, R54, -INF , !P2 ;  /* 0xff80000036367808 */ /* 0x000fc40005000000 */
[----:B------:R-:W-:Y:S01]  /*139b0*/  ISETP.NE.AND P2, PT, R83, RZ, PT ;  /* 0x000000ff5300720c */ /* 0x000fe20003f45270 */
[----:B------:R-:W0:Y:S01]  /*139c0*/  SHFL.BFLY PT, R3, R104, 0x1, 0x1f ;  /* 0x0c201f0068037f89 */ /* 0x000e2200000e0000 */
[----:B------:R-:W-:Y:S02]  /*139d0*/  FMNMX.FTZ R5, R26, R32, !PT ;  /* 0x000000201a057209 */ /* 0x000fe40007810000 */
[----:B------:R-:W-:Y:S02]  /*139e0*/  ISETP.GT.AND P2, PT, R25, 0x39, !P2 ;  /* 0x000000391900780c */ /* 0x000fe40005744270 */
[----:B------:R-:W-:Y:S02]  /*139f0*/  FMNMX.FTZ R5, R30, R5, !PT ;  /* 0x000000051e057209 */ /* 0x000fe40007810000 */
[----:B------:R-:W-:Y:S02]  /*13a00*/  ISETP.LT.OR P2, PT, R96, 0x3a, P2 ;  /* 0x0000003a6000780c */ /* 0x000fe40001741670 */
[----:B------:R-:W-:-:S02]  /*13a10*/  FMNMX.FTZ R5, R36, R5, !PT ;  /* 0x0000000524057209 */ /* 0x000fc40007810000 */
[----:B------:R-:W-:Y:S02]  /*13a20*/  FSEL R86, R55, -INF , !P2 ;  /* 0xff80000037567808 */ /* 0x000fe40005000000 */
[----:B------:R-:W-:Y:S02]  /*13a30*/  ISETP.NE.AND P2, PT, R53, RZ, PT ;  /* 0x000000ff3500720c */ /* 0x000fe40003f45270 */
[----:B------:R-:W-:Y:S02]  /*13a40*/  FSEL R70, R70, -INF , !P3 ;  /* 0xff80000046467808 */ /* 0x000fe40005800000 */
[----:B------:R-:W-:-:S04]  /*13a50*/  ISETP.GT.AND P2, PT, R25, 0x40, !P2 ;  /* 0x000000401900780c */ /* 0x000fc80005744270 */
[----:B------:R-:W-:Y:S02]  /*13a60*/  ISETP.LT.OR P2, PT, R96, 0x41, P2 ;  /* 0x000000416000780c */ /* 0x000fe40001741670 */
[----:B0-----:R-:W-:Y:S02]  /*13a70*/  FMNMX.FTZ R3, R104, R3, !PT ;  /* 0x0000000368037209 */ /* 0x001fe40007810000 */
[----:B------:R-:W-:Y:S02]  /*13a80*/  FSEL R58, R58, -INF , !P2 ;  /* 0xff8000003a3a7808 */ /* 0x000fe40005000000 */
[----:B------:R-:W-:Y:S01]  /*13a90*/  ISETP.NE.AND P2, PT, R85, RZ, PT ;  /* 0x000000ff5500720c */ /* 0x000fe20003f45270 */
[----:B------:R-:W-:-:S03]  /*13aa0*/  FMUL.FTZ R11, R3, R7 ;  /* 0x00000007030b7220 */ /* 0x000fc60000410000 */
[----:B------:R-:W-:-:S04]  /*13ab0*/  ISETP.GT.AND P2, PT, R25, 0x41, !P2 ;  /* 0x000000411900780c */ /* 0x000fc80005744270 */
[----:B------:R-:W-:-:S04]  /*13ac0*/  ISETP.LT.OR P2, PT, R96, 0x42, P2 ;  /* 0x000000426000780c */ /* 0x000fc80001741670 */
[----:B------:R-:W-:Y:S02]  /*13ad0*/  FSEL R88, R59, -INF , !P2 ;  /* 0xff8000003b587808 */ /* 0x000fe40005000000 */
[----:B------:R-:W-:Y:S02]  /*13ae0*/  ISETP.GT.AND P2, PT, R25, 0x48, !P6 ;  /* 0x000000481900780c */ /* 0x000fe40007744270 */
[----:B------:R-:W-:Y:S02]  /*13af0*/  ISETP.NE.AND P6, PT, R87, RZ, PT ;  /* 0x000000ff5700720c */ /* 0x000fe40003fc5270 */
[----:B------:R-:W-:-:S04]  /*13b00*/  ISETP.LT.OR P2, PT, R96, 0x49, P2 ;  /* 0x000000496000780c */ /* 0x000fc80001741670 */
[----:B------:R-:W-:Y:S02]  /*13b10*/  FSEL R62, R62, -INF , !P2 ;  /* 0xff8000003e3e7808 */ /* 0x000fe40005000000 */
[----:B------:R-:W-:Y:S02]  /*13b20*/  ISETP.GT.AND P2, PT, R25, 0x49, !P5 ;  /* 0x000000491900780c */ /* 0x000fe40006f44270 */
[----:B------:R-:W-:Y:S02]  /*13b30*/  ISETP.NE.AND P5, PT, R61, RZ, PT ;  /* 0x000000ff3d00720c */ /* 0x000fe40003fa5270 */
[----:B------:R-:W-:-:S04]  /*13b40*/  ISETP.LT.OR P2, PT, R96, 0x4a, P2 ;  /* 0x0000004a6000780c */ /* 0x000fc80001741670 */
[----:B------:R-:W-:Y:S02]  /*13b50*/  FSEL R90, R63, -INF , !P2 ;  /* 0xff8000003f5a7808 */ /* 0x000fe40005000000 */
[----:B------:R-:W-:-:S04]  /*13b60*/  FSETP.NEU.FTZ.AND P2, PT, R3, -INF , PT ;  /* 0xff8000000300780b */ /* 0x000fc80003f5d000 */
[----:B------:R-:W-:Y:S02]  /*13b70*/  FSEL R41, R11, RZ, P2 ;  /* 0x000000ff0b297208 */ /* 0x000fe40001000000 */
[----:B------:R-:W-:Y:S02]  /*13b80*/  FMNMX.FTZ R11, R34, R5, !PT ;  /* 0x00000005220b7209 */ /* 0x000fe40007810000 */
[----:B------:R-:W-:Y:S01]  /*13b90*/  ISETP.GT.AND P2, PT, R25, 0x50, !P5 ;  /* 0x000000501900780c */ /* 0x000fe20006f44270 */
[--C-:B------:R-:W-:Y:S01]  /*13ba0*/  FFMA.FTZ R29, R40, R7, -R41.reuse ;  /* 0x00000007281d7223 */ /* 0x100fe20000010829 */
[----:B------:R-:W-:Y:S01]  /*13bb0*/  FMNMX.FTZ R11, R74, R11, !PT ;  /* 0x0000000b4a0b7209 */ /* 0x000fe20007810000 */
[-CC-:B------:R-:W-:Y:S01]  /*13bc0*/  FFMA.FTZ R72, R72, R7.reuse, -R41.reuse ;  /* 0x0000000748487223 */ /* 0x180fe20000010829 */
[----:B------:R-:W-:Y:S01]  /*13bd0*/  ISETP.NE.AND P5, PT, R21, RZ, PT ;  /* 0x000000ff1500720c */ /* 0x000fe20003fa5270 */
[--C-:B------:R-:W-:Y:S01]  /*13be0*/  FFMA.FTZ R37, R4, R7, -R41.reuse ;  /* 0x0000000704257223 */ /* 0x100fe20000010829 */
[----:B------:R-:W-:Y:S01]  /*13bf0*/  FMNMX.FTZ R11, R38, R11, !PT ;  /* 0x0000000b260b7209 */ /* 0x000fe20007810000 */
[-CC-:B------:R-:W-:Y:S01]  /*13c00*/  FFMA.FTZ R156, R156, R7.reuse, -R41.reuse ;  /* 0x000000079c9c7223 */ /* 0x180fe20000010829 */
[----:B------:R-:W-:Y:S01]  /*13c10*/  ISETP.LT.OR P2, PT, R96, 0x51, P2 ;  /* 0x000000516000780c */ /* 0x000fe20001741670 */
[--C-:B------:R-:W-:Y:S01]  /*13c20*/  FFMA.FTZ R102, R102, R7, -R41.reuse ;  /* 0x0000000766667223 */ /* 0x100fe20000010829 */
[----:B------:R-:W-:Y:S01]  /*13c30*/  FMNMX.FTZ R11, R76, R11, !PT ;  /* 0x0000000b4c0b7209 */ /* 0x000fe20007810000 */
[--C-:B------:R-:W-:Y:S01]  /*13c40*/  FFMA.FTZ R158, R100, R7, -R41.reuse ;  /* 0x00000007649e7223 */ /* 0x100fe20000010829 */
[----:B------:R-:W-:Y:S01]  /*13c50*/  FSEL R66, R66, -INF , !P2 ;  /* 0xff80000042427808 */ /* 0x000fe20005000000 */
[----:B------:R-:W-:Y:S01]  /*13c60*/  MUFU.EX2 R156, R156 ;  /* 0x0000009c009c7308 */ /* 0x000fe20000000800 */
[----:B------:R-:W-:Y:S01]  /*13c70*/  FMNMX.FTZ R15, R42, R11, !PT ;  /* 0x0000000b2a0f7209 */ /* 0x000fe20007810000 */
[-CC-:B------:R-:W-:Y:S01]  /*13c80*/  FFMA.FTZ R98, R98, R7.reuse, -R41.reuse ;  /* 0x0000000762627223 */ /* 0x180fe20000010829 */
[C---:B------:R-:W-:Y:S01]  /*13c90*/  ISETP.GT.AND P2, PT, R25.reuse, 0x51, !P6 ;  /* 0x000000511900780c */ /* 0x040fe20007744270 */
[--C-:B------:R-:W-:Y:S01]  /*13ca0*/  FFMA.FTZ R152, R94, R7, -R41.reuse ;  /* 0x000000075e987223 */ /* 0x100fe20000010829 */
[----:B------:R-:W-:Y:S01]  /*13cb0*/  FMNMX.FTZ R15, R80, R15, !PT ;  /* 0x0000000f500f7209 */ /* 0x000fe20007810000 */
[--C-:B------:R-:W-:Y:S01]  /*13cc0*/  FFMA.FTZ R92, R92, R7, -R41.reuse ;  /* 0x000000075c5c7223 */ /* 0x100fe20000010829 */
[----:B------:R-:W-:Y:S01]  /*13cd0*/  ISETP.LT.OR P2, PT, R96, 0x52, P2 ;  /* 0x000000526000780c */ /* 0x000fe20001741670 */
[----:B------:R-:W0:Y:S01]  /*13ce0*/  MUFU.EX2 R5, R102 ;  /* 0x0000006600057308 */ /* 0x000e220000000800 */
[----:B------:R-:W-:Y:S01]  /*13cf0*/  FMNMX.FTZ R15, R46, R15, !PT ;  /* 0x0000000f2e0f7209 */ /* 0x000fe20007810000 */
[-CC-:B------:R-:W-:Y:S01]  /*13d00*/  FFMA.FTZ R154, R78, R7.reuse, -R41.reuse ;  /* 0x000000074e9a7223 */ /* 0x180fe20000010829 */
[----:B------:R-:W-:Y:S01]  /*13d10*/  ISETP.GT.AND P4, PT, R25, 0x59, !P5 ;  /* 0x000000591900780c */ /* 0x000fe20006f84270 */
[--C-:B------:R-:W-:Y:S01]  /*13d20*/  FFMA.FTZ R28, R28, R7, -R41.reuse ;  /* 0x000000071c1c7223 */ /* 0x100fe20000010829 */
[----:B------:R-:W-:Y:S01]  /*13d30*/  FMNMX.FTZ R15, R82, R15, !PT ;  /* 0x0000000f520f7209 */ /* 0x000fe20007810000 */
[--C-:B------:R-:W-:Y:S01]  /*13d40*/  FFMA.FTZ R150, R44, R7, -R41.reuse ;  /* 0x000000072c967223 */ /* 0x100fe20000010829 */
[----:B------:R-:W-:Y:S01]  /*13d50*/  FSEL R40, R67, -INF , !P2 ;  /* 0xff80000043287808 */ /* 0x000fe20005000000 */
[----:B------:R1:W-:Y:S01]  /*13d60*/  MUFU.EX2 R25, R29 ;  /* 0x0000001d00197308 */ /* 0x0003e20000000800 */
[----:B------:R-:W-:Y:S01]  /*13d70*/  FMNMX.FTZ R21, R50, R15, !PT ;  /* 0x0000000f32157209 */ /* 0x000fe20007810000 */
[-CC-:B------:R-:W-:Y:S01]  /*13d80*/  FFMA.FTZ R144, R48, R7.reuse, -R41.reuse ;  /* 0x0000000730907223 */ /* 0x180fe20000010829 */
[----:B------:R-:W-:Y:S01]  /*13d90*/  ISETP.LT.OR P4, PT, R96, 0x5a, P4 ;  /* 0x0000005a6000780c */ /* 0x000fe20002781670 */
[--C-:B------:R-:W-:Y:S01]  /*13da0*/  FFMA.FTZ R146, R52, R7, -R41.reuse ;  /* 0x0000000734927223 */ /* 0x100fe20000010829 */
[----:B------:R-:W-:Y:S01]  /*13db0*/  FMNMX.FTZ R21, R84, R21, !PT ;  /* 0x0000001554157209 */ /* 0x000fe20007810000 */
[-CC-:B------:R-:W-:Y:S01]  /*13dc0*/  FFMA.FTZ R31, R14, R7.reuse, -R41.reuse ;  /* 0x000000070e1f7223 */ /* 0x180fe20000010829 */
[-CC-:B------:R-:W-:Y:S01]  /*13dd0*/  FFMA.FTZ R140, R56, R7.reuse, -R41.reuse ;  /* 0x00000007388c7223 */ /* 0x180fe20000010829 */
[--C-:B------:R-:W-:Y:S01]  /*13de0*/  FFMA.FTZ R142, R60, R7, -R41.reuse ;  /* 0x000000073c8e7223 */ /* 0x100fe20000010829 */
[----:B------:R-:W-:Y:S01]  /*13df0*/  FMNMX.FTZ R21, R54, R21, !PT ;  /* 0x0000001536157209 */ /* 0x000fe20007810000 */
[-CC-:B-1----:R-:W-:Y:S01]  /*13e00*/  FFMA.FTZ R29, R20, R7.reuse, -R41.reuse ;  /* 0x00000007141d7223 */ /* 0x182fe20000010829 */
[-CC-:B------:R-:W-:Y:S01]  /*13e10*/  FFMA.FTZ R35, R6, R7.reuse, -R41.reuse ;  /* 0x0000000706237223 */ /* 0x180fe20000010829 */
[--C-:B------:R-:W-:Y:S01]  /*13e20*/  FFMA.FTZ R136, R64, R7, -R41.reuse ;  /* 0x0000000740887223 */ /* 0x100fe20000010829 */
[----:B------:R-:W-:Y:S01]  /*13e30*/  FMNMX.FTZ R21, R86, R21, !PT ;  /* 0x0000001556157209 */ /* 0x000fe20007810000 */
[----:B------:R-:W-:Y:S01]  /*13e40*/  FFMA.FTZ R138, R68, R7, -R41 ;  /* 0x00000007448a7223 */ /* 0x000fe20000010829 */
[----:B------:R-:W1:Y:S01]  /*13e50*/  MUFU.EX2 R158, R158 ;  /* 0x0000009e009e7308 */ /* 0x000e620000000800 */
[----:B0-----:R-:W-:Y:S01]  /*13e60*/  FADD.FTZ R43, R156, R5 ;  /* 0x000000059c2b7221 */ /* 0x001fe20000010000 */
[----:B------:R-:W-:-:S02]  /*13e70*/  FMNMX.FTZ R27, R58, R21, !PT ;  /* 0x000000153a1b7209 */ /* 0x000fc40007810000 */
[----:B------:R-:W-:Y:S02]  /*13e80*/  ISETP.NE.AND P5, PT, R198, 0x1, PT ;  /* 0x00000001c600780c */ /* 0x000fe40003fa5270 */
[----:B------:R-:W-:Y:S02]  /*13e90*/  FMNMX.FTZ R27, R88, R27, !PT ;  /* 0x0000001b581b7209 */ /* 0x000fe40007810000 */
[----:B------:R0:W-:Y:S01]  /*13ea0*/  MUFU.EX2 R21, R72 ;  /* 0x0000004800157308 */ /* 0x0001e20000000800 */
[----:B------:R-:W-:Y:S02]  /*13eb0*/  F2FP.F16.F32.PACK_AB R156, R5, R156 ;  /* 0x0000009c059c723e */ /* 0x000fe400000000ff */
[----:B------:R-:W-:-:S04]  /*13ec0*/  FMNMX.FTZ R27, R62, R27, !PT ;  /* 0x0000001b3e1b7209 */ /* 0x000fc80007810000 */
[----:B------:R-:W-:Y:S01]  /*13ed0*/  FMNMX.FTZ R27, R90, R27, !PT ;  /* 0x0000001b5a1b7209 */ /* 0x000fe20007810000 */
[----:B------:R-:W2:Y:S01]  /*13ee0*/  MUFU.EX2 R11, R98 ;  /* 0x00000062000b7308 */ /* 0x000ea20000000800 */
[----:B0-----:R-:W-:Y:S01]  /*13ef0*/  FSEL R72, R71, -INF , !P4 ;  /* 0xff80000047487808 */ /* 0x001fe20006000000 */
[----:B-1----:R-:W-:Y:S01]  /*13f00*/  FADD.FTZ R6, R158, R43 ;  /* 0x0000002b9e067221 */ /* 0x002fe20000010000 */
[----:B------:R-:W-:Y:S01]  /*13f10*/  FMNMX.FTZ R27, R66, R27, !PT ;  /* 0x0000001b421b7209 */ /* 0x000fe20007810000 */
[----:B------:R-:W0:Y:S03]  /*13f20*/  @P5 LDC R14, c[0x0][0x44c] ;  /* 0x00011300ff0e5b82 */ /* 0x000e260000000800 */
[----:B------:R-:W-:Y:S01]  /*13f30*/  FMNMX.FTZ R27, R40, R27, !PT ;  /* 0x0000001b281b7209 */ /* 0x000fe20007810000 */
[----:B------:R-:W1:Y:S03]  /*13f40*/  MUFU.EX2 R152, R152 ;  /* 0x0000009800987308 */ /* 0x000e660000000800 */
[----:B------:R-:W-:Y:S01]  /*13f50*/  FMNMX.FTZ R27, R70, R27, !PT ;  /* 0x0000001b461b7209 */ /* 0x000fe20007810000 */
[----:B------:R-:W3:Y:S03]  /*13f60*/  @P5 LDC R49, c[0x0][0x450] ;  /* 0x00011400ff315b82 */ /* 0x000ee60000000800 */
[----:B------:R-:W-:Y:S01]  /*13f70*/  FMNMX.FTZ R33, R72, R27, !PT ;  /* 0x0000001b48217209 */ /* 0x000fe20007810000 */
[----:B------:R-:W-:Y:S01]  /*13f80*/  FFMA.FTZ R27, R0, R7, -R41 ;  /* 0x00000007001b7223 */ /* 0x000fe20000010829 */
[----:B------:R-:W4:Y:S01]  /*13f90*/  MUFU.EX2 R15, R92 ;  /* 0x0000005c000f7308 */ /* 0x000f220000000800 */
[C---:B--2---:R-:W-:Y:S01]  /*13fa0*/  FADD.FTZ R43, R11.reuse, R6 ;  /* 0x000000060b2b7221 */ /* 0x044fe20000010000 */
[----:B------:R-:W-:Y:S01]  /*13fb0*/  F2FP.F16.F32.PACK_AB R158, R11, R158 ;  /* 0x0000009e0b9e723e */ /* 0x000fe200000000ff */
[----:B------:R-:W2:Y:S02]  /*13fc0*/  SHFL.BFLY PT, R0, R33, 0x2, 0x1f ;  /* 0x0c401f0021007f89 */ /* 0x000ea400000e0000 */
[----:B-1----:R-:W-:-:S03]  /*13fd0*/  FADD.FTZ R6, R152, R43 ;  /* 0x0000002b98067221 */ /* 0x002fc60000010000 */
[----:B------:R-:W1:Y:S01]  /*13fe0*/  MUFU.EX2 R154, R154 ;  /* 0x0000009a009a7308 */ /* 0x000e620000000800 */
[----:B0-----:R-:W-:-:S04]  /*13ff0*/  @P5 IMAD.HI.U32 R14, R177, R14, RZ ;  /* 0x0000000eb10e5227 */ /* 0x001fc800078e00ff */
[----:B----4-:R-:W-:-:S03]  /*14000*/  FADD.FTZ R45, R15, R6 ;  /* 0x000000060f2d7221 */ /* 0x010fc60000010000 */
[----:B------:R-:W0:Y:S01]  /*14010*/  MUFU.EX2 R28, R28 ;  /* 0x0000001c001c7308 */ /* 0x000e220000000800 */
[----:B---3--:R-:W-:Y:S02]  /*14020*/  @P5 SHF.R.U32.HI R47, RZ, R49, R14 ;  /* 0x00000031ff2f5219 */ /* 0x008fe4000001160e */
[----:B------:R-:W-:Y:S02]  /*14030*/  ISETP.GE.AND P5, PT, R13, 0x1, PT ;  /* 0x000000010d00780c */ /* 0x000fe40003fa6270 */
[----:B------:R-:W-:Y:S02]  /*14040*/  IADD3 R47, R148, R47, RZ ;  /* 0x0000002f942f7210 */ /* 0x000fe40007ffe0ff */
[----:B------:R-:W-:Y:S01]  /*14050*/  F2FP.F16.F32.PACK_AB R152, R15, R152 ;  /* 0x000000980f98723e */ /* 0x000fe200000000ff */
[----:B------:R-:W3:Y:S01]  /*14060*/  MUFU.EX2 R150, R150 ;  /* 0x0000009600967308 */ /* 0x000ee20000000800 */
[----:B--2---:R-:W-:Y:S01]  /*14070*/  FMNMX.FTZ R0, R33, R0, !PT ;  /* 0x0000000021007209 */ /* 0x004fe20007810000 */
[----:B------:R-:W-:Y:S01]  /*14080*/  FFMA.FTZ R33, R10, R7, -R41 ;  /* 0x000000070a217223 */ /* 0x000fe20000010829 */
[----:B-1----:R-:W-:Y:S01]  /*14090*/  FADD.FTZ R10, R154, R45 ;  /* 0x0000002d9a0a7221 */ /* 0x002fe20000010000 */
[----:B------:R-:W-:Y:S01]  /*140a0*/  F2FP.F16.F32.PACK_AB R154, R21, R154 ;  /* 0x0000009a159a723e */ /* 0x000fe200000000ff */
[----:B------:R-:W-:Y:S01]  /*140b0*/  IMAD.IADD R12, R47, 0x1, R12 ;  /* 0x000000012f0c7824 */ /* 0x000fe200078e020c */
[----:B------:R-:W1:Y:S01]  /*140c0*/  SHFL.BFLY PT, R39, R0, 0x1, 0x1f ;  /* 0x0c201f0000277f89 */ /* 0x000e6200000e0000 */
[----:B------:R-:W-:Y:S01]  /*140d0*/  FADD.FTZ R10, R21, R10 ;  /* 0x0000000a150a7221 */ /* 0x000fe20000010000 */
[----:B------:R-:W2:Y:S01]  /*140e0*/  MUFU.EX2 R27, R27 ;  /* 0x0000001b001b7308 */ /* 0x000ea20000000800 */
[----:B0-----:R-:W-:-:S02]  /*140f0*/  F2FP.F16.F32.PACK_AB R148, R28, R25 ;  /* 0x000000191c94723e */ /* 0x001fc400000000ff */
[----:B------:R-:W-:-:S04]  /*14100*/  FADD.FTZ R45, R25, R10 ;  /* 0x0000000a192d7221 */ /* 0x000fc80000010000 */
[----:B------:R-:W-:Y:S01]  /*14110*/  FADD.FTZ R45, R28, R45 ;  /* 0x0000002d1c2d7221 */ /* 0x000fe20000010000 */
[----:B------:R-:W0:Y:S03]  /*14120*/  MUFU.EX2 R144, R144 ;  /* 0x0000009000907308 */ /* 0x000e260000000800 */
[----:B---3--:R-:W-:-:S05]  /*14130*/  FADD.FTZ R10, R150, R45 ;  /* 0x0000002d960a7221 */ /* 0x008fca0000010000 */
[----:B------:R-:W3:Y:S01]  /*14140*/  MUFU.EX2 R29, R29 ;  /* 0x0000001d001d7308 */ /* 0x000ee20000000800 */
[C---:B--2---:R-:W-:Y:S01]  /*14150*/  FADD.FTZ R45, R27.reuse, R10 ;  /* 0x0000000a1b2d7221 */ /* 0x044fe20000010000 */
[----:B------:R-:W-:Y:S02]  /*14160*/  F2FP.F16.F32.PACK_AB R150, R27, R150 ;  /* 0x000000961b96723e */ /* 0x000fe400000000ff */
[----:B-1----:R-:W-:Y:S01]  /*14170*/  FMNMX.FTZ R4, R0, R39, !PT ;  /* 0x0000002700047209 */ /* 0x002fe20007810000 */
[----:B------:R-:W-:-:S03]  /*14180*/  FFMA.FTZ R39, R24, R7, -R41 ;  /* 0x0000000718277223 */ /* 0x000fc60000010829 */
[----:B------:R-:W1:Y:S01]  /*14190*/  MUFU.EX2 R146, R146 ;  /* 0x0000009200927308 */ /* 0x000e620000000800 */
[----:B0-----:R-:W-:Y:S01]  /*141a0*/  FADD.FTZ R10, R144, R45 ;  /* 0x0000002d900a7221 */ /* 0x001fe20000010000 */
[C---:B------:R-:W-:Y:S01]  /*141b0*/  FSETP.NEU.FTZ.AND P2, PT, R4.reuse, -INF , PT ;  /* 0xff8000000400780b */ /* 0x040fe20003f5d000 */
[----:B------:R-:W-:-:S05]  /*141c0*/  FMUL.FTZ R0, R4, R7 ;  /* 0x0000000704007220 */ /* 0x000fca0000410000 */
[----:B------:R-:W-:Y:S01]  /*141d0*/  FSEL R41, R0, RZ, P2 ;  /* 0x000000ff00297208 */ /* 0x000fe20001000000 */
[----:B------:R-:W0:Y:S01]  /*141e0*/  MUFU.EX2 R31, R31 ;  /* 0x0000001f001f7308 */ /* 0x000e220000000800 */
[C---:B---3--:R-:W-:Y:S01]  /*141f0*/  FADD.FTZ R45, R29.reuse, R10 ;  /* 0x0000000a1d2d7221 */ /* 0x048fe20000010000 */
[----:B------:R-:W-:Y:S02]  /*14200*/  F2FP.F16.F32.PACK_AB R144, R29, R144 ;  /* 0x000000901d90723e */ /* 0x000fe400000000ff */
        /* <DEDUP_REMOVED lines=14> */
[----:B------:R-:W2:Y:S01]  /*142f0*/  MUFU.EX2 R0, R0 ;  /* 0x0000000000007308 */ /* 0x000ea20000000800 */
[-CC-:B------:R-:W-:Y:S01]  /*14300*/  FFMA.FTZ R84, R84, R7.reuse, -R41.reuse ;  /* 0x0000000754547223 */ /* 0x180fe20000010829 */
[-CC-:B------:R-:W-:Y:S01]  /*14310*/  FFMA.FTZ R54, R54, R7.reuse, -R41.reuse ;  /* 0x0000000736367223 */ /* 0x180fe20000010829 */
[-CC-:B------:R-:W-:Y:S01]  /*14320*/  FFMA.FTZ R86, R86, R7.reuse, -R41.reuse ;  /* 0x0000000756567223 */ /* 0x180fe20000010829 */
[-CC-:B------:R-:W-:Y:S01]  /*14330*/  FFMA.FTZ R58, R58, R7.reuse, -R41.reuse ;  /* 0x000000073a3a7223 */ /* 0x180fe20000010829 */
[-CC-:B------:R-:W-:Y:S01]  /*14340*/  FFMA.FTZ R88, R88, R7.reuse, -R41.reuse ;  /* 0x0000000758587223 */ /* 0x180fe20000010829 */
[-CC-:B------:R-:W-:Y:S01]  /*14350*/  FFMA.FTZ R62, R62, R7.reuse, -R41.reuse ;  /* 0x000000073e3e7223 */ /* 0x180fe20000010829 */
[-C--:B------:R-:W-:Y:S01]  /*14360*/  FFMA.FTZ R90, R90, R7.reuse, -R41 ;  /* 0x000000075a5a7223 */ /* 0x080fe20000010829 */
[----:B------:R-:W3:Y:S01]  /*14370*/  MUFU.EX2 R30, R30 ;  /* 0x0000001e001e7308 */ /* 0x000ee20000000800 */
[----:B-1----:R-:W-:Y:S01]  /*14380*/  FADD.FTZ R10, R146, R45 ;  /* 0x0000002d920a7221 */ /* 0x002fe20000010000 */
[-CC-:B------:R-:W-:Y:S01]  /*14390*/  FFMA.FTZ R66, R66, R7.reuse, -R41.reuse ;  /* 0x0000000742427223 */ /* 0x180fe20000010829 */
[-CC-:B------:R-:W-:Y:S01]  /*143a0*/  FFMA.FTZ R40, R40, R7.reuse, -R41.reuse ;  /* 0x0000000728287223 */ /* 0x180fe20000010829 */
[-CC-:B------:R-:W-:Y:S01]  /*143b0*/  FFMA.FTZ R70, R70, R7.reuse, -R41.reuse ;  /* 0x0000000746467223 */ /* 0x180fe20000010829 */
[C---:B0-----:R-:W-:Y:S01]  /*143c0*/  FADD.FTZ R45, R31.reuse, R10 ;  /* 0x0000000a1f2d7221 */ /* 0x041fe20000010000 */
[----:B------:R-:W-:Y:S01]  /*143d0*/  FFMA.FTZ R41, R72, R7, -R41 ;  /* 0x0000000748297223 */ /* 0x000fe20000010829 */
[----:B------:R-:W-:Y:S01]  /*143e0*/  F2FP.F16.F32.PACK_AB R146, R31, R146 ;  /* 0x000000921f92723e */ /* 0x000fe200000000ff */
[----:B------:R-:W0:Y:S01]  /*143f0*/  MUFU.EX2 R159, R36 ;  /* 0x00000024009f7308 */ /* 0x000e220000000800 */
[----:B--2---:R-:W-:Y:S01]  /*14400*/  FADD.FTZ R43, R157, R0 ;  /* 0x000000009d2b7221 */ /* 0x004fe20000010000 */
[----:B------:R-:W-:-:S06]  /*14410*/  F2FP.F16.F32.PACK_AB R157, R0, R157 ;  /* 0x0000009d009d723e */ /* 0x000fcc00000000ff */
[----:B------:R-:W1:Y:S01]  /*14420*/  MUFU.EX2 R34, R34 ;  /* 0x0000002200227308 */ /* 0x000e620000000800 */
[----:B---3--:R-:W-:-:S07]  /*14430*/  FADD.FTZ R6, R30, R43 ;  /* 0x0000002b1e067221 */ /* 0x008fce0000010000 */
[----:B------:R-:W2:Y:S01]  /*14440*/  MUFU.EX2 R153, R74 ;  /* 0x0000004a00997308 */ /* 0x000ea20000000800 */
[C---:B0-----:R-:W-:Y:S01]  /*14450*/  FADD.FTZ R43, R159.reuse, R6 ;  /* 0x000000069f2b7221 */ /* 0x041fe20000010000 */
[----:B------:R-:W-:-:S06]  /*14460*/  F2FP.F16.F32.PACK_AB R159, R159, R30 ;  /* 0x0000001e9f9f723e */ /* 0x000fcc00000000ff */
        /* <DEDUP_REMOVED lines=42> */
[----:B-----5:R-:W2:Y:S01]  /*14710*/  MUFU.EX2 R143, R90 ;  /* 0x0000005a008f7308 */ /* 0x020ea20000000800 */
        /* <DEDUP_REMOVED lines=17> */
[----:B------:R-:W0:Y:S01]  /*14830*/  MUFU.EX2 R39, R39 ;  /* 0x0000002700277308 */ /* 0x000e220000000800 */
[----:B-1----:R-:W-:-:S07]  /*14840*/  FADD.FTZ R10, R138, R11 ;  /* 0x0000000b8a0a7221 */ /* 0x002fce0000010000 */
[----:B------:R-:W1:Y:S01]  /*14850*/  MUFU.EX2 R41, R41 ;  /* 0x0000002900297308 */ /* 0x000e620000000800 */
[----:B--2---:R-:W-:Y:S01]  /*14860*/  FADD.FTZ R0, R70, R5 ;  /* 0x0000000546007221 */ /* 0x004fe20000010000 */
[C---:B0-----:R-:W-:Y:S01]  /*14870*/  FADD.FTZ R6, R39.reuse, R10 ;  /* 0x0000000a27067221 */ /* 0x041fe20000010000 */
[----:B------:R-:W-:Y:S01]  /*14880*/  F2FP.F16.F32.PACK_AB R138, R39, R138 ;  /* 0x0000008a278a723e */ /* 0x000fe200000000ff */
[----:B------:R-:W-:Y:S02]  /*14890*/  VIADD R10, R2, 0xfffffffe ;  /* 0xfffffffe020a7836 */ /* 0x000fe40000000000 */
[C---:B-1----:R-:W-:Y:S01]  /*148a0*/  FADD.FTZ R5, R41.reuse, R0 ;  /* 0x0000000029057221 */ /* 0x042fe20000010000 */
[----:B------:R-:W-:Y:S01]  /*148b0*/  F2FP.F16.F32.PACK_AB R139, R41, R70 ;  /* 0x00000046298b723e */ /* 0x000fe200000000ff */
[----:B------:R-:W-:Y:S06]  /*148c0*/  @!P5 BRA `(.L_x_1856) ;  /* 0x000000000048d947 */ /* 0x000fec0003800000 */
        /* <DEDUP_REMOVED lines=11> */
.L_x_1858:
[----:B------:R-:W-:-:S13]  /*14980*/  ISETP.NE.AND P2, PT, R13, 0x1, PT ;  /* 0x000000010d00780c */ /* 0x000fda0003f45270 */
[----:B------:R-:W0:Y:S02]  /*14990*/  @P2 LDC.64 R14, c[0x0][0x9e8] ;  /* 0x00027a00ff0e2b82 */ /* 0x000e240000000a00 */
[----:B0-----:R-:W-:-:S05]  /*149a0*/  @P2 IMAD.HI.U32 R2, R0, R14, RZ ;  /* 0x0000000e00022227 */ /* 0x001fca00078e00ff */
[----:B------:R-:W-:-:S07]  /*149b0*/  @P2 SHF.R.U32.HI R0, RZ, R15, R2 ;  /* 0x0000000fff002219 */ /* 0x000fce0000011602 */
.L_x_1859:
[----:B------:R-:W-:Y:S05]  /*149c0*/  BSYNC B0 ;  /* 0x0000000000007941 */ /* 0x000fea0003800000 */
.L_x_1857:
[----:B------:R-:W-:-:S05]  /*149d0*/  IMAD R13, R0, R13, R13 ;  /* 0x0000000d000d7224 */ /* 0x000fca00078e020d */
[----:B------:R-:W-:-:S07]  /*149e0*/  VIMNMX R12, R12, R13, PT ;  /* 0x0000000d0c0c7248 */ /* 0x000fce0003fe0100 */
.L_x_1856:
[----:B------:R-:W-:Y:S01]  /*149f0*/  IMAD.HI R12, R12, 0x2aaaaaab, RZ ;  /* 0x2aaaaaab0c0c7827 */ /* 0x000fe200078e02ff */
[----:B------:R-:W-:Y:S01]  /*14a00*/  ULDC UR46, c[0x0][0x9e4] ;  /* 0x00027900002e7ab9 */ /* 0x000fe20000000800 */
[----:B------:R-:W-:Y:S01]  /*14a10*/  ULDC UR39, c[0x0][0x9e4] ;  /* 0x0002790000277ab9 */ /* 0x000fe20000000800 */
[----:B------:R-:W-:Y:S01]  /*14a20*/  ULDC UR47, c[0x0][0x9dc] ;  /* 0x00027700002f7ab9 */ /* 0x000fe20000000800 */
[----:B------:R-:W-:Y:S01]  /*14a30*/  ULDC UR51, c[0x0][0x9dc] ;  /* 0x0002770000337ab9 */ /* 0x000fe20000000800 */
[----:B------:R-:W-:Y:S01]  /*14a40*/  SHF.R.U32.HI R11, RZ, 0x1f, R12 ;  /* 0x0000001fff0b7819 */ /* 0x000fe2000001160c */
[----:B------:R-:W-:Y:S01]  /*14a50*/  ULDC UR38, c[0x0][0x988] ;  /* 0x0002620000267ab9 */ /* 0x000fe20000000800 */
[----:B------:R-:W-:Y:S01]  /*14a60*/  ULDC UR43, c[0x0][0x988] ;  /* 0x00026200002b7ab9 */ /* 0x000fe20000000800 */
[----:B------:R-:W-:Y:S01]  /*14a70*/  ULDC UR42, c[0x0][0x988] ;  /* 0x00026200002a7ab9 */ /* 0x000fe20000000800 */
[----:B------:R-:W-:Y:S01]  /*14a80*/  LEA.HI.SX32 R12, R12, R11, 0x1c ;  /* 0x0000000b0c0c7211 */ /* 0x000fe200078fe2ff */
[----:B------:R-:W-:Y:S01]  /*14a90*/  ULDC UR54, c[0x0][0x9e0] ;  /* 0x0002780000367ab9 */ /* 0x000fe20000000800 */
[----:B------:R-:W-:Y:S01]  /*14aa0*/  ULDC UR50, c[0x0][0x9e0] ;  /* 0x0002780000327ab9 */ /* 0x000fe20000000800 */
[----:B------:R-:W-:Y:S01]  /*14ab0*/  BSSY B0, `(.L_x_1860) ;  /* 0x000033d000007945 */ /* 0x000fe20003800000 */
[----:B------:R-:W-:Y:S01]  /*14ac0*/  VIMNMX R11, R179, R12, !PT ;  /* 0x0000000cb30b7248 */ /* 0x000fe20007fe0100 */
[----:B------:R-:W-:Y:S01]  /*14ad0*/  IMAD.MOV.U32 R2, RZ, RZ, 0x3f800000 ;  /* 0x3f800000ff027424 */ /* 0x000fe200078e00ff */
[----:B------:R-:W-:Y:S01]  /*14ae0*/  CS2R R86, SRZ ;  /* 0x0000000000567805 */ /* 0x000fe2000001ff00 */
[----:B------:R-:W-:Y:S01]  /*14af0*/  IMAD.MOV.U32 R0, RZ, RZ, 0x3f800000 ;  /* 0x3f800000ff007424 */ /* 0x000fe200078e00ff */
[----:B------:R-:W-:-:S02]  /*14b00*/  ISETP.GE.AND P2, PT, R10, R11, PT ;  /* 0x0000000b0a00720c */ /* 0x000fc40003f46270 */
        /* <DEDUP_REMOVED lines=31> */
[----:B------:R-:W-:Y:S06]  /*14d00*/  @!P2 BRA `(.L_x_1861) ;  /* 0x00000030005ca947 */ /* 0x000fec0003800000 */
[----:B------:R-:W-:Y:S01]  /*14d10*/  BSSY B1, `(.L_x_1862) ;  /* 0x0000312000017945 */ /* 0x000fe20003800000 */
[----:B------:R-:W-:Y:S01]  /*14d20*/  MOV R2, 0x3f800000 ;  /* 0x3f80000000027802 */ /* 0x000fe20000000f00 */
[----:B------:R-:W-:-:S07]  /*14d30*/  IMAD.MOV.U32 R87, RZ, RZ, RZ ;  /* 0x000000ffff577224 */ /* 0x000fce00078e00ff */
.L_x_1881:
[----:B------:R-:W-:-:S05]  /*14d40*/  VIADD R20, R22, 0x1 ;  /* 0x0000000116147836 */ /* 0x000fca0000000000 */
[----:B------:R-:W-:-:S04]  /*14d50*/  ISETP.NE.AND P2, PT, R20, 0x2, PT ;  /* 0x000000021400780c */ /* 0x000fc80003f45270 */
[----:B------:R-:W-:Y:S02]  /*14d60*/  SEL R12, RZ, 0x1, P2 ;  /* 0x00000001ff0c7807 */ /* 0x000fe40001000000 */
[----:B------:R-:W-:Y:S02]  /*14d70*/  SEL R20, R20, RZ, P2 ;  /* 0x000000ff14147207 */ /* 0x000fe40001000000 */
[----:B------:R-:W-:Y:S01]  /*14d80*/  LOP3.LUT R21, R23, R12, RZ, 0x3c, !PT ;  /* 0x0000000c17157212 */ /* 0x000fe200078e3cff */
[----:B------:R-:W-:Y:S06]  /*14d90*/  @!P0 BRA `(.L_x_1863) ;  /* 0x0000000000048947 */ /* 0x000fec0003800000 */
[----:B------:R-:W-:Y:S01]  /*14da0*/  BPT.TRAP 0x1 ;  /* 0x000000040000795c */ /* 0x000fe20000300000 */
.L_x_1863:
[----:B------:R-:W-:Y:S01]  /*14db0*/  IMAD R7, R20, 0x8, R16 ;  /* 0x0000000814077824 */ /* 0x000fe200078e0210 */
[----:B------:R-:W-:-:S04]  /*14dc0*/  SHF.L.U32 R14, R21, 0x1f, RZ ;  /* 0x0000001f150e7819 */ /* 0x000fc800000006ff */
[----:B------:R0:W1:Y:S01]  /*14dd0*/  SYNCS.PHASECHK.TRANS64.TRYWAIT P2, [R7+URZ+0x2a830], R14 ;  /* 0x02a8300e070075a7 */ /* 0x000062000804017f */
[----:B------:R-:W-:Y:S05]  /*14de0*/  @!P0 BRA `(.L_x_1864) ;  /* 0x0000000000048947 */ /* 0x000fea0003800000 */
[----:B------:R-:W-:Y:S01]  /*14df0*/  BPT.TRAP 0x1 ;  /* 0x000000040000795c */ /* 0x000fe20000300000 */
.L_x_1864:
[----:B------:R-:W-:Y:S01]  /*14e00*/  BSSY B2, `(.L_x_1865) ;  /* 0x0000006000027945 */ /* 0x000fe20003800000 */
[----:B------:R-:W-:Y:S02]  /*14e10*/  IMAD R12, R20, 0x900, R8 ;  /* 0x00000900140c7824 */ /* 0x000fe400078e0208 */
[----:B------:R-:W-:Y:S01]  /*14e20*/  IMAD.MOV.U32 R13, RZ, RZ, 0x40000040 ;  /* 0x40000040ff0d7424 */ /* 0x000fe200078e00ff */
[----:B-1----:R-:W-:Y:S06]  /*14e30*/  @P2 BRA `(.L_x_1866) ;  /* 0x0000000000082947 */ /* 0x002fec0003800000 */
[----:B------:R-:W1:Y:S02]  /*14e40*/  SYNCS.PHASECHK.TRANS64.TRYWAIT P2, [R7+URZ+0x2a830], R14 ;  /* 0x02a8300e070075a7 */ /* 0x000e64000804017f */
[----:B-1----:R-:W-:Y:S05]  /*14e50*/  @!P2 BRA `(.L_x_1867) ;  /* 0x000001400000a947 */ /* 0x002fea0003800000 */
.L_x_1866:
[----:B------:R-:W-:Y:S05]  /*14e60*/  BSYNC B2 ;  /* 0x0000000000027941 */ /* 0x000fea0003800000 */
.L_x_1865:
[----:B------:R-:W2:Y:S04]  /*14e70*/  LDL.64 R88, [R1+0x38] ;  /* 0x0000380001587983 */ /* 0x000ea80000100a00 */
[----:B------:R-:W3:Y:S04]  /*14e80*/  LDL.64 R220, [R1+0x30] ;  /* 0x0000300001dc7983 */ /* 0x000ee80000100a00 */
[----:B------:R-:W4:Y:S01]  /*14e90*/  LDL.64 R218, [R1+0x28] ;  /* 0x0000280001da7983 */ /* 0x000f220000100a00 */
[----:B------:R-:W-:-:S03]  /*14ea0*/  R2UR UR6, R12 ;  /* 0x000000000c0672ca */ /* 0x000fc600000e0000 */
[----:B------:R-:W5:Y:S01]  /*14eb0*/  LDL.64 R216, [R1+0x20] ;  /* 0x0000200001d87983 */ /* 0x000f620000100a00 */
[----:B------:R-:W-:Y:S01]  /*14ec0*/  R2UR UR7, R13 ;  /* 0x000000000d0772ca */ /* 0x000fe200000e0000 */
[----:B01----:R-:W-:Y:S02]  /*14ed0*/  VIADD R14, R12, 0x2 ;  /* 0x000000020c0e7836 */ /* 0x003fe40000000000 */
[----:B------:R-:W-:Y:S01]  /*14ee0*/  IMAD.MOV.U32 R15, RZ, RZ, 0x40000040 ;  /* 0x40000040ff0f7424 */ /* 0x000fe200078e00ff */
[----:B------:R-:W5:Y:S04]  /*14ef0*/  LDL.64 R214, [R1+0x18] ;  /* 0x0000180001d67983 */ /* 0x000f680000100a00 */
[----:B------:R-:W5:Y:S04]  /*14f00*/  LDL.64 R212, [R1+0x10] ;  /* 0x0000100001d47983 */ /* 0x000f680000100a00 */
[----:B------:R-:W5:Y:S01]  /*14f10*/  LDL.64 R210, [R1+0x8] ;  /* 0x0000080001d27983 */ /* 0x000f620000100a00 */
[----:B--2---:R-:W-:-:S02]  /*14f20*/  R2UR UR4, R88 ;  /* 0x00000000580472ca */ /* 0x004fc400000e0000 */
[----:B------:R-:W-:Y:S02]  /*14f30*/  R2UR UR5, R89 ;  /* 0x00000000590572ca */ /* 0x000fe400000e0000 */
[----:B------:R-:W-:-:S11]  /*14f40*/  WARPGROUP.ARRIVE ;  /* 0x00000000000079c5 */ /* 0x000fd60000000000 */
[----:B------:R-:W-:Y:S01]  /*14f50*/  HGMMA.64x96x16.F32 R88, gdesc[UR4], RZ, !UPT, gsb0 ;  /* 0x01600000045879f0 */ /* 0x000fe2000c0008ff */
[----:B------:R-:W-:Y:S02]  /*14f60*/  R2UR UR6, R14 ;  /* 0x000000000e0672ca */ /* 0x000fe400000e0000 */
[----:B------:R-:W-:Y:S02]  /*14f70*/  R2UR UR7, R15 ;  /* 0x000000000f0772ca */ /* 0x000fe400000e0000 */
[----:B---3--:R-:W-:Y:S02]  /*14f80*/  R2UR UR4, R220 ;  /* 0x00000000dc0472ca */ /* 0x008fe400000e0000 */
[----:B------:R-:W-:Y:S01]  /*14f90*/  R2UR UR5, R221 ;  /* 0x00000000dd0572ca */ /* 0x000fe200000e0000 */
[----:B------:R-:W-:Y:S01]  /*14fa0*/  IMAD.MOV.U32 R15, RZ, RZ, 0x40000040 ;  /* 0x40000040ff0f7424 */ /* 0x000fe200078e00ff */
[----:B------:R-:W-:Y:S01]  /*14fb0*/  IADD3 R14, R12, 0x4, RZ ;  /* 0x000000040c0e7810 */ /* 0x000fe20007ffe0ff */
[----:B------:R-:W-:-:S02]  /*14fc0*/  WARPGROUP.DEPBAR.LE gsb0, 0x0 ;  /* 0x00008000000079c5 */ /* 0x000fc40000010000 */
[----:B------:R-:W-:-:S08]  /*14fd0*/  WARPGROUP.ARRIVE ;  /* 0x00000000000079c5 */ /* 0x000fd00000000000 */
[----:B------:R-:W-:Y:S01]  /*14fe0*/  HGMMA.64x96x16.F32 R88, gdesc[UR4], R88, gsb0 ;  /* 0x01600000045879f0 */ /* 0x000fe20008000858 */
[----:B------:R-:W-:Y:S02]  /*14ff0*/  R2UR UR6, R14 ;  /* 0x000000000e0672ca */ /* 0x000fe400000e0000 */
[----:B------:R-:W-:Y:S02]  /*15000*/  R2UR UR7, R15 ;  /* 0x000000000f0772ca */ /* 0x000fe400000e0000 */
[----:B----4-:R-:W-:Y:S02]  /*15010*/  R2UR UR4, R218 ;  /* 0x00000000da0472ca */ /* 0x010fe400000e0000 */
[----:B------:R-:W-:Y:S01]  /*15020*/  R2UR UR5, R219 ;  /* 0x00000000db0572ca */ /* 0x000fe200000e0000 */
[----:B------:R-:W-:Y:S02]  /*15030*/  VIADD R14, R12, 0x6 ;  /* 0x000000060c0e7836 */ /* 0x000fe40000000000 */
[----:B------:R-:W-:Y:S01]  /*15040*/  IMAD.MOV.U32 R15, RZ, RZ, 0x40000040 ;  /* 0x40000040ff0f7424 */ /* 0x000fe200078e00ff */
[----:B------:R-:W-:-:S02]  /*15050*/  WARPGROUP.DEPBAR.LE gsb0, 0x0 ;  /* 0x00008000000079c5 */ /* 0x000fc40000010000 */
[----:B------:R-:W-:-:S07]  /*15060*/  WARPGROUP.ARRIVE ;  /* 0x00000000000079c5 */ /* 0x000fce0000000000 */
[----:B------:R-:W-:Y:S01]  /*15070*/  HGMMA.64x96x16.F32 R88, gdesc[UR4], R88, gsb0 ;  /* 0x01600000045879f0 */ /* 0x000fe20008000858 */
[----:B------:R-:W-:Y:S02]  /*15080*/  R2UR UR6, R14 ;  /* 0x000000000e0672ca */ /* 0x000fe400000e0000 */
[----:B------:R-:W-:Y:S02]  /*15090*/  R2UR UR7, R15 ;  /* 0x000000000f0772ca */ /* 0x000fe400000e0000 */
[----:B-----5:R-:W-:Y:S02]  /*150a0*/  R2UR UR4, R216 ;  /* 0x00000000d80472ca */ /* 0x020fe400000e0000 */
        /* <DEDUP_REMOVED lines=8> */
[----:B------:R-:W-:Y:S02]  /*15130*/  R2UR UR4, R214 ;  /* 0x00000000d60472ca */ /* 0x000fe400000e0000 */
[----:B------:R-:W-:Y:S01]  /*15140*/  R2UR UR5, R215 ;  /* 0x00000000d70572ca */ /* 0x000fe200000e0000 */
[----:B------:R-:W-:Y:S01]  /*15150*/  VIADD R14, R12, 0x302 ;  /* 0x000003020c0e7836 */ /* 0x000fe20000000000 */
[----:B------:R-:W-:Y:S01]  /*15160*/  MOV R15, 0x40000040 ;  /* 0x40000040000f7802 */ /* 0x000fe20000000f00 */
[----:B------:R-:W-:-:S02]  /*15170*/  WARPGROUP.DEPBAR.LE gsb0, 0x0 ;  /* 0x00008000000079c5 */ /* 0x000fc40000010000 */
[----:B------:R-:W-:-:S08]  /*15180*/  WARPGROUP.ARRIVE ;  /* 0x00000000000079c5 */ /* 0x000fd00000000000 */
[----:B------:R-:W-:Y:S01]  /*15190*/  HGMMA.64x96x16.F32 R88, gdesc[UR4], R88, gsb0 ;  /* 0x01600000045879f0 */ /* 0x000fe20008000858 */
[----:B------:R-:W-:Y:S02]  /*151a0*/  R2UR UR6, R14 ;  /* 0x000000000e0672ca */ /* 0x000fe400000e0000 */
[----:B------:R-:W-:Y:S02]  /*151b0*/  R2UR UR7, R15 ;  /* 0x000000000f0772ca */ /* 0x000fe400000e0000 */
[----:B------:R-:W-:Y:S02]  /*151c0*/  R2UR UR4, R212 ;  /* 0x00000000d40472ca */ /* 0x000fe400000e0000 */
        /* <DEDUP_REMOVED lines=16> */
[----:B------:R-:W-:Y:S01]  /*152d0*/  R2UR UR7, R15 ;  /* 0x000000000f0772ca */ /* 0x000fe200000e0000 */
[----:B------:R-:W-:Y:S01]  /*152e0*/  UMOV UR4, UR52 ;  /* 0x0000003400047c82 */ /* 0x000fe20008000000 */
[----:B------:R-:W-:Y:S01]  /*152f0*/  UMOV UR5, UR53 ;  /* 0x0000003500057c82 */ /* 0x000fe20008000000 */
[----:B------:R-:W-:Y:S02]  /*15300*/  VIADD R14, R12, 0x600 ;  /* 0x000006000c0e7836 */ /* 0x000fe40000000000 */
[----:B------:R-:W-:Y:S01]  /*15310*/  IMAD.MOV.U32 R15, RZ, RZ, 0x40000040 ;  /* 0x40000040ff0f7424 */ /* 0x000fe200078e00ff */
[----:B------:R-:W-:Y:S02]  /*15320*/  WARPGROUP.DEPBAR.LE gsb0, 0x0 ;  /* 0x00008000000079c5 */ /* 0x000fe40000010000 */
[----:B------:R-:W-:-:S06]  /*15330*/  WARPGROUP.ARRIVE ;  /* 0x00000000000079c5 */ /* 0x000fcc0000000000 */
[----:B------:R-:W-:Y:S01]  /*15340*/  HGMMA.64x96x16.F32 R88, gdesc[UR4], R88, gsb0 ;  /* 0x01600000045879f0 */ /* 0x000fe20008000858 */
[----:B------:R-:W-:Y:S02]  /*15350*/  R2UR UR6, R14 ;  /* 0x000000000e0672ca */ /* 0x000fe400000e0000 */
[----:B------:R-:W-:Y:S01]  /*15360*/  R2UR UR7, R15 ;  /* 0x000000000f0772ca */ /* 0x000fe200000e0000 */
[----:B------:R-:W-:Y:S01]  /*15370*/  UMOV UR4, UR48 ;  /* 0x0000003000047c82 */ /* 0x000fe20008000000 */
[----:B------:R-:W-:Y:S01]  /*15380*/  UMOV UR5, UR49 ;  /* 0x0000003100057c82 */ /* 0x000fe20008000000 */
[----:B------:R-:W-:Y:S01]  /*15390*/  IMAD.MOV.U32 R15, RZ, RZ, 0x40000040 ;  /* 0x40000040ff0f7424 */ /* 0x000fe200078e00ff */
[----:B------:R-:W-:Y:S01]  /*153a0*/  IADD3 R14, R12, 0x602, RZ ;  /* 0x000006020c0e7810 */ /* 0x000fe20007ffe0ff */
[----:B------:R-:W-:Y:S02]  /*153b0*/  WARPGROUP.DEPBAR.LE gsb0, 0x0 ;  /* 0x00008000000079c5 */ /* 0x000fe40000010000 */
[----:B------:R-:W-:-:S06]  /*153c0*/  WARPGROUP.ARRIVE ;  /* 0x00000000000079c5 */ /* 0x000fcc0000000000 */
        /* <DEDUP_REMOVED lines=23> */
[----:B------:R-:W-:Y:S02]  /*15540*/  WARPGROUP.DEPBAR.LE gsb0, 0x0 ;  /* 0x00008000000079c5 */ /* 0x000fe40000010000 */
[----:B------:R-:W-:-:S08]  /*15550*/  WARPGROUP.ARRIVE ;  /* 0x00000000000079c5 */ /* 0x000fd00000000000 */
[----:B------:R-:W-:Y:S01]  /*15560*/  HGMMA.64x96x16.F32 R88, gdesc[UR4], R88, gsb0 ;  /* 0x01600000045879f0 */ /* 0x000fe20008000858 */
        /* <DEDUP_REMOVED lines=65> */
[----:B------:R-:W-:Y:S05]  /*15980*/  @!P0 BRA `(.L_x_1868) ;  /* 0x0000000000048947 */ /* 0x000fea0003800000 */
[----:B------:R-:W-:Y:S01]  /*15990*/  BPT.TRAP 0x1 ;  /* 0x000000040000795c */ /* 0x000fe20000300000 */
.L_x_1868:
[----:B------:R-:W-:Y:S01]  /*159a0*/  SHF.L.U32 R9, R23, 0x1f, RZ ;  /* 0x0000001f17097819 */ /* 0x000fe200000006ff */
[----:B------:R-:W-:-:S04]  /*159b0*/  IMAD R14, R22, 0x8, R16 ;  /* 0x00000008160e7824 */ /* 0x000fc800078e0210 */
[----:B------:R0:W1:Y:S01]  /*159c0*/  SYNCS.PHASECHK.TRANS64.TRYWAIT P2, [R14+URZ+0x2a850], R9 ;  /* 0x02a850090e0075a7 */ /* 0x000062000804017f */
[----:B------:R-:W-:Y:S05]  /*159d0*/  @!P0 BRA `(.L_x_1869) ;  /* 0x0000000000048947 */ /* 0x000fea0003800000 */
[----:B------:R-:W-:Y:S01]  /*159e0*/  BPT.TRAP 0x1 ;  /* 0x000000040000795c */ /* 0x000fe20000300000 */
.L_x_1869:
[----:B------:R-:W-:Y:S01]  /*159f0*/  IADD3 R0, R16, 0x400, RZ ;  /* 0x0000040010007810 */ /* 0x000fe20007ffe0ff */
[----:B------:R-:W-:Y:S03]  /*15a00*/  BSSY B2, `(.L_x_1870) ;  /* 0x0000008000027945 */ /* 0x000fe60003800000 */
[----:B------:R-:W-:-:S04]  /*15a10*/  SHF.R.U32.HI R0, RZ, 0x4, R0 ;  /* 0x00000004ff007819 */ /* 0x000fc80000011600 */
[----:B------:R-:W-:-:S04]  /*15a20*/  LOP3.LUT R0, R0, 0x3fff, RZ, 0xc0, !PT ;  /* 0x00003fff00007812 */ /* 0x000fc800078ec0ff */
[----:B------:R-:W-:-:S05]  /*15a30*/  LOP3.LUT R13, R0, 0x3000000, RZ, 0xfc, !PT ;  /* 0x03000000000d7812 */ /* 0x000fca00078efcff */
[----:B------:R-:W-:Y:S01]  /*15a40*/  IMAD R0, R22, 0x600, R13 ;  /* 0x0000060016007824 */ /* 0x000fe200078e020d */
[----:B-1----:R-:W-:Y:S06]  /*15a50*/  @P2 BRA `(.L_x_1871) ;  /* 0x0000000000082947 */ /* 0x002fec0003800000 */
[----:B------:R-:W1:Y:S02]  /*15a60*/  SYNCS.PHASECHK.TRANS64.TRYWAIT P2, [R14+URZ+0x2a850], R9 ;  /* 0x02a850090e0075a7 */ /* 0x000e64000804017f */
[----:B-1----:R-:W-:Y:S05]  /*15a70*/  @!P2 BRA `(.L_x_1872) ;  /* 0x00000134000ca947 */ /* 0x002fea0003800000 */
.L_x_1871:
[----:B------:R-:W-:Y:S05]  /*15a80*/  BSYNC B2 ;  /* 0x0000000000027941 */ /* 0x000fea0003800000 */
.L_x_1870:
[----:B------:R-:W-:Y:S01]  /*15a90*/  IMAD.MOV.U32 R12, RZ, RZ, R0 ;  /* 0x000000ffff0c7224 */ /* 0x000fe200078e0000 */
[----:B------:R-:W2:Y:S01]  /*15aa0*/  LDL R200, [R1+0x4] ;  /* 0x0000040001c87983 */ /* 0x000ea20000100800 */
[----:B------:R-:W-:Y:S01]  /*15ab0*/  IMAD.MOV.U32 R13, RZ, RZ, 0x40000040 ;  /* 0x40000040ff0d7424 */ /* 0x000fe200078e00ff */
[----:B------:R-:W-:Y:S01]  /*15ac0*/  WARPGROUP.ARRIVE ;  /* 0x00000000000079c5 */ /* 0x000fe20000000000 */
[----:B------:R-:W-:Y:S01]  /*15ad0*/  ISETP.NE.AND P3, PT, R198, 0x1, PT ;  /* 0x00000001c600780c */ /* 0x000fe20003f65270 */
[----:B------:R-:W-:Y:S01]  /*15ae0*/  IMAD.IADD R15, R181, 0x1, R177 ;  /* 0x00000001b50f7824 */ /* 0x000fe200078e02b1 */
[----:B------:R-:W-:Y:S01]  /*15af0*/  R2UR UR6, R12 ;  /* 0x000000000c0672ca */ /* 0x000fe200000e0000 */
[----:B------:R-:W-:Y:S01]  /*15b00*/  VIADD R12, R0, 0x80 ;  /* 0x00000080000c7836 */ /* 0x000fe20000000000 */
[----:B------:R-:W-:Y:S01]  /*15b10*/  R2UR UR7, R13 ;  /* 0x000000000d0772ca */ /* 0x000fe200000e0000 */
[----:B------:R-:W-:Y:S01]  /*15b20*/  IMAD.MOV.U32 R13, RZ, RZ, 0x40000040 ;  /* 0x40000040ff0d7424 */ /* 0x000fe200078e00ff */
[----:B------:R-:W-:-:S04]  /*15b30*/  @!P1 IADD3 R7, R7, 0x2a840, RZ ;  /* 0x0002a84007079810 */ /* 0x000fc80007ffe0ff */
[----:B------:R-:W-:-:S03]  /*15b40*/  @!P1 PRMT R7, RZ, 0x654, R7 ;  /* 0x00000654ff079816 */ /* 0x000fc60000000007 */
[----:B01----:R-:W0:Y:S04]  /*15b50*/  @P3 LDC R9, c[0x0][0x450] ;  /* 0x00011400ff093b82 */ /* 0x003e280000000800 */
        /* <DEDUP_REMOVED lines=12> */
[----:B--2---:R-:W-:Y:S01]  /*15c20*/  LOP3.LUT P2, RZ, R200, 0x100000, RZ, 0xc0, !PT ;  /* 0x00100000c8ff7812 */ /* 0x004fe2000784c0ff */
        /* <DEDUP_REMOVED lines=14> */
[----:B------:R-:W1:Y:S02]  /*15d10*/  @P3 LDC R0, c[0x0][0x44c] ;  /* 0x00011300ff003b82 */ /* 0x000e640000000800 */
[----:B-1----:R-:W-:-:S05]  /*15d20*/  @P3 IMAD.HI.U32 R0, R15, R0, RZ ;  /* 0x000000000f003227 */ /* 0x002fca00078e00ff */
[----:B0-----:R-:W-:-:S05]  /*15d30*/  @P3 SHF.R.U32.HI R15, RZ, R9, R0 ;  /* 0x00000009ff0f3219 */ /* 0x001fca0000011600 */
[----:B------:R-:W0:Y:S01]  /*15d40*/  SHFL.IDX PT, R2, R15, RZ, 0x1c1f ;  /* 0x001c1fff0f027589 */ /* 0x000e2200000e0000 */
[----:B------:R-:W-:Y:S02]  /*15d50*/  WARPGROUP.DEPBAR.LE gsb0, 0x0 ;  /* 0x00008000000079c5 */ /* 0x000fe40000010000 */
[----:B------:R-:W-:-:S06]  /*15d60*/  WARPGROUP.ARRIVE ;  /* 0x00000000000079c5 */ /* 0x000fcc0000000000 */
[----:B------:R-:W-:Y:S01]  /*15d70*/  HGMMA.64x128x16.F32 R24, R140, gdesc[UR4].tnspB, R24, gsb0 ;  /* 0x41e000048c187df0 */ /* 0x000fe20008000818 */
[----:B------:R-:W-:Y:S02]  /*15d80*/  R2UR UR6, R12 ;  /* 0x000000000c0672ca */ /* 0x000fe400000e0000 */
[----:B------:R-:W-:Y:S01]  /*15d90*/  R2UR UR7, R13 ;  /* 0x000000000d0772ca */ /* 0x000fe200000e0000 */
[----:B------:R-:W-:Y:S02]  /*15da0*/  WARPGROUP.DEPBAR.LE gsb0, 0x0 ;  /* 0x00008000000079c5 */ /* 0x000fe40000010000 */
[----:B------:R-:W-:Y:S01]  /*15db0*/  WARPGROUP.ARRIVE ;  /* 0x00000000000079c5 */ /* 0x000fe20000000000 */
[----:B------:R-:W-:-:S04]  /*15dc0*/  IMAD R140, R10, -0x60, RZ ;  /* 0xffffffa00a8c7824 */ /* 0x000fc800078e02ff */
[----:B------:R-:W-:-:S05]  /*15dd0*/  VIADD R9, R140, 0x1 ;  /* 0x000000018c097836 */ /* 0x000fca0000000000 */
[----:B------:R-:W-:Y:S01]  /*15de0*/  HGMMA.64x128x16.F32 R24, R136, gdesc[UR4].tnspB, R24, gsb0 ;  /* 0x41e0000488187df0 */ /* 0x000fe20008000818 */
[----:B------:R-:W-:Y:S02]  /*15df0*/  IMAD R0, R180, -0x2, R9 ;  /* 0xfffffffeb4007824 */ /* 0x000fe400078e0209 */
[----:B------:R-:W-:-:S05]  /*15e00*/  IMAD.U32 R9, RZ, RZ, UR47 ;  /* 0x0000002fff097e24 */ /* 0x000fca000f8e00ff */
[----:B------:R-:W-:Y:S01]  /*15e10*/  LOP3.LUT R12, RZ, R9, RZ, 0x33, !PT ;  /* 0x00000009ff0c7212 */ /* 0x000fe200078e33ff */
[----:B------:R-:W-:Y:S02]  /*15e20*/  WARPGROUP.DEPBAR.LE gsb0, 0x0 ;  /* 0x00008000000079c5 */ /* 0x000fe40000010000 */
[----:B------:R1:W-:Y:S02]  /*15e30*/  @!P1 SYNCS.ARRIVE.TRANS64.RED.A1T0 RZ, [R7+URZ], RZ ;  /* 0x000000ff07ff99a7 */ /* 0x0003e4000810043f */
[----:B-1----:R-:W-:Y:S01]  /*15e40*/  IADD3 R7, -R163, R0, R164 ;  /* 0x00000000a3077210 */ /* 0x002fe20007ffe1a4 */
[----:B------:R-:W-:-:S04]  /*15e50*/  VIADD R0, R0, 0xffffffff ;  /* 0xffffffff00007836 */ /* 0x000fc80000000000 */
[----:B------:R-:W-:Y:S02]  /*15e60*/  VIADD R23, R7, UR54 ;  /* 0x0000003607177c36 */ /* 0x000fe40008000000 */
[----:B------:R-:W-:Y:S02]  /*15e70*/  IMAD.IADD R7, R12, 0x1, R7 ;  /* 0x000000010c077824 */ /* 0x000fe400078e0207 */
[----:B0-----:R-:W-:-:S03]  /*15e80*/  IMAD.IADD R139, R23, 0x1, R2 ;  /* 0x00000001178b7824 */ /* 0x001fc600078e0202 */
[----:B------:R-:W-:Y:S01]  /*15e90*/  IADD3 R137, R7, R2, RZ ;  /* 0x0000000207897210 */ /* 0x000fe20007ffe0ff */
        /* <DEDUP_REMOVED lines=13> */
.L_x_1875:
[----:B------:R-:W-:-:S05]  /*15f70*/  IMAD.U32 R22, RZ, RZ, UR46 ;  /* 0x0000002eff167e24 */ /* 0x000fca000f8e00ff */
[----:B------:R-:W-:-:S13]  /*15f80*/  ISETP.NE.AND P2, PT, R22, 0x1, PT ;  /* 0x000000011600780c */ /* 0x000fda0003f45270 */
[----:B------:R-:W0:Y:S02]  /*15f90*/  @P2 LDC.64 R12, c[0x0][0x9e8] ;  /* 0x00027a00ff0c2b82 */ /* 0x000e240000000a00 */
[----:B0-----:R-:W-:-:S05]  /*15fa0*/  @P2 IMAD.HI.U32 R12, R141, R12, RZ ;  /* 0x0000000c8d0c2227 */ /* 0x001fca00078e00ff */
[----:B------:R-:W-:-:S07]  /*15fb0*/  @P2 SHF.R.U32.HI R141, RZ, R13, R12 ;  /* 0x0000000dff8d2219 */ /* 0x000fce000001160c */
.L_x_1876:
[----:B------:R-:W-:Y:S05]  /*15fc0*/  BSYNC B2 ;  /* 0x0000000000027941 */ /* 0x000fea0003800000 */
.L_x_1874:
[----:B------:R-:W-:-:S05]  /*15fd0*/  IMAD R2, R141, R22, R0 ;  /* 0x000000168d027224 */ /* 0x000fca00078e0200 */
[----:B------:R-:W-:Y:S02]  /*15fe0*/  VIADDMNMX R139, R2, R22, R139, PT ;  /* 0x00000016028b7246 */ /* 0x000fe4000380018b */
[----:B------:R-:W-:-:S07]  /*15ff0*/  VIMNMX R137, R137, R2, !PT ;  /* 0x0000000289897248 */ /* 0x000fce0007fe0100 */
.L_x_1873:
        /* <DEDUP_REMOVED lines=12> */
[--C-:B0-----:R-:W-:Y:S01]  /*160c0*/  IMAD.IADD R23, R23, 0x1, R12.reuse ;  /* 0x0000000117177824 */ /* 0x101fe200078e020c */
[----:B------:R-:W-:Y:S01]  /*160d0*/  ISETP.GE.AND P5, PT, R140, 0x11, PT ;  /* 0x000000118c00780c */ /* 0x000fe20003fa6270 */
[----:B------:R-:W-:Y:S01]  /*160e0*/  IMAD.IADD R89, R7, 0x1, R12 ;  /* 0x0000000107597824 */ /* 0x000fe200078e020c */
        /* <DEDUP_REMOVED lines=104> */
[----:B------:R-:W-:-:S13]  /*16770*/  LOP3.LUT P6, RZ, R200, 0x100000, RZ, 0xc0, !PT ;  /* 0x00100000c8ff7812 */ /* 0x000fda00078cc0ff */
        /* <DEDUP_REMOVED lines=13> */
.L_x_1879:
[----:B------:R-:W-:-:S05]  /*16850*/  IMAD.U32 R15, RZ, RZ, UR46 ;  /* 0x0000002eff0f7e24 */ /* 0x000fca000f8e00ff */
[----:B------:R-:W-:-:S13]  /*16860*/  ISETP.NE.AND P6, PT, R15, 0x1, PT ;  /* 0x000000010f00780c */ /* 0x000fda0003fc5270 */
[----:B------:R-:W0:Y:S02]  /*16870*/  @P6 LDC.64 R12, c[0x0][0x9e8] ;  /* 0x00027a00ff0c6b82 */ /* 0x000e240000000a00 */
[----:B0-----:R-:W-:-:S05]  /*16880*/  @P6 IMAD.HI.U32 R12, R7, R12, RZ ;  /* 0x0000000c070c6227 */ /* 0x001fca00078e00ff */
[----:B------:R-:W-:-:S07]  /*16890*/  @P6 SHF.R.U32.HI R7, RZ, R13, R12 ;  /* 0x0000000dff076219 */ /* 0x000fce000001160c */
.L_x_1880:
[----:B------:R-:W-:Y:S05]  /*168a0*/  BSYNC B2 ;  /* 0x0000000000027941 */ /* 0x000fea0003800000 */
.L_x_1878:
[----:B------:R-:W-:-:S05]  /*168b0*/  IMAD R0, R7, R15, R0 ;  /* 0x0000000f07007224 */ /* 0x000fca00078e0200 */
[----:B------:R-:W-:Y:S02]  /*168c0*/  VIADDMNMX R23, R0, R15, R23, PT ;  /* 0x0000000f00177246 */ /* 0x000fe40003800117 */
[----:B------:R-:W-:-:S07]  /*168d0*/  VIMNMX R89, R89, R0, !PT ;  /* 0x0000000059597248 */ /* 0x000fce0007fe0100 */
.L_x_1877:
[C---:B------:R-:W-:Y:S01]  /*168e0*/  ISETP.GT.AND P2, PT, R89.reuse, 0x1, !P2 ;  /* 0x000000015900780c */ /* 0x040fe20005744270 */
[----:B------:R-:W-:Y:S01]  /*168f0*/  @!P1 VIADD R14, R14, 0x2a860 ;  /* 0x0002a8600e0e9836 */ /* 0x000fe20000000000 */
[----:B------:R-:W-:Y:S02]  /*16900*/  ISETP.GT.AND P3, PT, R89, 0x8, !P3 ;  /* 0x000000085900780c */ /* 0x000fe40005f64270 */
        /* <DEDUP_REMOVED lines=66> */
[----:B------:R-:W-:Y:S02]  /*16d30*/  ISETP.LT.OR P2, PT, R23, 0x31, P2 ;  /* 0x000000311700780c */ /* 0x000fe40001741670 */
[----:B------:R-:W-:Y:S01]  /*16d40*/  ISETP.NE.AND P3, PT, R157, RZ, PT ;  /* 0x000000ff9d00720c */ /* 0x000fe20003f65270 */
[----:B------:R-:W0:Y:S01]  /*16d50*/  SHFL.BFLY PT, R7, R0, 0x2, 0x1f ;  /* 0x0c401f0000077f89 */ /* 0x000e2200000e0000 */
        /* <DEDUP_REMOVED lines=13> */
[----:B0-----:R-:W-:-:S02]  /*16e30*/  FMNMX.FTZ R15, R0, R7, !PT ;  /* 0x00000007000f7209 */ /* 0x001fc40007810000 */
[----:B------:R-:W-:Y:S02]  /*16e40*/  FSEL R118, R118, -INF , !P2 ;  /* 0xff80000076767808 */ /* 0x000fe40005000000 */
[----:B------:R-:W-:Y:S01]  /*16e50*/  ISETP.NE.AND P2, PT, R153, RZ, PT ;  /* 0x000000ff9900720c */ /* 0x000fe20003f45270 */
[----:B------:R-:W0:Y:S01]  /*16e60*/  SHFL.BFLY PT, R106, R15, 0x1, 0x1f ;  /* 0x0c201f000f6a7f89 */ /* 0x000e2200000e0000 */
[----:B------:R-:W-:Y:S02]  /*16e70*/  MOV R7, UR43 ;  /* 0x0000002b00077c02 */ /* 0x000fe40008000f00 */
[----:B------:R-:W-:Y:S02]  /*16e80*/  ISETP.GT.AND P2, PT, R89, 0x39, !P2 ;  /* 0x000000395900780c */ /* 0x000fe40005744270 */
[C---:B------:R-:W-:Y:S02]  /*16e90*/  ISETP.LT.OR P5, PT, R23.reuse, 0x59, P5 ;  /* 0x000000591700780c */ /* 0x040fe40002fa1670 */
[----:B------:R-:W-:-:S02]  /*16ea0*/  ISETP.LT.OR P2, PT, R23, 0x3a, P2 ;  /* 0x0000003a1700780c */ /* 0x000fc40001741670 */
[----:B------:R-:W-:Y:S02]  /*16eb0*/  FSEL R134, R134, -INF , !P5 ;  /* 0xff80000086867808 */ /* 0x000fe40006800000 */
[----:B------:R-:W-:Y:S02]  /*16ec0*/  FSEL R218, R119, -INF , !P2 ;  /* 0xff80000077da7808 */ /* 0x000fe40005000000 */
[----:B------:R-:W-:-:S04]  /*16ed0*/  ISETP.NE.AND P2, PT, R117, RZ, PT ;  /* 0x000000ff7500720c */ /* 0x000fc80003f45270 */
        /* <DEDUP_REMOVED lines=24> */
[----:B------:R-:W-:-:S02]  /*17060*/  FSEL R103, R90, -INF , !P2 ;  /* 0xff8000005a677808 */ /* 0x000fc40005000000 */
[----:B------:R-:W-:Y:S02]  /*17070*/  FSETP.NEU.FTZ.AND P2, PT, R106, -INF , PT ;  /* 0xff8000006a00780b */ /* 0x000fe40003f5d000 */
        /* <DEDUP_REMOVED lines=27> */
[----:B------:R-:W-:-:S02]  /*17230*/  FFMA.FTZ R109, R132, R7, -R105 ;  /* 0x00000007846d7223 */ /* 0x000fc40000010869 */
        /* <DEDUP_REMOVED lines=24> */
[----:B------:R2:W3:Y:S01]  /*173c0*/  MUFU.EX2 R100, R142 ;  /* 0x0000008e00647308 */ /* 0x0004e20000000800 */
[-CC-:B0-----:R-:W-:Y:S01]  /*173d0*/  FFMA.FTZ R104, R144, R7.reuse, -R105.reuse ;  /* 0x0000000790687223 */ /* 0x181fe20000010869 */
[--C-:B------:R-:W-:Y:S01]  /*173e0*/  FFMA.FTZ R144, R112, R7, -R105.reuse ;  /* 0x0000000770907223 */ /* 0x100fe20000010869 */
[----:B------:R-:W-:Y:S01]  /*173f0*/  FMNMX.FTZ R0, R138, R97, !PT ;  /* 0x000000618a007209 */ /* 0x000fe20007810000 */
[-CC-:B------:R-:W-:Y:S01]  /*17400*/  FFMA.FTZ R97, R148, R7.reuse, -R105.reuse ;  /* 0x0000000794617223 */ /* 0x180fe20000010869 */
[--C-:B------:R-:W-:Y:S01]  /*17410*/  FFMA.FTZ R112, R140, R7, -R105.reuse ;  /* 0x000000078c707223 */ /* 0x100fe20000010869 */
[----:B-1----:R-:W-:Y:S02]  /*17420*/  F2FP.F16.F32.PACK_AB R154, R96, R93 ;  /* 0x0000005d609a723e */ /* 0x002fe400000000ff */
[----:B------:R-:W0:Y:S01]  /*17430*/  SHFL.BFLY PT, R101, R0, 0x2, 0x1f ;  /* 0x0c401f0000657f89 */ /* 0x000e2200000e0000 */
[----:B------:R1:W-:Y:S01]  /*17440*/  MUFU.EX2 R89, R108 ;  /* 0x0000006c00597308 */ /* 0x0003e20000000800 */
[----:B--2---:R-:W-:-:S07]  /*17450*/  FFMA.FTZ R142, R124, R7, -R105 ;  /* 0x000000077c8e7223 */ /* 0x004fce0000010869 */
[----:B------:R-:W2:Y:S01]  /*17460*/  MUFU.EX2 R104, R104 ;  /* 0x0000006800687308 */ /* 0x000ea20000000800 */
[----:B-1----:R-:W-:Y:S01]  /*17470*/  FFMA.FTZ R108, R150, R7, -R105 ;  /* 0x00000007966c7223 */ /* 0x002fe20000010869 */
[----:B---3--:R-:W-:-:S06]  /*17480*/  F2FP.F16.F32.PACK_AB R148, R100, R95 ;  /* 0x0000005f6494723e */ /* 0x008fcc00000000ff */
[----:B------:R-:W-:Y:S01]  /*17490*/  MUFU.EX2 R144, R144 ;  /* 0x0000009000907308 */ /* 0x000fe20000000800 */
[----:B0-----:R-:W-:-:S07]  /*174a0*/  FMNMX.FTZ R90, R0, R101, !PT ;  /* 0x00000065005a7209 */ /* 0x001fce0007810000 */
[----:B------:R-:W-:Y:S01]  /*174b0*/  MUFU.EX2 R23, R23 ;  /* 0x0000001700177308 */ /* 0x000fe20000000800 */
[----:B------:R-:W-:Y:S01]  /*174c0*/  FSEL R0, R106, RZ, P2 ;  /* 0x000000ff6a007208 */ /* 0x000fe20001000000 */
[----:B------:R-:W-:Y:S01]  /*174d0*/  FFMA.FTZ R101, R152, R7, -R105 ;  /* 0x0000000798657223 */ /* 0x000fe20000010869 */
[----:B------:R-:W-:Y:S01]  /*174e0*/  @!P1 PRMT R105, RZ, 0x654, R14 ;  /* 0x00000654ff699816 */ /* 0x000fe2000000000e */
[----:B------:R-:W0:Y:S01]  /*174f0*/  SHFL.BFLY PT, R111, R90, 0x1, 0x1f ;  /* 0x0c201f005a6f7f89 */ /* 0x000e2200000e0000 */
[----:B------:R-:W-:Y:S01]  /*17500*/  F2FP.F16.F32.PACK_AB R152, R92, R91 ;  /* 0x0000005b5c98723e */ /* 0x000fe200000000ff */
[----:B------:R-:W-:Y:S01]  /*17510*/  FADD.FTZ R0, -R0, R3 ;  /* 0x0000000300007221 */ /* 0x000fe20000010100 */
[----:B------:R1:W-:Y:S01]  /*17520*/  @!P1 SYNCS.ARRIVE.TRANS64.RED.A1T0 RZ, [R105+URZ], RZ ;  /* 0x000000ff69ff99a7 */ /* 0x0003e2000810043f */
[----:B------:R-:W-:Y:S01]  /*17530*/  MUFU.EX2 R146, R146 ;  /* 0x0000009200927308 */ /* 0x000fe20000000800 */
[----:B--2---:R-:W-:Y:S01]  /*17540*/  F2FP.F16.F32.PACK_AB R150, R104, R89 ;  /* 0x000000596896723e */ /* 0x004fe200000000ff */
[----:B------:R-:W-:-:S06]  /*17550*/  FMUL.FTZ R0, R0, R7 ;  /* 0x0000000700007220 */ /* 0x000fcc0000410000 */
[----:B------:R-:W2:Y:S08]  /*17560*/  MUFU.EX2 R0, R0 ;  /* 0x0000000000007308 */ /* 0x000eb00000000800 */
[----:B------:R-:W-:Y:S01]  /*17570*/  MUFU.EX2 R97, R97 ;  /* 0x0000006100617308 */ /* 0x000fe20000000800 */
[----:B0-----:R-:W-:-:S04]  /*17580*/  FMNMX.FTZ R90, R90, R111, !PT ;  /* 0x0000006f5a5a7209 */ /* 0x001fc80007810000 */
[C---:B------:R-:W-:Y:S01]  /*17590*/  FSETP.NEU.FTZ.AND P2, PT, R90.reuse, -INF , PT ;  /* 0xff8000005a00780b */ /* 0x040fe20003f5d000 */
[----:B------:R-:W-:Y:S02]  /*175a0*/  FMUL.FTZ R3, R90, R7 ;  /* 0x000000075a037220 */ /* 0x000fe40000410000 */
[----:B------:R-:W-:Y:S03]  /*175b0*/  MUFU.EX2 R99, R99 ;  /* 0x0000006300637308 */ /* 0x000fe60000000800 */
[----:B------:R-:W-:-:S05]  /*175c0*/  FSEL R3, R3, RZ, P2 ;  /* 0x000000ff03037208 */ /* 0x000fca0001000000 */
[----:B------:R-:W-:Y:S01]  /*175d0*/  MUFU.EX2 R108, R108 ;  /* 0x0000006c006c7308 */ /* 0x000fe20000000800 */
[-CC-:B------:R-:W-:Y:S01]  /*175e0*/  FFMA.FTZ R157, R103, R7.reuse, -R3.reuse ;  /* 0x00000007679d7223 */ /* 0x180fe20000010803 */
[----:B------:R-:W-:Y:S01]  /*175f0*/  FSEL R103, R90, RZ, P2 ;  /* 0x000000ff5a677208 */ /* 0x000fe20001000000 */
[-CC-:B------:R-:W-:Y:S01]  /*17600*/  FFMA.FTZ R12, R12, R7.reuse, -R3.reuse ;  /* 0x000000070c0c7223 */ /* 0x180fe20000010803 */
[-CC-:B------:R-:W-:Y:S01]  /*17610*/  FFMA.FTZ R159, R94, R7.reuse, -R3.reuse ;  /* 0x000000075e9f7223 */ /* 0x180fe20000010803 */
[-CC-:B------:R-:W-:Y:S01]  /*17620*/  FFMA.FTZ R94, R156, R7.reuse, -R3.reuse ;  /* 0x000000079c5e7223 */ /* 0x180fe20000010803 */
[-C--:B------:R-:W-:Y:S01]  /*17630*/  FFMA.FTZ R153, R98, R7.reuse, -R3 ;  /* 0x0000000762997223 */ /* 0x080fe20000010803 */
[----:B------:R-:W-:Y:S01]  /*17640*/  FADD.FTZ R2, -R103, R4 ;  /* 0x0000000467027221 */ /* 0x000fe20000010100 */
[----:B------:R-:W-:Y:S01]  /*17650*/  MUFU.EX2 R157, R157 ;  /* 0x0000009d009d7308 */ /* 0x000fe20000000800 */
[----:B--2---:R-:W-:Y:S01]  /*17660*/  FFMA.FTZ R103, R0, R6, R13 ;  /* 0x0000000600677223 */ /* 0x004fe2000001000d */
[-CC-:B------:R-:W-:Y:S01]  /*17670*/  FFMA.FTZ R98, R158, R7.reuse, -R3.reuse ;  /* 0x000000079e627223 */ /* 0x180fe20000010803 */
[-C--:B------:R-:W-:Y:S01]  /*17680*/  FMUL.FTZ R2, R2, R7.reuse ;  /* 0x0000000702027220 */ /* 0x080fe20000410000 */
[-C--:B------:R-:W-:Y:S01]  /*17690*/  FFMA.FTZ R155, R102, R7.reuse, -R3 ;  /* 0x00000007669b7223 */ /* 0x080fe20000010803 */
[----:B------:R-:W-:Y:S01]  /*176a0*/  FADD.FTZ R6, R88, R103 ;  /* 0x0000006758067221 */ /* 0x000fe20000010000 */
[-CC-:B------:R-:W-:Y:S01]  /*176b0*/  FFMA.FTZ R102, R200, R7.reuse, -R3.reuse ;  /* 0x00000007c8667223 */ /* 0x180fe20000010803 */
[-CC-:B------:R-:W-:Y:S01]  /*176c0*/  FFMA.FTZ R149, R210, R7.reuse, -R3.reuse ;  /* 0x00000007d2957223 */ /* 0x180fe20000010803 */
[----:B------:R-:W-:Y:S01]  /*176d0*/  MUFU.EX2 R12, R12 ;  /* 0x0000000c000c7308 */ /* 0x000fe20000000800 */
[----:B------:R-:W-:Y:S01]  /*176e0*/  FADD.FTZ R103, R15, R6 ;  /* 0x000000060f677221 */ /* 0x000fe20000010000 */
        /* <DEDUP_REMOVED lines=24> */
[----:B------:R-:W-:Y:S02]  /*17870*/  F2FP.F16.F32.PACK_AB R156, R88, R13 ;  /* 0x0000000d589c723e */ /* 0x000fe400000000ff */
[----:B------:R-:W-:Y:S01]  /*17880*/  FADD.FTZ R6, R12, R5 ;  /* 0x000000050c067221 */ /* 0x000fe20000010000 */
[----:B------:R-:W-:Y:S01]  /*17890*/  FADD.FTZ R118, R100, R103 ;  /* 0x0000006764767221 */ /* 0x000fe20000010000 */
[----:B------:R-:W-:Y:S01]  /*178a0*/  ISETP.GT.AND P2, PT, R10, R11, PT ;  /* 0x0000000b0a00720c */ /* 0x000fe20003f44270 */
[----:B------:R-:W0:Y:S01]  /*178b0*/  MUFU.EX2 R153, R153 ;  /* 0x0000009900997308 */ /* 0x000e220000000800 */
[----:B--2---:R-:W-:Y:S01]  /*178c0*/  FADD.FTZ R5, R159, R6 ;  /* 0x000000069f057221 */ /* 0x004fe20000010000 */
[----:B------:R-:W-:Y:S01]  /*178d0*/  FADD.FTZ R103, R89, R118 ;  /* 0x0000007659677221 */ /* 0x000fe20000010000 */
[-CC-:B------:R-:W-:Y:S01]  /*178e0*/  FFMA.FTZ R118, R228, R7.reuse, -R3.reuse ;  /* 0x00000007e4767223 */ /* 0x180fe20000010803 */
[----:B------:R-:W-:Y:S01]  /*178f0*/  FFMA.FTZ R3, R138, R7, -R3 ;  /* 0x000000078a037223 */ /* 0x000fe20000010803 */
[----:B------:R-:W-:Y:S01]  /*17900*/  F2FP.F16.F32.PACK_AB R140, R108, R99 ;  /* 0x000000636c8c723e */ /* 0x000fe200000000ff */
[----:B------:R-:W-:Y:S01]  /*17910*/  FADD.FTZ R103, R104, R103 ;  /* 0x0000006768677221 */ /* 0x000fe20000010000 */
[----:B------:R-:W-:Y:S01]  /*17920*/  F2FP.F16.F32.PACK_AB R157, R12, R157 ;  /* 0x0000009d0c9d723e */ /* 0x000fe200000000ff */
[----:B------:R-:W2:Y:S01]  /*17930*/  MUFU.EX2 R98, R98 ;  /* 0x0000006200627308 */ /* 0x000ea20000000800 */
[----:B---3--:R-:W-:Y:S01]  /*17940*/  FADD.FTZ R6, R94, R5 ;  /* 0x000000055e067221 */ /* 0x008fe20000010000 */
[----:B------:R-:W-:Y:S01]  /*17950*/  FADD.FTZ R120, R144, R103 ;  /* 0x0000006790787221 */ /* 0x000fe20000010000 */
[C---:B------:R-:W-:Y:S01]  /*17960*/  F2FP.F16.F32.PACK_AB R144, R23.reuse, R144 ;  /* 0x000000901790723e */ /* 0x040fe200000000ff */
[----:B------:R-:W-:Y:S01]  /*17970*/  VIADD R10, R10, 0xffffffff ;  /* 0xffffffff0a0a7836 */ /* 0x000fe20000000000 */
[----:B------:R-:W-:Y:S01]  /*17980*/  F2FP.F16.F32.PACK_AB R159, R94, R159 ;  /* 0x0000009f5e9f723e */ /* 0x000fe200000000ff */
[----:B------:R-:W-:Y:S01]  /*17990*/  FADD.FTZ R103, R23, R120 ;  /* 0x0000007817677221 */ /* 0x000fe20000010000 */
[----:B------:R-:W-:Y:S01]  /*179a0*/  IMAD.MOV.U32 R23, RZ, RZ, R21 ;  /* 0x000000ffff177224 */ /* 0x000fe200078e0015 */
[----:B------:R-:W3:Y:S01]  /*179b0*/  MUFU.EX2 R155, R155 ;  /* 0x0000009b009b7308 */ /* 0x000ee20000000800 */
[----:B0-----:R-:W-:Y:S01]  /*179c0*/  FADD.FTZ R5, R153, R6 ;  /* 0x0000000699057221 */ /* 0x001fe20000010000 */
[----:B------:R-:W-:Y:S01]  /*179d0*/  FADD.FTZ R120, R146, R103 ;  /* 0x0000006792787221 */ /* 0x000fe20000010000 */
[----:B------:R-:W-:-:S03]  /*179e0*/  F2FP.F16.F32.PACK_AB R146, R97, R146 ;  /* 0x000000926192723e */ /* 0x000fc600000000ff */
[----:B------:R-:W-:Y:S02]  /*179f0*/  FADD.FTZ R120, R97, R120 ;  /* 0x0000007861787221 */ /* 0x000fe40000010000 */
[----:B------:R-:W0:Y:S01]  /*17a00*/  MUFU.EX2 R102, R102 ;  /* 0x0000006600667308 */ /* 0x000e220000000800 */
[C---:B--2---:R-:W-:Y:S01]  /*17a10*/  FADD.FTZ R6, R98.reuse, R5 ;  /* 0x0000000562067221 */ /* 0x044fe20000010000 */
[----:B------:R-:W-:Y:S01]  /*17a20*/  FADD.FTZ R103, R99, R120 ;  /* 0x0000007863677221 */ /* 0x000fe20000010000 */
[----:B------:R-:W-:-:S03]  /*17a30*/  F2FP.F16.F32.PACK_AB R153, R98, R153 ;  /* 0x000000996299723e */ /* 0x000fc600000000ff */
[----:B------:R-:W-:Y:S02]  /*17a40*/  FADD.FTZ R103, R108, R103 ;  /* 0x000000676c677221 */ /* 0x000fe40000010000 */
[----:B------:R-:W2:Y:S01]  /*17a50*/  MUFU.EX2 R149, R149 ;  /* 0x0000009500957308 */ /* 0x000ea20000000800 */
[----:B---3--:R-:W-:-:S07]  /*17a60*/  FADD.FTZ R5, R155, R6 ;  /* 0x000000069b057221 */ /* 0x008fce0000010000 */
[----:B------:R-:W3:Y:S01]  /*17a70*/  MUFU.EX2 R116, R116 ;  /* 0x0000007400747308 */ /* 0x000ee20000000800 */
[C---:B0-----:R-:W-:Y:S01]  /*17a80*/  FADD.FTZ R6, R102.reuse, R5 ;  /* 0x0000000566067221 */ /* 0x041fe20000010000 */
[----:B------:R-:W-:-:S06]  /*17a90*/  F2FP.F16.F32.PACK_AB R155, R102, R155 ;  /* 0x0000009b669b723e */ /* 0x000fcc00000000ff */
[----:B------:R-:W0:Y:S01]  /*17aa0*/  MUFU.EX2 R151, R151 ;  /* 0x0000009700977308 */ /* 0x000e220000000800 */
[----:B--2---:R-:W-:-:S07]  /*17ab0*/  FADD.FTZ R5, R149, R6 ;  /* 0x0000000695057221 */ /* 0x004fce0000010000 */
[----:B------:R-:W2:Y:S01]  /*17ac0*/  MUFU.EX2 R4, R214 ;  /* 0x000000d600047308 */ /* 0x000ea20000000800 */
[C---:B---3--:R-:W-:Y:S01]  /*17ad0*/  FADD.FTZ R6, R116.reuse, R5 ;  /* 0x0000000574067221 */ /* 0x048fe20000010000 */
[----:B------:R-:W-:-:S06]  /*17ae0*/  F2FP.F16.F32.PACK_AB R149, R116, R149 ;  /* 0x000000957495723e */ /* 0x000fcc00000000ff */
[----:B------:R-:W3:Y:S01]  /*17af0*/  MUFU.EX2 R145, R145 ;  /* 0x0000009100917308 */ /* 0x000ee20000000800 */
[----:B0-----:R-:W-:-:S07]  /*17b00*/  FADD.FTZ R5, R151, R6 ;  /* 0x0000000697057221 */ /* 0x001fce0000010000 */
[----:B------:R-:W0:Y:S01]  /*17b10*/  MUFU.EX2 R110, R110 ;  /* 0x0000006e006e7308 */ /* 0x000e220000000800 */
[C---:B--2---:R-:W-:Y:S01]  /*17b20*/  FADD.FTZ R6, R4.reuse, R5 ;  /* 0x0000000504067221 */ /* 0x044fe20000010000 */
[----:B------:R-:W-:Y:S01]  /*17b30*/  F2FP.F16.F32.PACK_AB R151, R4, R151 ;  /* 0x000000970497723e */ /* 0x000fe200000000ff */
[----:B------:R-:W-:-:S05]  /*17b40*/  IMAD.MOV.U32 R4, RZ, RZ, R90 ;  /* 0x000000ffff047224 */ /* 0x000fca00078e005a */
        /* <DEDUP_REMOVED lines=17> */
[----:B------:R-:W3:Y:S01]  /*17c60*/  MUFU.EX2 R101, R101 ;  /* 0x0000006500657308 */ /* 0x000ee20000000800 */
[----:B0-----:R-:W-:-:S07]  /*17c70*/  FADD.FTZ R22, R142, R103 ;  /* 0x000000678e167221 */ /* 0x001fce0000010000 */
[----:B------:R-:W0:Y:S01]  /*17c80*/  MUFU.EX2 R130, R130 ;  /* 0x0000008200827308 */ /* 0x000e220000000800 */
[C---:B--2---:R-:W-:Y:S01]  /*17c90*/  FADD.FTZ R5, R118.reuse, R5 ;  /* 0x0000000576057221 */ /* 0x044fe20000010000 */
[----:B------:R-:W-:-:S06]  /*17ca0*/  F2FP.F16.F32.PACK_AB R143, R118, R143 ;  /* 0x0000008f768f723e */ /* 0x000fcc00000000ff */
[----:B------:R-:W2:Y:S01]  /*17cb0*/  MUFU.EX2 R136, R136 ;  /* 0x0000008800887308 */ /* 0x000ea20000000800 */
[C---:B---3--:R-:W-:Y:S01]  /*17cc0*/  FADD.FTZ R13, R101.reuse, R22 ;  /* 0x00000016650d7221 */ /* 0x048fe20000010000 */
[----:B------:R-:W-:-:S06]  /*17cd0*/  F2FP.F16.F32.PACK_AB R142, R101, R142 ;  /* 0x0000008e658e723e */ /* 0x000fcc00000000ff */
[----:B------:R-:W3:Y:S01]  /*17ce0*/  MUFU.EX2 R137, R230 ;  /* 0x000000e600897308 */ /* 0x000ee20000000800 */
[----:B0-----:R-:W-:-:S07]  /*17cf0*/  FADD.FTZ R5, R130, R5 ;  /* 0x0000000582057221 */ /* 0x001fce0000010000 */
[----:B------:R-:W0:Y:S01]  /*17d00*/  MUFU.EX2 R107, R107 ;  /* 0x0000006b006b7308 */ /* 0x000e220000000800 */
[----:B--2---:R-:W-:-:S07]  /*17d10*/  FADD.FTZ R22, R136, R13 ;  /* 0x0000000d88167221 */ /* 0x004fce0000010000 */
[----:B------:R-:W2:Y:S01]  /*17d20*/  MUFU.EX2 R134, R134 ;  /* 0x0000008600867308 */ /* 0x000ea20000000800 */
[C---:B---3--:R-:W-:Y:S01]  /*17d30*/  FADD.FTZ R5, R137.reuse, R5 ;  /* 0x0000000589057221 */ /* 0x048fe20000010000 */
[----:B------:R-:W-:-:S06]  /*17d40*/  F2FP.F16.F32.PACK_AB R137, R137, R130 ;  /* 0x000000828989723e */ /* 0x000fcc00000000ff */
[----:B------:R-:W3:Y:S01]  /*17d50*/  MUFU.EX2 R109, R109 ;  /* 0x0000006d006d7308 */ /* 0x000ee20000000800 */
[C---:B0-----:R-:W-:Y:S01]  /*17d60*/  FADD.FTZ R22, R107.reuse, R22 ;  /* 0x000000166b167221 */ /* 0x041fe20000010000 */
[----:B------:R-:W-:-:S06]  /*17d70*/  F2FP.F16.F32.PACK_AB R136, R107, R136 ;  /* 0x000000886b88723e */ /* 0x000fcc00000000ff */
[----:B------:R-:W0:Y:S01]  /*17d80*/  MUFU.EX2 R3, R3 ;  /* 0x0000000300037308 */ /* 0x000e220000000800 */
[----:B--2---:R-:W-:-:S07]  /*17d90*/  FADD.FTZ R5, R134, R5 ;  /* 0x0000000586057221 */ /* 0x004fce0000010000 */
[----:B------:R-:W2:Y:S01]  /*17da0*/  MUFU.EX2 R112, R112 ;  /* 0x0000007000707308 */ /* 0x000ea20000000800 */
[----:B---3--:R-:W-:Y:S01]  /*17db0*/  FADD.FTZ R13, R109, R22 ;  /* 0x000000166d0d7221 */ /* 0x008fe20000010000 */
[----:B------:R-:W-:Y:S02]  /*17dc0*/  IMAD.MOV.U32 R22, RZ, RZ, R20 ;  /* 0x000000ffff167224 */ /* 0x000fe400078e0014 */
[C---:B0-----:R-:W-:Y:S01]  /*17dd0*/  FADD.FTZ R5, R3.reuse, R5 ;  /* 0x0000000503057221 */ /* 0x041fe20000010000 */
[----:B------:R-:W-:Y:S01]  /*17de0*/  F2FP.F16.F32.PACK_AB R139, R3, R134 ;  /* 0x00000086038b723e */ /* 0x000fe200000000ff */
[----:B------:R-:W-:Y:S02]  /*17df0*/  IMAD.MOV.U32 R3, RZ, RZ, R106 ;  /* 0x000000ffff037224 */ /* 0x000fe400078e006a */
[C---:B--2---:R-:W-:Y:S01]  /*17e00*/  FADD.FTZ R6, R112.reuse, R13 ;  /* 0x0000000d70067221 */ /* 0x044fe20000010000 */
[----:B------:R-:W-:Y:S01]  /*17e10*/  F2FP.F16.F32.PACK_AB R138, R112, R109 ;  /* 0x0000006d708a723e */ /* 0x000fe200000000ff */
[----:B-1----:R-:W-:Y:S06]  /*17e20*/  @P2 BRA `(.L_x_1881) ;  /* 0xffffffcc00c42947 */ /* 0x002fec000383ffff */
[----:B------:R-:W-:Y:S05]  /*17e30*/  BSYNC B1 ;  /* 0x0000000000017941 */ /* 0x000fea0003800000 */
.L_x_1862:
[----:B------:R-:W-:Y:S01]  /*17e40*/  MOV R4, R90 ;  /* 0x0000005a00047202 */ /* 0x000fe20000000f00 */
[----:B------:R-:W-:Y:S02]  /*17e50*/  IMAD.MOV.U32 R3, RZ, RZ, R106 ;  /* 0x000000ffff037224 */ /* 0x000fe400078e006a */
[----:B------:R-:W-:Y:S02]  /*17e60*/  IMAD.MOV.U32 R22, RZ, RZ, R20 ;  /* 0x000000ffff167224 */ /* 0x000fe400078e0014 */
[----:B------:R-:W-:-:S07]  /*17e70*/  IMAD.MOV.U32 R23, RZ, RZ, R21 ;  /* 0x000000ffff177224 */ /* 0x000fce00078e0015 */
.L_x_1861:
[----:B------:R-:W-:Y:S05]  /*17e80*/  BSYNC B0 ;  /* 0x0000000000007941 */ /* 0x000fea0003800000 */
.L_x_1860:
        /* <DEDUP_REMOVED lines=11> */
[----:B------:R-:W-:-:S06]  /*17f40*/  IMAD.IADD R11, R12, 0x1, -R9 ;  /* 0x000000010c0b7824 */ /* 0x000fcc00078e0a09 */
[----:B------:R-:W-:Y:S05]  /*17f50*/  @!P2 BRA `(.L_x_1882) ;  /* 0x000000000048a947 */ /* 0x000fea0003800000 */
[----:B------:R-:W-:Y:S01]  /*17f60*/  MOV R9, R12 ;  /* 0x0000000c00097202 */ /* 0x000fe20000000f00 */
        /* <DEDUP_REMOVED lines=10> */
.L_x_1884:
[----:B------:R-:W-:-:S13]  /*18010*/  ISETP.NE.AND P2, PT, R20, 0x1, PT ;  /* 0x000000011400780c */ /* 0x000fda0003f45270 */
[----:B------:R-:W0:Y:S02]  /*18020*/  @P2 LDC.64 R12, c[0x0][0x9e8] ;  /* 0x00027a00ff0c2b82 */ /* 0x000e240000000a00 */
[----:B0-----:R-:W-:-:S05]  /*18030*/  @P2 IMAD.HI.U32 R12, R9, R12, RZ ;  /* 0x0000000c090c2227 */ /* 0x001fca00078e00ff */
[----:B------:R-:W-:-:S07]  /*18040*/  @P2 SHF.R.U32.HI R9, RZ, R13, R12 ;  /* 0x0000000dff092219 */ /* 0x000fce000001160c */
.L_x_1885:
[----:B------:R-:W-:Y:S05]  /*18050*/  BSYNC B0 ;  /* 0x0000000000007941 */ /* 0x000fea0003800000 */
.L_x_1883:
[----:B------:R-:W-:-:S05]  /*18060*/  IMAD R12, R9, R20, RZ ;  /* 0x00000014090c7224 */ /* 0x000fca00078e02ff */
[----:B------:R-:W-:-:S07]  /*18070*/  VIMNMX R11, R11, R12, !PT ;  /* 0x0000000c0b0b7248 */ /* 0x000fce0007fe0100 */
.L_x_1882:
[----:B------:R-:W-:Y:S01]  /*18080*/  VIADD R11, R11, 0x5f ;  /* 0x0000005f0b0b7836 */ /* 0x000fe20000000000 */
[----:B------:R-:W-:Y:S03]  /*18090*/  BSSY B0, `(.L_x_1886) ;  /* 0x0000204000007945 */ /* 0x000fe60003800000 */
[----:B------:R-:W-:-:S05]  /*180a0*/  IMAD.HI R11, R11, 0x2aaaaaab, RZ ;  /* 0x2aaaaaab0b0b7827 */ /* 0x000fca00078e02ff */
[----:B------:R-:W-:-:S04]  /*180b0*/  SHF.R.U32.HI R12, RZ, 0x1f, R11 ;  /* 0x0000001fff0c7819 */ /* 0x000fc8000001160b */
[----:B------:R-:W-:-:S04]  /*180c0*/  LEA.HI.SX32 R12, R11, R12, 0x1c ;  /* 0x0000000c0b0c7211 */ /* 0x000fc800078fe2ff */
[----:B------:R-:W-:-:S04]  /*180d0*/  VIMNMX R14, R179, R12, !PT ;  /* 0x0000000cb30e7248 */ /* 0x000fc80007fe0100 */
[----:B------:R-:W-:-:S13]  /*180e0*/  ISETP.GE.AND P2, PT, R10, R14, PT ;  /* 0x0000000e0a00720c */ /* 0x000fda0003f46270 */
[----:B------:R-:W-:Y:S05]  /*180f0*/  @!P2 BRA `(.L_x_1887) ;  /* 0x0000001c00f4a947 */ /* 0x000fea0003800000 */
[----:B------:R-:W-:Y:S01]  /*18100*/  BSSY B1, `(.L_x_1887) ;  /* 0x00001fc000017945 */ /* 0x000fe20003800000 */
[----:B------:R-:W-:Y:S02]  /*18110*/  IMAD.MOV.U32 R9, RZ, RZ, R4 ;  /* 0x000000ffff097224 */ /* 0x000fe400078e0004 */
[----:B------:R-:W-:Y:S02]  /*18120*/  IMAD.MOV.U32 R21, RZ, RZ, R3 ;  /* 0x000000ffff157224 */ /* 0x000fe400078e0003 */
[----:B------:R-:W-:Y:S02]  /*18130*/  IMAD.MOV.U32 R15, RZ, RZ, R10 ;  /* 0x000000ffff0f7224 */ /* 0x000fe400078e000a */
[----:B------:R-:W-:Y:S02]  /*18140*/  IMAD.MOV.U32 R198, RZ, RZ, R23 ;  /* 0x000000ffffc67224 */ /* 0x000fe400078e0017 */
[----:B------:R-:W-:-:S07]  /*18150*/  IMAD.MOV.U32 R200, RZ, RZ, R22 ;  /* 0x000000ffffc87224 */ /* 0x000fce00078e0016 */
.L_x_1898:
[----:B------:R-:W-:-:S04]  /*18160*/  IADD3 R22, R200, 0x1, RZ ;  /* 0x00000001c8167810 */ /* 0x000fc80007ffe0ff */
[----:B------:R-:W-:-:S04]  /*18170*/  ISETP.NE.AND P2, PT, R22, 0x2, PT ;  /* 0x000000021600780c */ /* 0x000fc80003f45270 */
[----:B------:R-:W-:Y:S02]  /*18180*/  SEL R23, RZ, 0x1, P2 ;  /* 0x00000001ff177807 */ /* 0x000fe40001000000 */
[----:B------:R-:W-:Y:S02]  /*18190*/  SEL R22, R22, RZ, P2 ;  /* 0x000000ff16167207 */ /* 0x000fe40001000000 */
[----:B------:R-:W-:Y:S01]  /*181a0*/  LOP3.LUT R23, R198, R23, RZ, 0x3c, !PT ;  /* 0x00000017c6177212 */ /* 0x000fe200078e3cff */
[----:B------:R-:W-:Y:S06]  /*181b0*/  @!P0 BRA `(.L_x_1888) ;  /* 0x0000000000048947 */ /* 0x000fec0003800000 */
[----:B------:R-:W-:Y:S01]  /*181c0*/  BPT.TRAP 0x1 ;  /* 0x000000040000795c */ /* 0x000fe20000300000 */
.L_x_1888:
[----:B------:R-:W-:Y:S01]  /*181d0*/  IMAD R3, R22, 0x8, R16 ;  /* 0x0000000816037824 */ /* 0x000fe200078e0210 */
[----:B------:R-:W-:-:S04]  /*181e0*/  SHF.L.U32 R4, R23, 0x1f, RZ ;  /* 0x0000001f17047819 */ /* 0x000fc800000006ff */
[----:B------:R0:W1:Y:S01]  /*181f0*/  SYNCS.PHASECHK.TRANS64.TRYWAIT P2, [R3+URZ+0x2a830], R4 ;  /* 0x02a83004030075a7 */ /* 0x000062000804017f */
[----:B------:R-:W-:Y:S05]  /*18200*/  @!P0 BRA `(.L_x_1889) ;  /* 0x0000000000048947 */ /* 0x000fea0003800000 */
[----:B------:R-:W-:Y:S01]  /*18210*/  BPT.TRAP 0x1 ;  /* 0x000000040000795c */ /* 0x000fe20000300000 */
.L_x_1889:
[----:B------:R-:W-:Y:S01]  /*18220*/  BSSY B2, `(.L_x_1890) ;  /* 0x0000006000027945 */ /* 0x000fe20003800000 */
[----:B------:R-:W-:Y:S02]  /*18230*/  IMAD R10, R22, 0x900, R8 ;  /* 0x00000900160a7824 */ /* 0x000fe400078e0208 */
[----:B------:R-:W-:Y:S01]  /*18240*/  IMAD.MOV.U32 R11, RZ, RZ, 0x40000040 ;  /* 0x40000040ff0b7424 */ /* 0x000fe200078e00ff */
[----:B-1----:R-:W-:Y:S06]  /*18250*/  @P2 BRA `(.L_x_1891) ;  /* 0x0000000000082947 */ /* 0x002fec0003800000 */
[----:B------:R-:W1:Y:S02]  /*18260*/  SYNCS.PHASECHK.TRANS64.TRYWAIT P2, [R3+URZ+0x2a830], R4 ;  /* 0x02a83004030075a7 */ /* 0x000e64000804017f */
[----:B-1----:R-:W-:Y:S05]  /*18270*/  @!P2 BRA `(.L_x_1892) ;  /* 0x0000010c0020a947 */ /* 0x002fea0003800000 */
.L_x_1891:
[----:B------:R-:W-:Y:S05]  /*18280*/  BSYNC B2 ;  /* 0x0000000000027941 */ /* 0x000fea0003800000 */
.L_x_1890:
[----:B------:R-:W2:Y:S04]  /*18290*/  LDL.64 R88, [R1+0x38] ;  /* 0x0000380001587983 */ /* 0x000ea80000100a00 */
[----:B------:R-:W3:Y:S04]  /*182a0*/  LDL.64 R220, [R1+0x30] ;  /* 0x0000300001dc7983 */ /* 0x000ee80000100a00 */
[----:B------:R-:W4:Y:S01]  /*182b0*/  LDL.64 R218, [R1+0x28] ;  /* 0x0000280001da7983 */ /* 0x000f220000100a00 */
[----:B------:R-:W-:-:S03]  /*182c0*/  R2UR UR6, R10 ;  /* 0x000000000a0672ca */ /* 0x000fc600000e0000 */
[----:B------:R-:W5:Y:S01]  /*182d0*/  LDL.64 R216, [R1+0x20] ;  /* 0x0000200001d87983 */ /* 0x000f620000100a00 */
[----:B------:R-:W-:Y:S01]  /*182e0*/  R2UR UR7, R11 ;  /* 0x000000000b0772ca */ /* 0x000fe200000e0000 */
[----:B------:R-:W-:Y:S02]  /*182f0*/  VIADD R12, R10, 0x2 ;  /* 0x000000020a0c7836 */ /* 0x000fe40000000000 */
        /* <DEDUP_REMOVED lines=19> */
[----:B----4-:R-:W-:Y:S02]  /*18430*/  R2UR UR4, R218 ;  /* 0x00000000da0472ca */ /* 0x010fe400000e0000 */
        /* <DEDUP_REMOVED lines=152> */
.L_x_1893:
[----:B01----:R-:W-:Y:S01]  /*18dc0*/  SHF.L.U32 R3, R198, 0x1f, RZ ;  /* 0x0000001fc6037819 */ /* 0x003fe200000006ff */
[----:B------:R-:W-:-:S04]  /*18dd0*/  IMAD R198, R200, 0x8, R16 ;  /* 0x00000008c8c67824 */ /* 0x000fc800078e0210 */
[----:B------:R0:W1:Y:S01]  /*18de0*/  SYNCS.PHASECHK.TRANS64.TRYWAIT P2, [R198+URZ+0x2a850], R3 ;  /* 0x02a85003c60075a7 */ /* 0x000062000804017f */
[----:B------:R-:W-:Y:S05]  /*18df0*/  @!P0 BRA `(.L_x_1894) ;  /* 0x0000000000048947 */ /* 0x000fea0003800000 */
[----:B------:R-:W-:Y:S01]  /*18e00*/  BPT.TRAP 0x1 ;  /* 0x000000040000795c */ /* 0x000fe20000300000 */
.L_x_1894:
[----:B------:R-:W-:Y:S04]  /*18e10*/  BSSY B2, `(.L_x_1895) ;  /* 0x0000004000027945 */ /* 0x000fe80003800000 */
[----:B-1----:R-:W-:Y:S05]  /*18e20*/  @P2 BRA `(.L_x_1896) ;  /* 0x0000000000082947 */ /* 0x002fea0003800000 */
[----:B------:R-:W1:Y:S02]  /*18e30*/  SYNCS.PHASECHK.TRANS64.TRYWAIT P2, [R198+URZ+0x2a850], R3 ;  /* 0x02a85003c60075a7 */ /* 0x000e64000804017f */
[----:B-1----:R-:W-:Y:S05]  /*18e40*/  @!P2 BRA `(.L_x_1897) ;  /* 0x000001000040a947 */ /* 0x002fea0003800000 */
.L_x_1896:
[----:B------:R-:W-:Y:S05]  /*18e50*/  BSYNC B2 ;  /* 0x0000000000027941 */ /* 0x000fea0003800000 */
.L_x_1895:
[----:B------:R-:W-:Y:S01]  /*18e60*/  VIADD R0, R16, 0x400 ;  /* 0x0000040010007836 */ /* 0x000fe20000000000 */
[----:B------:R-:W-:Y:S01]  /*18e70*/  WARPGROUP.ARRIVE ;  /* 0x00000000000079c5 */ /* 0x000fe20000000000 */
[----:B01----:R-:W-:Y:S01]  /*18e80*/  IMAD.MOV.U32 R3, RZ, RZ, 0x40000040 ;  /* 0x40000040ff037424 */ /* 0x003fe200078e00ff */
[----:B------:R-:W-:Y:S01]  /*18e90*/  FMNMX.FTZ R4, R90, R9, !PT ;  /* 0x000000095a047209 */ /* 0x000fe20007810000 */
[----:B------:R-:W-:Y:S01]  /*18ea0*/  IMAD.MOV.U32 R13, RZ, RZ, 0x40000040 ;  /* 0x40000040ff0d7424 */ /* 0x000fe200078e00ff */
[----:B------:R-:W-:Y:S01]  /*18eb0*/  SHF.R.U32.HI R0, RZ, 0x4, R0 ;  /* 0x00000004ff007819 */ /* 0x000fe20000011600 */
[----:B------:R-:W-:Y:S01]  /*18ec0*/  @!P1 VIADD R198, R198, 0x2a860 ;  /* 0x0002a860c6c69836 */ /* 0x000fe20000000000 */
[----:B------:R-:W-:Y:S02]  /*18ed0*/  ISETP.GT.AND P2, PT, R15, R14, PT ;  /* 0x0000000e0f00720c */ /* 0x000fe40003f44270 */
[----:B------:R-:W-:Y:S02]  /*18ee0*/  LOP3.LUT R0, R0, 0x3fff, RZ, 0xc0, !PT ;  /* 0x00003fff00007812 */ /* 0x000fe400078ec0ff */
[----:B------:R-:W-:-:S02]  /*18ef0*/  @!P1 PRMT R198, RZ, 0x654, R198 ;  /* 0x00000654ffc69816 */ /* 0x000fc400000000c6 */
[----:B------:R-:W-:Y:S02]  /*18f00*/  LOP3.LUT R11, R0, 0x3000000, RZ, 0xfc, !PT ;  /* 0x03000000000b7812 */ /* 0x000fe400078efcff */
[----:B------:R-:W-:-:S03]  /*18f10*/  FMNMX.FTZ R0, R88, R21, !PT ;  /* 0x0000001558007209 */ /* 0x000fc60007810000 */
[----:B------:R-:W-:Y:S01]  /*18f20*/  IMAD R10, R200, 0x600, R11 ;  /* 0x00000600c80a7824 */ /* 0x000fe200078e020b */
[----:B------:R-:W-:Y:S01]  /*18f30*/  FMNMX.FTZ R7, R89, R0, !PT ;  /* 0x0000000059077209 */ /* 0x000fe20007810000 */
[----:B------:R-:W-:Y:S02]  /*18f40*/  IMAD.MOV.U32 R11, RZ, RZ, 0x40000040 ;  /* 0x40000040ff0b7424 */ /* 0x000fe400078e00ff */
[----:B------:R-:W-:Y:S01]  /*18f50*/  IMAD.MOV.U32 R200, RZ, RZ, R22 ;  /* 0x000000ffffc87224 */ /* 0x000fe200078e0016 */
[C---:B------:R-:W-:Y:S02]  /*18f60*/  R2UR UR6, R10.reuse ;  /* 0x000000000a0672ca */ /* 0x040fe400000e0000 */
[----:B------:R-:W-:Y:S02]  /*18f70*/  R2UR UR7, R11 ;  /* 0x000000000b0772ca */ /* 0x000fe400000e0000 */
[----:B------:R-:W-:Y:S02]  /*18f80*/  IADD3 R2, R10, 0x80, RZ ;  /* 0x000000800a027810 */ /* 0x000fe40007ffe0ff */
[----:B------:R-:W-:-:S09]  /*18f90*/  FMNMX.FTZ R0, R92, R7, !PT ;  /* 0x000000075c007209 */ /* 0x000fd20007810000 */
[----:B------:R-:W-:Y:S01]  /*18fa0*/  HGMMA.64x128x16.F32 R24, R156, gdesc[UR4].tnspB, R24, gsb0 ;  /* 0x41e000049c187df0 */ /* 0x000fe20008000818 */
[----:B------:R-:W-:Y:S01]  /*18fb0*/  R2UR UR6, R2 ;  /* 0x00000000020672ca */ /* 0x000fe200000e0000 */
[----:B------:R-:W-:Y:S01]  /*18fc0*/  VIADD R2, R10, 0x100 ;  /* 0x000001000a027836 */ /* 0x000fe20000000000 */
[----:B------:R-:W-:Y:S02]  /*18fd0*/  R2UR UR7, R3 ;  /* 0x00000000030772ca */ /* 0x000fe400000e0000 */
        /* <DEDUP_REMOVED lines=19> */
[----:B------:R-:W-:Y:S01]  /*19110*/  FMNMX.FTZ R0, R132, R3, !PT ;  /* 0x0000000384007209 */ /* 0x000fe20007810000 */
[----:B------:R-:W-:-:S03]  /*19120*/  IMAD.MOV.U32 R3, RZ, RZ, 0x40000040 ;  /* 0x40000040ff037424 */ /* 0x000fc600078e00ff */
[----:B------:R-:W-:-:S05]  /*19130*/  FMNMX.FTZ R0, R133, R0, !PT ;  /* 0x0000000085007209 */ /* 0x000fca0007810000 */
[----:B------:R-:W0:Y:S02]  /*19140*/  SHFL.BFLY PT, R7, R0, 0x2, 0x1f ;  /* 0x0c401f0000077f89 */ /* 0x000e2400000e0000 */
[----:B0-----:R-:W-:Y:S01]  /*19150*/  FMNMX.FTZ R11, R0, R7, !PT ;  /* 0x00000007000b7209 */ /* 0x001fe20007810000 */
[----:B------:R-:W-:Y:S01]  /*19160*/  IMAD.U32 R7, RZ, RZ, UR42 ;  /* 0x0000002aff077e24 */ /* 0x000fe2000f8e00ff */
[----:B------:R-:W-:Y:S02]  /*19170*/  WARPGROUP.DEPBAR.LE gsb0, 0x0 ;  /* 0x00008000000079c5 */ /* 0x000fe40000010000 */
[----:B------:R-:W-:-:S06]  /*19180*/  WARPGROUP.ARRIVE ;  /* 0x00000000000079c5 */ /* 0x000fcc0000000000 */
[----:B------:R-:W-:Y:S01]  /*19190*/  HGMMA.64x128x16.F32 R24, R152, gdesc[UR4].tnspB, R24, gsb0 ;  /* 0x41e0000498187df0 */ /* 0x000fe20008000818 */
[----:B------:R-:W-:Y:S02]  /*191a0*/  R2UR UR6, R2 ;  /* 0x00000000020672ca */ /* 0x000fe400000e0000 */
[----:B------:R-:W-:Y:S01]  /*191b0*/  R2UR UR7, R3 ;  /* 0x00000000030772ca */ /* 0x000fe200000e0000 */
[----:B------:R-:W0:Y:S02]  /*191c0*/  SHFL.BFLY PT, R2, R11, 0x1, 0x1f ;  /* 0x0c201f000b027f89 */ /* 0x000e2400000e0000 */
[----:B0-----:R-:W-:Y:S02]  /*191d0*/  FMNMX.FTZ R3, R11, R2, !PT ;  /* 0x000000020b037209 */ /* 0x001fe40007810000 */
[----:B------:R-:W-:-:S03]  /*191e0*/  FMNMX.FTZ R11, R91, R4, !PT ;  /* 0x000000045b0b7209 */ /* 0x000fc60007810000 */
[----:B------:R-:W-:Y:S01]  /*191f0*/  FADD.FTZ R2, -R3, R21 ;  /* 0x0000001503027221 */ /* 0x000fe20000010100 */
[----:B------:R-:W-:-:S03]  /*19200*/  FMNMX.FTZ R4, R94, R11, !PT ;  /* 0x0000000b5e047209 */ /* 0x000fc60007810000 */
[-C--:B------:R-:W-:Y:S01]  /*19210*/  FMUL.FTZ R12, R2, R7.reuse ;  /* 0x00000007020c7220 */ /* 0x080fe20000410000 */
[----:B------:R-:W-:Y:S01]  /*19220*/  FMNMX.FTZ R11, R95, R4, !PT ;  /* 0x000000045f0b7209 */ /* 0x000fe20007810000 */
[----:B------:R-:W-:Y:S02]  /*19230*/  FMUL.FTZ R2, R3, R7 ;  /* 0x0000000703027220 */ /* 0x000fe40000410000 */
[----:B------:R0:W-:Y:S01]  /*19240*/  MUFU.EX2 R0, R12 ;  /* 0x0000000c00007308 */ /* 0x0001e20000000800 */
        /* <DEDUP_REMOVED lines=8> */
[----:B0-----:R-:W-:Y:S01]  /*192d0*/  VIADD R12, R10, 0x180 ;  /* 0x000001800a0c7836 */ /* 0x001fe20000000000 */
[----:B------:R-:W-:Y:S01]  /*192e0*/  FMNMX.FTZ R4, R102, R11, !PT ;  /* 0x0000000b66047209 */ /* 0x000fe20007810000 */
[-CC-:B------:R-:W-:Y:S01]  /*192f0*/  FFMA.FTZ R101, R113, R7.reuse, -R2.reuse ;  /* 0x0000000771657223 */ /* 0x180fe20000010802 */
[-CC-:B------:R-:W-:Y:S01]  /*19300*/  FFMA.FTZ R105, R105, R7.reuse, -R2.reuse ;  /* 0x0000000769697223 */ /* 0x180fe20000010802 */
[-CC-:B------:R-:W-:Y:S01]  /*19310*/  FFMA.FTZ R88, R120, R7.reuse, -R2.reuse ;  /* 0x0000000778587223 */ /* 0x180fe20000010802 */
[----:B------:R-:W-:Y:S01]  /*19320*/  FMNMX.FTZ R11, R103, R4, !PT ;  /* 0x00000004670b7209 */ /* 0x000fe20007810000 */
[-CC-:B------:R-:W-:Y:S01]  /*19330*/  FFMA.FTZ R113, R121, R7.reuse, -R2.reuse ;  /* 0x0000000779717223 */ /* 0x180fe20000010802 */
[-CC-:B------:R-:W-:Y:S01]  /*19340*/  FFMA.FTZ R92, R124, R7.reuse, -R2.reuse ;  /* 0x000000077c5c7223 */ /* 0x180fe20000010802 */
[----:B------:R-:W-:Y:S01]  /*19350*/  FFMA.FTZ R133, R133, R7, -R2 ;  /* 0x0000000785857223 */ /* 0x000fe20000010802 */
[----:B------:R-:W-:Y:S01]  /*19360*/  FMNMX.FTZ R4, R106, R11, !PT ;  /* 0x0000000b6a047209 */ /* 0x000fe20007810000 */
[----:B------:R-:W0:Y:S03]  /*19370*/  MUFU.EX2 R21, R21 ;  /* 0x0000001500157308 */ /* 0x000e260000000800 */
[----:B------:R-:W-:-:S04]  /*19380*/  FMNMX.FTZ R11, R107, R4, !PT ;  /* 0x000000046b0b7209 */ /* 0x000fc80007810000 */
[----:B------:R-:W-:Y:S01]  /*19390*/  FMNMX.FTZ R4, R110, R11, !PT ;  /* 0x0000000b6e047209 */ /* 0x000fe20007810000 */
[----:B------:R-:W1:Y:S03]  /*193a0*/  MUFU.EX2 R156, R156 ;  /* 0x0000009c009c7308 */ /* 0x000e660000000800 */
[----:B------:R-:W-:-:S04]  /*193b0*/  FMNMX.FTZ R11, R111, R4, !PT ;  /* 0x000000046f0b7209 */ /* 0x000fc80007810000 */
[----:B------:R-:W-:Y:S01]  /*193c0*/  FMNMX.FTZ R4, R114, R11, !PT ;  /* 0x0000000b72047209 */ /* 0x000fe20007810000 */
[----:B------:R-:W2:Y:S03]  /*193d0*/  MUFU.EX2 R158, R158 ;  /* 0x0000009e009e7308 */ /* 0x000ea60000000800 */
[----:B------:R-:W-:-:S04]  /*193e0*/  FMNMX.FTZ R11, R115, R4, !PT ;  /* 0x00000004730b7209 */ /* 0x000fc80007810000 */
[----:B------:R-:W-:Y:S01]  /*193f0*/  FMNMX.FTZ R4, R118, R11, !PT ;  /* 0x0000000b76047209 */ /* 0x000fe20007810000 */
[----:B------:R-:W3:Y:S03]  /*19400*/  MUFU.EX2 R89, R89 ;  /* 0x0000005900597308 */ /* 0x000ee60000000800 */
        /* <DEDUP_REMOVED lines=12> */
[----:B------:R-:W-:-:S05]  /*194d0*/  FMNMX.FTZ R4, R135, R4, !PT ;  /* 0x0000000487047209 */ /* 0x000fca0007810000 */
[----:B------:R-:W4:Y:S01]  /*194e0*/  SHFL.BFLY PT, R11, R4, 0x2, 0x1f ;  /* 0x0c401f00040b7f89 */ /* 0x000f2200000e0000 */
[----:B------:R-:W-:Y:S08]  /*194f0*/  MUFU.EX2 R88, R88 ;  /* 0x0000005800587308 */ /* 0x000ff00000000800 */
[----:B------:R-:W-:Y:S08]  /*19500*/  MUFU.EX2 R113, R113 ;  /* 0x0000007100717308 */ /* 0x000ff00000000800 */
[----:B------:R-:W-:Y:S01]  /*19510*/  MUFU.EX2 R92, R92 ;  /* 0x0000005c005c7308 */ /* 0x000fe20000000800 */
[----:B------:R-:W-:-:S02]  /*19520*/  WARPGROUP.DEPBAR.LE gsb0, 0x0 ;  /* 0x00008000000079c5 */ /* 0x000fc40000010000 */
[----:B------:R-:W-:Y:S01]  /*19530*/  WARPGROUP.ARRIVE ;  /* 0x00000000000079c5 */ /* 0x000fe20000000000 */
[-CC-:B------:R-:W-:Y:S01]  /*19540*/  FFMA.FTZ R152, R96, R7.reuse, -R2.reuse ;  /* 0x0000000760987223 */ /* 0x180fe20000010802 */
[-CC-:B------:R-:W-:Y:S01]  /*19550*/  FFMA.FTZ R154, R100, R7.reuse, -R2.reuse ;  /* 0x00000007649a7223 */ /* 0x180fe20000010802 */
[----:B------:R-:W-:Y:S01]  /*19560*/  FFMA.FTZ R96, R132, R7, -R2 ;  /* 0x0000000784607223 */ /* 0x000fe20000010802 */
[----:B----4-:R-:W-:Y:S02]  /*19570*/  FMNMX.FTZ R11, R4, R11, !PT ;  /* 0x0000000b040b7209 */ /* 0x010fe40007810000 */
[----:B------:R-:W-:Y:S01]  /*19580*/  HGMMA.64x128x16.F32 R24, R148, gdesc[UR4].tnspB, R24, gsb0 ;  /* 0x41e0000494187df0 */ /* 0x000fe20008000818 */
[----:B------:R-:W-:Y:S01]  /*19590*/  R2UR UR6, R12 ;  /* 0x000000000c0672ca */ /* 0x000fe200000e0000 */
[----:B------:R-:W-:Y:S01]  /*195a0*/  MUFU.EX2 R152, R152 ;  /* 0x0000009800987308 */ /* 0x000fe20000000800 */
[----:B------:R-:W-:Y:S01]  /*195b0*/  R2UR UR7, R13 ;  /* 0x000000000d0772ca */ /* 0x000fe200000e0000 */
[----:B------:R-:W-:Y:S01]  /*195c0*/  IMAD.MOV.U32 R13, RZ, RZ, 0x40000040 ;  /* 0x40000040ff0d7424 */ /* 0x000fe200078e00ff */
[C---:B------:R-:W-:Y:S01]  /*195d0*/  IADD3 R12, R10.reuse, 0x200, RZ ;  /* 0x000002000a0c7810 */ /* 0x040fe20007ffe0ff */
[----:B------:R-:W4:Y:S01]  /*195e0*/  SHFL.BFLY PT, R4, R11, 0x1, 0x1f ;  /* 0x0c201f000b047f89 */ /* 0x000f2200000e0000 */
[----:B------:R-:W-:-:S03]  /*195f0*/  VIADD R10, R10, 0x280 ;  /* 0x000002800a0a7836 */ /* 0x000fc60000000000 */
[----:B------:R-:W-:Y:S08]  /*19600*/  MUFU.EX2 R154, R154 ;  /* 0x0000009a009a7308 */ /* 0x000ff00000000800 */
[----:B------:R-:W-:Y:S01]  /*19610*/  MUFU.EX2 R96, R96 ;  /* 0x0000006000607308 */ /* 0x000fe20000000800 */
[----:B----4-:R-:W-:Y:S01]  /*19620*/  FMNMX.FTZ R4, R11, R4, !PT ;  /* 0x000000040b047209 */ /* 0x010fe20007810000 */
[----:B------:R-:W-:-:S04]  /*19630*/  IMAD.MOV.U32 R11, RZ, RZ, 0x40000040 ;  /* 0x40000040ff0b7424 */ /* 0x000fc800078e00ff */
[----:B------:R-:W-:-:S04]  /*19640*/  FMUL.FTZ R100, R4, R7 ;  /* 0x0000000704647220 */ /* 0x000fc80000410000 */
[-CC-:B------:R-:W-:Y:S01]  /*19650*/  FFMA.FTZ R157, R90, R7.reuse, -R100.reuse ;  /* 0x000000075a9d7223 */ /* 0x180fe20000010864 */
[-CC-:B------:R-:W-:Y:S01]  /*19660*/  FFMA.FTZ R90, R91, R7.reuse, -R100.reuse ;  /* 0x000000075b5a7223 */ /* 0x180fe20000010864 */
[-CC-:B------:R-:W-:Y:S01]  /*19670*/  FFMA.FTZ R159, R94, R7.reuse, -R100.reuse ;  /* 0x000000075e9f7223 */ /* 0x180fe20000010864 */
[-CC-:B------:R-:W-:Y:S01]  /*19680*/  FFMA.FTZ R94, R95, R7.reuse, -R100.reuse ;  /* 0x000000075f5e7223 */ /* 0x180fe20000010864 */
[-CC-:B------:R-:W-:Y:S01]  /*19690*/  FFMA.FTZ R153, R98, R7.reuse, -R100.reuse ;  /* 0x0000000762997223 */ /* 0x180fe20000010864 */
[-CC-:B------:R-:W-:Y:S01]  /*196a0*/  FFMA.FTZ R98, R99, R7.reuse, -R100.reuse ;  /* 0x0000000763627223 */ /* 0x180fe20000010864 */
[----:B------:R-:W-:Y:S01]  /*196b0*/  MUFU.EX2 R157, R157 ;  /* 0x0000009d009d7308 */ /* 0x000fe20000000800 */
[----:B0-----:R-:W-:Y:S01]  /*196c0*/  FFMA.FTZ R95, R0, R6, R21 ;  /* 0x00000006005f7223 */ /* 0x001fe20000010015 */
[-CC-:B------:R-:W-:Y:S01]  /*196d0*/  FFMA.FTZ R155, R102, R7.reuse, -R100.reuse ;  /* 0x00000007669b7223 */ /* 0x180fe20000010864 */
[-CC-:B------:R-:W-:Y:S01]  /*196e0*/  FFMA.FTZ R102, R103, R7.reuse, -R100.reuse ;  /* 0x0000000767667223 */ /* 0x180fe20000010864 */
[-CC-:B------:R-:W-:Y:S01]  /*196f0*/  FFMA.FTZ R115, R115, R7.reuse, -R100.reuse ;  /* 0x0000000773737223 */ /* 0x180fe20000010864 */
[C---:B-1----:R-:W-:Y:S01]  /*19700*/  FADD.FTZ R95, R156.reuse, R95 ;  /* 0x0000005f9c5f7221 */ /* 0x042fe20000010000 */
[--C-:B------:R-:W-:Y:S01]  /*19710*/  FFMA.FTZ R6, R119, R7, -R100.reuse ;  /* 0x0000000777067223 */ /* 0x100fe20000010864 */
[----:B------:R-:W-:Y:S01]  /*19720*/  F2FP.F16.F32.PACK_AB R156, R156, R21 ;  /* 0x000000159c9c723e */ /* 0x000fe200000000ff */
        /* <DEDUP_REMOVED lines=18> */
[-CC-:B------:R-:W-:Y:S01]  /*19850*/  FFMA.FTZ R151, R110, R7.reuse, -R100.reuse ;  /* 0x000000076e977223 */ /* 0x180fe20000010864 */
[----:B--2---:R-:W-:Y:S01]  /*19860*/  FADD.FTZ R110, R158, R95 ;  /* 0x0000005f9e6e7221 */ /* 0x004fe20000010000 */
[-C--:B------:R-:W-:Y:S01]  /*19870*/  FFMA.FTZ R149, R106, R7.reuse, -R100 ;  /* 0x000000076a957223 */ /* 0x080fe20000010864 */
[----:B------:R-:W-:Y:S01]  /*19880*/  HGMMA.64x128x16.F32 R24, R144, gdesc[UR4].tnspB, R24, gsb0 ;  /* 0x41e0000490187df0 */ /* 0x000fe20008000818 */
[----:B------:R-:W-:Y:S01]  /*19890*/  R2UR UR6, R12 ;  /* 0x000000000c0672ca */ /* 0x000fe200000e0000 */
[-CC-:B------:R-:W-:Y:S01]  /*198a0*/  FFMA.FTZ R12, R128, R7.reuse, -R2.reuse ;  /* 0x00000007800c7223 */ /* 0x180fe20000010802 */
[----:B------:R-:W-:Y:S01]  /*198b0*/  R2UR UR7, R13 ;  /* 0x000000000d0772ca */ /* 0x000fe200000e0000 */
[-C--:B------:R-:W-:Y:S01]  /*198c0*/  FFMA.FTZ R13, R125, R7.reuse, -R2 ;  /* 0x000000077d0d7223 */ /* 0x080fe20000010802 */
[-CC-:B------:R-:W-:Y:S01]  /*198d0*/  FFMA.FTZ R104, R107, R7.reuse, -R100.reuse ;  /* 0x000000076b687223 */ /* 0x180fe20000010864 */
[----:B------:R-:W-:Y:S01]  /*198e0*/  MUFU.EX2 R148, R148 ;  /* 0x0000009400947308 */ /* 0x000fe20000000800 */
[----:B------:R-:W-:Y:S01]  /*198f0*/  FFMA.FTZ R106, R111, R7, -R100 ;  /* 0x000000076f6a7223 */ /* 0x000fe20000010864 */
[----:B---3--:R-:W-:-:S06]  /*19900*/  F2FP.F16.F32.PACK_AB R158, R89, R158 ;  /* 0x0000009e599e723e */ /* 0x008fcc00000000ff */
        /* <DEDUP_REMOVED lines=12> */
[-CC-:B------:R-:W-:Y:S01]  /*199d0*/  FFMA.FTZ R146, R116, R7.reuse, -R2.reuse ;  /* 0x0000000774927223 */ /* 0x180fe20000010802 */
[----:B------:R-:W-:Y:S01]  /*199e0*/  FFMA.FTZ R117, R129, R7, -R2 ;  /* 0x0000000781757223 */ /* 0x000fe20000010802 */
[----:B------:R-:W-:Y:S01]  /*199f0*/  HGMMA.64x128x16.F32 R24, R140, gdesc[UR4].tnspB, R24, gsb0 ;  /* 0x41e000048c187df0 */ /* 0x000fe20008000818 */
[----:B------:R-:W-:Y:S01]  /*19a00*/  R2UR UR6, R10 ;  /* 0x000000000a0672ca */ /* 0x000fe200000e0000 */
[----:B------:R-:W-:Y:S01]  /*19a10*/  FADD.FTZ R2, -R4, R9 ;  /* 0x0000000904027221 */ /* 0x000fe20000010100 */
[----:B------:R-:W-:Y:S01]  /*19a20*/  R2UR UR7, R11 ;  /* 0x000000000b0772ca */ /* 0x000fe200000e0000 */
[----:B------:R-:W-:-:S02]  /*19a30*/  @!P1 IMAD R11, R22, 0x8, R16 ;  /* 0x00000008160b9824 */ /* 0x000fc400078e0210 */
[-CC-:B------:R-:W-:Y:S01]  /*19a40*/  FFMA.FTZ R10, R114, R7.reuse, -R100.reuse ;  /* 0x00000007720a7223 */ /* 0x180fe20000010864 */
[-C--:B------:R-:W-:Y:S01]  /*19a50*/  FMUL.FTZ R2, R2, R7.reuse ;  /* 0x0000000702027220 */ /* 0x080fe20000410000 */
[----:B------:R-:W-:Y:S01]  /*19a60*/  MUFU.EX2 R145, R145 ;  /* 0x0000009100917308 */ /* 0x000fe20000000800 */
[----:B------:R-:W-:Y:S02]  /*19a70*/  @!P1 VIADD R11, R11, 0x2a840 ;  /* 0x0002a8400b0b9836 */ /* 0x000fe40000000000 */
[----:B------:R-:W-:-:S03]  /*19a80*/  FFMA.FTZ R147, R118, R7, -R100 ;  /* 0x0000000776937223 */ /* 0x000fc60000010864 */
[----:B------:R-:W-:Y:S02]  /*19a90*/  @!P1 PRMT R91, RZ, 0x654, R11 ;  /* 0x00000654ff5b9816 */ /* 0x000fe4000000000b */
[----:B------:R-:W0:Y:S08]  /*19aa0*/  MUFU.EX2 R2, R2 ;  /* 0x0000000200027308 */ /* 0x000e300000000800 */
[----:B------:R-:W-:Y:S08]  /*19ab0*/  MUFU.EX2 R144, R144 ;  /* 0x0000009000907308 */ /* 0x000ff00000000800 */
[----:B------:R-:W-:Y:S01]  /*19ac0*/  MUFU.EX2 R10, R10 ;  /* 0x0000000a000a7308 */ /* 0x000fe20000000800 */
[----:B0-----:R-:W-:Y:S01]  /*19ad0*/  FFMA.FTZ R5, R2, R5, R157 ;  /* 0x0000000502057223 */ /* 0x001fe2000001009d */
[----:B------:R-:W-:-:S03]  /*19ae0*/  F2FP.F16.F32.PACK_AB R157, R90, R157 ;  /* 0x0000009d5a9d723e */ /* 0x000fc600000000ff */
[----:B------:R-:W-:-:S03]  /*19af0*/  FADD.FTZ R108, R90, R5 ;  /* 0x000000055a6c7221 */ /* 0x000fc60000010000 */
[----:B------:R-:W-:Y:S01]  /*19b00*/  MUFU.EX2 R11, R115 ;  /* 0x00000073000b7308 */ /* 0x000fe20000000800 */
[----:B------:R-:W-:Y:S01]  /*19b10*/  FADD.FTZ R5, R159, R108 ;  /* 0x0000006c9f057221 */ /* 0x000fe20000010000 */
[----:B------:R-:W-:Y:S01]  /*19b20*/  FFMA.FTZ R108, R123, R7, -R100 ;  /* 0x000000077b6c7223 */ /* 0x000fe20000010864 */
[----:B------:R-:W-:-:S05]  /*19b30*/  F2FP.F16.F32.PACK_AB R159, R94, R159 ;  /* 0x0000009f5e9f723e */ /* 0x000fca00000000ff */
        /* <DEDUP_REMOVED lines=9> */
[-CC-:B------:R-:W-:Y:S01]  /*19bd0*/  FFMA.FTZ R143, R126, R7.reuse, -R100.reuse ;  /* 0x000000077e8f7223 */ /* 0x180fe20000010864 */
[----:B------:R-:W-:Y:S01]  /*19be0*/  FFMA.FTZ R100, R135, R7, -R100 ;  /* 0x0000000787647223 */ /* 0x000fe20000010864 */
[----:B------:R-:W-:Y:S02]  /*19bf0*/  F2FP.F16.F32.PACK_AB R140, R113, R88 ;  /* 0x00000058718c723e */ /* 0x000fe400000000ff */
[----:B------:R-:W-:Y:S01]  /*19c00*/  HGMMA.64x128x16.F32 R24, R136, gdesc[UR4].tnspB, R24, gsb0 ;  /* 0x41e0000488187df0 */ /* 0x000fe20008000818 */
[----:B------:R-:W1:Y:S01]  /*19c10*/  MUFU.EX2 R141, R141 ;  /* 0x0000008d008d7308 */ /* 0x000e620000000800 */
[----:B------:R-:W-:-:S07]  /*19c20*/  F2FP.F16.F32.PACK_AB R142, R13, R92 ;  /* 0x0000005c0d8e723e */ /* 0x000fce00000000ff */
[----:B------:R-:W2:Y:S08]  /*19c30*/  MUFU.EX2 R143, R143 ;  /* 0x0000008f008f7308 */ /* 0x000eb00000000800 */
[----:B------:R-:W-:Y:S01]  /*19c40*/  MUFU.EX2 R100, R100 ;  /* 0x0000006400647308 */ /* 0x000fe20000000800 */
[----:B------:R-:W-:Y:S02]  /*19c50*/  WARPGROUP.DEPBAR.LE gsb0, 0x0 ;  /* 0x00008000000079c5 */ /* 0x000fe40000010000 */
[----:B------:R3:W-:Y:S05]  /*19c60*/  @!P1 SYNCS.ARRIVE.TRANS64.RED.A1T0 RZ, [R91+URZ], RZ ;  /* 0x000000ff5bff99a7 */ /* 0x0007ea000810043f */
[----:B------:R-:W4:Y:S01]  /*19c70*/  MUFU.EX2 R137, R130 ;  /* 0x0000008200897308 */ /* 0x000f220000000800 */
[----:B0-----:R-:W-:-:S02]  /*19c80*/  F2FP.F16.F32.PACK_AB R138, R9, R96 ;  /* 0x00000060098a723e */ /* 0x001fc400000000ff */
[----:B------:R-:W-:Y:S01]  /*19c90*/  F2FP.F16.F32.PACK_AB R136, R117, R12 ;  /* 0x0000000c7588723e */ /* 0x000fe200000000ff */
[----:B---3--:R-:W-:Y:S01]  /*19ca0*/  FADD.FTZ R91, R89, R110 ;  /* 0x0000006e595b7221 */ /* 0x008fe20000010000 */
[----:B------:R-:W-:-:S03]  /*19cb0*/  FADD.FTZ R110, R94, R5 ;  /* 0x000000055e6e7221 */ /* 0x000fc60000010000 */
[----:B------:R-:W0:Y:S01]  /*19cc0*/  MUFU.EX2 R139, R134 ;  /* 0x00000086008b7308 */ /* 0x000e220000000800 */
[----:B------:R3:W-:Y:S01]  /*19cd0*/  @!P1 SYNCS.ARRIVE.TRANS64.RED.A1T0 RZ, [R198+URZ], RZ ;  /* 0x000000ffc6ff99a7 */ /* 0x0007e2000810043f */
[----:B------:R-:W-:Y:S01]  /*19ce0*/  FADD.FTZ R112, R152, R91 ;  /* 0x0000005b98707221 */ /* 0x000fe20000010000 */
[----:B------:R-:W-:Y:S01]  /*19cf0*/  FADD.FTZ R5, R153, R110 ;  /* 0x0000006e99057221 */ /* 0x000fe20000010000 */
[C---:B------:R-:W-:Y:S02]  /*19d00*/  F2FP.F16.F32.PACK_AB R152, R93.reuse, R152 ;  /* 0x000000985d98723e */ /* 0x040fe400000000ff */
[----:B------:R-:W-:Y:S01]  /*19d10*/  FADD.FTZ R91, R93, R112 ;  /* 0x000000705d5b7221 */ /* 0x000fe20000010000 */
[C---:B------:R-:W-:Y:S01]  /*19d20*/  FADD.FTZ R110, R98.reuse, R5 ;  /* 0x00000005626e7221 */ /* 0x040fe20000010000 */
[----:B------:R-:W-:Y:S01]  /*19d30*/  F2FP.F16.F32.PACK_AB R153, R98, R153 ;  /* 0x000000996299723e */ /* 0x000fe200000000ff */
[----:B---3--:R-:W-:Y:S02]  /*19d40*/  IMAD.MOV.U32 R198, RZ, RZ, R23 ;  /* 0x000000ffffc67224 */ /* 0x008fe400078e0017 */
        /* <DEDUP_REMOVED lines=20> */
[----:B------:R-:W-:-:S02]  /*19e90*/  IADD3 R10, R15, -0x1, RZ ;  /* 0xffffffff0f0a7810 */ /* 0x000fc40007ffe0ff */
[----:B------:R-:W-:Y:S01]  /*19ea0*/  FADD.FTZ R5, R101, R90 ;  /* 0x0000005a65057221 */ /* 0x000fe20000010000 */
[----:B------:R-:W-:Y:S01]  /*19eb0*/  FADD.FTZ R94, R11, R94 ;  /* 0x0000005e0b5e7221 */ /* 0x000fe20000010000 */
[----:B------:R-:W-:Y:S01]  /*19ec0*/  F2FP.F16.F32.PACK_AB R151, R106, R151 ;  /* 0x000000976a97723e */ /* 0x000fe200000000ff */
[----:B------:R-:W-:Y:S02]  /*19ed0*/  IMAD.MOV.U32 R15, RZ, RZ, R10 ;  /* 0x000000ffff0f7224 */ /* 0x000fe400078e000a */
[----:B------:R-:W-:Y:S01]  /*19ee0*/  FADD.FTZ R90, R146, R5 ;  /* 0x00000005925a7221 */ /* 0x000fe20000010000 */
[----:B------:R-:W-:Y:S01]  /*19ef0*/  FADD.FTZ R5, R147, R94 ;  /* 0x0000005e93057221 */ /* 0x000fe20000010000 */
[C---:B------:R-:W-:Y:S02]  /*19f00*/  F2FP.F16.F32.PACK_AB R147, R6.reuse, R147 ;  /* 0x000000930693723e */ /* 0x040fe400000000ff */
[----:B------:R-:W-:Y:S01]  /*19f10*/  FADD.FTZ R21, R109, R90 ;  /* 0x0000005a6d157221 */ /* 0x000fe20000010000 */
[----:B------:R-:W-:Y:S01]  /*19f20*/  FADD.FTZ R90, R6, R5 ;  /* 0x00000005065a7221 */ /* 0x000fe20000010000 */
[----:B------:R-:W-:-:S02]  /*19f30*/  F2FP.F16.F32.PACK_AB R144, R101, R144 ;  /* 0x000000906590723e */ /* 0x000fc400000000ff */
[----:B------:R-:W-:Y:S01]  /*19f40*/  FADD.FTZ R94, R88, R21 ;  /* 0x00000015585e7221 */ /* 0x000fe20000010000 */
[----:B-1----:R-:W-:Y:S01]  /*19f50*/  FADD.FTZ R5, R141, R90 ;  /* 0x0000005a8d057221 */ /* 0x002fe20000010000 */
[----:B------:R-:W-:Y:S02]  /*19f60*/  F2FP.F16.F32.PACK_AB R146, R109, R146 ;  /* 0x000000926d92723e */ /* 0x000fe400000000ff */
[----:B------:R-:W-:Y:S01]  /*19f70*/  FADD.FTZ R21, R113, R94 ;  /* 0x0000005e71157221 */ /* 0x000fe20000010000 */
[C---:B------:R-:W-:Y:S01]  /*19f80*/  FADD.FTZ R90, R108.reuse, R5 ;  /* 0x000000056c5a7221 */ /* 0x040fe20000010000 */
[----:B------:R-:W-:Y:S02]  /*19f90*/  F2FP.F16.F32.PACK_AB R141, R108, R141 ;  /* 0x0000008d6c8d723e */ /* 0x000fe400000000ff */
[----:B------:R-:W-:Y:S01]  /*19fa0*/  FADD.FTZ R94, R92, R21 ;  /* 0x000000155c5e7221 */ /* 0x000fe20000010000 */
[----:B--2---:R-:W-:Y:S01]  /*19fb0*/  FADD.FTZ R90, R143, R90 ;  /* 0x0000005a8f5a7221 */ /* 0x004fe20000010000 */
[----:B------:R-:W-:Y:S01]  /*19fc0*/  F2FP.F16.F32.PACK_AB R143, R127, R143 ;  /* 0x0000008f7f8f723e */ /* 0x000fe200000000ff */
[----:B------:R-:W-:-:S02]  /*19fd0*/  IMAD.MOV.U32 R21, RZ, RZ, R3 ;  /* 0x000000ffff157224 */ /* 0x000fc400078e0003 */
[----:B------:R-:W-:Y:S01]  /*19fe0*/  FADD.FTZ R5, R13, R94 ;  /* 0x0000005e0d057221 */ /* 0x000fe20000010000 */
[----:B------:R-:W-:-:S03]  /*19ff0*/  FADD.FTZ R90, R127, R90 ;  /* 0x0000005a7f5a7221 */ /* 0x000fc60000010000 */
[----:B------:R-:W-:Y:S01]  /*1a000*/  FADD.FTZ R6, R12, R5 ;  /* 0x000000050c067221 */ /* 0x000fe20000010000 */
[----:B----4-:R-:W-:Y:S01]  /*1a010*/  FADD.FTZ R90, R137, R90 ;  /* 0x0000005a895a7221 */ /* 0x010fe20000010000 */
[----:B------:R-:W-:Y:S02]  /*1a020*/  F2FP.F16.F32.PACK_AB R137, R131, R137 ;  /* 0x000000898389723e */ /* 0x000fe400000000ff */
[----:B------:R-:W-:Y:S01]  /*1a030*/  FADD.FTZ R5, R117, R6 ;  /* 0x0000000675057221 */ /* 0x000fe20000010000 */
[----:B------:R-:W-:-:S03]  /*1a040*/  FADD.FTZ R90, R131, R90 ;  /* 0x0000005a835a7221 */ /* 0x000fc60000010000 */
[----:B------:R-:W-:Y:S01]  /*1a050*/  FADD.FTZ R6, R96, R5 ;  /* 0x0000000560067221 */ /* 0x000fe20000010000 */
[----:B0-----:R-:W-:Y:S01]  /*1a060*/  FADD.FTZ R90, R139, R90 ;  /* 0x0000005a8b5a7221 */ /* 0x001fe20000010000 */
[C---:B------:R-:W-:Y:S02]  /*1a070*/  F2FP.F16.F32.PACK_AB R139, R100.reuse, R139 ;  /* 0x0000008b648b723e */ /* 0x040fe400000000ff */
[----:B------:R-:W-:Y:S01]  /*1a080*/  FADD.FTZ R6, R9, R6 ;  /* 0x0000000609067221 */ /* 0x000fe20000010000 */
[----:B------:R-:W-:Y:S01]  /*1a090*/  FADD.FTZ R5, R100, R90 ;  /* 0x0000005a64057221 */ /* 0x000fe20000010000 */
[----:B------:R-:W-:Y:S01]  /*1a0a0*/  IMAD.MOV.U32 R9, RZ, RZ, R4 ;  /* 0x000000ffff097224 */ /* 0x000fe200078e0004 */
[----:B------:R-:W-:Y:S06]  /*1a0b0*/  @P2 BRA `(.L_x_1898) ;  /* 0xffffffe000282947 */ /* 0x000fec000383ffff */
[----:B------:R-:W-:Y:S05]  /*1a0c0*/  BSYNC B1 ;  /* 0x0000000000017941 */ /* 0x000fea0003800000 */
.L_x_1887:
[----:B------:R-:W-:Y:S05]  /*1a0d0*/  BSYNC B0 ;  /* 0x0000000000007941 */ /* 0x000fea0003800000 */
.L_x_1886:
[----:B------:R-:W-:Y:S01]  /*1a0e0*/  ISETP.GE.AND P2, PT, R10, R179, PT ;  /* 0x000000b30a00720c */ /* 0x000fe20003f46270 */
[----:B------:R-:W-:-:S12]  /*1a0f0*/  BSSY B0, `(.L_x_1899) ;  /* 0x0000315000007945 */ /* 0x000fd80003800000 */
[----:B------:R-:W-:Y:S05]  /*1a100*/  @!P2 BRA `(.L_x_1900) ;  /* 0x00000030004ca947 */ /* 0x000fea0003800000 */
[----:B------:R-:W-:Y:S01]  /*1a110*/  IMAD.MOV.U32 R9, RZ, RZ, R4 ;  /* 0x000000ffff097224 */ /* 0x000fe200078e0004 */
[----:B------:R-:W-:Y:S01]  /*1a120*/  MOV R11, R3 ;  /* 0x00000003000b7202 */ /* 0x000fe20000000f00 */
[----:B------:R-:W-:Y:S02]  /*1a130*/  IMAD.MOV.U32 R21, RZ, RZ, R23 ;  /* 0x000000ffff157224 */ /* 0x000fe400078e0017 */
[----:B------:R-:W-:-:S07]  /*1a140*/  IMAD.MOV.U32 R198, RZ, RZ, R22 ;  /* 0x000000ffffc67224 */ /* 0x000fce00078e0016 */
.L_x_1919:
[----:B------:R-:W-:-:S05]  /*1a150*/  VIADD R4, R198, 0x1 ;  /* 0x00000001c6047836 */ /* 0x000fca0000000000 */
[----:B------:R-:W-:-:S04]  /*1a160*/  ISETP.NE.AND P2, PT, R4, 0x2, PT ;  /* 0x000000020400780c */ /* 0x000fc80003f45270 */
[----:B------:R-:W-:Y:S02]  /*1a170*/  SEL R4, R4, RZ, P2 ;  /* 0x000000ff04047207 */ /* 0x000fe40001000000 */
[----:B------:R-:W-:-:S03]  /*1a180*/  SEL R12, RZ, 0x1, P2 ;  /* 0x00000001ff0c7807 */ /* 0x000fc60001000000 */
[----:B------:R-:W-:Y:S01]  /*1a190*/  IMAD.MOV.U32 R22, RZ, RZ, R4 ;  /* 0x000000ffff167224 */ /* 0x000fe200078e0004 */
[----:B------:R-:W-:Y:S01]  /*1a1a0*/  LOP3.LUT R23, R21, R12, RZ, 0x3c, !PT ;  /* 0x0000000c15177212 */ /* 0x000fe200078e3cff */
[----:B------:R-:W-:Y:S06]  /*1a1b0*/  @!P0 BRA `(.L_x_1901) ;  /* 0x0000000000048947 */ /* 0x000fec0003800000 */
[----:B------:R-:W-:Y:S01]  /*1a1c0*/  BPT.TRAP 0x1 ;  /* 0x000000040000795c */ /* 0x000fe20000300000 */
.L_x_1901:
[----:B------:R-:W-:Y:S01]  /*1a1d0*/  IMAD R3, R22, 0x8, R16 ;  /* 0x0000000816037824 */ /* 0x000fe200078e0210 */
[----:B------:R-:W-:-:S04]  /*1a1e0*/  SHF.L.U32 R14, R23, 0x1f, RZ ;  /* 0x0000001f170e7819 */ /* 0x000fc800000006ff */
[----:B------:R0:W1:Y:S01]  /*1a1f0*/  SYNCS.PHASECHK.TRANS64.TRYWAIT P2, [R3+URZ+0x2a830], R14 ;  /* 0x02a8300e030075a7 */ /* 0x000062000804017f */
[----:B------:R-:W-:Y:S05]  /*1a200*/  @!P0 BRA `(.L_x_1902) ;  /* 0x0000000000048947 */ /* 0x000fea0003800000 */
[----:B------:R-:W-:Y:S01]  /*1a210*/  BPT.TRAP 0x1 ;  /* 0x000000040000795c */ /* 0x000fe20000300000 */
.L_x_1902:
[----:B------:R-:W-:Y:S01]  /*1a220*/  BSSY B1, `(.L_x_1903) ;  /* 0x0000006000017945 */ /* 0x000fe20003800000 */
[----:B------:R-:W-:Y:S02]  /*1a230*/  IMAD R12, R22, 0x900, R8 ;  /* 0x00000900160c7824 */ /* 0x000fe400078e0208 */
[----:B------:R-:W-:Y:S01]  /*1a240*/  IMAD.MOV.U32 R13, RZ, RZ, 0x40000040 ;  /* 0x40000040ff0d7424 */ /* 0x000fe200078e00ff */
[----:B-1----:R-:W-:Y:S06]  /*1a250*/  @P2 BRA `(.L_x_1904) ;  /* 0x0000000000082947 */ /* 0x002fec0003800000 */
[----:B------:R-:W1:Y:S02]  /*1a260*/  SYNCS.PHASECHK.TRANS64.TRYWAIT P2, [R3+URZ+0x2a830], R14 ;  /* 0x02a8300e030075a7 */ /* 0x000e64000804017f */
[----:B-1----:R-:W-:Y:S05]  /*1a270*/  @!P2 BRA `(.L_x_1905) ;  /* 0x000000ec0048a947 */ /* 0x002fea0003800000 */
.L_x_1904:
[----:B------:R-:W-:Y:S05]  /*1a280*/  BSYNC B1 ;  /* 0x0000000000017941 */ /* 0x000fea0003800000 */
.L_x_1903:
[----:B------:R-:W2:Y:S04]  /*1a290*/  LDL.64 R88, [R1+0x38] ;  /* 0x0000380001587983 */ /* 0x000ea80000100a00 */
[----:B------:R-:W3:Y:S04]  /*1a2a0*/  LDL.64 R220, [R1+0x30] ;  /* 0x0000300001dc7983 */ /* 0x000ee80000100a00 */
[----:B------:R-:W4:Y:S01]  /*1a2b0*/  LDL.64 R218, [R1+0x28] ;  /* 0x0000280001da7983 */ /* 0x000f220000100a00 */
[----:B------:R-:W-:-:S03]  /*1a2c0*/  R2UR UR6, R12 ;  /* 0x000000000c0672ca */ /* 0x000fc600000e0000 */
[----:B------:R-:W5:Y:S01]  /*1a2d0*/  LDL.64 R216, [R1+0x20] ;  /* 0x0000200001d87983 */ /* 0x000f620000100a00 */
[----:B------:R-:W-:Y:S01]  /*1a2e0*/  R2UR UR7, R13 ;  /* 0x000000000d0772ca */ /* 0x000fe200000e0000 */
[----:B------:R-:W-:Y:S01]  /*1a2f0*/  IMAD.MOV.U32 R15, RZ, RZ, 0x40000040 ;  /* 0x40000040ff0f7424 */ /* 0x000fe200078e00ff */
[----:B01----:R-:W-:Y:S01]  /*1a300*/  IADD3 R14, R12, 0x2, RZ ;  /* 0x000000020c0e7810 */ /* 0x003fe20007ffe0ff */
        /* <DEDUP_REMOVED lines=92> */
[----:B------:R-:W-:Y:S01]  /*1a8d0*/  VIADD R12, R12, 0x606 ;  /* 0x000006060c0c7836 */ /* 0x000fe20000000000 */
[----:B------:R-:W-:Y:S01]  /*1a8e0*/  MOV R13, 0x40000040 ;  /* 0x40000040000d7802 */ /* 0x000fe20000000f00 */
        /* <DEDUP_REMOVED lines=77> */
.L_x_1906:
[----:B------:R-:W-:Y:S01]  /*1adc0*/  SHF.L.U32 R3, R21, 0x1f, RZ ;  /* 0x0000001f15037819 */ /* 0x000fe200000006ff */
[----:B------:R-:W-:-:S04]  /*1add0*/  IMAD R12, R198, 0x8, R16 ;  /* 0x00000008c60c7824 */ /* 0x000fc800078e0210 */
[----:B------:R0:W1:Y:S01]  /*1ade0*/  SYNCS.PHASECHK.TRANS64.TRYWAIT P2, [R12+URZ+0x2a850], R3 ;  /* 0x02a850030c0075a7 */ /* 0x000062000804017f */
[----:B------:R-:W-:Y:S05]  /*1adf0*/  @!P0 BRA `(.L_x_1907) ;  /* 0x0000000000048947 */ /* 0x000fea0003800000 */
[----:B------:R-:W-:Y:S01]  /*1ae00*/  BPT.TRAP 0x1 ;  /* 0x000000040000795c */ /* 0x000fe20000300000 */
.L_x_1907:
[----:B------:R-:W-:Y:S01]  /*1ae10*/  VIADD R0, R16, 0x400 ;  /* 0x0000040010007836 */ /* 0x000fe20000000000 */
[----:B------:R-:W-:Y:S04]  /*1ae20*/  BSSY B1, `(.L_x_1908) ;  /* 0x0000008000017945 */ /* 0x000fe80003800000 */
[----:B------:R-:W-:-:S04]  /*1ae30*/  SHF.R.U32.HI R0, RZ, 0x4, R0 ;  /* 0x00000004ff007819 */ /* 0x000fc80000011600 */
[----:B------:R-:W-:-:S04]  /*1ae40*/  LOP3.LUT R0, R0, 0x3fff, RZ, 0xc0, !PT ;  /* 0x00003fff00007812 */ /* 0x000fc800078ec0ff */
[----:B------:R-:W-:-:S05]  /*1ae50*/  LOP3.LUT R7, R0, 0x3000000, RZ, 0xfc, !PT ;  /* 0x0300000000077812 */ /* 0x000fca00078efcff */
[----:B------:R-:W-:Y:S01]  /*1ae60*/  IMAD R0, R198, 0x600, R7 ;  /* 0x00000600c6007824 */ /* 0x000fe200078e0207 */
[----:B-1----:R-:W-:Y:S06]  /*1ae70*/  @P2 BRA `(.L_x_1909) ;  /* 0x0000000000082947 */ /* 0x002fec0003800000 */
[----:B------:R-:W1:Y:S02]  /*1ae80*/  SYNCS.PHASECHK.TRANS64.TRYWAIT P2, [R12+URZ+0x2a850], R3 ;  /* 0x02a850030c0075a7 */ /* 0x000e64000804017f */
[----:B-1----:R-:W-:Y:S05]  /*1ae90*/  @!P2 BRA `(.L_x_1910) ;  /* 0x000000e00054a947 */ /* 0x002fea0003800000 */
.L_x_1909:
[----:B------:R-:W-:Y:S05]  /*1aea0*/  BSYNC B1 ;  /* 0x0000000000017941 */ /* 0x000fea0003800000 */
.L_x_1908:
[----:B------:R-:W-:Y:S01]  /*1aeb0*/  IMAD.MOV.U32 R2, RZ, RZ, R0 ;  /* 0x000000ffff027224 */ /* 0x000fe200078e0000 */
[----:B------:R-:W-:Y:S01]  /*1aec0*/  WARPGROUP.ARRIVE ;  /* 0x00000000000079c5 */ /* 0x000fe20000000000 */
[----:B01----:R-:W-:Y:S01]  /*1aed0*/  IMAD.MOV.U32 R3, RZ, RZ, 0x40000040 ;  /* 0x40000040ff037424 */ /* 0x003fe200078e00ff */
[----:B------:R-:W-:Y:S01]  /*1aee0*/  ISETP.NE.AND P2, PT, R203, 0x1, PT ;  /* 0x00000001cb00780c */ /* 0x000fe20003f45270 */
[----:B------:R-:W-:Y:S01]  /*1aef0*/  IMAD.IADD R13, R181, 0x1, R177 ;  /* 0x00000001b50d7824 */ /* 0x000fe200078e02b1 */
[----:B------:R-:W-:Y:S01]  /*1af00*/  R2UR UR6, R2 ;  /* 0x00000000020672ca */ /* 0x000fe200000e0000 */
[----:B------:R-:W-:Y:S01]  /*1af10*/  VIADD R2, R0, 0x80 ;  /* 0x0000008000027836 */ /* 0x000fe20000000000 */
[----:B------:R-:W-:Y:S01]  /*1af20*/  R2UR UR7, R3 ;  /* 0x00000000030772ca */ /* 0x000fe200000e0000 */
[----:B------:R-:W-:Y:S01]  /*1af30*/  IMAD.MOV.U32 R3, RZ, RZ, 0x40000040 ;  /* 0x40000040ff037424 */ /* 0x000fe200078e00ff */
[----:B------:R-:W-:-:S11]  /*1af40*/  ULOP3.LUT UR4, URZ, UR51, URZ, 0x33, !UPT ;  /* 0x000000333f047292 */ /* 0x000fd6000f8e333f */
        /* <DEDUP_REMOVED lines=25> */
[----:B------:R-:W0:Y:S01]  /*1b0e0*/  @P2 LDC R0, c[0x0][0x44c] ;  /* 0x00011300ff002b82 */ /* 0x000e220000000800 */
[----:B------:R-:W-:Y:S01]  /*1b0f0*/  MOV R3, 0x40000040 ;  /* 0x4000004000037802 */ /* 0x000fe20000000f00 */
[----:B------:R-:W-:Y:S02]  /*1b100*/  WARPGROUP.DEPBAR.LE gsb0, 0x0 ;  /* 0x00008000000079c5 */ /* 0x000fe40000010000 */
[----:B------:R-:W-:-:S08]  /*1b110*/  WARPGROUP.ARRIVE ;  /* 0x00000000000079c5 */ /* 0x000fd00000000000 */
[----:B------:R-:W-:Y:S01]  /*1b120*/  HGMMA.64x128x16.F32 R24, R140, gdesc[UR4].tnspB, R24, gsb0 ;  /* 0x41e000048c187df0 */ /* 0x000fe20008000818 */
[----:B------:R-:W-:Y:S01]  /*1b130*/  R2UR UR6, R2 ;  /* 0x00000000020672ca */ /* 0x000fe200000e0000 */
[----:B0-----:R-:W-:Y:S01]  /*1b140*/  @P2 IMAD.HI.U32 R2, R13, R0, RZ ;  /* 0x000000000d022227 */ /* 0x001fe200078e00ff */
[----:B------:R-:W-:Y:S02]  /*1b150*/  R2UR UR7, R3 ;  /* 0x00000000030772ca */ /* 0x000fe400000e0000 */
[----:B------:R-:W0:Y:S01]  /*1b160*/  @P2 LDC R3, c[0x0][0x450] ;  /* 0x00011400ff032b82 */ /* 0x000e220000000800 */
[----:B------:R-:W-:-:S04]  /*1b170*/  @!P1 IMAD R0, R4, 0x8, R16 ;  /* 0x0000000804009824 */ /* 0x000fc800078e0210 */
[----:B------:R-:W-:-:S05]  /*1b180*/  @!P1 VIADD R0, R0, 0x2a840 ;  /* 0x0002a84000009836 */ /* 0x000fca0000000000 */
[----:B------:R-:W-:Y:S02]  /*1b190*/  @!P1 PRMT R0, RZ, 0x654, R0 ;  /* 0x00000654ff009816 */ /* 0x000fe40000000000 */
[----:B0-----:R-:W-:Y:S02]  /*1b1a0*/  @P2 SHF.R.U32.HI R13, RZ, R3, R2 ;  /* 0x00000003ff0d2219 */ /* 0x001fe40000011602 */
[----:B------:R-:W-:-:S03]  /*1b1b0*/  ISETP.GE.AND P2, PT, R20, 0x1, PT ;  /* 0x000000011400780c */ /* 0x000fc60003f46270 */
[----:B------:R-:W0:Y:S01]  /*1b1c0*/  SHFL.IDX PT, R2, R13, RZ, 0x1c1f ;  /* 0x001c1fff0d027589 */ /* 0x000e2200000e0000 */
[----:B------:R-:W-:Y:S02]  /*1b1d0*/  WARPGROUP.DEPBAR.LE gsb0, 0x0 ;  /* 0x00008000000079c5 */ /* 0x000fe40000010000 */
[----:B------:R-:W-:-:S06]  /*1b1e0*/  WARPGROUP.ARRIVE ;  /* 0x00000000000079c5 */ /* 0x000fcc0000000000 */
[----:B------:R-:W-:Y:S03]  /*1b1f0*/  HGMMA.64x128x16.F32 R24, R136, gdesc[UR4].tnspB, R24, gsb0 ;  /* 0x41e0000488187df0 */ /* 0x000fe60008000818 */
[----:B------:R-:W-:Y:S02]  /*1b200*/  WARPGROUP.DEPBAR.LE gsb0, 0x0 ;  /* 0x00008000000079c5 */ /* 0x000fe40000010000 */
[----:B------:R-:W-:Y:S01]  /*1b210*/  IMAD R139, R10, -0x60, RZ ;  /* 0xffffffa00a8b7824 */ /* 0x000fe200078e02ff */
[----:B------:R1:W-:Y:S03]  /*1b220*/  @!P1 SYNCS.ARRIVE.TRANS64.RED.A1T0 RZ, [R0+URZ], RZ ;  /* 0x000000ff00ff99a7 */ /* 0x0003e6000810043f */
[----:B------:R-:W-:-:S04]  /*1b230*/  VIADD R3, R139, 0x1 ;  /* 0x000000018b037836 */ /* 0x000fc80000000000 */
[----:B------:R-:W-:-:S05]  /*1b240*/  IMAD R3, R180, -0x2, R3 ;  /* 0xfffffffeb4037824 */ /* 0x000fca00078e0203 */
[----:B------:R-:W-:Y:S02]  /*1b250*/  IADD3 R7, -R163, R3, R164 ;  /* 0x00000003a3077210 */ /* 0x000fe40007ffe1a4 */
[----:B-1----:R-:W-:-:S03]  /*1b260*/  IADD3 R0, R3, -0x1, RZ ;  /* 0xffffffff03007810 */ /* 0x002fc60007ffe0ff */
        /* <DEDUP_REMOVED lines=17> */
.L_x_1913:
[----:B------:R-:W-:-:S05]  /*1b380*/  IMAD.U32 R4, RZ, RZ, UR39 ;  /* 0x00000027ff047e24 */ /* 0x000fca000f8e00ff */
[----:B------:R-:W-:-:S13]  /*1b390*/  ISETP.NE.AND P2, PT, R4, 0x1, PT ;  /* 0x000000010400780c */ /* 0x000fda0003f45270 */
[----:B------:R-:W0:Y:S02]  /*1b3a0*/  @P2 LDC.64 R2, c[0x0][0x9e8] ;  /* 0x00027a00ff022b82 */ /* 0x000e240000000a00 */
[----:B0-----:R-:W-:-:S05]  /*1b3b0*/  @P2 IMAD.HI.U32 R2, R141, R2, RZ ;  /* 0x000000028d022227 */ /* 0x001fca00078e00ff */
[----:B------:R-:W-:-:S07]  /*1b3c0*/  @P2 SHF.R.U32.HI R141, RZ, R3, R2 ;  /* 0x00000003ff8d2219 */ /* 0x000fce0000011602 */
.L_x_1914:
[----:B------:R-:W-:Y:S05]  /*1b3d0*/  BSYNC B1 ;  /* 0x0000000000017941 */ /* 0x000fea0003800000 */
.L_x_1912:
[----:B------:R-:W-:-:S05]  /*1b3e0*/  IMAD R2, R141, R4, R0 ;  /* 0x000000048d027224 */ /* 0x000fca00078e0200 */
[----:B------:R-:W-:Y:S02]  /*1b3f0*/  VIADDMNMX R137, R2, R4, R137, PT ;  /* 0x0000000402897246 */ /* 0x000fe40003800189 */
[----:B------:R-:W-:-:S07]  /*1b400*/  VIMNMX R21, R21, R2, !PT ;  /* 0x0000000215157248 */ /* 0x000fce0007fe0100 */
.L_x_1911:
        /* <DEDUP_REMOVED lines=125> */
[----:B------:R-:W-:Y:S02]  /*1bbe0*/  MOV R13, UR39 ;  /* 0x00000027000d7c02 */ /* 0x000fe40008000f00 */
[----:B------:R-:W-:Y:S02]  /*1bbf0*/  LOP3.LUT R7, RZ, R7, RZ, 0x33, !PT ;  /* 0x00000007ff077212 */ /* 0x000fe400078e33ff */
[----:B------:R-:W-:-:S13]  /*1bc00*/  ISETP.NE.AND P6, PT, R13, 0x1, PT ;  /* 0x000000010d00780c */ /* 0x000fda0003fc5270 */
[----:B------:R-:W0:Y:S02]  /*1bc10*/  @P6 LDC.64 R2, c[0x0][0x9e8] ;  /* 0x00027a00ff026b82 */ /* 0x000e240000000a00 */
[----:B0-----:R-:W-:-:S05]  /*1bc20*/  @P6 IMAD.HI.U32 R2, R7, R2, RZ ;  /* 0x0000000207026227 */ /* 0x001fca00078e00ff */
[----:B------:R-:W-:-:S04]  /*1bc30*/  @P6 SHF.R.U32.HI R7, RZ, R3, R2 ;  /* 0x00000003ff076219 */ /* 0x000fc80000011602 */
[----:B------:R-:W-:Y:S01]  /*1bc40*/  LOP3.LUT R7, RZ, R7, RZ, 0x33, !PT ;  /* 0x00000007ff077212 */ /* 0x000fe200078e33ff */
[----:B------:R-:W-:Y:S06]  /*1bc50*/  BRA `(.L_x_1918) ;  /* 0x0000000000147947 */ /* 0x000fec0003800000 */
.L_x_1917:
[----:B------:R-:W-:-:S05]  /*1bc60*/  IMAD.U32 R13, RZ, RZ, UR39 ;  /* 0x00000027ff0d7e24 */ /* 0x000fca000f8e00ff */
[----:B------:R-:W-:-:S13]  /*1bc70*/  ISETP.NE.AND P6, PT, R13, 0x1, PT ;  /* 0x000000010d00780c */ /* 0x000fda0003fc5270 */
[----:B------:R-:W0:Y:S02]  /*1bc80*/  @P6 LDC.64 R2, c[0x0][0x9e8] ;  /* 0x00027a00ff026b82 */ /* 0x000e240000000a00 */
[----:B0-----:R-:W-:-:S05]  /*1bc90*/  @P6 IMAD.HI.U32 R2, R7, R2, RZ ;  /* 0x0000000207026227 */ /* 0x001fca00078e00ff */
[----:B------:R-:W-:-:S07]  /*1bca0*/  @P6 SHF.R.U32.HI R7, RZ, R3, R2 ;  /* 0x00000003ff076219 */ /* 0x000fce0000011602 */
.L_x_1918:
[----:B------:R-:W-:Y:S05]  /*1bcb0*/  BSYNC B1 ;  /* 0x0000000000017941 */ /* 0x000fea0003800000 */
.L_x_1916:
[----:B------:R-:W-:-:S05]  /*1bcc0*/  IMAD R0, R7, R13, R0 ;  /* 0x0000000d07007224 */ /* 0x000fca00078e0200 */
[----:B------:R-:W-:Y:S02]  /*1bcd0*/  VIADDMNMX R15, R0, R13, R15, PT ;  /* 0x0000000d000f7246 */ /* 0x000fe4000380010f */
[----:B------:R-:W-:-:S07]  /*1bce0*/  VIMNMX R21, R21, R0, !PT ;  /* 0x0000000015157248 */ /* 0x000fce0007fe0100 */
.L_x_1915:
[C---:B------:R-:W-:Y:S01]  /*1bcf0*/  ISETP.GT.AND P2, PT, R21.reuse, 0x1, !P2 ;  /* 0x000000011500780c */ /* 0x040fe20005744270 */
[----:B------:R-:W-:Y:S01]  /*1bd00*/  IMAD.U32 R7, RZ, RZ, UR38 ;  /* 0x00000026ff077e24 */ /* 0x000fe2000f8e00ff */
[----:B------:R-:W-:Y:S01]  /*1bd10*/  ISETP.GT.AND P3, PT, R21, 0x8, !P3 ;  /* 0x000000081500780c */ /* 0x000fe20005f64270 */
[----:B------:R-:W-:Y:S01]  /*1bd20*/  @!P1 VIADD R12, R12, 0x2a860 ;  /* 0x0002a8600c0c9836 */ /* 0x000fe20000000000 */
        /* <DEDUP_REMOVED lines=130> */
[----:B------:R0:W-:Y:S01]  /*1c550*/  MUFU.EX2 R89, R92 ;  /* 0x0000005c00597308 */ /* 0x0001e20000000800 */
        /* <DEDUP_REMOVED lines=9> */
[-CC-:B0-----:R-:W-:Y:S01]  /*1c5f0*/  FFMA.FTZ R92, R100, R7.reuse, -R101.reuse ;  /* 0x00000007645c7223 */ /* 0x181fe20000010865 */
        /* <DEDUP_REMOVED lines=9> */
[----:B------:R-:W-:Y:S01]  /*1c690*/  MUFU.EX2 R13, R13 ;  /* 0x0000000d000d7308 */ /* 0x000fe20000000800 */
[----:B------:R-:W-:-:S04]  /*1c6a0*/  FMNMX.FTZ R93, R200, R91, !PT ;  /* 0x0000005bc85d7209 */ /* 0x000fc80007810000 */
[----:B------:R-:W-:-:S03]  /*1c6b0*/  FMNMX.FTZ R93, R110, R93, !PT ;  /* 0x0000005d6e5d7209 */ /* 0x000fc60007810000 */
[----:B------:R0:W-:Y:S01]  /*1c6c0*/  MUFU.EX2 R91, R136 ;  /* 0x00000088005b7308 */ /* 0x0001e20000000800 */
[----:B------:R-:W-:-:S04]  /*1c6d0*/  FMNMX.FTZ R93, R210, R93, !PT ;  /* 0x0000005dd25d7209 */ /* 0x000fc80007810000 */
[----:B------:R-:W-:-:S03]  /*1c6e0*/  FMNMX.FTZ R93, R114, R93, !PT ;  /* 0x0000005d725d7209 */ /* 0x000fc60007810000 */
[----:B------:R-:W-:Y:S01]  /*1c6f0*/  MUFU.EX2 R21, R108 ;  /* 0x0000006c00157308 */ /* 0x000fe20000000800 */
[----:B------:R-:W-:Y:S01]  /*1c700*/  FMNMX.FTZ R95, R212, R93, !PT ;  /* 0x0000005dd45f7209 */ /* 0x000fe20007810000 */
[----:B0-----:R-:W-:-:S03]  /*1c710*/  FFMA.FTZ R136, R128, R7, -R101 ;  /* 0x0000000780887223 */ /* 0x001fc60000010865 */
[----:B------:R-:W-:-:S03]  /*1c720*/  FMNMX.FTZ R95, R118, R95, !PT ;  /* 0x0000005f765f7209 */ /* 0x000fc60007810000 */
[----:B------:R0:W-:Y:S01]  /*1c730*/  MUFU.EX2 R93, R138 ;  /* 0x0000008a005d7308 */ /* 0x0001e20000000800 */
[----:B------:R-:W-:-:S04]  /*1c740*/  FMNMX.FTZ R97, R214, R95, !PT ;  /* 0x0000005fd6617209 */ /* 0x000fc80007810000 */
[----:B------:R-:W-:-:S03]  /*1c750*/  FMNMX.FTZ R97, R122, R97, !PT ;  /* 0x000000617a617209 */ /* 0x000fc60007810000 */
[----:B------:R1:W-:Y:S01]  /*1c760*/  MUFU.EX2 R95, R104 ;  /* 0x00000068005f7308 */ /* 0x0003e20000000800 */
[----:B------:R-:W-:Y:S01]  /*1c770*/  FMNMX.FTZ R97, R216, R97, !PT ;  /* 0x00000061d8617209 */ /* 0x000fe20007810000 */
[----:B0-----:R-:W-:-:S03]  /*1c780*/  FFMA.FTZ R138, R132, R7, -R101 ;  /* 0x00000007848a7223 */ /* 0x001fc60000010865 */
[----:B------:R-:W-:-:S03]  /*1c790*/  FMNMX.FTZ R97, R126, R97, !PT ;  /* 0x000000617e617209 */ /* 0x000fc60007810000 */
[----:B------:R-:W-:Y:S01]  /*1c7a0*/  MUFU.EX2 R88, R88 ;  /* 0x0000005800587308 */ /* 0x000fe20000000800 */
[----:B------:R-:W-:Y:S02]  /*1c7b0*/  FMNMX.FTZ R97, R218, R97, !PT ;  /* 0x00000061da617209 */ /* 0x000fe40007810000 */
[----:B-1----:R-:W-:Y:S02]  /*1c7c0*/  FSEL R104, R135, -INF , !P3 ;  /* 0xff80000087687808 */ /* 0x002fe40005800000 */
[----:B------:R-:W-:-:S03]  /*1c7d0*/  FMNMX.FTZ R97, R130, R97, !PT ;  /* 0x0000006182617209 */ /* 0x000fc60007810000 */
[----:B------:R-:W-:Y:S01]  /*1c7e0*/  MUFU.EX2 R14, R14 ;  /* 0x0000000e000e7308 */ /* 0x000fe20000000800 */
[----:B------:R-:W-:-:S04]  /*1c7f0*/  FMNMX.FTZ R97, R220, R97, !PT ;  /* 0x00000061dc617209 */ /* 0x000fc80007810000 */
[----:B------:R-:W-:-:S03]  /*1c800*/  FMNMX.FTZ R97, R134, R97, !PT ;  /* 0x0000006186617209 */ /* 0x000fc60007810000 */
[----:B------:R-:W0:Y:S01]  /*1c810*/  MUFU.EX2 R90, R90 ;  /* 0x0000005a005a7308 */ /* 0x000e220000000800 */
[----:B------:R-:W-:Y:S01]  /*1c820*/  FMNMX.FTZ R0, R104, R97, !PT ;  /* 0x0000006168007209 */ /* 0x000fe20007810000 */
[----:B------:R-:W-:-:S04]  /*1c830*/  FFMA.FTZ R97, R116, R7, -R101 ;  /* 0x0000000774617223 */ /* 0x000fc80000010865 */
[----:B------:R-:W1:Y:S02]  /*1c840*/  SHFL.BFLY PT, R103, R0, 0x2, 0x1f ;  /* 0x0c401f0000677f89 */ /* 0x000e6400000e0000 */
[----:B------:R-:W-:Y:S08]  /*1c850*/  MUFU.EX2 R92, R92 ;  /* 0x0000005c005c7308 */ /* 0x000ff00000000800 */
[----:B------:R-:W2:Y:S01]  /*1c860*/  MUFU.EX2 R96, R96 ;  /* 0x0000006000607308 */ /* 0x000ea20000000800 */
[----:B0-----:R-:W-:-:S07]  /*1c870*/  F2FP.F16.F32.PACK_AB R152, R91, R90 ;  /* 0x0000005a5b98723e */ /* 0x001fce00000000ff */
[----:B------:R-:W0:Y:S01]  /*1c880*/  MUFU.EX2 R100, R100 ;  /* 0x0000006400647308 */ /* 0x000e220000000800 */
[----:B-1----:R-:W-:Y:S01]  /*1c890*/  FMNMX.FTZ R4, R0, R103, !PT ;  /* 0x0000006700047209 */ /* 0x002fe20007810000 */
[----:B------:R-:W-:Y:S01]  /*1c8a0*/  FFMA.FTZ R103, R150, R7, -R101 ;  /* 0x0000000796677223 */ /* 0x000fe20000010865 */
[----:B------:R-:W-:-:S05]  /*1c8b0*/  FSEL R0, R3, RZ, P2 ;  /* 0x000000ff03007208 */ /* 0x000fca0001000000 */
[----:B------:R-:W-:Y:S01]  /*1c8c0*/  MUFU.EX2 R15, R15 ;  /* 0x0000000f000f7308 */ /* 0x000fe20000000800 */
[----:B--2---:R-:W-:Y:S01]  /*1c8d0*/  F2FP.F16.F32.PACK_AB R148, R96, R95 ;  /* 0x0000005f6094723e */ /* 0x004fe200000000ff */
[----:B------:R-:W1:Y:S01]  /*1c8e0*/  SHFL.BFLY PT, R107, R4, 0x1, 0x1f ;  /* 0x0c201f00046b7f89 */ /* 0x000e6200000e0000 */
[----:B------:R-:W-:-:S04]  /*1c8f0*/  FADD.FTZ R0, -R0, R11 ;  /* 0x0000000b00007221 */ /* 0x000fc80000010100 */
[----:B------:R-:W-:Y:S01]  /*1c900*/  FMUL.FTZ R0, R0, R7 ;  /* 0x0000000700007220 */ /* 0x000fe20000410000 */
[----:B------:R-:W-:Y:S01]  /*1c910*/  MUFU.EX2 R144, R144 ;  /* 0x0000009000907308 */ /* 0x000fe20000000800 */
[----:B0-----:R-:W-:-:S07]  /*1c920*/  F2FP.F16.F32.PACK_AB R150, R100, R21 ;  /* 0x000000156496723e */ /* 0x001fce00000000ff */
[----:B------:R-:W0:Y:S08]  /*1c930*/  MUFU.EX2 R0, R0 ;  /* 0x0000000000007308 */ /* 0x000e300000000800 */
[----:B------:R-:W-:Y:S01]  /*1c940*/  MUFU.EX2 R97, R97 ;  /* 0x0000006100617308 */ /* 0x000fe20000000800 */
[----:B-1----:R-:W-:Y:S02]  /*1c950*/  FMNMX.FTZ R4, R4, R107, !PT ;  /* 0x0000006b04047209 */ /* 0x002fe40007810000 */
[----:B------:R-:W-:-:S02]  /*1c960*/  @!P1 PRMT R107, RZ, 0x654, R12 ;  /* 0x00000654ff6b9816 */ /* 0x000fc4000000000c */
[C---:B------:R-:W-:Y:S01]  /*1c970*/  FSETP.NEU.FTZ.AND P2, PT, R4.reuse, -INF , PT ;  /* 0xff8000000400780b */ /* 0x040fe20003f5d000 */
[----:B------:R-:W-:Y:S01]  /*1c980*/  FMUL.FTZ R101, R4, R7 ;  /* 0x0000000704657220 */ /* 0x000fe20000410000 */
[----:B------:R1:W-:Y:S01]  /*1c990*/  @!P1 SYNCS.ARRIVE.TRANS64.RED.A1T0 RZ, [R107+URZ], RZ ;  /* 0x000000ff6bff99a7 */ /* 0x0003e2000810043f */
[----:B------:R-:W-:Y:S03]  /*1c9a0*/  MUFU.EX2 R146, R146 ;  /* 0x0000009200927308 */ /* 0x000fe60000000800 */
[----:B------:R-:W-:-:S05]  /*1c9b0*/  FSEL R101, R101, RZ, P2 ;  /* 0x000000ff65657208 */ /* 0x000fca0001000000 */
[-CC-:B------:R-:W-:Y:S01]  /*1c9c0*/  FFMA.FTZ R108, R2, R7.reuse, -R101.reuse ;  /* 0x00000007026c7223 */ /* 0x180fe20000010865 */
[----:B------:R-:W-:Y:S01]  /*1c9d0*/  FSEL R2, R4, RZ, P2 ;  /* 0x000000ff04027208 */ /* 0x000fe20001000000 */
[-CC-:B------:R-:W-:Y:S01]  /*1c9e0*/  FFMA.FTZ R157, R228, R7.reuse, -R101.reuse ;  /* 0x00000007e49d7223 */ /* 0x180fe20000010865 */
[-CC-:B------:R-:W-:Y:S01]  /*1c9f0*/  FFMA.FTZ R159, R94, R7.reuse, -R101.reuse ;  /* 0x000000075e9f7223 */ /* 0x180fe20000010865 */
[-CC-:B------:R-:W-:Y:S01]  /*1ca00*/  FFMA.FTZ R94, R156, R7.reuse, -R101.reuse ;  /* 0x000000079c5e7223 */ /* 0x180fe20000010865 */
[-C--:B------:R-:W-:Y:S01]  /*1ca10*/  FFMA.FTZ R153, R98, R7.reuse, -R101 ;  /* 0x0000000762997223 */ /* 0x080fe20000010865 */
[----:B------:R-:W-:Y:S01]  /*1ca20*/  FADD.FTZ R2, -R2, R9 ;  /* 0x0000000902027221 */ /* 0x000fe20000010100 */
[----:B0-----:R-:W-:Y:S01]  /*1ca30*/  FFMA.FTZ R9, R0, R6, R13 ;  /* 0x0000000600097223 */ /* 0x001fe2000001000d */
[----:B------:R-:W-:Y:S01]  /*1ca40*/  MUFU.EX2 R157, R157 ;  /* 0x0000009d009d7308 */ /* 0x000fe20000000800 */
[-C--:B------:R-:W-:Y:S01]  /*1ca50*/  FFMA.FTZ R98, R158, R7.reuse, -R101 ;  /* 0x000000079e627223 */ /* 0x080fe20000010865 */
[-C--:B------:R-:W-:Y:S01]  /*1ca60*/  FMUL.FTZ R2, R2, R7.reuse ;  /* 0x0000000702027220 */ /* 0x080fe20000410000 */
[----:B------:R-:W-:Y:S01]  /*1ca70*/  FADD.FTZ R6, R88, R9 ;  /* 0x0000000958067221 */ /* 0x000fe20000010000 */
[-CC-:B------:R-:W-:Y:S01]  /*1ca80*/  FFMA.FTZ R155, R102, R7.reuse, -R101.reuse ;  /* 0x00000007669b7223 */ /* 0x180fe20000010865 */
[-CC-:B------:R-:W-:Y:S01]  /*1ca90*/  FFMA.FTZ R102, R198, R7.reuse, -R101.reuse ;  /* 0x00000007c6667223 */ /* 0x180fe20000010865 */
[-CC-:B------:R-:W-:Y:S01]  /*1caa0*/  FFMA.FTZ R149, R106, R7.reuse, -R101.reuse ;  /* 0x000000076a957223 */ /* 0x180fe20000010865 */
[----:B------:R-:W-:Y:S01]  /*1cab0*/  FADD.FTZ R9, R89, R6 ;  /* 0x0000000659097221 */ /* 0x000fe20000010000 */
[----:B------:R-:W0:Y:S01]  /*1cac0*/  MUFU.EX2 R2, R2 ;  /* 0x0000000200027308 */ /* 0x000e220000000800 */
[-CC-:B------:R-:W-:Y:S01]  /*1cad0*/  FFMA.FTZ R106, R200, R7.reuse, -R101.reuse ;  /* 0x00000007c86a7223 */ /* 0x180fe20000010865 */
[-C--:B------:R-:W-:Y:S01]  /*1cae0*/  FFMA.FTZ R151, R110, R7.reuse, -R101 ;  /* 0x000000076e977223 */ /* 0x080fe20000010865 */
[----:B------:R-:W-:Y:S01]  /*1caf0*/  FADD.FTZ R9, R14, R9 ;  /* 0x000000090e097221 */ /* 0x000fe20000010000 */
[-CC-:B------:R-:W-:Y:S01]  /*1cb00*/  FFMA.FTZ R110, R210, R7.reuse, -R101.reuse ;  /* 0x00000007d26e7223 */ /* 0x180fe20000010865 */
[-CC-:B------:R-:W-:Y:S01]  /*1cb10*/  FFMA.FTZ R145, R114, R7.reuse, -R101.reuse ;  /* 0x0000000772917223 */ /* 0x180fe20000010865 */
[-C--:B------:R-:W-:Y:S01]  /*1cb20*/  FFMA.FTZ R112, R212, R7.reuse, -R101 ;  /* 0x00000007d4707223 */ /* 0x080fe20000010865 */
[----:B------:R-:W-:Y:S01]  /*1cb30*/  FADD.FTZ R6, R90, R9 ;  /* 0x000000095a067221 */ /* 0x000fe20000010000 */
[----:B------:R-:W2:Y:S01]  /*1cb40*/  MUFU.EX2 R108, R108 ;  /* 0x0000006c006c7308 */ /* 0x000ea20000000800 */
[-CC-:B------:R-:W-:Y:S01]  /*1cb50*/  FFMA.FTZ R147, R118, R7.reuse, -R101.reuse ;  /* 0x0000000776937223 */ /* 0x180fe20000010865 */
[-CC-:B------:R-:W-:Y:S01]  /*1cb60*/  FFMA.FTZ R114, R214, R7.reuse, -R101.reuse ;  /* 0x00000007d6727223 */ /* 0x180fe20000010865 */
[----:B------:R-:W-:Y:S01]  /*1cb70*/  FADD.FTZ R9, R91, R6 ;  /* 0x000000065b097221 */ /* 0x000fe20000010000 */
[-CC-:B------:R-:W-:Y:S01]  /*1cb80*/  FFMA.FTZ R141, R122, R7.reuse, -R101.reuse ;  /* 0x000000077a8d7223 */ /* 0x180fe20000010865 */
[-CC-:B------:R-:W-:Y:S01]  /*1cb90*/  FFMA.FTZ R12, R216, R7.reuse, -R101.reuse ;  /* 0x00000007d80c7223 */ /* 0x180fe20000010865 */
[----:B------:R-:W-:Y:S01]  /*1cba0*/  FFMA.FTZ R143, R126, R7, -R101 ;  /* 0x000000077e8f7223 */ /* 0x000fe20000010865 */
[----:B------:R-:W-:Y:S01]  /*1cbb0*/  FADD.FTZ R116, R92, R9 ;  /* 0x000000095c747221 */ /* 0x000fe20000010000 */
[----:B------:R-:W3:Y:S01]  /*1cbc0*/  MUFU.EX2 R159, R159 ;  /* 0x0000009f009f7308 */ /* 0x000ee20000000800 */
[----:B0-----:R-:W-:Y:S01]  /*1cbd0*/  FFMA.FTZ R5, R2, R5, R157 ;  /* 0x0000000502057223 */ /* 0x001fe2000001009d */
[-CC-:B------:R-:W-:Y:S01]  /*1cbe0*/  FFMA.FTZ R218, R218, R7.reuse, -R101.reuse ;  /* 0x00000007dada7223 */ /* 0x180fe20000010865 */
[----:B------:R-:W-:Y:S01]  /*1cbf0*/  FADD.FTZ R116, R93, R116 ;  /* 0x000000745d747221 */ /* 0x000fe20000010000 */
[-CC-:B------:R-:W-:Y:S01]  /*1cc00*/  FFMA.FTZ R130, R130, R7.reuse, -R101.reuse ;  /* 0x0000000782827223 */ /* 0x180fe20000010865 */
[-CC-:B------:R-:W-:Y:S01]  /*1cc10*/  FFMA.FTZ R220, R220, R7.reuse, -R101.reuse ;  /* 0x00000007dcdc7223 */ /* 0x180fe20000010865 */
[-C--:B------:R-:W-:Y:S01]  /*1cc20*/  FFMA.FTZ R134, R134, R7.reuse, -R101 ;  /* 0x0000000786867223 */ /* 0x080fe20000010865 */
[----:B------:R-:W-:Y:S01]  /*1cc30*/  FADD.FTZ R9, R95, R116 ;  /* 0x000000745f097221 */ /* 0x000fe20000010000 */
[----:B------:R-:W0:Y:S01]  /*1cc40*/  MUFU.EX2 R94, R94 ;  /* 0x0000005e005e7308 */ /* 0x000e220000000800 */
[----:B--2---:R-:W-:Y:S01]  /*1cc50*/  FADD.FTZ R6, R108, R5 ;  /* 0x000000056c067221 */ /* 0x004fe20000010000 */
[----:B------:R-:W-:Y:S01]  /*1cc60*/  FFMA.FTZ R101, R104, R7, -R101 ;  /* 0x0000000768657223 */ /* 0x000fe20000010865 */
[----:B------:R-:W-:Y:S01]  /*1cc70*/  FADD.FTZ R116, R96, R9 ;  /* 0x0000000960747221 */ /* 0x000fe20000010000 */
[----:B------:R-:W-:Y:S01]  /*1cc80*/  F2FP.F16.F32.PACK_AB R158, R14, R89 ;  /* 0x000000590e9e723e */ /* 0x000fe200000000ff */
[----:B------:R-:W-:Y:S01]  /*1cc90*/  IMAD.MOV.U32 R198, RZ, RZ, R22 ;  /* 0x000000ffffc67224 */ /* 0x000fe200078e0016 */
[----:B------:R-:W-:Y:S01]  /*1cca0*/  ISETP.GT.AND P2, PT, R10, R179, PT ;  /* 0x000000b30a00720c */ /* 0x000fe20003f44270 */
[----:B------:R-:W-:Y:S01]  /*1ccb0*/  FADD.FTZ R9, R21, R116 ;  /* 0x0000007415097221 */ /* 0x000fe20000010000 */
[----:B------:R-:W2:Y:S01]  /*1ccc0*/  MUFU.EX2 R153, R153 ;  /* 0x0000009900997308 */ /* 0x000ea20000000800 */
[----:B---3--:R-:W-:Y:S01]  /*1ccd0*/  FADD.FTZ R5, R159, R6 ;  /* 0x000000069f057221 */ /* 0x008fe20000010000 */
[----:B------:R-:W-:Y:S01]  /*1cce0*/  F2FP.F16.F32.PACK_AB R156, R88, R13 ;  /* 0x0000000d589c723e */ /* 0x000fe200000000ff */
[----:B------:R-:W-:Y:S01]  /*1ccf0*/  FADD.FTZ R116, R100, R9 ;  /* 0x0000000964747221 */ /* 0x000fe20000010000 */
[----:B------:R-:W-:Y:S01]  /*1cd00*/  F2FP.F16.F32.PACK_AB R157, R108, R157 ;  /* 0x0000009d6c9d723e */ /* 0x000fe200000000ff */
[----:B------:R-:W-:-:S02]  /*1cd10*/  VIADD R10, R10, 0xffffffff ;  /* 0xffffffff0a0a7836 */ /* 0x000fc40000000000 */
[----:B------:R-:W-:Y:S01]  /*1cd20*/  FADD.FTZ R9, R15, R116 ;  /* 0x000000740f097221 */ /* 0x000fe20000010000 */
[----:B------:R-:W3:Y:S01]  /*1cd30*/  MUFU.EX2 R98, R98 ;  /* 0x0000006200627308 */ /* 0x000ee20000000800 */
[C---:B0-----:R-:W-:Y:S01]  /*1cd40*/  FADD.FTZ R6, R94.reuse, R5 ;  /* 0x000000055e067221 */ /* 0x041fe20000010000 */
[----:B------:R-:W-:Y:S01]  /*1cd50*/  F2FP.F16.F32.PACK_AB R159, R94, R159 ;  /* 0x0000009f5e9f723e */ /* 0x000fe200000000ff */
[C---:B------:R-:W-:Y:S01]  /*1cd60*/  FADD.FTZ R116, R144.reuse, R9 ;  /* 0x0000000990747221 */ /* 0x040fe20000010000 */
[----:B------:R-:W-:Y:S01]  /*1cd70*/  F2FP.F16.F32.PACK_AB R144, R144, R15 ;  /* 0x0000000f9090723e */ /* 0x000fe200000000ff */
[----:B------:R-:W-:Y:S02]  /*1cd80*/  IMAD.MOV.U32 R21, RZ, RZ, R23 ;  /* 0x000000ffff157224 */ /* 0x000fe400078e0017 */
[----:B------:R-:W-:Y:S01]  /*1cd90*/  FADD.FTZ R9, R97, R116 ;  /* 0x0000007461097221 */ /* 0x000fe20000010000 */
[----:B------:R-:W0:Y:S01]  /*1cda0*/  MUFU.EX2 R155, R155 ;  /* 0x0000009b009b7308 */ /* 0x000e220000000800 */
[----:B--2---:R-:W-:-:S02]  /*1cdb0*/  FADD.FTZ R5, R153, R6 ;  /* 0x0000000699057221 */ /* 0x004fc40000010000 */
[C---:B------:R-:W-:Y:S01]  /*1cdc0*/  FADD.FTZ R9, R146.reuse, R9 ;  /* 0x0000000992097221 */ /* 0x040fe20000010000 */
        /* <DEDUP_REMOVED lines=32> */
[----:B---3--:R-:W-:-:S07]  /*1cfd0*/  FADD.FTZ R5, R141, R6 ;  /* 0x000000068d057221 */ /* 0x008fce0000010000 */
[----:B------:R-:W3:Y:S01]  /*1cfe0*/  MUFU.EX2 R142, R142 ;  /* 0x0000008e008e7308 */ /* 0x000ee20000000800 */
[C---:B0-----:R-:W-:Y:S01]  /*1cff0*/  FADD.FTZ R9, R99.reuse, R116 ;  /* 0x0000007463097221 */ /* 0x041fe20000010000 */
[----:B------:R-:W-:-:S06]  /*1d000*/  F2FP.F16.F32.PACK_AB R140, R99, R140 ;  /* 0x0000008c638c723e */ /* 0x000fcc00000000ff */
        /* <DEDUP_REMOVED lines=23> */
[----:B------:R0:W4:Y:S01]  /*1d180*/  MUFU.EX2 R11, R154 ;  /* 0x0000009a000b7308 */ /* 0x0001220000000800 */
[----:B--2---:R-:W-:Y:S01]  /*1d190*/  FADD.FTZ R14, R138, R9 ;  /* 0x000000098a0e7221 */ /* 0x004fe20000010000 */
[----:B------:R-:W-:-:S06]  /*1d1a0*/  IMAD.MOV.U32 R9, RZ, RZ, R4 ;  /* 0x000000ffff097224 */ /* 0x000fcc00078e0004 */
[----:B------:R-:W2:Y:S01]  /*1d1b0*/  MUFU.EX2 R101, R101 ;  /* 0x0000006500657308 */ /* 0x000ea20000000800 */
[----:B---3--:R-:W-:Y:S01]  /*1d1c0*/  FADD.FTZ R5, R134, R5 ;  /* 0x0000000586057221 */ /* 0x008fe20000010000 */
[----:B0-----:R-:W-:Y:S01]  /*1d1d0*/  F2FP.F16.F32.PACK_AB R154, R93, R92 ;  /* 0x0000005c5d9a723e */ /* 0x001fe200000000ff */
[C---:B----4-:R-:W-:Y:S01]  /*1d1e0*/  FADD.FTZ R6, R11.reuse, R14 ;  /* 0x0000000e0b067221 */ /* 0x050fe20000010000 */
[----:B------:R-:W-:Y:S02]  /*1d1f0*/  F2FP.F16.F32.PACK_AB R138, R11, R138 ;  /* 0x0000008a0b8a723e */ /* 0x000fe400000000ff */
[----:B------:R-:W-:Y:S01]  /*1d200*/  MOV R11, R3 ;  /* 0x00000003000b7202 */ /* 0x000fe20000000f00 */
[C---:B--2---:R-:W-:Y:S01]  /*1d210*/  FADD.FTZ R5, R101.reuse, R5 ;  /* 0x0000000565057221 */ /* 0x044fe20000010000 */
[----:B------:R-:W-:Y:S01]  /*1d220*/  F2FP.F16.F32.PACK_AB R139, R101, R134 ;  /* 0x00000086658b723e */ /* 0x000fe200000000ff */
[----:B-1----:R-:W-:Y:S06]  /*1d230*/  @P2 BRA `(.L_x_1919) ;  /* 0xffffffcc00c42947 */ /* 0x002fec000383ffff */
.L_x_1900:
[----:B------:R-:W-:Y:S05]  /*1d240*/  BSYNC B0 ;  /* 0x0000000000007941 */ /* 0x000fea0003800000 */
.L_x_1899:
        /* <DEDUP_REMOVED lines=67> */
.L_x_1920:
[----:B------:R-:W-:Y:S01]  /*1d680*/  IMAD R13, R22, 0x8, R16 ;  /* 0x00000008160d7824 */ /* 0x000fe200078e0210 */
[----:B------:R-:W-:-:S04]  /*1d690*/  SHF.L.U32 R0, R23, 0x1f, RZ ;  /* 0x0000001f17007819 */ /* 0x000fc800000006ff */
[----:B------:R0:W1:Y:S01]  /*1d6a0*/  SYNCS.PHASECHK.TRANS64.TRYWAIT P2, [R13+URZ+0x2a850], R0 ;  /* 0x02a850000d0075a7 */ /* 0x000062000804017f */
[----:B------:R-:W-:Y:S05]  /*1d6b0*/  @!P0 BRA `(.L_x_1921) ;  /* 0x0000000000048947 */ /* 0x000fea0003800000 */
[----:B------:R-:W-:Y:S01]  /*1d6c0*/  BPT.TRAP 0x1 ;  /* 0x000000040000795c */ /* 0x000fe20000300000 */
.L_x_1921:
        /* <DEDUP_REMOVED lines=9> */
.L_x_1923:
[----:B------:R-:W-:Y:S05]  /*1d760*/  BSYNC B0 ;  /* 0x0000000000007941 */ /* 0x000fea0003800000 */
.L_x_1922:
[----:B------:R-:W-:Y:S01]  /*1d770*/  IMAD.MOV.U32 R9, RZ, RZ, 0x40000040 ;  /* 0x40000040ff097424 */ /* 0x000fe200078e00ff */
[C---:B------:R-:W-:Y:S01]  /*1d780*/  R2UR UR6, R8.reuse ;  /* 0x00000000080672ca */ /* 0x040fe200000e0000 */
[----:B------:R-:W-:Y:S01]  /*1d790*/  WARPGROUP.ARRIVE ;  /* 0x00000000000079c5 */ /* 0x000fe20000000000 */
[----:B------:R-:W-:Y:S01]  /*1d7a0*/  VIADD R10, R8, 0x80 ;  /* 0x00000080080a7836 */ /* 0x000fe20000000000 */
[----:B01----:R-:W0:Y:S01]  /*1d7b0*/  SHFL.BFLY PT, R0, R5, 0x2, 0x1f ;  /* 0x0c401f0005007f89 */ /* 0x003e2200000e0000 */
[----:B------:R-:W-:Y:S01]  /*1d7c0*/  R2UR UR7, R9 ;  /* 0x00000000090772ca */ /* 0x000fe200000e0000 */
[----:B------:R-:W-:Y:S01]  /*1d7d0*/  IMAD.MOV.U32 R11, RZ, RZ, 0x40000040 ;  /* 0x40000040ff0b7424 */ /* 0x000fe200078e00ff */
[----:B------:R-:W-:Y:S01]  /*1d7e0*/  MOV R9, 0x40000040 ;  /* 0x4000004000097802 */ /* 0x000fe20000000f00 */
[----:B------:R-:W-:Y:S01]  /*1d7f0*/  VIADD R22, R22, 0x1 ;  /* 0x0000000116167836 */ /* 0x000fe20000000000 */
[----:B------:R-:W-:Y:S01]  /*1d800*/  IADD3 R187, R187, 0x1, RZ ;  /* 0x00000001bbbb7810 */ /* 0x000fe20007ffe0ff */
[----:B------:R-:W-:-:S03]  /*1d810*/  IMAD.MOV.U32 R20, RZ, RZ, -0x800000 ;  /* 0xff800000ff147424 */ /* 0x000fc600078e00ff */
[----:B------:R-:W-:-:S04]  /*1d820*/  ISETP.NE.AND P2, PT, R22, 0x2, PT ;  /* 0x000000021600780c */ /* 0x000fc80003f45270 */
[----:B------:R-:W-:Y:S01]  /*1d830*/  SEL R22, R22, RZ, P2 ;  /* 0x000000ff16167207 */ /* 0x000fe20001000000 */
[----:B------:R-:W-:Y:S01]  /*1d840*/  HGMMA.64x128x16.F32 R24, R156, gdesc[UR4].tnspB, R24, gsb0 ;  /* 0x41e000049c187df0 */ /* 0x000fe20008000818 */
[----:B------:R-:W-:Y:S02]  /*1d850*/  R2UR UR6, R10 ;  /* 0x000000000a0672ca */ /* 0x000fe400000e0000 */
[----:B------:R-:W-:Y:S01]  /*1d860*/  R2UR UR7, R11 ;  /* 0x000000000b0772ca */ /* 0x000fe200000e0000 */
[----:B------:R-:W-:Y:S01]  /*1d870*/  IMAD.MOV.U32 R11, RZ, RZ, 0x40000040 ;  /* 0x40000040ff0b7424 */ /* 0x000fe200078e00ff */
[----:B------:R-:W-:Y:S01]  /*1d880*/  IADD3 R10, R8, 0x100, RZ ;  /* 0x00000100080a7810 */ /* 0x000fe20007ffe0ff */
[----:B0-----:R-:W-:Y:S01]  /*1d890*/  FADD.FTZ R2, R0, R5 ;  /* 0x0000000500027221 */ /* 0x001fe20000010000 */
[----:B------:R-:W-:Y:S01]  /*1d8a0*/  IMAD.MOV.U32 R5, RZ, RZ, RZ ;  /* 0x000000ffff057224 */ /* 0x000fe200078e00ff */
        /* <DEDUP_REMOVED lines=19> */
[----:B------:R-:W-:Y:S02]  /*1d9e0*/  R2UR UR7, R11 ;  /* 0x000000000b0772ca */ /* 0x000fe400000e0000 */
[----:B------:R-:W0:Y:S02]  /*1d9f0*/  SHFL.BFLY PT, R11, R2, 0x1, 0x1f ;  /* 0x0c201f00020b7f89 */ /* 0x000e2400000e0000 */
[----:B0-----:R-:W-:Y:S01]  /*1da00*/  FADD.FTZ R14, R2, R11 ;  /* 0x0000000b020e7221 */ /* 0x001fe20000010000 */
[----:B------:R-:W-:-:S04]  /*1da10*/  @!P1 VIADD R11, R13, 0x2a860 ;  /* 0x0002a8600d0b9836 */ /* 0x000fc80000000000 */
[----:B------:R-:W-:Y:S02]  /*1da20*/  FSETP.NE.FTZ.AND P3, PT, R14, RZ, PT ;  /* 0x000000ff0e00720b */ /* 0x000fe40003f75000 */
[----:B------:R-:W-:-:S11]  /*1da30*/  @!P1 PRMT R11, RZ, 0x654, R11 ;  /* 0x00000654ff0b9816 */ /* 0x000fd6000000000b */
[----:B------:R-:W0:Y:S01]  /*1da40*/  @P3 MUFU.LG2 R10, R14 ;  /* 0x0000000e000a3308 */ /* 0x000e220000000c00 */
[----:B------:R-:W-:Y:S01]  /*1da50*/  @P3 FMUL.FTZ R16, R7, 0.69314718246459960938 ;  /* 0x3f31721807103820 */ /* 0x000fe20000410000 */
[----:B------:R-:W-:Y:S02]  /*1da60*/  WARPGROUP.DEPBAR.LE gsb0, 0x0 ;  /* 0x00008000000079c5 */ /* 0x000fe40000010000 */
[----:B------:R-:W-:-:S06]  /*1da70*/  WARPGROUP.ARRIVE ;  /* 0x00000000000079c5 */ /* 0x000fcc0000000000 */
[----:B------:R-:W-:Y:S01]  /*1da80*/  HGMMA.64x128x16.F32 R24, R140, gdesc[UR4].tnspB, R24, gsb0 ;  /* 0x41e000048c187df0 */ /* 0x000fe20008000818 */
[----:B------:R-:W-:Y:S01]  /*1da90*/  R2UR UR6, R8 ;  /* 0x00000000080672ca */ /* 0x000fe200000e0000 */
[----:B------:R-:W-:Y:S01]  /*1daa0*/  IMAD.MOV.U32 R8, RZ, RZ, RZ ;  /* 0x000000ffff087224 */ /* 0x000fe200078e00ff */
[----:B------:R-:W-:Y:S02]  /*1dab0*/  R2UR UR7, R9 ;  /* 0x00000000090772ca */ /* 0x000fe400000e0000 */
[----:B------:R-:W1:Y:S03]  /*1dac0*/  SHFL.BFLY PT, R9, R6, 0x2, 0x1f ;  /* 0x0c401f0006097f89 */ /* 0x000e6600000e0000 */
[----:B------:R-:W-:Y:S01]  /*1dad0*/  @P3 MUFU.RCP R8, R14 ;  /* 0x0000000e00083308 */ /* 0x000fe20000001000 */
[----:B-1----:R-:W-:-:S05]  /*1dae0*/  FADD.FTZ R9, R9, R6 ;  /* 0x0000000609097221 */ /* 0x002fca0000010000 */
[----:B------:R-:W1:Y:S02]  /*1daf0*/  SHFL.BFLY PT, R0, R9, 0x1, 0x1f ;  /* 0x0c201f0009007f89 */ /* 0x000e6400000e0000 */
[----:B-1----:R-:W-:Y:S01]  /*1db00*/  FADD.FTZ R12, R9, R0 ;  /* 0x00000000090c7221 */ /* 0x002fe20000010000 */
[----:B------:R-:W-:Y:S01]  /*1db10*/  SEL R0, RZ, 0x1, P2 ;  /* 0x00000001ff007807 */ /* 0x000fe20001000000 */
[----:B0-----:R-:W-:-:S03]  /*1db20*/  @P3 FMUL.FTZ R9, R10, 0.69314718246459960938 ;  /* 0x3f3172180a093820 */ /* 0x001fc60000410000 */
[----:B------:R-:W-:Y:S01]  /*1db30*/  FSETP.NE.FTZ.AND P0, PT, R12, RZ, PT ;  /* 0x000000ff0c00720b */ /* 0x000fe20003f15000 */
[----:B------:R-:W-:Y:S01]  /*1db40*/  @P3 FFMA.FTZ R20, R16, R4, R9 ;  /* 0x0000000410143223 */ /* 0x000fe20000010009 */
[----:B------:R-:W-:Y:S01]  /*1db50*/  LOP3.LUT R23, R23, R0, RZ, 0x3c, !PT ;  /* 0x0000000017177212 */ /* 0x000fe200078e3cff */
[----:B------:R-:W-:-:S10]  /*1db60*/  IMAD.MOV.U32 R0, RZ, RZ, -0x800000 ;  /* 0xff800000ff007424 */ /* 0x000fd400078e00ff */
[----:B------:R-:W0:Y:S01]  /*1db70*/  @P0 MUFU.LG2 R6, R12 ;  /* 0x0000000c00060308 */ /* 0x000e220000000c00 */
[----:B------:R-:W-:-:S07]  /*1db80*/  @P0 FMUL.FTZ R2, R7, 0.69314718246459960938 ;  /* 0x3f31721807020820 */ /* 0x000fce0000410000 */
        /* <DEDUP_REMOVED lines=8> */
[----:B------:R0:W-:Y:S01]  /*1dc10*/  @!P1 SYNCS.ARRIVE.TRANS64.RED.A1T0 RZ, [R11+URZ], RZ ;  /* 0x000000ff0bff99a7 */ /* 0x0001e2000810043f */
[-C--:B-1----:R-:W-:Y:S01]  /*1dc20*/  FMUL.FTZ R21, R36, R5.reuse ;  /* 0x0000000524157220 */ /* 0x082fe20000410000 */
        /* <DEDUP_REMOVED lines=62> */
[----:B0-----:R-:W-:-:S07]  /*1e010*/  FMUL.FTZ R87, R87, R8 ;  /* 0x0000000857577220 */ /* 0x001fce0000410000 */
.L_x_1785:
[----:B------:R-:W0:Y:S08]  /*1e020*/  S2UR UR5, SR_CgaCtaId ;  /* 0x00000000000579c3 */ /* 0x000e300000008800 */
[----:B------:R-:W-:Y:S06]  /*1e030*/  BAR.SYNC.DEFER_BLOCKING 0x5, 0x180 ;  /* 0x0146000000007b1d */ /* 0x000fec0000010000 */
[----:B------:R-:W-:Y:S01]  /*1e040*/  UMOV UR4, 0x400 ;  /* 0x0000040000047882 */ /* 0x000fe20000000000 */
[----:B------:R-:W-:Y:S01]  /*1e050*/  BSSY B0, `(.L_x_1925) ;  /* 0x0000201000007945 */ /* 0x000fe20003800000 */
[----:B0-----:R-:W-:-:S06]  /*1e060*/  ULEA UR4, UR5, UR4, 0x18 ;  /* 0x0000000405047291 */ /* 0x001fcc000f8ec03f */
[----:B------:R-:W-:-:S05]  /*1e070*/  IMAD.U32 R16, RZ, RZ, UR4 ;  /* 0x00000004ff107e24 */ /* 0x000fca000f8e00ff */
[----:B------:R0:W1:Y:S01]  /*1e080*/  LDS.128 R24, [R16+0x2a8d0] ;  /* 0x02a8d00010187984 */ /* 0x0000620000000c00 */
[----:B------:R-:W-:Y:S06]  /*1e090*/  BAR.ARV 0x4, 0x180 ;  /* 0x0106000000007b1d */ /* 0x000fec0000002000 */
[----:B------:R-:W-:Y:S05]  /*1e0a0*/  @P0 BRA `(.L_x_1926) ;  /* 0x0000001400200947 */ /* 0x000fea0003800000 */
[----:B------:R-:W2:Y:S01]  /*1e0b0*/  S2R R5, SR_SWINHI ;  /* 0x0000000000057919 */ /* 0x000ea20000002f00 */
[----:B------:R-:W-:Y:S01]  /*1e0c0*/  ULDC.64 UR4, c[0x0][0xc00] ;  /* 0x0003000000047ab9 */ /* 0x000fe20000000a00 */
[----:B------:R-:W-:Y:S01]  /*1e0d0*/  F2FP.F16.F32.PACK_AB R35, R46, R35 ;  /* 0x000000232e23723e */ /* 0x000fe200000000ff */
[----:B------:R-:W-:Y:S01]  /*1e0e0*/  ULDC.64 UR6, c[0x0][0x208] ;  /* 0x0000820000067ab9 */ /* 0x000fe20000000a00 */
[----:B------:R-:W-:Y:S02]  /*1e0f0*/  F2FP.F16.F32.PACK_AB R37, R38, R37 ;  /* 0x000000252625723e */ /* 0x000fe400000000ff */
[----:B------:R-:W-:Y:S02]  /*1e100*/  F2FP.F16.F32.PACK_AB R36, R73, R36 ;  /* 0x000000244924723e */ /* 0x000fe400000000ff */
[----:B------:R-:W-:Y:S02]  /*1e110*/  F2FP.F16.F32.PACK_AB R38, R77, R76 ;  /* 0x0000004c4d26723e */ /* 0x000fe400000000ff */
[----:B------:R-:W-:-:S02]  /*1e120*/  F2FP.F16.F32.PACK_AB R39, R42, R39 ;  /* 0x000000272a27723e */ /* 0x000fc400000000ff */
[----:B------:R-:W-:Y:S02]  /*1e130*/  MOV R2, R16 ;  /* 0x0000001000027202 */ /* 0x000fe40000000f00 */
[----:B--2---:R-:W-:-:S03]  /*1e140*/  MOV R3, R5 ;  /* 0x0000000500037202 */ /* 0x004fc60000000f00 */
[----:B------:R-:W-:-:S03]  /*1e150*/  IMAD.WIDE R4, R224, 0x2, R2 ;  /* 0x00000002e0047825 */ /* 0x000fc600078e0202 */
[C---:B------:R-:W-:Y:S02]  /*1e160*/  IADD3 R101, P3, R4.reuse, 0x4000, RZ ;  /* 0x0000400004657810 */ /* 0x040fe40007f7e0ff */
[----:B------:R-:W-:Y:S02]  /*1e170*/  LOP3.LUT R15, R4, 0x380, RZ, 0xc0, !PT ;  /* 0x00000380040f7812 */ /* 0x000fe400078ec0ff */
[----:B------:R-:W-:Y:S02]  /*1e180*/  LOP3.LUT R14, R101, 0x380, RZ, 0xc0, !PT ;  /* 0x00000380650e7812 */ /* 0x000fe400078ec0ff */
[----:B------:R-:W-:Y:S02]  /*1e190*/  SHF.R.U64 R15, R15, 0x3, RZ ;  /* 0x000000030f0f7819 */ /* 0x000fe400000012ff */
[----:B------:R-:W-:Y:S01]  /*1e1a0*/  SHF.R.U64 R14, R14, 0x3, RZ ;  /* 0x000000030e0e7819 */ /* 0x000fe200000012ff */
[----:B------:R-:W-:Y:S01]  /*1e1b0*/  BAR.SYNC.DEFER_BLOCKING 0x1, 0x100 ;  /* 0x0044000000007b1d */ /* 0x000fe20000010000 */
[----:B------:R-:W-:-:S02]  /*1e1c0*/  IADD3 R71, P6, R4, 0x20, RZ ;  /* 0x0000002004477810 */ /* 0x000fc40007fde0ff */
[C---:B------:R-:W-:Y:S02]  /*1e1d0*/  IADD3 R75, P5, R4.reuse, 0x40, RZ ;  /* 0x00000040044b7810 */ /* 0x040fe40007fbe0ff */
[C---:B------:R-:W-:Y:S01]  /*1e1e0*/  IADD3 R79, P4, R4.reuse, 0x60, RZ ;  /* 0x00000060044f7810 */ /* 0x040fe20007f9e0ff */
[--C-:B------:R-:W-:Y:S01]  /*1e1f0*/  IMAD.X R9, RZ, RZ, R5.reuse, P6 ;  /* 0x000000ffff097224 */ /* 0x100fe200030e0605 */
[C---:B------:R-:W-:Y:S01]  /*1e200*/  IADD3 R103, P2, R4.reuse, 0x4020, RZ ;  /* 0x0000402004677810 */ /* 0x040fe20007f5e0ff */
[--C-:B------:R-:W-:Y:S01]  /*1e210*/  IMAD.X R11, RZ, RZ, R5.reuse, P5 ;  /* 0x000000ffff0b7224 */ /* 0x100fe200028e0605 */
[C---:B------:R-:W-:Y:S01]  /*1e220*/  IADD3 R105, P1, R4.reuse, 0x4040, RZ ;  /* 0x0000404004697810 */ /* 0x040fe20007f3e0ff */
[--C-:B------:R-:W-:Y:S01]  /*1e230*/  IMAD.X R13, RZ, RZ, R5.reuse, P4 ;  /* 0x000000ffff0d7224 */ /* 0x100fe200020e0605 */
[----:B------:R-:W-:Y:S01]  /*1e240*/  IADD3 R107, P0, R4, 0x4060, RZ ;  /* 0x00004060046b7810 */ /* 0x000fe20007f1e0ff */
[--C-:B------:R-:W-:Y:S01]  /*1e250*/  IMAD.X R29, RZ, RZ, R5.reuse, P2 ;  /* 0x000000ffff1d7224 */ /* 0x100fe200010e0605 */
[----:B------:R-:W-:Y:S01]  /*1e260*/  LOP3.LUT R4, R15, R4, RZ, 0x3c, !PT ;  /* 0x000000040f047212 */ /* 0x000fe200078e3cff */
[--C-:B------:R-:W-:Y:S01]  /*1e270*/  IMAD.X R15, RZ, RZ, R5.reuse, P3 ;  /* 0x000000ffff0f7224 */ /* 0x100fe200018e0605 */
[----:B------:R-:W-:Y:S01]  /*1e280*/  LOP3.LUT R14, R14, R101, RZ, 0x3c, !PT ;  /* 0x000000650e0e7212 */ /* 0x000fe200078e3cff */
[----:B------:R-:W-:Y:S01]  /*1e290*/  IMAD.X R33, RZ, RZ, R5, P0 ;  /* 0x000000ffff217224 */ /* 0x000fe200000e0605 */
[----:B------:R-:W-:-:S02]  /*1e2a0*/  ISETP.NE.U32.AND P0, PT, RZ, UR4, PT ;  /* 0x00000004ff007c0c */ /* 0x000fc4000bf05070 */
[----:B------:R-:W-:Y:S02]  /*1e2b0*/  MOV R74, R14 ;  /* 0x0000000e004a7202 */ /* 0x000fe40000000f00 */
[----:B------:R-:W-:Y:S02]  /*1e2c0*/  F2FP.F16.F32.PACK_AB R15, R55, R54 ;  /* 0x00000036370f723e */ /* 0x000fe400000000ff */
[----:B------:R-:W2:Y:S01]  /*1e2d0*/  LDC R55, c[0x0][0xbe8] ;  /* 0x0002fa00ff377b82 */ /* 0x000ea20000000800 */
[----:B------:R-:W-:Y:S01]  /*1e2e0*/  ISETP.NE.AND.EX P0, PT, RZ, UR5, PT, P0 ;  /* 0x00000005ff007c0c */ /* 0x000fe2000bf05300 */
[----:B------:R-:W-:Y:S01]  /*1e2f0*/  ULDC.64 UR4, c[0x0][0xc08] ;  /* 0x0003020000047ab9 */ /* 0x000fe20000000a00 */
[----:B------:R-:W-:Y:S02]  /*1e300*/  IADD3.X R31, RZ, R5, RZ, P1, !PT ;  /* 0x00000005ff1f7210 */ /* 0x000fe40000ffe4ff */
[----:B------:R-:W-:Y:S02]  /*1e310*/  LOP3.LUT R8, R71, 0x380, RZ, 0xc0, !PT ;  /* 0x0000038047087812 */ /* 0x000fe400078ec0ff */
[----:B------:R-:W-:-:S02]  /*1e320*/  LOP3.LUT R10, R75, 0x380, RZ, 0xc0, !PT ;  /* 0x000003804b0a7812 */ /* 0x000fc400078ec0ff */
[----:B------:R-:W-:Y:S02]  /*1e330*/  MOV R96, R4 ;  /* 0x0000000400607202 */ /* 0x000fe40000000f00 */
[----:B------:R-:W-:Y:S02]  /*1e340*/  LOP3.LUT R12, R79, 0x380, RZ, 0xc0, !PT ;  /* 0x000003804f0c7812 */ /* 0x000fe400078ec0ff */
[----:B------:R-:W-:Y:S02]  /*1e350*/  F2FP.F16.F32.PACK_AB R5, R32, R99 ;  /* 0x000000632005723e */ /* 0x000fe400000000ff */
[----:B-1----:R-:W-:Y:S02]  /*1e360*/  LOP3.LUT R24, R103, 0x380, RZ, 0xc0, !PT ;  /* 0x0000038067187812 */ /* 0x002fe400078ec0ff */
[----:B------:R-:W-:Y:S02]  /*1e370*/  LOP3.LUT R32, R105, 0x380, RZ, 0xc0, !PT ;  /* 0x0000038069207812 */ /* 0x000fe400078ec0ff */
[----:B------:R-:W-:-:S02]  /*1e380*/  ISETP.NE.U32.AND P2, PT, RZ, UR4, PT ;  /* 0x00000004ff007c0c */ /* 0x000fc4000bf45070 */
[----:B------:R-:W-:Y:S02]  /*1e390*/  LOP3.LUT R70, R107, 0x380, RZ, 0xc0, !PT ;  /* 0x000003806b467812 */ /* 0x000fe400078ec0ff */
[----:B------:R-:W-:Y:S02]  /*1e3a0*/  SHF.R.U64 R8, R8, 0x3, RZ ;  /* 0x0000000308087819 */ /* 0x000fe400000012ff */
[----:B------:R-:W-:Y:S02]  /*1e3b0*/  SHF.R.U64 R10, R10, 0x3, RZ ;  /* 0x000000030a0a7819 */ /* 0x000fe400000012ff */
[----:B------:R-:W-:Y:S02]  /*1e3c0*/  F2FP.F16.F32.PACK_AB R4, R91, R6 ;  /* 0x000000065b04723e */ /* 0x000fe400000000ff */
[----:B------:R-:W-:Y:S02]  /*1e3d0*/  SHF.R.U64 R12, R12, 0x3, RZ ;  /* 0x000000030c0c7819 */ /* 0x000fe400000012ff */
[----:B------:R-:W-:-:S02]  /*1e3e0*/  F2FP.F16.F32.PACK_AB R6, R7, R28 ;  /* 0x0000001c0706723e */ /* 0x000fc400000000ff */
[----:B------:R-:W-:Y:S02]  /*1e3f0*/  SHF.R.U64 R24, R24, 0x3, RZ ;  /* 0x0000000318187819 */ /* 0x000fe400000012ff */
[----:B------:R-:W-:Y:S02]  /*1e400*/  SHF.R.U64 R32, R32, 0x3, RZ ;  /* 0x0000000320207819 */ /* 0x000fe400000012ff */
[----:B------:R-:W-:Y:S02]  /*1e410*/  F2FP.F16.F32.PACK_AB R7, R30, R97 ;  /* 0x000000611e07723e */ /* 0x000fe400000000ff */
[----:B------:R-:W-:Y:S02]  /*1e420*/  ISETP.NE.AND.EX P2, PT, RZ, UR5, PT, P2 ;  /* 0x00000005ff007c0c */ /* 0x000fe4000bf45320 */
[----:B------:R-:W-:Y:S01]  /*1e430*/  SHF.R.U64 R70, R70, 0x3, RZ ;  /* 0x0000000346467819 */ /* 0x000fe200000012ff */
[----:B------:R1:W-:Y:S01]  /*1e440*/  STSM.16.M88.4 [R96], R4 ;  /* 0x0000000460007844 */ /* 0x0003e20000000200 */
[----:B------:R-:W-:-:S02]  /*1e450*/  LOP3.LUT R8, R8, R71, RZ, 0x3c, !PT ;  /* 0x0000004708087212 */ /* 0x000fc400078e3cff */
[----:B------:R-:W-:Y:S02]  /*1e460*/  LOP3.LUT R10, R10, R75, RZ, 0x3c, !PT ;  /* 0x0000004b0a0a7212 */ /* 0x000fe400078e3cff */
[----:B------:R-:W-:Y:S02]  /*1e470*/  LOP3.LUT R12, R12, R79, RZ, 0x3c, !PT ;  /* 0x0000004f0c0c7212 */ /* 0x000fe400078e3cff */
[----:B------:R-:W-:Y:S02]  /*1e480*/  LOP3.LUT R28, R24, R103, RZ, 0x3c, !PT ;  /* 0x00000067181c7212 */ /* 0x000fe400078e3cff */
[----:B------:R-:W-:Y:S02]  /*1e490*/  LOP3.LUT R30, R32, R105, RZ, 0x3c, !PT ;  /* 0x00000069201e7212 */ /* 0x000fe400078e3cff */
[----:B------:R-:W-:Y:S02]  /*1e4a0*/  LOP3.LUT R32, R70, R107, RZ, 0x3c, !PT ;  /* 0x0000006b46207212 */ /* 0x000fe400078e3cff */
[----:B------:R-:W-:-:S02]  /*1e4b0*/  MOV R79, R8 ;  /* 0x00000008004f7202 */ /* 0x000fc40000000f00 */
[----:B------:R-:W-:Y:S02]  /*1e4c0*/  MOV R78, R10 ;  /* 0x0000000a004e7202 */ /* 0x000fe40000000f00 */
[----:B-1----:R-:W-:Y:S02]  /*1e4d0*/  F2FP.F16.F32.PACK_AB R4, R88, R89 ;  /* 0x000000595804723e */ /* 0x002fe400000000ff */
[----:B------:R-:W-:Y:S02]  /*1e4e0*/  F2FP.F16.F32.PACK_AB R5, R94, R95 ;  /* 0x0000005f5e05723e */ /* 0x000fe400000000ff */
[----:B------:R-:W-:Y:S02]  /*1e4f0*/  F2FP.F16.F32.PACK_AB R6, R90, R21 ;  /* 0x000000155a06723e */ /* 0x000fe400000000ff */
[----:B------:R-:W-:Y:S02]  /*1e500*/  F2FP.F16.F32.PACK_AB R7, R92, R93 ;  /* 0x0000005d5c07723e */ /* 0x000fe400000000ff */
[----:B------:R-:W-:-:S02]  /*1e510*/  MOV R75, R12 ;  /* 0x0000000c004b7202 */ /* 0x000fc40000000f00 */
[----:B------:R-:W-:Y:S01]  /*1e520*/  F2FP.F16.F32.PACK_AB R8, R41, R40 ;  /* 0x000000282908723e */ /* 0x000fe200000000ff */
[----:B------:R-:W-:Y:S01]  /*1e530*/  STSM.16.M88.4 [R79], R4 ;  /* 0x000000044f007844 */ /* 0x000fe20000000200 */
[----:B------:R-:W-:Y:S01]  /*1e540*/  F2FP.F16.F32.PACK_AB R9, R43, R72 ;  /* 0x000000482b09723e */ /* 0x000fe200000000ff */
[----:B------:R-:W1:Y:S01]  /*1e550*/  LDC.64 R40, c[0x0][0xc00] ;  /* 0x00030000ff287b82 */ /* 0x000e620000000a00 */
[----:B------:R-:W-:Y:S02]  /*1e560*/  F2FP.F16.F32.PACK_AB R10, R45, R44 ;  /* 0x0000002c2d0a723e */ /* 0x000fe400000000ff */
[----:B------:R-:W-:Y:S02]  /*1e570*/  F2FP.F16.F32.PACK_AB R11, R47, R34 ;  /* 0x000000222f0b723e */ /* 0x000fe400000000ff */
[----:B------:R-:W-:Y:S02]  /*1e580*/  MOV R71, R28 ;  /* 0x0000001c00477202 */ /* 0x000fe40000000f00 */
[----:B------:R-:W-:Y:S01]  /*1e590*/  MOV R70, R30 ;  /* 0x0000001e00467202 */ /* 0x000fe20000000f00 */
[----:B------:R3:W-:Y:S01]  /*1e5a0*/  STSM.16.M88.4 [R78], R8 ;  /* 0x000000084e007844 */ /* 0x0007e20000000200 */
[----:B------:R-:W-:-:S02]  /*1e5b0*/  F2FP.F16.F32.PACK_AB R12, R49, R48 ;  /* 0x00000030310c723e */ /* 0x000fc400000000ff */
[----:B------:R-:W-:Y:S02]  /*1e5c0*/  F2FP.F16.F32.PACK_AB R14, R53, R52 ;  /* 0x00000034350e723e */ /* 0x000fe400000000ff */
[----:B--2---:R-:W-:Y:S01]  /*1e5d0*/  ISETP.NE.AND P1, PT, R55, 0x1, PT ;  /* 0x000000013700780c */ /* 0x004fe20003f25270 */
[----:B------:R-:W-:Y:S01]  /*1e5e0*/  ULDC UR4, c[0x0][0xa88] ;  /* 0x0002a20000047ab9 */ /* 0x000fe20000000800 */
[----:B------:R-:W-:Y:S01]  /*1e5f0*/  F2FP.F16.F32.PACK_AB R13, R51, R50 ;  /* 0x00000032330d723e */ /* 0x000fe200000000ff */
[----:B------:R-:W-:Y:S01]  /*1e600*/  IMAD.MOV.U32 R48, RZ, RZ, RZ ;  /* 0x000000ffff307224 */ /* 0x000fe200078e00ff */
[----:B------:R-:W-:Y:S02]  /*1e610*/  MOV R24, R32 ;  /* 0x0000002000187202 */ /* 0x000fe40000000f00 */
[----:B------:R-:W-:Y:S01]  /*1e620*/  F2FP.F16.F32.PACK_AB R28, R57, R56 ;  /* 0x00000038391c723e */ /* 0x000fe200000000ff */
[----:B------:R2:W-:Y:S01]  /*1e630*/  STSM.16.M88.4 [R75], R12 ;  /* 0x0000000c4b007844 */ /* 0x0005e20000000200 */
[----:B------:R-:W-:-:S02]  /*1e640*/  F2FP.F16.F32.PACK_AB R29, R59, R58 ;  /* 0x0000003a3b1d723e */ /* 0x000fc400000000ff */
[----:B------:R-:W-:Y:S01]  /*1e650*/  F2FP.F16.F32.PACK_AB R30, R61, R60 ;  /* 0x0000003c3d1e723e */ /* 0x000fe200000000ff */
[----:B---3--:R-:W3:Y:S01]  /*1e660*/  @P2 LDC.64 R8, c[0x0][0xc08] ;  /* 0x00030200ff082b82 */ /* 0x008ee20000000a00 */
[----:B------:R-:W-:Y:S01]  /*1e670*/  F2FP.F16.F32.PACK_AB R31, R63, R62 ;  /* 0x0000003e3f1f723e */ /* 0x000fe200000000ff */
[----:B-1----:R-:W-:Y:S01]  /*1e680*/  IMAD.WIDE R40, R186, 0x4, R40 ;  /* 0x00000004ba287825 */ /* 0x002fe200078e0228 */
[----:B------:R-:W-:Y:S02]  /*1e690*/  F2FP.F16.F32.PACK_AB R32, R65, R64 ;  /* 0x000000404120723e */ /* 0x000fe400000000ff */
[----:B------:R-:W-:Y:S01]  /*1e6a0*/  F2FP.F16.F32.PACK_AB R33, R67, R66 ;  /* 0x000000424321723e */ /* 0x000fe200000000ff */
[----:B------:R-:W-:Y:S01]  /*1e6b0*/  STSM.16.M88.4 [R74], R28 ;  /* 0x0000001c4a007844 */ /* 0x000fe20000000200 */
[----:B------:R-:W-:Y:S01]  /*1e6c0*/  F2FP.F16.F32.PACK_AB R34, R69, R68 ;  /* 0x000000444522723e */ /* 0x000fe200000000ff */
[----:B------:R-:W1:Y:S01]  /*1e6d0*/  @P1 LDC R10, c[0x0][0xbec] ;  /* 0x0002fb00ff0a1b82 */ /* 0x000e620000000800 */
[----:B------:R-:W-:-:S02]  /*1e6e0*/  F2FP.F16.F32.PACK_AB R4, R81, R80 ;  /* 0x000000505104723e */ /* 0x000fc400000000ff */
[----:B------:R-:W-:Y:S01]  /*1e6f0*/  F2FP.F16.F32.PACK_AB R5, R83, R82 ;  /* 0x000000525305723e */ /* 0x000fe200000000ff */
[----:B------:R-:W-:Y:S01]  /*1e700*/  STSM.16.M88.4 [R71], R32 ;  /* 0x0000002047007844 */ /* 0x000fe20000000200 */
[----:B------:R-:W-:Y:S02]  /*1e710*/  F2FP.F16.F32.PACK_AB R6, R85, R84 ;  /* 0x000000545506723e */ /* 0x000fe400000000ff */
[----:B------:R-:W-:Y:S01]  /*1e720*/  F2FP.F16.F32.PACK_AB R7, R87, R86 ;  /* 0x000000565707723e */ /* 0x000fe200000000ff */
[----:B------:R-:W-:Y:S01]  /*1e730*/  STSM.16.M88.4 [R70], R36 ;  /* 0x0000002446007844 */ /* 0x000fe20000000200 */
[----:B--2---:R-:W2:Y:S03]  /*1e740*/  @P1 LDC R13, c[0x0][0xbf0] ;  /* 0x0002fc00ff0d1b82 */ /* 0x004ea60000000800 */
[----:B------:R4:W-:Y:S05]  /*1e750*/  STSM.16.M88.4 [R24], R4 ;  /* 0x0000000418007844 */ /* 0x0009ea0000000200 */
[----:B------:R-:W-:Y:S01]  /*1e760*/  BAR.SYNC.DEFER_BLOCKING 0x1, 0x100 ;  /* 0x0044000000007b1d */ /* 0x000fe20000010000 */
[----:B----4-:R-:W-:-:S02]  /*1e770*/  IMAD.U32 R6, RZ, RZ, UR4 ;  /* 0x00000004ff067e24 */ /* 0x010fc4000f8e00ff */
[----:B---3--:R-:W-:-:S03]  /*1e780*/  @P2 IMAD.WIDE R4, R186, 0x4, R8 ;  /* 0x00000004ba042825 */ /* 0x008fc600078e0208 */
[----:B------:R3:W5:Y:S04]  /*1e790*/  @P0 LDG.E R48, desc[UR6][R40.64] ;  /* 0x0000000628300981 */ /* 0x000768000c1e1900 */
[----:B------:R3:W5:Y:S01]  /*1e7a0*/  @P2 LDG.E R6, desc[UR6][R4.64] ;  /* 0x0000000604062981 */ /* 0x000762000c1e1900 */
[----:B------:R-:W-:Y:S05]  /*1e7b0*/  @P2 BRA `(.L_x_1927) ;  /* 0x0000000000142947 */ /* 0x000fea0003800000 */
[----:B------:R-:W-:Y:S05]  /*1e7c0*/  @!P0 BRA `(.L_x_1927) ;  /* 0x0000000000108947 */ /* 0x000fea0003800000 */
[----:B------:R-:W-:Y:S02]  /*1e7d0*/  ULDC.64 UR4, c[0x0][0x208] ;  /* 0x0000820000047ab9 */ /* 0x000fe40000000a00 */
[----:B---3--:R-:W3:Y:S04]  /*1e7e0*/  LDG.E R5, desc[UR4][R40.64] ;  /* 0x0000000428057981 */ /* 0x008ee8000c1e1900 */
[----:B-----5:R-:W3:Y:S02]  /*1e7f0*/  LDG.E R6, desc[UR4][R40.64+0x4] ;  /* 0x0000040428067981 */ /* 0x020ee4000c1e1900 */
[----:B---3--:R-:W-:-:S07]  /*1e800*/  IMAD.IADD R6, R6, 0x1, -R5 ;  /* 0x0000000106067824 */ /* 0x008fce00078e0a05 */
.L_x_1927:
[----:B------:R-:W-:Y:S01]  /*1e810*/  SHF.R.S32.HI R54, RZ, 0x1f, R185 ;  /* 0x0000001fff367819 */ /* 0x000fe200000114b9 */
[--C-:B------:R-:W-:Y:S01]  /*1e820*/  IMAD.IADD R15, R181, 0x1, R177.reuse ;  /* 0x00000001b50f7824 */ /* 0x100fe200078e02b1 */
[----:B------:R-:W-:Y:S01]  /*1e830*/  ULDC.64 UR4, c[0x0][0xb90] ;  /* 0x0002e40000047ab9 */ /* 0x000fe20000000a00 */
[----:B-----5:R-:W-:Y:S01]  /*1e840*/  SHF.R.S32.HI R49, RZ, 0x1f, R48 ;  /* 0x0000001fff317819 */ /* 0x020fe20000011430 */
[----:B------:R-:W-:Y:S01]  /*1e850*/  IMAD.IADD R14, R223, 0x1, R177 ;  /* 0x00000001df0e7824 */ /* 0x000fe200078e02b1 */
[----:B------:R-:W-:Y:S01]  /*1e860*/  LEA R9, R190, R182, 0x6 ;  /* 0x000000b6be097211 */ /* 0x000fe200078e30ff */
[----:B---3--:R-:W-:Y:S01]  /*1e870*/  IMAD R4, R54, UR4, RZ ;  /* 0x0000000436047c24 */ /* 0x008fe2000f8e02ff */
[----:B------:R-:W-:Y:S01]  /*1e880*/  SEL R57, R186, RZ, !P0 ;  /* 0x000000ffba397207 */ /* 0x000fe20004000000 */
[----:B-1----:R-:W-:Y:S01]  /*1e890*/  @P1 IMAD.HI.U32 R8, R15, R10, RZ ;  /* 0x0000000a0f081227 */ /* 0x002fe200078e00ff */
[----:B------:R-:W-:Y:S01]  /*1e8a0*/  SHF.R.S32.HI R10, RZ, 0x1f, R186 ;  /* 0x0000001fff0a7819 */ /* 0x000fe200000114ba */
[----:B------:R-:W-:-:S02]  /*1e8b0*/  ULDC.64 UR6, c[0x0][0x208] ;  /* 0x0000820000067ab9 */ /* 0x000fc40000000a00 */
[----:B------:R-:W-:Y:S01]  /*1e8c0*/  IMAD.MOV.U32 R7, RZ, RZ, R15 ;  /* 0x000000ffff077224 */ /* 0x000fe200078e000f */
[----:B--2---:R-:W-:Y:S01]  /*1e8d0*/  @P1 SHF.R.U32.HI R7, RZ, R13, R8 ;  /* 0x0000000dff071219 */ /* 0x004fe20000011608 */
[C---:B------:R-:W-:Y:S01]  /*1e8e0*/  IMAD R11, R185.reuse, UR5, R4 ;  /* 0x00000005b90b7c24 */ /* 0x040fe2000f8e0204 */
[----:B------:R-:W-:Y:S01]  /*1e8f0*/  SEL R24, R10, RZ, !P0 ;  /* 0x000000ff0a187207 */ /* 0x000fe20004000000 */
[----:B------:R-:W-:Y:S01]  /*1e900*/  IMAD.WIDE.U32 R4, R185, UR4, R48 ;  /* 0x00000004b9047c25 */ /* 0x000fe2000f8e0030 */
[----:B------:R-:W-:-:S03]  /*1e910*/  ULDC.64 UR4, c[0x0][0xb98] ;  /* 0x0002e60000047ab9 */ /* 0x000fc60000000a00 */
[----:B------:R-:W-:Y:S01]  /*1e920*/  IMAD.IADD R5, R5, 0x1, R11 ;  /* 0x0000000105057824 */ /* 0x000fe200078e020b */
[--C-:B------:R-:W-:Y:S01]  /*1e930*/  SHF.R.S32.HI R11, RZ, 0x1f, R7.reuse ;  /* 0x0000001fff0b7819 */ /* 0x100fe20000011407 */
[----:B------:R-:W-:Y:S02]  /*1e940*/  IMAD.MOV R10, RZ, RZ, -R7 ;  /* 0x000000ffff0a7224 */ /* 0x000fe400078e0a07 */
[----:B------:R-:W-:-:S04]  /*1e950*/  IMAD.WIDE.U32 R4, R57, UR4, R4 ;  /* 0x0000000439047c25 */ /* 0x000fc8000f8e0004 */
[----:B------:R-:W-:Y:S01]  /*1e960*/  IMAD.WIDE R2, R9, 0x2, R2 ;  /* 0x0000000209027825 */ /* 0x000fe200078e0202 */
[----:B------:R-:W-:-:S03]  /*1e970*/  IADD3 R4, P2, R7, R4, RZ ;  /* 0x0000000407047210 */ /* 0x000fc60007f5e0ff */
[----:B------:R-:W-:Y:S01]  /*1e980*/  IMAD R8, R24, UR4, RZ ;  /* 0x0000000418087c24 */ /* 0x000fe2000f8e02ff */
[C---:B------:R-:W-:Y:S01]  /*1e990*/  IADD3 R13, P3, R2.reuse, 0x2000, RZ ;  /* 0x00002000020d7810 */ /* 0x040fe20007f7e0ff */
[----:B------:R-:W-:Y:S01]  /*1e9a0*/  IMAD R9, R55, R10, R15 ;  /* 0x0000000a37097224 */ /* 0x000fe200078e020f */
[----:B------:R-:W-:Y:S01]  /*1e9b0*/  IADD3 R15, P0, R2, 0x1000, RZ ;  /* 0x00001000020f7810 */ /* 0x000fe20007f1e0ff */
[----:B------:R-:W-:Y:S01]  /*1e9c0*/  IMAD R8, R57, UR5, R8 ;  /* 0x0000000539087c24 */ /* 0x000fe2000f8e0208 */
[----:B------:R-:W-:Y:S01]  /*1e9d0*/  ULDC.64 UR4, c[0x0][0xb88] ;  /* 0x0002e20000047ab9 */ /* 0x000fe20000000a00 */
[----:B------:R-:W-:Y:S01]  /*1e9e0*/  IMAD R59, R6, R55, RZ ;  /* 0x00000037063b7224 */ /* 0x000fe200078e02ff */
[----:B------:R-:W-:Y:S02]  /*1e9f0*/  SHF.R.S32.HI R7, RZ, 0x1f, R9 ;  /* 0x0000001fff077819 */ /* 0x000fe40000011409 */
[----:B------:R-:W-:Y:S02]  /*1ea00*/  IADD3.X R5, R11, R5, R8, P2, !PT ;  /* 0x000000050b057210 */ /* 0x000fe400017fe408 */
[----:B------:R-:W-:Y:S01]  /*1ea10*/  IADD3 R29, P2, R2, 0x3000, RZ ;  /* 0x00003000021d7810 */ /* 0x000fe20007f5e0ff */
[----:B------:R-:W-:Y:S01]  /*1ea20*/  IMAD R10, R7, UR4, RZ ;  /* 0x00000004070a7c24 */ /* 0x000fe2000f8e02ff */
[----:B------:R-:W-:Y:S01]  /*1ea30*/  LOP3.LUT R12, R13, 0x380, RZ, 0xc0, !PT ;  /* 0x000003800d0c7812 */ /* 0x000fe200078ec0ff */
[----:B------:R-:W-:Y:S01]  /*1ea40*/  IMAD.WIDE.U32 R4, R9, UR4, R4 ;  /* 0x0000000409047c25 */ /* 0x000fe2000f8e0004 */
[----:B------:R-:W-:-:S02]  /*1ea50*/  LOP3.LUT R28, R29, 0x380, RZ, 0xc0, !PT ;  /* 0x000003801d1c7812 */ /* 0x000fc400078ec0ff */
[----:B------:R-:W-:Y:S01]  /*1ea60*/  SHF.R.U64 R12, R12, 0x3, RZ ;  /* 0x000000030c0c7819 */ /* 0x000fe200000012ff */
[----:B------:R-:W-:Y:S01]  /*1ea70*/  IMAD R7, R9, UR5, R10 ;  /* 0x0000000509077c24 */ /* 0x000fe2000f8e020a */
[----:B------:R-:W-:Y:S01]  /*1ea80*/  ULDC.64 UR4, c[0x0][0xb50] ;  /* 0x0002d40000047ab9 */ /* 0x000fe20000000a00 */
[----:B------:R-:W-:Y:S01]  /*1ea90*/  SHF.R.U64 R28, R28, 0x3, RZ ;  /* 0x000000031c1c7819 */ /* 0x000fe200000012ff */
[----:B------:R-:W-:Y:S01]  /*1eaa0*/  IMAD.X R9, RZ, RZ, R3, P0 ;  /* 0x000000ffff097224 */ /* 0x000fe200000e0603 */
[----:B------:R-:W-:Y:S01]  /*1eab0*/  LEA R10, P4, R4, UR4, 0x2 ;  /* 0x00000004040a7c11 */ /* 0x000fe2000f8810ff */
[----:B------:R-:W-:Y:S01]  /*1eac0*/  IMAD.IADD R5, R5, 0x1, R7 ;  /* 0x0000000105057824 */ /* 0x000fe200078e0207 */
[----:B------:R-:W-:Y:S02]  /*1ead0*/  LOP3.LUT P0, RZ, R201, 0x3, RZ, 0xc0, !PT ;  /* 0x00000003c9ff7812 */ /* 0x000fe4000780c0ff */
[----:B------:R-:W-:Y:S01]  /*1eae0*/  LOP3.LUT R28, R28, R29, RZ, 0x3c, !PT ;  /* 0x0000001d1c1c7212 */ /* 0x000fe200078e3cff */
[----:B------:R-:W-:Y:S01]  /*1eaf0*/  SHFL.IDX PT, R50, R10, RZ, 0x1c1f ;  /* 0x001c1fff0a327589 */ /* 0x000fe200000e0000 */
[----:B------:R-:W-:Y:S01]  /*1eb00*/  LEA.HI.X R11, R4, UR5, R5, 0x2, P4 ;  /* 0x00000005040b7c11 */ /* 0x000fe2000a0f1405 */
[----:B------:R-:W-:Y:S01]  /*1eb10*/  IMAD.X R29, RZ, RZ, R3, P2 ;  /* 0x000000ffff1d7224 */ /* 0x000fe200010e0603 */
[C---:B------:R-:W-:Y:S01]  /*1eb20*/  ISETP.GE.OR P2, PT, R14.reuse, R59, P0 ;  /* 0x0000003b0e00720c */ /* 0x040fe20000746670 */
[----:B------:R-:W-:Y:S01]  /*1eb30*/  SHFL.IDX PT, R52, R10, 0x1, 0x1c1f ;  /* 0x003c1f000a347f89 */ /* 0x000fe200000e0000 */
[----:B------:R-:W-:Y:S01]  /*1eb40*/  VIADD R4, R14, 0x8 ;  /* 0x000000080e047836 */ /* 0x000fe20000000000 */
[----:B------:R-:W-:Y:S01]  /*1eb50*/  LOP3.LUT R12, R12, R13, RZ, 0x3c, !PT ;  /* 0x0000000d0c0c7212 */ /* 0x000fe200078e3cff */
[----:B------:R-:W-:Y:S01]  /*1eb60*/  ULDC.64 UR4, c[0x0][0xaa0] ;  /* 0x0002a80000047ab9 */ /* 0x000fe20000000a00 */
[----:B------:R-:W1:Y:S01]  /*1eb70*/  SHFL.IDX PT, R51, R11, RZ, 0x1c1f ;  /* 0x001c1fff0b337589 */ /* 0x000e6200000e0000 */
[----:B------:R-:W-:-:S02]  /*1eb80*/  IADD3.X R13, RZ, R3, RZ, P3, !PT ;  /* 0x00000003ff0d7210 */ /* 0x000fc40001ffe4ff */
[----:B------:R-:W-:Y:S01]  /*1eb90*/  IADD3 R5, P3, R2, 0x7000, RZ ;  /* 0x0000700002057810 */ /* 0x000fe20007f7e0ff */
[----:B------:R-:W2:Y:S01]  /*1eba0*/  SHFL.IDX PT, R53, R11, 0x1, 0x1c1f ;  /* 0x003c1f000b357f89 */ /* 0x000ea200000e0000 */
[----:B------:R-:W-:Y:S02]  /*1ebb0*/  ISETP.GE.OR P0, PT, R4, R59, P0 ;  /* 0x0000003b0400720c */ /* 0x000fe40000706670 */
[C---:B------:R-:W-:Y:S02]  /*1ebc0*/  IADD3 R33, P6, R2.reuse, 0x4000, RZ ;  /* 0x0000400002217810 */ /* 0x040fe40007fde0ff */
[C---:B------:R-:W-:Y:S02]  /*1ebd0*/  IADD3 R37, P5, R2.reuse, 0x5000, RZ ;  /* 0x0000500002257810 */ /* 0x040fe40007fbe0ff */
[C---:B------:R-:W-:Y:S02]  /*1ebe0*/  IADD3 R41, P4, R2.reuse, 0x6000, RZ ;  /* 0x0000600002297810 */ /* 0x040fe40007f9e0ff */
[----:B------:R-:W-:Y:S01]  /*1ebf0*/  LOP3.LUT R7, R2, 0x380, RZ, 0xc0, !PT ;  /* 0x0000038002077812 */ /* 0x000fe200078ec0ff */
[----:B------:R-:W-:Y:S01]  /*1ec00*/  IMAD R21, R49, UR4, RZ ;  /* 0x0000000431157c24 */ /* 0x000fe2000f8e02ff */
[----:B------:R-:W-:Y:S01]  /*1ec10*/  LOP3.LUT R4, R5, 0x380, RZ, 0xc0, !PT ;  /* 0x0000038005047812 */ /* 0x000fe200078ec0ff */
[----:B------:R-:W3:Y:S01]  /*1ec20*/  @P1 LDC R49, c[0x0][0xbf0] ;  /* 0x0002fc00ff311b82 */ /* 0x000ee20000000800 */
[----:B------:R-:W-:Y:S01]  /*1ec30*/  LOP3.LUT R32, R33, 0x380, RZ, 0xc0, !PT ;  /* 0x0000038021207812 */ /* 0x000fe200078ec0ff */
[----:B------:R-:W-:Y:S01]  /*1ec40*/  IMAD.X R45, RZ, RZ, R3, P3 ;  /* 0x000000ffff2d7224 */ /* 0x000fe200018e0603 */
[----:B------:R-:W-:-:S02]  /*1ec50*/  LOP3.LUT R36, R37, 0x380, RZ, 0xc0, !PT ;  /* 0x0000038025247812 */ /* 0x000fc400078ec0ff */
[----:B------:R-:W-:Y:S02]  /*1ec60*/  LOP3.LUT R40, R41, 0x380, RZ, 0xc0, !PT ;  /* 0x0000038029287812 */ /* 0x000fe400078ec0ff */
[----:B------:R-:W-:Y:S01]  /*1ec70*/  SHF.R.U64 R7, R7, 0x3, RZ ;  /* 0x0000000307077819 */ /* 0x000fe200000012ff */
[----:B-1----:R1:W-:Y:S01]  /*1ec80*/  @!P2 ST.E desc[UR6][R50.64], R0 ;  /* 0x000000003200a985 */ /* 0x0023e2000c101906 */
[----:B------:R-:W-:Y:S02]  /*1ec90*/  SHF.R.U64 R4, R4, 0x3, RZ ;  /* 0x0000000304047819 */ /* 0x000fe400000012ff */
[----:B------:R-:W-:Y:S01]  /*1eca0*/  SHF.R.U64 R32, R32, 0x3, RZ ;  /* 0x0000000320207819 */ /* 0x000fe200000012ff */
[----:B--2---:R2:W-:Y:S01]  /*1ecb0*/  @!P0 ST.E desc[UR6][R52.64], R20 ;  /* 0x0000001434008985 */ /* 0x0045e2000c101906 */
[----:B------:R-:W-:Y:S02]  /*1ecc0*/  SHF.R.U64 R36, R36, 0x3, RZ ;  /* 0x0000000324247819 */ /* 0x000fe400000012ff */
[----:B------:R-:W-:Y:S01]  /*1ecd0*/  SHF.R.U64 R40, R40, 0x3, RZ ;  /* 0x0000000328287819 */ /* 0x000fe200000012ff */
[----:B------:R-:W-:Y:S01]  /*1ece0*/  IMAD R21, R48, UR5, R21 ;  /* 0x0000000530157c24 */ /* 0x000fe2000f8e0215 */
[----:B------:R-:W-:Y:S01]  /*1ecf0*/  LOP3.LUT R2, R7, R2, RZ, 0x3c, !PT ;  /* 0x0000000207027212 */ /* 0x000fe200078e3cff */
[----:B------:R-:W5:Y:S01]  /*1ed00*/  LD.E.128 R28, desc[UR6][R28.64] ;  /* 0x000000061c1c7980 */ /* 0x000f62000c101d00 */
[----:B------:R-:W-:Y:S01]  /*1ed10*/  LOP3.LUT R32, R32, R33, RZ, 0x3c, !PT ;  /* 0x0000002120207212 */ /* 0x000fe200078e3cff */
[----:B-1----:R-:W1:Y:S01]  /*1ed20*/  @P1 LDC R51, c[0x0][0xbec] ;  /* 0x0002fb00ff331b82 */ /* 0x002e620000000800 */
[----:B------:R-:W-:Y:S01]  /*1ed30*/  LOP3.LUT R36, R36, R37, RZ, 0x3c, !PT ;  /* 0x0000002524247212 */ /* 0x000fe200078e3cff */
[--C-:B------:R-:W-:Y:S01]  /*1ed40*/  IMAD.X R33, RZ, RZ, R3.reuse, P6 ;  /* 0x000000ffff217224 */ /* 0x100fe200030e0603 */
[----:B------:R-:W-:Y:S01]  /*1ed50*/  LOP3.LUT R40, R40, R41, RZ, 0x3c, !PT ;  /* 0x0000002928287212 */ /* 0x000fe200078e3cff */
[--C-:B------:R-:W-:Y:S01]  /*1ed60*/  IMAD.X R37, RZ, RZ, R3.reuse, P5 ;  /* 0x000000ffff257224 */ /* 0x100fe200028e0603 */
[----:B------:R-:W-:Y:S01]  /*1ed70*/  LOP3.LUT R44, R4, R5, RZ, 0x3c, !PT ;  /* 0x00000005042c7212 */ /* 0x000fe200078e3cff */
[----:B------:R-:W-:Y:S01]  /*1ed80*/  IMAD.X R41, RZ, RZ, R3, P4 ;  /* 0x000000ffff297224 */ /* 0x000fe200020e0603 */
[----:B------:R4:W5:Y:S01]  /*1ed90*/  LD.E.128 R4, desc[UR6][R2.64] ;  /* 0x0000000602047980 */ /* 0x000962000c101d00 */
[----:B------:R-:W-:-:S02]  /*1eda0*/  LEA R0, R184, R190, 0x5 ;  /* 0x000000beb8007211 */ /* 0x000fc400078e28ff */
[----:B------:R-:W-:Y:S01]  /*1edb0*/  LOP3.LUT R8, R15, 0x380, RZ, 0xc0, !PT ;  /* 0x000003800f087812 */ /* 0x000fe200078ec0ff */
[----:B------:R-:W5:Y:S03]  /*1edc0*/  LD.E.128 R32, desc[UR6][R32.64] ;  /* 0x0000000620207980 */ /* 0x000f66000c101d00 */
[----:B------:R-:W-:Y:S01]  /*1edd0*/  SHF.R.U64 R8, R8, 0x3, RZ ;  /* 0x0000000308087819 */ /* 0x000fe200000012ff */
[----:B------:R-:W5:Y:S01]  /*1ede0*/  LD.E.128 R36, desc[UR6][R36.64] ;  /* 0x0000000624247980 */ /* 0x000f62000c101d00 */
[----:B----4-:R-:W-:Y:S01]  /*1edf0*/  IMAD.WIDE.U32 R2, R48, UR4, RZ ;  /* 0x0000000430027c25 */ /* 0x010fe2000f8e00ff */
[----:B------:R-:W-:Y:S01]  /*1ee00*/  ULDC.64 UR4, c[0x0][0xae8] ;  /* 0x0002ba0000047ab9 */ /* 0x000fe20000000a00 */
[----:B------:R-:W-:Y:S01]  /*1ee10*/  LOP3.LUT R8, R8, R15, RZ, 0x3c, !PT ;  /* 0x0000000f08087212 */ /* 0x000fe200078e3cff */
[----:B------:R-:W5:Y:S01]  /*1ee20*/  LD.E.128 R40, desc[UR6][R40.64] ;  /* 0x0000000628287980 */ /* 0x000f62000c101d00 */
[----:B------:R-:W-:-:S02]  /*1ee30*/  IMAD.IADD R3, R3, 0x1, R21 ;  /* 0x0000000103037824 */ /* 0x000fc400078e0215 */
[----:B--2---:R-:W-:Y:S01]  /*1ee40*/  IMAD R20, R54, UR4, RZ ;  /* 0x0000000436147c24 */ /* 0x004fe2000f8e02ff */
[----:B------:R-:W5:Y:S01]  /*1ee50*/  LD.E.128 R12, desc[UR6][R12.64] ;  /* 0x000000060c0c7980 */ /* 0x000f62000c101d00 */
[----:B------:R-:W-:Y:S02]  /*1ee60*/  IMAD.IADD R48, R177, 0x1, R0 ;  /* 0x00000001b1307824 */ /* 0x000fe400078e0200 */
[C---:B------:R-:W-:Y:S01]  /*1ee70*/  IMAD R21, R185.reuse, UR5, R20 ;  /* 0x00000005b9157c24 */ /* 0x040fe2000f8e0214 */
[----:B------:R-:W5:Y:S01]  /*1ee80*/  LD.E.128 R8, desc[UR6][R8.64] ;  /* 0x0000000608087980 */ /* 0x000f62000c101d00 */
[----:B------:R-:W-:Y:S01]  /*1ee90*/  IMAD.WIDE.U32 R2, R185, UR4, R2 ;  /* 0x00000004b9027c25 */ /* 0x000fe2000f8e0002 */
[----:B------:R-:W-:Y:S02]  /*1eea0*/  ULDC.64 UR4, c[0x0][0xaf0] ;  /* 0x0002bc0000047ab9 */ /* 0x000fe40000000a00 */
[----:B------:R-:W5:Y:S01]  /*1eeb0*/  LD.E.128 R44, desc[UR6][R44.64] ;  /* 0x000000062c2c7980 */ /* 0x000f62000c101d00 */
[----:B-1----:R-:W-:Y:S01]  /*1eec0*/  @P1 IMAD.HI.U32 R0, R48, R51, RZ ;  /* 0x0000003330001227 */ /* 0x002fe200078e00ff */
[----:B------:R-:W-:Y:S01]  /*1eed0*/  @!PT LDS RZ, [RZ] ;  /* 0x00000000fffff984 */ /* 0x000fe20000000800 */
[----:B------:R-:W-:Y:S01]  /*1eee0*/  @!PT LDS RZ, [RZ] ;  /* 0x00000000fffff984 */ /* 0x000fe20000000800 */
[----:B------:R-:W-:Y:S01]  /*1eef0*/  @!PT LDS RZ, [RZ] ;  /* 0x00000000fffff984 */ /* 0x000fe20000000800 */
[----:B------:R-:W-:Y:S01]  /*1ef00*/  @!PT LDS RZ, [RZ] ;  /* 0x00000000fffff984 */ /* 0x000fe20000000800 */
[----:B------:R1:W-:Y:S06]  /*1ef10*/  MEMBAR.ALL.CTA ;  /* 0x0000000000007992 */ /* 0x0003ec0000008000 */
[----:B-1----:R-:W1:Y:S01]  /*1ef20*/  FENCE.VIEW.ASYNC.S ;  /* 0x00000000000073c6 */ /* 0x002e620000000000 */
[----:B------:R-:W-:-:S02]  /*1ef30*/  IMAD.IADD R3, R3, 0x1, R21 ;  /* 0x0000000103037824 */ /* 0x000fc400078e0215 */
[----:B------:R-:W-:Y:S01]  /*1ef40*/  IMAD.MOV.U32 R21, RZ, RZ, R48 ;  /* 0x000000ffff157224 */ /* 0x000fe200078e0030 */
[----:B---3--:R-:W-:Y:S01]  /*1ef50*/  @P1 SHF.R.U32.HI R21, RZ, R49, R0 ;  /* 0x00000031ff151219 */ /* 0x008fe20000011600 */
        /* <DEDUP_REMOVED lines=13> */
[----:B------:R-:W-:Y:S01]  /*1f030*/  IMAD.IADD R50, R190, 0x1, R177 ;  /* 0x00000001be327824 */ /* 0x000fe200078e02b1 */
[----:B------:R-:W-:Y:S01]  /*1f040*/  IADD3 R3, R3, R51, RZ ;  /* 0x0000003303037210 */ /* 0x000fe20007ffe0ff */
[----:B------:R-:W-:Y:S02]  /*1f050*/  IMAD R20, R0, UR4, RZ ;  /* 0x0000000400147c24 */ /* 0x000fe4000f8e02ff */
[----:B------:R-:W-:Y:S02]  /*1f060*/  VIADD R0, R50, 0x20 ;  /* 0x0000002032007836 */ /* 0x000fe40000000000 */
[----:B------:R-:W-:-:S02]  /*1f070*/  IMAD R21, R49, UR5, R20 ;  /* 0x0000000531157c24 */ /* 0x000fc4000f8e0214 */
[----:B------:R-:W-:Y:S01]  /*1f080*/  IMAD.WIDE.U32 R2, R49, UR4, R2 ;  /* 0x0000000431027c25 */ /* 0x000fe2000f8e0002 */
[-C--:B------:R-:W-:Y:S01]  /*1f090*/  ISETP.GE.AND P0, PT, R0, R59.reuse, PT ;  /* 0x0000003b0000720c */ /* 0x080fe20003f06270 */
[----:B------:R-:W-:Y:S01]  /*1f0a0*/  ULDC.64 UR4, c[0x0][0xa80] ;  /* 0x0002a00000047ab9 */ /* 0x000fe20000000a00 */
[-C--:B------:R-:W-:Y:S01]  /*1f0b0*/  ISETP.GE.AND P2, PT, R50, R59.reuse, PT ;  /* 0x0000003b3200720c */ /* 0x080fe20003f46270 */
[----:B------:R-:W-:Y:S01]  /*1f0c0*/  VIADD R0, R16, 0x2a820 ;  /* 0x0002a82010007836 */ /* 0x000fe20000000000 */
[----:B------:R-:W-:Y:S01]  /*1f0d0*/  LEA R24, P3, R2, UR4, 0x1 ;  /* 0x0000000402187c11 */ /* 0x000fe2000f8608ff */
[----:B------:R-:W-:Y:S02]  /*1f0e0*/  IMAD.IADD R3, R3, 0x1, R21 ;  /* 0x0000000103037824 */ /* 0x000fe400078e0215 */
[----:B------:R-:W-:Y:S01]  /*1f0f0*/  VIADD R20, R50, 0x40 ;  /* 0x0000004032147836 */ /* 0x000fe20000000000 */
[----:B------:R-:W-:Y:S02]  /*1f100*/  PRMT R0, RZ, 0x654, R0 ;  /* 0x00000654ff007816 */ /* 0x000fe40000000000 */
[----:B------:R-:W-:Y:S01]  /*1f110*/  LEA.HI.X R48, R2, UR5, R3, 0x1, P3 ;  /* 0x0000000502307c11 */ /* 0x000fe200098f0c03 */
[----:B------:R-:W-:Y:S01]  /*1f120*/  BSSY B1, `(.L_x_1928) ;  /* 0x0000010000017945 */ /* 0x000fe20003800000 */
[----:B------:R-:W-:Y:S01]  /*1f130*/  ISETP.GE.AND P1, PT, R20, R59, PT ;  /* 0x0000003b1400720c */ /* 0x000fe20003f26270 */
[----:B-1----:R1:W-:Y:S01]  /*1f140*/  SYNCS.ARRIVE.TRANS64.RED.A1T0 RZ, [R0+URZ], RZ ;  /* 0x000000ff00ff79a7 */ /* 0x0023e2000810043f */
[----:B------:R2:W3:Y:S04]  /*1f150*/  SHFL.IDX PT, R20, R24, RZ, 0x181f ;  /* 0x00181fff18147589 */ /* 0x0004e800000e0000 */
[----:B-1----:R2:W1:Y:S01]  /*1f160*/  SHFL.IDX PT, R0, R48, RZ, 0x181f ;  /* 0x00181fff30007589 */ /* 0x00246200000e0000 */
[----:B------:R-:W-:Y:S06]  /*1f170*/  @P2 BRA `(.L_x_1929) ;  /* 0x0000000000282947 */ /* 0x000fec0003800000 */
[----:B------:R-:W-:Y:S01]  /*1f180*/  ULDC UR4, c[0x0][0xac8] ;  /* 0x0002b20000047ab9 */ /* 0x000fe20000000800 */
[----:B------:R-:W-:Y:S01]  /*1f190*/  ULDC.64 UR6, c[0x0][0x208] ;  /* 0x0000820000067ab9 */ /* 0x000fe20000000a00 */
[----:B------:R-:W-:Y:S02]  /*1f1a0*/  ISETP.GE.AND P2, PT, R182, UR4, PT ;  /* 0x00000004b6007c0c */ /* 0x000fe4000bf46270 */
[----:B------:R-:W-:-:S11]  /*1f1b0*/  ISETP.GE.AND P3, PT, R183, UR4, PT ;  /* 0x00000004b7007c0c */ /* 0x000fd6000bf66270 */
[CC--:B---3--:R-:W-:Y:S02]  /*1f1c0*/  @!P2 LEA R2, P4, R182.reuse, R20.reuse, 0x1 ;  /* 0x00000014b602a211 */ /* 0x0c8fe400078808ff */
[C---:B------:R-:W-:Y:S02]  /*1f1d0*/  @!P3 LEA R20, P5, R183.reuse, R20, 0x1 ;  /* 0x00000014b714b211 */ /* 0x040fe400078a08ff */
[-C--:B-1----:R-:W-:Y:S02]  /*1f1e0*/  @!P2 LEA.HI.X R3, R182, R0.reuse, R226, 0x1, P4 ;  /* 0x00000000b603a211 */ /* 0x082fe400020f0ce2 */
[----:B------:R-:W-:-:S03]  /*1f1f0*/  @!P3 LEA.HI.X R21, R183, R0, R225, 0x1, P5 ;  /* 0x00000000b715b211 */ /* 0x000fc600028f0ce1 */
[----:B-----5:R4:W-:Y:S04]  /*1f200*/  @!P2 ST.E.128 desc[UR6][R2.64], R4 ;  /* 0x000000040200a985 */ /* 0x0209e8000c101d06 */
[----:B------:R4:W-:Y:S02]  /*1f210*/  @!P3 ST.E.128 desc[UR6][R20.64], R32 ;  /* 0x000000201400b985 */ /* 0x0009e4000c101d06 */
.L_x_1929:
[----:B------:R-:W-:Y:S05]  /*1f220*/  BSYNC B1 ;  /* 0x0000000000017941 */ /* 0x000fea0003800000 */
.L_x_1928:
[----:B-1----:R1:W0:Y:S01]  /*1f230*/  SHFL.IDX PT, R0, R48, 0x1, 0x181f ;  /* 0x00381f0030007f89 */ /* 0x00222200000e0000 */
[----:B------:R-:W-:Y:S03]  /*1f240*/  BSSY B1, `(.L_x_1930) ;  /* 0x000000d000017945 */ /* 0x000fe60003800000 */
[----:B----45:R1:W4:Y:S01]  /*1f250*/  SHFL.IDX PT, R4, R24, 0x1, 0x181f ;  /* 0x00381f0018047f89 */ /* 0x03032200000e0000 */
[----:B------:R-:W-:Y:S05]  /*1f260*/  @P0 BRA `(.L_x_1931) ;  /* 0x0000000000280947 */ /* 0x000fea0003800000 */
[----:B------:R-:W-:Y:S01]  /*1f270*/  ULDC UR4, c[0x0][0xac8] ;  /* 0x0002b20000047ab9 */ /* 0x000fe20000000800 */
[----:B------:R-:W-:Y:S01]  /*1f280*/  ULDC.64 UR6, c[0x0][0x208] ;  /* 0x0000820000067ab9 */ /* 0x000fe20000000a00 */
[----:B------:R-:W-:Y:S02]  /*1f290*/  ISETP.GE.AND P3, PT, R182, UR4, PT ;  /* 0x00000004b6007c0c */ /* 0x000fe4000bf66270 */
[----:B------:R-:W-:-:S11]  /*1f2a0*/  ISETP.GE.AND P4, PT, R183, UR4, PT ;  /* 0x00000004b7007c0c */ /* 0x000fd6000bf86270 */
[CC--:B----4-:R-:W-:Y:S02]  /*1f2b0*/  @!P3 LEA R2, P0, R182.reuse, R4.reuse, 0x1 ;  /* 0x00000004b602b211 */ /* 0x0d0fe400078008ff */
[C---:B------:R-:W-:Y:S02]  /*1f2c0*/  @!P4 LEA R4, P2, R183.reuse, R4, 0x1 ;  /* 0x00000004b704c211 */ /* 0x040fe400078408ff */
[-C--:B0-----:R-:W-:Y:S02]  /*1f2d0*/  @!P3 LEA.HI.X R3, R182, R0.reuse, R226, 0x1, P0 ;  /* 0x00000000b603b211 */ /* 0x081fe400000f0ce2 */
[----:B------:R-:W-:-:S03]  /*1f2e0*/  @!P4 LEA.HI.X R5, R183, R0, R225, 0x1, P2 ;  /* 0x00000000b705c211 */ /* 0x000fc600010f0ce1 */
[----:B------:R0:W-:Y:S04]  /*1f2f0*/  @!P3 ST.E.128 desc[UR6][R2.64], R8 ;  /* 0x000000080200b985 */ /* 0x0001e8000c101d06 */
[----:B------:R0:W-:Y:S02]  /*1f300*/  @!P4 ST.E.128 desc[UR6][R4.64], R36 ;  /* 0x000000240400c985 */ /* 0x0001e4000c101d06 */
.L_x_1931:
[----:B------:R-:W-:Y:S05]  /*1f310*/  BSYNC B1 ;  /* 0x0000000000017941 */ /* 0x000fea0003800000 */
.L_x_1930:
[----:B0-----:R0:W0:Y:S01]  /*1f320*/  SHFL.IDX PT, R0, R48, 0x2, 0x181f ;  /* 0x00581f0030007f89 */ /* 0x00102200000e0000 */
[----:B------:R-:W-:Y:S03]  /*1f330*/  BSSY B1, `(.L_x_1932) ;  /* 0x000000d000017945 */ /* 0x000fe60003800000 */
[----:B----4-:R4:W0:Y:S01]  /*1f340*/  SHFL.IDX PT, R4, R24, 0x2, 0x181f ;  /* 0x00581f0018047f89 */ /* 0x01082200000e0000 */
[----:B------:R-:W-:Y:S05]  /*1f350*/  @P1 BRA `(.L_x_1933) ;  /* 0x0000000000281947 */ /* 0x000fea0003800000 */
[----:B------:R-:W-:Y:S01]  /*1f360*/  ULDC UR4, c[0x0][0xac8] ;  /* 0x0002b20000047ab9 */ /* 0x000fe20000000800 */
[----:B------:R-:W-:Y:S01]  /*1f370*/  ULDC.64 UR6, c[0x0][0x208] ;  /* 0x0000820000067ab9 */ /* 0x000fe20000000a00 */
        /* <DEDUP_REMOVED lines=8> */
.L_x_1933:
[----:B------:R-:W-:Y:S05]  /*1f400*/  BSYNC B1 ;  /* 0x0000000000017941 */ /* 0x000fea0003800000 */
.L_x_1932:
[----:B0-----:R-:W-:Y:S01]  /*1f410*/  VIADD R0, R50, 0x60 ;  /* 0x0000006032007836 */ /* 0x001fe20000000000 */
[----:B-12---:R-:W0:Y:S04]  /*1f420*/  SHFL.IDX PT, R48, R48, 0x3, 0x181f ;  /* 0x00781f0030307f89 */ /* 0x006e2800000e0000 */
[----:B------:R-:W-:Y:S01]  /*1f430*/  ISETP.GE.AND P0, PT, R0, R59, PT ;  /* 0x0000003b0000720c */ /* 0x000fe20003f06270 */
[----:B----4-:R-:W1:-:S12]  /*1f440*/  SHFL.IDX PT, R24, R24, 0x3, 0x181f ;  /* 0x00781f0018187f89 */ /* 0x010e5800000e0000 */
[----:B------:R-:W-:Y:S05]  /*1f450*/  @P0 BRA `(.L_x_1934) ;  /* 0x0000000c00000947 */ /* 0x000fea0003800000 */
[----:B------:R-:W-:Y:S01]  /*1f460*/  ULDC UR4, c[0x0][0xac8] ;  /* 0x0002b20000047ab9 */ /* 0x000fe20000000800 */
[----:B------:R-:W-:Y:S01]  /*1f470*/  ULDC.64 UR6, c[0x0][0x208] ;  /* 0x0000820000067ab9 */ /* 0x000fe20000000a00 */
[----:B------:R-:W-:-:S13]  /*1f480*/  ISETP.GE.AND P1, PT, R182, UR4, PT ;  /* 0x00000004b6007c0c */ /* 0x000fda000bf26270 */
[----:B-1----:R-:W-:-:S04]  /*1f490*/  @!P1 LEA R2, P0, R182, R24, 0x1 ;  /* 0x00000018b6029211 */ /* 0x002fc800078008ff */
[----:B0-----:R-:W-:Y:S02]  /*1f4a0*/  @!P1 LEA.HI.X R3, R182, R48, R226, 0x1, P0 ;  /* 0x00000030b6039211 */ /* 0x001fe400000f0ce2 */
[----:B------:R-:W-:-:S03]  /*1f4b0*/  ISETP.GE.AND P0, PT, R183, UR4, PT ;  /* 0x00000004b7007c0c */ /* 0x000fc6000bf06270 */
[----:B------:R0:W-:Y:S10]  /*1f4c0*/  @!P1 ST.E.128 desc[UR6][R2.64], R28 ;  /* 0x0000001c02009985 */ /* 0x0001f4000c101d06 */
[----:B------:R-:W-:Y:S05]  /*1f4d0*/  @P0 BRA `(.L_x_1934) ;  /* 0x0000000800e00947 */ /* 0x000fea0003800000 */
[----:B0-----:R-:W-:Y:S01]  /*1f4e0*/  LEA R2, P0, R183, R24, 0x1 ;  /* 0x00000018b7027211 */ /* 0x001fe200078008ff */
[----:B------:R-:W-:-:S03]  /*1f4f0*/  ULDC.64 UR4, c[0x0][0x208] ;  /* 0x0000820000047ab9 */ /* 0x000fc60000000a00 */
[----:B------:R-:W-:-:S05]  /*1f500*/  LEA.HI.X R3, R183, R48, R225, 0x1, P0 ;  /* 0x00000030b7037211 */ /* 0x000fca00000f0ce1 */
[----:B------:R0:W-:Y:S01]  /*1f510*/  ST.E.128 desc[UR4][R2.64], R44 ;  /* 0x0000002c02007985 */ /* 0x0001e2000c101d04 */
[----:B------:R-:W-:Y:S05]  /*1f520*/  BRA `(.L_x_1934) ;  /* 0x0000000800cc7947 */ /* 0x000fea0003800000 */
.L_x_1926:
[----:B------:R-:W-:Y:S01]  /*1f530*/  ULDC.64 UR4, c[0x0][0xc00] ;  /* 0x0003000000047ab9 */ /* 0x000fe20000000a00 */
[----:B------:R-:W2:Y:S01]  /*1f540*/  LDC R21, c[0x0][0xbe8] ;  /* 0x0002fa00ff157b82 */ /* 0x000ea20000000800 */
[----:B------:R-:W-:Y:S01]  /*1f550*/  ISETP.NE.U32.AND P0, PT, RZ, UR4, PT ;  /* 0x00000004ff007c0c */ /* 0x000fe2000bf05070 */
[----:B------:R-:W-:Y:S01]  /*1f560*/  IMAD.MOV.U32 R6, RZ, RZ, RZ ;  /* 0x000000ffff067224 */ /* 0x000fe200078e00ff */
[----:B------:R-:W-:Y:S02]  /*1f570*/  ULDC.64 UR6, c[0x0][0x208] ;  /* 0x0000820000067ab9 */ /* 0x000fe40000000a00 */
[----:B------:R-:W-:Y:S01]  /*1f580*/  ISETP.NE.AND.EX P0, PT, RZ, UR5, PT, P0 ;  /* 0x00000005ff007c0c */ /* 0x000fe2000bf05300 */
[----:B------:R-:W-:Y:S02]  /*1f590*/  ULDC.64 UR4, c[0x0][0xc08] ;  /* 0x0003020000047ab9 */ /* 0x000fe40000000a00 */
[----:B------:R-:W-:Y:S01]  /*1f5a0*/  ISETP.NE.U32.AND P1, PT, RZ, UR4, PT ;  /* 0x00000004ff007c0c */ /* 0x000fe2000bf25070 */
[----:B------:R-:W3:Y:S03]  /*1f5b0*/  LDC.64 R2, c[0x0][0xc00] ;  /* 0x00030000ff027b82 */ /* 0x000ee60000000a00 */
[----:B------:R-:W-:-:S02]  /*1f5c0*/  ISETP.NE.AND.EX P1, PT, RZ, UR5, PT, P1 ;  /* 0x00000005ff007c0c */ /* 0x000fc4000bf25310 */
[----:B--2---:R-:W-:-:S11]  /*1f5d0*/  ISETP.NE.AND P2, PT, R21, 0x1, PT ;  /* 0x000000011500780c */ /* 0x004fd60003f45270 */
[----:B------:R-:W2:Y:S01]  /*1f5e0*/  @P1 LDC.64 R4, c[0x0][0xc08] ;  /* 0x00030200ff041b82 */ /* 0x000ea20000000a00 */
[----:B------:R-:W-:Y:S01]  /*1f5f0*/  ULDC UR4, c[0x0][0xa88] ;  /* 0x0002a20000047ab9 */ /* 0x000fe20000000800 */
[----:B---3--:R-:W-:-:S06]  /*1f600*/  IMAD.WIDE R2, R186, 0x4, R2 ;  /* 0x00000004ba027825 */ /* 0x008fcc00078e0202 */
[----:B------:R-:W3:Y:S08]  /*1f610*/  @P2 LDC R20, c[0x0][0xbec] ;  /* 0x0002fb00ff142b82 */ /* 0x000ef00000000800 */
[----:B------:R-:W4:Y:S01]  /*1f620*/  @P2 LDC R29, c[0x0][0xbf0] ;  /* 0x0002fc00ff1d2b82 */ /* 0x000f220000000800 */
[----:B------:R-:W-:Y:S01]  /*1f630*/  MOV R0, UR4 ;  /* 0x0000000400007c02 */ /* 0x000fe20008000f00 */
[----:B------:R0:W5:Y:S01]  /*1f640*/  @P0 LDG.E R6, desc[UR6][R2.64] ;  /* 0x0000000602060981 */ /* 0x000162000c1e1900 */
[----:B--2---:R-:W-:Y:S01]  /*1f650*/  @P1 IMAD.WIDE R4, R186, 0x4, R4 ;  /* 0x00000004ba041825 */ /* 0x004fe200078e0204 */
[----:B------:R-:W-:-:S04]  /*1f660*/  ISETP.GE.AND P3, PT, R227, 0x80, PT ;  /* 0x00000080e300780c */ /* 0x000fc80003f66270 */
[----:B------:R0:W5:Y:S01]  /*1f670*/  @P1 LDG.E R0, desc[UR6][R4.64] ;  /* 0x0000000604001981 */ /* 0x000162000c1e1900 */
[----:B------:R-:W-:Y:S01]  /*1f680*/  SHF.R.S32.HI R7, RZ, 0x1f, R186 ;  /* 0x0000001fff077819 */ /* 0x000fe200000114ba */
[----:B------:R-:W-:Y:S07]  /*1f690*/  @P1 BRA `(.L_x_1935) ;  /* 0x0000000000141947 */ /* 0x000fee0003800000 */
[----:B------:R-:W-:Y:S05]  /*1f6a0*/  @!P0 BRA `(.L_x_1935) ;  /* 0x0000000000108947 */ /* 0x000fea0003800000 */
[----:B------:R-:W-:Y:S02]  /*1f6b0*/  ULDC.64 UR4, c[0x0][0x208] ;  /* 0x0000820000047ab9 */ /* 0x000fe40000000a00 */
[----:B0-----:R-:W2:Y:S04]  /*1f6c0*/  LDG.E R5, desc[UR4][R2.64] ;  /* 0x0000000402057981 */ /* 0x001ea8000c1e1900 */
[----:B-----5:R-:W2:Y:S02]  /*1f6d0*/  LDG.E R0, desc[UR4][R2.64+0x4] ;  /* 0x0000040402007981 */ /* 0x020ea4000c1e1900 */
[----:B--2---:R-:W-:-:S07]  /*1f6e0*/  IMAD.IADD R0, R0, 0x1, -R5 ;  /* 0x0000000100007824 */ /* 0x004fce00078e0a05 */
.L_x_1935:
[----:B------:R-:W-:Y:S01]  /*1f6f0*/  BSSY B1, `(.L_x_1936) ;  /* 0x000002e000017945 */ /* 0x000fe20003800000 */
[----:B------:R-:W-:Y:S02]  /*1f700*/  SHF.R.S32.HI R10, RZ, 0x1f, R185 ;  /* 0x0000001fff0a7819 */ /* 0x000fe400000114b9 */
[----:B------:R-:W-:Y:S02]  /*1f710*/  SEL R13, R186, RZ, !P0 ;  /* 0x000000ffba0d7207 */ /* 0x000fe40004000000 */
[----:B------:R-:W-:Y:S02]  /*1f720*/  SEL R12, R7, RZ, !P0 ;  /* 0x000000ff070c7207 */ /* 0x000fe40004000000 */
[----:B-----5:R-:W-:Y:S01]  /*1f730*/  SHF.R.S32.HI R11, RZ, 0x1f, R6 ;  /* 0x0000001fff0b7819 */ /* 0x020fe20000011406 */
[----:B------:R-:W-:Y:S06]  /*1f740*/  @P3 BRA `(.L_x_1937) ;  /* 0x0000000000a03947 */ /* 0x000fec0003800000 */
[----:B0-----:R-:W0:Y:S01]  /*1f750*/  S2R R4, SR_TID.X ;  /* 0x0000000000047919 */ /* 0x001e220000002100 */
[----:B------:R-:W2:Y:S02]  /*1f760*/  LDC R14, c[0x0][0xbe8] ;  /* 0x0002fa00ff0e7b82 */ /* 0x000ea40000000800 */
[----:B--2---:R-:W-:Y:S01]  /*1f770*/  IMAD R2, R0, R14, RZ ;  /* 0x0000000e00027224 */ /* 0x004fe200078e02ff */
[----:B0-----:R-:W-:-:S04]  /*1f780*/  IADD3 R9, R177, -0x80, R4 ;  /* 0xffffff80b1097810 */ /* 0x001fc80007ffe004 */
[----:B------:R-:W-:-:S13]  /*1f790*/  ISETP.GE.AND P0, PT, R9, R2, PT ;  /* 0x000000020900720c */ /* 0x000fda0003f06270 */
[----:B------:R-:W-:Y:S05]  /*1f7a0*/  @P0 BRA `(.L_x_1937) ;  /* 0x0000000000880947 */ /* 0x000fea0003800000 */
[----:B------:R-:W-:Y:S01]  /*1f7b0*/  ISETP.NE.AND P0, PT, R14, 0x1, PT ;  /* 0x000000010e00780c */ /* 0x000fe20003f05270 */
[----:B------:R-:W-:Y:S01]  /*1f7c0*/  ULDC.64 UR4, c[0x0][0xb90] ;  /* 0x0002e40000047ab9 */ /* 0x000fe20000000a00 */
[----:B------:R-:W-:Y:S01]  /*1f7d0*/  IMAD.MOV.U32 R2, RZ, RZ, R6 ;  /* 0x000000ffff027224 */ /* 0x000fe200078e0006 */
[----:B------:R-:W-:Y:S01]  /*1f7e0*/  ULDC.64 UR6, c[0x0][0x208] ;  /* 0x0000820000067ab9 */ /* 0x000fe20000000a00 */
        /* <DEDUP_REMOVED lines=8> */
[----:B------:R-:W2:Y:S01]  /*1f870*/  @P0 LDC R15, c[0x0][0xbf0] ;  /* 0x0002fc00ff0f0b82 */ /* 0x000ea20000000800 */
[----:B------:R-:W-:-:S04]  /*1f880*/  IMAD.WIDE.U32 R2, R13, UR4, R2 ;  /* 0x000000040d027c25 */ /* 0x000fc8000f8e0002 */
[----:B0-----:R-:W-:-:S05]  /*1f890*/  @P0 IMAD.HI.U32 R4, R9, R4, RZ ;  /* 0x0000000409040227 */ /* 0x001fca00078e00ff */
[----:B--2---:R-:W-:Y:S01]  /*1f8a0*/  @P0 SHF.R.U32.HI R5, RZ, R15, R4 ;  /* 0x0000000fff050219 */ /* 0x004fe20000011604 */
        /* <DEDUP_REMOVED lines=18> */
.L_x_1937:
[----:B------:R-:W-:Y:S05]  /*1f9d0*/  BSYNC B1 ;  /* 0x0000000000017941 */ /* 0x000fea0003800000 */
.L_x_1936:
[----:B------:R-:W-:Y:S01]  /*1f9e0*/  ULDC.64 UR4, c[0x0][0xaa0] ;  /* 0x0002a80000047ab9 */ /* 0x000fe20000000a00 */
[----:B0-2---:R-:W-:Y:S01]  /*1f9f0*/  IMAD R4, R184, 0x20, R190 ;  /* 0x00000020b8047824 */ /* 0x005fe200078e02be */
[----:B------:R-:W-:Y:S01]  /*1fa00*/  BSSY B1, `(.L_x_1938) ;  /* 0x0000038000017945 */ /* 0x000fe20003800000 */
[----:B------:R-:W-:Y:S02]  /*1fa10*/  IMAD R3, R11, UR4, RZ ;  /* 0x000000040b037c24 */ /* 0x000fe4000f8e02ff */
[----:B------:R-:W-:Y:S02]  /*1fa20*/  IMAD.IADD R9, R177, 0x1, R4 ;  /* 0x00000001b1097824 */ /* 0x000fe400078e0204 */
[C---:B------:R-:W-:Y:S02]  /*1fa30*/  IMAD R5, R6.reuse, UR5, R3 ;  /* 0x0000000506057c24 */ /* 0x040fe4000f8e0203 */
[----:B------:R-:W-:Y:S01]  /*1fa40*/  IMAD.WIDE.U32 R2, R6, UR4, RZ ;  /* 0x0000000406027c25 */ /* 0x000fe2000f8e00ff */
[----:B------:R-:W-:-:S03]  /*1fa50*/  ULDC.64 UR4, c[0x0][0xae8] ;  /* 0x0002ba0000047ab9 */ /* 0x000fc60000000a00 */
[----:B------:R-:W-:Y:S02]  /*1fa60*/  IMAD.IADD R3, R3, 0x1, R5 ;  /* 0x0000000103037824 */ /* 0x000fe400078e0205 */
[----:B------:R-:W-:Y:S02]  /*1fa70*/  IMAD R6, R10, UR4, RZ ;  /* 0x000000040a067c24 */ /* 0x000fe4000f8e02ff */
[----:B---3--:R-:W-:-:S04]  /*1fa80*/  @P2 IMAD.HI.U32 R4, R9, R20, RZ ;  /* 0x0000001409042227 */ /* 0x008fc800078e00ff */
[C---:B------:R-:W-:Y:S02]  /*1fa90*/  IMAD R7, R185.reuse, UR5, R6 ;  /* 0x00000005b9077c24 */ /* 0x040fe4000f8e0206 */
[----:B------:R-:W-:Y:S01]  /*1faa0*/  IMAD.WIDE.U32 R2, R185, UR4, R2 ;  /* 0x00000004b9027c25 */ /* 0x000fe2000f8e0002 */
[----:B------:R-:W-:-:S03]  /*1fab0*/  ULDC.64 UR4, c[0x0][0xaf0] ;  /* 0x0002bc0000047ab9 */ /* 0x000fc60000000a00 */
[----:B------:R-:W-:Y:S01]  /*1fac0*/  IMAD.MOV.U32 R5, RZ, RZ, R9 ;  /* 0x000000ffff057224 */ /* 0x000fe200078e0009 */
[----:B----4-:R-:W-:Y:S01]  /*1fad0*/  @P2 SHF.R.U32.HI R5, RZ, R29, R4 ;  /* 0x0000001dff052219 */ /* 0x010fe20000011604 */
[----:B------:R-:W-:Y:S02]  /*1fae0*/  IMAD R6, R12, UR4, RZ ;  /* 0x000000040c067c24 */ /* 0x000fe4000f8e02ff */
[----:B------:R-:W-:Y:S01]  /*1faf0*/  IMAD.IADD R3, R3, 0x1, R7 ;  /* 0x0000000103037824 */ /* 0x000fe200078e0207 */
[----:B------:R-:W-:Y:S01]  /*1fb00*/  SHF.R.S32.HI R4, RZ, 0x1f, R5 ;  /* 0x0000001fff047819 */ /* 0x000fe20000011405 */
[----:B------:R-:W-:Y:S01]  /*1fb10*/  IMAD R7, R13, UR5, R6 ;  /* 0x000000050d077c24 */ /* 0x000fe2000f8e0206 */
[----:B------:R-:W-:Y:S01]  /*1fb20*/  IADD3 R6, -R5, RZ, RZ ;  /* 0x000000ff05067210 */ /* 0x000fe20007ffe1ff */
[----:B------:R-:W-:Y:S01]  /*1fb30*/  IMAD.WIDE.U32 R2, R13, UR4, R2 ;  /* 0x000000040d027c25 */ /* 0x000fe2000f8e0002 */
[----:B------:R-:W-:-:S03]  /*1fb40*/  ULDC.64 UR4, c[0x0][0xae0] ;  /* 0x0002b80000047ab9 */ /* 0x000fc60000000a00 */
        /* <DEDUP_REMOVED lines=25> */
[----:B------:R-:W-:Y:S01]  /*1fce0*/  ULDC UR4, c[0x0][0xac8] ;  /* 0x0002b20000047ab9 */ /* 0x000fe20000000800 */
[----:B------:R-:W-:Y:S01]  /*1fcf0*/  ULDC.64 UR6, c[0x0][0x208] ;  /* 0x0000820000067ab9 */ /* 0x000fe20000000a00 */
        /* <DEDUP_REMOVED lines=8> */
.L_x_1939:
[----:B------:R-:W-:Y:S05]  /*1fd80*/  BSYNC B1 ;  /* 0x0000000000017941 */ /* 0x000fea0003800000 */
.L_x_1938:
[----:B---3--:R3:W0:Y:S01]  /*1fd90*/  SHFL.IDX PT, R0, R5, 0x1, 0x181f ;  /* 0x00381f0005007f89 */ /* 0x00862200000e0000 */
[----:B------:R-:W-:Y:S03]  /*1fda0*/  BSSY B1, `(.L_x_1940) ;  /* 0x000000d000017945 */ /* 0x000fe60003800000 */
[----:B--2-4-:R3:W2:Y:S01]  /*1fdb0*/  SHFL.IDX PT, R2, R4, 0x1, 0x181f ;  /* 0x00381f0004027f89 */ /* 0x0146a200000e0000 */
[----:B------:R-:W-:Y:S05]  /*1fdc0*/  @P1 BRA `(.L_x_1941) ;  /* 0x0000000000281947 */ /* 0x000fea0003800000 */
        /* <DEDUP_REMOVED lines=10> */
.L_x_1941:
[----:B------:R-:W-:Y:S05]  /*1fe70*/  BSYNC B1 ;  /* 0x0000000000017941 */ /* 0x000fea0003800000 */
.L_x_1940:
[----:B0-----:R0:W0:Y:S01]  /*1fe80*/  SHFL.IDX PT, R0, R5, 0x2, 0x181f ;  /* 0x00581f0005007f89 */ /* 0x00102200000e0000 */
[----:B------:R-:W-:Y:S03]  /*1fe90*/  BSSY B1, `(.L_x_1942) ;  /* 0x000000d000017945 */ /* 0x000fe60003800000 */
[----:B--2-4-:R2:W4:Y:S01]  /*1fea0*/  SHFL.IDX PT, R2, R4, 0x2, 0x181f ;  /* 0x00581f0004027f89 */ /* 0x01452200000e0000 */
        /* <DEDUP_REMOVED lines=11> */
.L_x_1943:
[----:B------:R-:W-:Y:S05]  /*1ff60*/  BSYNC B1 ;  /* 0x0000000000017941 */ /* 0x000fea0003800000 */
.L_x_1942:
[----:B0-----:R-:W-:Y:S01]  /*1ff70*/  IADD3 R0, R6, 0x60, RZ ;  /* 0x0000006006007810 */ /* 0x001fe20007ffe0ff */
[----:B---3--:R-:W0:Y:S03]  /*1ff80*/  SHFL.IDX PT, R5, R5, 0x3, 0x181f ;  /* 0x00781f0005057f89 */ /* 0x008e2600000e0000 */
[----:B------:R-:W-:Y:S01]  /*1ff90*/  ISETP.GE.AND P0, PT, R0, R21, PT ;  /* 0x000000150000720c */ /* 0x000fe20003f06270 */
[----:B----4-:R3:W4:-:S12]  /*1ffa0*/  SHFL.IDX PT, R2, R4, 0x3, 0x181f ;  /* 0x00781f0004027f89 */ /* 0x01071800000e0000 */
[----:B---3--:R-:W-:Y:S05]  /*1ffb0*/  @P0 BRA `(.L_x_1934) ;  /* 0x0000000000280947 */ /* 0x008fea0003800000 */
        /* <DEDUP_REMOVED lines=10> */
.L_x_1934:
[----:B------:R-:W-:Y:S05]  /*20060*/  BSYNC B0 ;  /* 0x0000000000007941 */ /* 0x000fea0003800000 */
.L_x_1925:
[----:B------:R-:W-:Y:S02]  /*20070*/  ULDC UR4, c[0x0][0xc3c] ;  /* 0x00030f0000047ab9 */ /* 0x000fe40000000800 */
[----:B-1----:R-:W-:-:S13]  /*20080*/  ISETP.GE.AND P0, PT, R27, UR4, PT ;  /* 0x000000041b007c0c */ /* 0x002fda000bf06270 */
[----:B------:R-:W-:Y:S05]  /*20090*/  @!P0 BRA `(.L_x_1944) ;  /* 0xfffffe10006c8947 */ /* 0x000fea000383ffff */
[----:B------:R-:W-:Y:S05]  /*200a0*/  BRA `(.L_x_1658) ;  /* 0x0000008400047947 */ /* 0x000fea0003800000 */
.L_x_1656:
[----:B------:R-:W-:-:S08]  /*200b0*/  NOP ;  /* 0x0000000000007918 */ /* 0x000fd00000000000 */
[----:B------:R-:W0:-:S00]  /*200c0*/  USETMAXREG.DEALLOC.CTAPOOL 0x18 ;  /* 0x00000018000079c8 */ /* 0x000e0000080e0500 */
        /* <DEDUP_REMOVED lines=16> */
.L_x_1945:
[----:B------:R-:W-:Y:S01]  /*201d0*/  LOP3.LUT R0, R4, 0x1f, RZ, 0xc0, !PT ;  /* 0x0000001f04007812 */ /* 0x000fe200078ec0ff */
[----:B------:R-:W-:Y:S01]  /*201e0*/  ULDC UR4, c[0x0][0xc3c] ;  /* 0x00030f0000047ab9 */ /* 0x000fe20000000800 */
[----:B------:R-:W-:Y:S01]  /*201f0*/  ULDC.64 UR6, c[0x0][0x208] ;  /* 0x0000820000067ab9 */ /* 0x000fe20000000a00 */
[----:B------:R-:W-:Y:S01]  /*20200*/  ULDC UR5, c[0x0][0xc38] ;  /* 0x00030e0000057ab9 */ /* 0x000fe20000000800 */
[----:B------:R-:W-:-:S04]  /*20210*/  ISETP.NE.AND P0, PT, R0, 0x1f, PT ;  /* 0x0000001f0000780c */ /* 0x000fc80003f05270 */
[----:B------:R-:W-:-:S13]  /*20220*/  ISETP.GE.OR P1, PT, R0, UR4, !P0 ;  /* 0x0000000400007c0c */ /* 0x000fda000c726670 */
[----:B0-----:R-:W0:Y:S02]  /*20230*/  @!P1 LDC.64 R2, c[0x0][0xc80] ;  /* 0x00032000ff029b82 */ /* 0x001e240000000a00 */
[----:B0-----:R-:W-:-:S05]  /*20240*/  @!P1 IMAD.WIDE.U32 R2, R0, 0x4, R2 ;  /* 0x0000000400029825 */ /* 0x001fca00078e0002 */
[----:B------:R-:W2:Y:S01]  /*20250*/  @!P1 LDG.E R5, desc[UR6][R2.64] ;  /* 0x0000000602059981 */ /* 0x000ea2000c1e1900 */
[C---:B------:R-:W-:Y:S01]  /*20260*/  ISETP.NE.AND P1, PT, R0.reuse, RZ, PT ;  /* 0x000000ff0000720c */ /* 0x040fe20003f25270 */
[----:B------:R-:W0:Y:S01]  /*20270*/  S2UR UR6, SR_CTAID.X ;  /* 0x00000000000679c3 */ /* 0x000e220000002500 */
[C---:B------:R-:W-:Y:S01]  /*20280*/  ISETP.GE.U32.AND P2, PT, R0.reuse, 0x2, PT ;  /* 0x000000020000780c */ /* 0x040fe20003f46070 */
[----:B------:R-:W-:Y:S01]  /*20290*/  UMOV UR4, URZ ;  /* 0x0000003f00047c82 */ /* 0x000fe20008000000 */
[C---:B------:R-:W-:Y:S02]  /*202a0*/  ISETP.GE.U32.AND P3, PT, R0.reuse, 0x4, PT ;  /* 0x000000040000780c */ /* 0x040fe40003f66070 */
[C---:B------:R-:W-:Y:S02]  /*202b0*/  ISETP.GE.U32.AND P4, PT, R0.reuse, 0x8, PT ;  /* 0x000000080000780c */ /* 0x040fe40003f86070 */
[----:B------:R-:W-:Y:S02]  /*202c0*/  ISETP.GE.U32.AND P5, PT, R0, 0x10, PT ;  /* 0x000000100000780c */ /* 0x000fe40003fa6070 */
[----:B------:R-:W-:Y:S01]  /*202d0*/  MOV R16, RZ ;  /* 0x000000ff00107202 */ /* 0x000fe20000000f00 */
        /* <DEDUP_REMOVED lines=25> */
.L_x_1951:
        /* <DEDUP_REMOVED lines=13> */
.L_x_1950:
[----:B------:R-:W-:Y:S05]  /*20540*/  BSYNC B0 ;  /* 0x0000000000007941 */ /* 0x000fea0003800000 */
.L_x_1949:
[----:B0----5:R-:W0:Y:S02]  /*20550*/  SHFL.UP PT, R2, R5, 0x1, RZ ;  /* 0x0420000005027989 */ /* 0x021e2400000e00ff */
        /* <DEDUP_REMOVED lines=20> */
.L_x_1947:
[----:B------:R-:W-:Y:S01]  /*206a0*/  IMAD.IADD R7, R7, 0x1, -R2 ;  /* 0x0000000107077824 */ /* 0x000fe200078e0a02 */
[----:B------:R-:W-:-:S03]  /*206b0*/  ULDC.64 UR8, c[0x0][0x208] ;  /* 0x0000820000087ab9 */ /* 0x000fc60000000a00 */
[----:B------:R-:W-:-:S05]  /*206c0*/  IMAD R2, R6, UR5, R7 ;  /* 0x0000000506027c24 */ /* 0x000fca000f8e0207 */
[----:B------:R-:W-:Y:S02]  /*206d0*/  ISETP.GT.AND P0, PT, R2, UR6, PT ;  /* 0x0000000602007c0c */ /* 0x000fe4000bf04270 */
[----:B------:R-:W0:Y:S11]  /*206e0*/  LDC.64 R2, c[0x0][0xc90] ;  /* 0x00032400ff027b82 */ /* 0x000e360000000a00 */
[----:B------:R-:W-:-:S04]  /*206f0*/  VOTE.ANY R12, PT, !P0 ;  /* 0x00000000000c7806 */ /* 0x000fc800040e0100 */
[----:B------:R-:W1:Y:S02]  /*20700*/  POPC R8, R12 ;  /* 0x0000000c00087309 */ /* 0x000e640000000000 */
[----:B-1----:R-:W-:-:S05]  /*20710*/  IADD3 R19, R8, UR4, RZ ;  /* 0x0000000408137c10 */ /* 0x002fca000fffe0ff */
        /* <DEDUP_REMOVED lines=13> */
.L_x_1952:
[----:B-1----:R-:W-:Y:S02]  /*207f0*/  IMAD.MOV R2, RZ, RZ, -R3 ;  /* 0x000000ffff027224 */ /* 0x002fe400078e0a03 */
[----:B---3--:R-:W-:Y:S02]  /*20800*/  IMAD R16, R16, UR5, R7 ;  /* 0x0000000510107c24 */ /* 0x008fe4000f8e0207 */
[----:B------:R-:W-:Y:S02]  /*20810*/  IMAD R7, R2, R11, RZ ;  /* 0x0000000b02077224 */ /* 0x000fe400078e02ff */
[----:B------:R-:W-:-:S04]  /*20820*/  IMAD.MOV.U32 R2, RZ, RZ, RZ ;  /* 0x000000ffff027224 */ /* 0x000fc800078e00ff */
[----:B------:R-:W-:Y:S01]  /*20830*/  IMAD.HI.U32 R3, R3, R7, R2 ;  /* 0x0000000703037227 */ /* 0x000fe200078e0002 */
[----:B------:R-:W-:Y:S02]  /*20840*/  IADD3 R2, -R16, UR6, RZ ;  /* 0x0000000610027c10 */ /* 0x000fe4000fffe1ff */
[----:B------:R-:W-:Y:S02]  /*20850*/  IABS R7, R9 ;  /* 0x0000000900077213 */ /* 0x000fe40000000000 */
[----:B--2---:R-:W-:-:S03]  /*20860*/  IABS R6, R2 ;  /* 0x0000000200067213 */ /* 0x004fc60000000000 */
        /* <DEDUP_REMOVED lines=18> */
[----:B------:R-:W-:-:S04]  /*20990*/  VIADDMNMX R10, R3, UR5, R10, PT ;  /* 0x00000005030a7c46 */ /* 0x000fc8000b80010a */
[----:B------:R-:W-:-:S04]  /*209a0*/  IABS R7, R10 ;  /* 0x0000000a00077213 */ /* 0x000fc80000000000 */
[----:B------:R-:W1:Y:S08]  /*209b0*/  I2F.RP R8, R7 ;  /* 0x0000000700087306 */ /* 0x000e700000209400 */
[----:B-1----:R-:W1:Y:S02]  /*209c0*/  MUFU.RCP R8, R8 ;  /* 0x0000000800087308 */ /* 0x002e640000001000 */
[----:B-1----:R-:W-:Y:S01]  /*209d0*/  VIADD R3, R8, 0xffffffe ;  /* 0x0ffffffe08037836 */ /* 0x002fe20000000000 */
[----:B------:R-:W-:-:S05]  /*209e0*/  IABS R8, R10 ;  /* 0x0000000a00087213 */ /* 0x000fca0000000000 */
[----:B------:R-:W1:Y:S01]  /*209f0*/  F2I.FTZ.U32.TRUNC.NTZ R3, R3 ;  /* 0x0000000300037305 */ /* 0x000e62000021f000 */
[----:B------:R-:W-:Y:S01]  /*20a00*/  IMAD.MOV R8, RZ, RZ, -R8 ;  /* 0x000000ffff087224 */ /* 0x000fe200078e0a08 */
[----:B-1----:R-:W-:-:S05]  /*20a10*/  IADD3 R2, RZ, -R3, RZ ;  /* 0x80000003ff027210 */ /* 0x002fca0007ffe0ff */
[----:B------:R-:W-:Y:S02]  /*20a20*/  IMAD R11, R2, R7, RZ ;  /* 0x00000007020b7224 */ /* 0x000fe400078e02ff */
[----:B------:R-:W-:-:S04]  /*20a30*/  IMAD.MOV.U32 R2, RZ, RZ, RZ ;  /* 0x000000ffff027224 */ /* 0x000fc800078e00ff */
[----:B------:R-:W-:Y:S01]  /*20a40*/  IMAD.HI.U32 R2, R3, R11, R2 ;  /* 0x0000000b03027227 */ /* 0x000fe200078e0002 */
[----:B------:R-:W-:Y:S02]  /*20a50*/  IABS R11, R9 ;  /* 0x00000009000b7213 */ /* 0x000fe40000000000 */
[C---:B------:R-:W-:Y:S02]  /*20a60*/  LOP3.LUT R3, R9.reuse, R10, RZ, 0x3c, !PT ;  /* 0x0000000a09037212 */ /* 0x040fe400078e3cff */
[----:B------:R-:W-:Y:S01]  /*20a70*/  IADD3 R9, R9, R6, RZ ;  /* 0x0000000609097210 */ /* 0x000fe20007ffe0ff */
[----:B------:R-:W-:Y:S01]  /*20a80*/  IMAD.HI.U32 R2, R2, R11, RZ ;  /* 0x0000000b02027227 */ /* 0x000fe200078e00ff */
[----:B------:R-:W-:-:S03]  /*20a90*/  ISETP.GE.AND P2, PT, R3, RZ, PT ;  /* 0x000000ff0300720c */ /* 0x000fc60003f46270 */
        /* <DEDUP_REMOVED lines=9> */
[----:B------:R-:W-:-:S04]  /*20b30*/  IMAD.MOV R10, RZ, RZ, -R10 ;  /* 0x000000ffff0a7224 */ /* 0x000fc800078e0a0a */
[----:B------:R-:W-:Y:S01]  /*20b40*/  IMAD R18, R2, R10, R9 ;  /* 0x0000000a02127224 */ /* 0x000fe200078e0209 */
[----:B------:R-:W-:-:S05]  /*20b50*/  LOP3.LUT R2, RZ, R2, RZ, 0x33, !PT ;  /* 0x00000002ff027212 */ /* 0x000fca00078e33ff */
[----:B------:R-:W-:Y:S01]  /*20b60*/  IMAD.IADD R17, R5, 0x1, R2 ;  /* 0x0000000105117824 */ /* 0x000fe200078e0202 */
[----:B------:R-:W-:Y:S06]  /*20b70*/  BRA `(.L_x_1953) ;  /* 0x00000000000c7947 */ /* 0x000fec0003800000 */
.L_x_1948:
[----:B------:R-:W-:Y:S02]  /*20b80*/  IMAD.MOV.U32 R17, RZ, RZ, RZ ;  /* 0x000000ffff117224 */ /* 0x000fe400078e00ff */
[----:B------:R-:W-:Y:S02]  /*20b90*/  IMAD.U32 R16, RZ, RZ, UR6 ;  /* 0x00000006ff107e24 */ /* 0x000fe4000f8e00ff */
[----:B------:R-:W-:-:S07]  /*20ba0*/  IMAD.MOV.U32 R18, RZ, RZ, RZ ;  /* 0x000000ffff127224 */ /* 0x000fce00078e00ff */
.L_x_1953:
[----:B------:R-:W-:-:S13]  /*20bb0*/  ISETP.NE.AND P0, PT, R0, RZ, PT ;  /* 0x000000ff0000720c */ /* 0x000fda0003f05270 */
[----:B------:R-:W1:Y:S01]  /*20bc0*/  @!P0 S2R R3, SR_CgaCtaId ;  /* 0x0000000000038919 */ /* 0x000e620000008800 */
[----:B------:R-:W-:-:S04]  /*20bd0*/  @!P0 MOV R0, 0x400 ;  /* 0x0000040000008802 */ /* 0x000fc80000000f00 */
[----:B-1----:R-:W-:-:S05]  /*20be0*/  @!P0 LEA R0, R3, R0, 0x18 ;  /* 0x0000000003008211 */ /* 0x002fca00078ec0ff */
[----:B------:R2:W-:Y:S01]  /*20bf0*/  @!P0 STS.128 [R0+0x2a8d0], R16 ;  /* 0x02a8d01000008388 */ /* 0x0005e20000000c00 */
[----:B------:R-:W-:Y:S06]  /*20c00*/  BAR.ARV 0x5, 0x180 ;  /* 0x0146000000007b1d */ /* 0x000fec0000002000 */
.L_x_1946:
        /* <DEDUP_REMOVED lines=12> */
[C---:B------:R-:W-:Y:S01]  /*20cd0*/  LOP3.LUT R3, R0.reuse, 0x1f8, RZ, 0xc0, !PT ;  /* 0x000001f800037812 */ /* 0x040fe200078ec0ff */
[----:B------:R-:W-:Y:S01]  /*20ce0*/  BSSY B8, `(.L_x_1954) ;  /* 0x0000743000087945 */ /* 0x000fe20003800000 */
[C---:B------:R-:W-:Y:S01]  /*20cf0*/  ISETP.NE.AND P1, PT, R7.reuse, RZ, PT ;  /* 0x000000ff0700720c */ /* 0x040fe20003f25270 */
[----:B0-----:R-:W-:Y:S01]  /*20d00*/  IMAD.SHL.U32 R2, R7, 0x8, RZ ;  /* 0x0000000807027824 */ /* 0x001fe200078e00ff */
[----:B------:R-:W-:Y:S01]  /*20d10*/  LOP3.LUT R3, R3, 0x38, R4, 0x78, !PT ;  /* 0x0000003803037812 */ /* 0x000fe200078e7804 */
[----:B------:R-:W-:Y:S01]  /*20d20*/  ULDC.64 UR38, c[0x0][0x198] ;  /* 0x0000660000267ab9 */ /* 0x000fe20000000a00 */
[----:B------:R-:W-:Y:S01]  /*20d30*/  LOP3.LUT R0, R0, 0x38, RZ, 0xc0, !PT ;  /* 0x0000003800007812 */ /* 0x000fe200078ec0ff */
[----:B------:R-:W-:Y:S01]  /*20d40*/  ULOP3.LUT UR37, UR60, 0x2, URZ, 0xfc, !UPT ;  /* 0x000000023c257892 */ /* 0x000fe2000f8efc3f */
[----:B------:R-:W-:Y:S01]  /*20d50*/  LOP3.LUT R2, R3, 0x200, R2, 0xf8, !PT ;  /* 0x0000020003027812 */ /* 0x000fe200078ef802 */
[----:B------:R-:W-:Y:S01]  /*20d60*/  ULDC UR36, c[0x0][0xc] ;  /* 0x0000030000247ab9 */ /* 0x000fe20000000800 */
[C---:B------:R-:W-:Y:S01]  /*20d70*/  LOP3.LUT P0, R3, R4.reuse, 0x1f, RZ, 0xc0, !PT ;  /* 0x0000001f04037812 */ /* 0x040fe2000780c0ff */
[----:B------:R-:W-:Y:S01]  /*20d80*/  IMAD.SHL.U32 R4, R4, 0x10, RZ ;  /* 0x0000001004047824 */ /* 0x000fe200078e00ff */
[----:B------:R-:W-:-:S03]  /*20d90*/  SHF.R.U32.HI R6, RZ, 0x3, R7 ;  /* 0x00000003ff067819 */ /* 0x000fc60000011607 */
[----:B------:R0:W-:Y:S01]  /*20da0*/  STL [R1+0x28], R3 ;  /* 0x0000280301007387 */ /* 0x0001e20000100800 */
[----:B------:R-:W-:Y:S01]  /*20db0*/  LOP3.LUT R4, R6, 0x70, R4, 0xf8, !PT ;  /* 0x0000007006047812 */ /* 0x000fe200078ef804 */
[----:B-1----:R-:W-:-:S06]  /*20dc0*/  ULEA UR4, UR5, UR4, 0x18 ;  /* 0x0000000405047291 */ /* 0x002fcc000f8ec03f */
[----:B0-----:R-:W-:-:S04]  /*20dd0*/  IMAD.U32 R3, RZ, RZ, UR4 ;  /* 0x00000004ff037e24 */ /* 0x001fc8000f8e00ff */
[----:B------:R-:W-:Y:S01]  /*20de0*/  IMAD R2, R2, 0x2, R3 ;  /* 0x0000000202027824 */ /* 0x000fe200078e0203 */
[----:B------:R0:W-:Y:S04]  /*20df0*/  STL [R1], R3 ;  /* 0x0000000301007387 */ /* 0x0001e80000100800 */
[----:B------:R1:W-:Y:S04]  /*20e00*/  STL [R1+0x2c], R2 ;  /* 0x00002c0201007387 */ /* 0x0003e80000100800 */
[----:B------:R-:W-:Y:S01]  /*20e10*/  STL [R1+0x48], RZ ;  /* 0x000048ff01007387 */ /* 0x000fe20000100800 */
[----:B0-----:R-:W-:-:S02]  /*20e20*/  IMAD.MOV.U32 R3, RZ, RZ, 0x1 ;  /* 0x00000001ff037424 */ /* 0x001fc400078e00ff */
[----:B-1----:R-:W-:Y:S01]  /*20e30*/  IMAD.MOV.U32 R2, RZ, RZ, 0x1 ;  /* 0x00000001ff027424 */ /* 0x002fe200078e00ff */
        /* <DEDUP_REMOVED lines=8> */
[----:B------:R0:W-:Y:S04]  /*20ec0*/  STL [R1+0x20], R2 ;  /* 0x0000200201007387 */ /* 0x0001e80000100800 */
[----:B------:R1:W-:Y:S04]  /*20ed0*/  STL [R1+0xc], RZ ;  /* 0x00000cff01007387 */ /* 0x0003e80000100800 */
[----:B------:R1:W-:Y:S01]  /*20ee0*/  STL [R1+0x8], RZ ;  /* 0x000008ff01007387 */ /* 0x0003e20000100800 */
[----:B0-----:R-:W-:-:S03]  /*20ef0*/  LOP3.LUT R2, R0, 0x40, RZ, 0xfc, !PT ;  /* 0x0000004000027812 */ /* 0x001fc600078efcff */
[----:B------:R1:W-:Y:S01]  /*20f00*/  STL [R1+0x18], R3 ;  /* 0x0000180301007387 */ /* 0x0003e20000100800 */
[----:B------:R-:W-:-:S07]  /*20f10*/  LOP3.LUT R0, R0, 0x80, RZ, 0xfc, !PT ;  /* 0x0000008000007812 */ /* 0x000fce00078efcff */
.L_x_2114:
[----:B0-----:R-:W0:Y:S01]  /*20f20*/  LDC.64 R12, c[0x0][0xa00] ;  /* 0x00028000ff0c7b82 */ /* 0x001e220000000a00 */
[----:B------:R-:W-:Y:S05]  /*20f30*/  YIELD ;  /* 0x0000000000007946 */ /* 0x000fea0003800000 */
[----:B------:R-:W-:Y:S01]  /*20f40*/  ULDC.64 UR4, c[0x0][0xa28] ;  /* 0x00028a0000047ab9 */ /* 0x000fe20000000a00 */
[----:B------:R-:W-:Y:S02]  /*20f50*/  CS2R R6, SRZ ;  /* 0x0000000000067805 */ /* 0x000fe4000001ff00 */
[----:B------:R-:W-:Y:S01]  /*20f60*/  ISETP.NE.U32.AND P0, PT, RZ, UR4, PT ;  /* 0x00000004ff007c0c */ /* 0x000fe2000bf05070 */
[----:B------:R-:W-:Y:S01]  /*20f70*/  ULDC.64 UR10, c[0x0][0x208] ;  /* 0x00008200000a7ab9 */ /* 0x000fe20000000a00 */
[----:B------:R-:W-:Y:S01]  /*20f80*/  ULDC.64 UR8, c[0x0][0xa18] ;  /* 0x0002860000087ab9 */ /* 0x000fe20000000a00 */
[----:B--2---:R-:W2:Y:S01]  /*20f90*/  LDC.64 R4, c[0x0][0xa08] ;  /* 0x00028200ff047b82 */ /* 0x004ea20000000a00 */
[----:B------:R-:W-:Y:S01]  /*20fa0*/  ISETP.NE.AND.EX P0, PT, RZ, UR5, PT, P0 ;  /* 0x00000005ff007c0c */ /* 0x000fe2000bf05300 */
[----:B------:R-:W-:Y:S01]  /*20fb0*/  ULDC.64 UR4, c[0x0][0xa00] ;  /* 0x0002800000047ab9 */ /* 0x000fe20000000a00 */
[----:B------:R-:W-:Y:S01]  /*20fc0*/  ULDC.64 UR6, c[0x0][0xa08] ;  /* 0x0002820000067ab9 */ /* 0x000fe20000000a00 */
[----:B------:R-:W-:-:S04]  /*20fd0*/  ISETP.NE.U32.AND P1, PT, RZ, UR4, PT ;  /* 0x00000004ff007c0c */ /* 0x000fc8000bf25070 */
[----:B------:R-:W-:Y:S01]  /*20fe0*/  ISETP.NE.AND.EX P1, PT, RZ, UR5, PT, P1 ;  /* 0x00000005ff007c0c */ /* 0x000fe2000bf25310 */
[----:B------:R-:W-:Y:S01]  /*20ff0*/  ULDC.64 UR4, c[0x0][0xa10] ;  /* 0x0002840000047ab9 */ /* 0x000fe20000000a00 */
[----:B0-----:R-:W-:Y:S01]  /*21000*/  IMAD.WIDE R12, R19, 0x4, R12 ;  /* 0x00000004130c7825 */ /* 0x001fe200078e020c */
[----:B------:R-:W-:-:S03]  /*21010*/  ISETP.NE.U32.AND P3, PT, RZ, UR8, PT ;  /* 0x00000008ff007c0c */ /* 0x000fc6000bf65070 */
[----:B-1----:R-:W0:Y:S07]  /*21020*/  @P0 LDC.64 R2, c[0x0][0xa28] ;  /* 0x00028a00ff020b82 */ /* 0x002e2e0000000a00 */
[----:B------:R-:W3:Y:S01]  /*21030*/  @P1 LDG.E R7, desc[UR10][R12.64] ;  /* 0x0000000a0c071981 */ /* 0x000ee2000c1e1900 */
[----:B------:R-:W-:-:S13]  /*21040*/  ISETP.NE.AND.EX P3, PT, RZ, UR9, PT, P3 ;  /* 0x00000009ff007c0c */ /* 0x000fda000bf65330 */
[----:B------:R-:W1:Y:S01]  /*21050*/  @P3 LDC.64 R10, c[0x0][0xa18] ;  /* 0x00028600ff0a3b82 */ /* 0x000e620000000a00 */
[----:B0-----:R-:W-:-:S05]  /*21060*/  @P0 IMAD.WIDE R2, R19, 0x4, R2 ;  /* 0x0000000413020825 */ /* 0x001fca00078e0202 */
[----:B-----5:R0:W5:Y:S01]  /*21070*/  @P0 LDG.E R6, desc[UR10][R2.64] ;  /* 0x0000000a02060981 */ /* 0x020162000c1e1900 */
[----:B------:R-:W-:Y:S01]  /*21080*/  ISETP.NE.U32.AND P0, PT, RZ, UR4, PT ;  /* 0x00000004ff007c0c */ /* 0x000fe2000bf05070 */
[----:B------:R-:W-:Y:S01]  /*21090*/  ULDC UR4, c[0x0][0x288] ;  /* 0x0000a20000047ab9 */ /* 0x000fe20000000800 */
[----:B------:R-:W-:Y:S01]  /*210a0*/  ISETP.NE.U32.AND P2, PT, RZ, UR6, PT ;  /* 0x00000006ff007c0c */ /* 0x000fe2000bf45070 */
[----:B------:R-:W-:Y:S01]  /*210b0*/  IMAD.MOV.U32 R0, RZ, RZ, RZ ;  /* 0x000000ffff007224 */ /* 0x000fe200078e00ff */
[----:B------:R-:W-:Y:S01]  /*210c0*/  ISETP.NE.AND.EX P0, PT, RZ, UR5, PT, P0 ;  /* 0x00000005ff007c0c */ /* 0x000fe2000bf05300 */
[C---:B--2---:R-:W-:Y:S01]  /*210d0*/  IMAD.WIDE R4, R19.reuse, 0x4, R4 ;  /* 0x0000000413047825 */ /* 0x044fe200078e0204 */
[----:B------:R-:W-:Y:S02]  /*210e0*/  ISETP.NE.AND.EX P2, PT, RZ, UR7, PT, P2 ;  /* 0x00000007ff007c0c */ /* 0x000fe4000bf45320 */
[----:B------:R-:W-:Y:S01]  /*210f0*/  MOV R8, RZ ;  /* 0x000000ff00087202 */ /* 0x000fe20000000f00 */
[----:B0-----:R-:W0:Y:S01]  /*21100*/  LDC.64 R2, c[0x0][0xa10] ;  /* 0x00028400ff027b82 */ /* 0x001e220000000a00 */
[----:B-1----:R-:W-:-:S09]  /*21110*/  @P3 IMAD.WIDE R10, R19, 0x4, R10 ;  /* 0x00000004130a3825 */ /* 0x002fd200078e020a */
[----:B------:R-:W5:Y:S01]  /*21120*/  @P2 LDG.E R8, desc[UR10][R4.64] ;  /* 0x0000000a04082981 */ /* 0x000f62000c1e1900 */
[----:B0-----:R-:W-:-:S05]  /*21130*/  IMAD.WIDE R2, R19, 0x4, R2 ;  /* 0x0000000413027825 */ /* 0x001fca00078e0202 */
[----:B------:R-:W5:Y:S04]  /*21140*/  @P0 LDG.E R0, desc[UR10][R2.64] ;  /* 0x0000000a02000981 */ /* 0x000f68000c1e1900 */
[----:B---3--:R0:W-:Y:S02]  /*21150*/  STL [R1+0x40], R7 ;  /* 0x0000400701007387 */ /* 0x0081e40000100800 */
        /* <DEDUP_REMOVED lines=10> */
[----:B0-----:R-:W-:Y:S01]  /*21200*/  IMAD.U32 R10, RZ, RZ, UR5 ;  /* 0x00000005ff0a7e24 */ /* 0x001fe2000f8e00ff */
[----:B--2---:R0:W-:Y:S01]  /*21210*/  STL [R1+0x3c], R7 ;  /* 0x00003c0701007387 */ /* 0x0041e20000100800 */
[----:B------:R-:W-:Y:S02]  /*21220*/  IMAD.MOV.U32 R11, RZ, RZ, R7 ;  /* 0x000000ffff0b7224 */ /* 0x000fe400078e0007 */
[----:B0-----:R-:W-:Y:S01]  /*21230*/  IMAD.U32 R7, RZ, RZ, UR4 ;  /* 0x00000004ff077e24 */ /* 0x001fe2000f8e00ff */
[----:B----4-:R-:W-:Y:S06]  /*21240*/  @P3 BRA `(.L_x_1955) ;  /* 0x0000000000183947 */ /* 0x010fec0003800000 */
[----:B------:R-:W-:Y:S05]  /*21250*/  @!P1 BRA `(.L_x_1955) ;  /* 0x0000000000149947 */ /* 0x000fea0003800000 */
[----:B------:R-:W-:Y:S02]  /*21260*/  ULDC.64 UR4, c[0x0][0x208] ;  /* 0x0000820000047ab9 */ /* 0x000fe40000000a00 */
[----:B------:R-:W2:Y:S04]  /*21270*/  LDG.E R9, desc[UR4][R12.64] ;  /* 0x000000040c097981 */ /* 0x000ea8000c1e1900 */
[----:B------:R-:W2:Y:S02]  /*21280*/  LDG.E R12, desc[UR4][R12.64+0x4] ;  /* 0x000004040c0c7981 */ /* 0x000ea4000c1e1900 */
[----:B--2---:R-:W-:-:S05]  /*21290*/  IMAD.IADD R11, R12, 0x1, -R9 ;  /* 0x000000010c0b7824 */ /* 0x004fca00078e0a09 */
[----:B------:R0:W-:Y:S02]  /*212a0*/  STL [R1+0x3c], R11 ;  /* 0x00003c0b01007387 */ /* 0x0001e40000100800 */
.L_x_1955:
[----:B-----5:R-:W-:Y:S01]  /*212b0*/  IADD3 R8, R8, R6, RZ ;  /* 0x0000000608087210 */ /* 0x020fe20007ffe0ff */
[----:B------:R-:W-:Y:S02]  /*212c0*/  ULDC.64 UR4, c[0x0][0xa20] ;  /* 0x0002880000047ab9 */ /* 0x000fe40000000a00 */
[----:B------:R-:W-:Y:S02]  /*212d0*/  ISETP.NE.U32.AND P1, PT, RZ, UR4, PT ;  /* 0x00000004ff007c0c */ /* 0x000fe4000bf25070 */
[----:B------:R1:W-:Y:S02]  /*212e0*/  STL [R1+0x1c], R8 ;  /* 0x00001c0801007387 */ /* 0x0003e40000100800 */
[----:B------:R-:W-:-:S13]  /*212f0*/  ISETP.NE.AND.EX P1, PT, RZ, UR5, PT, P1 ;  /* 0x00000005ff007c0c */ /* 0x000fda000bf25310 */
[----:B-1----:R-:W-:Y:S05]  /*21300*/  @!P1 BRA `(.L_x_1956) ;  /* 0x0000000000149947 */ /* 0x002fea0003800000 */
[----:B------:R-:W1:Y:S01]  /*21310*/  LDC.64 R4, c[0x0][0xa20] ;  /* 0x00028800ff047b82 */ /* 0x000e620000000a00 */
[----:B------:R-:W-:Y:S01]  /*21320*/  ULDC.64 UR4, c[0x0][0x208] ;  /* 0x0000820000047ab9 */ /* 0x000fe20000000a00 */
[----:B-1----:R-:W-:-:S05]  /*21330*/  IMAD.WIDE R4, R19, 0x4, R4 ;  /* 0x0000000413047825 */ /* 0x002fca00078e0204 */
[----:B------:R1:W5:Y:S01]  /*21340*/  LDG.E R7, desc[UR4][R4.64] ;  /* 0x0000000404077981 */ /* 0x000362000c1e1900 */
[----:B------:R-:W-:Y:S05]  /*21350*/  BRA `(.L_x_1957) ;  /* 0x0000000000147947 */ /* 0x000fea0003800000 */
.L_x_1956:
[----:B------:R-:W-:Y:S05]  /*21360*/  @!P2 BRA `(.L_x_1957) ;  /* 0x000000000010a947 */ /* 0x000fea0003800000 */
[----:B------:R-:W-:Y:S02]  /*21370*/  ULDC.64 UR4, c[0x0][0x208] ;  /* 0x0000820000047ab9 */ /* 0x000fe40000000a00 */
[----:B------:R-:W2:Y:S04]  /*21380*/  LDG.E R7, desc[UR4][R4.64] ;  /* 0x0000000404077981 */ /* 0x000ea8000c1e1900 */
[----:B------:R-:W2:Y:S02]  /*21390*/  LDG.E R4, desc[UR4][R4.64+0x4] ;  /* 0x0000040404047981 */ /* 0x000ea4000c1e1900 */
[----:B--2---:R-:W-:-:S07]  /*213a0*/  IMAD.IADD R7, R4, 0x1, -R7 ;  /* 0x0000000104077824 */ /* 0x004fce00078e0a07 */
.L_x_1957:
[----:B------:R-:W-:Y:S02]  /*213b0*/  ULDC.64 UR4, c[0x0][0x208] ;  /* 0x0000820000047ab9 */ /* 0x000fe40000000a00 */
[----:B-1----:R-:W2:Y:S04]  /*213c0*/  @P0 LDG.E R4, desc[UR4][R2.64] ;  /* 0x0000000402040981 */ /* 0x002ea8000c1e1900 */
[----:B------:R1:W2:Y:S01]  /*213d0*/  @P0 LDG.E R2, desc[UR4][R2.64+0x4] ;  /* 0x0000040402020981 */ /* 0x0002a2000c1e1900 */
[----:B------:R-:W-:Y:S02]  /*213e0*/  IMAD.SHL.U32 R12, R17, 0x80, RZ ;  /* 0x00000080110c7824 */ /* 0x000fe400078e00ff */
[----:B-----5:R-:W-:Y:S02]  /*213f0*/  IMAD.IADD R9, R7, 0x1, -R6 ;  /* 0x0000000107097824 */ /* 0x020fe400078e0a06 */
[----:B------:R-:W-:Y:S01]  /*21400*/  VIADD R7, R12, 0x7f ;  /* 0x0000007f0c077836 */ /* 0x000fe20000000000 */
[----:B------:R3:W-:Y:S01]  /*21410*/  STL [R1+0x34], R12 ;  /* 0x0000340c01007387 */ /* 0x0007e20000100800 */
[----:B-1----:R-:W1:Y:S02]  /*21420*/  LDC R3, c[0x0][0x448] ;  /* 0x00011200ff037b82 */ /* 0x002e640000000800 */
[----:B-1----:R-:W-:-:S13]  /*21430*/  ISETP.NE.AND P1, PT, R3, 0x1, PT ;  /* 0x000000010300780c */ /* 0x002fda0003f25270 */
[----:B------:R-:W1:Y:S08]  /*21440*/  @P1 LDC R3, c[0x0][0x44c] ;  /* 0x00011300ff031b82 */ /* 0x000e700000000800 */
[----:B------:R-:W4:Y:S01]  /*21450*/  @P1 LDC R5, c[0x0][0x450] ;  /* 0x00011400ff051b82 */ /* 0x000f220000000800 */
[----:B--2---:R-:W-:Y:S02]  /*21460*/  @P0 IMAD.IADD R10, R2, 0x1, -R4 ;  /* 0x00000001020a0824 */ /* 0x004fe400078e0a04 */
[----:B-1----:R-:W-:-:S04]  /*21470*/  @P1 IMAD.HI.U32 R2, R7, R3, RZ ;  /* 0x0000000307021227 */ /* 0x002fc800078e00ff */
[----:B------:R-:W-:Y:S01]  /*21480*/  IMAD.IADD R6, R9, 0x1, R10 ;  /* 0x0000000109067824 */ /* 0x000fe200078e020a */
[----:B----4-:R-:W-:-:S04]  /*21490*/  @P1 SHF.R.U32.HI R7, RZ, R5, R2 ;  /* 0x00000005ff071219 */ /* 0x010fc80000011602 */
[C---:B------:R-:W-:Y:S02]  /*214a0*/  IADD3 R2, R6.reuse, 0x5f, RZ ;  /* 0x0000005f06027810 */ /* 0x040fe40007ffe0ff */
[----:B------:R-:W-:-:S03]  /*214b0*/  IADD3 R17, R6, 0x1, -R11 ;  /* 0x0000000106117810 */ /* 0x000fc60007ffe80b */
[----:B------:R-:W-:-:S04]  /*214c0*/  IMAD.HI R2, R2, 0x2aaaaaab, RZ ;  /* 0x2aaaaaab02027827 */ /* 0x000fc800078e02ff */
[----:B------:R-:W-:Y:S01]  /*214d0*/  IMAD.IADD R7, R17, 0x1, R7 ;  /* 0x0000000111077824 */ /* 0x000fe200078e0207 */
[----:B------:R-:W-:-:S04]  /*214e0*/  SHF.R.U32.HI R21, RZ, 0x1f, R2 ;  /* 0x0000001fff157819 */ /* 0x000fc80000011602 */
[----:B------:R-:W-:Y:S02]  /*214f0*/  LEA.HI.SX32 R21, R2, R21, 0x1c ;  /* 0x0000001502157211 */ /* 0x000fe400078fe2ff */
[----:B------:R-:W1:Y:S02]  /*21500*/  LDC.64 R2, c[0x0][0x9e0] ;  /* 0x00027800ff027b82 */ /* 0x000e640000000a00 */
[----:B-1----:R-:W-:Y:S01]  /*21510*/  ISETP.GE.AND P2, PT, R3, 0x1, PT ;  /* 0x000000010300780c */ /* 0x002fe20003f46270 */
        /* <DEDUP_REMOVED lines=13> */
.L_x_1960:
[----:B------:R-:W-:-:S13]  /*215f0*/  ISETP.NE.AND P3, PT, R3, 0x1, PT ;  /* 0x000000010300780c */ /* 0x000fda0003f65270 */
[----:B------:R-:W1:Y:S02]  /*21600*/  @P3 LDC.64 R4, c[0x0][0x9e8] ;  /* 0x00027a00ff043b82 */ /* 0x000e640000000a00 */
[----:B-1----:R-:W-:-:S05]  /*21610*/  @P3 IMAD.HI.U32 R4, R2, R4, RZ ;  /* 0x0000000402043227 */ /* 0x002fca00078e00ff */
[----:B------:R-:W-:-:S07]  /*21620*/  @P3 SHF.R.U32.HI R2, RZ, R5, R4 ;  /* 0x00000005ff023219 */ /* 0x000fce0000011604 */
.L_x_1961:
[----:B------:R-:W-:Y:S05]  /*21630*/  BSYNC B0 ;  /* 0x0000000000007941 */ /* 0x000fea0003800000 */
.L_x_1959:
[----:B------:R-:W-:-:S05]  /*21640*/  IMAD R2, R2, R3, R3 ;  /* 0x0000000302027224 */ /* 0x000fca00078e0203 */
[----:B------:R-:W-:-:S07]  /*21650*/  VIMNMX R8, R8, R2, PT ;  /* 0x0000000208087248 */ /* 0x000fce0003fe0100 */
.L_x_1958:
[----:B------:R-:W1:Y:S01]  /*21660*/  @P1 LDC R4, c[0x0][0x44c] ;  /* 0x00011300ff041b82 */ /* 0x000e620000000800 */
[----:B------:R-:W-:Y:S01]  /*21670*/  IMAD.MOV.U32 R2, RZ, RZ, R12 ;  /* 0x000000ffff027224 */ /* 0x000fe200078e000c */
[----:B------:R-:W-:Y:S01]  /*21680*/  ULDC UR4, c[0x0][0x9dc] ;  /* 0x0002770000047ab9 */ /* 0x000fe20000000800 */
[----:B------:R-:W-:-:S05]  /*21690*/  IMAD.IADD R20, R6, 0x1, -R11 ;  /* 0x0000000106147824 */ /* 0x000fca00078e0a0b */
[----:B------:R-:W2:Y:S01]  /*216a0*/  @P1 LDC R5, c[0x0][0x450] ;  /* 0x00011400ff051b82 */ /* 0x000ea20000000800 */
[----:B-1----:R-:W-:-:S05]  /*216b0*/  @P1 IMAD.HI.U32 R4, R12, R4, RZ ;  /* 0x000000040c041227 */ /* 0x002fca00078e00ff */
[----:B--2---:R-:W-:-:S04]  /*216c0*/  @P1 SHF.R.U32.HI R2, RZ, R5, R4 ;  /* 0x00000005ff021219 */ /* 0x004fc80000011604 */
[----:B------:R-:W-:-:S05]  /*216d0*/  IADD3 R2, R20, R2, RZ ;  /* 0x0000000214027210 */ /* 0x000fca0007ffe0ff */
        /* <DEDUP_REMOVED lines=12> */
.L_x_1964:
[----:B------:R-:W-:-:S13]  /*217a0*/  ISETP.NE.AND P1, PT, R3, 0x1, PT ;  /* 0x000000010300780c */ /* 0x000fda0003f25270 */
[----:B------:R-:W1:Y:S02]  /*217b0*/  @P1 LDC.64 R4, c[0x0][0x9e8] ;  /* 0x00027a00ff041b82 */ /* 0x000e640000000a00 */
[----:B-1----:R-:W-:-:S05]  /*217c0*/  @P1 IMAD.HI.U32 R4, R2, R4, RZ ;  /* 0x0000000402041227 */ /* 0x002fca00078e00ff */
[----:B------:R-:W-:-:S07]  /*217d0*/  @P1 SHF.R.U32.HI R2, RZ, R5, R4 ;  /* 0x00000005ff021219 */ /* 0x000fce0000011604 */
.L_x_1965:
[----:B------:R-:W-:Y:S05]  /*217e0*/  BSYNC B0 ;  /* 0x0000000000007941 */ /* 0x000fea0003800000 */
.L_x_1963:
[----:B------:R-:W-:-:S05]  /*217f0*/  IMAD R2, R2, R3, RZ ;  /* 0x0000000302027224 */ /* 0x000fca00078e02ff */
[----:B------:R-:W-:-:S07]  /*21800*/  VIMNMX R6, R6, R2, !PT ;  /* 0x0000000206067248 */ /* 0x000fce0007fe0100 */
.L_x_1962:
[----:B------:R-:W-:Y:S01]  /*21810*/  VIADD R8, R8, 0x5f ;  /* 0x0000005f08087836 */ /* 0x000fe20000000000 */
[----:B------:R-:W-:Y:S01]  /*21820*/  BSSY B0, `(.L_x_1966) ;  /* 0x000014d000007945 */ /* 0x000fe20003800000 */
[----:B------:R-:W-:Y:S01]  /*21830*/  IMAD.HI R6, R6, 0x2aaaaaab, RZ ;  /* 0x2aaaaaab06067827 */ /* 0x000fe200078e02ff */
[----:B------:R-:W-:-:S03]  /*21840*/  PLOP3.LUT P5, PT, PT, PT, PT, 0x80, 0x0 ;  /* 0x000000000000781c */ /* 0x000fc60003faf070 */
        /* <DEDUP_REMOVED lines=18> */
[----:B------:R-:W-:-:S04]  /*21970*/  @P1 LEA.HI.SX32 R4, R2, R5, 0x1c ;  /* 0x0000000502041211 */ /* 0x000fc800078fe2ff */
[----:B------:R-:W-:-:S13]  /*21980*/  ISETP.GT.AND P1, PT, R4, R3, PT ;  /* 0x000000030400720c */ /* 0x000fda0003f24270 */
[----:B------:R-:W-:Y:S05]  /*21990*/  @!P1 BRA `(.L_x_1967) ;  /* 0x0000001000d49947 */ /* 0x000fea0003800000 */
[----:B------:R-:W-:Y:S01]  /*219a0*/  UMOV UR4, 0xffffffff ;  /* 0xffffffff00047882 */ /* 0x000fe20000000000 */
[----:B------:R-:W-:Y:S02]  /*219b0*/  SEL R2, R19, RZ, !P0 ;  /* 0x000000ff13027207 */ /* 0x000fe40004000000 */
[----:B------:R-:W-:Y:S05]  /*219c0*/  BRA.DIV UR4, `(.L_x_1968) ;  /* 0x0000007604b07947 */ /* 0x000fea000b800000 */
[----:B------:R-:W1:Y:S02]  /*219d0*/  S2R R5, SR_TID.X ;  /* 0x0000000000057919 */ /* 0x000e640000002100 */
[----:B-1----:R-:W-:-:S04]  /*219e0*/  SHF.R.U32.HI R5, RZ, 0x5, R5 ;  /* 0x00000005ff057819 */ /* 0x002fc80000011605 */
[----:B------:R-:W-:-:S05]  /*219f0*/  LOP3.LUT R5, R5, 0x3, RZ, 0xc0, !PT ;  /* 0x0000000305057812 */ /* 0x000fca00078ec0ff */
[----:B------:R1:W2:Y:S02]  /*21a00*/  SHFL.IDX PT, R14, R5, RZ, 0x1f ;  /* 0x00001fff050e7589 */ /* 0x0002a400000e0000 */
.L_x_2157:
[----:B--2---:R-:W-:Y:S02]  /*21a10*/  ISETP.NE.AND P0, PT, R14, RZ, PT ;  /* 0x000000ff0e00720c */ /* 0x004fe40003f05270 */
[----:B------:R-:W-:-:S11]  /*21a20*/  PLOP3.LUT P2, PT, PT, PT, PT, 0x8, 0x0 ;  /* 0x000000000000781c */ /* 0x000fd60003f4e170 */
[----:B------:R-:W-:Y:S05]  /*21a30*/  @P0 BRA `(.L_x_1969) ;  /* 0x00000000000c0947 */ /* 0x000fea0003800000 */
[----:B------:R-:W-:-:S03]  /*21a40*/  UMOV UR4, 0xffffffff ;  /* 0xffffffff00047882 */ /* 0x000fc60000000000 */
[----:B------:R-:W-:Y:S05]  /*21a50*/  BRA.DIV UR4, `(.L_x_1970) ;  /* 0x0000007604c07947 */ /* 0x000fea000b800000 */
[----:B------:R-:W-:-:S13]  /*21a60*/  ELECT P2, URZ, PT ;  /* 0x00000000003f782f */ /* 0x000fda0003840000 */
.L_x_1969:
[----:B-1----:R-:W2:Y:S04]  /*21a70*/  LDL R5, [R1+0x48] ;  /* 0x0000480001057983 */ /* 0x002ea80000100800 */
[----:B------:R-:W3:Y:S01]  /*21a80*/  LDL R7, [R1] ;  /* 0x0000000001077983 */ /* 0x000ee20000100800 */
[----:B------:R-:W-:Y:S01]  /*21a90*/  BSSY B1, `(.L_x_1971) ;  /* 0x0000008000017945 */ /* 0x000fe20003800000 */
[----:B--2---:R-:W-:-:S05]  /*21aa0*/  VIADD R5, R5, 0x1 ;  /* 0x0000000105057836 */ /* 0x004fca0000000000 */
[----:B------:R-:W-:-:S04]  /*21ab0*/  LEA.HI R6, R5, R5, RZ, 0x1 ;  /* 0x0000000505067211 */ /* 0x000fc800078f08ff */
[----:B------:R-:W-:-:S05]  /*21ac0*/  LOP3.LUT R6, R6, 0xfffffffe, RZ, 0xc0, !PT ;  /* 0xfffffffe06067812 */ /* 0x000fca00078ec0ff */
[----:B------:R-:W-:-:S05]  /*21ad0*/  IMAD.IADD R5, R5, 0x1, -R6 ;  /* 0x0000000105057824 */ /* 0x000fca00078e0a06 */
[----:B------:R-:W-:-:S04]  /*21ae0*/  SHF.L.U32 R5, R5, 0x1f, RZ ;  /* 0x0000001f05057819 */ /* 0x000fc800000006ff */
[----:B---3--:R-:W1:Y:S02]  /*21af0*/  SYNCS.PHASECHK.TRANS64.TRYWAIT P0, [R7+URZ+0x2a820], R5 ;  /* 0x02a82005070075a7 */ /* 0x008e64000800017f */
[----:B-1----:R-:W-:Y:S05]  /*21b00*/  @!P0 BRA `(.L_x_1972) ;  /* 0x0000007400b88947 */ /* 0x002fea0003800000 */
.L_x_2160:
[----:B------:R-:W-:Y:S05]  /*21b10*/  BSYNC B1 ;  /* 0x0000000000017941 */ /* 0x000fea0003800000 */
.L_x_1971:
[----:B------:R-:W-:Y:S04]  /*21b20*/  BSSY B1, `(.L_x_1973) ;  /* 0x0000081000017945 */ /* 0x000fe80003800000 */
[----:B------:R-:W-:Y:S05]  /*21b30*/  @!P2 BRA `(.L_x_1974) ;  /* 0x0000000400fca947 */ /* 0x000fea0003800000 */
[----:B------:R-:W2:Y:S04]  /*21b40*/  LDL R9, [R1] ;  /* 0x0000000001097983 */ /* 0x000ea80000100800 */
[----:B------:R-:W2:Y:S04]  /*21b50*/  LDL R7, [R1+0xc] ;  /* 0x00000c0001077983 */ /* 0x000ea80000100800 */
[----:B------:R-:W3:Y:S01]  /*21b60*/  LDL R8, [R1+0x20] ;  /* 0x0000200001087983 */ /* 0x000ee20000100800 */
[----:B------:R-:W-:Y:S01]  /*21b70*/  BSSY B2, `(.L_x_1975) ;  /* 0x0000008000027945 */ /* 0x000fe20003800000 */
[----:B-1----:R-:W1:Y:S02]  /*21b80*/  S2R R6, SR_TID.X ;  /* 0x0000000000067919 */ /* 0x002e640000002100 */
[----:B-1----:R-:W-:-:S04]  /*21b90*/  LOP3.LUT R6, R6, 0x7f, RZ, 0xc0, !PT ;  /* 0x0000007f06067812 */ /* 0x002fc800078ec0ff */
[----:B------:R-:W-:Y:S02]  /*21ba0*/  ISETP.NE.AND P4, PT, R6, RZ, PT ;  /* 0x000000ff0600720c */ /* 0x000fe40003f85270 */
[----:B--2---:R-:W-:Y:S02]  /*21bb0*/  LEA R7, R7, R9, 0x3 ;  /* 0x0000000907077211 */ /* 0x004fe400078e18ff */
[----:B---3--:R-:W-:-:S04]  /*21bc0*/  SHF.L.U32 R10, R8, 0x1f, RZ ;  /* 0x0000001f080a7819 */ /* 0x008fc800000006ff */
[----:B------:R-:W1:Y:S02]  /*21bd0*/  SYNCS.PHASECHK.TRANS64.TRYWAIT P0, [R7+URZ+0x2a8a0], R10 ;  /* 0x02a8a00a070075a7 */ /* 0x000e64000800017f */
[----:B-1----:R-:W-:Y:S05]  /*21be0*/  @!P0 BRA `(.L_x_1976) ;  /* 0x0000007400988947 */ /* 0x002fea0003800000 */
.L_x_2161:
[----:B------:R-:W-:Y:S05]  /*21bf0*/  BSYNC B2 ;  /* 0x0000000000027941 */ /* 0x000fea0003800000 */
.L_x_1975:
        /* <DEDUP_REMOVED lines=8> */
.L_x_1978:
[----:B------:R-:W-:Y:S05]  /*21c80*/  BSYNC B2 ;  /* 0x0000000000027941 */ /* 0x000fea0003800000 */
.L_x_1977:
[----:B------:R-:W3:Y:S04]  /*21c90*/  LDL R8, [R1] ;  /* 0x0000000001087983 */ /* 0x000ee80000100800 */
[----:B--2---:R-:W3:Y:S01]  /*21ca0*/  LDL R5, [R1+0xc] ;  /* 0x00000c0001057983 */ /* 0x004ee20000100800 */
[----:B------:R-:W-:Y:S01]  /*21cb0*/  IMAD.MOV.U32 R12, RZ, RZ, RZ ;  /* 0x000000ffff0c7224 */ /* 0x000fe200078e00ff */
[----:B------:R-:W-:Y:S01]  /*21cc0*/  UIADD3 UR4, UP0, UR38, 0x570, URZ ;  /* 0x0000057026047890 */ /* 0x000fe2000ff1e03f */
[----:B------:R-:W-:Y:S01]  /*21cd0*/  IMAD R6, R4, 0x60, R0 ;  /* 0x0000006004067824 */ /* 0x000fe200078e0200 */
[----:B------:R-:W-:Y:S01]  /*21ce0*/  PLOP3.LUT P0, PT, PT, PT, PT, 0x80, 0x0 ;  /* 0x000000000000781c */ /* 0x000fe20003f0f070 */
[----:B------:R-:W-:Y:S01]  /*21cf0*/  UMOV UR6, 0x0 ;  /* 0x0000000000067882 */ /* 0x000fe20000000000 */
[----:B------:R-:W-:Y:S01]  /*21d00*/  R2UR UR10, R12 ;  /* 0x000000000c0a72ca */ /* 0x000fe200000e0000 */
[----:B------:R-:W-:Y:S01]  /*21d10*/  VIADD R6, R6, 0xffffffa0 ;  /* 0xffffffa006067836 */ /* 0x000fe20000000000 */
[----:B------:R-:W-:Y:S01]  /*21d20*/  UIADD3.X UR5, URZ, UR39, URZ, UP0, !UPT ;  /* 0x000000273f057290 */ /* 0x000fe200087fe43f */
[----:B------:R-:W-:Y:S01]  /*21d30*/  UMOV UR7, 0x12f00000 ;  /* 0x12f0000000077882 */ /* 0x000fe20000000000 */
[----:B---3--:R-:W-:-:S02]  /*21d40*/  IMAD R9, R5, 0x9000, R8 ;  /* 0x0000900005097824 */ /* 0x008fc400078e0208 */
[----:B------:R-:W-:Y:S02]  /*21d50*/  VIADD R5, R7, 0x2a890 ;  /* 0x0002a89007057836 */ /* 0x000fe40000000000 */
[----:B------:R-:W-:-:S07]  /*21d60*/  VIADD R8, R9, 0x18400 ;  /* 0x0001840009087836 */ /* 0x000fce0000000000 */
.L_x_1979:
        /* <DEDUP_REMOVED lines=12> */
[----:B------:R-:W-:Y:S01]  /*21e30*/  UMOV UR6, 0x0 ;  /* 0x0000000000067882 */ /* 0x000fe20000000000 */
[----:B------:R-:W-:Y:S01]  /*21e40*/  IADD3 R8, R9, 0x1b400, RZ ;  /* 0x0001b40009087810 */ /* 0x000fe20007ffe0ff */
[----:B------:R-:W-:Y:S01]  /*21e50*/  UMOV UR7, 0x12f00000 ;  /* 0x12f0000000077882 */ /* 0x000fe20000000000 */
[----:B------:R-:W-:-:S15]  /*21e60*/  R2UR UR10, R13 ;  /* 0x000000000d0a72ca */ /* 0x000fde00000e0000 */
.L_x_1980:
        /* <DEDUP_REMOVED lines=15> */
.L_x_1981:
        /* <DEDUP_REMOVED lines=10> */
[----:B------:R-:W2:Y:S01]  /*22000*/  SYNCS.PHASECHK.TRANS64.TRYWAIT P0, [R7+URZ+0x2a8c0], R10 ;  /* 0x02a8c00a070075a7 */ /* 0x000ea2000800017f */
[----:B------:R-:W-:Y:S04]  /*22010*/  BSSY B2, `(.L_x_1982) ;  /* 0x0000002000027945 */ /* 0x000fe80003800000 */
[----:B--2---:R-:W-:Y:S05]  /*22020*/  @!P0 BRA `(.L_x_1983) ;  /* 0x00000070009c8947 */ /* 0x004fea0003800000 */
.L_x_2162:
[----:B------:R-:W-:Y:S05]  /*22030*/  BSYNC B2 ;  /* 0x0000000000027941 */ /* 0x000fea0003800000 */
.L_x_1982:
[----:B------:R-:W-:Y:S01]  /*22040*/  BSSY B2, `(.L_x_1984) ;  /* 0x000000a000027945 */ /* 0x000fe20003800000 */
[----:B-12---:R-:W-:Y:S02]  /*22050*/  IMAD.MOV.U32 R10, RZ, RZ, 0x0 ;  /* 0x00000000ff0a7424 */ /* 0x006fe400078e00ff */
[----:B0-----:R-:W-:Y:S01]  /*22060*/  IMAD.MOV.U32 R11, RZ, RZ, 0x12f00000 ;  /* 0x12f00000ff0b7424 */ /* 0x001fe200078e00ff */
[----:B------:R-:W-:Y:S06]  /*22070*/  @P4 BRA `(.L_x_1985) ;  /* 0x0000000000184947 */ /* 0x000fec0003800000 */
[----:B------:R-:W2:Y:S02]  /*22080*/  LDL R5, [R1+0x4] ;  /* 0x0000040001057983 */ /* 0x000ea40000100800 */
[----:B--2---:R-:W-:Y:S01]  /*22090*/  LOP3.LUT P0, RZ, R5, 0x1, RZ, 0xc0, !PT ;  /* 0x0000000105ff7812 */ /* 0x004fe2000780c0ff */
[----:B------:R-:W-:-:S04]  /*220a0*/  IMAD.MOV.U32 R5, RZ, RZ, 0x6000 ;  /* 0x00006000ff057424 */ /* 0x000fc800078e00ff */
[----:B------:R0:W-:Y:S08]  /*220b0*/  SYNCS.ARRIVE.TRANS64 RZ, [R7+URZ+0x2a8b0], R5 ;  /* 0x02a8b00507ff79a7 */ /* 0x0001f0000800003f */
[----:B------:R-:W-:Y:S05]  /*220c0*/  @!P0 BRA `(.L_x_1985) ;  /* 0x0000000000048947 */ /* 0x000fea0003800000 */
[----:B------:R-:W-:Y:S01]  /*220d0*/  BPT.TRAP 0x1 ;  /* 0x000000040000795c */ /* 0x000fe20000300000 */
.L_x_1985:
[----:B------:R-:W-:Y:S05]  /*220e0*/  BSYNC B2 ;  /* 0x0000000000027941 */ /* 0x000fea0003800000 */
.L_x_1984:
[----:B------:R-:W2:Y:S04]  /*220f0*/  LDL R8, [R1] ;  /* 0x0000000001087983 */ /* 0x000ea80000100800 */
[----:B0-----:R-:W2:Y:S01]  /*22100*/  LDL R5, [R1+0xc] ;  /* 0x00000c0001057983 */ /* 0x001ea20000100800 */
[----:B------:R-:W-:Y:S01]  /*22110*/  R2UR UR10, R12 ;  /* 0x000000000c0a72ca */ /* 0x000fe200000e0000 */
[----:B------:R-:W-:Y:S01]  /*22120*/  UIADD3 UR4, UP0, UR38, 0x670, URZ ;  /* 0x0000067026047890 */ /* 0x000fe2000ff1e03f */
[----:B------:R-:W-:Y:S01]  /*22130*/  R2UR UR6, R10 ;  /* 0x000000000a0672ca */ /* 0x000fe200000e0000 */
[----:B------:R-:W-:Y:S01]  /*22140*/  VIADD R7, R7, 0x2a8b0 ;  /* 0x0002a8b007077836 */ /* 0x000fe20000000000 */
[----:B------:R-:W-:Y:S01]  /*22150*/  R2UR UR7, R11 ;  /* 0x000000000b0772ca */ /* 0x000fe200000e0000 */
[----:B------:R-:W-:Y:S01]  /*22160*/  UIADD3.X UR5, URZ, UR39, URZ, UP0, !UPT ;  /* 0x000000273f057290 */ /* 0x000fe200087fe43f */
[----:B------:R-:W-:Y:S01]  /*22170*/  PLOP3.LUT P0, PT, PT, PT, PT, 0x80, 0x0 ;  /* 0x000000000000781c */ /* 0x000fe20003f0f070 */
[----:B--2---:R-:W-:-:S04]  /*22180*/  IMAD R8, R5, 0x6000, R8 ;  /* 0x0000600005087824 */ /* 0x004fc800078e0208 */
[----:B------:R-:W-:-:S08]  /*22190*/  VIADD R5, R8, 0x400 ;  /* 0x0000040008057836 */ /* 0x000fd00000000000 */
.L_x_1986:
        /* <DEDUP_REMOVED lines=15> */
.L_x_1987:
        /* <DEDUP_REMOVED lines=10> */
.L_x_1974:
[----:B------:R-:W-:Y:S05]  /*22330*/  BSYNC B1 ;  /* 0x0000000000017941 */ /* 0x000fea0003800000 */
.L_x_1973:
[----:B------:R-:W1:Y:S04]  /*22340*/  LDL.LU R9, [R1+0xc] ;  /* 0x00000c0001097983 */ /* 0x000e680000300800 */
[----:B------:R-:W2:Y:S01]  /*22350*/  LDL.LU R8, [R1+0x20] ;  /* 0x0000200001087983 */ /* 0x000ea20000300800 */
[----:B------:R-:W-:Y:S01]  /*22360*/  PLOP3.LUT P5, PT, PT, PT, PT, 0x8, 0x0 ;  /* 0x000000000000781c */ /* 0x000fe20003fae170 */
[----:B-1----:R-:W-:Y:S02]  /*22370*/  VIADD R5, R9, 0x1 ;  /* 0x0000000109057836 */ /* 0x002fe40000000000 */
[----:B------:R-:W-:-:S03]  /*22380*/  VIADD R9, R4, 0xfffffffe ;  /* 0xfffffffe04097836 */ /* 0x000fc60000000000 */
[----:B------:R-:W-:-:S04]  /*22390*/  ISETP.NE.AND P0, PT, R5, 0x2, PT ;  /* 0x000000020500780c */ /* 0x000fc80003f05270 */
[----:B------:R-:W-:Y:S02]  /*223a0*/  SEL R6, RZ, 0x1, P0 ;  /* 0x00000001ff067807 */ /* 0x000fe40000000000 */
[----:B------:R-:W-:Y:S02]  /*223b0*/  SEL R4, R5, RZ, P0 ;  /* 0x000000ff05047207 */ /* 0x000fe40000000000 */
[----:B--2---:R-:W-:Y:S02]  /*223c0*/  LOP3.LUT R8, R8, R6, RZ, 0x3c, !PT ;  /* 0x0000000608087212 */ /* 0x004fe400078e3cff */
[----:B------:R-:W-:-:S03]  /*223d0*/  ISETP.GE.AND P0, PT, R9, R3, PT ;  /* 0x000000030900720c */ /* 0x000fc60003f06270 */
[----:B------:R1:W-:Y:S04]  /*223e0*/  STL [R1+0x20], R8 ;  /* 0x0000200801007387 */ /* 0x0003e80000100800 */
[----:B------:R1:W-:Y:S06]  /*223f0*/  STL [R1+0xc], R4 ;  /* 0x00000c0401007387 */ /* 0x0003ec0000100800 */
[----:B------:R-:W-:Y:S05]  /*22400*/  @!P0 BRA `(.L_x_1967) ;  /* 0x0000000800388947 */ /* 0x000fea0003800000 */
.L_x_2003:
[----:B------:R-:W-:Y:S05]  /*22410*/  YIELD ;  /* 0x0000000000007946 */ /* 0x000fea0003800000 */
[----:B------:R-:W-:Y:S04]  /*22420*/  BSSY B1, `(.L_x_1988) ;  /* 0x0000080000017945 */ /* 0x000fe80003800000 */
[----:B--2---:R-:W-:Y:S05]  /*22430*/  @!P2 BRA `(.L_x_1989) ;  /* 0x0000000400f8a947 */ /* 0x004fea0003800000 */
[----:B------:R-:W2:Y:S04]  /*22440*/  LDL R7, [R1] ;  /* 0x0000000001077983 */ /* 0x000ea80000100800 */
[----:B------:R-:W2:Y:S04]  /*22450*/  LDL R6, [R1+0xc] ;  /* 0x00000c0001067983 */ /* 0x000ea80000100800 */
[----:B------:R-:W3:Y:S01]  /*22460*/  LDL R5, [R1+0x20] ;  /* 0x0000200001057983 */ /* 0x000ee20000100800 */
[----:B------:R-:W-:Y:S01]  /*22470*/  BSSY B2, `(.L_x_1990) ;  /* 0x0000008000027945 */ /* 0x000fe20003800000 */
[----:B-1----:R-:W1:Y:S02]  /*22480*/  S2R R4, SR_TID.X ;  /* 0x0000000000047919 */ /* 0x002e640000002100 */
[----:B-1----:R-:W-:-:S04]  /*22490*/  LOP3.LUT R4, R4, 0x7f, RZ, 0xc0, !PT ;  /* 0x0000007f04047812 */ /* 0x002fc800078ec0ff */
[----:B------:R-:W-:Y:S01]  /*224a0*/  ISETP.NE.AND P1, PT, R4, RZ, PT ;  /* 0x000000ff0400720c */ /* 0x000fe20003f25270 */
[----:B--2---:R-:W-:Y:S01]  /*224b0*/  IMAD R8, R6, 0x8, R7 ;  /* 0x0000000806087824 */ /* 0x004fe200078e0207 */
[----:B---3--:R-:W-:-:S04]  /*224c0*/  SHF.L.U32 R7, R5, 0x1f, RZ ;  /* 0x0000001f05077819 */ /* 0x008fc800000006ff */
[----:B------:R-:W1:Y:S02]  /*224d0*/  SYNCS.PHASECHK.TRANS64.TRYWAIT P0, [R8+URZ+0x2a8a0], R7 ;  /* 0x02a8a007080075a7 */ /* 0x000e64000800017f */
[----:B-1----:R-:W-:Y:S05]  /*224e0*/  @!P0 BRA `(.L_x_1991) ;  /* 0x0000006c00808947 */ /* 0x002fea0003800000 */
.L_x_2163:
[----:B------:R-:W-:Y:S05]  /*224f0*/  BSYNC B2 ;  /* 0x0000000000027941 */ /* 0x000fea0003800000 */
.L_x_1990:
        /* <DEDUP_REMOVED lines=8> */
.L_x_1993:
[----:B------:R-:W-:Y:S05]  /*22580*/  BSYNC B2 ;  /* 0x0000000000027941 */ /* 0x000fea0003800000 */
.L_x_1992:
[----:B------:R-:W3:Y:S04]  /*22590*/  LDL R5, [R1] ;  /* 0x0000000001057983 */ /* 0x000ee80000100800 */
[----:B--2---:R-:W3:Y:S01]  /*225a0*/  LDL R4, [R1+0xc] ;  /* 0x00000c0001047983 */ /* 0x004ee20000100800 */
[----:B------:R-:W-:Y:S01]  /*225b0*/  IMAD.MOV.U32 R12, RZ, RZ, RZ ;  /* 0x000000ffff0c7224 */ /* 0x000fe200078e00ff */
[----:B------:R-:W-:Y:S01]  /*225c0*/  UIADD3 UR4, UP0, UR38, 0x570, URZ ;  /* 0x0000057026047890 */ /* 0x000fe2000ff1e03f */
[----:B------:R-:W-:Y:S01]  /*225d0*/  PLOP3.LUT P0, PT, PT, PT, PT, 0x80, 0x0 ;  /* 0x000000000000781c */ /* 0x000fe20003f0f070 */
[----:B------:R-:W-:Y:S01]  /*225e0*/  UMOV UR6, 0x0 ;  /* 0x0000000000067882 */ /* 0x000fe20000000000 */
[----:B------:R-:W-:Y:S01]  /*225f0*/  UMOV UR7, 0x12f00000 ;  /* 0x12f0000000077882 */ /* 0x000fe20000000000 */
[----:B------:R-:W-:Y:S01]  /*22600*/  R2UR UR10, R12 ;  /* 0x000000000c0a72ca */ /* 0x000fe200000e0000 */
[----:B------:R-:W-:Y:S01]  /*22610*/  UIADD3.X UR5, URZ, UR39, URZ, UP0, !UPT ;  /* 0x000000273f057290 */ /* 0x000fe200087fe43f */
[----:B---3--:R-:W-:-:S02]  /*22620*/  IMAD R6, R4, 0x9000, R5 ;  /* 0x0000900004067824 */ /* 0x008fc400078e0205 */
[----:B------:R-:W-:Y:S02]  /*22630*/  IMAD R5, R9, 0x60, R0 ;  /* 0x0000006009057824 */ /* 0x000fe400078e0200 */
[----:B------:R-:W-:Y:S01]  /*22640*/  VIADD R4, R8, 0x2a890 ;  /* 0x0002a89008047836 */ /* 0x000fe20000000000 */
[----:B------:R-:W-:-:S08]  /*22650*/  IADD3 R10, R6, 0x18400, RZ ;  /* 0x00018400060a7810 */ /* 0x000fd00007ffe0ff */
.L_x_1994:
        /* <DEDUP_REMOVED lines=16> */
.L_x_1995:
        /* <DEDUP_REMOVED lines=10> */
[----:B------:R-:W-:Y:S01]  /*22800*/  VIADD R6, R6, 0x1e400 ;  /* 0x0001e40006067836 */ /* 0x000fe20000000000 */
[----:B------:R-:W-:Y:S01]  /*22810*/  PLOP3.LUT P0, PT, PT, PT, PT, 0x80, 0x0 ;  /* 0x000000000000781c */ /* 0x000fe20003f0f070 */
[----:B------:R-:W-:Y:S01]  /*22820*/  UMOV UR6, 0x0 ;  /* 0x0000000000067882 */ /* 0x000fe20000000000 */
[----:B------:R-:W-:Y:S01]  /*22830*/  UMOV UR7, 0x12f00000 ;  /* 0x12f0000000077882 */ /* 0x000fe20000000000 */
[----:B------:R-:W-:-:S10]  /*22840*/  UMOV UR10, 0x80 ;  /* 0x00000080000a7882 */ /* 0x000fd40000000000 */
.L_x_1996:
        /* <DEDUP_REMOVED lines=13> */
.L_x_2164:
[----:B------:R-:W-:Y:S05]  /*22920*/  BSYNC B2 ;  /* 0x0000000000027941 */ /* 0x000fea0003800000 */
.L_x_1997:
[----:B------:R-:W-:Y:S01]  /*22930*/  BSSY B2, `(.L_x_1999) ;  /* 0x000000a000027945 */ /* 0x000fe20003800000 */
[----:B------:R-:W-:Y:S02]  /*22940*/  IMAD.MOV.U32 R10, RZ, RZ, 0x0 ;  /* 0x00000000ff0a7424 */ /* 0x000fe400078e00ff */
[----:B0-----:R-:W-:Y:S01]  /*22950*/  IMAD.MOV.U32 R11, RZ, RZ, 0x12f00000 ;  /* 0x12f00000ff0b7424 */ /* 0x001fe200078e00ff */
[----:B------:R-:W-:Y:S06]  /*22960*/  @P1 BRA `(.L_x_2000) ;  /* 0x0000000000181947 */ /* 0x000fec0003800000 */
[----:B------:R-:W3:Y:S02]  /*22970*/  LDL R4, [R1+0x4] ;  /* 0x0000040001047983 */ /* 0x000ee40000100800 */
[----:B---3--:R-:W-:Y:S01]  /*22980*/  LOP3.LUT P0, RZ, R4, 0x1, RZ, 0xc0, !PT ;  /* 0x0000000104ff7812 */ /* 0x008fe2000780c0ff */
[----:B------:R-:W-:-:S04]  /*22990*/  IMAD.MOV.U32 R4, RZ, RZ, 0x6000 ;  /* 0x00006000ff047424 */ /* 0x000fc800078e00ff */
[----:B------:R0:W-:Y:S08]  /*229a0*/  SYNCS.ARRIVE.TRANS64 RZ, [R8+URZ+0x2a8b0], R4 ;  /* 0x02a8b00408ff79a7 */ /* 0x0001f0000800003f */
[----:B------:R-:W-:Y:S05]  /*229b0*/  @!P0 BRA `(.L_x_2000) ;  /* 0x0000000000048947 */ /* 0x000fea0003800000 */
[----:B------:R-:W-:Y:S01]  /*229c0*/  BPT.TRAP 0x1 ;  /* 0x000000040000795c */ /* 0x000fe20000300000 */
.L_x_2000:
[----:B------:R-:W-:Y:S05]  /*229d0*/  BSYNC B2 ;  /* 0x0000000000027941 */ /* 0x000fea0003800000 */
.L_x_1999:
[----:B------:R-:W3:Y:S04]  /*229e0*/  LDL R6, [R1] ;  /* 0x0000000001067983 */ /* 0x000ee80000100800 */
[----:B0-----:R-:W3:Y:S01]  /*229f0*/  LDL R4, [R1+0xc] ;  /* 0x00000c0001047983 */ /* 0x001ee20000100800 */
[----:B------:R-:W-:Y:S01]  /*22a00*/  R2UR UR10, R12 ;  /* 0x000000000c0a72ca */ /* 0x000fe200000e0000 */
[----:B------:R-:W-:Y:S01]  /*22a10*/  UIADD3 UR4, UP0, UR38, 0x670, URZ ;  /* 0x0000067026047890 */ /* 0x000fe2000ff1e03f */
[----:B------:R-:W-:Y:S02]  /*22a20*/  R2UR UR6, R10 ;  /* 0x000000000a0672ca */ /* 0x000fe400000e0000 */
[----:B------:R-:W-:Y:S01]  /*22a30*/  R2UR UR7, R11 ;  /* 0x000000000b0772ca */ /* 0x000fe200000e0000 */
[----:B------:R-:W-:Y:S01]  /*22a40*/  UIADD3.X UR5, URZ, UR39, URZ, UP0, !UPT ;  /* 0x000000273f057290 */ /* 0x000fe200087fe43f */
[----:B------:R-:W-:-:S02]  /*22a50*/  PLOP3.LUT P0, PT, PT, PT, PT, 0x80, 0x0 ;  /* 0x000000000000781c */ /* 0x000fc40003f0f070 */
[----:B-12---:R-:W-:Y:S01]  /*22a60*/  IADD3 R8, R8, 0x2a8b0, RZ ;  /* 0x0002a8b008087810 */ /* 0x006fe20007ffe0ff */
[----:B---3--:R-:W-:-:S04]  /*22a70*/  IMAD R4, R4, 0x6000, R6 ;  /* 0x0000600004047824 */ /* 0x008fc800078e0206 */
[----:B------:R-:W-:-:S07]  /*22a80*/  VIADD R6, R4, 0x400 ;  /* 0x0000040004067836 */ /* 0x000fce0000000000 */
.L_x_2001:
        /* <DEDUP_REMOVED lines=15> */
.L_x_2002:
        /* <DEDUP_REMOVED lines=10> */
.L_x_1989:
[----:B------:R-:W-:Y:S05]  /*22c20*/  BSYNC B1 ;  /* 0x0000000000017941 */ /* 0x000fea0003800000 */
.L_x_1988:
[----:B------:R-:W1:Y:S04]  /*22c30*/  LDL.LU R7, [R1+0xc] ;  /* 0x00000c0001077983 */ /* 0x000e680000300800 */
[----:B------:R-:W2:Y:S01]  /*22c40*/  LDL.LU R6, [R1+0x20] ;  /* 0x0000200001067983 */ /* 0x000ea20000300800 */
[----:B-1----:R-:W-:-:S05]  /*22c50*/  VIADD R4, R7, 0x1 ;  /* 0x0000000107047836 */ /* 0x002fca0000000000 */
[----:B------:R-:W-:-:S04]  /*22c60*/  ISETP.NE.AND P0, PT, R4, 0x2, PT ;  /* 0x000000020400780c */ /* 0x000fc80003f05270 */
[----:B------:R-:W-:Y:S02]  /*22c70*/  SEL R5, RZ, 0x1, P0 ;  /* 0x00000001ff057807 */ /* 0x000fe40000000000 */
[----:B------:R-:W-:Y:S02]  /*22c80*/  SEL R4, R4, RZ, P0 ;  /* 0x000000ff04047207 */ /* 0x000fe40000000000 */
[----:B--2---:R-:W-:Y:S02]  /*22c90*/  LOP3.LUT R6, R6, R5, RZ, 0x3c, !PT ;  /* 0x0000000506067212 */ /* 0x004fe400078e3cff */
[C---:B------:R-:W-:Y:S01]  /*22ca0*/  ISETP.GT.AND P0, PT, R9.reuse, R3, PT ;  /* 0x000000030900720c */ /* 0x040fe20003f04270 */
[----:B------:R-:W-:Y:S02]  /*22cb0*/  VIADD R9, R9, 0xffffffff ;  /* 0xffffffff09097836 */ /* 0x000fe40000000000 */
[----:B------:R2:W-:Y:S04]  /*22cc0*/  STL [R1+0x20], R6 ;  /* 0x0000200601007387 */ /* 0x0005e80000100800 */
[----:B------:R2:W-:Y:S06]  /*22cd0*/  STL [R1+0xc], R4 ;  /* 0x00000c0401007387 */ /* 0x0005ec0000100800 */
[----:B------:R-:W-:Y:S05]  /*22ce0*/  @P0 BRA `(.L_x_2003) ;  /* 0xfffffff400c80947 */ /* 0x000fea000383ffff */
.L_x_1967:
[----:B------:R-:W-:Y:S05]  /*22cf0*/  BSYNC B0 ;  /* 0x0000000000007941 */ /* 0x000fea0003800000 */
.L_x_1966:
[----:B------:R-:W3:Y:S01]  /*22d00*/  LDL R7, [R1+0x34] ;  /* 0x0000340001077983 */ /* 0x000ee20000100800 */
[----:B------:R-:W4:Y:S01]  /*22d10*/  LDC R0, c[0x0][0x448] ;  /* 0x00011200ff007b82 */ /* 0x000f220000000800 */
[----:B------:R-:W-:Y:S07]  /*22d20*/  @!P5 WARPSYNC.ALL ;  /* 0x000000000000d948 */ /* 0x000fee0003800000 */
[----:B------:R-:W-:Y:S01]  /*22d30*/  @!P5 BAR.SYNC.DEFER_BLOCKING 0xc, 0x180 ;  /* 0x030600000000db1d */ /* 0x000fe20000010000 */
[----:B----4-:R-:W-:-:S13]  /*22d40*/  ISETP.NE.AND P0, PT, R0, 0x1, PT ;  /* 0x000000010000780c */ /* 0x010fda0003f05270 */
[----:B------:R-:W4:Y:S08]  /*22d50*/  @P0 LDC R2, c[0x0][0x44c] ;  /* 0x00011300ff020b82 */ /* 0x000f300000000800 */
[----:B------:R-:W5:Y:S01]  /*22d60*/  @P0 LDC R3, c[0x0][0x450] ;  /* 0x00011400ff030b82 */ /* 0x000f620000000800 */
[----:B---3--:R-:W-:-:S04]  /*22d70*/  VIADD R0, R7, 0x7f ;  /* 0x0000007f07007836 */ /* 0x008fc80000000000 */
[----:B----4-:R-:W-:-:S05]  /*22d80*/  @P0 IMAD.HI.U32 R2, R0, R2, RZ ;  /* 0x0000000200020227 */ /* 0x010fca00078e00ff */
[----:B-----5:R-:W-:Y:S02]  /*22d90*/  @P0 SHF.R.U32.HI R0, RZ, R3, R2 ;  /* 0x00000003ff000219 */ /* 0x020fe40000011602 */
[----:B------:R-:W3:Y:S03]  /*22da0*/  LDC.64 R2, c[0x0][0x9e0] ;  /* 0x00027800ff027b82 */ /* 0x000ee60000000a00 */
[----:B------:R-:W-:Y:S01]  /*22db0*/  IMAD.IADD R0, R17, 0x1, R0 ;  /* 0x0000000111007824 */ /* 0x000fe200078e0200 */
[----:B---3--:R-:W-:-:S04]  /*22dc0*/  ISETP.GE.AND P1, PT, R3, 0x1, PT ;  /* 0x000000010300780c */ /* 0x008fc80003f26270 */
[----:B------:R-:W-:-:S09]  /*22dd0*/  IADD3 R2, R0, R2, RZ ;  /* 0x0000000200027210 */ /* 0x000fd20007ffe0ff */
[----:B------:R-:W-:Y:S05]  /*22de0*/  @!P1 BRA `(.L_x_2004) ;  /* 0x0000000000489947 */ /* 0x000fea0003800000 */
[C---:B------:R-:W-:Y:S01]  /*22df0*/  ISETP.GT.AND P2, PT, R0.reuse, RZ, PT ;  /* 0x000000ff0000720c */ /* 0x040fe20003f44270 */
[----:B------:R-:W-:Y:S01]  /*22e00*/  BSSY B0, `(.L_x_2005) ;  /* 0x000000e000007945 */ /* 0x000fe20003800000 */
[----:B--2---:R-:W-:-:S11]  /*22e10*/  VIADD R6, R0, 0xffffffff ;  /* 0xffffffff00067836 */ /* 0x004fd60000000000 */
[----:B------:R-:W-:Y:S05]  /*22e20*/  @P2 BRA `(.L_x_2006) ;  /* 0x00000000001c2947 */ /* 0x000fea0003800000 */
[----:B------:R-:W-:Y:S01]  /*22e30*/  ISETP.NE.AND P2, PT, R3, 0x1, PT ;  /* 0x000000010300780c */ /* 0x000fe20003f45270 */
[----:B------:R-:W-:-:S12]  /*22e40*/  IMAD.MOV R0, RZ, RZ, -R0 ;  /* 0x000000ffff007224 */ /* 0x000fd800078e0a00 */
[----:B-1----:R-:W1:Y:S02]  /*22e50*/  @P2 LDC.64 R4, c[0x0][0x9e8] ;  /* 0x00027a00ff042b82 */ /* 0x002e640000000a00 */
[----:B-1----:R-:W-:-:S05]  /*22e60*/  @P2 IMAD.HI.U32 R4, R0, R4, RZ ;  /* 0x0000000400042227 */ /* 0x002fca00078e00ff */
[----:B------:R-:W-:-:S04]  /*22e70*/  @P2 SHF.R.U32.HI R0, RZ, R5, R4 ;  /* 0x00000005ff002219 */ /* 0x000fc80000011604 */
[----:B------:R-:W-:Y:S01]  /*22e80*/  LOP3.LUT R6, RZ, R0, RZ, 0x33, !PT ;  /* 0x00000000ff067212 */ /* 0x000fe200078e33ff */
[----:B------:R-:W-:Y:S06]  /*22e90*/  BRA `(.L_x_2007) ;  /* 0x0000000000107947 */ /* 0x000fec0003800000 */
.L_x_2006:
[----:B------:R-:W-:-:S13]  /*22ea0*/  ISETP.NE.AND P2, PT, R3, 0x1, PT ;  /* 0x000000010300780c */ /* 0x000fda0003f45270 */
[----:B-1----:R-:W1:Y:S02]  /*22eb0*/  @P2 LDC.64 R4, c[0x0][0x9e8] ;  /* 0x00027a00ff042b82 */ /* 0x002e640000000a00 */
[----:B-1----:R-:W-:-:S05]  /*22ec0*/  @P2 IMAD.HI.U32 R4, R6, R4, RZ ;  /* 0x0000000406042227 */ /* 0x002fca00078e00ff */
[----:B------:R-:W-:-:S07]  /*22ed0*/  @P2 SHF.R.U32.HI R6, RZ, R5, R4 ;  /* 0x00000005ff062219 */ /* 0x000fce0000011604 */
.L_x_2007:
[----:B------:R-:W-:Y:S05]  /*22ee0*/  BSYNC B0 ;  /* 0x0000000000007941 */ /* 0x000fea0003800000 */
.L_x_2005:
[----:B------:R-:W-:-:S05]  /*22ef0*/  IMAD R6, R6, R3, R3 ;  /* 0x0000000306067224 */ /* 0x000fca00078e0203 */
[----:B------:R-:W-:-:S07]  /*22f00*/  VIMNMX R2, R2, R6, PT ;  /* 0x0000000602027248 */ /* 0x000fce0003fe0100 */
.L_x_2004:
[----:B------:R-:W-:Y:S01]  /*22f10*/  VIADD R0, R2, 0x5f ;  /* 0x0000005f02007836 */ /* 0x000fe20000000000 */
[----:B-12---:R-:W1:Y:S01]  /*22f20*/  @P0 LDC R4, c[0x0][0x450] ;  /* 0x00011400ff040b82 */ /* 0x006e620000000800 */
[----:B------:R-:W-:Y:S02]  /*22f30*/  ULDC UR4, c[0x0][0x9dc] ;  /* 0x0002770000047ab9 */ /* 0x000fe40000000800 */
[----:B------:R-:W-:-:S05]  /*22f40*/  IMAD.HI R0, R0, 0x2aaaaaab, RZ ;  /* 0x2aaaaaab00007827 */ /* 0x000fca00078e02ff */
[----:B------:R-:W-:-:S04]  /*22f50*/  SHF.R.U32.HI R2, RZ, 0x1f, R0 ;  /* 0x0000001fff027819 */ /* 0x000fc80000011600 */
[----:B------:R-:W-:Y:S02]  /*22f60*/  LEA.HI.SX32 R2, R0, R2, 0x1c ;  /* 0x0000000200027211 */ /* 0x000fe400078fe2ff */
[----:B------:R-:W2:Y:S02]  /*22f70*/  @P0 LDC R0, c[0x0][0x44c] ;  /* 0x00011300ff000b82 */ /* 0x000ea40000000800 */
[----:B------:R-:W-:Y:S01]  /*22f80*/  VIMNMX R6, R21, R2, PT ;  /* 0x0000000215067248 */ /* 0x000fe20003fe0100 */
[----:B------:R-:W-:-:S04]  /*22f90*/  IMAD.MOV.U32 R2, RZ, RZ, R7 ;  /* 0x000000ffff027224 */ /* 0x000fc800078e0007 */
[----:B------:R3:W-:Y:S01]  /*22fa0*/  STL [R1+0x38], R6 ;  /* 0x0000380601007387 */ /* 0x0007e20000100800 */
[----:B--2---:R-:W-:-:S05]  /*22fb0*/  @P0 IMAD.HI.U32 R0, R7, R0, RZ ;  /* 0x0000000007000227 */ /* 0x004fca00078e00ff */
[----:B-1----:R-:W-:-:S05]  /*22fc0*/  @P0 SHF.R.U32.HI R2, RZ, R4, R0 ;  /* 0x00000004ff020219 */ /* 0x002fca0000011600 */
[----:B------:R-:W-:-:S04]  /*22fd0*/  IMAD.IADD R0, R20, 0x1, R2 ;  /* 0x0000000114007824 */ /* 0x000fc800078e0202 */
[----:B------:R-:W-:Y:S01]  /*22fe0*/  VIADD R2, R0, -UR4 ;  /* 0x8000000400027c36 */ /* 0x000fe20008000000 */
[----:B---3--:R-:W-:Y:S06]  /*22ff0*/  @!P1 BRA `(.L_x_2008) ;  /* 0x0000000000449947 */ /* 0x008fec0003800000 */
        /* <DEDUP_REMOVED lines=10> */
.L_x_2010:
[----:B------:R-:W-:-:S13]  /*230a0*/  ISETP.NE.AND P0, PT, R3, 0x1, PT ;  /* 0x000000010300780c */ /* 0x000fda0003f05270 */
[----:B------:R-:W1:Y:S02]  /*230b0*/  @P0 LDC.64 R4, c[0x0][0x9e8] ;  /* 0x00027a00ff040b82 */ /* 0x000e640000000a00 */
[----:B-1----:R-:W-:-:S05]  /*230c0*/  @P0 IMAD.HI.U32 R4, R0, R4, RZ ;  /* 0x0000000400040227 */ /* 0x002fca00078e00ff */
[----:B------:R-:W-:-:S07]  /*230d0*/  @P0 SHF.R.U32.HI R0, RZ, R5, R4 ;  /* 0x00000005ff000219 */ /* 0x000fce0000011604 */
.L_x_2011:
[----:B------:R-:W-:Y:S05]  /*230e0*/  BSYNC B0 ;  /* 0x0000000000007941 */ /* 0x000fea0003800000 */
.L_x_2009:
[----:B------:R-:W-:-:S05]  /*230f0*/  IMAD R0, R0, R3, RZ ;  /* 0x0000000300007224 */ /* 0x000fca00078e02ff */
[----:B------:R-:W-:-:S07]  /*23100*/  VIMNMX R2, R2, R0, !PT ;  /* 0x0000000002027248 */ /* 0x000fce0007fe0100 */
.L_x_2008:
[----:B------:R-:W-:Y:S01]  /*23110*/  IMAD.HI R2, R2, 0x2aaaaaab, RZ ;  /* 0x2aaaaaab02027827 */ /* 0x000fe200078e02ff */
[----:B------:R-:W-:Y:S04]  /*23120*/  BSSY B7, `(.L_x_2012) ;  /* 0x0000435000077945 */ /* 0x000fe80003800000 */
[----:B------:R-:W-:-:S04]  /*23130*/  SHF.R.U32.HI R0, RZ, 0x1f, R2 ;  /* 0x0000001fff007819 */ /* 0x000fc80000011602 */
[----:B------:R-:W-:-:S04]  /*23140*/  LEA.HI.SX32 R0, R2, R0, 0x1c ;  /* 0x0000000002007211 */ /* 0x000fc800078fe2ff */
[----:B------:R-:W-:-:S04]  /*23150*/  VIMNMX R3, RZ, R0, !PT ;  /* 0x00000000ff037248 */ /* 0x000fc80007fe0100 */
[----:B------:R-:W-:Y:S01]  /*23160*/  ISETP.GT.AND P0, PT, R6, R3, PT ;  /* 0x000000030600720c */ /* 0x000fe20003f04270 */
[----:B------:R1:W-:-:S12]  /*23170*/  STL [R1+0x30], R3 ;  /* 0x0000300301007387 */ /* 0x0003d80000100800 */
[----:B-1----:R-:W-:Y:S05]  /*23180*/  @P0 BRA `(.L_x_2013) ;  /* 0x0000000000480947 */ /* 0x002fea0003800000 */
[----:B------:R-:W1:Y:S02]  /*23190*/  S2R R3, SR_TID.X ;  /* 0x0000000000037919 */ /* 0x000e640000002100 */
[----:B-1----:R-:W-:-:S04]  /*231a0*/  LOP3.LUT R3, R3, 0x7f, RZ, 0xc0, !PT ;  /* 0x0000007f03037812 */ /* 0x002fc800078ec0ff */
[----:B------:R-:W-:-:S13]  /*231b0*/  ISETP.NE.AND P1, PT, R3, RZ, PT ;  /* 0x000000ff0300720c */ /* 0x000fda0003f25270 */
[----:B------:R-:W-:Y:S05]  /*231c0*/  @P1 BRA `(.L_x_2014) ;  /* 0x0000004000a81947 */ /* 0x000fea0003800000 */
[----:B------:R-:W1:Y:S01]  /*231d0*/  S2R R3, SR_LANEID ;  /* 0x0000000000037919 */ /* 0x000e620000000000 */
[----:B------:R-:W-:Y:S01]  /*231e0*/  VOTEU.ANY UR4, UPT, PT ;  /* 0x0000000000047886 */ /* 0x000fe200038e0100 */
[----:B------:R-:W-:Y:S01]  /*231f0*/  ULDC.64 UR6, c[0x0][0x208] ;  /* 0x0000820000067ab9 */ /* 0x000fe20000000a00 */
[----:B------:R-:W1:Y:S08]  /*23200*/  FLO.U32 R0, UR4 ;  /* 0x0000000400007d00 */ /* 0x000e7000080e0000 */
[----:B------:R-:W2:Y:S01]  /*23210*/  POPC R5, UR4 ;  /* 0x0000000400057d09 */ /* 0x000ea20008000000 */
[----:B-1----:R-:W-:-:S02]  /*23220*/  ISETP.EQ.U32.AND P0, PT, R0, R3, PT ;  /* 0x000000030000720c */ /* 0x002fc40003f02070 */
[----:B------:R-:W2:Y:S11]  /*23230*/  LDC.64 R2, c[0x0][0xc60] ;  /* 0x00031800ff027b82 */ /* 0x000eb60000000a00 */
[----:B--2---:R-:W2:Y:S01]  /*23240*/  @P0 ATOMG.E.ADD.STRONG.GPU PT, R3, desc[UR6][R2.64], R5 ;  /* 0x00000005020309a8 */ /* 0x004ea200081ee1c6 */
[----:B------:R-:W1:Y:S02]  /*23250*/  S2R R4, SR_LTMASK ;  /* 0x0000000000047919 */ /* 0x000e640000003900 */
[----:B-1----:R-:W-:-:S04]  /*23260*/  LOP3.LUT R4, R4, UR4, RZ, 0xc0, !PT ;  /* 0x0000000404047c12 */ /* 0x002fc8000f8ec0ff */
[----:B------:R-:W1:Y:S01]  /*23270*/  POPC R7, R4 ;  /* 0x0000000400077309 */ /* 0x000e620000000000 */
[----:B--2---:R-:W1:Y:S02]  /*23280*/  SHFL.IDX PT, R0, R3, R0, 0x1f ;  /* 0x00001f0003007589 */ /* 0x004e6400000e0000 */
[----:B-1----:R-:W-:Y:S01]  /*23290*/  IADD3 R16, R0, UR36, R7 ;  /* 0x0000002400107c10 */ /* 0x002fe2000fffe007 */
[----:B------:R-:W-:Y:S06]  /*232a0*/  BRA `(.L_x_2014) ;  /* 0x0000004000707947 */ /* 0x000fec0003800000 */
.L_x_2013:
[----:B------:R-:W2:Y:S01]  /*232b0*/  LDL R17, [R1] ;  /* 0x0000000001117983 */ /* 0x000ea20000100800 */
        /* <DEDUP_REMOVED lines=8> */
[----:B------:R-:W-:Y:S01]  /*23340*/  IMAD.U32 R4, RZ, RZ, UR6 ;  /* 0x00000006ff047e24 */ /* 0x000fe2000f8e00ff */
[----:B------:R-:W-:Y:S01]  /*23350*/  MOV R8, 0x70 ;  /* 0x0000007000087802 */ /* 0x000fe20000000f00 */
[----:B------:R-:W1:Y:S01]  /*23360*/  LDC.64 R2, c[0x4][R2] ;  /* 0x0100000002027b82 */ /* 0x000e620000000a00 */
[----:B------:R-:W-:Y:S02]  /*23370*/  IMAD.U32 R5, RZ, RZ, UR7 ;  /* 0x00000007ff057e24 */ /* 0x000fe4000f8e00ff */
[----:B------:R-:W-:Y:S02]  /*23380*/  IMAD.U32 R6, RZ, RZ, UR8 ;  /* 0x00000008ff067e24 */ /* 0x000fe4000f8e00ff */
[----:B------:R-:W-:-:S02]  /*23390*/  IMAD.U32 R7, RZ, RZ, UR9 ;  /* 0x00000009ff077e24 */ /* 0x000fc4000f8e00ff */
[----:B------:R-:W-:Y:S02]  /*233a0*/  IMAD.U32 R10, RZ, RZ, UR4 ;  /* 0x00000004ff0a7e24 */ /* 0x000fe4000f8e00ff */
[----:B0-----:R-:W-:Y:S02]  /*233b0*/  IMAD.U32 R11, RZ, RZ, UR5 ;  /* 0x00000005ff0b7e24 */ /* 0x001fe4000f8e00ff */
[----:B------:R-:W-:Y:S02]  /*233c0*/  IMAD.MOV.U32 R12, RZ, RZ, 0x1 ;  /* 0x00000001ff0c7424 */ /* 0x000fe400078e00ff */
[----:B------:R-:W-:-:S07]  /*233d0*/  IMAD.MOV.U32 R13, RZ, RZ, RZ ;  /* 0x000000ffff0d7224 */ /* 0x000fce00078e00ff */
[----:B------:R-:W-:-:S07]  /*233e0*/  LEPC R20, `(.L_x_2016) ;  /* 0x000000001014794e */ /* 0x000fce0000000000 */
[----:B-1----:R-:W-:Y:S05]  /*233f0*/  CALL.ABS.NOINC R2 ;  /* 0x0000000002007343 */ /* 0x002fea0003c00000 */
.L_x_2016:
[----:B------:R-:W-:Y:S05]  /*23400*/  BSYNC B6 ;  /* 0x0000000000067941 */ /* 0x000fea0003800000 */
.L_x_2015:
        /* <DEDUP_REMOVED lines=8> */
[----:B------:R1:W2:Y:S01]  /*23490*/  LDC.64 R2, c[0x4][R17] ;  /* 0x0100000011027b82 */ /* 0x0002a20000000a00 */
[----:B------:R-:W-:Y:S01]  /*234a0*/  IMAD.U32 R4, RZ, RZ, UR6 ;  /* 0x00000006ff047e24 */ /* 0x000fe2000f8e00ff */
[----:B------:R-:W-:Y:S01]  /*234b0*/  MOV R7, UR9 ;  /* 0x0000000900077c02 */ /* 0x000fe20008000f00 */
[----:B------:R-:W-:Y:S02]  /*234c0*/  IMAD.U32 R5, RZ, RZ, UR7 ;  /* 0x00000007ff057e24 */ /* 0x000fe4000f8e00ff */
[----:B------:R-:W-:Y:S02]  /*234d0*/  IMAD.U32 R6, RZ, RZ, UR8 ;  /* 0x00000008ff067e24 */ /* 0x000fe4000f8e00ff */
[----:B------:R-:W-:-:S02]  /*234e0*/  IMAD.U32 R10, RZ, RZ, UR4 ;  /* 0x00000004ff0a7e24 */ /* 0x000fc4000f8e00ff */
[----:B0-----:R-:W-:Y:S02]  /*234f0*/  IMAD.U32 R11, RZ, RZ, UR5 ;  /* 0x00000005ff0b7e24 */ /* 0x001fe4000f8e00ff */
[----:B------:R-:W-:Y:S02]  /*23500*/  IMAD.MOV.U32 R8, RZ, RZ, 0x70 ;  /* 0x00000070ff087424 */ /* 0x000fe400078e00ff */
[----:B------:R-:W-:Y:S02]  /*23510*/  IMAD.MOV.U32 R12, RZ, RZ, 0x1 ;  /* 0x00000001ff0c7424 */ /* 0x000fe400078e00ff */
[----:B-1----:R-:W-:-:S07]  /*23520*/  IMAD.MOV.U32 R13, RZ, RZ, RZ ;  /* 0x000000ffff0d7224 */ /* 0x002fce00078e00ff */
[----:B------:R-:W-:-:S07]  /*23530*/  LEPC R20, `(.L_x_2019) ;  /* 0x000000001014794e */ /* 0x000fce0000000000 */
[----:B--2---:R-:W-:Y:S05]  /*23540*/  CALL.ABS.NOINC R2 ;  /* 0x0000000002007343 */ /* 0x004fea0003c00000 */
.L_x_2019:
[----:B------:R0:W1:Y:S01]  /*23550*/  LDC.64 R2, c[0x4][R17] ;  /* 0x0100000011027b82 */ /* 0x0000620000000a00 */
[----:B------:R-:W-:Y:S01]  /*23560*/  ULDC.64 UR4, c[0x4][0x118] ;  /* 0x0100460000047ab9 */ /* 0x000fe20000000a00 */
[----:B------:R-:W-:Y:S01]  /*23570*/  ULDC.64 UR6, c[0x4][0x120] ;  /* 0x0100480000067ab9 */ /* 0x000fe20000000a00 */
[----:B------:R-:W-:Y:S01]  /*23580*/  ULDC.64 UR8, c[0x4][0xb0] ;  /* 0x01002c0000087ab9 */ /* 0x000fe20000000a00 */
[----:B------:R-:W-:Y:S01]  /*23590*/  IMAD.U32 R4, RZ, RZ, UR4 ;  /* 0x00000004ff047e24 */ /* 0x000fe2000f8e00ff */
[----:B------:R-:W-:Y:S01]  /*235a0*/  MOV R5, UR5 ;  /* 0x0000000500057c02 */ /* 0x000fe20008000f00 */
[----:B------:R-:W-:Y:S01]  /*235b0*/  IMAD.U32 R6, RZ, RZ, UR6 ;  /* 0x00000006ff067e24 */ /* 0x000fe2000f8e00ff */
[----:B------:R-:W-:Y:S01]  /*235c0*/  MOV R13, RZ ;  /* 0x000000ff000d7202 */ /* 0x000fe20000000f00 */
[----:B------:R-:W-:Y:S02]  /*235d0*/  IMAD.U32 R7, RZ, RZ, UR7 ;  /* 0x00000007ff077e24 */ /* 0x000fe4000f8e00ff */
[----:B------:R-:W-:-:S02]  /*235e0*/  IMAD.U32 R10, RZ, RZ, UR8 ;  /* 0x00000008ff0a7e24 */ /* 0x000fc4000f8e00ff */
[----:B------:R-:W-:Y:S02]  /*235f0*/  IMAD.U32 R11, RZ, RZ, UR9 ;  /* 0x00000009ff0b7e24 */ /* 0x000fe4000f8e00ff */
[----:B------:R-:W-:Y:S02]  /*23600*/  IMAD.MOV.U32 R8, RZ, RZ, 0x70 ;  /* 0x00000070ff087424 */ /* 0x000fe400078e00ff */
[----:B0-----:R-:W-:-:S07]  /*23610*/  IMAD.MOV.U32 R12, RZ, RZ, 0x1 ;  /* 0x00000001ff0c7424 */ /* 0x001fce00078e00ff */
[----:B------:R-:W-:-:S07]  /*23620*/  LEPC R20, `(.L_x_2018) ;  /* 0x000000001014794e */ /* 0x000fce0000000000 */
[----:B-1----:R-:W-:Y:S05]  /*23630*/  CALL.ABS.NOINC R2 ;  /* 0x0000000002007343 */ /* 0x002fea0003c00000 */
.L_x_2018:
[----:B------:R-:W-:Y:S05]  /*23640*/  BSYNC B6 ;  /* 0x0000000000067941 */ /* 0x000fea0003800000 */
.L_x_2017:
[----:B------:R-:W-:Y:S01]  /*23650*/  ULDC.64 UR4, c[0x0][0x9f8] ;  /* 0x00027e0000047ab9 */ /* 0x000fe20000000a00 */
[----:B------:R-:W2:Y:S01]  /*23660*/  LDL R17, [R1+0x38] ;  /* 0x0000380001117983 */ /* 0x000ea20000100800 */
[----:B------:R-:W-:Y:S01]  /*23670*/  ISETP.NE.U32.AND P0, PT, RZ, UR4, PT ;  /* 0x00000004ff007c0c */ /* 0x000fe2000bf05070 */
[----:B------:R-:W-:Y:S01]  /*23680*/  IMAD.MOV.U32 R7, RZ, RZ, R19 ;  /* 0x000000ffff077224 */ /* 0x000fe200078e0013 */
[----:B------:R-:W-:Y:S02]  /*23690*/  ULDC.64 UR6, c[0x0][0x208] ;  /* 0x0000820000067ab9 */ /* 0x000fe40000000a00 */
[----:B------:R-:W-:Y:S01]  /*236a0*/  ISETP.NE.AND.EX P0, PT, RZ, UR5, PT, P0 ;  /* 0x00000005ff007c0c */ /* 0x000fe2000bf05300 */
[----:B------:R-:W-:-:S12]  /*236b0*/  ULDC.64 UR4, c[0x0][0xa08] ;  /* 0x0002820000047ab9 */ /* 0x000fd80000000a00 */
[----:B------:R-:W1:Y:S02]  /*236c0*/  @P0 LDC.64 R2, c[0x0][0x9f8] ;  /* 0x00027e00ff020b82 */ /* 0x000e640000000a00 */
[----:B-1----:R-:W-:-:S05]  /*236d0*/  @P0 IMAD.WIDE R2, R19, 0x4, R2 ;  /* 0x0000000413020825 */ /* 0x002fca00078e0202 */
[----:B------:R1:W3:Y:S02]  /*236e0*/  @P0 LDG.E R7, desc[UR6][R2.64] ;  /* 0x0000000602070981 */ /* 0x0002e4000c1e1900 */
[----:B-1----:R-:W1:Y:S02]  /*236f0*/  LDC.64 R2, c[0x0][0x418] ;  /* 0x00010600ff027b82 */ /* 0x002e640000000a00 */
[----:B-1----:R-:W-:Y:S01]  /*23700*/  LOP3.LUT P0, RZ, R2, UR4, RZ, 0xfc, !PT ;  /* 0x0000000402ff7c12 */ /* 0x002fe2000f80fcff */
[----:B------:R-:W-:-:S03]  /*23710*/  UMOV UR4, 0xffffffff ;  /* 0xffffffff00047882 */ /* 0x000fc60000000000 */
[----:B------:R-:W-:Y:S01]  /*23720*/  LOP3.LUT P0, RZ, R3, UR5, RZ, 0xfc, P0 ;  /* 0x0000000503ff7c12 */ /* 0x000fe2000800fcff */
[----:B--2---:R-:W-:Y:S01]  /*23730*/  VIADD R0, R17, 0xffffffff ;  /* 0xffffffff11007836 */ /* 0x004fe20000000000 */
[----:B---3--:R-:W-:Y:S01]  /*23740*/  SHF.R.S32.HI R8, RZ, 0x1f, R7 ;  /* 0x0000001fff087819 */ /* 0x008fe20000011407 */
[----:B------:R1:W-:Y:S01]  /*23750*/  STL [R1+0x14], R7 ;  /* 0x0000140701007387 */ /* 0x0003e20000100800 */
[----:B------:R-:W-:-:S03]  /*23760*/  SEL R17, R7, RZ, !P0 ;  /* 0x000000ff07117207 */ /* 0x000fc60004000000 */
[----:B------:R1:W-:Y:S01]  /*23770*/  STL [R1+0x24], R8 ;  /* 0x0000240801007387 */ /* 0x0003e20000100800 */
[----:B------:R-:W-:Y:S05]  /*23780*/  BRA.DIV UR4, `(.L_x_2020) ;  /* 0x0000005e04007947 */ /* 0x000fea000b800000 */
[----:B------:R-:W2:Y:S02]  /*23790*/  S2R R4, SR_TID.X ;  /* 0x0000000000047919 */ /* 0x000ea40000002100 */
[----:B--2---:R-:W-:-:S04]  /*237a0*/  SHF.R.U32.HI R4, RZ, 0x5, R4 ;  /* 0x00000005ff047819 */ /* 0x004fc80000011604 */
[----:B------:R-:W-:-:S05]  /*237b0*/  LOP3.LUT R4, R4, 0x3, RZ, 0xc0, !PT ;  /* 0x0000000304047812 */ /* 0x000fca00078ec0ff */
[----:B------:R2:W3:Y:S02]  /*237c0*/  SHFL.IDX PT, R14, R4, RZ, 0x1f ;  /* 0x00001fff040e7589 */ /* 0x0004e400000e0000 */
.L_x_2167:
[----:B--2---:R-:W2:Y:S01]  /*237d0*/  LDL.LU R4, [R1+0x4] ;  /* 0x0000040001047983 */ /* 0x004ea20000300800 */
[----:B------:R-:W-:Y:S02]  /*237e0*/  PLOP3.LUT P1, PT, PT, PT, PT, 0x8, 0x0 ;  /* 0x000000000000781c */ /* 0x000fe40003f2e170 */
[----:B---3--:R-:W-:Y:S01]  /*237f0*/  ISETP.NE.AND P0, PT, R14, RZ, PT ;  /* 0x000000ff0e00720c */ /* 0x008fe20003f05270 */
[----:B------:R3:W-:Y:S01]  /*23800*/  STL [R1+0x10], R0 ;  /* 0x0000100001007387 */ /* 0x0007e20000100800 */
[----:B--2---:R-:W-:-:S09]  /*23810*/  LOP3.LUT R4, R4, 0xfffffffb, RZ, 0xc0, !PT ;  /* 0xfffffffb04047812 */ /* 0x004fd200078ec0ff */
[----:B------:R-:W-:-:S05]  /*23820*/  @P1 LOP3.LUT R4, R4, 0x4, RZ, 0xfc, !PT ;  /* 0x0000000404041812 */ /* 0x000fca00078efcff */
[----:B------:R3:W-:Y:S01]  /*23830*/  STL [R1+0x4], R4 ;  /* 0x0000040401007387 */ /* 0x0007e20000100800 */
[----:B------:R-:W-:Y:S05]  /*23840*/  @P0 BRA `(.L_x_2021) ;  /* 0x0000000400440947 */ /* 0x000fea0003800000 */
[----:B------:R-:W-:-:S03]  /*23850*/  UMOV UR4, 0xffffffff ;  /* 0xffffffff00047882 */ /* 0x000fc60000000000 */
[----:B------:R-:W-:Y:S05]  /*23860*/  BRA.DIV UR4, `(.L_x_2022) ;  /* 0x0000005a04fc7947 */ /* 0x000fea000b800000 */
[----:B------:R-:W-:-:S13]  /*23870*/  ELECT P6, URZ, PT ;  /* 0x00000000003f782f */ /* 0x000fda00038c0000 */
.L_x_2170:
[----:B------:R-:W-:Y:S05]  /*23880*/  @!P6 BRA `(.L_x_2021) ;  /* 0x000000040034e947 */ /* 0x000fea0003800000 */
[----:B------:R-:W-:-:S04]  /*23890*/  ISETP.NE.U32.AND P0, PT, R2, RZ, PT ;  /* 0x000000ff0200720c */ /* 0x000fc80003f05070 */
[----:B------:R-:W-:-:S13]  /*238a0*/  ISETP.NE.AND.EX P0, PT, R3, RZ, PT, P0 ;  /* 0x000000ff0300720c */ /* 0x000fda0003f05300 */
[----:B------:R-:W-:Y:S05]  /*238b0*/  @!P0 BRA `(.L_x_2023) ;  /* 0x0000000000548947 */ /* 0x000fea0003800000 */
[----:B------:R-:W2:Y:S01]  /*238c0*/  LDC R6, c[0x0][0x43c] ;  /* 0x00010f00ff067b82 */ /* 0x000ea20000000800 */
[----:B------:R-:W-:Y:S01]  /*238d0*/  IMAD.MOV.U32 R9, RZ, RZ, R0 ;  /* 0x000000ffff097224 */ /* 0x000fe200078e0000 */
[----:B------:R-:W-:Y:S01]  /*238e0*/  ULDC.64 UR4, c[0x0][0x428] ;  /* 0x00010a0000047ab9 */ /* 0x000fe20000000a00 */
[----:B------:R-:W-:Y:S02]  /*238f0*/  ULDC.64 UR6, c[0x0][0x208] ;  /* 0x0000820000067ab9 */ /* 0x000fe40000000a00 */
[----:B---3--:R-:W-:Y:S01]  /*23900*/  IMAD.MOV.U32 R0, RZ, RZ, R9 ;  /* 0x000000ffff007224 */ /* 0x008fe200078e0009 */
[----:B--2---:R-:W-:-:S13]  /*23910*/  ISETP.NE.AND P0, PT, R6, 0x1, PT ;  /* 0x000000010600780c */ /* 0x004fda0003f05270 */
[----:B------:R-:W2:Y:S02]  /*23920*/  @P0 LDC.64 R4, c[0x0][0x440] ;  /* 0x00011000ff040b82 */ /* 0x000ea40000000a00 */
[----:B--2---:R-:W-:-:S05]  /*23930*/  @P0 IMAD.HI.U32 R4, R9, R4, RZ ;  /* 0x0000000409040227 */ /* 0x004fca00078e00ff */
        /* <DEDUP_REMOVED lines=8> */
[----:B------:R-:W-:-:S03]  /*239c0*/  IMAD.WIDE.U32 R4, R7, UR4, R4 ;  /* 0x0000000407047c25 */ /* 0x000fc6000f8e0004 */
[----:B------:R-:W-:Y:S02]  /*239d0*/  LEA R2, P0, R4, R2, 0x2 ;  /* 0x0000000204027211 */ /* 0x000fe400078010ff */
[----:B------:R-:W-:-:S04]  /*239e0*/  IADD3 R0, R5, R0, RZ ;  /* 0x0000000005007210 */ /* 0x000fc80007ffe0ff */
[----:B------:R-:W-:-:S05]  /*239f0*/  LEA.HI.X R3, R4, R3, R0, 0x2, P0 ;  /* 0x0000000304037211 */ /* 0x000fca00000f1400 */
[----:B------:R2:W5:Y:S02]  /*23a00*/  LDG.E R17, desc[UR6][R2.64] ;  /* 0x0000000602117981 */ /* 0x000564000c1e1900 */
.L_x_2023:
[----:B-1----:R-:W4:Y:S04]  /*23a10*/  LDL R7, [R1] ;  /* 0x0000000001077983 */ /* 0x002f280000100800 */
[----:B---3--:R-:W4:Y:S04]  /*23a20*/  LDL R0, [R1+0x8] ;  /* 0x0000080001007983 */ /* 0x008f280000100800 */
[----:B--2---:R-:W2:Y:S01]  /*23a30*/  LDL R2, [R1+0x18] ;  /* 0x0000180001027983 */ /* 0x004ea20000100800 */
[----:B----4-:R-:W-:Y:S01]  /*23a40*/  IMAD R0, R0, 0x8, R7 ;  /* 0x0000000800007824 */ /* 0x010fe200078e0207 */
[----:B--2---:R-:W-:-:S04]  /*23a50*/  SHF.L.U32 R2, R2, 0x1f, RZ ;  /* 0x0000001f02027819 */ /* 0x004fc800000006ff */
[----:B------:R-:W1:Y:S02]  /*23a60*/  SYNCS.PHASECHK.TRANS64.TRYWAIT P0, [R0+URZ+0x2a840], R2 ;  /* 0x02a84002000075a7 */ /* 0x000e64000800017f */
[----:B-1----:R-:W-:Y:S05]  /*23a70*/  @!P0 BRA `(.L_x_2024) ;  /* 0x0000005800988947 */ /* 0x002fea0003800000 */
.L_x_2171:
[----:B------:R2:W5:Y:S01]  /*23a80*/  LDL R3, [R1+0x4] ;  /* 0x0000040001037983 */ /* 0x0005620000100800 */
[----:B------:R-:W3:Y:S02]  /*23a90*/  S2R R4, SR_TID.X ;  /* 0x0000000000047919 */ /* 0x000ee40000002100 */
[----:B---3--:R-:W-:-:S04]  /*23aa0*/  LOP3.LUT R4, R4, 0x7f, RZ, 0xc0, !PT ;  /* 0x0000007f04047812 */ /* 0x008fc800078ec0ff */
[----:B------:R-:W-:-:S13]  /*23ab0*/  ISETP.NE.AND P0, PT, R4, RZ, PT ;  /* 0x000000ff0400720c */ /* 0x000fda0003f05270 */
[----:B--2---:R-:W-:Y:S05]  /*23ac0*/  @P0 BRA `(.L_x_2025) ;  /* 0x0000000000140947 */ /* 0x004fea0003800000 */
[----:B-----5:R-:W-:Y:S01]  /*23ad0*/  LOP3.LUT P1, RZ, R3, 0x1, RZ, 0xc0, !PT ;  /* 0x0000000103ff7812 */ /* 0x020fe2000782c0ff */
[----:B-1----:R-:W-:-:S04]  /*23ae0*/  IMAD.MOV.U32 R2, RZ, RZ, 0x9000 ;  /* 0x00009000ff027424 */ /* 0x002fc800078e00ff */
[----:B------:R2:W-:Y:S08]  /*23af0*/  SYNCS.ARRIVE.TRANS64 RZ, [R0+URZ+0x2a830], R2 ;  /* 0x02a8300200ff79a7 */ /* 0x0005f0000800003f */
[----:B------:R-:W-:Y:S05]  /*23b00*/  @!P1 BRA `(.L_x_2025) ;  /* 0x0000000000049947 */ /* 0x000fea0003800000 */
[----:B------:R-:W-:Y:S01]  /*23b10*/  BPT.TRAP 0x1 ;  /* 0x000000040000795c */ /* 0x000fe20000300000 */
.L_x_2025:
[----:B------:R-:W3:Y:S04]  /*23b20*/  LDL R6, [R1] ;  /* 0x0000000001067983 */ /* 0x000ee80000100800 */
[----:B------:R-:W3:Y:S04]  /*23b30*/  LDL R5, [R1+0x8] ;  /* 0x0000080001057983 */ /* 0x000ee80000100800 */
[----:B------:R-:W4:Y:S04]  /*23b40*/  LDL R4, [R1+0x10] ;  /* 0x0000100001047983 */ /* 0x000f280000100800 */
[----:B-12---:R-:W2:Y:S01]  /*23b50*/  LDL R2, [R1+0x1c] ;  /* 0x00001c0001027983 */ /* 0x006ea20000100800 */
        /* <DEDUP_REMOVED lines=8> */
[----:B------:R-:W-:Y:S01]  /*23be0*/  LOP3.LUT R3, R3, 0xfffffffb, RZ, 0xc0, !PT ;  /* 0xfffffffb03037812 */ /* 0x000fe200078ec0ff */
[----:B------:R-:W-:-:S04]  /*23bf0*/  UMOV UR17, 0x40 ;  /* 0x0000004000117882 */ /* 0x000fc80000000000 */
[----:B------:R-:W-:-:S06]  /*23c00*/  UIADD3 UR9, UR9, 0x2a830, URZ ;  /* 0x0002a83009097890 */ /* 0x000fcc000fffe03f */
[----:B------:R-:W-:-:S05]  /*23c10*/  @P0 LOP3.LUT R3, R3, 0x4, RZ, 0xfc, !PT ;  /* 0x0000000403030812 */ /* 0x000fca00078efcff */
[----:B------:R1:W-:Y:S01]  /*23c20*/  STL [R1+0x4], R3 ;  /* 0x0000040301007387 */ /* 0x0003e20000100800 */
[----:B---3--:R-:W-:Y:S01]  /*23c30*/  IMAD R0, R5, 0x9000, R6 ;  /* 0x0000900005007824 */ /* 0x008fe200078e0206 */
[----:B----4-:R-:W-:-:S04]  /*23c40*/  R2UR UR11, R4 ;  /* 0x00000000040b72ca */ /* 0x010fc800000e0000 */
[----:B------:R-:W-:Y:S02]  /*23c50*/  R2UR UR8, R0 ;  /* 0x00000000000872ca */ /* 0x000fe400000e0000 */
[----:B--2---:R-:W-:-:S11]  /*23c60*/  R2UR UR5, R2 ;  /* 0x00000000020572ca */ /* 0x004fd600000e0000 */
[----:B------:R-:W-:Y:S02]  /*23c70*/  UIADD3 UR14, UR8, 0x18400, URZ ;  /* 0x00018400080e7890 */ /* 0x000fe4000fffe03f */
[----:B------:R-:W-:Y:S02]  /*23c80*/  UIMAD UR11, UR11, 0x60, UR5 ;  /* 0x000000600b0b78a4 */ /* 0x000fe4000f8e0205 */
        /* <DEDUP_REMOVED lines=12> */
[----:B-1----:R-:W-:Y:S01]  /*23d50*/  NOP ;  /* 0x0000000000007918 */ /* 0x002fe20000000000 */
.L_x_2021:
[----:B---3--:R-:W2:Y:S04]  /*23d60*/  LDL R4, [R1] ;  /* 0x0000000001047983 */ /* 0x008ea80000100800 */
[----:B------:R-:W3:Y:S01]  /*23d70*/  LDL.LU R3, [R1+0x40] ;  /* 0x0000400001037983 */ /* 0x000ee20000300800 */
[----:B------:R-:W-:Y:S05]  /*23d80*/  WARPSYNC.ALL ;  /* 0x0000000000007948 */ /* 0x000fea0003800000 */
[----:B------:R-:W-:Y:S01]  /*23d90*/  ULDC.64 UR4, c[0x0][0x298] ;  /* 0x0000a60000047ab9 */ /* 0x000fe20000000a00 */
[----:B------:R-:W-:Y:S01]  /*23da0*/  BSSY B6, `(.L_x_2026) ;  /* 0x000001c000067945 */ /* 0x000fe20003800000 */
[----:B------:R-:W-:Y:S01]  /*23db0*/  BAR.SYNC.DEFER_BLOCKING 0x8, 0x180 ;  /* 0x0206000000007b1d */ /* 0x000fe20000010000 */
[----:B---3--:R-:W-:-:S05]  /*23dc0*/  SHF.R.S32.HI R0, RZ, 0x1f, R3 ;  /* 0x0000001fff007819 */ /* 0x008fca0000011403 */
[----:B------:R-:W-:Y:S02]  /*23dd0*/  IMAD R2, R0, UR4, RZ ;  /* 0x0000000400027c24 */ /* 0x000fe4000f8e02ff */
[----:B--2---:R-:W-:Y:S02]  /*23de0*/  VIADD R0, R4, 0xc400 ;  /* 0x0000c40004007836 */ /* 0x004fe40000000000 */
[C---:B------:R-:W-:Y:S02]  /*23df0*/  IMAD R2, R3.reuse, UR5, R2 ;  /* 0x0000000503027c24 */ /* 0x040fe4000f8e0202 */
[----:B------:R-:W-:Y:S01]  /*23e00*/  IMAD.WIDE.U32 R4, R3, UR4, RZ ;  /* 0x0000000403047c25 */ /* 0x000fe2000f8e00ff */
[----:B------:R-:W-:-:S03]  /*23e10*/  LOP3.LUT P0, RZ, R0, 0x3ff, RZ, 0xc0, !PT ;  /* 0x000003ff00ff7812 */ /* 0x000fc6000780c0ff */
[----:B------:R-:W-:Y:S01]  /*23e20*/  IMAD.IADD R0, R5, 0x1, R2 ;  /* 0x0000000105007824 */ /* 0x000fe200078e0202 */
[----:B------:R2:W-:Y:S04]  /*23e30*/  STL.64 [R1+0x40], R4 ;  /* 0x0000400401007387 */ /* 0x0005e80000100a00 */
[----:B------:R2:W-:Y:S05]  /*23e40*/  STL [R1+0x4c], R0 ;  /* 0x00004c0001007387 */ /* 0x0005ea0000100800 */
[----:B------:R-:W-:Y:S05]  /*23e50*/  @!P0 BRA `(.L_x_2027) ;  /* 0x0000000000408947 */ /* 0x000fea0003800000 */
[----:B------:R-:W-:Y:S01]  /*23e60*/  MOV R2, 0x0 ;  /* 0x0000000000027802 */ /* 0x000fe20000000f00 */
[----:B------:R-:W-:Y:S01]  /*23e70*/  ULDC.64 UR4, c[0x4][0x118] ;  /* 0x0100460000047ab9 */ /* 0x000fe20000000a00 */
[----:B------:R-:W-:Y:S01]  /*23e80*/  ULDC.64 UR6, c[0x4][0x120] ;  /* 0x0100480000067ab9 */ /* 0x000fe20000000a00 */
[----:B------:R-:W-:Y:S01]  /*23e90*/  ULDC.64 UR8, c[0x4][0x88] ;  /* 0x0100220000087ab9 */ /* 0x000fe20000000a00 */
[----:B--2---:R-:W-:Y:S01]  /*23ea0*/  IMAD.U32 R4, RZ, RZ, UR4 ;  /* 0x00000004ff047e24 */ /* 0x004fe2000f8e00ff */
[----:B------:R-:W-:Y:S01]  /*23eb0*/  MOV R6, UR6 ;  /* 0x0000000600067c02 */ /* 0x000fe20008000f00 */
[----:B------:R-:W2:Y:S01]  /*23ec0*/  LDC.64 R2, c[0x4][R2] ;  /* 0x0100000002027b82 */ /* 0x000ea20000000a00 */
[----:B------:R-:W-:Y:S02]  /*23ed0*/  IMAD.U32 R5, RZ, RZ, UR5 ;  /* 0x00000005ff057e24 */ /* 0x000fe4000f8e00ff */
[----:B-1----:R-:W-:Y:S02]  /*23ee0*/  IMAD.U32 R7, RZ, RZ, UR7 ;  /* 0x00000007ff077e24 */ /* 0x002fe4000f8e00ff */
[----:B------:R-:W-:-:S02]  /*23ef0*/  IMAD.U32 R10, RZ, RZ, UR8 ;  /* 0x00000008ff0a7e24 */ /* 0x000fc4000f8e00ff */
[----:B0-----:R-:W-:Y:S02]  /*23f00*/  IMAD.U32 R11, RZ, RZ, UR9 ;  /* 0x00000009ff0b7e24 */ /* 0x001fe4000f8e00ff */
[----:B------:R-:W-:Y:S02]  /*23f10*/  IMAD.MOV.U32 R8, RZ, RZ, 0x70 ;  /* 0x00000070ff087424 */ /* 0x000fe400078e00ff */
[----:B------:R-:W-:Y:S02]  /*23f20*/  IMAD.MOV.U32 R12, RZ, RZ, 0x1 ;  /* 0x00000001ff0c7424 */ /* 0x000fe400078e00ff */
[----:B------:R-:W-:-:S07]  /*23f30*/  IMAD.MOV.U32 R13, RZ, RZ, RZ ;  /* 0x000000ffff0d7224 */ /* 0x000fce00078e00ff */
[----:B------:R-:W-:-:S07]  /*23f40*/  LEPC R20, `(.L_x_2027) ;  /* 0x000000001014794e */ /* 0x000fce0000000000 */
[----:B--2---:R-:W-:Y:S05]  /*23f50*/  CALL.ABS.NOINC R2 ;  /* 0x0000000002007343 */ /* 0x004fea0003c00000 */
.L_x_2027:
[----:B------:R-:W-:Y:S05]  /*23f60*/  BSYNC B6 ;  /* 0x0000000000067941 */ /* 0x000fea0003800000 */
.L_x_2026:
[----:B--2---:R-:W2:Y:S01]  /*23f70*/  LDL.LU R0, [R1+0x4c] ;  /* 0x00004c0001007983 */ /* 0x004ea20000300800 */
[----:B-1----:R-:W1:Y:S01]  /*23f80*/  LDC R7, c[0x0][0x448] ;  /* 0x00011200ff077b82 */ /* 0x002e620000000800 */
[----:B------:R-:W-:Y:S02]  /*23f90*/  ULDC.64 UR4, c[0x0][0x2d8] ;  /* 0x0000b60000047ab9 */ /* 0x000fe40000000a00 */
[----:B------:R-:W2:Y:S04]  /*23fa0*/  LDL.LU.64 R2, [R1+0x40] ;  /* 0x0000400001027983 */ /* 0x000ea80000300a00 */
[----:B0-----:R-:W3:Y:S01]  /*23fb0*/  LDL R11, [R1+0x34] ;  /* 0x00003400010b7983 */ /* 0x001ee20000100800 */
[----:B------:R-:W0:Y:S01]  /*23fc0*/  S2R R5, SR_TID.X ;  /* 0x0000000000057919 */ /* 0x000e220000002100 */
[----:B------:R-:W4:Y:S01]  /*23fd0*/  S2R R8, SR_TID.X ;  /* 0x0000000000087919 */ /* 0x000f220000002100 */
[----:B0-----:R-:W-:-:S04]  /*23fe0*/  LOP3.LUT R5, R5, 0x7f, RZ, 0xc0, !PT ;  /* 0x0000007f05057812 */ /* 0x001fc800078ec0ff */
[----:B------:R-:W-:Y:S01]  /*23ff0*/  SHF.R.U32.HI R5, RZ, 0x3, R5 ;  /* 0x00000003ff057819 */ /* 0x000fe20000011605 */
[----:B----4-:R-:W-:-:S05]  /*24000*/  IMAD.SHL.U32 R8, R8, 0x10, RZ ;  /* 0x0000001008087824 */ /* 0x010fca00078e00ff */
[----:B------:R-:W-:Y:S01]  /*24010*/  LOP3.LUT R8, R5, 0x70, R8, 0xf8, !PT ;  /* 0x0000007005087812 */ /* 0x000fe200078ef808 */
[----:B------:R-:W0:Y:S01]  /*24020*/  S2R R9, SR_TID.X ;  /* 0x0000000000097919 */ /* 0x000e220000002100 */
[----:B------:R-:W4:Y:S01]  /*24030*/  S2R R10, SR_TID.X ;  /* 0x00000000000a7919 */ /* 0x000f220000002100 */
[----:B0-----:R-:W-:-:S05]  /*24040*/  IMAD.SHL.U32 R9, R9, 0x8, RZ ;  /* 0x0000000809097824 */ /* 0x001fca00078e00ff */
[----:B------:R-:W-:-:S04]  /*24050*/  LOP3.LUT R9, R9, 0x38, RZ, 0xc0, !PT ;  /* 0x0000003809097812 */ /* 0x000fc800078ec0ff */
[C---:B------:R-:W-:Y:S02]  /*24060*/  LOP3.LUT R12, R9.reuse, 0x40, RZ, 0xfc, !PT ;  /* 0x00000040090c7812 */ /* 0x040fe400078efcff */
[----:B------:R-:W-:Y:S02]  /*24070*/  LOP3.LUT R9, R9, 0x80, RZ, 0xfc, !PT ;  /* 0x0000008009097812 */ /* 0x000fe400078efcff */
[----:B----4-:R-:W-:-:S04]  /*24080*/  LOP3.LUT R10, R10, 0x7f, RZ, 0xc0, !PT ;  /* 0x0000007f0a0a7812 */ /* 0x010fc800078ec0ff */
[----:B------:R-:W-:Y:S02]  /*24090*/  SHF.R.U32.HI R10, RZ, 0x3, R10 ;  /* 0x00000003ff0a7819 */ /* 0x000fe4000001160a */
[----:B--2---:R-:W-:Y:S02]  /*240a0*/  MOV R3, R0 ;  /* 0x0000000000037202 */ /* 0x004fe40000000f00 */
        /* <DEDUP_REMOVED lines=12> */
[----:B-1----:R-:W-:-:S13]  /*24170*/  ISETP.NE.AND P0, PT, R7, 0x1, PT ;  /* 0x000000010700780c */ /* 0x002fda0003f05270 */
[----:B------:R-:W0:Y:S08]  /*24180*/  @P0 LDC R5, c[0x0][0x44c] ;  /* 0x00011300ff050b82 */ /* 0x000e300000000800 */
[----:B------:R-:W1:Y:S01]  /*24190*/  @P0 LDC R6, c[0x0][0x450] ;  /* 0x00011400ff060b82 */ /* 0x000e620000000800 */
[----:B------:R-:W-:Y:S02]  /*241a0*/  IMAD R4, R4, UR4, RZ ;  /* 0x0000000404047c24 */ /* 0x000fe4000f8e02ff */
[----:B------:R-:W-:-:S04]  /*241b0*/  IMAD.WIDE.U32 R2, R0, UR4, R2 ;  /* 0x0000000400027c25 */ /* 0x000fc8000f8e0002 */
[----:B------:R-:W-:Y:S01]  /*241c0*/  IMAD R0, R0, UR5, R4 ;  /* 0x0000000500007c24 */ /* 0x000fe2000f8e0204 */
[----:B------:R-:W-:Y:S01]  /*241d0*/  ULDC.64 UR4, c[0x0][0x2d0] ;  /* 0x0000b40000047ab9 */ /* 0x000fe20000000a00 */
[----:B---3--:R-:W-:Y:S02]  /*241e0*/  IMAD.IADD R4, R8, 0x1, R11 ;  /* 0x0000000108047824 */ /* 0x008fe400078e020b */
[----:B------:R-:W-:Y:S02]  /*241f0*/  IMAD.IADD R3, R3, 0x1, R0 ;  /* 0x0000000103037824 */ /* 0x000fe400078e0200 */
[----:B0-----:R-:W-:-:S04]  /*24200*/  @P0 IMAD.HI.U32 R5, R4, R5, RZ ;  /* 0x0000000504050227 */ /* 0x001fc800078e00ff */
[----:B------:R-:W-:Y:S01]  /*24210*/  IMAD.MOV.U32 R0, RZ, RZ, R4 ;  /* 0x000000ffff007224 */ /* 0x000fe200078e0004 */
[----:B-1----:R-:W-:Y:S01]  /*24220*/  @P0 SHF.R.U32.HI R0, RZ, R6, R5 ;  /* 0x00000006ff000219 */ /* 0x002fe20000011605 */
[----:B------:R-:W0:Y:S04]  /*24230*/  S2R R8, SR_TID.X ;  /* 0x0000000000087919 */ /* 0x000e280000002100 */
[----:B------:R-:W-:-:S04]  /*24240*/  IMAD.MOV R5, RZ, RZ, -R0 ;  /* 0x000000ffff057224 */ /* 0x000fc800078e0a00 */
[----:B------:R-:W-:Y:S01]  /*24250*/  IMAD R4, R7, R5, R4 ;  /* 0x0000000507047224 */ /* 0x000fe200078e0204 */
[----:B------:R-:W-:Y:S01]  /*24260*/  SHF.R.S32.HI R5, RZ, 0x1f, R0 ;  /* 0x0000001fff057819 */ /* 0x000fe20000011400 */
[----:B------:R-:W-:-:S04]  /*24270*/  IMAD.WIDE.U32 R2, R0, UR4, R2 ;  /* 0x0000000400027c25 */ /* 0x000fc8000f8e0002 */
[----:B------:R-:W-:-:S04]  /*24280*/  IMAD R5, R5, UR4, RZ ;  /* 0x0000000405057c24 */ /* 0x000fc8000f8e02ff */
[----:B------:R-:W-:Y:S01]  /*24290*/  IMAD R0, R0, UR5, R5 ;  /* 0x0000000500007c24 */ /* 0x000fe2000f8e0205 */
[----:B------:R-:W-:-:S04]  /*242a0*/  ULDC.64 UR4, c[0x0][0x2c8] ;  /* 0x0000b20000047ab9 */ /* 0x000fc80000000a00 */
[----:B------:R-:W-:Y:S02]  /*242b0*/  IADD3 R3, R3, R0, RZ ;  /* 0x0000000003037210 */ /* 0x000fe40007ffe0ff */
[----:B------:R-:W-:-:S05]  /*242c0*/  SHF.R.S32.HI R0, RZ, 0x1f, R4 ;  /* 0x0000001fff007819 */ /* 0x000fca0000011404 */
[----:B------:R-:W-:Y:S02]  /*242d0*/  IMAD R0, R0, UR4, RZ ;  /* 0x0000000400007c24 */ /* 0x000fe4000f8e02ff */
[----:B------:R-:W-:-:S04]  /*242e0*/  IMAD.WIDE.U32 R2, R4, UR4, R2 ;  /* 0x0000000404027c25 */ /* 0x000fc8000f8e0002 */
[----:B------:R-:W-:Y:S01]  /*242f0*/  IMAD R4, R4, UR5, R0 ;  /* 0x0000000504047c24 */ /* 0x000fe2000f8e0200 */
[----:B------:R-:W-:Y:S01]  /*24300*/  ULDC.64 UR4, c[0x0][0x280] ;  /* 0x0000a00000047ab9 */ /* 0x000fe20000000a00 */
[----:B0-----:R-:W-:Y:S02]  /*24310*/  IMAD.SHL.U32 R8, R8, 0x8, RZ ;  /* 0x0000000808087824 */ /* 0x001fe400078e00ff */
[----:B------:R-:W-:Y:S01]  /*24320*/  IMAD.IADD R3, R3, 0x1, R4 ;  /* 0x0000000103037824 */ /* 0x000fe200078e0204 */
[----:B------:R-:W-:Y:S01]  /*24330*/  LEA R4, P0, R2, UR4, 0x1 ;  /* 0x0000000402047c11 */ /* 0x000fe2000f8008ff */
[----:B------:R-:W-:Y:S01]  /*24340*/  ULDC UR4, c[0x0][0x2b8] ;  /* 0x0000ae0000047ab9 */ /* 0x000fe20000000800 */
[----:B------:R-:W-:Y:S02]  /*24350*/  LOP3.LUT R8, R8, 0x38, RZ, 0xc0, !PT ;  /* 0x0000003808087812 */ /* 0x000fe400078ec0ff */
[----:B------:R-:W-:Y:S01]  /*24360*/  LEA.HI.X R3, R2, UR5, R3, 0x1, P0 ;  /* 0x0000000502037c11 */ /* 0x000fe200080f0c03 */
[----:B------:R-:W-:Y:S01]  /*24370*/  UMOV UR5, 0xffffffff ;  /* 0xffffffff00057882 */ /* 0x000fe20000000000 */
[----:B------:R-:W-:-:S02]  /*24380*/  ISETP.GE.AND P3, PT, R8, UR4, PT ;  /* 0x0000000408007c0c */ /* 0x000fc4000bf66270 */
[----:B------:R-:W-:Y:S02]  /*24390*/  ISETP.GE.AND P0, PT, R12, UR4, PT ;  /* 0x000000040c007c0c */ /* 0x000fe4000bf06270 */
[----:B------:R-:W-:Y:S01]  /*243a0*/  ISETP.GE.AND P1, PT, R9, UR4, PT ;  /* 0x0000000409007c0c */ /* 0x000fe2000bf26270 */
[----:B------:R-:W-:-:S12]  /*243b0*/  BRA.DIV UR5, `(.L_x_2028) ;  /* 0x00000052055c7947 */ /* 0x000fd8000b800000 */
[----:B------:R-:W2:Y:S04]  /*243c0*/  LDL.LU R6, [R1+0x3c] ;  /* 0x00003c0001067983 */ /* 0x000ea80000300800 */
[----:B------:R-:W3:Y:S04]  /*243d0*/  LDL.LU R11, [R1+0x34] ;  /* 0x00003400010b7983 */ /* 0x000ee80000300800 */
[----:B------:R-:W4:Y:S01]  /*243e0*/  LDL R9, [R1+0x2c] ;  /* 0x00002c0001097983 */ /* 0x000f220000100800 */
[----:B------:R-:W-:Y:S01]  /*243f0*/  ULDC.64 UR4, c[0x0][0x208] ;  /* 0x0000820000047ab9 */ /* 0x000fe20000000a00 */
[----:B--2---:R-:W-:-:S02]  /*24400*/  IMAD R2, R6, R7, RZ ;  /* 0x0000000706027224 */ /* 0x004fc400078e02ff */
[----:B------:R-:W0:Y:S01]  /*24410*/  SHFL.IDX PT, R7, R4, RZ, 0x181f ;  /* 0x00181fff04077589 */ /* 0x000e2200000e0000 */
[----:B---3--:R-:W-:-:S03]  /*24420*/  IMAD.IADD R0, R10, 0x1, R11 ;  /* 0x000000010a007824 */ /* 0x008fc600078e020b */
[----:B------:R-:W1:Y:S01]  /*24430*/  SHFL.IDX PT, R6, R3, RZ, 0x181f ;  /* 0x00181fff03067589 */ /* 0x000e6200000e0000 */
[C---:B------:R-:W-:Y:S01]  /*24440*/  VIADD R5, R0.reuse, 0x10 ;  /* 0x0000001000057836 */ /* 0x040fe20000000000 */
[----:B------:R-:W-:-:S13]  /*24450*/  ISETP.GE.AND P2, PT, R0, R2, PT ;  /* 0x000000020000720c */ /* 0x000fda0003f46270 */
[----:B0-----:R-:W-:-:S05]  /*24460*/  @!P2 LEA R7, P4, R8, R7, 0x1 ;  /* 0x000000070807a211 */ /* 0x001fca00078808ff */
[----:B-1----:R-:W-:-:S05]  /*24470*/  @!P2 IMAD.X R6, RZ, RZ, R6, P4 ;  /* 0x000000ffff06a224 */ /* 0x002fca00020e0606 */
[----:B------:R-:W-:-:S04]  /*24480*/  @!P2 LOP3.LUT R7, R7, R6, RZ, 0x3c, !PT ;  /* 0x000000060707a212 */ /* 0x000fc800078e3cff */
[----:B------:R-:W-:-:S04]  /*24490*/  @!P2 LOP3.LUT R6, R7, R6, RZ, 0x3c, !PT ;  /* 0x000000060706a212 */ /* 0x000fc800078e3cff */
[----:B------:R-:W-:-:S05]  /*244a0*/  @!P2 LOP3.LUT R7, R7, R6, RZ, 0x3c, !PT ;  /* 0x000000060707a212 */ /* 0x000fca00078e3cff */
[----:B------:R-:W-:Y:S01]  /*244b0*/  @!PT LDS RZ, [RZ] ;  /* 0x00000000fffff984 */ /* 0x000fe20000000800 */
[----:B----4-:R-:W-:Y:S04]  /*244c0*/  @!P2 LDGSTS.E.BYPASS.LTC128B.128 [R9+0xc400], desc[UR4][R6.64], !P3 ;  /* 0x0c4000000609afae */ /* 0x010fe8000d901d44 */
        /* <DEDUP_REMOVED lines=64> */
[----:B------:R0:W1:Y:S04]  /*248d0*/  SHFL.IDX PT, R5, R3, 0x7, 0x181f ;  /* 0x00f81f0003057f89 */ /* 0x00006800000e0000 */
[----:B------:R0:W-:Y:S04]  /*248e0*/  @!P2 LDGSTS.E.BYPASS.LTC128B.128 [R9+0xf400], desc[UR4][R6.64], !P3 ;  /* 0x0f4000000609afae */ /* 0x0001e8000d901d44 */
[----:B------:R0:W-:Y:S04]  /*248f0*/  @!P2 LDGSTS.E.BYPASS.LTC128B.128 [R9+0x13400], desc[UR4][R6.64+0x80], !P0 ;  /* 0x134000800609afae */ /* 0x0001e8000c101d44 */
[----:B------:R0:W-:Y:S04]  /*24900*/  @!P2 LDGSTS.E.BYPASS.LTC128B.128 [R9+0x17400], desc[UR4][R6.64+0x100], !P1 ;  /* 0x174001000609afae */ /* 0x0001e8000c901d44 */
[----:B------:R0:W2:Y:S02]  /*24910*/  SHFL.IDX PT, R3, R4, 0x7, 0x181f ;  /* 0x00f81f0004037f89 */ /* 0x0000a400000e0000 */
.L_x_2188:
[----:B------:R-:W-:Y:S01]  /*24920*/  VIADD R0, R0, 0x70 ;  /* 0x0000007000007836 */ /* 0x000fe20000000000 */
[----:B------:R-:W-:Y:S04]  /*24930*/  BSSY B0, `(.L_x_2029) ;  /* 0x000000d000007945 */ /* 0x000fe80003800000 */
[----:B------:R-:W-:-:S13]  /*24940*/  ISETP.GE.AND P2, PT, R0, R2, PT ;  /* 0x000000020000720c */ /* 0x000fda0003f46270 */
[----:B------:R-:W-:Y:S05]  /*24950*/  @P2 BRA `(.L_x_2030) ;  /* 0x0000000000282947 */ /* 0x000fea0003800000 */
[----:B0-----:R-:W3:Y:S01]  /*24960*/  LDL R4, [R1+0x2c] ;  /* 0x00002c0001047983 */ /* 0x001ee20000100800 */
[----:B--2---:R-:W-:Y:S01]  /*24970*/  LEA R2, P2, R8, R3, 0x1 ;  /* 0x0000000308027211 */ /* 0x004fe200078408ff */
[----:B------:R-:W-:-:S04]  /*24980*/  ULDC.64 UR4, c[0x0][0x208] ;  /* 0x0000820000047ab9 */ /* 0x000fc80000000a00 */
[----:B-1----:R-:W-:-:S05]  /*24990*/  IMAD.X R3, RZ, RZ, R5, P2 ;  /* 0x000000ffff037224 */ /* 0x002fca00010e0605 */
[----:B------:R-:W-:Y:S01]  /*249a0*/  @!PT LDS RZ, [RZ] ;  /* 0x00000000fffff984 */ /* 0x000fe20000000800 */
[----:B------:R-:W-:Y:S01]  /*249b0*/  @!PT LDS RZ, [RZ] ;  /* 0x00000000fffff984 */ /* 0x000fe20000000800 */
[----:B------:R-:W-:Y:S01]  /*249c0*/  @!PT LDS RZ, [RZ] ;  /* 0x00000000fffff984 */ /* 0x000fe20000000800 */
[----:B---3--:R3:W-:Y:S04]  /*249d0*/  LDGSTS.E.BYPASS.LTC128B.128 [R4+0xfc00], desc[UR4][R2.64], !P3 ;  /* 0x0fc0000002047fae */ /* 0x0087e8000d901d44 */
[----:B------:R3:W-:Y:S04]  /*249e0*/  LDGSTS.E.BYPASS.LTC128B.128 [R4+0x13c00], desc[UR4][R2.64+0x80], !P0 ;  /* 0x13c0008002047fae */ /* 0x0007e8000c101d44 */
[----:B------:R3:W-:Y:S02]  /*249f0*/  LDGSTS.E.BYPASS.LTC128B.128 [R4+0x17c00], desc[UR4][R2.64+0x100], !P1 ;  /* 0x17c0010002047fae */ /* 0x0007e4000c901d44 */
.L_x_2030:
[----:B------:R-:W-:Y:S05]  /*24a00*/  BSYNC B0 ;  /* 0x0000000000007941 */ /* 0x000fea0003800000 */
.L_x_2029:
[----:B------:R4:W5:Y:S01]  /*24a10*/  LDL R8, [R1] ;  /* 0x0000000001087983 */ /* 0x0009620000100800 */
[----:B------:R-:W-:Y:S01]  /*24a20*/  PLOP3.LUT P0, PT, PT, PT, PT, 0x80, 0x0 ;  /* 0x000000000000781c */ /* 0x000fe20003f0f070 */
[----:B------:R-:W-:-:S12]  /*24a30*/  NOP ;  /* 0x0000000000007918 */ /* 0x000fd80000000000 */
.L_x_2031:
[----:B---3--:R-:W3:Y:S01]  /*24a40*/  LDL R2, [R1] ;  /* 0x0000000001027983 */ /* 0x008ee20000100800 */
[----:B------:R-:W-:Y:S02]  /*24a50*/  PLOP3.LUT P1, PT, P1, P0, PT, 0xa2, 0x0 ;  /* 0x000000000000781c */ /* 0x000fe40000f21472 */
[----:B---3--:R-:W-:-:S08]  /*24a60*/  @P0 R2UR P1, UR4, R2 ;  /* 0x00000000020402ca */ /* 0x008fd00000020000 */
[----:B------:R-:W-:-:S05]  /*24a70*/  @P0 PLOP3.LUT P0, PT, P1, PT, PT, 0x80, 0x0 ;  /* 0x000000000000081c */ /* 0x000fca0000f0f070 */
[----:B------:R-:W-:Y:S01]  /*24a80*/  @!P1 SYNCS.ARRIVE.TRANS64.RED.A0T1 RZ, [UR4+0x2a800], RZ ;  /* 0x02a800ffffff99a7 */ /* 0x000fe20008200404 */
[----:B------:R-:W-:Y:S07]  /*24a90*/  @!P1 ARRIVES.LDGSTSBAR.64.TRANSCNT [UR4+0x2a800] ;  /* 0x02a80000ff0099b0 */ /* 0x000fee0008000a84 */
[----:B------:R-:W-:Y:S05]  /*24aa0*/  @P0 BRA.U.ANY `(.L_x_2031) ;  /* 0xfffffffd00e40947 */ /* 0x000fea000393ffff */
[----:B0-2---:R-:W2:Y:S02]  /*24ab0*/  LDL.LU R3, [R1+0x48] ;  /* 0x0000480001037983 */ /* 0x005ea40000300800 */
        /* <DEDUP_REMOVED lines=9> */
[----:B------:R-:W2:Y:S03]  /*24b50*/  SYNCS.PHASECHK.TRANS64.TRYWAIT P0, [R2+URZ+0x2a820], R0 ;  /* 0x02a82000020075a7 */ /* 0x000ea6000800017f */
[----:B0-2---:R-:W-:Y:S05]  /*24b60*/  @!P0 BRA `(.L_x_2033) ;  /* 0x00000054005c8947 */ /* 0x005fea0003800000 */
.L_x_2189:
[----:B------:R-:W-:Y:S05]  /*24b70*/  BSYNC B0 ;  /* 0x0000000000007941 */ /* 0x000fea0003800000 */
.L_x_2032:
[----:B------:R-:W2:Y:S04]  /*24b80*/  LDL R3, [R1+0x38] ;  /* 0x0000380001037983 */ /* 0x000ea80000100800 */
[----:B0-----:R-:W3:Y:S01]  /*24b90*/  LDL R2, [R1+0x30] ;  /* 0x0000300001027983 */ /* 0x001ee20000100800 */
[----:B------:R-:W-:Y:S01]  /*24ba0*/  BSSY B0, `(.L_x_2034) ;  /* 0x000022b000007945 */ /* 0x000fe20003800000 */
[----:B--2---:R-:W-:-:S05]  /*24bb0*/  VIADD R0, R3, 0xfffffffe ;  /* 0xfffffffe03007836 */ /* 0x004fca0000000000 */
[----:B---3--:R-:W-:-:S13]  /*24bc0*/  ISETP.GE.AND P0, PT, R0, R2, PT ;  /* 0x000000020000720c */ /* 0x008fda0003f06270 */
[----:B------:R-:W-:Y:S05]  /*24bd0*/  @!P0 BRA `(.L_x_2035) ;  /* 0x00000020009c8947 */ /* 0x000fea0003800000 */
[----:B------:R-:W-:Y:S01]  /*24be0*/  LOP3.LUT R2, RZ, R2, RZ, 0x33, !PT ;  /* 0x00000002ff027212 */ /* 0x000fe200078e33ff */
[----:B------:R-:W-:Y:S01]  /*24bf0*/  BSSY B2, `(.L_x_2036) ;  /* 0x00000bb000027945 */ /* 0x000fe20003800000 */
[----:B-----5:R-:W-:-:S04]  /*24c00*/  IADD3 R8, -R3, RZ, RZ ;  /* 0x000000ff03087210 */ /* 0x020fc80007ffe1ff */
[----:B------:R-:W-:-:S05]  /*24c10*/  VIADDMNMX R8, R8, 0x1, R2, !PT ;  /* 0x0000000108087846 */ /* 0x000fca0007800102 */
[----:B------:R-:W-:-:S05]  /*24c20*/  IMAD.IADD R2, R3, 0x1, R8 ;  /* 0x0000000103027824 */ /* 0x000fca00078e0208 */
[----:B------:R-:W-:-:S04]  /*24c30*/  LOP3.LUT R2, R2, 0x1, RZ, 0xc0, !PT ;  /* 0x0000000102027812 */ /* 0x000fc800078ec0ff */
[----:B------:R-:W-:-:S13]  /*24c40*/  ISETP.NE.U32.AND P0, PT, R2, 0x1, PT ;  /* 0x000000010200780c */ /* 0x000fda0003f05070 */
[----:B------:R-:W-:Y:S05]  /*24c50*/  @P0 BRA `(.L_x_2037) ;  /* 0x0000000800d00947 */ /* 0x000fea0003800000 */
[----:B-1----:R-:W2:Y:S04]  /*24c60*/  LDL R5, [R1+0x4] ;  /* 0x0000040001057983 */ /* 0x002ea80000100800 */
[----:B------:R-:W3:Y:S04]  /*24c70*/  LDL R4, [R1+0x8] ;  /* 0x0000080001047983 */ /* 0x000ee80000100800 */
[----:B------:R-:W5:Y:S01]  /*24c80*/  LDL R3, [R1+0x18] ;  /* 0x0000180001037983 */ /* 0x000f620000100800 */
[----:B------:R-:W-:Y:S01]  /*24c90*/  BSSY B1, `(.L_x_2038) ;  /* 0x00000ac000017945 */ /* 0x000fe20003800000 */
[----:B--2---:R-:W-:Y:S01]  /*24ca0*/  LOP3.LUT P1, RZ, R5, 0x4, RZ, 0xc0, !PT ;  /* 0x0000000405ff7812 */ /* 0x004fe2000782c0ff */
[----:B---3--:R-:W-:-:S05]  /*24cb0*/  VIADD R7, R4, 0x1 ;  /* 0x0000000104077836 */ /* 0x008fca0000000000 */
[----:B------:R-:W-:-:S04]  /*24cc0*/  ISETP.NE.AND P0, PT, R7, 0x2, PT ;  /* 0x000000020700780c */ /* 0x000fc80003f05270 */
[----:B------:R-:W-:Y:S02]  /*24cd0*/  SEL R9, RZ, 0x1, P0 ;  /* 0x00000001ff097807 */ /* 0x000fe40000000000 */
[----:B------:R-:W-:Y:S02]  /*24ce0*/  SEL R7, R7, RZ, P0 ;  /* 0x000000ff07077207 */ /* 0x000fe40000000000 */
[----:B-----5:R-:W-:Y:S01]  /*24cf0*/  LOP3.LUT R9, R3, R9, RZ, 0x3c, !PT ;  /* 0x0000000903097212 */ /* 0x020fe200078e3cff */
        /* <DEDUP_REMOVED lines=10> */
[----:B------:R-:W-:Y:S01]  /*24da0*/  ULDC.64 UR8, c[0x0][0x208] ;  /* 0x0000820000087ab9 */ /* 0x000fe20000000a00 */
        /* <DEDUP_REMOVED lines=15> */
.L_x_2040:
[----:B------:R-:W2:Y:S01]  /*24ea0*/  LDL R2, [R1] ;  /* 0x0000000001027983 */ /* 0x000ea20000100800 */
[----:B------:R-:W-:Y:S01]  /*24eb0*/  BSSY B3, `(.L_x_2041) ;  /* 0x0000005000037945 */ /* 0x000fe20003800000 */
[----:B--2---:R-:W-:Y:S02]  /*24ec0*/  LEA R3, R7, R2, 0x3 ;  /* 0x0000000207037211 */ /* 0x004fe400078e18ff */
[----:B------:R-:W-:-:S04]  /*24ed0*/  SHF.L.U32 R2, R9, 0x1f, RZ ;  /* 0x0000001f09027819 */ /* 0x000fc800000006ff */
[----:B------:R-:W1:Y:S02]  /*24ee0*/  SYNCS.PHASECHK.TRANS64.TRYWAIT P0, [R3+URZ+0x2a840], R2 ;  /* 0x02a84002030075a7 */ /* 0x000e64000800017f */
[----:B-1----:R-:W-:Y:S05]  /*24ef0*/  @!P0 BRA `(.L_x_2042) ;  /* 0x0000005000908947 */ /* 0x002fea0003800000 */
.L_x_2190:
[----:B------:R-:W-:Y:S05]  /*24f00*/  BSYNC B3 ;  /* 0x0000000000037941 */ /* 0x000fea0003800000 */
.L_x_2041:
[----:B0-----:R-:W0:Y:S01]  /*24f10*/  S2R R5, SR_TID.X ;  /* 0x0000000000057919 */ /* 0x001e220000002100 */
        /* <DEDUP_REMOVED lines=10> */
.L_x_2044:
[----:B------:R-:W-:Y:S05]  /*24fc0*/  BSYNC B3 ;  /* 0x0000000000037941 */ /* 0x000fea0003800000 */
.L_x_2043:
        /* <DEDUP_REMOVED lines=13> */
.L_x_2045:
        /* <DEDUP_REMOVED lines=16> */
.L_x_2046:
        /* <DEDUP_REMOVED lines=11> */
[----:B------:R-:W-:Y:S01]  /*25250*/  UMOV UR6, 0x0 ;  /* 0x0000000000067882 */ /* 0x000fe20000000000 */
[----:B------:R-:W-:Y:S01]  /*25260*/  IADD3 R5, R6, 0x1e400, RZ ;  /* 0x0001e40006057810 */ /* 0x000fe20007ffe0ff */
[----:B------:R-:W-:Y:S01]  /*25270*/  UMOV UR7, 0x14f00000 ;  /* 0x14f0000000077882 */ /* 0x000fe20000000000 */
[----:B------:R-:W-:-:S09]  /*25280*/  UMOV UR10, 0x80 ;  /* 0x00000080000a7882 */ /* 0x000fd20000000000 */
.L_x_2047:
        /* <DEDUP_REMOVED lines=11> */
[----:B------:R-:W3:Y:S04]  /*25340*/  LDL R12, [R1] ;  /* 0x00000000010c7983 */ /* 0x000ee80000100800 */
[----:B------:R-:W3:Y:S01]  /*25350*/  LDL R6, [R1+0x8] ;  /* 0x0000080001067983 */ /* 0x000ee20000100800 */
[----:B------:R-:W-:Y:S01]  /*25360*/  BSSY B3, `(.L_x_2048) ;  /* 0x0000005000037945 */ /* 0x000fe20003800000 */
[----:B--2---:R-:W-:Y:S01]  /*25370*/  SHF.L.U32 R3, R13, 0x1f, RZ ;  /* 0x0000001f0d037819 */ /* 0x004fe200000006ff */
[----:B---3--:R-:W-:-:S04]  /*25380*/  IMAD R2, R6, 0x8, R12 ;  /* 0x0000000806027824 */ /* 0x008fc800078e020c */
[----:B------:R-:W0:Y:S02]  /*25390*/  SYNCS.PHASECHK.TRANS64.TRYWAIT P0, [R2+URZ+0x2a860], R3 ;  /* 0x02a86003020075a7 */ /* 0x000e24000800017f */
[----:B0-----:R-:W-:Y:S05]  /*253a0*/  @!P0 BRA `(.L_x_2049) ;  /* 0x0000004c00788947 */ /* 0x001fea0003800000 */
.L_x_2191:
[----:B------:R-:W-:Y:S05]  /*253b0*/  BSYNC B3 ;  /* 0x0000000000037941 */ /* 0x000fea0003800000 */
.L_x_2048:
        /* <DEDUP_REMOVED lines=10> */
.L_x_2050:
[----:B------:R-:W2:Y:S01]  /*25460*/  LDL R3, [R1+0x4] ;  /* 0x0000040001037983 */ /* 0x000ea20000100800 */
[----:B------:R-:W-:Y:S01]  /*25470*/  BSSY B3, `(.L_x_2051) ;  /* 0x0000004000037945 */ /* 0x000fe20003800000 */
[----:B--2---:R-:W-:-:S13]  /*25480*/  LOP3.LUT P0, RZ, R3, 0x8, RZ, 0xc0, !PT ;  /* 0x0000000803ff7812 */ /* 0x004fda000780c0ff */
[----:B------:R-:W-:Y:S05]  /*25490*/  @P0 BRA `(.L_x_2052) ;  /* 0x0000000000040947 */ /* 0x000fea0003800000 */
[----:B------:R-:W-:Y:S01]  /*254a0*/  BPT.TRAP 0x1 ;  /* 0x000000040000795c */ /* 0x000fe20000300000 */
.L_x_2052:
[----:B------:R-:W-:Y:S05]  /*254b0*/  BSYNC B3 ;  /* 0x0000000000037941 */ /* 0x000fea0003800000 */
.L_x_2051:
[----:B------:R-:W2:Y:S04]  /*254c0*/  LDL R12, [R1] ;  /* 0x00000000010c7983 */ /* 0x000ea80000100800 */
        /* <DEDUP_REMOVED lines=10> */
[----:B--2---:R-:W-:-:S02]  /*25570*/  IMAD R6, R6, 0x6000, R12 ;  /* 0x0000600006067824 */ /* 0x004fc400078e020c */
[----:B---3--:R-:W-:Y:S02]  /*25580*/  IMAD R3, R3, 0x60, R5 ;  /* 0x0000006003037824 */ /* 0x008fe400078e0205 */
[----:B------:R-:W-:-:S07]  /*25590*/  VIADD R5, R6, 0x400 ;  /* 0x0000040006057836 */ /* 0x000fce0000000000 */
.L_x_2053:
        /* <DEDUP_REMOVED lines=12> */
[----:B------:R-:W-:Y:S01]  /*25660*/  PLOP3.LUT P0, PT, PT, PT, PT, 0x80, 0x0 ;  /* 0x000000000000781c */ /* 0x000fe20003f0f070 */
[----:B------:R-:W-:Y:S01]  /*25670*/  UMOV UR6, 0x0 ;  /* 0x0000000000067882 */ /* 0x000fe20000000000 */
[----:B------:R-:W-:-:S11]  /*25680*/  UMOV UR7, 0x14f00000 ;  /* 0x14f0000000077882 */ /* 0x000fd60000000000 */
.L_x_2054:
        /* <DEDUP_REMOVED lines=12> */
.L_x_2039:
[----:B------:R-:W-:Y:S05]  /*25750*/  BSYNC B1 ;  /* 0x0000000000017941 */ /* 0x000fea0003800000 */
.L_x_2038:
[----:B0-----:R-:W2:Y:S04]  /*25760*/  LDL R0, [R1+0x38] ;  /* 0x0000380001007983 */ /* 0x001ea80000100800 */
[----:B------:R0:W-:Y:S04]  /*25770*/  STL [R1+0x8], R7 ;  /* 0x0000080701007387 */ /* 0x0001e80000100800 */
[----:B------:R0:W-:Y:S02]  /*25780*/  STL [R1+0x18], R9 ;  /* 0x0000180901007387 */ /* 0x0001e40000100800 */
[----:B0-2---:R-:W-:-:S07]  /*25790*/  IADD3 R0, R0, -0x3, RZ ;  /* 0xfffffffd00007810 */ /* 0x005fce0007ffe0ff */
.L_x_2037:
[----:B------:R-:W-:Y:S05]  /*257a0*/  BSYNC B2 ;  /* 0x0000000000027941 */ /* 0x000fea0003800000 */
.L_x_2036:
[----:B------:R-:W2:Y:S01]  /*257b0*/  LDL.LU R2, [R1+0x38] ;  /* 0x0000380001027983 */ /* 0x000ea20000300800 */
[----:B------:R-:W-:Y:S01]  /*257c0*/  VIADD R8, R8, 0xfffffffe ;  /* 0xfffffffe08087836 */ /* 0x000fe20000000000 */
[----:B--2---:R-:W-:-:S04]  /*257d0*/  LOP3.LUT R2, RZ, R2, RZ, 0x33, !PT ;  /* 0x00000002ff027212 */ /* 0x004fc800078e33ff */
[----:B------:R-:W-:-:S13]  /*257e0*/  ISETP.NE.AND P0, PT, R8, R2, PT ;  /* 0x000000020800720c */ /* 0x000fda0003f05270 */
[----:B------:R-:W-:Y:S05]  /*257f0*/  @!P0 BRA `(.L_x_2035) ;  /* 0x0000001400948947 */ /* 0x000fea0003800000 */
[----:B------:R-:W-:-:S07]  /*25800*/  IMAD.MOV.U32 R9, RZ, RZ, R17 ;  /* 0x000000ffff097224 */ /* 0x000fce00078e0011 */
.L_x_2089:
[----:B------:R-:W2:Y:S04]  /*25810*/  LDL R4, [R1+0x4] ;  /* 0x0000040001047983 */ /* 0x000ea80000100800 */
[----:B------:R-:W3:Y:S04]  /*25820*/  LDL R3, [R1+0x8] ;  /* 0x0000080001037983 */ /* 0x000ee80000100800 */
[----:B------:R-:W5:Y:S01]  /*25830*/  LDL R2, [R1+0x18] ;  /* 0x0000180001027983 */ /* 0x000f620000100800 */
[----:B------:R-:W-:Y:S05]  /*25840*/  YIELD ;  /* 0x0000000000007946 */ /* 0x000fea0003800000 */
[----:B------:R-:W-:Y:S01]  /*25850*/  BSSY B1, `(.L_x_2055) ;  /* 0x00000ac000017945 */ /* 0x000fe20003800000 */
[----:B--2---:R-:W-:Y:S01]  /*25860*/  LOP3.LUT P1, RZ, R4, 0x4, RZ, 0xc0, !PT ;  /* 0x0000000404ff7812 */ /* 0x004fe2000782c0ff */
[----:B---3--:R-:W-:-:S05]  /*25870*/  VIADD R4, R3, 0x1 ;  /* 0x0000000103047836 */ /* 0x008fca0000000000 */
[----:B------:R-:W-:-:S04]  /*25880*/  ISETP.NE.AND P0, PT, R4, 0x2, PT ;  /* 0x000000020400780c */ /* 0x000fc80003f05270 */
[----:B-1----:R-:W-:Y:S02]  /*25890*/  SEL R5, RZ, 0x1, P0 ;  /* 0x00000001ff057807 */ /* 0x002fe40000000000 */
[----:B------:R-:W-:Y:S02]  /*258a0*/  SEL R4, R4, RZ, P0 ;  /* 0x000000ff04047207 */ /* 0x000fe40000000000 */
[----:B-----5:R-:W-:Y:S01]  /*258b0*/  LOP3.LUT R5, R2, R5, RZ, 0x3c, !PT ;  /* 0x0000000502057212 */ /* 0x020fe200078e3cff */
        /* <DEDUP_REMOVED lines=21> */
[----:B------:R-:W-:-:S05]  /*25a10*/  IMAD.WIDE.U32 R2, R8, UR6, R2 ;  /* 0x0000000608027c25 */ /* 0x000fca000f8e0002 */
[----:B------:R-:W-:Y:S02]  /*25a20*/  IADD3 R3, R7, R3, RZ ;  /* 0x0000000307037210 */ /* 0x000fe40007ffe0ff */
[----:B------:R-:W-:-:S04]  /*25a30*/  LEA R8, P0, R2, UR4, 0x2 ;  /* 0x0000000402087c11 */ /* 0x000fc8000f8010ff */
[----:B------:R-:W-:-:S06]  /*25a40*/  LEA.HI.X R9, R2, UR5, R3, 0x2, P0 ;  /* 0x0000000502097c11 */ /* 0x000fcc00080f1403 */
[----:B------:R0:W5:Y:S03]  /*25a50*/  LDG.E R9, desc[UR8][R8.64] ;  /* 0x0000000808097981 */ /* 0x000166000c1e1900 */
.L_x_2057:
[----:B------:R-:W2:Y:S01]  /*25a60*/  LDL R2, [R1] ;  /* 0x0000000001027983 */ /* 0x000ea20000100800 */
[----:B------:R-:W-:Y:S01]  /*25a70*/  BSSY B2, `(.L_x_2058) ;  /* 0x0000005000027945 */ /* 0x000fe20003800000 */
[----:B--2---:R-:W-:Y:S01]  /*25a80*/  IMAD R3, R4, 0x8, R2 ;  /* 0x0000000804037824 */ /* 0x004fe200078e0202 */
[----:B------:R-:W-:-:S04]  /*25a90*/  SHF.L.U32 R2, R5, 0x1f, RZ ;  /* 0x0000001f05027819 */ /* 0x000fc800000006ff */
[----:B------:R-:W1:Y:S02]  /*25aa0*/  SYNCS.PHASECHK.TRANS64.TRYWAIT P0, [R3+URZ+0x2a840], R2 ;  /* 0x02a84002030075a7 */ /* 0x000e64000800017f */
[----:B-1----:R-:W-:Y:S05]  /*25ab0*/  @!P0 BRA `(.L_x_2059) ;  /* 0x0000004400c88947 */ /* 0x002fea0003800000 */
.L_x_2192:
[----:B------:R-:W-:Y:S05]  /*25ac0*/  BSYNC B2 ;  /* 0x0000000000027941 */ /* 0x000fea0003800000 */
.L_x_2058:
[----:B------:R-:W2:Y:S01]  /*25ad0*/  S2R R7, SR_TID.X ;  /* 0x0000000000077919 */ /* 0x000ea20000002100 */
[----:B------:R-:W-:Y:S01]  /*25ae0*/  BSSY B2, `(.L_x_2060) ;  /* 0x000000a000027945 */ /* 0x000fe20003800000 */
[----:B--2---:R-:W-:-:S04]  /*25af0*/  LOP3.LUT R7, R7, 0x7f, RZ, 0xc0, !PT ;  /* 0x0000007f07077812 */ /* 0x004fc800078ec0ff */
[----:B------:R-:W-:-:S13]  /*25b00*/  ISETP.NE.AND P0, PT, R7, RZ, PT ;  /* 0x000000ff0700720c */ /* 0x000fda0003f05270 */
[----:B------:R-:W-:Y:S05]  /*25b10*/  @P0 BRA `(.L_x_2061) ;  /* 0x0000000000180947 */ /* 0x000fea0003800000 */
[----:B------:R-:W2:Y:S01]  /*25b20*/  LDL R7, [R1+0x4] ;  /* 0x0000040001077983 */ /* 0x000ea20000100800 */
[----:B-1----:R-:W-:-:S04]  /*25b30*/  IMAD.MOV.U32 R2, RZ, RZ, 0x9000 ;  /* 0x00009000ff027424 */ /* 0x002fc800078e00ff */
[----:B------:R3:W-:Y:S01]  /*25b40*/  SYNCS.ARRIVE.TRANS64 RZ, [R3+URZ+0x2a830], R2 ;  /* 0x02a8300203ff79a7 */ /* 0x0007e2000800003f */
[----:B--2---:R-:W-:-:S13]  /*25b50*/  LOP3.LUT P1, RZ, R7, 0x1, RZ, 0xc0, !PT ;  /* 0x0000000107ff7812 */ /* 0x004fda000782c0ff */
[----:B---3--:R-:W-:Y:S05]  /*25b60*/  @!P1 BRA `(.L_x_2061) ;  /* 0x0000000000049947 */ /* 0x008fea0003800000 */
[----:B------:R-:W-:Y:S01]  /*25b70*/  BPT.TRAP 0x1 ;  /* 0x000000040000795c */ /* 0x000fe20000300000 */
.L_x_2061:
[----:B------:R-:W-:Y:S05]  /*25b80*/  BSYNC B2 ;  /* 0x0000000000027941 */ /* 0x000fea0003800000 */
.L_x_2060:
        /* <DEDUP_REMOVED lines=12> */
[----:B0-----:R-:W-:-:S08]  /*25c50*/  VIADD R8, R7, 0x18400 ;  /* 0x0001840007087836 */ /* 0x001fd00000000000 */
.L_x_2062:
        /* <DEDUP_REMOVED lines=16> */
.L_x_2063:
        /* <DEDUP_REMOVED lines=15> */
.L_x_2064:
        /* <DEDUP_REMOVED lines=18> */
.L_x_2193:
[----:B------:R-:W-:Y:S05]  /*25f70*/  BSYNC B2 ;  /* 0x0000000000027941 */ /* 0x000fea0003800000 */
.L_x_2065:
        /* <DEDUP_REMOVED lines=10> */
.L_x_2067:
[----:B------:R-:W2:Y:S01]  /*26020*/  LDL R3, [R1+0x4] ;  /* 0x0000040001037983 */ /* 0x000ea20000100800 */
[----:B------:R-:W-:Y:S01]  /*26030*/  BSSY B2, `(.L_x_2068) ;  /* 0x0000004000027945 */ /* 0x000fe20003800000 */
[----:B--2---:R-:W-:-:S13]  /*26040*/  LOP3.LUT P0, RZ, R3, 0x8, RZ, 0xc0, !PT ;  /* 0x0000000803ff7812 */ /* 0x004fda000780c0ff */
[----:B------:R-:W-:Y:S05]  /*26050*/  @P0 BRA `(.L_x_2069) ;  /* 0x0000000000040947 */ /* 0x000fea0003800000 */
[----:B------:R-:W-:Y:S01]  /*26060*/  BPT.TRAP 0x1 ;  /* 0x000000040000795c */ /* 0x000fe20000300000 */
.L_x_2069:
[----:B------:R-:W-:Y:S05]  /*26070*/  BSYNC B2 ;  /* 0x0000000000027941 */ /* 0x000fea0003800000 */
.L_x_2068:
        /* <DEDUP_REMOVED lines=14> */
.L_x_2070:
        /* <DEDUP_REMOVED lines=15> */
.L_x_2071:
        /* <DEDUP_REMOVED lines=11> */
[----:B------:R-:W-:-:S07]  /*26300*/  MOV R17, R9 ;  /* 0x0000000900117202 */ /* 0x000fce0000000f00 */
.L_x_2056:
[----:B------:R-:W-:Y:S05]  /*26310*/  BSYNC B1 ;  /* 0x0000000000017941 */ /* 0x000fea0003800000 */
.L_x_2055:
[----:B------:R-:W2:Y:S01]  /*26320*/  LDL R2, [R1+0x4] ;  /* 0x0000040001027983 */ /* 0x000ea20000100800 */
[----:B------:R-:W-:Y:S01]  /*26330*/  VIADD R3, R4, 0x1 ;  /* 0x0000000104037836 */ /* 0x000fe20000000000 */
[----:B------:R-:W-:Y:S01]  /*26340*/  BSSY B1, `(.L_x_2072) ;  /* 0x00000ac000017945 */ /* 0x000fe20003800000 */
[----:B0-----:R-:W-:-:S03]  /*26350*/  VIADD R6, R0, 0xffffffff ;  /* 0xffffffff00067836 */ /* 0x001fc60000000000 */
        /* <DEDUP_REMOVED lines=13> */
[----:B------:R-:W2:Y:S01]  /*26430*/  LDL R13, [R1+0x24] ;  /* 0x00002400010d7983 */ /* 0x000ea20000100800 */
[----:B------:R-:W1:Y:S01]  /*26440*/  LDC R8, c[0x0][0x43c] ;  /* 0x00010f00ff087b82 */ /* 0x000e620000000800 */
[----:B------:R-:W-:Y:S02]  /*26450*/  ULDC.64 UR6, c[0x0][0x428] ;  /* 0x00010a0000067ab9 */ /* 0x000fe40000000a00 */
[----:B------:R-:W3:Y:S01]  /*26460*/  LDL R12, [R1+0x14] ;  /* 0x00001400010c7983 */ /* 0x000ee20000100800 */
[----:B------:R-:W-:Y:S01]  /*26470*/  ULDC.64 UR8, c[0x0][0x208] ;  /* 0x0000820000087ab9 */ /* 0x000fe20000000a00 */
[----:B-1----:R-:W-:-:S13]  /*26480*/  ISETP.NE.AND P0, PT, R8, 0x1, PT ;  /* 0x000000010800780c */ /* 0x002fda0003f05270 */
[----:B------:R-:W1:Y:S02]  /*26490*/  @P0 LDC.64 R2, c[0x0][0x440] ;  /* 0x00011000ff020b82 */ /* 0x000e640000000a00 */
[----:B-1----:R-:W-:-:S04]  /*264a0*/  @P0 IMAD.HI.U32 R7, R6, R2, RZ ;  /* 0x0000000206070227 */ /* 0x002fc800078e00ff */
        /* <DEDUP_REMOVED lines=10> */
[----:B------:R-:W-:-:S06]  /*26550*/  LEA.HI.X R9, R2, UR5, R3, 0x2, P0 ;  /* 0x0000000502097c11 */ /* 0x000fcc00080f1403 */
[----:B------:R1:W5:Y:S03]  /*26560*/  LDG.E R9, desc[UR8][R8.64] ;  /* 0x0000000808097981 */ /* 0x000366000c1e1900 */
.L_x_2074:
[----:B------:R-:W2:Y:S01]  /*26570*/  LDL R2, [R1] ;  /* 0x0000000001027983 */ /* 0x000ea20000100800 */
[----:B------:R-:W-:Y:S01]  /*26580*/  BSSY B2, `(.L_x_2075) ;  /* 0x0000005000027945 */ /* 0x000fe20003800000 */
[----:B--2---:R-:W-:Y:S02]  /*26590*/  LEA R3, R11, R2, 0x3 ;  /* 0x000000020b037211 */ /* 0x004fe400078e18ff */
[----:B------:R-:W-:-:S04]  /*265a0*/  SHF.L.U32 R2, R10, 0x1f, RZ ;  /* 0x0000001f0a027819 */ /* 0x000fc800000006ff */
[----:B------:R-:W2:Y:S02]  /*265b0*/  SYNCS.PHASECHK.TRANS64.TRYWAIT P0, [R3+URZ+0x2a840], R2 ;  /* 0x02a84002030075a7 */ /* 0x000ea4000800017f */
[----:B--2---:R-:W-:Y:S05]  /*265c0*/  @!P0 BRA `(.L_x_2076) ;  /* 0x0000003c002c8947 */ /* 0x004fea0003800000 */
.L_x_2194:
[----:B------:R-:W-:Y:S05]  /*265d0*/  BSYNC B2 ;  /* 0x0000000000027941 */ /* 0x000fea0003800000 */
.L_x_2075:
[----:B-1----:R-:W1:Y:S01]  /*265e0*/  S2R R8, SR_TID.X ;  /* 0x0000000000087919 */ /* 0x002e620000002100 */
[----:B------:R-:W-:Y:S01]  /*265f0*/  BSSY B2, `(.L_x_2077) ;  /* 0x000000a000027945 */ /* 0x000fe20003800000 */
[----:B-1----:R-:W-:-:S04]  /*26600*/  LOP3.LUT R8, R8, 0x7f, RZ, 0xc0, !PT ;  /* 0x0000007f08087812 */ /* 0x002fc800078ec0ff */
[----:B------:R-:W-:-:S13]  /*26610*/  ISETP.NE.AND P0, PT, R8, RZ, PT ;  /* 0x000000ff0800720c */ /* 0x000fda0003f05270 */
[----:B------:R-:W-:Y:S05]  /*26620*/  @P0 BRA `(.L_x_2078) ;  /* 0x0000000000180947 */ /* 0x000fea0003800000 */
[----:B------:R-:W3:Y:S01]  /*26630*/  LDL R8, [R1+0x4] ;  /* 0x0000040001087983 */ /* 0x000ee20000100800 */
[----:B--2---:R-:W-:-:S04]  /*26640*/  IMAD.MOV.U32 R2, RZ, RZ, 0x9000 ;  /* 0x00009000ff027424 */ /* 0x004fc800078e00ff */
[----:B------:R1:W-:Y:S01]  /*26650*/  SYNCS.ARRIVE.TRANS64 RZ, [R3+URZ+0x2a830], R2 ;  /* 0x02a8300203ff79a7 */ /* 0x0003e2000800003f */
[----:B---3--:R-:W-:-:S13]  /*26660*/  LOP3.LUT P1, RZ, R8, 0x1, RZ, 0xc0, !PT ;  /* 0x0000000108ff7812 */ /* 0x008fda000782c0ff */
[----:B-1----:R-:W-:Y:S05]  /*26670*/  @!P1 BRA `(.L_x_2078) ;  /* 0x0000000000049947 */ /* 0x002fea0003800000 */
[----:B------:R-:W-:Y:S01]  /*26680*/  BPT.TRAP 0x1 ;  /* 0x000000040000795c */ /* 0x000fe20000300000 */
.L_x_2078:
[----:B------:R-:W-:Y:S05]  /*26690*/  BSYNC B2 ;  /* 0x0000000000027941 */ /* 0x000fea0003800000 */
.L_x_2077:
[----:B0-----:R-:W3:Y:S04]  /*266a0*/  LDL R10, [R1] ;  /* 0x00000000010a7983 */ /* 0x001ee80000100800 */
        /* <DEDUP_REMOVED lines=13> */
.L_x_2079:
        /* <DEDUP_REMOVED lines=16> */
.L_x_2080:
        /* <DEDUP_REMOVED lines=15> */
.L_x_2081:
        /* <DEDUP_REMOVED lines=10> */
[----:B------:R-:W2:Y:S01]  /*26a10*/  LDL R10, [R1] ;  /* 0x00000000010a7983 */ /* 0x000ea20000100800 */
[----:B------:R-:W-:Y:S01]  /*26a20*/  SHF.L.U32 R5, R5, 0x1f, RZ ;  /* 0x0000001f05057819 */ /* 0x000fe200000006ff */
[----:B------:R-:W-:Y:S01]  /*26a30*/  BSSY B2, `(.L_x_2082) ;  /* 0x0000004000027945 */ /* 0x000fe20003800000 */
[----:B--2---:R-:W-:-:S04]  /*26a40*/  IMAD R2, R4, 0x8, R10 ;  /* 0x0000000804027824 */ /* 0x004fc800078e020a */
[----:B------:R-:W0:Y:S02]  /*26a50*/  SYNCS.PHASECHK.TRANS64.TRYWAIT P0, [R2+URZ+0x2a860], R5 ;  /* 0x02a86005020075a7 */ /* 0x000e24000800017f */
[----:B0-----:R-:W-:Y:S05]  /*26a60*/  @!P0 BRA `(.L_x_2083) ;  /* 0x0000003800188947 */ /* 0x001fea0003800000 */
.L_x_2195:
[----:B------:R-:W-:Y:S05]  /*26a70*/  BSYNC B2 ;  /* 0x0000000000027941 */ /* 0x000fea0003800000 */
.L_x_2082:
[----:B------:R-:W1:Y:S01]  /*26a80*/  S2R R3, SR_TID.X ;  /* 0x0000000000037919 */ /* 0x000e620000002100 */
[----:B------:R-:W-:-:S04]  /*26a90*/  UPRMT UR4, UR37, 0x9910, URZ ;  /* 0x0000991025047896 */ /* 0x000fc8000800003f */
[----:B------:R-:W-:Y:S01]  /*26aa0*/  UISETP.NE.AND UP0, UPT, UR4, 0x2, UPT ;  /* 0x000000020400788c */ /* 0x000fe2000bf05270 */
[----:B-1----:R-:W-:-:S04]  /*26ab0*/  LOP3.LUT R3, R3, 0x7f, RZ, 0xc0, !PT ;  /* 0x0000007f03037812 */ /* 0x002fc800078ec0ff */
[----:B------:R-:W-:-:S13]  /*26ac0*/  ISETP.NE.AND P0, PT, R3, RZ, PT ;  /* 0x000000ff0300720c */ /* 0x000fda0003f05270 */
[----:B------:R-:W-:-:S04]  /*26ad0*/  @!P0 IMAD.MOV.U32 R3, RZ, RZ, 0x6000 ;  /* 0x00006000ff038424 */ /* 0x000fc800078e00ff */
[----:B------:R1:W-:Y:S01]  /*26ae0*/  @!P0 SYNCS.ARRIVE.TRANS64 RZ, [R2+URZ+0x2a850], R3 ;  /* 0x02a8500302ff89a7 */ /* 0x0003e2000800003f */
[----:B------:R-:W-:-:S13]  /*26af0*/  PLOP3.LUT P0, PT, PT, PT, UP0, 0x80, 0x0 ;  /* 0x000000000000781c */ /* 0x000fda0003f0f008 */
[----:B-1----:R-:W-:Y:S05]  /*26b00*/  @P0 BRA `(.L_x_2084) ;  /* 0x0000000000040947 */ /* 0x002fea0003800000 */
[----:B------:R-:W-:Y:S01]  /*26b10*/  BPT.TRAP 0x1 ;  /* 0x000000040000795c */ /* 0x000fe20000300000 */
.L_x_2084:
[----:B------:R-:W2:Y:S01]  /*26b20*/  LDL R3, [R1+0x4] ;  /* 0x0000040001037983 */ /* 0x000ea20000100800 */
[----:B------:R-:W-:Y:S01]  /*26b30*/  BSSY B2, `(.L_x_2085) ;  /* 0x0000004000027945 */ /* 0x000fe20003800000 */
[----:B--2---:R-:W-:-:S13]  /*26b40*/  LOP3.LUT P0, RZ, R3, 0x8, RZ, 0xc0, !PT ;  /* 0x0000000803ff7812 */ /* 0x004fda000780c0ff */
[----:B------:R-:W-:Y:S05]  /*26b50*/  @P0 BRA `(.L_x_2086) ;  /* 0x0000000000040947 */ /* 0x000fea0003800000 */
[----:B------:R-:W-:Y:S01]  /*26b60*/  BPT.TRAP 0x1 ;  /* 0x000000040000795c */ /* 0x000fe20000300000 */
.L_x_2086:
[----:B------:R-:W-:Y:S05]  /*26b70*/  BSYNC B2 ;  /* 0x0000000000027941 */ /* 0x000fea0003800000 */
.L_x_2085:
[----:B------:R-:W2:Y:S04]  /*26b80*/  LDL R8, [R1] ;  /* 0x0000000001087983 */ /* 0x000ea80000100800 */
[----:B0-----:R-:W3:Y:S04]  /*26b90*/  LDL R5, [R1+0x1c] ;  /* 0x00001c0001057983 */ /* 0x001ee80000100800 */
        /* <DEDUP_REMOVED lines=11> */
.L_x_2087:
        /* <DEDUP_REMOVED lines=15> */
.L_x_2088:
        /* <DEDUP_REMOVED lines=12> */
.L_x_2073:
[----:B------:R-:W-:Y:S05]  /*26e00*/  BSYNC B1 ;  /* 0x0000000000017941 */ /* 0x000fea0003800000 */
.L_x_2072:
[----:B------:R-:W2:Y:S01]  /*26e10*/  LDL R2, [R1+0x30] ;  /* 0x0000300001027983 */ /* 0x000ea20000100800 */
[----:B------:R-:W-:Y:S02]  /*26e20*/  IADD3 R0, R0, -0x2, RZ ;  /* 0xfffffffe00007810 */ /* 0x000fe40007ffe0ff */
[----:B--2---:R-:W-:-:S13]  /*26e30*/  ISETP.GT.AND P0, PT, R6, R2, PT ;  /* 0x000000020600720c */ /* 0x004fda0003f04270 */
[----:B------:R-:W-:Y:S05]  /*26e40*/  @P0 BRA `(.L_x_2089) ;  /* 0xffffffe800700947 */ /* 0x000fea000383ffff */
.L_x_2035:
[----:B------:R-:W-:Y:S05]  /*26e50*/  BSYNC B0 ;  /* 0x0000000000007941 */ /* 0x000fea0003800000 */
.L_x_2034:
[----:B------:R-:W2:Y:S01]  /*26e60*/  S2R R2, SR_TID.X ;  /* 0x0000000000027919 */ /* 0x000ea20000002100 */
[----:B------:R-:W-:Y:S01]  /*26e70*/  BSSY B0, `(.L_x_2090) ;  /* 0x0000011000007945 */ /* 0x000fe20003800000 */
[----:B--2---:R-:W-:-:S04]  /*26e80*/  LOP3.LUT R2, R2, 0x7f, RZ, 0xc0, !PT ;  /* 0x0000007f02027812 */ /* 0x004fc800078ec0ff */
[----:B------:R-:W-:-:S13]  /*26e90*/  ISETP.NE.AND P0, PT, R2, RZ, PT ;  /* 0x000000ff0200720c */ /* 0x000fda0003f05270 */
[----:B------:R-:W-:Y:S05]  /*26ea0*/  @P0 BRA `(.L_x_2091) ;  /* 0x0000000000340947 */ /* 0x000fea0003800000 */
[----:B------:R-:W2:Y:S01]  /*26eb0*/  S2R R2, SR_LANEID ;  /* 0x0000000000027919 */ /* 0x000ea20000000000 */
[----:B------:R-:W-:Y:S01]  /*26ec0*/  VOTEU.ANY UR4, UPT, PT ;  /* 0x0000000000047886 */ /* 0x000fe200038e0100 */
[----:B-1----:R-:W1:Y:S01]  /*26ed0*/  LDC.64 R4, c[0x0][0xc60] ;  /* 0x00031800ff047b82 */ /* 0x002e620000000a00 */
[----:B------:R-:W2:Y:S01]  /*26ee0*/  FLO.U32 R0, UR4 ;  /* 0x0000000400007d00 */ /* 0x000ea200080e0000 */
[----:B------:R-:W-:Y:S01]  /*26ef0*/  ULDC.64 UR6, c[0x0][0x208] ;  /* 0x0000820000067ab9 */ /* 0x000fe20000000a00 */
[----:B--2---:R-:W-:-:S06]  /*26f00*/  ISETP.EQ.U32.AND P0, PT, R0, R2, PT ;  /* 0x000000020000720c */ /* 0x004fcc0003f02070 */
[----:B------:R-:W1:Y:S07]  /*26f10*/  POPC R2, UR4 ;  /* 0x0000000400027d09 */ /* 0x000e6e0008000000 */
[----:B-1----:R-:W2:Y:S04]  /*26f20*/  @P0 ATOMG.E.ADD.STRONG.GPU PT, R2, desc[UR6][R4.64], R2 ;  /* 0x00000002040209a8 */ /* 0x002ea800081ee1c6 */
[----:B--2---:R1:W2:Y:S02]  /*26f30*/  SHFL.IDX PT, R2, R2, R0, 0x1f ;  /* 0x00001f0002027589 */ /* 0x0042a400000e0000 */
[----:B-1----:R-:W1:Y:S02]  /*26f40*/  S2R R0, SR_LTMASK ;  /* 0x0000000000007919 */ /* 0x002e640000003900 */
[----:B-1----:R-:W-:-:S06]  /*26f50*/  LOP3.LUT R0, R0, UR4, RZ, 0xc0, !PT ;  /* 0x0000000400007c12 */ /* 0x002fcc000f8ec0ff */
[----:B------:R-:W2:Y:S02]  /*26f60*/  POPC R0, R0 ;  /* 0x0000000000007309 */ /* 0x000ea40000000000 */
[----:B--2---:R-:W-:-:S07]  /*26f70*/  IADD3 R16, R2, UR36, R0 ;  /* 0x0000002402107c10 */ /* 0x004fce000fffe000 */
.L_x_2091:
[----:B------:R-:W-:Y:S05]  /*26f80*/  BSYNC B0 ;  /* 0x0000000000007941 */ /* 0x000fea0003800000 */
.L_x_2090:
[----:B------:R-:W2:Y:S01]  /*26f90*/  LDL R0, [R1+0x4] ;  /* 0x0000040001007983 */ /* 0x000ea20000100800 */
[----:B------:R-:W-:Y:S01]  /*26fa0*/  BSSY B0, `(.L_x_2092) ;  /* 0x0000043000007945 */ /* 0x000fe20003800000 */
[----:B--2---:R-:W-:-:S13]  /*26fb0*/  LOP3.LUT P0, RZ, R0, 0x4, RZ, 0xc0, !PT ;  /* 0x0000000400ff7812 */ /* 0x004fda000780c0ff */
[----:B------:R-:W-:Y:S05]  /*26fc0*/  @!P0 BRA `(.L_x_2093) ;  /* 0x0000000400008947 */ /* 0x000fea0003800000 */
[----:B------:R-:W2:Y:S04]  /*26fd0*/  LDL R3, [R1] ;  /* 0x0000000001037983 */ /* 0x000ea80000100800 */
[----:B------:R-:W2:Y:S04]  /*26fe0*/  LDL R0, [R1+0x8] ;  /* 0x0000080001007983 */ /* 0x000ea80000100800 */
[----:B------:R-:W3:Y:S01]  /*26ff0*/  LDL R2, [R1+0x18] ;  /* 0x0000180001027983 */ /* 0x000ee20000100800 */
[----:B------:R-:W-:Y:S01]  /*27000*/  BSSY B1, `(.L_x_2094) ;  /* 0x0000005000017945 */ /* 0x000fe20003800000 */
[----:B--2---:R-:W-:Y:S01]  /*27010*/  IMAD R0, R0, 0x8, R3 ;  /* 0x0000000800007824 */ /* 0x004fe200078e0203 */
[----:B---3--:R-:W-:-:S04]  /*27020*/  SHF.L.U32 R2, R2, 0x1f, RZ ;  /* 0x0000001f02027819 */ /* 0x008fc800000006ff */
[----:B------:R-:W2:Y:S02]  /*27030*/  SYNCS.PHASECHK.TRANS64.TRYWAIT P0, [R0+URZ+0x2a860], R2 ;  /* 0x02a86002000075a7 */ /* 0x000ea4000800017f */
[----:B--2---:R-:W-:Y:S05]  /*27040*/  @!P0 BRA `(.L_x_2095) ;  /* 0x0000003000b48947 */ /* 0x004fea0003800000 */
.L_x_2196:
[----:B------:R-:W-:Y:S05]  /*27050*/  BSYNC B1 ;  /* 0x0000000000017941 */ /* 0x000fea0003800000 */
.L_x_2094:
        /* <DEDUP_REMOVED lines=10> */
.L_x_2096:
[----:B------:R-:W2:Y:S01]  /*27100*/  LDL R2, [R1+0x4] ;  /* 0x0000040001027983 */ /* 0x000ea20000100800 */
[----:B------:R-:W-:Y:S01]  /*27110*/  BSSY B1, `(.L_x_2097) ;  /* 0x0000004000017945 */ /* 0x000fe20003800000 */
[----:B--2---:R-:W-:-:S13]  /*27120*/  LOP3.LUT P0, RZ, R2, 0x8, RZ, 0xc0, !PT ;  /* 0x0000000802ff7812 */ /* 0x004fda000780c0ff */
[----:B------:R-:W-:Y:S05]  /*27130*/  @P0 BRA `(.L_x_2098) ;  /* 0x0000000000040947 */ /* 0x000fea0003800000 */
[----:B------:R-:W-:Y:S01]  /*27140*/  BPT.TRAP 0x1 ;  /* 0x000000040000795c */ /* 0x000fe20000300000 */
.L_x_2098:
[----:B------:R-:W-:Y:S05]  /*27150*/  BSYNC B1 ;  /* 0x0000000000017941 */ /* 0x000fea0003800000 */
.L_x_2097:
[----:B-1----:R-:W2:Y:S04]  /*27160*/  LDL.LU R5, [R1+0x1c] ;  /* 0x00001c0001057983 */ /* 0x002ea80000300800 */
[----:B------:R-:W2:Y:S04]  /*27170*/  LDL.LU R3, [R1+0x10] ;  /* 0x0000100001037983 */ /* 0x000ea80000300800 */
[----:B------:R-:W3:Y:S04]  /*27180*/  LDL R4, [R1] ;  /* 0x0000000001047983 */ /* 0x000ee80000100800 */
[----:B------:R-:W3:Y:S01]  /*27190*/  LDL R2, [R1+0x8] ;  /* 0x0000080001027983 */ /* 0x000ee20000100800 */
[----:B------:R-:W-:Y:S01]  /*271a0*/  UIADD3 UR4, UP0, UR38, 0x470, URZ ;  /* 0x0000047026047890 */ /* 0x000fe2000ff1e03f */
[----:B------:R-:W-:Y:S01]  /*271b0*/  PLOP3.LUT P0, PT, PT, PT, PT, 0x80, 0x0 ;  /* 0x000000000000781c */ /* 0x000fe20003f0f070 */
[----:B------:R-:W-:Y:S01]  /*271c0*/  VIADD R0, R0, 0x2a850 ;  /* 0x0002a85000007836 */ /* 0x000fe20000000000 */
[----:B------:R-:W-:Y:S01]  /*271d0*/  UMOV UR6, 0x0 ;  /* 0x0000000000067882 */ /* 0x000fe20000000000 */
[----:B------:R-:W-:Y:S01]  /*271e0*/  UIADD3.X UR5, URZ, UR39, URZ, UP0, !UPT ;  /* 0x000000273f057290 */ /* 0x000fe200087fe43f */
[----:B------:R-:W-:Y:S01]  /*271f0*/  UMOV UR7, 0x14f00000 ;  /* 0x14f0000000077882 */ /* 0x000fe20000000000 */
[----:B------:R-:W-:Y:S01]  /*27200*/  UMOV UR10, URZ ;  /* 0x0000003f000a7c82 */ /* 0x000fe20008000000 */
[----:B--2---:R-:W-:-:S02]  /*27210*/  IMAD R3, R3, 0x60, R5 ;  /* 0x0000006003037824 */ /* 0x004fc400078e0205 */
[----:B---3--:R-:W-:-:S04]  /*27220*/  IMAD R2, R2, 0x6000, R4 ;  /* 0x0000600002027824 */ /* 0x008fc800078e0204 */
[----:B------:R-:W-:-:S07]  /*27230*/  VIADD R4, R2, 0x400 ;  /* 0x0000040002047836 */ /* 0x000fce0000000000 */
.L_x_2099:
        /* <DEDUP_REMOVED lines=15> */
.L_x_2100:
        /* <DEDUP_REMOVED lines=10> */
.L_x_2093:
[----:B------:R-:W-:Y:S05]  /*273d0*/  BSYNC B0 ;  /* 0x0000000000007941 */ /* 0x000fea0003800000 */
.L_x_2092:
[----:B-1----:R-:W2:Y:S04]  /*273e0*/  LDL.LU R5, [R1+0x8] ;  /* 0x0000080001057983 */ /* 0x002ea80000300800 */
        /* <DEDUP_REMOVED lines=8> */
.L_x_2014:
[----:B------:R-:W-:Y:S05]  /*27470*/  BSYNC B7 ;  /* 0x0000000000077941 */ /* 0x000fea0003800000 */
.L_x_2012:
[----:B------:R-:W2:Y:S02]  /*27480*/  LDL R7, [R1+0x4] ;  /* 0x0000040001077983 */ /* 0x000ea40000100800 */
[----:B--2---:R-:W-:-:S13]  /*27490*/  LOP3.LUT P0, RZ, R7, 0x10, RZ, 0xc0, !PT ;  /* 0x0000001007ff7812 */ /* 0x004fda000780c0ff */
[----:B------:R-:W-:Y:S05]  /*274a0*/  @!P0 BRA `(.L_x_2101) ;  /* 0x0000000000288947 */ /* 0x000fea0003800000 */
[----:B------:R-:W-:Y:S05]  /*274b0*/  WARPSYNC.ALL ;  /* 0x0000000000007948 */ /* 0x000fea0003800000 */
[----:B------:R-:W2:Y:S08]  /*274c0*/  S2UR UR5, SR_CgaCtaId ;  /* 0x00000000000579c3 */ /* 0x000eb00000008800 */
[----:B------:R-:W-:Y:S06]  /*274d0*/  BAR.SYNC.DEFER_BLOCKING 0x5, 0x180 ;  /* 0x0146000000007b1d */ /* 0x000fec0000010000 */
[----:B------:R-:W-:-:S02]  /*274e0*/  UMOV UR4, 0x400 ;  /* 0x0000040000047882 */ /* 0x000fc40000000000 */
[----:B--2---:R-:W-:-:S06]  /*274f0*/  ULEA UR4, UR5, UR4, 0x18 ;  /* 0x0000000405047291 */ /* 0x004fcc000f8ec03f */
[----:B-1----:R-:W-:-:S05]  /*27500*/  MOV R0, UR4 ;  /* 0x0000000400007c02 */ /* 0x002fca0008000f00 */
[----:B------:R2:W3:Y:S04]  /*27510*/  LDS.128 R16, [R0+0x2a8d0] ;  /* 0x02a8d00000107984 */ /* 0x0004e80000000c00 */
[----:B------:R2:W-:Y:S01]  /*27520*/  STL [R1], R0 ;  /* 0x0000000001007387 */ /* 0x0005e20000100800 */
[----:B------:R-:W-:Y:S06]  /*27530*/  BAR.ARV 0x4, 0x180 ;  /* 0x0106000000007b1d */ /* 0x000fec0000002000 */
[----:B------:R-:W-:Y:S05]  /*27540*/  BRA `(.L_x_2102) ;  /* 0x0000000800e47947 */ /* 0x000fea0003800000 */
.L_x_2101:
[----:B------:R-:W2:Y:S01]  /*27550*/  LDL R6, [R1+0x28] ;  /* 0x0000280001067983 */ /* 0x000ea20000100800 */
[----:B------:R-:W-:Y:S01]  /*27560*/  UMOV UR4, 0xffffffff ;  /* 0xffffffff00047882 */ /* 0x000fe20000000000 */
[----:B--2---:R-:W-:Y:S02]  /*27570*/  ISETP.NE.AND P5, PT, R6, 0x1f, PT ;  /* 0x0000001f0600780c */ /* 0x004fe40003fa5270 */
[----:B------:R-:W-:Y:S11]  /*27580*/  BRA.DIV UR4, `(.L_x_2103) ;  /* 0x0000002e04787947 */ /* 0x000ff6000b800000 */
[----:B------:R-:W-:Y:S01]  /*27590*/  IMAD.IADD R5, R19, 0x1, R6 ;  /* 0x0000000113057824 */ /* 0x000fe200078e0206 */
[----:B------:R-:W-:Y:S01]  /*275a0*/  ULDC UR4, c[0x0][0xc3c] ;  /* 0x00030f0000047ab9 */ /* 0x000fe20000000800 */
[----:B------:R-:W-:Y:S01]  /*275b0*/  ULDC.64 UR6, c[0x0][0x208] ;  /* 0x0000820000067ab9 */ /* 0x000fe20000000a00 */
[----:B------:R-:W-:Y:S02]  /*275c0*/  LOP3.LUT P4, RZ, R7, 0x1, RZ, 0xc0, !PT ;  /* 0x0000000107ff7812 */ /* 0x000fe4000788c0ff */
[----:B------:R-:W-:-:S13]  /*275d0*/  ISETP.GE.OR P0, PT, R5, UR4, !P5 ;  /* 0x0000000405007c0c */ /* 0x000fda000ef06670 */
[----:B------:R-:W2:Y:S02]  /*275e0*/  @!P0 LDC.64 R2, c[0x0][0xc80] ;  /* 0x00032000ff028b82 */ /* 0x000ea40000000a00 */
[----:B--2---:R-:W-:-:S06]  /*275f0*/  @!P0 IMAD.WIDE R2, R5, 0x4, R2 ;  /* 0x0000000405028825 */ /* 0x004fcc00078e0202 */
[----:B------:R2:W3:Y:S01]  /*27600*/  @!P0 LDG.E R2, desc[UR6][R2.64] ;  /* 0x0000000602028981 */ /* 0x0004e2000c1e1900 */
[C---:B------:R-:W-:Y:S02]  /*27610*/  ISETP.GE.U32.AND P1, PT, R6.reuse, 0x4, PT ;  /* 0x000000040600780c */ /* 0x040fe40003f26070 */
[C---:B------:R-:W-:Y:S02]  /*27620*/  ISETP.GE.U32.AND P2, PT, R6.reuse, 0x8, PT ;  /* 0x000000080600780c */ /* 0x040fe40003f46070 */
[C---:B------:R-:W-:Y:S01]  /*27630*/  ISETP.GE.U32.AND P3, PT, R6.reuse, 0x10, PT ;  /* 0x000000100600780c */ /* 0x040fe20003f66070 */
[----:B--2---:R-:W-:Y:S02]  /*27640*/  IMAD.MOV.U32 R3, RZ, RZ, RZ ;  /* 0x000000ffff037224 */ /* 0x004fe400078e00ff */
[----:B---3--:R-:W-:Y:S01]  /*27650*/  @!P0 IMAD.MOV.U32 R3, RZ, RZ, R2 ;  /* 0x000000ffff038224 */ /* 0x008fe200078e0002 */
[----:B------:R-:W-:-:S04]  /*27660*/  ISETP.GE.U32.AND P0, PT, R6, 0x2, PT ;  /* 0x000000020600780c */ /* 0x000fc80003f06070 */
[----:B------:R-:W1:Y:S02]  /*27670*/  SHFL.UP PT, R2, R3, 0x1, RZ ;  /* 0x0420000003027989 */ /* 0x000e6400000e00ff */
[----:B-1----:R-:W-:-:S05]  /*27680*/  SEL R0, R2, RZ, P4 ;  /* 0x000000ff02007207 */ /* 0x002fca0002000000 */
[----:B------:R-:W-:Y:S02]  /*27690*/  IMAD.IADD R2, R3, 0x1, R0 ;  /* 0x0000000103027824 */ /* 0x000fe400078e0200 */
[----:B------:R-:W-:Y:S04]  /*276a0*/  SHFL.IDX PT, R0, R16, RZ, 0x1f ;  /* 0x00001fff10007589 */ /* 0x000fe800000e0000 */
[----:B------:R-:W1:Y:S02]  /*276b0*/  SHFL.UP PT, R4, R2, 0x2, RZ ;  /* 0x0440000002047989 */ /* 0x000e6400000e00ff */
[----:B-1----:R-:W-:-:S05]  /*276c0*/  SEL R5, R4, RZ, P0 ;  /* 0x000000ff04057207 */ /* 0x002fca0000000000 */
[----:B------:R-:W-:-:S05]  /*276d0*/  IMAD.IADD R2, R2, 0x1, R5 ;  /* 0x0000000102027824 */ /* 0x000fca00078e0205 */
[----:B------:R-:W1:Y:S02]  /*276e0*/  SHFL.UP PT, R4, R2, 0x4, RZ ;  /* 0x0480000002047989 */ /* 0x000e6400000e00ff */
[----:B-1----:R-:W-:-:S05]  /*276f0*/  SEL R5, R4, RZ, P1 ;  /* 0x000000ff04057207 */ /* 0x002fca0000800000 */
[----:B------:R-:W-:-:S05]  /*27700*/  IMAD.IADD R2, R2, 0x1, R5 ;  /* 0x0000000102027824 */ /* 0x000fca00078e0205 */
[----:B------:R-:W1:Y:S02]  /*27710*/  SHFL.UP PT, R4, R2, 0x8, RZ ;  /* 0x0500000002047989 */ /* 0x000e6400000e00ff */
[----:B-1----:R-:W-:-:S04]  /*27720*/  SEL R5, R4, RZ, P2 ;  /* 0x000000ff04057207 */ /* 0x002fc80001000000 */
[----:B------:R-:W-:-:S05]  /*27730*/  IADD3 R2, R2, R5, RZ ;  /* 0x0000000502027210 */ /* 0x000fca0007ffe0ff */
[----:B------:R-:W1:Y:S02]  /*27740*/  SHFL.UP PT, R4, R2, 0x10, RZ ;  /* 0x0600000002047989 */ /* 0x000e6400000e00ff */
[----:B-1----:R-:W-:-:S05]  /*27750*/  SEL R5, R4, RZ, P3 ;  /* 0x000000ff04057207 */ /* 0x002fca0001800000 */
[----:B------:R-:W-:Y:S02]  /*27760*/  IMAD.IADD R2, R2, 0x1, R5 ;  /* 0x0000000102027824 */ /* 0x000fe400078e0205 */
[----:B------:R1:W2:Y:S04]  /*27770*/  SHFL.IDX PT, R5, R16, 0x1, 0x1f ;  /* 0x00201f0010057f89 */ /* 0x0002a800000e0000 */
[----:B------:R1:W3:Y:S02]  /*27780*/  SHFL.IDX PT, R16, R2, 0x1f, 0x1f ;  /* 0x03e01f0002107f89 */ /* 0x0002e400000e0000 */
.L_x_2206:
[----:B------:R-:W-:Y:S02]  /*27790*/  ULDC UR4, c[0x0][0xc38] ;  /* 0x00030e0000047ab9 */ /* 0x000fe40000000800 */
[----:B------:R-:W-:-:S04]  /*277a0*/  IMAD.U32 R4, RZ, RZ, UR4 ;  /* 0x00000004ff047e24 */ /* 0x000fc8000f8e00ff */
[----:B-1-3--:R-:W-:-:S04]  /*277b0*/  IMAD R16, R16, R4, RZ ;  /* 0x0000000410107224 */ /* 0x00afc800078e02ff */
[----:B--2---:R-:W-:-:S05]  /*277c0*/  IMAD.IADD R5, R5, 0x1, R16 ;  /* 0x0000000105057824 */ /* 0x004fca00078e0210 */
[----:B------:R-:W-:-:S13]  /*277d0*/  ISETP.GT.AND P4, PT, R5, R0, PT ;  /* 0x000000000500720c */ /* 0x000fda0003f84270 */
[----:B------:R-:W-:Y:S05]  /*277e0*/  @P4 BRA `(.L_x_2104) ;  /* 0x0000000000a44947 */ /* 0x000fea0003800000 */
.L_x_2109:
[----:B-1----:R-:W1:Y:S01]  /*277f0*/  LDC R3, c[0x0][0xc3c] ;  /* 0x00030f00ff037b82 */ /* 0x002e620000000800 */
[----:B------:R-:W-:-:S05]  /*27800*/  VIADD R19, R19, 0x1f ;  /* 0x0000001f13137836 */ /* 0x000fca0000000000 */
[----:B-1----:R-:W-:-:S13]  /*27810*/  ISETP.GE.AND P4, PT, R19, R3, PT ;  /* 0x000000031300720c */ /* 0x002fda0003f86270 */
[----:B------:R-:W-:Y:S05]  /*27820*/  @P4 BRA `(.L_x_2105) ;  /* 0x0000000400e44947 */ /* 0x000fea0003800000 */
[----:B------:R-:W2:Y:S01]  /*27830*/  LDL R2, [R1+0x28] ;  /* 0x0000280001027983 */ /* 0x000ea20000100800 */
[----:B------:R-:W-:Y:S01]  /*27840*/  BSSY B0, `(.L_x_2106) ;  /* 0x0000009000007945 */ /* 0x000fe20003800000 */
[----:B--2---:R-:W-:-:S05]  /*27850*/  IMAD.IADD R4, R19, 0x1, R2 ;  /* 0x0000000113047824 */ /* 0x004fca00078e0202 */
[----:B------:R-:W-:Y:S01]  /*27860*/  ISETP.GE.OR P4, PT, R4, R3, !P5 ;  /* 0x000000030400720c */ /* 0x000fe20006f86670 */
[----:B------:R-:W-:-:S12]  /*27870*/  IMAD.MOV.U32 R3, RZ, RZ, RZ ;  /* 0x000000ffff037224 */ /* 0x000fd800078e00ff */
[----:B------:R-:W-:Y:S05]  /*27880*/  @P4 BRA `(.L_x_2107) ;  /* 0x0000000000104947 */ /* 0x000fea0003800000 */
[----:B------:R-:W1:Y:S01]  /*27890*/  LDC.64 R2, c[0x0][0xc80] ;  /* 0x00032000ff027b82 */ /* 0x000e620000000a00 */
[----:B------:R-:W-:Y:S01]  /*278a0*/  ULDC.64 UR4, c[0x0][0x208] ;  /* 0x0000820000047ab9 */ /* 0x000fe20000000a00 */
[----:B-1----:R-:W-:-:S06]  /*278b0*/  IMAD.WIDE R2, R4, 0x4, R2 ;  /* 0x0000000404027825 */ /* 0x002fcc00078e0202 */
[----:B------:R1:W5:Y:S02]  /*278c0*/  LDG.E R3, desc[UR4][R2.64] ;  /* 0x0000000402037981 */ /* 0x000364000c1e1900 */
.L_x_2107:
[----:B------:R-:W-:Y:S05]  /*278d0*/  BSYNC B0 ;  /* 0x0000000000007941 */ /* 0x000fea0003800000 */
.L_x_2106:
[----:B------:R-:W-:-:S03]  /*278e0*/  UMOV UR4, 0xffffffff ;  /* 0xffffffff00047882 */ /* 0x000fc60000000000 */
[----:B------:R-:W-:Y:S05]  /*278f0*/  BRA.DIV UR4, `(.L_x_2108) ;  /* 0x0000002e04dc7947 */ /* 0x000fea000b800000 */
[----:B------:R-:W2:Y:S04]  /*27900*/  LDL R4, [R1+0x4] ;  /* 0x0000040001047983 */ /* 0x000ea80000100800 */
[----:B-----5:R-:W1:Y:S01]  /*27910*/  SHFL.UP PT, R14, R3, 0x1, RZ ;  /* 0x04200000030e7989 */ /* 0x020e6200000e00ff */
[----:B--2---:R-:W-:-:S04]  /*27920*/  LOP3.LUT P4, RZ, R4, 0x1, RZ, 0xc0, !PT ;  /* 0x0000000104ff7812 */ /* 0x004fc8000788c0ff */
[----:B-1----:R-:W-:-:S04]  /*27930*/  SEL R2, R14, RZ, P4 ;  /* 0x000000ff0e027207 */ /* 0x002fc80002000000 */
[----:B------:R-:W-:-:S05]  /*27940*/  IADD3 R2, R3, R2, RZ ;  /* 0x0000000203027210 */ /* 0x000fca0007ffe0ff */
        /* <DEDUP_REMOVED lines=12> */
[----:B------:R1:W2:Y:S02]  /*27a10*/  SHFL.IDX PT, R16, R2, 0x1f, 0x1f ;  /* 0x03e01f0002107f89 */ /* 0x0002a400000e0000 */
.L_x_2214:
[----:B------:R-:W-:Y:S02]  /*27a20*/  ULDC UR4, c[0x0][0xc38] ;  /* 0x00030e0000047ab9 */ /* 0x000fe40000000800 */
[----:B------:R-:W-:-:S04]  /*27a30*/  IMAD.U32 R4, RZ, RZ, UR4 ;  /* 0x00000004ff047e24 */ /* 0x000fc8000f8e00ff */
[----:B--2---:R-:W-:-:S04]  /*27a40*/  IMAD R16, R16, R4, RZ ;  /* 0x0000000410107224 */ /* 0x004fc800078e02ff */
[----:B------:R-:W-:-:S05]  /*27a50*/  IMAD.IADD R5, R16, 0x1, R5 ;  /* 0x0000000110057824 */ /* 0x000fca00078e0205 */
[----:B------:R-:W-:-:S13]  /*27a60*/  ISETP.GT.AND P4, PT, R5, R0, PT ;  /* 0x000000000500720c */ /* 0x000fda0003f84270 */
[----:B------:R-:W-:Y:S05]  /*27a70*/  @!P4 BRA `(.L_x_2109) ;  /* 0xfffffffc005cc947 */ /* 0x000fea000383ffff */
.L_x_2104:
        /* <DEDUP_REMOVED lines=8> */
.L_x_2218:
[----:B------:R-:W-:Y:S01]  /*27b00*/  ISETP.NE.AND P0, PT, R5, RZ, PT ;  /* 0x000000ff0500720c */ /* 0x000fe20003f05270 */
[----:B------:R-:W-:-:S12]  /*27b10*/  IMAD.MOV.U32 R5, RZ, RZ, RZ ;  /* 0x000000ffff057224 */ /* 0x000fd800078e00ff */
[----:B------:R-:W-:Y:S05]  /*27b20*/  @!P0 BRA `(.L_x_2111) ;  /* 0x0000000000148947 */ /* 0x000fea0003800000 */
[----:B------:R-:W-:Y:S01]  /*27b30*/  UMOV UR4, 0xffffffff ;  /* 0xffffffff00047882 */ /* 0x000fe20000000000 */
[----:B------:R-:W-:Y:S02]  /*27b40*/  VIADD R12, R6, 0xffffffff ;  /* 0xffffffff060c7836 */ /* 0x000fe40000000000 */
[----:B------:R-:W-:Y:S05]  /*27b50*/  BRA.DIV UR4, `(.L_x_2112) ;  /* 0x0000003204687947 */ /* 0x000fea000b800000 */
[----:B-1----:R1:W0:Y:S02]  /*27b60*/  SHFL.IDX PT, R2, R2, R12, 0x1f ;  /* 0x00001f0c02027589 */ /* 0x00222400000e0000 */
.L_x_2221:
[----:B0-----:R-:W-:-:S07]  /*27b70*/  IMAD.MOV.U32 R5, RZ, RZ, R2 ;  /* 0x000000ffff057224 */ /* 0x001fce00078e0002 */
.L_x_2111:
[----:B-12---:R-:W1:Y:S01]  /*27b80*/  LDC.64 R2, c[0x0][0xc90] ;  /* 0x00032400ff027b82 */ /* 0x006e620000000a00 */
[----:B------:R-:W-:Y:S01]  /*27b90*/  IMAD.IADD R19, R6, 0x1, R19 ;  /* 0x0000000106137824 */ /* 0x000fe200078e0213 */
[----:B------:R-:W-:-:S03]  /*27ba0*/  ULDC.64 UR4, c[0x0][0x208] ;  /* 0x0000820000047ab9 */ /* 0x000fc60000000a00 */
[----:B-1----:R-:W-:-:S05]  /*27bb0*/  IMAD.WIDE R2, R19, 0x4, R2 ;  /* 0x0000000413027825 */ /* 0x002fca00078e0202 */
[----:B------:R-:W3:Y:S01]  /*27bc0*/  LDG.E R7, desc[UR4][R2.64] ;  /* 0x0000000402077981 */ /* 0x000ee2000c1e1900 */
[----:B------:R-:W-:-:S04]  /*27bd0*/  IMAD R16, R5, R4, R16 ;  /* 0x0000000405107224 */ /* 0x000fc800078e0210 */
[----:B------:R-:W-:Y:S02]  /*27be0*/  IMAD.IADD R0, R0, 0x1, -R16 ;  /* 0x0000000100007824 */ /* 0x000fe400078e0a10 */
[----:B---3--:R-:W-:-:S05]  /*27bf0*/  IMAD R6, R17, R7, RZ ;  /* 0x0000000711067224 */ /* 0x008fca00078e02ff */
[----:B-----5:R-:W-:-:S04]  /*27c00*/  IABS R8, R6 ;  /* 0x0000000600087213 */ /* 0x020fc80000000000 */
[----:B------:R-:W1:Y:S08]  /*27c10*/  I2F.RP R2, R8 ;  /* 0x0000000800027306 */ /* 0x000e700000209400 */
[----:B-1----:R-:W1:Y:S02]  /*27c20*/  MUFU.RCP R2, R2 ;  /* 0x0000000200027308 */ /* 0x002e640000001000 */
[----:B-1----:R-:W-:-:S06]  /*27c30*/  VIADD R2, R2, 0xffffffe ;  /* 0x0ffffffe02027836 */ /* 0x002fcc0000000000 */
[----:B------:R-:W1:Y:S02]  /*27c40*/  F2I.FTZ.U32.TRUNC.NTZ R3, R2 ;  /* 0x0000000200037305 */ /* 0x000e64000021f000 */
[----:B-1----:R-:W-:-:S04]  /*27c50*/  IMAD.MOV R2, RZ, RZ, -R3 ;  /* 0x000000ffff027224 */ /* 0x002fc800078e0a03 */
[----:B------:R-:W-:Y:S01]  /*27c60*/  IMAD R9, R2, R8, RZ ;  /* 0x0000000802097224 */ /* 0x000fe200078e02ff */
[----:B------:R-:W-:-:S05]  /*27c70*/  MOV R2, RZ ;  /* 0x000000ff00027202 */ /* 0x000fca0000000f00 */
        /* <DEDUP_REMOVED lines=13> */
[----:B------:R-:W-:-:S04]  /*27d50*/  @P0 VIADD R9, R9, 0x1 ;  /* 0x0000000109090836 */ /* 0x000fc80000000000 */
[----:B------:R-:W-:-:S05]  /*27d60*/  IMAD.MOV.U32 R2, RZ, RZ, R9 ;  /* 0x000000ffff027224 */ /* 0x000fca00078e0009 */
[----:B------:R-:W-:Y:S02]  /*27d70*/  @!P1 IADD3 R2, -R2, RZ, RZ ;  /* 0x000000ff02029210 */ /* 0x000fe40007ffe1ff */
[----:B------:R-:W-:-:S05]  /*27d80*/  @!P2 LOP3.LUT R2, RZ, R6, RZ, 0x33, !PT ;  /* 0x00000006ff02a212 */ /* 0x000fca00078e33ff */
[----:B------:R-:W-:Y:S02]  /*27d90*/  IMAD R5, R7, R2, RZ ;  /* 0x0000000207057224 */ /* 0x000fe400078e02ff */
[----:B------:R-:W-:Y:S02]  /*27da0*/  IMAD.MOV R2, RZ, RZ, -R2 ;  /* 0x000000ffff027224 */ /* 0x000fe400078e0a02 */
[----:B------:R-:W-:Y:S02]  /*27db0*/  IMAD.MOV R3, RZ, RZ, -R5 ;  /* 0x000000ffff037224 */ /* 0x000fe400078e0a05 */
[----:B------:R-:W-:-:S03]  /*27dc0*/  IMAD R0, R6, R2, R0 ;  /* 0x0000000206007224 */ /* 0x000fc600078e0200 */
[----:B------:R-:W-:-:S04]  /*27dd0*/  VIADDMNMX R4, R3, R4, R7, PT ;  /* 0x0000000403047246 */ /* 0x000fc80003800107 */
[----:B------:R-:W-:-:S04]  /*27de0*/  IABS R7, R4 ;  /* 0x0000000400077213 */ /* 0x000fc80000000000 */
[----:B------:R-:W1:Y:S08]  /*27df0*/  I2F.RP R3, R7 ;  /* 0x0000000700037306 */ /* 0x000e700000209400 */
[----:B-1----:R-:W1:Y:S02]  /*27e00*/  MUFU.RCP R3, R3 ;  /* 0x0000000300037308 */ /* 0x002e640000001000 */
[----:B-1----:R-:W-:-:S06]  /*27e10*/  VIADD R3, R3, 0xffffffe ;  /* 0x0ffffffe03037836 */ /* 0x002fcc0000000000 */
[----:B------:R-:W1:Y:S02]  /*27e20*/  F2I.FTZ.U32.TRUNC.NTZ R3, R3 ;  /* 0x0000000300037305 */ /* 0x000e64000021f000 */
[----:B-1----:R-:W-:-:S04]  /*27e30*/  IMAD.MOV R2, RZ, RZ, -R3 ;  /* 0x000000ffff027224 */ /* 0x002fc800078e0a03 */
        /* <DEDUP_REMOVED lines=9> */
[-C--:B------:R-:W-:Y:S01]  /*27ed0*/  @!P2 IADD3 R3, R3, -R7.reuse, RZ ;  /* 0x800000070303a210 */ /* 0x080fe20007ffe0ff */
[----:B------:R-:W-:Y:S01]  /*27ee0*/  @!P2 VIADD R2, R2, 0x1 ;  /* 0x000000010202a836 */ /* 0x000fe20000000000 */
[----:B------:R-:W-:Y:S02]  /*27ef0*/  ISETP.NE.AND P2, PT, R4, RZ, PT ;  /* 0x000000ff0400720c */ /* 0x000fe40003f45270 */
[----:B------:R-:W-:Y:S02]  /*27f00*/  ISETP.GE.U32.AND P0, PT, R3, R7, PT ;  /* 0x000000070300720c */ /* 0x000fe40003f06070 */
[C---:B------:R-:W-:Y:S01]  /*27f10*/  LOP3.LUT R3, R0.reuse, R4, RZ, 0x3c, !PT ;  /* 0x0000000400037212 */ /* 0x040fe200078e3cff */
[----:B------:R-:W-:-:S03]  /*27f20*/  IMAD.IADD R0, R0, 0x1, R5 ;  /* 0x0000000100007824 */ /* 0x000fc600078e0205 */
        /* <DEDUP_REMOVED lines=9> */
.L_x_2105:
[----:B------:R-:W-:Y:S01]  /*27fc0*/  UMOV UR4, URZ ;  /* 0x0000003f00047c82 */ /* 0x000fe20008000000 */
[----:B------:R-:W-:Y:S01]  /*27fd0*/  UMOV UR5, URZ ;  /* 0x0000003f00057c82 */ /* 0x000fe20008000000 */
[----:B------:R-:W-:Y:S01]  /*27fe0*/  ULDC UR6, c[0x0][0xc3c] ;  /* 0x00030f0000067ab9 */ /* 0x000fe20000000800 */
[----:B------:R-:W-:Y:S01]  /*27ff0*/  MOV R16, R0 ;  /* 0x0000000000107202 */ /* 0x000fe20000000f00 */
[----:B------:R-:W-:Y:S02]  /*28000*/  IMAD.U32 R17, RZ, RZ, UR4 ;  /* 0x00000004ff117e24 */ /* 0x000fe4000f8e00ff */
[----:B------:R-:W-:Y:S02]  /*28010*/  IMAD.U32 R18, RZ, RZ, UR5 ;  /* 0x00000005ff127e24 */ /* 0x000fe4000f8e00ff */
[----:B------:R-:W-:-:S07]  /*28020*/  IMAD.U32 R19, RZ, RZ, UR6 ;  /* 0x00000006ff137e24 */ /* 0x000fce000f8e00ff */
.L_x_2113:
[----:B------:R-:W2:Y:S04]  /*28030*/  LDL R0, [R1+0x28] ;  /* 0x0000280001007983 */ /* 0x000ea80000100800 */
[----:B------:R1:W3:Y:S01]  /*28040*/  LDL R3, [R1] ;  /* 0x0000000001037983 */ /* 0x0002e20000100800 */
[----:B------:R-:W-:Y:S05]  /*28050*/  WARPSYNC.ALL ;  /* 0x0000000000007948 */ /* 0x000fea0003800000 */
[----:B------:R-:W-:Y:S01]  /*28060*/  BAR.SYNC.DEFER_BLOCKING 0x4, 0x180 ;  /* 0x0106000000007b1d */ /* 0x000fe20000010000 */
[----:B--2---:R-:W-:-:S13]  /*28070*/  ISETP.NE.AND P0, PT, R0, RZ, PT ;  /* 0x000000ff0000720c */ /* 0x004fda0003f05270 */
[----:B------:R-:W3:Y:S01]  /*28080*/  @!P0 S2R R0, SR_CgaCtaId ;  /* 0x0000000000008919 */ /* 0x000ee20000008800 */
[----:B------:R-:W-:-:S04]  /*28090*/  @!P0 MOV R2, 0x400 ;  /* 0x0000040000028802 */ /* 0x000fc80000000f00 */
[----:B---3--:R-:W-:-:S05]  /*280a0*/  @!P0 LEA R3, R0, R2, 0x18 ;  /* 0x0000000200038211 */ /* 0x008fca00078ec0ff */
[----:B------:R1:W-:Y:S04]  /*280b0*/  @!P0 STS.128 [R3+0x2a8d0], R16 ;  /* 0x02a8d01003008388 */ /* 0x0003e80000000c00 */
[----:B------:R1:W-:Y:S01]  /*280c0*/  @!P0 STL [R1], R3 ;  /* 0x0000000301008387 */ /* 0x0003e20000100800 */
[----:B------:R-:W-:Y:S06]  /*280d0*/  BAR.ARV 0x5, 0x180 ;  /* 0x0146000000007b1d */ /* 0x000fec0000002000 */
.L_x_2102:
[----:B------:R-:W-:Y:S02]  /*280e0*/  ULDC UR4, c[0x0][0xc3c] ;  /* 0x00030f0000047ab9 */ /* 0x000fe40000000800 */
[----:B---3--:R-:W-:-:S13]  /*280f0*/  ISETP.GE.AND P0, PT, R19, UR4, PT ;  /* 0x0000000413007c0c */ /* 0x008fda000bf06270 */
[----:B------:R-:W-:Y:S05]  /*28100*/  @!P0 BRA `(.L_x_2114) ;  /* 0xffffff8c00848947 */ /* 0x000fea000383ffff */
[----:B------:R-:W-:Y:S05]  /*28110*/  BSYNC B8 ;  /* 0x0000000000087941 */ /* 0x000fea0003800000 */
.L_x_1954:
[----:B--2---:R-:W2:Y:S01]  /*28120*/  LDL.LU R0, [R1+0x48] ;  /* 0x0000480001007983 */ /* 0x004ea20000300800 */
[----:B------:R-:W-:Y:S01]  /*28130*/  BSSY B0, `(.L_x_2115) ;  /* 0x000000b000007945 */ /* 0x000fe20003800000 */
[----:B------:R-:W3:Y:S01]  /*28140*/  S2R R5, SR_CgaCtaId ;  /* 0x0000000000057919 */ /* 0x000ee20000008800 */
[----:B--2---:R-:W-:-:S05]  /*28150*/  VIADD R0, R0, 0x1 ;  /* 0x0000000100007836 */ /* 0x004fca0000000000 */
[----:B0-----:R-:W-:-:S04]  /*28160*/  LEA.HI R2, R0, R0, RZ, 0x1 ;  /* 0x0000000000027211 */ /* 0x001fc800078f08ff */
[----:B-1----:R-:W-:-:S05]  /*28170*/  LOP3.LUT R3, R2, 0xfffffffe, RZ, 0xc0, !PT ;  /* 0xfffffffe02037812 */ /* 0x002fca00078ec0ff */
[----:B------:R-:W-:Y:S01]  /*28180*/  IMAD.IADD R3, R0, 0x1, -R3 ;  /* 0x0000000100037824 */ /* 0x000fe200078e0a03 */
[----:B------:R-:W-:-:S04]  /*28190*/  MOV R0, 0x400 ;  /* 0x0000040000007802 */ /* 0x000fc80000000f00 */
[----:B---3--:R-:W-:Y:S02]  /*281a0*/  LEA R0, R5, R0, 0x18 ;  /* 0x0000000005007211 */ /* 0x008fe400078ec0ff */
[----:B------:R-:W-:-:S04]  /*281b0*/  SHF.L.U32 R3, R3, 0x1f, RZ ;  /* 0x0000001f03037819 */ /* 0x000fc800000006ff */
[----:B------:R-:W0:Y:S02]  /*281c0*/  SYNCS.PHASECHK.TRANS64.TRYWAIT P0, [R0+URZ+0x2a820], R3 ;  /* 0x02a82003000075a7 */ /* 0x000e24000800017f */
[----:B0-----:R-:W-:Y:S05]  /*281d0*/  @!P0 BRA `(.L_x_2116) ;  /* 0x0000002800f08947 */ /* 0x001fea0003800000 */
.L_x_2222:
[----:B------:R-:W-:Y:S05]  /*281e0*/  BSYNC B0 ;  /* 0x0000000000007941 */ /* 0x000fea0003800000 */
.L_x_2115:
[----:B------:R-:W-:-:S03]  /*281f0*/  UMOV UR4, 0xffffffff ;  /* 0xffffffff00047882 */ /* 0x000fc60000000000 */
[----:B------:R-:W-:Y:S05]  /*28200*/  BRA.DIV UR4, `(.L_x_2117) ;  /* 0x0000002a04f87947 */ /* 0x000fea000b800000 */
[----:B------:R-:W1:Y:S02]  /*28210*/  S2R R2, SR_TID.X ;  /* 0x0000000000027919 */ /* 0x000e640000002100 */
[----:B-1----:R-:W-:-:S04]  /*28220*/  SHF.R.U32.HI R2, RZ, 0x5, R2 ;  /* 0x00000005ff027819 */ /* 0x002fc80000011602 */
[----:B------:R-:W-:-:S05]  /*28230*/  LOP3.LUT R2, R2, 0x3, RZ, 0xc0, !PT ;  /* 0x0000000302027812 */ /* 0x000fca00078ec0ff */
[----:B------:R1:W2:Y:S02]  /*28240*/  SHFL.IDX PT, R14, R2, RZ, 0x1f ;  /* 0x00001fff020e7589 */ /* 0x0002a400000e0000 */
.L_x_2225:
[----:B--2---:R-:W-:-:S13]  /*28250*/  ISETP.NE.AND P0, PT, R14, RZ, PT ;  /* 0x000000ff0e00720c */ /* 0x004fda0003f05270 */
[----:B------:R-:W-:Y:S05]  /*28260*/  @P0 BRA `(.L_x_1658) ;  /* 0x0000000000940947 */ /* 0x000fea0003800000 */
[----:B------:R-:W-:-:S03]  /*28270*/  UMOV UR4, 0xffffffff ;  /* 0xffffffff00047882 */ /* 0x000fc60000000000 */
[----:B------:R-:W-:Y:S05]  /*28280*/  BRA.DIV UR4, `(.L_x_2118) ;  /* 0x0000002e040c7947 */ /* 0x000fea000b800000 */
[----:B------:R-:W-:-:S13]  /*28290*/  ELECT P6, URZ, PT ;  /* 0x00000000003f782f */ /* 0x000fda00038c0000 */
.L_x_2228:
[----:B------:R-:W-:Y:S05]  /*282a0*/  @!P6 BRA `(.L_x_1658) ;  /* 0x000000000084e947 */ /* 0x000fea0003800000 */
[----:B------:R-:W-:-:S06]  /*282b0*/  ULOP3.LUT UR4, UR60, 0x2, URZ, 0xfc, !UPT ;  /* 0x000000023c047892 */ /* 0x000fcc000f8efc3f */
[----:B-1----:R-:W-:-:S05]  /*282c0*/  IMAD.U32 R2, RZ, RZ, UR4 ;  /* 0x00000004ff027e24 */ /* 0x002fca000f8e00ff */
[----:B------:R-:W-:-:S13]  /*282d0*/  ISETP.NE.AND P2, PT, R2, 0x3, PT ;  /* 0x000000030200780c */ /* 0x000fda0003f45270 */
[----:B------:R-:W-:Y:S05]  /*282e0*/  @!P2 BRA `(.L_x_2119) ;  /* 0x000000000004a947 */ /* 0x000fea0003800000 */
[----:B------:R-:W-:Y:S01]  /*282f0*/  BPT.TRAP 0x1 ;  /* 0x000000040000795c */ /* 0x000fe20000300000 */
.L_x_2119:
[----:B0-----:R-:W2:Y:S04]  /*28300*/  LDL R3, [R1+0x8] ;  /* 0x0000080001037983 */ /* 0x001ea80000100800 */
[----:B------:R-:W3:Y:S01]  /*28310*/  LDL.LU R7, [R1+0x18] ;  /* 0x0000180001077983 */ /* 0x000ee20000300800 */
[----:B------:R-:W-:-:S05]  /*28320*/  IADD3 R2, R0, 0x2a840, RZ ;  /* 0x0002a84000027810 */ /* 0x000fca0007ffe0ff */
        /* <DEDUP_REMOVED lines=11> */
.L_x_2229:
[----:B------:R-:W1:Y:S02]  /*283e0*/  SYNCS.PHASECHK.TRANS64.TRYWAIT P0, [R7+URZ], R2 ;  /* 0x00000002070075a7 */ /* 0x000e64000800017f */
[----:B-1----:R-:W-:Y:S05]  /*283f0*/  @!P0 BRA `(.L_x_2121) ;  /* 0x0000002800e48947 */ /* 0x002fea0003800000 */
.L_x_2230:
[----:B------:R-:W-:Y:S05]  /*28400*/  @!P2 BRA `(.L_x_2122) ;  /* 0x000000000004a947 */ /* 0x000fea0003800000 */
[----:B------:R-:W-:Y:S01]  /*28410*/  BPT.TRAP 0x1 ;  /* 0x000000040000795c */ /* 0x000fe20000300000 */
.L_x_2122:
[----:B------:R-:W2:Y:S01]  /*28420*/  LDL.LU R4, [R1+0x8] ;  /* 0x0000080001047983 */ /* 0x000ea20000300800 */
[----:B------:R-:W-:-:S04]  /*28430*/  VIADD R0, R0, 0x2a860 ;  /* 0x0002a86000007836 */ /* 0x000fc80000000000 */
[----:B--2---:R-:W-:-:S04]  /*28440*/  IMAD R4, R4, 0x8, R0 ;  /* 0x0000000804047824 */ /* 0x004fc800078e0200 */
[----:B------:R-:W2:Y:S02]  /*28450*/  SYNCS.PHASECHK.TRANS64.TRYWAIT P0, [R4+URZ], R5 ;  /* 0x00000005040075a7 */ /* 0x000ea4000800017f */
[----:B--2---:R-:W-:Y:S05]  /*28460*/  @!P0 BRA `(.L_x_2123) ;  /* 0x0000002800dc8947 */ /* 0x004fea0003800000 */
.L_x_2231:
[----:B------:R-:W-:-:S07]  /*28470*/  IMAD R3, R3, 0x8, R0 ;  /* 0x0000000803037824 */ /* 0x000fce00078e0200 */
.L_x_2124:
[----:B---3--:R3:W0:Y:S02]  /*28480*/  SYNCS.PHASECHK.TRANS64.TRYWAIT P0, [R3+URZ], R2 ;  /* 0x00000002030075a7 */ /* 0x008624000800017f */
[----:B0-----:R-:W-:Y:S05]  /*28490*/  @!P0 NANOSLEEP.SYNCS 0x989680 ;  /* 0x009896800000895d */ /* 0x001fea0003900000 */
[----:B------:R-:W0:Y:S02]  /*284a0*/  @!P0 SYNCS.PHASECHK.TRANS64 P0, [R3+URZ], R2 ;  /* 0x00000002030085a7 */ /* 0x000e24000800007f */
[----:B0-----:R-:W-:Y:S05]  /*284b0*/  @!P0 BRA `(.L_x_2124) ;  /* 0xfffffffc00f08947 */ /* 0x001fea000383ffff */
.L_x_1658:
[----:B------:R-:W-:Y:S05]  /*284c0*/  BSYNC B9 ;  /* 0x0000000000097941 */ /* 0x000fea0003800000 */
.L_x_1655:
[----:B------:R-:W-:Y:S05]  /*284d0*/  EXIT ;  /* 0x000000000000794d */ /* 0x000fea0003800000 */
.L_x_1684:
[----:B-1----:R1:W2:Y:S02]  /*284e0*/  SYNCS.PHASECHK.TRANS64.TRYWAIT P5, [R3+URZ+0x2a890], R0 ;  /* 0x02a89000030075a7 */ /* 0x0022a400080a017f */
[----:B--2---:R-:W-:Y:S05]  /*284f0*/  @!P5 NANOSLEEP.SYNCS 0x989680 ;  /* 0x009896800000d95d */ /* 0x004fea0003900000 */
[----:B------:R-:W2:Y:S02]  /*28500*/  @!P5 SYNCS.PHASECHK.TRANS64 P5, [R3+URZ+0x2a890], R0 ;  /* 0x02a890000300d5a7 */ /* 0x000ea400080a007f */
[----:B--2---:R-:W-:Y:S05]  /*28510*/  @!P5 BRA `(.L_x_1684) ;  /* 0xfffffffc00f0d947 */ /* 0x004fea000383ffff */
[----:B------:R-:W-:Y:S05]  /*28520*/  BRA `(.L_x_2125) ;  /* 0xfffffdb4006c7947 */ /* 0x000fea000383ffff */
.L_x_1738:
[----:B-1----:R1:W3:Y:S02]  /*28530*/  SYNCS.PHASECHK.TRANS64.TRYWAIT P5, [R3+URZ+0x2a890], R0 ;  /* 0x02a89000030075a7 */ /* 0x0022e400080a017f */
[----:B---3--:R-:W-:Y:S05]  /*28540*/  @!P5 NANOSLEEP.SYNCS 0x989680 ;  /* 0x009896800000d95d */ /* 0x008fea0003900000 */
[----:B------:R-:W3:Y:S02]  /*28550*/  @!P5 SYNCS.PHASECHK.TRANS64 P5, [R3+URZ+0x2a890], R0 ;  /* 0x02a890000300d5a7 */ /* 0x000ee400080a007f */
[----:B---3--:R-:W-:Y:S05]  /*28560*/  @!P5 BRA `(.L_x_1738) ;  /* 0xfffffffc00f0d947 */ /* 0x008fea000383ffff */
[----:B------:R-:W-:Y:S05]  /*28570*/  BRA `(.L_x_2126) ;  /* 0xfffffde8001c7947 */ /* 0x000fea000383ffff */
.L_x_1763:
[----:B-1----:R1:W2:Y:S02]  /*28580*/  SYNCS.PHASECHK.TRANS64.TRYWAIT P4, [R3+URZ+0x2a890], R0 ;  /* 0x02a89000030075a7 */ /* 0x0022a4000808017f */
[----:B--2---:R-:W-:Y:S05]  /*28590*/  @!P4 NANOSLEEP.SYNCS 0x989680 ;  /* 0x009896800000c95d */ /* 0x004fea0003900000 */
[----:B------:R-:W2:Y:S02]  /*285a0*/  @!P4 SYNCS.PHASECHK.TRANS64 P4, [R3+URZ+0x2a890], R0 ;  /* 0x02a890000300c5a7 */ /* 0x000ea4000808007f */
[----:B--2---:R-:W-:Y:S05]  /*285b0*/  @!P4 BRA `(.L_x_1763) ;  /* 0xfffffffc00f0c947 */ /* 0x004fea000383ffff */
[----:B------:R-:W-:Y:S05]  /*285c0*/  BRA `(.L_x_2127) ;  /* 0xfffffe1800447947 */ /* 0x000fea000383ffff */
.L_x_1769:
[----:B0-----:R0:W2:Y:S02]  /*285d0*/  SYNCS.PHASECHK.TRANS64.TRYWAIT P4, [R3+URZ+0x2a8b0], R0 ;  /* 0x02a8b000030075a7 */ /* 0x0010a4000808017f */
[----:B--2---:R-:W-:Y:S05]  /*285e0*/  @!P4 NANOSLEEP.SYNCS 0x989680 ;  /* 0x009896800000c95d */ /* 0x004fea0003900000 */
[----:B------:R-:W2:Y:S02]  /*285f0*/  @!P4 SYNCS.PHASECHK.TRANS64 P4, [R3+URZ+0x2a8b0], R0 ;  /* 0x02a8b0000300c5a7 */ /* 0x000ea4000808007f */
[----:B--2---:R-:W-:Y:S05]  /*28600*/  @!P4 BRA `(.L_x_1769) ;  /* 0xfffffffc00f0c947 */ /* 0x004fea000383ffff */
[----:B------:R-:W-:Y:S05]  /*28610*/  BRA `(.L_x_2128) ;  /* 0xfffffe1c00507947 */ /* 0x000fea000383ffff */
.L_x_1795:
[----:B------:R-:W-:Y:S01]  /*28620*/  BSSY B1, `(.L_x_2129) ;  /* 0x0000008000017945 */ /* 0x000fe20003800000 */
[----:B------:R-:W-:Y:S01]  /*28630*/  MOV R13, R7 ;  /* 0x00000007000d7202 */ /* 0x000fe20000000f00 */
[----:B------:R-:W-:Y:S02]  /*28640*/  IMAD.MOV.U32 R12, RZ, RZ, RZ ;  /* 0x000000ffff0c7224 */ /* 0x000fe400078e00ff */
[----:B------:R-:W-:Y:S02]  /*28650*/  IMAD.MOV.U32 R11, RZ, RZ, 0x1c1f ;  /* 0x00001c1fff0b7424 */ /* 0x000fe400078e00ff */
[----:B------:R-:W-:-:S07]  /*28660*/  IMAD.MOV.U32 R15, RZ, RZ, -0x1 ;  /* 0xffffffffff0f7424 */ /* 0x000fce00078e00ff */
[----:B------:R-:W-:Y:S05]  /*28670*/  WARPSYNC.COLLECTIVE R15, `(.L_x_2130) ;  /* 0x000000000f087348 */ /* 0x000fea0003c00000 */
[----:B------:R0:W1:Y:S02]  /*28680*/  SHFL.IDX P6, R14, R13, R12, R11 ;  /* 0x0000000c0d0e7389 */ /* 0x00006400000c000b */
[----:B01----:R-:W-:Y:S01]  /*28690*/  ENDCOLLECTIVE ;  /* 0x000000000000791b */ /* 0x003fe20003800000 */
.L_x_2130:
[----:B------:R-:W-:Y:S05]  /*286a0*/  BSYNC B1 ;  /* 0x0000000000017941 */ /* 0x000fea0003800000 */
.L_x_2129:
[----:B------:R-:W-:Y:S01]  /*286b0*/  IMAD.MOV.U32 R13, RZ, RZ, R6 ;  /* 0x000000ffff0d7224 */ /* 0x000fe200078e0006 */
[----:B------:R-:W-:Y:S01]  /*286c0*/  MOV R11, 0x1c1f ;  /* 0x00001c1f000b7802 */ /* 0x000fe20000000f00 */
[----:B------:R-:W-:Y:S02]  /*286d0*/  IMAD.MOV.U32 R12, RZ, RZ, RZ ;  /* 0x000000ffff0c7224 */ /* 0x000fe400078e00ff */
[----:B------:R-:W-:Y:S02]  /*286e0*/  IMAD.MOV.U32 R15, RZ, RZ, -0x1 ;  /* 0xffffffffff0f7424 */ /* 0x000fe400078e00ff */
[----:B------:R-:W-:-:S07]  /*286f0*/  IMAD.MOV.U32 R3, RZ, RZ, R14 ;  /* 0x000000ffff037224 */ /* 0x000fce00078e000e */
[----:B------:R-:W-:Y:S05]  /*28700*/  WARPSYNC.COLLECTIVE R15, `(.L_x_2131) ;  /* 0x000000000f087348 */ /* 0x000fea0003c00000 */
[----:B------:R0:W1:Y:S02]  /*28710*/  SHFL.IDX P6, R14, R13, R12, R11 ;  /* 0x0000000c0d0e7389 */ /* 0x00006400000c000b */
[----:B01----:R-:W-:Y:S01]  /*28720*/  ENDCOLLECTIVE ;  /* 0x000000000000791b */ /* 0x003fe20003800000 */
.L_x_2131:
[----:B------:R-:W-:Y:S02]  /*28730*/  IMAD.MOV.U32 R13, RZ, RZ, R8 ;  /* 0x000000ffff0d7224 */ /* 0x000fe400078e0008 */
[----:B------:R-:W-:-:S07]  /*28740*/  IMAD.MOV.U32 R0, RZ, RZ, R14 ;  /* 0x000000ffff007224 */ /* 0x000fce00078e000e */
[----:B------:R-:W-:Y:S05]  /*28750*/  WARPSYNC.COLLECTIVE R15, `(.L_x_2132) ;  /* 0x000000000f087348 */ /* 0x000fea0003c00000 */
[----:B------:R0:W1:Y:S02]  /*28760*/  SHFL.IDX P6, R14, R13, R12, R11 ;  /* 0x0000000c0d0e7389 */ /* 0x00006400000c000b */
[----:B01----:R-:W-:Y:S01]  /*28770*/  ENDCOLLECTIVE ;  /* 0x000000000000791b */ /* 0x003fe20003800000 */
.L_x_2132:
[----:B------:R-:W-:Y:S02]  /*28780*/  IMAD.MOV.U32 R13, RZ, RZ, R4 ;  /* 0x000000ffff0d7224 */ /* 0x000fe400078e0004 */
[----:B------:R-:W-:-:S07]  /*28790*/  IMAD.MOV.U32 R5, RZ, RZ, R14 ;  /* 0x000000ffff057224 */ /* 0x000fce00078e000e */
[----:B------:R-:W-:Y:S05]  /*287a0*/  WARPSYNC.COLLECTIVE R15, `(.L_x_2133) ;  /* 0x000000000f087348 */ /* 0x000fea0003c00000 */
[----:B------:R0:W1:Y:S02]  /*287b0*/  SHFL.IDX P6, R14, R13, R12, R11 ;  /* 0x0000000c0d0e7389 */ /* 0x00006400000c000b */
[----:B01----:R-:W-:Y:S01]  /*287c0*/  ENDCOLLECTIVE ;  /* 0x000000000000791b */ /* 0x003fe20003800000 */
.L_x_2133:
[----:B------:R-:W-:Y:S05]  /*287d0*/  BRA `(.L_x_2134) ;  /* 0xfffffe2c00907947 */ /* 0x000fea000383ffff */
.L_x_1798:
[----:B------:R-:W-:Y:S01]  /*287e0*/  BSSY B1, `(.L_x_2135) ;  /* 0x0000008000017945 */ /* 0x000fe20003800000 */
[----:B------:R-:W-:Y:S01]  /*287f0*/  IMAD.MOV.U32 R13, RZ, RZ, R7 ;  /* 0x000000ffff0d7224 */ /* 0x000fe200078e0007 */
[----:B------:R-:W-:Y:S01]  /*28800*/  MOV R12, 0x1 ;  /* 0x00000001000c7802 */ /* 0x000fe20000000f00 */
[----:B------:R-:W-:Y:S02]  /*28810*/  IMAD.MOV.U32 R11, RZ, RZ, 0x1c1f ;  /* 0x00001c1fff0b7424 */ /* 0x000fe400078e00ff */
[----:B------:R-:W-:-:S07]  /*28820*/  IMAD.MOV.U32 R15, RZ, RZ, -0x1 ;  /* 0xffffffffff0f7424 */ /* 0x000fce00078e00ff */
[----:B0---4-:R-:W-:Y:S05]  /*28830*/  WARPSYNC.COLLECTIVE R15, `(.L_x_2136) ;  /* 0x000000000f087348 */ /* 0x011fea0003c00000 */
[----:B----4-:R1:W2:Y:S02]  /*28840*/  SHFL.IDX P6, R14, R13, R12, R11 ;  /* 0x0000000c0d0e7389 */ /* 0x0102a400000c000b */
[----:B012---:R-:W-:Y:S01]  /*28850*/  ENDCOLLECTIVE ;  /* 0x000000000000791b */ /* 0x007fe20003800000 */
.L_x_2136:
[----:B------:R-:W-:Y:S05]  /*28860*/  BSYNC B1 ;  /* 0x0000000000017941 */ /* 0x000fea0003800000 */
.L_x_2135:
[----:B------:R-:W-:Y:S01]  /*28870*/  IMAD.MOV.U32 R13, RZ, RZ, R6 ;  /* 0x000000ffff0d7224 */ /* 0x000fe200078e0006 */
[----:B------:R-:W-:Y:S01]  /*28880*/  MOV R15, 0xffffffff ;  /* 0xffffffff000f7802 */ /* 0x000fe20000000f00 */
[----:B------:R-:W-:Y:S02]  /*28890*/  IMAD.MOV.U32 R12, RZ, RZ, 0x1 ;  /* 0x00000001ff0c7424 */ /* 0x000fe400078e00ff */
[----:B------:R-:W-:Y:S02]  /*288a0*/  IMAD.MOV.U32 R11, RZ, RZ, 0x1c1f ;  /* 0x00001c1fff0b7424 */ /* 0x000fe400078e00ff */
[----:B------:R-:W-:-:S07]  /*288b0*/  IMAD.MOV.U32 R3, RZ, RZ, R14 ;  /* 0x000000ffff037224 */ /* 0x000fce00078e000e */
[----:B------:R-:W-:Y:S05]  /*288c0*/  WARPSYNC.COLLECTIVE R15, `(.L_x_2137) ;  /* 0x000000000f087348 */ /* 0x000fea0003c00000 */
[----:B------:R0:W1:Y:S02]  /*288d0*/  SHFL.IDX P6, R14, R13, R12, R11 ;  /* 0x0000000c0d0e7389 */ /* 0x00006400000c000b */
[----:B01----:R-:W-:Y:S01]  /*288e0*/  ENDCOLLECTIVE ;  /* 0x000000000000791b */ /* 0x003fe20003800000 */
.L_x_2137:
[----:B------:R-:W-:Y:S02]  /*288f0*/  IMAD.MOV.U32 R13, RZ, RZ, R8 ;  /* 0x000000ffff0d7224 */ /* 0x000fe400078e0008 */
[----:B------:R-:W-:-:S07]  /*28900*/  IMAD.MOV.U32 R0, RZ, RZ, R14 ;  /* 0x000000ffff007224 */ /* 0x000fce00078e000e */
[----:B------:R-:W-:Y:S05]  /*28910*/  WARPSYNC.COLLECTIVE R15, `(.L_x_2138) ;  /* 0x000000000f087348 */ /* 0x000fea0003c00000 */
[----:B------:R0:W1:Y:S02]  /*28920*/  SHFL.IDX P6, R14, R13, R12, R11 ;  /* 0x0000000c0d0e7389 */ /* 0x00006400000c000b */
[----:B01----:R-:W-:Y:S01]  /*28930*/  ENDCOLLECTIVE ;  /* 0x000000000000791b */ /* 0x003fe20003800000 */
.L_x_2138:
[----:B------:R-:W-:Y:S02]  /*28940*/  IMAD.MOV.U32 R13, RZ, RZ, R4 ;  /* 0x000000ffff0d7224 */ /* 0x000fe400078e0004 */
[----:B------:R-:W-:-:S07]  /*28950*/  IMAD.MOV.U32 R5, RZ, RZ, R14 ;  /* 0x000000ffff057224 */ /* 0x000fce00078e000e */
[----:B------:R-:W-:Y:S05]  /*28960*/  WARPSYNC.COLLECTIVE R15, `(.L_x_2139) ;  /* 0x000000000f087348 */ /* 0x000fea0003c00000 */
[----:B------:R0:W1:Y:S02]  /*28970*/  SHFL.IDX P6, R14, R13, R12, R11 ;  /* 0x0000000c0d0e7389 */ /* 0x00006400000c000b */
[----:B01----:R-:W-:Y:S01]  /*28980*/  ENDCOLLECTIVE ;  /* 0x000000000000791b */ /* 0x003fe20003800000 */
.L_x_2139:
[----:B------:R-:W-:Y:S01]  /*28990*/  IMAD.MOV.U32 R4, RZ, RZ, R14 ;  /* 0x000000ffff047224 */ /* 0x000fe200078e000e */
[----:B------:R-:W-:Y:S06]  /*289a0*/  BRA `(.L_x_2140) ;  /* 0xfffffe3400207947 */ /* 0x000fec000383ffff */
.L_x_1802:
[----:B0-----:R0:W1:Y:S02]  /*289b0*/  SYNCS.PHASECHK.TRANS64.TRYWAIT P0, [R16+URZ+0x2a800], R5 ;  /* 0x02a80005100075a7 */ /* 0x001064000800017f */
[----:B-1----:R-:W-:Y:S05]  /*289c0*/  @!P0 NANOSLEEP.SYNCS 0x989680 ;  /* 0x009896800000895d */ /* 0x002fea0003900000 */
[----:B------:R-:W1:Y:S02]  /*289d0*/  @!P0 SYNCS.PHASECHK.TRANS64 P0, [R16+URZ+0x2a800], R5 ;  /* 0x02a80005100085a7 */ /* 0x000e64000800007f */
[----:B-1----:R-:W-:Y:S05]  /*289e0*/  @!P0 BRA `(.L_x_1802) ;  /* 0xfffffffc00f08947 */ /* 0x002fea000383ffff */
[----:B------:R-:W-:Y:S05]  /*289f0*/  BRA `(.L_x_2141) ;  /* 0xfffffe3c00347947 */ /* 0x000fea000383ffff */
.L_x_1826:
        /* <DEDUP_REMOVED lines=8> */
.L_x_2143:
[----:B------:R-:W-:Y:S05]  /*28a80*/  BSYNC B1 ;  /* 0x0000000000017941 */ /* 0x000fea0003800000 */
.L_x_2142:
[----:B------:R-:W-:Y:S01]  /*28a90*/  IMAD.MOV.U32 R13, RZ, RZ, R6 ;  /* 0x000000ffff0d7224 */ /* 0x000fe200078e0006 */
[----:B------:R-:W-:Y:S01]  /*28aa0*/  MOV R15, 0xffffffff ;  /* 0xffffffff000f7802 */ /* 0x000fe20000000f00 */
[----:B------:R-:W-:Y:S02]  /*28ab0*/  IMAD.MOV.U32 R12, RZ, RZ, RZ ;  /* 0x000000ffff0c7224 */ /* 0x000fe400078e00ff */
[----:B------:R-:W-:Y:S02]  /*28ac0*/  IMAD.MOV.U32 R11, RZ, RZ, 0x1c1f ;  /* 0x00001c1fff0b7424 */ /* 0x000fe400078e00ff */
[----:B------:R-:W-:-:S07]  /*28ad0*/  IMAD.MOV.U32 R3, RZ, RZ, R14 ;  /* 0x000000ffff037224 */ /* 0x000fce00078e000e */
[----:B------:R-:W-:Y:S05]  /*28ae0*/  WARPSYNC.COLLECTIVE R15, `(.L_x_2144) ;  /* 0x000000000f087348 */ /* 0x000fea0003c00000 */
[----:B------:R0:W1:Y:S02]  /*28af0*/  SHFL.IDX P6, R14, R13, R12, R11 ;  /* 0x0000000c0d0e7389 */ /* 0x00006400000c000b */
[----:B01----:R-:W-:Y:S01]  /*28b00*/  ENDCOLLECTIVE ;  /* 0x000000000000791b */ /* 0x003fe20003800000 */
.L_x_2144:
[----:B------:R-:W-:Y:S02]  /*28b10*/  IMAD.MOV.U32 R21, RZ, RZ, R3 ;  /* 0x000000ffff157224 */ /* 0x000fe400078e0003 */
[----:B------:R-:W-:Y:S02]  /*28b20*/  IMAD.MOV.U32 R13, RZ, RZ, R7 ;  /* 0x000000ffff0d7224 */ /* 0x000fe400078e0007 */
[----:B------:R-:W-:-:S07]  /*28b30*/  IMAD.MOV.U32 R0, RZ, RZ, R14 ;  /* 0x000000ffff007224 */ /* 0x000fce00078e000e */
[----:B------:R-:W-:Y:S05]  /*28b40*/  WARPSYNC.COLLECTIVE R15, `(.L_x_2145) ;  /* 0x000000000f087348 */ /* 0x000fea0003c00000 */
[----:B------:R0:W1:Y:S02]  /*28b50*/  SHFL.IDX P6, R14, R13, R12, R11 ;  /* 0x0000000c0d0e7389 */ /* 0x00006400000c000b */
[----:B01----:R-:W-:Y:S01]  /*28b60*/  ENDCOLLECTIVE ;  /* 0x000000000000791b */ /* 0x003fe20003800000 */
.L_x_2145:
[----:B------:R-:W-:Y:S02]  /*28b70*/  IMAD.MOV.U32 R20, RZ, RZ, R0 ;  /* 0x000000ffff147224 */ /* 0x000fe400078e0000 */
[----:B------:R-:W-:Y:S02]  /*28b80*/  IMAD.MOV.U32 R13, RZ, RZ, R9 ;  /* 0x000000ffff0d7224 */ /* 0x000fe400078e0009 */
[----:B------:R-:W-:-:S07]  /*28b90*/  IMAD.MOV.U32 R5, RZ, RZ, R14 ;  /* 0x000000ffff057224 */ /* 0x000fce00078e000e */
[----:B------:R-:W-:Y:S05]  /*28ba0*/  WARPSYNC.COLLECTIVE R15, `(.L_x_2146) ;  /* 0x000000000f087348 */ /* 0x000fea0003c00000 */
[----:B------:R0:W1:Y:S02]  /*28bb0*/  SHFL.IDX P6, R14, R13, R12, R11 ;  /* 0x0000000c0d0e7389 */ /* 0x00006400000c000b */
[----:B01----:R-:W-:Y:S01]  /*28bc0*/  ENDCOLLECTIVE ;  /* 0x000000000000791b */ /* 0x003fe20003800000 */
.L_x_2146:
[----:B------:R-:W-:Y:S05]  /*28bd0*/  BRA `(.L_x_2147) ;  /* 0xfffffe6000047947 */ /* 0x000fea000383ffff */
.L_x_1829:
[----:B------:R-:W-:Y:S01]  /*28be0*/  BSSY B1, `(.L_x_2148) ;  /* 0x0000008000017945 */ /* 0x000fe20003800000 */
[----:B------:R-:W-:Y:S01]  /*28bf0*/  MOV R13, R8 ;  /* 0x00000008000d7202 */ /* 0x000fe20000000f00 */
[----:B------:R-:W-:Y:S02]  /*28c00*/  IMAD.MOV.U32 R12, RZ, RZ, 0x1 ;  /* 0x00000001ff0c7424 */ /* 0x000fe400078e00ff */
[----:B------:R-:W-:Y:S02]  /*28c10*/  IMAD.MOV.U32 R11, RZ, RZ, 0x1c1f ;  /* 0x00001c1fff0b7424 */ /* 0x000fe400078e00ff */
[----:B------:R-:W-:-:S07]  /*28c20*/  IMAD.MOV.U32 R15, RZ, RZ, -0x1 ;  /* 0xffffffffff0f7424 */ /* 0x000fce00078e00ff */
[----:B------:R-:W-:Y:S05]  /*28c30*/  WARPSYNC.COLLECTIVE R15, `(.L_x_2149) ;  /* 0x000000000f087348 */ /* 0x000fea0003c00000 */
[----:B------:R0:W1:Y:S02]  /*28c40*/  SHFL.IDX P6, R14, R13, R12, R11 ;  /* 0x0000000c0d0e7389 */ /* 0x00006400000c000b */
[----:B01----:R-:W-:Y:S01]  /*28c50*/  ENDCOLLECTIVE ;  /* 0x000000000000791b */ /* 0x003fe20003800000 */
.L_x_2149:
[----:B------:R-:W-:Y:S05]  /*28c60*/  BSYNC B1 ;  /* 0x0000000000017941 */ /* 0x000fea0003800000 */
.L_x_2148:
[----:B------:R-:W-:Y:S01]  /*28c70*/  IMAD.MOV.U32 R13, RZ, RZ, R6 ;  /* 0x000000ffff0d7224 */ /* 0x000fe200078e0006 */
[----:B------:R-:W-:Y:S01]  /*28c80*/  MOV R11, 0x1c1f ;  /* 0x00001c1f000b7802 */ /* 0x000fe20000000f00 */
[----:B------:R-:W-:Y:S02]  /*28c90*/  IMAD.MOV.U32 R12, RZ, RZ, 0x1 ;  /* 0x00000001ff0c7424 */ /* 0x000fe400078e00ff */
[----:B------:R-:W-:Y:S02]  /*28ca0*/  IMAD.MOV.U32 R15, RZ, RZ, -0x1 ;  /* 0xffffffffff0f7424 */ /* 0x000fe400078e00ff */
[----:B------:R-:W-:-:S07]  /*28cb0*/  IMAD.MOV.U32 R3, RZ, RZ, R14 ;  /* 0x000000ffff037224 */ /* 0x000fce00078e000e */
[----:B------:R-:W-:Y:S05]  /*28cc0*/  WARPSYNC.COLLECTIVE R15, `(.L_x_2150) ;  /* 0x000000000f087348 */ /* 0x000fea0003c00000 */
[----:B------:R0:W1:Y:S02]  /*28cd0*/  SHFL.IDX P6, R14, R13, R12, R11 ;  /* 0x0000000c0d0e7389 */ /* 0x00006400000c000b */
[----:B01----:R-:W-:Y:S01]  /*28ce0*/  ENDCOLLECTIVE ;  /* 0x000000000000791b */ /* 0x003fe20003800000 */
.L_x_2150:
[----:B------:R-:W-:Y:S01]  /*28cf0*/  MOV R61, R3 ;  /* 0x00000003003d7202 */ /* 0x000fe20000000f00 */
[----:B------:R-:W-:Y:S02]  /*28d00*/  IMAD.MOV.U32 R13, RZ, RZ, R7 ;  /* 0x000000ffff0d7224 */ /* 0x000fe400078e0007 */
[----:B------:R-:W-:-:S07]  /*28d10*/  IMAD.MOV.U32 R0, RZ, RZ, R14 ;  /* 0x000000ffff007224 */ /* 0x000fce00078e000e */
[----:B------:R-:W-:Y:S05]  /*28d20*/  WARPSYNC.COLLECTIVE R15, `(.L_x_2151) ;  /* 0x000000000f087348 */ /* 0x000fea0003c00000 */
[----:B------:R0:W1:Y:S02]  /*28d30*/  SHFL.IDX P6, R14, R13, R12, R11 ;  /* 0x0000000c0d0e7389 */ /* 0x00006400000c000b */
[----:B01----:R-:W-:Y:S01]  /*28d40*/  ENDCOLLECTIVE ;  /* 0x000000000000791b */ /* 0x003fe20003800000 */
.L_x_2151:
[----:B------:R-:W-:Y:S02]  /*28d50*/  IMAD.MOV.U32 R60, RZ, RZ, R0 ;  /* 0x000000ffff3c7224 */ /* 0x000fe400078e0000 */
[----:B------:R-:W-:Y:S02]  /*28d60*/  IMAD.MOV.U32 R13, RZ, RZ, R9 ;  /* 0x000000ffff0d7224 */ /* 0x000fe400078e0009 */
[----:B------:R-:W-:-:S07]  /*28d70*/  IMAD.MOV.U32 R7, RZ, RZ, R14 ;  /* 0x000000ffff077224 */ /* 0x000fce00078e000e */
[----:B------:R-:W-:Y:S05]  /*28d80*/  WARPSYNC.COLLECTIVE R15, `(.L_x_2152) ;  /* 0x000000000f087348 */ /* 0x000fea0003c00000 */
[----:B------:R0:W1:Y:S02]  /*28d90*/  SHFL.IDX P6, R14, R13, R12, R11 ;  /* 0x0000000c0d0e7389 */ /* 0x00006400000c000b */
[----:B01----:R-:W-:Y:S01]  /*28da0*/  ENDCOLLECTIVE ;  /* 0x000000000000791b */ /* 0x003fe20003800000 */
.L_x_2152:
[----:B------:R-:W-:Y:S05]  /*28db0*/  BRA `(.L_x_2153) ;  /* 0xfffffe6400187947 */ /* 0x000fea000383ffff */
.L_x_1833:
[----:B0-----:R0:W1:Y:S02]  /*28dc0*/  SYNCS.PHASECHK.TRANS64.TRYWAIT P0, [R16+URZ+0x2a800], R21 ;  /* 0x02a80015100075a7 */ /* 0x001064000800017f */
[----:B-1----:R-:W-:Y:S05]  /*28dd0*/  @!P0 NANOSLEEP.SYNCS 0x989680 ;  /* 0x009896800000895d */ /* 0x002fea0003900000 */
[----:B------:R-:W1:Y:S02]  /*28de0*/  @!P0 SYNCS.PHASECHK.TRANS64 P0, [R16+URZ+0x2a800], R21 ;  /* 0x02a80015100085a7 */ /* 0x000e64000800007f */
[----:B-1----:R-:W-:Y:S05]  /*28df0*/  @!P0 BRA `(.L_x_1833) ;  /* 0xfffffffc00f08947 */ /* 0x002fea000383ffff */
[----:B------:R-:W-:Y:S05]  /*28e00*/  BRA `(.L_x_2154) ;  /* 0xfffffe6800847947 */ /* 0x000fea000383ffff */
.L_x_1847:
[----:B-1----:R1:W2:Y:S02]  /*28e10*/  SYNCS.PHASECHK.TRANS64.TRYWAIT P2, [R7+URZ+0x2a830], R0 ;  /* 0x02a83000070075a7 */ /* 0x0022a4000804017f */
[----:B--2---:R-:W-:Y:S05]  /*28e20*/  @!P2 NANOSLEEP.SYNCS 0x989680 ;  /* 0x009896800000a95d */ /* 0x004fea0003900000 */
[----:B------:R-:W2:Y:S02]  /*28e30*/  @!P2 SYNCS.PHASECHK.TRANS64 P2, [R7+URZ+0x2a830], R0 ;  /* 0x02a830000700a5a7 */ /* 0x000ea4000804007f */
[----:B--2---:R-:W-:Y:S05]  /*28e40*/  @!P2 BRA `(.L_x_1847) ;  /* 0xfffffffc00f0a947 */ /* 0x004fea000383ffff */
[----:B------:R-:W-:Y:S05]  /*28e50*/  BRA `(.L_x_1846) ;  /* 0xfffffe9000287947 */ /* 0x000fea000383ffff */
.L_x_1867:
[----:B-1----:R1:W2:Y:S02]  /*28e60*/  SYNCS.PHASECHK.TRANS64.TRYWAIT P2, [R7+URZ+0x2a830], R14 ;  /* 0x02a8300e070075a7 */ /* 0x0022a4000804017f */
[----:B--2---:R-:W-:Y:S05]  /*28e70*/  @!P2 NANOSLEEP.SYNCS 0x989680 ;  /* 0x009896800000a95d */ /* 0x004fea0003900000 */
[----:B------:R-:W2:Y:S02]  /*28e80*/  @!P2 SYNCS.PHASECHK.TRANS64 P2, [R7+URZ+0x2a830], R14 ;  /* 0x02a8300e0700a5a7 */ /* 0x000ea4000804007f */
[----:B--2---:R-:W-:Y:S05]  /*28e90*/  @!P2 BRA `(.L_x_1867) ;  /* 0xfffffffc00f0a947 */ /* 0x004fea000383ffff */
[----:B------:R-:W-:Y:S05]  /*28ea0*/  BRA `(.L_x_1866) ;  /* 0xfffffebc00ec7947 */ /* 0x000fea000383ffff */
.L_x_1872:
[----:B-1----:R1:W2:Y:S02]  /*28eb0*/  SYNCS.PHASECHK.TRANS64.TRYWAIT P2, [R14+URZ+0x2a850], R9 ;  /* 0x02a850090e0075a7 */ /* 0x0022a4000804017f */
[----:B--2---:R-:W-:Y:S05]  /*28ec0*/  @!P2 NANOSLEEP.SYNCS 0x989680 ;  /* 0x009896800000a95d */ /* 0x004fea0003900000 */
[----:B------:R-:W2:Y:S02]  /*28ed0*/  @!P2 SYNCS.PHASECHK.TRANS64 P2, [R14+URZ+0x2a850], R9 ;  /* 0x02a850090e00a5a7 */ /* 0x000ea4000804007f */
[----:B--2---:R-:W-:Y:S05]  /*28ee0*/  @!P2 BRA `(.L_x_1872) ;  /* 0xfffffffc00f0a947 */ /* 0x004fea000383ffff */
[----:B------:R-:W-:Y:S05]  /*28ef0*/  BRA `(.L_x_1871) ;  /* 0xfffffec800e07947 */ /* 0x000fea000383ffff */
.L_x_1892:
[----:B-1----:R1:W2:Y:S02]  /*28f00*/  SYNCS.PHASECHK.TRANS64.TRYWAIT P2, [R3+URZ+0x2a830], R4 ;  /* 0x02a83004030075a7 */ /* 0x0022a4000804017f */
[----:B--2---:R-:W-:Y:S05]  /*28f10*/  @!P2 NANOSLEEP.SYNCS 0x989680 ;  /* 0x009896800000a95d */ /* 0x004fea0003900000 */
[----:B------:R-:W2:Y:S02]  /*28f20*/  @!P2 SYNCS.PHASECHK.TRANS64 P2, [R3+URZ+0x2a830], R4 ;  /* 0x02a830040300a5a7 */ /* 0x000ea4000804007f */
[----:B--2---:R-:W-:Y:S05]  /*28f30*/  @!P2 BRA `(.L_x_1892) ;  /* 0xfffffffc00f0a947 */ /* 0x004fea000383ffff */
[----:B------:R-:W-:Y:S05]  /*28f40*/  BRA `(.L_x_1891) ;  /* 0xfffffef000cc7947 */ /* 0x000fea000383ffff */
.L_x_1897:
[----:B-1----:R1:W2:Y:S02]  /*28f50*/  SYNCS.PHASECHK.TRANS64.TRYWAIT P2, [R198+URZ+0x2a850], R3 ;  /* 0x02a85003c60075a7 */ /* 0x0022a4000804017f */
[----:B--2---:R-:W-:Y:S05]  /*28f60*/  @!P2 NANOSLEEP.SYNCS 0x989680 ;  /* 0x009896800000a95d */ /* 0x004fea0003900000 */
[----:B------:R-:W2:Y:S02]  /*28f70*/  @!P2 SYNCS.PHASECHK.TRANS64 P2, [R198+URZ+0x2a850], R3 ;  /* 0x02a85003c600a5a7 */ /* 0x000ea4000804007f */
[----:B--2---:R-:W-:Y:S05]  /*28f80*/  @!P2 BRA `(.L_x_1897) ;  /* 0xfffffffc00f0a947 */ /* 0x004fea000383ffff */
[----:B------:R-:W-:Y:S05]  /*28f90*/  BRA `(.L_x_1896) ;  /* 0xfffffefc00ac7947 */ /* 0x000fea000383ffff */
.L_x_1905:
[----:B-1----:R1:W2:Y:S02]  /*28fa0*/  SYNCS.PHASECHK.TRANS64.TRYWAIT P2, [R3+URZ+0x2a830], R14 ;  /* 0x02a8300e030075a7 */ /* 0x0022a4000804017f */
[----:B--2---:R-:W-:Y:S05]  /*28fb0*/  @!P2 NANOSLEEP.SYNCS 0x989680 ;  /* 0x009896800000a95d */ /* 0x004fea0003900000 */
[----:B------:R-:W2:Y:S02]  /*28fc0*/  @!P2 SYNCS.PHASECHK.TRANS64 P2, [R3+URZ+0x2a830], R14 ;  /* 0x02a8300e0300a5a7 */ /* 0x000ea4000804007f */
[----:B--2---:R-:W-:Y:S05]  /*28fd0*/  @!P2 BRA `(.L_x_1905) ;  /* 0xfffffffc00f0a947 */ /* 0x004fea000383ffff */
[----:B------:R-:W-:Y:S05]  /*28fe0*/  BRA `(.L_x_1904) ;  /* 0xffffff1000a47947 */ /* 0x000fea000383ffff */
.L_x_1910:
[----:B-1----:R1:W2:Y:S02]  /*28ff0*/  SYNCS.PHASECHK.TRANS64.TRYWAIT P2, [R12+URZ+0x2a850], R3 ;  /* 0x02a850030c0075a7 */ /* 0x0022a4000804017f */
[----:B--2---:R-:W-:Y:S05]  /*29000*/  @!P2 NANOSLEEP.SYNCS 0x989680 ;  /* 0x009896800000a95d */ /* 0x004fea0003900000 */
[----:B------:R-:W2:Y:S02]  /*29010*/  @!P2 SYNCS.PHASECHK.TRANS64 P2, [R12+URZ+0x2a850], R3 ;  /* 0x02a850030c00a5a7 */ /* 0x000ea4000804007f */
[----:B--2---:R-:W-:Y:S05]  /*29020*/  @!P2 BRA `(.L_x_1910) ;  /* 0xfffffffc00f0a947 */ /* 0x004fea000383ffff */
[----:B------:R-:W-:Y:S05]  /*29030*/  BRA `(.L_x_1909) ;  /* 0xffffff1c00987947 */ /* 0x000fea000383ffff */
.L_x_1924:
[----:B-1----:R1:W2:Y:S02]  /*29040*/  SYNCS.PHASECHK.TRANS64.TRYWAIT P0, [R13+URZ+0x2a850], R0 ;  /* 0x02a850000d0075a7 */ /* 0x0022a4000800017f */
[----:B--2---:R-:W-:Y:S05]  /*29050*/  @!P0 NANOSLEEP.SYNCS 0x989680 ;  /* 0x009896800000895d */ /* 0x004fea0003900000 */
[----:B------:R-:W2:Y:S02]  /*29060*/  @!P0 SYNCS.PHASECHK.TRANS64 P0, [R13+URZ+0x2a850], R0 ;  /* 0x02a850000d0085a7 */ /* 0x000ea4000800007f */
[----:B--2---:R-:W-:Y:S05]  /*29070*/  @!P0 BRA `(.L_x_1924) ;  /* 0xfffffffc00f08947 */ /* 0x004fea000383ffff */
[----:B------:R-:W-:Y:S05]  /*29080*/  BRA `(.L_x_1923) ;  /* 0xffffff4400b47947 */ /* 0x000fea000383ffff */
.L_x_1968:
[----:B------:R-:W1:Y:S01]  /*29090*/  S2R R7, SR_TID.X ;  /* 0x0000000000077919 */ /* 0x000e620000002100 */
[----:B------:R-:W-:Y:S01]  /*290a0*/  BSSY B1, `(.L_x_2155) ;  /* 0x000000a000017945 */ /* 0x000fe20003800000 */
[----:B------:R-:W-:Y:S02]  /*290b0*/  IMAD.MOV.U32 R12, RZ, RZ, RZ ;  /* 0x000000ffff0c7224 */ /* 0x000fe400078e00ff */
[----:B0-----:R-:W-:Y:S02]  /*290c0*/  IMAD.MOV.U32 R11, RZ, RZ, 0x1f ;  /* 0x0000001fff0b7424 */ /* 0x001fe400078e00ff */
[----:B------:R-:W-:Y:S01]  /*290d0*/  IMAD.MOV.U32 R15, RZ, RZ, -0x1 ;  /* 0xffffffffff0f7424 */ /* 0x000fe200078e00ff */
[----:B-1----:R-:W-:-:S04]  /*290e0*/  SHF.R.U32.HI R7, RZ, 0x5, R7 ;  /* 0x00000005ff077819 */ /* 0x002fc80000011607 */
[----:B------:R-:W-:-:S05]  /*290f0*/  LOP3.LUT R7, R7, 0x3, RZ, 0xc0, !PT ;  /* 0x0000000307077812 */ /* 0x000fca00078ec0ff */
[----:B------:R-:W-:-:S07]  /*29100*/  IMAD.MOV.U32 R13, RZ, RZ, R7 ;  /* 0x000000ffff0d7224 */ /* 0x000fce00078e0007 */
[----:B------:R-:W-:Y:S05]  /*29110*/  WARPSYNC.COLLECTIVE R15, `(.L_x_2156) ;  /* 0x000000000f087348 */ /* 0x000fea0003c00000 */
[----:B------:R0:W1:Y:S02]  /*29120*/  SHFL.IDX P6, R14, R13, R12, R11 ;  /* 0x0000000c0d0e7389 */ /* 0x00006400000c000b */
[----:B01----:R-:W-:Y:S01]  /*29130*/  ENDCOLLECTIVE ;  /* 0x000000000000791b */ /* 0x003fe20003800000 */
.L_x_2156:
[----:B------:R-:W-:Y:S05]  /*29140*/  BSYNC B1 ;  /* 0x0000000000017941 */ /* 0x000fea0003800000 */
.L_x_2155:
[----:B------:R-:W-:Y:S05]  /*29150*/  BRA `(.L_x_2157) ;  /* 0xffffff88002c7947 */ /* 0x000fea000383ffff */
.L_x_1970:
[----:B------:R-:W-:Y:S01]  /*29160*/  BSSY B1, `(.L_x_2158) ;  /* 0x0000006000017945 */ /* 0x000fe20003800000 */
[----:B------:R-:W-:-:S07]  /*29170*/  IMAD.MOV.U32 R15, RZ, RZ, -0x1 ;  /* 0xffffffffff0f7424 */ /* 0x000fce00078e00ff */
[----:B01----:R-:W-:Y:S05]  /*29180*/  WARPSYNC.COLLECTIVE R15, `(.L_x_2159) ;  /* 0x000000000f0c7348 */ /* 0x003fea0003c00000 */
[----:B------:R-:W-:Y:S02]  /*29190*/  ELECT P6, UR62, PT ;  /* 0x00000000003e782f */ /* 0x000fe400038c0000 */
[----:B------:R-:W-:Y:S01]  /*291a0*/  MOV R14, UR62 ;  /* 0x0000003e000e7c02 */ /* 0x000fe20008000f00 */
[----:B01----:R-:W-:Y:S10]  /*291b0*/  ENDCOLLECTIVE ;  /* 0x000000000000791b */ /* 0x003ff40003800000 */
.L_x_2159:
[----:B------:R-:W-:Y:S05]  /*291c0*/  BSYNC B1 ;  /* 0x0000000000017941 */ /* 0x000fea0003800000 */
.L_x_2158:
[----:B------:R-:W-:Y:S01]  /*291d0*/  PLOP3.LUT P2, PT, P6, PT, PT, 0x80, 0x0 ;  /* 0x000000000000781c */ /* 0x000fe2000374f070 */
[----:B------:R-:W-:-:S12]  /*291e0*/  BRA `(.L_x_1969) ;  /* 0xffffff8800207947 */ /* 0x000fd8000383ffff */
.L_x_1972:
[----:B-1----:R-:W2:Y:S02]  /*291f0*/  LDL R6, [R1] ;  /* 0x0000000001067983 */ /* 0x002ea40000100800 */
[----:B--2---:R1:W2:Y:S02]  /*29200*/  SYNCS.PHASECHK.TRANS64.TRYWAIT P0, [R6+URZ+0x2a820], R5 ;  /* 0x02a82005060075a7 */ /* 0x0042a4000800017f */
[----:B--2---:R-:W-:Y:S05]  /*29210*/  @!P0 NANOSLEEP.SYNCS 0x989680 ;  /* 0x009896800000895d */ /* 0x004fea0003900000 */
[----:B------:R-:W2:Y:S02]  /*29220*/  @!P0 SYNCS.PHASECHK.TRANS64 P0, [R6+URZ+0x2a820], R5 ;  /* 0x02a82005060085a7 */ /* 0x000ea4000800007f */
[----:B--2---:R-:W-:Y:S05]  /*29230*/  @!P0 BRA `(.L_x_1972) ;  /* 0xfffffffc00ec8947 */ /* 0x004fea000383ffff */
[----:B------:R-:W-:Y:S05]  /*29240*/  BRA `(.L_x_2160) ;  /* 0xffffff8800307947 */ /* 0x000fea000383ffff */
.L_x_1976:
[----:B-1----:R1:W2:Y:S02]  /*29250*/  SYNCS.PHASECHK.TRANS64.TRYWAIT P0, [R7+URZ+0x2a8a0], R10 ;  /* 0x02a8a00a070075a7 */ /* 0x0022a4000800017f */
[----:B--2---:R-:W-:Y:S05]  /*29260*/  @!P0 NANOSLEEP.SYNCS 0x989680 ;  /* 0x009896800000895d */ /* 0x004fea0003900000 */
[----:B------:R-:W2:Y:S02]  /*29270*/  @!P0 SYNCS.PHASECHK.TRANS64 P0, [R7+URZ+0x2a8a0], R10 ;  /* 0x02a8a00a070085a7 */ /* 0x000ea4000800007f */
[----:B--2---:R-:W-:Y:S05]  /*29280*/  @!P0 BRA `(.L_x_1976) ;  /* 0xfffffffc00f08947 */ /* 0x004fea000383ffff */
[----:B------:R-:W-:Y:S05]  /*29290*/  BRA `(.L_x_2161) ;  /* 0xffffff8800547947 */ /* 0x000fea000383ffff */
.L_x_1983:
[----:B--2---:R2:W3:Y:S02]  /*292a0*/  SYNCS.PHASECHK.TRANS64.TRYWAIT P0, [R7+URZ+0x2a8c0], R10 ;  /* 0x02a8c00a070075a7 */ /* 0x0044e4000800017f */
[----:B---3--:R-:W-:Y:S05]  /*292b0*/  @!P0 NANOSLEEP.SYNCS 0x989680 ;  /* 0x009896800000895d */ /* 0x008fea0003900000 */
[----:B------:R-:W3:Y:S02]  /*292c0*/  @!P0 SYNCS.PHASECHK.TRANS64 P0, [R7+URZ+0x2a8c0], R10 ;  /* 0x02a8c00a070085a7 */ /* 0x000ee4000800007f */
[----:B---3--:R-:W-:Y:S05]  /*292d0*/  @!P0 BRA `(.L_x_1983) ;  /* 0xfffffffc00f08947 */ /* 0x008fea000383ffff */
[----:B------:R-:W-:Y:S05]  /*292e0*/  BRA `(.L_x_2162) ;  /* 0xffffff8c00507947 */ /* 0x000fea000383ffff */
.L_x_1991:
[----:B-1----:R1:W2:Y:S02]  /*292f0*/  SYNCS.PHASECHK.TRANS64.TRYWAIT P0, [R8+URZ+0x2a8a0], R7 ;  /* 0x02a8a007080075a7 */ /* 0x0022a4000800017f */
[----:B--2---:R-:W-:Y:S05]  /*29300*/  @!P0 NANOSLEEP.SYNCS 0x989680 ;  /* 0x009896800000895d */ /* 0x004fea0003900000 */
[----:B------:R-:W2:Y:S02]  /*29310*/  @!P0 SYNCS.PHASECHK.TRANS64 P0, [R8+URZ+0x2a8a0], R7 ;  /* 0x02a8a007080085a7 */ /* 0x000ea4000800007f */
[----:B--2---:R-:W-:Y:S05]  /*29320*/  @!P0 BRA `(.L_x_1991) ;  /* 0xfffffffc00f08947 */ /* 0x004fea000383ffff */
[----:B------:R-:W-:Y:S05]  /*29330*/  BRA `(.L_x_2163) ;  /* 0xffffff90006c7947 */ /* 0x000fea000383ffff */
.L_x_1998:
[----:B--2---:R2:W3:Y:S02]  /*29340*/  SYNCS.PHASECHK.TRANS64.TRYWAIT P0, [R8+URZ+0x2a8c0], R7 ;  /* 0x02a8c007080075a7 */ /* 0x0044e4000800017f */
[----:B---3--:R-:W-:Y:S05]  /*29350*/  @!P0 NANOSLEEP.SYNCS 0x989680 ;  /* 0x009896800000895d */ /* 0x008fea0003900000 */
[----:B------:R-:W3:Y:S02]  /*29360*/  @!P0 SYNCS.PHASECHK.TRANS64 P0, [R8+URZ+0x2a8c0], R7 ;  /* 0x02a8c007080085a7 */ /* 0x000ee4000800007f */
[----:B---3--:R-:W-:Y:S05]  /*29370*/  @!P0 BRA `(.L_x_1998) ;  /* 0xfffffffc00f08947 */ /* 0x008fea000383ffff */
[----:B------:R-:W-:Y:S05]  /*29380*/  BRA `(.L_x_2164) ;  /* 0xffffff9400647947 */ /* 0x000fea000383ffff */
.L_x_2020:
[----:B------:R-:W2:Y:S01]  /*29390*/  S2R R4, SR_TID.X ;  /* 0x0000000000047919 */ /* 0x000ea20000002100 */
[----:B------:R-:W-:Y:S01]  /*293a0*/  BSSY B0, `(.L_x_2165) ;  /* 0x000000a000007945 */ /* 0x000fe20003800000 */
[----:B------:R-:W-:Y:S01]  /*293b0*/  MOV R12, RZ ;  /* 0x000000ff000c7202 */ /* 0x000fe20000000f00 */
[----:B0-----:R-:W-:Y:S02]  /*293c0*/  IMAD.MOV.U32 R11, RZ, RZ, 0x1f ;  /* 0x0000001fff0b7424 */ /* 0x001fe400078e00ff */
[----:B------:R-:W-:Y:S01]  /*293d0*/  IMAD.MOV.U32 R15, RZ, RZ, -0x1 ;  /* 0xffffffffff0f7424 */ /* 0x000fe200078e00ff */
[----:B--2---:R-:W-:-:S04]  /*293e0*/  SHF.R.U32.HI R4, RZ, 0x5, R4 ;  /* 0x00000005ff047819 */ /* 0x004fc80000011604 */
[----:B------:R-:W-:-:S05]  /*293f0*/  LOP3.LUT R4, R4, 0x3, RZ, 0xc0, !PT ;  /* 0x0000000304047812 */ /* 0x000fca00078ec0ff */
[----:B------:R-:W-:-:S07]  /*29400*/  IMAD.MOV.U32 R13, RZ, RZ, R4 ;  /* 0x000000ffff0d7224 */ /* 0x000fce00078e0004 */
[----:B-1----:R-:W-:Y:S05]  /*29410*/  WARPSYNC.COLLECTIVE R15, `(.L_x_2166) ;  /* 0x000000000f087348 */ /* 0x002fea0003c00000 */
[----:B------:R0:W2:Y:S02]  /*29420*/  SHFL.IDX P6, R14, R13, R12, R11 ;  /* 0x0000000c0d0e7389 */ /* 0x0000a400000c000b */
[----:B012---:R-:W-:Y:S01]  /*29430*/  ENDCOLLECTIVE ;  /* 0x000000000000791b */ /* 0x007fe20003800000 */
.L_x_2166:
[----:B------:R-:W-:Y:S05]  /*29440*/  BSYNC B0 ;  /* 0x0000000000007941 */ /* 0x000fea0003800000 */
.L_x_2165:
[----:B------:R-:W-:Y:S05]  /*29450*/  BRA `(.L_x_2167) ;  /* 0xffffffa000dc7947 */ /* 0x000fea000383ffff */
.L_x_2022:
[----:B------:R-:W-:Y:S01]  /*29460*/  BSSY B0, `(.L_x_2168) ;  /* 0x0000006000007945 */ /* 0x000fe20003800000 */
[----:B------:R-:W-:-:S07]  /*29470*/  IMAD.MOV.U32 R15, RZ, RZ, -0x1 ;  /* 0xffffffffff0f7424 */ /* 0x000fce00078e00ff */
[----:B01-3--:R-:W-:Y:S05]  /*29480*/  WARPSYNC.COLLECTIVE R15, `(.L_x_2169) ;  /* 0x000000000f0c7348 */ /* 0x00bfea0003c00000 */
[----:B------:R-:W-:Y:S02]  /*29490*/  ELECT P6, UR62, PT ;  /* 0x00000000003e782f */ /* 0x000fe400038c0000 */
[----:B------:R-:W-:Y:S01]  /*294a0*/  MOV R14, UR62 ;  /* 0x0000003e000e7c02 */ /* 0x000fe20008000f00 */
[----:B01-3--:R-:W-:Y:S10]  /*294b0*/  ENDCOLLECTIVE ;  /* 0x000000000000791b */ /* 0x00bff40003800000 */
.L_x_2169:
[----:B------:R-:W-:Y:S05]  /*294c0*/  BSYNC B0 ;  /* 0x0000000000007941 */ /* 0x000fea0003800000 */
.L_x_2168:
[----:B------:R-:W-:Y:S05]  /*294d0*/  BRA `(.L_x_2170) ;  /* 0xffffffa000e87947 */ /* 0x000fea000383ffff */
.L_x_2024:
[----:B-1----:R1:W2:Y:S02]  /*294e0*/  SYNCS.PHASECHK.TRANS64.TRYWAIT P0, [R0+URZ+0x2a840], R2 ;  /* 0x02a84002000075a7 */ /* 0x0022a4000800017f */
[----:B--2---:R-:W-:Y:S05]  /*294f0*/  @!P0 NANOSLEEP.SYNCS 0x989680 ;  /* 0x009896800000895d */ /* 0x004fea0003900000 */
[----:B------:R-:W2:Y:S02]  /*29500*/  @!P0 SYNCS.PHASECHK.TRANS64 P0, [R0+URZ+0x2a840], R2 ;  /* 0x02a84002000085a7 */ /* 0x000ea4000800007f */
[----:B--2---:R-:W-:Y:S05]  /*29510*/  @!P0 BRA `(.L_x_2024) ;  /* 0xfffffffc00f08947 */ /* 0x004fea000383ffff */
[----:B------:R-:W-:Y:S05]  /*29520*/  BRA `(.L_x_2171) ;  /* 0xffffffa400547947 */ /* 0x000fea000383ffff */
.L_x_2028:
[----:B------:R0:W5:Y:S01]  /*29530*/  LDL.LU R9, [R1+0x3c] ;  /* 0x00003c0001097983 */ /* 0x0001620000300800 */
[----:B------:R-:W-:Y:S01]  /*29540*/  IMAD.MOV.U32 R5, RZ, RZ, R11 ;  /* 0x000000ffff057224 */ /* 0x000fe200078e000b */
[----:B------:R-:W-:Y:S01]  /*29550*/  MOV R11, 0x181f ;  /* 0x0000181f000b7802 */ /* 0x000fe20000000f00 */
[----:B------:R-:W-:Y:S02]  /*29560*/  IMAD.MOV.U32 R13, RZ, RZ, R3 ;  /* 0x000000ffff0d7224 */ /* 0x000fe400078e0003 */
[----:B------:R-:W-:Y:S02]  /*29570*/  IMAD.MOV.U32 R12, RZ, RZ, RZ ;  /* 0x000000ffff0c7224 */ /* 0x000fe400078e00ff */
[----:B------:R-:W-:-:S07]  /*29580*/  IMAD.MOV.U32 R15, RZ, RZ, -0x1 ;  /* 0xffffffffff0f7424 */ /* 0x000fce00078e00ff */
[----:B0----5:R-:W-:Y:S05]  /*29590*/  WARPSYNC.COLLECTIVE R15, `(.L_x_2172) ;  /* 0x000000000f087348 */ /* 0x021fea0003c00000 */
[----:B------:R1:W2:Y:S02]  /*295a0*/  SHFL.IDX P6, R14, R13, R12, R11 ;  /* 0x0000000c0d0e7389 */ /* 0x0002a400000c000b */
[----:B012--5:R-:W-:Y:S01]  /*295b0*/  ENDCOLLECTIVE ;  /* 0x000000000000791b */ /* 0x027fe20003800000 */
.L_x_2172:
[----:B------:R-:W-:Y:S02]  /*295c0*/  IMAD.MOV.U32 R13, RZ, RZ, R4 ;  /* 0x000000ffff0d7224 */ /* 0x000fe400078e0004 */
[----:B------:R-:W-:-:S07]  /*295d0*/  IMAD.MOV.U32 R6, RZ, RZ, R14 ;  /* 0x000000ffff067224 */ /* 0x000fce00078e000e */
[----:B------:R-:W-:Y:S05]  /*295e0*/  WARPSYNC.COLLECTIVE R15, `(.L_x_2173) ;  /* 0x000000000f087348 */ /* 0x000fea0003c00000 */
[----:B------:R0:W1:Y:S02]  /*295f0*/  SHFL.IDX P6, R14, R13, R12, R11 ;  /* 0x0000000c0d0e7389 */ /* 0x00006400000c000b */
[----:B01----:R-:W-:Y:S01]  /*29600*/  ENDCOLLECTIVE ;  /* 0x000000000000791b */ /* 0x003fe20003800000 */
.L_x_2173:
[----:B------:R-:W-:Y:S02]  /*29610*/  IMAD.IADD R0, R10, 0x1, R5 ;  /* 0x000000010a007824 */ /* 0x000fe400078e0205 */
[----:B------:R-:W-:Y:S02]  /*29620*/  IMAD R2, R9, R7, RZ ;  /* 0x0000000709027224 */ /* 0x000fe400078e02ff */
[----:B------:R-:W2:Y:S01]  /*29630*/  LDL R9, [R1+0x2c] ;  /* 0x00002c0001097983 */ /* 0x000ea20000100800 */
[----:B------:R-:W-:Y:S01]  /*29640*/  IMAD.MOV.U32 R7, RZ, RZ, R14 ;  /* 0x000000ffff077224 */ /* 0x000fe200078e000e */
[----:B------:R-:W-:Y:S01]  /*29650*/  ULDC.64 UR4, c[0x0][0x208] ;  /* 0x0000820000047ab9 */ /* 0x000fe20000000a00 */
[C---:B------:R-:W-:Y:S01]  /*29660*/  ISETP.GE.AND P2, PT, R0.reuse, R2, PT ;  /* 0x000000020000720c */ /* 0x040fe20003f46270 */
[----:B------:R-:W-:Y:S01]  /*29670*/  IMAD.MOV.U32 R13, RZ, RZ, R3 ;  /* 0x000000ffff0d7224 */ /* 0x000fe200078e0003 */
[----:B------:R-:W-:Y:S01]  /*29680*/  IADD3 R5, R0, 0x10, RZ ;  /* 0x0000001000057810 */ /* 0x000fe20007ffe0ff */
[----:B------:R-:W-:-:S10]  /*29690*/  IMAD.MOV.U32 R12, RZ, RZ, 0x1 ;  /* 0x00000001ff0c7424 */ /* 0x000fd400078e00ff */
        /* <DEDUP_REMOVED lines=8> */
[----:B--2---:R0:W-:Y:S04]  /*29720*/  @!P2 LDGSTS.E.BYPASS.LTC128B.128 [R9+0xc400], desc[UR4][R6.64], !P3 ;  /* 0x0c4000000609afae */ /* 0x0041e8000d901d44 */
[----:B------:R0:W-:Y:S04]  /*29730*/  @!P2 LDGSTS.E.BYPASS.LTC128B.128 [R9+0x10400], desc[UR4][R6.64+0x80], !P0 ;  /* 0x104000800609afae */ /* 0x0001e8000c101d44 */
[----:B------:R0:W-:Y:S01]  /*29740*/  @!P2 LDGSTS.E.BYPASS.LTC128B.128 [R9+0x14400], desc[UR4][R6.64+0x100], !P1 ;  /* 0x144001000609afae */ /* 0x0001e2000c901d44 */
[----:B------:R-:W-:-:S13]  /*29750*/  ISETP.GE.AND P2, PT, R5, R2, PT ;  /* 0x000000020500720c */ /* 0x000fda0003f46270 */
[----:B0-----:R-:W-:Y:S05]  /*29760*/  WARPSYNC.COLLECTIVE R15, `(.L_x_2174) ;  /* 0x000000000f087348 */ /* 0x001fea0003c00000 */
[----:B------:R1:W2:Y:S02]  /*29770*/  SHFL.IDX P6, R14, R13, R12, R11 ;  /* 0x0000000c0d0e7389 */ /* 0x0002a400000c000b */
[----:B012---:R-:W-:Y:S01]  /*29780*/  ENDCOLLECTIVE ;  /* 0x000000000000791b */ /* 0x007fe20003800000 */
.L_x_2174:
[----:B------:R-:W-:Y:S02]  /*29790*/  IMAD.MOV.U32 R13, RZ, RZ, R4 ;  /* 0x000000ffff0d7224 */ /* 0x000fe400078e0004 */
[----:B------:R-:W-:-:S07]  /*297a0*/  IMAD.MOV.U32 R6, RZ, RZ, R14 ;  /* 0x000000ffff067224 */ /* 0x000fce00078e000e */
[----:B------:R-:W-:Y:S05]  /*297b0*/  WARPSYNC.COLLECTIVE R15, `(.L_x_2175) ;  /* 0x000000000f087348 */ /* 0x000fea0003c00000 */
[----:B------:R0:W1:Y:S02]  /*297c0*/  SHFL.IDX P6, R14, R13, R12, R11 ;  /* 0x0000000c0d0e7389 */ /* 0x00006400000c000b */
[----:B01----:R-:W-:Y:S01]  /*297d0*/  ENDCOLLECTIVE ;  /* 0x000000000000791b */ /* 0x003fe20003800000 */
.L_x_2175:
[----:B------:R-:W-:Y:S01]  /*297e0*/  ULDC.64 UR4, c[0x0][0x208] ;  /* 0x0000820000047ab9 */ /* 0x000fe20000000a00 */
[----:B------:R-:W-:Y:S02]  /*297f0*/  IMAD.MOV.U32 R13, RZ, RZ, R3 ;  /* 0x000000ffff0d7224 */ /* 0x000fe400078e0003 */
[----:B------:R-:W-:Y:S02]  /*29800*/  IMAD.MOV.U32 R12, RZ, RZ, 0x2 ;  /* 0x00000002ff0c7424 */ /* 0x000fe400078e00ff */
[----:B------:R-:W-:-:S05]  /*29810*/  IMAD.MOV.U32 R5, RZ, RZ, R14 ;  /* 0x000000ffff057224 */ /* 0x000fca00078e000e */
[----:B------:R-:W-:-:S05]  /*29820*/  @!P2 LEA R5, P4, R8, R5, 0x1 ;  /* 0x000000050805a211 */ /* 0x000fca00078808ff */
[----:B------:R-:W-:-:S05]  /*29830*/  @!P2 IMAD.X R6, RZ, RZ, R6, P4 ;  /* 0x000000ffff06a224 */ /* 0x000fca00020e0606 */
[----:B------:R-:W-:Y:S01]  /*29840*/  @!P2 MOV R7, R6 ;  /* 0x000000060007a202 */ /* 0x000fe20000000f00 */
        /* <DEDUP_REMOVED lines=12> */
.L_x_2176:
[----:B------:R-:W-:Y:S02]  /*29910*/  IMAD.MOV.U32 R13, RZ, RZ, R4 ;  /* 0x000000ffff0d7224 */ /* 0x000fe400078e0004 */
[----:B------:R-:W-:-:S07]  /*29920*/  IMAD.MOV.U32 R6, RZ, RZ, R14 ;  /* 0x000000ffff067224 */ /* 0x000fce00078e000e */
[----:B------:R-:W-:Y:S05]  /*29930*/  WARPSYNC.COLLECTIVE R15, `(.L_x_2177) ;  /* 0x000000000f087348 */ /* 0x000fea0003c00000 */
[----:B------:R0:W1:Y:S02]  /*29940*/  SHFL.IDX P6, R14, R13, R12, R11 ;  /* 0x0000000c0d0e7389 */ /* 0x00006400000c000b */
[----:B01----:R-:W-:Y:S01]  /*29950*/  ENDCOLLECTIVE ;  /* 0x000000000000791b */ /* 0x003fe20003800000 */
.L_x_2177:
[----:B------:R-:W-:Y:S01]  /*29960*/  ULDC.64 UR4, c[0x0][0x208] ;  /* 0x0000820000047ab9 */ /* 0x000fe20000000a00 */
[----:B------:R-:W-:Y:S02]  /*29970*/  IMAD.MOV.U32 R13, RZ, RZ, R3 ;  /* 0x000000ffff0d7224 */ /* 0x000fe400078e0003 */
[----:B------:R-:W-:Y:S01]  /*29980*/  IMAD.MOV.U32 R12, RZ, RZ, 0x3 ;  /* 0x00000003ff0c7424 */ /* 0x000fe200078e00ff */
[----:B------:R-:W-:-:S04]  /*29990*/  MOV R5, R14 ;  /* 0x0000000e00057202 */ /* 0x000fc80000000f00 */
        /* <DEDUP_REMOVED lines=15> */
.L_x_2178:
[----:B------:R-:W-:Y:S01]  /*29a90*/  IMAD.MOV.U32 R13, RZ, RZ, R4 ;  /* 0x000000ffff0d7224 */ /* 0x000fe200078e0004 */
[----:B------:R-:W-:-:S07]  /*29aa0*/  MOV R6, R14 ;  /* 0x0000000e00067202 */ /* 0x000fce0000000f00 */
[----:B------:R-:W-:Y:S05]  /*29ab0*/  WARPSYNC.COLLECTIVE R15, `(.L_x_2179) ;  /* 0x000000000f087348 */ /* 0x000fea0003c00000 */
[----:B------:R0:W1:Y:S02]  /*29ac0*/  SHFL.IDX P6, R14, R13, R12, R11 ;  /* 0x0000000c0d0e7389 */ /* 0x00006400000c000b */
[----:B01----:R-:W-:Y:S01]  /*29ad0*/  ENDCOLLECTIVE ;  /* 0x000000000000791b */ /* 0x003fe20003800000 */
.L_x_2179:
[----:B------:R-:W-:Y:S01]  /*29ae0*/  ULDC.64 UR4, c[0x0][0x208] ;  /* 0x0000820000047ab9 */ /* 0x000fe20000000a00 */
[----:B------:R-:W-:Y:S01]  /*29af0*/  MOV R13, R3 ;  /* 0x00000003000d7202 */ /* 0x000fe20000000f00 */
        /* <DEDUP_REMOVED lines=17> */
.L_x_2180:
[----:B------:R-:W-:Y:S02]  /*29c10*/  IMAD.MOV.U32 R13, RZ, RZ, R4 ;  /* 0x000000ffff0d7224 */ /* 0x000fe400078e0004 */
[----:B------:R-:W-:-:S07]  /*29c20*/  IMAD.MOV.U32 R6, RZ, RZ, R14 ;  /* 0x000000ffff067224 */ /* 0x000fce00078e000e */
[----:B------:R-:W-:Y:S05]  /*29c30*/  WARPSYNC.COLLECTIVE R15, `(.L_x_2181) ;  /* 0x000000000f087348 */ /* 0x000fea0003c00000 */
[----:B------:R0:W1:Y:S02]  /*29c40*/  SHFL.IDX P6, R14, R13, R12, R11 ;  /* 0x0000000c0d0e7389 */ /* 0x00006400000c000b */
[----:B01----:R-:W-:Y:S01]  /*29c50*/  ENDCOLLECTIVE ;  /* 0x000000000000791b */ /* 0x003fe20003800000 */
.L_x_2181:
[----:B------:R-:W-:Y:S01]  /*29c60*/  ULDC.64 UR4, c[0x0][0x208] ;  /* 0x0000820000047ab9 */ /* 0x000fe20000000a00 */
[----:B------:R-:W-:Y:S02]  /*29c70*/  IMAD.MOV.U32 R13, RZ, RZ, R3 ;  /* 0x000000ffff0d7224 */ /* 0x000fe400078e0003 */
[----:B------:R-:W-:Y:S02]  /*29c80*/  IMAD.MOV.U32 R12, RZ, RZ, 0x5 ;  /* 0x00000005ff0c7424 */ /* 0x000fe400078e00ff */
[----:B------:R-:W-:-:S05]  /*29c90*/  IMAD.MOV.U32 R5, RZ, RZ, R14 ;  /* 0x000000ffff057224 */ /* 0x000fca00078e000e */
[----:B------:R-:W-:-:S05]  /*29ca0*/  @!P2 LEA R5, P4, R8, R5, 0x1 ;  /* 0x000000050805a211 */ /* 0x000fca00078808ff */
[----:B------:R-:W-:-:S04]  /*29cb0*/  @!P2 IMAD.X R6, RZ, RZ, R6, P4 ;  /* 0x000000ffff06a224 */ /* 0x000fc800020e0606 */
[----:B------:R-:W-:Y:S01]  /*29cc0*/  @!P2 IMAD.MOV.U32 R7, RZ, RZ, R6 ;  /* 0x000000ffff07a224 */ /* 0x000fe200078e0006 */
[----:B------:R-:W-:Y:S01]  /*29cd0*/  @!P2 MOV R6, R5 ;  /* 0x000000050006a202 */ /* 0x000fe20000000f00 */
[----:B------:R-:W-:-:S04]  /*29ce0*/  VIADD R5, R0, 0x50 ;  /* 0x0000005000057836 */ /* 0x000fc80000000000 */
        /* <DEDUP_REMOVED lines=10> */
.L_x_2182:
[----:B------:R-:W-:Y:S02]  /*29d90*/  IMAD.MOV.U32 R13, RZ, RZ, R4 ;  /* 0x000000ffff0d7224 */ /* 0x000fe400078e0004 */
[----:B------:R-:W-:-:S07]  /*29da0*/  IMAD.MOV.U32 R6, RZ, RZ, R14 ;  /* 0x000000ffff067224 */ /* 0x000fce00078e000e */
[----:B------:R-:W-:Y:S05]  /*29db0*/  WARPSYNC.COLLECTIVE R15, `(.L_x_2183) ;  /* 0x000000000f087348 */ /* 0x000fea0003c00000 */
[----:B------:R0:W1:Y:S02]  /*29dc0*/  SHFL.IDX P6, R14, R13, R12, R11 ;  /* 0x0000000c0d0e7389 */ /* 0x00006400000c000b */
[----:B01----:R-:W-:Y:S01]  /*29dd0*/  ENDCOLLECTIVE ;  /* 0x000000000000791b */ /* 0x003fe20003800000 */
.L_x_2183:
[----:B------:R-:W-:Y:S01]  /*29de0*/  ULDC.64 UR4, c[0x0][0x208] ;  /* 0x0000820000047ab9 */ /* 0x000fe20000000a00 */
[----:B------:R-:W-:Y:S02]  /*29df0*/  IMAD.MOV.U32 R13, RZ, RZ, R3 ;  /* 0x000000ffff0d7224 */ /* 0x000fe400078e0003 */
[----:B------:R-:W-:Y:S02]  /*29e00*/  IMAD.MOV.U32 R12, RZ, RZ, 0x6 ;  /* 0x00000006ff0c7424 */ /* 0x000fe400078e00ff */
[----:B------:R-:W-:-:S05]  /*29e10*/  IMAD.MOV.U32 R5, RZ, RZ, R14 ;  /* 0x000000ffff057224 */ /* 0x000fca00078e000e */
[----:B------:R-:W-:-:S04]  /*29e20*/  @!P2 LEA R5, P4, R8, R5, 0x1 ;  /* 0x000000050805a211 */ /* 0x000fc800078808ff */
[----:B------:R-:W-:-:S05]  /*29e30*/  @!P2 IADD3.X R6, RZ, R6, RZ, P4, !PT ;  /* 0x00000006ff06a210 */ /* 0x000fca00027fe4ff */
        /* <DEDUP_REMOVED lines=13> */
.L_x_2184:
[----:B------:R-:W-:Y:S01]  /*29f10*/  MOV R13, R4 ;  /* 0x00000004000d7202 */ /* 0x000fe20000000f00 */
[----:B------:R-:W-:-:S07]  /*29f20*/  IMAD.MOV.U32 R6, RZ, RZ, R14 ;  /* 0x000000ffff067224 */ /* 0x000fce00078e000e */
[----:B------:R-:W-:Y:S05]  /*29f30*/  WARPSYNC.COLLECTIVE R15, `(.L_x_2185) ;  /* 0x000000000f087348 */ /* 0x000fea0003c00000 */
[----:B------:R0:W1:Y:S02]  /*29f40*/  SHFL.IDX P6, R14, R13, R12, R11 ;  /* 0x0000000c0d0e7389 */ /* 0x00006400000c000b */
[----:B01----:R-:W-:Y:S01]  /*29f50*/  ENDCOLLECTIVE ;  /* 0x000000000000791b */ /* 0x003fe20003800000 */
.L_x_2185:
        /* <DEDUP_REMOVED lines=17> */
.L_x_2186:
[----:B------:R-:W-:Y:S01]  /*2a070*/  IMAD.MOV.U32 R13, RZ, RZ, R4 ;  /* 0x000000ffff0d7224 */ /* 0x000fe200078e0004 */
[----:B------:R-:W-:-:S07]  /*2a080*/  MOV R5, R14 ;  /* 0x0000000e00057202 */ /* 0x000fce0000000f00 */
[----:B------:R-:W-:Y:S05]  /*2a090*/  WARPSYNC.COLLECTIVE R15, `(.L_x_2187) ;  /* 0x000000000f087348 */ /* 0x000fea0003c00000 */
[----:B------:R0:W1:Y:S02]  /*2a0a0*/  SHFL.IDX P6, R14, R13, R12, R11 ;  /* 0x0000000c0d0e7389 */ /* 0x00006400000c000b */
[----:B01----:R-:W-:Y:S01]  /*2a0b0*/  ENDCOLLECTIVE ;  /* 0x000000000000791b */ /* 0x003fe20003800000 */
.L_x_2187:
[----:B------:R-:W-:Y:S01]  /*2a0c0*/  IMAD.MOV.U32 R3, RZ, RZ, R14 ;  /* 0x000000ffff037224 */ /* 0x000fe200078e000e */
[----:B------:R-:W-:Y:S06]  /*2a0d0*/  BRA `(.L_x_2188) ;  /* 0xffffffa800107947 */ /* 0x000fec000383ffff */
.L_x_2033:
[----:B0-----:R-:W2:Y:S02]  /*2a0e0*/  LDL R2, [R1] ;  /* 0x0000000001027983 */ /* 0x001ea40000100800 */
[----:B--2---:R0:W2:Y:S02]  /*2a0f0*/  SYNCS.PHASECHK.TRANS64.TRYWAIT P0, [R2+URZ+0x2a820], R0 ;  /* 0x02a82000020075a7 */ /* 0x0040a4000800017f */
[----:B--2---:R-:W-:Y:S05]  /*2a100*/  @!P0 NANOSLEEP.SYNCS 0x989680 ;  /* 0x009896800000895d */ /* 0x004fea0003900000 */
[----:B------:R-:W2:Y:S02]  /*2a110*/  @!P0 SYNCS.PHASECHK.TRANS64 P0, [R2+URZ+0x2a820], R0 ;  /* 0x02a82000020085a7 */ /* 0x000ea4000800007f */
[----:B--2---:R-:W-:Y:S05]  /*2a120*/  @!P0 BRA `(.L_x_2033) ;  /* 0xfffffffc00ec8947 */ /* 0x004fea000383ffff */
[----:B------:R-:W-:Y:S05]  /*2a130*/  BRA `(.L_x_2189) ;  /* 0xffffffa8008c7947 */ /* 0x000fea000383ffff */
.L_x_2042:
[----:B-1----:R1:W2:Y:S02]  /*2a140*/  SYNCS.PHASECHK.TRANS64.TRYWAIT P0, [R3+URZ+0x2a840], R2 ;  /* 0x02a84002030075a7 */ /* 0x0022a4000800017f */
[----:B--2---:R-:W-:Y:S05]  /*2a150*/  @!P0 NANOSLEEP.SYNCS 0x989680 ;  /* 0x009896800000895d */ /* 0x004fea0003900000 */
[----:B------:R-:W2:Y:S02]  /*2a160*/  @!P0 SYNCS.PHASECHK.TRANS64 P0, [R3+URZ+0x2a840], R2 ;  /* 0x02a84002030085a7 */ /* 0x000ea4000800007f */
[----:B--2---:R-:W-:Y:S05]  /*2a170*/  @!P0 BRA `(.L_x_2042) ;  /* 0xfffffffc00f08947 */ /* 0x004fea000383ffff */
[----:B------:R-:W-:Y:S05]  /*2a180*/  BRA `(.L_x_2190) ;  /* 0xffffffac005c7947 */ /* 0x000fea000383ffff */
.L_x_2049:
[----:B0-----:R0:W1:Y:S02]  /*2a190*/  SYNCS.PHASECHK.TRANS64.TRYWAIT P0, [R2+URZ+0x2a860], R3 ;  /* 0x02a86003020075a7 */ /* 0x001064000800017f */
[----:B-1----:R-:W-:Y:S05]  /*2a1a0*/  @!P0 NANOSLEEP.SYNCS 0x989680 ;  /* 0x009896800000895d */ /* 0x002fea0003900000 */
[----:B------:R-:W1:Y:S02]  /*2a1b0*/  @!P0 SYNCS.PHASECHK.TRANS64 P0, [R2+URZ+0x2a860], R3 ;  /* 0x02a86003020085a7 */ /* 0x000e64000800007f */
[----:B-1----:R-:W-:Y:S05]  /*2a1c0*/  @!P0 BRA `(.L_x_2049) ;  /* 0xfffffffc00f08947 */ /* 0x002fea000383ffff */
[----:B------:R-:W-:Y:S05]  /*2a1d0*/  BRA `(.L_x_2191) ;  /* 0xffffffb000747947 */ /* 0x000fea000383ffff */
.L_x_2059:
[----:B-1----:R1:W2:Y:S02]  /*2a1e0*/  SYNCS.PHASECHK.TRANS64.TRYWAIT P0, [R3+URZ+0x2a840], R2 ;  /* 0x02a84002030075a7 */ /* 0x0022a4000800017f */
[----:B--2---:R-:W-:Y:S05]  /*2a1f0*/  @!P0 NANOSLEEP.SYNCS 0x989680 ;  /* 0x009896800000895d */ /* 0x004fea0003900000 */
[----:B------:R-:W2:Y:S02]  /*2a200*/  @!P0 SYNCS.PHASECHK.TRANS64 P0, [R3+URZ+0x2a840], R2 ;  /* 0x02a84002030085a7 */ /* 0x000ea4000800007f */
[----:B--2---:R-:W-:Y:S05]  /*2a210*/  @!P0 BRA `(.L_x_2059) ;  /* 0xfffffffc00f08947 */ /* 0x004fea000383ffff */
[----:B------:R-:W-:Y:S05]  /*2a220*/  BRA `(.L_x_2192) ;  /* 0xffffffb800247947 */ /* 0x000fea000383ffff */
.L_x_2066:
[----:B0-----:R0:W1:Y:S02]  /*2a230*/  SYNCS.PHASECHK.TRANS64.TRYWAIT P0, [R2+URZ+0x2a860], R3 ;  /* 0x02a86003020075a7 */ /* 0x001064000800017f */
[----:B-1----:R-:W-:Y:S05]  /*2a240*/  @!P0 NANOSLEEP.SYNCS 0x989680 ;  /* 0x009896800000895d */ /* 0x002fea0003900000 */
[----:B------:R-:W1:Y:S02]  /*2a250*/  @!P0 SYNCS.PHASECHK.TRANS64 P0, [R2+URZ+0x2a860], R3 ;  /* 0x02a86003020085a7 */ /* 0x000e64000800007f */
[----:B-1----:R-:W-:Y:S05]  /*2a260*/  @!P0 BRA `(.L_x_2066) ;  /* 0xfffffffc00f08947 */ /* 0x002fea000383ffff */
[----:B------:R-:W-:Y:S05]  /*2a270*/  BRA `(.L_x_2193) ;  /* 0xffffffbc003c7947 */ /* 0x000fea000383ffff */
.L_x_2076:
[----:B--2---:R2:W3:Y:S02]  /*2a280*/  SYNCS.PHASECHK.TRANS64.TRYWAIT P0, [R3+URZ+0x2a840], R2 ;  /* 0x02a84002030075a7 */ /* 0x0044e4000800017f */
[----:B---3--:R-:W-:Y:S05]  /*2a290*/  @!P0 NANOSLEEP.SYNCS 0x989680 ;  /* 0x009896800000895d */ /* 0x008fea0003900000 */
[----:B------:R-:W3:Y:S02]  /*2a2a0*/  @!P0 SYNCS.PHASECHK.TRANS64 P0, [R3+URZ+0x2a840], R2 ;  /* 0x02a84002030085a7 */ /* 0x000ee4000800007f */
[----:B---3--:R-:W-:Y:S05]  /*2a2b0*/  @!P0 BRA `(.L_x_2076) ;  /* 0xfffffffc00f08947 */ /* 0x008fea000383ffff */
[----:B------:R-:W-:Y:S05]  /*2a2c0*/  BRA `(.L_x_2194) ;  /* 0xffffffc000c07947 */ /* 0x000fea000383ffff */
.L_x_2083:
[----:B0-----:R0:W1:Y:S02]  /*2a2d0*/  SYNCS.PHASECHK.TRANS64.TRYWAIT P0, [R2+URZ+0x2a860], R5 ;  /* 0x02a86005020075a7 */ /* 0x001064000800017f */
[----:B-1----:R-:W-:Y:S05]  /*2a2e0*/  @!P0 NANOSLEEP.SYNCS 0x989680 ;  /* 0x009896800000895d */ /* 0x002fea0003900000 */
[----:B------:R-:W1:Y:S02]  /*2a2f0*/  @!P0 SYNCS.PHASECHK.TRANS64 P0, [R2+URZ+0x2a860], R5 ;  /* 0x02a86005020085a7 */ /* 0x000e64000800007f */
[----:B-1----:R-:W-:Y:S05]  /*2a300*/  @!P0 BRA `(.L_x_2083) ;  /* 0xfffffffc00f08947 */ /* 0x002fea000383ffff */
[----:B------:R-:W-:Y:S05]  /*2a310*/  BRA `(.L_x_2195) ;  /* 0xffffffc400d47947 */ /* 0x000fea000383ffff */
.L_x_2095:
[----:B--2---:R2:W3:Y:S02]  /*2a320*/  SYNCS.PHASECHK.TRANS64.TRYWAIT P0, [R0+URZ+0x2a860], R2 ;  /* 0x02a86002000075a7 */ /* 0x0044e4000800017f */
[----:B---3--:R-:W-:Y:S05]  /*2a330*/  @!P0 NANOSLEEP.SYNCS 0x989680 ;  /* 0x009896800000895d */ /* 0x008fea0003900000 */
[----:B------:R-:W3:Y:S02]  /*2a340*/  @!P0 SYNCS.PHASECHK.TRANS64 P0, [R0+URZ+0x2a860], R2 ;  /* 0x02a86002000085a7 */ /* 0x000ee4000800007f */
[----:B---3--:R-:W-:Y:S05]  /*2a350*/  @!P0 BRA `(.L_x_2095) ;  /* 0xfffffffc00f08947 */ /* 0x008fea000383ffff */
[----:B------:R-:W-:Y:S05]  /*2a360*/  BRA `(.L_x_2196) ;  /* 0xffffffcc00387947 */ /* 0x000fea000383ffff */
.L_x_2103:
[----:B------:R-:W-:Y:S01]  /*2a370*/  BSSY B0, `(.L_x_2197) ;  /* 0x0000008000007945 */ /* 0x000fe20003800000 */
[----:B------:R-:W-:Y:S02]  /*2a380*/  IMAD.MOV.U32 R13, RZ, RZ, R16 ;  /* 0x000000ffff0d7224 */ /* 0x000fe400078e0010 */
[----:B------:R-:W-:Y:S02]  /*2a390*/  IMAD.MOV.U32 R12, RZ, RZ, RZ ;  /* 0x000000ffff0c7224 */ /* 0x000fe400078e00ff */
[----:B0-----:R-:W-:Y:S02]  /*2a3a0*/  IMAD.MOV.U32 R11, RZ, RZ, 0x1f ;  /* 0x0000001fff0b7424 */ /* 0x001fe400078e00ff */
[----:B------:R-:W-:-:S07]  /*2a3b0*/  IMAD.MOV.U32 R15, RZ, RZ, -0x1 ;  /* 0xffffffffff0f7424 */ /* 0x000fce00078e00ff */
[----:B-1--45:R-:W-:Y:S05]  /*2a3c0*/  WARPSYNC.COLLECTIVE R15, `(.L_x_2198) ;  /* 0x000000000f087348 */ /* 0x032fea0003c00000 */
[----:B------:R0:W2:Y:S02]  /*2a3d0*/  SHFL.IDX P6, R14, R13, R12, R11 ;  /* 0x0000000c0d0e7389 */ /* 0x0000a400000c000b */
[----:B012-45:R-:W-:Y:S01]  /*2a3e0*/  ENDCOLLECTIVE ;  /* 0x000000000000791b */ /* 0x037fe20003800000 */
.L_x_2198:
[----:B------:R-:W-:Y:S05]  /*2a3f0*/  BSYNC B0 ;  /* 0x0000000000007941 */ /* 0x000fea0003800000 */
.L_x_2197:
[----:B------:R-:W-:Y:S01]  /*2a400*/  IMAD.MOV.U32 R13, RZ, RZ, R16 ;  /* 0x000000ffff0d7224 */ /* 0x000fe200078e0010 */
[----:B------:R-:W-:Y:S01]  /*2a410*/  MOV R0, R14 ;  /* 0x0000000e00007202 */ /* 0x000fe20000000f00 */
[----:B------:R-:W-:Y:S01]  /*2a420*/  IMAD.MOV.U32 R12, RZ, RZ, 0x1 ;  /* 0x00000001ff0c7424 */ /* 0x000fe200078e00ff */
[----:B------:R-:W-:Y:S01]  /*2a430*/  LOP3.LUT P1, RZ, R7, 0x1, RZ, 0xc0, !PT ;  /* 0x0000000107ff7812 */ /* 0x000fe2000782c0ff */
[----:B------:R-:W-:Y:S02]  /*2a440*/  IMAD.MOV.U32 R11, RZ, RZ, 0x1f ;  /* 0x0000001fff0b7424 */ /* 0x000fe400078e00ff */
[----:B------:R-:W-:Y:S02]  /*2a450*/  IMAD.MOV.U32 R15, RZ, RZ, -0x1 ;  /* 0xffffffffff0f7424 */ /* 0x000fe400078e00ff */
[----:B------:R-:W-:-:S08]  /*2a460*/  IMAD.IADD R4, R19, 0x1, R6 ;  /* 0x0000000113047824 */ /* 0x000fd000078e0206 */
[----:B------:R-:W-:Y:S05]  /*2a470*/  WARPSYNC.COLLECTIVE R15, `(.L_x_2199) ;  /* 0x000000000f087348 */ /* 0x000fea0003c00000 */
[----:B------:R0:W1:Y:S02]  /*2a480*/  SHFL.IDX P6, R14, R13, R12, R11 ;  /* 0x0000000c0d0e7389 */ /* 0x00006400000c000b */
[----:B01----:R-:W-:Y:S01]  /*2a490*/  ENDCOLLECTIVE ;  /* 0x000000000000791b */ /* 0x003fe20003800000 */
.L_x_2199:
        /* <DEDUP_REMOVED lines=17> */
.L_x_2200:
[----:B------:R-:W-:Y:S01]  /*2a5b0*/  MOV R12, 0x2 ;  /* 0x00000002000c7802 */ /* 0x000fe20000000f00 */
[----:B------:R-:W-:-:S05]  /*2a5c0*/  IMAD.MOV.U32 R2, RZ, RZ, R14 ;  /* 0x000000ffff027224 */ /* 0x000fca00078e000e */
[----:B------:R-:W-:Y:S02]  /*2a5d0*/  SEL R4, R2, RZ, P1 ;  /* 0x000000ff02047207 */ /* 0x000fe40000800000 */
[----:B------:R-:W-:-:S03]  /*2a5e0*/  ISETP.GE.U32.AND P1, PT, R6, 0x4, PT ;  /* 0x000000040600780c */ /* 0x000fc60003f26070 */
[----:B------:R-:W-:-:S04]  /*2a5f0*/  IMAD.IADD R2, R3, 0x1, R4 ;  /* 0x0000000103027824 */ /* 0x000fc800078e0204 */
[----:B------:R-:W-:-:S07]  /*2a600*/  IMAD.MOV.U32 R13, RZ, RZ, R2 ;  /* 0x000000ffff0d7224 */ /* 0x000fce00078e0002 */
[----:B------:R-:W-:Y:S05]  /*2a610*/  WARPSYNC.COLLECTIVE R15, `(.L_x_2201) ;  /* 0x000000000f087348 */ /* 0x000fea0003c00000 */
[----:B------:R0:W1:Y:S02]  /*2a620*/  SHFL.UP P6, R14, R13, R12, R11 ;  /* 0x0400000c0d0e7389 */ /* 0x00006400000c000b */
[----:B01----:R-:W-:Y:S01]  /*2a630*/  ENDCOLLECTIVE ;  /* 0x000000000000791b */ /* 0x003fe20003800000 */
.L_x_2201:
        /* <DEDUP_REMOVED lines=8> */
.L_x_2202:
[----:B------:R-:W-:Y:S02]  /*2a6c0*/  IMAD.MOV.U32 R12, RZ, RZ, 0x8 ;  /* 0x00000008ff0c7424 */ /* 0x000fe400078e00ff */
[----:B------:R-:W-:-:S05]  /*2a6d0*/  IMAD.MOV.U32 R4, RZ, RZ, R14 ;  /* 0x000000ffff047224 */ /* 0x000fca00078e000e */
[----:B------:R-:W-:-:S05]  /*2a6e0*/  SEL R4, R4, RZ, P1 ;  /* 0x000000ff04047207 */ /* 0x000fca0000800000 */
[----:B------:R-:W-:-:S05]  /*2a6f0*/  IMAD.IADD R2, R2, 0x1, R4 ;  /* 0x0000000102027824 */ /* 0x000fca00078e0204 */
[----:B------:R-:W-:-:S07]  /*2a700*/  MOV R13, R2 ;  /* 0x00000002000d7202 */ /* 0x000fce0000000f00 */
[----:B------:R-:W-:Y:S05]  /*2a710*/  WARPSYNC.COLLECTIVE R15, `(.L_x_2203) ;  /* 0x000000000f087348 */ /* 0x000fea0003c00000 */
[----:B------:R0:W1:Y:S02]  /*2a720*/  SHFL.UP P6, R14, R13, R12, R11 ;  /* 0x0400000c0d0e7389 */ /* 0x00006400000c000b */
[----:B01----:R-:W-:Y:S01]  /*2a730*/  ENDCOLLECTIVE ;  /* 0x000000000000791b */ /* 0x003fe20003800000 */
.L_x_2203:
        /* <DEDUP_REMOVED lines=8> */
.L_x_2204:
[----:B------:R-:W-:Y:S02]  /*2a7c0*/  IMAD.MOV.U32 R12, RZ, RZ, 0x1f ;  /* 0x0000001fff0c7424 */ /* 0x000fe400078e00ff */
        /* <DEDUP_REMOVED lines=8> */
.L_x_2205:
[----:B------:R-:W-:Y:S01]  /*2a850*/  IMAD.MOV.U32 R16, RZ, RZ, R14 ;  /* 0x000000ffff107224 */ /* 0x000fe200078e000e */
[----:B------:R-:W-:Y:S06]  /*2a860*/  BRA `(.L_x_2206) ;  /* 0xffffffcc00c87947 */ /* 0x000fec000383ffff */
.L_x_2108:
[----:B------:R-:W-:Y:S01]  /*2a870*/  BSSY B0, `(.L_x_2207) ;  /* 0x0000008000007945 */ /* 0x000fe20003800000 */
[----:B-----5:R-:W-:Y:S01]  /*2a880*/  IMAD.MOV.U32 R13, RZ, RZ, R3 ;  /* 0x000000ffff0d7224 */ /* 0x020fe200078e0003 */
[----:B0-----:R-:W-:Y:S01]  /*2a890*/  MOV R11, RZ ;  /* 0x000000ff000b7202 */ /* 0x001fe20000000f00 */
[----:B------:R-:W-:Y:S02]  /*2a8a0*/  IMAD.MOV.U32 R12, RZ, RZ, 0x1 ;  /* 0x00000001ff0c7424 */ /* 0x000fe400078e00ff */
[----:B------:R-:W-:-:S07]  /*2a8b0*/  IMAD.MOV.U32 R15, RZ, RZ, -0x1 ;  /* 0xffffffffff0f7424 */ /* 0x000fce00078e00ff */
[----:B-1--4-:R-:W-:Y:S05]  /*2a8c0*/  WARPSYNC.COLLECTIVE R15, `(.L_x_2208) ;  /* 0x000000000f087348 */ /* 0x012fea0003c00000 */
[----:B------:R0:W2:Y:S02]  /*2a8d0*/  SHFL.UP P6, R14, R13, R12, R11 ;  /* 0x0400000c0d0e7389 */ /* 0x0000a400000c000b */
[----:B012-4-:R-:W-:Y:S01]  /*2a8e0*/  ENDCOLLECTIVE ;  /* 0x000000000000791b */ /* 0x017fe20003800000 */
.L_x_2208:
[----:B------:R-:W-:Y:S05]  /*2a8f0*/  BSYNC B0 ;  /* 0x0000000000007941 */ /* 0x000fea0003800000 */
.L_x_2207:
[----:B------:R-:W2:Y:S01]  /*2a900*/  LDL R2, [R1+0x4] ;  /* 0x0000040001027983 */ /* 0x000ea20000100800 */
[----:B------:R-:W-:Y:S02]  /*2a910*/  IMAD.MOV.U32 R12, RZ, RZ, 0x2 ;  /* 0x00000002ff0c7424 */ /* 0x000fe400078e00ff */
[----:B------:R-:W-:Y:S02]  /*2a920*/  IMAD.MOV.U32 R11, RZ, RZ, RZ ;  /* 0x000000ffff0b7224 */ /* 0x000fe400078e00ff */
[----:B------:R-:W-:Y:S01]  /*2a930*/  IMAD.MOV.U32 R15, RZ, RZ, -0x1 ;  /* 0xffffffffff0f7424 */ /* 0x000fe200078e00ff */
[----:B--2---:R-:W-:-:S04]  /*2a940*/  LOP3.LUT P4, RZ, R2, 0x1, RZ, 0xc0, !PT ;  /* 0x0000000102ff7812 */ /* 0x004fc8000788c0ff */
[----:B------:R-:W-:-:S05]  /*2a950*/  SEL R2, R14, RZ, P4 ;  /* 0x000000ff0e027207 */ /* 0x000fca0002000000 */
[----:B------:R-:W-:-:S04]  /*2a960*/  IMAD.IADD R2, R3, 0x1, R2 ;  /* 0x0000000103027824 */ /* 0x000fc800078e0202 */
[----:B------:R-:W-:-:S07]  /*2a970*/  IMAD.MOV.U32 R13, RZ, RZ, R2 ;  /* 0x000000ffff0d7224 */ /* 0x000fce00078e0002 */
[----:B------:R-:W-:Y:S05]  /*2a980*/  WARPSYNC.COLLECTIVE R15, `(.L_x_2209) ;  /* 0x000000000f087348 */ /* 0x000fea0003c00000 */
[----:B------:R0:W1:Y:S02]  /*2a990*/  SHFL.UP P6, R14, R13, R12, R11 ;  /* 0x0400000c0d0e7389 */ /* 0x00006400000c000b */
[----:B01----:R-:W-:Y:S01]  /*2a9a0*/  ENDCOLLECTIVE ;  /* 0x000000000000791b */ /* 0x003fe20003800000 */
.L_x_2209:
[----:B------:R-:W-:Y:S01]  /*2a9b0*/  IMAD.MOV.U32 R12, RZ, RZ, 0x4 ;  /* 0x00000004ff0c7424 */ /* 0x000fe200078e00ff */
[----:B------:R-:W-:-:S04]  /*2a9c0*/  MOV R4, R14 ;  /* 0x0000000e00047202 */ /* 0x000fc80000000f00 */
[----:B------:R-:W-:-:S05]  /*2a9d0*/  SEL R4, R4, RZ, P0 ;  /* 0x000000ff04047207 */ /* 0x000fca0000000000 */
[----:B------:R-:W-:-:S04]  /*2a9e0*/  IMAD.IADD R2, R2, 0x1, R4 ;  /* 0x0000000102027824 */ /* 0x000fc800078e0204 */
[----:B------:R-:W-:-:S07]  /*2a9f0*/  IMAD.MOV.U32 R13, RZ, RZ, R2 ;  /* 0x000000ffff0d7224 */ /* 0x000fce00078e0002 */
[----:B------:R-:W-:Y:S05]  /*2aa00*/  WARPSYNC.COLLECTIVE R15, `(.L_x_2210) ;  /* 0x000000000f087348 */ /* 0x000fea0003c00000 */
[----:B------:R0:W1:Y:S02]  /*2aa10*/  SHFL.UP P6, R14, R13, R12, R11 ;  /* 0x0400000c0d0e7389 */ /* 0x00006400000c000b */
[----:B01----:R-:W-:Y:S01]  /*2aa20*/  ENDCOLLECTIVE ;  /* 0x000000000000791b */ /* 0x003fe20003800000 */
.L_x_2210:
[----:B------:R-:W-:Y:S01]  /*2aa30*/  MOV R12, 0x8 ;  /* 0x00000008000c7802 */ /* 0x000fe20000000f00 */
[----:B------:R-:W-:-:S05]  /*2aa40*/  IMAD.MOV.U32 R4, RZ, RZ, R14 ;  /* 0x000000ffff047224 */ /* 0x000fca00078e000e */
[----:B------:R-:W-:-:S05]  /*2aa50*/  SEL R4, R4, RZ, P1 ;  /* 0x000000ff04047207 */ /* 0x000fca0000800000 */
[----:B------:R-:W-:-:S04]  /*2aa60*/  IMAD.IADD R2, R2, 0x1, R4 ;  /* 0x0000000102027824 */ /* 0x000fc800078e0204 */
[----:B------:R-:W-:-:S07]  /*2aa70*/  IMAD.MOV.U32 R13, RZ, RZ, R2 ;  /* 0x000000ffff0d7224 */ /* 0x000fce00078e0002 */
[----:B------:R-:W-:Y:S05]  /*2aa80*/  WARPSYNC.COLLECTIVE R15, `(.L_x_2211) ;  /* 0x000000000f087348 */ /* 0x000fea0003c00000 */
[----:B------:R0:W1:Y:S02]  /*2aa90*/  SHFL.UP P6, R14, R13, R12, R11 ;  /* 0x0400000c0d0e7389 */ /* 0x00006400000c000b */
[----:B01----:R-:W-:Y:S01]  /*2aaa0*/  ENDCOLLECTIVE ;  /* 0x000000000000791b */ /* 0x003fe20003800000 */
.L_x_2211:
        /* <DEDUP_REMOVED lines=8> */
.L_x_2212:
[----:B------:R-:W-:Y:S02]  /*2ab30*/  IMAD.MOV.U32 R12, RZ, RZ, 0x1f ;  /* 0x0000001fff0c7424 */ /* 0x000fe400078e00ff */
[----:B------:R-:W-:Y:S02]  /*2ab40*/  IMAD.MOV.U32 R11, RZ, RZ, 0x1f ;  /* 0x0000001fff0b7424 */ /* 0x000fe400078e00ff */
[----:B------:R-:W-:-:S05]  /*2ab50*/  IMAD.MOV.U32 R4, RZ, RZ, R14 ;  /* 0x000000ffff047224 */ /* 0x000fca00078e000e */
[----:B------:R-:W-:-:S05]  /*2ab60*/  SEL R4, R4, RZ, P3 ;  /* 0x000000ff04047207 */ /* 0x000fca0001800000 */
[----:B------:R-:W-:-:S05]  /*2ab70*/  IMAD.IADD R2, R2, 0x1, R4 ;  /* 0x0000000102027824 */ /* 0x000fca00078e0204 */
[----:B------:R-:W-:-:S07]  /*2ab80*/  MOV R13, R2 ;  /* 0x00000002000d7202 */ /* 0x000fce0000000f00 */
[----:B------:R-:W-:Y:S05]  /*2ab90*/  WARPSYNC.COLLECTIVE R15, `(.L_x_2213) ;  /* 0x000000000f087348 */ /* 0x000fea0003c00000 */
[----:B------:R0:W1:Y:S02]  /*2aba0*/  SHFL.IDX P6, R14, R13, R12, R11 ;  /* 0x0000000c0d0e7389 */ /* 0x00006400000c000b */
[----:B01----:R-:W-:Y:S01]  /*2abb0*/  ENDCOLLECTIVE ;  /* 0x000000000000791b */ /* 0x003fe20003800000 */
.L_x_2213:
[----:B------:R-:W-:Y:S01]  /*2abc0*/  IMAD.MOV.U32 R16, RZ, RZ, R14 ;  /* 0x000000ffff107224 */ /* 0x000fe200078e000e */
[----:B------:R-:W-:Y:S06]  /*2abd0*/  BRA `(.L_x_2214) ;  /* 0xffffffcc00907947 */ /* 0x000fec000383ffff */
.L_x_2110:
[----:B------:R-:W-:Y:S01]  /*2abe0*/  BSSY B0, `(.L_x_2215) ;  /* 0x0000006000007945 */ /* 0x000fe20003800000 */
[----:B------:R-:W-:Y:S01]  /*2abf0*/  PLOP3.LUT P6, PT, P6, PT, PT, 0x8, 0x0 ;  /* 0x000000000000781c */ /* 0x000fe200037ce170 */
[----:B------:R-:W-:-:S12]  /*2ac00*/  IMAD.MOV.U32 R15, RZ, RZ, -0x1 ;  /* 0xffffffffff0f7424 */ /* 0x000fd800078e00ff */
[----:B01--45:R-:W-:Y:S05]  /*2ac10*/  WARPSYNC.COLLECTIVE R15, `(.L_x_2216) ;  /* 0x000000000f087348 */ /* 0x033fea0003c00000 */
[----:B------:R-:W-:Y:S01]  /*2ac20*/  VOTE.ANY R14, PT, P6 ;  /* 0x00000000000e7806 */ /* 0x000fe200030e0100 */
[----:B01--45:R-:W-:Y:S06]  /*2ac30*/  ENDCOLLECTIVE ;  /* 0x000000000000791b */ /* 0x033fec0003800000 */
.L_x_2216:
[----:B------:R-:W-:Y:S05]  /*2ac40*/  BSYNC B0 ;  /* 0x0000000000007941 */ /* 0x000fea0003800000 */
.L_x_2215:
[----:B------:R-:W-:Y:S02]  /*2ac50*/  IMAD.MOV.U32 R5, RZ, RZ, R14 ;  /* 0x000000ffff057224 */ /* 0x000fe400078e000e */
[----:B------:R-:W-:Y:S02]  /*2ac60*/  IMAD.MOV.U32 R13, RZ, RZ, R3 ;  /* 0x000000ffff0d7224 */ /* 0x000fe400078e0003 */
[----:B------:R-:W0:Y:S01]  /*2ac70*/  POPC R6, R5 ;  /* 0x0000000500067309 */ /* 0x000e220000000000 */
[----:B------:R-:W-:Y:S02]  /*2ac80*/  IMAD.MOV.U32 R11, RZ, RZ, 0x1f ;  /* 0x0000001fff0b7424 */ /* 0x000fe400078e00ff */
[----:B------:R-:W-:Y:S01]  /*2ac90*/  IMAD.MOV.U32 R15, RZ, RZ, -0x1 ;  /* 0xffffffffff0f7424 */ /* 0x000fe200078e00ff */
[----:B0-----:R-:W-:-:S07]  /*2aca0*/  MOV R12, R6 ;  /* 0x00000006000c7202 */ /* 0x001fce0000000f00 */
[----:B------:R-:W-:Y:S05]  /*2acb0*/  WARPSYNC.COLLECTIVE R15, `(.L_x_2217) ;  /* 0x000000000f087348 */ /* 0x000fea0003c00000 */
[----:B------:R0:W1:Y:S02]  /*2acc0*/  SHFL.IDX P6, R14, R13, R12, R11 ;  /* 0x0000000c0d0e7389 */ /* 0x00006400000c000b */
[----:B01----:R-:W-:Y:S01]  /*2acd0*/  ENDCOLLECTIVE ;  /* 0x000000000000791b */ /* 0x003fe20003800000 */
.L_x_2217:
[----:B------:R-:W-:Y:S01]  /*2ace0*/  IMAD.MOV.U32 R17, RZ, RZ, R14 ;  /* 0x000000ffff117224 */ /* 0x000fe200078e000e */
[----:B------:R-:W-:Y:S06]  /*2acf0*/  BRA `(.L_x_2218) ;  /* 0xffffffcc00807947 */ /* 0x000fec000383ffff */
.L_x_2112:
[----:B------:R-:W-:Y:S01]  /*2ad00*/  BSSY B0, `(.L_x_2219) ;  /* 0x0000007000007945 */ /* 0x000fe20003800000 */
[----:B------:R-:W-:Y:S02]  /*2ad10*/  IMAD.MOV.U32 R13, RZ, RZ, R2 ;  /* 0x000000ffff0d7224 */ /* 0x000fe400078e0002 */
[----:B0-----:R-:W-:Y:S02]  /*2ad20*/  IMAD.MOV.U32 R11, RZ, RZ, 0x1f ;  /* 0x0000001fff0b7424 */ /* 0x001fe400078e00ff */
[----:B------:R-:W-:-:S07]  /*2ad30*/  IMAD.MOV.U32 R15, RZ, RZ, -0x1 ;  /* 0xffffffffff0f7424 */ /* 0x000fce00078e00ff */
[----:B-12345:R-:W-:Y:S05]  /*2ad40*/  WARPSYNC.COLLECTIVE R15, `(.L_x_2220) ;  /* 0x000000000f087348 */ /* 0x03efea0003c00000 */
[----:B------:R0:W0:Y:S02]  /*2ad50*/  SHFL.IDX P6, R14, R13, R12, R11 ;  /* 0x0000000c0d0e7389 */ /* 0x00002400000c000b */
[----:B012345:R-:W-:Y:S01]  /*2ad60*/  ENDCOLLECTIVE ;  /* 0x000000000000791b */ /* 0x03ffe20003800000 */
.L_x_2220:
[----:B------:R-:W-:Y:S05]  /*2ad70*/  BSYNC B0 ;  /* 0x0000000000007941 */ /* 0x000fea0003800000 */
.L_x_2219:
[----:B------:R-:W-:Y:S01]  /*2ad80*/  MOV R2, R14 ;  /* 0x0000000e00027202 */ /* 0x000fe20000000f00 */
[----:B------:R-:W-:Y:S06]  /*2ad90*/  BRA `(.L_x_2221) ;  /* 0xffffffcc00747947 */ /* 0x000fec000383ffff */
.L_x_2116:
[----:B0-----:R0:W1:Y:S02]  /*2ada0*/  SYNCS.PHASECHK.TRANS64.TRYWAIT P0, [R0+URZ+0x2a820], R3 ;  /* 0x02a82003000075a7 */ /* 0x001064000800017f */
[----:B-1----:R-:W-:Y:S05]  /*2adb0*/  @!P0 NANOSLEEP.SYNCS 0x989680 ;  /* 0x009896800000895d */ /* 0x002fea0003900000 */
[----:B------:R-:W1:Y:S02]  /*2adc0*/  @!P0 SYNCS.PHASECHK.TRANS64 P0, [R0+URZ+0x2a820], R3 ;  /* 0x02a82003000085a7 */ /* 0x000e64000800007f */
[----:B-1----:R-:W-:Y:S05]  /*2add0*/  @!P0 BRA `(.L_x_2116) ;  /* 0xfffffffc00f08947 */ /* 0x002fea000383ffff */
[----:B------:R-:W-:Y:S05]  /*2ade0*/  BRA `(.L_x_2222) ;  /* 0xffffffd000fc7947 */ /* 0x000fea000383ffff */
.L_x_2117:
        /* <DEDUP_REMOVED lines=8> */
[----:B0---45:R-:W-:Y:S05]  /*2ae70*/  WARPSYNC.COLLECTIVE R15, `(.L_x_2224) ;  /* 0x000000000f087348 */ /* 0x031fea0003c00000 */
[----:B------:R1:W2:Y:S02]  /*2ae80*/  SHFL.IDX P6, R14, R13, R12, R11 ;  /* 0x0000000c0d0e7389 */ /* 0x0002a400000c000b */
[----:B012-45:R-:W-:Y:S01]  /*2ae90*/  ENDCOLLECTIVE ;  /* 0x000000000000791b */ /* 0x037fe20003800000 */
.L_x_2224:
[----:B------:R-:W-:Y:S05]  /*2aea0*/  BSYNC B0 ;  /* 0x0000000000007941 */ /* 0x000fea0003800000 */
.L_x_2223:
[----:B------:R-:W-:Y:S05]  /*2aeb0*/  BRA `(.L_x_2225) ;  /* 0xffffffd000e47947 */ /* 0x000fea000383ffff */
.L_x_2118:
[----:B------:R-:W-:Y:S01]  /*2aec0*/  BSSY B0, `(.L_x_2226) ;  /* 0x0000006000007945 */ /* 0x000fe20003800000 */
[----:B------:R-:W-:-:S07]  /*2aed0*/  IMAD.MOV.U32 R15, RZ, RZ, -0x1 ;  /* 0xffffffffff0f7424 */ /* 0x000fce00078e00ff */
[----:B01--45:R-:W-:Y:S05]  /*2aee0*/  WARPSYNC.COLLECTIVE R15, `(.L_x_2227) ;  /* 0x000000000f0c7348 */ /* 0x033fea0003c00000 */
[----:B------:R-:W-:Y:S02]  /*2aef0*/  ELECT P6, UR62, PT ;  /* 0x00000000003e782f */ /* 0x000fe400038c0000 */
[----:B------:R-:W-:Y:S01]  /*2af00*/  MOV R14, UR62 ;  /* 0x0000003e000e7c02 */ /* 0x000fe20008000f00 */
[----:B01--45:R-:W-:Y:S10]  /*2af10*/  ENDCOLLECTIVE ;  /* 0x000000000000791b */ /* 0x033ff40003800000 */
.L_x_2227:
[----:B------:R-:W-:Y:S05]  /*2af20*/  BSYNC B0 ;  /* 0x0000000000007941 */ /* 0x000fea0003800000 */
.L_x_2226:
[----:B------:R-:W-:Y:S05]  /*2af30*/  BRA `(.L_x_2228) ;  /* 0xffffffd000d87947 */ /* 0x000fea000383ffff */
.L_x_2120:
[----:B0-----:R0:W1:Y:S02]  /*2af40*/  SYNCS.PHASECHK.TRANS64.TRYWAIT P0, [R6+URZ], R5 ;  /* 0x00000005060075a7 */ /* 0x001064000800017f */
[----:B-1----:R-:W-:Y:S05]  /*2af50*/  @!P0 NANOSLEEP.SYNCS 0x989680 ;  /* 0x009896800000895d */ /* 0x002fea0003900000 */
[----:B------:R-:W1:Y:S02]  /*2af60*/  @!P0 SYNCS.PHASECHK.TRANS64 P0, [R6+URZ], R5 ;  /* 0x00000005060085a7 */ /* 0x000e64000800007f */
[----:B-1----:R-:W-:Y:S05]  /*2af70*/  @!P0 BRA `(.L_x_2120) ;  /* 0xfffffffc00f08947 */ /* 0x002fea000383ffff */
[----:B------:R-:W-:Y:S05]  /*2af80*/  BRA `(.L_x_2229) ;  /* 0xffffffd400147947 */ /* 0x000fea000383ffff */
.L_x_2121:
[----:B-1----:R1:W2:Y:S02]  /*2af90*/  SYNCS.PHASECHK.TRANS64.TRYWAIT P0, [R7+URZ], R2 ;  /* 0x00000002070075a7 */ /* 0x0022a4000800017f */
[----:B--2---:R-:W-:Y:S05]  /*2afa0*/  @!P0 NANOSLEEP.SYNCS 0x989680 ;  /* 0x009896800000895d */ /* 0x004fea0003900000 */
[----:B------:R-:W2:Y:S02]  /*2afb0*/  @!P0 SYNCS.PHASECHK.TRANS64 P0, [R7+URZ], R2 ;  /* 0x00000002070085a7 */ /* 0x000ea4000800007f */
[----:B--2---:R-:W-:Y:S05]  /*2afc0*/  @!P0 BRA `(.L_x_2121) ;  /* 0xfffffffc00f08947 */ /* 0x004fea000383ffff */
[----:B------:R-:W-:Y:S05]  /*2afd0*/  BRA `(.L_x_2230) ;  /* 0xffffffd400087947 */ /* 0x000fea000383ffff */
.L_x_2123:
[----:B--2---:R2:W3:Y:S02]  /*2afe0*/  SYNCS.PHASECHK.TRANS64.TRYWAIT P0, [R4+URZ], R5 ;  /* 0x00000005040075a7 */ /* 0x0044e4000800017f */
[----:B---3--:R-:W-:Y:S05]  /*2aff0*/  @!P0 NANOSLEEP.SYNCS 0x989680 ;  /* 0x009896800000895d */ /* 0x008fea0003900000 */
[----:B------:R-:W3:Y:S02]  /*2b000*/  @!P0 SYNCS.PHASECHK.TRANS64 P0, [R4+URZ], R5 ;  /* 0x00000005040085a7 */ /* 0x000ee4000800007f */
[----:B---3--:R-:W-:Y:S05]  /*2b010*/  @!P0 BRA `(.L_x_2123) ;  /* 0xfffffffc00f08947 */ /* 0x008fea000383ffff */
[----:B------:R-:W-:Y:S05]  /*2b020*/  BRA `(.L_x_2231) ;  /* 0xffffffd400107947 */ /* 0x000fea000383ffff */
.L_x_2232:
        /* <DEDUP_REMOVED lines=13> */
.L_x_15112:


//--------------------- .text._ZN7cutlass13device_kernelIN5flash11enable_sm90INS1_16FlashAttnFwdSm90INS1_25CollectiveMainloopFwdSm90ILi2EN4cute5tupleIJNS5_1CILi1EEES8_S8_EEENS6_IJNS7_ILi128EEESA_NS7_ILi192EEEEEELi128ENS_6half_tEfNS_4arch4Sm90ELb1ELb0ELb0ELb0ELb0ELb0ELb0ELb1ELb1ELb1ELb0ELb0EEENS1_21CollectiveEpilogueFwdINS6_IJSA_SA_SA_EEES9_SD_SF_Li256ELb0ELb1ELb0ELb0EEENS1_30DynamicPersistentTileSchedulerILi256ELi128ELb0ELb1ELb1EEEEEEEEEvNT_6ParamsE --------------------------
	.section	.text._ZN7cutlass13device_kernelIN5flash11enable_sm90INS1_16FlashAttnFwdSm90INS1_25CollectiveMainloopFwdSm90ILi2EN4cute5tupleIJNS5_1CILi1EEES8_S8_EEENS6_IJNS7_ILi128EEESA_NS7_ILi192EEEEEELi128ENS_6half_tEfNS_4arch4Sm90ELb1ELb0ELb0ELb0ELb0ELb0ELb0ELb1ELb1ELb1ELb0ELb0EEENS1_21CollectiveEpilogueFwdINS6_IJSA_SA_SA_EEES9_SD_SF_Li256ELb0ELb1ELb0ELb0EEENS1_30DynamicPersistentTileSchedulerILi256ELi128ELb0ELb1ELb1EEEEEEEEEvNT_6ParamsE,"ax",@progbits
	.align	128
.text._ZN7cutlass13device_kernelIN5flash11enable_sm90INS1_16FlashAttnFwdSm90INS1_25CollectiveMainloopFwdSm90ILi2EN4cute5tupleIJNS5_1CILi1EEES8_S8_EEENS6_IJNS7_ILi128EEESA_NS7_ILi192EEEEEELi128ENS_6half_tEfNS_4arch4Sm90ELb1ELb0ELb0ELb0ELb0ELb0ELb0ELb1ELb1ELb1ELb0ELb0EEENS1_21CollectiveEpilogueFwdINS6_IJSA_SA_SA_EEES9_SD_SF_Li256ELb0ELb1ELb0ELb0EEENS1_30DynamicPersistentTileSchedulerILi256ELi128ELb0ELb1ELb1EEEEEEEEEvNT_6ParamsE:
        .type           _ZN7cutlass13device_kernelIN5flash11enable_sm90INS1_16FlashAttnFwdSm90INS1_25CollectiveMainloopFwdSm90ILi2EN4cute5tupleIJNS5_1CILi1EEES8_S8_EEENS6_IJNS7_ILi128EEESA_NS7_ILi192EEEEEELi128ENS_6half_tEfNS_4arch4Sm90ELb1ELb0ELb0ELb0ELb0ELb0ELb0ELb1ELb1ELb1ELb0ELb0EEENS1_21CollectiveEpilogueFwdINS6_IJSA_SA_SA_EEES9_SD_SF_Li256ELb0ELb1ELb0ELb0EEENS1_30DynamicPersistentTileSchedulerILi256ELi128ELb0ELb1ELb1EEEEEEEEEvNT_6ParamsE,@function
        .size           _ZN7cutlass13device_kernelIN5flash11enable_sm90INS1_16FlashAttnFwdSm90INS1_25CollectiveMainloopFwdSm90ILi2EN4cute5tupleIJNS5_1CILi1EEES8_S8_EEENS6_IJNS7_ILi128EEESA_NS7_ILi192EEEEEELi128ENS_6half_tEfNS_4arch4Sm90ELb1ELb0ELb0ELb0ELb0ELb0ELb0ELb1ELb1ELb1ELb0ELb0EEENS1_21CollectiveEpilogueFwdINS6_IJSA_SA_SA_EEES9_SD_SF_Li256ELb0ELb1ELb0ELb0EEENS1_30DynamicPersistentTileSchedulerILi256ELi128ELb0ELb1ELb1EEEEEEEEEvNT_6ParamsE,(.L_x_15113 - _ZN7cutlass13device_kernelIN5flash11enable_sm90INS1_16FlashAttnFwdSm90INS1_25CollectiveMainloopFwdSm90ILi2EN4cute5tupleIJNS5_1CILi1EEES8_S8_EEENS6_IJNS7_ILi128EEESA_NS7_ILi192EEEEEELi128ENS_6half_tEfNS_4arch4Sm90ELb1ELb0ELb0ELb0ELb0ELb0ELb0ELb1ELb1ELb1ELb0ELb0EEENS1_21CollectiveEpilogueFwdINS6_IJSA_SA_SA_EEES9_SD_SF_Li256ELb0ELb1ELb0ELb0EEENS1_30DynamicPersistentTileSchedulerILi256ELi128ELb0ELb1ELb1EEEEEEEEEvNT_6ParamsE)
        .other          _ZN7cutlass13device_kernelIN5flash11enable_sm90INS1_16FlashAttnFwdSm90INS1_25CollectiveMainloopFwdSm90ILi2EN4cute5tupleIJNS5_1CILi1EEES8_S8_EEENS6_IJNS7_ILi128EEESA_NS7_ILi192EEEEEELi128ENS_6half_tEfNS_4arch4Sm90ELb1ELb0ELb0ELb0ELb0ELb0ELb0ELb1ELb1ELb1ELb0ELb0EEENS1_21CollectiveEpilogueFwdINS6_IJSA_SA_SA_EEES9_SD_SF_Li256ELb0ELb1ELb0ELb0EEENS1_30DynamicPersistentTileSchedulerILi256ELi128ELb0ELb1ELb1EEEEEEEEEvNT_6ParamsE,@"STO_CUDA_ENTRY STV_DEFAULT"
_ZN7cutlass13device_kernelIN5flash11enable_sm90INS1_16FlashAttnFwdSm90INS1_25CollectiveMainloopFwdSm90ILi2EN4cute5tupleIJNS5_1CILi1EEES8_S8_EEENS6_IJNS7_ILi128EEESA_NS7_ILi192EEEEEELi128ENS_6half_tEfNS_4arch4Sm90ELb1ELb0ELb0ELb0ELb0ELb0ELb0ELb1ELb1ELb1ELb0ELb0EEENS1_21CollectiveEpilogueFwdINS6_IJSA_SA_SA_EEES9_SD_SF_Li256ELb0ELb1ELb0ELb0EEENS1_30DynamicPersistentTileSchedulerILi256ELi128ELb0ELb1ELb1EEEEEEEEEvNT_6ParamsE:
        /* <DEDUP_REMOVED lines=18> */
.L_x_2234:
[----:B------:R-:W-:Y:S05]  /*0120*/  BSYNC B0 ;  /* 0x0000000000007941 */ /* 0x000fea0003800000 */
.L_x_2233:
        /* <DEDUP_REMOVED lines=41> */
.L_x_2235:
        /* <DEDUP_REMOVED lines=22> */
.L_x_2236:
        /* <DEDUP_REMOVED lines=18> */
.L_x_2237:
        /* <DEDUP_REMOVED lines=22> */
.L_x_2238:
        /* <DEDUP_REMOVED lines=22> */
.L_x_2239:
        /* <DEDUP_REMOVED lines=8> */
.L_x_2241:
        /* <DEDUP_REMOVED lines=11> */
[----:B------:R-:W-:Y:S01]  /*0a30*/  UMOV UR37, URZ ;  /* 0x0000003f00257c82 */ /* 0x000fe20008000000 */
[----:B------:R-:W-:Y:S01]  /*0a40*/  UMOV UR36, URZ ;  /* 0x0000003f00247c82 */ /* 0x000fe20008000000 */
[----:B0-----:R-:W0:Y:S02]  /*0a50*/  S2R R2, SR_TID.X ;  /* 0x0000000000027919 */ /* 0x001e240000002100 */
[----:B0-----:R-:W-:Y:S01]  /*0a60*/  VIADD R194, R2, 0xffffff80 ;  /* 0xffffff8002c27836 */ /* 0x001fe20000000000 */
[----:B--2---:R-:W-:-:S04]  /*0a70*/  R2UR UR5, R3 ;  /* 0x00000000030572ca */ /* 0x004fc800000e0000 */
[----:B------:R-:W-:-:S04]  /*0a80*/  SHF.R.S32.HI R3, RZ, 0x1f, R194 ;  /* 0x0000001fff037819 */ /* 0x000fc800000114c2 */
[CC--:B------:R-:W-:Y:S02]  /*0a90*/  LEA.HI R5, R3.reuse, R194.reuse, RZ, 0x7 ;  /* 0x000000c203057211 */ /* 0x0c0fe400078f38ff */
[-C--:B------:R-:W-:Y:S02]  /*0aa0*/  LEA.HI R2, R3, R194.reuse, RZ, 0x5 ;  /* 0x000000c203027211 */ /* 0x080fe400078f28ff */
[----:B------:R-:W-:Y:S02]  /*0ab0*/  LOP3.LUT R187, R5, 0xffffff80, RZ, 0xc0, !PT ;  /* 0xffffff8005bb7812 */ /* 0x000fe400078ec0ff */
[----:B------:R-:W-:Y:S01]  /*0ac0*/  LEA.HI R0, R3, R194, RZ, 0x4 ;  /* 0x000000c203007211 */ /* 0x000fe200078f20ff */
[----:B------:R-:W-:Y:S01]  /*0ad0*/  IMAD.SHL.U32 R2, R2, 0x20, RZ ;  /* 0x0000002002027824 */ /* 0x000fe200078e00ff */
[----:B------:R-:W-:Y:S01]  /*0ae0*/  SHF.R.S32.HI R188, RZ, 0x7, R5 ;  /* 0x00000007ffbc7819 */ /* 0x000fe20000011405 */
[----:B------:R-:W-:Y:S01]  /*0af0*/  IMAD.IADD R187, R194, 0x1, -R187 ;  /* 0x00000001c2bb7824 */ /* 0x000fe200078e0abb */
[----:B------:R-:W-:Y:S01]  /*0b00*/  SHF.R.S32.HI R9, RZ, 0x4, R0 ;  /* 0x00000004ff097819 */ /* 0x000fe20000011400 */
[----:B------:R-:W-:Y:S01]  /*0b10*/  ULOP3.LUT UR6, UR5, 0x1, URZ, 0xfc, !UPT ;  /* 0x0000000105067892 */ /* 0x000fe2000f8efc3f */
[----:B------:R-:W-:-:S02]  /*0b20*/  LOP3.LUT R7, R0, 0x3fffff0, RZ, 0xc0, !PT ;  /* 0x03fffff000077812 */ /* 0x000fc400078ec0ff */
[----:B------:R-:W-:Y:S01]  /*0b30*/  SHF.R.S32.HI R4, RZ, 0x1f, R187 ;  /* 0x0000001fff047819 */ /* 0x000fe200000114bb */
[----:B------:R-:W-:Y:S01]  /*0b40*/  UMOV UR5, URZ ;  /* 0x0000003f00057c82 */ /* 0x000fe20008000000 */
[----:B------:R-:W-:Y:S01]  /*0b50*/  LOP3.LUT R2, R2, 0xfffffc00, RZ, 0xc0, !PT ;  /* 0xfffffc0002027812 */ /* 0x000fe200078ec0ff */
[----:B------:R-:W-:Y:S01]  /*0b60*/  IMAD.IADD R7, R194, 0x1, -R7 ;  /* 0x00000001c2077824 */ /* 0x000fe200078e0a07 */
[----:B------:R-:W-:Y:S01]  /*0b70*/  LEA.HI R0, R0, R9, RZ, 0x1 ;  /* 0x0000000900007211 */ /* 0x000fe200078f08ff */
[----:B------:R-:W-:Y:S01]  /*0b80*/  IMAD.U32 R191, RZ, RZ, UR6 ;  /* 0x00000006ffbf7e24 */ /* 0x000fe2000f8e00ff */
[----:B------:R-:W-:Y:S01]  /*0b90*/  LEA.HI R6, R4, R187, RZ, 0x2 ;  /* 0x000000bb04067211 */ /* 0x000fe200078f10ff */
[----:B------:R-:W-:Y:S01]  /*0ba0*/  IMAD R7, R7, 0x40, R2 ;  /* 0x0000004007077824 */ /* 0x000fe200078e0202 */
[----:B------:R-:W-:Y:S01]  /*0bb0*/  LOP3.LUT R0, R0, 0x1ffffffe, RZ, 0xc0, !PT ;  /* 0x1ffffffe00007812 */ /* 0x000fe200078ec0ff */
[----:B------:R-:W-:Y:S01]  /*0bc0*/  IMAD.U32 R186, RZ, RZ, UR5 ;  /* 0x00000005ffba7e24 */ /* 0x000fe2000f8e00ff */
[----:B------:R-:W-:-:S02]  /*0bd0*/  LEA.HI R2, R3, R194, RZ, 0x2 ;  /* 0x000000c203027211 */ /* 0x000fc400078f10ff */
[----:B------:R-:W-:Y:S01]  /*0be0*/  SHF.R.S32.HI R8, RZ, 0x2, R6 ;  /* 0x00000002ff087819 */ /* 0x000fe20000011406 */
[----:B------:R-:W-:Y:S01]  /*0bf0*/  IMAD.IADD R0, R9, 0x1, -R0 ;  /* 0x0000000109007824 */ /* 0x000fe200078e0a00 */
[----:B------:R-:W-:Y:S02]  /*0c00*/  SHF.R.S32.HI R11, RZ, 0x1f, R6 ;  /* 0x0000001fff0b7819 */ /* 0x000fe40000011406 */
[----:B------:R-:W-:Y:S01]  /*0c10*/  LOP3.LUT R9, R2, 0xfffffffc, RZ, 0xc0, !PT ;  /* 0xfffffffc02097812 */ /* 0x000fe200078ec0ff */
[----:B------:R-:W-:Y:S01]  /*0c20*/  IMAD R190, R0, 0x8, R7 ;  /* 0x0000000800be7824 */ /* 0x000fe200078e0207 */
[----:B------:R-:W-:Y:S02]  /*0c30*/  LEA.HI R3, R3, R194, RZ, 0x3 ;  /* 0x000000c203037211 */ /* 0x000fe400078f18ff */
[----:B------:R-:W-:Y:S01]  /*0c40*/  LEA.HI R11, R11, R8, RZ, 0x3 ;  /* 0x000000080b0b7211 */ /* 0x000fe200078f18ff */
[----:B------:R-:W-:Y:S01]  /*0c50*/  IMAD.IADD R9, R194, 0x1, -R9 ;  /* 0x00000001c2097824 */ /* 0x000fe200078e0a09 */
[----:B------:R-:W-:-:S02]  /*0c60*/  LEA.HI R0, R5, R188, RZ, 0x1 ;  /* 0x000000bc05007211 */ /* 0x000fc400078f08ff */
[----:B------:R-:W-:Y:S02]  /*0c70*/  LOP3.LUT R5, R3, 0xfffffff8, RZ, 0xc0, !PT ;  /* 0xfffffff803057812 */ /* 0x000fe400078ec0ff */
[----:B------:R-:W-:Y:S02]  /*0c80*/  LOP3.LUT R11, R11, 0xfffffff8, RZ, 0xc0, !PT ;  /* 0xfffffff80b0b7812 */ /* 0x000fe400078ec0ff */
[----:B------:R-:W-:Y:S01]  /*0c90*/  LEA.HI R4, R4, R187, RZ, 0x5 ;  /* 0x000000bb04047211 */ /* 0x000fe200078f28ff */
[----:B------:R-:W-:Y:S01]  /*0ca0*/  IMAD.IADD R22, R194, 0x1, -R5 ;  /* 0x00000001c2167824 */ /* 0x000fe200078e0a05 */
[----:B------:R-:W-:Y:S01]  /*0cb0*/  LEA.HI R2, R9, R9, RZ, 0x1 ;  /* 0x0000000909027211 */ /* 0x000fe200078f08ff */
[----:B------:R-:W-:Y:S01]  /*0cc0*/  IMAD.IADD R11, R8, 0x1, -R11 ;  /* 0x00000001080b7824 */ /* 0x000fe200078e0a0b */
[----:B------:R-:W-:Y:S01]  /*0cd0*/  SHF.R.S32.HI R4, RZ, 0x5, R4 ;  /* 0x00000005ff047819 */ /* 0x000fe20000011404 */
[----:B------:R-:W-:Y:S01]  /*0ce0*/  IMAD.SHL.U32 R16, R22, 0x8, RZ ;  /* 0x0000000816107824 */ /* 0x000fe200078e00ff */
[----:B------:R-:W-:-:S02]  /*0cf0*/  LOP3.LUT R7, R0, 0x3fffffe, RZ, 0xc0, !PT ;  /* 0x03fffffe00077812 */ /* 0x000fc400078ec0ff */
[----:B------:R-:W-:Y:S01]  /*0d00*/  LOP3.LUT R2, R2, 0x1ffffffe, RZ, 0xc0, !PT ;  /* 0x1ffffffe02027812 */ /* 0x000fe200078ec0ff */
[----:B------:R-:W-:Y:S01]  /*0d10*/  IMAD R4, R4, 0x10, R11 ;  /* 0x0000001004047824 */ /* 0x000fe200078e020b */
[----:B------:R-:W-:Y:S01]  /*0d20*/  LOP3.LUT R6, R6, 0x7ffffffc, RZ, 0xc0, !PT ;  /* 0x7ffffffc06067812 */ /* 0x000fe200078ec0ff */
[----:B------:R-:W-:Y:S01]  /*0d30*/  IMAD.IADD R7, R188, 0x1, -R7 ;  /* 0x00000001bc077824 */ /* 0x000fe200078e0a07 */
[----:B------:R-:W-:Y:S01]  /*0d40*/  SHF.R.S32.HI R185, RZ, 0x3, R3 ;  /* 0x00000003ffb97819 */ /* 0x000fe20000011403 */
[----:B------:R-:W-:Y:S01]  /*0d50*/  VIADD R19, R16, 0x40 ;  /* 0x0000004010137836 */ /* 0x000fe20000000000 */
[----:B------:R-:W-:Y:S01]  /*0d60*/  SHF.R.S32.HI R193, RZ, 0x1f, R16 ;  /* 0x0000001fffc17819 */ /* 0x000fe20000011410 */
[----:B------:R-:W-:Y:S02]  /*0d70*/  IMAD.IADD R2, R9, 0x1, -R2 ;  /* 0x0000000109027824 */ /* 0x000fe400078e0a02 */
[----:B------:R-:W-:Y:S01]  /*0d80*/  IMAD R189, R7, 0x40, R4 ;  /* 0x0000004007bd7824 */ /* 0x000fe200078e0204 */
[----:B------:R-:W-:Y:S01]  /*0d90*/  SHF.R.S32.HI R192, RZ, 0x1f, R19 ;  /* 0x0000001fffc07819 */ /* 0x000fe20000011413 */
[----:B------:R-:W-:-:S02]  /*0da0*/  IMAD.IADD R17, R187, 0x1, -R6 ;  /* 0x00000001bb117824 */ /* 0x000fc400078e0a06 */
[----:B------:R-:W-:-:S07]  /*0db0*/  IMAD R18, R2, 0x8, R189 ;  /* 0x0000000802127824 */ /* 0x000fce00078e02bd */
.L_x_2292:
[----:B------:R-:W-:Y:S01]  /*0dc0*/  ULDC UR5, c[0x0][0xc60] ;  /* 0x0003180000057ab9 */ /* 0x000fe20000000800 */
[----:B------:R-:W-:Y:S01]  /*0dd0*/  UMOV UR8, UR4 ;  /* 0x0000000400087c82 */ /* 0x000fe20008000000 */
[----:B------:R-:W-:-:S11]  /*0de0*/  UISETP.NE.AND UP0, UPT, UR5, 0x1, UPT ;  /* 0x000000010500788c */ /* 0x000fd6000bf05270 */
[----:B------:R-:W-:Y:S01]  /*0df0*/  @UP0 ULDC UR6, c[0x0][0xc64] ;  /* 0x0003190000060ab9 */ /* 0x000fe20000000800 */
[----:B------:R-:W-:Y:S01]  /*0e00*/  @UP0 ULDC UR9, c[0x0][0xc68] ;  /* 0x00031a0000090ab9 */ /* 0x000fe20000000800 */
[----:B------:R-:W-:-:S04]  /*0e10*/  UIMAD.WIDE.U32 UR6, UR4, UR6, URZ ;  /* 0x00000006040672a5 */ /* 0x000fc8000f8e003f */
[----:B------:R-:W-:-:S03]  /*0e20*/  @UP0 USHF.R.U32.HI UR8, URZ, UR9, UR7 ;  /* 0x000000093f080299 */ /* 0x000fc60008011607 */
[----:B------:R-:W-:Y:S02]  /*0e30*/  ULDC UR6, c[0x0][0xc78] ;  /* 0x00031e0000067ab9 */ /* 0x000fe40000000800 */
[----:B------:R-:W-:Y:S02]  /*0e40*/  UISETP.GE.AND UP0, UPT, UR8, UR6, UPT ;  /* 0x000000060800728c */ /* 0x000fe4000bf06270 */
[----:B------:R-:W-:-:S04]  /*0e50*/  UIADD3 UR6, -UR8, URZ, URZ ;  /* 0x0000003f08067290 */ /* 0x000fc8000fffe13f */
[----:B------:R-:W-:Y:S01]  /*0e60*/  PLOP3.LUT P0, PT, PT, PT, UP0, 0x80, 0x0 ;  /* 0x000000000000781c */ /* 0x000fe20003f0f008 */
[----:B------:R-:W-:-:S12]  /*0e70*/  UIMAD UR9, UR5, UR6, UR4 ;  /* 0x00000006050972a4 */ /* 0x000fd8000f8e0204 */
[----:B012345:R-:W-:Y:S05]  /*0e80*/  @!P0 BRA `(.L_x_2242) ;  /* 0x0000000000208947 */ /* 0x03ffea0003800000 */
        /* <DEDUP_REMOVED lines=8> */
.L_x_2242:
[----:B------:R-:W-:Y:S01]  /*0f10*/  ULDC UR7, c[0x0][0xc54] ;  /* 0x0003150000077ab9 */ /* 0x000fe20000000800 */
[----:B------:R-:W-:Y:S01]  /*0f20*/  UMOV UR6, UR9 ;  /* 0x0000000900067c82 */ /* 0x000fe20008000000 */
[----:B------:R-:W-:-:S11]  /*0f30*/  UISETP.NE.AND UP0, UPT, UR7, 0x1, UPT ;  /* 0x000000010700788c */ /* 0x000fd6000bf05270 */
[----:B------:R-:W-:Y:S02]  /*0f40*/  @UP0 ULDC.64 UR10, c[0x0][0xc58] ;  /* 0x00031600000a0ab9 */ /* 0x000fe40000000a00 */
[----:B------:R-:W-:-:S04]  /*0f50*/  UIMAD.WIDE.U32 UR4, UR9, UR10, URZ ;  /* 0x0000000a090472a5 */ /* 0x000fc8000f8e003f */
[----:B------:R-:W-:-:S04]  /*0f60*/  @UP0 USHF.R.U32.HI UR6, URZ, UR11, UR5 ;  /* 0x0000000b3f060299 */ /* 0x000fc80008011605 */
[----:B------:R-:W-:-:S12]  /*0f70*/  UIMAD UR4, UR6, UR7, URZ ;  /* 0x00000007060472a4 */ /* 0x000fd8000f8e023f */
.L_x_2243:
[----:B------:R-:W-:Y:S01]  /*0f80*/  ULDC.64 UR12, c[0x0][0x418] ;  /* 0x00010600000c7ab9 */ /* 0x000fe20000000a00 */
[----:B------:R-:W-:Y:S01]  /*0f90*/  ULOP3.LUT UR6, URZ, UR6, URZ, 0x33, !UPT ;  /* 0x000000063f067292 */ /* 0x000fe2000f8e333f */
[----:B------:R-:W-:Y:S01]  /*0fa0*/  PLOP3.LUT P0, PT, PT, PT, PT, 0x80, 0x0 ;  /* 0x000000000000781c */ /* 0x000fe20003f0f070 */
[----:B------:R-:W-:Y:S01]  /*0fb0*/  UISETP.NE.U32.AND UP0, UPT, UR12, URZ, UPT ;  /* 0x0000003f0c00728c */ /* 0x000fe2000bf05070 */
[----:B------:R-:W-:Y:S01]  /*0fc0*/  CS2R R88, SRZ ;  /* 0x0000000000587805 */ /* 0x000fe2000001ff00 */
[----:B------:R-:W-:Y:S01]  /*0fd0*/  ULDC UR5, c[0x0][0xc3c] ;  /* 0x00030f0000057ab9 */ /* 0x000fe20000000800 */
[----:B------:R-:W-:Y:S01]  /*0fe0*/  ULDC UR12, c[0x0][0x448] ;  /* 0x00011200000c7ab9 */ /* 0x000fe20000000800 */
[----:B------:R-:W-:Y:S01]  /*0ff0*/  UIADD3 UR6, UR6, UR5, URZ ;  /* 0x0000000506067290 */ /* 0x000fe2000fffe03f */
[----:B------:R-:W-:Y:S01]  /*1000*/  CS2R R86, SRZ ;  /* 0x0000000000567805 */ /* 0x000fe2000001ff00 */
[----:B------:R-:W-:Y:S01]  /*1010*/  UISETP.NE.AND UP2, UPT, UR12, 0x1, UPT ;  /* 0x000000010c00788c */ /* 0x000fe2000bf45270 */
[----:B------:R-:W-:Y:S01]  /*1020*/  CS2R R84, SRZ ;  /* 0x0000000000547805 */ /* 0x000fe2000001ff00 */
[----:B------:R-:W-:Y:S01]  /*1030*/  UIADD3 UR4, UR9, -UR4, URZ ;  /* 0x8000000409047290 */ /* 0x000fe2000fffe03f */
[----:B------:R-:W-:Y:S01]  /*1040*/  CS2R R82, SRZ ;  /* 0x0000000000527805 */ /* 0x000fe2000001ff00 */
[----:B------:R-:W-:Y:S01]  /*1050*/  USHF.L.U32 UR60, UR6, 0x7, URZ ;  /* 0x00000007063c7899 */ /* 0x000fe2000800063f */
[----:B------:R-:W-:Y:S01]  /*1060*/  CS2R R80, SRZ ;  /* 0x0000000000507805 */ /* 0x000fe2000001ff00 */
[----:B------:R-:W-:Y:S01]  /*1070*/  ULDC UR11, c[0x0][0xc54] ;  /* 0x00031500000b7ab9 */ /* 0x000fe20000000800 */
[----:B------:R-:W-:Y:S01]  /*1080*/  UISETP.NE.AND.EX UP0, UPT, UR13, URZ, UPT, UP0 ;  /* 0x0000003f0d00728c */ /* 0x000fe2000bf05300 */
[----:B------:R-:W-:Y:S01]  /*1090*/  CS2R R78, SRZ ;  /* 0x00000000004e7805 */ /* 0x000fe2000001ff00 */
[----:B------:R-:W-:Y:S01]  /*10a0*/  UIADD3 UR6, UR60, 0x7f, URZ ;  /* 0x0000007f3c067890 */ /* 0x000fe2000fffe03f */
[----:B------:R-:W-:Y:S01]  /*10b0*/  CS2R R76, SRZ ;  /* 0x00000000004c7805 */ /* 0x000fe2000001ff00 */
[----:B------:R-:W-:Y:S01]  /*10c0*/  UIMAD UR11, UR8, UR11, UR4 ;  /* 0x0000000b080b72a4 */ /* 0x000fe2000f8e0204 */
[----:B------:R-:W-:Y:S01]  /*10d0*/  CS2R R74, SRZ ;  /* 0x00000000004a7805 */ /* 0x000fe2000001ff00 */
[----:B------:R-:W-:Y:S01]  /*10e0*/  ULDC UR61, c[0x0][0x424] ;  /* 0x00010900003d7ab9 */ /* 0x000fe20000000800 */
[----:B------:R-:W-:Y:S01]  /*10f0*/  ULDC UR7, c[0x0][0x288] ;  /* 0x0000a20000077ab9 */ /* 0x000fe20000000800 */
[----:B------:R-:W-:Y:S01]  /*1100*/  @UP2 ULDC UR4, c[0x0][0x44c] ;  /* 0x0001130000042ab9 */ /* 0x000fe20000000800 */
[----:B------:R-:W-:Y:S01]  /*1110*/  UIADD3 UR7, -UR7, 0x80, URZ ;  /* 0x0000008007077890 */ /* 0x000fe2000fffe13f */
[----:B------:R-:W-:Y:S01]  /*1120*/  CS2R R72, SRZ ;  /* 0x0000000000487805 */ /* 0x000fe2000001ff00 */
[----:B------:R-:W-:Y:S01]  /*1130*/  UIMAD.WIDE.U32 UR4, UR6, UR4, URZ ;  /* 0x00000004060472a5 */ /* 0x000fe2000f8e003f */
[----:B------:R-:W-:Y:S01]  /*1140*/  CS2R R70, SRZ ;  /* 0x0000000000467805 */ /* 0x000fe2000001ff00 */
[----:B------:R-:W-:Y:S01]  /*1150*/  USEL UR61, UR61, 0x1, UP0 ;  /* 0x000000013d3d7887 */ /* 0x000fe20008000000 */
[----:B------:R-:W-:Y:S01]  /*1160*/  CS2R R68, SRZ ;  /* 0x0000000000447805 */ /* 0x000fe2000001ff00 */
[----:B------:R-:W-:Y:S01]  /*1170*/  ULDC UR10, c[0x0][0x2f0] ;  /* 0x0000bc00000a7ab9 */ /* 0x000fe20000000800 */
[----:B------:R-:W-:Y:S01]  /*1180*/  @UP2 ULDC UR12, c[0x0][0x450] ;  /* 0x00011400000c2ab9 */ /* 0x000fe20000000800 */
[----:B------:R-:W-:Y:S01]  /*1190*/  UIMAD UR7, UR61, UR10, UR7 ;  /* 0x0000000a3d0772a4 */ /* 0x000fe2000f8e0207 */
[----:B------:R-:W-:Y:S01]  /*11a0*/  CS2R R66, SRZ ;  /* 0x0000000000427805 */ /* 0x000fe2000001ff00 */
[----:B------:R-:W-:Y:S01]  /*11b0*/  @UP2 USHF.R.U32.HI UR6, URZ, UR12, UR5 ;  /* 0x0000000c3f062299 */ /* 0x000fe20008011605 */
[----:B------:R-:W-:Y:S01]  /*11c0*/  CS2R R64, SRZ ;  /* 0x0000000000407805 */ /* 0x000fe2000001ff00 */
[----:B------:R-:W-:Y:S01]  /*11d0*/  UIMAD UR4, UR61, UR10, 0x7f ;  /* 0x0000007f3d0474a4 */ /* 0x000fe2000f8e020a */
[----:B------:R-:W-:Y:S01]  /*11e0*/  CS2R R62, SRZ ;  /* 0x00000000003e7805 */ /* 0x000fe2000001ff00 */
[----:B------:R-:W-:Y:S01]  /*11f0*/  UIADD3 UR6, UR7, UR6, URZ ;  /* 0x0000000607067290 */ /* 0x000fe2000fffe03f */
[----:B------:R-:W-:Y:S01]  /*1200*/  CS2R R60, SRZ ;  /* 0x00000000003c7805 */ /* 0x000fe2000001ff00 */
[----:B------:R-:W-:Y:S01]  /*1210*/  USHF.R.S32.HI UR5, URZ, 0x1f, UR4 ;  /* 0x0000001f3f057899 */ /* 0x000fe20008011404 */
[----:B------:R-:W-:Y:S01]  /*1220*/  CS2R R58, SRZ ;  /* 0x00000000003a7805 */ /* 0x000fe2000001ff00 */
[----:B------:R-:W-:Y:S01]  /*1230*/  USHF.R.S32.HI UR7, URZ, 0x1f, UR6 ;  /* 0x0000001f3f077899 */ /* 0x000fe20008011406 */
[----:B------:R-:W-:Y:S01]  /*1240*/  CS2R R56, SRZ ;  /* 0x0000000000387805 */ /* 0x000fe2000001ff00 */
[----:B------:R-:W-:Y:S01]  /*1250*/  ULEA.HI UR5, UR5, UR4, URZ, 0x7 ;  /* 0x0000000405057291 */ /* 0x000fe2000f8f383f */
[----:B------:R-:W-:Y:S01]  /*1260*/  CS2R R54, SRZ ;  /* 0x0000000000367805 */ /* 0x000fe2000001ff00 */
[----:B------:R-:W-:Y:S01]  /*1270*/  ULEA.HI UR7, UR7, UR6, URZ, 0x7 ;  /* 0x0000000607077291 */ /* 0x000fe2000f8f383f */
[----:B------:R-:W-:Y:S01]  /*1280*/  CS2R R52, SRZ ;  /* 0x0000000000347805 */ /* 0x000fe2000001ff00 */
[----:B------:R-:W-:Y:S01]  /*1290*/  ULDC UR9, c[0x0][0xc48] ;  /* 0x0003120000097ab9 */ /* 0x000fe20000000800 */
[----:B------:R-:W-:Y:S01]  /*12a0*/  USHF.R.S32.HI UR6, URZ, 0x7, UR5 ;  /* 0x000000073f067899 */ /* 0x000fe20008011405 */
[----:B------:R-:W-:Y:S01]  /*12b0*/  CS2R R50, SRZ ;  /* 0x0000000000327805 */ /* 0x000fe2000001ff00 */
[----:B------:R-:W-:Y:S01]  /*12c0*/  UISETP.NE.AND UP1, UPT, UR9, 0x1, UPT ;  /* 0x000000010900788c */ /* 0x000fe2000bf25270 */
[----:B------:R-:W-:Y:S01]  /*12d0*/  CS2R R48, SRZ ;  /* 0x0000000000307805 */ /* 0x000fe2000001ff00 */
[----:B------:R-:W-:Y:S01]  /*12e0*/  USHF.R.S32.HI UR7, URZ, 0x7, UR7 ;  /* 0x000000073f077899 */ /* 0x000fe20008011407 */
[----:B------:R-:W-:Y:S01]  /*12f0*/  CS2R R46, SRZ ;  /* 0x00000000002e7805 */ /* 0x000fe2000001ff00 */
[----:B------:R-:W-:Y:S01]  /*1300*/  UMOV UR14, UR11 ;  /* 0x0000000b000e7c82 */ /* 0x000fe20008000000 */
[----:B------:R-:W-:Y:S01]  /*1310*/  CS2R R44, SRZ ;  /* 0x00000000002c7805 */ /* 0x000fe2000001ff00 */
[----:B------:R-:W-:Y:S01]  /*1320*/  UISETP.LT.AND UP0, UPT, UR6, UR7, UPT ;  /* 0x000000070600728c */ /* 0x000fe2000bf01270 */
[----:B------:R-:W-:-:S02]  /*1330*/  CS2R R42, SRZ ;  /* 0x00000000002a7805 */ /* 0x000fc4000001ff00 */
[----:B------:R-:W-:Y:S02]  /*1340*/  CS2R R90, SRZ ;  /* 0x00000000005a7805 */ /* 0x000fe4000001ff00 */
[----:B------:R-:W-:Y:S01]  /*1350*/  CS2R R98, SRZ ;  /* 0x0000000000627805 */ /* 0x000fe2000001ff00 */
[----:B------:R-:W-:Y:S01]  /*1360*/  USEL UR15, UR6, UR7, UP0 ;  /* 0x00000007060f7287 */ /* 0x000fe20008000000 */
[----:B------:R-:W-:Y:S01]  /*1370*/  CS2R R94, SRZ ;  /* 0x00000000005e7805 */ /* 0x000fe2000001ff00 */
[----:B------:R-:W-:Y:S01]  /*1380*/  @UP1 ULDC UR8, c[0x0][0xc4c] ;  /* 0x0003130000081ab9 */ /* 0x000fe20000000800 */
[----:B------:R-:W-:Y:S01]  /*1390*/  CS2R R92, SRZ ;  /* 0x00000000005c7805 */ /* 0x000fe2000001ff00 */
[----:B------:R-:W-:Y:S01]  /*13a0*/  UIMAD.WIDE.U32 UR4, UR11, UR8, URZ ;  /* 0x000000080b0472a5 */ /* 0x000fe2000f8e003f */
[----:B------:R-:W-:Y:S01]  /*13b0*/  CS2R R100, SRZ ;  /* 0x0000000000647805 */ /* 0x000fe2000001ff00 */
[----:B------:R-:W-:Y:S02]  /*13c0*/  UISETP.GE.AND UP0, UPT, UR15, 0x1, UPT ;  /* 0x000000010f00788c */ /* 0x000fe4000bf06270 */
[----:B------:R-:W-:Y:S01]  /*13d0*/  IMAD.U32 R106, RZ, RZ, UR15 ;  /* 0x0000000fff6a7e24 */ /* 0x000fe2000f8e00ff */
[----:B------:R-:W-:Y:S01]  /*13e0*/  @UP1 ULDC UR8, c[0x0][0xc50] ;  /* 0x0003140000081ab9 */ /* 0x000fe20000000800 */
[----:B------:R-:W-:Y:S01]  /*13f0*/  CS2R R102, SRZ ;  /* 0x0000000000667805 */ /* 0x000fe2000001ff00 */
[----:B------:R-:W-:Y:S01]  /*1400*/  @UP1 USHF.R.U32.HI UR14, URZ, UR8, UR5 ;  /* 0x000000083f0e1299 */ /* 0x000fe20008011605 */
[----:B------:R-:W-:-:S02]  /*1410*/  CS2R R96, SRZ ;  /* 0x0000000000607805 */ /* 0x000fc4000001ff00 */
[----:B------:R-:W-:Y:S02]  /*1420*/  PLOP3.LUT P1, PT, PT, PT, UP0, 0x80, 0x0 ;  /* 0x000000000000781c */ /* 0x000fe40003f2f008 */
[----:B------:R-:W-:Y:S01]  /*1430*/  CS2R R6, SRZ ;  /* 0x0000000000067805 */ /* 0x000fe2000001ff00 */
[----:B------:R-:W-:Y:S01]  /*1440*/  UIADD3 UR4, -UR14, URZ, URZ ;  /* 0x0000003f0e047290 */ /* 0x000fe2000fffe13f */
[----:B------:R-:W-:Y:S01]  /*1450*/  CS2R R104, SRZ ;  /* 0x0000000000687805 */ /* 0x000fe2000001ff00 */
[----:B------:R-:W-:Y:S02]  /*1460*/  IMAD.U32 R184, RZ, RZ, UR14 ;  /* 0x0000000effb87e24 */ /* 0x000fe4000f8e00ff */
[----:B------:R-:W-:-:S06]  /*1470*/  UIMAD UR4, UR9, UR4, UR11 ;  /* 0x00000004090472a4 */ /* 0x000fcc000f8e020b */
[----:B------:R-:W-:Y:S01]  /*1480*/  IMAD.U32 R23, RZ, RZ, UR4 ;  /* 0x00000004ff177e24 */ /* 0x000fe2000f8e00ff */
        /* <DEDUP_REMOVED lines=32> */
.L_x_2245:
[----:B------:R-:W-:Y:S02]  /*1690*/  R2UR UR6, R186 ;  /* 0x00000000ba0672ca */ /* 0x000fe400000e0000 */
[----:B------:R-:W-:-:S11]  /*16a0*/  R2UR UR5, R191 ;  /* 0x00000000bf0572ca */ /* 0x000fd600000e0000 */
[----:B------:R-:W-:Y:S02]  /*16b0*/  ULEA.HI UR4, UR6, UR6, URZ, 0x1 ;  /* 0x0000000606047291 */ /* 0x000fe4000f8f083f */
[----:B------:R-:W-:Y:S02]  /*16c0*/  IMAD.U32 R2, RZ, RZ, UR5 ;  /* 0x00000005ff027e24 */ /* 0x000fe4000f8e00ff */
[----:B------:R-:W-:-:S03]  /*16d0*/  ULOP3.LUT UR4, UR4, 0xfffffffe, URZ, 0xc0, !UPT ;  /* 0xfffffffe04047892 */ /* 0x000fc6000f8ec03f */
[----:B------:R-:W-:Y:S01]  /*16e0*/  ISETP.NE.AND P0, PT, R2, 0x3, PT ;  /* 0x000000030200780c */ /* 0x000fe20003f05270 */
[----:B------:R-:W-:-:S06]  /*16f0*/  UIADD3 UR4, UR6, -UR4, URZ ;  /* 0x8000000406047290 */ /* 0x000fcc000fffe03f */
[----:B------:R-:W-:-:S05]  /*1700*/  IMAD.U32 R0, RZ, RZ, UR4 ;  /* 0x00000004ff007e24 */ /* 0x000fca000f8e00ff */
[----:B------:R-:W-:-:S04]  /*1710*/  SHF.L.U32 R0, R0, 0x1f, RZ ;  /* 0x0000001f00007819 */ /* 0x000fc800000006ff */
[----:B------:R-:W0:Y:S02]  /*1720*/  SYNCS.PHASECHK.TRANS64.TRYWAIT P1, [UR38+0x34800], R0 ;  /* 0x03480000ff0075a7 */ /* 0x000e240008020166 */
[----:B0-----:R-:W-:Y:S05]  /*1730*/  @!P1 BRA `(.L_x_2246) ;  /* 0x000000e800609947 */ /* 0x001fea0003800000 */
.L_x_2396:
[----:B------:R-:W-:Y:S05]  /*1740*/  @!P0 BRA `(.L_x_2247) ;  /* 0x0000000000048947 */ /* 0x000fea0003800000 */
[----:B------:R-:W-:Y:S01]  /*1750*/  BPT.TRAP 0x1 ;  /* 0x000000040000795c */ /* 0x000fe20000300000 */
.L_x_2247:
[----:B------:R-:W-:Y:S02]  /*1760*/  IMAD.U32 R2, RZ, RZ, UR36 ;  /* 0x00000024ff027e24 */ /* 0x000fe4000f8e00ff */
[----:B0-----:R-:W-:-:S03]  /*1770*/  IMAD.U32 R3, RZ, RZ, UR37 ;  /* 0x00000025ff037e24 */ /* 0x001fc6000f8e00ff */
[----:B------:R-:W-:Y:S02]  /*1780*/  LEA R2, R2, UR38, 0x3 ;  /* 0x0000002602027c11 */ /* 0x000fe4000f8e18ff */
[----:B------:R-:W-:-:S04]  /*1790*/  SHF.L.U32 R3, R3, 0x1f, RZ ;  /* 0x0000001f03037819 */ /* 0x000fc800000006ff */
[----:B------:R0:W1:Y:S01]  /*17a0*/  SYNCS.PHASECHK.TRANS64.TRYWAIT P2, [R2+URZ+0x34830], R3 ;  /* 0x03483003020075a7 */ /* 0x000062000804017f */
[----:B------:R-:W-:Y:S05]  /*17b0*/  @!P0 BRA `(.L_x_2248) ;  /* 0x0000000000048947 */ /* 0x000fea0003800000 */
[----:B------:R-:W-:Y:S01]  /*17c0*/  BPT.TRAP 0x1 ;  /* 0x000000040000795c */ /* 0x000fe20000300000 */
.L_x_2248:
[----:B------:R-:W2:Y:S02]  /*17d0*/  S2R R0, SR_TID.X ;  /* 0x0000000000007919 */ /* 0x000ea40000002100 */
[----:B--2---:R-:W-:Y:S01]  /*17e0*/  LOP3.LUT P1, RZ, R0, 0x7f, RZ, 0xc0, !PT ;  /* 0x0000007f00ff7812 */ /* 0x004fe2000782c0ff */
[----:B-1----:R-:W-:-:S12]  /*17f0*/  @P2 BRA `(.L_x_2249) ;  /* 0x0000000000082947 */ /* 0x002fd80003800000 */
[----:B------:R-:W1:Y:S02]  /*1800*/  SYNCS.PHASECHK.TRANS64.TRYWAIT P2, [R2+URZ+0x34830], R3 ;  /* 0x03483003020075a7 */ /* 0x000e64000804017f */
[----:B-1----:R-:W-:Y:S05]  /*1810*/  @!P2 BRA `(.L_x_2250) ;  /* 0x000000e80040a947 */ /* 0x002fea0003800000 */
.L_x_2249:
        /* <DEDUP_REMOVED lines=10> */
[----:B------:R-:W-:Y:S01]  /*18c0*/  VIADD R0, R18, UR60 ;  /* 0x0000003c12007c36 */ /* 0x000fe20008000000 */
[----:B------:R-:W-:Y:S01]  /*18d0*/  UMOV UR53, 0x40000040 ;  /* 0x4000004000357882 */ /* 0x000fe20000000000 */
[----:B------:R-:W-:Y:S01]  /*18e0*/  UMOV UR55, 0x40000040 ;  /* 0x4000004000377882 */ /* 0x000fe20000000000 */
[----:B------:R-:W-:Y:S01]  /*18f0*/  ULOP3.LUT UR39, UR4, 0x10000, URZ, 0xfc, !UPT ;  /* 0x0001000004277892 */ /* 0x000fe2000f8efc3f */
[----:B------:R-:W-:Y:S01]  /*1900*/  R2UR UR6, R106 ;  /* 0x000000006a0672ca */ /* 0x000fe200000e0000 */
[----:B------:R-:W-:Y:S01]  /*1910*/  ULOP3.LUT UR4, UR40, 0x10000, URZ, 0xfc, !UPT ;  /* 0x0001000028047892 */ /* 0x000fe2000f8efc3f */
[----:B01----:R-:W-:Y:S01]  /*1920*/  IMAD.MOV.U32 R3, RZ, RZ, R0 ;  /* 0x000000ffff037224 */ /* 0x003fe200078e0000 */
[----:B------:R-:W-:Y:S01]  /*1930*/  UIMAD UR5, UR36, 0xc00, UR39 ;  /* 0x00000c00240578a4 */ /* 0x000fe2000f8e0227 */
[----:B------:R-:W-:Y:S01]  /*1940*/  @!P1 VIADD R2, R2, 0x34840 ;  /* 0x0003484002029836 */ /* 0x000fe20000000000 */
[----:B------:R-:W-:Y:S01]  /*1950*/  UIADD3 UR56, UR4, 0x2, URZ ;  /* 0x0000000204387890 */ /* 0x000fe2000fffe03f */
[----:B------:R-:W-:Y:S01]  /*1960*/  CS2R R150, SRZ ;  /* 0x0000000000967805 */ /* 0x000fe2000001ff00 */
[----:B------:R-:W-:Y:S01]  /*1970*/  UIADD3 UR58, UR5, 0x2, URZ ;  /* 0x00000002053a7890 */ /* 0x000fe2000fffe03f */
[----:B------:R-:W-:Y:S01]  /*1980*/  CS2R R148, SRZ ;  /* 0x0000000000947805 */ /* 0x000fe2000001ff00 */
[----:B------:R-:W-:Y:S01]  /*1990*/  UMOV UR8, UR4 ;  /* 0x0000000400087c82 */ /* 0x000fe20008000000 */
[----:B------:R-:W-:Y:S01]  /*19a0*/  UMOV UR10, UR5 ;  /* 0x00000005000a7c82 */ /* 0x000fe20008000000 */
[----:B------:R-:W-:Y:S01]  /*19b0*/  UIADD3 UR52, UR4, 0x4, URZ ;  /* 0x0000000404347890 */ /* 0x000fe2000fffe03f */
[----:B------:R-:W-:Y:S01]  /*19c0*/  HGMMA.64x128x16.F32 R24, gdesc[UR8], RZ, !UPT, gsb0 ;  /* 0x01e00000081879f0 */ /* 0x000fe2000c0008ff */
[----:B------:R-:W-:Y:S01]  /*19d0*/  UIADD3 UR54, UR5, 0x4, URZ ;  /* 0x0000000405367890 */ /* 0x000fe2000fffe03f */
[----:B------:R-:W-:Y:S01]  /*19e0*/  IMAD.U32 R8, RZ, RZ, UR8 ;  /* 0x00000008ff087e24 */ /* 0x000fe2000f8e00ff */
[----:B------:R-:W-:Y:S01]  /*19f0*/  UIADD3 UR48, UR4, 0x6, URZ ;  /* 0x0000000604307890 */ /* 0x000fe2000fffe03f */
[----:B------:R-:W-:Y:S01]  /*1a00*/  @!P1 PRMT R2, RZ, 0x654, R2 ;  /* 0x00000654ff029816 */ /* 0x000fe20000000002 */
[----:B------:R-:W-:Y:S01]  /*1a10*/  UIADD3 UR50, UR5, 0x6, URZ ;  /* 0x0000000605327890 */ /* 0x000fe2000fffe03f */
[----:B------:R-:W-:Y:S01]  /*1a20*/  CS2R R146, SRZ ;  /* 0x0000000000927805 */ /* 0x000fe2000001ff00 */
[----:B------:R-:W-:Y:S01]  /*1a30*/  UMOV UR49, 0x40000040 ;  /* 0x4000004000317882 */ /* 0x000fe20000000000 */
[----:B------:R-:W-:Y:S01]  /*1a40*/  UMOV UR51, 0x40000040 ;  /* 0x4000004000337882 */ /* 0x000fe20000000000 */
[----:B------:R-:W-:Y:S01]  /*1a50*/  UIADD3 UR44, UR4, 0x400, URZ ;  /* 0x00000400042c7890 */ /* 0x000fe2000fffe03f */
[----:B------:R-:W-:Y:S01]  /*1a60*/  CS2R R144, SRZ ;  /* 0x0000000000907805 */ /* 0x000fe2000001ff00 */
        /* <DEDUP_REMOVED lines=42> */
[----:B------:R-:W-:Y:S02]  /*1d10*/  ULDC UR4, c[0x0][0x448] ;  /* 0x0001120000047ab9 */ /* 0x000fe40000000800 */
[----:B------:R-:W-:-:S06]  /*1d20*/  UISETP.NE.AND UP0, UPT, UR4, 0x1, UPT ;  /* 0x000000010400788c */ /* 0x000fcc000bf05270 */
[----:B------:R-:W-:-:S05]  /*1d30*/  PLOP3.LUT P2, PT, PT, PT, UP0, 0x80, 0x0 ;  /* 0x000000000000781c */ /* 0x000fca0003f4f008 */
[----:B------:R-:W-:-:S08]  /*1d40*/  @UP0 ULDC UR4, c[0x0][0x44c] ;  /* 0x0001130000040ab9 */ /* 0x000fd00000000800 */
[----:B------:R-:W-:Y:S01]  /*1d50*/  @P2 IMAD.HI.U32 R4, R0, UR4, RZ ;  /* 0x0000000400042c27 */ /* 0x000fe2000f8e00ff */
[----:B------:R-:W-:-:S04]  /*1d60*/  @UP0 ULDC UR4, c[0x0][0x450] ;  /* 0x0001140000040ab9 */ /* 0x000fc80000000800 */
[----:B------:R-:W-:Y:S01]  /*1d70*/  @P2 SHF.R.U32.HI R3, RZ, UR4, R4 ;  /* 0x00000004ff032c19 */ /* 0x000fe20008011604 */
[----:B------:R-:W-:Y:S02]  /*1d80*/  UMOV UR4, 0xffffff80 ;  /* 0xffffff8000047882 */ /* 0x000fe40000000000 */
[----:B------:R-:W-:Y:S02]  /*1d90*/  UIMAD UR4, UR6, UR4, 0x80 ;  /* 0x00000080060474a4 */ /* 0x000fe4000f8e0204 */
[----:B------:R-:W0:Y:S02]  /*1da0*/  SHFL.IDX PT, R7, R3, 0x1, 0x1c1f ;  /* 0x003c1f0003077f89 */ /* 0x000e2400000e0000 */
[----:B------:R-:W-:Y:S02]  /*1db0*/  UIADD3 UR5, UR4, 0x1, URZ ;  /* 0x0000000104057890 */ /* 0x000fe4000fffe03f */
[----:B------:R-:W1:Y:S04]  /*1dc0*/  SHFL.IDX PT, R3, R3, RZ, 0x1c1f ;  /* 0x001c1fff03037589 */ /* 0x000e6800000e0000 */
[----:B------:R-:W-:Y:S01]  /*1dd0*/  IMAD.U32 R0, RZ, RZ, UR5 ;  /* 0x00000005ff007e24 */ /* 0x000fe2000f8e00ff */
[----:B------:R-:W-:-:S03]  /*1de0*/  UMOV UR5, UR60 ;  /* 0x0000003c00057c82 */ /* 0x000fc60008000000 */
[----:B------:R-:W-:Y:S01]  /*1df0*/  IMAD R0, R17, -0x2, R0 ;  /* 0xfffffffe11007824 */ /* 0x000fe200078e0200 */
        /* <DEDUP_REMOVED lines=15> */
[----:B------:R-:W-:Y:S01]  /*1ef0*/  ULDC UR10, c[0x0][0x2f0] ;  /* 0x0000bc00000a7ab9 */ /* 0x000fe20000000800 */
[----:B------:R-:W-:Y:S01]  /*1f00*/  ULDC UR11, c[0x0][0x288] ;  /* 0x0000a200000b7ab9 */ /* 0x000fe20000000800 */
[----:B------:R-:W-:Y:S02]  /*1f10*/  UIMAD UR4, UR61, UR10, UR4 ;  /* 0x0000000a3d0472a4 */ /* 0x000fe4000f8e0204 */
[----:B------:R-:W-:Y:S01]  /*1f20*/  IMAD.U32 R5, RZ, RZ, UR10 ;  /* 0x0000000aff057e24 */ /* 0x000fe2000f8e00ff */
[----:B------:R-:W-:-:S03]  /*1f30*/  UIMAD UR10, UR61, UR10, -UR11 ;  /* 0x0000000a3d0a72a4 */ /* 0x000fc6000f8e0a0b */
[----:B------:R-:W-:Y:S02]  /*1f40*/  IMAD R6, R5, UR61, R0 ;  /* 0x0000003d05067c24 */ /* 0x000fe4000f8e0200 */
[----:B------:R-:W-:Y:S01]  /*1f50*/  IMAD.U32 R4, RZ, RZ, UR4 ;  /* 0x00000004ff047e24 */ /* 0x000fe2000f8e00ff */
[----:B------:R-:W-:Y:S02]  /*1f60*/  ULDC UR4, c[0x0][0x988] ;  /* 0x0002620000047ab9 */ /* 0x000fe40000000800 */
[----:B0-----:R-:W-:Y:S01]  /*1f70*/  IADD3 R0, R7, -UR11, R6 ;  /* 0x8000000b07007c10 */ /* 0x001fe2000fffe006 */
[----:B------:R-:W-:Y:S02]  /*1f80*/  IMAD R5, R17, -0x2, R4 ;  /* 0xfffffffe11057824 */ /* 0x000fe400078e0204 */
[----:B------:R-:W-:Y:S01]  /*1f90*/  VIADD R6, R6, -UR11 ;  /* 0x8000000b06067c36 */ /* 0x000fe20008000000 */
[----:B------:R-:W-:Y:S02]  /*1fa0*/  @UP0 ULDC UR11, c[0x0][0x450] ;  /* 0x00011400000b0ab9 */ /* 0x000fe40000000800 */
[----:B------:R-:W-:-:S02]  /*1fb0*/  VIMNMX R0, R5, R0, PT ;  /* 0x0000000005007248 */ /* 0x000fc40003fe0100 */
[----:B-1----:R-:W-:Y:S02]  /*1fc0*/  VIADDMNMX R5, R3, R6, R5, PT ;  /* 0x0000000603057246 */ /* 0x002fe40003800105 */
[C---:B------:R-:W-:Y:S02]  /*1fd0*/  ISETP.GT.AND P3, PT, R0.reuse, RZ, PT ;  /* 0x000000ff0000720c */ /* 0x040fe40003f64270 */
[C---:B------:R-:W-:Y:S02]  /*1fe0*/  ISETP.GT.AND P4, PT, R0.reuse, 0x1, PT ;  /* 0x000000010000780c */ /* 0x040fe40003f84270 */
[----:B------:R-:W-:Y:S01]  /*1ff0*/  ISETP.GT.AND P5, PT, R0, 0x8, PT ;  /* 0x000000080000780c */ /* 0x000fe20003fa4270 */
        /* <DEDUP_REMOVED lines=19> */
[----:B------:R-:W-:Y:S01]  /*2130*/  FSEL R7, R26, -INF , P3 ;  /* 0xff8000001a077808 */ /* 0x000fe20001800000 */
[----:B------:R0:W-:Y:S01]  /*2140*/  @!P1 SYNCS.ARRIVE.TRANS64.RED.A1T0 RZ, [R2+URZ], RZ ;  /* 0x000000ff02ff99a7 */ /* 0x0001e2000810043f */
[----:B------:R-:W-:Y:S02]  /*2150*/  FSEL R27, R27, -INF , P4 ;  /* 0xff8000001b1b7808 */ /* 0x000fe40002000000 */
[----:B------:R-:W-:Y:S02]  /*2160*/  ISETP.GT.AND P3, PT, R0, 0x9, PT ;  /* 0x000000090000780c */ /* 0x000fe40003f64270 */
[----:B------:R-:W-:-:S02]  /*2170*/  FSEL R11, R30, -INF , P5 ;  /* 0xff8000001e0b7808 */ /* 0x000fc40002800000 */
[----:B------:R-:W-:Y:S02]  /*2180*/  FMNMX.FTZ R4, R7, R27, !PT ;  /* 0x0000001b07047209 */ /* 0x000fe40007810000 */
[C---:B------:R-:W-:Y:S02]  /*2190*/  ISETP.GT.AND P4, PT, R0.reuse, 0x10, PT ;  /* 0x000000100000780c */ /* 0x040fe40003f84270 */
[----:B------:R-:W-:Y:S02]  /*21a0*/  FSEL R31, R31, -INF , P3 ;  /* 0xff8000001f1f7808 */ /* 0x000fe40001800000 */
[----:B------:R-:W-:Y:S02]  /*21b0*/  FMNMX.FTZ R4, R11, R4, !PT ;  /* 0x000000040b047209 */ /* 0x000fe40007810000 */
        /* <DEDUP_REMOVED lines=78> */
[----:B------:R-:W-:Y:S01]  /*26a0*/  ISETP.GT.AND P3, PT, R0, 0x79, PT ;  /* 0x000000790000780c */ /* 0x000fe20003f64270 */
[----:B------:R-:W-:Y:S01]  /*26b0*/  IMAD.U32 R0, RZ, RZ, UR4 ;  /* 0x00000004ff007e24 */ /* 0x000fe2000f8e00ff */
[----:B------:R-:W-:Y:S01]  /*26c0*/  FSEL R121, R86, -INF , P4 ;  /* 0xff80000056797808 */ /* 0x000fe20002000000 */
[----:B------:R-:W-:Y:S01]  /*26d0*/  UIADD3 UR4, UR6, -0x2, URZ ;  /* 0xfffffffe06047890 */ /* 0x000fe2000fffe03f */
[----:B------:R-:W-:-:S02]  /*26e0*/  FMNMX.FTZ R4, R83, R4, !PT ;  /* 0x0000000453047209 */ /* 0x000fc40007810000 */
[----:B------:R-:W-:Y:S01]  /*26f0*/  FSEL R87, R87, -INF , P3 ;  /* 0xff80000057577808 */ /* 0x000fe20001800000 */
[----:B------:R-:W-:Y:S01]  /*2700*/  @UP0 ULDC UR6, c[0x0][0x44c] ;  /* 0x0001130000060ab9 */ /* 0x000fe20000000800 */
[----:B------:R-:W-:Y:S01]  /*2710*/  FMNMX.FTZ R4, R121, R4, !PT ;  /* 0x0000000479047209 */ /* 0x000fe20007810000 */
[----:B------:R-:W-:Y:S01]  /*2720*/  UIMAD.WIDE.U32 UR6, UR60, UR6, URZ ;  /* 0x000000063c0672a5 */ /* 0x000fe2000f8e003f */
[----:B------:R-:W-:Y:S02]  /*2730*/  ISETP.GT.AND P4, PT, R5, 0x1, PT ;  /* 0x000000010500780c */ /* 0x000fe40003f84270 */
[----:B------:R-:W-:Y:S01]  /*2740*/  FMNMX.FTZ R10, R87, R4, !PT ;  /* 0x00000004570a7209 */ /* 0x000fe20007810000 */
[----:B------:R-:W-:Y:S01]  /*2750*/  @UP0 USHF.R.U32.HI UR5, URZ, UR11, UR7 ;  /* 0x0000000b3f050299 */ /* 0x000fe20008011607 */
[----:B------:R-:W-:Y:S02]  /*2760*/  ISETP.GT.AND P5, PT, R5, 0x8, PT ;  /* 0x000000080500780c */ /* 0x000fe40003fa4270 */
[----:B------:R-:W-:Y:S01]  /*2770*/  FSEL R25, R25, -INF , P4 ;  /* 0xff80000019197808 */ /* 0x000fe20002000000 */
[----:B------:R-:W1:Y:S01]  /*2780*/  SHFL.BFLY PT, R13, R10, 0x2, 0x1f ;  /* 0x0c401f000a0d7f89 */ /* 0x000e6200000e0000 */
[----:B------:R-:W-:Y:S01]  /*2790*/  ISETP.GT.AND P4, PT, R5, 0x10, PT ;  /* 0x000000100500780c */ /* 0x000fe20003f84270 */
[----:B------:R-:W-:-:S04]  /*27a0*/  UIADD3 UR10, UR10, UR5, URZ ;  /* 0x000000050a0a7290 */ /* 0x000fc8000fffe03f */
[----:B------:R-:W-:-:S04]  /*27b0*/  USHF.R.S32.HI UR5, URZ, 0x1f, UR10 ;  /* 0x0000001f3f057899 */ /* 0x000fc8000801140a */
[----:B------:R-:W-:-:S04]  /*27c0*/  ULEA.HI UR5, UR5, UR10, URZ, 0x7 ;  /* 0x0000000a05057291 */ /* 0x000fc8000f8f383f */
[----:B------:R-:W-:-:S04]  /*27d0*/  USHF.R.S32.HI UR5, URZ, 0x7, UR5 ;  /* 0x000000073f057899 */ /* 0x000fc80008011405 */
[----:B------:R-:W-:-:S04]  /*27e0*/  UISETP.LT.AND UP1, UPT, URZ, UR5, UPT ;  /* 0x000000053f00728c */ /* 0x000fc8000bf21270 */
[----:B------:R-:W-:Y:S01]  /*27f0*/  USEL UR11, URZ, UR5, !UP1 ;  /* 0x000000053f0b7287 */ /* 0x000fe2000c800000 */
[----:B-1----:R-:W-:-:S03]  /*2800*/  FMNMX.FTZ R13, R10, R13, !PT ;  /* 0x0000000d0a0d7209 */ /* 0x002fc60007810000 */
[----:B------:R-:W-:Y:S02]  /*2810*/  UISETP.GE.AND UP1, UPT, UR4, UR11, UPT ;  /* 0x0000000b0400728c */ /* 0x000fe4000bf26270 */
[----:B------:R-:W1:Y:S02]  /*2820*/  SHFL.BFLY PT, R4, R13, 0x1, 0x1f ;  /* 0x0c201f000d047f89 */ /* 0x000e6400000e0000 */
[----:B-1----:R-:W-:Y:S02]  /*2830*/  FMNMX.FTZ R4, R13, R4, !PT ;  /* 0x000000040d047209 */ /* 0x002fe40007810000 */
[----:B------:R-:W-:Y:S02]  /*2840*/  FSEL R13, R32, -INF , P4 ;  /* 0xff800000200d7808 */ /* 0x000fe40002000000 */
[C---:B------:R-:W-:Y:S01]  /*2850*/  FSETP.NEU.FTZ.AND P3, PT, R4.reuse, -INF , PT ;  /* 0xff8000000400780b */ /* 0x040fe20003f7d000 */
[----:B------:R-:W-:Y:S01]  /*2860*/  FMUL.FTZ R12, R4, R0 ;  /* 0x00000000040c7220 */ /* 0x000fe20000410000 */
[----:B------:R-:W-:-:S04]  /*2870*/  ISETP.GT.AND P4, PT, R5, 0x18, PT ;  /* 0x000000180500780c */ /* 0x000fc80003f84270 */
[----:B------:R-:W-:Y:S02]  /*2880*/  FSEL R38, R12, RZ, P3 ;  /* 0x000000ff0c267208 */ /* 0x000fe40001800000 */
[----:B------:R-:W-:-:S03]  /*2890*/  ISETP.GT.AND P3, PT, R5, RZ, PT ;  /* 0x000000ff0500720c */ /* 0x000fc60003f64270 */
[-CC-:B------:R-:W-:Y:S01]  /*28a0*/  FFMA.FTZ R183, R11, R0.reuse, -R38.reuse ;  /* 0x000000000bb77223 */ /* 0x180fe20000010826 */
[----:B------:R-:W-:Y:S01]  /*28b0*/  FSEL R3, R24, -INF , P3 ;  /* 0xff80000018037808 */ /* 0x000fe20001800000 */
[-CC-:B------:R-:W-:Y:S01]  /*28c0*/  FFMA.FTZ R177, R15, R0.reuse, -R38.reuse ;  /* 0x000000000fb17223 */ /* 0x180fe20000010826 */
[----:B------:R-:W-:Y:S01]  /*28d0*/  ISETP.GT.AND P3, PT, R5, 0x9, PT ;  /* 0x000000090500780c */ /* 0x000fe20003f64270 */
[-CC-:B------:R-:W-:Y:S01]  /*28e0*/  FFMA.FTZ R27, R27, R0.reuse, -R38.reuse ;  /* 0x000000001b1b7223 */ /* 0x180fe20000010826 */
[----:B------:R-:W-:Y:S01]  /*28f0*/  FSEL R11, R28, -INF , P5 ;  /* 0xff8000001c0b7808 */ /* 0x000fe20002800000 */
[-CC-:B------:R-:W-:Y:S01]  /*2900*/  FFMA.FTZ R10, R31, R0.reuse, -R38.reuse ;  /* 0x000000001f0a7223 */ /* 0x180fe20000010826 */
[----:B------:R-:W-:Y:S01]  /*2910*/  FMNMX.FTZ R12, R3, R25, !PT ;  /* 0x00000019030c7209 */ /* 0x000fe20007810000 */
[----:B------:R1:W-:Y:S01]  /*2920*/  MUFU.EX2 R6, R27 ;  /* 0x0000001b00067308 */ /* 0x0003e20000000800 */
[----:B------:R-:W-:Y:S01]  /*2930*/  FSEL R29, R29, -INF , P3 ;  /* 0xff8000001d1d7808 */ /* 0x000fe20001800000 */
[--C-:B------:R-:W-:Y:S01]  /*2940*/  FFMA.FTZ R35, R35, R0, -R38.reuse ;  /* 0x0000000023237223 */ /* 0x100fe20000010826 */
[----:B------:R-:W-:Y:S01]  /*2950*/  FMNMX.FTZ R12, R11, R12, !PT ;  /* 0x0000000c0b0c7209 */ /* 0x000fe20007810000 */
[-CC-:B------:R-:W-:Y:S01]  /*2960*/  FFMA.FTZ R39, R39, R0.reuse, -R38.reuse ;  /* 0x0000000027277223 */ /* 0x180fe20000010826 */
[----:B------:R-:W-:Y:S01]  /*2970*/  ISETP.GT.AND P3, PT, R5, 0x11, PT ;  /* 0x000000110500780c */ /* 0x000fe20003f64270 */
[--C-:B------:R-:W-:Y:S01]  /*2980*/  FFMA.FTZ R43, R43, R0, -R38.reuse ;  /* 0x000000002b2b7223 */ /* 0x100fe20000010826 */
[----:B------:R-:W-:Y:S01]  /*2990*/  FMNMX.FTZ R12, R29, R12, !PT ;  /* 0x0000000c1d0c7209 */ /* 0x000fe20007810000 */
[-CC-:B------:R-:W-:Y:S01]  /*29a0*/  FFMA.FTZ R181, R7, R0.reuse, -R38.reuse ;  /* 0x0000000007b57223 */ /* 0x180fe20000010826 */
[----:B------:R-:W-:Y:S01]  /*29b0*/  FSEL R33, R33, -INF , P3 ;  /* 0xff80000021217808 */ /* 0x000fe20001800000 */
[--C-:B------:R-:W-:Y:S01]  /*29c0*/  FFMA.FTZ R7, R47, R0, -R38.reuse ;  /* 0x000000002f077223 */ /* 0x100fe20000010826 */
[----:B------:R-:W-:Y:S01]  /*29d0*/  FMNMX.FTZ R12, R13, R12, !PT ;  /* 0x0000000c0d0c7209 */ /* 0x000fe20007810000 */
[----:B------:R-:W-:Y:S01]  /*29e0*/  MUFU.EX2 R183, R183 ;  /* 0x000000b700b77308 */ /* 0x000fe20000000800 */
[----:B------:R-:W-:Y:S01]  /*29f0*/  ISETP.GT.AND P3, PT, R5, 0x19, PT ;  /* 0x000000190500780c */ /* 0x000fe20003f64270 */
[-CC-:B------:R-:W-:Y:S01]  /*2a00*/  FFMA.FTZ R179, R89, R0.reuse, -R38.reuse ;  /* 0x0000000059b37223 */ /* 0x180fe20000010826 */
[----:B------:R-:W-:Y:S01]  /*2a10*/  FSEL R15, R36, -INF , P4 ;  /* 0xff800000240f7808 */ /* 0x000fe20002000000 */
[--C-:B------:R-:W-:Y:S01]  /*2a20*/  FFMA.FTZ R173, R91, R0, -R38.reuse ;  /* 0x000000005bad7223 */ /* 0x100fe20000010826 */
[----:B------:R-:W-:Y:S01]  /*2a30*/  FMNMX.FTZ R14, R33, R12, !PT ;  /* 0x0000000c210e7209 */ /* 0x000fe20007810000 */
[-CC-:B------:R-:W-:Y:S01]  /*2a40*/  FFMA.FTZ R175, R93, R0.reuse, -R38.reuse ;  /* 0x000000005daf7223 */ /* 0x180fe20000010826 */
[----:B------:R-:W-:Y:S01]  /*2a50*/  ISETP.GT.AND P4, PT, R5, 0x20, PT ;  /* 0x000000200500780c */ /* 0x000fe20003f84270 */
[----:B------:R-:W-:Y:S01]  /*2a60*/  MUFU.EX2 R12, R35 ;  /* 0x00000023000c7308 */ /* 0x000fe20000000800 */
[----:B------:R-:W-:Y:S01]  /*2a70*/  FSEL R37, R37, -INF , P3 ;  /* 0xff80000025257808 */ /* 0x000fe20001800000 */
[--C-:B------:R-:W-:Y:S01]  /*2a80*/  FFMA.FTZ R169, R95, R0, -R38.reuse ;  /* 0x000000005fa97223 */ /* 0x100fe20000010826 */
[----:B------:R-:W-:Y:S01]  /*2a90*/  FMNMX.FTZ R14, R15, R14, !PT ;  /* 0x0000000e0f0e7209 */ /* 0x000fe20007810000 */
[-CC-:B------:R-:W-:Y:S01]  /*2aa0*/  FFMA.FTZ R97, R97, R0.reuse, -R38.reuse ;  /* 0x0000000061617223 */ /* 0x180fe20000010826 */
[----:B------:R-:W-:Y:S01]  /*2ab0*/  ISETP.GT.AND P3, PT, R5, 0x21, PT ;  /* 0x000000210500780c */ /* 0x000fe20003f64270 */
[--C-:B------:R-:W-:Y:S01]  /*2ac0*/  FFMA.FTZ R171, R99, R0, -R38.reuse ;  /* 0x0000000063ab7223 */ /* 0x100fe20000010826 */
[----:B------:R-:W-:Y:S01]  /*2ad0*/  FSEL R21, R40, -INF , P4 ;  /* 0xff80000028157808 */ /* 0x000fe20002000000 */
[----:B------:R-:W2:Y:S01]  /*2ae0*/  MUFU.EX2 R181, R181 ;  /* 0x000000b500b57308 */ /* 0x000ea20000000800 */
[----:B------:R-:W-:Y:S01]  /*2af0*/  FMNMX.FTZ R14, R37, R14, !PT ;  /* 0x0000000e250e7209 */ /* 0x000fe20007810000 */
[-CC-:B------:R-:W-:Y:S01]  /*2b00*/  FFMA.FTZ R101, R101, R0.reuse, -R38.reuse ;  /* 0x0000000065657223 */ /* 0x180fe20000010826 */
[----:B------:R-:W-:Y:S01]  /*2b10*/  ISETP.GT.AND P4, PT, R5, 0x28, PT ;  /* 0x000000280500780c */ /* 0x000fe20003f84270 */
[-CC-:B------:R-:W-:Y:S01]  /*2b20*/  FFMA.FTZ R165, R103, R0.reuse, -R38.reuse ;  /* 0x0000000067a57223 */ /* 0x180fe20000010826 */
[----:B------:R-:W-:Y:S01]  /*2b30*/  FSEL R41, R41, -INF , P3 ;  /* 0xff80000029297808 */ /* 0x000fe20001800000 */
[--C-:B------:R-:W-:Y:S01]  /*2b40*/  FFMA.FTZ R105, R105, R0, -R38.reuse ;  /* 0x0000000069697223 */ /* 0x100fe20000010826 */
[----:B------:R-:W-:Y:S01]  /*2b50*/  FMNMX.FTZ R14, R21, R14, !PT ;  /* 0x0000000e150e7209 */ /* 0x000fe20007810000 */
[----:B------:R-:W-:Y:S01]  /*2b60*/  MUFU.EX2 R10, R10 ;  /* 0x0000000a000a7308 */ /* 0x000fe20000000800 */
[----:B------:R-:W-:Y:S01]  /*2b70*/  ISETP.GT.AND P3, PT, R5, 0x29, PT ;  /* 0x000000290500780c */ /* 0x000fe20003f64270 */
[-CC-:B------:R-:W-:Y:S01]  /*2b80*/  FFMA.FTZ R167, R107, R0.reuse, -R38.reuse ;  /* 0x000000006ba77223 */ /* 0x180fe20000010826 */
[----:B-1----:R-:W-:Y:S01]  /*2b90*/  FSEL R27, R44, -INF , P4 ;  /* 0xff8000002c1b7808 */ /* 0x002fe20002000000 */
[--C-:B------:R-:W-:Y:S01]  /*2ba0*/  FFMA.FTZ R161, R111, R0, -R38.reuse ;  /* 0x000000006fa17223 */ /* 0x100fe20000010826 */
[----:B------:R-:W-:Y:S01]  /*2bb0*/  FMNMX.FTZ R20, R41, R14, !PT ;  /* 0x0000000e29147209 */ /* 0x000fe20007810000 */
[-CC-:B------:R-:W-:Y:S01]  /*2bc0*/  FFMA.FTZ R67, R67, R0.reuse, -R38.reuse ;  /* 0x0000000043437223 */ /* 0x180fe20000010826 */
[----:B------:R-:W-:Y:S01]  /*2bd0*/  ISETP.GT.AND P4, PT, R5, 0x30, PT ;  /* 0x000000300500780c */ /* 0x000fe20003f84270 */
[----:B------:R1:W-:Y:S01]  /*2be0*/  MUFU.EX2 R14, R39 ;  /* 0x00000027000e7308 */ /* 0x0003e20000000800 */
[----:B------:R-:W-:Y:S01]  /*2bf0*/  FSEL R45, R45, -INF , P3 ;  /* 0xff8000002d2d7808 */ /* 0x000fe20001800000 */
[--C-:B------:R-:W-:Y:S01]  /*2c00*/  FFMA.FTZ R163, R113, R0, -R38.reuse ;  /* 0x0000000071a37223 */ /* 0x100fe20000010826 */
[----:B------:R-:W-:Y:S01]  /*2c10*/  FMNMX.FTZ R20, R27, R20, !PT ;  /* 0x000000141b147209 */ /* 0x000fe20007810000 */
[-CC-:B------:R-:W-:Y:S01]  /*2c20*/  FFMA.FTZ R71, R71, R0.reuse, -R38.reuse ;  /* 0x0000000047477223 */ /* 0x180fe20000010826 */
[----:B------:R-:W-:Y:S01]  /*2c30*/  ISETP.GT.AND P3, PT, R5, 0x31, PT ;  /* 0x000000310500780c */ /* 0x000fe20003f64270 */
[----:B------:R-:W-:Y:S01]  /*2c40*/  FFMA.FTZ R115, R115, R0, -R38 ;  /* 0x0000000073737223 */ /* 0x000fe20000010826 */
[----:B------:R-:W-:Y:S01]  /*2c50*/  FSEL R31, R48, -INF , P4 ;  /* 0xff800000301f7808 */ /* 0x000fe20002000000 */
[----:B------:R-:W-:Y:S01]  /*2c60*/  MUFU.EX2 R177, R177 ;  /* 0x000000b100b17308 */ /* 0x000fe20000000800 */
[----:B------:R-:W-:Y:S01]  /*2c70*/  FMNMX.FTZ R20, R45, R20, !PT ;  /* 0x000000142d147209 */ /* 0x000fe20007810000 */
[----:B--2---:R-:W-:Y:S01]  /*2c80*/  FADD.FTZ R48, R181, R6 ;  /* 0x00000006b5307221 */ /* 0x004fe20000010000 */
        /* <DEDUP_REMOVED lines=13> */
[----:B------:R2:W-:Y:S01]  /*2d60*/  MUFU.EX2 R20, R43 ;  /* 0x0000002b00147308 */ /* 0x0005e20000000800 */
[----:B------:R-:W-:Y:S01]  /*2d70*/  FSEL R53, R53, -INF , P3 ;  /* 0xff80000035357808 */ /* 0x000fe20001800000 */
[----:B------:R-:W-:Y:S01]  /*2d80*/  FFMA.FTZ R121, R121, R0, -R38 ;  /* 0x0000000079797223 */ /* 0x000fe20000010826 */
[----:B------:R-:W-:-:S02]  /*2d90*/  FMNMX.FTZ R24, R35, R24, !PT ;  /* 0x0000001823187209 */ /* 0x000fc40007810000 */
[----:B------:R-:W-:Y:S02]  /*2da0*/  CS2R R112, SRZ ;  /* 0x0000000000707805 */ /* 0x000fe4000001ff00 */
[----:B------:R-:W-:Y:S02]  /*2db0*/  ISETP.GT.AND P3, PT, R5, 0x41, PT ;  /* 0x000000410500780c */ /* 0x000fe40003f64270 */
[----:B------:R-:W-:Y:S02]  /*2dc0*/  CS2R R110, SRZ ;  /* 0x00000000006e7805 */ /* 0x000fe4000001ff00 */
[----:B-1----:R-:W-:Y:S01]  /*2dd0*/  FSEL R39, R56, -INF , P4 ;  /* 0xff80000038277808 */ /* 0x002fe20002000000 */
[----:B------:R-:W-:Y:S01]  /*2de0*/  MUFU.EX2 R173, R173 ;  /* 0x000000ad00ad7308 */ /* 0x000fe20000000800 */
[----:B------:R-:W-:Y:S02]  /*2df0*/  FMNMX.FTZ R24, R53, R24, !PT ;  /* 0x0000001835187209 */ /* 0x000fe40007810000 */
[----:B------:R-:W-:-:S02]  /*2e00*/  CS2R R106, SRZ ;  /* 0x00000000006a7805 */ /* 0x000fc4000001ff00 */
[----:B------:R-:W-:Y:S02]  /*2e10*/  ISETP.GT.AND P4, PT, R5, 0x48, PT ;  /* 0x000000480500780c */ /* 0x000fe40003f84270 */
[----:B------:R-:W-:Y:S02]  /*2e20*/  CS2R R102, SRZ ;  /* 0x0000000000667805 */ /* 0x000fe4000001ff00 */
[----:B------:R-:W-:Y:S02]  /*2e30*/  FSEL R57, R57, -INF , P3 ;  /* 0xff80000039397808 */ /* 0x000fe40001800000 */
[----:B------:R-:W-:Y:S02]  /*2e40*/  CS2R R98, SRZ ;  /* 0x0000000000627805 */ /* 0x000fe4000001ff00 */
[----:B------:R-:W-:Y:S01]  /*2e50*/  FMNMX.FTZ R24, R39, R24, !PT ;  /* 0x0000001827187209 */ /* 0x000fe20007810000 */
[----:B------:R-:W-:Y:S01]  /*2e60*/  MUFU.EX2 R175, R175 ;  /* 0x000000af00af7308 */ /* 0x000fe20000000800 */
[----:B------:R-:W-:-:S02]  /*2e70*/  ISETP.GT.AND P3, PT, R5, 0x49, PT ;  /* 0x000000490500780c */ /* 0x000fc40003f64270 */
[----:B------:R-:W-:Y:S02]  /*2e80*/  CS2R R94, SRZ ;  /* 0x00000000005e7805 */ /* 0x000fe4000001ff00 */
[----:B--2---:R-:W-:Y:S02]  /*2e90*/  FSEL R43, R60, -INF , P4 ;  /* 0xff8000003c2b7808 */ /* 0x004fe40002000000 */
[----:B------:R-:W-:Y:S02]  /*2ea0*/  CS2R R92, SRZ ;  /* 0x00000000005c7805 */ /* 0x000fe4000001ff00 */
[----:B------:R-:W-:Y:S02]  /*2eb0*/  FMNMX.FTZ R26, R57, R24, !PT ;  /* 0x00000018391a7209 */ /* 0x000fe40007810000 */
[----:B------:R-:W-:Y:S02]  /*2ec0*/  CS2R R90, SRZ ;  /* 0x00000000005a7805 */ /* 0x000fe4000001ff00 */
[----:B------:R-:W-:Y:S01]  /*2ed0*/  ISETP.GT.AND P4, PT, R5, 0x50, PT ;  /* 0x000000500500780c */ /* 0x000fe20003f84270 */
[----:B------:R-:W-:Y:S01]  /*2ee0*/  MUFU.EX2 R24, R7 ;  /* 0x0000000700187308 */ /* 0x000fe20000000800 */
[----:B------:R-:W-:-:S02]  /*2ef0*/  FSEL R61, R61, -INF , P3 ;  /* 0xff8000003d3d7808 */ /* 0x000fc40001800000 */
[----:B------:R-:W-:Y:S02]  /*2f00*/  CS2R R88, SRZ ;  /* 0x0000000000587805 */ /* 0x000fe4000001ff00 */
[----:B------:R-:W-:Y:S02]  /*2f10*/  FMNMX.FTZ R26, R43, R26, !PT ;  /* 0x0000001a2b1a7209 */ /* 0x000fe40007810000 */
[----:B------:R-:W-:Y:S02]  /*2f20*/  ISETP.GT.AND P3, PT, R5, 0x51, PT ;  /* 0x000000510500780c */ /* 0x000fe40003f64270 */
[----:B------:R-:W-:Y:S01]  /*2f30*/  FSEL R47, R64, -INF , P4 ;  /* 0xff800000402f7808 */ /* 0x000fe20002000000 */
[----:B------:R-:W-:Y:S01]  /*2f40*/  MUFU.EX2 R169, R169 ;  /* 0x000000a900a97308 */ /* 0x000fe20000000800 */
[----:B------:R-:W-:Y:S02]  /*2f50*/  FMNMX.FTZ R26, R61, R26, !PT ;  /* 0x0000001a3d1a7209 */ /* 0x000fe40007810000 */
[----:B------:R-:W-:-:S02]  /*2f60*/  ISETP.GT.AND P4, PT, R5, 0x58, PT ;  /* 0x000000580500780c */ /* 0x000fc40003f84270 */
[----:B------:R-:W-:Y:S02]  /*2f70*/  FSEL R65, R65, -INF , P3 ;  /* 0xff80000041417808 */ /* 0x000fe40001800000 */
[----:B------:R-:W-:Y:S01]  /*2f80*/  FMNMX.FTZ R26, R47, R26, !PT ;  /* 0x0000001a2f1a7209 */ /* 0x000fe20007810000 */
[----:B------:R-:W-:Y:S01]  /*2f90*/  MUFU.EX2 R171, R171 ;  /* 0x000000ab00ab7308 */ /* 0x000fe20000000800 */
[----:B------:R-:W-:Y:S02]  /*2fa0*/  ISETP.GT.AND P3, PT, R5, 0x59, PT ;  /* 0x000000590500780c */ /* 0x000fe40003f64270 */
[----:B------:R-:W-:Y:S02]  /*2fb0*/  FSEL R51, R68, -INF , P4 ;  /* 0xff80000044337808 */ /* 0x000fe40002000000 */
[----:B------:R-:W-:Y:S02]  /*2fc0*/  FMNMX.FTZ R28, R65, R26, !PT ;  /* 0x0000001a411c7209 */ /* 0x000fe40007810000 */
[----:B------:R-:W-:Y:S01]  /*2fd0*/  ISETP.GT.AND P4, PT, R5, 0x60, PT ;  /* 0x000000600500780c */ /* 0x000fe20003f84270 */
[----:B------:R1:W-:Y:S01]  /*2fe0*/  MUFU.EX2 R26, R97 ;  /* 0x00000061001a7308 */ /* 0x0003e20000000800 */
[----:B------:R-:W-:-:S02]  /*2ff0*/  FSEL R69, R69, -INF , P3 ;  /* 0xff80000045457808 */ /* 0x000fc40001800000 */
[----:B------:R-:W-:Y:S02]  /*3000*/  FMNMX.FTZ R28, R51, R28, !PT ;  /* 0x0000001c331c7209 */ /* 0x000fe40007810000 */
[----:B------:R-:W-:Y:S02]  /*3010*/  ISETP.GT.AND P3, PT, R5, 0x61, PT ;  /* 0x000000610500780c */ /* 0x000fe40003f64270 */
[----:B------:R-:W-:Y:S01]  /*3020*/  FSEL R55, R72, -INF , P4 ;  /* 0xff80000048377808 */ /* 0x000fe20002000000 */
[----:B------:R-:W-:Y:S01]  /*3030*/  MUFU.EX2 R165, R165 ;  /* 0x000000a500a57308 */ /* 0x000fe20000000800 */
[----:B------:R-:W-:Y:S02]  /*3040*/  FMNMX.FTZ R28, R69, R28, !PT ;  /* 0x0000001c451c7209 */ /* 0x000fe40007810000 */
[----:B-1----:R-:W-:Y:S02]  /*3050*/  CS2R R96, SRZ ;  /* 0x0000000000607805 */ /* 0x002fe4000001ff00 */
        /* <DEDUP_REMOVED lines=23> */
[----:B------:R-:W-:Y:S01]  /*31d0*/  FSEL R85, R85, -INF , P3 ;  /* 0xff80000055557808 */ /* 0x000fe20001800000 */
[----:B------:R1:W-:Y:S01]  /*31e0*/  MUFU.EX2 R30, R105 ;  /* 0x00000069001e7308 */ /* 0x0003e20000000800 */
[----:B------:R-:W-:-:S02]  /*31f0*/  FMNMX.FTZ R32, R5, R32, !PT ;  /* 0x0000002005207209 */ /* 0x000fc40007810000 */
[----:B------:R-:W-:Y:S02]  /*3200*/  F2FP.F16.F32.PACK_AB R181, R6, R181 ;  /* 0x000000b506b5723e */ /* 0x000fe400000000ff */
[----:B------:R-:W-:Y:S01]  /*3210*/  FMNMX.FTZ R7, R85, R32, !PT ;  /* 0x0000002055077209 */ /* 0x000fe20007810000 */
[-CC-:B------:R-:W-:Y:S01]  /*3220*/  FFMA.FTZ R32, R109, R0.reuse, -R38.reuse ;  /* 0x000000006d207223 */ /* 0x180fe20000010826 */
[----:B------:R-:W-:Y:S01]  /*3230*/  FFMA.FTZ R38, R87, R0, -R38 ;  /* 0x0000000057267223 */ /* 0x000fe20000010826 */
[----:B------:R-:W-:Y:S01]  /*3240*/  MUFU.EX2 R163, R163 ;  /* 0x000000a300a37308 */ /* 0x000fe20000000800 */
[----:B------:R-:W-:Y:S01]  /*3250*/  CS2R R108, SRZ ;  /* 0x00000000006c7805 */ /* 0x000fe2000001ff00 */
[----:B------:R-:W2:Y:S01]  /*3260*/  SHFL.BFLY PT, R34, R7, 0x2, 0x1f ;  /* 0x0c401f0007227f89 */ /* 0x000ea200000e0000 */
[----:B-1----:R-:W-:-:S05]  /*3270*/  CS2R R104, SRZ ;  /* 0x0000000000687805 */ /* 0x002fca000001ff00 */
[----:B------:R-:W-:Y:S08]  /*3280*/  MUFU.EX2 R32, R32 ;  /* 0x0000002000207308 */ /* 0x000ff00000000800 */
[----:B------:R-:W-:Y:S08]  /*3290*/  MUFU.EX2 R40, R71 ;  /* 0x0000004700287308 */ /* 0x000ff00000000800 */
[----:B------:R-:W-:Y:S01]  /*32a0*/  MUFU.EX2 R115, R115 ;  /* 0x0000007300737308 */ /* 0x000fe20000000800 */
[----:B--2---:R-:W-:-:S05]  /*32b0*/  FMNMX.FTZ R34, R7, R34, !PT ;  /* 0x0000002207227209 */ /* 0x004fca0007810000 */
[----:B------:R-:W1:Y:S02]  /*32c0*/  SHFL.BFLY PT, R7, R34, 0x1, 0x1f ;  /* 0x0c201f0022077f89 */ /* 0x000e6400000e0000 */
[----:B------:R-:W2:Y:S08]  /*32d0*/  MUFU.EX2 R42, R75 ;  /* 0x0000004b002a7308 */ /* 0x000eb00000000800 */
[----:B------:R-:W-:Y:S08]  /*32e0*/  MUFU.EX2 R117, R117 ;  /* 0x0000007500757308 */ /* 0x000ff00000000800 */
[----:B------:R-:W3:Y:S01]  /*32f0*/  MUFU.EX2 R44, R79 ;  /* 0x0000004f002c7308 */ /* 0x000ee20000000800 */
[----:B--2---:R-:W-:-:S02]  /*3300*/  F2FP.F16.F32.PACK_AB R157, R42, R115 ;  /* 0x000000732a9d723e */ /* 0x004fc400000000ff */
[----:B-1----:R-:W-:-:S05]  /*3310*/  FMNMX.FTZ R7, R34, R7, !PT ;  /* 0x0000000722077209 */ /* 0x002fca0007810000 */
[----:B------:R-:W-:Y:S01]  /*3320*/  MUFU.EX2 R119, R119 ;  /* 0x0000007700777308 */ /* 0x000fe20000000800 */
[C---:B------:R-:W-:Y:S01]  /*3330*/  FSETP.NEU.FTZ.AND P3, PT, R7.reuse, -INF , PT ;  /* 0xff8000000700780b */ /* 0x040fe20003f7d000 */
[----:B------:R-:W-:-:S06]  /*3340*/  FMUL.FTZ R34, R7, R0 ;  /* 0x0000000007227220 */ /* 0x000fcc0000410000 */
[----:B------:R-:W-:Y:S01]  /*3350*/  MUFU.EX2 R46, R83 ;  /* 0x00000053002e7308 */ /* 0x000fe20000000800 */
[----:B------:R-:W-:Y:S02]  /*3360*/  FSEL R34, R34, RZ, P3 ;  /* 0x000000ff22227208 */ /* 0x000fe40001800000 */
[----:B------:R-:W-:Y:S02]  /*3370*/  PLOP3.LUT P3, PT, PT, PT, UP1, 0x80, 0x0 ;  /* 0x000000000000781c */ /* 0x000fe40003f6f018 */
[----:B---3--:R-:W-:Y:S01]  /*3380*/  F2FP.F16.F32.PACK_AB R159, R44, R117 ;  /* 0x000000752c9f723e */ /* 0x008fe200000000ff */
        /* <DEDUP_REMOVED lines=13> */
[----:B------:R-:W2:Y:S01]  /*3460*/  MUFU.EX2 R3, R3 ;  /* 0x0000000300037308 */ /* 0x000ea20000000800 */
        /* <DEDUP_REMOVED lines=8> */
[----:B------:R-:W-:Y:S01]  /*34f0*/  FADD.FTZ R25, R177, R48 ;  /* 0x00000030b1197221 */ /* 0x000fe20000010000 */
[-CC-:B------:R-:W-:Y:S01]  /*3500*/  FFMA.FTZ R57, R57, R0.reuse, -R34.reuse ;  /* 0x0000000039397223 */ /* 0x180fe20000010822 */
[-CC-:B------:R-:W-:Y:S01]  /*3510*/  FFMA.FTZ R43, R43, R0.reuse, -R34.reuse ;  /* 0x000000002b2b7223 */ /* 0x180fe20000010822 */
[-CC-:B------:R-:W-:Y:S01]  /*3520*/  FFMA.FTZ R61, R61, R0.reuse, -R34.reuse ;  /* 0x000000003d3d7223 */ /* 0x180fe20000010822 */
[----:B------:R-:W-:Y:S01]  /*3530*/  FADD.FTZ R48, R12, R25 ;  /* 0x000000190c307221 */ /* 0x000fe20000010000 */
[-CC-:B------:R-:W-:Y:S01]  /*3540*/  FFMA.FTZ R47, R47, R0.reuse, -R34.reuse ;  /* 0x000000002f2f7223 */ /* 0x180fe20000010822 */
[-C--:B------:R-:W-:Y:S01]  /*3550*/  FFMA.FTZ R65, R65, R0.reuse, -R34 ;  /* 0x0000000041417223 */ /* 0x080fe20000010822 */
[----:B------:R3:W4:Y:S01]  /*3560*/  MUFU.EX2 R182, R29 ;  /* 0x0000001d00b67308 */ /* 0x0007220000000800 */
[----:B------:R-:W-:Y:S01]  /*3570*/  FADD.FTZ R25, R179, R48 ;  /* 0x00000030b3197221 */ /* 0x000fe20000010000 */
[----:B--2---:R-:W-:Y:S01]  /*3580*/  FADD.FTZ R48, R3, R180 ;  /* 0x000000b403307221 */ /* 0x004fe20000010000 */
[-CC-:B------:R-:W-:Y:S01]  /*3590*/  FFMA.FTZ R51, R51, R0.reuse, -R34.reuse ;  /* 0x0000000033337223 */ /* 0x180fe20000010822 */
[----:B------:R-:W-:Y:S01]  /*35a0*/  F2FP.F16.F32.PACK_AB R183, R10, R183 ;  /* 0x000000b70ab7723e */ /* 0x000fe200000000ff */
[----:B------:R-:W-:Y:S01]  /*35b0*/  FADD.FTZ R50, R14, R25 ;  /* 0x000000190e327221 */ /* 0x000fe20000010000 */
[-CC-:B------:R-:W-:Y:S01]  /*35c0*/  FFMA.FTZ R69, R69, R0.reuse, -R34.reuse ;  /* 0x0000000045457223 */ /* 0x180fe20000010822 */
[-C--:B------:R-:W-:Y:S01]  /*35d0*/  FFMA.FTZ R55, R55, R0.reuse, -R34 ;  /* 0x0000000037377223 */ /* 0x080fe20000010822 */
[----:B------:R-:W2:Y:S01]  /*35e0*/  MUFU.EX2 R13, R13 ;  /* 0x0000000d000d7308 */ /* 0x000ea20000000800 */
[----:B-1----:R-:W-:Y:S01]  /*35f0*/  FADD.FTZ R25, R11, R48 ;  /* 0x000000300b197221 */ /* 0x002fe20000010000 */
[----:B---3--:R-:W-:Y:S01]  /*3600*/  FADD.FTZ R29, R173, R50 ;  /* 0x00000032ad1d7221 */ /* 0x008fe20000010000 */
[-CC-:B------:R-:W-:Y:S01]  /*3610*/  FFMA.FTZ R73, R73, R0.reuse, -R34.reuse ;  /* 0x0000000049497223 */ /* 0x180fe20000010822 */
[-CC-:B------:R-:W-:Y:S01]  /*3620*/  FFMA.FTZ R59, R59, R0.reuse, -R34.reuse ;  /* 0x000000003b3b7223 */ /* 0x180fe20000010822 */
[-CC-:B------:R-:W-:Y:S01]  /*3630*/  FFMA.FTZ R77, R77, R0.reuse, -R34.reuse ;  /* 0x000000004d4d7223 */ /* 0x180fe20000010822 */
[----:B------:R-:W-:Y:S01]  /*3640*/  FADD.FTZ R50, R20, R29 ;  /* 0x0000001d14327221 */ /* 0x000fe20000010000 */
[-C--:B------:R-:W-:Y:S01]  /*3650*/  FFMA.FTZ R63, R63, R0.reuse, -R34 ;  /* 0x000000003f3f7223 */ /* 0x080fe20000010822 */
[----:B------:R-:W1:Y:S01]  /*3660*/  MUFU.EX2 R176, R33 ;  /* 0x0000002100b07308 */ /* 0x000e620000000800 */
[----:B----4-:R-:W-:Y:S01]  /*3670*/  FADD.FTZ R48, R182, R25 ;  /* 0x00000019b6307221 */ /* 0x010fe20000010000 */
[----:B------:R-:W-:Y:S01]  /*3680*/  FADD.FTZ R29, R175, R50 ;  /* 0x00000032af1d7221 */ /* 0x000fe20000010000 */
[----:B------:R-:W-:Y:S01]  /*3690*/  FFMA.FTZ R81, R81, R0, -R34 ;  /* 0x0000000051517223 */ /* 0x000fe20000010822 */
[----:B------:R-:W-:-:S02]  /*36a0*/  F2FP.F16.F32.PACK_AB R180, R180, R3 ;  /* 0x00000003b4b4723e */ /* 0x000fc400000000ff */
[----:B------:R-:W-:Y:S01]  /*36b0*/  FADD.FTZ R50, R24, R29 ;  /* 0x0000001d18327221 */ /* 0x000fe20000010000 */
[----:B------:R-:W-:Y:S01]  /*36c0*/  F2FP.F16.F32.PACK_AB R182, R182, R11 ;  /* 0x0000000bb6b6723e */ /* 0x000fe200000000ff */
[----:B------:R-:W3:Y:S01]  /*36d0*/  MUFU.EX2 R15, R15 ;  /* 0x0000000f000f7308 */ /* 0x000ee20000000800 */
[----:B--2---:R-:W-:Y:S01]  /*36e0*/  FADD.FTZ R25, R13, R48 ;  /* 0x000000300d197221 */ /* 0x004fe20000010000 */
[----:B------:R-:W-:Y:S01]  /*36f0*/  FADD.FTZ R29, R169, R50 ;  /* 0x00000032a91d7221 */ /* 0x000fe20000010000 */
[----:B------:R-:W-:Y:S02]  /*3700*/  F2FP.F16.F32.PACK_AB R153, R46, R119 ;  /* 0x000000772e99723e */ /* 0x000fe400000000ff */
[----:B------:R-:W-:Y:S01]  /*3710*/  F2FP.F16.F32.PACK_AB R177, R12, R177 ;  /* 0x000000b10cb1723e */ /* 0x000fe200000000ff */
[----:B------:R-:W-:Y:S01]  /*3720*/  FADD.FTZ R50, R26, R29 ;  /* 0x0000001d1a327221 */ /* 0x000fe20000010000 */
[----:B------:R-:W-:Y:S01]  /*3730*/  F2FP.F16.F32.PACK_AB R179, R14, R179 ;  /* 0x000000b30eb3723e */ /* 0x000fe200000000ff */
[----:B------:R-:W2:Y:S01]  /*3740*/  MUFU.EX2 R178, R37 ;  /* 0x0000002500b27308 */ /* 0x000ea20000000800 */
[----:B-1----:R-:W-:Y:S01]  /*3750*/  FADD.FTZ R48, R176, R25 ;  /* 0x00000019b0307221 */ /* 0x002fe20000010000 */
[----:B------:R-:W-:Y:S01]  /*3760*/  FADD.FTZ R29, R171, R50 ;  /* 0x00000032ab1d7221 */ /* 0x000fe20000010000 */
[----:B------:R-:W-:-:S02]  /*3770*/  F2FP.F16.F32.PACK_AB R173, R20, R173 ;  /* 0x000000ad14ad723e */ /* 0x000fc400000000ff */
[----:B------:R-:W-:Y:S02]  /*3780*/  F2FP.F16.F32.PACK_AB R175, R24, R175 ;  /* 0x000000af18af723e */ /* 0x000fe400000000ff */
[----:B------:R-:W-:Y:S01]  /*3790*/  F2FP.F16.F32.PACK_AB R169, R26, R169 ;  /* 0x000000a91aa9723e */ /* 0x000fe200000000ff */
[----:B------:R-:W1:Y:S01]  /*37a0*/  MUFU.EX2 R21, R21 ;  /* 0x0000001500157308 */ /* 0x000e620000000800 */
[----:B---3--:R-:W-:Y:S01]  /*37b0*/  FADD.FTZ R25, R15, R48 ;  /* 0x000000300f197221 */ /* 0x008fe20000010000 */
[----:B------:R-:W-:Y:S02]  /*37c0*/  F2FP.F16.F32.PACK_AB R171, R28, R171 ;  /* 0x000000ab1cab723e */ /* 0x000fe400000000ff */
[----:B------:R-:W-:-:S04]  /*37d0*/  F2FP.F16.F32.PACK_AB R176, R176, R13 ;  /* 0x0000000db0b0723e */ /* 0x000fc800000000ff */
[----:B------:R-:W0:Y:S01]  /*37e0*/  MUFU.EX2 R172, R41 ;  /* 0x0000002900ac7308 */ /* 0x000e220000000800 */
[C---:B--2---:R-:W-:Y:S01]  /*37f0*/  FADD.FTZ R48, R178.reuse, R25 ;  /* 0x00000019b2307221 */ /* 0x044fe20000010000 */
[----:B------:R-:W-:-:S06]  /*3800*/  F2FP.F16.F32.PACK_AB R178, R178, R15 ;  /* 0x0000000fb2b2723e */ /* 0x000fcc00000000ff */
[----:B------:R-:W2:Y:S01]  /*3810*/  MUFU.EX2 R27, R27 ;  /* 0x0000001b001b7308 */ /* 0x000ea20000000800 */
[----:B-1----:R-:W-:Y:S01]  /*3820*/  FADD.FTZ R25, R21, R48 ;  /* 0x0000003015197221 */ /* 0x002fe20000010000 */
[----:B------:R-:W-:-:S04]  /*3830*/  FADD.FTZ R48, R28, R29 ;  /* 0x0000001d1c307221 */ /* 0x000fc80000010000 */
[----:B------:R-:W-:Y:S01]  /*3840*/  FADD.FTZ R29, R165, R48 ;  /* 0x00000030a51d7221 */ /* 0x000fe20000010000 */
[----:B------:R-:W-:Y:S01]  /*3850*/  F2FP.F16.F32.PACK_AB R165, R30, R165 ;  /* 0x000000a51ea5723e */ /* 0x000fe200000000ff */
[----:B------:R-:W1:Y:S01]  /*3860*/  MUFU.EX2 R174, R45 ;  /* 0x0000002d00ae7308 */ /* 0x000e620000000800 */
[----:B0-----:R-:W-:Y:S01]  /*3870*/  FADD.FTZ R2, R172, R25 ;  /* 0x00000019ac027221 */ /* 0x001fe20000010000 */
[----:B------:R-:W-:Y:S01]  /*3880*/  FADD.FTZ R48, R30, R29 ;  /* 0x0000001d1e307221 */ /* 0x000fe20000010000 */
[----:B------:R-:W-:-:S03]  /*3890*/  F2FP.F16.F32.PACK_AB R172, R172, R21 ;  /* 0x00000015acac723e */ /* 0x000fc600000000ff */
[----:B------:R-:W-:Y:S01]  /*38a0*/  FADD.FTZ R29, R167, R48 ;  /* 0x00000030a71d7221 */ /* 0x000fe20000010000 */
[C---:B------:R-:W-:Y:S01]  /*38b0*/  F2FP.F16.F32.PACK_AB R167, R32.reuse, R167 ;  /* 0x000000a720a7723e */ /* 0x040fe200000000ff */
[----:B------:R-:W0:Y:S01]  /*38c0*/  MUFU.EX2 R31, R31 ;  /* 0x0000001f001f7308 */ /* 0x000e220000000800 */
[----:B--2---:R-:W-:Y:S01]  /*38d0*/  FADD.FTZ R25, R27, R2 ;  /* 0x000000021b197221 */ /* 0x004fe20000010000 */
[----:B------:R-:W-:-:S06]  /*38e0*/  FADD.FTZ R50, R32, R29 ;  /* 0x0000001d20327221 */ /* 0x000fcc0000010000 */
[----:B------:R-:W2:Y:S01]  /*38f0*/  MUFU.EX2 R168, R49 ;  /* 0x0000003100a87308 */ /* 0x000ea20000000800 */
[C---:B-1----:R-:W-:Y:S01]  /*3900*/  FADD.FTZ R2, R174.reuse, R25 ;  /* 0x00000019ae027221 */ /* 0x042fe20000010000 */
[----:B------:R-:W-:-:S06]  /*3910*/  F2FP.F16.F32.PACK_AB R174, R174, R27 ;  /* 0x0000001baeae723e */ /* 0x000fcc00000000ff */
[----:B------:R-:W1:Y:S01]  /*3920*/  MUFU.EX2 R35, R35 ;  /* 0x0000002300237308 */ /* 0x000e620000000800 */
[----:B0-----:R-:W-:Y:S01]  /*3930*/  FADD.FTZ R25, R31, R2 ;  /* 0x000000021f197221 */ /* 0x001fe20000010000 */
[-CC-:B------:R-:W-:Y:S01]  /*3940*/  FFMA.FTZ R2, R5, R0.reuse, -R34.reuse ;  /* 0x0000000005027223 */ /* 0x180fe20000010822 */
[----:B------:R-:W-:-:S05]  /*3950*/  FFMA.FTZ R34, R85, R0, -R34 ;  /* 0x0000000055227223 */ /* 0x000fca0000010822 */
[----:B------:R-:W0:Y:S01]  /*3960*/  MUFU.EX2 R170, R53 ;  /* 0x0000003500aa7308 */ /* 0x000e220000000800 */
[----:B--2---:R-:W-:Y:S01]  /*3970*/  FADD.FTZ R48, R168, R25 ;  /* 0x00000019a8307221 */ /* 0x004fe20000010000 */
[----:B------:R-:W-:Y:S01]  /*3980*/  FADD.FTZ R25, R161, R50 ;  /* 0x00000032a1197221 */ /* 0x000fe20000010000 */
[----:B------:R-:W-:Y:S02]  /*3990*/  F2FP.F16.F32.PACK_AB R161, R36, R161 ;  /* 0x000000a124a1723e */ /* 0x000fe400000000ff */
[----:B------:R-:W-:Y:S01]  /*39a0*/  F2FP.F16.F32.PACK_AB R168, R168, R31 ;  /* 0x0000001fa8a8723e */ /* 0x000fe200000000ff */
[----:B------:R-:W-:Y:S02]  /*39b0*/  FADD.FTZ R50, R36, R25 ;  /* 0x0000001924327221 */ /* 0x000fe40000010000 */
[----:B------:R-:W2:Y:S01]  /*39c0*/  MUFU.EX2 R39, R39 ;  /* 0x0000002700277308 */ /* 0x000ea20000000800 */
[----:B-1----:R-:W-:Y:S01]  /*39d0*/  FADD.FTZ R5, R35, R48 ;  /* 0x0000003023057221 */ /* 0x002fe20000010000 */
[----:B------:R-:W-:Y:S01]  /*39e0*/  FADD.FTZ R25, R163, R50 ;  /* 0x00000032a3197221 */ /* 0x000fe20000010000 */
[----:B------:R-:W-:-:S03]  /*39f0*/  F2FP.F16.F32.PACK_AB R163, R40, R163 ;  /* 0x000000a328a3723e */ /* 0x000fc600000000ff */
[----:B------:R-:W-:Y:S02]  /*3a00*/  FADD.FTZ R10, R40, R25 ;  /* 0x00000019280a7221 */ /* 0x000fe40000010000 */
[----:B------:R-:W1:Y:S01]  /*3a10*/  MUFU.EX2 R164, R57 ;  /* 0x0000003900a47308 */ /* 0x000e620000000800 */
[C---:B0-----:R-:W-:Y:S01]  /*3a20*/  FADD.FTZ R48, R170.reuse, R5 ;  /* 0x00000005aa307221 */ /* 0x041fe20000010000 */
[----:B------:R-:W-:Y:S01]  /*3a30*/  FADD.FTZ R25, R115, R10 ;  /* 0x0000000a73197221 */ /* 0x000fe20000010000 */
[----:B------:R-:W-:Y:S02]  /*3a40*/  F2FP.F16.F32.PACK_AB R170, R170, R35 ;  /* 0x00000023aaaa723e */ /* 0x000fe400000000ff */
[----:B------:R-:W-:Y:S01]  /*3a50*/  CS2R R114, SRZ ;  /* 0x0000000000727805 */ /* 0x000fe2000001ff00 */
[----:B------:R-:W-:Y:S02]  /*3a60*/  FADD.FTZ R10, R42, R25 ;  /* 0x000000192a0a7221 */ /* 0x000fe40000010000 */
[----:B------:R-:W0:Y:S01]  /*3a70*/  MUFU.EX2 R43, R43 ;  /* 0x0000002b002b7308 */ /* 0x000e220000000800 */
[----:B--2---:R-:W-:Y:S01]  /*3a80*/  FADD.FTZ R5, R39, R48 ;  /* 0x0000003027057221 */ /* 0x004fe20000010000 */
[----:B------:R-:W-:Y:S01]  /*3a90*/  FADD.FTZ R25, R117, R10 ;  /* 0x0000000a75197221 */ /* 0x000fe20000010000 */
[----:B------:R-:W-:-:S03]  /*3aa0*/  CS2R R116, SRZ ;  /* 0x0000000000747805 */ /* 0x000fc6000001ff00 */
[----:B------:R-:W-:Y:S02]  /*3ab0*/  FADD.FTZ R10, R44, R25 ;  /* 0x000000192c0a7221 */ /* 0x000fe40000010000 */
[----:B------:R-:W2:Y:S01]  /*3ac0*/  MUFU.EX2 R166, R61 ;  /* 0x0000003d00a67308 */ /* 0x000ea20000000800 */
[C---:B-1----:R-:W-:Y:S01]  /*3ad0*/  FADD.FTZ R6, R164.reuse, R5 ;  /* 0x00000005a4067221 */ /* 0x042fe20000010000 */
[----:B------:R-:W-:Y:S01]  /*3ae0*/  FADD.FTZ R25, R119, R10 ;  /* 0x0000000a77197221 */ /* 0x000fe20000010000 */
[----:B------:R-:W-:Y:S02]  /*3af0*/  F2FP.F16.F32.PACK_AB R164, R164, R39 ;  /* 0x00000027a4a4723e */ /* 0x000fe400000000ff */
[----:B------:R-:W-:Y:S01]  /*3b00*/  CS2R R118, SRZ ;  /* 0x0000000000767805 */ /* 0x000fe2000001ff00 */
[----:B------:R-:W-:Y:S02]  /*3b10*/  FADD.FTZ R10, R46, R25 ;  /* 0x000000192e0a7221 */ /* 0x000fe40000010000 */
        /* <DEDUP_REMOVED lines=24> */
[----:B------:R-:W-:Y:S02]  /*3ca0*/  F2FP.F16.F32.PACK_AB R155, R38, R121 ;  /* 0x00000079269b723e */ /* 0x000fe400000000ff */
[----:B------:R-:W-:-:S04]  /*3cb0*/  CS2R R120, SRZ ;  /* 0x0000000000787805 */ /* 0x000fc8000001ff00 */
        /* <DEDUP_REMOVED lines=9> */
[----:B------:R-:W-:-:S03]  /*3d50*/  F2FP.F16.F32.PACK_AB R152, R152, R63 ;  /* 0x0000003f9898723e */ /* 0x000fc600000000ff */
[----:B-1----:R-:W-:-:S04]  /*3d60*/  FADD.FTZ R6, R2, R11 ;  /* 0x0000000b02067221 */ /* 0x002fc80000010000 */
[C---:B0-----:R-:W-:Y:S01]  /*3d70*/  FADD.FTZ R6, R3.reuse, R6 ;  /* 0x0000000603067221 */ /* 0x041fe20000010000 */
[----:B------:R-:W-:Y:S01]  /*3d80*/  F2FP.F16.F32.PACK_AB R154, R3, R2 ;  /* 0x00000002039a723e */ /* 0x000fe200000000ff */
[----:B------:R-:W-:Y:S02]  /*3d90*/  IMAD.MOV.U32 R2, RZ, RZ, 0x3f800000 ;  /* 0x3f800000ff027424 */ /* 0x000fe400078e00ff */
[----:B------:R-:W-:Y:S01]  /*3da0*/  IMAD.MOV.U32 R3, RZ, RZ, 0x3f800000 ;  /* 0x3f800000ff037424 */ /* 0x000fe200078e00ff */
[----:B------:R-:W-:Y:S06]  /*3db0*/  @!P3 BRA `(.L_x_2251) ;  /* 0x0000002800c0b947 */ /* 0x000fec0003800000 */
[----:B------:R-:W-:Y:S01]  /*3dc0*/  IMAD.MOV.U32 R10, RZ, RZ, R4 ;  /* 0x000000ffff0a7224 */ /* 0x000fe200078e0004 */
[----:B------:R-:W-:Y:S01]  /*3dd0*/  UMOV UR5, UR37 ;  /* 0x0000002500057c82 */ /* 0x000fe20008000000 */
[----:B------:R-:W-:Y:S01]  /*3de0*/  IMAD.MOV.U32 R11, RZ, RZ, R7 ;  /* 0x000000ffff0b7224 */ /* 0x000fe200078e0007 */
[----:B------:R-:W-:Y:S01]  /*3df0*/  UMOV UR6, UR36 ;  /* 0x0000002400067c82 */ /* 0x000fe20008000000 */
[----:B------:R-:W-:Y:S01]  /*3e00*/  IMAD.MOV.U32 R2, RZ, RZ, 0x3f800000 ;  /* 0x3f800000ff027424 */ /* 0x000fe200078e00ff */
[----:B------:R-:W-:Y:S01]  /*3e10*/  ULDC UR42, c[0x0][0x288] ;  /* 0x0000a200002a7ab9 */ /* 0x000fe20000000800 */
[----:B------:R-:W-:-:S07]  /*3e20*/  IMAD.MOV.U32 R151, RZ, RZ, RZ ;  /* 0x000000ffff977224 */ /* 0x000fce00078e00ff */
.L_x_2260:
[----:B------:R-:W-:-:S04]  /*3e30*/  UIADD3 UR7, UR6, 0x1, URZ ;  /* 0x0000000106077890 */ /* 0x000fc8000fffe03f */
[----:B------:R-:W-:-:S04]  /*3e40*/  UISETP.NE.AND UP1, UPT, UR7, 0x2, UPT ;  /* 0x000000020700788c */ /* 0x000fc8000bf25270 */
[----:B------:R-:W-:Y:S02]  /*3e50*/  USEL UR37, URZ, 0x1, UP1 ;  /* 0x000000013f257887 */ /* 0x000fe40008800000 */
[----:B------:R-:W-:Y:S02]  /*3e60*/  USEL UR36, UR7, URZ, UP1 ;  /* 0x0000003f07247287 */ /* 0x000fe40008800000 */
[----:B------:R-:W-:Y:S01]  /*3e70*/  ULOP3.LUT UR37, UR5, UR37, URZ, 0x3c, !UPT ;  /* 0x0000002505257292 */ /* 0x000fe2000f8e3c3f */
[----:B------:R-:W-:Y:S11]  /*3e80*/  @!P0 BRA `(.L_x_2252) ;  /* 0x0000000000048947 */ /* 0x000ff60003800000 */
[----:B------:R-:W-:Y:S01]  /*3e90*/  BPT.TRAP 0x1 ;  /* 0x000000040000795c */ /* 0x000fe20000300000 */
.L_x_2252:
[----:B------:R-:W-:Y:S01]  /*3ea0*/  ULEA UR7, UR36, UR38, 0x3 ;  /* 0x0000002624077291 */ /* 0x000fe2000f8e183f */
[----:B------:R-:W-:-:S05]  /*3eb0*/  IMAD.U32 R0, RZ, RZ, UR37 ;  /* 0x00000025ff007e24 */ /* 0x000fca000f8e00ff */
[----:B------:R-:W-:-:S04]  /*3ec0*/  SHF.L.U32 R0, R0, 0x1f, RZ ;  /* 0x0000001f00007819 */ /* 0x000fc800000006ff */
[----:B------:R0:W1:Y:S01]  /*3ed0*/  SYNCS.PHASECHK.TRANS64.TRYWAIT P3, [UR7+0x34830], R0 ;  /* 0x03483000ff0075a7 */ /* 0x0000620008060147 */
[----:B------:R-:W-:Y:S05]  /*3ee0*/  @!P0 BRA `(.L_x_2253) ;  /* 0x0000000000048947 */ /* 0x000fea0003800000 */
[----:B------:R-:W-:Y:S01]  /*3ef0*/  BPT.TRAP 0x1 ;  /* 0x000000040000795c */ /* 0x000fe20000300000 */
.L_x_2253:
[----:B-1----:R-:W-:Y:S05]  /*3f00*/  @P3 BRA `(.L_x_2254) ;  /* 0x0000000000083947 */ /* 0x002fea0003800000 */
[----:B------:R-:W1:Y:S02]  /*3f10*/  SYNCS.PHASECHK.TRANS64.TRYWAIT P3, [UR7+0x34830], R0 ;  /* 0x03483000ff0075a7 */ /* 0x000e640008060147 */
[----:B-1----:R-:W-:Y:S05]  /*3f20*/  @!P3 BRA `(.L_x_2255) ;  /* 0x000000c00090b947 */ /* 0x002fea0003800000 */
.L_x_2254:
        /* <DEDUP_REMOVED lines=141> */
.L_x_2256:
[----:B------:R-:W-:Y:S01]  /*4800*/  ULEA UR10, UR6, UR38, 0x3 ;  /* 0x00000026060a7291 */ /* 0x000fe2000f8e183f */
[----:B01----:R-:W-:-:S05]  /*4810*/  IMAD.U32 R0, RZ, RZ, UR5 ;  /* 0x00000005ff007e24 */ /* 0x003fca000f8e00ff */
[----:B------:R-:W-:-:S04]  /*4820*/  SHF.L.U32 R0, R0, 0x1f, RZ ;  /* 0x0000001f00007819 */ /* 0x000fc800000006ff */
[----:B------:R0:W1:Y:S01]  /*4830*/  SYNCS.PHASECHK.TRANS64.TRYWAIT P3, [UR10+0x34850], R0 ;  /* 0x03485000ff0075a7 */ /* 0x000062000806014a */
[----:B------:R-:W-:Y:S05]  /*4840*/  @!P0 BRA `(.L_x_2257) ;  /* 0x0000000000048947 */ /* 0x000fea0003800000 */
[----:B------:R-:W-:Y:S01]  /*4850*/  BPT.TRAP 0x1 ;  /* 0x000000040000795c */ /* 0x000fe20000300000 */
.L_x_2257:
[----:B-1----:R-:W-:Y:S05]  /*4860*/  @P3 BRA `(.L_x_2258) ;  /* 0x0000000000083947 */ /* 0x002fea0003800000 */
[----:B------:R-:W1:Y:S02]  /*4870*/  SYNCS.PHASECHK.TRANS64.TRYWAIT P3, [UR10+0x34850], R0 ;  /* 0x03485000ff0075a7 */ /* 0x000e64000806014a */
[----:B-1----:R-:W-:Y:S05]  /*4880*/  @!P3 BRA `(.L_x_2259) ;  /* 0x000000b80050b947 */ /* 0x002fea0003800000 */
.L_x_2258:
[----:B------:R-:W-:Y:S01]  /*4890*/  UIADD3 UR5, UR38, 0x400, URZ ;  /* 0x0000040026057890 */ /* 0x000fe2000fffe03f */
[----:B------:R-:W-:Y:S01]  /*48a0*/  WARPGROUP.ARRIVE ;  /* 0x00000000000079c5 */ /* 0x000fe20000000000 */
[----:B------:R-:W-:Y:S01]  /*48b0*/  UMOV UR15, 0x40000040 ;  /* 0x40000040000f7882 */ /* 0x000fe20000000000 */
[----:B------:R-:W-:Y:S01]  /*48c0*/  VIADD R14, R18, UR60 ;  /* 0x0000003c120e7c36 */ /* 0x000fe20008000000 */
[----:B------:R-:W-:Y:S01]  /*48d0*/  USHF.R.U32.HI UR5, URZ, 0x4, UR5 ;  /* 0x000000043f057899 */ /* 0x000fe20008011605 */
[----:B------:R-:W2:Y:S01]  /*48e0*/  LDC R7, c[0x0][0x2f0] ;  /* 0x0000bc00ff077b82 */ /* 0x000ea20000000800 */
[----:B------:R-:W-:Y:S02]  /*48f0*/  UISETP.GT.AND UP1, UPT, UR4, UR11, UPT ;  /* 0x0000000b0400728c */ /* 0x000fe4000bf24270 */
[----:B------:R-:W-:-:S04]  /*4900*/  ULOP3.LUT UR5, UR5, 0x3fff, URZ, 0xc0, !UPT ;  /* 0x00003fff05057892 */ /* 0x000fc8000f8ec03f */
[----:B------:R-:W-:-:S04]  /*4910*/  ULOP3.LUT UR5, UR5, 0x4000000, URZ, 0xfc, !UPT ;  /* 0x0400000005057892 */ /* 0x000fc8000f8efc3f */
[----:B------:R-:W-:-:S03]  /*4920*/  ULEA UR5, UR6, UR5, 0xb ;  /* 0x0000000506057291 */ /* 0x000fc6000f8e583f */
[----:B------:R-:W-:Y:S02]  /*4930*/  @UP0 ULDC UR6, c[0x0][0x44c] ;  /* 0x0001130000060ab9 */ /* 0x000fe40000000800 */
[----:B01----:R-:W-:Y:S01]  /*4940*/  @P2 IMAD.HI.U32 R0, R14, UR6, RZ ;  /* 0x000000060e002c27 */ /* 0x003fe2000f8e00ff */
[----:B------:R-:W-:Y:S01]  /*4950*/  @UP0 ULDC UR6, c[0x0][0x450] ;  /* 0x0001140000060ab9 */ /* 0x000fe20000000800 */
[----:B------:R-:W-:Y:S02]  /*4960*/  UMOV UR14, UR5 ;  /* 0x00000005000e7c82 */ /* 0x000fe40008000000 */
[----:B------:R-:W-:Y:S01]  /*4970*/  HGMMA.64x128x16.F32 R88, R180, gdesc[UR12].tnspB, R88, gsb0 ;  /* 0x41e0000cb4587df0 */ /* 0x000fe20008000858 */
[----:B------:R-:W-:Y:S01]  /*4980*/  UIADD3 UR14, UR5, 0x80, URZ ;  /* 0x00000080050e7890 */ /* 0x000fe2000fffe03f */
[----:B------:R-:W-:Y:S01]  /*4990*/  @P2 SHF.R.U32.HI R14, RZ, UR6, R0 ;  /* 0x00000006ff0e2c19 */ /* 0x000fe20008011600 */
[----:B------:R-:W-:Y:S01]  /*49a0*/  UMOV UR15, 0x40000040 ;  /* 0x40000040000f7882 */ /* 0x000fe20000000000 */
[----:B------:R-:W-:-:S02]  /*49b0*/  UMOV UR6, 0xffffff80 ;  /* 0xffffff8000067882 */ /* 0x000fc40000000000 */
[----:B------:R-:W-:Y:S01]  /*49c0*/  UIMAD UR6, UR4, UR6, 0x1 ;  /* 0x00000001040674a4 */ /* 0x000fe2000f8e0206 */
[----:B------:R-:W0:Y:S01]  /*49d0*/  SHFL.IDX PT, R3, R14, 0x1, 0x1c1f ;  /* 0x003c1f000e037f89 */ /* 0x000e2200000e0000 */
[----:B------:R-:W-:-:S04]  /*49e0*/  UIADD3 UR4, UR4, -0x1, URZ ;  /* 0xffffffff04047890 */ /* 0x000fc8000fffe03f */
[----:B------:R-:W-:Y:S01]  /*49f0*/  IMAD.U32 R2, RZ, RZ, UR6 ;  /* 0x00000006ff027e24 */ /* 0x000fe2000f8e00ff */
[----:B------:R-:W-:-:S03]  /*4a00*/  UIADD3 UR6, UR5, 0x380, URZ ;  /* 0x0000038005067890 */ /* 0x000fc6000fffe03f */
[----:B------:R-:W-:-:S04]  /*4a10*/  IMAD R2, R17, -0x2, R2 ;  /* 0xfffffffe11027824 */ /* 0x000fc800078e0202 */
[----:B--2---:R-:W-:-:S05]  /*4a20*/  IMAD R2, R7, UR61, R2 ;  /* 0x0000003d07027c24 */ /* 0x004fca000f8e0202 */
[----:B0-----:R-:W-:-:S04]  /*4a30*/  IADD3 R0, R3, -UR42, R2 ;  /* 0x8000002a03007c10 */ /* 0x001fc8000fffe002 */
[C---:B------:R-:W-:Y:S02]  /*4a40*/  ISETP.GT.AND P3, PT, R0.reuse, RZ, PT ;  /* 0x000000ff0000720c */ /* 0x040fe40003f64270 */
[----:B------:R-:W-:-:S04]  /*4a50*/  ISETP.GT.AND P4, PT, R0, 0x1, PT ;  /* 0x000000010000780c */ /* 0x000fc80003f84270 */
[----:B------:R-:W-:Y:S02]  /*4a60*/  FSEL R199, R27, -INF , P4 ;  /* 0xff8000001bc77808 */ /* 0x000fe40002000000 */
[----:B------:R-:W-:-:S04]  /*4a70*/  ISETP.GT.AND P4, PT, R0, 0x9, PT ;  /* 0x000000090000780c */ /* 0x000fc80003f84270 */
[----:B------:R-:W-:Y:S02]  /*4a80*/  FSEL R197, R31, -INF , P4 ;  /* 0xff8000001fc57808 */ /* 0x000fe40002000000 */
[----:B------:R-:W-:-:S04]  /*4a90*/  ISETP.GT.AND P4, PT, R0, 0x11, PT ;  /* 0x000000110000780c */ /* 0x000fc80003f84270 */
[----:B------:R-:W-:Y:S02]  /*4aa0*/  FSEL R195, R35, -INF , P4 ;  /* 0xff80000023c37808 */ /* 0x000fe40002000000 */
[----:B------:R-:W-:Y:S01]  /*4ab0*/  ISETP.GT.AND P4, PT, R0, 0x19, PT ;  /* 0x000000190000780c */ /* 0x000fe20003f84270 */
[----:B------:R-:W-:Y:S02]  /*4ac0*/  WARPGROUP.DEPBAR.LE gsb0, 0x0 ;  /* 0x00008000000079c5 */ /* 0x000fe40000010000 */
[----:B------:R-:W-:Y:S01]  /*4ad0*/  WARPGROUP.ARRIVE ;  /* 0x00000000000079c5 */ /* 0x000fe20000000000 */
[----:B------:R-:W-:Y:S02]  /*4ae0*/  FSEL R181, R26, -INF , P3 ;  /* 0xff8000001ab57808 */ /* 0x000fe40001800000 */
[----:B------:R-:W-:Y:S02]  /*4af0*/  ISETP.GT.AND P3, PT, R0, 0x8, PT ;  /* 0x000000080000780c */ /* 0x000fe40003f64270 */
[----:B------:R-:W-:Y:S01]  /*4b00*/  FMNMX.FTZ R4, R181, R10, !PT ;  /* 0x0000000ab5047209 */ /* 0x000fe20007810000 */
[----:B------:R-:W-:Y:S01]  /*4b10*/  HGMMA.64x128x16.F32 R88, R176, gdesc[UR12].tnspB, R88, gsb0 ;  /* 0x41e0000cb0587df0 */ /* 0x000fe20008000858 */
[----:B------:R-:W-:Y:S01]  /*4b20*/  UIADD3 UR14, UR5, 0x100, URZ ;  /* 0x00000100050e7890 */ /* 0x000fe2000fffe03f */
[----:B------:R-:W-:Y:S01]  /*4b30*/  FSEL R183, R30, -INF , P3 ;  /* 0xff8000001eb77808 */ /* 0x000fe20001800000 */
[----:B------:R-:W-:Y:S01]  /*4b40*/  UMOV UR15, 0x40000040 ;  /* 0x40000040000f7882 */ /* 0x000fe20000000000 */
[----:B------:R-:W-:-:S02]  /*4b50*/  FMNMX.FTZ R4, R199, R4, !PT ;  /* 0x00000004c7047209 */ /* 0x000fc40007810000 */
[----:B------:R-:W-:Y:S02]  /*4b60*/  ISETP.GT.AND P3, PT, R0, 0x10, PT ;  /* 0x000000100000780c */ /* 0x000fe40003f64270 */
[----:B------:R-:W-:-:S04]  /*4b70*/  FMNMX.FTZ R4, R183, R4, !PT ;  /* 0x00000004b7047209 */ /* 0x000fc80007810000 */
[----:B------:R-:W-:Y:S01]  /*4b80*/  FMNMX.FTZ R4, R197, R4, !PT ;  /* 0x00000004c5047209 */ /* 0x000fe20007810000 */
        /* <DEDUP_REMOVED lines=10> */
[C---:B------:R-:W-:Y:S02]  /*4c30*/  ISETP.GT.AND P3, PT, R0.reuse, 0x20, PT ;  /* 0x000000200000780c */ /* 0x040fe40003f64270 */
[----:B------:R-:W-:Y:S01]  /*4c40*/  FMNMX.FTZ R4, R179, R4, !PT ;  /* 0x00000004b3047209 */ /* 0x000fe20007810000 */
[----:B------:R-:W-:Y:S02]  /*4c50*/  WARPGROUP.DEPBAR.LE gsb0, 0x0 ;  /* 0x00008000000079c5 */ /* 0x000fe40000010000 */
[----:B------:R-:W-:Y:S01]  /*4c60*/  WARPGROUP.ARRIVE ;  /* 0x00000000000079c5 */ /* 0x000fe20000000000 */
[----:B------:R-:W-:Y:S02]  /*4c70*/  FSEL R175, R39, -INF , P4 ;  /* 0xff80000027af7808 */ /* 0x000fe40002000000 */
[----:B------:R-:W-:Y:S02]  /*4c80*/  ISETP.GT.AND P4, PT, R0, 0x21, PT ;  /* 0x000000210000780c */ /* 0x000fe40003f84270 */
[----:B------:R-:W-:Y:S01]  /*4c90*/  FSEL R173, R42, -INF , P3 ;  /* 0xff8000002aad7808 */ /* 0x000fe20001800000 */
[----:B------:R-:W-:Y:S01]  /*4ca0*/  HGMMA.64x128x16.F32 R88, R168, gdesc[UR12].tnspB, R88, gsb0 ;  /* 0x41e0000ca8587df0 */ /* 0x000fe20008000858 */
[----:B------:R-:W-:Y:S01]  /*4cb0*/  UIADD3 UR14, UR5, 0x200, URZ ;  /* 0x00000200050e7890 */ /* 0x000fe2000fffe03f */
[----:B------:R-:W-:Y:S01]  /*4cc0*/  FMNMX.FTZ R4, R175, R4, !PT ;  /* 0x00000004af047209 */ /* 0x000fe20007810000 */
[----:B------:R-:W-:Y:S01]  /*4cd0*/  UMOV UR15, 0x40000040 ;  /* 0x40000040000f7882 */ /* 0x000fe20000000000 */
[----:B------:R-:W-:-:S02]  /*4ce0*/  ISETP.GT.AND P3, PT, R0, 0x28, PT ;  /* 0x000000280000780c */ /* 0x000fc40003f64270 */
[----:B------:R-:W-:Y:S01]  /*4cf0*/  FMNMX.FTZ R4, R173, R4, !PT ;  /* 0x00000004ad047209 */ /* 0x000fe20007810000 */
[----:B------:R-:W-:Y:S02]  /*4d00*/  WARPGROUP.DEPBAR.LE gsb0, 0x0 ;  /* 0x00008000000079c5 */ /* 0x000fe40000010000 */
[----:B------:R-:W-:Y:S01]  /*4d10*/  WARPGROUP.ARRIVE ;  /* 0x00000000000079c5 */ /* 0x000fe20000000000 */
[----:B------:R-:W-:Y:S02]  /*4d20*/  FSEL R171, R43, -INF , P4 ;  /* 0xff8000002bab7808 */ /* 0x000fe40002000000 */
[----:B------:R-:W-:Y:S02]  /*4d30*/  ISETP.GT.AND P4, PT, R0, 0x29, PT ;  /* 0x000000290000780c */ /* 0x000fe40003f84270 */
[----:B------:R-:W-:Y:S01]  /*4d40*/  FSEL R169, R46, -INF , P3 ;  /* 0xff8000002ea97808 */ /* 0x000fe20001800000 */
[----:B------:R-:W-:Y:S01]  /*4d50*/  HGMMA.64x128x16.F32 R88, R164, gdesc[UR12].tnspB, R88, gsb0 ;  /* 0x41e0000ca4587df0 */ /* 0x000fe20008000858 */
[----:B------:R-:W-:Y:S01]  /*4d60*/  FMNMX.FTZ R4, R171, R4, !PT ;  /* 0x00000004ab047209 */ /* 0x000fe20007810000 */
[----:B------:R-:W-:Y:S01]  /*4d70*/  UIADD3 UR14, UR5, 0x280, URZ ;  /* 0x00000280050e7890 */ /* 0x000fe2000fffe03f */
[----:B------:R-:W-:Y:S01]  /*4d80*/  ISETP.GT.AND P3, PT, R0, 0x30, PT ;  /* 0x000000300000780c */ /* 0x000fe20003f64270 */
[----:B------:R-:W-:Y:S01]  /*4d90*/  UMOV UR15, 0x40000040 ;  /* 0x40000040000f7882 */ /* 0x000fe20000000000 */
[----:B------:R-:W-:-:S02]  /*4da0*/  FSEL R47, R47, -INF , P4 ;  /* 0xff8000002f2f7808 */ /* 0x000fc40002000000 */
[----:B------:R-:W-:Y:S02]  /*4db0*/  FMNMX.FTZ R4, R169, R4, !PT ;  /* 0x00000004a9047209 */ /* 0x000fe40007810000 */
[----:B------:R-:W-:Y:S02]  /*4dc0*/  ISETP.GT.AND P4, PT, R0, 0x31, PT ;  /* 0x000000310000780c */ /* 0x000fe40003f84270 */
[----:B------:R-:W-:Y:S02]  /*4dd0*/  FSEL R43, R50, -INF , P3 ;  /* 0xff800000322b7808 */ /* 0x000fe40001800000 */
[----:B------:R-:W-:Y:S02]  /*4de0*/  FMNMX.FTZ R4, R47, R4, !PT ;  /* 0x000000042f047209 */ /* 0x000fe40007810000 */
[----:B------:R-:W-:Y:S02]  /*4df0*/  ISETP.GT.AND P3, PT, R0, 0x38, PT ;  /* 0x000000380000780c */ /* 0x000fe40003f64270 */
[----:B------:R-:W-:-:S02]  /*4e00*/  FSEL R51, R51, -INF , P4 ;  /* 0xff80000033337808 */ /* 0x000fc40002000000 */
[----:B------:R-:W-:Y:S02]  /*4e10*/  FMNMX.FTZ R4, R43, R4, !PT ;  /* 0x000000042b047209 */ /* 0x000fe40007810000 */
[----:B------:R-:W-:Y:S02]  /*4e20*/  ISETP.GT.AND P4, PT, R0, 0x39, PT ;  /* 0x000000390000780c */ /* 0x000fe40003f84270 */
[----:B------:R-:W-:Y:S01]  /*4e30*/  FSEL R39, R54, -INF , P3 ;  /* 0xff80000036277808 */ /* 0x000fe20001800000 */
[----:B------:R-:W-:Y:S01]  /*4e40*/  IMAD.U32 R54, RZ, RZ, UR10 ;  /* 0x0000000aff367e24 */ /* 0x000fe2000f8e00ff */
[----:B------:R-:W-:Y:S02]  /*4e50*/  FMNMX.FTZ R4, R51, R4, !PT ;  /* 0x0000000433047209 */ /* 0x000fe40007810000 */
[----:B------:R-:W-:Y:S02]  /*4e60*/  ISETP.GT.AND P3, PT, R0, 0x40, PT ;  /* 0x000000400000780c */ /* 0x000fe40003f64270 */
        /* <DEDUP_REMOVED lines=46> */
[----:B------:R-:W0:Y:S01]  /*5150*/  LDC R0, c[0x0][0x988] ;  /* 0x00026200ff007b82 */ /* 0x000e220000000800 */
[----:B------:R-:W-:Y:S02]  /*5160*/  FMNMX.FTZ R4, R83, R4, !PT ;  /* 0x0000000453047209 */ /* 0x000fe40007810000 */
[----:B------:R-:W-:Y:S02]  /*5170*/  FSEL R87, R87, -INF , P4 ;  /* 0xff80000057577808 */ /* 0x000fe40002000000 */
[----:B------:R-:W-:-:S04]  /*5180*/  FMNMX.FTZ R4, R35, R4, !PT ;  /* 0x0000000423047209 */ /* 0x000fc80007810000 */
[----:B------:R-:W-:Y:S01]  /*5190*/  FMNMX.FTZ R20, R87, R4, !PT ;  /* 0x0000000457147209 */ /* 0x000fe20007810000 */
[----:B------:R-:W-:Y:S02]  /*51a0*/  WARPGROUP.DEPBAR.LE gsb0, 0x0 ;  /* 0x00008000000079c5 */ /* 0x000fe40000010000 */
[----:B------:R-:W-:Y:S02]  /*51b0*/  WARPGROUP.ARRIVE ;  /* 0x00000000000079c5 */ /* 0x000fe40000000000 */
[----:B------:R-:W1:Y:S04]  /*51c0*/  SHFL.BFLY PT, R165, R20, 0x2, 0x1f ;  /* 0x0c401f0014a57f89 */ /* 0x000e6800000e0000 */
[----:B------:R-:W-:Y:S01]  /*51d0*/  HGMMA.64x128x16.F32 R88, R160, gdesc[UR12].tnspB, R88, gsb0 ;  /* 0x41e0000ca0587df0 */ /* 0x000fe20008000858 */
[----:B------:R-:W-:Y:S01]  /*51e0*/  UIADD3 UR14, UR5, 0x300, URZ ;  /* 0x00000300050e7890 */ /* 0x000fe2000fffe03f */
[----:B------:R-:W-:-:S02]  /*51f0*/  UMOV UR15, 0x40000040 ;  /* 0x40000040000f7882 */ /* 0x000fc40000000000 */
[----:B------:R-:W-:Y:S01]  /*5200*/  UMOV UR5, UR37 ;  /* 0x0000002500057c82 */ /* 0x000fe20008000000 */
[----:B-1----:R-:W-:Y:S02]  /*5210*/  FMNMX.FTZ R26, R20, R165, !PT ;  /* 0x000000a5141a7209 */ /* 0x002fe40007810000 */
[----:B------:R-:W1:Y:S04]  /*5220*/  SHFL.IDX PT, R165, R14, RZ, 0x1c1f ;  /* 0x001c1fff0ea57589 */ /* 0x000e6800000e0000 */
[----:B------:R-:W2:Y:S01]  /*5230*/  SHFL.BFLY PT, R167, R26, 0x1, 0x1f ;  /* 0x0c201f001aa77f89 */ /* 0x000ea200000e0000 */
[----:B-1----:R-:W-:-:S04]  /*5240*/  IADD3 R30, R165, -UR42, R2 ;  /* 0x8000002aa51e7c10 */ /* 0x002fc8000fffe002 */
[C---:B------:R-:W-:Y:S02]  /*5250*/  ISETP.GT.AND P4, PT, R30.reuse, RZ, PT ;  /* 0x000000ff1e00720c */ /* 0x040fe40003f84270 */
[----:B------:R-:W-:Y:S02]  /*5260*/  ISETP.GT.AND P5, PT, R30, 0x1, PT ;  /* 0x000000011e00780c */ /* 0x000fe40003fa4270 */
[----:B------:R-:W-:Y:S02]  /*5270*/  FSEL R2, R24, -INF , P4 ;  /* 0xff80000018027808 */ /* 0x000fe40002000000 */
[----:B------:R-:W-:Y:S02]  /*5280*/  ISETP.GT.AND P4, PT, R30, 0x8, PT ;  /* 0x000000081e00780c */ /* 0x000fe40003f84270 */
[----:B------:R-:W-:Y:S02]  /*5290*/  FSEL R25, R25, -INF , P5 ;  /* 0xff80000019197808 */ /* 0x000fe40002800000 */
[----:B------:R-:W-:-:S02]  /*52a0*/  FMNMX.FTZ R20, R2, R11, !PT ;  /* 0x0000000b02147209 */ /* 0x000fc40007810000 */
[C---:B------:R-:W-:Y:S02]  /*52b0*/  ISETP.GT.AND P5, PT, R30.reuse, 0x9, PT ;  /* 0x000000091e00780c */ /* 0x040fe40003fa4270 */
[----:B------:R-:W-:Y:S02]  /*52c0*/  FMNMX.FTZ R20, R25, R20, !PT ;  /* 0x0000001419147209 */ /* 0x000fe40007810000 */
[----:B------:R-:W-:Y:S02]  /*52d0*/  FSEL R29, R29, -INF , P5 ;  /* 0xff8000001d1d7808 */ /* 0x000fe40002800000 */
[----:B------:R-:W-:Y:S02]  /*52e0*/  ISETP.GT.AND P5, PT, R30, 0x11, PT ;  /* 0x000000111e00780c */ /* 0x000fe40003fa4270 */
[----:B--2---:R-:W-:Y:S02]  /*52f0*/  FMNMX.FTZ R4, R26, R167, !PT ;  /* 0x000000a71a047209 */ /* 0x004fe40007810000 */
[----:B------:R-:W-:-:S02]  /*5300*/  FSEL R33, R33, -INF , P5 ;  /* 0xff80000021217808 */ /* 0x000fc40002800000 */
[----:B------:R-:W-:Y:S01]  /*5310*/  ISETP.GT.AND P5, PT, R30, 0x19, PT ;  /* 0x000000191e00780c */ /* 0x000fe20003fa4270 */
[C---:B0-----:R-:W-:Y:S01]  /*5320*/  FMUL.FTZ R12, R4.reuse, R0 ;  /* 0x00000000040c7220 */ /* 0x041fe20000410000 */
[----:B------:R-:W-:Y:S02]  /*5330*/  FSETP.NEU.FTZ.AND P3, PT, R4, -INF , PT ;  /* 0xff8000000400780b */ /* 0x000fe40003f7d000 */
[----:B------:R-:W-:Y:S02]  /*5340*/  FSEL R37, R37, -INF , P5 ;  /* 0xff80000025257808 */ /* 0x000fe40002800000 */
[----:B------:R-:W-:Y:S02]  /*5350*/  ISETP.GT.AND P5, PT, R30, 0x21, PT ;  /* 0x000000211e00780c */ /* 0x000fe40003fa4270 */
[----:B------:R-:W-:Y:S02]  /*5360*/  FSEL R12, R12, RZ, P3 ;  /* 0x000000ff0c0c7208 */ /* 0x000fe40001800000 */
[----:B------:R-:W-:-:S02]  /*5370*/  FSEL R41, R41, -INF , P5 ;  /* 0xff80000029297808 */ /* 0x000fc40002800000 */
[C---:B------:R-:W-:Y:S01]  /*5380*/  ISETP.GT.AND P5, PT, R30.reuse, 0x29, PT ;  /* 0x000000291e00780c */ /* 0x040fe20003fa4270 */
[-CC-:B------:R-:W-:Y:S01]  /*5390*/  FFMA.FTZ R197, R197, R0.reuse, -R12.reuse ;  /* 0x00000000c5c57223 */ /* 0x180fe2000001080c */
[-CC-:B------:R-:W-:Y:S01]  /*53a0*/  FFMA.FTZ R14, R199, R0.reuse, -R12.reuse ;  /* 0x00000000c70e7223 */ /* 0x180fe2000001080c */
[-CC-:B------:R-:W-:Y:S01]  /*53b0*/  FFMA.FTZ R34, R171, R0.reuse, -R12.reuse ;  /* 0x00000000ab227223 */ /* 0x180fe2000001080c */
[----:B------:R-:W-:Y:S01]  /*53c0*/  FSEL R45, R45, -INF , P5 ;  /* 0xff8000002d2d7808 */ /* 0x000fe20002800000 */
[-CC-:B------:R-:W-:Y:S01]  /*53d0*/  FFMA.FTZ R175, R175, R0.reuse, -R12.reuse ;  /* 0x00000000afaf7223 */ /* 0x180fe2000001080c */
[C---:B------:R-:W-:Y:S01]  /*53e0*/  ISETP.GT.AND P5, PT, R30.reuse, 0x31, PT ;  /* 0x000000311e00780c */ /* 0x040fe20003fa4270 */
[-CC-:B------:R-:W-:Y:S01]  /*53f0*/  FFMA.FTZ R46, R7, R0.reuse, -R12.reuse ;  /* 0x00000000072e7223 */ /* 0x180fe2000001080c */
[-CC-:B------:R-:W-:Y:S01]  /*5400*/  FFMA.FTZ R181, R181, R0.reuse, -R12.reuse ;  /* 0x00000000b5b57223 */ /* 0x180fe2000001080c */
[-CC-:B------:R-:W-:Y:S01]  /*5410*/  FFMA.FTZ R183, R183, R0.reuse, -R12.reuse ;  /* 0x00000000b7b77223 */ /* 0x180fe2000001080c */
[----:B------:R-:W-:Y:S01]  /*5420*/  FSEL R49, R49, -INF , P5 ;  /* 0xff80000031317808 */ /* 0x000fe20002800000 */
[----:B------:R-:W-:Y:S01]  /*5430*/  MUFU.EX2 R14, R14 ;  /* 0x0000000e000e7308 */ /* 0x000fe20000000800 */
[C---:B------:R-:W-:Y:S01]  /*5440*/  ISETP.GT.AND P5, PT, R30.reuse, 0x39, PT ;  /* 0x000000391e00780c */ /* 0x040fe20003fa4270 */
[-CC-:B------:R-:W-:Y:S01]  /*5450*/  FFMA.FTZ R177, R177, R0.reuse, -R12.reuse ;  /* 0x00000000b1b17223 */ /* 0x180fe2000001080c */
[-CC-:B------:R-:W-:Y:S01]  /*5460*/  FFMA.FTZ R179, R179, R0.reuse, -R12.reuse ;  /* 0x00000000b3b37223 */ /* 0x180fe2000001080c */
[-CC-:B------:R-:W-:Y:S01]  /*5470*/  FFMA.FTZ R173, R173, R0.reuse, -R12.reuse ;  /* 0x00000000adad7223 */ /* 0x180fe2000001080c */
[----:B------:R-:W-:Y:S01]  /*5480*/  FSEL R53, R53, -INF , P5 ;  /* 0xff80000035357808 */ /* 0x000fe20002800000 */
[-CC-:B------:R-:W-:Y:S01]  /*5490*/  FFMA.FTZ R51, R51, R0.reuse, -R12.reuse ;  /* 0x0000000033337223 */ /* 0x180fe2000001080c */
[C---:B------:R-:W-:Y:S01]  /*54a0*/  ISETP.GT.AND P5, PT, R30.reuse, 0x41, PT ;  /* 0x000000411e00780c */ /* 0x040fe20003fa4270 */
[----:B------:R-:W-:Y:S01]  /*54b0*/  MUFU.EX2 R181, R181 ;  /* 0x000000b500b57308 */ /* 0x000fe20000000800 */
[-CC-:B------:R-:W-:Y:S01]  /*54c0*/  FFMA.FTZ R27, R27, R0.reuse, -R12.reuse ;  /* 0x000000001b1b7223 */ /* 0x180fe2000001080c */
[-CC-:B------:R-:W-:Y:S01]  /*54d0*/  FFMA.FTZ R15, R15, R0.reuse, -R12.reuse ;  /* 0x000000000f0f7223 */ /* 0x180fe2000001080c */
[----:B------:R-:W-:Y:S01]  /*54e0*/  FSEL R57, R57, -INF , P5 ;  /* 0xff80000039397808 */ /* 0x000fe20002800000 */
[-CC-:B------:R-:W-:Y:S01]  /*54f0*/  FFMA.FTZ R13, R13, R0.reuse, -R12.reuse ;  /* 0x000000000d0d7223 */ /* 0x180fe2000001080c */
[----:B------:R-:W-:Y:S01]  /*5500*/  ISETP.GT.AND P5, PT, R30, 0x49, PT ;  /* 0x000000491e00780c */ /* 0x000fe20003fa4270 */
[-CC-:B------:R-:W-:Y:S01]  /*5510*/  FFMA.FTZ R31, R31, R0.reuse, -R12.reuse ;  /* 0x000000001f1f7223 */ /* 0x180fe2000001080c */
[----:B------:R-:W-:Y:S01]  /*5520*/  FFMA.FTZ R35, R35, R0, -R12 ;  /* 0x0000000023237223 */ /* 0x000fe2000001080c */
[----:B------:R-:W-:Y:S01]  /*5530*/  MUFU.EX2 R183, R183 ;  /* 0x000000b700b77308 */ /* 0x000fe20000000800 */
[----:B------:R-:W-:-:S02]  /*5540*/  FSEL R61, R61, -INF , P5 ;  /* 0xff8000003d3d7808 */ /* 0x000fc40002800000 */
[----:B------:R-:W-:-:S04]  /*5550*/  ISETP.GT.AND P5, PT, R30, 0x51, PT ;  /* 0x000000511e00780c */ /* 0x000fc80003fa4270 */
[----:B------:R-:W-:Y:S01]  /*5560*/  FSEL R65, R65, -INF , P5 ;  /* 0xff80000041417808 */ /* 0x000fe20002800000 */
[----:B------:R-:W-:Y:S01]  /*5570*/  MUFU.EX2 R177, R177 ;  /* 0x000000b100b17308 */ /* 0x000fe20000000800 */
[----:B------:R-:W-:-:S04]  /*5580*/  ISETP.GT.AND P5, PT, R30, 0x59, PT ;  /* 0x000000591e00780c */ /* 0x000fc80003fa4270 */
[----:B------:R-:W-:Y:S02]  /*5590*/  FSEL R69, R69, -INF , P5 ;  /* 0xff80000045457808 */ /* 0x000fe40002800000 */
[C---:B------:R-:W-:Y:S01]  /*55a0*/  ISETP.GT.AND P5, PT, R30.reuse, 0x61, PT ;  /* 0x000000611e00780c */ /* 0x040fe20003fa4270 */
[----:B------:R-:W-:Y:S03]  /*55b0*/  MUFU.EX2 R179, R179 ;  /* 0x000000b300b37308 */ /* 0x000fe60000000800 */
[----:B------:R-:W-:Y:S02]  /*55c0*/  FSEL R73, R73, -INF , P5 ;  /* 0xff80000049497808 */ /* 0x000fe40002800000 */
[----:B------:R-:W-:-:S03]  /*55d0*/  ISETP.GT.AND P5, PT, R30, 0x69, PT ;  /* 0x000000691e00780c */ /* 0x000fc60003fa4270 */
[----:B------:R-:W-:Y:S01]  /*55e0*/  MUFU.EX2 R173, R173 ;  /* 0x000000ad00ad7308 */ /* 0x000fe20000000800 */
[----:B------:R-:W-:Y:S02]  /*55f0*/  FSEL R77, R77, -INF , P5 ;  /* 0xff8000004d4d7808 */ /* 0x000fe40002800000 */
[----:B------:R-:W-:Y:S01]  /*5600*/  ISETP.GT.AND P5, PT, R30, 0x71, PT ;  /* 0x000000711e00780c */ /* 0x000fe20003fa4270 */
[----:B------:R-:W-:Y:S02]  /*5610*/  WARPGROUP.DEPBAR.LE gsb0, 0x0 ;  /* 0x00008000000079c5 */ /* 0x000fe40000010000 */
[----:B------:R-:W-:Y:S01]  /*5620*/  FSEL R161, R28, -INF , P4 ;  /* 0xff8000001ca17808 */ /* 0x000fe20002000000 */
[----:B------:R-:W-:Y:S01]  /*5630*/  FFMA.FTZ R28, R195, R0, -R12 ;  /* 0x00000000c31c7223 */ /* 0x000fe2000001080c */
[----:B------:R-:W-:Y:S01]  /*5640*/  ISETP.GT.AND P4, PT, R30, 0x10, PT ;  /* 0x000000101e00780c */ /* 0x000fe20003f84270 */
[----:B------:R-:W-:Y:S01]  /*5650*/  WARPGROUP.ARRIVE ;  /* 0x00000000000079c5 */ /* 0x000fe20000000000 */
[----:B------:R-:W-:Y:S01]  /*5660*/  FMNMX.FTZ R20, R161, R20, !PT ;  /* 0x00000014a1147209 */ /* 0x000fe20007810000 */
[----:B------:R-:W-:Y:S01]  /*5670*/  MUFU.EX2 R27, R27 ;  /* 0x0000001b001b7308 */ /* 0x000fe20000000800 */
[----:B------:R-:W-:-:S02]  /*5680*/  FSEL R163, R32, -INF , P4 ;  /* 0xff80000020a37808 */ /* 0x000fc40002000000 */
[----:B------:R-:W-:Y:S01]  /*5690*/  FMNMX.FTZ R20, R29, R20, !PT ;  /* 0x000000141d147209 */ /* 0x000fe20007810000 */
[----:B------:R-:W-:Y:S01]  /*56a0*/  HGMMA.64x128x16.F32 R88, R156, gdesc[UR12].tnspB, R88, gsb0 ;  /* 0x41e0000c9c587df0 */ /* 0x000fe20008000858 */
[----:B------:R-:W-:Y:S02]  /*56b0*/  ISETP.GT.AND P4, PT, R30, 0x18, PT ;  /* 0x000000181e00780c */ /* 0x000fe40003f84270 */
[----:B------:R-:W-:Y:S01]  /*56c0*/  FMNMX.FTZ R24, R163, R20, !PT ;  /* 0x00000014a3187209 */ /* 0x000fe20007810000 */
[----:B------:R-:W-:Y:S01]  /*56d0*/  MUFU.EX2 R15, R15 ;  /* 0x0000000f000f7308 */ /* 0x000fe20000000800 */
[----:B------:R-:W-:Y:S01]  /*56e0*/  FSEL R165, R36, -INF , P4 ;  /* 0xff80000024a57808 */ /* 0x000fe20002000000 */
[----:B------:R-:W-:Y:S01]  /*56f0*/  FFMA.FTZ R36, R47, R0, -R12 ;  /* 0x000000002f247223 */ /* 0x000fe2000001080c */
[----:B------:R-:W-:Y:S02]  /*5700*/  FMNMX.FTZ R24, R33, R24, !PT ;  /* 0x0000001821187209 */ /* 0x000fe40007810000 */
[----:B------:R-:W-:-:S02]  /*5710*/  ISETP.GT.AND P4, PT, R30, 0x20, PT ;  /* 0x000000201e00780c */ /* 0x000fc40003f84270 */
[----:B------:R-:W-:Y:S01]  /*5720*/  FMNMX.FTZ R24, R165, R24, !PT ;  /* 0x00000018a5187209 */ /* 0x000fe20007810000 */
[----:B------:R0:W-:Y:S01]  /*5730*/  MUFU.EX2 R20, R197 ;  /* 0x000000c500147308 */ /* 0x0001e20000000800 */
[----:B------:R-:W-:Y:S01]  /*5740*/  FSEL R167, R40, -INF , P4 ;  /* 0xff80000028a77808 */ /* 0x000fe20002000000 */
[--C-:B------:R-:W-:Y:S01]  /*5750*/  FFMA.FTZ R40, R39, R0, -R12.reuse ;  /* 0x0000000027287223 */ /* 0x100fe2000001080c */
[----:B------:R-:W-:Y:S01]  /*5760*/  FMNMX.FTZ R24, R37, R24, !PT ;  /* 0x0000001825187209 */ /* 0x000fe20007810000 */
[--C-:B------:R-:W-:Y:S01]  /*5770*/  FFMA.FTZ R39, R55, R0, -R12.reuse ;  /* 0x0000000037277223 */ /* 0x100fe2000001080c */
[----:B------:R-:W-:Y:S02]  /*5780*/  ISETP.GT.AND P4, PT, R30, 0x28, PT ;  /* 0x000000281e00780c */ /* 0x000fe40003f84270 */
[----:B------:R-:W-:Y:S01]  /*5790*/  FMNMX.FTZ R26, R167, R24, !PT ;  /* 0x00000018a71a7209 */ /* 0x000fe20007810000 */
[----:B------:R-:W-:Y:S01]  /*57a0*/  MUFU.EX2 R13, R13 ;  /* 0x0000000d000d7308 */ /* 0x000fe20000000800 */
[----:B------:R-:W-:Y:S01]  /*57b0*/  FSEL R195, R44, -INF , P4 ;  /* 0xff8000002cc37808 */ /* 0x000fe20002000000 */
[----:B------:R-:W-:Y:S01]  /*57c0*/  FFMA.FTZ R44, R75, R0, -R12 ;  /* 0x000000004b2c7223 */ /* 0x000fe2000001080c */
[----:B------:R-:W-:-:S02]  /*57d0*/  FMNMX.FTZ R26, R41, R26, !PT ;  /* 0x0000001a291a7209 */ /* 0x000fc40007810000 */
[----:B------:R-:W-:Y:S02]  /*57e0*/  ISETP.GT.AND P4, PT, R30, 0x30, PT ;  /* 0x000000301e00780c */ /* 0x000fe40003f84270 */
[----:B------:R-:W-:Y:S01]  /*57f0*/  FMNMX.FTZ R26, R195, R26, !PT ;  /* 0x0000001ac31a7209 */ /* 0x000fe20007810000 */
[----:B------:R1:W-:Y:S01]  /*5800*/  MUFU.EX2 R24, R28 ;  /* 0x0000001c00187308 */ /* 0x0003e20000000800 */
[----:B0-----:R-:W-:Y:S02]  /*5810*/  FSEL R197, R48, -INF , P4 ;  /* 0xff80000030c57808 */ /* 0x001fe40002000000 */
[----:B------:R-:W-:Y:S02]  /*5820*/  FMNMX.FTZ R26, R45, R26, !PT ;  /* 0x0000001a2d1a7209 */ /* 0x000fe40007810000 */
[----:B------:R-:W-:Y:S02]  /*5830*/  ISETP.GT.AND P4, PT, R30, 0x38, PT ;  /* 0x000000381e00780c */ /* 0x000fe40003f84270 */
[----:B------:R-:W-:Y:S01]  /*5840*/  FSEL R81, R81, -INF , P5 ;  /* 0xff80000051517808 */ /* 0x000fe20002800000 */
[----:B------:R-:W-:Y:S01]  /*5850*/  MUFU.EX2 R39, R39 ;  /* 0x0000002700277308 */ /* 0x000fe20000000800 */
[----:B-1----:R-:W-:-:S02]  /*5860*/  FMNMX.FTZ R28, R197, R26, !PT ;  /* 0x0000001ac51c7209 */ /* 0x002fc40007810000 */
[----:B------:R-:W-:Y:S02]  /*5870*/  FSEL R199, R52, -INF , P4 ;  /* 0xff80000034c77808 */ /* 0x000fe40002000000 */
[----:B------:R-:W-:Y:S02]  /*5880*/  FMNMX.FTZ R28, R49, R28, !PT ;  /* 0x0000001c311c7209 */ /* 0x000fe40007810000 */
[----:B------:R-:W-:Y:S01]  /*5890*/  ISETP.GT.AND P4, PT, R30, 0x40, PT ;  /* 0x000000401e00780c */ /* 0x000fe20003f84270 */
[----:B------:R0:W-:Y:S01]  /*58a0*/  MUFU.EX2 R26, R175 ;  /* 0x000000af001a7308 */ /* 0x0001e20000000800 */
[----:B------:R-:W-:Y:S02]  /*58b0*/  FMNMX.FTZ R28, R199, R28, !PT ;  /* 0x0000001cc71c7209 */ /* 0x000fe40007810000 */
[----:B------:R-:W-:Y:S02]  /*58c0*/  FSEL R201, R56, -INF , P4 ;  /* 0xff80000038c97808 */ /* 0x000fe40002000000 */
[----:B------:R-:W-:-:S02]  /*58d0*/  FMNMX.FTZ R28, R53, R28, !PT ;  /* 0x0000001c351c7209 */ /* 0x000fc40007810000 */
[----:B------:R-:W-:Y:S01]  /*58e0*/  ISETP.GT.AND P4, PT, R30, 0x48, PT ;  /* 0x000000481e00780c */ /* 0x000fe20003f84270 */
[----:B------:R-:W1:Y:S01]  /*58f0*/  MUFU.EX2 R44, R44 ;  /* 0x0000002c002c7308 */ /* 0x000e620000000800 */
[----:B------:R-:W-:Y:S01]  /*5900*/  FMNMX.FTZ R32, R201, R28, !PT ;  /* 0x0000001cc9207209 */ /* 0x000fe20007810000 */
[-CC-:B0-----:R-:W-:Y:S01]  /*5910*/  FFMA.FTZ R175, R169, R0.reuse, -R12.reuse ;  /* 0x00000000a9af7223 */ /* 0x181fe2000001080c */
[----:B------:R-:W-:Y:S01]  /*5920*/  FSEL R171, R60, -INF , P4 ;  /* 0xff8000003cab7808 */ /* 0x000fe20002000000 */
[----:B------:R-:W-:Y:S01]  /*5930*/  FFMA.FTZ R169, R43, R0, -R12 ;  /* 0x000000002ba97223 */ /* 0x000fe2000001080c */
[----:B------:R-:W-:Y:S02]  /*5940*/  FMNMX.FTZ R32, R57, R32, !PT ;  /* 0x0000002039207209 */ /* 0x000fe40007810000 */
[----:B------:R-:W-:Y:S01]  /*5950*/  ISETP.GT.AND P4, PT, R30, 0x50, PT ;  /* 0x000000501e00780c */ /* 0x000fe20003f84270 */
[----:B------:R0:W-:Y:S01]  /*5960*/  MUFU.EX2 R28, R34 ;  /* 0x00000022001c7308 */ /* 0x0001e20000000800 */
[----:B------:R-:W-:-:S02]  /*5970*/  FMNMX.FTZ R32, R171, R32, !PT ;  /* 0x00000020ab207209 */ /* 0x000fc40007810000 */
[----:B------:R-:W-:Y:S02]  /*5980*/  FSEL R203, R64, -INF , P4 ;  /* 0xff80000040cb7808 */ /* 0x000fe40002000000 */
[----:B------:R-:W-:Y:S02]  /*5990*/  FMNMX.FTZ R32, R61, R32, !PT ;  /* 0x000000203d207209 */ /* 0x000fe40007810000 */
[----:B------:R-:W-:Y:S01]  /*59a0*/  ISETP.GT.AND P4, PT, R30, 0x58, PT ;  /* 0x000000581e00780c */ /* 0x000fe20003f84270 */
[----:B------:R-:W-:Y:S01]  /*59b0*/  MUFU.EX2 R175, R175 ;  /* 0x000000af00af7308 */ /* 0x000fe20000000800 */
[----:B0-----:R-:W-:Y:S02]  /*59c0*/  FMNMX.FTZ R34, R203, R32, !PT ;  /* 0x00000020cb227209 */ /* 0x001fe40007810000 */
[----:B------:R-:W-:Y:S02]  /*59d0*/  FSEL R47, R68, -INF , P4 ;  /* 0xff800000442f7808 */ /* 0x000fe40002000000 */
[----:B------:R-:W-:-:S02]  /*59e0*/  FMNMX.FTZ R34, R65, R34, !PT ;  /* 0x0000002241227209 */ /* 0x000fc40007810000 */
[----:B------:R-:W-:Y:S01]  /*59f0*/  ISETP.GT.AND P4, PT, R30, 0x60, PT ;  /* 0x000000601e00780c */ /* 0x000fe20003f84270 */
[----:B------:R0:W-:Y:S01]  /*5a00*/  MUFU.EX2 R32, R36 ;  /* 0x0000002400207308 */ /* 0x0001e20000000800 */
[----:B------:R-:W-:Y:S02]  /*5a10*/  FMNMX.FTZ R34, R47, R34, !PT ;  /* 0x000000222f227209 */ /* 0x000fe40007810000 */
[----:B------:R-:W-:Y:S02]  /*5a20*/  FSEL R43, R72, -INF , P4 ;  /* 0xff800000482b7808 */ /* 0x000fe40002000000 */
[----:B------:R-:W-:Y:S02]  /*5a30*/  FMNMX.FTZ R34, R69, R34, !PT ;  /* 0x0000002245227209 */ /* 0x000fe40007810000 */
[----:B------:R-:W-:Y:S01]  /*5a40*/  ISETP.GT.AND P4, PT, R30, 0x68, PT ;  /* 0x000000681e00780c */ /* 0x000fe20003f84270 */
[----:B------:R-:W-:Y:S01]  /*5a50*/  MUFU.EX2 R169, R169 ;  /* 0x000000a900a97308 */ /* 0x000fe20000000800 */
[----:B0-----:R-:W-:-:S02]  /*5a60*/  FMNMX.FTZ R36, R43, R34, !PT ;  /* 0x000000222b247209 */ /* 0x001fc40007810000 */
[----:B------:R-:W-:Y:S02]  /*5a70*/  FSEL R205, R76, -INF , P4 ;  /* 0xff8000004ccd7808 */ /* 0x000fe40002000000 */
[----:B------:R-:W-:Y:S02]  /*5a80*/  FMNMX.FTZ R36, R73, R36, !PT ;  /* 0x0000002449247209 */ /* 0x000fe40007810000 */
[----:B------:R-:W-:Y:S01]  /*5a90*/  ISETP.GT.AND P4, PT, R30, 0x70, PT ;  /* 0x000000701e00780c */ /* 0x000fe20003f84270 */
[----:B------:R0:W-:Y:S01]  /*5aa0*/  MUFU.EX2 R34, R51 ;  /* 0x0000003300227308 */ /* 0x0001e20000000800 */
[----:B------:R-:W-:Y:S02]  /*5ab0*/  FMNMX.FTZ R38, R205, R36, !PT ;  /* 0x00000024cd267209 */ /* 0x000fe40007810000 */
[----:B------:R-:W-:Y:S02]  /*5ac0*/  FSEL R207, R80, -INF , P4 ;  /* 0xff80000050cf7808 */ /* 0x000fe40002000000 */
[----:B------:R-:W-:-:S02]  /*5ad0*/  FMNMX.FTZ R38, R77, R38, !PT ;  /* 0x000000264d267209 */ /* 0x000fc40007810000 */
[C---:B------:R-:W-:Y:S01]  /*5ae0*/  ISETP.GT.AND P4, PT, R30.reuse, 0x78, PT ;  /* 0x000000781e00780c */ /* 0x040fe20003f84270 */
[----:B------:R2:W-:Y:S01]  /*5af0*/  MUFU.EX2 R36, R40 ;  /* 0x0000002800247308 */ /* 0x0005e20000000800 */
[----:B------:R-:W-:Y:S01]  /*5b00*/  FMNMX.FTZ R38, R207, R38, !PT ;  /* 0x00000026cf267209 */ /* 0x000fe20007810000 */
[-CC-:B0-----:R-:W-:Y:S01]  /*5b10*/  FFMA.FTZ R51, R63, R0.reuse, -R12.reuse ;  /* 0x000000003f337223 */ /* 0x181fe2000001080c */
[----:B------:R-:W-:Y:S01]  /*5b20*/  ISETP.GT.AND P5, PT, R30, 0x79, PT ;  /* 0x000000791e00780c */ /* 0x000fe20003fa4270 */
[-CC-:B------:R-:W-:Y:S01]  /*5b30*/  FFMA.FTZ R30, R21, R0.reuse, -R12.reuse ;  /* 0x00000000151e7223 */ /* 0x180fe2000001080c */
[----:B------:R-:W-:Y:S01]  /*5b40*/  FSEL R209, R84, -INF , P4 ;  /* 0xff80000054d17808 */ /* 0x000fe20002000000 */
[--C-:B------:R-:W-:Y:S01]  /*5b50*/  FFMA.FTZ R21, R3, R0, -R12.reuse ;  /* 0x0000000003157223 */ /* 0x100fe2000001080c */
[----:B------:R-:W-:Y:S01]  /*5b60*/  FMNMX.FTZ R38, R81, R38, !PT ;  /* 0x0000002651267209 */ /* 0x000fe20007810000 */
[----:B------:R-:W-:Y:S01]  /*5b70*/  MUFU.EX2 R51, R51 ;  /* 0x0000003300337308 */ /* 0x000fe20000000800 */
[----:B------:R-:W-:Y:S01]  /*5b80*/  FSEL R85, R85, -INF , P5 ;  /* 0xff80000055557808 */ /* 0x000fe20002800000 */
[----:B--2---:R-:W-:Y:S01]  /*5b90*/  FFMA.FTZ R40, R59, R0, -R12 ;  /* 0x000000003b287223 */ /* 0x004fe2000001080c */
[----:B------:R-:W-:-:S04]  /*5ba0*/  FMNMX.FTZ R38, R209, R38, !PT ;  /* 0x00000026d1267209 */ /* 0x000fc80007810000 */
[----:B------:R-:W-:Y:S01]  /*5bb0*/  FMNMX.FTZ R42, R85, R38, !PT ;  /* 0x00000026552a7209 */ /* 0x000fe20007810000 */
[----:B------:R-:W-:Y:S01]  /*5bc0*/  MUFU.EX2 R40, R40 ;  /* 0x0000002800287308 */ /* 0x000fe20000000800 */
[----:B------:R-:W-:-:S03]  /*5bd0*/  FFMA.FTZ R38, R67, R0, -R12 ;  /* 0x0000000043267223 */ /* 0x000fc6000001080c */
[----:B------:R-:W0:Y:S04]  /*5be0*/  SHFL.BFLY PT, R55, R42, 0x2, 0x1f ;  /* 0x0c401f002a377f89 */ /* 0x000e2800000e0000 */
[----:B------:R-:W-:Y:S08]  /*5bf0*/  MUFU.EX2 R30, R30 ;  /* 0x0000001e001e7308 */ /* 0x000ff00000000800 */
[----:B------:R-:W-:Y:S08]  /*5c00*/  MUFU.EX2 R21, R21 ;  /* 0x0000001500157308 */ /* 0x000ff00000000800 */
[----:B------:R-:W-:Y:S01]  /*5c10*/  MUFU.EX2 R38, R38 ;  /* 0x0000002600267308 */ /* 0x000fe20000000800 */
[----:B------:R-:W-:-:S02]  /*5c20*/  WARPGROUP.DEPBAR.LE gsb0, 0x0 ;  /* 0x00008000000079c5 */ /* 0x000fc40000010000 */
[----:B0-----:R-:W-:Y:S01]  /*5c30*/  FMNMX.FTZ R3, R42, R55, !PT ;  /* 0x000000372a037209 */ /* 0x001fe20007810000 */
[----:B------:R-:W-:Y:S01]  /*5c40*/  WARPGROUP.ARRIVE ;  /* 0x00000000000079c5 */ /* 0x000fe20000000000 */
[-CC-:B------:R-:W-:Y:S01]  /*5c50*/  FFMA.FTZ R42, R71, R0.reuse, -R12.reuse ;  /* 0x00000000472a7223 */ /* 0x180fe2000001080c */
[----:B------:R-:W-:Y:S02]  /*5c60*/  FFMA.FTZ R55, R79, R0, -R12 ;  /* 0x000000004f377223 */ /* 0x000fe4000001080c */
[----:B------:R-:W-:Y:S01]  /*5c70*/  MUFU.EX2 R46, R46 ;  /* 0x0000002e002e7308 */ /* 0x000fe20000000800 */
[----:B------:R-:W0:Y:S01]  /*5c80*/  SHFL.BFLY PT, R48, R3, 0x1, 0x1f ;  /* 0x0c201f0003307f89 */ /* 0x000e2200000e0000 */
[----:B-1----:R-:W-:-:S06]  /*5c90*/  F2FP.F16.F32.PACK_AB R157, R44, R13 ;  /* 0x0000000d2c9d723e */ /* 0x002fcc00000000ff */
[----:B------:R-:W-:Y:S08]  /*5ca0*/  MUFU.EX2 R42, R42 ;  /* 0x0000002a002a7308 */ /* 0x000ff00000000800 */
[----:B------:R-:W-:Y:S08]  /*5cb0*/  MUFU.EX2 R55, R55 ;  /* 0x0000003700377308 */ /* 0x000ff00000000800 */
[----:B------:R-:W-:Y:S01]  /*5cc0*/  MUFU.EX2 R31, R31 ;  /* 0x0000001f001f7308 */ /* 0x000fe20000000800 */
[----:B0-----:R-:W-:Y:S01]  /*5cd0*/  FMNMX.FTZ R7, R3, R48, !PT ;  /* 0x0000003003077209 */ /* 0x001fe20007810000 */
[-CC-:B------:R-:W-:Y:S01]  /*5ce0*/  FFMA.FTZ R48, R83, R0.reuse, -R12.reuse ;  /* 0x0000000053307223 */ /* 0x180fe2000001080c */
[----:B------:R-:W-:Y:S01]  /*5cf0*/  FSEL R3, R4, RZ, P3 ;  /* 0x000000ff04037208 */ /* 0x000fe20001800000 */
[-C--:B------:R-:W-:Y:S01]  /*5d00*/  FFMA.FTZ R12, R87, R0.reuse, -R12 ;  /* 0x00000000570c7223 */ /* 0x080fe2000001080c */
[C---:B------:R-:W-:Y:S01]  /*5d10*/  FSETP.NEU.FTZ.AND P4, PT, R7.reuse, -INF , PT ;  /* 0xff8000000700780b */ /* 0x040fe20003f9d000 */
[-C--:B------:R-:W-:Y:S01]  /*5d20*/  FMUL.FTZ R50, R7, R0.reuse ;  /* 0x0000000007327220 */ /* 0x080fe20000410000 */
[----:B------:R-:W-:Y:S01]  /*5d30*/  PLOP3.LUT P3, PT, PT, PT, UP1, 0x80, 0x0 ;  /* 0x000000000000781c */ /* 0x000fe20003f6f018 */
[----:B------:R-:W-:Y:S01]  /*5d40*/  FADD.FTZ R3, -R3, R10 ;  /* 0x0000000a03037221 */ /* 0x000fe20000010100 */
[----:B------:R-:W-:Y:S01]  /*5d50*/  IMAD.U32 R10, RZ, RZ, UR7 ;  /* 0x00000007ff0a7e24 */ /* 0x000fe2000f8e00ff */
[----:B------:R-:W-:Y:S01]  /*5d60*/  UMOV UR7, 0x40000040 ;  /* 0x4000004000077882 */ /* 0x000fe20000000000 */
[----:B------:R-:W-:Y:S01]  /*5d70*/  FSEL R50, R50, RZ, P4 ;  /* 0x000000ff32327208 */ /* 0x000fe20002000000 */
[----:B------:R-:W-:Y:S01]  /*5d80*/  HGMMA.64x128x16.F32 R88, R152, gdesc[UR4].tnspB, R88, gsb0 ;  /* 0x41e0000498587df0 */ /* 0x000fe20008000858 */
[-C--:B------:R-:W-:Y:S01]  /*5d90*/  FMUL.FTZ R52, R3, R0.reuse ;  /* 0x0000000003347220 */ /* 0x080fe20000410000 */
[----:B------:R-:W-:Y:S01]  /*5da0*/  @!P1 VIADD R10, R10, 0x34840 ;  /* 0x000348400a0a9836 */ /* 0x000fe20000000000 */
[----:B------:R-:W-:Y:S01]  /*5db0*/  MUFU.EX2 R48, R48 ;  /* 0x0000003000307308 */ /* 0x000fe20000000800 */
[-CC-:B------:R-:W-:Y:S01]  /*5dc0*/  FFMA.FTZ R180, R2, R0.reuse, -R50.reuse ;  /* 0x0000000002b47223 */ /* 0x180fe20000010832 */
[----:B------:R-:W-:Y:S01]  /*5dd0*/  FSEL R2, R7, RZ, P4 ;  /* 0x000000ff07027208 */ /* 0x000fe20002000000 */
[-CC-:B------:R-:W-:Y:S01]  /*5de0*/  FFMA.FTZ R25, R25, R0.reuse, -R50.reuse ;  /* 0x0000000019197223 */ /* 0x180fe20000010832 */
[-CC-:B------:R-:W-:Y:S01]  /*5df0*/  FFMA.FTZ R182, R161, R0.reuse, -R50.reuse ;  /* 0x00000000a1b67223 */ /* 0x180fe20000010832 */
[-CC-:B------:R-:W-:Y:S01]  /*5e00*/  FFMA.FTZ R29, R29, R0.reuse, -R50.reuse ;  /* 0x000000001d1d7223 */ /* 0x180fe20000010832 */
[-CC-:B------:R-:W-:Y:S01]  /*5e10*/  FFMA.FTZ R176, R163, R0.reuse, -R50.reuse ;  /* 0x00000000a3b07223 */ /* 0x180fe20000010832 */
[----:B------:R-:W-:Y:S01]  /*5e20*/  FADD.FTZ R3, -R2, R11 ;  /* 0x0000000b02037221 */ /* 0x000fe20000010100 */
[----:B------:R-:W-:Y:S01]  /*5e30*/  MUFU.EX2 R180, R180 ;  /* 0x000000b400b47308 */ /* 0x000fe20000000800 */
[-CC-:B------:R-:W-:Y:S01]  /*5e40*/  FFMA.FTZ R33, R33, R0.reuse, -R50.reuse ;  /* 0x0000000021217223 */ /* 0x180fe20000010832 */
[-CC-:B------:R-:W-:Y:S01]  /*5e50*/  FFMA.FTZ R11, R57, R0.reuse, -R50.reuse ;  /* 0x00000000390b7223 */ /* 0x180fe20000010832 */
[-C--:B------:R-:W-:Y:S01]  /*5e60*/  FMUL.FTZ R3, R3, R0.reuse ;  /* 0x0000000003037220 */ /* 0x080fe20000410000 */
[-C--:B------:R-:W-:Y:S01]  /*5e70*/  FFMA.FTZ R178, R165, R0.reuse, -R50 ;  /* 0x00000000a5b27223 */ /* 0x080fe20000010832 */
[----:B------:R-:W-:Y:S01]  /*5e80*/  @!P1 PRMT R10, RZ, 0x654, R10 ;  /* 0x00000654ff0a9816 */ /* 0x000fe2000000000a */
        /* <DEDUP_REMOVED lines=19> */
[----:B0-----:R-:W-:Y:S01]  /*5fc0*/  FFMA.FTZ R57, R2, R5, R181 ;  /* 0x0000000502397223 */ /* 0x001fe200000100b5 */
[-CC-:B------:R-:W-:Y:S01]  /*5fd0*/  FFMA.FTZ R43, R43, R0.reuse, -R50.reuse ;  /* 0x000000002b2b7223 */ /* 0x180fe20000010832 */
[-CC-:B------:R-:W-:Y:S01]  /*5fe0*/  FFMA.FTZ R73, R73, R0.reuse, -R50.reuse ;  /* 0x0000000049497223 */ /* 0x180fe20000010832 */
[-CC-:B------:R-:W-:Y:S01]  /*5ff0*/  FFMA.FTZ R205, R205, R0.reuse, -R50.reuse ;  /* 0x00000000cdcd7223 */ /* 0x180fe20000010832 */
[-CC-:B------:R-:W-:Y:S01]  /*6000*/  FFMA.FTZ R77, R77, R0.reuse, -R50.reuse ;  /* 0x000000004d4d7223 */ /* 0x180fe20000010832 */
[-CC-:B------:R-:W-:Y:S01]  /*6010*/  FFMA.FTZ R207, R207, R0.reuse, -R50.reuse ;  /* 0x00000000cfcf7223 */ /* 0x180fe20000010832 */
[----:B------:R-:W-:Y:S01]  /*6020*/  FFMA.FTZ R81, R81, R0, -R50 ;  /* 0x0000000051517223 */ /* 0x000fe20000010832 */
[----:B------:R-:W0:Y:S01]  /*6030*/  MUFU.EX2 R182, R182 ;  /* 0x000000b600b67308 */ /* 0x000e220000000800 */
[----:B-1----:R-:W-:Y:S01]  /*6040*/  FFMA.FTZ R6, R3, R6, R180 ;  /* 0x0000000603067223 */ /* 0x002fe200000100b4 */
[-CC-:B------:R-:W-:Y:S01]  /*6050*/  FFMA.FTZ R209, R209, R0.reuse, -R50.reuse ;  /* 0x00000000d1d17223 */ /* 0x180fe20000010832 */
[----:B------:R-:W-:Y:S01]  /*6060*/  FFMA.FTZ R50, R85, R0, -R50 ;  /* 0x0000000055327223 */ /* 0x000fe20000010832 */
[----:B------:R-:W-:Y:S01]  /*6070*/  @!P1 VIADD R52, R54, 0x34860 ;  /* 0x0003486036349836 */ /* 0x000fe20000000000 */
[----:B------:R-:W-:Y:S01]  /*6080*/  UMOV UR6, UR36 ;  /* 0x0000002400067c82 */ /* 0x000fe20008000000 */
[----:B------:R-:W-:-:S02]  /*6090*/  F2FP.F16.F32.PACK_AB R181, R14, R181 ;  /* 0x000000b50eb5723e */ /* 0x000fc400000000ff */
[----:B------:R-:W1:Y:S01]  /*60a0*/  MUFU.EX2 R29, R29 ;  /* 0x0000001d001d7308 */ /* 0x000e620000000800 */
[C---:B--2---:R-:W-:Y:S01]  /*60b0*/  FADD.FTZ R59, R25.reuse, R6 ;  /* 0x00000006193b7221 */ /* 0x044fe20000010000 */
[----:B------:R-:W-:Y:S01]  /*60c0*/  FADD.FTZ R6, R14, R57 ;  /* 0x000000390e067221 */ /* 0x000fe20000010000 */
[----:B------:R-:W-:Y:S02]  /*60d0*/  F2FP.F16.F32.PACK_AB R180, R25, R180 ;  /* 0x000000b419b4723e */ /* 0x000fe400000000ff */
[----:B------:R-:W-:Y:S01]  /*60e0*/  @!P1 PRMT R52, RZ, 0x654, R52 ;  /* 0x00000654ff349816 */ /* 0x000fe20000000034 */
[----:B------:R-:W-:Y:S01]  /*60f0*/  FADD.FTZ R57, R183, R6 ;  /* 0x00000006b7397221 */ /* 0x000fe20000010000 */
[C---:B------:R-:W-:Y:S01]  /*6100*/  F2FP.F16.F32.PACK_AB R183, R20.reuse, R183 ;  /* 0x000000b714b7723e */ /* 0x040fe200000000ff */
[----:B------:R-:W2:Y:S01]  /*6110*/  MUFU.EX2 R176, R176 ;  /* 0x000000b000b07308 */ /* 0x000ea20000000800 */
[----:B------:R-:W-:Y:S01]  /*6120*/  F2FP.F16.F32.PACK_AB R171, R39, R36 ;  /* 0x0000002427ab723e */ /* 0x000fe200000000ff */
[----:B------:R-:W-:Y:S01]  /*6130*/  FADD.FTZ R6, R20, R57 ;  /* 0x0000003914067221 */ /* 0x000fe20000010000 */
[----:B------:R-:W-:-:S02]  /*6140*/  F2FP.F16.F32.PACK_AB R165, R40, R27 ;  /* 0x0000001b28a5723e */ /* 0x000fc400000000ff */
[----:B------:R-:W-:Y:S01]  /*6150*/  F2FP.F16.F32.PACK_AB R167, R51, R30 ;  /* 0x0000001e33a7723e */ /* 0x000fe200000000ff */
[----:B------:R-:W-:Y:S01]  /*6160*/  FADD.FTZ R57, R177, R6 ;  /* 0x00000006b1397221 */ /* 0x000fe20000010000 */
[----:B------:R-:W-:Y:S01]  /*6170*/  F2FP.F16.F32.PACK_AB R177, R24, R177 ;  /* 0x000000b118b1723e */ /* 0x000fe200000000ff */
[----:B------:R-:W3:Y:S01]  /*6180*/  MUFU.EX2 R33, R33 ;  /* 0x0000002100217308 */ /* 0x000ee20000000800 */
[----:B------:R-:W-:Y:S01]  /*6190*/  F2FP.F16.F32.PACK_AB R161, R38, R21 ;  /* 0x0000001526a1723e */ /* 0x000fe200000000ff */
[----:B------:R-:W-:Y:S01]  /*61a0*/  FADD.FTZ R6, R24, R57 ;  /* 0x0000003918067221 */ /* 0x000fe20000010000 */
[----:B------:R-:W-:Y:S02]  /*61b0*/  F2FP.F16.F32.PACK_AB R163, R42, R15 ;  /* 0x0000000f2aa3723e */ /* 0x000fe400000000ff */
[----:B------:R-:W-:Y:S01]  /*61c0*/  F2FP.F16.F32.PACK_AB R159, R55, R46 ;  /* 0x0000002e379f723e */ /* 0x000fe200000000ff */
[----:B------:R-:W-:Y:S01]  /*61d0*/  FADD.FTZ R57, R179, R6 ;  /* 0x00000006b3397221 */ /* 0x000fe20000010000 */
[C---:B------:R-:W-:Y:S01]  /*61e0*/  F2FP.F16.F32.PACK_AB R179, R26.reuse, R179 ;  /* 0x000000b31ab3723e */ /* 0x040fe200000000ff */
[----:B------:R-:W4:Y:S02]  /*61f0*/  MUFU.EX2 R178, R178 ;  /* 0x000000b200b27308 */ /* 0x000f240000000800 */
[----:B------:R-:W-:-:S04]  /*6200*/  FADD.FTZ R6, R26, R57 ;  /* 0x000000391a067221 */ /* 0x000fc80000010000 */
[----:B------:R-:W-:Y:S01]  /*6210*/  FADD.FTZ R57, R173, R6 ;  /* 0x00000006ad397221 */ /* 0x000fe20000010000 */
[C---:B------:R-:W-:Y:S01]  /*6220*/  F2FP.F16.F32.PACK_AB R173, R28.reuse, R173 ;  /* 0x000000ad1cad723e */ /* 0x040fe200000000ff */
[----:B------:R-:W5:Y:S02]  /*6230*/  MUFU.EX2 R37, R37 ;  /* 0x0000002500257308 */ /* 0x000f640000000800 */
[----:B------:R-:W-:-:S06]  /*6240*/  FADD.FTZ R6, R28, R57 ;  /* 0x000000391c067221 */ /* 0x000fcc0000010000 */
[----:B------:R-:W5:Y:S08]  /*6250*/  MUFU.EX2 R172, R172 ;  /* 0x000000ac00ac7308 */ /* 0x000f700000000800 */
[----:B------:R-:W5:Y:S08]  /*6260*/  MUFU.EX2 R41, R41 ;  /* 0x0000002900297308 */ /* 0x000f700000000800 */
[----:B------:R-:W5:Y:S08]  /*6270*/  MUFU.EX2 R174, R174 ;  /* 0x000000ae00ae7308 */ /* 0x000f700000000800 */
[----:B------:R-:W5:Y:S08]  /*6280*/  MUFU.EX2 R45, R45 ;  /* 0x0000002d002d7308 */ /* 0x000f700000000800 */
[----:B------:R-:W5:Y:S08]  /*6290*/  MUFU.EX2 R168, R168 ;  /* 0x000000a800a87308 */ /* 0x000f700000000800 */
[----:B------:R-:W5:Y:S08]  /*62a0*/  MUFU.EX2 R49, R49 ;  /* 0x0000003100317308 */ /* 0x000f700000000800 */
[----:B------:R-:W5:Y:S01]  /*62b0*/  MUFU.EX2 R170, R170 ;  /* 0x000000aa00aa7308 */ /* 0x000f620000000800 */
[----:B------:R-:W-:-:S02]  /*62c0*/  WARPGROUP.DEPBAR.LE gsb0, 0x0 ;  /* 0x00008000000079c5 */ /* 0x000fc40000010000 */
[----:B------:R0:W-:Y:S01]  /*62d0*/  @!P1 SYNCS.ARRIVE.TRANS64.RED.A1T0 RZ, [R10+URZ], RZ ;  /* 0x000000ff0aff99a7 */ /* 0x0001e2000810043f */
[----:B------:R-:W-:-:S04]  /*62e0*/  F2FP.F16.F32.PACK_AB R153, R48, R31 ;  /* 0x0000001f3099723e */ /* 0x000fc800000000ff */
[----:B------:R2:W-:Y:S01]  /*62f0*/  MUFU.EX2 R162, R47 ;  /* 0x0000002f00a27308 */ /* 0x0005e20000000800 */
[----:B0-----:R-:W-:Y:S01]  /*6300*/  FADD.FTZ R10, R182, R59 ;  /* 0x0000003bb60a7221 */ /* 0x001fe20000010000 */
[C---:B-1----:R-:W-:Y:S01]  /*6310*/  F2FP.F16.F32.PACK_AB R182, R29.reuse, R182 ;  /* 0x000000b61db6723e */ /* 0x042fe200000000ff */
[----:B------:R0:W-:Y:S05]  /*6320*/  @!P1 SYNCS.ARRIVE.TRANS64.RED.A1T0 RZ, [R52+URZ], RZ ;  /* 0x000000ff34ff99a7 */ /* 0x0001ea000810043f */
[----:B------:R-:W1:Y:S01]  /*6330*/  MUFU.EX2 R53, R53 ;  /* 0x0000003500357308 */ /* 0x000e620000000800 */
[----:B------:R-:W-:Y:S01]  /*6340*/  FADD.FTZ R59, R29, R10 ;  /* 0x0000000a1d3b7221 */ /* 0x000fe20000010000 */
[----:B--2---:R-:W-:Y:S01]  /*6350*/  FADD.FTZ R47, R175, R6 ;  /* 0x00000006af2f7221 */ /* 0x004fe20000010000 */
[----:B------:R-:W-:-:S02]  /*6360*/  F2FP.F16.F32.PACK_AB R175, R32, R175 ;  /* 0x000000af20af723e */ /* 0x000fc400000000ff */
[----:B------:R-:W-:Y:S01]  /*6370*/  FADD.FTZ R10, R176, R59 ;  /* 0x0000003bb00a7221 */ /* 0x000fe20000010000 */
[----:B------:R-:W-:Y:S01]  /*6380*/  FADD.FTZ R6, R32, R47 ;  /* 0x0000002f20067221 */ /* 0x000fe20000010000 */
[C---:B---3--:R-:W-:Y:S01]  /*6390*/  F2FP.F16.F32.PACK_AB R176, R33.reuse, R176 ;  /* 0x000000b021b0723e */ /* 0x048fe200000000ff */
[----:B------:R-:W2:Y:S01]  /*63a0*/  MUFU.EX2 R164, R164 ;  /* 0x000000a400a47308 */ /* 0x000ea20000000800 */
[----:B------:R-:W-:Y:S01]  /*63b0*/  FADD.FTZ R59, R33, R10 ;  /* 0x0000000a213b7221 */ /* 0x000fe20000010000 */
[----:B------:R-:W-:Y:S01]  /*63c0*/  FADD.FTZ R25, R169, R6 ;  /* 0x00000006a9197221 */ /* 0x000fe20000010000 */
[----:B------:R-:W-:Y:S02]  /*63d0*/  F2FP.F16.F32.PACK_AB R169, R34, R169 ;  /* 0x000000a922a9723e */ /* 0x000fe400000000ff */
[----:B----4-:R-:W-:Y:S01]  /*63e0*/  FADD.FTZ R10, R178, R59 ;  /* 0x0000003bb20a7221 */ /* 0x010fe20000010000 */
[----:B------:R-:W-:Y:S01]  /*63f0*/  FADD.FTZ R25, R34, R25 ;  /* 0x0000001922197221 */ /* 0x000fe20000010000 */
[C---:B-----5:R-:W-:Y:S01]  /*6400*/  F2FP.F16.F32.PACK_AB R178, R37.reuse, R178 ;  /* 0x000000b225b2723e */ /* 0x060fe200000000ff */
[----:B------:R-:W3:Y:S01]  /*6410*/  MUFU.EX2 R11, R11 ;  /* 0x0000000b000b7308 */ /* 0x000ee20000000800 */
[----:B------:R-:W-:-:S04]  /*6420*/  FADD.FTZ R59, R37, R10 ;  /* 0x0000000a253b7221 */ /* 0x000fc80000010000 */
[----:B------:R-:W-:Y:S01]  /*6430*/  FADD.FTZ R10, R172, R59 ;  /* 0x0000003bac0a7221 */ /* 0x000fe20000010000 */
[C---:B------:R-:W-:Y:S02]  /*6440*/  F2FP.F16.F32.PACK_AB R172, R41.reuse, R172 ;  /* 0x000000ac29ac723e */ /* 0x040fe400000000ff */
[----:B------:R-:W4:Y:S01]  /*6450*/  MUFU.EX2 R166, R166 ;  /* 0x000000a600a67308 */ /* 0x000f220000000800 */
[----:B------:R-:W-:-:S04]  /*6460*/  FADD.FTZ R59, R41, R10 ;  /* 0x0000000a293b7221 */ /* 0x000fc80000010000 */
[----:B------:R-:W-:Y:S01]  /*6470*/  FADD.FTZ R10, R174, R59 ;  /* 0x0000003bae0a7221 */ /* 0x000fe20000010000 */
[C---:B------:R-:W-:Y:S02]  /*6480*/  F2FP.F16.F32.PACK_AB R174, R45.reuse, R174 ;  /* 0x000000ae2dae723e */ /* 0x040fe400000000ff */
[----:B------:R-:W5:Y:S01]  /*6490*/  MUFU.EX2 R5, R61 ;  /* 0x0000003d00057308 */ /* 0x000f620000000800 */
[----:B------:R-:W-:-:S04]  /*64a0*/  FADD.FTZ R57, R45, R10 ;  /* 0x0000000a2d397221 */ /* 0x000fc80000010000 */
[----:B------:R-:W-:Y:S01]  /*64b0*/  FADD.FTZ R10, R168, R57 ;  /* 0x00000039a80a7221 */ /* 0x000fe20000010000 */
[C---:B------:R-:W-:Y:S02]  /*64c0*/  F2FP.F16.F32.PACK_AB R168, R49.reuse, R168 ;  /* 0x000000a831a8723e */ /* 0x040fe400000000ff */
[----:B------:R-:W0:Y:S01]  /*64d0*/  MUFU.EX2 R160, R160 ;  /* 0x000000a000a07308 */ /* 0x000e220000000800 */
[----:B------:R-:W-:Y:S01]  /*64e0*/  FADD.FTZ R47, R49, R10 ;  /* 0x0000000a312f7221 */ /* 0x000fe20000010000 */
[----:B------:R-:W-:-:S03]  /*64f0*/  FADD.FTZ R10, R36, R25 ;  /* 0x00000019240a7221 */ /* 0x000fc60000010000 */
[----:B------:R-:W-:Y:S01]  /*6500*/  FADD.FTZ R6, R170, R47 ;  /* 0x0000002faa067221 */ /* 0x000fe20000010000 */
[----:B------:R-:W-:Y:S01]  /*6510*/  FADD.FTZ R10, R39, R10 ;  /* 0x0000000a270a7221 */ /* 0x000fe20000010000 */
[C---:B-1----:R-:W-:Y:S01]  /*6520*/  F2FP.F16.F32.PACK_AB R170, R53.reuse, R170 ;  /* 0x000000aa35aa723e */ /* 0x042fe200000000ff */
[----:B------:R-:W1:Y:S01]  /*6530*/  MUFU.EX2 R65, R65 ;  /* 0x0000004100417308 */ /* 0x000e620000000800 */
[----:B------:R-:W-:-:S04]  /*6540*/  FADD.FTZ R25, R53, R6 ;  /* 0x0000000635197221 */ /* 0x000fc80000010000 */
[----:B--2---:R-:W-:Y:S01]  /*6550*/  FADD.FTZ R6, R164, R25 ;  /* 0x00000019a4067221 */ /* 0x004fe20000010000 */
[----:B------:R-:W-:Y:S01]  /*6560*/  FADD.FTZ R25, R27, R10 ;  /* 0x0000000a1b197221 */ /* 0x000fe20000010000 */
[C---:B---3--:R-:W-:Y:S01]  /*6570*/  F2FP.F16.F32.PACK_AB R164, R11.reuse, R164 ;  /* 0x000000a40ba4723e */ /* 0x048fe200000000ff */
[----:B------:R-:W2:Y:S01]  /*6580*/  MUFU.EX2 R69, R69 ;  /* 0x0000004500457308 */ /* 0x000ea20000000800 */
[----:B------:R-:W-:Y:S01]  /*6590*/  FADD.FTZ R29, R11, R6 ;  /* 0x000000060b1d7221 */ /* 0x000fe20000010000 */
[----:B------:R-:W-:Y:S01]  /*65a0*/  FADD.FTZ R25, R40, R25 ;  /* 0x0000001928197221 */ /* 0x000fe20000010000 */
[----:B------:R-:W-:Y:S02]  /*65b0*/  IMAD.MOV.U32 R11, RZ, RZ, R7 ;  /* 0x000000ffff0b7224 */ /* 0x000fe400078e0007 */
[----:B----4-:R-:W-:Y:S01]  /*65c0*/  FADD.FTZ R6, R166, R29 ;  /* 0x0000001da6067221 */ /* 0x010fe20000010000 */
[----:B------:R-:W-:Y:S01]  /*65d0*/  FADD.FTZ R10, R30, R25 ;  /* 0x000000191e0a7221 */ /* 0x000fe20000010000 */
[C---:B-----5:R-:W-:Y:S01]  /*65e0*/  F2FP.F16.F32.PACK_AB R166, R5.reuse, R166 ;  /* 0x000000a605a6723e */ /* 0x060fe200000000ff */
[----:B------:R-:W3:Y:S01]  /*65f0*/  MUFU.EX2 R156, R43 ;  /* 0x0000002b009c7308 */ /* 0x000ee20000000800 */
[----:B------:R-:W-:Y:S01]  /*6600*/  FADD.FTZ R25, R5, R6 ;  /* 0x0000000605197221 */ /* 0x000fe20000010000 */
[----:B------:R-:W-:-:S03]  /*6610*/  FADD.FTZ R10, R51, R10 ;  /* 0x0000000a330a7221 */ /* 0x000fc60000010000 */
[----:B0-----:R-:W-:Y:S01]  /*6620*/  FADD.FTZ R25, R160, R25 ;  /* 0x00000019a0197221 */ /* 0x001fe20000010000 */
[----:B------:R-:W-:Y:S01]  /*6630*/  FADD.FTZ R29, R21, R10 ;  /* 0x0000000a151d7221 */ /* 0x000fe20000010000 */
[C---:B-1----:R-:W-:Y:S01]  /*6640*/  F2FP.F16.F32.PACK_AB R160, R65.reuse, R160 ;  /* 0x000000a041a0723e */ /* 0x042fe200000000ff */
[----:B------:R-:W0:Y:S01]  /*6650*/  MUFU.EX2 R73, R73 ;  /* 0x0000004900497308 */ /* 0x000e220000000800 */
[----:B------:R-:W-:Y:S01]  /*6660*/  FADD.FTZ R25, R65, R25 ;  /* 0x0000001941197221 */ /* 0x000fe20000010000 */
[----:B------:R-:W-:Y:S01]  /*6670*/  FADD.FTZ R6, R38, R29 ;  /* 0x0000001d26067221 */ /* 0x000fe20000010000 */
[----:B------:R-:W-:Y:S02]  /*6680*/  IMAD.MOV.U32 R10, RZ, RZ, R4 ;  /* 0x000000ffff0a7224 */ /* 0x000fe400078e0004 */
[----:B------:R-:W-:Y:S01]  /*6690*/  FADD.FTZ R25, R162, R25 ;  /* 0x00000019a2197221 */ /* 0x000fe20000010000 */
[----:B------:R-:W-:Y:S01]  /*66a0*/  FADD.FTZ R5, R15, R6 ;  /* 0x000000060f057221 */ /* 0x000fe20000010000 */
[C---:B--2---:R-:W-:Y:S01]  /*66b0*/  F2FP.F16.F32.PACK_AB R162, R69.reuse, R162 ;  /* 0x000000a245a2723e */ /* 0x044fe200000000ff */
[----:B------:R-:W1:Y:S01]  /*66c0*/  MUFU.EX2 R158, R205 ;  /* 0x000000cd009e7308 */ /* 0x000e620000000800 */
[----:B------:R-:W-:Y:S01]  /*66d0*/  FADD.FTZ R25, R69, R25 ;  /* 0x0000001945197221 */ /* 0x000fe20000010000 */
[----:B------:R-:W-:-:S03]  /*66e0*/  FADD.FTZ R6, R42, R5 ;  /* 0x000000052a067221 */ /* 0x000fc60000010000 */
[----:B---3--:R-:W-:Y:S01]  /*66f0*/  FADD.FTZ R25, R156, R25 ;  /* 0x000000199c197221 */ /* 0x008fe20000010000 */
[----:B------:R-:W-:Y:S02]  /*6700*/  FADD.FTZ R5, R13, R6 ;  /* 0x000000060d057221 */ /* 0x000fe40000010000 */
[----:B------:R-:W2:Y:S01]  /*6710*/  MUFU.EX2 R77, R77 ;  /* 0x0000004d004d7308 */ /* 0x000ea20000000800 */
[C---:B0-----:R-:W-:Y:S01]  /*6720*/  FADD.FTZ R25, R73.reuse, R25 ;  /* 0x0000001949197221 */ /* 0x041fe20000010000 */
[----:B------:R-:W-:Y:S01]  /*6730*/  FADD.FTZ R5, R44, R5 ;  /* 0x000000052c057221 */ /* 0x000fe20000010000 */
[----:B------:R-:W-:-:S03]  /*6740*/  F2FP.F16.F32.PACK_AB R156, R73, R156 ;  /* 0x0000009c499c723e */ /* 0x000fc600000000ff */
[----:B------:R-:W-:Y:S02]  /*6750*/  FADD.FTZ R6, R46, R5 ;  /* 0x000000052e067221 */ /* 0x000fe40000010000 */
[----:B------:R-:W0:Y:S01]  /*6760*/  MUFU.EX2 R152, R207 ;  /* 0x000000cf00987308 */ /* 0x000e220000000800 */
[----:B-1----:R-:W-:Y:S01]  /*6770*/  FADD.FTZ R25, R158, R25 ;  /* 0x000000199e197221 */ /* 0x002fe20000010000 */
[----:B------:R-:W-:-:S04]  /*6780*/  FADD.FTZ R6, R55, R6 ;  /* 0x0000000637067221 */ /* 0x000fc80000010000 */
[----:B------:R-:W-:Y:S02]  /*6790*/  FADD.FTZ R5, R31, R6 ;  /* 0x000000061f057221 */ /* 0x000fe40000010000 */
[----:B------:R-:W1:Y:S01]  /*67a0*/  MUFU.EX2 R81, R81 ;  /* 0x0000005100517308 */ /* 0x000e620000000800 */
[C---:B--2---:R-:W-:Y:S01]  /*67b0*/  FADD.FTZ R25, R77.reuse, R25 ;  /* 0x000000194d197221 */ /* 0x044fe20000010000 */
[----:B------:R-:W-:Y:S01]  /*67c0*/  FADD.FTZ R6, R48, R5 ;  /* 0x0000000530067221 */ /* 0x000fe20000010000 */
[----:B------:R-:W-:-:S05]  /*67d0*/  F2FP.F16.F32.PACK_AB R158, R77, R158 ;  /* 0x0000009e4d9e723e */ /* 0x000fca00000000ff */
        /* <DEDUP_REMOVED lines=8> */
[----:B0-----:R-:W-:-:S04]  /*6860*/  FADD.FTZ R25, R154, R25 ;  /* 0x000000199a197221 */ /* 0x001fc80000010000 */
[C---:B-1----:R-:W-:Y:S01]  /*6870*/  FADD.FTZ R6, R50.reuse, R25 ;  /* 0x0000001932067221 */ /* 0x042fe20000010000 */
[----:B------:R-:W-:Y:S01]  /*6880*/  F2FP.F16.F32.PACK_AB R154, R50, R154 ;  /* 0x0000009a329a723e */ /* 0x000fe200000000ff */
[C---:B--2---:R-:W-:Y:S01]  /*6890*/  FADD.FTZ R5, R12.reuse, R5 ;  /* 0x000000050c057221 */ /* 0x044fe20000010000 */
[----:B------:R-:W-:Y:S01]  /*68a0*/  F2FP.F16.F32.PACK_AB R155, R12, R35 ;  /* 0x000000230c9b723e */ /* 0x000fe200000000ff */
[----:B------:R-:W-:Y:S06]  /*68b0*/  @P3 BRA `(.L_x_2260) ;  /* 0xffffffd4005c3947 */ /* 0x000fec000383ffff */
.L_x_2251:
[----:B------:R-:W-:-:S13]  /*68c0*/  ISETP.LE.AND P2, PT, RZ, UR4, PT ;  /* 0x00000004ff007c0c */ /* 0x000fda000bf43270 */
[----:B------:R-:W-:Y:S05]  /*68d0*/  @!P2 BRA `(.L_x_2261) ;  /* 0x000000200068a947 */ /* 0x000fea0003800000 */
[----:B------:R-:W-:Y:S01]  /*68e0*/  IMAD.MOV.U32 R11, RZ, RZ, R4 ;  /* 0x000000ffff0b7224 */ /* 0x000fe200078e0004 */
[----:B------:R-:W-:Y:S01]  /*68f0*/  UMOV UR5, UR37 ;  /* 0x0000002500057c82 */ /* 0x000fe20008000000 */
[----:B------:R-:W-:Y:S01]  /*6900*/  IMAD.MOV.U32 R10, RZ, RZ, R7 ;  /* 0x000000ffff0a7224 */ /* 0x000fe200078e0007 */
[----:B------:R-:W-:-:S06]  /*6910*/  UMOV UR6, UR36 ;  /* 0x0000002400067c82 */ /* 0x000fcc0008000000 */
.L_x_2270:
        /* <DEDUP_REMOVED lines=8> */
.L_x_2262:
[----:B------:R-:W-:Y:S01]  /*69a0*/  ULEA UR7, UR36, UR38, 0x3 ;  /* 0x0000002624077291 */ /* 0x000fe2000f8e183f */
[----:B------:R-:W-:-:S05]  /*69b0*/  IMAD.U32 R0, RZ, RZ, UR37 ;  /* 0x00000025ff007e24 */ /* 0x000fca000f8e00ff */
[----:B------:R-:W-:-:S04]  /*69c0*/  SHF.L.U32 R0, R0, 0x1f, RZ ;  /* 0x0000001f00007819 */ /* 0x000fc800000006ff */
[----:B------:R0:W1:Y:S01]  /*69d0*/  SYNCS.PHASECHK.TRANS64.TRYWAIT P2, [UR7+0x34830], R0 ;  /* 0x03483000ff0075a7 */ /* 0x0000620008040147 */
[----:B------:R-:W-:Y:S05]  /*69e0*/  @!P0 BRA `(.L_x_2263) ;  /* 0x0000000000048947 */ /* 0x000fea0003800000 */
[----:B------:R-:W-:Y:S01]  /*69f0*/  BPT.TRAP 0x1 ;  /* 0x000000040000795c */ /* 0x000fe20000300000 */
.L_x_2263:
[----:B-1----:R-:W-:Y:S05]  /*6a00*/  @P2 BRA `(.L_x_2264) ;  /* 0x0000000000082947 */ /* 0x002fea0003800000 */
[----:B------:R-:W1:Y:S02]  /*6a10*/  SYNCS.PHASECHK.TRANS64.TRYWAIT P2, [UR7+0x34830], R0 ;  /* 0x03483000ff0075a7 */ /* 0x000e640008040147 */
[----:B-1----:R-:W-:Y:S05]  /*6a20*/  @!P2 BRA `(.L_x_2265) ;  /* 0x000000980000a947 */ /* 0x002fea0003800000 */
.L_x_2264:
        /* <DEDUP_REMOVED lines=141> */
.L_x_2266:
[----:B------:R-:W-:Y:S01]  /*7300*/  ULEA UR11, UR6, UR38, 0x3 ;  /* 0x00000026060b7291 */ /* 0x000fe2000f8e183f */
[----:B01----:R-:W-:-:S05]  /*7310*/  IMAD.U32 R0, RZ, RZ, UR5 ;  /* 0x00000005ff007e24 */ /* 0x003fca000f8e00ff */
[----:B------:R-:W-:-:S04]  /*7320*/  SHF.L.U32 R0, R0, 0x1f, RZ ;  /* 0x0000001f00007819 */ /* 0x000fc800000006ff */
[----:B------:R0:W1:Y:S01]  /*7330*/  SYNCS.PHASECHK.TRANS64.TRYWAIT P2, [UR11+0x34850], R0 ;  /* 0x03485000ff0075a7 */ /* 0x000062000804014b */
[----:B------:R-:W-:Y:S05]  /*7340*/  @!P0 BRA `(.L_x_2267) ;  /* 0x0000000000048947 */ /* 0x000fea0003800000 */
[----:B------:R-:W-:Y:S01]  /*7350*/  BPT.TRAP 0x1 ;  /* 0x000000040000795c */ /* 0x000fe20000300000 */
.L_x_2267:
[----:B-1----:R-:W-:Y:S05]  /*7360*/  @P2 BRA `(.L_x_2268) ;  /* 0x0000000000082947 */ /* 0x002fea0003800000 */
[----:B------:R-:W1:Y:S02]  /*7370*/  SYNCS.PHASECHK.TRANS64.TRYWAIT P2, [UR11+0x34850], R0 ;  /* 0x03485000ff0075a7 */ /* 0x000e64000804014b */
[----:B-1----:R-:W-:Y:S05]  /*7380*/  @!P2 BRA `(.L_x_2269) ;  /* 0x0000008c00c0a947 */ /* 0x002fea0003800000 */
.L_x_2268:
[----:B------:R-:W-:Y:S01]  /*7390*/  UIADD3 UR5, UR38, 0x400, URZ ;  /* 0x0000040026057890 */ /* 0x000fe2000fffe03f */
[----:B------:R-:W-:Y:S01]  /*73a0*/  WARPGROUP.ARRIVE ;  /* 0x00000000000079c5 */ /* 0x000fe20000000000 */
[----:B------:R-:W-:Y:S01]  /*73b0*/  UMOV UR7, 0x40000040 ;  /* 0x4000004000077882 */ /* 0x000fe20000000000 */
[----:B01----:R-:W-:Y:S01]  /*73c0*/  FMNMX.FTZ R0, R24, R10, !PT ;  /* 0x0000000a18007209 */ /* 0x003fe20007810000 */
[----:B------:R-:W-:Y:S01]  /*73d0*/  USHF.R.U32.HI UR5, URZ, 0x4, UR5 ;  /* 0x000000043f057899 */ /* 0x000fe20008011605 */
[----:B------:R-:W-:Y:S02]  /*73e0*/  ISETP.LT.AND P2, PT, RZ, UR4, PT ;  /* 0x00000004ff007c0c */ /* 0x000fe4000bf41270 */
[----:B------:R-:W-:Y:S01]  /*73f0*/  FMNMX.FTZ R3, R25, R0, !PT ;  /* 0x0000000019037209 */ /* 0x000fe20007810000 */
[----:B------:R-:W-:-:S03]  /*7400*/  ULOP3.LUT UR5, UR5, 0x3fff, URZ, 0xc0, !UPT ;  /* 0x00003fff05057892 */ /* 0x000fc6000f8ec03f */
[----:B------:R-:W-:Y:S01]  /*7410*/  FMNMX.FTZ R0, R28, R3, !PT ;  /* 0x000000031c007209 */ /* 0x000fe20007810000 */
[----:B------:R-:W-:-:S03]  /*7420*/  ULOP3.LUT UR5, UR5, 0x4000000, URZ, 0xfc, !UPT ;  /* 0x0400000005057892 */ /* 0x000fc6000f8efc3f */
[----:B------:R-:W-:Y:S01]  /*7430*/  FMNMX.FTZ R3, R29, R0, !PT ;  /* 0x000000001d037209 */ /* 0x000fe20007810000 */
[----:B------:R-:W-:-:S03]  /*7440*/  ULEA UR5, UR6, UR5, 0xb ;  /* 0x0000000506057291 */ /* 0x000fc6000f8e583f */
[----:B------:R-:W-:-:S04]  /*7450*/  FMNMX.FTZ R0, R32, R3, !PT ;  /* 0x0000000320007209 */ /* 0x000fc80007810000 */
[----:B------:R-:W-:Y:S01]  /*7460*/  UMOV UR6, UR5 ;  /* 0x0000000500067c82 */ /* 0x000fe20008000000 */
[----:B------:R-:W-:Y:S01]  /*7470*/  FMNMX.FTZ R3, R33, R0, !PT ;  /* 0x0000000021037209 */ /* 0x000fe20007810000 */
[----:B------:R-:W-:Y:S01]  /*7480*/  HGMMA.64x128x16.F32 R88, R180, gdesc[UR4].tnspB, R88, gsb0 ;  /* 0x41e00004b4587df0 */ /* 0x000fe20008000858 */
[----:B------:R-:W-:Y:S01]  /*7490*/  UIADD3 UR6, UR5, 0x80, URZ ;  /* 0x0000008005067890 */ /* 0x000fe2000fffe03f */
[----:B------:R-:W-:Y:S01]  /*74a0*/  UMOV UR7, 0x40000040 ;  /* 0x4000004000077882 */ /* 0x000fe20000000000 */
        /* <DEDUP_REMOVED lines=26> */
[----:B------:R-:W0:Y:S03]  /*7650*/  LDC R0, c[0x0][0x988] ;  /* 0x00026200ff007b82 */ /* 0x000e260000000800 */
[----:B------:R-:W1:Y:S02]  /*7660*/  SHFL.BFLY PT, R3, R2, 0x2, 0x1f ;  /* 0x0c401f0002037f89 */ /* 0x000e6400000e0000 */
[----:B-1----:R-:W-:Y:S02]  /*7670*/  FMNMX.FTZ R4, R2, R3, !PT ;  /* 0x0000000302047209 */ /* 0x002fe40007810000 */
[----:B------:R-:W-:-:S03]  /*7680*/  FMNMX.FTZ R2, R26, R11, !PT ;  /* 0x0000000b1a027209 */ /* 0x000fc60007810000 */
[----:B------:R-:W1:Y:S01]  /*7690*/  SHFL.BFLY PT, R7, R4, 0x1, 0x1f ;  /* 0x0c201f0004077f89 */ /* 0x000e6200000e0000 */
[----:B------:R-:W-:Y:S01]  /*76a0*/  FMNMX.FTZ R21, R27, R2, !PT ;  /* 0x000000021b157209 */ /* 0x000fe20007810000 */
[----:B------:R-:W-:Y:S02]  /*76b0*/  WARPGROUP.DEPBAR.LE gsb0, 0x0 ;  /* 0x00008000000079c5 */ /* 0x000fe40000010000 */
[----:B------:R-:W-:Y:S01]  /*76c0*/  WARPGROUP.ARRIVE ;  /* 0x00000000000079c5 */ /* 0x000fe20000000000 */
[----:B------:R-:W-:-:S05]  /*76d0*/  FMNMX.FTZ R2, R30, R21, !PT ;  /* 0x000000151e027209 */ /* 0x000fca0007810000 */
[----:B------:R-:W-:Y:S01]  /*76e0*/  HGMMA.64x128x16.F32 R88, R176, gdesc[UR4].tnspB, R88, gsb0 ;  /* 0x41e00004b0587df0 */ /* 0x000fe20008000858 */
[----:B------:R-:W-:Y:S01]  /*76f0*/  UIADD3 UR6, UR5, 0x100, URZ ;  /* 0x0000010005067890 */ /* 0x000fe2000fffe03f */
[----:B------:R-:W-:Y:S01]  /*7700*/  UMOV UR7, 0x40000040 ;  /* 0x4000004000077882 */ /* 0x000fe20000000000 */
[----:B-1----:R-:W-:-:S05]  /*7710*/  FMNMX.FTZ R7, R4, R7, !PT ;  /* 0x0000000704077209 */ /* 0x002fca0007810000 */
[----:B------:R-:W-:-:S04]  /*7720*/  FADD.FTZ R3, -R7, R10 ;  /* 0x0000000a07037221 */ /* 0x000fc80000010100 */
[----:B0-----:R-:W-:-:S06]  /*7730*/  FMUL.FTZ R3, R3, R0 ;  /* 0x0000000003037220 */ /* 0x001fcc0000410000 */
[----:B------:R-:W-:Y:S01]  /*7740*/  MUFU.EX2 R3, R3 ;  /* 0x0000000300037308 */ /* 0x000fe20000000800 */
        /* <DEDUP_REMOVED lines=11> */
[----:B------:R-:W-:Y:S01]  /*7800*/  WARPGROUP.ARRIVE ;  /* 0x00000000000079c5 */ /* 0x000fe20000000000 */
[----:B------:R-:W-:-:S04]  /*7810*/  FMUL.FTZ R169, R7, R0 ;  /* 0x0000000007a97220 */ /* 0x000fc80000410000 */
[--C-:B------:R-:W-:Y:S02]  /*7820*/  FFMA.FTZ R13, R25, R0, -R169.reuse ;  /* 0x00000000190d7223 */ /* 0x100fe400000108a9 */
[----:B------:R-:W-:Y:S01]  /*7830*/  HGMMA.64x128x16.F32 R88, R164, gdesc[UR4].tnspB, R88, gsb0 ;  /* 0x41e00004a4587df0 */ /* 0x000fe20008000858 */
[----:B------:R-:W-:Y:S01]  /*7840*/  UIADD3 UR6, UR5, 0x280, URZ ;  /* 0x0000028005067890 */ /* 0x000fe2000fffe03f */
[----:B------:R-:W-:Y:S01]  /*7850*/  FMNMX.FTZ R25, R31, R2, !PT ;  /* 0x000000021f197209 */ /* 0x000fe20007810000 */
[----:B------:R-:W-:Y:S01]  /*7860*/  UMOV UR7, 0x40000040 ;  /* 0x4000004000077882 */ /* 0x000fe20000000000 */
[-CC-:B------:R-:W-:Y:S01]  /*7870*/  FFMA.FTZ R15, R29, R0.reuse, -R169.reuse ;  /* 0x000000001d0f7223 */ /* 0x180fe200000108a9 */
[-CC-:B------:R-:W-:Y:S01]  /*7880*/  FFMA.FTZ R33, R33, R0.reuse, -R169.reuse ;  /* 0x0000000021217223 */ /* 0x180fe200000108a9 */
[----:B------:R-:W-:Y:S01]  /*7890*/  FMNMX.FTZ R2, R34, R25, !PT ;  /* 0x0000001922027209 */ /* 0x000fe20007810000 */
[-CC-:B------:R-:W-:Y:S01]  /*78a0*/  FFMA.FTZ R37, R37, R0.reuse, -R169.reuse ;  /* 0x0000000025257223 */ /* 0x180fe200000108a9 */
[--C-:B------:R-:W-:Y:S01]  /*78b0*/  FFMA.FTZ R41, R41, R0, -R169.reuse ;  /* 0x0000000029297223 */ /* 0x100fe200000108a9 */
[----:B------:R0:W-:Y:S01]  /*78c0*/  MUFU.EX2 R21, R33 ;  /* 0x0000002100157308 */ /* 0x0001e20000000800 */
[----:B------:R-:W-:Y:S01]  /*78d0*/  FMNMX.FTZ R25, R35, R2, !PT ;  /* 0x0000000223197209 */ /* 0x000fe20007810000 */
[-CC-:B------:R-:W-:Y:S01]  /*78e0*/  FFMA.FTZ R45, R45, R0.reuse, -R169.reuse ;  /* 0x000000002d2d7223 */ /* 0x180fe200000108a9 */
[-CC-:B------:R-:W-:Y:S01]  /*78f0*/  FFMA.FTZ R49, R49, R0.reuse, -R169.reuse ;  /* 0x0000000031317223 */ /* 0x180fe200000108a9 */
[-CC-:B------:R-:W-:Y:S01]  /*7900*/  FFMA.FTZ R4, R61, R0.reuse, -R169.reuse ;  /* 0x000000003d047223 */ /* 0x180fe200000108a9 */
[----:B------:R-:W-:Y:S01]  /*7910*/  FMNMX.FTZ R2, R38, R25, !PT ;  /* 0x0000001926027209 */ /* 0x000fe20007810000 */
[-CC-:B------:R-:W-:Y:S01]  /*7920*/  FFMA.FTZ R180, R24, R0.reuse, -R169.reuse ;  /* 0x0000000018b47223 */ /* 0x180fe200000108a9 */
[--C-:B------:R-:W-:Y:S01]  /*7930*/  FFMA.FTZ R182, R28, R0, -R169.reuse ;  /* 0x000000001cb67223 */ /* 0x100fe200000108a9 */
[----:B------:R-:W-:Y:S01]  /*7940*/  MUFU.EX2 R25, R37 ;  /* 0x0000002500197308 */ /* 0x000fe20000000800 */
[----:B------:R-:W-:Y:S01]  /*7950*/  FMNMX.FTZ R29, R39, R2, !PT ;  /* 0x00000002271d7209 */ /* 0x000fe20007810000 */
[-CC-:B------:R-:W-:Y:S01]  /*7960*/  FFMA.FTZ R176, R32, R0.reuse, -R169.reuse ;  /* 0x0000000020b07223 */ /* 0x180fe200000108a9 */
[-CC-:B------:R-:W-:Y:S01]  /*7970*/  FFMA.FTZ R178, R36, R0.reuse, -R169.reuse ;  /* 0x0000000024b27223 */ /* 0x180fe200000108a9 */
[-CC-:B------:R-:W-:Y:S01]  /*7980*/  FFMA.FTZ R174, R44, R0.reuse, -R169.reuse ;  /* 0x000000002cae7223 */ /* 0x180fe200000108a9 */
[----:B------:R-:W-:Y:S01]  /*7990*/  FMNMX.FTZ R2, R42, R29, !PT ;  /* 0x0000001d2a027209 */ /* 0x000fe20007810000 */
[-CC-:B------:R-:W-:Y:S01]  /*79a0*/  FFMA.FTZ R172, R40, R0.reuse, -R169.reuse ;  /* 0x0000000028ac7223 */ /* 0x180fe200000108a9 */
[--C-:B------:R-:W-:Y:S01]  /*79b0*/  FFMA.FTZ R53, R53, R0, -R169.reuse ;  /* 0x0000000035357223 */ /* 0x100fe200000108a9 */
[----:B------:R-:W1:Y:S01]  /*79c0*/  MUFU.EX2 R180, R180 ;  /* 0x000000b400b47308 */ /* 0x000e620000000800 */
        /* <DEDUP_REMOVED lines=8> */
[----:B0-----:R-:W-:Y:S01]  /*7a50*/  FMNMX.FTZ R33, R47, R2, !PT ;  /* 0x000000022f217209 */ /* 0x001fe20007810000 */
[-CC-:B------:R-:W-:Y:S01]  /*7a60*/  FFMA.FTZ R14, R80, R0.reuse, -R169.reuse ;  /* 0x00000000500e7223 */ /* 0x180fe200000108a9 */
[-CC-:B------:R-:W-:Y:S01]  /*7a70*/  FFMA.FTZ R20, R84, R0.reuse, -R169.reuse ;  /* 0x0000000054147223 */ /* 0x180fe200000108a9 */
[----:B------:R-:W-:Y:S01]  /*7a80*/  FFMA.FTZ R85, R85, R0, -R169 ;  /* 0x0000000055557223 */ /* 0x000fe200000108a9 */
[----:B------:R-:W-:-:S03]  /*7a90*/  FMNMX.FTZ R2, R50, R33, !PT ;  /* 0x0000002132027209 */ /* 0x000fc60007810000 */
[----:B------:R-:W0:Y:S01]  /*7aa0*/  MUFU.EX2 R13, R13 ;  /* 0x0000000d000d7308 */ /* 0x000e220000000800 */
[----:B------:R-:W-:Y:S01]  /*7ab0*/  FMNMX.FTZ R33, R51, R2, !PT ;  /* 0x0000000233217209 */ /* 0x000fe20007810000 */
[----:B-1----:R-:W-:-:S03]  /*7ac0*/  FFMA.FTZ R6, R3, R6, R180 ;  /* 0x0000000603067223 */ /* 0x002fc600000100b4 */
[----:B------:R-:W-:-:S03]  /*7ad0*/  FMNMX.FTZ R2, R54, R33, !PT ;  /* 0x0000002136027209 */ /* 0x000fc60007810000 */
[----:B------:R1:W-:Y:S01]  /*7ae0*/  MUFU.EX2 R33, R45 ;  /* 0x0000002d00217308 */ /* 0x0003e20000000800 */
[----:B------:R-:W-:-:S04]  /*7af0*/  FMNMX.FTZ R37, R55, R2, !PT ;  /* 0x0000000237257209 */ /* 0x000fc80007810000 */
[----:B------:R-:W-:-:S03]  /*7b00*/  FMNMX.FTZ R2, R58, R37, !PT ;  /* 0x000000253a027209 */ /* 0x000fc60007810000 */
[----:B------:R-:W-:Y:S01]  /*7b10*/  MUFU.EX2 R182, R182 ;  /* 0x000000b600b67308 */ /* 0x000fe20000000800 */
[----:B------:R-:W-:Y:S02]  /*7b20*/  FMNMX.FTZ R37, R59, R2, !PT ;  /* 0x000000023b257209 */ /* 0x000fe40007810000 */
[----:B0-----:R-:W-:Y:S02]  /*7b30*/  F2FP.F16.F32.PACK_AB R180, R13, R180 ;  /* 0x000000b40db4723e */ /* 0x001fe400000000ff */
[----:B------:R-:W-:-:S03]  /*7b40*/  FMNMX.FTZ R2, R62, R37, !PT ;  /* 0x000000253e027209 */ /* 0x000fc60007810000 */
[----:B------:R0:W-:Y:S01]  /*7b50*/  MUFU.EX2 R37, R49 ;  /* 0x0000003100257308 */ /* 0x0001e20000000800 */
[----:B------:R-:W-:-:S04]  /*7b60*/  FMNMX.FTZ R41, R63, R2, !PT ;  /* 0x000000023f297209 */ /* 0x000fc80007810000 */
[----:B------:R-:W-:-:S03]  /*7b70*/  FMNMX.FTZ R2, R66, R41, !PT ;  /* 0x0000002942027209 */ /* 0x000fc60007810000 */
[----:B------:R-:W-:Y:S01]  /*7b80*/  MUFU.EX2 R15, R15 ;  /* 0x0000000f000f7308 */ /* 0x000fe20000000800 */
[----:B------:R-:W-:-:S04]  /*7b90*/  FMNMX.FTZ R41, R67, R2, !PT ;  /* 0x0000000243297209 */ /* 0x000fc80007810000 */
[----:B------:R-:W-:-:S03]  /*7ba0*/  FMNMX.FTZ R2, R70, R41, !PT ;  /* 0x0000002946027209 */ /* 0x000fc60007810000 */
[----:B------:R-:W-:Y:S01]  /*7bb0*/  MUFU.EX2 R176, R176 ;  /* 0x000000b000b07308 */ /* 0x000fe20000000800 */
[----:B-1----:R-:W-:-:S04]  /*7bc0*/  FMNMX.FTZ R45, R71, R2, !PT ;  /* 0x00000002472d7209 */ /* 0x002fc80007810000 */
[----:B------:R-:W-:-:S03]  /*7bd0*/  FMNMX.FTZ R2, R74, R45, !PT ;  /* 0x0000002d4a027209 */ /* 0x000fc60007810000 */
[----:B------:R-:W-:Y:S01]  /*7be0*/  MUFU.EX2 R178, R178 ;  /* 0x000000b200b27308 */ /* 0x000fe20000000800 */
[----:B------:R-:W-:-:S04]  /*7bf0*/  FMNMX.FTZ R45, R75, R2, !PT ;  /* 0x000000024b2d7209 */ /* 0x000fc80007810000 */
[----:B------:R-:W-:-:S03]  /*7c00*/  FMNMX.FTZ R2, R78, R45, !PT ;  /* 0x0000002d4e027209 */ /* 0x000fc60007810000 */
[----:B------:R-:W-:Y:S01]  /*7c10*/  MUFU.EX2 R172, R172 ;  /* 0x000000ac00ac7308 */ /* 0x000fe20000000800 */
[----:B0-----:R-:W-:-:S04]  /*7c20*/  FMNMX.FTZ R49, R79, R2, !PT ;  /* 0x000000024f317209 */ /* 0x001fc80007810000 */
[----:B------:R-:W-:-:S03]  /*7c30*/  FMNMX.FTZ R2, R82, R49, !PT ;  /* 0x0000003152027209 */ /* 0x000fc60007810000 */
[----:B------:R-:W-:Y:S01]  /*7c40*/  MUFU.EX2 R174, R174 ;  /* 0x000000ae00ae7308 */ /* 0x000fe20000000800 */
[----:B------:R-:W-:-:S04]  /*7c50*/  FMNMX.FTZ R49, R83, R2, !PT ;  /* 0x0000000253317209 */ /* 0x000fc80007810000 */
[----:B------:R-:W-:-:S03]  /*7c60*/  FMNMX.FTZ R2, R86, R49, !PT ;  /* 0x0000003156027209 */ /* 0x000fc60007810000 */
[----:B------:R0:W-:Y:S01]  /*7c70*/  MUFU.EX2 R49, R4 ;  /* 0x0000000400317308 */ /* 0x0001e20000000800 */
[----:B------:R-:W-:-:S05]  /*7c80*/  FMNMX.FTZ R2, R87, R2, !PT ;  /* 0x0000000257027209 */ /* 0x000fca0007810000 */
[----:B------:R-:W1:Y:S02]  /*7c90*/  SHFL.BFLY PT, R61, R2, 0x2, 0x1f ;  /* 0x0c401f00023d7f89 */ /* 0x000e6400000e0000 */
[----:B------:R2:W-:Y:S01]  /*7ca0*/  MUFU.EX2 R41, R53 ;  /* 0x0000003500297308 */ /* 0x0005e20000000800 */
[----:B0-----:R-:W-:-:S07]  /*7cb0*/  FFMA.FTZ R4, R73, R0, -R169 ;  /* 0x0000000049047223 */ /* 0x001fce00000108a9 */
[----:B------:R0:W-:Y:S01]  /*7cc0*/  MUFU.EX2 R45, R57 ;  /* 0x00000039002d7308 */ /* 0x0001e20000000800 */
[-CC-:B--2---:R-:W-:Y:S01]  /*7cd0*/  FFMA.FTZ R53, R65, R0.reuse, -R169.reuse ;  /* 0x0000000041357223 */ /* 0x184fe200000108a9 */
[----:B------:R-:W-:-:S06]  /*7ce0*/  FFMA.FTZ R65, R77, R0, -R169 ;  /* 0x000000004d417223 */ /* 0x000fcc00000108a9 */
[----:B------:R-:W-:Y:S01]  /*7cf0*/  MUFU.EX2 R168, R168 ;  /* 0x000000a800a87308 */ /* 0x000fe20000000800 */
[-CC-:B0-----:R-:W-:Y:S01]  /*7d00*/  FFMA.FTZ R57, R69, R0.reuse, -R169.reuse ;  /* 0x0000000045397223 */ /* 0x181fe200000108a9 */
[-CC-:B------:R-:W-:Y:S01]  /*7d10*/  FFMA.FTZ R69, R81, R0.reuse, -R169.reuse ;  /* 0x0000000051457223 */ /* 0x180fe200000108a9 */
[----:B------:R-:W-:Y:S02]  /*7d20*/  WARPGROUP.DEPBAR.LE gsb0, 0x0 ;  /* 0x00008000000079c5 */ /* 0x000fe40000010000 */
[----:B------:R-:W-:Y:S01]  /*7d30*/  WARPGROUP.ARRIVE ;  /* 0x00000000000079c5 */ /* 0x000fe20000000000 */
[----:B-1----:R-:W-:Y:S01]  /*7d40*/  FMNMX.FTZ R24, R2, R61, !PT ;  /* 0x0000003d02187209 */ /* 0x002fe20007810000 */
[-CC-:B------:R-:W-:Y:S01]  /*7d50*/  FFMA.FTZ R164, R56, R0.reuse, -R169.reuse ;  /* 0x0000000038a47223 */ /* 0x180fe200000108a9 */
[----:B------:R0:W-:Y:S01]  /*7d60*/  MUFU.EX2 R61, R4 ;  /* 0x00000004003d7308 */ /* 0x0001e20000000800 */
[----:B------:R-:W-:Y:S02]  /*7d70*/  FFMA.FTZ R166, R60, R0, -R169 ;  /* 0x000000003ca67223 */ /* 0x000fe400000108a9 */
[----:B------:R-:W-:Y:S01]  /*7d80*/  HGMMA.64x128x16.F32 R88, R160, gdesc[UR4].tnspB, R88, gsb0 ;  /* 0x41e00004a0587df0 */ /* 0x000fe20008000858 */
[----:B------:R-:W-:Y:S01]  /*7d90*/  UIADD3 UR6, UR5, 0x300, URZ ;  /* 0x0000030005067890 */ /* 0x000fe2000fffe03f */
[----:B------:R-:W0:Y:S01]  /*7da0*/  SHFL.BFLY PT, R73, R24, 0x1, 0x1f ;  /* 0x0c201f0018497f89 */ /* 0x000e2200000e0000 */
[----:B------:R-:W-:-:S02]  /*7db0*/  UMOV UR7, 0x40000040 ;  /* 0x4000004000077882 */ /* 0x000fc40000000000 */
[----:B------:R-:W-:Y:S08]  /*7dc0*/  MUFU.EX2 R170, R170 ;  /* 0x000000aa00aa7308 */ /* 0x000ff00000000800 */
[----:B------:R-:W-:Y:S08]  /*7dd0*/  MUFU.EX2 R164, R164 ;  /* 0x000000a400a47308 */ /* 0x000ff00000000800 */
[----:B------:R-:W-:Y:S01]  /*7de0*/  MUFU.EX2 R166, R166 ;  /* 0x000000a600a67308 */ /* 0x000fe20000000800 */
[----:B0-----:R-:W-:-:S07]  /*7df0*/  FMNMX.FTZ R4, R24, R73, !PT ;  /* 0x0000004918047209 */ /* 0x001fce0007810000 */
[----:B------:R-:W-:Y:S01]  /*7e00*/  MUFU.EX2 R53, R53 ;  /* 0x0000003500357308 */ /* 0x000fe20000000800 */
[----:B------:R-:W-:-:S04]  /*7e10*/  FADD.FTZ R73, -R4, R11 ;  /* 0x0000000b04497221 */ /* 0x000fc80000010100 */
[-C--:B------:R-:W-:Y:S01]  /*7e20*/  FMUL.FTZ R2, R73, R0.reuse ;  /* 0x0000000049027220 */ /* 0x080fe20000410000 */
[-C--:B------:R-:W-:Y:S02]  /*7e30*/  FMUL.FTZ R73, R4, R0.reuse ;  /* 0x0000000004497220 */ /* 0x080fe40000410000 */
[----:B------:R-:W-:Y:S02]  /*7e40*/  MUFU.EX2 R57, R57 ;  /* 0x0000003900397308 */ /* 0x000fe40000000800 */
[-CC-:B------:R-:W-:Y:S01]  /*7e50*/  FFMA.FTZ R24, R27, R0.reuse, -R73.reuse ;  /* 0x000000001b187223 */ /* 0x180fe20000010849 */
[-CC-:B------:R-:W-:Y:S01]  /*7e60*/  FFMA.FTZ R181, R26, R0.reuse, -R73.reuse ;  /* 0x000000001ab57223 */ /* 0x180fe20000010849 */
[----:B------:R-:W-:Y:S02]  /*7e70*/  IMAD.U32 R27, RZ, RZ, UR10 ;  /* 0x0000000aff1b7e24 */ /* 0x000fe4000f8e00ff */
[-CC-:B------:R-:W-:Y:S01]  /*7e80*/  FFMA.FTZ R183, R30, R0.reuse, -R73.reuse ;  /* 0x000000001eb77223 */ /* 0x180fe20000010849 */
[-CC-:B------:R-:W-:Y:S01]  /*7e90*/  FFMA.FTZ R26, R31, R0.reuse, -R73.reuse ;  /* 0x000000001f1a7223 */ /* 0x180fe20000010849 */
[----:B------:R-:W-:Y:S01]  /*7ea0*/  MUFU.EX2 R2, R2 ;  /* 0x0000000200027308 */ /* 0x000fe20000000800 */
[----:B------:R-:W-:Y:S01]  /*7eb0*/  FFMA.FTZ R177, R34, R0, -R73 ;  /* 0x0000000022b17223 */ /* 0x000fe20000010849 */
[----:B------:R-:W-:Y:S01]  /*7ec0*/  @!P1 LEA R27, R27, UR38, 0x3 ;  /* 0x000000261b1b9c11 */ /* 0x000fe2000f8e18ff */
[----:B------:R-:W-:-:S02]  /*7ed0*/  IMAD.U32 R31, RZ, RZ, UR11 ;  /* 0x0000000bff1f7e24 */ /* 0x000fc4000f8e00ff */
[-CC-:B------:R-:W-:Y:S01]  /*7ee0*/  FFMA.FTZ R28, R35, R0.reuse, -R73.reuse ;  /* 0x00000000231c7223 */ /* 0x180fe20000010849 */
[-CC-:B------:R-:W-:Y:S01]  /*7ef0*/  FFMA.FTZ R179, R38, R0.reuse, -R73.reuse ;  /* 0x0000000026b37223 */ /* 0x180fe20000010849 */
[-CC-:B------:R-:W-:Y:S01]  /*7f00*/  FFMA.FTZ R173, R42, R0.reuse, -R73.reuse ;  /* 0x000000002aad7223 */ /* 0x180fe20000010849 */
[----:B------:R-:W-:Y:S01]  /*7f10*/  @!P1 VIADD R27, R27, 0x34840 ;  /* 0x000348401b1b9836 */ /* 0x000fe20000000000 */
[----:B------:R-:W0:Y:S01]  /*7f20*/  MUFU.EX2 R181, R181 ;  /* 0x000000b500b57308 */ /* 0x000e220000000800 */
[-CC-:B------:R-:W-:Y:S01]  /*7f30*/  FFMA.FTZ R30, R39, R0.reuse, -R73.reuse ;  /* 0x00000000271e7223 */ /* 0x180fe20000010849 */
[-CC-:B------:R-:W-:Y:S01]  /*7f40*/  FFMA.FTZ R32, R43, R0.reuse, -R73.reuse ;  /* 0x000000002b207223 */ /* 0x180fe20000010849 */
[-C--:B------:R-:W-:Y:S01]  /*7f50*/  FFMA.FTZ R175, R46, R0.reuse, -R73 ;  /* 0x000000002eaf7223 */ /* 0x080fe20000010849 */
[----:B------:R-:W-:Y:S01]  /*7f60*/  @!P1 PRMT R27, RZ, 0x654, R27 ;  /* 0x00000654ff1b9816 */ /* 0x000fe2000000001b */
        /* <DEDUP_REMOVED lines=12> */
[----:B0-----:R-:W-:Y:S01]  /*8030*/  FFMA.FTZ R5, R2, R5, R181 ;  /* 0x0000000502057223 */ /* 0x001fe200000100b5 */
[-CC-:B------:R-:W-:Y:S01]  /*8040*/  FFMA.FTZ R71, R71, R0.reuse, -R73.reuse ;  /* 0x0000000047477223 */ /* 0x180fe20000010849 */
[-CC-:B------:R-:W-:Y:S01]  /*8050*/  FFMA.FTZ R74, R74, R0.reuse, -R73.reuse ;  /* 0x000000004a4a7223 */ /* 0x180fe20000010849 */
[-CC-:B------:R-:W-:Y:S01]  /*8060*/  FFMA.FTZ R75, R75, R0.reuse, -R73.reuse ;  /* 0x000000004b4b7223 */ /* 0x180fe20000010849 */
[-CC-:B------:R-:W-:Y:S01]  /*8070*/  FFMA.FTZ R78, R78, R0.reuse, -R73.reuse ;  /* 0x000000004e4e7223 */ /* 0x180fe20000010849 */
[-CC-:B------:R-:W-:Y:S01]  /*8080*/  FFMA.FTZ R79, R79, R0.reuse, -R73.reuse ;  /* 0x000000004f4f7223 */ /* 0x180fe20000010849 */
[-C--:B------:R-:W-:Y:S01]  /*8090*/  FFMA.FTZ R82, R82, R0.reuse, -R73 ;  /* 0x0000000052527223 */ /* 0x080fe20000010849 */
[----:B------:R-:W0:Y:S01]  /*80a0*/  MUFU.EX2 R26, R26 ;  /* 0x0000001a001a7308 */ /* 0x000e220000000800 */
[C---:B-1----:R-:W-:Y:S01]  /*80b0*/  FADD.FTZ R42, R24.reuse, R5 ;  /* 0x00000005182a7221 */ /* 0x042fe20000010000 */
[----:B------:R-:W-:Y:S01]  /*80c0*/  F2FP.F16.F32.PACK_AB R181, R24, R181 ;  /* 0x000000b518b5723e */ /* 0x000fe200000000ff */
[-CC-:B------:R-:W-:Y:S01]  /*80d0*/  FFMA.FTZ R83, R83, R0.reuse, -R73.reuse ;  /* 0x0000000053537223 */ /* 0x180fe20000010849 */
[----:B------:R-:W-:-:S04]  /*80e0*/  FFMA.FTZ R86, R86, R0, -R73 ;  /* 0x0000000056567223 */ /* 0x000fc80000010849 */
        /* <DEDUP_REMOVED lines=18> */
[----:B------:R-:W-:Y:S02]  /*8210*/  WARPGROUP.DEPBAR.LE gsb0, 0x0 ;  /* 0x00008000000079c5 */ /* 0x000fe40000010000 */
[----:B------:R-:W-:Y:S01]  /*8220*/  WARPGROUP.ARRIVE ;  /* 0x00000000000079c5 */ /* 0x000fe20000000000 */
[-CC-:B------:R-:W-:Y:S01]  /*8230*/  FFMA.FTZ R160, R64, R0.reuse, -R169.reuse ;  /* 0x0000000040a07223 */ /* 0x180fe200000108a9 */
[-C--:B------:R-:W-:Y:S01]  /*8240*/  FFMA.FTZ R162, R68, R0.reuse, -R169 ;  /* 0x0000000044a27223 */ /* 0x080fe200000108a9 */
[----:B------:R-:W-:Y:S01]  /*8250*/  FFMA.FTZ R169, R50, R0, -R73 ;  /* 0x0000000032a97223 */ /* 0x000fe20000010849 */
[C---:B0-----:R-:W-:Y:S01]  /*8260*/  FADD.FTZ R42, R32.reuse, R5 ;  /* 0x00000005202a7221 */ /* 0x041fe20000010000 */
[----:B------:R-:W-:Y:S01]  /*8270*/  MUFU.EX2 R36, R36 ;  /* 0x0000002400247308 */ /* 0x000fe20000000800 */
[----:B------:R-:W-:Y:S01]  /*8280*/  HGMMA.64x128x16.F32 R88, R156, gdesc[UR4].tnspB, R88, gsb0 ;  /* 0x41e000049c587df0 */ /* 0x000fe20008000858 */
[----:B------:R-:W-:Y:S01]  /*8290*/  UIADD3 UR6, UR5, 0x380, URZ ;  /* 0x0000038005067890 */ /* 0x000fe2000fffe03f */
[----:B-1----:R-:W-:Y:S01]  /*82a0*/  FADD.FTZ R5, R175, R42 ;  /* 0x0000002aaf057221 */ /* 0x002fe20000010000 */
[----:B------:R-:W-:Y:S01]  /*82b0*/  UMOV UR7, 0x40000040 ;  /* 0x4000004000077882 */ /* 0x000fe20000000000 */
[----:B------:R-:W-:Y:S01]  /*82c0*/  UMOV UR5, UR37 ;  /* 0x0000002500057c82 */ /* 0x000fe20008000000 */
[----:B------:R-:W-:-:S02]  /*82d0*/  F2FP.F16.F32.PACK_AB R173, R32, R173 ;  /* 0x000000ad20ad723e */ /* 0x000fc400000000ff */
[----:B------:R-:W0:Y:S01]  /*82e0*/  MUFU.EX2 R169, R169 ;  /* 0x000000a900a97308 */ /* 0x000e220000000800 */
[C---:B--2---:R-:W-:Y:S01]  /*82f0*/  FADD.FTZ R42, R34.reuse, R5 ;  /* 0x00000005222a7221 */ /* 0x044fe20000010000 */
[----:B------:R-:W-:-:S06]  /*8300*/  F2FP.F16.F32.PACK_AB R175, R34, R175 ;  /* 0x000000af22af723e */ /* 0x000fcc00000000ff */
[----:B------:R-:W1:Y:S08]  /*8310*/  MUFU.EX2 R171, R171 ;  /* 0x000000ab00ab7308 */ /* 0x000e700000000800 */
[----:B------:R-:W2:Y:S01]  /*8320*/  MUFU.EX2 R38, R38 ;  /* 0x0000002600267308 */ /* 0x000ea20000000800 */
[----:B0-----:R-:W-:Y:S01]  /*8330*/  FADD.FTZ R5, R169, R42 ;  /* 0x0000002aa9057221 */ /* 0x001fe20000010000 */
[----:B------:R-:W-:-:S03]  /*8340*/  F2FP.F16.F32.PACK_AB R169, R36, R169 ;  /* 0x000000a924a9723e */ /* 0x000fc600000000ff */
[----:B------:R-:W-:-:S03]  /*8350*/  FADD.FTZ R24, R36, R5 ;  /* 0x0000000524187221 */ /* 0x000fc60000010000 */
[----:B------:R-:W0:Y:S01]  /*8360*/  MUFU.EX2 R165, R165 ;  /* 0x000000a500a57308 */ /* 0x000e220000000800 */
[----:B-1----:R-:W-:-:S07]  /*8370*/  FADD.FTZ R5, R171, R24 ;  /* 0x00000018ab057221 */ /* 0x002fce0000010000 */
[----:B------:R-:W1:Y:S01]  /*8380*/  MUFU.EX2 R40, R40 ;  /* 0x0000002800287308 */ /* 0x000e620000000800 */
[C---:B--2---:R-:W-:Y:S01]  /*8390*/  FADD.FTZ R24, R38.reuse, R5 ;  /* 0x0000000526187221 */ /* 0x044fe20000010000 */
[----:B------:R-:W-:-:S06]  /*83a0*/  F2FP.F16.F32.PACK_AB R171, R38, R171 ;  /* 0x000000ab26ab723e */ /* 0x000fcc00000000ff */
[----:B------:R-:W2:Y:S01]  /*83b0*/  MUFU.EX2 R167, R167 ;  /* 0x000000a700a77308 */ /* 0x000ea20000000800 */
[----:B0-----:R-:W-:-:S07]  /*83c0*/  FADD.FTZ R5, R165, R24 ;  /* 0x00000018a5057221 */ /* 0x001fce0000010000 */
[----:B------:R-:W-:Y:S01]  /*83d0*/  MUFU.EX2 R160, R160 ;  /* 0x000000a000a07308 */ /* 0x000fe20000000800 */
[C---:B-1----:R-:W-:Y:S01]  /*83e0*/  FADD.FTZ R24, R40.reuse, R5 ;  /* 0x0000000528187221 */ /* 0x042fe20000010000 */
[----:B------:R-:W-:-:S06]  /*83f0*/  F2FP.F16.F32.PACK_AB R165, R40, R165 ;  /* 0x000000a528a5723e */ /* 0x000fcc00000000ff */
[----:B------:R-:W-:Y:S01]  /*8400*/  MUFU.EX2 R66, R66 ;  /* 0x0000004200427308 */ /* 0x000fe20000000800 */
[----:B--2---:R-:W-:-:S07]  /*8410*/  FADD.FTZ R5, R167, R24 ;  /* 0x00000018a7057221 */ /* 0x004fce0000010000 */
[----:B------:R-:W0:Y:S08]  /*8420*/  MUFU.EX2 R67, R67 ;  /* 0x0000004300437308 */ /* 0x000e300000000800 */
[----:B------:R-:W-:Y:S08]  /*8430*/  MUFU.EX2 R162, R162 ;  /* 0x000000a200a27308 */ /* 0x000ff00000000800 */
[----:B------:R-:W-:Y:S01]  /*8440*/  MUFU.EX2 R70, R70 ;  /* 0x0000004600467308 */ /* 0x000fe20000000800 */
[----:B0-----:R-:W-:-:S07]  /*8450*/  F2FP.F16.F32.PACK_AB R161, R67, R66 ;  /* 0x0000004243a1723e */ /* 0x001fce00000000ff */
[----:B------:R-:W0:Y:S08]  /*8460*/  MUFU.EX2 R71, R71 ;  /* 0x0000004700477308 */ /* 0x000e300000000800 */
[----:B------:R-:W1:Y:S08]  /*8470*/  MUFU.EX2 R10, R10 ;  /* 0x0000000a000a7308 */ /* 0x000e700000000800 */
[----:B------:R-:W-:Y:S01]  /*8480*/  MUFU.EX2 R74, R74 ;  /* 0x0000004a004a7308 */ /* 0x000fe20000000800 */
[----:B0-----:R-:W-:-:S07]  /*8490*/  F2FP.F16.F32.PACK_AB R163, R71, R70 ;  /* 0x0000004647a3723e */ /* 0x001fce00000000ff */
[----:B------:R-:W0:Y:S08]  /*84a0*/  MUFU.EX2 R75, R75 ;  /* 0x0000004b004b7308 */ /* 0x000e300000000800 */
[----:B------:R-:W-:Y:S08]  /*84b0*/  MUFU.EX2 R12, R12 ;  /* 0x0000000c000c7308 */ /* 0x000ff00000000800 */
[----:B------:R-:W-:Y:S01]  /*84c0*/  MUFU.EX2 R78, R78 ;  /* 0x0000004e004e7308 */ /* 0x000fe20000000800 */
[----:B------:R-:W-:-:S02]  /*84d0*/  WARPGROUP.DEPBAR.LE gsb0, 0x0 ;  /* 0x00008000000079c5 */ /* 0x000fc40000010000 */
[----:B------:R-:W-:-:S05]  /*84e0*/  WARPGROUP.ARRIVE ;  /* 0x00000000000079c5 */ /* 0x000fca0000000000 */
[----:B------:R-:W2:Y:S01]  /*84f0*/  MUFU.EX2 R65, R65 ;  /* 0x0000004100417308 */ /* 0x000ea20000000800 */
[----:B-1----:R-:W-:Y:S02]  /*8500*/  F2FP.F16.F32.PACK_AB R156, R61, R10 ;  /* 0x0000000a3d9c723e */ /* 0x002fe400000000ff */
[----:B0-----:R-:W-:Y:S01]  /*8510*/  F2FP.F16.F32.PACK_AB R157, R75, R74 ;  /* 0x0000004a4b9d723e */ /* 0x001fe200000000ff */
[----:B------:R-:W-:Y:S01]  /*8520*/  HGMMA.64x128x16.F32 R88, R152, gdesc[UR4].tnspB, R88, gsb0 ;  /* 0x41e0000498587df0 */ /* 0x000fe20008000858 */
[----:B------:R-:W-:-:S03]  /*8530*/  UIADD3 UR6, UR4, -0x1, URZ ;  /* 0xffffffff04067890 */ /* 0x000fc6000fffe03f */
[----:B------:R-:W0:Y:S04]  /*8540*/  MUFU.EX2 R79, R79 ;  /* 0x0000004f004f7308 */ /* 0x000e280000000800 */
[----:B------:R-:W-:Y:S01]  /*8550*/  UMOV UR4, UR6 ;  /* 0x0000000600047c82 */ /* 0x000fe20008000000 */
[----:B------:R-:W-:-:S03]  /*8560*/  UMOV UR6, UR36 ;  /* 0x0000002400067c82 */ /* 0x000fc60008000000 */
[----:B------:R-:W-:Y:S01]  /*8570*/  MUFU.EX2 R14, R14 ;  /* 0x0000000e000e7308 */ /* 0x000fe20000000800 */
[----:B--2---:R-:W-:-:S07]  /*8580*/  F2FP.F16.F32.PACK_AB R158, R65, R12 ;  /* 0x0000000c419e723e */ /* 0x004fce00000000ff */
[----:B------:R-:W-:Y:S01]  /*8590*/  MUFU.EX2 R82, R82 ;  /* 0x0000005200527308 */ /* 0x000fe20000000800 */
[----:B0-----:R-:W-:-:S07]  /*85a0*/  F2FP.F16.F32.PACK_AB R159, R79, R78 ;  /* 0x0000004e4f9f723e */ /* 0x001fce00000000ff */
[----:B------:R-:W-:Y:S08]  /*85b0*/  MUFU.EX2 R69, R69 ;  /* 0x0000004500457308 */ /* 0x000ff00000000800 */
[----:B------:R-:W-:Y:S08]  /*85c0*/  MUFU.EX2 R83, R83 ;  /* 0x0000005300537308 */ /* 0x000ff00000000800 */
[----:B------:R-:W-:Y:S08]  /*85d0*/  MUFU.EX2 R20, R20 ;  /* 0x0000001400147308 */ /* 0x000ff00000000800 */
[----:B------:R-:W-:Y:S08]  /*85e0*/  MUFU.EX2 R86, R86 ;  /* 0x0000005600567308 */ /* 0x000ff00000000800 */
[----:B------:R-:W0:Y:S01]  /*85f0*/  MUFU.EX2 R11, R85 ;  /* 0x00000055000b7308 */ /* 0x000e220000000800 */
[----:B------:R-:W-:-:S02]  /*8600*/  WARPGROUP.DEPBAR.LE gsb0, 0x0 ;  /* 0x00008000000079c5 */ /* 0x000fc40000010000 */
[----:B------:R1:W-:Y:S01]  /*8610*/  @!P1 SYNCS.ARRIVE.TRANS64.RED.A1T0 RZ, [R27+URZ], RZ ;  /* 0x000000ff1bff99a7 */ /* 0x0003e2000810043f */
[----:B0-----:R-:W-:Y:S02]  /*8620*/  F2FP.F16.F32.PACK_AB R154, R11, R20 ;  /* 0x000000140b9a723e */ /* 0x001fe400000000ff */
[----:B------:R-:W-:Y:S02]  /*8630*/  F2FP.F16.F32.PACK_AB R152, R69, R14 ;  /* 0x0000000e4598723e */ /* 0x000fe400000000ff */
[----:B------:R-:W-:Y:S01]  /*8640*/  F2FP.F16.F32.PACK_AB R153, R83, R82 ;  /* 0x000000525399723e */ /* 0x000fe200000000ff */
[----:B-1----:R-:W-:-:S05]  /*8650*/  @!P1 VIADD R27, R31, 0x34860 ;  /* 0x000348601f1b9836 */ /* 0x002fca0000000000 */
[----:B------:R-:W-:Y:S01]  /*8660*/  @!P1 PRMT R31, RZ, 0x654, R27 ;  /* 0x00000654ff1f9816 */ /* 0x000fe2000000001b */
[----:B------:R-:W-:Y:S01]  /*8670*/  FADD.FTZ R27, R13, R6 ;  /* 0x000000060d1b7221 */ /* 0x000fe20000010000 */
[-CC-:B------:R-:W-:Y:S01]  /*8680*/  FFMA.FTZ R6, R63, R0.reuse, -R73.reuse ;  /* 0x000000003f067223 */ /* 0x180fe20000010849 */
[----:B------:R-:W-:Y:S01]  /*8690*/  FFMA.FTZ R73, R87, R0, -R73 ;  /* 0x0000000057497223 */ /* 0x000fe20000010849 */
[----:B------:R0:W-:Y:S01]  /*86a0*/  @!P1 SYNCS.ARRIVE.TRANS64.RED.A1T0 RZ, [R31+URZ], RZ ;  /* 0x000000ff1fff99a7 */ /* 0x0001e2000810043f */
[----:B------:R-:W-:Y:S01]  /*86b0*/  FADD.FTZ R44, R182, R27 ;  /* 0x0000001bb62c7221 */ /* 0x000fe20000010000 */
[C---:B------:R-:W-:Y:S02]  /*86c0*/  F2FP.F16.F32.PACK_AB R182, R15.reuse, R182 ;  /* 0x000000b60fb6723e */ /* 0x040fe400000000ff */
[----:B------:R-:W1:Y:S01]  /*86d0*/  MUFU.EX2 R6, R6 ;  /* 0x0000000600067308 */ /* 0x000e620000000800 */
[----:B------:R-:W-:-:S04]  /*86e0*/  FADD.FTZ R27, R15, R44 ;  /* 0x0000002c0f1b7221 */ /* 0x000fc80000010000 */
[----:B------:R-:W-:Y:S01]  /*86f0*/  FADD.FTZ R44, R176, R27 ;  /* 0x0000001bb02c7221 */ /* 0x000fe20000010000 */
[C---:B------:R-:W-:Y:S02]  /*8700*/  F2FP.F16.F32.PACK_AB R176, R21.reuse, R176 ;  /* 0x000000b015b0723e */ /* 0x040fe400000000ff */
[----:B------:R-:W2:Y:S01]  /*8710*/  MUFU.EX2 R73, R73 ;  /* 0x0000004900497308 */ /* 0x000ea20000000800 */
[----:B------:R-:W-:-:S04]  /*8720*/  FADD.FTZ R27, R21, R44 ;  /* 0x0000002c151b7221 */ /* 0x000fc80000010000 */
[----:B------:R-:W-:Y:S01]  /*8730*/  FADD.FTZ R44, R178, R27 ;  /* 0x0000001bb22c7221 */ /* 0x000fe20000010000 */
[----:B------:R-:W-:-:S03]  /*8740*/  F2FP.F16.F32.PACK_AB R178, R25, R178 ;  /* 0x000000b219b2723e */ /* 0x000fc600000000ff */
[----:B------:R-:W-:Y:S01]  /*8750*/  FADD.FTZ R27, R25, R44 ;  /* 0x0000002c191b7221 */ /* 0x000fe20000010000 */
[C---:B-1----:R-:W-:Y:S01]  /*8760*/  FADD.FTZ R5, R6.reuse, R5 ;  /* 0x0000000506057221 */ /* 0x042fe20000010000 */
[----:B------:R-:W-:Y:S02]  /*8770*/  F2FP.F16.F32.PACK_AB R167, R6, R167 ;  /* 0x000000a706a7723e */ /* 0x000fe400000000ff */
[----:B------:R-:W-:Y:S01]  /*8780*/  FADD.FTZ R44, R172, R27 ;  /* 0x0000001bac2c7221 */ /* 0x000fe20000010000 */
[----:B------:R-:W-:Y:S01]  /*8790*/  FADD.FTZ R5, R66, R5 ;  /* 0x0000000542057221 */ /* 0x000fe20000010000 */
[C---:B------:R-:W-:Y:S02]  /*87a0*/  F2FP.F16.F32.PACK_AB R172, R29.reuse, R172 ;  /* 0x000000ac1dac723e */ /* 0x040fe400000000ff */
[----:B------:R-:W-:Y:S01]  /*87b0*/  FADD.FTZ R27, R29, R44 ;  /* 0x0000002c1d1b7221 */ /* 0x000fe20000010000 */
[----:B------:R-:W-:Y:S01]  /*87c0*/  FADD.FTZ R5, R67, R5 ;  /* 0x0000000543057221 */ /* 0x000fe20000010000 */
[----:B--2---:R-:W-:-:S02]  /*87d0*/  F2FP.F16.F32.PACK_AB R155, R73, R86 ;  /* 0x00000056499b723e */ /* 0x004fc400000000ff */
[----:B------:R-:W-:Y:S01]  /*87e0*/  FADD.FTZ R44, R174, R27 ;  /* 0x0000001bae2c7221 */ /* 0x000fe20000010000 */
[----:B------:R-:W-:Y:S01]  /*87f0*/  FADD.FTZ R5, R70, R5 ;  /* 0x0000000546057221 */ /* 0x000fe20000010000 */
[C---:B------:R-:W-:Y:S02]  /*8800*/  F2FP.F16.F32.PACK_AB R174, R33.reuse, R174 ;  /* 0x000000ae21ae723e */ /* 0x040fe400000000ff */
        /* <DEDUP_REMOVED lines=23> */
[----:B------:R-:W-:-:S03]  /*8980*/  F2FP.F16.F32.PACK_AB R160, R53, R160 ;  /* 0x000000a035a0723e */ /* 0x000fc600000000ff */
[----:B------:R-:W-:-:S04]  /*8990*/  FADD.FTZ R13, R53, R24 ;  /* 0x00000018350d7221 */ /* 0x000fc80000010000 */
[----:B------:R-:W-:Y:S01]  /*89a0*/  FADD.FTZ R24, R162, R13 ;  /* 0x0000000da2187221 */ /* 0x000fe20000010000 */
[----:B------:R-:W-:-:S03]  /*89b0*/  F2FP.F16.F32.PACK_AB R162, R57, R162 ;  /* 0x000000a239a2723e */ /* 0x000fc600000000ff */
[----:B------:R-:W-:-:S04]  /*89c0*/  FADD.FTZ R13, R57, R24 ;  /* 0x00000018390d7221 */ /* 0x000fc80000010000 */
[----:B------:R-:W-:Y:S01]  /*89d0*/  FADD.FTZ R6, R10, R13 ;  /* 0x0000000d0a067221 */ /* 0x000fe20000010000 */
[----:B------:R-:W-:-:S03]  /*89e0*/  IMAD.MOV.U32 R10, RZ, RZ, R7 ;  /* 0x000000ffff0a7224 */ /* 0x000fc600078e0007 */
        /* <DEDUP_REMOVED lines=8> */
[----:B0-----:R-:W-:Y:S06]  /*8a70*/  @P2 BRA `(.L_x_2270) ;  /* 0xffffffdc00a82947 */ /* 0x001fec000383ffff */
.L_x_2261:
        /* <DEDUP_REMOVED lines=67> */
.L_x_2271:
[----:B------:R-:W-:Y:S01]  /*8eb0*/  ULEA UR5, UR36, UR38, 0x3 ;  /* 0x0000002624057291 */ /* 0x000fe2000f8e183f */
[----:B------:R-:W-:-:S05]  /*8ec0*/  IMAD.U32 R2, RZ, RZ, UR37 ;  /* 0x00000025ff027e24 */ /* 0x000fca000f8e00ff */
[----:B------:R-:W-:-:S04]  /*8ed0*/  SHF.L.U32 R2, R2, 0x1f, RZ ;  /* 0x0000001f02027819 */ /* 0x000fc800000006ff */
[----:B------:R0:W1:Y:S01]  /*8ee0*/  SYNCS.PHASECHK.TRANS64.TRYWAIT P2, [UR5+0x34850], R2 ;  /* 0x03485002ff0075a7 */ /* 0x0000620008040145 */
[----:B------:R-:W-:Y:S05]  /*8ef0*/  @!P0 BRA `(.L_x_2272) ;  /* 0x0000000000048947 */ /* 0x000fea0003800000 */
[----:B------:R-:W-:Y:S01]  /*8f00*/  BPT.TRAP 0x1 ;  /* 0x000000040000795c */ /* 0x000fe20000300000 */
.L_x_2272:
[----:B-1----:R-:W-:Y:S05]  /*8f10*/  @P2 BRA `(.L_x_2273) ;  /* 0x0000000000082947 */ /* 0x002fea0003800000 */
[----:B------:R-:W1:Y:S02]  /*8f20*/  SYNCS.PHASECHK.TRANS64.TRYWAIT P0, [UR5+0x34850], R2 ;  /* 0x03485002ff0075a7 */ /* 0x000e640008000145 */
[----:B-1----:R-:W-:Y:S05]  /*8f30*/  @!P0 BRA `(.L_x_2274) ;  /* 0x0000007000ec8947 */ /* 0x002fea0003800000 */
.L_x_2273:
[----:B------:R-:W-:Y:S01]  /*8f40*/  UIADD3 UR38, UR38, 0x400, URZ ;  /* 0x0000040026267890 */ /* 0x000fe2000fffe03f */
[----:B------:R-:W-:Y:S01]  /*8f50*/  WARPGROUP.ARRIVE ;  /* 0x00000000000079c5 */ /* 0x000fe20000000000 */
[----:B------:R-:W-:Y:S01]  /*8f60*/  UMOV UR7, 0x40000040 ;  /* 0x4000004000077882 */ /* 0x000fe20000000000 */
[----:B-1----:R-:W1:Y:S01]  /*8f70*/  SHFL.BFLY PT, R3, R6, 0x2, 0x1f ;  /* 0x0c401f0006037f89 */ /* 0x002e6200000e0000 */
[----:B------:R-:W-:Y:S01]  /*8f80*/  USHF.R.U32.HI UR38, URZ, 0x4, UR38 ;  /* 0x000000043f267899 */ /* 0x000fe20008011626 */
[----:B------:R-:W-:Y:S01]  /*8f90*/  IMAD.U32 R13, RZ, RZ, UR5 ;  /* 0x00000005ff0d7e24 */ /* 0x000fe2000f8e00ff */
[----:B------:R-:W-:Y:S01]  /*8fa0*/  R2UR UR8, R186 ;  /* 0x00000000ba0872ca */ /* 0x000fe200000e0000 */
[----:B0-----:R-:W0:Y:S01]  /*8fb0*/  SHFL.BFLY PT, R2, R5, 0x2, 0x1f ;  /* 0x0c401f0005027f89 */ /* 0x001e2200000e0000 */
[----:B------:R-:W-:Y:S01]  /*8fc0*/  ULOP3.LUT UR38, UR38, 0x3fff, URZ, 0xc0, !UPT ;  /* 0x00003fff26267892 */ /* 0x000fe2000f8ec03f */
[----:B------:R-:W-:Y:S02]  /*8fd0*/  IMAD.MOV.U32 R89, RZ, RZ, -0x800000 ;  /* 0xff800000ff597424 */ /* 0x000fe400078e00ff */
[----:B------:R-:W-:Y:S01]  /*8fe0*/  IMAD.MOV.U32 R88, RZ, RZ, -0x800000 ;  /* 0xff800000ff587424 */ /* 0x000fe200078e00ff */
[----:B------:R-:W-:-:S04]  /*8ff0*/  ULOP3.LUT UR4, UR38, 0x4000000, URZ, 0xfc, !UPT ;  /* 0x0400000026047892 */ /* 0x000fc8000f8efc3f */
[----:B------:R-:W-:Y:S02]  /*9000*/  ULEA UR4, UR36, UR4, 0xb ;  /* 0x0000000424047291 */ /* 0x000fe4000f8e583f */
[----:B------:R-:W-:Y:S02]  /*9010*/  UIADD3 UR36, UR36, 0x1, URZ ;  /* 0x0000000124247890 */ /* 0x000fe4000fffe03f */
[----:B------:R-:W-:Y:S02]  /*9020*/  UIADD3 UR8, UR8, 0x1, URZ ;  /* 0x0000000108087890 */ /* 0x000fe4000fffe03f */
[----:B------:R-:W-:Y:S01]  /*9030*/  UISETP.NE.AND UP0, UPT, UR36, 0x2, UPT ;  /* 0x000000022400788c */ /* 0x000fe2000bf05270 */
[----:B------:R-:W-:Y:S02]  /*9040*/  UMOV UR6, UR4 ;  /* 0x0000000400067c82 */ /* 0x000fe40008000000 */
[----:B------:R-:W-:Y:S01]  /*9050*/  HGMMA.64x128x16.F32 R24, R180, gdesc[UR4].tnspB, R24, gsb0 ;  /* 0x41e00004b4187df0 */ /* 0x000fe20008000818 */
[----:B------:R-:W-:Y:S01]  /*9060*/  UIADD3 UR6, UR4, 0x80, URZ ;  /* 0x0000008004067890 */ /* 0x000fe2000fffe03f */
[----:B-1----:R-:W-:Y:S01]  /*9070*/  FADD.FTZ R3, R3, R6 ;  /* 0x0000000603037221 */ /* 0x002fe20000010000 */
[----:B------:R-:W-:Y:S01]  /*9080*/  UMOV UR7, 0x40000040 ;  /* 0x4000004000077882 */ /* 0x000fe20000000000 */
[----:B------:R-:W-:-:S02]  /*9090*/  IMAD.U32 R186, RZ, RZ, UR8 ;  /* 0x00000008ffba7e24 */ /* 0x000fc4000f8e00ff */
[----:B0-----:R-:W-:Y:S01]  /*90a0*/  FADD.FTZ R8, R2, R5 ;  /* 0x0000000502087221 */ /* 0x001fe20000010000 */
[----:B------:R-:W-:Y:S01]  /*90b0*/  IMAD.MOV.U32 R5, RZ, RZ, RZ ;  /* 0x000000ffff057224 */ /* 0x000fe200078e00ff */
[----:B------:R-:W0:Y:S01]  /*90c0*/  SHFL.BFLY PT, R2, R3, 0x1, 0x1f ;  /* 0x0c201f0003027f89 */ /* 0x000e2200000e0000 */
[----:B------:R-:W-:-:S03]  /*90d0*/  USEL UR36, UR36, URZ, UP0 ;  /* 0x0000003f24247287 */ /* 0x000fc60008000000 */
[----:B------:R-:W1:Y:S01]  /*90e0*/  SHFL.BFLY PT, R9, R8, 0x1, 0x1f ;  /* 0x0c201f0008097f89 */ /* 0x000e6200000e0000 */
[----:B0-----:R-:W-:Y:S01]  /*90f0*/  FADD.FTZ R11, R3, R2 ;  /* 0x00000002030b7221 */ /* 0x001fe20000010000 */
[----:B------:R-:W-:Y:S02]  /*9100*/  IMAD.MOV.U32 R2, RZ, RZ, RZ ;  /* 0x000000ffff027224 */ /* 0x000fe400078e00ff */
[----:B-1----:R-:W-:Y:S02]  /*9110*/  FADD.FTZ R12, R8, R9 ;  /* 0x00000009080c7221 */ /* 0x002fe40000010000 */
[----:B------:R-:W-:-:S03]  /*9120*/  FSETP.NE.FTZ.AND P0, PT, R11, RZ, PT ;  /* 0x000000ff0b00720b */ /* 0x000fc60003f15000 */
[----:B------:R-:W-:-:S10]  /*9130*/  FSETP.NE.FTZ.AND P2, PT, R12, RZ, PT ;  /* 0x000000ff0c00720b */ /* 0x000fd40003f55000 */
[C---:B------:R-:W-:Y:S01]  /*9140*/  @P0 FMUL.FTZ R6, R0.reuse, 0.69314718246459960938 ;  /* 0x3f31721800060820 */ /* 0x040fe20000410000 */
[----:B------:R-:W0:Y:S02]  /*9150*/  @P0 MUFU.LG2 R9, R11 ;  /* 0x0000000b00090308 */ /* 0x000e240000000c00 */
[----:B------:R-:W-:Y:S01]  /*9160*/  @P2 FMUL.FTZ R8, R0, 0.69314718246459960938 ;  /* 0x3f31721800082820 */ /* 0x000fe20000410000 */
[----:B------:R-:W-:-:S05]  /*9170*/  @!P1 VIADD R0, R13, 0x34860 ;  /* 0x000348600d009836 */ /* 0x000fca0000000000 */
        /* <DEDUP_REMOVED lines=111> */
.L_x_2244:
[----:B------:R-:W0:Y:S01]  /*9870*/  S2R R3, SR_CgaCtaId ;  /* 0x0000000000037919 */ /* 0x000e220000008800 */
[----:B------:R-:W-:Y:S01]  /*9880*/  MOV R0, 0x400 ;  /* 0x0000040000007802 */ /* 0x000fe20000000f00 */
[----:B------:R-:W-:Y:S01]  /*9890*/  BSSY B0, `(.L_x_2275) ;  /* 0x00001d8000007945 */ /* 0x000fe20003800000 */
[----:B------:R-:W-:Y:S02]  /*98a0*/  BAR.SYNC.DEFER_BLOCKING 0x5, 0x180 ;  /* 0x0146000000007b1d */ /* 0x000fe40000010000 */
[----:B0-----:R-:W-:-:S05]  /*98b0*/  LEA R0, R3, R0, 0x18 ;  /* 0x0000000003007211 */ /* 0x001fca00078ec0ff */
[----:B------:R-:W0:Y:S02]  /*98c0*/  LDS R2, [R0+0x348d0] ;  /* 0x0348d00000027984 */ /* 0x000e240000000800 */
[----:B0-----:R-:W-:Y:S01]  /*98d0*/  R2UR UR4, R2 ;  /* 0x00000000020472ca */ /* 0x001fe200000e0000 */
[----:B------:R-:W-:Y:S06]  /*98e0*/  BAR.ARV 0x4, 0x180 ;  /* 0x0106000000007b1d */ /* 0x000fec0000002000 */
[----:B------:R-:W-:Y:S08]  /*98f0*/  @P0 BRA `(.L_x_2276) ;  /* 0x0000001000c40947 */ /* 0x000ff00003800000 */
[----:B------:R-:W0:Y:S01]  /*9900*/  S2R R3, SR_SWINHI ;  /* 0x0000000000037919 */ /* 0x000e220000002f00 */
[----:B------:R-:W-:Y:S01]  /*9910*/  R2UR UR15, R23 ;  /* 0x00000000170f72ca */ /* 0x000fe200000e0000 */
[----:B------:R-:W-:Y:S01]  /*9920*/  ULDC.64 UR8, c[0x0][0xb90] ;  /* 0x0002e40000087ab9 */ /* 0x000fe20000000a00 */
[----:B------:R-:W-:Y:S01]  /*9930*/  R2UR UR14, R184 ;  /* 0x00000000b80e72ca */ /* 0x000fe200000e0000 */
[----:B------:R-:W-:Y:S01]  /*9940*/  ULDC.64 UR10, c[0x0][0xb98] ;  /* 0x0002e600000a7ab9 */ /* 0x000fe20000000a00 */
[----:B------:R-:W-:Y:S01]  /*9950*/  F2FP.F16.F32.PACK_AB R6, R97, R6 ;  /* 0x000000066106723e */ /* 0x000fe200000000ff */
[----:B------:R-:W-:Y:S01]  /*9960*/  ULDC.64 UR16, c[0x0][0x208] ;  /* 0x0000820000107ab9 */ /* 0x000fe20000000a00 */
[----:B------:R-:W-:Y:S02]  /*9970*/  F2FP.F16.F32.PACK_AB R72, R73, R72 ;  /* 0x000000484948723e */ /* 0x000fe400000000ff */
[----:B------:R-:W-:Y:S02]  /*9980*/  F2FP.F16.F32.PACK_AB R73, R75, R74 ;  /* 0x0000004a4b49723e */ /* 0x000fe400000000ff */
[----:B------:R-:W-:-:S02]  /*9990*/  F2FP.F16.F32.PACK_AB R80, R81, R80 ;  /* 0x000000505150723e */ /* 0x000fc400000000ff */
[----:B------:R-:W-:Y:S01]  /*99a0*/  F2FP.F16.F32.PACK_AB R74, R77, R76 ;  /* 0x0000004c4d4a723e */ /* 0x000fe200000000ff */
[----:B------:R-:W-:Y:S01]  /*99b0*/  USHF.R.S32.HI UR12, URZ, 0x1f, UR15 ;  /* 0x0000001f3f0c7899 */ /* 0x000fe2000801140f */
[----:B------:R-:W-:Y:S01]  /*99c0*/  F2FP.F16.F32.PACK_AB R75, R79, R78 ;  /* 0x0000004e4f4b723e */ /* 0x000fe200000000ff */
[----:B------:R-:W-:Y:S01]  /*99d0*/  USHF.R.S32.HI UR13, URZ, 0x1f, UR14 ;  /* 0x0000001f3f0d7899 */ /* 0x000fe2000801140e */
[----:B------:R-:W-:Y:S01]  /*99e0*/  F2FP.F16.F32.PACK_AB R81, R83, R82 ;  /* 0x000000525351723e */ /* 0x000fe200000000ff */
[----:B------:R-:W-:Y:S01]  /*99f0*/  UIMAD UR5, UR12, UR8, URZ ;  /* 0x000000080c0572a4 */ /* 0x000fe2000f8e023f */
[----:B------:R-:W-:Y:S01]  /*9a00*/  F2FP.F16.F32.PACK_AB R82, R85, R84 ;  /* 0x000000545552723e */ /* 0x000fe200000000ff */
[----:B------:R-:W-:Y:S01]  /*9a10*/  UIMAD.WIDE.U32 UR6, UR15, UR8, URZ ;  /* 0x000000080f0672a5 */ /* 0x000fe2000f8e003f */
[----:B------:R-:W-:Y:S01]  /*9a20*/  F2FP.F16.F32.PACK_AB R83, R87, R86 ;  /* 0x000000565753723e */ /* 0x000fe200000000ff */
[----:B------:R-:W-:Y:S02]  /*9a30*/  UIMAD UR5, UR15, UR9, UR5 ;  /* 0x000000090f0572a4 */ /* 0x000fe4000f8e0205 */
[----:B------:R-:W-:-:S02]  /*9a40*/  UIMAD UR8, UR13, UR10, URZ ;  /* 0x0000000a0d0872a4 */ /* 0x000fc4000f8e023f */
[----:B------:R-:W-:Y:S02]  /*9a50*/  UIADD3 UR7, UR7, UR5, URZ ;  /* 0x0000000507077290 */ /* 0x000fe4000fffe03f */
[----:B------:R-:W-:Y:S02]  /*9a60*/  UIMAD UR8, UR14, UR11, UR8 ;  /* 0x0000000b0e0872a4 */ /* 0x000fe4000f8e0208 */
[----:B------:R-:W-:Y:S01]  /*9a70*/  UIMAD.WIDE.U32 UR6, UR14, UR10, UR6 ;  /* 0x0000000a0e0672a5 */ /* 0x000fe2000f8e0006 */
[----:B------:R-:W-:Y:S02]  /*9a80*/  MOV R34, R0 ;  /* 0x0000000000227202 */ /* 0x000fe40000000f00 */
[----:B0-----:R-:W-:Y:S01]  /*9a90*/  MOV R35, R3 ;  /* 0x0000000300237202 */ /* 0x001fe20000000f00 */
[----:B------:R-:W-:Y:S01]  /*9aa0*/  IMAD R3, R185, 0x40, R16 ;  /* 0x00000040b9037824 */ /* 0x000fe200078e0210 */
[----:B------:R-:W-:Y:S01]  /*9ab0*/  ULDC UR5, c[0x0][0xa88] ;  /* 0x0002a20000057ab9 */ /* 0x000fe20000000800 */
[----:B------:R-:W-:Y:S01]  /*9ac0*/  ULDC.64 UR10, c[0x0][0xaf0] ;  /* 0x0002bc00000a7ab9 */ /* 0x000fe20000000a00 */
[----:B------:R-:W-:-:S04]  /*9ad0*/  IMAD.WIDE R4, R190, 0x2, R34 ;  /* 0x00000002be047825 */ /* 0x000fc800078e0222 */
[----:B------:R-:W-:Y:S01]  /*9ae0*/  IMAD.WIDE R34, R3, 0x2, R34 ;  /* 0x0000000203227825 */ /* 0x000fe200078e0222 */
[C---:B------:R-:W-:Y:S02]  /*9af0*/  IADD3 R23, P2, R4.reuse, 0x4020, RZ ;  /* 0x0000402004177810 */ /* 0x040fe40007f5e0ff */
[C---:B------:R-:W-:Y:S02]  /*9b00*/  LOP3.LUT R3, R4.reuse, 0x380, RZ, 0xc0, !PT ;  /* 0x0000038004037812 */ /* 0x040fe400078ec0ff */
[----:B------:R-:W-:Y:S01]  /*9b10*/  LOP3.LUT R12, R23, 0x380, RZ, 0xc0, !PT ;  /* 0x00000380170c7812 */ /* 0x000fe200078ec0ff */
[--C-:B------:R-:W-:Y:S01]  /*9b20*/  IMAD.X R37, RZ, RZ, R5.reuse, P2 ;  /* 0x000000ffff257224 */ /* 0x100fe200010e0605 */
[----:B------:R-:W-:Y:S02]  /*9b30*/  IADD3 R27, P1, R4, 0x4040, RZ ;  /* 0x00004040041b7810 */ /* 0x000fe40007f3e0ff */
[----:B------:R-:W-:Y:S02]  /*9b40*/  SHF.R.U64 R12, R12, 0x3, RZ ;  /* 0x000000030c0c7819 */ /* 0x000fe400000012ff */
[----:B------:R-:W-:Y:S01]  /*9b50*/  IADD3 R21, P6, R4, 0x20, RZ ;  /* 0x0000002004157810 */ /* 0x000fe20007fde0ff */
[----:B------:R-:W-:Y:S01]  /*9b60*/  IMAD.X R39, RZ, RZ, R5, P1 ;  /* 0x000000ffff277224 */ /* 0x000fe200008e0605 */
[----:B------:R-:W-:-:S02]  /*9b70*/  LOP3.LUT R36, R12, R23, RZ, 0x3c, !PT ;  /* 0x000000170c247212 */ /* 0x000fc400078e3cff */
[----:B------:R-:W0:Y:S01]  /*9b80*/  LDC R23, c[0x0][0xbe8] ;  /* 0x0002fa00ff177b82 */ /* 0x000e220000000800 */
[----:B------:R-:W-:Y:S01]  /*9b90*/  SHF.R.U64 R3, R3, 0x3, RZ ;  /* 0x0000000303037819 */ /* 0x000fe200000012ff */
[--C-:B------:R-:W-:Y:S01]  /*9ba0*/  IMAD.X R13, RZ, RZ, R5.reuse, P6 ;  /* 0x000000ffff0d7224 */ /* 0x100fe200030e0605 */
[C---:B------:R-:W-:Y:S02]  /*9bb0*/  IADD3 R10, P3, R4.reuse, 0x4000, RZ ;  /* 0x00004000040a7810 */ /* 0x040fe40007f7e0ff */
[C---:B------:R-:W-:Y:S02]  /*9bc0*/  IADD3 R41, P0, R4.reuse, 0x4060, RZ ;  /* 0x0000406004297810 */ /* 0x040fe40007f1e0ff */
[C---:B------:R-:W-:Y:S01]  /*9bd0*/  IADD3 R8, P4, R4.reuse, 0x60, RZ ;  /* 0x0000006004087810 */ /* 0x040fe20007f9e0ff */
[--C-:B------:R-:W-:Y:S01]  /*9be0*/  IMAD.X R15, RZ, RZ, R5.reuse, P3 ;  /* 0x000000ffff0f7224 */ /* 0x100fe200018e0605 */
[----:B------:R-:W-:Y:S02]  /*9bf0*/  IADD3 R25, P5, R4, 0x40, RZ ;  /* 0x0000004004197810 */ /* 0x000fe40007fbe0ff */
[----:B------:R-:W-:Y:S01]  /*9c00*/  LOP3.LUT R4, R3, R4, RZ, 0x3c, !PT ;  /* 0x0000000403047212 */ /* 0x000fe200078e3cff */
[--C-:B------:R-:W-:Y:S01]  /*9c10*/  IMAD.X R11, RZ, RZ, R5.reuse, P4 ;  /* 0x000000ffff0b7224 */ /* 0x100fe200020e0605 */
[----:B------:R-:W-:Y:S01]  /*9c20*/  LOP3.LUT R14, R27, 0x380, RZ, 0xc0, !PT ;  /* 0x000003801b0e7812 */ /* 0x000fe200078ec0ff */
[----:B------:R-:W-:Y:S01]  /*9c30*/  IMAD.X R9, RZ, RZ, R5, P5 ;  /* 0x000000ffff097224 */ /* 0x000fe200028e0605 */
[----:B------:R-:W-:-:S02]  /*9c40*/  LOP3.LUT R3, R10, 0x380, RZ, 0xc0, !PT ;  /* 0x000003800a037812 */ /* 0x000fc400078ec0ff */
[----:B------:R-:W-:Y:S02]  /*9c50*/  LOP3.LUT R2, R21, 0x380, RZ, 0xc0, !PT ;  /* 0x0000038015027812 */ /* 0x000fe400078ec0ff */
[----:B------:R-:W-:Y:S02]  /*9c60*/  IADD3 R33, P6, R34, 0x1000, RZ ;  /* 0x0000100022217810 */ /* 0x000fe40007fde0ff */
[----:B------:R-:W-:Y:S02]  /*9c70*/  SHF.R.U64 R14, R14, 0x3, RZ ;  /* 0x000000030e0e7819 */ /* 0x000fe400000012ff */
[----:B------:R-:W-:Y:S02]  /*9c80*/  SHF.R.U64 R3, R3, 0x3, RZ ;  /* 0x0000000303037819 */ /* 0x000fe400000012ff */
[----:B------:R-:W-:Y:S02]  /*9c90*/  SHF.R.U64 R2, R2, 0x3, RZ ;  /* 0x0000000302027819 */ /* 0x000fe400000012ff */
[----:B------:R-:W-:-:S02]  /*9ca0*/  LOP3.LUT R32, R33, 0x380, RZ, 0xc0, !PT ;  /* 0x0000038021207812 */ /* 0x000fc400078ec0ff */
[----:B------:R-:W-:Y:S02]  /*9cb0*/  LOP3.LUT R38, R14, R27, RZ, 0x3c, !PT ;  /* 0x0000001b0e267212 */ /* 0x000fe400078e3cff */
[----:B------:R-:W-:Y:S02]  /*9cc0*/  LOP3.LUT R14, R3, R10, RZ, 0x3c, !PT ;  /* 0x0000000a030e7212 */ /* 0x000fe400078e3cff */
[----:B------:R-:W-:Y:S02]  /*9cd0*/  LOP3.LUT R12, R2, R21, RZ, 0x3c, !PT ;  /* 0x00000015020c7212 */ /* 0x000fe400078e3cff */
[----:B------:R-:W-:Y:S02]  /*9ce0*/  LOP3.LUT R3, R8, 0x380, RZ, 0xc0, !PT ;  /* 0x0000038008037812 */ /* 0x000fe400078ec0ff */
[----:B------:R-:W-:Y:S02]  /*9cf0*/  SHF.R.U64 R32, R32, 0x3, RZ ;  /* 0x0000000320207819 */ /* 0x000fe400000012ff */
[----:B------:R-:W-:-:S02]  /*9d00*/  LOP3.LUT R2, R25, 0x380, RZ, 0xc0, !PT ;  /* 0x0000038019027812 */ /* 0x000fc400078ec0ff */
[----:B------:R-:W-:Y:S02]  /*9d10*/  SHF.R.U64 R3, R3, 0x3, RZ ;  /* 0x0000000303037819 */ /* 0x000fe400000012ff */
[----:B------:R-:W-:Y:S01]  /*9d20*/  LOP3.LUT R32, R32, R33, RZ, 0x3c, !PT ;  /* 0x0000002120207212 */ /* 0x000fe200078e3cff */
[----:B------:R-:W-:Y:S01]  /*9d30*/  IMAD.X R33, RZ, RZ, R35, P6 ;  /* 0x000000ffff217224 */ /* 0x000fe200030e0623 */
[----:B------:R-:W-:Y:S02]  /*9d40*/  SHF.R.U64 R2, R2, 0x3, RZ ;  /* 0x0000000302027819 */ /* 0x000fe400000012ff */
[----:B0-----:R-:W-:Y:S02]  /*9d50*/  ISETP.NE.AND P1, PT, R23, 0x1, PT ;  /* 0x000000011700780c */ /* 0x001fe40003f25270 */
[----:B------:R-:W-:Y:S02]  /*9d60*/  IADD3 R107, P6, R34, 0x7000, RZ ;  /* 0x00007000226b7810 */ /* 0x000fe40007fde0ff */
[----:B------:R-:W-:-:S02]  /*9d70*/  LOP3.LUT R10, R3, R8, RZ, 0x3c, !PT ;  /* 0x00000008030a7212 */ /* 0x000fc400078e3cff */
[----:B------:R-:W-:Y:S02]  /*9d80*/  LOP3.LUT R8, R2, R25, RZ, 0x3c, !PT ;  /* 0x0000001902087212 */ /* 0x000fe400078e3cff */
[----:B------:R-:W-:Y:S02]  /*9d90*/  LOP3.LUT R2, R107, 0x380, RZ, 0xc0, !PT ;  /* 0x000003806b027812 */ /* 0x000fe400078ec0ff */
[----:B------:R-:W-:Y:S02]  /*9da0*/  LOP3.LUT R40, R41, 0x380, RZ, 0xc0, !PT ;  /* 0x0000038029287812 */ /* 0x000fe400078ec0ff */
[----:B------:R-:W-:Y:S02]  /*9db0*/  SHF.R.U64 R2, R2, 0x3, RZ ;  /* 0x0000000302027819 */ /* 0x000fe400000012ff */
[----:B------:R-:W-:Y:S02]  /*9dc0*/  SHF.R.U64 R40, R40, 0x3, RZ ;  /* 0x0000000328287819 */ /* 0x000fe400000012ff */
[----:B------:R-:W-:-:S02]  /*9dd0*/  LOP3.LUT R2, R2, R107, RZ, 0x3c, !PT ;  /* 0x0000006b02027212 */ /* 0x000fc400078e3cff */
[----:B------:R-:W0:Y:S01]  /*9de0*/  @P1 LDC R107, c[0x0][0xbec] ;  /* 0x0002fb00ff6b1b82 */ /* 0x000e220000000800 */
[----:B------:R-:W-:Y:S01]  /*9df0*/  LOP3.LUT R40, R40, R41, RZ, 0x3c, !PT ;  /* 0x0000002928287212 */ /* 0x000fe200078e3cff */
[----:B------:R-:W-:Y:S01]  /*9e00*/  IMAD.X R41, RZ, RZ, R5, P0 ;  /* 0x000000ffff297224 */ /* 0x000fe200000e0605 */
[----:B------:R-:W-:Y:S02]  /*9e10*/  MOV R106, R4 ;  /* 0x00000004006a7202 */ /* 0x000fe40000000f00 */
[----:B------:R-:W-:Y:S02]  /*9e20*/  F2FP.F16.F32.PACK_AB R5, R104, R105 ;  /* 0x000000696805723e */ /* 0x000fe400000000ff */
[----:B------:R-:W-:Y:S01]  /*9e30*/  F2FP.F16.F32.PACK_AB R4, R96, R7 ;  /* 0x000000076004723e */ /* 0x000fe200000000ff */
[----:B------:R-:W1:Y:S01]  /*9e40*/  @P1 LDC R104, c[0x0][0xbf0] ;  /* 0x0002fc00ff681b82 */ /* 0x000e620000000800 */
[----:B------:R-:W-:-:S07]  /*9e50*/  F2FP.F16.F32.PACK_AB R7, R102, R103 ;  /* 0x000000676607723e */ /* 0x000fce00000000ff */
[----:B------:R-:W-:Y:S01]  /*9e60*/  BAR.SYNC.DEFER_BLOCKING 0x1, 0x100 ;  /* 0x0044000000007b1d */ /* 0x000fe20000010000 */
[----:B------:R-:W-:Y:S01]  /*9e70*/  MOV R97, R38 ;  /* 0x0000002600617202 */ /* 0x000fe20000000f00 */
[----:B------:R-:W-:Y:S01]  /*9e80*/  VIADD R38, R18, UR60 ;  /* 0x0000003c12267c36 */ /* 0x000fe20008000000 */
[----:B------:R-:W-:Y:S01]  /*9e90*/  IADD3 R21, P0, R34, 0x6000, RZ ;  /* 0x0000600022157810 */ /* 0x000fe20007f1e0ff */
[----:B------:R-:W-:Y:S01]  /*9ea0*/  VIADD R39, R189, UR60 ;  /* 0x0000003cbd277c36 */ /* 0x000fe20008000000 */
[----:B------:R-:W-:Y:S01]  /*9eb0*/  MOV R103, R14 ;  /* 0x0000000e00677202 */ /* 0x000fe20000000f00 */
[----:B------:R-:W-:Y:S01]  /*9ec0*/  IMAD.U32 R14, RZ, RZ, UR8 ;  /* 0x00000008ff0e7e24 */ /* 0x000fe2000f8e00ff */
[----:B------:R-:W-:Y:S01]  /*9ed0*/  LOP3.LUT R20, R21, 0x380, RZ, 0xc0, !PT ;  /* 0x0000038015147812 */ /* 0x000fe200078ec0ff */
[----:B------:R-:W-:Y:S01]  /*9ee0*/  ULDC.64 UR8, c[0x0][0xae8] ;  /* 0x0002ba0000087ab9 */ /* 0x000fe20000000a00 */
[----:B------:R-:W-:Y:S02]  /*9ef0*/  MOV R15, R12 ;  /* 0x0000000c000f7202 */ /* 0x000fe40000000f00 */
[----:B------:R-:W-:-:S02]  /*9f00*/  SHF.R.U64 R20, R20, 0x3, RZ ;  /* 0x0000000314147819 */ /* 0x000fc400000012ff */
[----:B------:R-:W-:Y:S02]  /*9f10*/  IADD3 R27, P3, R34, 0x4000, RZ ;  /* 0x00004000221b7810 */ /* 0x000fe40007f7e0ff */
[----:B------:R-:W-:Y:S01]  /*9f20*/  LOP3.LUT R20, R20, R21, RZ, 0x3c, !PT ;  /* 0x0000001514147212 */ /* 0x000fe200078e3cff */
[----:B------:R-:W-:Y:S01]  /*9f30*/  IMAD.X R21, RZ, RZ, R35, P0 ;  /* 0x000000ffff157224 */ /* 0x000fe200000e0623 */
[----:B------:R-:W-:Y:S02]  /*9f40*/  IADD3 R25, P2, R34, 0x5000, RZ ;  /* 0x0000500022197810 */ /* 0x000fe40007f5e0ff */
[----:B------:R-:W-:Y:S02]  /*9f50*/  LOP3.LUT R26, R27, 0x380, RZ, 0xc0, !PT ;  /* 0x000003801b1a7812 */ /* 0x000fe400078ec0ff */
[----:B------:R-:W-:Y:S02]  /*9f60*/  LOP3.LUT R24, R25, 0x380, RZ, 0xc0, !PT ;  /* 0x0000038019187812 */ /* 0x000fe400078ec0ff */
[----:B------:R-:W-:Y:S01]  /*9f70*/  SHF.R.U64 R26, R26, 0x3, RZ ;  /* 0x000000031a1a7819 */ /* 0x000fe200000012ff */
[----:B------:R0:W-:Y:S01]  /*9f80*/  STSM.16.M88.4 [R106], R4 ;  /* 0x000000046a007844 */ /* 0x0001e20000000200 */
[----:B------:R-:W-:-:S02]  /*9f90*/  MOV R102, R36 ;  /* 0x0000002400667202 */ /* 0x000fc40000000f00 */
[----:B------:R-:W-:Y:S02]  /*9fa0*/  SHF.R.U64 R24, R24, 0x3, RZ ;  /* 0x0000000318187819 */ /* 0x000fe400000012ff */
[----:B------:R-:W-:Y:S01]  /*9fb0*/  LOP3.LUT R26, R26, R27, RZ, 0x3c, !PT ;  /* 0x0000001b1a1a7212 */ /* 0x000fe200078e3cff */
[--C-:B------:R-:W-:Y:S01]  /*9fc0*/  IMAD.X R27, RZ, RZ, R35.reuse, P3 ;  /* 0x000000ffff1b7224 */ /* 0x100fe200018e0623 */
[----:B------:R-:W-:Y:S01]  /*9fd0*/  LOP3.LUT R24, R24, R25, RZ, 0x3c, !PT ;  /* 0x0000001918187212 */ /* 0x000fe200078e3cff */
[----:B------:R-:W-:Y:S01]  /*9fe0*/  IMAD.X R25, RZ, RZ, R35, P2 ;  /* 0x000000ffff197224 */ /* 0x000fe200010e0623 */
[----:B------:R-:W-:Y:S02]  /*9ff0*/  MOV R96, R40 ;  /* 0x0000002800607202 */ /* 0x000fe40000000f00 */
[C---:B------:R-:W-:Y:S02]  /*a000*/  IADD3 R29, P4, R34.reuse, 0x3000, RZ ;  /* 0x00003000221d7810 */ /* 0x040fe40007f9e0ff */
[----:B------:R-:W-:-:S02]  /*a010*/  LOP3.LUT R3, R34, 0x380, RZ, 0xc0, !PT ;  /* 0x0000038022037812 */ /* 0x000fc400078ec0ff */
[----:B------:R-:W-:Y:S01]  /*a020*/  LOP3.LUT R28, R29, 0x380, RZ, 0xc0, !PT ;  /* 0x000003801d1c7812 */ /* 0x000fe200078ec0ff */
[----:B0-----:R-:W-:Y:S01]  /*a030*/  @P1 IMAD.HI.U32 R5, R38, R107, RZ ;  /* 0x0000006b26051227 */ /* 0x001fe200078e00ff */
[----:B------:R-:W-:Y:S02]  /*a040*/  F2FP.F16.F32.PACK_AB R7, R98, R99 ;  /* 0x000000636207723e */ /* 0x000fe400000000ff */
[----:B------:R-:W-:Y:S01]  /*a050*/  SHF.R.U64 R28, R28, 0x3, RZ ;  /* 0x000000031c1c7819 */ /* 0x000fe200000012ff */
[----:B------:R-:W-:Y:S01]  /*a060*/  IMAD.MOV.U32 R4, RZ, RZ, R38 ;  /* 0x000000ffff047224 */ /* 0x000fe200078e0026 */
[----:B-1----:R-:W-:Y:S02]  /*a070*/  @P1 SHF.R.U32.HI R4, RZ, R104, R5 ;  /* 0x00000068ff041219 */ /* 0x002fe40000011605 */
[----:B------:R-:W-:Y:S02]  /*a080*/  MOV R104, R10 ;  /* 0x0000000a00687202 */ /* 0x000fe40000000f00 */
[--C-:B------:R-:W-:Y:S01]  /*a090*/  SHF.R.S32.HI R5, RZ, 0x1f, R4.reuse ;  /* 0x0000001fff057819 */ /* 0x100fe20000011404 */
[----:B------:R-:W-:Y:S01]  /*a0a0*/  IMAD.MOV R6, RZ, RZ, -R4 ;  /* 0x000000ffff067224 */ /* 0x000fe200078e0a04 */
[----:B------:R-:W-:-:S02]  /*a0b0*/  IADD3 R12, P0, R4, UR6, RZ ;  /* 0x00000006040c7c10 */ /* 0x000fc4000ff1e0ff */
[----:B------:R-:W-:Y:S01]  /*a0c0*/  F2FP.F16.F32.PACK_AB R4, R94, R93 ;  /* 0x0000005d5e04723e */ /* 0x000fe200000000ff */
[----:B------:R-:W-:Y:S01]  /*a0d0*/  IMAD R11, R23, R6, R38 ;  /* 0x00000006170b7224 */ /* 0x000fe200078e0226 */
[----:B------:R-:W-:Y:S01]  /*a0e0*/  IADD3.X R13, R5, UR7, R14, P0, !PT ;  /* 0x00000007050d7c10 */ /* 0x000fe200087fe40e */
[----:B------:R-:W-:Y:S01]  /*a0f0*/  ULDC.64 UR6, c[0x0][0xb88] ;  /* 0x0002e20000067ab9 */ /* 0x000fe20000000a00 */
[----:B------:R-:W-:Y:S02]  /*a100*/  F2FP.F16.F32.PACK_AB R5, R100, R101 ;  /* 0x000000656405723e */ /* 0x000fe400000000ff */
[----:B------:R-:W-:Y:S01]  /*a110*/  SHF.R.S32.HI R10, RZ, 0x1f, R11 ;  /* 0x0000001fff0a7819 */ /* 0x000fe2000001140b */
[----:B------:R-:W-:Y:S01]  /*a120*/  IMAD.WIDE.U32 R12, R11, UR6, R12 ;  /* 0x000000060b0c7c25 */ /* 0x000fe2000f8e000c */
[----:B------:R-:W-:Y:S02]  /*a130*/  F2FP.F16.F32.PACK_AB R6, R95, R92 ;  /* 0x0000005c5f06723e */ /* 0x000fe400000000ff */
[----:B------:R-:W-:Y:S01]  /*a140*/  MOV R14, R8 ;  /* 0x00000008000e7202 */ /* 0x000fe20000000f00 */
[----:B------:R-:W-:Y:S01]  /*a150*/  IMAD R10, R10, UR6, RZ ;  /* 0x000000060a0a7c24 */ /* 0x000fe2000f8e02ff */
[----:B------:R-:W-:Y:S01]  /*a160*/  LOP3.LUT P0, RZ, R187, 0x3, RZ, 0xc0, !PT ;  /* 0x00000003bbff7812 */ /* 0x000fe2000780c0ff */
[----:B------:R0:W-:Y:S01]  /*a170*/  STSM.16.M88.4 [R15], R4 ;  /* 0x000000040f007844 */ /* 0x0001e20000000200 */
[----:B------:R-:W-:Y:S01]  /*a180*/  IMAD R92, R23, UR5, RZ ;  /* 0x00000005175c7c24 */ /* 0x000fe2000f8e02ff */
[----:B------:R-:W-:Y:S01]  /*a190*/  F2FP.F16.F32.PACK_AB R8, R91, R90 ;  /* 0x0000005a5b08723e */ /* 0x000fe200000000ff */
[----:B------:R-:W-:Y:S01]  /*a1a0*/  IMAD R37, R11, UR7, R10 ;  /* 0x000000070b257c24 */ /* 0x000fe2000f8e020a */
[----:B------:R-:W-:Y:S01]  /*a1b0*/  ULDC.64 UR6, c[0x0][0xb50] ;  /* 0x0002d40000067ab9 */ /* 0x000fe20000000a00 */
[----:B------:R-:W-:-:S02]  /*a1c0*/  F2FP.F16.F32.PACK_AB R9, R43, R42 ;  /* 0x0000002a2b09723e */ /* 0x000fc400000000ff */
[----:B------:R-:W-:Y:S02]  /*a1d0*/  F2FP.F16.F32.PACK_AB R10, R45, R44 ;  /* 0x0000002c2d0a723e */ /* 0x000fe400000000ff */
[----:B------:R-:W-:Y:S02]  /*a1e0*/  F2FP.F16.F32.PACK_AB R11, R47, R46 ;  /* 0x0000002e2f0b723e */ /* 0x000fe400000000ff */
[----:B------:R-:W-:Y:S02]  /*a1f0*/  LEA R36, P3, R12, UR6, 0x2 ;  /* 0x000000060c247c11 */ /* 0x000fe4000f8610ff */
[C---:B------:R-:W-:Y:S01]  /*a200*/  ISETP.GE.OR P2, PT, R39.reuse, R92, P0 ;  /* 0x0000005c2700720c */ /* 0x040fe20000746670 */
[----:B------:R1:W-:Y:S01]  /*a210*/  STSM.16.M88.4 [R14], R8 ;  /* 0x000000080e007844 */ /* 0x0003e20000000200 */
[----:B------:R-:W-:Y:S01]  /*a220*/  LOP3.LUT R28, R28, R29, RZ, 0x3c, !PT ;  /* 0x0000001d1c1c7212 */ /* 0x000fe200078e3cff */
[----:B0-----:R-:W-:Y:S01]  /*a230*/  VIADD R5, R39, 0x8 ;  /* 0x0000000827057836 */ /* 0x001fe20000000000 */
[----:B------:R-:W-:Y:S01]  /*a240*/  F2FP.F16.F32.PACK_AB R4, R49, R48 ;  /* 0x000000303104723e */ /* 0x000fe200000000ff */
[----:B------:R-:W-:Y:S01]  /*a250*/  IMAD.IADD R7, R13, 0x1, R37 ;  /* 0x000000010d077824 */ /* 0x000fe200078e0225 */
[----:B------:R-:W-:Y:S01]  /*a260*/  F2FP.F16.F32.PACK_AB R6, R53, R52 ;  /* 0x000000343506723e */ /* 0x000fe200000000ff */
[----:B------:R-:W-:Y:S01]  /*a270*/  SHFL.IDX PT, R90, R36, RZ, 0x1c1f ;  /* 0x001c1fff245a7589 */ /* 0x000fe200000e0000 */
[----:B------:R-:W-:Y:S01]  /*a280*/  ISETP.GE.OR P0, PT, R5, R92, P0 ;  /* 0x0000005c0500720c */ /* 0x000fe20000706670 */
[----:B------:R-:W-:Y:S01]  /*a290*/  IMAD.X R29, RZ, RZ, R35, P4 ;  /* 0x000000ffff1d7224 */ /* 0x000fe200020e0623 */
[----:B------:R-:W-:-:S02]  /*a2a0*/  LEA.HI.X R37, R12, UR7, R7, 0x2, P3 ;  /* 0x000000070c257c11 */ /* 0x000fc400098f1407 */
        /* <DEDUP_REMOVED lines=11> */
[----:B------:R-:W-:Y:S01]  /*a360*/  F2FP.F16.F32.PACK_AB R9, R67, R66 ;  /* 0x000000424309723e */ /* 0x000fe200000000ff */
[----:B------:R-:W-:Y:S01]  /*a370*/  STSM.16.M88.4 [R103], R12 ;  /* 0x0000000c67007844 */ /* 0x000fe20000000200 */
[----:B------:R-:W-:Y:S01]  /*a380*/  F2FP.F16.F32.PACK_AB R10, R69, R68 ;  /* 0x00000044450a723e */ /* 0x000fe200000000ff */
[----:B------:R-:W2:Y:S01]  /*a390*/  @P1 LDC R61, c[0x0][0xbf0] ;  /* 0x0002fc00ff3d1b82 */ /* 0x000ea20000000800 */
[----:B------:R-:W-:Y:S01]  /*a3a0*/  F2FP.F16.F32.PACK_AB R11, R71, R70 ;  /* 0x00000046470b723e */ /* 0x000fe200000000ff */
[----:B------:R-:W3:Y:S01]  /*a3b0*/  SHFL.IDX PT, R57, R37, 0x1, 0x1c1f ;  /* 0x003c1f0025397f89 */ /* 0x000ee200000e0000 */
[----:B------:R-:W-:Y:S02]  /*a3c0*/  SHF.R.U64 R3, R3, 0x3, RZ ;  /* 0x0000000303037819 */ /* 0x000fe400000012ff */
[----:B------:R-:W-:Y:S01]  /*a3d0*/  IADD3 R31, P5, R34, 0x2000, RZ ;  /* 0x00002000221f7810 */ /* 0x000fe20007fbe0ff */
[----:B------:R4:W-:Y:S01]  /*a3e0*/  STSM.16.M88.4 [R102], R8 ;  /* 0x0000000866007844 */ /* 0x0009e20000000200 */
[----:B------:R-:W-:Y:S01]  /*a3f0*/  LOP3.LUT R34, R3, R34, RZ, 0x3c, !PT ;  /* 0x0000002203227212 */ /* 0x000fe200078e3cff */
[----:B------:R-:W-:Y:S01]  /*a400*/  IMAD.X R3, RZ, RZ, R35, P6 ;  /* 0x000000ffff037224 */ /* 0x000fe200030e0623 */
[----:B------:R-:W-:Y:S01]  /*a410*/  UIMAD UR5, UR12, UR8, URZ ;  /* 0x000000080c0572a4 */ /* 0x000fe2000f8e023f */
[----:B------:R0:W-:Y:S01]  /*a420*/  STSM.16.M88.4 [R97], R72 ;  /* 0x0000004861007844 */ /* 0x0001e20000000200 */
[----:B------:R-:W-:Y:S01]  /*a430*/  UIMAD.WIDE.U32 UR6, UR15, UR8, URZ ;  /* 0x000000080f0672a5 */ /* 0x000fe2000f8e003f */
[----:B------:R-:W-:-:S02]  /*a440*/  LOP3.LUT R30, R31, 0x380, RZ, 0xc0, !PT ;  /* 0x000003801f1e7812 */ /* 0x000fc400078ec0ff */
[----:B------:R1:W-:Y:S01]  /*a450*/  STSM.16.M88.4 [R96], R80 ;  /* 0x0000005060007844 */ /* 0x0003e20000000200 */
[----:B------:R-:W-:Y:S01]  /*a460*/  UIMAD UR5, UR15, UR9, UR5 ;  /* 0x000000090f0572a4 */ /* 0x000fe2000f8e0205 */
[----:B------:R-:W-:Y:S01]  /*a470*/  SHF.R.U64 R30, R30, 0x3, RZ ;  /* 0x000000031e1e7819 */ /* 0x000fe200000012ff */
[----:B------:R-:W-:Y:S01]  /*a480*/  BAR.SYNC.DEFER_BLOCKING 0x1, 0x100 ;  /* 0x0044000000007b1d */ /* 0x000fe20000010000 */
[----:B------:R-:W-:Y:S02]  /*a490*/  UIMAD UR8, UR13, UR10, URZ ;  /* 0x0000000a0d0872a4 */ /* 0x000fe4000f8e023f */
[----:B------:R-:W-:Y:S01]  /*a4a0*/  LOP3.LUT R30, R30, R31, RZ, 0x3c, !PT ;  /* 0x0000001f1e1e7212 */ /* 0x000fe200078e3cff */
[----:B------:R-:W-:Y:S01]  /*a4b0*/  UIADD3 UR7, UR7, UR5, URZ ;  /* 0x0000000507077290 */ /* 0x000fe2000fffe03f */
[----:B------:R-:W-:Y:S01]  /*a4c0*/  IMAD.X R31, RZ, RZ, R35, P5 ;  /* 0x000000ffff1f7224 */ /* 0x000fe200028e0623 */
[----:B------:R-:W-:Y:S02]  /*a4d0*/  UIMAD UR5, UR14, UR11, UR8 ;  /* 0x0000000b0e0572a4 */ /* 0x000fe4000f8e0208 */
[----:B------:R-:W-:Y:S01]  /*a4e0*/  UIMAD.WIDE.U32 UR6, UR14, UR10, UR6 ;  /* 0x0000000a0e0672a5 */ /* 0x000fe2000f8e0006 */
[----:B------:R-:W-:Y:S01]  /*a4f0*/  ULDC.64 UR8, c[0x0][0xae0] ;  /* 0x0002b80000087ab9 */ /* 0x000fe20000000a00 */
[----:B0-----:R0:W-:Y:S04]  /*a500*/  @!P2 ST.E desc[UR16][R90.64], R89 ;  /* 0x000000595a00a985 */ /* 0x0011e8000c101910 */
[----:B---3--:R0:W-:Y:S04]  /*a510*/  @!P0 ST.E desc[UR16][R56.64], R88 ;  /* 0x0000005838008985 */ /* 0x0081e8000c101910 */
[----:B------:R3:W5:Y:S04]  /*a520*/  LD.E.128 R4, desc[UR16][R28.64] ;  /* 0x000000101c047980 */ /* 0x000768000c101d00 */
[----:B----4-:R1:W5:Y:S04]  /*a530*/  LD.E.128 R8, desc[UR16][R2.64] ;  /* 0x0000001002087980 */ /* 0x010368000c101d00 */
[----:B------:R4:W5:Y:S01]  /*a540*/  LD.E.128 R12, desc[UR16][R20.64] ;  /* 0x00000010140c7980 */ /* 0x000962000c101d00 */
[----:B---3--:R-:W-:Y:S01]  /*a550*/  IMAD R28, R22, 0x20, R185 ;  /* 0x00000020161c7824 */ /* 0x008fe200078e02b9 */
[----:B------:R-:W-:-:S02]  /*a560*/  UIADD3 UR5, UR7, UR5, URZ ;  /* 0x0000000507057290 */ /* 0x000fc4000fffe03f */
[----:B------:R3:W5:Y:S01]  /*a570*/  LD.E.128 R48, desc[UR16][R24.64] ;  /* 0x0000001018307980 */ /* 0x000762000c101d00 */
[----:B------:R-:W-:-:S03]  /*a580*/  VIADD R28, R28, UR60 ;  /* 0x0000003c1c1c7c36 */ /* 0x000fc60008000000 */
[----:B------:R-:W5:Y:S01]  /*a590*/  LD.E.128 R44, desc[UR16][R34.64] ;  /* 0x00000010222c7980 */ /* 0x000f62000c101d00 */
[----:B-1----:R-:W-:-:S03]  /*a5a0*/  @P1 IMAD.HI.U32 R2, R28, R59, RZ ;  /* 0x0000003b1c021227 */ /* 0x002fc600078e00ff */
[----:B------:R-:W5:Y:S01]  /*a5b0*/  LD.E.128 R40, desc[UR16][R32.64] ;  /* 0x0000001020287980 */ /* 0x000f62000c101d00 */
[----:B----4-:R-:W-:Y:S01]  /*a5c0*/  IMAD.MOV.U32 R21, RZ, RZ, R28 ;  /* 0x000000ffff157224 */ /* 0x010fe200078e001c */
[----:B--2---:R-:W-:Y:S02]  /*a5d0*/  @P1 SHF.R.U32.HI R21, RZ, R61, R2 ;  /* 0x0000003dff151219 */ /* 0x004fe40000011602 */
[----:B------:R-:W5:Y:S02]  /*a5e0*/  LD.E.128 R36, desc[UR16][R30.64] ;  /* 0x000000101e247980 */ /* 0x000f64000c101d00 */
[--C-:B------:R-:W-:Y:S01]  /*a5f0*/  SHF.R.S32.HI R20, RZ, 0x1f, R21.reuse ;  /* 0x0000001fff147819 */ /* 0x100fe20000011415 */
[----:B---3--:R-:W-:Y:S01]  /*a600*/  IMAD.MOV R24, RZ, RZ, -R21 ;  /* 0x000000ffff187224 */ /* 0x008fe200078e0a15 */
[----:B------:R1:W5:Y:S01]  /*a610*/  LD.E.128 R52, desc[UR16][R26.64] ;  /* 0x000000101a347980 */ /* 0x000362000c101d00 */
[----:B------:R-:W-:Y:S02]  /*a620*/  IMAD.U32 R3, RZ, RZ, UR7 ;  /* 0x00000007ff037e24 */ /* 0x000fe4000f8e00ff */
[----:B------:R-:W-:Y:S01]  /*a630*/  IMAD R20, R20, UR8, RZ ;  /* 0x0000000814147c24 */ /* 0x000fe2000f8e02ff */
[----:B------:R-:W-:Y:S01]  /*a640*/  @!PT LDS RZ, [RZ] ;  /* 0x00000000fffff984 */ /* 0x000fe20000000800 */
[----:B------:R-:W-:Y:S01]  /*a650*/  @!PT LDS RZ, [RZ] ;  /* 0x00000000fffff984 */ /* 0x000fe20000000800 */
[----:B------:R-:W-:Y:S01]  /*a660*/  @!PT LDS RZ, [RZ] ;  /* 0x00000000fffff984 */ /* 0x000fe20000000800 */
[----:B------:R-:W-:Y:S01]  /*a670*/  @!PT LDS RZ, [RZ] ;  /* 0x00000000fffff984 */ /* 0x000fe20000000800 */
[----:B------:R2:W-:Y:S06]  /*a680*/  MEMBAR.ALL.CTA ;  /* 0x0000000000007992 */ /* 0x0005ec0000008000 */
[----:B--2---:R-:W2:Y:S01]  /*a690*/  FENCE.VIEW.ASYNC.S ;  /* 0x00000000000073c6 */ /* 0x004ea20000000000 */
[----:B------:R-:W-:-:S02]  /*a6a0*/  IMAD R23, R23, R24, R28 ;  /* 0x0000001817177224 */ /* 0x000fc400078e021c */
[----:B------:R-:W-:Y:S01]  /*a6b0*/  IMAD.U32 R2, RZ, RZ, UR6 ;  /* 0x00000006ff027e24 */ /* 0x000fe2000f8e00ff */
[----:B------:R-:W-:Y:S01]  /*a6c0*/  ULDC.64 UR6, c[0x0][0xad8] ;  /* 0x0002b60000067ab9 */ /* 0x000fe20000000a00 */
[----:B------:R-:W-:Y:S02]  /*a6d0*/  IMAD.U32 R3, RZ, RZ, UR5 ;  /* 0x00000005ff037e24 */ /* 0x000fe4000f8e00ff */
[C---:B------:R-:W-:Y:S01]  /*a6e0*/  IMAD R25, R21.reuse, UR9, R20 ;  /* 0x0000000915197c24 */ /* 0x040fe2000f8e0214 */
[----:B------:R-:W-:Y:S01]  /*a6f0*/  SHF.R.S32.HI R20, RZ, 0x1f, R23 ;  /* 0x0000001fff147819 */ /* 0x000fe20000011417 */
[----:B------:R-:W-:-:S04]  /*a700*/  IMAD.WIDE.U32 R2, R21, UR8, R2 ;  /* 0x0000000815027c25 */ /* 0x000fc8000f8e0002 */
[----:B------:R-:W-:Y:S02]  /*a710*/  IMAD.IADD R3, R3, 0x1, R25 ;  /* 0x0000000103037824 */ /* 0x000fe400078e0219 */
[----:B------:R-:W-:Y:S02]  /*a720*/  IMAD R20, R20, UR6, RZ ;  /* 0x0000000614147c24 */ /* 0x000fe4000f8e02ff */
[----:B-1----:R-:W-:Y:S02]  /*a730*/  VIADD R27, R185, UR60 ;  /* 0x0000003cb91b7c36 */ /* 0x002fe40008000000 */
[C---:B------:R-:W-:Y:S02]  /*a740*/  IMAD R25, R23.reuse, UR7, R20 ;  /* 0x0000000717197c24 */ /* 0x040fe4000f8e0214 */
[----:B------:R-:W-:Y:S01]  /*a750*/  IMAD.WIDE.U32 R2, R23, UR6, R2 ;  /* 0x0000000617027c25 */ /* 0x000fe2000f8e0002 */
[----:B------:R-:W-:Y:S01]  /*a760*/  ISETP.GE.AND P2, PT, R27, R92, PT ;  /* 0x0000005c1b00720c */ /* 0x000fe20003f46270 */
[----:B------:R-:W-:-:S02]  /*a770*/  ULDC.64 UR6, c[0x0][0xa80] ;  /* 0x0002a00000067ab9 */ /* 0x000fc40000000a00 */
[----:B------:R-:W-:Y:S01]  /*a780*/  VIADD R0, R0, 0x34820 ;  /* 0x0003482000007836 */ /* 0x000fe20000000000 */
[C---:B------:R-:W-:Y:S01]  /*a790*/  LEA R23, P3, R2.reuse, UR6, 0x1 ;  /* 0x0000000602177c11 */ /* 0x040fe2000f8608ff */
[----:B------:R-:W-:Y:S02]  /*a7a0*/  IMAD.IADD R3, R3, 0x1, R25 ;  /* 0x0000000103037824 */ /* 0x000fe400078e0219 */
[----:B------:R-:W-:Y:S01]  /*a7b0*/  VIADD R21, R27, 0x20 ;  /* 0x000000201b157836 */ /* 0x000fe20000000000 */
[----:B------:R-:W-:Y:S02]  /*a7c0*/  PRMT R0, RZ, 0x654, R0 ;  /* 0x00000654ff007816 */ /* 0x000fe40000000000 */
[----:B------:R-:W-:Y:S02]  /*a7d0*/  LEA.HI.X R24, R2, UR7, R3, 0x1, P3 ;  /* 0x0000000702187c11 */ /* 0x000fe400098f0c03 */
[-C--:B------:R-:W-:Y:S01]  /*a7e0*/  ISETP.GE.AND P0, PT, R21, R92.reuse, PT ;  /* 0x0000005c1500720c */ /* 0x080fe20003f06270 */
[----:B------:R-:W-:Y:S01]  /*a7f0*/  VIADD R21, R27, 0x40 ;  /* 0x000000401b157836 */ /* 0x000fe20000000000 */
[----:B--2---:R1:W-:Y:S01]  /*a800*/  SYNCS.ARRIVE.TRANS64.RED.A1T0 RZ, [R0+URZ], RZ ;  /* 0x000000ff00ff79a7 */ /* 0x0043e2000810043f */
[----:B------:R0:W2:Y:S01]  /*a810*/  SHFL.IDX PT, R20, R23, RZ, 0x181f ;  /* 0x00181fff17147589 */ /* 0x0000a200000e0000 */
[----:B------:R-:W-:Y:S02]  /*a820*/  BSSY B1, `(.L_x_2277) ;  /* 0x000000e000017945 */ /* 0x000fe40003800000 */
[----:B------:R-:W-:Y:S01]  /*a830*/  ISETP.GE.AND P1, PT, R21, R92, PT ;  /* 0x0000005c1500720c */ /* 0x000fe20003f26270 */
[----:B-1----:R0:W1:Y:S01]  /*a840*/  SHFL.IDX PT, R0, R24, RZ, 0x181f ;  /* 0x00181fff18007589 */ /* 0x00206200000e0000 */
[----:B------:R-:W-:Y:S11]  /*a850*/  @P2 BRA `(.L_x_2278) ;  /* 0x0000000000282947 */ /* 0x000ff60003800000 */
[----:B------:R-:W-:Y:S01]  /*a860*/  ULDC UR5, c[0x0][0xac8] ;  /* 0x0002b20000057ab9 */ /* 0x000fe20000000800 */
[----:B------:R-:W-:Y:S01]  /*a870*/  ULDC.64 UR6, c[0x0][0x208] ;  /* 0x0000820000067ab9 */ /* 0x000fe20000000a00 */
[----:B------:R-:W-:Y:S02]  /*a880*/  ISETP.GE.AND P2, PT, R16, UR5, PT ;  /* 0x0000000510007c0c */ /* 0x000fe4000bf46270 */
[----:B------:R-:W-:-:S11]  /*a890*/  ISETP.GE.AND P3, PT, R19, UR5, PT ;  /* 0x0000000513007c0c */ /* 0x000fd6000bf66270 */
[CC--:B--2---:R-:W-:Y:S02]  /*a8a0*/  @!P2 LEA R2, P4, R16.reuse, R20.reuse, 0x1 ;  /* 0x000000141002a211 */ /* 0x0c4fe400078808ff */
[C---:B------:R-:W-:Y:S02]  /*a8b0*/  @!P3 LEA R20, P5, R19.reuse, R20, 0x1 ;  /* 0x000000141314b211 */ /* 0x040fe400078a08ff */
[-C--:B-1----:R-:W-:Y:S02]  /*a8c0*/  @!P2 LEA.HI.X R3, R16, R0.reuse, R193, 0x1, P4 ;  /* 0x000000001003a211 */ /* 0x082fe400020f0cc1 */
[----:B------:R-:W-:-:S03]  /*a8d0*/  @!P3 LEA.HI.X R21, R19, R0, R192, 0x1, P5 ;  /* 0x000000001315b211 */ /* 0x000fc600028f0cc0 */
[----:B-----5:R3:W-:Y:S04]  /*a8e0*/  @!P2 ST.E.128 desc[UR6][R2.64], R44 ;  /* 0x0000002c0200a985 */ /* 0x0207e8000c101d06 */
[----:B------:R3:W-:Y:S02]  /*a8f0*/  @!P3 ST.E.128 desc[UR6][R20.64], R52 ;  /* 0x000000341400b985 */ /* 0x0007e4000c101d06 */
.L_x_2278:
[----:B------:R-:W-:Y:S05]  /*a900*/  BSYNC B1 ;  /* 0x0000000000017941 */ /* 0x000fea0003800000 */
.L_x_2277:
[----:B-1----:R1:W4:Y:S01]  /*a910*/  SHFL.IDX PT, R0, R24, 0x1, 0x181f ;  /* 0x00381f0018007f89 */ /* 0x00232200000e0000 */
[----:B------:R-:W-:Y:S03]  /*a920*/  BSSY B1, `(.L_x_2279) ;  /* 0x000000d000017945 */ /* 0x000fe60003800000 */
[----:B--23--:R1:W2:Y:S01]  /*a930*/  SHFL.IDX PT, R20, R23, 0x1, 0x181f ;  /* 0x00381f0017147f89 */ /* 0x00c2a200000e0000 */
[----:B------:R-:W-:Y:S05]  /*a940*/  @P0 BRA `(.L_x_2280) ;  /* 0x0000000000280947 */ /* 0x000fea0003800000 */
[----:B------:R-:W-:Y:S01]  /*a950*/  ULDC UR5, c[0x0][0xac8] ;  /* 0x0002b20000057ab9 */ /* 0x000fe20000000800 */
[----:B------:R-:W-:Y:S01]  /*a960*/  ULDC.64 UR6, c[0x0][0x208] ;  /* 0x0000820000067ab9 */ /* 0x000fe20000000a00 */
[----:B------:R-:W-:Y:S02]  /*a970*/  ISETP.GE.AND P3, PT, R16, UR5, PT ;  /* 0x0000000510007c0c */ /* 0x000fe4000bf66270 */
[----:B------:R-:W-:-:S11]  /*a980*/  ISETP.GE.AND P4, PT, R19, UR5, PT ;  /* 0x0000000513007c0c */ /* 0x000fd6000bf86270 */
[CC--:B--2---:R-:W-:Y:S02]  /*a990*/  @!P3 LEA R2, P0, R16.reuse, R20.reuse, 0x1 ;  /* 0x000000141002b211 */ /* 0x0c4fe400078008ff */
[C---:B------:R-:W-:Y:S02]  /*a9a0*/  @!P4 LEA R20, P2, R19.reuse, R20, 0x1 ;  /* 0x000000141314c211 */ /* 0x040fe400078408ff */
[-C--:B----4-:R-:W-:Y:S02]  /*a9b0*/  @!P3 LEA.HI.X R3, R16, R0.reuse, R193, 0x1, P0 ;  /* 0x000000001003b211 */ /* 0x090fe400000f0cc1 */
[----:B------:R-:W-:-:S03]  /*a9c0*/  @!P4 LEA.HI.X R21, R19, R0, R192, 0x1, P2 ;  /* 0x000000001315c211 */ /* 0x000fc600010f0cc0 */
[----:B-----5:R3:W-:Y:S04]  /*a9d0*/  @!P3 ST.E.128 desc[UR6][R2.64], R40 ;  /* 0x000000280200b985 */ /* 0x0207e8000c101d06 */
[----:B------:R3:W-:Y:S02]  /*a9e0*/  @!P4 ST.E.128 desc[UR6][R20.64], R48 ;  /* 0x000000301400c985 */ /* 0x0007e4000c101d06 */
.L_x_2280:
[----:B------:R-:W-:Y:S05]  /*a9f0*/  BSYNC B1 ;  /* 0x0000000000017941 */ /* 0x000fea0003800000 */
.L_x_2279:
[----:B----4-:R4:W0:Y:S01]  /*aa00*/  SHFL.IDX PT, R0, R24, 0x2, 0x181f ;  /* 0x00581f0018007f89 */ /* 0x01082200000e0000 */
        /* <DEDUP_REMOVED lines=11> */
[----:B-----5:R3:W-:Y:S04]  /*aac0*/  @!P2 ST.E.128 desc[UR6][R2.64], R36 ;  /* 0x000000240200a985 */ /* 0x0207e8000c101d06 */
[----:B------:R3:W-:Y:S02]  /*aad0*/  @!P3 ST.E.128 desc[UR6][R20.64], R12 ;  /* 0x0000000c1400b985 */ /* 0x0007e4000c101d06 */
.L_x_2282:
[----:B------:R-:W-:Y:S05]  /*aae0*/  BSYNC B1 ;  /* 0x0000000000017941 */ /* 0x000fea0003800000 */
.L_x_2281:
[----:B---3--:R-:W-:Y:S01]  /*aaf0*/  VIADD R3, R27, 0x60 ;  /* 0x000000601b037836 */ /* 0x008fe20000000000 */
[----:B01--4-:R-:W3:Y:S04]  /*ab00*/  SHFL.IDX PT, R24, R24, 0x3, 0x181f ;  /* 0x00781f0018187f89 */ /* 0x013ee800000e0000 */
[----:B------:R-:W-:Y:S01]  /*ab10*/  ISETP.GE.AND P0, PT, R3, R92, PT ;  /* 0x0000005c0300720c */ /* 0x000fe20003f06270 */
[----:B------:R-:W4:-:S12]  /*ab20*/  SHFL.IDX PT, R23, R23, 0x3, 0x181f ;  /* 0x00781f0017177f89 */ /* 0x000f1800000e0000 */
[----:B------:R-:W-:Y:S05]  /*ab30*/  @P0 BRA `(.L_x_2283) ;  /* 0x0000000800b40947 */ /* 0x000fea0003800000 */
[----:B------:R-:W-:Y:S01]  /*ab40*/  ULDC UR5, c[0x0][0xac8] ;  /* 0x0002b20000057ab9 */ /* 0x000fe20000000800 */
[----:B------:R-:W-:Y:S01]  /*ab50*/  ULDC.64 UR6, c[0x0][0x208] ;  /* 0x0000820000067ab9 */ /* 0x000fe20000000a00 */
[----:B------:R-:W-:-:S13]  /*ab60*/  ISETP.GE.AND P1, PT, R16, UR5, PT ;  /* 0x0000000510007c0c */ /* 0x000fda000bf26270 */
[----:B----4-:R-:W-:-:S04]  /*ab70*/  @!P1 LEA R2, P0, R16, R23, 0x1 ;  /* 0x0000001710029211 */ /* 0x010fc800078008ff */
[----:B---3--:R-:W-:Y:S02]  /*ab80*/  @!P1 LEA.HI.X R3, R16, R24, R193, 0x1, P0 ;  /* 0x0000001810039211 */ /* 0x008fe400000f0cc1 */
        /* <DEDUP_REMOVED lines=8> */
.L_x_2276:
[----:B------:R-:W0:Y:S01]  /*ac10*/  LDC R8, c[0x0][0xbe8] ;  /* 0x0002fa00ff087b82 */ /* 0x000e220000000800 */
[----:B------:R-:W-:Y:S01]  /*ac20*/  R2UR UR6, R23 ;  /* 0x00000000170672ca */ /* 0x000fe200000e0000 */
[----:B------:R-:W-:Y:S01]  /*ac30*/  BSSY B1, `(.L_x_2284) ;  /* 0x0000035000017945 */ /* 0x000fe20003800000 */
[----:B------:R-:W-:Y:S01]  /*ac40*/  R2UR UR5, R184 ;  /* 0x00000000b80572ca */ /* 0x000fe200000e0000 */
[----:B------:R-:W-:Y:S01]  /*ac50*/  IMAD R6, R22, 0x20, R185 ;  /* 0x0000002016067824 */ /* 0x000fe200078e02b9 */
[----:B------:R-:W-:-:S09]  /*ac60*/  ISETP.GE.AND P0, PT, R194, 0x80, PT ;  /* 0x00000080c200780c */ /* 0x000fd20003f06270 */
[----:B------:R-:W-:Y:S02]  /*ac70*/  USHF.R.S32.HI UR8, URZ, 0x1f, UR6 ;  /* 0x0000001f3f087899 */ /* 0x000fe40008011406 */
[----:B------:R-:W-:Y:S01]  /*ac80*/  USHF.R.S32.HI UR9, URZ, 0x1f, UR5 ;  /* 0x0000001f3f097899 */ /* 0x000fe20008011405 */
[----:B0-----:R-:W-:-:S13]  /*ac90*/  ISETP.NE.AND P1, PT, R8, 0x1, PT ;  /* 0x000000010800780c */ /* 0x001fda0003f25270 */
[----:B------:R-:W0:Y:S08]  /*aca0*/  @P1 LDC R9, c[0x0][0xbec] ;  /* 0x0002fb00ff091b82 */ /* 0x000e300000000800 */
[----:B------:R-:W1:Y:S01]  /*acb0*/  @P1 LDC R11, c[0x0][0xbf0] ;  /* 0x0002fc00ff0b1b82 */ /* 0x000e620000000800 */
[----:B------:R-:W-:Y:S05]  /*acc0*/  @P0 BRA `(.L_x_2285) ;  /* 0x0000000000ac0947 */ /* 0x000fea0003800000 */
[----:B------:R-:W2:Y:S01]  /*acd0*/  S2R R0, SR_TID.X ;  /* 0x0000000000007919 */ /* 0x000ea20000002100 */
[----:B------:R-:W3:Y:S01]  /*ace0*/  LDC R3, c[0x0][0xbe8] ;  /* 0x0002fa00ff037b82 */ /* 0x000ee20000000800 */
[----:B------:R-:W-:Y:S01]  /*acf0*/  IMAD.U32 R4, RZ, RZ, UR60 ;  /* 0x0000003cff047e24 */ /* 0x000fe2000f8e00ff */
[----:B------:R-:W-:Y:S02]  /*ad00*/  ULDC UR5, c[0x0][0xa88] ;  /* 0x0002a20000057ab9 */ /* 0x000fe40000000800 */
[----:B---3--:R-:W-:Y:S02]  /*ad10*/  IMAD R5, R3, UR5, RZ ;  /* 0x0000000503057c24 */ /* 0x008fe4000f8e02ff */
[----:B--2---:R-:W-:-:S04]  /*ad20*/  IADD3 R4, R4, -0x80, R0 ;  /* 0xffffff8004047810 */ /* 0x004fc80007ffe000 */
[----:B------:R-:W-:-:S13]  /*ad30*/  ISETP.GE.AND P0, PT, R4, R5, PT ;  /* 0x000000050400720c */ /* 0x000fda0003f06270 */
[----:B------:R-:W-:Y:S05]  /*ad40*/  @P0 BRA `(.L_x_2285) ;  /* 0x00000000008c0947 */ /* 0x000fea0003800000 */
[----:B------:R-:W-:Y:S01]  /*ad50*/  ISETP.NE.AND P0, PT, R3, 0x1, PT ;  /* 0x000000010300780c */ /* 0x000fe20003f05270 */
[----:B------:R-:W-:Y:S01]  /*ad60*/  ULDC.64 UR10, c[0x0][0xb90] ;  /* 0x0002e400000a7ab9 */ /* 0x000fe20000000a00 */
[----:B------:R-:W-:Y:S01]  /*ad70*/  R2UR UR13, R23 ;  /* 0x00000000170d72ca */ /* 0x000fe200000e0000 */
[----:B------:R-:W-:Y:S01]  /*ad80*/  UIMAD UR5, UR8, UR10, URZ ;  /* 0x0000000a080572a4 */ /* 0x000fe2000f8e023f */
[----:B------:R-:W-:Y:S01]  /*ad90*/  R2UR UR12, R184 ;  /* 0x00000000b80c72ca */ /* 0x000fe200000e0000 */
[----:B------:R-:W-:-:S08]  /*ada0*/  IMAD.MOV.U32 R2, RZ, RZ, R4 ;  /* 0x000000ffff027224 */ /* 0x000fd000078e0004 */
[----:B------:R-:W2:Y:S02]  /*adb0*/  @P0 LDC R5, c[0x0][0xbec] ;  /* 0x0002fb00ff050b82 */ /* 0x000ea40000000800 */
[----:B------:R-:W-:Y:S02]  /*adc0*/  UIMAD.WIDE.U32 UR6, UR13, UR10, URZ ;  /* 0x0000000a0d0672a5 */ /* 0x000fe4000f8e003f */
[----:B------:R-:W-:-:S03]  /*add0*/  UIMAD UR5, UR13, UR11, UR5 ;  /* 0x0000000b0d0572a4 */ /* 0x000fc6000f8e0205 */
[----:B------:R-:W-:Y:S01]  /*ade0*/  ULDC.64 UR10, c[0x0][0xb98] ;  /* 0x0002e600000a7ab9 */ /* 0x000fe20000000a00 */
[----:B------:R-:W3:Y:S01]  /*adf0*/  @P0 LDC R7, c[0x0][0xbf0] ;  /* 0x0002fc00ff070b82 */ /* 0x000ee20000000800 */
[----:B------:R-:W-:Y:S02]  /*ae00*/  UIADD3 UR7, UR7, UR5, URZ ;  /* 0x0000000507077290 */ /* 0x000fe4000fffe03f */
[----:B------:R-:W-:Y:S02]  /*ae10*/  UIMAD UR5, UR9, UR10, URZ ;  /* 0x0000000a090572a4 */ /* 0x000fe4000f8e023f */
[----:B------:R-:W-:Y:S02]  /*ae20*/  UIMAD.WIDE.U32 UR6, UR12, UR10, UR6 ;  /* 0x0000000a0c0672a5 */ /* 0x000fe4000f8e0006 */
[----:B------:R-:W-:-:S03]  /*ae30*/  UIMAD UR5, UR12, UR11, UR5 ;  /* 0x0000000b0c0572a4 */ /* 0x000fc6000f8e0205 */
[----:B------:R-:W-:Y:S01]  /*ae40*/  ULDC.64 UR10, c[0x0][0xb88] ;  /* 0x0002e200000a7ab9 */ /* 0x000fe20000000a00 */
[----:B------:R-:W-:Y:S01]  /*ae50*/  ULDC.64 UR12, c[0x0][0x208] ;  /* 0x00008200000c7ab9 */ /* 0x000fe20000000a00 */
[----:B--2---:R-:W-:-:S05]  /*ae60*/  @P0 IMAD.HI.U32 R0, R4, R5, RZ ;  /* 0x0000000504000227 */ /* 0x004fca00078e00ff */
[----:B---3--:R-:W-:-:S05]  /*ae70*/  @P0 SHF.R.U32.HI R2, RZ, R7, R0 ;  /* 0x00000007ff020219 */ /* 0x008fca0000011600 */
[----:B------:R-:W-:-:S04]  /*ae80*/  IMAD.MOV R5, RZ, RZ, -R2 ;  /* 0x000000ffff057224 */ /* 0x000fc800078e0a02 */
[----:B------:R-:W-:Y:S01]  /*ae90*/  IMAD R5, R3, R5, R4 ;  /* 0x0000000503057224 */ /* 0x000fe200078e0204 */
[----:B------:R-:W-:Y:S01]  /*aea0*/  SHF.R.S32.HI R3, RZ, 0x1f, R2 ;  /* 0x0000001fff037819 */ /* 0x000fe20000011402 */
[----:B------:R-:W-:Y:S01]  /*aeb0*/  IMAD.U32 R4, RZ, RZ, UR5 ;  /* 0x00000005ff047e24 */ /* 0x000fe2000f8e00ff */
        /* <DEDUP_REMOVED lines=12> */
.L_x_2285:
[----:B------:R-:W-:Y:S05]  /*af80*/  BSYNC B1 ;  /* 0x0000000000017941 */ /* 0x000fea0003800000 */
.L_x_2284:
[----:B------:R-:W-:Y:S01]  /*af90*/  R2UR UR13, R23 ;  /* 0x00000000170d72ca */ /* 0x000fe200000e0000 */
[----:B------:R-:W-:Y:S01]  /*afa0*/  ULDC.64 UR10, c[0x0][0xae8] ;  /* 0x0002ba00000a7ab9 */ /* 0x000fe20000000a00 */
[----:B------:R-:W-:Y:S01]  /*afb0*/  R2UR UR12, R184 ;  /* 0x00000000b80c72ca */ /* 0x000fe200000e0000 */
[----:B------:R-:W-:Y:S01]  /*afc0*/  UIMAD UR5, UR8, UR10, URZ ;  /* 0x0000000a080572a4 */ /* 0x000fe2000f8e023f */
[----:B------:R-:W-:Y:S01]  /*afd0*/  VIADD R6, R6, UR60 ;  /* 0x0000003c06067c36 */ /* 0x000fe20008000000 */
[----:B------:R-:W-:Y:S03]  /*afe0*/  BSSY B1, `(.L_x_2286) ;  /* 0x0000035000017945 */ /* 0x000fe60003800000 */
[----:B0-----:R-:W-:-:S04]  /*aff0*/  @P1 IMAD.HI.U32 R0, R6, R9, RZ ;  /* 0x0000000906001227 */ /* 0x001fc800078e00ff */
[----:B--2---:R-:W-:Y:S01]  /*b000*/  IMAD.MOV.U32 R5, RZ, RZ, R6 ;  /* 0x000000ffff057224 */ /* 0x004fe200078e0006 */
[----:B------:R-:W-:Y:S01]  /*b010*/  UIMAD.WIDE.U32 UR6, UR13, UR10, URZ ;  /* 0x0000000a0d0672a5 */ /* 0x000fe2000f8e003f */
[----:B-1----:R-:W-:Y:S01]  /*b020*/  @P1 SHF.R.U32.HI R5, RZ, R11, R0 ;  /* 0x0000000bff051219 */ /* 0x002fe20000011600 */
[----:B------:R-:W-:-:S03]  /*b030*/  UIMAD UR5, UR13, UR11, UR5 ;  /* 0x0000000b0d0572a4 */ /* 0x000fc6000f8e0205 */
[----:B------:R-:W-:Y:S01]  /*b040*/  ULDC.64 UR10, c[0x0][0xaf0] ;  /* 0x0002bc00000a7ab9 */ /* 0x000fe20000000a00 */
[----:B------:R-:W-:Y:S01]  /*b050*/  UIADD3 UR7, UR7, UR5, URZ ;  /* 0x0000000507077290 */ /* 0x000fe2000fffe03f */
[--C-:B------:R-:W-:Y:S01]  /*b060*/  SHF.R.S32.HI R0, RZ, 0x1f, R5.reuse ;  /* 0x0000001fff007819 */ /* 0x100fe20000011405 */
[----:B------:R-:W-:Y:S01]  /*b070*/  UIMAD UR5, UR9, UR10, URZ ;  /* 0x0000000a090572a4 */ /* 0x000fe2000f8e023f */
[----:B------:R-:W-:Y:S01]  /*b080*/  IMAD.MOV R7, RZ, RZ, -R5 ;  /* 0x000000ffff077224 */ /* 0x000fe200078e0a05 */
[----:B------:R-:W-:Y:S02]  /*b090*/  UIMAD.WIDE.U32 UR6, UR12, UR10, UR6 ;  /* 0x0000000a0c0672a5 */ /* 0x000fe4000f8e0006 */
[----:B------:R-:W-:Y:S01]  /*b0a0*/  UIMAD UR5, UR12, UR11, UR5 ;  /* 0x0000000b0c0572a4 */ /* 0x000fe2000f8e0205 */
[----:B------:R-:W-:Y:S01]  /*b0b0*/  IMAD R7, R8, R7, R6 ;  /* 0x0000000708077224 */ /* 0x000fe200078e0206 */
[----:B------:R-:W-:Y:S01]  /*b0c0*/  ULDC.64 UR8, c[0x0][0xae0] ;  /* 0x0002b80000087ab9 */ /* 0x000fe20000000a00 */
[----:B------:R-:W-:Y:S01]  /*b0d0*/  VIADD R6, R185, UR60 ;  /* 0x0000003cb9067c36 */ /* 0x000fe20008000000 */
[----:B------:R-:W-:Y:S01]  /*b0e0*/  UIADD3 UR5, UR7, UR5, URZ ;  /* 0x0000000507057290 */ /* 0x000fe2000fffe03f */
[----:B------:R-:W-:-:S02]  /*b0f0*/  IMAD R0, R0, UR8, RZ ;  /* 0x0000000800007c24 */ /* 0x000fc4000f8e02ff */
[----:B------:R-:W-:Y:S02]  /*b100*/  IMAD.U32 R3, RZ, RZ, UR7 ;  /* 0x00000007ff037e24 */ /* 0x000fe4000f8e00ff */
[----:B------:R-:W-:Y:S01]  /*b110*/  IMAD.U32 R2, RZ, RZ, UR6 ;  /* 0x00000006ff027e24 */ /* 0x000fe2000f8e00ff */
[----:B------:R-:W-:Y:S01]  /*b120*/  ULDC.64 UR6, c[0x0][0xad8] ;  /* 0x0002b60000067ab9 */ /* 0x000fe20000000a00 */
[----:B------:R-:W-:Y:S01]  /*b130*/  IMAD.U32 R3, RZ, RZ, UR5 ;  /* 0x00000005ff037e24 */ /* 0x000fe2000f8e00ff */
[----:B------:R-:W-:Y:S01]  /*b140*/  ULDC UR5, c[0x0][0xa88] ;  /* 0x0002a20000057ab9 */ /* 0x000fe20000000800 */
[C---:B------:R-:W-:Y:S01]  /*b150*/  IMAD R9, R5.reuse, UR9, R0 ;  /* 0x0000000905097c24 */ /* 0x040fe2000f8e0200 */
[----:B------:R-:W-:Y:S01]  /*b160*/  SHF.R.S32.HI R0, RZ, 0x1f, R7 ;  /* 0x0000001fff007819 */ /* 0x000fe20000011407 */
[----:B------:R-:W-:-:S04]  /*b170*/  IMAD.WIDE.U32 R2, R5, UR8, R2 ;  /* 0x0000000805027c25 */ /* 0x000fc8000f8e0002 */
[----:B------:R-:W-:Y:S02]  /*b180*/  IMAD.IADD R3, R3, 0x1, R9 ;  /* 0x0000000103037824 */ /* 0x000fe400078e0209 */
[----:B------:R-:W-:Y:S02]  /*b190*/  IMAD R4, R0, UR6, RZ ;  /* 0x0000000600047c24 */ /* 0x000fe4000f8e02ff */
[----:B------:R-:W-:Y:S02]  /*b1a0*/  IMAD R9, R8, UR5, RZ ;  /* 0x0000000508097c24 */ /* 0x000fe4000f8e02ff */
        /* <DEDUP_REMOVED lines=24> */
.L_x_2287:
[----:B------:R-:W-:Y:S05]  /*b330*/  BSYNC B1 ;  /* 0x0000000000017941 */ /* 0x000fea0003800000 */
.L_x_2286:
        /* <DEDUP_REMOVED lines=14> */
.L_x_2289:
[----:B------:R-:W-:Y:S05]  /*b420*/  BSYNC B1 ;  /* 0x0000000000017941 */ /* 0x000fea0003800000 */
.L_x_2288:
        /* <DEDUP_REMOVED lines=14> */
.L_x_2291:
[----:B------:R-:W-:Y:S05]  /*b510*/  BSYNC B1 ;  /* 0x0000000000017941 */ /* 0x000fea0003800000 */
.L_x_2290:
        /* <DEDUP_REMOVED lines=15> */
.L_x_2283:
[----:B------:R-:W-:Y:S05]  /*b610*/  BSYNC B0 ;  /* 0x0000000000007941 */ /* 0x000fea0003800000 */
.L_x_2275:
[----:B------:R-:W-:Y:S02]  /*b620*/  ULDC UR5, c[0x0][0xc38] ;  /* 0x00030e0000057ab9 */ /* 0x000fe40000000800 */
[----:B------:R-:W-:-:S06]  /*b630*/  UISETP.GE.AND UP0, UPT, UR4, UR5, UPT ;  /* 0x000000050400728c */ /* 0x000fcc000bf06270 */
[----:B------:R-:W-:-:S13]  /*b640*/  PLOP3.LUT P0, PT, PT, PT, UP0, 0x80, 0x0 ;  /* 0x000000000000781c */ /* 0x000fda0003f0f008 */
[----:B------:R-:W-:Y:S05]  /*b650*/  @!P0 BRA `(.L_x_2292) ;  /* 0xffffff5400d88947 */ /* 0x000fea000383ffff */
[----:B------:R-:W-:Y:S05]  /*b660*/  EXIT ;  /* 0x000000000000794d */ /* 0x000fea0003800000 */
.L_x_2240:
[----:B------:R-:W-:-:S08]  /*b670*/  NOP ;  /* 0x0000000000007918 */ /* 0x000fd00000000000 */
[----:B0-----:R-:W0:-:S00]  /*b680*/  USETMAXREG.DEALLOC.CTAPOOL 0x18 ;  /* 0x00000018000079c8 */ /* 0x001e0000080e0500 */
[----:B0-----:R-:W-:-:S06]  /*b690*/  LOP3.LUT R0, R0, 0x3, RZ, 0xc0, !PT ;  /* 0x0000000300007812 */ /* 0x001fcc00078ec0ff */
[----:B------:R-:W0:Y:S01]  /*b6a0*/  S2UR UR6, SR_CTAID.X ;  /* 0x00000000000679c3 */ /* 0x000e220000002500 */
[----:B------:R-:W-:Y:S01]  /*b6b0*/  IMAD.MOV.U32 R18, RZ, RZ, RZ ;  /* 0x000000ffff127224 */ /* 0x000fe200078e00ff */
[----:B------:R-:W1:Y:S02]  /*b6c0*/  SHFL.IDX PT, R0, R0, RZ, 0x1f ;  /* 0x00001fff00007589 */ /* 0x000e6400000e0000 */
[----:B-1----:R-:W-:-:S04]  /*b6d0*/  ISETP.NE.AND P0, PT, R0, RZ, PT ;  /* 0x000000ff0000720c */ /* 0x002fc80003f05270 */
[----:B------:R-:W0:Y:S01]  /*b6e0*/  LDC R0, c[0x0][0xc38] ;  /* 0x00030e00ff007b82 */ /* 0x000e220000000800 */
[----:B------:R-:W-:-:S05]  /*b6f0*/  P2R R2, PR, RZ, 0x1 ;  /* 0x00000001ff027803 */ /* 0x000fca0000000000 */
[----:B------:R1:W-:Y:S03]  /*b700*/  STL [R1+0x20], R2 ;  /* 0x0000200201007387 */ /* 0x0003e60000100800 */
[----:B------:R-:W-:Y:S06]  /*b710*/  @P0 BAR.ARV 0x4, 0x180 ;  /* 0x0106000000000b1d */ /* 0x000fec0000002000 */
[----:B------:R1:W-:Y:S01]  /*b720*/  STL [R1+0x1c], RZ ;  /* 0x00001cff01007387 */ /* 0x0003e20000100800 */
[----:B0-----:R-:W-:Y:S01]  /*b730*/  ISETP.LE.AND P0, PT, R0, UR6, PT ;  /* 0x0000000600007c0c */ /* 0x001fe2000bf03270 */
[----:B------:R-:W-:-:S05]  /*b740*/  IMAD.MOV.U32 R0, RZ, RZ, 0x1 ;  /* 0x00000001ff007424 */ /* 0x000fca00078e00ff */
[----:B------:R1:W-:Y:S07]  /*b750*/  STL [R1+0x4], R0 ;  /* 0x0000040001007387 */ /* 0x0003ee0000100800 */
[----:B------:R-:W-:Y:S05]  /*b760*/  @P0 BRA `(.L_x_2293) ;  /* 0x0000004400600947 */ /* 0x000fea0003800000 */
[----:B------:R-:W0:Y:S01]  /*b770*/  S2R R6, SR_TID.X ;  /* 0x0000000000067919 */ /* 0x000e220000002100 */
[----:B------:R-:W2:Y:S01]  /*b780*/  S2UR UR5, SR_CgaCtaId ;  /* 0x00000000000579c3 */ /* 0x000ea20000008800 */
[----:B------:R-:W-:Y:S01]  /*b790*/  UMOV UR4, 0x400 ;  /* 0x0000040000047882 */ /* 0x000fe20000000000 */
[----:B------:R-:W-:Y:S01]  /*b7a0*/  IMAD.MOV.U32 R18, RZ, RZ, RZ ;  /* 0x000000ffff127224 */ /* 0x000fe200078e00ff */
[----:B------:R-:W-:Y:S01]  /*b7b0*/  ULDC UR43, c[0x0][0xc] ;  /* 0x00000300002b7ab9 */ /* 0x000fe20000000800 */
[----:B------:R-:W-:Y:S01]  /*b7c0*/  ULDC.64 UR38, c[0x0][0x198] ;  /* 0x0000660000267ab9 */ /* 0x000fe20000000a00 */
[----:B--2---:R-:W-:-:S06]  /*b7d0*/  ULEA UR4, UR5, UR4, 0x18 ;  /* 0x0000000405047291 */ /* 0x004fcc000f8ec03f */
[----:B------:R-:W-:Y:S01]  /*b7e0*/  IMAD.U32 R17, RZ, RZ, UR4 ;  /* 0x00000004ff117e24 */ /* 0x000fe2000f8e00ff */
[C---:B0-----:R-:W-:Y:S01]  /*b7f0*/  LOP3.LUT R5, R6.reuse, 0x7f, RZ, 0xc0, !PT ;  /* 0x0000007f06057812 */ /* 0x041fe200078ec0ff */
[----:B-1----:R-:W-:-:S05]  /*b800*/  IMAD.SHL.U32 R0, R6, 0x8, RZ ;  /* 0x0000000806007824 */ /* 0x002fca00078e00ff */
        /* <DEDUP_REMOVED lines=13> */
[----:B------:R0:W-:Y:S04]  /*b8e0*/  STL [R1+0x4], R2 ;  /* 0x0000040201007387 */ /* 0x0001e80000100800 */
[----:B------:R1:W-:Y:S01]  /*b8f0*/  STL [R1+0x1c], RZ ;  /* 0x00001cff01007387 */ /* 0x0003e20000100800 */
[----:B0-----:R-:W-:-:S02]  /*b900*/  LOP3.LUT R2, R0, 0x40, RZ, 0xfc, !PT ;  /* 0x0000004000027812 */ /* 0x001fc400078efcff */
[----:B-1----:R-:W-:-:S07]  /*b910*/  LOP3.LUT R0, R0, 0x80, RZ, 0xfc, !PT ;  /* 0x0000008000007812 */ /* 0x002fce00078efcff */
.L_x_2383:
        /* <DEDUP_REMOVED lines=23> */
.L_x_2294:
[----:B------:R-:W-:Y:S01]  /*ba90*/  ULDC UR8, c[0x0][0xc54] ;  /* 0x0003150000087ab9 */ /* 0x000fe20000000800 */
[----:B------:R-:W-:Y:S01]  /*baa0*/  UMOV UR7, UR9 ;  /* 0x0000000900077c82 */ /* 0x000fe20008000000 */
[----:B------:R-:W-:-:S11]  /*bab0*/  UISETP.NE.AND UP0, UPT, UR8, 0x1, UPT ;  /* 0x000000010800788c */ /* 0x000fd6000bf05270 */
[----:B------:R-:W-:Y:S02]  /*bac0*/  @UP0 ULDC.64 UR10, c[0x0][0xc58] ;  /* 0x00031600000a0ab9 */ /* 0x000fe40000000a00 */
[----:B------:R-:W-:-:S04]  /*bad0*/  UIMAD.WIDE.U32 UR4, UR9, UR10, URZ ;  /* 0x0000000a090472a5 */ /* 0x000fc8000f8e003f */
[----:B------:R-:W-:-:S04]  /*bae0*/  @UP0 USHF.R.U32.HI UR7, URZ, UR11, UR5 ;  /* 0x0000000b3f070299 */ /* 0x000fc80008011605 */
[----:B------:R-:W-:-:S12]  /*baf0*/  UIMAD UR8, UR7, UR8, URZ ;  /* 0x00000008070872a4 */ /* 0x000fd8000f8e023f */
.L_x_2295:
[----:B------:R-:W-:Y:S01]  /*bb00*/  ULOP3.LUT UR42, URZ, UR7, URZ, 0x33, !UPT ;  /* 0x000000073f2a7292 */ /* 0x000fe2000f8e333f */
[----:B------:R-:W-:Y:S01]  /*bb10*/  BSSY B7, `(.L_x_2296) ;  /* 0x0000400000077945 */ /* 0x000fe20003800000 */
[----:B------:R-:W-:Y:S01]  /*bb20*/  ULDC UR5, c[0x0][0x448] ;  /* 0x0001120000057ab9 */ /* 0x000fe20000000800 */
[----:B------:R-:W-:Y:S01]  /*bb30*/  ULDC UR4, c[0x0][0xc3c] ;  /* 0x00030f0000047ab9 */ /* 0x000fe20000000800 */
[----:B------:R-:W-:Y:S02]  /*bb40*/  UISETP.NE.AND UP1, UPT, UR5, 0x1, UPT ;  /* 0x000000010500788c */ /* 0x000fe4000bf25270 */
[----:B------:R-:W-:Y:S01]  /*bb50*/  UIADD3 UR42, UR42, UR4, URZ ;  /* 0x000000042a2a7290 */ /* 0x000fe2000fffe03f */
[----:B------:R-:W-:Y:S01]  /*bb60*/  ULDC.64 UR10, c[0x0][0x418] ;  /* 0x00010600000a7ab9 */ /* 0x000fe20000000a00 */
[----:B------:R-:W-:Y:S01]  /*bb70*/  ULDC UR5, c[0x0][0x288] ;  /* 0x0000a20000057ab9 */ /* 0x000fe20000000800 */
[----:B------:R-:W-:Y:S02]  /*bb80*/  UISETP.NE.U32.AND UP0, UPT, UR10, URZ, UPT ;  /* 0x0000003f0a00728c */ /* 0x000fe4000bf05070 */
[----:B------:R-:W-:-:S02]  /*bb90*/  USHF.L.U32 UR7, UR42, 0x7, URZ ;  /* 0x000000072a077899 */ /* 0x000fc4000800063f */
[----:B------:R-:W-:Y:S02]  /*bba0*/  UISETP.NE.AND.EX UP0, UPT, UR11, URZ, UPT, UP0 ;  /* 0x0000003f0b00728c */ /* 0x000fe4000bf05300 */
[----:B------:R-:W-:Y:S01]  /*bbb0*/  UIADD3 UR7, UR7, 0x7f, URZ ;  /* 0x0000007f07077890 */ /* 0x000fe2000fffe03f */
[----:B------:R-:W-:Y:S01]  /*bbc0*/  ULDC UR4, c[0x0][0x424] ;  /* 0x0001090000047ab9 */ /* 0x000fe20000000800 */
[----:B------:R-:W-:Y:S02]  /*bbd0*/  UIADD3 UR13, -UR5, 0x80, URZ ;  /* 0x00000080050d7890 */ /* 0x000fe4000fffe13f */
[----:B------:R-:W-:Y:S01]  /*bbe0*/  USEL UR11, UR4, 0x1, UP0 ;  /* 0x00000001040b7887 */ /* 0x000fe20008000000 */
[----:B------:R-:W-:Y:S01]  /*bbf0*/  @UP1 ULDC UR5, c[0x0][0x44c] ;  /* 0x0001130000051ab9 */ /* 0x000fe20000000800 */
[----:B------:R-:W-:Y:S01]  /*bc00*/  ULDC UR12, c[0x0][0x2f0] ;  /* 0x0000bc00000c7ab9 */ /* 0x000fe20000000800 */
[----:B------:R-:W-:Y:S01]  /*bc10*/  UIMAD.WIDE.U32 UR4, UR7, UR5, URZ ;  /* 0x00000005070472a5 */ /* 0x000fe2000f8e003f */
[----:B------:R-:W-:Y:S01]  /*bc20*/  @UP1 ULDC UR14, c[0x0][0x450] ;  /* 0x00011400000e1ab9 */ /* 0x000fe20000000800 */
[----:B------:R-:W-:-:S02]  /*bc30*/  UIMAD UR13, UR11, UR12, UR13 ;  /* 0x0000000c0b0d72a4 */ /* 0x000fc4000f8e020d */
[----:B------:R-:W-:Y:S02]  /*bc40*/  @UP1 USHF.R.U32.HI UR7, URZ, UR14, UR5 ;  /* 0x0000000e3f071299 */ /* 0x000fe40008011605 */
[----:B------:R-:W-:Y:S02]  /*bc50*/  UIMAD UR11, UR11, UR12, 0x7f ;  /* 0x0000007f0b0b74a4 */ /* 0x000fe4000f8e020c */
[----:B------:R-:W-:Y:S02]  /*bc60*/  UIADD3 UR7, UR13, UR7, URZ ;  /* 0x000000070d077290 */ /* 0x000fe4000fffe03f */
[----:B------:R-:W-:Y:S02]  /*bc70*/  UIADD3 UR8, UR9, -UR8, URZ ;  /* 0x8000000809087290 */ /* 0x000fe4000fffe03f */
[----:B------:R-:W-:Y:S02]  /*bc80*/  USHF.R.S32.HI UR9, URZ, 0x1f, UR11 ;  /* 0x0000001f3f097899 */ /* 0x000fe4000801140b */
[----:B------:R-:W-:-:S02]  /*bc90*/  USHF.R.S32.HI UR4, URZ, 0x1f, UR7 ;  /* 0x0000001f3f047899 */ /* 0x000fc40008011407 */
[----:B------:R-:W-:Y:S02]  /*bca0*/  ULEA.HI UR9, UR9, UR11, URZ, 0x7 ;  /* 0x0000000b09097291 */ /* 0x000fe4000f8f383f */
[----:B------:R-:W-:Y:S01]  /*bcb0*/  ULEA.HI UR7, UR4, UR7, URZ, 0x7 ;  /* 0x0000000704077291 */ /* 0x000fe2000f8f383f */
[----:B------:R-:W-:Y:S01]  /*bcc0*/  ULDC UR10, c[0x0][0xc48] ;  /* 0x00031200000a7ab9 */ /* 0x000fe20000000800 */
[----:B------:R-:W-:Y:S02]  /*bcd0*/  USHF.R.S32.HI UR9, URZ, 0x7, UR9 ;  /* 0x000000073f097899 */ /* 0x000fe40008011409 */
[----:B------:R-:W-:Y:S02]  /*bce0*/  USHF.R.S32.HI UR7, URZ, 0x7, UR7 ;  /* 0x000000073f077899 */ /* 0x000fe40008011407 */
[----:B------:R-:W-:Y:S02]  /*bcf0*/  UISETP.NE.AND UP0, UPT, UR10, 0x1, UPT ;  /* 0x000000010a00788c */ /* 0x000fe4000bf05270 */
[----:B------:R-:W-:Y:S01]  /*bd00*/  UISETP.LT.AND UP1, UPT, UR9, UR7, UPT ;  /* 0x000000070900728c */ /* 0x000fe2000bf21270 */
[----:B------:R-:W-:-:S03]  /*bd10*/  ULDC UR5, c[0x0][0xc54] ;  /* 0x0003150000057ab9 */ /* 0x000fc60000000800 */
[----:B------:R-:W-:Y:S02]  /*bd20*/  USEL UR41, UR9, UR7, UP1 ;  /* 0x0000000709297287 */ /* 0x000fe40008800000 */
[----:B------:R-:W-:-:S03]  /*bd30*/  UIMAD UR8, UR6, UR5, UR8 ;  /* 0x00000005060872a4 */ /* 0x000fc6000f8e0208 */
[----:B------:R-:W-:Y:S01]  /*bd40*/  @UP0 ULDC UR5, c[0x0][0xc4c] ;  /* 0x0003130000050ab9 */ /* 0x000fe20000000800 */
[----:B------:R-:W-:Y:S01]  /*bd50*/  ISETP.LT.AND P0, PT, RZ, UR41, PT ;  /* 0x00000029ff007c0c */ /* 0x000fe2000bf01270 */
[----:B------:R-:W-:Y:S01]  /*bd60*/  UIMAD.WIDE.U32 UR4, UR8, UR5, URZ ;  /* 0x00000005080472a5 */ /* 0x000fe2000f8e003f */
[----:B------:R-:W-:Y:S01]  /*bd70*/  @UP0 ULDC UR6, c[0x0][0xc50] ;  /* 0x0003140000060ab9 */ /* 0x000fe20000000800 */
[----:B------:R-:W-:Y:S02]  /*bd80*/  UMOV UR40, UR8 ;  /* 0x0000000800287c82 */ /* 0x000fe40008000000 */
[----:B------:R-:W-:-:S04]  /*bd90*/  @UP0 USHF.R.U32.HI UR40, URZ, UR6, UR5 ;  /* 0x000000063f280299 */ /* 0x000fc80008011605 */
[----:B------:R-:W-:-:S04]  /*bda0*/  UIADD3 UR36, -UR40, URZ, URZ ;  /* 0x0000003f28247290 */ /* 0x000fc8000fffe13f */
[----:B------:R-:W-:Y:S01]  /*bdb0*/  UIMAD UR36, UR10, UR36, UR8 ;  /* 0x000000240a2472a4 */ /* 0x000fe2000f8e0208 */
[----:B------:R-:W-:Y:S11]  /*bdc0*/  @P0 BRA `(.L_x_2297) ;  /* 0x00000000004c0947 */ /* 0x000ff60003800000 */
        /* <DEDUP_REMOVED lines=19> */
.L_x_2297:
        /* <DEDUP_REMOVED lines=20> */
.L_x_2300:
[----:B------:R-:W-:Y:S05]  /*c040*/  BSYNC B6 ;  /* 0x0000000000067941 */ /* 0x000fea0003800000 */
.L_x_2299:
        /* <DEDUP_REMOVED lines=20> */
.L_x_2303:
        /* <DEDUP_REMOVED lines=15> */
.L_x_2302:
[----:B------:R-:W-:Y:S05]  /*c280*/  BSYNC B6 ;  /* 0x0000000000067941 */ /* 0x000fea0003800000 */
.L_x_2301:
[----:B------:R-:W-:Y:S01]  /*c290*/  ULDC.64 UR4, c[0x0][0x9f8] ;  /* 0x00027e0000047ab9 */ /* 0x000fe20000000a00 */
[----:B------:R-:W-:Y:S01]  /*c2a0*/  IMAD.U32 R7, RZ, RZ, UR40 ;  /* 0x00000028ff077e24 */ /* 0x000fe2000f8e00ff */
[----:B------:R-:W-:Y:S01]  /*c2b0*/  UISETP.NE.U32.AND UP0, UPT, UR4, URZ, UPT ;  /* 0x0000003f0400728c */ /* 0x000fe2000bf05070 */
[----:B------:R-:W-:-:S03]  /*c2c0*/  ULDC.64 UR6, c[0x0][0x208] ;  /* 0x0000820000067ab9 */ /* 0x000fc60000000a00 */
[----:B------:R-:W-:-:S06]  /*c2d0*/  UISETP.NE.AND.EX UP0, UPT, UR5, URZ, UPT, UP0 ;  /* 0x0000003f0500728c */ /* 0x000fcc000bf05300 */
[----:B------:R-:W-:-:S05]  /*c2e0*/  PLOP3.LUT P0, PT, PT, PT, UP0, 0x80, 0x0 ;  /* 0x000000000000781c */ /* 0x000fca0003f0f008 */
[----:B------:R-:W-:Y:S02]  /*c2f0*/  @UP0 ULDC.64 UR4, c[0x0][0x9f8] ;  /* 0x00027e0000040ab9 */ /* 0x000fe40000000a00 */
[----:B------:R-:W-:-:S06]  /*c300*/  @UP0 UIMAD.WIDE UR4, UR40, 0x4, UR4 ;  /* 0x00000004280408a5 */ /* 0x000fcc000f8e0204 */
[----:B------:R-:W-:Y:S02]  /*c310*/  IMAD.U32 R2, RZ, RZ, UR4 ;  /* 0x00000004ff027e24 */ /* 0x000fe4000f8e00ff */
[----:B------:R-:W-:-:S05]  /*c320*/  IMAD.U32 R3, RZ, RZ, UR5 ;  /* 0x00000005ff037e24 */ /* 0x000fca000f8e00ff */
[----:B------:R0:W2:Y:S01]  /*c330*/  @P0 LDG.E R7, desc[UR6][R2.64] ;  /* 0x0000000602070981 */ /* 0x0000a2000c1e1900 */
        /* <DEDUP_REMOVED lines=9> */
[----:B------:R-:W-:Y:S02]  /*c3d0*/  P2R R4, PR, RZ, 0x2 ;  /* 0x00000002ff047803 */ /* 0x000fe40000000000 */
[----:B--2---:R-:W-:Y:S01]  /*c3e0*/  SHF.R.S32.HI R8, RZ, 0x1f, R7 ;  /* 0x0000001fff087819 */ /* 0x004fe20000011407 */
[----:B------:R0:W-:Y:S01]  /*c3f0*/  STL [R1], R7 ;  /* 0x0000000701007387 */ /* 0x0001e20000100800 */
[----:B------:R-:W-:-:S03]  /*c400*/  SEL R16, R7, RZ, !P1 ;  /* 0x000000ff07107207 */ /* 0x000fc60004800000 */
[----:B------:R0:W-:Y:S04]  /*c410*/  STL [R1+0x10], R4 ;  /* 0x0000100401007387 */ /* 0x0001e80000100800 */
[----:B------:R0:W-:Y:S01]  /*c420*/  STL [R1+0x8], R8 ;  /* 0x0000080801007387 */ /* 0x0001e20000100800 */
[----:B------:R-:W-:Y:S05]  /*c430*/  BRA.DIV UR4, `(.L_x_2304) ;  /* 0x0000003e04c47947 */ /* 0x000fea000b800000 */
[----:B------:R1:W2:Y:S02]  /*c440*/  SHFL.IDX PT, R14, R0, RZ, 0x1f ;  /* 0x00001fff000e7589 */ /* 0x0002a400000e0000 */
.L_x_2398:
[----:B------:R-:W-:Y:S02]  /*c450*/  PLOP3.LUT P2, PT, PT, PT, PT, 0x8, 0x0 ;  /* 0x000000000000781c */ /* 0x000fe40003f4e170 */
[----:B--2---:R-:W-:Y:S02]  /*c460*/  ISETP.NE.AND P0, PT, R14, RZ, PT ;  /* 0x000000ff0e00720c */ /* 0x004fe40003f05270 */
[----:B-1----:R-:W-:-:S05]  /*c470*/  P2R R0, PR, RZ, 0x4 ;  /* 0x00000004ff007803 */ /* 0x002fca0000000000 */
[----:B------:R1:W-:Y:S06]  /*c480*/  STL [R1+0xc], R0 ;  /* 0x00000c0001007387 */ /* 0x0003ec0000100800 */
[----:B------:R-:W-:Y:S05]  /*c490*/  @P0 BRA `(.L_x_2305) ;  /* 0x0000000400200947 */ /* 0x000fea0003800000 */
[----:B------:R-:W-:-:S03]  /*c4a0*/  UMOV UR4, 0xffffffff ;  /* 0xffffffff00047882 */ /* 0x000fc60000000000 */
[----:B------:R-:W-:Y:S05]  /*c4b0*/  BRA.DIV UR4, `(.L_x_2306) ;  /* 0x0000003e04c47947 */ /* 0x000fea000b800000 */
[----:B------:R-:W-:-:S13]  /*c4c0*/  ELECT P6, URZ, PT ;  /* 0x00000000003f782f */ /* 0x000fda00038c0000 */
.L_x_2401:
[----:B------:R-:W-:Y:S05]  /*c4d0*/  @!P6 BRA `(.L_x_2305) ;  /* 0x000000040010e947 */ /* 0x000fea0003800000 */
[----:B------:R-:W-:Y:S01]  /*c4e0*/  IMAD.MOV.U32 R16, RZ, RZ, R7 ;  /* 0x000000ffff107224 */ /* 0x000fe200078e0007 */
[----:B------:R-:W-:Y:S06]  /*c4f0*/  @!P1 BRA `(.L_x_2307) ;  /* 0x0000000000489947 */ /* 0x000fec0003800000 */
[----:B------:R-:W2:Y:S01]  /*c500*/  LDC R6, c[0x0][0x43c] ;  /* 0x00010f00ff067b82 */ /* 0x000ea20000000800 */
[----:B------:R-:W-:Y:S01]  /*c510*/  ULDC.64 UR4, c[0x0][0x428] ;  /* 0x00010a0000047ab9 */ /* 0x000fe20000000a00 */
[----:B------:R-:W-:Y:S01]  /*c520*/  ULDC.64 UR6, c[0x0][0x208] ;  /* 0x0000820000067ab9 */ /* 0x000fe20000000a00 */
[----:B--2---:R-:W-:-:S13]  /*c530*/  ISETP.NE.AND P0, PT, R6, 0x1, PT ;  /* 0x000000010600780c */ /* 0x004fda0003f05270 */
[----:B0-----:R-:W1:Y:S02]  /*c540*/  @P0 LDC.64 R4, c[0x0][0x440] ;  /* 0x00011000ff040b82 */ /* 0x001e640000000a00 */
[----:B-1----:R-:W-:-:S04]  /*c550*/  @P0 IMAD.HI.U32 R0, R19, R4, RZ ;  /* 0x0000000413000227 */ /* 0x002fc800078e00ff */
        /* <DEDUP_REMOVED lines=12> */
.L_x_2307:
[----:B--2---:R-:W2:Y:S01]  /*c620*/  LDL R2, [R1+0x4] ;  /* 0x0000040001027983 */ /* 0x004ea20000100800 */
[----:B-1----:R-:W-:Y:S01]  /*c630*/  IMAD R0, R18, 0x8, R17 ;  /* 0x0000000812007824 */ /* 0x002fe200078e0211 */
[----:B--2---:R-:W-:-:S04]  /*c640*/  SHF.L.U32 R2, R2, 0x1f, RZ ;  /* 0x0000001f02027819 */ /* 0x004fc800000006ff */
[----:B------:R-:W1:Y:S02]  /*c650*/  SYNCS.PHASECHK.TRANS64.TRYWAIT P0, [R0+URZ+0x34840], R2 ;  /* 0x03484002000075a7 */ /* 0x000e64000800017f */
[----:B-1----:R-:W-:Y:S05]  /*c660*/  @!P0 BRA `(.L_x_2308) ;  /* 0x0000003c00788947 */ /* 0x002fea0003800000 */
.L_x_2402:
        /* <DEDUP_REMOVED lines=11> */
.L_x_2309:
[----:B------:R-:W-:Y:S01]  /*c720*/  R2UR UR33, R0 ;  /* 0x00000000002172ca */ /* 0x000fe200000e0000 */
[----:B-1----:R-:W-:Y:S01]  /*c730*/  IMAD R0, R18, 0xc000, R17 ;  /* 0x0000c00012007824 */ /* 0x002fe200078e0211 */
[----:B------:R-:W-:Y:S01]  /*c740*/  R2UR UR35, R19 ;  /* 0x00000000132372ca */ /* 0x000fe200000e0000 */
[----:B------:R-:W-:Y:S01]  /*c750*/  UIADD3 UR4, UP0, UR38, 0x370, URZ ;  /* 0x0000037026047890 */ /* 0x000fe2000ff1e03f */
[----:B-----5:R-:W-:Y:S01]  /*c760*/  R2UR UR37, R16 ;  /* 0x00000000102572ca */ /* 0x020fe200000e0000 */
[----:B------:R-:W-:Y:S01]  /*c770*/  UMOV UR6, 0x0 ;  /* 0x0000000000067882 */ /* 0x000fe20000000000 */
[----:B------:R-:W-:Y:S01]  /*c780*/  R2UR UR8, R0 ;  /* 0x00000000000872ca */ /* 0x000fe200000e0000 */
[----:B------:R-:W-:Y:S01]  /*c790*/  UIADD3.X UR5, URZ, UR39, URZ, UP0, !UPT ;  /* 0x000000273f057290 */ /* 0x000fe200087fe43f */
[----:B------:R-:W-:Y:S01]  /*c7a0*/  PLOP3.LUT P0, PT, PT, PT, PT, 0x80, 0x0 ;  /* 0x000000000000781c */ /* 0x000fe20003f0f070 */
[----:B------:R-:W-:Y:S01]  /*c7b0*/  UMOV UR7, 0x14f00000 ;  /* 0x14f0000000077882 */ /* 0x000fe20000000000 */
[----:B------:R-:W-:Y:S01]  /*c7c0*/  UMOV UR34, URZ ;  /* 0x0000003f00227c82 */ /* 0x000fe20008000000 */
[----:B------:R-:W-:Y:S01]  /*c7d0*/  UMOV UR18, 0x40 ;  /* 0x0000004000127882 */ /* 0x000fe20000000000 */
[----:B------:R-:W-:Y:S01]  /*c7e0*/  P2R R0, PR, RZ, 0x1 ;  /* 0x00000001ff007803 */ /* 0x000fe20000000000 */
[----:B------:R-:W-:-:S02]  /*c7f0*/  UIADD3 UR33, UR33, 0x34830, URZ ;  /* 0x0003483021217890 */ /* 0x000fc4000fffe03f */
[----:B------:R-:W-:Y:S01]  /*c800*/  USHF.L.U32 UR35, UR35, 0x7, URZ ;  /* 0x0000000723237899 */ /* 0x000fe2000800063f */
[----:B------:R-:W-:Y:S01]  /*c810*/  UMOV UR20, UR36 ;  /* 0x0000002400147c82 */ /* 0x000fe20008000000 */
[----:B------:R-:W-:Y:S02]  /*c820*/  UMOV UR21, UR37 ;  /* 0x0000002500157c82 */ /* 0x000fe40008000000 */
[----:B------:R-:W-:Y:S01]  /*c830*/  UIADD3 UR32, UR8, 0x1c400, URZ ;  /* 0x0001c40008207890 */ /* 0x000fe2000fffe03f */
[----:B------:R2:W-:Y:S01]  /*c840*/  STL [R1+0xc], R0 ;  /* 0x00000c0001007387 */ /* 0x0005e20000100800 */
[----:B------:R-:W-:Y:S02]  /*c850*/  UIADD3 UR16, UR8, 0x20400, URZ ;  /* 0x0002040008107890 */ /* 0x000fe4000fffe03f */
[----:B------:R-:W-:Y:S01]  /*c860*/  UIADD3 UR8, UR8, 0x24400, URZ ;  /* 0x0002440008087890 */ /* 0x000fe2000fffe03f */
[----:B------:R-:W-:Y:S01]  /*c870*/  UMOV UR17, UR33 ;  /* 0x0000002100117c82 */ /* 0x000fe20008000000 */
[----:B------:R-:W-:Y:S01]  /*c880*/  UMOV UR19, UR35 ;  /* 0x0000002300137c82 */ /* 0x000fe20008000000 */
[----:B------:R-:W-:Y:S01]  /*c890*/  UMOV UR10, 0x80 ;  /* 0x00000080000a7882 */ /* 0x000fe20000000000 */
[----:B------:R-:W-:Y:S01]  /*c8a0*/  UMOV UR12, UR36 ;  /* 0x00000024000c7c82 */ /* 0x000fe20008000000 */
[----:B------:R-:W-:Y:S01]  /*c8b0*/  UMOV UR13, UR37 ;  /* 0x00000025000d7c82 */ /* 0x000fe20008000000 */
[----:B------:R-:W-:Y:S01]  /*c8c0*/  UMOV UR9, UR33 ;  /* 0x0000002100097c82 */ /* 0x000fe20008000000 */
[----:B------:R-:W-:Y:S01]  /*c8d0*/  UMOV UR11, UR35 ;  /* 0x00000023000b7c82 */ /* 0x000fe20008000000 */
[----:B------:R2:W-:Y:S01]  /*c8e0*/  UTMALDG.4D [UR32], [UR4], desc[UR6] ;  /* 0x00000620040075b4 */ /* 0x0005e20008019000 */
[----:B------:R2:W-:Y:S01]  /*c8f0*/  UTMALDG.4D [UR16], [UR4], desc[UR6] ;  /* 0x00000610040075b4 */ /* 0x0005e20008019000 */
[----:B------:R2:W-:Y:S02]  /*c900*/  UTMALDG.4D [UR8], [UR4], desc[UR6] ;  /* 0x00000608040075b4 */ /* 0x0005e40008019000 */
[----:B--2---:R-:W-:Y:S01]  /*c910*/  NOP ;  /* 0x0000000000007918 */ /* 0x004fe20000000000 */
.L_x_2305:
[----:B-1----:R-:W-:Y:S01]  /*c920*/  VIADD R0, R17, 0x10400 ;  /* 0x0001040011007836 */ /* 0x002fe20000000000 */
[----:B------:R-:W-:Y:S05]  /*c930*/  WARPSYNC.ALL ;  /* 0x0000000000007948 */ /* 0x000fea0003800000 */
[----:B------:R-:W-:Y:S01]  /*c940*/  BAR.SYNC.DEFER_BLOCKING 0x8, 0x180 ;  /* 0x0206000000007b1d */ /* 0x000fe20000010000 */
[----:B------:R-:W-:-:S05]  /*c950*/  LOP3.LUT P0, RZ, R0, 0x3ff, RZ, 0xc0, !PT ;  /* 0x000003ff00ff7812 */ /* 0x000fca000780c0ff */
[----:B------:R-:W-:Y:S08]  /*c960*/  BSSY B6, `(.L_x_2310) ;  /* 0x0000012000067945 */ /* 0x000ff00003800000 */
        /* <DEDUP_REMOVED lines=17> */
.L_x_2311:
[----:B------:R-:W-:Y:S05]  /*ca80*/  BSYNC B6 ;  /* 0x0000000000067941 */ /* 0x000fea0003800000 */
.L_x_2310:
[----:B0-----:R-:W0:Y:S01]  /*ca90*/  LDC R7, c[0x0][0x448] ;  /* 0x00011200ff077b82 */ /* 0x001e220000000800 */
[----:B------:R-:W1:Y:S01]  /*caa0*/  S2R R0, SR_TID.X ;  /* 0x0000000000007919 */ /* 0x000e620000002100 */
[----:B------:R-:W-:Y:S01]  /*cab0*/  USHF.R.S32.HI UR4, URZ, 0x1f, UR36 ;  /* 0x0000001f3f047899 */ /* 0x000fe20008011424 */
[----:B------:R-:W-:Y:S01]  /*cac0*/  ULDC.64 UR8, c[0x0][0x2d8] ;  /* 0x0000b60000087ab9 */ /* 0x000fe20000000a00 */
[----:B------:R-:W2:Y:S02]  /*cad0*/  S2R R2, SR_TID.X ;  /* 0x0000000000027919 */ /* 0x000ea40000002100 */
[----:B------:R-:W-:Y:S02]  /*cae0*/  UIMAD UR6, UR4, UR8, URZ ;  /* 0x00000008040672a4 */ /* 0x000fe4000f8e023f */
[----:B------:R-:W-:Y:S01]  /*caf0*/  UIMAD.WIDE.U32 UR4, UR36, UR8, URZ ;  /* 0x00000008240472a5 */ /* 0x000fe2000f8e003f */
[----:B------:R-:W3:Y:S01]  /*cb00*/  S2R R8, SR_TID.X ;  /* 0x0000000000087919 */ /* 0x000ee20000002100 */
[----:B------:R-:W-:-:S02]  /*cb10*/  UIMAD UR6, UR36, UR9, UR6 ;  /* 0x00000009240672a4 */ /* 0x000fc4000f8e0206 */
[----:B------:R-:W-:Y:S01]  /*cb20*/  USHF.R.S32.HI UR7, URZ, 0x1f, UR40 ;  /* 0x0000001f3f077899 */ /* 0x000fe20008011428 */
[----:B------:R-:W4:Y:S01]  /*cb30*/  S2R R10, SR_TID.X ;  /* 0x00000000000a7919 */ /* 0x000f220000002100 */
[----:B------:R-:W-:Y:S01]  /*cb40*/  UIADD3 UR5, UR5, UR6, URZ ;  /* 0x0000000605057290 */ /* 0x000fe2000fffe03f */
[----:B------:R-:W-:-:S03]  /*cb50*/  ULDC.64 UR8, c[0x0][0x2e0] ;  /* 0x0000b80000087ab9 */ /* 0x000fc60000000a00 */
[----:B------:R-:W-:Y:S02]  /*cb60*/  UIMAD.WIDE.U32 UR4, UR40, UR8, UR4 ;  /* 0x00000008280472a5 */ /* 0x000fe4000f8e0004 */
[----:B------:R-:W-:Y:S01]  /*cb70*/  UIMAD UR6, UR7, UR8, URZ ;  /* 0x00000008070672a4 */ /* 0x000fe2000f8e023f */
[----:B0-----:R-:W-:-:S03]  /*cb80*/  ISETP.NE.AND P0, PT, R7, 0x1, PT ;  /* 0x000000010700780c */ /* 0x001fc60003f05270 */
[----:B------:R-:W-:Y:S01]  /*cb90*/  UIMAD UR6, UR40, UR9, UR6 ;  /* 0x00000009280672a4 */ /* 0x000fe2000f8e0206 */
[----:B------:R-:W-:-:S03]  /*cba0*/  IMAD.U32 R5, RZ, RZ, UR5 ;  /* 0x00000005ff057e24 */ /* 0x000fc6000f8e00ff */
[----:B------:R-:W-:Y:S01]  /*cbb0*/  UIADD3 UR6, UR5, UR6, URZ ;  /* 0x0000000605067290 */ /* 0x000fe2000fffe03f */
[----:B-1----:R-:W-:-:S05]  /*cbc0*/  IMAD.SHL.U32 R4, R0, 0x10, RZ ;  /* 0x0000001000047824 */ /* 0x002fca00078e00ff */
[----:B------:R-:W0:Y:S01]  /*cbd0*/  @P0 LDC R3, c[0x0][0x44c] ;  /* 0x00011300ff030b82 */ /* 0x000e220000000800 */
[----:B--2---:R-:W-:Y:S01]  /*cbe0*/  LOP3.LUT R2, R2, 0x7f, RZ, 0xc0, !PT ;  /* 0x0000007f02027812 */ /* 0x004fe200078ec0ff */
[----:B---3--:R-:W-:-:S03]  /*cbf0*/  IMAD.SHL.U32 R8, R8, 0x8, RZ ;  /* 0x0000000808087824 */ /* 0x008fc600078e00ff */
[----:B------:R-:W-:-:S03]  /*cc00*/  SHF.R.U32.HI R2, RZ, 0x3, R2 ;  /* 0x00000003ff027819 */ /* 0x000fc60000011602 */
[----:B------:R-:W1:Y:S01]  /*cc10*/  @P0 LDC R0, c[0x0][0x450] ;  /* 0x00011400ff000b82 */ /* 0x000e620000000800 */
[----:B------:R-:W-:Y:S01]  /*cc20*/  LOP3.LUT R4, R2, 0x70, R4, 0xf8, !PT ;  /* 0x0000007002047812 */ /* 0x000fe200078ef804 */
[----:B------:R-:W-:Y:S01]  /*cc30*/  IMAD.U32 R2, RZ, RZ, UR42 ;  /* 0x0000002aff027e24 */ /* 0x000fe2000f8e00ff */
[----:B------:R-:W-:Y:S01]  /*cc40*/  LOP3.LUT R8, R8, 0x38, RZ, 0xc0, !PT ;  /* 0x0000003808087812 */ /* 0x000fe200078ec0ff */
[----:B----4-:R-:W-:Y:S02]  /*cc50*/  IMAD.SHL.U32 R9, R10, 0x8, RZ ;  /* 0x000000080a097824 */ /* 0x010fe400078e00ff */
[----:B------:R-:W-:Y:S01]  /*cc60*/  IMAD R2, R2, 0x80, R4 ;  /* 0x0000008002027824 */ /* 0x000fe200078e0204 */
[C---:B------:R-:W-:Y:S01]  /*cc70*/  LOP3.LUT R11, R8.reuse, 0x40, RZ, 0xfc, !PT ;  /* 0x00000040080b7812 */ /* 0x040fe200078efcff */
[----:B------:R-:W-:Y:S01]  /*cc80*/  IMAD.U32 R4, RZ, RZ, UR4 ;  /* 0x00000004ff047e24 */ /* 0x000fe2000f8e00ff */
[----:B------:R-:W-:Y:S01]  /*cc90*/  ULDC.64 UR4, c[0x0][0x2d0] ;  /* 0x0000b40000047ab9 */ /* 0x000fe20000000a00 */
[----:B------:R-:W-:Y:S01]  /*cca0*/  IMAD.MOV.U32 R6, RZ, RZ, R2 ;  /* 0x000000ffff067224 */ /* 0x000fe200078e0002 */
[----:B------:R-:W-:-:S02]  /*ccb0*/  LOP3.LUT R8, R8, 0x80, RZ, 0xfc, !PT ;  /* 0x0000008008087812 */ /* 0x000fc400078efcff */
        /* <DEDUP_REMOVED lines=26> */
[----:B------:R-:W-:-:S02]  /*ce60*/  LOP3.LUT R10, R10, 0x7f, RZ, 0xc0, !PT ;  /* 0x0000007f0a0a7812 */ /* 0x000fc400078ec0ff */
[----:B------:R-:W-:Y:S02]  /*ce70*/  LEA.HI.X R4, R2, UR7, R4, 0x1, P3 ;  /* 0x0000000702047c11 */ /* 0x000fe400098f0c04 */
[----:B------:R-:W-:Y:S01]  /*ce80*/  SHF.R.U32.HI R10, RZ, 0x3, R10 ;  /* 0x00000003ff0a7819 */ /* 0x000fe2000001160a */
[----:B0-----:R-:W-:Y:S06]  /*ce90*/  BRA.DIV UR4, `(.L_x_2312) ;  /* 0x0000003604807947 */ /* 0x001fec000b800000 */
[----:B------:R-:W0:Y:S01]  /*cea0*/  SHFL.IDX PT, R6, R0, RZ, 0x181f ;  /* 0x00181fff00067589 */ /* 0x000e2200000e0000 */
[----:B------:R-:W-:Y:S01]  /*ceb0*/  IMAD.U32 R2, RZ, RZ, UR42 ;  /* 0x0000002aff027e24 */ /* 0x000fe2000f8e00ff */
[----:B------:R-:W-:Y:S01]  /*cec0*/  ULDC UR4, c[0x0][0x288] ;  /* 0x0000a20000047ab9 */ /* 0x000fe20000000800 */
[----:B------:R-:W-:Y:S01]  /*ced0*/  ULDC.64 UR6, c[0x0][0x208] ;  /* 0x0000820000067ab9 */ /* 0x000fe20000000a00 */
[----:B------:R-:W1:Y:S01]  /*cee0*/  SHFL.IDX PT, R5, R4, RZ, 0x181f ;  /* 0x00181fff04057589 */ /* 0x000e6200000e0000 */
[----:B------:R-:W-:Y:S02]  /*cef0*/  IMAD R3, R7, UR4, RZ ;  /* 0x0000000407037c24 */ /* 0x000fe4000f8e02ff */
[----:B------:R-:W-:-:S05]  /*cf00*/  IMAD R2, R2, 0x80, R10 ;  /* 0x0000008002027824 */ /* 0x000fca00078e020a */
[----:B------:R-:W-:-:S13]  /*cf10*/  ISETP.GE.AND P4, PT, R2, R3, PT ;  /* 0x000000030200720c */ /* 0x000fda0003f86270 */
[----:B0-----:R-:W-:-:S05]  /*cf20*/  @!P4 LEA R6, P3, R9, R6, 0x1 ;  /* 0x000000060906c211 */ /* 0x001fca00078608ff */
[----:B-1----:R-:W-:-:S04]  /*cf30*/  @!P4 IMAD.X R5, RZ, RZ, R5, P3 ;  /* 0x000000ffff05c224 */ /* 0x002fc800018e0605 */
[----:B------:R-:W-:Y:S02]  /*cf40*/  @!P4 IMAD.MOV.U32 R7, RZ, RZ, R5 ;  /* 0x000000ffff07c224 */ /* 0x000fe400078e0005 */
[----:B------:R-:W-:-:S03]  /*cf50*/  VIADD R5, R2, 0x10 ;  /* 0x0000001002057836 */ /* 0x000fc60000000000 */
[----:B------:R-:W-:Y:S01]  /*cf60*/  @!PT LDS RZ, [RZ] ;  /* 0x00000000fffff984 */ /* 0x000fe20000000800 */
[----:B-----5:R-:W-:Y:S04]  /*cf70*/  @!P4 LDGSTS.E.BYPASS.LTC128B.128 [R8+0x10400], desc[UR6][R6.64], !P0 ;  /* 0x104000000608cfae */ /* 0x020fe8000c101d46 */
        /* <DEDUP_REMOVED lines=63> */
.L_x_2419:
[----:B------:R-:W-:Y:S01]  /*d370*/  VIADD R2, R2, 0x70 ;  /* 0x0000007002027836 */ /* 0x000fe20000000000 */
[----:B------:R-:W-:Y:S04]  /*d380*/  BSSY B0, `(.L_x_2313) ;  /* 0x000000c000007945 */ /* 0x000fe80003800000 */
[----:B------:R-:W-:-:S13]  /*d390*/  ISETP.GE.AND P3, PT, R2, R3, PT ;  /* 0x000000030200720c */ /* 0x000fda0003f66270 */
[----:B------:R-:W-:Y:S05]  /*d3a0*/  @P3 BRA `(.L_x_2314) ;  /* 0x0000000000243947 */ /* 0x000fea0003800000 */
[----:B------:R-:W-:Y:S01]  /*d3b0*/  LEA R2, P3, R9, R0, 0x1 ;  /* 0x0000000009027211 */ /* 0x000fe200078608ff */
        /* <DEDUP_REMOVED lines=8> */
.L_x_2314:
[----:B------:R-:W-:Y:S05]  /*d440*/  BSYNC B0 ;  /* 0x0000000000007941 */ /* 0x000fea0003800000 */
.L_x_2313:
[----:B------:R-:W-:Y:S01]  /*d450*/  NOP ;  /* 0x0000000000007918 */ /* 0x000fe20000000000 */
[----:B------:R-:W-:Y:S01]  /*d460*/  PLOP3.LUT P0, PT, PT, PT, PT, 0x80, 0x0 ;  /* 0x000000000000781c */ /* 0x000fe20003f0f070 */
[----:B0-----:R-:W-:-:S12]  /*d470*/  VIADD R6, R17, 0x34800 ;  /* 0x0003480011067836 */ /* 0x001fd80000000000 */
.L_x_2315:
[----:B------:R-:W-:Y:S02]  /*d480*/  PLOP3.LUT P1, PT, P1, P0, PT, 0xa2, 0x0 ;  /* 0x000000000000781c */ /* 0x000fe40000f21472 */
[----:B------:R-:W-:-:S08]  /*d490*/  @P0 R2UR P1, UR4, R17 ;  /* 0x00000000110402ca */ /* 0x000fd00000020000 */
[----:B------:R-:W-:-:S05]  /*d4a0*/  @P0 PLOP3.LUT P0, PT, P1, PT, PT, 0x80, 0x0 ;  /* 0x000000000000081c */ /* 0x000fca0000f0f070 */
[----:B------:R-:W-:Y:S01]  /*d4b0*/  @!P1 SYNCS.ARRIVE.TRANS64.RED.A0T1 RZ, [UR4+0x34800], RZ ;  /* 0x034800ffffff99a7 */ /* 0x000fe20008200404 */
[----:B------:R-:W-:Y:S07]  /*d4c0*/  @!P1 ARRIVES.LDGSTSBAR.64.TRANSCNT [UR4+0x34800] ;  /* 0x03480000ff0099b0 */ /* 0x000fee0008000a84 */
[----:B------:R-:W-:Y:S05]  /*d4d0*/  @P0 BRA.U.ANY `(.L_x_2315) ;  /* 0xfffffffd00e80947 */ /* 0x000fea000393ffff */
[----:B-1----:R-:W2:Y:S02]  /*d4e0*/  LDL.LU R2, [R1+0x1c] ;  /* 0x00001c0001027983 */ /* 0x002ea40000300800 */
        /* <DEDUP_REMOVED lines=11> */
.L_x_2420:
[----:B------:R-:W-:Y:S05]  /*d5a0*/  BSYNC B0 ;  /* 0x0000000000007941 */ /* 0x000fea0003800000 */
.L_x_2316:
[----:B------:R-:W-:-:S06]  /*d5b0*/  UISETP.GE.AND UP0, UPT, UR41, 0x2, UPT ;  /* 0x000000022900788c */ /* 0x000fcc000bf06270 */
[----:B------:R-:W-:-:S13]  /*d5c0*/  PLOP3.LUT P0, PT, PT, PT, UP0, 0x80, 0x0 ;  /* 0x000000000000781c */ /* 0x000fda0003f0f008 */
[----:B------:R-:W-:Y:S05]  /*d5d0*/  @!P0 BRA `(.L_x_2318) ;  /* 0x0000001c00f88947 */ /* 0x000fea0003800000 */
[----:B------:R-:W-:Y:S02]  /*d5e0*/  ULOP3.LUT UR4, UR41, 0x1, URZ, 0xc0, !UPT ;  /* 0x0000000129047892 */ /* 0x000fe4000f8ec03f */
[----:B------:R-:W-:Y:S02]  /*d5f0*/  IMAD.U32 R7, RZ, RZ, UR41 ;  /* 0x00000029ff077e24 */ /* 0x000fe4000f8e00ff */
[----:B------:R-:W-:Y:S02]  /*d600*/  UISETP.NE.U32.AND UP0, UPT, UR4, 0x1, UPT ;  /* 0x000000010400788c */ /* 0x000fe4000bf05070 */
[----:B------:R-:W-:-:S04]  /*d610*/  VIADD R7, R7, 0xfffffffe ;  /* 0xfffffffe07077836 */ /* 0x000fc80000000000 */
[----:B0-----:R-:W-:Y:S01]  /*d620*/  IMAD.MOV.U32 R0, RZ, RZ, R7 ;  /* 0x000000ffff007224 */ /* 0x001fe200078e0007 */
[----:B------:R-:W-:-:S13]  /*d630*/  PLOP3.LUT P0, PT, PT, PT, UP0, 0x80, 0x0 ;  /* 0x000000000000781c */ /* 0x000fda0003f0f008 */
[----:B------:R-:W-:Y:S05]  /*d640*/  @!P0 BRA `(.L_x_2319) ;  /* 0x0000000800a08947 */ /* 0x000fea0003800000 */
[----:B------:R-:W2:Y:S04]  /*d650*/  LDL R3, [R1+0xc] ;  /* 0x00000c0001037983 */ /* 0x000ea80000100800 */
[----:B------:R-:W3:Y:S01]  /*d660*/  LDL R2, [R1+0x4] ;  /* 0x0000040001027983 */ /* 0x000ee20000100800 */
[----:B------:R-:W-:Y:S01]  /*d670*/  VIADD R0, R18, 0x1 ;  /* 0x0000000112007836 */ /* 0x000fe20000000000 */
[----:B------:R-:W-:Y:S04]  /*d680*/  BSSY B0, `(.L_x_2320) ;  /* 0x00000a0000007945 */ /* 0x000fe80003800000 */
[----:B------:R-:W-:-:S04]  /*d690*/  ISETP.NE.AND P0, PT, R0, 0x2, PT ;  /* 0x000000020000780c */ /* 0x000fc80003f05270 */
[----:B------:R-:W-:Y:S02]  /*d6a0*/  SEL R9, RZ, 0x1, P0 ;  /* 0x00000001ff097807 */ /* 0x000fe40000000000 */
[----:B------:R-:W-:Y:S02]  /*d6b0*/  SEL R0, R0, RZ, P0 ;  /* 0x000000ff00007207 */ /* 0x000fe40000000000 */
[----:B--2---:R-:W-:Y:S02]  /*d6c0*/  ISETP.NE.AND P1, PT, R3, RZ, PT ;  /* 0x000000ff0300720c */ /* 0x004fe40003f25270 */
[----:B---3--:R-:W-:-:S11]  /*d6d0*/  LOP3.LUT R9, R2, R9, RZ, 0x3c, !PT ;  /* 0x0000000902097212 */ /* 0x008fd600078e3cff */
[----:B------:R-:W-:Y:S05]  /*d6e0*/  @!P1 BRA `(.L_x_2321) ;  /* 0x0000000800649947 */ /* 0x000fea0003800000 */
[----:B------:R-:W2:Y:S01]  /*d6f0*/  LDL R2, [R1+0x10] ;  /* 0x0000100001027983 */ /* 0x000ea20000100800 */
[----:B------:R-:W-:Y:S02]  /*d700*/  IMAD.MOV.U32 R4, RZ, RZ, R16 ;  /* 0x000000ffff047224 */ /* 0x000fe400078e0010 */
[----:B------:R-:W-:Y:S01]  /*d710*/  IMAD.MOV.U32 R8, RZ, RZ, R7 ;  /* 0x000000ffff087224 */ /* 0x000fe200078e0007 */
[----:B--2---:R-:W-:-:S13]  /*d720*/  ISETP.NE.AND P1, PT, R2, RZ, PT ;  /* 0x000000ff0200720c */ /* 0x004fda0003f25270 */
        /* <DEDUP_REMOVED lines=10> */
[----:B------:R-:W-:Y:S02]  /*d7d0*/  @P0 SHF.R.U32.HI R4, RZ, R3, R2 ;  /* 0x00000003ff040219 */ /* 0x000fe40000011602 */
[----:B------:R-:W0:Y:S03]  /*d7e0*/  LDC.64 R2, c[0x0][0x418] ;  /* 0x00010600ff027b82 */ /* 0x000e260000000a00 */
[----:B------:R-:W-:-:S04]  /*d7f0*/  IMAD.MOV R8, RZ, RZ, -R4 ;  /* 0x000000ffff087224 */ /* 0x000fc800078e0a04 */
[----:B------:R-:W-:Y:S01]  /*d800*/  IMAD R8, R5, R8, R7 ;  /* 0x0000000805087224 */ /* 0x000fe200078e0207 */
[----:B------:R-:W-:Y:S01]  /*d810*/  SHF.R.S32.HI R5, RZ, 0x1f, R4 ;  /* 0x0000001fff057819 */ /* 0x000fe20000011404 */
[----:B--2---:R-:W-:-:S04]  /*d820*/  IMAD R10, R10, UR4, RZ ;  /* 0x000000040a0a7c24 */ /* 0x004fc8000f8e02ff */
[C---:B---3--:R-:W-:Y:S02]  /*d830*/  IMAD R10, R11.reuse, UR5, R10 ;  /* 0x000000050b0a7c24 */ /* 0x048fe4000f8e020a */
[----:B------:R-:W-:-:S04]  /*d840*/  IMAD.WIDE.U32 R4, R11, UR4, R4 ;  /* 0x000000040b047c25 */ /* 0x000fc8000f8e0004 */
[----:B------:R-:W-:Y:S01]  /*d850*/  IMAD.IADD R5, R10, 0x1, R5 ;  /* 0x000000010a057824 */ /* 0x000fe200078e0205 */
[----:B0-----:R-:W-:-:S04]  /*d860*/  LEA R2, P0, R4, R2, 0x2 ;  /* 0x0000000204027211 */ /* 0x001fc800078010ff */
[----:B------:R-:W-:-:S05]  /*d870*/  LEA.HI.X R3, R4, R3, R5, 0x2, P0 ;  /* 0x0000000304037211 */ /* 0x000fca00000f1405 */
[----:B------:R0:W5:Y:S04]  /*d880*/  LDG.E R4, desc[UR6][R2.64] ;  /* 0x0000000602047981 */ /* 0x000168000c1e1900 */
.L_x_2322:
[----:B0-----:R-:W-:Y:S01]  /*d890*/  IMAD R2, R0, 0x8, R17 ;  /* 0x0000000800027824 */ /* 0x001fe200078e0211 */
[----:B------:R-:W-:Y:S01]  /*d8a0*/  SHF.L.U32 R3, R9, 0x1f, RZ ;  /* 0x0000001f09037819 */ /* 0x000fe200000006ff */
[----:B------:R-:W-:Y:S03]  /*d8b0*/  BSSY B1, `(.L_x_2323) ;  /* 0x0000003000017945 */ /* 0x000fe60003800000 */
[----:B------:R-:W0:Y:S02]  /*d8c0*/  SYNCS.PHASECHK.TRANS64.TRYWAIT P0, [R2+URZ+0x34840], R3 ;  /* 0x03484003020075a7 */ /* 0x000e24000800017f */
[----:B0-----:R-:W-:Y:S05]  /*d8d0*/  @!P0 BRA `(.L_x_2324) ;  /* 0x0000003400cc8947 */ /* 0x001fea0003800000 */
.L_x_2421:
[----:B------:R-:W-:Y:S05]  /*d8e0*/  BSYNC B1 ;  /* 0x0000000000017941 */ /* 0x000fea0003800000 */
.L_x_2323:
        /* <DEDUP_REMOVED lines=12> */
.L_x_2326:
[----:B------:R-:W-:Y:S05]  /*d9b0*/  BSYNC B1 ;  /* 0x0000000000017941 */ /* 0x000fea0003800000 */
.L_x_2325:
[----:B------:R-:W-:Y:S01]  /*d9c0*/  IMAD.MOV.U32 R10, RZ, RZ, RZ ;  /* 0x000000ffff0a7224 */ /* 0x000fe200078e00ff */
[----:B------:R-:W-:Y:S01]  /*d9d0*/  R2UR UR11, R8 ;  /* 0x00000000080b72ca */ /* 0x000fe200000e0000 */
[----:B0-----:R-:W-:Y:S01]  /*d9e0*/  IMAD R3, R0, 0xc000, R17 ;  /* 0x0000c00000037824 */ /* 0x001fe200078e0211 */
[----:B------:R-:W-:Y:S01]  /*d9f0*/  UIADD3 UR4, UP0, UR38, 0x370, URZ ;  /* 0x0000037026047890 */ /* 0x000fe2000ff1e03f */
[----:B------:R-:W-:Y:S01]  /*da00*/  PLOP3.LUT P0, PT, PT, PT, PT, 0x80, 0x0 ;  /* 0x000000000000781c */ /* 0x000fe20003f0f070 */
[----:B------:R-:W-:Y:S01]  /*da10*/  VIADD R2, R2, 0x34830 ;  /* 0x0003483002027836 */ /* 0x000fe20000000000 */
[----:B------:R-:W-:Y:S01]  /*da20*/  R2UR UR10, R10 ;  /* 0x000000000a0a72ca */ /* 0x000fe200000e0000 */
[----:B------:R-:W-:Y:S01]  /*da30*/  VIADD R5, R3, 0x1c400 ;  /* 0x0001c40003057836 */ /* 0x000fe20000000000 */
[----:B------:R-:W-:Y:S01]  /*da40*/  UIADD3.X UR5, URZ, UR39, URZ, UP0, !UPT ;  /* 0x000000273f057290 */ /* 0x000fe200087fe43f */
[----:B------:R-:W-:Y:S01]  /*da50*/  UMOV UR6, 0x0 ;  /* 0x0000000000067882 */ /* 0x000fe20000000000 */
[----:B------:R-:W-:-:S04]  /*da60*/  UMOV UR7, 0x14f00000 ;  /* 0x14f0000000077882 */ /* 0x000fc80000000000 */
[----:B------:R-:W-:-:S12]  /*da70*/  USHF.L.U32 UR11, UR11, 0x7, URZ ;  /* 0x000000070b0b7899 */ /* 0x000fd8000800063f */
.L_x_2327:
[----:B------:R-:W-:-:S13]  /*da80*/  @P0 ELECT P2, URZ, PT ;  /* 0x00000000003f082f */ /* 0x000fda0003840000 */
[----:B-----5:R-:W-:Y:S01]  /*da90*/  @P2 R2UR UR13, R4 ;  /* 0x00000000040d22ca */ /* 0x020fe200000e0000 */
[----:B------:R-:W-:Y:S01]  /*daa0*/  UMOV UR12, UR36 ;  /* 0x00000024000c7c82 */ /* 0x000fe20008000000 */
        /* <DEDUP_REMOVED lines=12> */
.L_x_2328:
[----:B------:R-:W-:-:S13]  /*db70*/  @P0 ELECT P2, URZ, PT ;  /* 0x00000000003f082f */ /* 0x000fda0003840000 */
[----:B------:R-:W-:Y:S01]  /*db80*/  @P2 R2UR UR13, R4 ;  /* 0x00000000040d22ca */ /* 0x000fe200000e0000 */
[----:B------:R-:W-:Y:S01]  /*db90*/  UMOV UR12, UR36 ;  /* 0x00000024000c7c82 */ /* 0x000fe20008000000 */
        /* <DEDUP_REMOVED lines=11> */
.L_x_2329:
        /* <DEDUP_REMOVED lines=15> */
.L_x_2422:
[----:B------:R-:W-:Y:S05]  /*dd40*/  BSYNC B1 ;  /* 0x0000000000017941 */ /* 0x000fea0003800000 */
.L_x_2330:
        /* <DEDUP_REMOVED lines=12> */
.L_x_2333:
[----:B------:R-:W-:Y:S05]  /*de10*/  BSYNC B1 ;  /* 0x0000000000017941 */ /* 0x000fea0003800000 */
.L_x_2332:
[----:B------:R-:W-:Y:S01]  /*de20*/  R2UR UR6, R12 ;  /* 0x000000000c0672ca */ /* 0x000fe200000e0000 */
[C-C-:B0-----:R-:W-:Y:S01]  /*de30*/  IMAD R2, R18.reuse, 0x8, R17.reuse ;  /* 0x0000000812027824 */ /* 0x141fe200078e0211 */
[----:B------:R-:W-:Y:S01]  /*de40*/  R2UR UR7, R13 ;  /* 0x000000000d0772ca */ /* 0x000fe200000e0000 */
[----:B------:R-:W-:Y:S01]  /*de50*/  IMAD R3, R18, 0x8000, R17 ;  /* 0x0000800012037824 */ /* 0x000fe200078e0211 */
[----:B------:R-:W-:Y:S01]  /*de60*/  R2UR UR10, R10 ;  /* 0x000000000a0a72ca */ /* 0x000fe200000e0000 */
[----:B------:R-:W-:Y:S01]  /*de70*/  UIADD3 UR4, UP0, UR38, 0x470, URZ ;  /* 0x0000047026047890 */ /* 0x000fe2000ff1e03f */
[----:B------:R-:W-:Y:S01]  /*de80*/  PLOP3.LUT P0, PT, PT, PT, PT, 0x80, 0x0 ;  /* 0x000000000000781c */ /* 0x000fe20003f0f070 */
[----:B------:R-:W-:Y:S02]  /*de90*/  IMAD.SHL.U32 R5, R19, 0x80, RZ ;  /* 0x0000008013057824 */ /* 0x000fe400078e00ff */
[----:B------:R-:W-:Y:S01]  /*dea0*/  VIADD R2, R2, 0x34850 ;  /* 0x0003485002027836 */ /* 0x000fe20000000000 */
[----:B------:R-:W-:Y:S01]  /*deb0*/  UIADD3.X UR5, URZ, UR39, URZ, UP0, !UPT ;  /* 0x000000273f057290 */ /* 0x000fe200087fe43f */
[----:B------:R-:W-:-:S11]  /*dec0*/  VIADD R10, R3, 0x400 ;  /* 0x00000400030a7836 */ /* 0x000fd60000000000 */
.L_x_2334:
        /* <DEDUP_REMOVED lines=15> */
.L_x_2335:
        /* <DEDUP_REMOVED lines=12> */
.L_x_2321:
[----:B------:R-:W-:Y:S05]  /*e080*/  BSYNC B0 ;  /* 0x0000000000007941 */ /* 0x000fea0003800000 */
.L_x_2320:
[----:B------:R0:W-:Y:S01]  /*e090*/  STL [R1+0x4], R9 ;  /* 0x0000040901007387 */ /* 0x0001e20000100800 */
[----:B------:R-:W-:Y:S01]  /*e0a0*/  UIADD3 UR4, UR41, -0x3, URZ ;  /* 0xfffffffd29047890 */ /* 0x000fe2000fffe03f */
[----:B------:R-:W-:-:S05]  /*e0b0*/  IMAD.MOV.U32 R18, RZ, RZ, R0 ;  /* 0x000000ffff127224 */ /* 0x000fca00078e0000 */
[----:B------:R-:W-:-:S07]  /*e0c0*/  IMAD.U32 R0, RZ, RZ, UR4 ;  /* 0x00000004ff007e24 */ /* 0x000fce000f8e00ff */
.L_x_2319:
[----:B------:R-:W-:Y:S01]  /*e0d0*/  ISETP.NE.AND P0, PT, R7, RZ, PT ;  /* 0x000000ff0700720c */ /* 0x000fe20003f05270 */
[----:B------:R-:W-:-:S12]  /*e0e0*/  BSSY B0, `(.L_x_2318) ;  /* 0x000014d000007945 */ /* 0x000fd80003800000 */
[----:B------:R-:W-:Y:S05]  /*e0f0*/  @!P0 BRA `(.L_x_2336) ;  /* 0x00000014002c8947 */ /* 0x000fea0003800000 */
[----:B------:R-:W-:-:S07]  /*e100*/  IMAD.MOV.U32 R8, RZ, RZ, R16 ;  /* 0x000000ffff087224 */ /* 0x000fce00078e0010 */
.L_x_2369:
        /* <DEDUP_REMOVED lines=8> */
[----:B--2---:R-:W-:Y:S02]  /*e190*/  ISETP.NE.AND P1, PT, R3, RZ, PT ;  /* 0x000000ff0300720c */ /* 0x004fe40003f25270 */
[----:B---3--:R-:W-:-:S11]  /*e1a0*/  LOP3.LUT R5, R2, R5, RZ, 0x3c, !PT ;  /* 0x0000000502057212 */ /* 0x008fd600078e3cff */
[----:B-1----:R-:W-:Y:S05]  /*e1b0*/  @!P1 BRA `(.L_x_2338) ;  /* 0x0000000800609947 */ /* 0x002fea0003800000 */
[----:B------:R-:W2:Y:S01]  /*e1c0*/  LDL R2, [R1+0x10] ;  /* 0x0000100001027983 */ /* 0x000ea20000100800 */
[----:B------:R-:W-:Y:S01]  /*e1d0*/  IMAD.MOV.U32 R7, RZ, RZ, R0 ;  /* 0x000000ffff077224 */ /* 0x000fe200078e0000 */
[----:B--2---:R-:W-:-:S13]  /*e1e0*/  ISETP.NE.AND P1, PT, R2, RZ, PT ;  /* 0x000000ff0200720c */ /* 0x004fda0003f25270 */
[----:B------:R-:W-:Y:S05]  /*e1f0*/  @!P1 BRA `(.L_x_2339) ;  /* 0x0000000000549947 */ /* 0x000fea0003800000 */
[----:B------:R-:W2:Y:S01]  /*e200*/  LDL R10, [R1+0x8] ;  /* 0x00000800010a7983 */ /* 0x000ea20000100800 */
[----:B------:R-:W1:Y:S01]  /*e210*/  LDC R8, c[0x0][0x43c] ;  /* 0x00010f00ff087b82 */ /* 0x000e620000000800 */
[----:B------:R-:W-:Y:S02]  /*e220*/  ULDC.64 UR4, c[0x0][0x428] ;  /* 0x00010a0000047ab9 */ /* 0x000fe40000000a00 */
[----:B0-----:R-:W3:Y:S01]  /*e230*/  LDL R9, [R1] ;  /* 0x0000000001097983 */ /* 0x001ee20000100800 */
[----:B------:R-:W-:Y:S01]  /*e240*/  ULDC.64 UR6, c[0x0][0x208] ;  /* 0x0000820000067ab9 */ /* 0x000fe20000000a00 */
[----:B-1----:R-:W-:-:S13]  /*e250*/  ISETP.NE.AND P0, PT, R8, 0x1, PT ;  /* 0x000000010800780c */ /* 0x002fda0003f05270 */
        /* <DEDUP_REMOVED lines=15> */
.L_x_2339:
[----:B------:R-:W-:Y:S01]  /*e350*/  IMAD R3, R4, 0x8, R17 ;  /* 0x0000000804037824 */ /* 0x000fe200078e0211 */
[----:B------:R-:W-:Y:S01]  /*e360*/  SHF.L.U32 R2, R5, 0x1f, RZ ;  /* 0x0000001f05027819 */ /* 0x000fe200000006ff */
[----:B------:R-:W-:Y:S03]  /*e370*/  BSSY B2, `(.L_x_2340) ;  /* 0x0000003000027945 */ /* 0x000fe60003800000 */
[----:B------:R-:W2:Y:S02]  /*e380*/  SYNCS.PHASECHK.TRANS64.TRYWAIT P0, [R3+URZ+0x34840], R2 ;  /* 0x03484002030075a7 */ /* 0x000ea4000800017f */
[----:B--2---:R-:W-:Y:S05]  /*e390*/  @!P0 BRA `(.L_x_2341) ;  /* 0x0000002c00448947 */ /* 0x004fea0003800000 */
.L_x_2423:
[----:B------:R-:W-:Y:S05]  /*e3a0*/  BSYNC B2 ;  /* 0x0000000000027941 */ /* 0x000fea0003800000 */
.L_x_2340:
[----:B01----:R-:W0:Y:S01]  /*e3b0*/  S2R R9, SR_TID.X ;  /* 0x0000000000097919 */ /* 0x003e220000002100 */
        /* <DEDUP_REMOVED lines=9> */
[----:B-1----:R-:W-:Y:S05]  /*e450*/  @!P0 BRA `(.L_x_2343) ;  /* 0x0000000000048947 */ /* 0x002fea0003800000 */
[----:B------:R-:W-:Y:S01]  /*e460*/  BPT.TRAP 0x1 ;  /* 0x000000040000795c */ /* 0x000fe20000300000 */
.L_x_2343:
[----:B------:R-:W-:Y:S05]  /*e470*/  BSYNC B2 ;  /* 0x0000000000027941 */ /* 0x000fea0003800000 */
.L_x_2342:
[----:B------:R-:W-:Y:S01]  /*e480*/  IMAD.MOV.U32 R12, RZ, RZ, RZ ;  /* 0x000000ffff0c7224 */ /* 0x000fe200078e00ff */
[----:B------:R-:W-:Y:S01]  /*e490*/  UIADD3 UR4, UP0, UR38, 0x370, URZ ;  /* 0x0000037026047890 */ /* 0x000fe2000ff1e03f */
[----:B------:R-:W-:Y:S01]  /*e4a0*/  IMAD R9, R4, 0xc000, R17 ;  /* 0x0000c00004097824 */ /* 0x000fe200078e0211 */
[----:B------:R-:W-:Y:S01]  /*e4b0*/  PLOP3.LUT P0, PT, PT, PT, PT, 0x80, 0x0 ;  /* 0x000000000000781c */ /* 0x000fe20003f0f070 */
[----:B--2---:R-:W-:Y:S01]  /*e4c0*/  VIADD R3, R3, 0x34830 ;  /* 0x0003483003037836 */ /* 0x004fe20000000000 */
[----:B------:R-:W-:Y:S01]  /*e4d0*/  R2UR UR10, R12 ;  /* 0x000000000c0a72ca */ /* 0x000fe200000e0000 */
[----:B------:R-:W-:Y:S01]  /*e4e0*/  IMAD.SHL.U32 R2, R7, 0x80, RZ ;  /* 0x0000008007027824 */ /* 0x000fe200078e00ff */
[----:B------:R-:W-:Y:S01]  /*e4f0*/  UIADD3.X UR5, URZ, UR39, URZ, UP0, !UPT ;  /* 0x000000273f057290 */ /* 0x000fe200087fe43f */
[----:B------:R-:W-:Y:S01]  /*e500*/  VIADD R10, R9, 0x1c400 ;  /* 0x0001c400090a7836 */ /* 0x000fe20000000000 */
[----:B------:R-:W-:Y:S01]  /*e510*/  UMOV UR6, 0x0 ;  /* 0x0000000000067882 */ /* 0x000fe20000000000 */
[----:B------:R-:W-:-:S10]  /*e520*/  UMOV UR7, 0x14f00000 ;  /* 0x14f0000000077882 */ /* 0x000fd40000000000 */
.L_x_2344:
        /* <DEDUP_REMOVED lines=16> */
.L_x_2345:
        /* <DEDUP_REMOVED lines=15> */
.L_x_2346:
        /* <DEDUP_REMOVED lines=16> */
.L_x_2424:
[----:B------:R-:W-:Y:S05]  /*e820*/  BSYNC B2 ;  /* 0x0000000000027941 */ /* 0x000fea0003800000 */
.L_x_2347:
        /* <DEDUP_REMOVED lines=11> */
.L_x_2350:
[----:B------:R-:W-:Y:S05]  /*e8e0*/  BSYNC B2 ;  /* 0x0000000000027941 */ /* 0x000fea0003800000 */
.L_x_2349:
[----:B------:R-:W-:Y:S01]  /*e8f0*/  R2UR UR10, R12 ;  /* 0x000000000c0a72ca */ /* 0x000fe200000e0000 */
[----:B------:R-:W-:Y:S01]  /*e900*/  IMAD R18, R18, 0x8000, R17 ;  /* 0x0000800012127824 */ /* 0x000fe200078e0211 */
[----:B------:R-:W-:Y:S01]  /*e910*/  R2UR UR6, R10 ;  /* 0x000000000a0672ca */ /* 0x000fe200000e0000 */
[----:B------:R-:W-:Y:S01]  /*e920*/  UIADD3 UR4, UP0, UR38, 0x470, URZ ;  /* 0x0000047026047890 */ /* 0x000fe2000ff1e03f */
[----:B------:R-:W-:Y:S01]  /*e930*/  R2UR UR7, R11 ;  /* 0x000000000b0772ca */ /* 0x000fe200000e0000 */
[----:B0-----:R-:W-:Y:S01]  /*e940*/  IMAD.SHL.U32 R3, R19, 0x80, RZ ;  /* 0x0000008013037824 */ /* 0x001fe200078e00ff */
[----:B------:R-:W-:Y:S01]  /*e950*/  PLOP3.LUT P0, PT, PT, PT, PT, 0x80, 0x0 ;  /* 0x000000000000781c */ /* 0x000fe20003f0f070 */
[----:B------:R-:W-:Y:S01]  /*e960*/  VIADD R2, R2, 0x50 ;  /* 0x0000005002027836 */ /* 0x000fe20000000000 */
[----:B------:R-:W-:Y:S01]  /*e970*/  UIADD3.X UR5, URZ, UR39, URZ, UP0, !UPT ;  /* 0x000000273f057290 */ /* 0x000fe200087fe43f */
[----:B------:R-:W-:-:S11]  /*e980*/  VIADD R9, R18, 0x400 ;  /* 0x0000040012097836 */ /* 0x000fd60000000000 */
.L_x_2351:
        /* <DEDUP_REMOVED lines=15> */
.L_x_2352:
        /* <DEDUP_REMOVED lines=12> */
.L_x_2338:
[----:B------:R-:W-:Y:S05]  /*eb40*/  BSYNC B1 ;  /* 0x0000000000017941 */ /* 0x000fea0003800000 */
.L_x_2337:
[----:B------:R-:W2:Y:S01]  /*eb50*/  LDL R2, [R1+0xc] ;  /* 0x00000c0001027983 */ /* 0x000ea20000100800 */
[----:B------:R-:W-:Y:S01]  /*eb60*/  VIADD R18, R4, 0x1 ;  /* 0x0000000104127836 */ /* 0x000fe20000000000 */
[----:B------:R-:W-:Y:S04]  /*eb70*/  BSSY B1, `(.L_x_2353) ;  /* 0x00000a0000017945 */ /* 0x000fe80003800000 */
[----:B------:R-:W-:-:S04]  /*eb80*/  ISETP.NE.AND P0, PT, R18, 0x2, PT ;  /* 0x000000021200780c */ /* 0x000fc80003f05270 */
[----:B------:R-:W-:Y:S02]  /*eb90*/  SEL R18, R18, RZ, P0 ;  /* 0x000000ff12127207 */ /* 0x000fe40000000000 */
[----:B--2---:R-:W-:Y:S02]  /*eba0*/  ISETP.NE.AND P1, PT, R2, RZ, PT ;  /* 0x000000ff0200720c */ /* 0x004fe40003f25270 */
[----:B------:R-:W-:-:S04]  /*ebb0*/  SEL R2, RZ, 0x1, P0 ;  /* 0x00000001ff027807 */ /* 0x000fc80000000000 */
[----:B------:R-:W-:-:S05]  /*ebc0*/  LOP3.LUT R10, R5, R2, RZ, 0x3c, !PT ;  /* 0x00000002050a7212 */ /* 0x000fca00078e3cff */
[----:B------:R1:W-:Y:S02]  /*ebd0*/  STL [R1+0x4], R10 ;  /* 0x0000040a01007387 */ /* 0x0003e40000100800 */
[----:B------:R-:W-:Y:S05]  /*ebe0*/  @!P1 BRA `(.L_x_2354) ;  /* 0x0000000800609947 */ /* 0x000fea0003800000 */
[----:B------:R-:W2:Y:S01]  /*ebf0*/  LDL R3, [R1+0x10] ;  /* 0x0000100001037983 */ /* 0x000ea20000100800 */
[----:B------:R-:W-:Y:S01]  /*ec00*/  VIADD R7, R0, 0xffffffff ;  /* 0xffffffff00077836 */ /* 0x000fe20000000000 */
[----:B--2---:R-:W-:-:S13]  /*ec10*/  ISETP.NE.AND P1, PT, R3, RZ, PT ;  /* 0x000000ff0300720c */ /* 0x004fda0003f25270 */
[----:B------:R-:W-:Y:S05]  /*ec20*/  @!P1 BRA `(.L_x_2355) ;  /* 0x0000000000549947 */ /* 0x000fea0003800000 */
[----:B------:R-:W2:Y:S01]  /*ec30*/  LDL R12, [R1+0x8] ;  /* 0x00000800010c7983 */ /* 0x000ea20000100800 */
[----:B0-----:R-:W0:Y:S01]  /*ec40*/  LDC R9, c[0x0][0x43c] ;  /* 0x00010f00ff097b82 */ /* 0x001e220000000800 */
[----:B------:R-:W-:Y:S02]  /*ec50*/  ULDC.64 UR4, c[0x0][0x428] ;  /* 0x00010a0000047ab9 */ /* 0x000fe40000000a00 */
[----:B------:R-:W3:Y:S01]  /*ec60*/  LDL R11, [R1] ;  /* 0x00000000010b7983 */ /* 0x000ee20000100800 */
        /* <DEDUP_REMOVED lines=17> */
.L_x_2355:
[----:B------:R-:W-:Y:S01]  /*ed80*/  IMAD R2, R18, 0x8, R17 ;  /* 0x0000000812027824 */ /* 0x000fe200078e0211 */
[----:B------:R-:W-:Y:S01]  /*ed90*/  SHF.L.U32 R3, R10, 0x1f, RZ ;  /* 0x0000001f0a037819 */ /* 0x000fe200000006ff */
[----:B------:R-:W-:Y:S03]  /*eda0*/  BSSY B2, `(.L_x_2356) ;  /* 0x0000003000027945 */ /* 0x000fe60003800000 */
[----:B------:R-:W3:Y:S02]  /*edb0*/  SYNCS.PHASECHK.TRANS64.TRYWAIT P0, [R2+URZ+0x34840], R3 ;  /* 0x03484003020075a7 */ /* 0x000ee4000800017f */
[----:B---3--:R-:W-:Y:S05]  /*edc0*/  @!P0 BRA `(.L_x_2357) ;  /* 0x0000002000e08947 */ /* 0x008fea0003800000 */
.L_x_2425:
[----:B------:R-:W-:Y:S05]  /*edd0*/  BSYNC B2 ;  /* 0x0000000000027941 */ /* 0x000fea0003800000 */
.L_x_2356:
[----:B0-2---:R-:W0:Y:S01]  /*ede0*/  S2R R9, SR_TID.X ;  /* 0x0000000000097919 */ /* 0x005e220000002100 */
[----:B------:R-:W-:Y:S01]  /*edf0*/  BSSY B2, `(.L_x_2358) ;  /* 0x000000b000027945 */ /* 0x000fe20003800000 */
[----:B0-----:R-:W-:-:S04]  /*ee00*/  LOP3.LUT R9, R9, 0x7f, RZ, 0xc0, !PT ;  /* 0x0000007f09097812 */ /* 0x001fc800078ec0ff */
[----:B------:R-:W-:-:S13]  /*ee10*/  ISETP.NE.AND P1, PT, R9, RZ, PT ;  /* 0x000000ff0900720c */ /* 0x000fda0003f25270 */
[----:B------:R-:W-:Y:S05]  /*ee20*/  @P1 BRA `(.L_x_2359) ;  /* 0x00000000001c1947 */ /* 0x000fea0003800000 */
[----:B------:R-:W0:Y:S01]  /*ee30*/  S2R R9, SR_TID.X ;  /* 0x0000000000097919 */ /* 0x000e220000002100 */
[----:B---3--:R-:W-:-:S04]  /*ee40*/  IMAD.MOV.U32 R3, RZ, RZ, 0xc000 ;  /* 0x0000c000ff037424 */ /* 0x008fc800078e00ff */
[----:B------:R2:W-:Y:S01]  /*ee50*/  SYNCS.ARRIVE.TRANS64 RZ, [R2+URZ+0x34830], R3 ;  /* 0x0348300302ff79a7 */ /* 0x0005e2000800003f */
[----:B0-----:R-:W-:-:S04]  /*ee60*/  LOP3.LUT R9, R9, 0x1f, RZ, 0xc0, !PT ;  /* 0x0000001f09097812 */ /* 0x001fc800078ec0ff */
[----:B------:R-:W-:-:S13]  /*ee70*/  ISETP.NE.AND P0, PT, R9, RZ, PT ;  /* 0x000000ff0900720c */ /* 0x000fda0003f05270 */
[----:B--2---:R-:W-:Y:S05]  /*ee80*/  @!P0 BRA `(.L_x_2359) ;  /* 0x0000000000048947 */ /* 0x004fea0003800000 */
[----:B------:R-:W-:Y:S01]  /*ee90*/  BPT.TRAP 0x1 ;  /* 0x000000040000795c */ /* 0x000fe20000300000 */
.L_x_2359:
[----:B------:R-:W-:Y:S05]  /*eea0*/  BSYNC B2 ;  /* 0x0000000000027941 */ /* 0x000fea0003800000 */
.L_x_2358:
[----:B------:R-:W-:Y:S01]  /*eeb0*/  IMAD.MOV.U32 R12, RZ, RZ, RZ ;  /* 0x000000ffff0c7224 */ /* 0x000fe200078e00ff */
[----:B------:R-:W-:Y:S01]  /*eec0*/  UIADD3 UR4, UP0, UR38, 0x370, URZ ;  /* 0x0000037026047890 */ /* 0x000fe2000ff1e03f */
[C---:B---3--:R-:W-:Y:S01]  /*eed0*/  IMAD R3, R18.reuse, 0x8, R6 ;  /* 0x0000000812037824 */ /* 0x048fe200078e0206 */
        /* <DEDUP_REMOVED lines=9> */
.L_x_2360:
        /* <DEDUP_REMOVED lines=16> */
.L_x_2361:
        /* <DEDUP_REMOVED lines=15> */
.L_x_2362:
        /* <DEDUP_REMOVED lines=15> */
.L_x_2426:
[----:B------:R-:W-:Y:S05]  /*f250*/  BSYNC B2 ;  /* 0x0000000000027941 */ /* 0x000fea0003800000 */
.L_x_2363:
        /* <DEDUP_REMOVED lines=11> */
.L_x_2366:
[----:B------:R-:W-:Y:S05]  /*f310*/  BSYNC B2 ;  /* 0x0000000000027941 */ /* 0x000fea0003800000 */
.L_x_2365:
[----:B------:R-:W-:Y:S01]  /*f320*/  R2UR UR10, R12 ;  /* 0x000000000c0a72ca */ /* 0x000fe200000e0000 */
[----:B------:R-:W-:Y:S01]  /*f330*/  IMAD R4, R4, 0x8000, R17 ;  /* 0x0000800004047824 */ /* 0x000fe200078e0211 */
[----:B------:R-:W-:Y:S01]  /*f340*/  R2UR UR6, R10 ;  /* 0x000000000a0672ca */ /* 0x000fe200000e0000 */
[----:B------:R-:W-:Y:S01]  /*f350*/  UIADD3 UR4, UP0, UR38, 0x470, URZ ;  /* 0x0000047026047890 */ /* 0x000fe2000ff1e03f */
[----:B------:R-:W-:Y:S01]  /*f360*/  R2UR UR7, R11 ;  /* 0x000000000b0772ca */ /* 0x000fe200000e0000 */
[----:B------:R-:W-:Y:S01]  /*f370*/  IMAD.SHL.U32 R3, R19, 0x80, RZ ;  /* 0x0000008013037824 */ /* 0x000fe200078e00ff */
[----:B------:R-:W-:Y:S01]  /*f380*/  PLOP3.LUT P0, PT, PT, PT, PT, 0x80, 0x0 ;  /* 0x000000000000781c */ /* 0x000fe20003f0f070 */
[----:B0-----:R-:W-:Y:S01]  /*f390*/  VIADD R2, R2, 0x50 ;  /* 0x0000005002027836 */ /* 0x001fe20000000000 */
[----:B------:R-:W-:Y:S01]  /*f3a0*/  UIADD3.X UR5, URZ, UR39, URZ, UP0, !UPT ;  /* 0x000000273f057290 */ /* 0x000fe200087fe43f */
[----:B------:R-:W-:-:S11]  /*f3b0*/  VIADD R5, R4, 0x400 ;  /* 0x0000040004057836 */ /* 0x000fd60000000000 */
.L_x_2367:
        /* <DEDUP_REMOVED lines=15> */
.L_x_2368:
        /* <DEDUP_REMOVED lines=12> */
.L_x_2354:
[----:B------:R-:W-:Y:S05]  /*f570*/  BSYNC B1 ;  /* 0x0000000000017941 */ /* 0x000fea0003800000 */
.L_x_2353:
[C---:B------:R-:W-:Y:S01]  /*f580*/  ISETP.GT.AND P0, PT, R0.reuse, 0x1, PT ;  /* 0x000000010000780c */ /* 0x040fe20003f04270 */
[----:B------:R-:W-:-:S12]  /*f590*/  VIADD R0, R0, 0xfffffffe ;  /* 0xfffffffe00007836 */ /* 0x000fd80000000000 */
[----:B------:R-:W-:Y:S05]  /*f5a0*/  @P0 BRA `(.L_x_2369) ;  /* 0xffffffe800d80947 */ /* 0x000fea000383ffff */
.L_x_2336:
[----:B------:R-:W-:Y:S05]  /*f5b0*/  BSYNC B0 ;  /* 0x0000000000007941 */ /* 0x000fea0003800000 */
.L_x_2318:
[----:B0-----:R-:W0:Y:S01]  /*f5c0*/  S2R R0, SR_TID.X ;  /* 0x0000000000007919 */ /* 0x001e220000002100 */
[----:B------:R-:W-:Y:S01]  /*f5d0*/  BSSY B0, `(.L_x_2370) ;  /* 0x0000012000007945 */ /* 0x000fe20003800000 */
[----:B0-----:R-:W-:-:S04]  /*f5e0*/  LOP3.LUT R6, R0, 0x7f, RZ, 0xc0, !PT ;  /* 0x0000007f00067812 */ /* 0x001fc800078ec0ff */
[----:B------:R-:W-:-:S13]  /*f5f0*/  ISETP.NE.AND P1, PT, R6, RZ, PT ;  /* 0x000000ff0600720c */ /* 0x000fda0003f25270 */
[----:B------:R-:W-:Y:S05]  /*f600*/  @P1 BRA `(.L_x_2371) ;  /* 0x0000000000381947 */ /* 0x000fea0003800000 */
[----:B------:R-:W0:Y:S01]  /*f610*/  S2R R3, SR_LANEID ;  /* 0x0000000000037919 */ /* 0x000e220000000000 */
[----:B------:R-:W-:Y:S01]  /*f620*/  VOTEU.ANY UR4, UPT, PT ;  /* 0x0000000000047886 */ /* 0x000fe200038e0100 */
[----:B------:R-:W2:Y:S01]  /*f630*/  LDC.64 R4, c[0x0][0xc80] ;  /* 0x00032000ff047b82 */ /* 0x000ea20000000a00 */
[----:B------:R-:W0:Y:S01]  /*f640*/  FLO.U32 R0, UR4 ;  /* 0x0000000400007d00 */ /* 0x000e2200080e0000 */
[----:B------:R-:W-:-:S07]  /*f650*/  ULDC.64 UR6, c[0x0][0x208] ;  /* 0x0000820000067ab9 */ /* 0x000fce0000000a00 */
[----:B------:R-:W2:Y:S01]  /*f660*/  POPC R2, UR4 ;  /* 0x0000000400027d09 */ /* 0x000ea20008000000 */
[----:B0-----:R-:W-:-:S13]  /*f670*/  ISETP.EQ.U32.AND P0, PT, R0, R3, PT ;  /* 0x000000030000720c */ /* 0x001fda0003f02070 */
[----:B--2---:R-:W2:Y:S01]  /*f680*/  @P0 ATOMG.E.ADD.STRONG.GPU PT, R5, desc[UR6][R4.64], R2 ;  /* 0x00000002040509a8 */ /* 0x004ea200081ee1c6 */
[----:B------:R-:W0:Y:S02]  /*f690*/  S2R R3, SR_LTMASK ;  /* 0x0000000000037919 */ /* 0x000e240000003900 */
[----:B0-----:R-:W-:-:S06]  /*f6a0*/  LOP3.LUT R3, R3, UR4, RZ, 0xc0, !PT ;  /* 0x0000000403037c12 */ /* 0x001fcc000f8ec0ff */
[----:B------:R-:W0:Y:S01]  /*f6b0*/  POPC R3, R3 ;  /* 0x0000000300037309 */ /* 0x000e220000000000 */
[----:B--2---:R-:W0:Y:S02]  /*f6c0*/  SHFL.IDX PT, R0, R5, R0, 0x1f ;  /* 0x00001f0005007589 */ /* 0x004e2400000e0000 */
[----:B0-----:R-:W-:-:S05]  /*f6d0*/  IADD3 R0, R0, UR43, R3 ;  /* 0x0000002b00007c10 */ /* 0x001fca000fffe003 */
[----:B------:R0:W-:Y:S02]  /*f6e0*/  STL [R1+0x18], R0 ;  /* 0x0000180001007387 */ /* 0x0001e40000100800 */
.L_x_2371:
[----:B------:R-:W-:Y:S05]  /*f6f0*/  BSYNC B0 ;  /* 0x0000000000007941 */ /* 0x000fea0003800000 */
.L_x_2370:
[----:B0-----:R-:W2:Y:S01]  /*f700*/  LDL.LU R0, [R1+0xc] ;  /* 0x00000c0001007983 */ /* 0x001ea20000300800 */
[----:B------:R-:W-:Y:S01]  /*f710*/  BSSY B0, `(.L_x_2372) ;  /* 0x0000038000007945 */ /* 0x000fe20003800000 */
[----:B--2---:R-:W-:-:S13]  /*f720*/  ISETP.NE.AND P0, PT, R0, RZ, PT ;  /* 0x000000ff0000720c */ /* 0x004fda0003f05270 */
        /* <DEDUP_REMOVED lines=8> */
.L_x_2427:
[----:B------:R-:W-:Y:S05]  /*f7b0*/  BSYNC B1 ;  /* 0x0000000000017941 */ /* 0x000fea0003800000 */
.L_x_2374:
        /* <DEDUP_REMOVED lines=9> */
.L_x_2377:
[----:B------:R-:W-:Y:S05]  /*f850*/  BSYNC B1 ;  /* 0x0000000000017941 */ /* 0x000fea0003800000 */
.L_x_2376:
[----:B------:R-:W-:Y:S01]  /*f860*/  IMAD R2, R18, 0x8000, R17 ;  /* 0x0000800012027824 */ /* 0x000fe200078e0211 */
[----:B------:R-:W-:Y:S01]  /*f870*/  UIADD3 UR4, UP0, UR38, 0x470, URZ ;  /* 0x0000047026047890 */ /* 0x000fe2000ff1e03f */
[----:B------:R-:W-:Y:S01]  /*f880*/  IMAD.SHL.U32 R19, R19, 0x80, RZ ;  /* 0x0000008013137824 */ /* 0x000fe200078e00ff */
[----:B------:R-:W-:Y:S01]  /*f890*/  PLOP3.LUT P0, PT, PT, PT, PT, 0x80, 0x0 ;  /* 0x000000000000781c */ /* 0x000fe20003f0f070 */
[----:B0-----:R-:W-:Y:S01]  /*f8a0*/  VIADD R0, R0, 0x34850 ;  /* 0x0003485000007836 */ /* 0x001fe20000000000 */
[----:B------:R-:W-:Y:S01]  /*f8b0*/  UIADD3.X UR5, URZ, UR39, URZ, UP0, !UPT ;  /* 0x000000273f057290 */ /* 0x000fe200087fe43f */
[----:B------:R-:W-:Y:S01]  /*f8c0*/  VIADD R3, R2, 0x400 ;  /* 0x0000040002037836 */ /* 0x000fe20000000000 */
[----:B------:R-:W-:Y:S01]  /*f8d0*/  UMOV UR6, 0x0 ;  /* 0x0000000000067882 */ /* 0x000fe20000000000 */
[----:B------:R-:W-:Y:S01]  /*f8e0*/  UMOV UR7, 0x14f00000 ;  /* 0x14f0000000077882 */ /* 0x000fe20000000000 */
[----:B------:R-:W-:-:S08]  /*f8f0*/  UMOV UR10, URZ ;  /* 0x0000003f000a7c82 */ /* 0x000fd00008000000 */
.L_x_2378:
        /* <DEDUP_REMOVED lines=15> */
.L_x_2379:
        /* <DEDUP_REMOVED lines=10> */
.L_x_2373:
[----:B------:R-:W-:Y:S05]  /*fa90*/  BSYNC B0 ;  /* 0x0000000000007941 */ /* 0x000fea0003800000 */
.L_x_2372:
[----:B------:R-:W2:Y:S01]  /*faa0*/  LDL.LU R3, [R1+0x4] ;  /* 0x0000040001037983 */ /* 0x000ea20000300800 */
[----:B------:R-:W-:-:S05]  /*fab0*/  VIADD R18, R18, 0x1 ;  /* 0x0000000112127836 */ /* 0x000fca0000000000 */
[----:B------:R-:W-:-:S04]  /*fac0*/  ISETP.NE.AND P0, PT, R18, 0x2, PT ;  /* 0x000000021200780c */ /* 0x000fc80003f05270 */
[----:B------:R-:W-:Y:S02]  /*fad0*/  SEL R0, RZ, 0x1, P0 ;  /* 0x00000001ff007807 */ /* 0x000fe40000000000 */
[----:B------:R-:W-:Y:S02]  /*fae0*/  SEL R18, R18, RZ, P0 ;  /* 0x000000ff12127207 */ /* 0x000fe40000000000 */
[----:B--2---:R-:W-:-:S05]  /*faf0*/  LOP3.LUT R3, R3, R0, RZ, 0x3c, !PT ;  /* 0x0000000003037212 */ /* 0x004fca00078e3cff */
[----:B------:R2:W-:Y:S02]  /*fb00*/  STL [R1+0x4], R3 ;  /* 0x0000040301007387 */ /* 0x0005e40000100800 */
.L_x_2298:
[----:B------:R-:W-:Y:S05]  /*fb10*/  BSYNC B7 ;  /* 0x0000000000077941 */ /* 0x000fea0003800000 */
.L_x_2296:
[----:B0-----:R-:W3:Y:S04]  /*fb20*/  LDL R0, [R1+0x20] ;  /* 0x0000200001007983 */ /* 0x001ee80000100800 */
[----:B------:R0:W5:Y:S01]  /*fb30*/  LDL R2, [R1+0x18] ;  /* 0x0000180001027983 */ /* 0x0001620000100800 */
[----:B---3--:R-:W-:-:S13]  /*fb40*/  ISETP.NE.AND P0, PT, R0, RZ, PT ;  /* 0x000000ff0000720c */ /* 0x008fda0003f05270 */
[----:B0-----:R-:W-:Y:S05]  /*fb50*/  @!P0 BRA `(.L_x_2380) ;  /* 0x0000000000288947 */ /* 0x001fea0003800000 */
[----:B------:R-:W-:Y:S05]  /*fb60*/  WARPSYNC.ALL ;  /* 0x0000000000007948 */ /* 0x000fea0003800000 */
[----:B------:R-:W0:Y:S08]  /*fb70*/  S2UR UR5, SR_CgaCtaId ;  /* 0x00000000000579c3 */ /* 0x000e300000008800 */
[----:B------:R-:W-:Y:S06]  /*fb80*/  BAR.SYNC.DEFER_BLOCKING 0x5, 0x180 ;  /* 0x0146000000007b1d */ /* 0x000fec0000010000 */
[----:B------:R-:W-:-:S02]  /*fb90*/  UMOV UR4, 0x400 ;  /* 0x0000040000047882 */ /* 0x000fc40000000000 */
[----:B0-----:R-:W-:-:S06]  /*fba0*/  ULEA UR4, UR5, UR4, 0x18 ;  /* 0x0000000405047291 */ /* 0x001fcc000f8ec03f */
[----:B------:R-:W-:-:S05]  /*fbb0*/  IMAD.U32 R17, RZ, RZ, UR4 ;  /* 0x00000004ff117e24 */ /* 0x000fca000f8e00ff */
[----:B-----5:R-:W0:Y:S04]  /*fbc0*/  LDS R2, [R17+0x348d0] ;  /* 0x0348d00011027984 */ /* 0x020e280000000800 */
[----:B0-----:R0:W-:Y:S01]  /*fbd0*/  STL [R1+0x18], R2 ;  /* 0x0000180201007387 */ /* 0x0011e20000100800 */
[----:B------:R-:W-:Y:S06]  /*fbe0*/  BAR.ARV 0x4, 0x180 ;  /* 0x0106000000007b1d */ /* 0x000fec0000002000 */
[----:B------:R-:W-:Y:S05]  /*fbf0*/  BRA `(.L_x_2381) ;  /* 0x00000000002c7947 */ /* 0x000fea0003800000 */
.L_x_2380:
[----:B------:R-:W-:-:S03]  /*fc00*/  UMOV UR4, 0xffffffff ;  /* 0xffffffff00047882 */ /* 0x000fc60000000000 */
[----:B------:R-:W-:Y:S05]  /*fc10*/  BRA.DIV UR4, `(.L_x_2382) ;  /* 0x0000001604887947 */ /* 0x000fea000b800000 */
[----:B-----5:R0:W3:Y:S02]  /*fc20*/  SHFL.IDX PT, R14, R2, RZ, 0x1f ;  /* 0x00001fff020e7589 */ /* 0x0200e400000e0000 */
.L_x_2430:
[----:B--2---:R-:W2:Y:S01]  /*fc30*/  @!P1 S2R R3, SR_CgaCtaId ;  /* 0x0000000000039919 */ /* 0x004ea20000008800 */
[----:B------:R-:W-:Y:S05]  /*fc40*/  WARPSYNC.ALL ;  /* 0x0000000000007948 */ /* 0x000fea0003800000 */
[----:B------:R-:W-:Y:S01]  /*fc50*/  BAR.SYNC.DEFER_BLOCKING 0x4, 0x180 ;  /* 0x0106000000007b1d */ /* 0x000fe20000010000 */
[----:B------:R-:W-:-:S05]  /*fc60*/  @!P1 MOV R0, 0x400 ;  /* 0x0000040000009802 */ /* 0x000fca0000000f00 */
[----:B---3--:R3:W-:Y:S01]  /*fc70*/  STL [R1+0x18], R14 ;  /* 0x0000180e01007387 */ /* 0x0087e20000100800 */
[----:B--2---:R-:W-:-:S05]  /*fc80*/  @!P1 LEA R17, R3, R0, 0x18 ;  /* 0x0000000003119211 */ /* 0x004fca00078ec0ff */
[----:B------:R3:W-:Y:S01]  /*fc90*/  @!P1 STS [R17+0x348d0], R2 ;  /* 0x0348d00211009388 */ /* 0x0007e20000000800 */
[----:B------:R-:W-:Y:S06]  /*fca0*/  BAR.ARV 0x5, 0x180 ;  /* 0x0146000000007b1d */ /* 0x000fec0000002000 */
.L_x_2381:
[----:B------:R-:W4:Y:S01]  /*fcb0*/  LDL R0, [R1+0x18] ;  /* 0x0000180001007983 */ /* 0x000f220000100800 */
[----:B------:R-:W-:Y:S02]  /*fcc0*/  ULDC UR4, c[0x0][0xc38] ;  /* 0x00030e0000047ab9 */ /* 0x000fe40000000800 */
[----:B----4-:R-:W-:-:S13]  /*fcd0*/  ISETP.GE.AND P0, PT, R0, UR4, PT ;  /* 0x0000000400007c0c */ /* 0x010fda000bf06270 */
[----:B------:R-:W-:Y:S05]  /*fce0*/  @!P0 BRA `(.L_x_2383) ;  /* 0xffffffbc000c8947 */ /* 0x000fea000383ffff */
.L_x_2293:
[----:B-1----:R-:W4:Y:S01]  /*fcf0*/  LDL.LU R0, [R1+0x1c] ;  /* 0x00001c0001007983 */ /* 0x002f220000300800 */
[----:B------:R-:W-:Y:S01]  /*fd00*/  BSSY B0, `(.L_x_2384) ;  /* 0x000000b000007945 */ /* 0x000fe20003800000 */
[----:B------:R-:W1:Y:S01]  /*fd10*/  S2R R5, SR_CgaCtaId ;  /* 0x0000000000057919 */ /* 0x000e620000008800 */
[----:B----4-:R-:W-:-:S05]  /*fd20*/  VIADD R0, R0, 0x1 ;  /* 0x0000000100007836 */ /* 0x010fca0000000000 */
[----:B0--3--:R-:W-:-:S04]  /*fd30*/  LEA.HI R2, R0, R0, RZ, 0x1 ;  /* 0x0000000000027211 */ /* 0x009fc800078f08ff */
[----:B--2---:R-:W-:-:S05]  /*fd40*/  LOP3.LUT R3, R2, 0xfffffffe, RZ, 0xc0, !PT ;  /* 0xfffffffe02037812 */ /* 0x004fca00078ec0ff */
[----:B------:R-:W-:Y:S01]  /*fd50*/  IMAD.IADD R3, R0, 0x1, -R3 ;  /* 0x0000000100037824 */ /* 0x000fe200078e0a03 */
[----:B------:R-:W-:-:S04]  /*fd60*/  MOV R0, 0x400 ;  /* 0x0000040000007802 */ /* 0x000fc80000000f00 */
[----:B-1----:R-:W-:Y:S02]  /*fd70*/  LEA R0, R5, R0, 0x18 ;  /* 0x0000000005007211 */ /* 0x002fe400078ec0ff */
[----:B------:R-:W-:-:S04]  /*fd80*/  SHF.L.U32 R3, R3, 0x1f, RZ ;  /* 0x0000001f03037819 */ /* 0x000fc800000006ff */
[----:B------:R-:W0:Y:S02]  /*fd90*/  SYNCS.PHASECHK.TRANS64.TRYWAIT P0, [R0+URZ+0x34820], R3 ;  /* 0x03482003000075a7 */ /* 0x000e24000800017f */
[----:B0-----:R-:W-:Y:S05]  /*fda0*/  @!P0 BRA `(.L_x_2385) ;  /* 0x00000014004c8947 */ /* 0x001fea0003800000 */
.L_x_2431:
[----:B------:R-:W-:Y:S05]  /*fdb0*/  BSYNC B0 ;  /* 0x0000000000007941 */ /* 0x000fea0003800000 */
.L_x_2384:
[----:B------:R-:W-:-:S03]  /*fdc0*/  UMOV UR4, 0xffffffff ;  /* 0xffffffff00047882 */ /* 0x000fc60000000000 */
[----:B------:R-:W-:Y:S05]  /*fdd0*/  BRA.DIV UR4, `(.L_x_2386) ;  /* 0x0000001604547947 */ /* 0x000fea000b800000 */
[----:B------:R-:W1:Y:S02]  /*fde0*/  S2R R2, SR_TID.X ;  /* 0x0000000000027919 */ /* 0x000e640000002100 */
[----:B-1----:R-:W-:-:S04]  /*fdf0*/  SHF.R.U32.HI R2, RZ, 0x5, R2 ;  /* 0x00000005ff027819 */ /* 0x002fc80000011602 */
[----:B------:R-:W-:-:S05]  /*fe00*/  LOP3.LUT R2, R2, 0x3, RZ, 0xc0, !PT ;  /* 0x0000000302027812 */ /* 0x000fca00078ec0ff */
[----:B------:R1:W2:Y:S02]  /*fe10*/  SHFL.IDX PT, R14, R2, RZ, 0x1f ;  /* 0x00001fff020e7589 */ /* 0x0002a400000e0000 */
.L_x_2434:
[----:B--2---:R-:W-:Y:S01]  /*fe20*/  ISETP.NE.AND P0, PT, R14, RZ, PT ;  /* 0x000000ff0e00720c */ /* 0x004fe20003f05270 */
[----:B------:R-:W-:-:S12]  /*fe30*/  BSSY B0, `(.L_x_2387) ;  /* 0x0000027000007945 */ /* 0x000fd80003800000 */
[----:B------:R-:W-:Y:S05]  /*fe40*/  @P0 BRA `(.L_x_2388) ;  /* 0x0000000000940947 */ /* 0x000fea0003800000 */
[----:B------:R-:W-:-:S03]  /*fe50*/  UMOV UR4, 0xffffffff ;  /* 0xffffffff00047882 */ /* 0x000fc60000000000 */
[----:B------:R-:W-:Y:S05]  /*fe60*/  BRA.DIV UR4, `(.L_x_2389) ;  /* 0x0000001604647947 */ /* 0x000fea000b800000 */
[----:B------:R-:W-:-:S13]  /*fe70*/  ELECT P6, URZ, PT ;  /* 0x00000000003f782f */ /* 0x000fda00038c0000 */
.L_x_2437:
        /* <DEDUP_REMOVED lines=8> */
.L_x_2390:
        /* <DEDUP_REMOVED lines=13> */
.L_x_2438:
[----:B------:R-:W1:Y:S02]  /*ffd0*/  SYNCS.PHASECHK.TRANS64.TRYWAIT P0, [R3+URZ], R2 ;  /* 0x00000002030075a7 */ /* 0x000e64000800017f */
[----:B-1----:R-:W-:Y:S05]  /*ffe0*/  @!P0 BRA `(.L_x_2392) ;  /* 0x0000001400388947 */ /* 0x002fea0003800000 */
.L_x_2439:
[----:B------:R-:W-:Y:S05]  /*fff0*/  @!P2 BRA `(.L_x_2393) ;  /* 0x000000000004a947 */ /* 0x000fea0003800000 */
[----:B------:R-:W-:Y:S01]  /*10000*/  BPT.TRAP 0x1 ;  /* 0x000000040000795c */ /* 0x000fe20000300000 */
.L_x_2393:
[----:B-1----:R-:W-:-:S04]  /*10010*/  VIADD R3, R0, 0x34860 ;  /* 0x0003486000037836 */ /* 0x002fc80000000000 */
[----:B------:R-:W-:-:S04]  /*10020*/  IMAD R18, R18, 0x8, R3 ;  /* 0x0000000812127824 */ /* 0x000fc800078e0203 */
[----:B------:R-:W1:Y:S02]  /*10030*/  SYNCS.PHASECHK.TRANS64.TRYWAIT P0, [R18+URZ], R5 ;  /* 0x00000005120075a7 */ /* 0x000e64000800017f */
[----:B-1----:R-:W-:Y:S05]  /*10040*/  @!P0 BRA `(.L_x_2394) ;  /* 0x0000001400348947 */ /* 0x002fea0003800000 */
.L_x_2440:
[----:B------:R-:W-:-:S07]  /*10050*/  IMAD R3, R4, 0x8, R3 ;  /* 0x0000000804037824 */ /* 0x000fce00078e0203 */
.L_x_2395:
[----:B--2---:R2:W3:Y:S02]  /*10060*/  SYNCS.PHASECHK.TRANS64.TRYWAIT P0, [R3+URZ], R2 ;  /* 0x00000002030075a7 */ /* 0x0044e4000800017f */
[----:B---3--:R-:W-:Y:S05]  /*10070*/  @!P0 NANOSLEEP.SYNCS 0x989680 ;  /* 0x009896800000895d */ /* 0x008fea0003900000 */
[----:B------:R-:W3:Y:S02]  /*10080*/  @!P0 SYNCS.PHASECHK.TRANS64 P0, [R3+URZ], R2 ;  /* 0x00000002030085a7 */ /* 0x000ee4000800007f */
[----:B---3--:R-:W-:Y:S05]  /*10090*/  @!P0 BRA `(.L_x_2395) ;  /* 0xfffffffc00f08947 */ /* 0x008fea000383ffff */
.L_x_2388:
[----:B------:R-:W-:Y:S05]  /*100a0*/  BSYNC B0 ;  /* 0x0000000000007941 */ /* 0x000fea0003800000 */
.L_x_2387:
[----:B------:R-:W-:Y:S05]  /*100b0*/  EXIT ;  /* 0x000000000000794d */ /* 0x000fea0003800000 */
.L_x_2246:
[----:B0-----:R-:W-:-:S04]  /*100c0*/  IMAD.U32 R3, RZ, RZ, UR38 ;  /* 0x00000026ff037e24 */ /* 0x001fc8000f8e00ff */
[----:B------:R0:W1:Y:S03]  /*100d0*/  SYNCS.PHASECHK.TRANS64.TRYWAIT P1, [R3+URZ+0x34800], R0 ;  /* 0x03480000030075a7 */ /* 0x000066000802017f */
[----:B-1----:R-:W-:Y:S05]  /*100e0*/  @!P1 NANOSLEEP.SYNCS 0x989680 ;  /* 0x009896800000995d */ /* 0x002fea0003900000 */
[----:B------:R-:W1:Y:S02]  /*100f0*/  @!P1 SYNCS.PHASECHK.TRANS64 P1, [R3+URZ+0x34800], R0 ;  /* 0x03480000030095a7 */ /* 0x000e64000802007f */
[----:B-1----:R-:W-:Y:S05]  /*10100*/  @!P1 BRA `(.L_x_2246) ;  /* 0xfffffffc00ec9947 */ /* 0x002fea000383ffff */
[----:B------:R-:W-:Y:S05]  /*10110*/  BRA `(.L_x_2396) ;  /* 0xffffff1400887947 */ /* 0x000fea000383ffff */
.L_x_2250:
[----:B-1----:R1:W2:Y:S02]  /*10120*/  SYNCS.PHASECHK.TRANS64.TRYWAIT P2, [R2+URZ+0x34830], R3 ;  /* 0x03483003020075a7 */ /* 0x0022a4000804017f */
[----:B--2---:R-:W-:Y:S05]  /*10130*/  @!P2 NANOSLEEP.SYNCS 0x989680 ;  /* 0x009896800000a95d */ /* 0x004fea0003900000 */
[----:B------:R-:W2:Y:S02]  /*10140*/  @!P2 SYNCS.PHASECHK.TRANS64 P2, [R2+URZ+0x34830], R3 ;  /* 0x034830030200a5a7 */ /* 0x000ea4000804007f */
[----:B--2---:R-:W-:Y:S05]  /*10150*/  @!P2 BRA `(.L_x_2250) ;  /* 0xfffffffc00f0a947 */ /* 0x004fea000383ffff */
[----:B------:R-:W-:Y:S05]  /*10160*/  BRA `(.L_x_2249) ;  /* 0xffffff1400ac7947 */ /* 0x000fea000383ffff */
.L_x_2255:
[----:B-1----:R-:W-:-:S04]  /*10170*/  IMAD.U32 R7, RZ, RZ, UR7 ;  /* 0x00000007ff077e24 */ /* 0x002fc8000f8e00ff */
[----:B------:R1:W2:Y:S03]  /*10180*/  SYNCS.PHASECHK.TRANS64.TRYWAIT P3, [R7+URZ+0x34830], R0 ;  /* 0x03483000070075a7 */ /* 0x0002a6000806017f */
[----:B--2---:R-:W-:Y:S05]  /*10190*/  @!P3 NANOSLEEP.SYNCS 0x989680 ;  /* 0x009896800000b95d */ /* 0x004fea0003900000 */
[----:B------:R-:W2:Y:S02]  /*101a0*/  @!P3 SYNCS.PHASECHK.TRANS64 P3, [R7+URZ+0x34830], R0 ;  /* 0x034830000700b5a7 */ /* 0x000ea4000806007f */
[----:B--2---:R-:W-:Y:S05]  /*101b0*/  @!P3 BRA `(.L_x_2255) ;  /* 0xfffffffc00ecb947 */ /* 0x004fea000383ffff */
[----:B------:R-:W-:Y:S05]  /*101c0*/  BRA `(.L_x_2254) ;  /* 0xffffff3c00587947 */ /* 0x000fea000383ffff */
.L_x_2259:
[----:B-1----:R-:W-:-:S04]  /*101d0*/  IMAD.U32 R3, RZ, RZ, UR10 ;  /* 0x0000000aff037e24 */ /* 0x002fc8000f8e00ff */
[----:B------:R1:W2:Y:S03]  /*101e0*/  SYNCS.PHASECHK.TRANS64.TRYWAIT P3, [R3+URZ+0x34850], R0 ;  /* 0x03485000030075a7 */ /* 0x0002a6000806017f */
[----:B--2---:R-:W-:Y:S05]  /*101f0*/  @!P3 NANOSLEEP.SYNCS 0x989680 ;  /* 0x009896800000b95d */ /* 0x004fea0003900000 */
[----:B------:R-:W2:Y:S02]  /*10200*/  @!P3 SYNCS.PHASECHK.TRANS64 P3, [R3+URZ+0x34850], R0 ;  /* 0x034850000300b5a7 */ /* 0x000ea4000806007f */
[----:B--2---:R-:W-:Y:S05]  /*10210*/  @!P3 BRA `(.L_x_2259) ;  /* 0xfffffffc00ecb947 */ /* 0x004fea000383ffff */
[----:B------:R-:W-:Y:S05]  /*10220*/  BRA `(.L_x_2258) ;  /* 0xffffff4400987947 */ /* 0x000fea000383ffff */
.L_x_2265:
[----:B-1----:R-:W-:-:S04]  /*10230*/  IMAD.U32 R7, RZ, RZ, UR7 ;  /* 0x00000007ff077e24 */ /* 0x002fc8000f8e00ff */
[----:B------:R1:W2:Y:S03]  /*10240*/  SYNCS.PHASECHK.TRANS64.TRYWAIT P2, [R7+URZ+0x34830], R0 ;  /* 0x03483000070075a7 */ /* 0x0002a6000804017f */
[----:B--2---:R-:W-:Y:S05]  /*10250*/  @!P2 NANOSLEEP.SYNCS 0x989680 ;  /* 0x009896800000a95d */ /* 0x004fea0003900000 */
[----:B------:R-:W2:Y:S02]  /*10260*/  @!P2 SYNCS.PHASECHK.TRANS64 P2, [R7+URZ+0x34830], R0 ;  /* 0x034830000700a5a7 */ /* 0x000ea4000804007f */
[----:B--2---:R-:W-:Y:S05]  /*10270*/  @!P2 BRA `(.L_x_2265) ;  /* 0xfffffffc00eca947 */ /* 0x004fea000383ffff */
[----:B------:R-:W-:Y:S05]  /*10280*/  BRA `(.L_x_2264) ;  /* 0xffffff6400e87947 */ /* 0x000fea000383ffff */
.L_x_2269:
[----:B-1----:R-:W-:-:S04]  /*10290*/  IMAD.U32 R3, RZ, RZ, UR11 ;  /* 0x0000000bff037e24 */ /* 0x002fc8000f8e00ff */
[----:B------:R1:W2:Y:S03]  /*102a0*/  SYNCS.PHASECHK.TRANS64.TRYWAIT P2, [R3+URZ+0x34850], R0 ;  /* 0x03485000030075a7 */ /* 0x0002a6000804017f */
[----:B--2---:R-:W-:Y:S05]  /*102b0*/  @!P2 NANOSLEEP.SYNCS 0x989680 ;  /* 0x009896800000a95d */ /* 0x004fea0003900000 */
[----:B------:R-:W2:Y:S02]  /*102c0*/  @!P2 SYNCS.PHASECHK.TRANS64 P2, [R3+URZ+0x34850], R0 ;  /* 0x034850000300a5a7 */ /* 0x000ea4000804007f */
[----:B--2---:R-:W-:Y:S05]  /*102d0*/  @!P2 BRA `(.L_x_2269) ;  /* 0xfffffffc00eca947 */ /* 0x004fea000383ffff */
[----:B------:R-:W-:Y:S05]  /*102e0*/  BRA `(.L_x_2268) ;  /* 0xffffff7000287947 */ /* 0x000fea000383ffff */
.L_x_2274:
[----:B-1----:R-:W-:-:S04]  /*102f0*/  IMAD.U32 R3, RZ, RZ, UR5 ;  /* 0x00000005ff037e24 */ /* 0x002fc8000f8e00ff */
[----:B------:R1:W2:Y:S03]  /*10300*/  SYNCS.PHASECHK.TRANS64.TRYWAIT P0, [R3+URZ+0x34850], R2 ;  /* 0x03485002030075a7 */ /* 0x0002a6000800017f */
[----:B--2---:R-:W-:Y:S05]  /*10310*/  @!P0 NANOSLEEP.SYNCS 0x989680 ;  /* 0x009896800000895d */ /* 0x004fea0003900000 */
[----:B------:R-:W2:Y:S02]  /*10320*/  @!P0 SYNCS.PHASECHK.TRANS64 P0, [R3+URZ+0x34850], R2 ;  /* 0x03485002030085a7 */ /* 0x000ea4000800007f */
[----:B--2---:R-:W-:Y:S05]  /*10330*/  @!P0 BRA `(.L_x_2274) ;  /* 0xfffffffc00ec8947 */ /* 0x004fea000383ffff */
[----:B------:R-:W-:Y:S05]  /*10340*/  BRA `(.L_x_2273) ;  /* 0xffffff8800fc7947 */ /* 0x000fea000383ffff */
.L_x_2304:
[----:B------:R-:W-:Y:S02]  /*10350*/  IMAD.MOV.U32 R13, RZ, RZ, R0 ;  /* 0x000000ffff0d7224 */ /* 0x000fe400078e0000 */
[----:B------:R-:W-:Y:S02]  /*10360*/  IMAD.MOV.U32 R12, RZ, RZ, RZ ;  /* 0x000000ffff0c7224 */ /* 0x000fe400078e00ff */
[----:B------:R-:W-:Y:S02]  /*10370*/  IMAD.MOV.U32 R11, RZ, RZ, 0x1f ;  /* 0x0000001fff0b7424 */ /* 0x000fe400078e00ff */
[----:B------:R-:W-:-:S07]  /*10380*/  IMAD.MOV.U32 R15, RZ, RZ, -0x1 ;  /* 0xffffffffff0f7424 */ /* 0x000fce00078e00ff */
[----:B0-----:R-:W-:Y:S05]  /*10390*/  WARPSYNC.COLLECTIVE R15, `(.L_x_2397) ;  /* 0x000000000f087348 */ /* 0x001fea0003c00000 */
[----:B------:R1:W2:Y:S02]  /*103a0*/  SHFL.IDX P6, R14, R13, R12, R11 ;  /* 0x0000000c0d0e7389 */ /* 0x0002a400000c000b */
[----:B012---:R-:W-:Y:S01]  /*103b0*/  ENDCOLLECTIVE ;  /* 0x000000000000791b */ /* 0x007fe20003800000 */
.L_x_2397:
[----:B------:R-:W-:Y:S05]  /*103c0*/  BRA `(.L_x_2398) ;  /* 0xffffffc000207947 */ /* 0x000fea000383ffff */
.L_x_2306:
[----:B------:R-:W-:Y:S01]  /*103d0*/  BSSY B0, `(.L_x_2399) ;  /* 0x0000006000007945 */ /* 0x000fe20003800000 */
[----:B------:R-:W-:-:S07]  /*103e0*/  IMAD.MOV.U32 R15, RZ, RZ, -0x1 ;  /* 0xffffffffff0f7424 */ /* 0x000fce00078e00ff */
[----:B01----:R-:W-:Y:S05]  /*103f0*/  WARPSYNC.COLLECTIVE R15, `(.L_x_2400) ;  /* 0x000000000f0c7348 */ /* 0x003fea0003c00000 */
[----:B------:R-:W-:Y:S02]  /*10400*/  ELECT P6, UR62, PT ;  /* 0x00000000003e782f */ /* 0x000fe400038c0000 */
[----:B------:R-:W-:Y:S01]  /*10410*/  MOV R14, UR62 ;  /* 0x0000003e000e7c02 */ /* 0x000fe20008000f00 */
[----:B01----:R-:W-:Y:S10]  /*10420*/  ENDCOLLECTIVE ;  /* 0x000000000000791b */ /* 0x003ff40003800000 */
.L_x_2400:
[----:B------:R-:W-:Y:S05]  /*10430*/  BSYNC B0 ;  /* 0x0000000000007941 */ /* 0x000fea0003800000 */
.L_x_2399:
[----:B------:R-:W-:Y:S05]  /*10440*/  BRA `(.L_x_2401) ;  /* 0xffffffc000207947 */ /* 0x000fea000383ffff */
.L_x_2308:
[----:B-1----:R1:W2:Y:S02]  /*10450*/  SYNCS.PHASECHK.TRANS64.TRYWAIT P0, [R0+URZ+0x34840], R2 ;  /* 0x03484002000075a7 */ /* 0x0022a4000800017f */
[----:B--2---:R-:W-:Y:S05]  /*10460*/  @!P0 NANOSLEEP.SYNCS 0x989680 ;  /* 0x009896800000895d */ /* 0x004fea0003900000 */
[----:B------:R-:W2:Y:S02]  /*10470*/  @!P0 SYNCS.PHASECHK.TRANS64 P0, [R0+URZ+0x34840], R2 ;  /* 0x03484002000085a7 */ /* 0x000ea4000800007f */
[----:B--2---:R-:W-:Y:S05]  /*10480*/  @!P0 BRA `(.L_x_2308) ;  /* 0xfffffffc00f08947 */ /* 0x004fea000383ffff */
[----:B------:R-:W-:Y:S05]  /*10490*/  BRA `(.L_x_2402) ;  /* 0xffffffc000747947 */ /* 0x000fea000383ffff */
.L_x_2312:
[----:B------:R-:W-:Y:S02]  /*104a0*/  IMAD.MOV.U32 R13, RZ, RZ, R4 ;  /* 0x000000ffff0d7224 */ /* 0x000fe400078e0004 */
[----:B------:R-:W-:Y:S02]  /*104b0*/  IMAD.MOV.U32 R12, RZ, RZ, RZ ;  /* 0x000000ffff0c7224 */ /* 0x000fe400078e00ff */
[----:B------:R-:W-:Y:S02]  /*104c0*/  IMAD.MOV.U32 R11, RZ, RZ, 0x181f ;  /* 0x0000181fff0b7424 */ /* 0x000fe400078e00ff */
[----:B------:R-:W-:Y:S02]  /*104d0*/  IMAD.MOV.U32 R15, RZ, RZ, -0x1 ;  /* 0xffffffffff0f7424 */ /* 0x000fe400078e00ff */
[----:B------:R-:W-:-:S07]  /*104e0*/  IMAD.U32 R2, RZ, RZ, UR42 ;  /* 0x0000002aff027e24 */ /* 0x000fce000f8e00ff */
[----:B-----5:R-:W-:Y:S05]  /*104f0*/  WARPSYNC.COLLECTIVE R15, `(.L_x_2403) ;  /* 0x000000000f087348 */ /* 0x020fea0003c00000 */
[----:B------:R0:W1:Y:S02]  /*10500*/  SHFL.IDX P6, R14, R13, R12, R11 ;  /* 0x0000000c0d0e7389 */ /* 0x00006400000c000b */
[----:B01---5:R-:W-:Y:S01]  /*10510*/  ENDCOLLECTIVE ;  /* 0x000000000000791b */ /* 0x023fe20003800000 */
.L_x_2403:
[----:B------:R-:W-:Y:S02]  /*10520*/  IMAD R2, R2, 0x80, R10 ;  /* 0x0000008002027824 */ /* 0x000fe400078e020a */
[----:B------:R-:W-:Y:S02]  /*10530*/  IMAD.MOV.U32 R13, RZ, RZ, R0 ;  /* 0x000000ffff0d7224 */ /* 0x000fe400078e0000 */
[----:B------:R-:W-:-:S07]  /*10540*/  IMAD.MOV.U32 R5, RZ, RZ, R14 ;  /* 0x000000ffff057224 */ /* 0x000fce00078e000e */
[----:B------:R-:W-:Y:S05]  /*10550*/  WARPSYNC.COLLECTIVE R15, `(.L_x_2404) ;  /* 0x000000000f087348 */ /* 0x000fea0003c00000 */
[----:B------:R0:W1:Y:S02]  /*10560*/  SHFL.IDX P6, R14, R13, R12, R11 ;  /* 0x0000000c0d0e7389 */ /* 0x00006400000c000b */
[----:B01----:R-:W-:Y:S01]  /*10570*/  ENDCOLLECTIVE ;  /* 0x000000000000791b */ /* 0x003fe20003800000 */
.L_x_2404:
        /* <DEDUP_REMOVED lines=8> */
[----:B------:R-:W-:-:S04]  /*10600*/  @!P4 IMAD.X R5, RZ, RZ, R5, P3 ;  /* 0x000000ffff05c224 */ /* 0x000fc800018e0605 */
        /* <DEDUP_REMOVED lines=12> */
.L_x_2405:
[----:B------:R-:W-:Y:S02]  /*106d0*/  IMAD.MOV.U32 R13, RZ, RZ, R0 ;  /* 0x000000ffff0d7224 */ /* 0x000fe400078e0000 */
[----:B------:R-:W-:-:S07]  /*106e0*/  IMAD.MOV.U32 R5, RZ, RZ, R14 ;  /* 0x000000ffff057224 */ /* 0x000fce00078e000e */
[----:B------:R-:W-:Y:S05]  /*106f0*/  WARPSYNC.COLLECTIVE R15, `(.L_x_2406) ;  /* 0x000000000f087348 */ /* 0x000fea0003c00000 */
[----:B------:R0:W1:Y:S02]  /*10700*/  SHFL.IDX P6, R14, R13, R12, R11 ;  /* 0x0000000c0d0e7389 */ /* 0x00006400000c000b */
[----:B01----:R-:W-:Y:S01]  /*10710*/  ENDCOLLECTIVE ;  /* 0x000000000000791b */ /* 0x003fe20003800000 */
.L_x_2406:
[----:B------:R-:W-:Y:S01]  /*10720*/  ULDC.64 UR4, c[0x0][0x208] ;  /* 0x0000820000047ab9 */ /* 0x000fe20000000a00 */
[----:B------:R-:W-:Y:S02]  /*10730*/  IMAD.MOV.U32 R13, RZ, RZ, R4 ;  /* 0x000000ffff0d7224 */ /* 0x000fe400078e0004 */
[----:B------:R-:W-:Y:S02]  /*10740*/  IMAD.MOV.U32 R12, RZ, RZ, 0x2 ;  /* 0x00000002ff0c7424 */ /* 0x000fe400078e00ff */
[----:B------:R-:W-:-:S05]  /*10750*/  IMAD.MOV.U32 R6, RZ, RZ, R14 ;  /* 0x000000ffff067224 */ /* 0x000fca00078e000e */
        /* <DEDUP_REMOVED lines=14> */
.L_x_2407:
[----:B------:R-:W-:Y:S02]  /*10840*/  IMAD.MOV.U32 R13, RZ, RZ, R0 ;  /* 0x000000ffff0d7224 */ /* 0x000fe400078e0000 */
[----:B------:R-:W-:-:S07]  /*10850*/  IMAD.MOV.U32 R5, RZ, RZ, R14 ;  /* 0x000000ffff057224 */ /* 0x000fce00078e000e */
[----:B------:R-:W-:Y:S05]  /*10860*/  WARPSYNC.COLLECTIVE R15, `(.L_x_2408) ;  /* 0x000000000f087348 */ /* 0x000fea0003c00000 */
[----:B------:R0:W1:Y:S02]  /*10870*/  SHFL.IDX P6, R14, R13, R12, R11 ;  /* 0x0000000c0d0e7389 */ /* 0x00006400000c000b */
[----:B01----:R-:W-:Y:S01]  /*10880*/  ENDCOLLECTIVE ;  /* 0x000000000000791b */ /* 0x003fe20003800000 */
.L_x_2408:
        /* <DEDUP_REMOVED lines=18> */
.L_x_2409:
[----:B------:R-:W-:Y:S02]  /*109b0*/  IMAD.MOV.U32 R13, RZ, RZ, R0 ;  /* 0x000000ffff0d7224 */ /* 0x000fe400078e0000 */
[----:B------:R-:W-:-:S07]  /*109c0*/  IMAD.MOV.U32 R5, RZ, RZ, R14 ;  /* 0x000000ffff057224 */ /* 0x000fce00078e000e */
[----:B------:R-:W-:Y:S05]  /*109d0*/  WARPSYNC.COLLECTIVE R15, `(.L_x_2410) ;  /* 0x000000000f087348 */ /* 0x000fea0003c00000 */
[----:B------:R0:W1:Y:S02]  /*109e0*/  SHFL.IDX P6, R14, R13, R12, R11 ;  /* 0x0000000c0d0e7389 */ /* 0x00006400000c000b */
[----:B01----:R-:W-:Y:S01]  /*109f0*/  ENDCOLLECTIVE ;  /* 0x000000000000791b */ /* 0x003fe20003800000 */
.L_x_2410:
        /* <DEDUP_REMOVED lines=18> */
.L_x_2411:
[----:B------:R-:W-:Y:S02]  /*10b20*/  IMAD.MOV.U32 R13, RZ, RZ, R0 ;  /* 0x000000ffff0d7224 */ /* 0x000fe400078e0000 */
[----:B------:R-:W-:-:S07]  /*10b30*/  IMAD.MOV.U32 R5, RZ, RZ, R14 ;  /* 0x000000ffff057224 */ /* 0x000fce00078e000e */
[----:B------:R-:W-:Y:S05]  /*10b40*/  WARPSYNC.COLLECTIVE R15, `(.L_x_2412) ;  /* 0x000000000f087348 */ /* 0x000fea0003c00000 */
[----:B------:R0:W1:Y:S02]  /*10b50*/  SHFL.IDX P6, R14, R13, R12, R11 ;  /* 0x0000000c0d0e7389 */ /* 0x00006400000c000b */
[----:B01----:R-:W-:Y:S01]  /*10b60*/  ENDCOLLECTIVE ;  /* 0x000000000000791b */ /* 0x003fe20003800000 */
.L_x_2412:
        /* <DEDUP_REMOVED lines=18> */
.L_x_2413:
[----:B------:R-:W-:Y:S02]  /*10c90*/  IMAD.MOV.U32 R13, RZ, RZ, R0 ;  /* 0x000000ffff0d7224 */ /* 0x000fe400078e0000 */
[----:B------:R-:W-:-:S07]  /*10ca0*/  IMAD.MOV.U32 R5, RZ, RZ, R14 ;  /* 0x000000ffff057224 */ /* 0x000fce00078e000e */
[----:B------:R-:W-:Y:S05]  /*10cb0*/  WARPSYNC.COLLECTIVE R15, `(.L_x_2414) ;  /* 0x000000000f087348 */ /* 0x000fea0003c00000 */
[----:B------:R0:W1:Y:S02]  /*10cc0*/  SHFL.IDX P6, R14, R13, R12, R11 ;  /* 0x0000000c0d0e7389 */ /* 0x00006400000c000b */
[----:B01----:R-:W-:Y:S01]  /*10cd0*/  ENDCOLLECTIVE ;  /* 0x000000000000791b */ /* 0x003fe20003800000 */
.L_x_2414:
        /* <DEDUP_REMOVED lines=18> */
.L_x_2415:
[----:B------:R-:W-:Y:S02]  /*10e00*/  IMAD.MOV.U32 R13, RZ, RZ, R0 ;  /* 0x000000ffff0d7224 */ /* 0x000fe400078e0000 */
[----:B------:R-:W-:-:S07]  /*10e10*/  IMAD.MOV.U32 R5, RZ, RZ, R14 ;  /* 0x000000ffff057224 */ /* 0x000fce00078e000e */
[----:B------:R-:W-:Y:S05]  /*10e20*/  WARPSYNC.COLLECTIVE R15, `(.L_x_2416) ;  /* 0x000000000f087348 */ /* 0x000fea0003c00000 */
[----:B------:R0:W1:Y:S02]  /*10e30*/  SHFL.IDX P6, R14, R13, R12, R11 ;  /* 0x0000000c0d0e7389 */ /* 0x00006400000c000b */
[----:B01----:R-:W-:Y:S01]  /*10e40*/  ENDCOLLECTIVE ;  /* 0x000000000000791b */ /* 0x003fe20003800000 */
.L_x_2416:
[----:B------:R-:W-:Y:S01]  /*10e50*/  ULDC.64 UR4, c[0x0][0x208] ;  /* 0x0000820000047ab9 */ /* 0x000fe20000000a00 */
[----:B------:R-:W-:Y:S02]  /*10e60*/  IMAD.MOV.U32 R13, RZ, RZ, R4 ;  /* 0x000000ffff0d7224 */ /* 0x000fe400078e0004 */
[----:B------:R-:W-:Y:S02]  /*10e70*/  IMAD.MOV.U32 R12, RZ, RZ, 0x7 ;  /* 0x00000007ff0c7424 */ /* 0x000fe400078e00ff */
[----:B------:R-:W-:-:S05]  /*10e80*/  IMAD.MOV.U32 R6, RZ, RZ, R14 ;  /* 0x000000ffff067224 */ /* 0x000fca00078e000e */
[----:B------:R-:W-:-:S05]  /*10e90*/  @!P4 LEA R6, P3, R9, R6, 0x1 ;  /* 0x000000060906c211 */ /* 0x000fca00078608ff */
[----:B------:R-:W-:-:S04]  /*10ea0*/  @!P4 IMAD.X R5, RZ, RZ, R5, P3 ;  /* 0x000000ffff05c224 */ /* 0x000fc800018e0605 */
        /* <DEDUP_REMOVED lines=10> */
.L_x_2417:
[----:B------:R-:W-:Y:S02]  /*10f50*/  IMAD.MOV.U32 R13, RZ, RZ, R0 ;  /* 0x000000ffff0d7224 */ /* 0x000fe400078e0000 */
[----:B------:R-:W-:-:S07]  /*10f60*/  IMAD.MOV.U32 R4, RZ, RZ, R14 ;  /* 0x000000ffff047224 */ /* 0x000fce00078e000e */
[----:B------:R-:W-:Y:S05]  /*10f70*/  WARPSYNC.COLLECTIVE R15, `(.L_x_2418) ;  /* 0x000000000f087348 */ /* 0x000fea0003c00000 */
[----:B------:R0:W1:Y:S02]  /*10f80*/  SHFL.IDX P6, R14, R13, R12, R11 ;  /* 0x0000000c0d0e7389 */ /* 0x00006400000c000b */
[----:B01----:R-:W-:Y:S01]  /*10f90*/  ENDCOLLECTIVE ;  /* 0x000000000000791b */ /* 0x003fe20003800000 */
.L_x_2418:
[----:B------:R-:W-:Y:S01]  /*10fa0*/  IMAD.MOV.U32 R0, RZ, RZ, R14 ;  /* 0x000000ffff007224 */ /* 0x000fe200078e000e */
[----:B------:R-:W-:Y:S06]  /*10fb0*/  BRA `(.L_x_2419) ;  /* 0xffffffc000ec7947 */ /* 0x000fec000383ffff */
.L_x_2317:
[----:B0-----:R0:W1:Y:S02]  /*10fc0*/  SYNCS.PHASECHK.TRANS64.TRYWAIT P0, [R17+URZ+0x34820], R0 ;  /* 0x03482000110075a7 */ /* 0x001064000800017f */
[----:B-1----:R-:W-:Y:S05]  /*10fd0*/  @!P0 NANOSLEEP.SYNCS 0x989680 ;  /* 0x009896800000895d */ /* 0x002fea0003900000 */
[----:B------:R-:W1:Y:S02]  /*10fe0*/  @!P0 SYNCS.PHASECHK.TRANS64 P0, [R17+URZ+0x34820], R0 ;  /* 0x03482000110085a7 */ /* 0x000e64000800007f */
[----:B-1----:R-:W-:Y:S05]  /*10ff0*/  @!P0 BRA `(.L_x_2317) ;  /* 0xfffffffc00f08947 */ /* 0x002fea000383ffff */
[----:B------:R-:W-:Y:S05]  /*11000*/  BRA `(.L_x_2420) ;  /* 0xffffffc400647947 */ /* 0x000fea000383ffff */
.L_x_2324:
[----:B0-----:R0:W1:Y:S02]  /*11010*/  SYNCS.PHASECHK.TRANS64.TRYWAIT P0, [R2+URZ+0x34840], R3 ;  /* 0x03484003020075a7 */ /* 0x001064000800017f */
[----:B-1----:R-:W-:Y:S05]  /*11020*/  @!P0 NANOSLEEP.SYNCS 0x989680 ;  /* 0x009896800000895d */ /* 0x002fea0003900000 */
[----:B------:R-:W1:Y:S02]  /*11030*/  @!P0 SYNCS.PHASECHK.TRANS64 P0, [R2+URZ+0x34840], R3 ;  /* 0x03484003020085a7 */ /* 0x000e64000800007f */
[----:B-1----:R-:W-:Y:S05]  /*11040*/  @!P0 BRA `(.L_x_2324) ;  /* 0xfffffffc00f08947 */ /* 0x002fea000383ffff */
[----:B------:R-:W-:Y:S05]  /*11050*/  BRA `(.L_x_2421) ;  /* 0xffffffc800207947 */ /* 0x000fea000383ffff */
.L_x_2331:
[----:B0-----:R0:W1:Y:S02]  /*11060*/  SYNCS.PHASECHK.TRANS64.TRYWAIT P0, [R3+URZ+0x60], R2 ;  /* 0x00006002030075a7 */ /* 0x001064000800017f */
[----:B-1----:R-:W-:Y:S05]  /*11070*/  @!P0 NANOSLEEP.SYNCS 0x989680 ;  /* 0x009896800000895d */ /* 0x002fea0003900000 */
[----:B------:R-:W1:Y:S02]  /*11080*/  @!P0 SYNCS.PHASECHK.TRANS64 P0, [R3+URZ+0x60], R2 ;  /* 0x00006002030085a7 */ /* 0x000e64000800007f */
[----:B-1----:R-:W-:Y:S05]  /*11090*/  @!P0 BRA `(.L_x_2331) ;  /* 0xfffffffc00f08947 */ /* 0x002fea000383ffff */
[----:B------:R-:W-:Y:S05]  /*110a0*/  BRA `(.L_x_2422) ;  /* 0xffffffcc00247947 */ /* 0x000fea000383ffff */
.L_x_2341:
[----:B--2---:R2:W3:Y:S02]  /*110b0*/  SYNCS.PHASECHK.TRANS64.TRYWAIT P0, [R3+URZ+0x34840], R2 ;  /* 0x03484002030075a7 */ /* 0x0044e4000800017f */
[----:B---3--:R-:W-:Y:S05]  /*110c0*/  @!P0 NANOSLEEP.SYNCS 0x989680 ;  /* 0x009896800000895d */ /* 0x008fea0003900000 */
[----:B------:R-:W3:Y:S02]  /*110d0*/  @!P0 SYNCS.PHASECHK.TRANS64 P0, [R3+URZ+0x34840], R2 ;  /* 0x03484002030085a7 */ /* 0x000ee4000800007f */
[----:B---3--:R-:W-:Y:S05]  /*110e0*/  @!P0 BRA `(.L_x_2341) ;  /* 0xfffffffc00f08947 */ /* 0x008fea000383ffff */
[----:B------:R-:W-:Y:S05]  /*110f0*/  BRA `(.L_x_2423) ;  /* 0xffffffd000a87947 */ /* 0x000fea000383ffff */
.L_x_2348:
[----:B0-----:R0:W1:Y:S02]  /*11100*/  SYNCS.PHASECHK.TRANS64.TRYWAIT P0, [R2+URZ+0x60], R3 ;  /* 0x00006003020075a7 */ /* 0x001064000800017f */
[----:B-1----:R-:W-:Y:S05]  /*11110*/  @!P0 NANOSLEEP.SYNCS 0x989680 ;  /* 0x009896800000895d */ /* 0x002fea0003900000 */
[----:B------:R-:W1:Y:S02]  /*11120*/  @!P0 SYNCS.PHASECHK.TRANS64 P0, [R2+URZ+0x60], R3 ;  /* 0x00006003020085a7 */ /* 0x000e64000800007f */
[----:B-1----:R-:W-:Y:S05]  /*11130*/  @!P0 BRA `(.L_x_2348) ;  /* 0xfffffffc00f08947 */ /* 0x002fea000383ffff */
[----:B------:R-:W-:Y:S05]  /*11140*/  BRA `(.L_x_2424) ;  /* 0xffffffd400b47947 */ /* 0x000fea000383ffff */
.L_x_2357:
[----:B---3--:R3:W4:Y:S02]  /*11150*/  SYNCS.PHASECHK.TRANS64.TRYWAIT P0, [R2+URZ+0x34840], R3 ;  /* 0x03484003020075a7 */ /* 0x008724000800017f */
[----:B----4-:R-:W-:Y:S05]  /*11160*/  @!P0 NANOSLEEP.SYNCS 0x989680 ;  /* 0x009896800000895d */ /* 0x010fea0003900000 */
[----:B------:R-:W4:Y:S02]  /*11170*/  @!P0 SYNCS.PHASECHK.TRANS64 P0, [R2+URZ+0x34840], R3 ;  /* 0x03484003020085a7 */ /* 0x000f24000800007f */
[----:B----4-:R-:W-:Y:S05]  /*11180*/  @!P0 BRA `(.L_x_2357) ;  /* 0xfffffffc00f08947 */ /* 0x010fea000383ffff */
[----:B------:R-:W-:Y:S05]  /*11190*/  BRA `(.L_x_2425) ;  /* 0xffffffdc000c7947 */ /* 0x000fea000383ffff */
.L_x_2364:
[----:B0-----:R0:W1:Y:S02]  /*111a0*/  SYNCS.PHASECHK.TRANS64.TRYWAIT P0, [R2+URZ+0x60], R5 ;  /* 0x00006005020075a7 */ /* 0x001064000800017f */
[----:B-1----:R-:W-:Y:S05]  /*111b0*/  @!P0 NANOSLEEP.SYNCS 0x989680 ;  /* 0x009896800000895d */ /* 0x002fea0003900000 */
[----:B------:R-:W1:Y:S02]  /*111c0*/  @!P0 SYNCS.PHASECHK.TRANS64 P0, [R2+URZ+0x60], R5 ;  /* 0x00006005020085a7 */ /* 0x000e64000800007f */
[----:B-1----:R-:W-:Y:S05]  /*111d0*/  @!P0 BRA `(.L_x_2364) ;  /* 0xfffffffc00f08947 */ /* 0x002fea000383ffff */
[----:B------:R-:W-:Y:S05]  /*111e0*/  BRA `(.L_x_2426) ;  /* 0xffffffe000187947 */ /* 0x000fea000383ffff */
.L_x_2375:
[----:B0-----:R0:W2:Y:S02]  /*111f0*/  SYNCS.PHASECHK.TRANS64.TRYWAIT P0, [R0+URZ+0x34860], R3 ;  /* 0x03486003000075a7 */ /* 0x0010a4000800017f */
[----:B--2---:R-:W-:Y:S05]  /*11200*/  @!P0 NANOSLEEP.SYNCS 0x989680 ;  /* 0x009896800000895d */ /* 0x004fea0003900000 */
[----:B------:R-:W2:Y:S02]  /*11210*/  @!P0 SYNCS.PHASECHK.TRANS64 P0, [R0+URZ+0x34860], R3 ;  /* 0x03486003000085a7 */ /* 0x000ea4000800007f */
[----:B--2---:R-:W-:Y:S05]  /*11220*/  @!P0 BRA `(.L_x_2375) ;  /* 0xfffffffc00f08947 */ /* 0x004fea000383ffff */
[----:B------:R-:W-:Y:S05]  /*11230*/  BRA `(.L_x_2427) ;  /* 0xffffffe4005c7947 */ /* 0x000fea000383ffff */
.L_x_2382:
[----:B------:R-:W-:Y:S01]  /*11240*/  BSSY B0, `(.L_x_2428) ;  /* 0x0000008000007945 */ /* 0x000fe20003800000 */
[----:B-----5:R-:W-:Y:S02]  /*11250*/  IMAD.MOV.U32 R13, RZ, RZ, R2 ;  /* 0x000000ffff0d7224 */ /* 0x020fe400078e0002 */
[----:B------:R-:W-:Y:S02]  /*11260*/  IMAD.MOV.U32 R12, RZ, RZ, RZ ;  /* 0x000000ffff0c7224 */ /* 0x000fe400078e00ff */
[----:B------:R-:W-:Y:S02]  /*11270*/  IMAD.MOV.U32 R11, RZ, RZ, 0x1f ;  /* 0x0000001fff0b7424 */ /* 0x000fe400078e00ff */
[----:B------:R-:W-:-:S07]  /*11280*/  IMAD.MOV.U32 R15, RZ, RZ, -0x1 ;  /* 0xffffffffff0f7424 */ /* 0x000fce00078e00ff */
[----:B-12---:R-:W-:Y:S05]  /*11290*/  WARPSYNC.COLLECTIVE R15, `(.L_x_2429) ;  /* 0x000000000f087348 */ /* 0x006fea0003c00000 */
[----:B------:R0:W3:Y:S02]  /*112a0*/  SHFL.IDX P6, R14, R13, R12, R11 ;  /* 0x0000000c0d0e7389 */ /* 0x0000e400000c000b */
[----:B0123--:R-:W-:Y:S01]  /*112b0*/  ENDCOLLECTIVE ;  /* 0x000000000000791b */ /* 0x00ffe20003800000 */
.L_x_2429:
[----:B------:R-:W-:Y:S05]  /*112c0*/  BSYNC B0 ;  /* 0x0000000000007941 */ /* 0x000fea0003800000 */
.L_x_2428:
[----:B------:R-:W-:Y:S05]  /*112d0*/  BRA `(.L_x_2430) ;  /* 0xffffffe800547947 */ /* 0x000fea000383ffff */
.L_x_2385:
[----:B0-----:R0:W1:Y:S02]  /*112e0*/  SYNCS.PHASECHK.TRANS64.TRYWAIT P0, [R0+URZ+0x34820], R3 ;  /* 0x03482003000075a7 */ /* 0x001064000800017f */
[----:B-1----:R-:W-:Y:S05]  /*112f0*/  @!P0 NANOSLEEP.SYNCS 0x989680 ;  /* 0x009896800000895d */ /* 0x002fea0003900000 */
[----:B------:R-:W1:Y:S02]  /*11300*/  @!P0 SYNCS.PHASECHK.TRANS64 P0, [R0+URZ+0x34820], R3 ;  /* 0x03482003000085a7 */ /* 0x000e64000800007f */
[----:B-1----:R-:W-:Y:S05]  /*11310*/  @!P0 BRA `(.L_x_2385) ;  /* 0xfffffffc00f08947 */ /* 0x002fea000383ffff */
[----:B------:R-:W-:Y:S05]  /*11320*/  BRA `(.L_x_2431) ;  /* 0xffffffe800a07947 */ /* 0x000fea000383ffff */
.L_x_2386:
        /* <DEDUP_REMOVED lines=11> */
.L_x_2433:
[----:B------:R-:W-:Y:S05]  /*113e0*/  BSYNC B0 ;  /* 0x0000000000007941 */ /* 0x000fea0003800000 */
.L_x_2432:
[----:B------:R-:W-:Y:S05]  /*113f0*/  BRA `(.L_x_2434) ;  /* 0xffffffe800887947 */ /* 0x000fea000383ffff */
.L_x_2389:
[----:B------:R-:W-:Y:S01]  /*11400*/  BSSY B1, `(.L_x_2435) ;  /* 0x0000006000017945 */ /* 0x000fe20003800000 */
[----:B------:R-:W-:-:S07]  /*11410*/  IMAD.MOV.U32 R15, RZ, RZ, -0x1 ;  /* 0xffffffffff0f7424 */ /* 0x000fce00078e00ff */
[----:B01----:R-:W-:Y:S05]  /*11420*/  WARPSYNC.COLLECTIVE R15, `(.L_x_2436) ;  /* 0x000000000f0c7348 */ /* 0x003fea0003c00000 */
[----:B------:R-:W-:Y:S02]  /*11430*/  ELECT P6, UR62, PT ;  /* 0x00000000003e782f */ /* 0x000fe400038c0000 */
[----:B------:R-:W-:Y:S01]  /*11440*/  MOV R14, UR62 ;  /* 0x0000003e000e7c02 */ /* 0x000fe20008000f00 */
[----:B01----:R-:W-:Y:S10]  /*11450*/  ENDCOLLECTIVE ;  /* 0x000000000000791b */ /* 0x003ff40003800000 */
.L_x_2436:
[----:B------:R-:W-:Y:S05]  /*11460*/  BSYNC B1 ;  /* 0x0000000000017941 */ /* 0x000fea0003800000 */
.L_x_2435:
[----:B------:R-:W-:Y:S05]  /*11470*/  BRA `(.L_x_2437) ;  /* 0xffffffe800807947 */ /* 0x000fea000383ffff */
.L_x_2391:
[----:B0-----:R0:W1:Y:S02]  /*11480*/  SYNCS.PHASECHK.TRANS64.TRYWAIT P0, [R6+URZ], R5 ;  /* 0x00000005060075a7 */ /* 0x001064000800017f */
[----:B-1----:R-:W-:Y:S05]  /*11490*/  @!P0 NANOSLEEP.SYNCS 0x989680 ;  /* 0x009896800000895d */ /* 0x002fea0003900000 */
[----:B------:R-:W1:Y:S02]  /*114a0*/  @!P0 SYNCS.PHASECHK.TRANS64 P0, [R6+URZ], R5 ;  /* 0x00000005060085a7 */ /* 0x000e64000800007f */
[----:B-1----:R-:W-:Y:S05]  /*114b0*/  @!P0 BRA `(.L_x_2391) ;  /* 0xfffffffc00f08947 */ /* 0x002fea000383ffff */
[----:B------:R-:W-:Y:S05]  /*114c0*/  BRA `(.L_x_2438) ;  /* 0xffffffe800c07947 */ /* 0x000fea000383ffff */
.L_x_2392:
[----:B-1----:R1:W2:Y:S02]  /*114d0*/  SYNCS.PHASECHK.TRANS64.TRYWAIT P0, [R3+URZ], R2 ;  /* 0x00000002030075a7 */ /* 0x0022a4000800017f */
[----:B--2---:R-:W-:Y:S05]  /*114e0*/  @!P0 NANOSLEEP.SYNCS 0x989680 ;  /* 0x009896800000895d */ /* 0x004fea0003900000 */
[----:B------:R-:W2:Y:S02]  /*114f0*/  @!P0 SYNCS.PHASECHK.TRANS64 P0, [R3+URZ], R2 ;  /* 0x00000002030085a7 */ /* 0x000ea4000800007f */
[----:B--2---:R-:W-:Y:S05]  /*11500*/  @!P0 BRA `(.L_x_2392) ;  /* 0xfffffffc00f08947 */ /* 0x004fea000383ffff */
[----:B------:R-:W-:Y:S05]  /*11510*/  BRA `(.L_x_2439) ;  /* 0xffffffe800b47947 */ /* 0x000fea000383ffff */
.L_x_2394:
[----:B-1----:R1:W2:Y:S02]  /*11520*/  SYNCS.PHASECHK.TRANS64.TRYWAIT P0, [R18+URZ], R5 ;  /* 0x00000005120075a7 */ /* 0x0022a4000800017f */
[----:B--2---:R-:W-:Y:S05]  /*11530*/  @!P0 NANOSLEEP.SYNCS 0x989680 ;  /* 0x009896800000895d */ /* 0x004fea0003900000 */
[----:B------:R-:W2:Y:S02]  /*11540*/  @!P0 SYNCS.PHASECHK.TRANS64 P0, [R18+URZ], R5 ;  /* 0x00000005120085a7 */ /* 0x000ea4000800007f */
[----:B--2---:R-:W-:Y:S05]  /*11550*/  @!P0 BRA `(.L_x_2394) ;  /* 0xfffffffc00f08947 */ /* 0x004fea000383ffff */
[----:B------:R-:W-:Y:S05]  /*11560*/  BRA `(.L_x_2440) ;  /* 0xffffffe800b87947 */ /* 0x000fea000383ffff */
.L_x_2441:
        /* <DEDUP_REMOVED lines=9> */
.L_x_15113:


//--------------------- .text._ZN7cutlass13device_kernelIN5flash11enable_sm90INS1_16FlashAttnFwdSm90INS1_25CollectiveMainloopFwdSm90ILi2EN4cute5tupleIJNS5_1CILi1EEES8_S8_EEENS6_IJNS7_ILi128EEESA_NS7_ILi192EEEEEELi128ENS_6half_tEfNS_4arch4Sm90ELb1ELb0ELb0ELb1ELb0ELb0ELb0ELb1ELb1ELb1ELb0ELb0EEENS1_21CollectiveEpilogueFwdINS6_IJSA_SA_SA_EEES9_SD_SF_Li256ELb1ELb1ELb0ELb0EEENS1_36VarlenDynamicPersistentTileSchedulerILi128ELi128ELi256ELi128ELb0ELb1ELb1ELb1ELb1ELb1EEEEEEEEEvNT_6ParamsE --------------------------
	.section	.text._ZN7cutlass13device_kernelIN5flash11enable_sm90INS1_16FlashAttnFwdSm90INS1_25CollectiveMainloopFwdSm90ILi2EN4cute5tupleIJNS5_1CILi1EEES8_S8_EEENS6_IJNS7_ILi128EEESA_NS7_ILi192EEEEEELi128ENS_6half_tEfNS_4arch4Sm90ELb1ELb0ELb0ELb1ELb0ELb0ELb0ELb1ELb1ELb1ELb0ELb0EEENS1_21CollectiveEpilogueFwdINS6_IJSA_SA_SA_EEES9_SD_SF_Li256ELb1ELb1ELb0ELb0EEENS1_36VarlenDynamicPersistentTileSchedulerILi128ELi128ELi256ELi128ELb0ELb1ELb1ELb1ELb1ELb1EEEEEEEEEvNT_6ParamsE,"ax",@progbits
	.align	128
.text._ZN7cutlass13device_kernelIN5flash11enable_sm90INS1_16FlashAttnFwdSm90INS1_25CollectiveMainloopFwdSm90ILi2EN4cute5tupleIJNS5_1CILi1EEES8_S8_EEENS6_IJNS7_ILi128EEESA_NS7_ILi192EEEEEELi128ENS_6half_tEfNS_4arch4Sm90ELb1ELb0ELb0ELb1ELb0ELb0ELb0ELb1ELb1ELb1ELb0ELb0EEENS1_21CollectiveEpilogueFwdINS6_IJSA_SA_SA_EEES9_SD_SF_Li256ELb1ELb1ELb0ELb0EEENS1_36VarlenDynamicPersistentTileSchedulerILi128ELi128ELi256ELi128ELb0ELb1ELb1ELb1ELb1ELb1EEEEEEEEEvNT_6ParamsE:
        .type           _ZN7cutlass13device_kernelIN5flash11enable_sm90INS1_16FlashAttnFwdSm90INS1_25CollectiveMainloopFwdSm90ILi2EN4cute5tupleIJNS5_1CILi1EEES8_S8_EEENS6_IJNS7_ILi128EEESA_NS7_ILi192EEEEEELi128ENS_6half_tEfNS_4arch4Sm90ELb1ELb0ELb0ELb1ELb0ELb0ELb0ELb1ELb1ELb1ELb0ELb0EEENS1_21CollectiveEpilogueFwdINS6_IJSA_SA_SA_EEES9_SD_SF_Li256ELb1ELb1ELb0ELb0EEENS1_36VarlenDynamicPersistentTileSchedulerILi128ELi128ELi256ELi128ELb0ELb1ELb1ELb1ELb1ELb1EEEEEEEEEvNT_6ParamsE,@function
        .size           _ZN7cutlass13device_kernelIN5flash11enable_sm90INS1_16FlashAttnFwdSm90INS1_25CollectiveMainloopFwdSm90ILi2EN4cute5tupleIJNS5_1CILi1EEES8_S8_EEENS6_IJNS7_ILi128EEESA_NS7_ILi192EEEEEELi128ENS_6half_tEfNS_4arch4Sm90ELb1ELb0ELb0ELb1ELb0ELb0ELb0ELb1ELb1ELb1ELb0ELb0EEENS1_21CollectiveEpilogueFwdINS6_IJSA_SA_SA_EEES9_SD_SF_Li256ELb1ELb1ELb0ELb0EEENS1_36VarlenDynamicPersistentTileSchedulerILi128ELi128ELi256ELi128ELb0ELb1ELb1ELb1ELb1ELb1EEEEEEEEEvNT_6ParamsE,(.L_x_15114 - _ZN7cutlass13device_kernelIN5flash11enable_sm90INS1_16FlashAttnFwdSm90INS1_25CollectiveMainloopFwdSm90ILi2EN4cute5tupleIJNS5_1CILi1EEES8_S8_EEENS6_IJNS7_ILi128EEESA_NS7_ILi192EEEEEELi128ENS_6half_tEfNS_4arch4Sm90ELb1ELb0ELb0ELb1ELb0ELb0ELb0ELb1ELb1ELb1ELb0ELb0EEENS1_21CollectiveEpilogueFwdINS6_IJSA_SA_SA_EEES9_SD_SF_Li256ELb1ELb1ELb0ELb0EEENS1_36VarlenDynamicPersistentTileSchedulerILi128ELi128ELi256ELi128ELb0ELb1ELb1ELb1ELb1ELb1EEEEEEEEEvNT_6ParamsE)
        .other          _ZN7cutlass13device_kernelIN5flash11enable_sm90INS1_16FlashAttnFwdSm90INS1_25CollectiveMainloopFwdSm90ILi2EN4cute5tupleIJNS5_1CILi1EEES8_S8_EEENS6_IJNS7_ILi128EEESA_NS7_ILi192EEEEEELi128ENS_6half_tEfNS_4arch4Sm90ELb1ELb0ELb0ELb1ELb0ELb0ELb0ELb1ELb1ELb1ELb0ELb0EEENS1_21CollectiveEpilogueFwdINS6_IJSA_SA_SA_EEES9_SD_SF_Li256ELb1ELb1ELb0ELb0EEENS1_36VarlenDynamicPersistentTileSchedulerILi128ELi128ELi256ELi128ELb0ELb1ELb1ELb1ELb1ELb1EEEEEEEEEvNT_6ParamsE,@"STO_CUDA_ENTRY STV_DEFAULT"
_ZN7cutlass13device_kernelIN5flash11enable_sm90INS1_16FlashAttnFwdSm90INS1_25CollectiveMainloopFwdSm90ILi2EN4cute5tupleIJNS5_1CILi1EEES8_S8_EEENS6_IJNS7_ILi128EEESA_NS7_ILi192EEEEEELi128ENS_6half_tEfNS_4arch4Sm90ELb1ELb0ELb0ELb1ELb0ELb0ELb0ELb1ELb1ELb1ELb0ELb0EEENS1_21CollectiveEpilogueFwdINS6_IJSA_SA_SA_EEES9_SD_SF_Li256ELb1ELb1ELb0ELb0EEENS1_36VarlenDynamicPersistentTileSchedulerILi128ELi128ELi256ELi128ELb0ELb1ELb1ELb1ELb1ELb1EEEEEEEEEvNT_6ParamsE:
        /* <DEDUP_REMOVED lines=17> */
.L_x_2443:
[----:B------:R-:W-:Y:S05]  /*0110*/  BSYNC B0 ;  /* 0x0000000000007941 */ /* 0x000fea0003800000 */
.L_x_2442:
        /* <DEDUP_REMOVED lines=40> */
.L_x_2444:
        /* <DEDUP_REMOVED lines=22> */
.L_x_2445:
        /* <DEDUP_REMOVED lines=18> */
.L_x_2446:
        /* <DEDUP_REMOVED lines=22> */
.L_x_2447:
        /* <DEDUP_REMOVED lines=22> */
.L_x_2448:
        /* <DEDUP_REMOVED lines=8> */
.L_x_2450:
        /* <DEDUP_REMOVED lines=14> */
[----:B------:R-:W2:Y:S01]  /*0a40*/  LDL.LU R12, [R1+0x54] ;  /* 0x00005400010c7983 */ /* 0x000ea20000300800 */
[----:B------:R-:W1:Y:S02]  /*0a50*/  S2R R0, SR_TID.X ;  /* 0x0000000000007919 */ /* 0x000e640000002100 */
[----:B-1----:R-:W-:-:S05]  /*0a60*/  VIADD R198, R0, 0xffffff80 ;  /* 0xffffff8000c67836 */ /* 0x002fca0000000000 */
[----:B------:R-:W-:-:S04]  /*0a70*/  SHF.R.S32.HI R3, RZ, 0x1f, R198 ;  /* 0x0000001fff037819 */ /* 0x000fc800000114c6 */
[CC--:B------:R-:W-:Y:S02]  /*0a80*/  LEA.HI R0, R3.reuse, R198.reuse, RZ, 0x7 ;  /* 0x000000c603007211 */ /* 0x0c0fe400078f38ff */
[----:B0-----:R-:W-:Y:S02]  /*0a90*/  LEA.HI R2, R3, R198, RZ, 0x4 ;  /* 0x000000c603027211 */ /* 0x001fe400078f20ff */
[----:B------:R-:W-:Y:S02]  /*0aa0*/  LOP3.LUT R5, R0, 0xffffff80, RZ, 0xc0, !PT ;  /* 0xffffff8000057812 */ /* 0x000fe400078ec0ff */
[----:B------:R-:W-:-:S03]  /*0ab0*/  SHF.R.S32.HI R7, RZ, 0x4, R2 ;  /* 0x00000004ff077819 */ /* 0x000fc60000011402 */
[----:B------:R-:W-:Y:S01]  /*0ac0*/  IMAD.IADD R192, R198, 0x1, -R5 ;  /* 0x00000001c6c07824 */ /* 0x000fe200078e0a05 */
[C---:B------:R-:W-:Y:S02]  /*0ad0*/  LOP3.LUT R5, R2.reuse, 0x3fffff0, RZ, 0xc0, !PT ;  /* 0x03fffff002057812 */ /* 0x040fe400078ec0ff */
[----:B------:R-:W-:Y:S02]  /*0ae0*/  LEA.HI R2, R2, R7, RZ, 0x1 ;  /* 0x0000000702027211 */ /* 0x000fe400078f08ff */
[----:B------:R-:W-:Y:S02]  /*0af0*/  SHF.R.S32.HI R9, RZ, 0x1f, R192 ;  /* 0x0000001fff097819 */ /* 0x000fe400000114c0 */
[----:B------:R-:W-:Y:S02]  /*0b00*/  LEA.HI R4, R3, R198, RZ, 0x5 ;  /* 0x000000c603047211 */ /* 0x000fe400078f28ff */
[----:B------:R-:W-:Y:S02]  /*0b10*/  LEA.HI R6, R9, R192, RZ, 0x2 ;  /* 0x000000c009067211 */ /* 0x000fe400078f10ff */
[----:B------:R-:W-:-:S02]  /*0b20*/  LOP3.LUT R2, R2, 0x1ffffffe, RZ, 0xc0, !PT ;  /* 0x1ffffffe02027812 */ /* 0x000fc400078ec0ff */
[-C--:B------:R-:W-:Y:S01]  /*0b30*/  LEA.HI R10, R3, R198.reuse, RZ, 0x2 ;  /* 0x000000c6030a7211 */ /* 0x080fe200078f10ff */
[----:B------:R-:W-:Y:S01]  /*0b40*/  IMAD.SHL.U32 R4, R4, 0x20, RZ ;  /* 0x0000002004047824 */ /* 0x000fe200078e00ff */
[----:B------:R-:W-:Y:S01]  /*0b50*/  SHF.R.S32.HI R8, RZ, 0x2, R6 ;  /* 0x00000002ff087819 */ /* 0x000fe20000011406 */
[----:B------:R-:W-:Y:S01]  /*0b60*/  IMAD.IADD R2, R7, 0x1, -R2 ;  /* 0x0000000107027824 */ /* 0x000fe200078e0a02 */
[----:B------:R-:W-:Y:S02]  /*0b70*/  SHF.R.S32.HI R11, RZ, 0x1f, R6 ;  /* 0x0000001fff0b7819 */ /* 0x000fe40000011406 */
[----:B------:R-:W-:Y:S02]  /*0b80*/  LOP3.LUT R7, R10, 0xfffffffc, RZ, 0xc0, !PT ;  /* 0xfffffffc0a077812 */ /* 0x000fe400078ec0ff */
[----:B------:R-:W-:Y:S02]  /*0b90*/  LEA.HI R3, R3, R198, RZ, 0x3 ;  /* 0x000000c603037211 */ /* 0x000fe400078f18ff */
[----:B------:R-:W-:-:S02]  /*0ba0*/  LEA.HI R11, R11, R8, RZ, 0x3 ;  /* 0x000000080b0b7211 */ /* 0x000fc400078f18ff */
[----:B------:R-:W-:Y:S01]  /*0bb0*/  SHF.R.S32.HI R193, RZ, 0x7, R0 ;  /* 0x00000007ffc17819 */ /* 0x000fe20000011400 */
[----:B------:R-:W-:Y:S01]  /*0bc0*/  IMAD.IADD R5, R198, 0x1, -R5 ;  /* 0x00000001c6057824 */ /* 0x000fe200078e0a05 */
[----:B------:R-:W-:Y:S01]  /*0bd0*/  LOP3.LUT R4, R4, 0xfffffc00, RZ, 0xc0, !PT ;  /* 0xfffffc0004047812 */ /* 0x000fe200078ec0ff */
[----:B------:R-:W-:Y:S01]  /*0be0*/  IMAD.IADD R7, R198, 0x1, -R7 ;  /* 0x00000001c6077824 */ /* 0x000fe200078e0a07 */
[----:B------:R-:W-:Y:S02]  /*0bf0*/  LOP3.LUT R187, R3, 0xfffffff8, RZ, 0xc0, !PT ;  /* 0xfffffff803bb7812 */ /* 0x000fe400078ec0ff */
[----:B------:R-:W-:Y:S02]  /*0c00*/  LOP3.LUT R11, R11, 0xfffffff8, RZ, 0xc0, !PT ;  /* 0xfffffff80b0b7812 */ /* 0x000fe400078ec0ff */
[----:B------:R-:W-:Y:S02]  /*0c10*/  LEA.HI R9, R9, R192, RZ, 0x5 ;  /* 0x000000c009097211 */ /* 0x000fe400078f28ff */
[----:B------:R-:W-:Y:S01]  /*0c20*/  LEA.HI R0, R0, R193, RZ, 0x1 ;  /* 0x000000c100007211 */ /* 0x000fe200078f08ff */
[----:B------:R-:W-:Y:S01]  /*0c30*/  IMAD R5, R5, 0x40, R4 ;  /* 0x0000004005057824 */ /* 0x000fe200078e0204 */
[----:B------:R-:W-:Y:S01]  /*0c40*/  SHF.R.S32.HI R9, RZ, 0x5, R9 ;  /* 0x00000005ff097819 */ /* 0x000fe20000011409 */
[----:B------:R-:W-:Y:S01]  /*0c50*/  IMAD.IADD R187, R198, 0x1, -R187 ;  /* 0x00000001c6bb7824 */ /* 0x000fe200078e0abb */
[----:B------:R-:W-:Y:S01]  /*0c60*/  LEA.HI R4, R7, R7, RZ, 0x1 ;  /* 0x0000000707047211 */ /* 0x000fe200078f08ff */
[----:B------:R-:W-:Y:S01]  /*0c70*/  IMAD.IADD R8, R8, 0x1, -R11 ;  /* 0x0000000108087824 */ /* 0x000fe200078e0a0b */
[----:B------:R-:W-:Y:S01]  /*0c80*/  LOP3.LUT R0, R0, 0x3fffffe, RZ, 0xc0, !PT ;  /* 0x03fffffe00007812 */ /* 0x000fe200078ec0ff */
[----:B------:R-:W-:Y:S01]  /*0c90*/  IMAD.SHL.U32 R22, R187, 0x8, RZ ;  /* 0x00000008bb167824 */ /* 0x000fe200078e00ff */
[----:B------:R-:W-:Y:S01]  /*0ca0*/  LOP3.LUT R4, R4, 0x1ffffffe, RZ, 0xc0, !PT ;  /* 0x1ffffffe04047812 */ /* 0x000fe200078ec0ff */
[----:B------:R-:W-:-:S02]  /*0cb0*/  IMAD R9, R9, 0x10, R8 ;  /* 0x0000001009097824 */ /* 0x000fc400078e0208 */
[----:B------:R-:W-:Y:S01]  /*0cc0*/  IMAD.IADD R0, R193, 0x1, -R0 ;  /* 0x00000001c1007824 */ /* 0x000fe200078e0a00 */
[----:B------:R-:W-:Y:S01]  /*0cd0*/  LOP3.LUT R23, R6, 0x7ffffffc, RZ, 0xc0, !PT ;  /* 0x7ffffffc06177812 */ /* 0x000fe200078ec0ff */
[----:B------:R-:W-:Y:S02]  /*0ce0*/  VIADD R186, R22, 0x40 ;  /* 0x0000004016ba7836 */ /* 0x000fe40000000000 */
[----:B------:R-:W-:Y:S02]  /*0cf0*/  IMAD.IADD R7, R7, 0x1, -R4 ;  /* 0x0000000107077824 */ /* 0x000fe400078e0a04 */
[----:B------:R-:W-:Y:S01]  /*0d00*/  IMAD R194, R0, 0x40, R9 ;  /* 0x0000004000c27824 */ /* 0x000fe200078e0209 */
[----:B------:R-:W-:Y:S01]  /*0d10*/  SHF.R.S32.HI R190, RZ, 0x3, R3 ;  /* 0x00000003ffbe7819 */ /* 0x000fe20000011403 */
[----:B------:R-:W-:Y:S01]  /*0d20*/  IMAD R195, R2, 0x8, R5 ;  /* 0x0000000802c37824 */ /* 0x000fe200078e0205 */
[----:B------:R-:W-:Y:S01]  /*0d30*/  SHF.R.S32.HI R197, RZ, 0x1f, R22 ;  /* 0x0000001fffc57819 */ /* 0x000fe20000011416 */
[----:B------:R-:W-:Y:S01]  /*0d40*/  IMAD.MOV.U32 R191, RZ, RZ, RZ ;  /* 0x000000ffffbf7224 */ /* 0x000fe200078e00ff */
[----:B------:R-:W-:Y:S01]  /*0d50*/  SHF.R.S32.HI R196, RZ, 0x1f, R186 ;  /* 0x0000001fffc47819 */ /* 0x000fe200000114ba */
[----:B------:R-:W-:-:S02]  /*0d60*/  IMAD.IADD R23, R192, 0x1, -R23 ;  /* 0x00000001c0177824 */ /* 0x000fc400078e0a17 */
[----:B------:R-:W-:Y:S01]  /*0d70*/  IMAD R184, R7, 0x8, R194 ;  /* 0x0000000807b87824 */ /* 0x000fe200078e02c2 */
[----:B------:R-:W-:Y:S01]  /*0d80*/  UMOV UR38, URZ ;  /* 0x0000003f00267c82 */ /* 0x000fe20008000000 */
[----:B------:R-:W-:Y:S01]  /*0d90*/  UMOV UR36, URZ ;  /* 0x0000003f00247c82 */ /* 0x000fe20008000000 */
[----:B--2---:R-:W-:-:S07]  /*0da0*/  LOP3.LUT R19, R12, 0x1, RZ, 0xfc, !PT ;  /* 0x000000010c137812 */ /* 0x004fce00078efcff */
.L_x_2504:
[----:B0--3--:R-:W0:Y:S01]  /*0db0*/  LDC.64 R2, c[0x0][0xc88] ;  /* 0x00032200ff027b82 */ /* 0x009e220000000a00 */
[----:B------:R-:W-:Y:S01]  /*0dc0*/  ULDC.64 UR4, c[0x0][0xa28] ;  /* 0x00028a0000047ab9 */ /* 0x000fe20000000a00 */
[----:B------:R-:W-:Y:S01]  /*0dd0*/  ULDC.64 UR6, c[0x0][0xa18] ;  /* 0x0002860000067ab9 */ /* 0x000fe20000000a00 */
[----:B------:R-:W-:Y:S01]  /*0de0*/  IMAD.MOV.U32 R7, RZ, RZ, RZ ;  /* 0x000000ffff077224 */ /* 0x000fe200078e00ff */
[----:B------:R-:W-:Y:S01]  /*0df0*/  ULDC.64 UR8, c[0x0][0xa20] ;  /* 0x0002880000087ab9 */ /* 0x000fe20000000a00 */
[----:B0-----:R-:W-:-:S05]  /*0e00*/  IMAD.WIDE R2, R47, 0x4, R2 ;  /* 0x000000042f027825 */ /* 0x001fca00078e0202 */
[----:B--2---:R-:W2:Y:S01]  /*0e10*/  LDG.E R185, desc[UR56][R2.64] ;  /* 0x0000003802b97981 */ /* 0x004ea2000c1e1900 */
[----:B------:R-:W-:Y:S02]  /*0e20*/  ISETP.NE.U32.AND P0, PT, RZ, UR4, PT ;  /* 0x00000004ff007c0c */ /* 0x000fe4000bf05070 */
[----:B------:R-:W-:Y:S02]  /*0e30*/  ISETP.NE.U32.AND P1, PT, RZ, UR6, PT ;  /* 0x00000006ff007c0c */ /* 0x000fe4000bf25070 */
[----:B------:R-:W-:Y:S02]  /*0e40*/  ISETP.NE.AND.EX P0, PT, RZ, UR5, PT, P0 ;  /* 0x00000005ff007c0c */ /* 0x000fe4000bf05300 */
[----:B------:R-:W-:Y:S02]  /*0e50*/  ISETP.NE.AND.EX P1, PT, RZ, UR7, PT, P1 ;  /* 0x00000007ff007c0c */ /* 0x000fe4000bf25310 */
[----:B--2---:R-:W-:-:S09]  /*0e60*/  SHF.R.S32.HI R189, RZ, 0x1f, R185 ;  /* 0x0000001fffbd7819 */ /* 0x004fd200000114b9 */
[----:B------:R-:W-:Y:S01]  /*0e70*/  @P0 LEA R4, P2, R185, UR4, 0x2 ;  /* 0x00000004b9040c11 */ /* 0x000fe2000f8410ff */
[----:B------:R-:W-:-:S03]  /*0e80*/  ULDC UR4, c[0x0][0x288] ;  /* 0x0000a20000047ab9 */ /* 0x000fc60000000800 */
[C-C-:B------:R-:W-:Y:S02]  /*0e90*/  @P0 LEA.HI.X R5, R185.reuse, UR5, R189.reuse, 0x2, P2 ;  /* 0x00000005b9050c11 */ /* 0x140fe400090f14bd */
[C---:B------:R-:W-:Y:S01]  /*0ea0*/  @P1 LEA R2, P2, R185.reuse, UR6, 0x2 ;  /* 0x00000006b9021c11 */ /* 0x040fe2000f8410ff */
[----:B------:R-:W-:Y:S01]  /*0eb0*/  IMAD.U32 R17, RZ, RZ, UR4 ;  /* 0x00000004ff117e24 */ /* 0x000fe2000f8e00ff */
[----:B------:R-:W-:Y:S01]  /*0ec0*/  ULDC.64 UR4, c[0x0][0x418] ;  /* 0x0001060000047ab9 */ /* 0x000fe20000000a00 */
[----:B------:R0:W5:Y:S01]  /*0ed0*/  @P0 LDG.E R7, desc[UR56][R4.64] ;  /* 0x0000003804070981 */ /* 0x000162000c1e1900 */
[----:B------:R-:W-:-:S05]  /*0ee0*/  @P1 LEA.HI.X R3, R185, UR7, R189, 0x2, P2 ;  /* 0x00000007b9031c11 */ /* 0x000fca00090f14bd */
[----:B------:R0:W5:Y:S01]  /*0ef0*/  @P1 LDG.E R17, desc[UR56][R2.64] ;  /* 0x0000003802111981 */ /* 0x000162000c1e1900 */
[----:B------:R-:W-:Y:S01]  /*0f00*/  UISETP.NE.U32.AND UP0, UPT, UR4, URZ, UPT ;  /* 0x0000003f0400728c */ /* 0x000fe2000bf05070 */
[----:B------:R-:W-:Y:S02]  /*0f10*/  ISETP.NE.U32.AND P2, PT, RZ, UR8, PT ;  /* 0x00000008ff007c0c */ /* 0x000fe4000bf45070 */
[----:B------:R-:W-:Y:S01]  /*0f20*/  ULDC UR4, c[0x0][0x424] ;  /* 0x0001090000047ab9 */ /* 0x000fe20000000800 */
[----:B------:R-:W-:Y:S01]  /*0f30*/  UISETP.NE.AND.EX UP0, UPT, UR5, URZ, UPT, UP0 ;  /* 0x0000003f0500728c */ /* 0x000fe2000bf05300 */
[----:B------:R-:W-:Y:S02]  /*0f40*/  ISETP.NE.AND.EX P2, PT, RZ, UR9, PT, P2 ;  /* 0x00000009ff007c0c */ /* 0x000fe4000bf45320 */
[----:B------:R-:W-:Y:S01]  /*0f50*/  ULDC UR5, c[0x0][0x2f0] ;  /* 0x0000bc0000057ab9 */ /* 0x000fe20000000800 */
[----:B------:R-:W-:-:S04]  /*0f60*/  USEL UR4, UR4, 0x1, UP0 ;  /* 0x0000000104047887 */ /* 0x000fc80008000000 */
[----:B------:R-:W-:Y:S01]  /*0f70*/  UIMAD UR4, UR4, UR5, URZ ;  /* 0x00000005040472a4 */ /* 0x000fe2000f8e023f */
[----:B0---4-:R-:W-:Y:S11]  /*0f80*/  @P1 BRA `(.L_x_2451) ;  /* 0x0000000000241947 */ /* 0x011ff60003800000 */
        /* <DEDUP_REMOVED lines=9> */
.L_x_2451:
[----:B------:R-:W-:Y:S02]  /*1020*/  IMAD.U32 R16, RZ, RZ, UR4 ;  /* 0x00000004ff107e24 */ /* 0x000fe4000f8e00ff */
[----:B------:R-:W-:Y:S01]  /*1030*/  IMAD.MOV.U32 R188, RZ, RZ, R46 ;  /* 0x000000ffffbc7224 */ /* 0x000fe200078e002e */
[----:B------:R-:W-:Y:S06]  /*1040*/  @!P2 BRA `(.L_x_2452) ;  /* 0x000000000010a947 */ /* 0x000fec0003800000 */
[----:B------:R-:W-:-:S04]  /*1050*/  LEA R2, P0, R185, UR8, 0x2 ;  /* 0x00000008b9027c11 */ /* 0x000fc8000f8010ff */
[----:B------:R-:W-:-:S05]  /*1060*/  LEA.HI.X R3, R185, UR9, R189, 0x2, P0 ;  /* 0x00000009b9037c11 */ /* 0x000fca00080f14bd */
[----:B------:R0:W5:Y:S01]  /*1070*/  LDG.E R16, desc[UR56][R2.64] ;  /* 0x0000003802107981 */ /* 0x000162000c1e1900 */
[----:B------:R-:W-:Y:S05]  /*1080*/  BRA `(.L_x_2453) ;  /* 0x0000000000247947 */ /* 0x000fea0003800000 */
.L_x_2452:
        /* <DEDUP_REMOVED lines=9> */
.L_x_2453:
[----:B------:R-:W1:Y:S01]  /*1120*/  LDC R0, c[0x0][0x448] ;  /* 0x00011200ff007b82 */ /* 0x000e620000000800 */
[----:B------:R-:W-:Y:S01]  /*1130*/  IMAD.SHL.U32 R18, R45, 0x80, RZ ;  /* 0x000000802d127824 */ /* 0x000fe200078e00ff */
[----:B------:R-:W-:Y:S01]  /*1140*/  CS2R R86, SRZ ;  /* 0x0000000000567805 */ /* 0x000fe2000001ff00 */
[----:B-----5:R-:W-:Y:S01]  /*1150*/  IMAD.IADD R16, R16, 0x1, -R7 ;  /* 0x0000000110107824 */ /* 0x020fe200078e0a07 */
        /* <DEDUP_REMOVED lines=20> */
[----:B-1----:R-:W-:Y:S01]  /*12a0*/  ISETP.NE.AND P0, PT, R0, 0x1, PT ;  /* 0x000000010000780c */ /* 0x002fe20003f05270 */
[----:B------:R-:W-:Y:S01]  /*12b0*/  VIADD R0, R18, 0x7f ;  /* 0x0000007f12007836 */ /* 0x000fe20000000000 */
[----:B------:R-:W-:-:S02]  /*12c0*/  CS2R R32, SRZ ;  /* 0x0000000000207805 */ /* 0x000fc4000001ff00 */
[----:B------:R-:W-:Y:S02]  /*12d0*/  CS2R R42, SRZ ;  /* 0x00000000002a7805 */ /* 0x000fe4000001ff00 */
[----:B------:R-:W-:Y:S02]  /*12e0*/  CS2R R40, SRZ ;  /* 0x0000000000287805 */ /* 0x000fe4000001ff00 */
[----:B------:R-:W-:Y:S02]  /*12f0*/  CS2R R38, SRZ ;  /* 0x0000000000267805 */ /* 0x000fe4000001ff00 */
[----:B------:R-:W-:Y:S02]  /*1300*/  CS2R R36, SRZ ;  /* 0x0000000000247805 */ /* 0x000fe4000001ff00 */
[----:B------:R-:W-:Y:S01]  /*1310*/  CS2R R34, SRZ ;  /* 0x0000000000227805 */ /* 0x000fe2000001ff00 */
[----:B------:R-:W-:Y:S01]  /*1320*/  IMAD.MOV.U32 R89, RZ, RZ, RZ ;  /* 0x000000ffff597224 */ /* 0x000fe200078e00ff */
[----:B------:R-:W-:-:S02]  /*1330*/  CS2R R90, SRZ ;  /* 0x00000000005a7805 */ /* 0x000fc4000001ff00 */
[----:B------:R-:W-:Y:S01]  /*1340*/  CS2R R6, SRZ ;  /* 0x0000000000067805 */ /* 0x000fe2000001ff00 */
[----:B------:R-:W-:Y:S01]  /*1350*/  IMAD.MOV.U32 R30, RZ, RZ, RZ ;  /* 0x000000ffff1e7224 */ /* 0x000fe200078e00ff */
[----:B0-----:R-:W0:Y:S01]  /*1360*/  @P0 LDC R3, c[0x0][0x44c] ;  /* 0x00011300ff030b82 */ /* 0x001e220000000800 */
[----:B------:R-:W-:Y:S02]  /*1370*/  IMAD.MOV.U32 R8, RZ, RZ, RZ ;  /* 0x000000ffff087224 */ /* 0x000fe400078e00ff */
[----:B------:R-:W-:Y:S02]  /*1380*/  IMAD.MOV.U32 R93, RZ, RZ, RZ ;  /* 0x000000ffff5d7224 */ /* 0x000fe400078e00ff */
[----:B------:R-:W-:Y:S02]  /*1390*/  IMAD.MOV.U32 R10, RZ, RZ, RZ ;  /* 0x000000ffff0a7224 */ /* 0x000fe400078e00ff */
[----:B------:R-:W-:Y:S01]  /*13a0*/  IMAD.MOV.U32 R95, RZ, RZ, RZ ;  /* 0x000000ffff5f7224 */ /* 0x000fe200078e00ff */
[----:B------:R-:W1:Y:S01]  /*13b0*/  @P0 LDC R5, c[0x0][0x450] ;  /* 0x00011400ff050b82 */ /* 0x000e620000000800 */
[----:B0-----:R-:W-:Y:S01]  /*13c0*/  @P0 IMAD.HI.U32 R2, R0, R3, RZ ;  /* 0x0000000300020227 */ /* 0x001fe200078e00ff */
[----:B------:R-:W-:-:S04]  /*13d0*/  IADD3 R3, R16, 0x80, -R17 ;  /* 0x0000008010037810 */ /* 0x000fc80007ffe811 */
[----:B-1----:R-:W-:Y:S01]  /*13e0*/  @P0 SHF.R.U32.HI R0, RZ, R5, R2 ;  /* 0x00000005ff000219 */ /* 0x002fe20000011602 */
[----:B------:R-:W-:Y:S01]  /*13f0*/  VIADD R2, R16, 0x7f ;  /* 0x0000007f10027836 */ /* 0x000fe20000000000 */
[----:B------:R-:W-:-:S03]  /*1400*/  PLOP3.LUT P0, PT, PT, PT, PT, 0x80, 0x0 ;  /* 0x000000000000781c */ /* 0x000fc60003f0f070 */
[----:B------:R-:W-:Y:S01]  /*1410*/  IMAD.IADD R0, R3, 0x1, R0 ;  /* 0x0000000103007824 */ /* 0x000fe200078e0200 */
[----:B------:R-:W-:-:S04]  /*1420*/  SHF.R.S32.HI R3, RZ, 0x1f, R2 ;  /* 0x0000001fff037819 */ /* 0x000fc80000011402 */
[----:B------:R-:W-:Y:S02]  /*1430*/  SHF.R.S32.HI R5, RZ, 0x1f, R0 ;  /* 0x0000001fff057819 */ /* 0x000fe40000011400 */
[----:B------:R-:W-:Y:S02]  /*1440*/  LEA.HI R3, R3, R2, RZ, 0x7 ;  /* 0x0000000203037211 */ /* 0x000fe400078f38ff */
[----:B------:R-:W-:Y:S02]  /*1450*/  LEA.HI R5, R5, R0, RZ, 0x7 ;  /* 0x0000000005057211 */ /* 0x000fe400078f38ff */
[----:B------:R-:W-:Y:S02]  /*1460*/  SHF.R.S32.HI R3, RZ, 0x7, R3 ;  /* 0x00000007ff037819 */ /* 0x000fe40000011403 */
[----:B------:R-:W-:-:S04]  /*1470*/  SHF.R.S32.HI R88, RZ, 0x7, R5 ;  /* 0x00000007ff587819 */ /* 0x000fc80000011405 */
[----:B------:R-:W-:Y:S02]  /*1480*/  VIMNMX R88, R3, R88, PT ;  /* 0x0000005803587248 */ /* 0x000fe40003fe0100 */
[----:B------:R-:W-:Y:S02]  /*1490*/  CS2R R2, SRZ ;  /* 0x0000000000027805 */ /* 0x000fe4000001ff00 */
[----:B------:R-:W-:-:S13]  /*14a0*/  ISETP.GE.AND P1, PT, R88, 0x1, PT ;  /* 0x000000015800780c */ /* 0x000fda0003f26270 */
[----:B------:R-:W-:Y:S05]  /*14b0*/  @!P1 BRA `(.L_x_2454) ;  /* 0x0000008000089947 */ /* 0x000fea0003800000 */
        /* <DEDUP_REMOVED lines=31> */
.L_x_2455:
[----:B------:R-:W-:Y:S02]  /*16b0*/  LEA.HI R0, R191, R191, RZ, 0x1 ;  /* 0x000000bfbf007211 */ /* 0x000fe400078f08ff */
[----:B------:R-:W-:Y:S02]  /*16c0*/  ISETP.NE.AND P0, PT, R19, 0x3, PT ;  /* 0x000000031300780c */ /* 0x000fe40003f05270 */
[----:B------:R-:W-:-:S05]  /*16d0*/  LOP3.LUT R0, R0, 0xfffffffe, RZ, 0xc0, !PT ;  /* 0xfffffffe00007812 */ /* 0x000fca00078ec0ff */
[----:B------:R-:W-:-:S05]  /*16e0*/  IMAD.IADD R0, R191, 0x1, -R0 ;  /* 0x00000001bf007824 */ /* 0x000fca00078e0a00 */
[----:B------:R-:W-:-:S04]  /*16f0*/  SHF.L.U32 R0, R0, 0x1f, RZ ;  /* 0x0000001f00007819 */ /* 0x000fc800000006ff */
[----:B------:R-:W0:Y:S02]  /*1700*/  SYNCS.PHASECHK.TRANS64.TRYWAIT P1, [UR37+0x34800], R0 ;  /* 0x03480000ff0075a7 */ /* 0x000e240008020165 */
[----:B0-----:R-:W-:Y:S05]  /*1710*/  @!P1 BRA `(.L_x_2456) ;  /* 0x0000010000cc9947 */ /* 0x001fea0003800000 */
.L_x_2629:
[----:B------:R-:W-:Y:S05]  /*1720*/  @!P0 BRA `(.L_x_2457) ;  /* 0x0000000000048947 */ /* 0x000fea0003800000 */
[----:B------:R-:W-:Y:S01]  /*1730*/  BPT.TRAP 0x1 ;  /* 0x000000040000795c */ /* 0x000fe20000300000 */
.L_x_2457:
[----:B------:R-:W-:Y:S02]  /*1740*/  IMAD.U32 R2, RZ, RZ, UR36 ;  /* 0x00000024ff027e24 */ /* 0x000fe4000f8e00ff */
[----:B0-----:R-:W-:-:S03]  /*1750*/  IMAD.U32 R3, RZ, RZ, UR38 ;  /* 0x00000026ff037e24 */ /* 0x001fc6000f8e00ff */
[----:B------:R-:W-:Y:S02]  /*1760*/  LEA R2, R2, UR37, 0x3 ;  /* 0x0000002502027c11 */ /* 0x000fe4000f8e18ff */
[----:B------:R-:W-:-:S04]  /*1770*/  SHF.L.U32 R3, R3, 0x1f, RZ ;  /* 0x0000001f03037819 */ /* 0x000fc800000006ff */
[----:B------:R0:W1:Y:S01]  /*1780*/  SYNCS.PHASECHK.TRANS64.TRYWAIT P2, [R2+URZ+0x34830], R3 ;  /* 0x03483003020075a7 */ /* 0x000062000804017f */
[----:B------:R-:W-:Y:S05]  /*1790*/  @!P0 BRA `(.L_x_2458) ;  /* 0x0000000000048947 */ /* 0x000fea0003800000 */
[----:B------:R-:W-:Y:S01]  /*17a0*/  BPT.TRAP 0x1 ;  /* 0x000000040000795c */ /* 0x000fe20000300000 */
.L_x_2458:
[----:B------:R-:W2:Y:S02]  /*17b0*/  S2R R0, SR_TID.X ;  /* 0x0000000000007919 */ /* 0x000ea40000002100 */
[----:B--2---:R-:W-:Y:S01]  /*17c0*/  LOP3.LUT P1, RZ, R0, 0x7f, RZ, 0xc0, !PT ;  /* 0x0000007f00ff7812 */ /* 0x004fe2000782c0ff */
[----:B-1----:R-:W-:-:S12]  /*17d0*/  @P2 BRA `(.L_x_2459) ;  /* 0x0000000000082947 */ /* 0x002fd80003800000 */
[----:B------:R-:W1:Y:S02]  /*17e0*/  SYNCS.PHASECHK.TRANS64.TRYWAIT P2, [R2+URZ+0x34830], R3 ;  /* 0x03483003020075a7 */ /* 0x000e64000804017f */
[----:B-1----:R-:W-:Y:S05]  /*17f0*/  @!P2 BRA `(.L_x_2460) ;  /* 0x0000010000aca947 */ /* 0x002fea0003800000 */
.L_x_2459:
[----:B------:R-:W-:Y:S05]  /*1800*/  WARPSYNC.ALL ;  /* 0x0000000000007948 */ /* 0x000fea0003800000 */
[----:B------:R-:W-:Y:S01]  /*1810*/  UIADD3 UR4, UR37, 0x1c400, URZ ;  /* 0x0001c40025047890 */ /* 0x000fe2000fffe03f */
[----:B------:R-:W-:Y:S01]  /*1820*/  WARPGROUP.ARRIVE ;  /* 0x00000000000079c5 */ /* 0x000fe20000000000 */
[----:B------:R-:W-:Y:S01]  /*1830*/  ULOP3.LUT UR52, UR52, 0x10000, URZ, 0xfc, !UPT ;  /* 0x0001000034347892 */ /* 0x000fe2000f8efc3f */
[----:B------:R-:W2:Y:S01]  /*1840*/  LDC R0, c[0x0][0x448] ;  /* 0x00011200ff007b82 */ /* 0x000ea20000000800 */
[----:B------:R-:W-:Y:S01]  /*1850*/  USHF.R.U32.HI UR4, URZ, 0x4, UR4 ;  /* 0x000000043f047899 */ /* 0x000fe20008011604 */
[----:B01----:R-:W-:Y:S01]  /*1860*/  @!P1 VIADD R2, R2, 0x34840 ;  /* 0x0003484002029836 */ /* 0x003fe20000000000 */
[----:B------:R-:W-:Y:S01]  /*1870*/  UMOV UR53, 0x40000040 ;  /* 0x4000004000357882 */ /* 0x000fe20000000000 */
[----:B------:R-:W-:Y:S01]  /*1880*/  UMOV UR55, 0x40000040 ;  /* 0x4000004000377882 */ /* 0x000fe20000000000 */
[----:B------:R-:W-:Y:S01]  /*1890*/  ULOP3.LUT UR4, UR4, 0x3fff, URZ, 0xc0, !UPT ;  /* 0x00003fff04047892 */ /* 0x000fe2000f8ec03f */
[----:B------:R-:W-:Y:S01]  /*18a0*/  CS2R R150, SRZ ;  /* 0x0000000000967805 */ /* 0x000fe2000001ff00 */
[----:B------:R-:W-:Y:S01]  /*18b0*/  UMOV UR5, 0x40000040 ;  /* 0x4000004000057882 */ /* 0x000fe20000000000 */
[----:B------:R-:W-:Y:S01]  /*18c0*/  UMOV UR7, 0x40000040 ;  /* 0x4000004000077882 */ /* 0x000fe20000000000 */
[----:B------:R-:W-:Y:S01]  /*18d0*/  ULOP3.LUT UR39, UR4, 0x10000, URZ, 0xfc, !UPT ;  /* 0x0001000004277892 */ /* 0x000fe2000f8efc3f */
[----:B------:R-:W-:Y:S01]  /*18e0*/  @!P1 PRMT R2, RZ, 0x654, R2 ;  /* 0x00000654ff029816 */ /* 0x000fe20000000002 */
[----:B------:R-:W-:Y:S01]  /*18f0*/  UIADD3 UR4, UR52, 0x2, URZ ;  /* 0x0000000234047890 */ /* 0x000fe2000fffe03f */
[----:B------:R-:W-:Y:S01]  /*1900*/  CS2R R148, SRZ ;  /* 0x0000000000947805 */ /* 0x000fe2000001ff00 */
[----:B------:R-:W-:Y:S01]  /*1910*/  UIMAD UR54, UR36, 0xc00, UR39 ;  /* 0x00000c00243678a4 */ /* 0x000fe2000f8e0227 */
[----:B------:R-:W-:Y:S01]  /*1920*/  CS2R R146, SRZ ;  /* 0x0000000000927805 */ /* 0x000fe2000001ff00 */
[----:B------:R-:W-:Y:S01]  /*1930*/  UIADD3 UR8, UR52, 0x4, URZ ;  /* 0x0000000434087890 */ /* 0x000fe2000fffe03f */
[----:B------:R-:W-:Y:S01]  /*1940*/  CS2R R144, SRZ ;  /* 0x0000000000907805 */ /* 0x000fe2000001ff00 */
[----:B------:R-:W-:Y:S01]  /*1950*/  UIADD3 UR6, UR54, 0x2, URZ ;  /* 0x0000000236067890 */ /* 0x000fe2000fffe03f */
[----:B------:R-:W-:Y:S01]  /*1960*/  CS2R R142, SRZ ;  /* 0x00000000008e7805 */ /* 0x000fe2000001ff00 */
[----:B------:R-:W-:Y:S01]  /*1970*/  UIADD3 UR10, UR54, 0x4, URZ ;  /* 0x00000004360a7890 */ /* 0x000fe2000fffe03f */
[----:B------:R-:W-:Y:S01]  /*1980*/  CS2R R140, SRZ ;  /* 0x00000000008c7805 */ /* 0x000fe2000001ff00 */
[----:B------:R-:W-:Y:S01]  /*1990*/  UMOV UR9, 0x40000040 ;  /* 0x4000004000097882 */ /* 0x000fe20000000000 */
[----:B------:R-:W-:Y:S01]  /*19a0*/  HGMMA.64x128x16.F32 R24, gdesc[UR52], RZ, !UPT, gsb0 ;  /* 0x01e00000341879f0 */ /* 0x000fe2000c0008ff */
[----:B------:R-:W-:Y:S01]  /*19b0*/  UMOV UR11, 0x40000040 ;  /* 0x40000040000b7882 */ /* 0x000fe20000000000 */
[----:B------:R-:W-:Y:S01]  /*19c0*/  UIADD3 UR12, UR52, 0x6, URZ ;  /* 0x00000006340c7890 */ /* 0x000fe2000fffe03f */
[----:B--2---:R-:W-:Y:S01]  /*19d0*/  ISETP.NE.AND P2, PT, R0, 0x1, PT ;  /* 0x000000010000780c */ /* 0x004fe20003f45270 */
[----:B------:R-:W-:Y:S01]  /*19e0*/  UIADD3 UR14, UR54, 0x6, URZ ;  /* 0x00000006360e7890 */ /* 0x000fe2000fffe03f */
[----:B------:R-:W-:Y:S01]  /*19f0*/  IMAD.IADD R0, R184, 0x1, R18 ;  /* 0x00000001b8007824 */ /* 0x000fe200078e0212 */
        /* <DEDUP_REMOVED lines=11> */
[----:B------:R-:W0:Y:S01]  /*1ab0*/  @P2 LDC R3, c[0x0][0x44c] ;  /* 0x00011300ff032b82 */ /* 0x000e220000000800 */
        /* <DEDUP_REMOVED lines=9> */
[----:B------:R-:W1:Y:S01]  /*1b50*/  @P2 LDC R4, c[0x0][0x450] ;  /* 0x00011400ff042b82 */ /* 0x000e620000000800 */
        /* <DEDUP_REMOVED lines=13> */
[----:B0-----:R-:W-:Y:S01]  /*1c30*/  @P2 IMAD.HI.U32 R3, R0, R3, RZ ;  /* 0x0000000300032227 */ /* 0x001fe200078e00ff */
        /* <DEDUP_REMOVED lines=9> */
[----:B-1----:R-:W-:Y:S01]  /*1cd0*/  @P2 SHF.R.U32.HI R0, RZ, R4, R3 ;  /* 0x00000004ff002219 */ /* 0x002fe20000011603 */
[----:B------:R-:W-:Y:S01]  /*1ce0*/  UIADD3 UR50, UR54, 0x806, URZ ;  /* 0x0000080636327890 */ /* 0x000fe2000fffe03f */
[----:B------:R-:W-:Y:S01]  /*1cf0*/  IMAD.MOV.U32 R3, RZ, RZ, -0x80 ;  /* 0xffffff80ff037424 */ /* 0x000fe200078e00ff */
[----:B------:R-:W-:Y:S01]  /*1d00*/  UMOV UR49, 0x40000040 ;  /* 0x4000004000317882 */ /* 0x000fe20000000000 */
[----:B------:R-:W-:Y:S01]  /*1d10*/  UMOV UR51, 0x40000040 ;  /* 0x4000004000337882 */ /* 0x000fe20000000000 */
[----:B------:R-:W0:Y:S01]  /*1d20*/  SHFL.IDX PT, R5, R0, 0x1, 0x1c1f ;  /* 0x003c1f0000057f89 */ /* 0x000e2200000e0000 */
[----:B------:R-:W-:Y:S01]  /*1d30*/  IMAD R3, R88, R3, 0x80 ;  /* 0x0000008058037424 */ /* 0x000fe200078e0203 */
[----:B------:R-:W-:-:S03]  /*1d40*/  CS2R R116, SRZ ;  /* 0x0000000000747805 */ /* 0x000fc6000001ff00 */
[----:B------:R-:W-:Y:S02]  /*1d50*/  VIADD R6, R3, 0x1 ;  /* 0x0000000103067836 */ /* 0x000fe40000000000 */
[----:B------:R-:W-:Y:S02]  /*1d60*/  IMAD.IADD R4, R16, 0x1, R3 ;  /* 0x0000000110047824 */ /* 0x000fe400078e0203 */
[C---:B------:R-:W-:Y:S02]  /*1d70*/  IMAD R6, R23.reuse, -0x2, R6 ;  /* 0xfffffffe17067824 */ /* 0x040fe400078e0206 */
[----:B------:R-:W-:-:S03]  /*1d80*/  IMAD R3, R23, -0x2, R4 ;  /* 0xfffffffe17037824 */ /* 0x000fc600078e0204 */
[----:B------:R-:W-:-:S04]  /*1d90*/  IADD3 R6, -R17, R6, R16 ;  /* 0x0000000611067210 */ /* 0x000fc80007ffe110 */
[----:B0-----:R-:W-:-:S04]  /*1da0*/  VIADDMNMX R5, R5, R6, R3, PT ;  /* 0x0000000605057246 */ /* 0x001fc80003800103 */
[C---:B------:R-:W-:Y:S02]  /*1db0*/  ISETP.GT.AND P3, PT, R5.reuse, RZ, PT ;  /* 0x000000ff0500720c */ /* 0x040fe40003f64270 */
[C---:B------:R-:W-:Y:S02]  /*1dc0*/  ISETP.GT.AND P4, PT, R5.reuse, 0x1, PT ;  /* 0x000000010500780c */ /* 0x040fe40003f84270 */
[----:B------:R-:W-:Y:S01]  /*1dd0*/  ISETP.GT.AND P5, PT, R5, 0x8, PT ;  /* 0x000000080500780c */ /* 0x000fe20003fa4270 */
        /* <DEDUP_REMOVED lines=70> */
[----:B------:R-:W-:Y:S01]  /*2240*/  FMNMX.FTZ R4, R47, R4, !PT ;  /* 0x000000042f047209 */ /* 0x000fe20007810000 */
[----:B------:R-:W1:Y:S01]  /*2250*/  @P2 LDC R50, c[0x0][0x450] ;  /* 0x00011400ff322b82 */ /* 0x000e620000000800 */
        /* <DEDUP_REMOVED lines=54> */
[----:B------:R-:W-:Y:S02]  /*25c0*/  FSEL R87, R87, -INF , P3 ;  /* 0xff80000057577808 */ /* 0x000fe40001800000 */
[----:B------:R-:W-:-:S04]  /*25d0*/  FMNMX.FTZ R4, R115, R4, !PT ;  /* 0x0000000473047209 */ /* 0x000fc80007810000 */
[----:B------:R-:W-:-:S05]  /*25e0*/  FMNMX.FTZ R8, R87, R4, !PT ;  /* 0x0000000457087209 */ /* 0x000fca0007810000 */
[----:B------:R-:W2:Y:S02]  /*25f0*/  SHFL.BFLY PT, R5, R8, 0x2, 0x1f ;  /* 0x0c401f0008057f89 */ /* 0x000ea400000e0000 */
[----:B--2---:R-:W-:Y:S02]  /*2600*/  FMNMX.FTZ R10, R8, R5, !PT ;  /* 0x00000005080a7209 */ /* 0x004fe40007810000 */
[----:B------:R2:W3:Y:S04]  /*2610*/  SHFL.IDX PT, R5, R0, RZ, 0x1c1f ;  /* 0x001c1fff00057589 */ /* 0x0004e800000e0000 */
[----:B------:R-:W4:Y:S01]  /*2620*/  SHFL.BFLY PT, R11, R10, 0x1, 0x1f ;  /* 0x0c201f000a0b7f89 */ /* 0x000f2200000e0000 */
[----:B--2---:R-:W-:Y:S01]  /*2630*/  IMAD.U32 R0, RZ, RZ, UR6 ;  /* 0x00000006ff007e24 */ /* 0x004fe2000f8e00ff */
[----:B---3--:R-:W-:-:S02]  /*2640*/  VIADDMNMX R5, R5, R6, R3, PT ;  /* 0x0000000605057246 */ /* 0x008fc40003800103 */
[----:B----4-:R-:W-:Y:S02]  /*2650*/  FMNMX.FTZ R4, R10, R11, !PT ;  /* 0x0000000b0a047209 */ /* 0x010fe40007810000 */
[C---:B------:R-:W-:Y:S02]  /*2660*/  ISETP.GT.AND P4, PT, R5.reuse, 0x1, PT ;  /* 0x000000010500780c */ /* 0x040fe40003f84270 */
[C---:B------:R-:W-:Y:S01]  /*2670*/  FSETP.NEU.FTZ.AND P3, PT, R4.reuse, -INF , PT ;  /* 0xff8000000400780b */ /* 0x040fe20003f7d000 */
[----:B------:R-:W-:Y:S01]  /*2680*/  FMUL.FTZ R11, R4, R0 ;  /* 0x00000000040b7220 */ /* 0x000fe20000410000 */
[----:B------:R-:W-:Y:S02]  /*2690*/  ISETP.GT.AND P5, PT, R5, 0x8, PT ;  /* 0x000000080500780c */ /* 0x000fe40003fa4270 */
[----:B------:R-:W-:Y:S02]  /*26a0*/  FSEL R25, R25, -INF , P4 ;  /* 0xff80000019197808 */ /* 0x000fe40002000000 */
[----:B------:R-:W-:-:S02]  /*26b0*/  FSEL R42, R11, RZ, P3 ;  /* 0x000000ff0b2a7208 */ /* 0x000fc40001800000 */
[C---:B------:R-:W-:Y:S02]  /*26c0*/  ISETP.GT.AND P3, PT, R5.reuse, RZ, PT ;  /* 0x000000ff0500720c */ /* 0x040fe40003f64270 */
[----:B------:R-:W-:Y:S01]  /*26d0*/  ISETP.GT.AND P4, PT, R5, 0x10, PT ;  /* 0x000000100500780c */ /* 0x000fe20003f84270 */
        /* <DEDUP_REMOVED lines=8> */
[--C-:B------:R-:W-:Y:S01]  /*2760*/  FFMA.FTZ R8, R31, R0, -R42.reuse ;  /* 0x000000001f087223 */ /* 0x100fe2000001082a */
[----:B------:R-:W-:Y:S01]  /*2770*/  FSEL R29, R29, -INF , P3 ;  /* 0xff8000001d1d7808 */ /* 0x000fe20001800000 */
[----:B------:R-:W-:Y:S01]  /*2780*/  MUFU.EX2 R6, R27 ;  /* 0x0000001b00067308 */ /* 0x000fe20000000800 */
[----:B------:R-:W-:Y:S01]  /*2790*/  FMNMX.FTZ R10, R9, R10, !PT ;  /* 0x0000000a090a7209 */ /* 0x000fe20007810000 */
[-CC-:B------:R-:W-:Y:S01]  /*27a0*/  FFMA.FTZ R35, R35, R0.reuse, -R42.reuse ;  /* 0x0000000023237223 */ /* 0x180fe2000001082a */
[----:B------:R-:W-:Y:S01]  /*27b0*/  ISETP.GT.AND P3, PT, R5, 0x11, PT ;  /* 0x000000110500780c */ /* 0x000fe20003f64270 */
[-CC-:B------:R-:W-:Y:S01]  /*27c0*/  FFMA.FTZ R39, R39, R0.reuse, -R42.reuse ;  /* 0x0000000027277223 */ /* 0x180fe2000001082a */
[----:B------:R-:W-:Y:S01]  /*27d0*/  FSEL R11, R32, -INF , P4 ;  /* 0xff800000200b7808 */ /* 0x000fe20002000000 */
[--C-:B------:R-:W-:Y:S01]  /*27e0*/  FFMA.FTZ R43, R43, R0, -R42.reuse ;  /* 0x000000002b2b7223 */ /* 0x100fe2000001082a */
        /* <DEDUP_REMOVED lines=31> */
[----:B------:R-:W3:Y:S01]  /*29e0*/  MUFU.EX2 R8, R8 ;  /* 0x0000000800087308 */ /* 0x000ee20000000800 */
[----:B------:R-:W-:Y:S01]  /*29f0*/  ISETP.GT.AND P3, PT, R5, 0x29, PT ;  /* 0x000000290500780c */ /* 0x000fe20003f64270 */
[-CC-:B------:R-:W-:Y:S01]  /*2a00*/  FFMA.FTZ R32, R67, R0.reuse, -R42.reuse ;  /* 0x0000000043207223 */ /* 0x180fe2000001082a */
[----:B------:R-:W-:Y:S01]  /*2a10*/  FSEL R21, R44, -INF , P4 ;  /* 0xff8000002c157808 */ /* 0x000fe20002000000 */
[--C-:B------:R-:W-:Y:S01]  /*2a20*/  FFMA.FTZ R163, R107, R0, -R42.reuse ;  /* 0x000000006ba37223 */ /* 0x100fe2000001082a */
[----:B------:R-:W-:Y:S01]  /*2a30*/  FMNMX.FTZ R14, R41, R12, !PT ;  /* 0x0000000c290e7209 */ /* 0x000fe20007810000 */
[----:B------:R-:W-:Y:S01]  /*2a40*/  FFMA.FTZ R34, R71, R0, -R42 ;  /* 0x0000000047227223 */ /* 0x000fe2000001082a */
[----:B------:R-:W-:Y:S01]  /*2a50*/  ISETP.GT.AND P4, PT, R5, 0x30, PT ;  /* 0x000000300500780c */ /* 0x000fe20003f84270 */
[----:B------:R4:W-:Y:S01]  /*2a60*/  MUFU.EX2 R12, R39 ;  /* 0x00000027000c7308 */ /* 0x0009e20000000800 */
[----:B------:R-:W-:Y:S01]  /*2a70*/  FSEL R45, R45, -INF , P3 ;  /* 0xff8000002d2d7808 */ /* 0x000fe20001800000 */
[----:B--2---:R-:W-:Y:S01]  /*2a80*/  FADD.FTZ R46, R181, R6 ;  /* 0x00000006b52e7221 */ /* 0x004fe20000010000 */
        /* <DEDUP_REMOVED lines=13> */
[----:B------:R-:W5:Y:S01]  /*2b60*/  MUFU.EX2 R179, R179 ;  /* 0x000000b300b37308 */ /* 0x000f620000000800 */
[----:B------:R-:W-:Y:S01]  /*2b70*/  ISETP.GT.AND P3, PT, R5, 0x39, PT ;  /* 0x000000390500780c */ /* 0x000fe20003f64270 */
[----:B------:R-:W-:Y:S01]  /*2b80*/  FFMA.FTZ R155, R115, R0, -R42 ;  /* 0x00000000739b7223 */ /* 0x000fe2000001082a */
[----:B------:R-:W-:-:S02]  /*2b90*/  FSEL R31, R52, -INF , P4 ;  /* 0xff800000341f7808 */ /* 0x000fc40002000000 */
[----:B------:R-:W-:Y:S02]  /*2ba0*/  CS2R R114, SRZ ;  /* 0x0000000000727805 */ /* 0x000fe4000001ff00 */
[----:B------:R-:W-:Y:S02]  /*2bb0*/  FMNMX.FTZ R20, R49, R14, !PT ;  /* 0x0000000e31147209 */ /* 0x000fe40007810000 */
[----:B------:R-:W-:Y:S02]  /*2bc0*/  CS2R R112, SRZ ;  /* 0x0000000000707805 */ /* 0x000fe4000001ff00 */
[----:B------:R-:W-:Y:S01]  /*2bd0*/  ISETP.GT.AND P4, PT, R5, 0x40, PT ;  /* 0x000000400500780c */ /* 0x000fe20003f84270 */
[----:B------:R0:W-:Y:S01]  /*2be0*/  MUFU.EX2 R14, R43 ;  /* 0x0000002b000e7308 */ /* 0x0001e20000000800 */
[----:B------:R-:W-:Y:S02]  /*2bf0*/  FSEL R53, R53, -INF , P3 ;  /* 0xff80000035357808 */ /* 0x000fe40001800000 */
[----:B------:R-:W-:-:S02]  /*2c00*/  CS2R R110, SRZ ;  /* 0x00000000006e7805 */ /* 0x000fc4000001ff00 */
[----:B------:R-:W-:Y:S02]  /*2c10*/  FMNMX.FTZ R20, R31, R20, !PT ;  /* 0x000000141f147209 */ /* 0x000fe40007810000 */
[----:B------:R-:W-:Y:S02]  /*2c20*/  CS2R R108, SRZ ;  /* 0x00000000006c7805 */ /* 0x000fe4000001ff00 */
[----:B------:R-:W-:Y:S02]  /*2c30*/  ISETP.GT.AND P3, PT, R5, 0x41, PT ;  /* 0x000000410500780c */ /* 0x000fe40003f64270 */
[----:B------:R-:W-:Y:S02]  /*2c40*/  CS2R R106, SRZ ;  /* 0x00000000006a7805 */ /* 0x000fe4000001ff00 */
[----:B------:R-:W-:Y:S01]  /*2c50*/  FSEL R35, R56, -INF , P4 ;  /* 0xff80000038237808 */ /* 0x000fe20002000000 */
[----:B------:R-:W-:Y:S01]  /*2c60*/  MUFU.EX2 R173, R173 ;  /* 0x000000ad00ad7308 */ /* 0x000fe20000000800 */
[----:B------:R-:W-:-:S02]  /*2c70*/  FMNMX.FTZ R20, R53, R20, !PT ;  /* 0x0000001435147209 */ /* 0x000fc40007810000 */
[----:B------:R-:W-:Y:S02]  /*2c80*/  CS2R R104, SRZ ;  /* 0x0000000000687805 */ /* 0x000fe4000001ff00 */
        /* <DEDUP_REMOVED lines=8> */
[----:B----4-:R-:W-:Y:S02]  /*2d10*/  FSEL R39, R60, -INF , P4 ;  /* 0xff8000003c277808 */ /* 0x010fe40002000000 */
[----:B------:R-:W-:Y:S02]  /*2d20*/  CS2R R92, SRZ ;  /* 0x00000000005c7805 */ /* 0x000fe4000001ff00 */
[----:B------:R-:W-:Y:S02]  /*2d30*/  FMNMX.FTZ R24, R57, R20, !PT ;  /* 0x0000001439187209 */ /* 0x000fe40007810000 */
[----:B------:R-:W-:Y:S02]  /*2d40*/  CS2R R90, SRZ ;  /* 0x00000000005a7805 */ /* 0x000fe4000001ff00 */
[----:B------:R-:W-:Y:S01]  /*2d50*/  ISETP.GT.AND P4, PT, R5, 0x50, PT ;  /* 0x000000500500780c */ /* 0x000fe20003f84270 */
[----:B------:R4:W-:Y:S01]  /*2d60*/  MUFU.EX2 R20, R47 ;  /* 0x0000002f00147308 */ /* 0x0009e20000000800 */
[----:B------:R-:W-:-:S02]  /*2d70*/  FSEL R61, R61, -INF , P3 ;  /* 0xff8000003d3d7808 */ /* 0x000fc40001800000 */
[----:B------:R-:W-:Y:S02]  /*2d80*/  FMNMX.FTZ R24, R39, R24, !PT ;  /* 0x0000001827187209 */ /* 0x000fe40007810000 */
[----:B------:R-:W-:Y:S02]  /*2d90*/  ISETP.GT.AND P3, PT, R5, 0x51, PT ;  /* 0x000000510500780c */ /* 0x000fe40003f64270 */
[----:B0-----:R-:W-:Y:S01]  /*2da0*/  FSEL R43, R64, -INF , P4 ;  /* 0xff800000402b7808 */ /* 0x001fe20002000000 */
[----:B------:R-:W-:Y:S01]  /*2db0*/  MUFU.EX2 R169, R169 ;  /* 0x000000a900a97308 */ /* 0x000fe20000000800 */
[----:B------:R-:W-:Y:S02]  /*2dc0*/  FMNMX.FTZ R24, R61, R24, !PT ;  /* 0x000000183d187209 */ /* 0x000fe40007810000 */
[----:B------:R-:W-:Y:S02]  /*2dd0*/  ISETP.GT.AND P4, PT, R5, 0x58, PT ;  /* 0x000000580500780c */ /* 0x000fe40003f84270 */
[----:B------:R-:W-:-:S02]  /*2de0*/  FSEL R65, R65, -INF , P3 ;  /* 0xff80000041417808 */ /* 0x000fc40001800000 */
[----:B------:R-:W-:Y:S01]  /*2df0*/  FMNMX.FTZ R24, R43, R24, !PT ;  /* 0x000000182b187209 */ /* 0x000fe20007810000 */
[----:B------:R-:W-:Y:S01]  /*2e00*/  MUFU.EX2 R171, R171 ;  /* 0x000000ab00ab7308 */ /* 0x000fe20000000800 */
[----:B------:R-:W-:Y:S02]  /*2e10*/  ISETP.GT.AND P3, PT, R5, 0x59, PT ;  /* 0x000000590500780c */ /* 0x000fe40003f64270 */
[----:B----4-:R-:W-:Y:S02]  /*2e20*/  FSEL R47, R68, -INF , P4 ;  /* 0xff800000442f7808 */ /* 0x010fe40002000000 */
[----:B------:R-:W-:Y:S02]  /*2e30*/  FMNMX.FTZ R26, R65, R24, !PT ;  /* 0x00000018411a7209 */ /* 0x000fe40007810000 */
[----:B------:R-:W-:Y:S01]  /*2e40*/  ISETP.GT.AND P4, PT, R5, 0x60, PT ;  /* 0x000000600500780c */ /* 0x000fe20003f84270 */
[----:B------:R-:W-:Y:S01]  /*2e50*/  MUFU.EX2 R24, R7 ;  /* 0x0000000700187308 */ /* 0x000fe20000000800 */
[----:B------:R-:W-:-:S02]  /*2e60*/  FSEL R69, R69, -INF , P3 ;  /* 0xff80000045457808 */ /* 0x000fc40001800000 */
[----:B------:R-:W-:Y:S02]  /*2e70*/  FMNMX.FTZ R26, R47, R26, !PT ;  /* 0x0000001a2f1a7209 */ /* 0x000fe40007810000 */
[----:B------:R-:W-:Y:S02]  /*2e80*/  ISETP.GT.AND P3, PT, R5, 0x61, PT ;  /* 0x000000610500780c */ /* 0x000fe40003f64270 */
[----:B------:R-:W-:Y:S01]  /*2e90*/  FSEL R51, R72, -INF , P4 ;  /* 0xff80000048337808 */ /* 0x000fe20002000000 */
[----:B------:R-:W-:Y:S01]  /*2ea0*/  MUFU.EX2 R165, R165 ;  /* 0x000000a500a57308 */ /* 0x000fe20000000800 */
[----:B------:R-:W-:Y:S02]  /*2eb0*/  FMNMX.FTZ R26, R69, R26, !PT ;  /* 0x0000001a451a7209 */ /* 0x000fe40007810000 */
[----:B------:R-:W-:Y:S02]  /*2ec0*/  ISETP.GT.AND P4, PT, R5, 0x68, PT ;  /* 0x000000680500780c */ /* 0x000fe40003f84270 */
[----:B------:R-:W-:-:S02]  /*2ed0*/  FSEL R73, R73, -INF , P3 ;  /* 0xff80000049497808 */ /* 0x000fc40001800000 */
        /* <DEDUP_REMOVED lines=13> */
[----:B0-----:R-:W-:Y:S02]  /*2fb0*/  CS2R R96, SRZ ;  /* 0x0000000000607805 */ /* 0x001fe4000001ff00 */
        /* <DEDUP_REMOVED lines=12> */
[--C-:B------:R-:W-:Y:S02]  /*3080*/  FFMA.FTZ R30, R63, R0, -R42.reuse ;  /* 0x000000003f1e7223 */ /* 0x100fe4000001082a */
[----:B------:R-:W-:Y:S01]  /*3090*/  MUFU.EX2 R163, R163 ;  /* 0x000000a300a37308 */ /* 0x000fe20000000800 */
[----:B0-----:R-:W-:Y:S01]  /*30a0*/  CS2R R100, SRZ ;  /* 0x0000000000647805 */ /* 0x001fe2000001ff00 */
        /* <DEDUP_REMOVED lines=14> */
[----:B------:R-:W-:-:S06]  /*3190*/  FMUL.FTZ R40, R7, R0 ;  /* 0x0000000007287220 */ /* 0x000fcc0000410000 */
[----:B------:R-:W-:Y:S01]  /*31a0*/  MUFU.EX2 R44, R83 ;  /* 0x00000053002c7308 */ /* 0x000fe20000000800 */
[----:B------:R-:W-:-:S05]  /*31b0*/  FSEL R40, R40, RZ, P3 ;  /* 0x000000ff28287208 */ /* 0x000fca0001800000 */
        /* <DEDUP_REMOVED lines=13> */
[----:B------:R-:W4:Y:S01]  /*3290*/  MUFU.EX2 R3, R3 ;  /* 0x0000000300037308 */ /* 0x000f220000000800 */
        /* <DEDUP_REMOVED lines=8> */
[----:B--2---:R-:W-:Y:S01]  /*3320*/  FADD.FTZ R25, R177, R46 ;  /* 0x0000002eb1197221 */ /* 0x004fe20000010000 */
[-CC-:B------:R-:W-:Y:S01]  /*3330*/  FFMA.FTZ R57, R57, R0.reuse, -R40.reuse ;  /* 0x0000000039397223 */ /* 0x180fe20000010828 */
[-CC-:B------:R-:W-:Y:S01]  /*3340*/  FFMA.FTZ R39, R39, R0.reuse, -R40.reuse ;  /* 0x0000000027277223 */ /* 0x180fe20000010828 */
[-CC-:B------:R-:W-:Y:S01]  /*3350*/  FFMA.FTZ R61, R61, R0.reuse, -R40.reuse ;  /* 0x000000003d3d7223 */ /* 0x180fe20000010828 */
[----:B------:R-:W-:Y:S01]  /*3360*/  FADD.FTZ R46, R10, R25 ;  /* 0x000000190a2e7221 */ /* 0x000fe20000010000 */
[-CC-:B------:R-:W-:Y:S01]  /*3370*/  FFMA.FTZ R43, R43, R0.reuse, -R40.reuse ;  /* 0x000000002b2b7223 */ /* 0x180fe20000010828 */
[-C--:B------:R-:W-:Y:S01]  /*3380*/  FFMA.FTZ R65, R65, R0.reuse, -R40 ;  /* 0x0000000041417223 */ /* 0x080fe20000010828 */
[----:B------:R2:W3:Y:S01]  /*3390*/  MUFU.EX2 R182, R29 ;  /* 0x0000001d00b67308 */ /* 0x0004e20000000800 */
[----:B-----5:R-:W-:Y:S01]  /*33a0*/  FADD.FTZ R25, R179, R46 ;  /* 0x0000002eb3197221 */ /* 0x020fe20000010000 */
[----:B----4-:R-:W-:Y:S01]  /*33b0*/  FADD.FTZ R46, R3, R180 ;  /* 0x000000b4032e7221 */ /* 0x010fe20000010000 */
[-CC-:B------:R-:W-:Y:S01]  /*33c0*/  FFMA.FTZ R47, R47, R0.reuse, -R40.reuse ;  /* 0x000000002f2f7223 */ /* 0x180fe20000010828 */
[----:B------:R-:W-:Y:S01]  /*33d0*/  F2FP.F16.F32.PACK_AB R183, R8, R183 ;  /* 0x000000b708b7723e */ /* 0x000fe200000000ff */
[----:B------:R-:W-:Y:S01]  /*33e0*/  FADD.FTZ R48, R12, R25 ;  /* 0x000000190c307221 */ /* 0x000fe20000010000 */
[-CC-:B------:R-:W-:Y:S01]  /*33f0*/  FFMA.FTZ R69, R69, R0.reuse, -R40.reuse ;  /* 0x0000000045457223 */ /* 0x180fe20000010828 */
[-C--:B------:R-:W-:Y:S01]  /*3400*/  FFMA.FTZ R51, R51, R0.reuse, -R40 ;  /* 0x0000000033337223 */ /* 0x080fe20000010828 */
[----:B------:R-:W4:Y:S01]  /*3410*/  MUFU.EX2 R11, R11 ;  /* 0x0000000b000b7308 */ /* 0x000f220000000800 */
[----:B0-----:R-:W-:Y:S01]  /*3420*/  FADD.FTZ R25, R9, R46 ;  /* 0x0000002e09197221 */ /* 0x001fe20000010000 */
[----:B--2---:R-:W-:Y:S01]  /*3430*/  FADD.FTZ R29, R173, R48 ;  /* 0x00000030ad1d7221 */ /* 0x004fe20000010000 */
[-CC-:B------:R-:W-:Y:S01]  /*3440*/  FFMA.FTZ R73, R73, R0.reuse, -R40.reuse ;  /* 0x0000000049497223 */ /* 0x180fe20000010828 */
[-CC-:B------:R-:W-:Y:S01]  /*3450*/  FFMA.FTZ R55, R55, R0.reuse, -R40.reuse ;  /* 0x0000000037377223 */ /* 0x180fe20000010828 */
[-CC-:B------:R-:W-:Y:S01]  /*3460*/  FFMA.FTZ R77, R77, R0.reuse, -R40.reuse ;  /* 0x000000004d4d7223 */ /* 0x180fe20000010828 */
[----:B------:R-:W-:Y:S01]  /*3470*/  FADD.FTZ R46, R14, R29 ;  /* 0x0000001d0e2e7221 */ /* 0x000fe20000010000 */
[-C--:B------:R-:W-:Y:S01]  /*3480*/  FFMA.FTZ R59, R59, R0.reuse, -R40 ;  /* 0x000000003b3b7223 */ /* 0x080fe20000010828 */
[----:B------:R0:W2:Y:S01]  /*3490*/  MUFU.EX2 R176, R33 ;  /* 0x0000002100b07308 */ /* 0x0000a20000000800 */
[----:B---3--:R-:W-:Y:S01]  /*34a0*/  FADD.FTZ R2, R182, R25 ;  /* 0x00000019b6027221 */ /* 0x008fe20000010000 */
[----:B------:R-:W-:Y:S01]  /*34b0*/  FADD.FTZ R29, R175, R46 ;  /* 0x0000002eaf1d7221 */ /* 0x000fe20000010000 */
[----:B------:R-:W-:Y:S01]  /*34c0*/  FFMA.FTZ R81, R81, R0, -R40 ;  /* 0x0000000051517223 */ /* 0x000fe20000010828 */
[----:B------:R-:W-:-:S02]  /*34d0*/  F2FP.F16.F32.PACK_AB R177, R10, R177 ;  /* 0x000000b10ab1723e */ /* 0x000fc400000000ff */
[----:B------:R-:W-:Y:S01]  /*34e0*/  FADD.FTZ R46, R20, R29 ;  /* 0x0000001d142e7221 */ /* 0x000fe20000010000 */
[----:B------:R-:W-:Y:S01]  /*34f0*/  F2FP.F16.F32.PACK_AB R180, R180, R3 ;  /* 0x00000003b4b4723e */ /* 0x000fe200000000ff */
[----:B------:R-:W3:Y:S01]  /*3500*/  MUFU.EX2 R13, R13 ;  /* 0x0000000d000d7308 */ /* 0x000ee20000000800 */
[----:B----4-:R-:W-:Y:S01]  /*3510*/  FADD.FTZ R25, R11, R2 ;  /* 0x000000020b197221 */ /* 0x010fe20000010000 */
[----:B------:R-:W-:Y:S01]  /*3520*/  FADD.FTZ R29, R169, R46 ;  /* 0x0000002ea91d7221 */ /* 0x000fe20000010000 */
[----:B0-----:R-:W-:Y:S01]  /*3530*/  IMAD.MOV.U32 R33, RZ, RZ, R18 ;  /* 0x000000ffff217224 */ /* 0x001fe200078e0012 */
[----:B------:R-:W-:Y:S02]  /*3540*/  F2FP.F16.F32.PACK_AB R182, R182, R9 ;  /* 0x00000009b6b6723e */ /* 0x000fe400000000ff */
[----:B------:R-:W-:Y:S01]  /*3550*/  FADD.FTZ R46, R24, R29 ;  /* 0x0000001d182e7221 */ /* 0x000fe20000010000 */
[----:B------:R-:W-:Y:S01]  /*3560*/  F2FP.F16.F32.PACK_AB R179, R12, R179 ;  /* 0x000000b30cb3723e */ /* 0x000fe200000000ff */
[----:B------:R0:W4:Y:S01]  /*3570*/  MUFU.EX2 R178, R37 ;  /* 0x0000002500b27308 */ /* 0x0001220000000800 */
[C---:B--2---:R-:W-:Y:S01]  /*3580*/  FADD.FTZ R2, R176.reuse, R25 ;  /* 0x00000019b0027221 */ /* 0x044fe20000010000 */
[----:B------:R-:W-:Y:S01]  /*3590*/  FADD.FTZ R29, R171, R46 ;  /* 0x0000002eab1d7221 */ /* 0x000fe20000010000 */
[----:B------:R-:W-:Y:S01]  /*35a0*/  F2FP.F16.F32.PACK_AB R176, R176, R11 ;  /* 0x0000000bb0b0723e */ /* 0x000fe200000000ff */
[----:B------:R-:W-:Y:S01]  /*35b0*/  VIADD R11, R88, 0xfffffffe ;  /* 0xfffffffe580b7836 */ /* 0x000fe20000000000 */
[----:B------:R-:W-:Y:S01]  /*35c0*/  F2FP.F16.F32.PACK_AB R173, R14, R173 ;  /* 0x000000ad0ead723e */ /* 0x000fe200000000ff */
[----:B------:R-:W-:Y:S01]  /*35d0*/  FADD.FTZ R46, R26, R29 ;  /* 0x0000001d1a2e7221 */ /* 0x000fe20000010000 */
[----:B------:R-:W-:Y:S01]  /*35e0*/  F2FP.F16.F32.PACK_AB R175, R20, R175 ;  /* 0x000000af14af723e */ /* 0x000fe200000000ff */
[----:B------:R-:W2:Y:S01]  /*35f0*/  MUFU.EX2 R15, R15 ;  /* 0x0000000f000f7308 */ /* 0x000ea20000000800 */
[----:B---3--:R-:W-:Y:S01]  /*3600*/  FADD.FTZ R25, R13, R2 ;  /* 0x000000020d197221 */ /* 0x008fe20000010000 */
[----:B------:R-:W-:Y:S01]  /*3610*/  FADD.FTZ R29, R165, R46 ;  /* 0x0000002ea51d7221 */ /* 0x000fe20000010000 */
[----:B0-----:R-:W0:Y:S01]  /*3620*/  @P2 LDC R37, c[0x0][0x44c] ;  /* 0x00011300ff252b82 */ /* 0x001e220000000800 */
[----:B------:R-:W-:-:S02]  /*3630*/  F2FP.F16.F32.PACK_AB R169, R24, R169 ;  /* 0x000000a918a9723e */ /* 0x000fc400000000ff */
[----:B------:R-:W-:Y:S01]  /*3640*/  CS2R R88, SRZ ;  /* 0x0000000000587805 */ /* 0x000fe2000001ff00 */
[----:B------:R-:W-:Y:S01]  /*3650*/  FADD.FTZ R46, R28, R29 ;  /* 0x0000001d1c2e7221 */ /* 0x000fe20000010000 */
[----:B------:R-:W-:Y:S01]  /*3660*/  F2FP.F16.F32.PACK_AB R171, R26, R171 ;  /* 0x000000ab1aab723e */ /* 0x000fe200000000ff */
[----:B------:R-:W3:Y:S01]  /*3670*/  MUFU.EX2 R172, R41 ;  /* 0x0000002900ac7308 */ /* 0x000ee20000000800 */
[----:B----4-:R-:W-:Y:S01]  /*3680*/  FADD.FTZ R2, R178, R25 ;  /* 0x00000019b2027221 */ /* 0x010fe20000010000 */
[----:B------:R-:W-:Y:S01]  /*3690*/  FADD.FTZ R29, R167, R46 ;  /* 0x0000002ea71d7221 */ /* 0x000fe20000010000 */
[----:B------:R-:W-:Y:S02]  /*36a0*/  F2FP.F16.F32.PACK_AB R165, R28, R165 ;  /* 0x000000a51ca5723e */ /* 0x000fe400000000ff */
[C---:B------:R-:W-:Y:S01]  /*36b0*/  F2FP.F16.F32.PACK_AB R167, R30.reuse, R167 ;  /* 0x000000a71ea7723e */ /* 0x040fe200000000ff */
[----:B------:R-:W-:Y:S01]  /*36c0*/  FADD.FTZ R48, R30, R29 ;  /* 0x0000001d1e307221 */ /* 0x000fe20000010000 */
[----:B------:R-:W-:Y:S01]  /*36d0*/  F2FP.F16.F32.PACK_AB R178, R178, R13 ;  /* 0x0000000db2b2723e */ /* 0x000fe200000000ff */
[----:B------:R-:W4:Y:S01]  /*36e0*/  MUFU.EX2 R21, R21 ;  /* 0x0000001500157308 */ /* 0x000f220000000800 */
[----:B--2---:R-:W-:-:S07]  /*36f0*/  FADD.FTZ R25, R15, R2 ;  /* 0x000000020f197221 */ /* 0x004fce0000010000 */
[----:B------:R-:W2:Y:S01]  /*3700*/  MUFU.EX2 R174, R45 ;  /* 0x0000002d00ae7308 */ /* 0x000ea20000000800 */
[C---:B---3--:R-:W-:Y:S01]  /*3710*/  FADD.FTZ R2, R172.reuse, R25 ;  /* 0x00000019ac027221 */ /* 0x048fe20000010000 */
[----:B------:R-:W-:Y:S01]  /*3720*/  F2FP.F16.F32.PACK_AB R172, R172, R15 ;  /* 0x0000000facac723e */ /* 0x000fe200000000ff */
[----:B0-----:R-:W-:-:S05]  /*3730*/  @P2 IMAD.HI.U32 R37, R18, R37, RZ ;  /* 0x0000002512252227 */ /* 0x001fca00078e00ff */
[----:B------:R-:W0:Y:S01]  /*3740*/  MUFU.EX2 R27, R27 ;  /* 0x0000001b001b7308 */ /* 0x000e220000000800 */
[----:B----4-:R-:W-:Y:S01]  /*3750*/  FADD.FTZ R25, R21, R2 ;  /* 0x0000000215197221 */ /* 0x010fe20000010000 */
[----:B-1----:R-:W-:-:S04]  /*3760*/  @P2 SHF.R.U32.HI R33, RZ, R50, R37 ;  /* 0x00000032ff212219 */ /* 0x002fc80000011625 */
[----:B------:R-:W-:Y:S02]  /*3770*/  IADD3 R33, R33, R16, -R17 ;  /* 0x0000001021217210 */ /* 0x000fe40007ffe811 */
[----:B------:R-:W1:Y:S01]  /*3780*/  MUFU.EX2 R168, R49 ;  /* 0x0000003100a87308 */ /* 0x000e620000000800 */
[C---:B--2---:R-:W-:Y:S01]  /*3790*/  FADD.FTZ R2, R174.reuse, R25 ;  /* 0x00000019ae027221 */ /* 0x044fe20000010000 */
[----:B------:R-:W-:Y:S02]  /*37a0*/  SHF.R.S32.HI R50, RZ, 0x1f, R33 ;  /* 0x0000001fff327819 */ /* 0x000fe40000011421 */
[----:B------:R-:W-:Y:S02]  /*37b0*/  F2FP.F16.F32.PACK_AB R174, R174, R21 ;  /* 0x00000015aeae723e */ /* 0x000fe400000000ff */
[----:B------:R-:W-:Y:S02]  /*37c0*/  LEA.HI R50, R50, R33, RZ, 0x7 ;  /* 0x0000002132327211 */ /* 0x000fe400078f38ff */
[----:B------:R-:W2:Y:S01]  /*37d0*/  MUFU.EX2 R31, R31 ;  /* 0x0000001f001f7308 */ /* 0x000ea20000000800 */
[----:B0-----:R-:W-:Y:S01]  /*37e0*/  FADD.FTZ R25, R27, R2 ;  /* 0x000000021b197221 */ /* 0x001fe20000010000 */
[-C--:B------:R-:W-:Y:S01]  /*37f0*/  FFMA.FTZ R2, R5, R0.reuse, -R40 ;  /* 0x0000000005027223 */ /* 0x080fe20000010828 */
[----:B------:R-:W-:Y:S01]  /*3800*/  SHF.R.S32.HI R10, RZ, 0x7, R50 ;  /* 0x00000007ff0a7819 */ /* 0x000fe20000011432 */
[----:B------:R-:W-:-:S03]  /*3810*/  FFMA.FTZ R40, R85, R0, -R40 ;  /* 0x0000000055287223 */ /* 0x000fc60000010828 */
[----:B------:R-:W-:Y:S01]  /*3820*/  VIMNMX R10, RZ, R10, !PT ;  /* 0x0000000aff0a7248 */ /* 0x000fe20007fe0100 */
[----:B------:R-:W0:Y:S01]  /*3830*/  MUFU.EX2 R170, R53 ;  /* 0x0000003500aa7308 */ /* 0x000e220000000800 */
[----:B-1----:R-:W-:Y:S01]  /*3840*/  FADD.FTZ R46, R168, R25 ;  /* 0x00000019a82e7221 */ /* 0x002fe20000010000 */
[----:B------:R-:W-:Y:S01]  /*3850*/  FADD.FTZ R25, R161, R48 ;  /* 0x00000030a1197221 */ /* 0x000fe20000010000 */
[----:B------:R-:W-:Y:S02]  /*3860*/  ISETP.GE.AND P3, PT, R11, R10, PT ;  /* 0x0000000a0b00720c */ /* 0x000fe40003f66270 */
[C---:B------:R-:W-:Y:S01]  /*3870*/  F2FP.F16.F32.PACK_AB R161, R32.reuse, R161 ;  /* 0x000000a120a1723e */ /* 0x040fe200000000ff */
[----:B------:R-:W-:Y:S01]  /*3880*/  FADD.FTZ R48, R32, R25 ;  /* 0x0000001920307221 */ /* 0x000fe20000010000 */
[----:B------:R-:W-:Y:S01]  /*3890*/  F2FP.F16.F32.PACK_AB R168, R168, R27 ;  /* 0x0000001ba8a8723e */ /* 0x000fe200000000ff */
[----:B------:R-:W1:Y:S01]  /*38a0*/  MUFU.EX2 R35, R35 ;  /* 0x0000002300237308 */ /* 0x000e620000000800 */
[----:B--2---:R-:W-:Y:S01]  /*38b0*/  FADD.FTZ R5, R31, R46 ;  /* 0x0000002e1f057221 */ /* 0x004fe20000010000 */
[----:B------:R-:W-:Y:S01]  /*38c0*/  FADD.FTZ R25, R163, R48 ;  /* 0x00000030a3197221 */ /* 0x000fe20000010000 */
[----:B------:R-:W-:-:S03]  /*38d0*/  F2FP.F16.F32.PACK_AB R163, R34, R163 ;  /* 0x000000a322a3723e */ /* 0x000fc600000000ff */
[----:B------:R-:W-:Y:S02]  /*38e0*/  FADD.FTZ R8, R34, R25 ;  /* 0x0000001922087221 */ /* 0x000fe40000010000 */
        /* <DEDUP_REMOVED lines=51> */
[----:B------:R-:W-:-:S03]  /*3c20*/  F2FP.F16.F32.PACK_AB R152, R152, R59 ;  /* 0x0000003b9898723e */ /* 0x000fc600000000ff */
[----:B--2---:R-:W-:-:S04]  /*3c30*/  FADD.FTZ R6, R2, R9 ;  /* 0x0000000902067221 */ /* 0x004fc80000010000 */
        /* <DEDUP_REMOVED lines=9> */
[----:B------:R-:W-:Y:S02]  /*3cd0*/  IMAD.MOV.U32 R2, RZ, RZ, 0x3f800000 ;  /* 0x3f800000ff027424 */ /* 0x000fe400078e00ff */
[----:B------:R-:W-:-:S07]  /*3ce0*/  IMAD.MOV.U32 R151, RZ, RZ, RZ ;  /* 0x000000ffff977224 */ /* 0x000fce00078e00ff */
.L_x_2470:
[----:B------:R-:W-:-:S04]  /*3cf0*/  UIADD3 UR6, UR59, 0x1, URZ ;  /* 0x000000013b067890 */ /* 0x000fc8000fffe03f */
[----:B------:R-:W-:-:S04]  /*3d00*/  UISETP.NE.AND UP0, UPT, UR6, 0x2, UPT ;  /* 0x000000020600788c */ /* 0x000fc8000bf05270 */
[----:B------:R-:W-:Y:S02]  /*3d10*/  USEL UR38, URZ, 0x1, UP0 ;  /* 0x000000013f267887 */ /* 0x000fe40008000000 */
[----:B------:R-:W-:Y:S02]  /*3d20*/  USEL UR36, UR6, URZ, UP0 ;  /* 0x0000003f06247287 */ /* 0x000fe40008000000 */
[----:B------:R-:W-:Y:S01]  /*3d30*/  ULOP3.LUT UR38, UR60, UR38, URZ, 0x3c, !UPT ;  /* 0x000000263c267292 */ /* 0x000fe2000f8e3c3f */
[----:B------:R-:W-:Y:S11]  /*3d40*/  @!P0 BRA `(.L_x_2462) ;  /* 0x0000000000048947 */ /* 0x000ff60003800000 */
[----:B------:R-:W-:Y:S01]  /*3d50*/  BPT.TRAP 0x1 ;  /* 0x000000040000795c */ /* 0x000fe20000300000 */
.L_x_2462:
[----:B------:R-:W-:Y:S01]  /*3d60*/  ULEA UR58, UR36, UR37, 0x3 ;  /* 0x00000025243a7291 */ /* 0x000fe2000f8e183f */
[----:B------:R-:W-:-:S05]  /*3d70*/  IMAD.U32 R0, RZ, RZ, UR38 ;  /* 0x00000026ff007e24 */ /* 0x000fca000f8e00ff */
[----:B------:R-:W-:-:S04]  /*3d80*/  SHF.L.U32 R0, R0, 0x1f, RZ ;  /* 0x0000001f00007819 */ /* 0x000fc800000006ff */
[----:B------:R0:W1:Y:S01]  /*3d90*/  SYNCS.PHASECHK.TRANS64.TRYWAIT P3, [UR58+0x34830], R0 ;  /* 0x03483000ff0075a7 */ /* 0x000062000806017a */
[----:B------:R-:W-:Y:S05]  /*3da0*/  @!P0 BRA `(.L_x_2463) ;  /* 0x0000000000048947 */ /* 0x000fea0003800000 */
[----:B------:R-:W-:Y:S01]  /*3db0*/  BPT.TRAP 0x1 ;  /* 0x000000040000795c */ /* 0x000fe20000300000 */
.L_x_2463:
[----:B-1----:R-:W-:Y:S05]  /*3dc0*/  @P3 BRA `(.L_x_2464) ;  /* 0x0000000000083947 */ /* 0x002fea0003800000 */
[----:B------:R-:W1:Y:S02]  /*3dd0*/  SYNCS.PHASECHK.TRANS64.TRYWAIT P3, [UR58+0x34830], R0 ;  /* 0x03483000ff0075a7 */ /* 0x000e64000806017a */
[----:B-1----:R-:W-:Y:S05]  /*3de0*/  @!P3 BRA `(.L_x_2465) ;  /* 0x000000dc0044b947 */ /* 0x002fea0003800000 */
.L_x_2464:
[----:B------:R-:W-:Y:S01]  /*3df0*/  UIMAD UR54, UR36, 0xc00, UR39 ;  /* 0x00000c00243678a4 */ /* 0x000fe2000f8e0227 */
[----:B------:R-:W-:Y:S01]  /*3e00*/  WARPGROUP.ARRIVE ;  /* 0x00000000000079c5 */ /* 0x000fe20000000000 */
[----:B------:R-:W-:Y:S01]  /*3e10*/  UMOV UR55, 0x40000040 ;  /* 0x4000004000377882 */ /* 0x000fe20000000000 */
[----:B------:R-:W-:Y:S01]  /*3e20*/  UMOV UR7, 0x40000040 ;  /* 0x4000004000077882 */ /* 0x000fe20000000000 */
[----:B------:R-:W-:Y:S01]  /*3e30*/  UIADD3 UR6, UR54, 0x2, URZ ;  /* 0x0000000236067890 */ /* 0x000fe2000fffe03f */
[-C--:B------:R-:W-:Y:S01]  /*3e40*/  FMUL.FTZ R88, R88, R3.reuse ;  /* 0x0000000358587220 */ /* 0x080fe20000410000 */
[----:B------:R-:W-:Y:S01]  /*3e50*/  UIADD3 UR10, UR54, 0x4, URZ ;  /* 0x00000004360a7890 */ /* 0x000fe2000fffe03f */
[-C--:B------:R-:W-:Y:S01]  /*3e60*/  FMUL.FTZ R89, R89, R3.reuse ;  /* 0x0000000359597220 */ /* 0x080fe20000410000 */
[----:B------:R-:W-:Y:S01]  /*3e70*/  UMOV UR11, 0x40000040 ;  /* 0x40000040000b7882 */ /* 0x000fe20000000000 */
[----:B------:R-:W-:Y:S01]  /*3e80*/  HGMMA.64x128x16.F32 R24, gdesc[UR52], RZ, !UPT, gsb0 ;  /* 0x01e00000341879f0 */ /* 0x000fe2000c0008ff */
        /* <DEDUP_REMOVED lines=116> */
.L_x_2466:
[----:B------:R-:W-:Y:S01]  /*45d0*/  ULEA UR7, UR59, UR37, 0x3 ;  /* 0x000000253b077291 */ /* 0x000fe2000f8e183f */
[----:B01----:R-:W-:-:S05]  /*45e0*/  IMAD.U32 R0, RZ, RZ, UR60 ;  /* 0x0000003cff007e24 */ /* 0x003fca000f8e00ff */
[----:B------:R-:W-:-:S04]  /*45f0*/  SHF.L.U32 R0, R0, 0x1f, RZ ;  /* 0x0000001f00007819 */ /* 0x000fc800000006ff */
[----:B------:R0:W1:Y:S01]  /*4600*/  SYNCS.PHASECHK.TRANS64.TRYWAIT P3, [UR7+0x34850], R0 ;  /* 0x03485000ff0075a7 */ /* 0x0000620008060147 */
[----:B------:R-:W-:Y:S05]  /*4610*/  @!P0 BRA `(.L_x_2467) ;  /* 0x0000000000048947 */ /* 0x000fea0003800000 */
[----:B------:R-:W-:Y:S01]  /*4620*/  BPT.TRAP 0x1 ;  /* 0x000000040000795c */ /* 0x000fe20000300000 */
.L_x_2467:
[----:B-1----:R-:W-:Y:S05]  /*4630*/  @P3 BRA `(.L_x_2468) ;  /* 0x0000000000083947 */ /* 0x002fea0003800000 */
[----:B------:R-:W1:Y:S02]  /*4640*/  SYNCS.PHASECHK.TRANS64.TRYWAIT P3, [UR7+0x34850], R0 ;  /* 0x03485000ff0075a7 */ /* 0x000e640008060147 */
[----:B-1----:R-:W-:Y:S05]  /*4650*/  @!P3 BRA `(.L_x_2469) ;  /* 0x000000d40040b947 */ /* 0x002fea0003800000 */
.L_x_2468:
[----:B------:R-:W-:Y:S01]  /*4660*/  UIADD3 UR6, UR37, 0x400, URZ ;  /* 0x0000040025067890 */ /* 0x000fe2000fffe03f */
[----:B------:R-:W-:Y:S01]  /*4670*/  WARPGROUP.ARRIVE ;  /* 0x00000000000079c5 */ /* 0x000fe20000000000 */
[----:B------:R-:W-:Y:S01]  /*4680*/  UMOV UR11, 0x40000040 ;  /* 0x40000040000b7882 */ /* 0x000fe20000000000 */
[----:B-1----:R-:W1:Y:S01]  /*4690*/  @P2 LDC R3, c[0x0][0x44c] ;  /* 0x00011300ff032b82 */ /* 0x002e620000000800 */
[----:B------:R-:W-:Y:S01]  /*46a0*/  USHF.R.U32.HI UR6, URZ, 0x4, UR6 ;  /* 0x000000043f067899 */ /* 0x000fe20008011606 */
[----:B------:R-:W-:Y:S01]  /*46b0*/  IMAD.IADD R2, R184, 0x1, R18 ;  /* 0x00000001b8027824 */ /* 0x000fe200078e0212 */
[----:B------:R-:W-:Y:S02]  /*46c0*/  UMOV UR60, UR38 ;  /* 0x00000026003c7c82 */ /* 0x000fe40008000000 */
[----:B------:R-:W-:-:S03]  /*46d0*/  ULOP3.LUT UR6, UR6, 0x3fff, URZ, 0xc0, !UPT ;  /* 0x00003fff06067892 */ /* 0x000fc6000f8ec03f */
[----:B0-----:R-:W0:Y:S01]  /*46e0*/  @P2 LDC R0, c[0x0][0x450] ;  /* 0x00011400ff002b82 */ /* 0x001e220000000800 */
[----:B------:R-:W-:-:S04]  /*46f0*/  ULOP3.LUT UR6, UR6, 0x4000000, URZ, 0xfc, !UPT ;  /* 0x0400000006067892 */ /* 0x000fc8000f8efc3f */
[----:B------:R-:W-:-:S03]  /*4700*/  ULEA UR6, UR59, UR6, 0xb ;  /* 0x000000063b067291 */ /* 0x000fc6000f8e583f */
[----:B------:R-:W-:-:S04]  /*4710*/  UMOV UR59, UR36 ;  /* 0x00000024003b7c82 */ /* 0x000fc80008000000 */
[----:B------:R-:W-:Y:S02]  /*4720*/  UMOV UR10, UR6 ;  /* 0x00000006000a7c82 */ /* 0x000fe40008000000 */
[----:B------:R-:W-:Y:S01]  /*4730*/  HGMMA.64x128x16.F32 R88, R180, gdesc[UR8].tnspB, R88, gsb0 ;  /* 0x41e00008b4587df0 */ /* 0x000fe20008000858 */
[----:B------:R-:W-:Y:S01]  /*4740*/  UIADD3 UR10, UR6, 0x80, URZ ;  /* 0x00000080060a7890 */ /* 0x000fe2000fffe03f */
[----:B-1----:R-:W-:Y:S01]  /*4750*/  @P2 IMAD.HI.U32 R3, R2, R3, RZ ;  /* 0x0000000302032227 */ /* 0x002fe200078e00ff */
[----:B------:R-:W-:-:S04]  /*4760*/  UMOV UR11, 0x40000040 ;  /* 0x40000040000b7882 */ /* 0x000fc80000000000 */
[----:B0-----:R-:W-:Y:S01]  /*4770*/  @P2 SHF.R.U32.HI R2, RZ, R0, R3 ;  /* 0x00000000ff022219 */ /* 0x001fe20000011603 */
[----:B------:R-:W-:-:S04]  /*4780*/  IMAD.MOV.U32 R0, RZ, RZ, -0x80 ;  /* 0xffffff80ff007424 */ /* 0x000fc800078e00ff */
[----:B------:R-:W0:Y:S01]  /*4790*/  SHFL.IDX PT, R3, R2, 0x1, 0x1c1f ;  /* 0x003c1f0002037f89 */ /* 0x000e2200000e0000 */
[----:B------:R-:W-:-:S04]  /*47a0*/  IMAD R0, R11, R0, 0x1 ;  /* 0x000000010b007424 */ /* 0x000fc800078e0200 */
[----:B------:R-:W-:-:S05]  /*47b0*/  IMAD R0, R23, -0x2, R0 ;  /* 0xfffffffe17007824 */ /* 0x000fca00078e0200 */
[----:B------:R-:W-:-:S05]  /*47c0*/  IADD3 R12, -R17, R0, R16 ;  /* 0x00000000110c7210 */ /* 0x000fca0007ffe110 */
[----:B0-----:R-:W-:-:S05]  /*47d0*/  IMAD.IADD R0, R12, 0x1, R3 ;  /* 0x000000010c007824 */ /* 0x001fca00078e0203 */
        /* <DEDUP_REMOVED lines=65> */
[----:B------:R-:W-:Y:S01]  /*4bf0*/  FMNMX.FTZ R4, R51, R4, !PT ;  /* 0x0000000433047209 */ /* 0x000fe20007810000 */
[----:B------:R-:W-:Y:S01]  /*4c00*/  UMOV UR7, 0x40000040 ;  /* 0x4000004000077882 */ /* 0x000fe20000000000 */
        /* <DEDUP_REMOVED lines=57> */
[----:B------:R-:W-:Y:S01]  /*4fa0*/  UMOV UR11, 0x40000040 ;  /* 0x40000040000b7882 */ /* 0x000fe20000000000 */
[----:B------:R-:W-:Y:S01]  /*4fb0*/  UIADD3 UR6, UR6, 0x380, URZ ;  /* 0x0000038006067890 */ /* 0x000fe2000fffe03f */
[----:B-1----:R-:W-:-:S02]  /*4fc0*/  FMNMX.FTZ R20, R14, R165, !PT ;  /* 0x000000a50e147209 */ /* 0x002fc40007810000 */
[----:B------:R-:W1:Y:S04]  /*4fd0*/  SHFL.IDX PT, R165, R2, RZ, 0x1c1f ;  /* 0x001c1fff02a57589 */ /* 0x000e6800000e0000 */
[----:B------:R-:W2:Y:S01]  /*4fe0*/  SHFL.BFLY PT, R167, R20, 0x1, 0x1f ;  /* 0x0c201f0014a77f89 */ /* 0x000ea200000e0000 */
[----:B-1----:R-:W-:Y:S01]  /*4ff0*/  IMAD.IADD R30, R12, 0x1, R165 ;  /* 0x000000010c1e7824 */ /* 0x002fe200078e02a5 */
[----:B--2---:R-:W-:-:S04]  /*5000*/  FMNMX.FTZ R4, R20, R167, !PT ;  /* 0x000000a714047209 */ /* 0x004fc80007810000 */
[C---:B------:R-:W-:Y:S02]  /*5010*/  ISETP.GT.AND P4, PT, R30.reuse, RZ, PT ;  /* 0x000000ff1e00720c */ /* 0x040fe40003f84270 */
[----:B------:R-:W-:Y:S01]  /*5020*/  ISETP.GT.AND P5, PT, R30, 0x1, PT ;  /* 0x000000011e00780c */ /* 0x000fe20003fa4270 */
[----:B0-----:R-:W-:Y:S01]  /*5030*/  FMUL.FTZ R26, R4, R0 ;  /* 0x00000000041a7220 */ /* 0x001fe20000410000 */
        /* <DEDUP_REMOVED lines=8> */
[----:B------:R-:W-:Y:S02]  /*50c0*/  FSETP.NEU.FTZ.AND P3, PT, R4, -INF , PT ;  /* 0xff8000000400780b */ /* 0x000fe40003f7d000 */
[----:B------:R-:W-:-:S02]  /*50d0*/  FSEL R33, R33, -INF , P5 ;  /* 0xff80000021217808 */ /* 0x000fc40002800000 */
[----:B------:R-:W-:Y:S02]  /*50e0*/  ISETP.GT.AND P5, PT, R30, 0x19, PT ;  /* 0x000000191e00780c */ /* 0x000fe40003fa4270 */
[----:B------:R-:W-:Y:S02]  /*50f0*/  FSEL R12, R26, RZ, P3 ;  /* 0x000000ff1a0c7208 */ /* 0x000fe40001800000 */
[----:B------:R-:W-:Y:S02]  /*5100*/  FSEL R37, R37, -INF , P5 ;  /* 0xff80000025257808 */ /* 0x000fe40002800000 */
[C---:B------:R-:W-:Y:S01]  /*5110*/  ISETP.GT.AND P5, PT, R30.reuse, 0x21, PT ;  /* 0x000000211e00780c */ /* 0x040fe20003fa4270 */
[-CC-:B------:R-:W-:Y:S01]  /*5120*/  FFMA.FTZ R201, R201, R0.reuse, -R12.reuse ;  /* 0x00000000c9c97223 */ /* 0x180fe2000001080c */
[-CC-:B------:R-:W-:Y:S01]  /*5130*/  FFMA.FTZ R14, R203, R0.reuse, -R12.reuse ;  /* 0x00000000cb0e7223 */ /* 0x180fe2000001080c */
[-CC-:B------:R-:W-:Y:S01]  /*5140*/  FFMA.FTZ R34, R171, R0.reuse, -R12.reuse ;  /* 0x00000000ab227223 */ /* 0x180fe2000001080c */
[----:B------:R-:W-:Y:S01]  /*5150*/  FSEL R41, R41, -INF , P5 ;  /* 0xff80000029297808 */ /* 0x000fe20002800000 */
[-CC-:B------:R-:W-:Y:S01]  /*5160*/  FFMA.FTZ R175, R175, R0.reuse, -R12.reuse ;  /* 0x00000000afaf7223 */ /* 0x180fe2000001080c */
[----:B------:R-:W-:Y:S01]  /*5170*/  ISETP.GT.AND P5, PT, R30, 0x29, PT ;  /* 0x000000291e00780c */ /* 0x000fe20003fa4270 */
[-CC-:B------:R-:W-:Y:S01]  /*5180*/  FFMA.FTZ R38, R3, R0.reuse, -R12.reuse ;  /* 0x0000000003267223 */ /* 0x180fe2000001080c */
[----:B------:R-:W-:Y:S01]  /*5190*/  FSEL R3, R4, RZ, P3 ;  /* 0x000000ff04037208 */ /* 0x000fe20001800000 */
[-CC-:B------:R-:W-:Y:S01]  /*51a0*/  FFMA.FTZ R181, R181, R0.reuse, -R12.reuse ;  /* 0x00000000b5b57223 */ /* 0x180fe2000001080c */
[----:B------:R-:W-:Y:S01]  /*51b0*/  FSEL R45, R45, -INF , P5 ;  /* 0xff8000002d2d7808 */ /* 0x000fe20002800000 */
[-C--:B------:R-:W-:Y:S01]  /*51c0*/  FFMA.FTZ R183, R183, R0.reuse, -R12 ;  /* 0x00000000b7b77223 */ /* 0x080fe2000001080c */
[C---:B------:R-:W-:Y:S01]  /*51d0*/  ISETP.GT.AND P5, PT, R30.reuse, 0x31, PT ;  /* 0x000000311e00780c */ /* 0x040fe20003fa4270 */
[----:B------:R-:W-:Y:S01]  /*51e0*/  FADD.FTZ R3, -R3, R8 ;  /* 0x0000000803037221 */ /* 0x000fe20000010100 */
[----:B------:R-:W-:Y:S01]  /*51f0*/  IMAD.U32 R8, RZ, RZ, UR58 ;  /* 0x0000003aff087e24 */ /* 0x000fe2000f8e00ff */
[----:B------:R-:W-:Y:S01]  /*5200*/  MUFU.EX2 R181, R181 ;  /* 0x000000b500b57308 */ /* 0x000fe20000000800 */
[----:B------:R-:W-:Y:S01]  /*5210*/  FSEL R49, R49, -INF , P5 ;  /* 0xff80000031317808 */ /* 0x000fe20002800000 */
[----:B------:R-:W-:Y:S01]  /*5220*/  FFMA.FTZ R177, R177, R0, -R12 ;  /* 0x00000000b1b17223 */ /* 0x000fe2000001080c */
[----:B------:R-:W-:Y:S01]  /*5230*/  ISETP.GT.AND P5, PT, R30, 0x39, PT ;  /* 0x000000391e00780c */ /* 0x000fe20003fa4270 */
[----:B------:R-:W-:-:S02]  /*5240*/  @!P1 VIADD R8, R8, 0x34840 ;  /* 0x0003484008089836 */ /* 0x000fc40000000000 */
[-CC-:B------:R-:W-:Y:S01]  /*5250*/  FFMA.FTZ R179, R179, R0.reuse, -R12.reuse ;  /* 0x00000000b3b37223 */ /* 0x180fe2000001080c */
[-CC-:B------:R-:W-:Y:S01]  /*5260*/  FFMA.FTZ R173, R173, R0.reuse, -R12.reuse ;  /* 0x00000000adad7223 */ /* 0x180fe2000001080c */
[----:B------:R-:W-:Y:S01]  /*5270*/  FSEL R53, R53, -INF , P5 ;  /* 0xff80000035357808 */ /* 0x000fe20002800000 */
[----:B------:R-:W-:Y:S01]  /*5280*/  MUFU.EX2 R14, R14 ;  /* 0x0000000e000e7308 */ /* 0x000fe20000000800 */
[C---:B------:R-:W-:Y:S01]  /*5290*/  ISETP.GT.AND P5, PT, R30.reuse, 0x41, PT ;  /* 0x000000411e00780c */ /* 0x040fe20003fa4270 */
[-C--:B------:R-:W-:Y:S01]  /*52a0*/  FFMA.FTZ R51, R51, R0.reuse, -R12 ;  /* 0x0000000033337223 */ /* 0x080fe2000001080c */
[----:B------:R-:W-:Y:S01]  /*52b0*/  @!P1 PRMT R8, RZ, 0x654, R8 ;  /* 0x00000654ff089816 */ /* 0x000fe20000000008 */
        /* <DEDUP_REMOVED lines=9> */
[C---:B------:R-:W-:Y:S01]  /*5350*/  ISETP.GT.AND P5, PT, R30.reuse, 0x51, PT ;  /* 0x000000511e00780c */ /* 0x040fe20003fa4270 */
[-CC-:B------:R-:W-:Y:S01]  /*5360*/  FFMA.FTZ R31, R31, R0.reuse, -R12.reuse ;  /* 0x000000001f1f7223 */ /* 0x180fe2000001080c */
[-CC-:B------:R-:W-:Y:S01]  /*5370*/  FFMA.FTZ R46, R79, R0.reuse, -R12.reuse ;  /* 0x000000004f2e7223 */ /* 0x180fe2000001080c */
[----:B------:R-:W-:Y:S01]  /*5380*/  MUFU.EX2 R177, R177 ;  /* 0x000000b100b17308 */ /* 0x000fe20000000800 */
[----:B------:R-:W-:Y:S01]  /*5390*/  FSEL R65, R65, -INF , P5 ;  /* 0xff80000041417808 */ /* 0x000fe20002800000 */
[-CC-:B------:R-:W-:Y:S01]  /*53a0*/  FFMA.FTZ R35, R35, R0.reuse, -R12.reuse ;  /* 0x0000000023237223 */ /* 0x180fe2000001080c */
[C---:B------:R-:W-:Y:S01]  /*53b0*/  ISETP.GT.AND P5, PT, R30.reuse, 0x59, PT ;  /* 0x000000591e00780c */ /* 0x040fe20003fa4270 */
[----:B------:R-:W-:Y:S01]  /*53c0*/  FFMA.FTZ R39, R39, R0, -R12 ;  /* 0x0000000027277223 */ /* 0x000fe2000001080c */
[C---:B------:R-:W-:Y:S01]  /*53d0*/  ISETP.GT.AND P3, PT, R11.reuse, R10, PT ;  /* 0x0000000a0b00720c */ /* 0x040fe20003f64270 */
[----:B------:R-:W-:Y:S01]  /*53e0*/  VIADD R11, R11, 0xffffffff ;  /* 0xffffffff0b0b7836 */ /* 0x000fe20000000000 */
[----:B------:R-:W-:Y:S01]  /*53f0*/  FSEL R69, R69, -INF , P5 ;  /* 0xff80000045457808 */ /* 0x000fe20002800000 */
[----:B------:R-:W-:Y:S01]  /*5400*/  MUFU.EX2 R179, R179 ;  /* 0x000000b300b37308 */ /* 0x000fe20000000800 */
[----:B------:R-:W-:-:S04]  /*5410*/  ISETP.GT.AND P5, PT, R30, 0x61, PT ;  /* 0x000000611e00780c */ /* 0x000fc80003fa4270 */
[----:B------:R-:W-:Y:S02]  /*5420*/  FSEL R73, R73, -INF , P5 ;  /* 0xff80000049497808 */ /* 0x000fe40002800000 */
[C---:B------:R-:W-:Y:S01]  /*5430*/  ISETP.GT.AND P5, PT, R30.reuse, 0x69, PT ;  /* 0x000000691e00780c */ /* 0x040fe20003fa4270 */
[----:B------:R-:W-:Y:S03]  /*5440*/  MUFU.EX2 R173, R173 ;  /* 0x000000ad00ad7308 */ /* 0x000fe60000000800 */
[----:B------:R-:W-:Y:S02]  /*5450*/  FSEL R77, R77, -INF , P5 ;  /* 0xff8000004d4d7808 */ /* 0x000fe40002800000 */
[----:B------:R-:W-:Y:S01]  /*5460*/  ISETP.GT.AND P5, PT, R30, 0x71, PT ;  /* 0x000000711e00780c */ /* 0x000fe20003fa4270 */
[----:B------:R-:W-:Y:S02]  /*5470*/  WARPGROUP.DEPBAR.LE gsb0, 0x0 ;  /* 0x00008000000079c5 */ /* 0x000fe40000010000 */
[----:B------:R-:W-:Y:S01]  /*5480*/  FSEL R161, R28, -INF , P4 ;  /* 0xff8000001ca17808 */ /* 0x000fe20002000000 */
[----:B------:R-:W-:Y:S01]  /*5490*/  WARPGROUP.ARRIVE ;  /* 0x00000000000079c5 */ /* 0x000fe20000000000 */
[----:B------:R-:W-:Y:S01]  /*54a0*/  ISETP.GT.AND P4, PT, R30, 0x10, PT ;  /* 0x000000101e00780c */ /* 0x000fe20003f84270 */
[----:B------:R-:W-:Y:S01]  /*54b0*/  FFMA.FTZ R28, R199, R0, -R12 ;  /* 0x00000000c71c7223 */ /* 0x000fe2000001080c */
[----:B------:R-:W-:Y:S01]  /*54c0*/  FMNMX.FTZ R20, R161, R20, !PT ;  /* 0x00000014a1147209 */ /* 0x000fe20007810000 */
[----:B------:R-:W-:Y:S01]  /*54d0*/  MUFU.EX2 R21, R21 ;  /* 0x0000001500157308 */ /* 0x000fe20000000800 */
[----:B------:R-:W-:Y:S01]  /*54e0*/  FSEL R163, R32, -INF , P4 ;  /* 0xff80000020a37808 */ /* 0x000fe20002000000 */
[----:B------:R-:W-:Y:S01]  /*54f0*/  HGMMA.64x128x16.F32 R88, R156, gdesc[UR8].tnspB, R88, gsb0 ;  /* 0x41e000089c587df0 */ /* 0x000fe20008000858 */
[----:B------:R-:W-:-:S02]  /*5500*/  FMNMX.FTZ R20, R29, R20, !PT ;  /* 0x000000141d147209 */ /* 0x000fc40007810000 */
[----:B------:R-:W-:Y:S02]  /*5510*/  ISETP.GT.AND P4, PT, R30, 0x18, PT ;  /* 0x000000181e00780c */ /* 0x000fe40003f84270 */
[----:B------:R-:W-:Y:S01]  /*5520*/  FMNMX.FTZ R24, R163, R20, !PT ;  /* 0x00000014a3187209 */ /* 0x000fe20007810000 */
[----:B------:R-:W-:Y:S01]  /*5530*/  MUFU.EX2 R15, R15 ;  /* 0x0000000f000f7308 */ /* 0x000fe20000000800 */
[----:B------:R-:W-:Y:S01]  /*5540*/  FSEL R165, R36, -INF , P4 ;  /* 0xff80000024a57808 */ /* 0x000fe20002000000 */
[--C-:B------:R-:W-:Y:S01]  /*5550*/  FFMA.FTZ R36, R47, R0, -R12.reuse ;  /* 0x000000002f247223 */ /* 0x100fe2000001080c */
[----:B------:R-:W-:Y:S02]  /*5560*/  FMNMX.FTZ R24, R33, R24, !PT ;  /* 0x0000001821187209 */ /* 0x000fe40007810000 */
[----:B------:R-:W-:Y:S02]  /*5570*/  ISETP.GT.AND P4, PT, R30, 0x20, PT ;  /* 0x000000201e00780c */ /* 0x000fe40003f84270 */
[----:B------:R-:W-:Y:S01]  /*5580*/  FMNMX.FTZ R24, R165, R24, !PT ;  /* 0x00000018a5187209 */ /* 0x000fe20007810000 */
[----:B------:R0:W-:Y:S01]  /*5590*/  MUFU.EX2 R20, R201 ;  /* 0x000000c900147308 */ /* 0x0001e20000000800 */
[----:B------:R-:W-:Y:S01]  /*55a0*/  FSEL R167, R40, -INF , P4 ;  /* 0xff80000028a77808 */ /* 0x000fe20002000000 */
[----:B------:R-:W-:Y:S01]  /*55b0*/  FFMA.FTZ R40, R59, R0, -R12 ;  /* 0x000000003b287223 */ /* 0x000fe2000001080c */
[----:B------:R-:W-:-:S02]  /*55c0*/  FMNMX.FTZ R24, R37, R24, !PT ;  /* 0x0000001825187209 */ /* 0x000fc40007810000 */
[----:B------:R-:W-:Y:S02]  /*55d0*/  ISETP.GT.AND P4, PT, R30, 0x28, PT ;  /* 0x000000281e00780c */ /* 0x000fe40003f84270 */
[----:B------:R-:W-:Y:S01]  /*55e0*/  FMNMX.FTZ R26, R167, R24, !PT ;  /* 0x00000018a71a7209 */ /* 0x000fe20007810000 */
[----:B------:R-:W-:Y:S01]  /*55f0*/  MUFU.EX2 R40, R40 ;  /* 0x0000002800287308 */ /* 0x000fe20000000800 */
[----:B------:R-:W-:Y:S01]  /*5600*/  FSEL R199, R44, -INF , P4 ;  /* 0xff8000002cc77808 */ /* 0x000fe20002000000 */
[----:B------:R-:W-:Y:S01]  /*5610*/  FFMA.FTZ R44, R75, R0, -R12 ;  /* 0x000000004b2c7223 */ /* 0x000fe2000001080c */
[----:B------:R-:W-:Y:S02]  /*5620*/  FMNMX.FTZ R26, R41, R26, !PT ;  /* 0x0000001a291a7209 */ /* 0x000fe40007810000 */
[----:B------:R-:W-:Y:S02]  /*5630*/  ISETP.GT.AND P4, PT, R30, 0x30, PT ;  /* 0x000000301e00780c */ /* 0x000fe40003f84270 */
[----:B------:R-:W-:Y:S01]  /*5640*/  FMNMX.FTZ R26, R199, R26, !PT ;  /* 0x0000001ac71a7209 */ /* 0x000fe20007810000 */
[----:B------:R1:W-:Y:S01]  /*5650*/  MUFU.EX2 R24, R28 ;  /* 0x0000001c00187308 */ /* 0x0003e20000000800 */
[----:B0-----:R-:W-:-:S02]  /*5660*/  FSEL R201, R48, -INF , P4 ;  /* 0xff80000030c97808 */ /* 0x001fc40002000000 */
[----:B------:R-:W-:Y:S02]  /*5670*/  FMNMX.FTZ R26, R45, R26, !PT ;  /* 0x0000001a2d1a7209 */ /* 0x000fe40007810000 */
[----:B------:R-:W-:Y:S02]  /*5680*/  ISETP.GT.AND P4, PT, R30, 0x38, PT ;  /* 0x000000381e00780c */ /* 0x000fe40003f84270 */
[----:B------:R-:W-:Y:S01]  /*5690*/  FSEL R81, R81, -INF , P5 ;  /* 0xff80000051517808 */ /* 0x000fe20002800000 */
[----:B------:R-:W-:Y:S01]  /*56a0*/  MUFU.EX2 R38, R38 ;  /* 0x0000002600267308 */ /* 0x000fe20000000800 */
[----:B-1----:R-:W-:Y:S02]  /*56b0*/  FMNMX.FTZ R28, R201, R26, !PT ;  /* 0x0000001ac91c7209 */ /* 0x002fe40007810000 */
[----:B------:R-:W-:Y:S01]  /*56c0*/  FSEL R203, R52, -INF , P4 ;  /* 0xff80000034cb7808 */ /* 0x000fe20002000000 */
[----:B------:R-:W-:Y:S01]  /*56d0*/  FMUL.FTZ R52, R3, R0 ;  /* 0x0000000003347220 */ /* 0x000fe20000410000 */
        /* <DEDUP_REMOVED lines=8> */
[----:B------:R-:W-:Y:S01]  /*5760*/  FMNMX.FTZ R32, R205, R28, !PT ;  /* 0x0000001ccd207209 */ /* 0x000fe20007810000 */
[-CC-:B0-----:R-:W-:Y:S01]  /*5770*/  FFMA.FTZ R175, R169, R0.reuse, -R12.reuse ;  /* 0x00000000a9af7223 */ /* 0x181fe2000001080c */
[----:B------:R-:W-:Y:S01]  /*5780*/  FSEL R171, R60, -INF , P4 ;  /* 0xff8000003cab7808 */ /* 0x000fe20002000000 */
[----:B------:R-:W-:Y:S01]  /*5790*/  FFMA.FTZ R169, R43, R0, -R12 ;  /* 0x000000002ba97223 */ /* 0x000fe2000001080c */
        /* <DEDUP_REMOVED lines=17> */
[----:B------:R-:W-:Y:S01]  /*58b0*/  MUFU.EX2 R169, R169 ;  /* 0x000000a900a97308 */ /* 0x000fe20000000800 */
[----:B0-----:R-:W-:Y:S02]  /*58c0*/  FMNMX.FTZ R36, R43, R34, !PT ;  /* 0x000000222b247209 */ /* 0x001fe40007810000 */
[----:B------:R-:W-:Y:S02]  /*58d0*/  FSEL R209, R76, -INF , P4 ;  /* 0xff8000004cd17808 */ /* 0x000fe40002000000 */
[----:B------:R-:W-:Y:S02]  /*58e0*/  FMNMX.FTZ R36, R73, R36, !PT ;  /* 0x0000002449247209 */ /* 0x000fe40007810000 */
[----:B------:R-:W-:Y:S01]  /*58f0*/  ISETP.GT.AND P4, PT, R30, 0x70, PT ;  /* 0x000000701e00780c */ /* 0x000fe20003f84270 */
[----:B------:R0:W-:Y:S01]  /*5900*/  MUFU.EX2 R34, R51 ;  /* 0x0000003300227308 */ /* 0x0001e20000000800 */
[----:B------:R-:W-:-:S02]  /*5910*/  FMNMX.FTZ R36, R209, R36, !PT ;  /* 0x00000024d1247209 */ /* 0x000fc40007810000 */
[----:B------:R-:W-:Y:S02]  /*5920*/  FSEL R211, R80, -INF , P4 ;  /* 0xff80000050d37808 */ /* 0x000fe40002000000 */
[----:B------:R-:W-:Y:S02]  /*5930*/  FMNMX.FTZ R36, R77, R36, !PT ;  /* 0x000000244d247209 */ /* 0x000fe40007810000 */
[C---:B------:R-:W-:Y:S01]  /*5940*/  ISETP.GT.AND P4, PT, R30.reuse, 0x78, PT ;  /* 0x000000781e00780c */ /* 0x040fe20003f84270 */
[----:B------:R-:W-:Y:S01]  /*5950*/  MUFU.EX2 R27, R27 ;  /* 0x0000001b001b7308 */ /* 0x000fe20000000800 */
[----:B------:R-:W-:Y:S01]  /*5960*/  FMNMX.FTZ R36, R211, R36, !PT ;  /* 0x00000024d3247209 */ /* 0x000fe20007810000 */
[----:B0-----:R-:W-:Y:S01]  /*5970*/  FFMA.FTZ R51, R63, R0, -R12 ;  /* 0x000000003f337223 */ /* 0x001fe2000001080c */
[----:B------:R-:W-:Y:S02]  /*5980*/  ISETP.GT.AND P5, PT, R30, 0x79, PT ;  /* 0x000000791e00780c */ /* 0x000fe40003fa4270 */
[----:B------:R-:W-:-:S02]  /*5990*/  FSEL R213, R84, -INF , P4 ;  /* 0xff80000054d57808 */ /* 0x000fc40002000000 */
[----:B------:R-:W-:Y:S01]  /*59a0*/  FMNMX.FTZ R36, R81, R36, !PT ;  /* 0x0000002451247209 */ /* 0x000fe20007810000 */
[----:B------:R0:W-:Y:S01]  /*59b0*/  MUFU.EX2 R30, R55 ;  /* 0x00000037001e7308 */ /* 0x0001e20000000800 */
[----:B------:R-:W-:Y:S02]  /*59c0*/  FSEL R85, R85, -INF , P5 ;  /* 0xff80000055557808 */ /* 0x000fe40002800000 */
[----:B------:R-:W-:-:S04]  /*59d0*/  FMNMX.FTZ R36, R213, R36, !PT ;  /* 0x00000024d5247209 */ /* 0x000fc80007810000 */
[----:B------:R-:W-:Y:S01]  /*59e0*/  FMNMX.FTZ R42, R85, R36, !PT ;  /* 0x00000024552a7209 */ /* 0x000fe20007810000 */
[-CC-:B------:R-:W-:Y:S01]  /*59f0*/  FFMA.FTZ R36, R7, R0.reuse, -R12.reuse ;  /* 0x0000000007247223 */ /* 0x180fe2000001080c */
[----:B------:R-:W-:Y:S01]  /*5a00*/  MUFU.EX2 R51, R51 ;  /* 0x0000003300337308 */ /* 0x000fe20000000800 */
[----:B0-----:R-:W-:Y:S02]  /*5a10*/  FFMA.FTZ R55, R67, R0, -R12 ;  /* 0x0000000043377223 */ /* 0x001fe4000001080c */
[----:B------:R-:W0:Y:S05]  /*5a20*/  SHFL.BFLY PT, R59, R42, 0x2, 0x1f ;  /* 0x0c401f002a3b7f89 */ /* 0x000e2a00000e0000 */
[----:B------:R-:W-:Y:S08]  /*5a30*/  MUFU.EX2 R36, R36 ;  /* 0x0000002400247308 */ /* 0x000ff00000000800 */
[----:B------:R-:W-:Y:S01]  /*5a40*/  MUFU.EX2 R55, R55 ;  /* 0x0000003700377308 */ /* 0x000fe20000000800 */
[----:B------:R-:W-:-:S02]  /*5a50*/  WARPGROUP.DEPBAR.LE gsb0, 0x0 ;  /* 0x00008000000079c5 */ /* 0x000fc40000010000 */
[----:B------:R-:W-:-:S05]  /*5a60*/  WARPGROUP.ARRIVE ;  /* 0x00000000000079c5 */ /* 0x000fca0000000000 */
[----:B------:R-:W1:Y:S01]  /*5a70*/  MUFU.EX2 R44, R44 ;  /* 0x0000002c002c7308 */ /* 0x000e620000000800 */
[----:B0-----:R-:W-:Y:S01]  /*5a80*/  FMNMX.FTZ R59, R42, R59, !PT ;  /* 0x0000003b2a3b7209 */ /* 0x001fe20007810000 */
[----:B------:R-:W-:Y:S01]  /*5a90*/  FFMA.FTZ R42, R71, R0, -R12 ;  /* 0x00000000472a7223 */ /* 0x000fe2000001080c */
[----:B------:R-:W-:Y:S03]  /*5aa0*/  HGMMA.64x128x16.F32 R88, R152, gdesc[UR4].tnspB, R88, gsb0 ;  /* 0x41e0000498587df0 */ /* 0x000fe60008000858 */
[----:B------:R-:W0:Y:S02]  /*5ab0*/  SHFL.BFLY PT, R48, R59, 0x1, 0x1f ;  /* 0x0c201f003b307f89 */ /* 0x000e2400000e0000 */
[----:B------:R-:W-:Y:S08]  /*5ac0*/  MUFU.EX2 R42, R42 ;  /* 0x0000002a002a7308 */ /* 0x000ff00000000800 */
[----:B------:R-:W-:Y:S01]  /*5ad0*/  MUFU.EX2 R31, R31 ;  /* 0x0000001f001f7308 */ /* 0x000fe20000000800 */
[----:B-1----:R-:W-:-:S07]  /*5ae0*/  F2FP.F16.F32.PACK_AB R157, R44, R27 ;  /* 0x0000001b2c9d723e */ /* 0x002fce00000000ff */
[----:B------:R-:W1:Y:S01]  /*5af0*/  MUFU.EX2 R46, R46 ;  /* 0x0000002e002e7308 */ /* 0x000e620000000800 */
[----:B0-----:R-:W-:Y:S01]  /*5b00*/  FMNMX.FTZ R7, R59, R48, !PT ;  /* 0x000000303b077209 */ /* 0x001fe20007810000 */
[----:B------:R-:W-:-:S06]  /*5b10*/  FFMA.FTZ R48, R83, R0, -R12 ;  /* 0x0000000053307223 */ /* 0x000fcc000001080c */
[----:B------:R-:W-:Y:S01]  /*5b20*/  MUFU.EX2 R35, R35 ;  /* 0x0000002300237308 */ /* 0x000fe20000000800 */
[-C--:B------:R-:W-:Y:S01]  /*5b30*/  FFMA.FTZ R12, R87, R0.reuse, -R12 ;  /* 0x00000000570c7223 */ /* 0x080fe2000001080c */
[C---:B------:R-:W-:Y:S01]  /*5b40*/  FSETP.NEU.FTZ.AND P4, PT, R7.reuse, -INF , PT ;  /* 0xff8000000700780b */ /* 0x040fe20003f9d000 */
[----:B------:R-:W-:-:S05]  /*5b50*/  FMUL.FTZ R50, R7, R0 ;  /* 0x0000000007327220 */ /* 0x000fca0000410000 */
[----:B------:R-:W-:Y:S01]  /*5b60*/  FSEL R50, R50, RZ, P4 ;  /* 0x000000ff32327208 */ /* 0x000fe20002000000 */
[----:B------:R-:W-:Y:S01]  /*5b70*/  MUFU.EX2 R48, R48 ;  /* 0x0000003000307308 */ /* 0x000fe20000000800 */
[----:B-1----:R-:W-:-:S03]  /*5b80*/  F2FP.F16.F32.PACK_AB R159, R46, R31 ;  /* 0x0000001f2e9f723e */ /* 0x002fc600000000ff */
        /* <DEDUP_REMOVED lines=41> */
[----:B------:R-:W-:Y:S01]  /*5e20*/  FFMA.FTZ R50, R85, R0, -R50 ;  /* 0x0000000055327223 */ /* 0x000fe20000010832 */
[----:B------:R-:W-:-:S02]  /*5e30*/  F2FP.F16.F32.PACK_AB R181, R14, R181 ;  /* 0x000000b50eb5723e */ /* 0x000fc400000000ff */
[----:B------:R-:W-:Y:S02]  /*5e40*/  F2FP.F16.F32.PACK_AB R171, R30, R21 ;  /* 0x000000151eab723e */ /* 0x000fe400000000ff */
[----:B------:R-:W-:Y:S01]  /*5e50*/  F2FP.F16.F32.PACK_AB R165, R40, R15 ;  /* 0x0000000f28a5723e */ /* 0x000fe200000000ff */
[----:B------:R-:W1:Y:S01]  /*5e60*/  MUFU.EX2 R29, R29 ;  /* 0x0000001d001d7308 */ /* 0x000e620000000800 */
[C---:B--2---:R-:W-:Y:S01]  /*5e70*/  FADD.FTZ R59, R25.reuse, R6 ;  /* 0x00000006193b7221 */ /* 0x044fe20000010000 */
[----:B------:R-:W-:Y:S01]  /*5e80*/  FADD.FTZ R6, R14, R57 ;  /* 0x000000390e067221 */ /* 0x000fe20000010000 */
[----:B------:R-:W-:Y:S02]  /*5e90*/  F2FP.F16.F32.PACK_AB R180, R25, R180 ;  /* 0x000000b419b4723e */ /* 0x000fe400000000ff */
[----:B------:R-:W-:Y:S01]  /*5ea0*/  F2FP.F16.F32.PACK_AB R167, R51, R36 ;  /* 0x0000002433a7723e */ /* 0x000fe200000000ff */
[----:B------:R-:W-:Y:S01]  /*5eb0*/  FADD.FTZ R57, R183, R6 ;  /* 0x00000006b7397221 */ /* 0x000fe20000010000 */
[C---:B------:R-:W-:Y:S01]  /*5ec0*/  F2FP.F16.F32.PACK_AB R183, R20.reuse, R183 ;  /* 0x000000b714b7723e */ /* 0x040fe200000000ff */
[----:B------:R-:W2:Y:S01]  /*5ed0*/  MUFU.EX2 R176, R176 ;  /* 0x000000b000b07308 */ /* 0x000ea20000000800 */
[----:B------:R-:W-:Y:S01]  /*5ee0*/  F2FP.F16.F32.PACK_AB R161, R55, R38 ;  /* 0x0000002637a1723e */ /* 0x000fe200000000ff */
[----:B------:R-:W-:Y:S01]  /*5ef0*/  FADD.FTZ R6, R20, R57 ;  /* 0x0000003914067221 */ /* 0x000fe20000010000 */
[----:B------:R-:W-:-:S03]  /*5f00*/  F2FP.F16.F32.PACK_AB R163, R42, R13 ;  /* 0x0000000d2aa3723e */ /* 0x000fc600000000ff */
[----:B------:R-:W-:Y:S01]  /*5f10*/  FADD.FTZ R57, R177, R6 ;  /* 0x00000006b1397221 */ /* 0x000fe20000010000 */
[C---:B------:R-:W-:Y:S01]  /*5f20*/  F2FP.F16.F32.PACK_AB R177, R24.reuse, R177 ;  /* 0x000000b118b1723e */ /* 0x040fe200000000ff */
[----:B------:R-:W3:Y:S02]  /*5f30*/  MUFU.EX2 R33, R33 ;  /* 0x0000002100217308 */ /* 0x000ee40000000800 */
[----:B------:R-:W-:-:S04]  /*5f40*/  FADD.FTZ R6, R24, R57 ;  /* 0x0000003918067221 */ /* 0x000fc80000010000 */
        /* <DEDUP_REMOVED lines=9> */
[----:B------:R-:W5:Y:S01]  /*5fe0*/  MUFU.EX2 R41, R41 ;  /* 0x0000002900297308 */ /* 0x000f620000000800 */
[----:B------:R-:W-:Y:S02]  /*5ff0*/  WARPGROUP.DEPBAR.LE gsb0, 0x0 ;  /* 0x00008000000079c5 */ /* 0x000fe40000010000 */
[----:B------:R0:W-:Y:S05]  /*6000*/  @!P1 SYNCS.ARRIVE.TRANS64.RED.A1T0 RZ, [R8+URZ], RZ ;  /* 0x000000ff08ff99a7 */ /* 0x0001ea000810043f */
[----:B------:R-:W5:Y:S01]  /*6010*/  MUFU.EX2 R174, R174 ;  /* 0x000000ae00ae7308 */ /* 0x000f620000000800 */
[----:B------:R-:W-:Y:S01]  /*6020*/  F2FP.F16.F32.PACK_AB R153, R48, R35 ;  /* 0x000000233099723e */ /* 0x000fe200000000ff */
[----:B0-----:R-:W-:-:S06]  /*6030*/  @!P1 VIADD R8, R54, 0x34860 ;  /* 0x0003486036089836 */ /* 0x001fcc0000000000 */
[----:B------:R-:W0:Y:S01]  /*6040*/  MUFU.EX2 R45, R45 ;  /* 0x0000002d002d7308 */ /* 0x000e220000000800 */
[----:B------:R-:W-:-:S04]  /*6050*/  @!P1 PRMT R8, RZ, 0x654, R8 ;  /* 0x00000654ff089816 */ /* 0x000fc80000000008 */
[----:B------:R1:W-:Y:S03]  /*6060*/  @!P1 SYNCS.ARRIVE.TRANS64.RED.A1T0 RZ, [R8+URZ], RZ ;  /* 0x000000ff08ff99a7 */ /* 0x0003e6000810043f */
[----:B------:R-:W0:Y:S01]  /*6070*/  MUFU.EX2 R168, R168 ;  /* 0x000000a800a87308 */ /* 0x000e220000000800 */
[----:B-1----:R-:W-:-:S07]  /*6080*/  FADD.FTZ R8, R182, R59 ;  /* 0x0000003bb6087221 */ /* 0x002fce0000010000 */
[----:B------:R-:W1:Y:S01]  /*6090*/  MUFU.EX2 R49, R49 ;  /* 0x0000003100317308 */ /* 0x000e620000000800 */
[C---:B------:R-:W-:Y:S01]  /*60a0*/  F2FP.F16.F32.PACK_AB R182, R29.reuse, R182 ;  /* 0x000000b61db6723e */ /* 0x040fe200000000ff */
[----:B------:R-:W-:-:S04]  /*60b0*/  FADD.FTZ R59, R29, R8 ;  /* 0x000000081d3b7221 */ /* 0x000fc80000010000 */
[----:B--2---:R-:W-:Y:S02]  /*60c0*/  FADD.FTZ R8, R176, R59 ;  /* 0x0000003bb0087221 */ /* 0x004fe40000010000 */
[----:B------:R-:W2:Y:S01]  /*60d0*/  MUFU.EX2 R170, R170 ;  /* 0x000000aa00aa7308 */ /* 0x000ea20000000800 */
[C---:B---3--:R-:W-:Y:S01]  /*60e0*/  F2FP.F16.F32.PACK_AB R176, R33.reuse, R176 ;  /* 0x000000b021b0723e */ /* 0x048fe200000000ff */
[----:B------:R-:W-:-:S04]  /*60f0*/  FADD.FTZ R59, R33, R8 ;  /* 0x00000008213b7221 */ /* 0x000fc80000010000 */
[----:B----4-:R-:W-:Y:S02]  /*6100*/  FADD.FTZ R8, R178, R59 ;  /* 0x0000003bb2087221 */ /* 0x010fe40000010000 */
[----:B------:R3:W-:Y:S01]  /*6110*/  MUFU.EX2 R162, R47 ;  /* 0x0000002f00a27308 */ /* 0x0007e20000000800 */
[C---:B-----5:R-:W-:Y:S01]  /*6120*/  F2FP.F16.F32.PACK_AB R178, R37.reuse, R178 ;  /* 0x000000b225b2723e */ /* 0x060fe200000000ff */
[----:B------:R-:W-:-:S04]  /*6130*/  FADD.FTZ R59, R37, R8 ;  /* 0x00000008253b7221 */ /* 0x000fc80000010000 */
[----:B------:R-:W-:Y:S02]  /*6140*/  FADD.FTZ R8, R172, R59 ;  /* 0x0000003bac087221 */ /* 0x000fe40000010000 */
[----:B------:R-:W4:Y:S01]  /*6150*/  MUFU.EX2 R53, R53 ;  /* 0x0000003500357308 */ /* 0x000f220000000800 */
[----:B---3--:R-:W-:Y:S01]  /*6160*/  FADD.FTZ R47, R175, R6 ;  /* 0x00000006af2f7221 */ /* 0x008fe20000010000 */
[C---:B------:R-:W-:Y:S01]  /*6170*/  F2FP.F16.F32.PACK_AB R172, R41.reuse, R172 ;  /* 0x000000ac29ac723e */ /* 0x040fe200000000ff */
[----:B------:R-:W-:Y:S01]  /*6180*/  FADD.FTZ R59, R41, R8 ;  /* 0x00000008293b7221 */ /* 0x000fe20000010000 */
[C---:B------:R-:W-:Y:S01]  /*6190*/  F2FP.F16.F32.PACK_AB R175, R32.reuse, R175 ;  /* 0x000000af20af723e */ /* 0x040fe200000000ff */
[----:B------:R-:W-:Y:S02]  /*61a0*/  FADD.FTZ R6, R32, R47 ;  /* 0x0000002f20067221 */ /* 0x000fe40000010000 */
[----:B------:R-:W-:Y:S01]  /*61b0*/  FADD.FTZ R8, R174, R59 ;  /* 0x0000003bae087221 */ /* 0x000fe20000010000 */
[----:B------:R-:W3:Y:S01]  /*61c0*/  MUFU.EX2 R164, R164 ;  /* 0x000000a400a47308 */ /* 0x000ee20000000800 */
[----:B------:R-:W-:Y:S01]  /*61d0*/  FADD.FTZ R47, R169, R6 ;  /* 0x00000006a92f7221 */ /* 0x000fe20000010000 */
[C---:B0-----:R-:W-:Y:S01]  /*61e0*/  F2FP.F16.F32.PACK_AB R174, R45.reuse, R174 ;  /* 0x000000ae2dae723e */ /* 0x041fe200000000ff */
[----:B------:R-:W-:Y:S01]  /*61f0*/  FADD.FTZ R57, R45, R8 ;  /* 0x000000082d397221 */ /* 0x000fe20000010000 */
[C---:B------:R-:W-:Y:S01]  /*6200*/  F2FP.F16.F32.PACK_AB R169, R34.reuse, R169 ;  /* 0x000000a922a9723e */ /* 0x040fe200000000ff */
[----:B------:R-:W-:-:S02]  /*6210*/  FADD.FTZ R6, R34, R47 ;  /* 0x0000002f22067221 */ /* 0x000fc40000010000 */
[----:B------:R-:W-:Y:S01]  /*6220*/  FADD.FTZ R8, R168, R57 ;  /* 0x00000039a8087221 */ /* 0x000fe20000010000 */
[----:B------:R-:W0:Y:S01]  /*6230*/  MUFU.EX2 R9, R9 ;  /* 0x0000000900097308 */ /* 0x000e220000000800 */
[C---:B-1----:R-:W-:Y:S02]  /*6240*/  F2FP.F16.F32.PACK_AB R168, R49.reuse, R168 ;  /* 0x000000a831a8723e */ /* 0x042fe400000000ff */
[----:B------:R-:W-:-:S04]  /*6250*/  FADD.FTZ R25, R49, R8 ;  /* 0x0000000831197221 */ /* 0x000fc80000010000 */
[----:B--2---:R-:W-:Y:S01]  /*6260*/  FADD.FTZ R8, R170, R25 ;  /* 0x00000019aa087221 */ /* 0x004fe20000010000 */
[----:B------:R-:W1:Y:S01]  /*6270*/  MUFU.EX2 R166, R166 ;  /* 0x000000a600a67308 */ /* 0x000e620000000800 */
[----:B------:R-:W-:Y:S01]  /*6280*/  FADD.FTZ R25, R21, R6 ;  /* 0x0000000615197221 */ /* 0x000fe20000010000 */
[C---:B----4-:R-:W-:Y:S01]  /*6290*/  F2FP.F16.F32.PACK_AB R170, R53.reuse, R170 ;  /* 0x000000aa35aa723e */ /* 0x050fe200000000ff */
[----:B------:R-:W-:Y:S02]  /*62a0*/  FADD.FTZ R29, R53, R8 ;  /* 0x00000008351d7221 */ /* 0x000fe40000010000 */
[----:B------:R-:W-:Y:S02]  /*62b0*/  FADD.FTZ R6, R30, R25 ;  /* 0x000000191e067221 */ /* 0x000fe40000010000 */
[----:B---3--:R-:W-:Y:S01]  /*62c0*/  FADD.FTZ R8, R164, R29 ;  /* 0x0000001da4087221 */ /* 0x008fe20000010000 */
[----:B------:R-:W2:Y:S01]  /*62d0*/  MUFU.EX2 R5, R61 ;  /* 0x0000003d00057308 */ /* 0x000ea20000000800 */
[----:B------:R-:W-:Y:S01]  /*62e0*/  FADD.FTZ R25, R15, R6 ;  /* 0x000000060f197221 */ /* 0x000fe20000010000 */
[C---:B0-----:R-:W-:Y:S01]  /*62f0*/  F2FP.F16.F32.PACK_AB R164, R9.reuse, R164 ;  /* 0x000000a409a4723e */ /* 0x041fe200000000ff */
[----:B------:R-:W-:-:S02]  /*6300*/  FADD.FTZ R29, R9, R8 ;  /* 0x00000008091d7221 */ /* 0x000fc40000010000 */
[----:B------:R-:W-:-:S03]  /*6310*/  FADD.FTZ R25, R40, R25 ;  /* 0x0000001928197221 */ /* 0x000fc60000010000 */
[----:B------:R-:W0:Y:S01]  /*6320*/  MUFU.EX2 R160, R160 ;  /* 0x000000a000a07308 */ /* 0x000e220000000800 */
[----:B-1----:R-:W-:Y:S01]  /*6330*/  FADD.FTZ R6, R166, R29 ;  /* 0x0000001da6067221 */ /* 0x002fe20000010000 */
[----:B------:R-:W-:-:S04]  /*6340*/  FADD.FTZ R8, R36, R25 ;  /* 0x0000001924087221 */ /* 0x000fc80000010000 */
[----:B------:R-:W-:Y:S01]  /*6350*/  FADD.FTZ R29, R51, R8 ;  /* 0x00000008331d7221 */ /* 0x000fe20000010000 */
[----:B------:R-:W-:Y:S01]  /*6360*/  IMAD.MOV.U32 R8, RZ, RZ, R4 ;  /* 0x000000ffff087224 */ /* 0x000fe200078e0004 */
[----:B------:R-:W1:Y:S01]  /*6370*/  MUFU.EX2 R65, R65 ;  /* 0x0000004100417308 */ /* 0x000e620000000800 */
[C---:B--2---:R-:W-:Y:S01]  /*6380*/  FADD.FTZ R25, R5.reuse, R6 ;  /* 0x0000000605197221 */ /* 0x044fe20000010000 */
[----:B------:R-:W-:Y:S01]  /*6390*/  FADD.FTZ R6, R38, R29 ;  /* 0x0000001d26067221 */ /* 0x000fe20000010000 */
[----:B------:R-:W-:-:S03]  /*63a0*/  F2FP.F16.F32.PACK_AB R166, R5, R166 ;  /* 0x000000a605a6723e */ /* 0x000fc600000000ff */
[----:B------:R-:W-:Y:S02]  /*63b0*/  FADD.FTZ R6, R55, R6 ;  /* 0x0000000637067221 */ /* 0x000fe40000010000 */
[----:B------:R-:W2:Y:S01]  /*63c0*/  MUFU.EX2 R69, R69 ;  /* 0x0000004500457308 */ /* 0x000ea20000000800 */
[----:B0-----:R-:W-:Y:S01]  /*63d0*/  FADD.FTZ R25, R160, R25 ;  /* 0x00000019a0197221 */ /* 0x001fe20000010000 */
[----:B------:R-:W-:-:S04]  /*63e0*/  FADD.FTZ R9, R13, R6 ;  /* 0x000000060d097221 */ /* 0x000fc80000010000 */
[----:B------:R-:W-:Y:S01]  /*63f0*/  FADD.FTZ R6, R42, R9 ;  /* 0x000000092a067221 */ /* 0x000fe20000010000 */
[----:B------:R-:W-:Y:S01]  /*6400*/  IMAD.MOV.U32 R9, RZ, RZ, R7 ;  /* 0x000000ffff097224 */ /* 0x000fe200078e0007 */
[----:B------:R-:W0:Y:S01]  /*6410*/  MUFU.EX2 R156, R43 ;  /* 0x0000002b009c7308 */ /* 0x000e220000000800 */
[----:B-1----:R-:W-:Y:S01]  /*6420*/  FADD.FTZ R25, R65, R25 ;  /* 0x0000001941197221 */ /* 0x002fe20000010000 */
[----:B------:R-:W-:Y:S01]  /*6430*/  FADD.FTZ R5, R27, R6 ;  /* 0x000000061b057221 */ /* 0x000fe20000010000 */
[----:B------:R-:W-:Y:S02]  /*6440*/  F2FP.F16.F32.PACK_AB R160, R65, R160 ;  /* 0x000000a041a0723e */ /* 0x000fe400000000ff */
[----:B------:R-:W-:Y:S01]  /*6450*/  FADD.FTZ R25, R162, R25 ;  /* 0x00000019a2197221 */ /* 0x000fe20000010000 */
[----:B------:R-:W-:Y:S02]  /*6460*/  FADD.FTZ R6, R44, R5 ;  /* 0x000000052c067221 */ /* 0x000fe40000010000 */
[----:B------:R-:W1:Y:S01]  /*6470*/  MUFU.EX2 R73, R73 ;  /* 0x0000004900497308 */ /* 0x000e620000000800 */
[----:B--2---:R-:W-:Y:S01]  /*6480*/  FADD.FTZ R25, R69, R25 ;  /* 0x0000001945197221 */ /* 0x004fe20000010000 */
[----:B------:R-:W-:Y:S01]  /*6490*/  FADD.FTZ R5, R31, R6 ;  /* 0x000000061f057221 */ /* 0x000fe20000010000 */
[----:B------:R-:W-:-:S03]  /*64a0*/  F2FP.F16.F32.PACK_AB R162, R69, R162 ;  /* 0x000000a245a2723e */ /* 0x000fc600000000ff */
[----:B------:R-:W-:Y:S02]  /*64b0*/  FADD.FTZ R6, R46, R5 ;  /* 0x000000052e067221 */ /* 0x000fe40000010000 */
[----:B------:R-:W2:Y:S01]  /*64c0*/  MUFU.EX2 R158, R209 ;  /* 0x000000d1009e7308 */ /* 0x000ea20000000800 */
[----:B0-----:R-:W-:Y:S01]  /*64d0*/  FADD.FTZ R25, R156, R25 ;  /* 0x000000199c197221 */ /* 0x001fe20000010000 */
[----:B------:R-:W-:-:S04]  /*64e0*/  FADD.FTZ R5, R35, R6 ;  /* 0x0000000623057221 */ /* 0x000fc80000010000 */
[----:B------:R-:W-:Y:S02]  /*64f0*/  FADD.FTZ R6, R48, R5 ;  /* 0x0000000530067221 */ /* 0x000fe40000010000 */
        /* <DEDUP_REMOVED lines=16> */
[----:B-1----:R-:W-:-:S04]  /*6600*/  FADD.FTZ R25, R154, R25 ;  /* 0x000000199a197221 */ /* 0x002fc80000010000 */
[C---:B--2---:R-:W-:Y:S01]  /*6610*/  FADD.FTZ R6, R50.reuse, R25 ;  /* 0x0000001932067221 */ /* 0x044fe20000010000 */
[----:B------:R-:W-:Y:S01]  /*6620*/  F2FP.F16.F32.PACK_AB R154, R50, R154 ;  /* 0x0000009a329a723e */ /* 0x000fe200000000ff */
[C---:B0-----:R-:W-:Y:S01]  /*6630*/  FADD.FTZ R5, R12.reuse, R5 ;  /* 0x000000050c057221 */ /* 0x041fe20000010000 */
[----:B------:R-:W-:Y:S01]  /*6640*/  F2FP.F16.F32.PACK_AB R155, R12, R39 ;  /* 0x000000270c9b723e */ /* 0x000fe200000000ff */
[----:B------:R-:W-:Y:S06]  /*6650*/  @P3 BRA `(.L_x_2470) ;  /* 0xffffffd400a43947 */ /* 0x000fec000383ffff */
.L_x_2461:
[----:B------:R-:W-:-:S13]  /*6660*/  ISETP.GE.AND P2, PT, R11, RZ, PT ;  /* 0x000000ff0b00720c */ /* 0x000fda0003f46270 */
[----:B------:R-:W-:Y:S05]  /*6670*/  @!P2 BRA `(.L_x_2471) ;  /* 0x000000200024a947 */ /* 0x000fea0003800000 */
[----:B------:R-:W-:Y:S01]  /*6680*/  IMAD.MOV.U32 R9, RZ, RZ, R4 ;  /* 0x000000ffff097224 */ /* 0x000fe200078e0004 */
[----:B------:R-:W-:Y:S01]  /*6690*/  UMOV UR59, UR38 ;  /* 0x00000026003b7c82 */ /* 0x000fe20008000000 */
[----:B------:R-:W-:Y:S01]  /*66a0*/  IMAD.MOV.U32 R8, RZ, RZ, R7 ;  /* 0x000000ffff087224 */ /* 0x000fe200078e0007 */
[----:B------:R-:W-:-:S06]  /*66b0*/  UMOV UR58, UR36 ;  /* 0x00000024003a7c82 */ /* 0x000fcc0008000000 */
.L_x_2480:
[----:B------:R-:W-:-:S04]  /*66c0*/  UIADD3 UR36, UR58, 0x1, URZ ;  /* 0x000000013a247890 */ /* 0x000fc8000fffe03f */
[----:B------:R-:W-:-:S04]  /*66d0*/  UISETP.NE.AND UP0, UPT, UR36, 0x2, UPT ;  /* 0x000000022400788c */ /* 0x000fc8000bf05270 */
[----:B------:R-:W-:Y:S02]  /*66e0*/  USEL UR38, URZ, 0x1, UP0 ;  /* 0x000000013f267887 */ /* 0x000fe40008000000 */
[----:B------:R-:W-:Y:S02]  /*66f0*/  USEL UR36, UR36, URZ, UP0 ;  /* 0x0000003f24247287 */ /* 0x000fe40008000000 */
[----:B------:R-:W-:Y:S01]  /*6700*/  ULOP3.LUT UR38, UR59, UR38, URZ, 0x3c, !UPT ;  /* 0x000000263b267292 */ /* 0x000fe2000f8e3c3f */
[----:B------:R-:W-:Y:S11]  /*6710*/  @!P0 BRA `(.L_x_2472) ;  /* 0x0000000000048947 */ /* 0x000ff60003800000 */
[----:B------:R-:W-:Y:S01]  /*6720*/  BPT.TRAP 0x1 ;  /* 0x000000040000795c */ /* 0x000fe20000300000 */
.L_x_2472:
[----:B------:R-:W-:Y:S01]  /*6730*/  ULEA UR6, UR36, UR37, 0x3 ;  /* 0x0000002524067291 */ /* 0x000fe2000f8e183f */
[----:B------:R-:W-:-:S05]  /*6740*/  IMAD.U32 R0, RZ, RZ, UR38 ;  /* 0x00000026ff007e24 */ /* 0x000fca000f8e00ff */
[----:B------:R-:W-:-:S04]  /*6750*/  SHF.L.U32 R0, R0, 0x1f, RZ ;  /* 0x0000001f00007819 */ /* 0x000fc800000006ff */
[----:B------:R0:W1:Y:S01]  /*6760*/  SYNCS.PHASECHK.TRANS64.TRYWAIT P2, [UR6+0x34830], R0 ;  /* 0x03483000ff0075a7 */ /* 0x0000620008040146 */
[----:B------:R-:W-:Y:S05]  /*6770*/  @!P0 BRA `(.L_x_2473) ;  /* 0x0000000000048947 */ /* 0x000fea0003800000 */
[----:B------:R-:W-:Y:S01]  /*6780*/  BPT.TRAP 0x1 ;  /* 0x000000040000795c */ /* 0x000fe20000300000 */
.L_x_2473:
[----:B-1----:R-:W-:Y:S05]  /*6790*/  @P2 BRA `(.L_x_2474) ;  /* 0x0000000000082947 */ /* 0x002fea0003800000 */
[----:B------:R-:W1:Y:S02]  /*67a0*/  SYNCS.PHASECHK.TRANS64.TRYWAIT P2, [UR6+0x34830], R0 ;  /* 0x03483000ff0075a7 */ /* 0x000e640008040146 */
[----:B-1----:R-:W-:Y:S05]  /*67b0*/  @!P2 BRA `(.L_x_2475) ;  /* 0x000000b40000a947 */ /* 0x002fea0003800000 */
.L_x_2474:
        /* <DEDUP_REMOVED lines=126> */
.L_x_2476:
[----:B------:R-:W-:Y:S01]  /*6fa0*/  ULEA UR7, UR58, UR37, 0x3 ;  /* 0x000000253a077291 */ /* 0x000fe2000f8e183f */
[----:B01----:R-:W-:-:S05]  /*6fb0*/  IMAD.U32 R0, RZ, RZ, UR59 ;  /* 0x0000003bff007e24 */ /* 0x003fca000f8e00ff */
[----:B------:R-:W-:-:S04]  /*6fc0*/  SHF.L.U32 R0, R0, 0x1f, RZ ;  /* 0x0000001f00007819 */ /* 0x000fc800000006ff */
[----:B------:R0:W1:Y:S01]  /*6fd0*/  SYNCS.PHASECHK.TRANS64.TRYWAIT P2, [UR7+0x34850], R0 ;  /* 0x03485000ff0075a7 */ /* 0x0000620008040147 */
[----:B------:R-:W-:Y:S05]  /*6fe0*/  @!P0 BRA `(.L_x_2477) ;  /* 0x0000000000048947 */ /* 0x000fea0003800000 */
[----:B------:R-:W-:Y:S01]  /*6ff0*/  BPT.TRAP 0x1 ;  /* 0x000000040000795c */ /* 0x000fe20000300000 */
.L_x_2477:
[----:B-1----:R-:W-:Y:S05]  /*7000*/  @P2 BRA `(.L_x_2478) ;  /* 0x0000000000082947 */ /* 0x002fea0003800000 */
[----:B------:R-:W1:Y:S02]  /*7010*/  SYNCS.PHASECHK.TRANS64.TRYWAIT P2, [UR7+0x34850], R0 ;  /* 0x03485000ff0075a7 */ /* 0x000e640008040147 */
[----:B-1----:R-:W-:Y:S05]  /*7020*/  @!P2 BRA `(.L_x_2479) ;  /* 0x000000a800fca947 */ /* 0x002fea0003800000 */
.L_x_2478:
[----:B------:R-:W-:Y:S01]  /*7030*/  UIADD3 UR6, UR37, 0x400, URZ ;  /* 0x0000040025067890 */ /* 0x000fe2000fffe03f */
[----:B------:R-:W-:Y:S01]  /*7040*/  WARPGROUP.ARRIVE ;  /* 0x00000000000079c5 */ /* 0x000fe20000000000 */
[----:B------:R-:W-:Y:S01]  /*7050*/  UMOV UR11, 0x40000040 ;  /* 0x40000040000b7882 */ /* 0x000fe20000000000 */
[----:B01----:R-:W-:Y:S01]  /*7060*/  FMNMX.FTZ R0, R24, R8, !PT ;  /* 0x0000000818007209 */ /* 0x003fe20007810000 */
[----:B------:R-:W-:Y:S01]  /*7070*/  USHF.R.U32.HI UR6, URZ, 0x4, UR6 ;  /* 0x000000043f067899 */ /* 0x000fe20008011606 */
[----:B------:R-:W-:Y:S01]  /*7080*/  ISETP.GT.AND P2, PT, R11, RZ, PT ;  /* 0x000000ff0b00720c */ /* 0x000fe20003f44270 */
[----:B------:R-:W-:Y:S01]  /*7090*/  UMOV UR59, UR38 ;  /* 0x00000026003b7c82 */ /* 0x000fe20008000000 */
[----:B------:R-:W-:Y:S01]  /*70a0*/  FMNMX.FTZ R3, R25, R0, !PT ;  /* 0x0000000019037209 */ /* 0x000fe20007810000 */
[----:B------:R-:W-:Y:S01]  /*70b0*/  ULOP3.LUT UR6, UR6, 0x3fff, URZ, 0xc0, !UPT ;  /* 0x00003fff06067892 */ /* 0x000fe2000f8ec03f */
[----:B------:R-:W-:Y:S02]  /*70c0*/  VIADD R11, R11, 0xffffffff ;  /* 0xffffffff0b0b7836 */ /* 0x000fe40000000000 */
[----:B------:R-:W-:Y:S01]  /*70d0*/  FMNMX.FTZ R0, R28, R3, !PT ;  /* 0x000000031c007209 */ /* 0x000fe20007810000 */
[----:B------:R-:W-:-:S03]  /*70e0*/  ULOP3.LUT UR6, UR6, 0x4000000, URZ, 0xfc, !UPT ;  /* 0x0400000006067892 */ /* 0x000fc6000f8efc3f */
[----:B------:R-:W-:Y:S01]  /*70f0*/  FMNMX.FTZ R3, R29, R0, !PT ;  /* 0x000000001d037209 */ /* 0x000fe20007810000 */
[----:B------:R-:W-:-:S03]  /*7100*/  ULEA UR6, UR58, UR6, 0xb ;  /* 0x000000063a067291 */ /* 0x000fc6000f8e583f */
[----:B------:R-:W-:Y:S01]  /*7110*/  FMNMX.FTZ R0, R32, R3, !PT ;  /* 0x0000000320007209 */ /* 0x000fe20007810000 */
[----:B------:R-:W-:-:S03]  /*7120*/  UMOV UR58, UR36 ;  /* 0x00000024003a7c82 */ /* 0x000fc60008000000 */
        /* <DEDUP_REMOVED lines=39> */
[----:B------:R-:W-:-:S04]  /*73a0*/  FMNMX.FTZ R2, R30, R17, !PT ;  /* 0x000000111e027209 */ /* 0x000fc80007810000 */
[----:B------:R-:W-:Y:S01]  /*73b0*/  FMNMX.FTZ R21, R31, R2, !PT ;  /* 0x000000021f157209 */ /* 0x000fe20007810000 */
[----:B------:R-:W-:Y:S01]  /*73c0*/  HGMMA.64x128x16.F32 R88, R176, gdesc[UR8].tnspB, R88, gsb0 ;  /* 0x41e00008b0587df0 */ /* 0x000fe20008000858 */
[----:B------:R-:W-:Y:S01]  /*73d0*/  UIADD3 UR10, UR6, 0x100, URZ ;  /* 0x00000100060a7890 */ /* 0x000fe2000fffe03f */
[----:B------:R-:W-:Y:S01]  /*73e0*/  UMOV UR11, 0x40000040 ;  /* 0x40000040000b7882 */ /* 0x000fe20000000000 */
[----:B------:R-:W-:-:S04]  /*73f0*/  FMNMX.FTZ R2, R34, R21, !PT ;  /* 0x0000001522027209 */ /* 0x000fc80007810000 */
[----:B------:R-:W-:Y:S02]  /*7400*/  FMNMX.FTZ R21, R35, R2, !PT ;  /* 0x0000000223157209 */ /* 0x000fe40007810000 */
[----:B-1----:R-:W-:Y:S02]  /*7410*/  FMNMX.FTZ R7, R4, R7, !PT ;  /* 0x0000000704077209 */ /* 0x002fe40007810000 */
[----:B------:R-:W-:-:S03]  /*7420*/  FMNMX.FTZ R2, R38, R21, !PT ;  /* 0x0000001526027209 */ /* 0x000fc60007810000 */
        /* <DEDUP_REMOVED lines=54> */
[-CC-:B------:R-:W-:Y:S01]  /*7790*/  FFMA.FTZ R14, R84, R0.reuse, -R169.reuse ;  /* 0x00000000540e7223 */ /* 0x180fe200000108a9 */
[----:B------:R-:W-:Y:S01]  /*77a0*/  FMNMX.FTZ R2, R58, R33, !PT ;  /* 0x000000213a027209 */ /* 0x000fe20007810000 */
[----:B------:R-:W-:-:S02]  /*77b0*/  FFMA.FTZ R85, R85, R0, -R169 ;  /* 0x0000000055557223 */ /* 0x000fc400000108a9 */
[----:B------:R-:W0:Y:S01]  /*77c0*/  MUFU.EX2 R180, R180 ;  /* 0x000000b400b47308 */ /* 0x000e220000000800 */
[----:B------:R-:W-:-:S04]  /*77d0*/  FMNMX.FTZ R33, R59, R2, !PT ;  /* 0x000000023b217209 */ /* 0x000fc80007810000 */
[----:B------:R-:W-:-:S03]  /*77e0*/  FMNMX.FTZ R2, R62, R33, !PT ;  /* 0x000000213e027209 */ /* 0x000fc60007810000 */
[----:B------:R-:W2:Y:S01]  /*77f0*/  MUFU.EX2 R13, R13 ;  /* 0x0000000d000d7308 */ /* 0x000ea20000000800 */
[----:B-1----:R-:W-:-:S04]  /*7800*/  FMNMX.FTZ R37, R63, R2, !PT ;  /* 0x000000023f257209 */ /* 0x002fc80007810000 */
[----:B------:R-:W-:-:S03]  /*7810*/  FMNMX.FTZ R2, R66, R37, !PT ;  /* 0x0000002542027209 */ /* 0x000fc60007810000 */
[----:B------:R-:W-:Y:S01]  /*7820*/  MUFU.EX2 R182, R182 ;  /* 0x000000b600b67308 */ /* 0x000fe20000000800 */
[----:B------:R-:W-:Y:S01]  /*7830*/  FMNMX.FTZ R37, R67, R2, !PT ;  /* 0x0000000243257209 */ /* 0x000fe20007810000 */
[----:B0-----:R-:W-:-:S03]  /*7840*/  FFMA.FTZ R6, R3, R6, R180 ;  /* 0x0000000603067223 */ /* 0x001fc600000100b4 */
[----:B------:R-:W-:-:S03]  /*7850*/  FMNMX.FTZ R2, R70, R37, !PT ;  /* 0x0000002546027209 */ /* 0x000fc60007810000 */
[----:B------:R0:W-:Y:S01]  /*7860*/  MUFU.EX2 R37, R53 ;  /* 0x0000003500257308 */ /* 0x0001e20000000800 */
[----:B------:R-:W-:Y:S02]  /*7870*/  FMNMX.FTZ R41, R71, R2, !PT ;  /* 0x0000000247297209 */ /* 0x000fe40007810000 */
[----:B--2---:R-:W-:Y:S02]  /*7880*/  F2FP.F16.F32.PACK_AB R180, R13, R180 ;  /* 0x000000b40db4723e */ /* 0x004fe400000000ff */
        /* <DEDUP_REMOVED lines=12> */
[----:B------:R-:W-:-:S05]  /*7950*/  FMNMX.FTZ R2, R87, R2, !PT ;  /* 0x0000000257027209 */ /* 0x000fca0007810000 */
[----:B0-----:R-:W0:Y:S02]  /*7960*/  SHFL.BFLY PT, R57, R2, 0x2, 0x1f ;  /* 0x0c401f0002397f89 */ /* 0x001e2400000e0000 */
[----:B------:R-:W-:Y:S08]  /*7970*/  MUFU.EX2 R172, R172 ;  /* 0x000000ac00ac7308 */ /* 0x000ff00000000800 */
[----:B------:R-:W-:Y:S08]  /*7980*/  MUFU.EX2 R174, R174 ;  /* 0x000000ae00ae7308 */ /* 0x000ff00000000800 */
[----:B------:R1:W-:Y:S01]  /*7990*/  MUFU.EX2 R33, R49 ;  /* 0x0000003100217308 */ /* 0x0003e20000000800 */
[----:B0-----:R-:W-:-:S07]  /*79a0*/  FMNMX.FTZ R16, R2, R57, !PT ;  /* 0x0000003902107209 */ /* 0x001fce0007810000 */
[----:B------:R0:W-:Y:S01]  /*79b0*/  MUFU.EX2 R45, R61 ;  /* 0x0000003d002d7308 */ /* 0x0001e20000000800 */
[-CC-:B-1----:R-:W-:Y:S01]  /*79c0*/  FFMA.FTZ R49, R65, R0.reuse, -R169.reuse ;  /* 0x0000000041317223 */ /* 0x182fe200000108a9 */
[-CC-:B------:R-:W-:Y:S01]  /*79d0*/  FFMA.FTZ R65, R81, R0.reuse, -R169.reuse ;  /* 0x0000000051417223 */ /* 0x180fe200000108a9 */
[----:B------:R-:W1:Y:S05]  /*79e0*/  SHFL.BFLY PT, R69, R16, 0x1, 0x1f ;  /* 0x0c201f0010457f89 */ /* 0x000e6a00000e0000 */
[----:B------:R-:W-:Y:S01]  /*79f0*/  MUFU.EX2 R168, R168 ;  /* 0x000000a800a87308 */ /* 0x000fe20000000800 */
[----:B0-----:R-:W-:Y:S01]  /*7a00*/  FFMA.FTZ R61, R77, R0, -R169 ;  /* 0x000000004d3d7223 */ /* 0x001fe200000108a9 */
[----:B------:R-:W-:-:S02]  /*7a10*/  WARPGROUP.DEPBAR.LE gsb0, 0x0 ;  /* 0x00008000000079c5 */ /* 0x000fc40000010000 */
[----:B------:R-:W-:Y:S01]  /*7a20*/  WARPGROUP.ARRIVE ;  /* 0x00000000000079c5 */ /* 0x000fe20000000000 */
[-CC-:B------:R-:W-:Y:S01]  /*7a30*/  FFMA.FTZ R164, R56, R0.reuse, -R169.reuse ;  /* 0x0000000038a47223 */ /* 0x180fe200000108a9 */
[----:B------:R-:W-:Y:S02]  /*7a40*/  FFMA.FTZ R166, R60, R0, -R169 ;  /* 0x000000003ca67223 */ /* 0x000fe400000108a9 */
[----:B------:R-:W-:Y:S02]  /*7a50*/  MUFU.EX2 R170, R170 ;  /* 0x000000aa00aa7308 */ /* 0x000fe40000000800 */
[----:B------:R-:W-:Y:S01]  /*7a60*/  HGMMA.64x128x16.F32 R88, R160, gdesc[UR8].tnspB, R88, gsb0 ;  /* 0x41e00008a0587df0 */ /* 0x000fe20008000858 */
[----:B------:R-:W-:Y:S01]  /*7a70*/  UIADD3 UR10, UR6, 0x300, URZ ;  /* 0x00000300060a7890 */ /* 0x000fe2000fffe03f */
[----:B------:R-:W-:Y:S01]  /*7a80*/  UMOV UR11, 0x40000040 ;  /* 0x40000040000b7882 */ /* 0x000fe20000000000 */
[----:B------:R-:W-:-:S03]  /*7a90*/  UIADD3 UR6, UR6, 0x380, URZ ;  /* 0x0000038006067890 */ /* 0x000fc6000fffe03f */
[----:B------:R-:W-:Y:S01]  /*7aa0*/  MUFU.EX2 R164, R164 ;  /* 0x000000a400a47308 */ /* 0x000fe20000000800 */
[----:B-1----:R-:W-:-:S05]  /*7ab0*/  FMNMX.FTZ R4, R16, R69, !PT ;  /* 0x0000004510047209 */ /* 0x002fca0007810000 */
[C---:B------:R-:W-:Y:S02]  /*7ac0*/  FADD.FTZ R69, -R4.reuse, R9 ;  /* 0x0000000904457221 */ /* 0x040fe40000010100 */
[----:B------:R-:W-:Y:S02]  /*7ad0*/  MUFU.EX2 R166, R166 ;  /* 0x000000a600a67308 */ /* 0x000fe40000000800 */
[-C--:B------:R-:W-:Y:S01]  /*7ae0*/  FMUL.FTZ R2, R69, R0.reuse ;  /* 0x0000000045027220 */ /* 0x080fe20000410000 */
[----:B------:R-:W-:-:S04]  /*7af0*/  FMUL.FTZ R69, R4, R0 ;  /* 0x0000000004457220 */ /* 0x000fc80000410000 */
[-CC-:B------:R-:W-:Y:S01]  /*7b00*/  FFMA.FTZ R20, R31, R0.reuse, -R69.reuse ;  /* 0x000000001f147223 */ /* 0x180fe20000010845 */
[----:B------:R-:W-:Y:S01]  /*7b10*/  IMAD.U32 R31, RZ, RZ, UR7 ;  /* 0x00000007ff1f7e24 */ /* 0x000fe2000f8e00ff */
[----:B------:R-:W-:Y:S01]  /*7b20*/  UMOV UR7, 0x40000040 ;  /* 0x4000004000077882 */ /* 0x000fe20000000000 */
[-CC-:B------:R-:W-:Y:S01]  /*7b30*/  FFMA.FTZ R16, R27, R0.reuse, -R69.reuse ;  /* 0x000000001b107223 */ /* 0x180fe20000010845 */
[-CC-:B------:R-:W-:Y:S01]  /*7b40*/  FFMA.FTZ R181, R26, R0.reuse, -R69.reuse ;  /* 0x000000001ab57223 */ /* 0x180fe20000010845 */
[----:B------:R-:W-:Y:S01]  /*7b50*/  IMAD.U32 R27, RZ, RZ, UR36 ;  /* 0x00000024ff1b7e24 */ /* 0x000fe2000f8e00ff */
[----:B------:R-:W-:Y:S01]  /*7b60*/  MUFU.EX2 R2, R2 ;  /* 0x0000000200027308 */ /* 0x000fe20000000800 */
[-CC-:B------:R-:W-:Y:S01]  /*7b70*/  FFMA.FTZ R183, R30, R0.reuse, -R69.reuse ;  /* 0x000000001eb77223 */ /* 0x180fe20000010845 */
[-CC-:B------:R-:W-:Y:S01]  /*7b80*/  FFMA.FTZ R177, R34, R0.reuse, -R69.reuse ;  /* 0x0000000022b17223 */ /* 0x180fe20000010845 */
[-CC-:B------:R-:W-:Y:S01]  /*7b90*/  FFMA.FTZ R24, R35, R0.reuse, -R69.reuse ;  /* 0x0000000023187223 */ /* 0x180fe20000010845 */
[----:B------:R-:W-:Y:S01]  /*7ba0*/  @!P1 LEA R27, R27, UR37, 0x3 ;  /* 0x000000251b1b9c11 */ /* 0x000fe2000f8e18ff */
[-CC-:B------:R-:W-:Y:S01]  /*7bb0*/  FFMA.FTZ R179, R38, R0.reuse, -R69.reuse ;  /* 0x0000000026b37223 */ /* 0x180fe20000010845 */
[-CC-:B------:R-:W-:Y:S01]  /*7bc0*/  FFMA.FTZ R26, R39, R0.reuse, -R69.reuse ;  /* 0x00000000271a7223 */ /* 0x180fe20000010845 */
[----:B------:R-:W-:Y:S01]  /*7bd0*/  FFMA.FTZ R173, R42, R0, -R69 ;  /* 0x000000002aad7223 */ /* 0x000fe20000010845 */
[----:B------:R-:W0:Y:S01]  /*7be0*/  MUFU.EX2 R181, R181 ;  /* 0x000000b500b57308 */ /* 0x000e220000000800 */
[----:B------:R-:W-:-:S02]  /*7bf0*/  @!P1 VIADD R27, R27, 0x34840 ;  /* 0x000348401b1b9836 */ /* 0x000fc40000000000 */
[-CC-:B------:R-:W-:Y:S01]  /*7c00*/  FFMA.FTZ R28, R43, R0.reuse, -R69.reuse ;  /* 0x000000002b1c7223 */ /* 0x180fe20000010845 */
[-CC-:B------:R-:W-:Y:S01]  /*7c10*/  FFMA.FTZ R175, R46, R0.reuse, -R69.reuse ;  /* 0x000000002eaf7223 */ /* 0x180fe20000010845 */
[-CC-:B------:R-:W-:Y:S01]  /*7c20*/  FFMA.FTZ R30, R47, R0.reuse, -R69.reuse ;  /* 0x000000002f1e7223 */ /* 0x180fe20000010845 */
[-C--:B------:R-:W-:Y:S01]  /*7c30*/  FFMA.FTZ R32, R51, R0.reuse, -R69 ;  /* 0x0000000033207223 */ /* 0x080fe20000010845 */
[----:B------:R-:W-:Y:S01]  /*7c40*/  @!P1 PRMT R27, RZ, 0x654, R27 ;  /* 0x00000654ff1b9816 */ /* 0x000fe2000000001b */
        /* <DEDUP_REMOVED lines=42> */
[----:B------:R-:W-:Y:S01]  /*7ef0*/  MUFU.EX2 R32, R32 ;  /* 0x0000002000207308 */ /* 0x000fe20000000800 */
[----:B-1----:R-:W-:-:S07]  /*7f00*/  FADD.FTZ R5, R175, R38 ;  /* 0x00000026af057221 */ /* 0x002fce0000010000 */
[----:B------:R-:W-:Y:S01]  /*7f10*/  MUFU.EX2 R171, R171 ;  /* 0x000000ab00ab7308 */ /* 0x000fe20000000800 */
[C---:B--2---:R-:W-:Y:S01]  /*7f20*/  FADD.FTZ R38, R30.reuse, R5 ;  /* 0x000000051e267221 */ /* 0x044fe20000010000 */
[----:B------:R-:W-:Y:S01]  /*7f30*/  F2FP.F16.F32.PACK_AB R175, R30, R175 ;  /* 0x000000af1eaf723e */ /* 0x000fe200000000ff */
[----:B------:R-:W-:Y:S02]  /*7f40*/  WARPGROUP.DEPBAR.LE gsb0, 0x0 ;  /* 0x00008000000079c5 */ /* 0x000fe40000010000 */
[----:B------:R-:W-:Y:S01]  /*7f50*/  WARPGROUP.ARRIVE ;  /* 0x00000000000079c5 */ /* 0x000fe20000000000 */
[-CC-:B------:R-:W-:Y:S01]  /*7f60*/  FFMA.FTZ R160, R64, R0.reuse, -R169.reuse ;  /* 0x0000000040a07223 */ /* 0x180fe200000108a9 */
[-C--:B------:R-:W-:Y:S01]  /*7f70*/  FFMA.FTZ R162, R68, R0.reuse, -R169 ;  /* 0x0000000044a27223 */ /* 0x080fe200000108a9 */
[----:B------:R-:W-:Y:S01]  /*7f80*/  FFMA.FTZ R169, R50, R0, -R69 ;  /* 0x0000000032a97223 */ /* 0x000fe20000010845 */
[----:B------:R-:W-:Y:S02]  /*7f90*/  MUFU.EX2 R34, R34 ;  /* 0x0000002200227308 */ /* 0x000fe40000000800 */
[----:B------:R-:W-:Y:S06]  /*7fa0*/  HGMMA.64x128x16.F32 R88, R156, gdesc[UR8].tnspB, R88, gsb0 ;  /* 0x41e000089c587df0 */ /* 0x000fec0008000858 */
[----:B------:R-:W0:Y:S08]  /*7fb0*/  MUFU.EX2 R169, R169 ;  /* 0x000000a900a97308 */ /* 0x000e300000000800 */
[----:B------:R-:W1:Y:S08]  /*7fc0*/  MUFU.EX2 R165, R165 ;  /* 0x000000a500a57308 */ /* 0x000e700000000800 */
[----:B------:R-:W2:Y:S01]  /*7fd0*/  MUFU.EX2 R36, R36 ;  /* 0x0000002400247308 */ /* 0x000ea20000000800 */
[----:B0-----:R-:W-:Y:S01]  /*7fe0*/  FADD.FTZ R5, R169, R38 ;  /* 0x00000026a9057221 */ /* 0x001fe20000010000 */
[----:B------:R-:W-:-:S03]  /*7ff0*/  F2FP.F16.F32.PACK_AB R169, R32, R169 ;  /* 0x000000a920a9723e */ /* 0x000fc600000000ff */
[----:B------:R-:W-:-:S03]  /*8000*/  FADD.FTZ R16, R32, R5 ;  /* 0x0000000520107221 */ /* 0x000fc60000010000 */
[----:B------:R-:W0:Y:S01]  /*8010*/  MUFU.EX2 R167, R167 ;  /* 0x000000a700a77308 */ /* 0x000e220000000800 */
[----:B------:R-:W-:Y:S01]  /*8020*/  FADD.FTZ R5, R171, R16 ;  /* 0x00000010ab057221 */ /* 0x000fe20000010000 */
[----:B------:R-:W-:-:S03]  /*8030*/  F2FP.F16.F32.PACK_AB R171, R34, R171 ;  /* 0x000000ab22ab723e */ /* 0x000fc600000000ff */
[----:B------:R-:W-:-:S03]  /*8040*/  FADD.FTZ R16, R34, R5 ;  /* 0x0000000522107221 */ /* 0x000fc60000010000 */
[----:B------:R-:W-:Y:S01]  /*8050*/  MUFU.EX2 R160, R160 ;  /* 0x000000a000a07308 */ /* 0x000fe20000000800 */
[----:B-1----:R-:W-:Y:S01]  /*8060*/  FADD.FTZ R5, R165, R16 ;  /* 0x00000010a5057221 */ /* 0x002fe20000010000 */
[----:B--2---:R-:W-:-:S03]  /*8070*/  F2FP.F16.F32.PACK_AB R165, R36, R165 ;  /* 0x000000a524a5723e */ /* 0x004fc600000000ff */
[----:B------:R-:W-:-:S03]  /*8080*/  FADD.FTZ R16, R36, R5 ;  /* 0x0000000524107221 */ /* 0x000fc60000010000 */
[----:B------:R-:W-:Y:S01]  /*8090*/  MUFU.EX2 R66, R66 ;  /* 0x0000004200427308 */ /* 0x000fe20000000800 */
[----:B0-----:R-:W-:-:S07]  /*80a0*/  FADD.FTZ R5, R167, R16 ;  /* 0x00000010a7057221 */ /* 0x001fce0000010000 */
[----:B------:R-:W-:Y:S08]  /*80b0*/  MUFU.EX2 R49, R49 ;  /* 0x0000003100317308 */ /* 0x000ff00000000800 */
[----:B------:R-:W0:Y:S08]  /*80c0*/  MUFU.EX2 R67, R67 ;  /* 0x0000004300437308 */ /* 0x000e300000000800 */
[----:B------:R-:W-:Y:S08]  /*80d0*/  MUFU.EX2 R162, R162 ;  /* 0x000000a200a27308 */ /* 0x000ff00000000800 */
[----:B------:R-:W-:Y:S01]  /*80e0*/  MUFU.EX2 R70, R70 ;  /* 0x0000004600467308 */ /* 0x000fe20000000800 */
[----:B0-----:R-:W-:-:S07]  /*80f0*/  F2FP.F16.F32.PACK_AB R161, R67, R66 ;  /* 0x0000004243a1723e */ /* 0x001fce00000000ff */
[----:B------:R-:W-:Y:S08]  /*8100*/  MUFU.EX2 R53, R53 ;  /* 0x0000003500357308 */ /* 0x000ff00000000800 */
[----:B------:R-:W0:Y:S08]  /*8110*/  MUFU.EX2 R71, R71 ;  /* 0x0000004700477308 */ /* 0x000e300000000800 */
[----:B------:R-:W-:Y:S08]  /*8120*/  MUFU.EX2 R8, R8 ;  /* 0x0000000800087308 */ /* 0x000ff00000000800 */
[----:B------:R-:W-:Y:S01]  /*8130*/  MUFU.EX2 R74, R74 ;  /* 0x0000004a004a7308 */ /* 0x000fe20000000800 */
[----:B0-----:R-:W-:-:S07]  /*8140*/  F2FP.F16.F32.PACK_AB R163, R71, R70 ;  /* 0x0000004647a3723e */ /* 0x001fce00000000ff */
[----:B------:R-:W0:Y:S08]  /*8150*/  MUFU.EX2 R57, R73 ;  /* 0x0000004900397308 */ /* 0x000e300000000800 */
[----:B------:R-:W1:Y:S08]  /*8160*/  MUFU.EX2 R75, R75 ;  /* 0x0000004b004b7308 */ /* 0x000e700000000800 */
[----:B------:R-:W-:Y:S01]  /*8170*/  MUFU.EX2 R10, R10 ;  /* 0x0000000a000a7308 */ /* 0x000fe20000000800 */
[----:B------:R-:W-:-:S02]  /*8180*/  WARPGROUP.DEPBAR.LE gsb0, 0x0 ;  /* 0x00008000000079c5 */ /* 0x000fc40000010000 */
[----:B------:R-:W-:-:S05]  /*8190*/  WARPGROUP.ARRIVE ;  /* 0x00000000000079c5 */ /* 0x000fca0000000000 */
[----:B------:R-:W-:Y:S01]  /*81a0*/  MUFU.EX2 R78, R78 ;  /* 0x0000004e004e7308 */ /* 0x000fe20000000800 */
[----:B0-----:R-:W-:Y:S02]  /*81b0*/  F2FP.F16.F32.PACK_AB R156, R57, R8 ;  /* 0x00000008399c723e */ /* 0x001fe400000000ff */
[----:B-1----:R-:W-:Y:S01]  /*81c0*/  F2FP.F16.F32.PACK_AB R157, R75, R74 ;  /* 0x0000004a4b9d723e */ /* 0x002fe200000000ff */
[----:B------:R-:W-:Y:S04]  /*81d0*/  HGMMA.64x128x16.F32 R88, R152, gdesc[UR4].tnspB, R88, gsb0 ;  /* 0x41e0000498587df0 */ /* 0x000fe80008000858 */
[----:B------:R-:W0:Y:S08]  /*81e0*/  MUFU.EX2 R61, R61 ;  /* 0x0000003d003d7308 */ /* 0x000e300000000800 */
[----:B------:R-:W1:Y:S08]  /*81f0*/  MUFU.EX2 R79, R79 ;  /* 0x0000004f004f7308 */ /* 0x000e700000000800 */
[----:B------:R-:W-:Y:S01]  /*8200*/  MUFU.EX2 R12, R12 ;  /* 0x0000000c000c7308 */ /* 0x000fe20000000800 */
[----:B0-----:R-:W-:-:S07]  /*8210*/  F2FP.F16.F32.PACK_AB R158, R61, R10 ;  /* 0x0000000a3d9e723e */ /* 0x001fce00000000ff */
[----:B------:R-:W-:Y:S01]  /*8220*/  MUFU.EX2 R82, R82 ;  /* 0x0000005200527308 */ /* 0x000fe20000000800 */
[----:B-1----:R-:W-:-:S07]  /*8230*/  F2FP.F16.F32.PACK_AB R159, R79, R78 ;  /* 0x0000004e4f9f723e */ /* 0x002fce00000000ff */
        /* <DEDUP_REMOVED lines=77> */
.L_x_2471:
        /* <DEDUP_REMOVED lines=67> */
.L_x_2481:
[----:B------:R-:W-:Y:S01]  /*8b40*/  ULEA UR5, UR36, UR37, 0x3 ;  /* 0x0000002524057291 */ /* 0x000fe2000f8e183f */
[----:B------:R-:W-:-:S05]  /*8b50*/  IMAD.U32 R2, RZ, RZ, UR38 ;  /* 0x00000026ff027e24 */ /* 0x000fca000f8e00ff */
[----:B------:R-:W-:-:S04]  /*8b60*/  SHF.L.U32 R2, R2, 0x1f, RZ ;  /* 0x0000001f02027819 */ /* 0x000fc800000006ff */
[----:B------:R0:W1:Y:S01]  /*8b70*/  SYNCS.PHASECHK.TRANS64.TRYWAIT P2, [UR5+0x34850], R2 ;  /* 0x03485002ff0075a7 */ /* 0x0000620008040145 */
[----:B------:R-:W-:Y:S05]  /*8b80*/  @!P0 BRA `(.L_x_2482) ;  /* 0x0000000000048947 */ /* 0x000fea0003800000 */
[----:B------:R-:W-:Y:S01]  /*8b90*/  BPT.TRAP 0x1 ;  /* 0x000000040000795c */ /* 0x000fe20000300000 */
.L_x_2482:
[----:B-1----:R-:W-:Y:S05]  /*8ba0*/  @P2 BRA `(.L_x_2483) ;  /* 0x0000000000082947 */ /* 0x002fea0003800000 */
[----:B------:R-:W1:Y:S02]  /*8bb0*/  SYNCS.PHASECHK.TRANS64.TRYWAIT P0, [UR5+0x34850], R2 ;  /* 0x03485002ff0075a7 */ /* 0x000e640008000145 */
[----:B-1----:R-:W-:Y:S05]  /*8bc0*/  @!P0 BRA `(.L_x_2484) ;  /* 0x00000090002c8947 */ /* 0x002fea0003800000 */
.L_x_2483:
[----:B------:R-:W-:Y:S01]  /*8bd0*/  UIADD3 UR37, UR37, 0x400, URZ ;  /* 0x0000040025257890 */ /* 0x000fe2000fffe03f */
[----:B------:R-:W-:Y:S01]  /*8be0*/  WARPGROUP.ARRIVE ;  /* 0x00000000000079c5 */ /* 0x000fe20000000000 */
[----:B------:R-:W-:Y:S01]  /*8bf0*/  UMOV UR7, 0x40000040 ;  /* 0x4000004000077882 */ /* 0x000fe20000000000 */
[----:B-1----:R-:W1:Y:S01]  /*8c00*/  SHFL.BFLY PT, R3, R6, 0x2, 0x1f ;  /* 0x0c401f0006037f89 */ /* 0x002e6200000e0000 */
[----:B------:R-:W-:Y:S01]  /*8c10*/  USHF.R.U32.HI UR37, URZ, 0x4, UR37 ;  /* 0x000000043f257899 */ /* 0x000fe20008011625 */
[----:B------:R-:W-:Y:S02]  /*8c20*/  IMAD.U32 R15, RZ, RZ, UR5 ;  /* 0x00000005ff0f7e24 */ /* 0x000fe4000f8e00ff */
[----:B0-----:R-:W0:Y:S01]  /*8c30*/  SHFL.BFLY PT, R2, R5, 0x2, 0x1f ;  /* 0x0c401f0005027f89 */ /* 0x001e2200000e0000 */
[----:B------:R-:W-:Y:S01]  /*8c40*/  ULOP3.LUT UR37, UR37, 0x3fff, URZ, 0xc0, !UPT ;  /* 0x00003fff25257892 */ /* 0x000fe2000f8ec03f */
[----:B------:R-:W-:Y:S02]  /*8c50*/  IMAD.MOV.U32 R11, RZ, RZ, RZ ;  /* 0x000000ffff0b7224 */ /* 0x000fe400078e00ff */
[----:B------:R-:W-:Y:S01]  /*8c60*/  VIADD R191, R191, 0x1 ;  /* 0x00000001bfbf7836 */ /* 0x000fe20000000000 */
[----:B------:R-:W-:-:S04]  /*8c70*/  ULOP3.LUT UR4, UR37, 0x4000000, URZ, 0xfc, !UPT ;  /* 0x0400000025047892 */ /* 0x000fc8000f8efc3f */
[----:B------:R-:W-:Y:S02]  /*8c80*/  ULEA UR4, UR36, UR4, 0xb ;  /* 0x0000000424047291 */ /* 0x000fe4000f8e583f */
        /* <DEDUP_REMOVED lines=8> */
[----:B0-----:R-:W-:Y:S01]  /*8d10*/  FADD.FTZ R8, R2, R5 ;  /* 0x0000000502087221 */ /* 0x001fe20000010000 */
[----:B------:R-:W-:Y:S01]  /*8d20*/  IMAD.MOV.U32 R5, RZ, RZ, RZ ;  /* 0x000000ffff057224 */ /* 0x000fe200078e00ff */
[----:B------:R-:W0:Y:S04]  /*8d30*/  SHFL.BFLY PT, R2, R3, 0x1, 0x1f ;  /* 0x0c201f0003027f89 */ /* 0x000e2800000e0000 */
[----:B------:R-:W1:Y:S01]  /*8d40*/  SHFL.BFLY PT, R9, R8, 0x1, 0x1f ;  /* 0x0c201f0008097f89 */ /* 0x000e6200000e0000 */
[----:B0-----:R-:W-:Y:S01]  /*8d50*/  FADD.FTZ R12, R3, R2 ;  /* 0x00000002030c7221 */ /* 0x001fe20000010000 */
[----:B------:R-:W-:-:S02]  /*8d60*/  IMAD.MOV.U32 R3, RZ, RZ, -0x800000 ;  /* 0xff800000ff037424 */ /* 0x000fc400078e00ff */
[----:B------:R-:W-:Y:S02]  /*8d70*/  IMAD.MOV.U32 R2, RZ, RZ, -0x800000 ;  /* 0xff800000ff027424 */ /* 0x000fe400078e00ff */
[----:B-1----:R-:W-:Y:S01]  /*8d80*/  FADD.FTZ R14, R8, R9 ;  /* 0x00000009080e7221 */ /* 0x002fe20000010000 */
[----:B------:R-:W-:-:S04]  /*8d90*/  FSETP.NE.FTZ.AND P0, PT, R12, RZ, PT ;  /* 0x000000ff0c00720b */ /* 0x000fc80003f15000 */
        /* <DEDUP_REMOVED lines=116> */
.L_x_2454:
        /* <DEDUP_REMOVED lines=24> */
[----:B------:R-:W-:Y:S02]  /*9660*/  MOV R16, R0 ;  /* 0x0000000000107202 */ /* 0x000fe40000000f00 */
[----:B--2---:R-:W-:-:S03]  /*9670*/  MOV R17, R5 ;  /* 0x0000000500117202 */ /* 0x004fc60000000f00 */
[----:B------:R-:W-:-:S03]  /*9680*/  IMAD.WIDE R4, R195, 0x2, R16 ;  /* 0x00000002c3047825 */ /* 0x000fc600078e0210 */
[C---:B------:R-:W-:Y:S02]  /*9690*/  LOP3.LUT R9, R4.reuse, 0x380, RZ, 0xc0, !PT ;  /* 0x0000038004097812 */ /* 0x040fe400078ec0ff */
[C---:B------:R-:W-:Y:S02]  /*96a0*/  IADD3 R31, P6, R4.reuse, 0x20, RZ ;  /* 0x00000020041f7810 */ /* 0x040fe40007fde0ff */
[----:B------:R-:W-:Y:S02]  /*96b0*/  SHF.R.U64 R9, R9, 0x3, RZ ;  /* 0x0000000309097819 */ /* 0x000fe400000012ff */
[----:B------:R-:W-:Y:S01]  /*96c0*/  LOP3.LUT R12, R31, 0x380, RZ, 0xc0, !PT ;  /* 0x000003801f0c7812 */ /* 0x000fe200078ec0ff */
[----:B------:R-:W-:Y:S01]  /*96d0*/  IMAD.X R27, RZ, RZ, R5, P6 ;  /* 0x000000ffff1b7224 */ /* 0x000fe200030e0605 */
[----:B------:R-:W-:Y:S01]  /*96e0*/  BAR.SYNC.DEFER_BLOCKING 0x1, 0x100 ;  /* 0x0044000000007b1d */ /* 0x000fe20000010000 */
[C---:B------:R-:W-:Y:S02]  /*96f0*/  IADD3 R97, P5, R4.reuse, 0x40, RZ ;  /* 0x0000004004617810 */ /* 0x040fe40007fbe0ff */
[----:B------:R-:W-:-:S02]  /*9700*/  IADD3 R99, P4, R4, 0x60, RZ ;  /* 0x0000006004637810 */ /* 0x000fc40007f9e0ff */
        /* <DEDUP_REMOVED lines=12> */
[----:B------:R-:W-:-:S02]  /*97d0*/  MOV R94, R4 ;  /* 0x00000004005e7202 */ /* 0x000fc40000000f00 */
[----:B------:R-:W-:Y:S02]  /*97e0*/  F2FP.F16.F32.PACK_AB R5, R8, R93 ;  /* 0x0000005d0805723e */ /* 0x000fe400000000ff */
[----:B------:R-:W-:Y:S02]  /*97f0*/  LOP3.LUT R14, R97, 0x380, RZ, 0xc0, !PT ;  /* 0x00000380610e7812 */ /* 0x000fe400078ec0ff */
[----:B------:R-:W-:Y:S02]  /*9800*/  LOP3.LUT R26, R12, R31, RZ, 0x3c, !PT ;  /* 0x0000001f0c1a7212 */ /* 0x000fe400078e3cff */
[----:B------:R-:W-:Y:S02]  /*9810*/  F2FP.F16.F32.PACK_AB R4, R10, R95 ;  /* 0x0000005f0a04723e */ /* 0x000fe400000000ff */
[----:B------:R-:W-:Y:S02]  /*9820*/  LOP3.LUT R8, R103, 0x380, RZ, 0xc0, !PT ;  /* 0x0000038067087812 */ /* 0x000fe400078ec0ff */
[----:B------:R-:W-:Y:S01]  /*9830*/  LOP3.LUT R10, R105, 0x380, RZ, 0xc0, !PT ;  /* 0x00000380690a7812 */ /* 0x000fe200078ec0ff */
[----:B------:R2:W-:Y:S01]  /*9840*/  STSM.16.M88.4 [R94], R4 ;  /* 0x000000045e007844 */ /* 0x0005e20000000200 */
[----:B------:R-:W-:-:S02]  /*9850*/  LOP3.LUT R31, R88, 0x380, RZ, 0xc0, !PT ;  /* 0x00000380581f7812 */ /* 0x000fc400078ec0ff */
[----:B-1----:R-:W-:Y:S02]  /*9860*/  LOP3.LUT R44, R101, 0x380, RZ, 0xc0, !PT ;  /* 0x00000380652c7812 */ /* 0x002fe400078ec0ff */
[----:B------:R-:W-:Y:S02]  /*9870*/  LOP3.LUT R20, R99, 0x380, RZ, 0xc0, !PT ;  /* 0x0000038063147812 */ /* 0x000fe400078ec0ff */
[----:B------:R-:W-:Y:S02]  /*9880*/  SHF.R.U64 R14, R14, 0x3, RZ ;  /* 0x000000030e0e7819 */ /* 0x000fe400000012ff */
[----:B------:R-:W-:Y:S02]  /*9890*/  SHF.R.U64 R8, R8, 0x3, RZ ;  /* 0x0000000308087819 */ /* 0x000fe400000012ff */
[----:B------:R-:W-:Y:S02]  /*98a0*/  SHF.R.U64 R10, R10, 0x3, RZ ;  /* 0x000000030a0a7819 */ /* 0x000fe400000012ff */
[----:B------:R-:W-:-:S02]  /*98b0*/  SHF.R.U64 R31, R31, 0x3, RZ ;  /* 0x000000031f1f7819 */ /* 0x000fc400000012ff */
[----:B------:R-:W-:Y:S02]  /*98c0*/  SHF.R.U64 R44, R44, 0x3, RZ ;  /* 0x000000032c2c7819 */ /* 0x000fe400000012ff */
[----:B------:R-:W-:Y:S02]  /*98d0*/  SHF.R.U64 R20, R20, 0x3, RZ ;  /* 0x0000000314147819 */ /* 0x000fe400000012ff */
[----:B------:R-:W-:Y:S02]  /*98e0*/  LOP3.LUT R24, R14, R97, RZ, 0x3c, !PT ;  /* 0x000000610e187212 */ /* 0x000fe400078e3cff */
[----:B------:R-:W-:Y:S01]  /*98f0*/  LOP3.LUT R12, R8, R103, RZ, 0x3c, !PT ;  /* 0x00000067080c7212 */ /* 0x000fe200078e3cff */
[----:B------:R-:W1:Y:S01]  /*9900*/  LDC.64 R96, c[0x0][0xc00] ;  /* 0x00030000ff607b82 */ /* 0x000e620000000a00 */
[----:B------:R-:W-:Y:S02]  /*9910*/  LOP3.LUT R10, R10, R105, RZ, 0x3c, !PT ;  /* 0x000000690a0a7212 */ /* 0x000fe400078e3cff */
[----:B------:R-:W-:-:S02]  /*9920*/  LOP3.LUT R8, R31, R88, RZ, 0x3c, !PT ;  /* 0x000000581f087212 */ /* 0x000fc400078e3cff */
[----:B------:R-:W-:Y:S02]  /*9930*/  LOP3.LUT R14, R44, R101, RZ, 0x3c, !PT ;  /* 0x000000652c0e7212 */ /* 0x000fe400078e3cff */
[----:B------:R-:W-:Y:S02]  /*9940*/  LOP3.LUT R20, R20, R99, RZ, 0x3c, !PT ;  /* 0x0000006314147212 */ /* 0x000fe400078e3cff */
[----:B------:R-:W-:Y:S02]  /*9950*/  MOV R31, R10 ;  /* 0x0000000a001f7202 */ /* 0x000fe40000000f00 */
[----:B------:R-:W-:Y:S02]  /*9960*/  MOV R30, R8 ;  /* 0x00000008001e7202 */ /* 0x000fe40000000f00 */
[----:B------:R-:W-:Y:S02]  /*9970*/  MOV R93, R26 ;  /* 0x0000001a005d7202 */ /* 0x000fe40000000f00 */
[----:B------:R-:W-:-:S02]  /*9980*/  F2FP.F16.F32.PACK_AB R8, R89, R90 ;  /* 0x0000005a5908723e */ /* 0x000fc400000000ff */
[----:B------:R-:W-:Y:S02]  /*9990*/  F2FP.F16.F32.PACK_AB R9, R35, R34 ;  /* 0x000000222309723e */ /* 0x000fe400000000ff */
[----:B------:R-:W-:Y:S02]  /*99a0*/  F2FP.F16.F32.PACK_AB R10, R37, R36 ;  /* 0x00000024250a723e */ /* 0x000fe400000000ff */
[----:B------:R-:W-:Y:S02]  /*99b0*/  F2FP.F16.F32.PACK_AB R11, R39, R38 ;  /* 0x00000026270b723e */ /* 0x000fe400000000ff */
[----:B------:R-:W-:Y:S02]  /*99c0*/  MOV R92, R24 ;  /* 0x00000018005c7202 */ /* 0x000fe40000000f00 */
[----:B------:R-:W-:Y:S01]  /*99d0*/  MOV R88, R14 ;  /* 0x0000000e00587202 */ /* 0x000fe20000000f00 */
[----:B------:R-:W-:Y:S01]  /*99e0*/  STSM.16.M88.4 [R93], R8 ;  /* 0x000000085d007844 */ /* 0x000fe20000000200 */
[----:B------:R-:W-:-:S02]  /*99f0*/  MOV R44, R12 ;  /* 0x0000000c002c7202 */ /* 0x000fc40000000f00 */
[----:B--2---:R-:W-:Y:S02]  /*9a00*/  F2FP.F16.F32.PACK_AB R4, R41, R40 ;  /* 0x000000282904723e */ /* 0x004fe400000000ff */
[----:B------:R-:W-:Y:S02]  /*9a10*/  F2FP.F16.F32.PACK_AB R5, R43, R42 ;  /* 0x0000002a2b05723e */ /* 0x000fe400000000ff */
[----:B------:R-:W-:Y:S02]  /*9a20*/  F2FP.F16.F32.PACK_AB R6, R32, R33 ;  /* 0x000000212006723e */ /* 0x000fe400000000ff */
[----:B------:R-:W-:Y:S02]  /*9a30*/  F2FP.F16.F32.PACK_AB R7, R28, R29 ;  /* 0x0000001d1c07723e */ /* 0x000fe400000000ff */
[----:B------:R-:W-:Y:S02]  /*9a40*/  MOV R91, R20 ;  /* 0x00000014005b7202 */ /* 0x000fe40000000f00 */
[----:B------:R-:W-:Y:S01]  /*9a50*/  F2FP.F16.F32.PACK_AB R12, R49, R48 ;  /* 0x00000030310c723e */ /* 0x000fe200000000ff */
[----:B------:R2:W-:Y:S01]  /*9a60*/  STSM.16.M88.4 [R92], R4 ;  /* 0x000000045c007844 */ /* 0x0005e20000000200 */
[----:B------:R-:W-:Y:S01]  /*9a70*/  F2FP.F16.F32.PACK_AB R13, R51, R50 ;  /* 0x00000032330d723e */ /* 0x000fe200000000ff */
[----:B------:R-:W3:Y:S01]  /*9a80*/  LDC.64 R20, c[0x0][0xc00] ;  /* 0x00030000ff147b82 */ /* 0x000ee20000000a00 */
[----:B------:R-:W-:Y:S01]  /*9a90*/  F2FP.F16.F32.PACK_AB R14, R53, R52 ;  /* 0x00000034350e723e */ /* 0x000fe200000000ff */
[----:B------:R-:W-:Y:S01]  /*9aa0*/  IMAD.MOV.U32 R53, RZ, RZ, RZ ;  /* 0x000000ffff357224 */ /* 0x000fe200078e00ff */
[----:B------:R-:W-:-:S02]  /*9ab0*/  F2FP.F16.F32.PACK_AB R15, R55, R54 ;  /* 0x00000036370f723e */ /* 0x000fc400000000ff */
[----:B------:R-:W-:Y:S02]  /*9ac0*/  F2FP.F16.F32.PACK_AB R24, R57, R56 ;  /* 0x000000383918723e */ /* 0x000fe400000000ff */
[----:B------:R-:W-:Y:S01]  /*9ad0*/  F2FP.F16.F32.PACK_AB R25, R59, R58 ;  /* 0x0000003a3b19723e */ /* 0x000fe200000000ff */
[----:B------:R4:W-:Y:S01]  /*9ae0*/  STSM.16.M88.4 [R91], R12 ;  /* 0x0000000c5b007844 */ /* 0x0009e20000000200 */
[----:B------:R-:W-:Y:S01]  /*9af0*/  F2FP.F16.F32.PACK_AB R26, R61, R60 ;  /* 0x0000003c3d1a723e */ /* 0x000fe200000000ff */
[----:B------:R-:W0:Y:S01]  /*9b00*/  LDC R55, c[0x0][0xbe8] ;  /* 0x0002fa00ff377b82 */ /* 0x000e220000000800 */
[----:B------:R-:W-:Y:S02]  /*9b10*/  F2FP.F16.F32.PACK_AB R27, R63, R62 ;  /* 0x0000003e3f1b723e */ /* 0x000fe400000000ff */
[----:B------:R-:W-:Y:S02]  /*9b20*/  ISETP.NE.U32.AND P2, PT, RZ, UR4, PT ;  /* 0x00000004ff007c0c */ /* 0x000fe4000bf45070 */
[----:B-1----:R-:W-:Y:S01]  /*9b30*/  ISETP.NE.U32.AND P0, PT, R96, RZ, PT ;  /* 0x000000ff6000720c */ /* 0x002fe20003f05070 */
[----:B------:R4:W-:Y:S01]  /*9b40*/  STSM.16.M88.4 [R88], R24 ;  /* 0x0000001858007844 */ /* 0x0009e20000000200 */
[----:B------:R-:W-:-:S02]  /*9b50*/  ISETP.NE.AND.EX P2, PT, RZ, UR5, PT, P2 ;  /* 0x00000005ff007c0c */ /* 0x000fc4000bf45320 */
[----:B------:R-:W-:Y:S01]  /*9b60*/  ISETP.NE.AND.EX P0, PT, R97, RZ, PT, P0 ;  /* 0x000000ff6100720c */ /* 0x000fe20003f05300 */
[----:B------:R4:W-:Y:S04]  /*9b70*/  STSM.16.M88.4 [R44], R64 ;  /* 0x000000402c007844 */ /* 0x0009e80000000200 */
[----:B------:R4:W-:Y:S01]  /*9b80*/  STSM.16.M88.4 [R31], R72 ;  /* 0x000000481f007844 */ /* 0x0009e20000000200 */
[----:B---3--:R-:W-:-:S03]  /*9b90*/  IMAD.WIDE R20, R185, 0x4, R20 ;  /* 0x00000004b9147825 */ /* 0x008fc600078e0214 */
[----:B------:R4:W-:Y:S01]  /*9ba0*/  STSM.16.M88.4 [R30], R80 ;  /* 0x000000501e007844 */ /* 0x0009e20000000200 */
[----:B------:R-:W-:Y:S01]  /*9bb0*/  BAR.SYNC.DEFER_BLOCKING 0x1, 0x100 ;  /* 0x0044000000007b1d */ /* 0x000fe20000010000 */
[----:B--2---:R-:W-:-:S05]  /*9bc0*/  @P2 LEA R4, P3, R185, UR4, 0x2 ;  /* 0x00000004b9042c11 */ /* 0x004fca000f8610ff */
[----:B------:R-:W-:Y:S01]  /*9bd0*/  ULDC UR4, c[0x0][0xa88] ;  /* 0x0002a20000047ab9 */ /* 0x000fe20000000800 */
[----:B------:R-:W-:Y:S01]  /*9be0*/  @P2 LEA.HI.X R5, R185, UR5, R189, 0x2, P3 ;  /* 0x00000005b9052c11 */ /* 0x000fe200098f14bd */
[----:B------:R-:W-:Y:S01]  /*9bf0*/  IMAD.U32 R6, RZ, RZ, UR4 ;  /* 0x00000004ff067e24 */ /* 0x000fe2000f8e00ff */
[----:B------:R4:W5:Y:S01]  /*9c00*/  @P0 LDG.E R53, desc[UR56][R20.64] ;  /* 0x0000003814350981 */ /* 0x000962000c1e1900 */
[----:B0-----:R-:W-:-:S04]  /*9c10*/  ISETP.NE.AND P1, PT, R55, 0x1, PT ;  /* 0x000000013700780c */ /* 0x001fc80003f25270 */
[----:B------:R4:W5:Y:S09]  /*9c20*/  @P2 LDG.E R6, desc[UR56][R4.64] ;  /* 0x0000003804062981 */ /* 0x000972000c1e1900 */
[----:B------:R-:W0:Y:S08]  /*9c30*/  @P1 LDC R8, c[0x0][0xbec] ;  /* 0x0002fb00ff081b82 */ /* 0x000e300000000800 */
[----:B------:R-:W1:Y:S01]  /*9c40*/  @P1 LDC R9, c[0x0][0xbf0] ;  /* 0x0002fc00ff091b82 */ /* 0x000e620000000800 */
[----:B----4-:R-:W-:Y:S05]  /*9c50*/  @P2 BRA `(.L_x_2487) ;  /* 0x0000000000102947 */ /* 0x010fea0003800000 */
[----:B------:R-:W-:Y:S05]  /*9c60*/  @!P0 BRA `(.L_x_2487) ;  /* 0x00000000000c8947 */ /* 0x000fea0003800000 */
[----:B------:R-:W2:Y:S04]  /*9c70*/  LDG.E R5, desc[UR56][R20.64] ;  /* 0x0000003814057981 */ /* 0x000ea8000c1e1900 */
[----:B-----5:R-:W2:Y:S02]  /*9c80*/  LDG.E R6, desc[UR56][R20.64+0x4] ;  /* 0x0000043814067981 */ /* 0x020ea4000c1e1900 */
[----:B--2---:R-:W-:-:S07]  /*9c90*/  IMAD.IADD R6, R6, 0x1, -R5 ;  /* 0x0000000106067824 */ /* 0x004fce00078e0a05 */
.L_x_2487:
[----:B------:R-:W-:Y:S01]  /*9ca0*/  SHF.R.S32.HI R44, RZ, 0x1f, R188 ;  /* 0x0000001fff2c7819 */ /* 0x000fe200000114bc */
[----:B------:R-:W-:Y:S01]  /*9cb0*/  IMAD.IADD R13, R184, 0x1, R18 ;  /* 0x00000001b80d7824 */ /* 0x000fe200078e0212 */
[----:B------:R-:W-:Y:S01]  /*9cc0*/  ULDC.64 UR4, c[0x0][0xb90] ;  /* 0x0002e40000047ab9 */ /* 0x000fe20000000a00 */
[--C-:B-----5:R-:W-:Y:S01]  /*9cd0*/  SHF.R.S32.HI R21, RZ, 0x1f, R53.reuse ;  /* 0x0000001fff157819 */ /* 0x120fe20000011435 */
[----:B------:R-:W-:Y:S01]  /*9ce0*/  IMAD.MOV.U32 R20, RZ, RZ, R53 ;  /* 0x000000ffff147224 */ /* 0x000fe200078e0035 */
[----:B------:R-:W-:Y:S01]  /*9cf0*/  SEL R185, R185, RZ, !P0 ;  /* 0x000000ffb9b97207 */ /* 0x000fe20004000000 */
[----:B------:R-:W-:Y:S02]  /*9d00*/  IMAD R5, R44, UR4, RZ ;  /* 0x000000042c057c24 */ /* 0x000fe4000f8e02ff */
[----:B0-----:R-:W-:-:S04]  /*9d10*/  @P1 IMAD.HI.U32 R8, R13, R8, RZ ;  /* 0x000000080d081227 */ /* 0x001fc800078e00ff */
[----:B------:R-:W-:Y:S01]  /*9d20*/  IMAD.MOV.U32 R7, RZ, RZ, R13 ;  /* 0x000000ffff077224 */ /* 0x000fe200078e000d */
[----:B-1----:R-:W-:Y:S01]  /*9d30*/  @P1 SHF.R.U32.HI R7, RZ, R9, R8 ;  /* 0x00000009ff071219 */ /* 0x002fe20000011608 */
[C---:B------:R-:W-:Y:S02]  /*9d40*/  IMAD R11, R188.reuse, UR5, R5 ;  /* 0x00000005bc0b7c24 */ /* 0x040fe4000f8e0205 */
[----:B------:R-:W-:Y:S01]  /*9d50*/  IMAD.WIDE.U32 R4, R188, UR4, R20 ;  /* 0x00000004bc047c25 */ /* 0x000fe2000f8e0014 */
[----:B------:R-:W-:Y:S01]  /*9d60*/  SEL R20, R189, RZ, !P0 ;  /* 0x000000ffbd147207 */ /* 0x000fe20004000000 */
[----:B------:R-:W-:Y:S02]  /*9d70*/  ULDC.64 UR4, c[0x0][0xb98] ;  /* 0x0002e60000047ab9 */ /* 0x000fe40000000a00 */
[----:B------:R-:W-:Y:S02]  /*9d80*/  IMAD R9, R190, 0x40, R22 ;  /* 0x00000040be097824 */ /* 0x000fe400078e0216 */
[----:B------:R-:W-:Y:S01]  /*9d90*/  IMAD.IADD R5, R5, 0x1, R11 ;  /* 0x0000000105057824 */ /* 0x000fe200078e020b */
[--C-:B------:R-:W-:Y:S01]  /*9da0*/  SHF.R.S32.HI R11, RZ, 0x1f, R7.reuse ;  /* 0x0000001fff0b7819 */ /* 0x100fe20000011407 */
[----:B------:R-:W-:-:S02]  /*9db0*/  IMAD.MOV R10, RZ, RZ, -R7 ;  /* 0x000000ffff0a7224 */ /* 0x000fc400078e0a07 */
        /* <DEDUP_REMOVED lines=9> */
[----:B------:R-:W-:Y:S01]  /*9e50*/  IMAD.IADD R24, R194, 0x1, R18 ;  /* 0x00000001c2187824 */ /* 0x000fe200078e0212 */
[----:B------:R-:W-:Y:S01]  /*9e60*/  SHF.R.S32.HI R7, RZ, 0x1f, R9 ;  /* 0x0000001fff077819 */ /* 0x000fe20000011409 */
[----:B------:R-:W-:Y:S01]  /*9e70*/  IMAD R57, R6, R55, RZ ;  /* 0x0000003706397224 */ /* 0x000fe200078e02ff */
[----:B------:R-:W-:Y:S02]  /*9e80*/  IADD3.X R5, R11, R5, R8, P2, !PT ;  /* 0x000000050b057210 */ /* 0x000fe400017fe408 */
[----:B------:R-:W-:Y:S01]  /*9e90*/  LOP3.LUT R8, R13, 0x380, RZ, 0xc0, !PT ;  /* 0x000003800d087812 */ /* 0x000fe200078ec0ff */
[----:B------:R-:W-:Y:S01]  /*9ea0*/  IMAD R10, R7, UR4, RZ ;  /* 0x00000004070a7c24 */ /* 0x000fe2000f8e02ff */
[----:B------:R-:W-:Y:S01]  /*9eb0*/  IADD3 R7, P2, R16, 0x3000, RZ ;  /* 0x0000300010077810 */ /* 0x000fe20007f5e0ff */
[----:B------:R-:W-:Y:S01]  /*9ec0*/  IMAD.WIDE.U32 R4, R9, UR4, R4 ;  /* 0x0000000409047c25 */ /* 0x000fe2000f8e0004 */
[----:B------:R-:W-:-:S02]  /*9ed0*/  SHF.R.U64 R8, R8, 0x3, RZ ;  /* 0x0000000308087819 */ /* 0x000fc400000012ff */
[----:B------:R-:W-:Y:S01]  /*9ee0*/  LOP3.LUT R12, R15, 0x380, RZ, 0xc0, !PT ;  /* 0x000003800f0c7812 */ /* 0x000fe200078ec0ff */
[----:B------:R-:W-:Y:S01]  /*9ef0*/  IMAD R11, R9, UR5, R10 ;  /* 0x00000005090b7c24 */ /* 0x000fe2000f8e020a */
[----:B------:R-:W-:Y:S01]  /*9f00*/  ULDC.64 UR4, c[0x0][0xb50] ;  /* 0x0002d40000047ab9 */ /* 0x000fe20000000a00 */
[----:B------:R-:W-:Y:S01]  /*9f10*/  LOP3.LUT R8, R8, R13, RZ, 0x3c, !PT ;  /* 0x0000000d08087212 */ /* 0x000fe200078e3cff */
[----:B------:R-:W-:Y:S01]  /*9f20*/  IMAD.X R13, RZ, RZ, R17, P0 ;  /* 0x000000ffff0d7224 */ /* 0x000fe200000e0611 */
[----:B------:R-:W-:Y:S01]  /*9f30*/  LEA R10, P4, R4, UR4, 0x2 ;  /* 0x00000004040a7c11 */ /* 0x000fe2000f8810ff */
[----:B------:R-:W-:Y:S01]  /*9f40*/  IMAD.IADD R9, R5, 0x1, R11 ;  /* 0x0000000105097824 */ /* 0x000fe200078e020b */
[----:B------:R-:W-:Y:S02]  /*9f50*/  LOP3.LUT R5, R7, 0x380, RZ, 0xc0, !PT ;  /* 0x0000038007057812 */ /* 0x000fe400078ec0ff */
[----:B------:R-:W-:Y:S01]  /*9f60*/  LOP3.LUT P0, RZ, R192, 0x3, RZ, 0xc0, !PT ;  /* 0x00000003c0ff7812 */ /* 0x000fe2000780c0ff */
[----:B------:R-:W-:Y:S01]  /*9f70*/  SHFL.IDX PT, R48, R10, RZ, 0x1c1f ;  /* 0x001c1fff0a307589 */ /* 0x000fe200000e0000 */
[----:B------:R-:W-:Y:S01]  /*9f80*/  LEA.HI.X R14, R4, UR5, R9, 0x2, P4 ;  /* 0x00000005040e7c11 */ /* 0x000fe2000a0f1409 */
[--C-:B------:R-:W-:Y:S01]  /*9f90*/  IMAD.X R9, RZ, RZ, R17.reuse, P3 ;  /* 0x000000ffff097224 */ /* 0x100fe200018e0611 */
[----:B------:R-:W-:Y:S01]  /*9fa0*/  SHF.R.U64 R4, R5, 0x3, RZ ;  /* 0x0000000305047819 */ /* 0x000fe200000012ff */
[----:B------:R-:W-:Y:S01]  /*9fb0*/  SHFL.IDX PT, R50, R10, 0x1, 0x1c1f ;  /* 0x003c1f000a327f89 */ /* 0x000fe200000e0000 */
[----:B------:R-:W-:Y:S01]  /*9fc0*/  IMAD.X R5, RZ, RZ, R17, P2 ;  /* 0x000000ffff057224 */ /* 0x000fe200010e0611 */
[----:B------:R-:W-:Y:S01]  /*9fd0*/  ISETP.GE.OR P2, PT, R24, R57, P0 ;  /* 0x000000391800720c */ /* 0x000fe20000746670 */
[----:B------:R-:W-:Y:S01]  /*9fe0*/  ULDC.64 UR4, c[0x0][0xaa0] ;  /* 0x0002a80000047ab9 */ /* 0x000fe20000000a00 */
[----:B------:R-:W0:Y:S01]  /*9ff0*/  SHFL.IDX PT, R49, R14, RZ, 0x1c1f ;  /* 0x001c1fff0e317589 */ /* 0x000e2200000e0000 */
[----:B------:R-:W-:Y:S01]  /*a000*/  LOP3.LUT R4, R4, R7, RZ, 0x3c, !PT ;  /* 0x0000000704047212 */ /* 0x000fe200078e3cff */
[----:B------:R-:W-:Y:S01]  /*a010*/  VIADD R7, R24, 0x8 ;  /* 0x0000000818077836 */ /* 0x000fe20000000000 */
[----:B------:R-:W-:Y:S01]  /*a020*/  SHF.R.U64 R12, R12, 0x3, RZ ;  /* 0x000000030c0c7819 */ /* 0x000fe200000012ff */
[----:B------:R-:W1:Y:S01]  /*a030*/  SHFL.IDX PT, R51, R14, 0x1, 0x1c1f ;  /* 0x003c1f000e337f89 */ /* 0x000e6200000e0000 */
[----:B------:R-:W-:-:S02]  /*a040*/  IADD3 R41, P6, R16, 0x4000, RZ ;  /* 0x0000400010297810 */ /* 0x000fc40007fde0ff */
[----:B------:R-:W-:Y:S02]  /*a050*/  ISETP.GE.OR P0, PT, R7, R57, P0 ;  /* 0x000000390700720c */ /* 0x000fe40000706670 */
[----:B------:R-:W-:Y:S02]  /*a060*/  LOP3.LUT R12, R12, R15, RZ, 0x3c, !PT ;  /* 0x0000000f0c0c7212 */ /* 0x000fe400078e3cff */
[C---:B------:R-:W-:Y:S02]  /*a070*/  IADD3 R37, P5, R16.reuse, 0x5000, RZ ;  /* 0x0000500010257810 */ /* 0x040fe40007fbe0ff */
[C---:B------:R-:W-:Y:S02]  /*a080*/  IADD3 R33, P4, R16.reuse, 0x6000, RZ ;  /* 0x0000600010217810 */ /* 0x040fe40007f9e0ff */
[----:B------:R-:W-:Y:S02]  /*a090*/  LOP3.LUT R15, R16, 0x380, RZ, 0xc0, !PT ;  /* 0x00000380100f7812 */ /* 0x000fe400078ec0ff */
[----:B------:R-:W-:-:S02]  /*a0a0*/  LOP3.LUT R40, R41, 0x380, RZ, 0xc0, !PT ;  /* 0x0000038029287812 */ /* 0x000fc400078ec0ff */
[----:B------:R-:W-:Y:S02]  /*a0b0*/  LOP3.LUT R36, R37, 0x380, RZ, 0xc0, !PT ;  /* 0x0000038025247812 */ /* 0x000fe400078ec0ff */
[----:B------:R-:W-:Y:S02]  /*a0c0*/  LOP3.LUT R32, R33, 0x380, RZ, 0xc0, !PT ;  /* 0x0000038021207812 */ /* 0x000fe400078ec0ff */
[----:B------:R-:W-:Y:S01]  /*a0d0*/  SHF.R.U64 R15, R15, 0x3, RZ ;  /* 0x000000030f0f7819 */ /* 0x000fe200000012ff */
[----:B0-----:R0:W-:Y:S01]  /*a0e0*/  @!P2 ST.E desc[UR56][R48.64], R3 ;  /* 0x000000033000a985 */ /* 0x0011e2000c101938 */
[----:B------:R-:W-:Y:S02]  /*a0f0*/  IADD3 R11, P3, R16, 0x7000, RZ ;  /* 0x00007000100b7810 */ /* 0x000fe40007f7e0ff */
[----:B------:R-:W-:Y:S01]  /*a100*/  SHF.R.U64 R40, R40, 0x3, RZ ;  /* 0x0000000328287819 */ /* 0x000fe200000012ff */
[----:B-1----:R1:W-:Y:S01]  /*a110*/  @!P0 ST.E desc[UR56][R50.64], R2 ;  /* 0x0000000232008985 */ /* 0x0023e2000c101938 */
[----:B------:R-:W-:Y:S01]  /*a120*/  SHF.R.U64 R36, R36, 0x3, RZ ;  /* 0x0000000324247819 */ /* 0x000fe200000012ff */
[----:B------:R-:W-:Y:S01]  /*a130*/  IMAD.X R29, RZ, RZ, R17, P3 ;  /* 0x000000ffff1d7224 */ /* 0x000fe200018e0611 */
[----:B------:R-:W-:-:S02]  /*a140*/  SHF.R.U64 R32, R32, 0x3, RZ ;  /* 0x0000000320207819 */ /* 0x000fc400000012ff */
[----:B------:R-:W-:Y:S02]  /*a150*/  LOP3.LUT R16, R15, R16, RZ, 0x3c, !PT ;  /* 0x000000100f107212 */ /* 0x000fe400078e3cff */
[----:B------:R-:W-:Y:S01]  /*a160*/  LOP3.LUT R40, R40, R41, RZ, 0x3c, !PT ;  /* 0x0000002928287212 */ /* 0x000fe200078e3cff */
[----:B0-----:R-:W0:Y:S01]  /*a170*/  @P1 LDC R49, c[0x0][0xbec] ;  /* 0x0002fb00ff311b82 */ /* 0x001e220000000800 */
[----:B------:R-:W-:Y:S01]  /*a180*/  LOP3.LUT R36, R36, R37, RZ, 0x3c, !PT ;  /* 0x0000002524247212 */ /* 0x000fe200078e3cff */
[--C-:B------:R-:W-:Y:S01]  /*a190*/  IMAD.X R41, RZ, RZ, R17.reuse, P6 ;  /* 0x000000ffff297224 */ /* 0x100fe200030e0611 */
[----:B------:R-:W-:Y:S01]  /*a1a0*/  LOP3.LUT R32, R32, R33, RZ, 0x3c, !PT ;  /* 0x0000002120207212 */ /* 0x000fe200078e3cff */
[----:B-1----:R-:W-:Y:S01]  /*a1b0*/  IMAD R2, R21, UR4, RZ ;  /* 0x0000000415027c24 */ /* 0x002fe2000f8e02ff */
[----:B------:R1:W5:Y:S01]  /*a1c0*/  LD.E.128 R24, desc[UR56][R16.64] ;  /* 0x0000003810187980 */ /* 0x000362000c101d00 */
[--C-:B------:R-:W-:Y:S01]  /*a1d0*/  IMAD.X R37, RZ, RZ, R17.reuse, P5 ;  /* 0x000000ffff257224 */ /* 0x100fe200028e0611 */
[----:B------:R-:W-:Y:S01]  /*a1e0*/  LOP3.LUT R6, R11, 0x380, RZ, 0xc0, !PT ;  /* 0x000003800b067812 */ /* 0x000fe200078ec0ff */
[----:B------:R-:W2:Y:S01]  /*a1f0*/  @P1 LDC R51, c[0x0][0xbf0] ;  /* 0x0002fc00ff331b82 */ /* 0x000ea20000000800 */
[----:B------:R-:W-:Y:S01]  /*a200*/  IMAD.X R33, RZ, RZ, R17, P4 ;  /* 0x000000ffff217224 */ /* 0x000fe200020e0611 */
[----:B------:R-:W5:Y:S01]  /*a210*/  LD.E.128 R12, desc[UR56][R12.64] ;  /* 0x000000380c0c7980 */ /* 0x000f62000c101d00 */
[----:B------:R-:W-:-:S03]  /*a220*/  SHF.R.U64 R6, R6, 0x3, RZ ;  /* 0x0000000306067819 */ /* 0x000fc600000012ff */
[----:B------:R-:W5:Y:S01]  /*a230*/  LD.E.128 R40, desc[UR56][R40.64] ;  /* 0x0000003828287980 */ /* 0x000f62000c101d00 */
[C---:B-1----:R-:W-:Y:S01]  /*a240*/  IMAD R17, R53.reuse, UR5, R2 ;  /* 0x0000000535117c24 */ /* 0x042fe2000f8e0202 */
[----:B------:R-:W-:Y:S01]  /*a250*/  LOP3.LUT R28, R6, R11, RZ, 0x3c, !PT ;  /* 0x0000000b061c7212 */ /* 0x000fe200078e3cff */
[----:B------:R-:W-:Y:S01]  /*a260*/  IMAD.WIDE.U32 R2, R53, UR4, RZ ;  /* 0x0000000435027c25 */ /* 0x000fe2000f8e00ff */
[----:B------:R-:W-:Y:S01]  /*a270*/  ULDC.64 UR4, c[0x0][0xae8] ;  /* 0x0002ba0000047ab9 */ /* 0x000fe20000000a00 */
[----:B------:R-:W5:Y:S02]  /*a280*/  LD.E.128 R8, desc[UR56][R8.64] ;  /* 0x0000003808087980 */ /* 0x000f64000c101d00 */
[----:B------:R-:W-:Y:S02]  /*a290*/  IMAD.IADD R3, R3, 0x1, R17 ;  /* 0x0000000103037824 */ /* 0x000fe400078e0211 */
[----:B------:R-:W-:Y:S01]  /*a2a0*/  IMAD R17, R187, 0x20, R190 ;  /* 0x00000020bb117824 */ /* 0x000fe200078e02be */
[----:B------:R-:W5:Y:S01]  /*a2b0*/  LD.E.128 R4, desc[UR56][R4.64] ;  /* 0x0000003804047980 */ /* 0x000f62000c101d00 */
[----:B------:R-:W-:-:S02]  /*a2c0*/  IMAD R21, R44, UR4, RZ ;  /* 0x000000042c157c24 */ /* 0x000fc4000f8e02ff */
[----:B------:R-:W-:Y:S01]  /*a2d0*/  IMAD.IADD R44, R18, 0x1, R17 ;  /* 0x00000001122c7824 */ /* 0x000fe200078e0211 */
[----:B------:R-:W5:Y:S01]  /*a2e0*/  LD.E.128 R36, desc[UR56][R36.64] ;  /* 0x0000003824247980 */ /* 0x000f62000c101d00 */
[----:B------:R-:W-:Y:S02]  /*a2f0*/  IMAD R21, R188, UR5, R21 ;  /* 0x00000005bc157c24 */ /* 0x000fe4000f8e0215 */
[----:B0-----:R-:W-:Y:S01]  /*a300*/  @P1 IMAD.HI.U32 R16, R44, R49, RZ ;  /* 0x000000312c101227 */ /* 0x001fe200078e00ff */
[----:B------:R-:W5:Y:S03]  /*a310*/  LD.E.128 R32, desc[UR56][R32.64] ;  /* 0x0000003820207980 */ /* 0x000f66000c101d00 */
[----:B------:R-:W-:Y:S01]  /*a320*/  IMAD.WIDE.U32 R2, R188, UR4, R2 ;  /* 0x00000004bc027c25 */ /* 0x000fe2000f8e0002 */
[----:B------:R-:W-:Y:S01]  /*a330*/  ULDC.64 UR4, c[0x0][0xaf0] ;  /* 0x0002bc0000047ab9 */ /* 0x000fe20000000a00 */
[----:B------:R-:W5:Y:S02]  /*a340*/  LD.E.128 R28, desc[UR56][R28.64] ;  /* 0x000000381c1c7980 */ /* 0x000f64000c101d00 */
[----:B------:R-:W-:Y:S01]  /*a350*/  IMAD.MOV.U32 R17, RZ, RZ, R44 ;  /* 0x000000ffff117224 */ /* 0x000fe200078e002c */
[----:B--2---:R-:W-:Y:S01]  /*a360*/  @P1 SHF.R.U32.HI R17, RZ, R51, R16 ;  /* 0x00000033ff111219 */ /* 0x004fe20000011610 */
[----:B------:R-:W-:Y:S01]  /*a370*/  IMAD.IADD R3, R3, 0x1, R21 ;  /* 0x0000000103037824 */ /* 0x000fe200078e0215 */
[----:B------:R-:W-:Y:S01]  /*a380*/  @!PT LDS RZ, [RZ] ;  /* 0x00000000fffff984 */ /* 0x000fe20000000800 */
[----:B------:R-:W-:Y:S01]  /*a390*/  @!PT LDS RZ, [RZ] ;  /* 0x00000000fffff984 */ /* 0x000fe20000000800 */
[----:B------:R-:W-:Y:S01]  /*a3a0*/  @!PT LDS RZ, [RZ] ;  /* 0x00000000fffff984 */ /* 0x000fe20000000800 */
[----:B------:R-:W-:Y:S01]  /*a3b0*/  @!PT LDS RZ, [RZ] ;  /* 0x00000000fffff984 */ /* 0x000fe20000000800 */
[----:B------:R0:W-:Y:S06]  /*a3c0*/  MEMBAR.ALL.CTA ;  /* 0x0000000000007992 */ /* 0x0001ec0000008000 */
[----:B0-----:R-:W0:Y:S01]  /*a3d0*/  FENCE.VIEW.ASYNC.S ;  /* 0x00000000000073c6 */ /* 0x001e220000000000 */
        /* <DEDUP_REMOVED lines=14> */
[----:B------:R-:W-:Y:S02]  /*a4c0*/  IMAD.IADD R3, R3, 0x1, R49 ;  /* 0x0000000103037824 */ /* 0x000fe400078e0231 */
[----:B------:R-:W-:Y:S02]  /*a4d0*/  IMAD R18, R16, UR4, RZ ;  /* 0x0000000410127c24 */ /* 0x000fe4000f8e02ff */
[----:B------:R-:W-:Y:S01]  /*a4e0*/  IMAD.WIDE.U32 R2, R21, UR4, R2 ;  /* 0x0000000415027c25 */ /* 0x000fe2000f8e0002 */
[----:B------:R-:W-:-:S03]  /*a4f0*/  ISETP.GE.AND P2, PT, R44, R57, PT ;  /* 0x000000392c00720c */ /* 0x000fc60003f46270 */
[----:B------:R-:W-:Y:S01]  /*a500*/  IMAD R17, R21, UR5, R18 ;  /* 0x0000000515117c24 */ /* 0x000fe2000f8e0212 */
[----:B------:R-:W-:Y:S01]  /*a510*/  ULDC.64 UR4, c[0x0][0xa80] ;  /* 0x0002a00000047ab9 */ /* 0x000fe20000000a00 */
[----:B------:R-:W-:Y:S01]  /*a520*/  VIADD R0, R0, 0x34820 ;  /* 0x0003482000007836 */ /* 0x000fe20000000000 */
[----:B------:R-:W-:Y:S01]  /*a530*/  LEA R18, P3, R2, UR4, 0x1 ;  /* 0x0000000402127c11 */ /* 0x000fe2000f8608ff */
[----:B------:R-:W-:Y:S02]  /*a540*/  IMAD.IADD R3, R3, 0x1, R17 ;  /* 0x0000000103037824 */ /* 0x000fe400078e0211 */
[----:B------:R-:W-:Y:S01]  /*a550*/  VIADD R16, R44, 0x20 ;  /* 0x000000202c107836 */ /* 0x000fe20000000000 */
[----:B------:R-:W-:Y:S02]  /*a560*/  PRMT R0, RZ, 0x654, R0 ;  /* 0x00000654ff007816 */ /* 0x000fe40000000000 */
[----:B------:R-:W-:Y:S02]  /*a570*/  LEA.HI.X R20, R2, UR5, R3, 0x1, P3 ;  /* 0x0000000502147c11 */ /* 0x000fe400098f0c03 */
[-C--:B------:R-:W-:Y:S01]  /*a580*/  ISETP.GE.AND P0, PT, R16, R57.reuse, PT ;  /* 0x000000391000720c */ /* 0x080fe20003f06270 */
[----:B------:R-:W-:Y:S01]  /*a590*/  VIADD R16, R44, 0x40 ;  /* 0x000000402c107836 */ /* 0x000fe20000000000 */
[----:B0-----:R0:W-:Y:S01]  /*a5a0*/  SYNCS.ARRIVE.TRANS64.RED.A1T0 RZ, [R0+URZ], RZ ;  /* 0x000000ff00ff79a7 */ /* 0x0011e2000810043f */
[----:B------:R0:W1:Y:S01]  /*a5b0*/  SHFL.IDX PT, R3, R18, RZ, 0x181f ;  /* 0x00181fff12037589 */ /* 0x00006200000e0000 */
[----:B------:R-:W-:Y:S03]  /*a5c0*/  BSSY B1, `(.L_x_2488) ;  /* 0x000000d000017945 */ /* 0x000fe60003800000 */
[----:B------:R0:W2:Y:S01]  /*a5d0*/  SHFL.IDX PT, R17, R20, RZ, 0x181f ;  /* 0x00181fff14117589 */ /* 0x0000a200000e0000 */
[----:B------:R-:W-:Y:S01]  /*a5e0*/  ISETP.GE.AND P1, PT, R16, R57, PT ;  /* 0x000000391000720c */ /* 0x000fe20003f26270 */
[----:B------:R-:W-:-:S12]  /*a5f0*/  @P2 BRA `(.L_x_2489) ;  /* 0x0000000000242947 */ /* 0x000fd80003800000 */
[----:B------:R-:W-:Y:S02]  /*a600*/  ULDC UR4, c[0x0][0xac8] ;  /* 0x0002b20000047ab9 */ /* 0x000fe40000000800 */
[----:B------:R-:W-:Y:S02]  /*a610*/  ISETP.GE.AND P2, PT, R22, UR4, PT ;  /* 0x0000000416007c0c */ /* 0x000fe4000bf46270 */
[----:B------:R-:W-:-:S11]  /*a620*/  ISETP.GE.AND P3, PT, R186, UR4, PT ;  /* 0x00000004ba007c0c */ /* 0x000fd6000bf66270 */
[-C--:B-1----:R-:W-:Y:S02]  /*a630*/  @!P2 LEA R2, P4, R22, R3.reuse, 0x1 ;  /* 0x000000031602a211 */ /* 0x082fe400078808ff */
[----:B------:R-:W-:Y:S02]  /*a640*/  @!P3 LEA R16, P5, R186, R3, 0x1 ;  /* 0x00000003ba10b211 */ /* 0x000fe400078a08ff */
[-C--:B--2---:R-:W-:Y:S02]  /*a650*/  @!P2 LEA.HI.X R3, R22, R17.reuse, R197, 0x1, P4 ;  /* 0x000000111603a211 */ /* 0x084fe400020f0cc5 */
[----:B------:R-:W-:-:S03]  /*a660*/  @!P3 LEA.HI.X R17, R186, R17, R196, 0x1, P5 ;  /* 0x00000011ba11b211 */ /* 0x000fc600028f0cc4 */
[----:B-----5:R3:W-:Y:S04]  /*a670*/  @!P2 ST.E.128 desc[UR56][R2.64], R24 ;  /* 0x000000180200a985 */ /* 0x0207e8000c101d38 */
[----:B------:R3:W-:Y:S02]  /*a680*/  @!P3 ST.E.128 desc[UR56][R16.64], R40 ;  /* 0x000000281000b985 */ /* 0x0007e4000c101d38 */
.L_x_2489:
[----:B------:R-:W-:Y:S05]  /*a690*/  BSYNC B1 ;  /* 0x0000000000017941 */ /* 0x000fea0003800000 */
.L_x_2488:
[----:B--23--:R2:W3:Y:S01]  /*a6a0*/  SHFL.IDX PT, R17, R20, 0x1, 0x181f ;  /* 0x00381f0014117f89 */ /* 0x00c4e200000e0000 */
[----:B------:R-:W-:Y:S03]  /*a6b0*/  BSSY B1, `(.L_x_2490) ;  /* 0x000000c000017945 */ /* 0x000fe60003800000 */
[----:B-1----:R2:W1:Y:S01]  /*a6c0*/  SHFL.IDX PT, R3, R18, 0x1, 0x181f ;  /* 0x00381f0012037f89 */ /* 0x00246200000e0000 */
[----:B------:R-:W-:Y:S05]  /*a6d0*/  @P0 BRA `(.L_x_2491) ;  /* 0x0000000000240947 */ /* 0x000fea0003800000 */
[----:B------:R-:W-:Y:S02]  /*a6e0*/  ULDC UR4, c[0x0][0xac8] ;  /* 0x0002b20000047ab9 */ /* 0x000fe40000000800 */
[----:B------:R-:W-:Y:S02]  /*a6f0*/  ISETP.GE.AND P3, PT, R22, UR4, PT ;  /* 0x0000000416007c0c */ /* 0x000fe4000bf66270 */
[----:B------:R-:W-:-:S11]  /*a700*/  ISETP.GE.AND P4, PT, R186, UR4, PT ;  /* 0x00000004ba007c0c */ /* 0x000fd6000bf86270 */
[-C--:B-1----:R-:W-:Y:S02]  /*a710*/  @!P3 LEA R2, P0, R22, R3.reuse, 0x1 ;  /* 0x000000031602b211 */ /* 0x082fe400078008ff */
[----:B------:R-:W-:Y:S02]  /*a720*/  @!P4 LEA R16, P2, R186, R3, 0x1 ;  /* 0x00000003ba10c211 */ /* 0x000fe400078408ff */
[-C--:B---3--:R-:W-:Y:S02]  /*a730*/  @!P3 LEA.HI.X R3, R22, R17.reuse, R197, 0x1, P0 ;  /* 0x000000111603b211 */ /* 0x088fe400000f0cc5 */
[----:B------:R-:W-:-:S03]  /*a740*/  @!P4 LEA.HI.X R17, R186, R17, R196, 0x1, P2 ;  /* 0x00000011ba11c211 */ /* 0x000fc600010f0cc4 */
[----:B-----5:R4:W-:Y:S04]  /*a750*/  @!P3 ST.E.128 desc[UR56][R2.64], R12 ;  /* 0x0000000c0200b985 */ /* 0x0209e8000c101d38 */
[----:B------:R4:W-:Y:S02]  /*a760*/  @!P4 ST.E.128 desc[UR56][R16.64], R36 ;  /* 0x000000241000c985 */ /* 0x0009e4000c101d38 */
.L_x_2491:
[----:B------:R-:W-:Y:S05]  /*a770*/  BSYNC B1 ;  /* 0x0000000000017941 */ /* 0x000fea0003800000 */
.L_x_2490:
[----:B----45:R4:W0:Y:S01]  /*a780*/  SHFL.IDX PT, R13, R20, 0x2, 0x181f ;  /* 0x00581f00140d7f89 */ /* 0x03082200000e0000 */
        /* <DEDUP_REMOVED lines=8> */
[-C--:B0-----:R-:W-:Y:S02]  /*a810*/  @!P2 LEA.HI.X R3, R22, R13.reuse, R197, 0x1, P0 ;  /* 0x0000000d1603a211 */ /* 0x081fe400000f0cc5 */
[----:B------:R-:W-:-:S03]  /*a820*/  @!P3 LEA.HI.X R13, R186, R13, R196, 0x1, P1 ;  /* 0x0000000dba0db211 */ /* 0x000fc600008f0cc4 */
[----:B------:R0:W-:Y:S04]  /*a830*/  @!P2 ST.E.128 desc[UR56][R2.64], R8 ;  /* 0x000000080200a985 */ /* 0x0001e8000c101d38 */
[----:B------:R0:W-:Y:S02]  /*a840*/  @!P3 ST.E.128 desc[UR56][R12.64], R32 ;  /* 0x000000200c00b985 */ /* 0x0001e4000c101d38 */
.L_x_2493:
[----:B------:R-:W-:Y:S05]  /*a850*/  BSYNC B1 ;  /* 0x0000000000017941 */ /* 0x000fea0003800000 */
.L_x_2492:
[----:B0-----:R-:W-:Y:S01]  /*a860*/  VIADD R0, R44, 0x60 ;  /* 0x000000602c007836 */ /* 0x001fe20000000000 */
[----:B------:R0:W0:Y:S04]  /*a870*/  SHFL.IDX PT, R9, R20, 0x3, 0x181f ;  /* 0x00781f0014097f89 */ /* 0x00002800000e0000 */
[----:B------:R-:W-:Y:S01]  /*a880*/  ISETP.GE.AND P0, PT, R0, R57, PT ;  /* 0x000000390000720c */ /* 0x000fe20003f06270 */
[----:B------:R0:W0:-:S12]  /*a890*/  SHFL.IDX PT, R11, R18, 0x3, 0x181f ;  /* 0x00781f00120b7f89 */ /* 0x00001800000e0000 */
[----:B------:R-:W-:Y:S05]  /*a8a0*/  @P0 BRA `(.L_x_2494) ;  /* 0x0000000800e00947 */ /* 0x000fea0003800000 */
[----:B------:R-:W-:Y:S02]  /*a8b0*/  ULDC UR4, c[0x0][0xac8] ;  /* 0x0002b20000047ab9 */ /* 0x000fe40000000800 */
[----:B------:R-:W-:-:S13]  /*a8c0*/  ISETP.GE.AND P1, PT, R22, UR4, PT ;  /* 0x0000000416007c0c */ /* 0x000fda000bf26270 */
[----:B0-----:R-:W-:-:S04]  /*a8d0*/  @!P1 LEA R2, P0, R22, R11, 0x1 ;  /* 0x0000000b16029211 */ /* 0x001fc800078008ff */
[----:B-1----:R-:W-:Y:S02]  /*a8e0*/  @!P1 LEA.HI.X R3, R22, R9, R197, 0x1, P0 ;  /* 0x0000000916039211 */ /* 0x002fe400000f0cc5 */
[----:B------:R-:W-:-:S03]  /*a8f0*/  ISETP.GE.AND P0, PT, R186, UR4, PT ;  /* 0x00000004ba007c0c */ /* 0x000fc6000bf06270 */
[----:B------:R0:W-:Y:S10]  /*a900*/  @!P1 ST.E.128 desc[UR56][R2.64], R4 ;  /* 0x0000000402009985 */ /* 0x0001f4000c101d38 */
[----:B------:R-:W-:Y:S05]  /*a910*/  @P0 BRA `(.L_x_2494) ;  /* 0x0000000800c40947 */ /* 0x000fea0003800000 */
[----:B0-----:R-:W-:-:S04]  /*a920*/  LEA R2, P0, R186, R11, 0x1 ;  /* 0x0000000bba027211 */ /* 0x001fc800078008ff */
[----:B------:R-:W-:-:S05]  /*a930*/  LEA.HI.X R3, R186, R9, R196, 0x1, P0 ;  /* 0x00000009ba037211 */ /* 0x000fca00000f0cc4 */
[----:B------:R0:W-:Y:S01]  /*a940*/  ST.E.128 desc[UR56][R2.64], R28 ;  /* 0x0000001c02007985 */ /* 0x0001e2000c101d38 */
[----:B------:R-:W-:Y:S05]  /*a950*/  BRA `(.L_x_2494) ;  /* 0x0000000800b47947 */ /* 0x000fea0003800000 */
.L_x_2486:
[----:B------:R-:W2:Y:S01]  /*a960*/  LDC.64 R4, c[0x0][0xc00] ;  /* 0x00030000ff047b82 */ /* 0x000ea20000000a00 */
[C---:B------:R-:W-:Y:S01]  /*a970*/  IMAD.SHL.U32 R3, R185.reuse, 0x4, RZ ;  /* 0x00000004b9037824 */ /* 0x040fe200078e00ff */
[----:B0-----:R-:W-:Y:S01]  /*a980*/  SHF.L.U64.HI R0, R185, 0x2, R189 ;  /* 0x00000002b9007819 */ /* 0x001fe200000102bd */
[----:B------:R-:W-:Y:S01]  /*a990*/  ULDC.64 UR4, c[0x0][0xc08] ;  /* 0x0003020000047ab9 */ /* 0x000fe20000000a00 */
[----:B------:R-:W-:-:S04]  /*a9a0*/  IMAD.MOV.U32 R6, RZ, RZ, RZ ;  /* 0x000000ffff067224 */ /* 0x000fc800078e00ff */
[----:B------:R-:W0:Y:S01]  /*a9b0*/  LDC R17, c[0x0][0xbe8] ;  /* 0x0002fa00ff117b82 */ /* 0x000e220000000800 */
[----:B--2---:R-:W-:Y:S02]  /*a9c0*/  ISETP.NE.U32.AND P0, PT, R4, RZ, PT ;  /* 0x000000ff0400720c */ /* 0x004fe40003f05070 */
[----:B------:R-:W-:Y:S02]  /*a9d0*/  IADD3 R4, P1, R3, R4, RZ ;  /* 0x0000000403047210 */ /* 0x000fe40007f3e0ff */
[----:B------:R-:W-:-:S03]  /*a9e0*/  ISETP.NE.AND.EX P0, PT, R5, RZ, PT, P0 ;  /* 0x000000ff0500720c */ /* 0x000fc60003f05300 */
[----:B------:R-:W-:Y:S01]  /*a9f0*/  IMAD.X R5, R0, 0x1, R5, P1 ;  /* 0x0000000100057824 */ /* 0x000fe200008e0605 */
[----:B------:R-:W-:-:S04]  /*aa00*/  ISETP.NE.U32.AND P1, PT, RZ, UR4, PT ;  /* 0x00000004ff007c0c */ /* 0x000fc8000bf25070 */
[----:B------:R-:W-:-:S05]  /*aa10*/  ISETP.NE.AND.EX P1, PT, RZ, UR5, PT, P1 ;  /* 0x00000005ff007c0c */ /* 0x000fca000bf25310 */
[----:B------:R2:W5:Y:S08]  /*aa20*/  @P0 LDG.E R6, desc[UR56][R4.64] ;  /* 0x0000003804060981 */ /* 0x000570000c1e1900 */
[----:B------:R-:W-:Y:S01]  /*aa30*/  @P1 IADD3 R2, P2, R3, UR4, RZ ;  /* 0x0000000403021c10 */ /* 0x000fe2000ff5e0ff */
[----:B------:R-:W-:-:S03]  /*aa40*/  ULDC UR4, c[0x0][0xa88] ;  /* 0x0002a20000047ab9 */ /* 0x000fc60000000800 */
[----:B------:R-:W-:Y:S01]  /*aa50*/  @P1 IADD3.X R3, R0, UR5, RZ, P2, !PT ;  /* 0x0000000500031c10 */ /* 0x000fe200097fe4ff */
[----:B------:R-:W-:-:S06]  /*aa60*/  IMAD.U32 R0, RZ, RZ, UR4 ;  /* 0x00000004ff007e24 */ /* 0x000fcc000f8e00ff */
[----:B------:R2:W5:Y:S01]  /*aa70*/  @P1 LDG.E R0, desc[UR56][R2.64] ;  /* 0x0000003802001981 */ /* 0x000562000c1e1900 */
[----:B0-----:R-:W-:Y:S02]  /*aa80*/  ISETP.NE.AND P2, PT, R17, 0x1, PT ;  /* 0x000000011100780c */ /* 0x001fe40003f45270 */
[----:B------:R-:W-:-:S11]  /*aa90*/  ISETP.GE.AND P3, PT, R198, 0x80, PT ;  /* 0x00000080c600780c */ /* 0x000fd60003f66270 */
[----:B------:R-:W0:Y:S08]  /*aaa0*/  @P2 LDC R12, c[0x0][0xbec] ;  /* 0x0002fb00ff0c2b82 */ /* 0x000e300000000800 */
[----:B------:R-:W3:Y:S01]  /*aab0*/  @P2 LDC R21, c[0x0][0xbf0] ;  /* 0x0002fc00ff152b82 */ /* 0x000ee20000000800 */
[----:B--2---:R-:W-:Y:S05]  /*aac0*/  @P1 BRA `(.L_x_2495) ;  /* 0x0000000000101947 */ /* 0x004fea0003800000 */
[----:B------:R-:W-:Y:S05]  /*aad0*/  @!P0 BRA `(.L_x_2495) ;  /* 0x00000000000c8947 */ /* 0x000fea0003800000 */
[----:B------:R-:W2:Y:S04]  /*aae0*/  LDG.E R3, desc[UR56][R4.64] ;  /* 0x0000003804037981 */ /* 0x000ea8000c1e1900 */
[----:B-----5:R-:W2:Y:S02]  /*aaf0*/  LDG.E R0, desc[UR56][R4.64+0x4] ;  /* 0x0000043804007981 */ /* 0x020ea4000c1e1900 */
[----:B--2---:R-:W-:-:S07]  /*ab00*/  IMAD.IADD R0, R0, 0x1, -R3 ;  /* 0x0000000100007824 */ /* 0x004fce00078e0a03 */
.L_x_2495:
[----:B------:R-:W-:Y:S01]  /*ab10*/  BSSY B1, `(.L_x_2496) ;  /* 0x000002d000017945 */ /* 0x000fe20003800000 */
[----:B------:R-:W-:Y:S02]  /*ab20*/  SHF.R.S32.HI R10, RZ, 0x1f, R188 ;  /* 0x0000001fff0a7819 */ /* 0x000fe400000114bc */
[----:B------:R-:W-:Y:S02]  /*ab30*/  SEL R185, R185, RZ, !P0 ;  /* 0x000000ffb9b97207 */ /* 0x000fe40004000000 */
[----:B------:R-:W-:Y:S02]  /*ab40*/  SEL R189, R189, RZ, !P0 ;  /* 0x000000ffbdbd7207 */ /* 0x000fe40004000000 */
[----:B-----5:R-:W-:Y:S01]  /*ab50*/  SHF.R.S32.HI R11, RZ, 0x1f, R6 ;  /* 0x0000001fff0b7819 */ /* 0x020fe20000011406 */
[----:B------:R-:W-:Y:S06]  /*ab60*/  @P3 BRA `(.L_x_2497) ;  /* 0x00000000009c3947 */ /* 0x000fec0003800000 */
[----:B------:R-:W2:Y:S01]  /*ab70*/  S2R R3, SR_TID.X ;  /* 0x0000000000037919 */ /* 0x000ea20000002100 */
[----:B------:R-:W4:Y:S02]  /*ab80*/  LDC R9, c[0x0][0xbe8] ;  /* 0x0002fa00ff097b82 */ /* 0x000f240000000800 */
[----:B----4-:R-:W-:Y:S01]  /*ab90*/  IMAD R2, R0, R9, RZ ;  /* 0x0000000900027224 */ /* 0x010fe200078e02ff */
[----:B--2---:R-:W-:-:S04]  /*aba0*/  IADD3 R8, R18, -0x80, R3 ;  /* 0xffffff8012087810 */ /* 0x004fc80007ffe003 */
        /* <DEDUP_REMOVED lines=9> */
[----:B------:R-:W2:Y:S01]  /*ac40*/  @P0 LDC R13, c[0x0][0xbec] ;  /* 0x0002fb00ff0d0b82 */ /* 0x000ea20000000800 */
[----:B------:R-:W-:Y:S01]  /*ac50*/  IMAD R7, R188, UR5, R7 ;  /* 0x00000005bc077c24 */ /* 0x000fe2000f8e0207 */
[----:B------:R-:W-:-:S03]  /*ac60*/  ULDC.64 UR4, c[0x0][0xb98] ;  /* 0x0002e60000047ab9 */ /* 0x000fc60000000a00 */
[----:B------:R-:W-:-:S03]  /*ac70*/  IMAD.IADD R3, R3, 0x1, R7 ;  /* 0x0000000103037824 */ /* 0x000fc600078e0207 */
[----:B------:R-:W4:Y:S01]  /*ac80*/  @P0 LDC R15, c[0x0][0xbf0] ;  /* 0x0002fc00ff0f0b82 */ /* 0x000f220000000800 */
[----:B------:R-:W-:-:S04]  /*ac90*/  IMAD.WIDE.U32 R2, R185, UR4, R2 ;  /* 0x00000004b9027c25 */ /* 0x000fc8000f8e0002 */
[----:B--2---:R-:W-:-:S05]  /*aca0*/  @P0 IMAD.HI.U32 R4, R8, R13, RZ ;  /* 0x0000000d08040227 */ /* 0x004fca00078e00ff */
[----:B----4-:R-:W-:Y:S01]  /*acb0*/  @P0 SHF.R.U32.HI R5, RZ, R15, R4 ;  /* 0x0000000fff050219 */ /* 0x010fe20000011604 */
        /* <DEDUP_REMOVED lines=18> */
.L_x_2497:
[----:B------:R-:W-:Y:S05]  /*ade0*/  BSYNC B1 ;  /* 0x0000000000017941 */ /* 0x000fea0003800000 */
.L_x_2496:
[----:B------:R-:W-:Y:S01]  /*adf0*/  ULDC.64 UR4, c[0x0][0xaa0] ;  /* 0x0002a80000047ab9 */ /* 0x000fe20000000a00 */
[----:B------:R-:W-:Y:S01]  /*ae00*/  IMAD R7, R187, 0x20, R190 ;  /* 0x00000020bb077824 */ /* 0x000fe200078e02be */
[----:B------:R-:W-:Y:S01]  /*ae10*/  BSSY B1, `(.L_x_2498) ;  /* 0x0000037000017945 */ /* 0x000fe20003800000 */
[----:B--2---:R-:W-:Y:S02]  /*ae20*/  IMAD R3, R11, UR4, RZ ;  /* 0x000000040b037c24 */ /* 0x004fe4000f8e02ff */
[----:B------:R-:W-:Y:S02]  /*ae30*/  IMAD.IADD R9, R18, 0x1, R7 ;  /* 0x0000000112097824 */ /* 0x000fe400078e0207 */
[C---:B------:R-:W-:Y:S02]  /*ae40*/  IMAD R5, R6.reuse, UR5, R3 ;  /* 0x0000000506057c24 */ /* 0x040fe4000f8e0203 */
[----:B------:R-:W-:Y:S01]  /*ae50*/  IMAD.WIDE.U32 R2, R6, UR4, RZ ;  /* 0x0000000406027c25 */ /* 0x000fe2000f8e00ff */
[----:B------:R-:W-:-:S03]  /*ae60*/  ULDC.64 UR4, c[0x0][0xae8] ;  /* 0x0002ba0000047ab9 */ /* 0x000fc60000000a00 */
[----:B------:R-:W-:Y:S02]  /*ae70*/  IMAD.IADD R3, R3, 0x1, R5 ;  /* 0x0000000103037824 */ /* 0x000fe400078e0205 */
[----:B------:R-:W-:Y:S02]  /*ae80*/  IMAD R7, R10, UR4, RZ ;  /* 0x000000040a077c24 */ /* 0x000fe4000f8e02ff */
[----:B0-----:R-:W-:-:S04]  /*ae90*/  @P2 IMAD.HI.U32 R4, R9, R12, RZ ;  /* 0x0000000c09042227 */ /* 0x001fc800078e00ff */
        /* <DEDUP_REMOVED lines=27> */
[----:B------:R-:W-:Y:S01]  /*b050*/  IMAD.IADD R3, R3, 0x1, R5 ;  /* 0x0000000103037824 */ /* 0x000fe200078e0205 */
[----:B------:R-:W-:Y:S01]  /*b060*/  LEA R4, P3, R2, UR4, 0x1 ;  /* 0x0000000402047c11 */ /* 0x000fe2000f8608ff */
[----:B------:R-:W-:-:S03]  /*b070*/  VIADD R0, R18, 0x20 ;  /* 0x0000002012007836 */ /* 0x000fc60000000000 */
[----:B------:R-:W-:Y:S01]  /*b080*/  LEA.HI.X R5, R2, UR5, R3, 0x1, P3 ;  /* 0x0000000502057c11 */ /* 0x000fe200098f0c03 */
[----:B------:R0:W2:Y:S01]  /*b090*/  SHFL.IDX PT, R7, R4, RZ, 0x181f ;  /* 0x00181fff04077589 */ /* 0x0000a200000e0000 */
[-C--:B------:R-:W-:Y:S01]  /*b0a0*/  ISETP.GE.AND P1, PT, R0, R17.reuse, PT ;  /* 0x000000110000720c */ /* 0x080fe20003f26270 */
[----:B------:R-:W-:Y:S02]  /*b0b0*/  VIADD R0, R18, 0x40 ;  /* 0x0000004012007836 */ /* 0x000fe40000000000 */
[----:B------:R0:W3:Y:S03]  /*b0c0*/  SHFL.IDX PT, R3, R5, RZ, 0x181f ;  /* 0x00181fff05037589 */ /* 0x0000e600000e0000 */
[----:B------:R-:W-:Y:S01]  /*b0d0*/  ISETP.GE.AND P0, PT, R0, R17, PT ;  /* 0x000000110000720c */ /* 0x000fe20003f06270 */
[----:B------:R-:W-:-:S12]  /*b0e0*/  @P2 BRA `(.L_x_2499) ;  /* 0x0000000000242947 */ /* 0x000fd80003800000 */
[----:B------:R-:W-:Y:S02]  /*b0f0*/  ULDC UR4, c[0x0][0xac8] ;  /* 0x0002b20000047ab9 */ /* 0x000fe40000000800 */
[----:B------:R-:W-:Y:S02]  /*b100*/  ISETP.GE.AND P4, PT, R22, UR4, PT ;  /* 0x0000000416007c0c */ /* 0x000fe4000bf86270 */
[----:B------:R-:W-:-:S11]  /*b110*/  ISETP.GE.AND P5, PT, R186, UR4, PT ;  /* 0x00000004ba007c0c */ /* 0x000fd6000bfa6270 */
[-C--:B--2---:R-:W-:Y:S02]  /*b120*/  @!P4 LEA R6, P2, R22, R7.reuse, 0x1 ;  /* 0x000000071606c211 */ /* 0x084fe400078408ff */
[----:B------:R-:W-:Y:S02]  /*b130*/  @!P5 LEA R2, P3, R186, R7, 0x1 ;  /* 0x00000007ba02d211 */ /* 0x000fe400078608ff */
[-C--:B---3--:R-:W-:Y:S02]  /*b140*/  @!P4 LEA.HI.X R7, R22, R3.reuse, R197, 0x1, P2 ;  /* 0x000000031607c211 */ /* 0x088fe400010f0cc5 */
[----:B------:R-:W-:-:S03]  /*b150*/  @!P5 LEA.HI.X R3, R186, R3, R196, 0x1, P3 ;  /* 0x00000003ba03d211 */ /* 0x000fc600018f0cc4 */
[----:B------:R4:W-:Y:S04]  /*b160*/  @!P4 ST.E.128 desc[UR56][R6.64], RZ ;  /* 0x000000ff0600c985 */ /* 0x0009e8000c101d38 */
[----:B------:R4:W-:Y:S02]  /*b170*/  @!P5 ST.E.128 desc[UR56][R2.64], RZ ;  /* 0x000000ff0200d985 */ /* 0x0009e4000c101d38 */
.L_x_2499:
[----:B------:R-:W-:Y:S05]  /*b180*/  BSYNC B1 ;  /* 0x0000000000017941 */ /* 0x000fea0003800000 */
.L_x_2498:
[----:B---34-:R3:W4:Y:S01]  /*b190*/  SHFL.IDX PT, R3, R5, 0x1, 0x181f ;  /* 0x00381f0005037f89 */ /* 0x01872200000e0000 */
[----:B------:R-:W-:Y:S03]  /*b1a0*/  BSSY B1, `(.L_x_2500) ;  /* 0x000000c000017945 */ /* 0x000fe60003800000 */
[----:B--2---:R3:W2:Y:S01]  /*b1b0*/  SHFL.IDX PT, R7, R4, 0x1, 0x181f ;  /* 0x00381f0004077f89 */ /* 0x0046a200000e0000 */
[----:B------:R-:W-:Y:S05]  /*b1c0*/  @P1 BRA `(.L_x_2501) ;  /* 0x0000000000241947 */ /* 0x000fea0003800000 */
[----:B------:R-:W-:Y:S02]  /*b1d0*/  ULDC UR4, c[0x0][0xac8] ;  /* 0x0002b20000047ab9 */ /* 0x000fe40000000800 */
[----:B------:R-:W-:Y:S02]  /*b1e0*/  ISETP.GE.AND P3, PT, R22, UR4, PT ;  /* 0x0000000416007c0c */ /* 0x000fe4000bf66270 */
[----:B------:R-:W-:-:S11]  /*b1f0*/  ISETP.GE.AND P4, PT, R186, UR4, PT ;  /* 0x00000004ba007c0c */ /* 0x000fd6000bf86270 */
[-C--:B--2---:R-:W-:Y:S02]  /*b200*/  @!P3 LEA R6, P1, R22, R7.reuse, 0x1 ;  /* 0x000000071606b211 */ /* 0x084fe400078208ff */
[----:B------:R-:W-:Y:S02]  /*b210*/  @!P4 LEA R2, P2, R186, R7, 0x1 ;  /* 0x00000007ba02c211 */ /* 0x000fe400078408ff */
[-C--:B----4-:R-:W-:Y:S02]  /*b220*/  @!P3 LEA.HI.X R7, R22, R3.reuse, R197, 0x1, P1 ;  /* 0x000000031607b211 */ /* 0x090fe400008f0cc5 */
[----:B------:R-:W-:-:S03]  /*b230*/  @!P4 LEA.HI.X R3, R186, R3, R196, 0x1, P2 ;  /* 0x00000003ba03c211 */ /* 0x000fc600010f0cc4 */
[----:B------:R2:W-:Y:S04]  /*b240*/  @!P3 ST.E.128 desc[UR56][R6.64], RZ ;  /* 0x000000ff0600b985 */ /* 0x0005e8000c101d38 */
[----:B------:R2:W-:Y:S02]  /*b250*/  @!P4 ST.E.128 desc[UR56][R2.64], RZ ;  /* 0x000000ff0200c985 */ /* 0x0005e4000c101d38 */
.L_x_2501:
[----:B------:R-:W-:Y:S05]  /*b260*/  BSYNC B1 ;  /* 0x0000000000017941 */ /* 0x000fea0003800000 */
.L_x_2500:
[----:B--2-4-:R2:W4:Y:S01]  /*b270*/  SHFL.IDX PT, R3, R5, 0x2, 0x181f ;  /* 0x00581f0005037f89 */ /* 0x01452200000e0000 */
[----:B------:R-:W-:Y:S03]  /*b280*/  BSSY B1, `(.L_x_2502) ;  /* 0x000000c000017945 */ /* 0x000fe60003800000 */
[----:B------:R2:W0:Y:S01]  /*b290*/  SHFL.IDX PT, R7, R4, 0x2, 0x181f ;  /* 0x00581f0004077f89 */ /* 0x00042200000e0000 */
[----:B------:R-:W-:Y:S05]  /*b2a0*/  @P0 BRA `(.L_x_2503) ;  /* 0x0000000000240947 */ /* 0x000fea0003800000 */
[----:B------:R-:W-:Y:S02]  /*b2b0*/  ULDC UR4, c[0x0][0xac8] ;  /* 0x0002b20000047ab9 */ /* 0x000fe40000000800 */
[----:B------:R-:W-:Y:S02]  /*b2c0*/  ISETP.GE.AND P2, PT, R22, UR4, PT ;  /* 0x0000000416007c0c */ /* 0x000fe4000bf46270 */
[----:B------:R-:W-:-:S11]  /*b2d0*/  ISETP.GE.AND P3, PT, R186, UR4, PT ;  /* 0x00000004ba007c0c */ /* 0x000fd6000bf66270 */
[-C--:B0-----:R-:W-:Y:S02]  /*b2e0*/  @!P2 LEA R6, P0, R22, R7.reuse, 0x1 ;  /* 0x000000071606a211 */ /* 0x081fe400078008ff */
[----:B------:R-:W-:Y:S02]  /*b2f0*/  @!P3 LEA R2, P1, R186, R7, 0x1 ;  /* 0x00000007ba02b211 */ /* 0x000fe400078208ff */
[-C--:B----4-:R-:W-:Y:S02]  /*b300*/  @!P2 LEA.HI.X R7, R22, R3.reuse, R197, 0x1, P0 ;  /* 0x000000031607a211 */ /* 0x090fe400000f0cc5 */
[----:B------:R-:W-:-:S03]  /*b310*/  @!P3 LEA.HI.X R3, R186, R3, R196, 0x1, P1 ;  /* 0x00000003ba03b211 */ /* 0x000fc600008f0cc4 */
[----:B------:R0:W-:Y:S04]  /*b320*/  @!P2 ST.E.128 desc[UR56][R6.64], RZ ;  /* 0x000000ff0600a985 */ /* 0x0001e8000c101d38 */
[----:B------:R0:W-:Y:S02]  /*b330*/  @!P3 ST.E.128 desc[UR56][R2.64], RZ ;  /* 0x000000ff0200b985 */ /* 0x0001e4000c101d38 */
.L_x_2503:
[----:B------:R-:W-:Y:S05]  /*b340*/  BSYNC B1 ;  /* 0x0000000000017941 */ /* 0x000fea0003800000 */
.L_x_2502:
[----:B------:R-:W-:Y:S01]  /*b350*/  VIADD R0, R18, 0x60 ;  /* 0x0000006012007836 */ /* 0x000fe20000000000 */
[----:B0-23--:R-:W0:Y:S04]  /*b360*/  SHFL.IDX PT, R5, R5, 0x3, 0x181f ;  /* 0x00781f0005057f89 */ /* 0x00de2800000e0000 */
[----:B------:R-:W-:Y:S01]  /*b370*/  ISETP.GE.AND P0, PT, R0, R17, PT ;  /* 0x000000110000720c */ /* 0x000fe20003f06270 */
[----:B----4-:R2:W3:-:S12]  /*b380*/  SHFL.IDX PT, R3, R4, 0x3, 0x181f ;  /* 0x00781f0004037f89 */ /* 0x0104d800000e0000 */
[----:B--2---:R-:W-:Y:S05]  /*b390*/  @P0 BRA `(.L_x_2494) ;  /* 0x0000000000240947 */ /* 0x004fea0003800000 */
[----:B------:R-:W-:Y:S02]  /*b3a0*/  ULDC UR4, c[0x0][0xac8] ;  /* 0x0002b20000047ab9 */ /* 0x000fe40000000800 */
[----:B------:R-:W-:Y:S02]  /*b3b0*/  ISETP.GE.AND P2, PT, R22, UR4, PT ;  /* 0x0000000416007c0c */ /* 0x000fe4000bf46270 */
[----:B------:R-:W-:-:S11]  /*b3c0*/  ISETP.GE.AND P3, PT, R186, UR4, PT ;  /* 0x00000004ba007c0c */ /* 0x000fd6000bf66270 */
[-C--:B---3--:R-:W-:Y:S02]  /*b3d0*/  @!P2 LEA R6, P0, R22, R3.reuse, 0x1 ;  /* 0x000000031606a211 */ /* 0x088fe400078008ff */
[----:B------:R-:W-:Y:S02]  /*b3e0*/  @!P3 LEA R2, P1, R186, R3, 0x1 ;  /* 0x00000003ba02b211 */ /* 0x000fe400078208ff */
[-C--:B0-----:R-:W-:Y:S02]  /*b3f0*/  @!P2 LEA.HI.X R7, R22, R5.reuse, R197, 0x1, P0 ;  /* 0x000000051607a211 */ /* 0x081fe400000f0cc5 */
[----:B------:R-:W-:-:S03]  /*b400*/  @!P3 LEA.HI.X R3, R186, R5, R196, 0x1, P1 ;  /* 0x00000005ba03b211 */ /* 0x000fc600008f0cc4 */
[----:B------:R0:W-:Y:S04]  /*b410*/  @!P2 ST.E.128 desc[UR56][R6.64], RZ ;  /* 0x000000ff0600a985 */ /* 0x0001e8000c101d38 */
[----:B------:R0:W-:Y:S02]  /*b420*/  @!P3 ST.E.128 desc[UR56][R2.64], RZ ;  /* 0x000000ff0200b985 */ /* 0x0001e4000c101d38 */
.L_x_2494:
[----:B------:R-:W-:Y:S05]  /*b430*/  BSYNC B0 ;  /* 0x0000000000007941 */ /* 0x000fea0003800000 */
.L_x_2485:
[----:B------:R-:W-:Y:S02]  /*b440*/  ULDC UR4, c[0x0][0xc3c] ;  /* 0x00030f0000047ab9 */ /* 0x000fe40000000800 */
[----:B-1----:R-:W-:-:S13]  /*b450*/  ISETP.GE.AND P0, PT, R47, UR4, PT ;  /* 0x000000042f007c0c */ /* 0x002fda000bf06270 */
[----:B------:R-:W-:Y:S05]  /*b460*/  @!P0 BRA `(.L_x_2504) ;  /* 0xffffff5800508947 */ /* 0x000fea000383ffff */
[----:B------:R-:W-:Y:S05]  /*b470*/  EXIT ;  /* 0x000000000000794d */ /* 0x000fea0003800000 */
.L_x_2449:
[----:B------:R-:W-:-:S08]  /*b480*/  NOP ;  /* 0x0000000000007918 */ /* 0x000fd00000000000 */
[----:B0-----:R-:W0:-:S00]  /*b490*/  USETMAXREG.DEALLOC.CTAPOOL 0x18 ;  /* 0x00000018000079c8 */ /* 0x001e0000080e0500 */
[----:B0-----:R-:W-:Y:S01]  /*b4a0*/  LOP3.LUT R0, R0, 0x3, RZ, 0xc0, !PT ;  /* 0x0000000300007812 */ /* 0x001fe200078ec0ff */
[----:B------:R-:W-:-:S05]  /*b4b0*/  IMAD.MOV.U32 R5, RZ, RZ, RZ ;  /* 0x000000ffff057224 */ /* 0x000fca00078e00ff */
[----:B------:R-:W0:Y:S02]  /*b4c0*/  SHFL.IDX PT, R0, R0, RZ, 0x1f ;  /* 0x00001fff00007589 */ /* 0x000e2400000e0000 */
[----:B0-----:R-:W-:-:S04]  /*b4d0*/  ISETP.NE.AND P0, PT, R0, RZ, PT ;  /* 0x000000ff0000720c */ /* 0x001fc80003f05270 */
[----:B------:R-:W-:-:S05]  /*b4e0*/  P2R R0, PR, RZ, 0x1 ;  /* 0x00000001ff007803 */ /* 0x000fca0000000000 */
[----:B------:R0:W-:Y:S04]  /*b4f0*/  STL [R1+0x50], R0 ;  /* 0x0000500001007387 */ /* 0x0001e80000100800 */
        /* <DEDUP_REMOVED lines=8> */
.L_x_2505:
[----:B0-----:R-:W0:Y:S01]  /*b580*/  S2R R0, SR_TID.X ;  /* 0x0000000000007919 */ /* 0x001e220000002100 */
[----:B------:R-:W-:Y:S01]  /*b590*/  ULDC UR4, c[0x0][0xc3c] ;  /* 0x00030f0000047ab9 */ /* 0x000fe20000000800 */
[----:B------:R-:W1:Y:S01]  /*b5a0*/  S2UR UR6, SR_CTAID.X ;  /* 0x00000000000679c3 */ /* 0x000e620000002500 */
        /* <DEDUP_REMOVED lines=8> */
[----:B------:R-:W-:Y:S01]  /*b630*/  UMOV UR4, URZ ;  /* 0x0000003f00047c82 */ /* 0x000fe20008000000 */
[C---:B------:R-:W-:Y:S01]  /*b640*/  ISETP.GE.U32.AND P2, PT, R0.reuse, 0x2, PT ;  /* 0x000000020000780c */ /* 0x040fe20003f46070 */
[----:B------:R-:W-:Y:S01]  /*b650*/  IMAD.MOV.U32 R16, RZ, RZ, RZ ;  /* 0x000000ffff107224 */ /* 0x000fe200078e00ff */
[C---:B------:R-:W-:Y:S02]  /*b660*/  ISETP.GE.U32.AND P3, PT, R0.reuse, 0x4, PT ;  /* 0x000000040000780c */ /* 0x040fe40003f66070 */
[C---:B------:R-:W-:Y:S02]  /*b670*/  ISETP.GE.U32.AND P4, PT, R0.reuse, 0x8, PT ;  /* 0x000000080000780c */ /* 0x040fe40003f86070 */
[----:B------:R-:W-:Y:S01]  /*b680*/  ISETP.GE.U32.AND P5, PT, R0, 0x10, PT ;  /* 0x000000100000780c */ /* 0x000fe20003fa6070 */
[----:B--2---:R-:W0:Y:S02]  /*b690*/  SHFL.UP PT, R4, R5, 0x1, RZ ;  /* 0x0420000005047989 */ /* 0x004e2400000e00ff */
        /* <DEDUP_REMOVED lines=24> */
.L_x_2511:
        /* <DEDUP_REMOVED lines=12> */
.L_x_2510:
[----:B------:R-:W-:Y:S05]  /*b8e0*/  BSYNC B0 ;  /* 0x0000000000007941 */ /* 0x000fea0003800000 */
.L_x_2509:
        /* <DEDUP_REMOVED lines=21> */
.L_x_2507:
        /* <DEDUP_REMOVED lines=20> */
.L_x_2512:
        /* <DEDUP_REMOVED lines=57> */
.L_x_2508:
[----:B------:R-:W-:Y:S02]  /*bf10*/  IMAD.MOV.U32 R17, RZ, RZ, RZ ;  /* 0x000000ffff117224 */ /* 0x000fe400078e00ff */
[----:B------:R-:W-:Y:S02]  /*bf20*/  IMAD.U32 R16, RZ, RZ, UR6 ;  /* 0x00000006ff107e24 */ /* 0x000fe4000f8e00ff */
[----:B------:R-:W-:-:S07]  /*bf30*/  IMAD.MOV.U32 R18, RZ, RZ, RZ ;  /* 0x000000ffff127224 */ /* 0x000fce00078e00ff */
.L_x_2513:
[----:B------:R-:W-:-:S13]  /*bf40*/  ISETP.NE.AND P0, PT, R0, RZ, PT ;  /* 0x000000ff0000720c */ /* 0x000fda0003f05270 */
[----:B------:R-:W1:Y:S01]  /*bf50*/  @!P0 S2R R3, SR_CgaCtaId ;  /* 0x0000000000038919 */ /* 0x000e620000008800 */
[----:B------:R-:W-:-:S04]  /*bf60*/  @!P0 MOV R0, 0x400 ;  /* 0x0000040000008802 */ /* 0x000fc80000000f00 */
[----:B-1----:R-:W-:-:S05]  /*bf70*/  @!P0 LEA R0, R3, R0, 0x18 ;  /* 0x0000000003008211 */ /* 0x002fca00078ec0ff */
[----:B------:R1:W-:Y:S01]  /*bf80*/  @!P0 STS.128 [R0+0x348d0], R16 ;  /* 0x0348d01000008388 */ /* 0x0003e20000000c00 */
[----:B------:R-:W-:Y:S06]  /*bf90*/  BAR.ARV 0x5, 0x180 ;  /* 0x0146000000007b1d */ /* 0x000fec0000002000 */
.L_x_2506:
[----:B01----:R-:W-:Y:S01]  /*bfa0*/  IMAD.MOV.U32 R0, RZ, RZ, 0x1 ;  /* 0x00000001ff007424 */ /* 0x003fe200078e00ff */
[----:B------:R0:W-:Y:S01]  /*bfb0*/  STL [R1+0x48], RZ ;  /* 0x000048ff01007387 */ /* 0x0001e20000100800 */
[----:B------:R-:W-:Y:S02]  /*bfc0*/  ULDC UR4, c[0x0][0xc3c] ;  /* 0x00030f0000047ab9 */ /* 0x000fe40000000800 */
[----:B--2---:R-:W-:Y:S01]  /*bfd0*/  ISETP.GE.AND P0, PT, R19, UR4, PT ;  /* 0x0000000413007c0c */ /* 0x004fe2000bf06270 */
        /* <DEDUP_REMOVED lines=30> */
.L_x_2616:
[----:B0-----:R-:W0:Y:S02]  /*c1c0*/  LDC.64 R2, c[0x0][0xc88] ;  /* 0x00032200ff027b82 */ /* 0x001e240000000a00 */
[----:B0-----:R-:W-:-:S05]  /*c1d0*/  IMAD.WIDE R2, R19, 0x4, R2 ;  /* 0x0000000413027825 */ /* 0x001fca00078e0202 */
[----:B--2---:R-:W2:Y:S01]  /*c1e0*/  LDG.E R12, desc[UR56][R2.64] ;  /* 0x00000038020c7981 */ /* 0x004ea2000c1e1900 */
[----:B------:R-:W-:Y:S05]  /*c1f0*/  YIELD ;  /* 0x0000000000007946 */ /* 0x000fea0003800000 */
[----:B------:R-:W-:Y:S01]  /*c200*/  ULDC.64 UR4, c[0x0][0xa28] ;  /* 0x00028a0000047ab9 */ /* 0x000fe20000000a00 */
[----:B------:R-:W-:Y:S01]  /*c210*/  IMAD.MOV.U32 R0, RZ, RZ, RZ ;  /* 0x000000ffff007224 */ /* 0x000fe200078e00ff */
[----:B------:R-:W-:Y:S01]  /*c220*/  ISETP.NE.U32.AND P0, PT, RZ, UR4, PT ;  /* 0x00000004ff007c0c */ /* 0x000fe2000bf05070 */
[----:B------:R-:W-:Y:S01]  /*c230*/  IMAD.MOV.U32 R6, RZ, RZ, RZ ;  /* 0x000000ffff067224 */ /* 0x000fe200078e00ff */
[----:B------:R-:W-:Y:S01]  /*c240*/  ULDC.64 UR8, c[0x0][0xa18] ;  /* 0x0002860000087ab9 */ /* 0x000fe20000000a00 */
[----:B------:R-:W-:Y:S01]  /*c250*/  ULDC.64 UR6, c[0x0][0xa08] ;  /* 0x0002820000067ab9 */ /* 0x000fe20000000a00 */
[----:B------:R-:W-:-:S02]  /*c260*/  ISETP.NE.AND.EX P0, PT, RZ, UR5, PT, P0 ;  /* 0x00000005ff007c0c */ /* 0x000fc4000bf05300 */
        /* <DEDUP_REMOVED lines=45> */
.L_x_2515:
[----:B------:R-:W-:Y:S01]  /*c540*/  IMAD.MOV.U32 R2, RZ, RZ, R12 ;  /* 0x000000ffff027224 */ /* 0x000fe200078e000c */
[----:B------:R-:W-:Y:S01]  /*c550*/  ULDC.64 UR4, c[0x0][0xa20] ;  /* 0x0002880000047ab9 */ /* 0x000fe20000000a00 */
[----:B-----5:R-:W-:Y:S01]  /*c560*/  IMAD.IADD R3, R8, 0x1, R0 ;  /* 0x0000000108037824 */ /* 0x020fe200078e0200 */
[----:B------:R-:W-:Y:S02]  /*c570*/  ISETP.NE.U32.AND P1, PT, RZ, UR4, PT ;  /* 0x00000004ff007c0c */ /* 0x000fe4000bf25070 */
[----:B------:R2:W-:Y:S02]  /*c580*/  STL [R1+0x10], R2 ;  /* 0x0000100201007387 */ /* 0x0005e40000100800 */
[----:B------:R-:W-:Y:S02]  /*c590*/  ISETP.NE.AND.EX P1, PT, RZ, UR5, PT, P1 ;  /* 0x00000005ff007c0c */ /* 0x000fe4000bf25310 */
[----:B------:R2:W-:Y:S11]  /*c5a0*/  STL [R1+0x18], R3 ;  /* 0x0000180301007387 */ /* 0x0005f60000100800 */
[----:B--2---:R-:W-:Y:S05]  /*c5b0*/  @!P1 BRA `(.L_x_2516) ;  /* 0x0000000000109947 */ /* 0x004fea0003800000 */
[----:B------:R-:W-:-:S04]  /*c5c0*/  IADD3 R6, P0, R11, UR4, RZ ;  /* 0x000000040b067c10 */ /* 0x000fc8000ff1e0ff */
[----:B------:R-:W-:-:S05]  /*c5d0*/  IADD3.X R7, R10, UR5, RZ, P0, !PT ;  /* 0x000000050a077c10 */ /* 0x000fca00087fe4ff */
[----:B------:R2:W5:Y:S01]  /*c5e0*/  LDG.E R6, desc[UR56][R6.64] ;  /* 0x0000003806067981 */ /* 0x000562000c1e1900 */
[----:B------:R-:W-:Y:S05]  /*c5f0*/  BRA `(.L_x_2517) ;  /* 0x0000000000107947 */ /* 0x000fea0003800000 */
.L_x_2516:
[----:B------:R-:W-:Y:S05]  /*c600*/  @!P0 BRA `(.L_x_2517) ;  /* 0x00000000000c8947 */ /* 0x000fea0003800000 */
[----:B------:R-:W2:Y:S04]  /*c610*/  LDG.E R6, desc[UR56][R4.64] ;  /* 0x0000003804067981 */ /* 0x000ea8000c1e1900 */
[----:B------:R-:W2:Y:S02]  /*c620*/  LDG.E R4, desc[UR56][R4.64+0x4] ;  /* 0x0000043804047981 */ /* 0x000ea4000c1e1900 */
[----:B--2---:R-:W-:-:S07]  /*c630*/  IMAD.IADD R6, R4, 0x1, -R6 ;  /* 0x0000000104067824 */ /* 0x004fce00078e0a06 */
.L_x_2517:
[----:B-----5:R-:W-:Y:S01]  /*c640*/  IMAD.IADD R6, R6, 0x1, -R0 ;  /* 0x0000000106067824 */ /* 0x020fe200078e0a00 */
[----:B------:R-:W-:Y:S01]  /*c650*/  BSSY B7, `(.L_x_2518) ;  /* 0x000043b000077945 */ /* 0x000fe20003800000 */
[----:B------:R-:W3:Y:S02]  /*c660*/  LDC R0, c[0x0][0x448] ;  /* 0x00011200ff007b82 */ /* 0x000ee40000000800 */
[----:B---3--:R-:W-:Y:S01]  /*c670*/  ISETP.NE.AND P0, PT, R0, 0x1, PT ;  /* 0x000000010000780c */ /* 0x008fe20003f05270 */
[----:B------:R-:W-:-:S04]  /*c680*/  IMAD.SHL.U32 R0, R17, 0x80, RZ ;  /* 0x0000008011007824 */ /* 0x000fc800078e00ff */
[----:B------:R-:W-:-:S08]  /*c690*/  VIADD R0, R0, 0x7f ;  /* 0x0000007f00007836 */ /* 0x000fd00000000000 */
[----:B------:R-:W3:Y:S08]  /*c6a0*/  @P0 LDC R2, c[0x0][0x44c] ;  /* 0x00011300ff020b82 */ /* 0x000ef00000000800 */
[----:B------:R-:W4:Y:S01]  /*c6b0*/  @P0 LDC R3, c[0x0][0x450] ;  /* 0x00011400ff030b82 */ /* 0x000f220000000800 */
[----:B---3--:R-:W-:-:S05]  /*c6c0*/  @P0 IMAD.HI.U32 R2, R0, R2, RZ ;  /* 0x0000000200020227 */ /* 0x008fca00078e00ff */
[----:B----4-:R-:W-:Y:S02]  /*c6d0*/  @P0 SHF.R.U32.HI R0, RZ, R3, R2 ;  /* 0x00000003ff000219 */ /* 0x010fe40000011602 */
[C---:B------:R-:W-:Y:S01]  /*c6e0*/  IADD3 R2, R6.reuse, 0x80, -R9 ;  /* 0x0000008006027810 */ /* 0x040fe20007ffe809 */
[----:B------:R-:W-:-:S04]  /*c6f0*/  VIADD R6, R6, 0x7f ;  /* 0x0000007f06067836 */ /* 0x000fc80000000000 */
[----:B------:R-:W-:Y:S01]  /*c700*/  IMAD.IADD R0, R2, 0x1, R0 ;  /* 0x0000000102007824 */ /* 0x000fe200078e0200 */
[----:B------:R-:W-:-:S04]  /*c710*/  SHF.R.S32.HI R2, RZ, 0x1f, R6 ;  /* 0x0000001fff027819 */ /* 0x000fc80000011406 */
[----:B------:R-:W-:Y:S02]  /*c720*/  SHF.R.S32.HI R3, RZ, 0x1f, R0 ;  /* 0x0000001fff037819 */ /* 0x000fe40000011400 */
[----:B------:R-:W-:Y:S02]  /*c730*/  LEA.HI R2, R2, R6, RZ, 0x7 ;  /* 0x0000000602027211 */ /* 0x000fe400078f38ff */
[----:B------:R-:W-:Y:S02]  /*c740*/  LEA.HI R3, R3, R0, RZ, 0x7 ;  /* 0x0000000003037211 */ /* 0x000fe400078f38ff */
[----:B------:R-:W-:Y:S02]  /*c750*/  SHF.R.S32.HI R2, RZ, 0x7, R2 ;  /* 0x00000007ff027819 */ /* 0x000fe40000011402 */
[----:B------:R-:W-:-:S04]  /*c760*/  SHF.R.S32.HI R3, RZ, 0x7, R3 ;  /* 0x00000007ff037819 */ /* 0x000fc80000011403 */
[----:B------:R-:W-:-:S04]  /*c770*/  VIMNMX R4, R2, R3, PT ;  /* 0x0000000302047248 */ /* 0x000fc80003fe0100 */
[----:B------:R-:W-:Y:S01]  /*c780*/  ISETP.GT.AND P0, PT, R4, RZ, PT ;  /* 0x000000ff0400720c */ /* 0x000fe20003f04270 */
[----:B------:R3:W-:-:S12]  /*c790*/  STL [R1+0x2c], R4 ;  /* 0x00002c0401007387 */ /* 0x0007d80000100800 */
[----:B---3--:R-:W-:Y:S05]  /*c7a0*/  @P0 BRA `(.L_x_2519) ;  /* 0x0000000000440947 */ /* 0x008fea0003800000 */
[----:B------:R-:W3:Y:S02]  /*c7b0*/  S2R R4, SR_TID.X ;  /* 0x0000000000047919 */ /* 0x000ee40000002100 */
[----:B---3--:R-:W-:-:S04]  /*c7c0*/  LOP3.LUT R4, R4, 0x7f, RZ, 0xc0, !PT ;  /* 0x0000007f04047812 */ /* 0x008fc800078ec0ff */
[----:B------:R-:W-:-:S13]  /*c7d0*/  ISETP.NE.AND P0, PT, R4, RZ, PT ;  /* 0x000000ff0400720c */ /* 0x000fda0003f05270 */
[----:B------:R-:W-:Y:S05]  /*c7e0*/  @P0 BRA `(.L_x_2520) ;  /* 0x0000004000840947 */ /* 0x000fea0003800000 */
[----:B------:R-:W3:Y:S01]  /*c7f0*/  S2R R3, SR_LANEID ;  /* 0x0000000000037919 */ /* 0x000ee20000000000 */
[----:B------:R-:W-:Y:S02]  /*c800*/  VOTEU.ANY UR4, UPT, PT ;  /* 0x0000000000047886 */ /* 0x000fe400038e0100 */
[----:B------:R-:W3:Y:S08]  /*c810*/  FLO.U32 R0, UR4 ;  /* 0x0000000400007d00 */ /* 0x000ef000080e0000 */
[----:B------:R-:W4:Y:S01]  /*c820*/  POPC R5, UR4 ;  /* 0x0000000400057d09 */ /* 0x000f220008000000 */
[----:B---3--:R-:W-:-:S02]  /*c830*/  ISETP.EQ.U32.AND P0, PT, R0, R3, PT ;  /* 0x000000030000720c */ /* 0x008fc40003f02070 */
[----:B------:R-:W4:Y:S11]  /*c840*/  LDC.64 R2, c[0x0][0xc60] ;  /* 0x00031800ff027b82 */ /* 0x000f360000000a00 */
[----:B----4-:R-:W3:Y:S01]  /*c850*/  @P0 ATOMG.E.ADD.STRONG.GPU PT, R3, desc[UR56][R2.64], R5 ;  /* 0x00000005020309a8 */ /* 0x010ee200081ee1f8 */
[----:B------:R-:W4:Y:S02]  /*c860*/  S2R R4, SR_LTMASK ;  /* 0x0000000000047919 */ /* 0x000f240000003900 */
[----:B----4-:R-:W-:-:S04]  /*c870*/  LOP3.LUT R4, R4, UR4, RZ, 0xc0, !PT ;  /* 0x0000000404047c12 */ /* 0x010fc8000f8ec0ff */
[----:B--2---:R-:W2:Y:S01]  /*c880*/  POPC R7, R4 ;  /* 0x0000000400077309 */ /* 0x004ea20000000000 */
[----:B---3--:R-:W2:Y:S02]  /*c890*/  SHFL.IDX PT, R0, R3, R0, 0x1f ;  /* 0x00001f0003007589 */ /* 0x008ea400000e0000 */
[----:B--2---:R-:W-:Y:S01]  /*c8a0*/  IADD3 R16, R0, UR36, R7 ;  /* 0x0000002400107c10 */ /* 0x004fe2000fffe007 */
[----:B------:R-:W-:Y:S06]  /*c8b0*/  BRA `(.L_x_2520) ;  /* 0x0000004000507947 */ /* 0x000fec0003800000 */
.L_x_2519:
[----:B------:R-:W3:Y:S01]  /*c8c0*/  LDL R0, [R1+0x4] ;  /* 0x0000040001007983 */ /* 0x000ee20000100800 */
        /* <DEDUP_REMOVED lines=20> */
.L_x_2522:
[----:B------:R-:W-:Y:S05]  /*ca10*/  BSYNC B6 ;  /* 0x0000000000067941 */ /* 0x000fea0003800000 */
.L_x_2521:
        /* <DEDUP_REMOVED lines=21> */
.L_x_2525:
        /* <DEDUP_REMOVED lines=16> */
.L_x_2524:
[----:B------:R-:W-:Y:S05]  /*cc70*/  BSYNC B6 ;  /* 0x0000000000067941 */ /* 0x000fea0003800000 */
.L_x_2523:
[----:B------:R-:W3:Y:S01]  /*cc80*/  LDL.LU R2, [R1] ;  /* 0x0000000001027983 */ /* 0x000ee20000300800 */
[----:B------:R-:W-:-:S03]  /*cc90*/  ULDC.64 UR4, c[0x0][0x9f8] ;  /* 0x00027e0000047ab9 */ /* 0x000fc60000000a00 */
[----:B------:R-:W4:Y:S04]  /*cca0*/  LDL.LU R4, [R1+0xc] ;  /* 0x00000c0001047983 */ /* 0x000f280000300800 */
[----:B--2---:R-:W2:Y:S01]  /*ccb0*/  LDL R7, [R1+0x10] ;  /* 0x0000100001077983 */ /* 0x004ea20000100800 */
[----:B------:R-:W-:-:S03]  /*ccc0*/  ISETP.NE.U32.AND P0, PT, RZ, UR4, PT ;  /* 0x00000004ff007c0c */ /* 0x000fc6000bf05070 */
[----:B------:R-:W5:Y:S01]  /*ccd0*/  LDL R0, [R1+0x2c] ;  /* 0x00002c0001007983 */ /* 0x000f620000100800 */
[----:B------:R-:W-:-:S13]  /*cce0*/  ISETP.NE.AND.EX P0, PT, RZ, UR5, PT, P0 ;  /* 0x00000005ff007c0c */ /* 0x000fda000bf05300 */
[----:B---3--:R-:W-:-:S04]  /*ccf0*/  @P0 IADD3 R2, P1, R2, UR4, RZ ;  /* 0x0000000402020c10 */ /* 0x008fc8000ff3e0ff */
[----:B----4-:R-:W-:Y:S01]  /*cd00*/  @P0 IADD3.X R3, R4, UR5, RZ, P1, !PT ;  /* 0x0000000504030c10 */ /* 0x010fe20008ffe4ff */
[----:B------:R-:W-:-:S04]  /*cd10*/  ULDC.64 UR4, c[0x0][0xa08] ;  /* 0x0002820000047ab9 */ /* 0x000fc80000000a00 */
[----:B--2---:R2:W3:Y:S02]  /*cd20*/  @P0 LDG.E R7, desc[UR56][R2.64] ;  /* 0x0000003802070981 */ /* 0x0044e4000c1e1900 */
[----:B--2---:R-:W2:Y:S01]  /*cd30*/  LDC.64 R2, c[0x0][0x418] ;  /* 0x00010600ff027b82 */ /* 0x004ea20000000a00 */
[----:B-----5:R-:W-:Y:S01]  /*cd40*/  VIADD R4, R0, 0xffffffff ;  /* 0xffffffff00047836 */ /* 0x020fe20000000000 */
[----:B---3--:R-:W-:Y:S01]  /*cd50*/  SHF.R.S32.HI R8, RZ, 0x1f, R7 ;  /* 0x0000001fff087819 */ /* 0x008fe20000011407 */
[----:B------:R3:W-:Y:S04]  /*cd60*/  @P0 STL [R1+0x10], R7 ;  /* 0x0000100701000387 */ /* 0x0007e80000100800 */
[----:B------:R3:W-:Y:S01]  /*cd70*/  STL [R1+0x1c], R8 ;  /* 0x00001c0801007387 */ /* 0x0007e20000100800 */
[----:B--2---:R-:W-:Y:S01]  /*cd80*/  LOP3.LUT P0, RZ, R2, UR4, RZ, 0xfc, !PT ;  /* 0x0000000402ff7c12 */ /* 0x004fe2000f80fcff */
[----:B------:R-:W-:-:S03]  /*cd90*/  UMOV UR4, 0xffffffff ;  /* 0xffffffff00047882 */ /* 0x000fc60000000000 */
[----:B------:R-:W-:-:S04]  /*cda0*/  LOP3.LUT P0, RZ, R3, UR5, RZ, 0xfc, P0 ;  /* 0x0000000503ff7c12 */ /* 0x000fc8000800fcff */
[----:B------:R-:W-:Y:S01]  /*cdb0*/  SEL R0, R7, RZ, !P0 ;  /* 0x000000ff07007207 */ /* 0x000fe20004000000 */
[----:B---3--:R-:W-:Y:S08]  /*cdc0*/  BRA.DIV UR4, `(.L_x_2526) ;  /* 0x0000004e04c47947 */ /* 0x008ff0000b800000 */
[----:B------:R-:W2:Y:S02]  /*cdd0*/  S2R R5, SR_TID.X ;  /* 0x0000000000057919 */ /* 0x000ea40000002100 */
[----:B--2---:R-:W-:-:S04]  /*cde0*/  SHF.R.U32.HI R5, RZ, 0x5, R5 ;  /* 0x00000005ff057819 */ /* 0x004fc80000011605 */
[----:B------:R-:W-:-:S05]  /*cdf0*/  LOP3.LUT R5, R5, 0x3, RZ, 0xc0, !PT ;  /* 0x0000000305057812 */ /* 0x000fca00078ec0ff */
[----:B------:R2:W3:Y:S02]  /*ce00*/  SHFL.IDX PT, R14, R5, RZ, 0x1f ;  /* 0x00001fff050e7589 */ /* 0x0004e400000e0000 */
.L_x_2632:
[----:B------:R-:W-:Y:S01]  /*ce10*/  PLOP3.LUT P1, PT, PT, PT, PT, 0x8, 0x0 ;  /* 0x000000000000781c */ /* 0x000fe20003f2e170 */
[----:B------:R4:W-:Y:S01]  /*ce20*/  STL [R1], R0 ;  /* 0x0000000001007387 */ /* 0x0009e20000100800 */
[----:B---3--:R-:W-:-:S03]  /*ce30*/  ISETP.NE.AND P0, PT, R14, RZ, PT ;  /* 0x000000ff0e00720c */ /* 0x008fc60003f05270 */
[----:B------:R3:W-:Y:S01]  /*ce40*/  STL [R1+0xc], R4 ;  /* 0x00000c0401007387 */ /* 0x0007e20000100800 */
[----:B----4-:R-:W-:-:S05]  /*ce50*/  P2R R0, PR, RZ, 0x2 ;  /* 0x00000002ff007803 */ /* 0x010fca0000000000 */
[----:B------:R3:W-:Y:S04]  /*ce60*/  STL [R1+0x20], R0 ;  /* 0x0000200001007387 */ /* 0x0007e80000100800 */
[----:B------:R-:W-:Y:S05]  /*ce70*/  @P0 BRA `(.L_x_2527) ;  /* 0x0000000400480947 */ /* 0x000fea0003800000 */
[----:B------:R-:W-:-:S03]  /*ce80*/  UMOV UR4, 0xffffffff ;  /* 0xffffffff00047882 */ /* 0x000fc60000000000 */
[----:B------:R-:W-:Y:S05]  /*ce90*/  BRA.DIV UR4, `(.L_x_2528) ;  /* 0x0000004e04c47947 */ /* 0x000fea000b800000 */
[----:B------:R-:W-:-:S13]  /*cea0*/  ELECT P6, URZ, PT ;  /* 0x00000000003f782f */ /* 0x000fda00038c0000 */
.L_x_2635:
[----:B------:R-:W-:Y:S05]  /*ceb0*/  @!P6 BRA `(.L_x_2527) ;  /* 0x000000040038e947 */ /* 0x000fea0003800000 */
[----:B------:R-:W-:-:S04]  /*cec0*/  ISETP.NE.U32.AND P0, PT, R2, RZ, PT ;  /* 0x000000ff0200720c */ /* 0x000fc80003f05070 */
[----:B------:R-:W-:-:S13]  /*ced0*/  ISETP.NE.AND.EX P0, PT, R3, RZ, PT, P0 ;  /* 0x000000ff0300720c */ /* 0x000fda0003f05300 */
[----:B------:R-:W-:Y:S05]  /*cee0*/  @!P0 BRA `(.L_x_2529) ;  /* 0x0000000000548947 */ /* 0x000fea0003800000 */
[----:B------:R-:W4:Y:S01]  /*cef0*/  LDC R6, c[0x0][0x43c] ;  /* 0x00010f00ff067b82 */ /* 0x000f220000000800 */
[----:B01----:R-:W-:Y:S01]  /*cf00*/  IMAD.MOV.U32 R9, RZ, RZ, R4 ;  /* 0x000000ffff097224 */ /* 0x003fe200078e0004 */
[----:B------:R-:W-:-:S03]  /*cf10*/  ULDC.64 UR4, c[0x0][0x428] ;  /* 0x00010a0000047ab9 */ /* 0x000fc60000000a00 */
[----:B---3--:R-:W-:Y:S01]  /*cf20*/  IMAD.MOV.U32 R0, RZ, RZ, R9 ;  /* 0x000000ffff007224 */ /* 0x008fe200078e0009 */
[----:B----4-:R-:W-:-:S13]  /*cf30*/  ISETP.NE.AND P0, PT, R6, 0x1, PT ;  /* 0x000000010600780c */ /* 0x010fda0003f05270 */
[----:B--2---:R-:W0:Y:S02]  /*cf40*/  @P0 LDC.64 R4, c[0x0][0x440] ;  /* 0x00011000ff040b82 */ /* 0x004e240000000a00 */
        /* <DEDUP_REMOVED lines=13> */
[----:B------:R-:W2:Y:S04]  /*d020*/  LDG.E R0, desc[UR56][R2.64] ;  /* 0x0000003802007981 */ /* 0x000ea8000c1e1900 */
[----:B--2---:R4:W-:Y:S02]  /*d030*/  STL [R1], R0 ;  /* 0x0000000001007387 */ /* 0x0049e40000100800 */
.L_x_2529:
[----:B------:R-:W5:Y:S04]  /*d040*/  LDL R7, [R1+0x4] ;  /* 0x0000040001077983 */ /* 0x000f680000100800 */
[----:B---34-:R-:W5:Y:S04]  /*d050*/  LDL R0, [R1+0x8] ;  /* 0x0000080001007983 */ /* 0x018f680000100800 */
[----:B------:R-:W3:Y:S01]  /*d060*/  LDL R2, [R1+0x14] ;  /* 0x0000140001027983 */ /* 0x000ee20000100800 */
[----:B-----5:R-:W-:Y:S01]  /*d070*/  IMAD R0, R0, 0x8, R7 ;  /* 0x0000000800007824 */ /* 0x020fe200078e0207 */
[----:B---3--:R-:W-:-:S04]  /*d080*/  SHF.L.U32 R2, R2, 0x1f, RZ ;  /* 0x0000001f02027819 */ /* 0x008fc800000006ff */
[----:B------:R-:W3:Y:S02]  /*d090*/  SYNCS.PHASECHK.TRANS64.TRYWAIT P0, [R0+URZ+0x34840], R2 ;  /* 0x03484002000075a7 */ /* 0x000ee4000800017f */
[----:B---3--:R-:W-:Y:S05]  /*d0a0*/  @!P0 BRA `(.L_x_2530) ;  /* 0x0000004c00608947 */ /* 0x008fea0003800000 */
.L_x_2636:
[----:B------:R-:W4:Y:S02]  /*d0b0*/  S2R R3, SR_TID.X ;  /* 0x0000000000037919 */ /* 0x000f240000002100 */
[----:B----4-:R-:W-:-:S04]  /*d0c0*/  LOP3.LUT R3, R3, 0x7f, RZ, 0xc0, !PT ;  /* 0x0000007f03037812 */ /* 0x010fc800078ec0ff */
[----:B------:R-:W-:-:S13]  /*d0d0*/  ISETP.NE.AND P0, PT, R3, RZ, PT ;  /* 0x000000ff0300720c */ /* 0x000fda0003f05270 */
[----:B------:R-:W-:Y:S05]  /*d0e0*/  @P0 BRA `(.L_x_2531) ;  /* 0x00000000001c0947 */ /* 0x000fea0003800000 */
[----:B------:R-:W4:Y:S01]  /*d0f0*/  S2R R3, SR_TID.X ;  /* 0x0000000000037919 */ /* 0x000f220000002100 */
[----:B---3--:R-:W-:-:S04]  /*d100*/  IMAD.MOV.U32 R2, RZ, RZ, 0xc000 ;  /* 0x0000c000ff027424 */ /* 0x008fc800078e00ff */
[----:B------:R3:W-:Y:S01]  /*d110*/  SYNCS.ARRIVE.TRANS64 RZ, [R0+URZ+0x34830], R2 ;  /* 0x0348300200ff79a7 */ /* 0x0007e2000800003f */
[----:B----4-:R-:W-:-:S04]  /*d120*/  LOP3.LUT R3, R3, 0x1f, RZ, 0xc0, !PT ;  /* 0x0000001f03037812 */ /* 0x010fc800078ec0ff */
[----:B------:R-:W-:-:S13]  /*d130*/  ISETP.NE.AND P0, PT, R3, RZ, PT ;  /* 0x000000ff0300720c */ /* 0x000fda0003f05270 */
[----:B---3--:R-:W-:Y:S05]  /*d140*/  @!P0 BRA `(.L_x_2531) ;  /* 0x0000000000048947 */ /* 0x008fea0003800000 */
[----:B------:R-:W-:Y:S01]  /*d150*/  BPT.TRAP 0x1 ;  /* 0x000000040000795c */ /* 0x000fe20000300000 */
.L_x_2531:
[----:B------:R-:W4:Y:S04]  /*d160*/  LDL R6, [R1+0x4] ;  /* 0x0000040001067983 */ /* 0x000f280000100800 */
[----:B--2---:R-:W4:Y:S04]  /*d170*/  LDL R5, [R1+0x8] ;  /* 0x0000080001057983 */ /* 0x004f280000100800 */
[----:B------:R-:W2:Y:S04]  /*d180*/  LDL R4, [R1+0xc] ;  /* 0x00000c0001047983 */ /* 0x000ea80000100800 */
[----:B------:R-:W5:Y:S04]  /*d190*/  LDL R3, [R1+0x18] ;  /* 0x0000180001037983 */ /* 0x000f680000100800 */
[----:B---3--:R-:W3:Y:S01]  /*d1a0*/  LDL R2, [R1] ;  /* 0x0000000001027983 */ /* 0x008ee20000100800 */
        /* <DEDUP_REMOVED lines=9> */
[----:B----4-:R-:W-:Y:S01]  /*d240*/  IMAD R0, R5, 0xc000, R6 ;  /* 0x0000c00005007824 */ /* 0x010fe200078e0206 */
[----:B--2---:R-:W-:-:S04]  /*d250*/  R2UR UR11, R4 ;  /* 0x00000000040b72ca */ /* 0x004fc800000e0000 */
[----:B------:R-:W-:Y:S02]  /*d260*/  R2UR UR8, R0 ;  /* 0x00000000000872ca */ /* 0x000fe400000e0000 */
[----:B-----5:R-:W-:Y:S02]  /*d270*/  R2UR UR5, R3 ;  /* 0x00000000030572ca */ /* 0x020fe400000e0000 */
[----:B------:R-:W-:Y:S02]  /*d280*/  P2R R0, PR, RZ, 0x1 ;  /* 0x00000001ff007803 */ /* 0x000fe40000000000 */
[----:B---3--:R-:W-:-:S03]  /*d290*/  R2UR UR13, R2 ;  /* 0x00000000020d72ca */ /* 0x008fc600000e0000 */
[----:B------:R4:W-:Y:S04]  /*d2a0*/  STL [R1+0x20], R0 ;  /* 0x0000200001007387 */ /* 0x0009e80000100800 */
[----:B------:R-:W-:Y:S02]  /*d2b0*/  UIADD3 UR14, UR8, 0x1c400, URZ ;  /* 0x0001c400080e7890 */ /* 0x000fe4000fffe03f */
[----:B------:R-:W-:Y:S02]  /*d2c0*/  ULEA UR11, UR11, UR5, 0x7 ;  /* 0x000000050b0b7291 */ /* 0x000fe4000f8e383f */
[----:B------:R-:W-:Y:S02]  /*d2d0*/  UIADD3.X UR5, URZ, UR39, URZ, UP0, !UPT ;  /* 0x000000273f057290 */ /* 0x000fe400087fe43f */
[----:B------:R-:W-:-:S02]  /*d2e0*/  UIADD3 UR15, UR8, 0x20400, URZ ;  /* 0x00020400080f7890 */ /* 0x000fc4000fffe03f */
        /* <DEDUP_REMOVED lines=10> */
[----:B----4-:R-:W-:Y:S01]  /*d390*/  NOP ;  /* 0x0000000000007918 */ /* 0x010fe20000000000 */
.L_x_2527:
[----:B------:R-:W4:Y:S04]  /*d3a0*/  LDL R2, [R1+0x4] ;  /* 0x0000040001027983 */ /* 0x000f280000100800 */
[----:B------:R-:W5:Y:S04]  /*d3b0*/  LDL.LU R3, [R1+0x30] ;  /* 0x0000300001037983 */ /* 0x000f680000300800 */
[----:B--2---:R-:W2:Y:S04]  /*d3c0*/  LDL.LU R5, [R1+0x28] ;  /* 0x0000280001057983 */ /* 0x004ea80000300800 */
[----:B---3--:R-:W3:Y:S01]  /*d3d0*/  LDL.LU R4, [R1+0x38] ;  /* 0x0000380001047983 */ /* 0x008ee20000300800 */
[----:B------:R-:W-:Y:S05]  /*d3e0*/  WARPSYNC.ALL ;  /* 0x0000000000007948 */ /* 0x000fea0003800000 */
[----:B------:R-:W-:Y:S01]  /*d3f0*/  ULDC.64 UR4, c[0x0][0x298] ;  /* 0x0000a60000047ab9 */ /* 0x000fe20000000a00 */
[----:B------:R-:W-:Y:S01]  /*d400*/  ULDC.64 UR6, c[0x0][0xa00] ;  /* 0x0002800000067ab9 */ /* 0x000fe20000000a00 */
[----:B------:R-:W-:Y:S01]  /*d410*/  BSSY B6, `(.L_x_2532) ;  /* 0x0000024000067945 */ /* 0x000fe20003800000 */
[----:B------:R-:W-:Y:S01]  /*d420*/  BAR.SYNC.DEFER_BLOCKING 0x8, 0x180 ;  /* 0x0206000000007b1d */ /* 0x000fe20000010000 */
[----:B------:R-:W-:-:S04]  /*d430*/  ISETP.NE.U32.AND P0, PT, RZ, UR6, PT ;  /* 0x00000006ff007c0c */ /* 0x000fc8000bf05070 */
[----:B------:R-:W-:Y:S01]  /*d440*/  ISETP.NE.AND.EX P0, PT, RZ, UR7, PT, P0 ;  /* 0x00000007ff007c0c */ /* 0x000fe2000bf05300 */
[----:B----4-:R-:W-:Y:S01]  /*d450*/  VIADD R2, R2, 0x10400 ;  /* 0x0001040002027836 */ /* 0x010fe20000000000 */
[----:B-----5:R-:W-:-:S04]  /*d460*/  SHF.R.S32.HI R0, RZ, 0x1f, R3 ;  /* 0x0000001fff007819 */ /* 0x020fc80000011403 */
[----:B------:R-:W-:Y:S02]  /*d470*/  LOP3.LUT P1, RZ, R2, 0x3ff, RZ, 0xc0, !PT ;  /* 0x000003ff02ff7812 */ /* 0x000fe4000782c0ff */
[----:B--2---:R-:W-:Y:S01]  /*d480*/  SEL R5, R5, RZ, !P0 ;  /* 0x000000ff05057207 */ /* 0x004fe20004000000 */
[----:B------:R-:W-:Y:S01]  /*d490*/  IMAD R0, R0, UR4, RZ ;  /* 0x0000000400007c24 */ /* 0x000fe2000f8e02ff */
[----:B---3--:R-:W-:-:S03]  /*d4a0*/  SEL R4, R4, RZ, !P0 ;  /* 0x000000ff04047207 */ /* 0x008fc60004000000 */
[C---:B------:R-:W-:Y:S02]  /*d4b0*/  IMAD R0, R3.reuse, UR5, R0 ;  /* 0x0000000503007c24 */ /* 0x040fe4000f8e0200 */
[----:B------:R-:W-:-:S05]  /*d4c0*/  IMAD.WIDE.U32 R2, R3, UR4, RZ ;  /* 0x0000000403027c25 */ /* 0x000fca000f8e00ff */
[----:B------:R2:W-:Y:S04]  /*d4d0*/  STL.64 [R1+0x40], R2 ;  /* 0x0000400201007387 */ /* 0x0005e80000100a00 */
[----:B------:R3:W-:Y:S04]  /*d4e0*/  STL [R1+0x28], R5 ;  /* 0x0000280501007387 */ /* 0x0007e80000100800 */
[----:B------:R3:W-:Y:S01]  /*d4f0*/  STL [R1+0x4c], R4 ;  /* 0x00004c0401007387 */ /* 0x0007e20000100800 */
[----:B--2---:R-:W-:Y:S01]  /*d500*/  IMAD.IADD R2, R3, 0x1, R0 ;  /* 0x0000000103027824 */ /* 0x004fe200078e0200 */
[----:B------:R-:W-:-:S05]  /*d510*/  SHF.R.S32.HI R0, RZ, 0x1f, R18 ;  /* 0x0000001fff007819 */ /* 0x000fca0000011412 */
[----:B------:R3:W-:Y:S04]  /*d520*/  STL [R1+0x38], R0 ;  /* 0x0000380001007387 */ /* 0x0007e80000100800 */
[----:B------:R3:W-:Y:S01]  /*d530*/  STL [R1+0x30], R2 ;  /* 0x0000300201007387 */ /* 0x0007e20000100800 */
[----:B------:R-:W-:Y:S05]  /*d540*/  @!P1 BRA `(.L_x_2533) ;  /* 0x0000000000409947 */ /* 0x000fea0003800000 */
[----:B---3--:R-:W-:Y:S01]  /*d550*/  MOV R2, 0x0 ;  /* 0x0000000000027802 */ /* 0x008fe20000000f00 */
[----:B------:R-:W-:Y:S01]  /*d560*/  ULDC.64 UR6, c[0x4][0x118] ;  /* 0x0100460000067ab9 */ /* 0x000fe20000000a00 */
[----:B------:R-:W-:Y:S01]  /*d570*/  ULDC.64 UR8, c[0x4][0x120] ;  /* 0x0100480000087ab9 */ /* 0x000fe20000000a00 */
[----:B------:R-:W-:Y:S01]  /*d580*/  ULDC.64 UR4, c[0x4][0x88] ;  /* 0x0100220000047ab9 */ /* 0x000fe20000000a00 */
[----:B------:R-:W-:Y:S02]  /*d590*/  IMAD.U32 R4, RZ, RZ, UR6 ;  /* 0x00000006ff047e24 */ /* 0x000fe4000f8e00ff */
[----:B------:R-:W2:Y:S01]  /*d5a0*/  LDC.64 R2, c[0x4][R2] ;  /* 0x0100000002027b82 */ /* 0x000ea20000000a00 */
        /* <DEDUP_REMOVED lines=10> */
.L_x_2533:
[----:B------:R-:W-:Y:S05]  /*d650*/  BSYNC B6 ;  /* 0x0000000000067941 */ /* 0x000fea0003800000 */
.L_x_2532:
[----:B---3--:R-:W2:Y:S01]  /*d660*/  LDL.LU R5, [R1+0x30] ;  /* 0x0000300001057983 */ /* 0x008ea20000300800 */
[----:B------:R-:W-:Y:S01]  /*d670*/  ULDC.64 UR4, c[0x0][0x2d8] ;  /* 0x0000b60000047ab9 */ /* 0x000fe20000000a00 */
[----:B------:R-:W3:Y:S01]  /*d680*/  LDC R7, c[0x0][0x448] ;  /* 0x00011200ff077b82 */ /* 0x000ee20000000800 */
[----:B------:R-:W-:Y:S01]  /*d690*/  ULDC.64 UR6, c[0x0][0x280] ;  /* 0x0000a00000067ab9 */ /* 0x000fe20000000a00 */
[----:B------:R-:W2:Y:S04]  /*d6a0*/  LDL.LU.64 R2, [R1+0x40] ;  /* 0x0000400001027983 */ /* 0x000ea80000300a00 */
[----:B------:R-:W4:Y:S04]  /*d6b0*/  LDL.LU R0, [R1+0x38] ;  /* 0x0000380001007983 */ /* 0x000f280000300800 */
[----:B------:R-:W4:Y:S04]  /*d6c0*/  LDL.LU R6, [R1+0x4c] ;  /* 0x00004c0001067983 */ /* 0x000f280000300800 */
[----:B------:R-:W4:Y:S01]  /*d6d0*/  LDL.LU R4, [R1+0x28] ;  /* 0x0000280001047983 */ /* 0x000f220000300800 */
[----:B01----:R-:W0:Y:S01]  /*d6e0*/  S2R R9, SR_TID.X ;  /* 0x0000000000097919 */ /* 0x003e220000002100 */
[----:B------:R-:W1:Y:S01]  /*d6f0*/  S2R R8, SR_TID.X ;  /* 0x0000000000087919 */ /* 0x000e620000002100 */
[----:B---3--:R-:W-:Y:S01]  /*d700*/  ISETP.NE.AND P0, PT, R7, 0x1, PT ;  /* 0x000000010700780c */ /* 0x008fe20003f05270 */
[----:B0-----:R-:W-:-:S02]  /*d710*/  IMAD.SHL.U32 R9, R9, 0x8, RZ ;  /* 0x0000000809097824 */ /* 0x001fc400078e00ff */
[----:B-1----:R-:W-:-:S03]  /*d720*/  IMAD.SHL.U32 R10, R8, 0x8, RZ ;  /* 0x00000008080a7824 */ /* 0x002fc600078e00ff */
[----:B------:R-:W-:-:S04]  /*d730*/  LOP3.LUT R9, R9, 0x38, RZ, 0xc0, !PT ;  /* 0x0000003809097812 */ /* 0x000fc800078ec0ff */
[C---:B------:R-:W-:Y:S02]  /*d740*/  LOP3.LUT R11, R9.reuse, 0x40, RZ, 0xfc, !PT ;  /* 0x00000040090b7812 */ /* 0x040fe400078efcff */
[----:B------:R-:W-:Y:S02]  /*d750*/  LOP3.LUT R9, R9, 0x80, RZ, 0xfc, !PT ;  /* 0x0000008009097812 */ /* 0x000fe400078efcff */
[----:B------:R-:W-:Y:S01]  /*d760*/  LOP3.LUT R10, R10, 0x38, RZ, 0xc0, !PT ;  /* 0x000000380a0a7812 */ /* 0x000fe200078ec0ff */
[----:B--2---:R-:W-:Y:S02]  /*d770*/  IMAD.MOV.U32 R3, RZ, RZ, R5 ;  /* 0x000000ffff037224 */ /* 0x004fe400078e0005 */
[----:B------:R-:W0:Y:S01]  /*d780*/  S2R R5, SR_TID.X ;  /* 0x0000000000057919 */ /* 0x000e220000002100 */
[----:B----4-:R-:W-:Y:S02]  /*d790*/  IMAD R0, R0, UR4, RZ ;  /* 0x0000000400007c24 */ /* 0x010fe4000f8e02ff */
[----:B------:R-:W-:-:S04]  /*d7a0*/  IMAD.WIDE.U32 R2, R18, UR4, R2 ;  /* 0x0000000412027c25 */ /* 0x000fc8000f8e0002 */
[----:B------:R-:W-:Y:S01]  /*d7b0*/  IMAD R0, R18, UR5, R0 ;  /* 0x0000000512007c24 */ /* 0x000fe2000f8e0200 */
[----:B------:R-:W-:-:S03]  /*d7c0*/  ULDC.64 UR4, c[0x0][0x2e0] ;  /* 0x0000b80000047ab9 */ /* 0x000fc60000000a00 */
[----:B------:R-:W-:Y:S02]  /*d7d0*/  IMAD.IADD R3, R3, 0x1, R0 ;  /* 0x0000000103037824 */ /* 0x000fe400078e0200 */
[----:B------:R-:W-:Y:S02]  /*d7e0*/  IMAD R0, R6, UR4, RZ ;  /* 0x0000000406007c24 */ /* 0x000fe4000f8e02ff */
[C---:B------:R-:W-:Y:S01]  /*d7f0*/  IMAD.WIDE.U32 R2, R4.reuse, UR4, R2 ;  /* 0x0000000404027c25 */ /* 0x040fe2000f8e0002 */
[----:B------:R-:W1:Y:S03]  /*d800*/  @P0 LDC R6, c[0x0][0x450] ;  /* 0x00011400ff060b82 */ /* 0x000e660000000800 */
[----:B------:R-:W-:Y:S01]  /*d810*/  IMAD R0, R4, UR5, R0 ;  /* 0x0000000504007c24 */ /* 0x000fe2000f8e0200 */
[----:B------:R-:W-:Y:S01]  /*d820*/  ULDC.64 UR4, c[0x0][0x2d0] ;  /* 0x0000b40000047ab9 */ /* 0x000fe20000000a00 */
[----:B------:R-:W2:Y:S02]  /*d830*/  S2R R4, SR_TID.X ;  /* 0x0000000000047919 */ /* 0x000ea40000002100 */
[----:B------:R-:W-:Y:S01]  /*d840*/  IMAD.IADD R3, R3, 0x1, R0 ;  /* 0x0000000103037824 */ /* 0x000fe200078e0200 */
[----:B0-----:R-:W-:-:S04]  /*d850*/  LOP3.LUT R5, R5, 0x7f, RZ, 0xc0, !PT ;  /* 0x0000007f05057812 */ /* 0x001fc800078ec0ff */
[----:B------:R-:W-:Y:S01]  /*d860*/  SHF.R.U32.HI R5, RZ, 0x3, R5 ;  /* 0x00000003ff057819 */ /* 0x000fe20000011605 */
[----:B--2---:R-:W-:-:S05]  /*d870*/  IMAD.SHL.U32 R4, R4, 0x10, RZ ;  /* 0x0000001004047824 */ /* 0x004fca00078e00ff */
[----:B------:R-:W-:Y:S02]  /*d880*/  LOP3.LUT R4, R5, 0x70, R4, 0xf8, !PT ;  /* 0x0000007005047812 */ /* 0x000fe400078ef804 */
[----:B------:R-:W0:Y:S03]  /*d890*/  @P0 LDC R5, c[0x0][0x44c] ;  /* 0x00011300ff050b82 */ /* 0x000e260000000800 */
[----:B------:R-:W-:-:S04]  /*d8a0*/  IMAD R0, R17, 0x80, R4 ;  /* 0x0000008011007824 */ /* 0x000fc800078e0204 */
        /* <DEDUP_REMOVED lines=11> */
[----:B------:R-:W-:-:S05]  /*d960*/  SHF.R.S32.HI R4, RZ, 0x1f, R0 ;  /* 0x0000001fff047819 */ /* 0x000fca0000011400 */
[----:B------:R-:W-:Y:S02]  /*d970*/  IMAD R6, R4, UR4, RZ ;  /* 0x0000000404067c24 */ /* 0x000fe4000f8e02ff */
[C---:B------:R-:W-:Y:S01]  /*d980*/  IMAD.WIDE.U32 R4, R0.reuse, UR4, R2 ;  /* 0x0000000400047c25 */ /* 0x040fe2000f8e0002 */
[----:B------:R-:W-:Y:S02]  /*d990*/  ULDC UR4, c[0x0][0x2b8] ;  /* 0x0000ae0000047ab9 */ /* 0x000fe40000000800 */
[----:B------:R-:W-:Y:S01]  /*d9a0*/  ISETP.GE.AND P0, PT, R9, UR4, PT ;  /* 0x0000000409007c0c */ /* 0x000fe2000bf06270 */
[----:B------:R-:W-:Y:S01]  /*d9b0*/  IMAD R0, R0, UR5, R6 ;  /* 0x0000000500007c24 */ /* 0x000fe2000f8e0206 */
[----:B------:R0:W5:Y:S01]  /*d9c0*/  LDL R9, [R1+0x24] ;  /* 0x0000240001097983 */ /* 0x0001620000100800 */
[----:B------:R-:W-:Y:S02]  /*d9d0*/  LEA R3, P3, R4, UR6, 0x1 ;  /* 0x0000000604037c11 */ /* 0x000fe4000f8608ff */
[----:B------:R-:W-:Y:S01]  /*d9e0*/  IMAD.IADD R0, R5, 0x1, R0 ;  /* 0x0000000105007824 */ /* 0x000fe200078e0200 */
[----:B------:R-:W-:-:S02]  /*d9f0*/  ISETP.GE.AND P2, PT, R10, UR4, PT ;  /* 0x000000040a007c0c */ /* 0x000fc4000bf46270 */
[----:B------:R-:W-:Y:S01]  /*da00*/  ISETP.GE.AND P1, PT, R11, UR4, PT ;  /* 0x000000040b007c0c */ /* 0x000fe2000bf26270 */
[----:B------:R-:W-:Y:S01]  /*da10*/  UMOV UR4, 0xffffffff ;  /* 0xffffffff00047882 */ /* 0x000fe20000000000 */
[----:B------:R-:W-:Y:S02]  /*da20*/  LEA.HI.X R0, R4, UR7, R0, 0x1, P3 ;  /* 0x0000000704007c11 */ /* 0x000fe400098f0c00 */
[----:B0-----:R-:W-:Y:S09]  /*da30*/  BRA.DIV UR4, `(.L_x_2534) ;  /* 0x0000004604107947 */ /* 0x001ff2000b800000 */
[----:B------:R-:W0:Y:S02]  /*da40*/  S2R R4, SR_TID.X ;  /* 0x0000000000047919 */ /* 0x000e240000002100 */
[----:B0-----:R-:W-:-:S04]  /*da50*/  LOP3.LUT R4, R4, 0x7f, RZ, 0xc0, !PT ;  /* 0x0000007f04047812 */ /* 0x001fc800078ec0ff */
[----:B------:R-:W-:Y:S02]  /*da60*/  SHF.R.U32.HI R5, RZ, 0x3, R4 ;  /* 0x00000003ff057819 */ /* 0x000fe40000011604 */
[----:B------:R-:W2:Y:S03]  /*da70*/  LDL.LU R4, [R1+0x34] ;  /* 0x0000340001047983 */ /* 0x000ea60000300800 */
[----:B------:R-:W-:Y:S01]  /*da80*/  IMAD R17, R17, 0x80, R5 ;  /* 0x0000008011117824 */ /* 0x000fe200078e0205 */
[----:B------:R-:W-:Y:S04]  /*da90*/  SHFL.IDX PT, R6, R3, 0x1, 0x181f ;  /* 0x00381f0003067f89 */ /* 0x000fe800000e0000 */
[----:B------:R-:W0:Y:S04]  /*daa0*/  SHFL.IDX PT, R5, R3, RZ, 0x181f ;  /* 0x00181fff03057589 */ /* 0x000e2800000e0000 */
[----:B------:R-:W-:Y:S01]  /*dab0*/  SHFL.IDX PT, R8, R0, 0x1, 0x181f ;  /* 0x00381f0000087f89 */ /* 0x000fe200000e0000 */
[----:B--2---:R-:W-:-:S02]  /*dac0*/  IMAD R2, R4, R7, RZ ;  /* 0x0000000704027224 */ /* 0x004fc400078e02ff */
[----:B------:R-:W-:-:S03]  /*dad0*/  VIADD R4, R17, 0x10 ;  /* 0x0000001011047836 */ /* 0x000fc60000000000 */
[-C--:B------:R-:W-:Y:S02]  /*dae0*/  ISETP.GE.AND P4, PT, R17, R2.reuse, PT ;  /* 0x000000021100720c */ /* 0x080fe40003f86270 */
[----:B------:R-:W-:Y:S02]  /*daf0*/  ISETP.GE.AND P3, PT, R4, R2, PT ;  /* 0x000000020400720c */ /* 0x000fe40003f66270 */
[----:B------:R-:W1:Y:S09]  /*db00*/  SHFL.IDX PT, R4, R0, RZ, 0x181f ;  /* 0x00181fff00047589 */ /* 0x000e7200000e0000 */
[----:B0-----:R-:W-:-:S05]  /*db10*/  @!P4 LEA R5, P5, R10, R5, 0x1 ;  /* 0x000000050a05c211 */ /* 0x001fca00078a08ff */
[----:B-1----:R-:W-:Y:S01]  /*db20*/  @!P4 IMAD.X R4, RZ, RZ, R4, P5 ;  /* 0x000000ffff04c224 */ /* 0x002fe200028e0604 */
[----:B------:R-:W-:-:S04]  /*db30*/  @!P3 LEA R7, P5, R10, R6, 0x1 ;  /* 0x000000060a07b211 */ /* 0x000fc800078a08ff */
        /* <DEDUP_REMOVED lines=9> */
[----:B------:R-:W0:Y:S04]  /*dbd0*/  SHFL.IDX PT, R7, R3, 0x2, 0x181f ;  /* 0x00581f0003077f89 */ /* 0x000e2800000e0000 */
[----:B------:R-:W-:Y:S04]  /*dbe0*/  @!P3 LDGSTS.E.BYPASS.LTC128B.128 [R9+0x10c00], desc[UR56][R4.64], !P2 ;  /* 0x10c000000409bfae */ /* 0x000fe8000d101d78 */
[----:B------:R-:W-:Y:S04]  /*dbf0*/  @!P3 LDGSTS.E.BYPASS.LTC128B.128 [R9+0x14c00], desc[UR56][R4.64+0x80], !P1 ;  /* 0x14c000800409bfae */ /* 0x000fe8000c901d78 */
[----:B------:R1:W-:Y:S04]  /*dc00*/  @!P3 LDGSTS.E.BYPASS.LTC128B.128 [R9+0x18c00], desc[UR56][R4.64+0x100], !P0 ;  /* 0x18c001000409bfae */ /* 0x0003e8000c101d78 */
[----:B------:R-:W2:Y:S01]  /*dc10*/  SHFL.IDX PT, R6, R0, 0x2, 0x181f ;  /* 0x00581f0000067f89 */ /* 0x000ea200000e0000 */
[----:B-1----:R-:W-:-:S05]  /*dc20*/  VIADD R4, R17, 0x20 ;  /* 0x0000002011047836 */ /* 0x002fca0000000000 */
[----:B------:R-:W-:-:S13]  /*dc30*/  ISETP.GE.AND P3, PT, R4, R2, PT ;  /* 0x000000020400720c */ /* 0x000fda0003f66270 */
[----:B0-----:R-:W-:-:S05]  /*dc40*/  @!P3 LEA R7, P4, R10, R7, 0x1 ;  /* 0x000000070a07b211 */ /* 0x001fca00078808ff */
[----:B--2---:R-:W-:-:S04]  /*dc50*/  @!P3 IMAD.X R4, RZ, RZ, R6, P4 ;  /* 0x000000ffff04b224 */ /* 0x004fc800020e0606 */
[----:B------:R-:W-:Y:S02]  /*dc60*/  @!P3 IMAD.MOV.U32 R5, RZ, RZ, R4 ;  /* 0x000000ffff05b224 */ /* 0x000fe400078e0004 */
[----:B------:R-:W-:-:S05]  /*dc70*/  @!P3 IMAD.MOV.U32 R4, RZ, RZ, R7 ;  /* 0x000000ffff04b224 */ /* 0x000fca00078e0007 */
        /* <DEDUP_REMOVED lines=53> */
.L_x_2653:
        /* <DEDUP_REMOVED lines=12> */
.L_x_2536:
[----:B------:R-:W-:Y:S05]  /*e090*/  BSYNC B0 ;  /* 0x0000000000007941 */ /* 0x000fea0003800000 */
.L_x_2535:
[----:B012---:R-:W2:Y:S01]  /*e0a0*/  LDL R9, [R1+0x4] ;  /* 0x0000040001097983 */ /* 0x007ea20000100800 */
[----:B------:R-:W-:Y:S01]  /*e0b0*/  PLOP3.LUT P0, PT, PT, PT, PT, 0x80, 0x0 ;  /* 0x000000000000781c */ /* 0x000fe20003f0f070 */
[----:B------:R-:W-:Y:S01]  /*e0c0*/  NOP ;  /* 0x0000000000007918 */ /* 0x000fe20000000000 */
[----:B--2---:R-:W-:-:S11]  /*e0d0*/  VIADD R6, R9, 0x34800 ;  /* 0x0003480009067836 */ /* 0x004fd60000000000 */
.L_x_2537:
        /* <DEDUP_REMOVED lines=19> */
.L_x_2654:
[----:B------:R-:W-:Y:S05]  /*e210*/  BSYNC B0 ;  /* 0x0000000000007941 */ /* 0x000fea0003800000 */
.L_x_2538:
[----:B0-----:R-:W2:Y:S01]  /*e220*/  LDL R2, [R1+0x2c] ;  /* 0x00002c0001027983 */ /* 0x001ea20000100800 */
[----:B------:R-:W-:Y:S01]  /*e230*/  BSSY B0, `(.L_x_2540) ;  /* 0x000021f000007945 */ /* 0x000fe20003800000 */
[----:B--2---:R-:W-:-:S13]  /*e240*/  ISETP.GE.AND P0, PT, R2, 0x2, PT ;  /* 0x000000020200780c */ /* 0x004fda0003f06270 */
[----:B------:R-:W-:Y:S05]  /*e250*/  @!P0 BRA `(.L_x_2541) ;  /* 0x0000002000708947 */ /* 0x000fea0003800000 */
[C---:B------:R-:W-:Y:S01]  /*e260*/  LOP3.LUT R0, R2.reuse, 0x1, RZ, 0xc0, !PT ;  /* 0x0000000102007812 */ /* 0x040fe200078ec0ff */
[----:B------:R-:W-:Y:S01]  /*e270*/  VIADD R4, R2, 0xfffffffe ;  /* 0xfffffffe02047836 */ /* 0x000fe20000000000 */
[----:B------:R-:W-:Y:S02]  /*e280*/  BSSY B2, `(.L_x_2542) ;  /* 0x00000b9000027945 */ /* 0x000fe40003800000 */
[----:B------:R-:W-:Y:S01]  /*e290*/  ISETP.NE.U32.AND P0, PT, R0, 0x1, PT ;  /* 0x000000010000780c */ /* 0x000fe20003f05070 */
[----:B------:R-:W-:-:S12]  /*e2a0*/  IMAD.MOV.U32 R0, RZ, RZ, R4 ;  /* 0x000000ffff007224 */ /* 0x000fd800078e0004 */
[----:B------:R-:W-:Y:S05]  /*e2b0*/  @!P0 BRA `(.L_x_2543) ;  /* 0x0000000800d48947 */ /* 0x000fea0003800000 */
[----:B------:R-:W2:Y:S04]  /*e2c0*/  LDL R5, [R1+0x20] ;  /* 0x0000200001057983 */ /* 0x000ea80000100800 */
[----:B------:R-:W3:Y:S04]  /*e2d0*/  LDL R3, [R1+0x8] ;  /* 0x0000080001037983 */ /* 0x000ee80000100800 */
[----:B------:R-:W4:Y:S01]  /*e2e0*/  LDL R2, [R1+0x14] ;  /* 0x0000140001027983 */ /* 0x000f220000100800 */
[----:B------:R-:W-:Y:S01]  /*e2f0*/  BSSY B1, `(.L_x_2544) ;  /* 0x00000ad000017945 */ /* 0x000fe20003800000 */
[----:B--2---:R-:W-:Y:S01]  /*e300*/  ISETP.NE.AND P1, PT, R5, RZ, PT ;  /* 0x000000ff0500720c */ /* 0x004fe20003f25270 */
        /* <DEDUP_REMOVED lines=9> */
[----:B------:R-:W-:Y:S01]  /*e3a0*/  ISETP.NE.AND.EX P0, PT, RZ, UR5, PT, P0 ;  /* 0x00000005ff007c0c */ /* 0x000fe2000bf05300 */
[----:B------:R-:W-:-:S12]  /*e3b0*/  IMAD.MOV.U32 R8, RZ, RZ, R4 ;  /* 0x000000ffff087224 */ /* 0x000fd800078e0004 */
[----:B0-----:R-:W-:Y:S05]  /*e3c0*/  @!P0 BRA `(.L_x_2546) ;  /* 0x0000000000508947 */ /* 0x001fea0003800000 */
[----:B------:R-:W2:Y:S01]  /*e3d0*/  LDL R10, [R1+0x1c] ;  /* 0x00001c00010a7983 */ /* 0x000ea20000100800 */
[----:B------:R-:W0:Y:S03]  /*e3e0*/  LDC R5, c[0x0][0x43c] ;  /* 0x00010f00ff057b82 */ /* 0x000e260000000800 */
[----:B------:R-:W3:Y:S01]  /*e3f0*/  LDL R7, [R1+0x10] ;  /* 0x0000100001077983 */ /* 0x000ee20000100800 */
[----:B------:R-:W-:Y:S01]  /*e400*/  IMAD.MOV.U32 R0, RZ, RZ, R4 ;  /* 0x000000ffff007224 */ /* 0x000fe200078e0004 */
[----:B------:R-:W-:Y:S01]  /*e410*/  ULDC.64 UR6, c[0x0][0x428] ;  /* 0x00010a0000067ab9 */ /* 0x000fe20000000a00 */
[----:B0-----:R-:W-:-:S13]  /*e420*/  ISETP.NE.AND P0, PT, R5, 0x1, PT ;  /* 0x000000010500780c */ /* 0x001fda0003f05270 */
[----:B-----5:R-:W0:Y:S02]  /*e430*/  @P0 LDC.64 R2, c[0x0][0x440] ;  /* 0x00011000ff020b82 */ /* 0x020e240000000a00 */
[----:B0-----:R-:W-:-:S05]  /*e440*/  @P0 IMAD.HI.U32 R2, R4, R2, RZ ;  /* 0x0000000204020227 */ /* 0x001fca00078e00ff */
[----:B------:R-:W-:-:S04]  /*e450*/  @P0 SHF.R.U32.HI R0, RZ, R3, R2 ;  /* 0x00000003ff000219 */ /* 0x000fc80000011602 */
[--C-:B------:R-:W-:Y:S01]  /*e460*/  SHF.R.S32.HI R3, RZ, 0x1f, R0.reuse ;  /* 0x0000001fff037819 */ /* 0x100fe20000011400 */
[----:B------:R-:W-:-:S04]  /*e470*/  IMAD.MOV R8, RZ, RZ, -R0 ;  /* 0x000000ffff087224 */ /* 0x000fc800078e0a00 */
[----:B------:R-:W-:Y:S02]  /*e480*/  IMAD R8, R5, R8, R4 ;  /* 0x0000000805087224 */ /* 0x000fe400078e0204 */
[----:B--2---:R-:W-:-:S04]  /*e490*/  IMAD R2, R10, UR6, RZ ;  /* 0x000000060a027c24 */ /* 0x004fc8000f8e02ff */
[----:B---3--:R-:W-:Y:S02]  /*e4a0*/  IMAD R5, R7, UR7, R2 ;  /* 0x0000000707057c24 */ /* 0x008fe4000f8e0202 */
[----:B------:R-:W-:-:S04]  /*e4b0*/  IMAD.MOV.U32 R2, RZ, RZ, R0 ;  /* 0x000000ffff027224 */ /* 0x000fc800078e0000 */
[----:B------:R-:W-:-:S04]  /*e4c0*/  IMAD.WIDE.U32 R2, R7, UR6, R2 ;  /* 0x0000000607027c25 */ /* 0x000fc8000f8e0002 */
[----:B------:R-:W-:Y:S01]  /*e4d0*/  IMAD.IADD R0, R5, 0x1, R3 ;  /* 0x0000000105007824 */ /* 0x000fe200078e0203 */
[----:B------:R-:W-:-:S04]  /*e4e0*/  LEA R10, P0, R2, UR4, 0x2 ;  /* 0x00000004020a7c11 */ /* 0x000fc8000f8010ff */
[----:B------:R-:W-:-:S05]  /*e4f0*/  LEA.HI.X R11, R2, UR5, R0, 0x2, P0 ;  /* 0x00000005020b7c11 */ /* 0x000fca00080f1400 */
[----:B------:R0:W5:Y:S04]  /*e500*/  LDG.E R3, desc[UR56][R10.64] ;  /* 0x000000380a037981 */ /* 0x000168000c1e1900 */
.L_x_2546:
[----:B------:R-:W2:Y:S01]  /*e510*/  LDL R0, [R1+0x4] ;  /* 0x0000040001007983 */ /* 0x000ea20000100800 */
[----:B------:R-:W-:Y:S01]  /*e520*/  BSSY B3, `(.L_x_2547) ;  /* 0x0000005000037945 */ /* 0x000fe20003800000 */
[----:B--2---:R-:W-:Y:S01]  /*e530*/  IMAD R2, R9, 0x8, R0 ;  /* 0x0000000809027824 */ /* 0x004fe200078e0200 */
[----:B------:R-:W-:-:S04]  /*e540*/  SHF.L.U32 R0, R12, 0x1f, RZ ;  /* 0x0000001f0c007819 */ /* 0x000fc800000006ff */
[----:B------:R-:W1:Y:S02]  /*e550*/  SYNCS.PHASECHK.TRANS64.TRYWAIT P0, [R2+URZ+0x34840], R0 ;  /* 0x03484000020075a7 */ /* 0x000e64000800017f */
[----:B-1----:R-:W-:Y:S05]  /*e560*/  @!P0 BRA `(.L_x_2548) ;  /* 0x00000044003c8947 */ /* 0x002fea0003800000 */
.L_x_2655:
[----:B------:R-:W-:Y:S05]  /*e570*/  BSYNC B3 ;  /* 0x0000000000037941 */ /* 0x000fea0003800000 */
.L_x_2547:
        /* <DEDUP_REMOVED lines=12> */
.L_x_2550:
[----:B------:R-:W-:Y:S05]  /*e640*/  BSYNC B3 ;  /* 0x0000000000037941 */ /* 0x000fea0003800000 */
.L_x_2549:
        /* <DEDUP_REMOVED lines=13> */
.L_x_2551:
        /* <DEDUP_REMOVED lines=12> */
[----:B------:R-:W-:Y:S01]  /*e7e0*/  VIADD R5, R7, 0x20400 ;  /* 0x0002040007057836 */ /* 0x000fe20000000000 */
[----:B------:R-:W-:Y:S01]  /*e7f0*/  UMOV UR6, 0x0 ;  /* 0x0000000000067882 */ /* 0x000fe20000000000 */
[----:B------:R-:W-:Y:S01]  /*e800*/  UMOV UR7, 0x14f00000 ;  /* 0x14f0000000077882 */ /* 0x000fe20000000000 */
[----:B------:R-:W-:-:S15]  /*e810*/  R2UR UR10, R14 ;  /* 0x000000000e0a72ca */ /* 0x000fde00000e0000 */
.L_x_2552:
        /* <DEDUP_REMOVED lines=15> */
.L_x_2553:
        /* <DEDUP_REMOVED lines=10> */
[----:B0-----:R-:W2:Y:S04]  /*e9b0*/  LDL.LU R10, [R1+0x14] ;  /* 0x00001400010a7983 */ /* 0x001ea80000300800 */
[----:B------:R-:W3:Y:S01]  /*e9c0*/  LDL R5, [R1+0x8] ;  /* 0x0000080001057983 */ /* 0x000ee20000100800 */
[----:B------:R-:W-:Y:S01]  /*e9d0*/  BSSY B3, `(.L_x_2554) ;  /* 0x0000005000037945 */ /* 0x000fe20003800000 */
[----:B--2---:R-:W-:Y:S01]  /*e9e0*/  SHF.L.U32 R0, R10, 0x1f, RZ ;  /* 0x0000001f0a007819 */ /* 0x004fe200000006ff */
[----:B---3--:R-:W-:-:S04]  /*e9f0*/  IMAD R2, R5, 0x8, R6 ;  /* 0x0000000805027824 */ /* 0x008fc800078e0206 */
[----:B------:R-:W0:Y:S02]  /*ea00*/  SYNCS.PHASECHK.TRANS64.TRYWAIT P0, [R2+URZ+0x60], R0 ;  /* 0x00006000020075a7 */ /* 0x000e24000800017f */
[----:B0-----:R-:W-:Y:S05]  /*ea10*/  @!P0 BRA `(.L_x_2555) ;  /* 0x0000004000248947 */ /* 0x001fea0003800000 */
.L_x_2656:
[----:B------:R-:W-:Y:S05]  /*ea20*/  BSYNC B3 ;  /* 0x0000000000037941 */ /* 0x000fea0003800000 */
.L_x_2554:
        /* <DEDUP_REMOVED lines=14> */
.L_x_2557:
[----:B------:R-:W-:Y:S05]  /*eb10*/  BSYNC B3 ;  /* 0x0000000000037941 */ /* 0x000fea0003800000 */
.L_x_2556:
        /* <DEDUP_REMOVED lines=13> */
.L_x_2558:
        /* <DEDUP_REMOVED lines=16> */
.L_x_2559:
        /* <DEDUP_REMOVED lines=13> */
.L_x_2545:
[----:B------:R-:W-:Y:S05]  /*edc0*/  BSYNC B1 ;  /* 0x0000000000017941 */ /* 0x000fea0003800000 */
.L_x_2544:
[----:B------:R-:W2:Y:S04]  /*edd0*/  LDL.LU R0, [R1+0x2c] ;  /* 0x00002c0001007983 */ /* 0x000ea80000300800 */
[----:B------:R3:W-:Y:S04]  /*ede0*/  STL [R1+0x8], R9 ;  /* 0x0000080901007387 */ /* 0x0007e80000100800 */
[----:B------:R3:W-:Y:S02]  /*edf0*/  STL [R1+0x14], R12 ;  /* 0x0000140c01007387 */ /* 0x0007e40000100800 */
[----:B--23--:R-:W-:-:S07]  /*ee00*/  VIADD R0, R0, 0xfffffffd ;  /* 0xfffffffd00007836 */ /* 0x00cfce0000000000 */
.L_x_2543:
[----:B------:R-:W-:Y:S05]  /*ee10*/  BSYNC B2 ;  /* 0x0000000000027941 */ /* 0x000fea0003800000 */
.L_x_2542:
[----:B------:R-:W-:-:S13]  /*ee20*/  ISETP.NE.AND P0, PT, R4, RZ, PT ;  /* 0x000000ff0400720c */ /* 0x000fda0003f05270 */
[----:B------:R-:W-:Y:S05]  /*ee30*/  @!P0 BRA `(.L_x_2541) ;  /* 0x0000001400788947 */ /* 0x000fea0003800000 */
[----:B0-----:R0:W5:Y:S02]  /*ee40*/  LDL R8, [R1] ;  /* 0x0000000001087983 */ /* 0x0011640000100800 */
.L_x_2592:
[----:B--2---:R-:W2:Y:S04]  /*ee50*/  LDL R4, [R1+0x20] ;  /* 0x0000200001047983 */ /* 0x004ea80000100800 */
[----:B---3--:R-:W3:Y:S04]  /*ee60*/  LDL R3, [R1+0x8] ;  /* 0x0000080001037983 */ /* 0x008ee80000100800 */
[----:B----4-:R-:W4:Y:S01]  /*ee70*/  LDL R2, [R1+0x14] ;  /* 0x0000140001027983 */ /* 0x010f220000100800 */
[----:B------:R-:W-:Y:S05]  /*ee80*/  YIELD ;  /* 0x0000000000007946 */ /* 0x000fea0003800000 */
        /* <DEDUP_REMOVED lines=32> */
.L_x_2562:
[----:B------:R-:W3:Y:S01]  /*f090*/  LDL R2, [R1+0x4] ;  /* 0x0000040001027983 */ /* 0x000ee20000100800 */
[----:B------:R-:W-:Y:S01]  /*f0a0*/  BSSY B2, `(.L_x_2563) ;  /* 0x0000005000027945 */ /* 0x000fe20003800000 */
[----:B---3--:R-:W-:Y:S01]  /*f0b0*/  IMAD R3, R4, 0x8, R2 ;  /* 0x0000000804037824 */ /* 0x008fe200078e0202 */
[----:B------:R-:W-:-:S04]  /*f0c0*/  SHF.L.U32 R2, R5, 0x1f, RZ ;  /* 0x0000001f05027819 */ /* 0x000fc800000006ff */
[----:B------:R-:W3:Y:S02]  /*f0d0*/  SYNCS.PHASECHK.TRANS64.TRYWAIT P0, [R3+URZ+0x34840], R2 ;  /* 0x03484002030075a7 */ /* 0x000ee4000800017f */
[----:B---3--:R-:W-:Y:S05]  /*f0e0*/  @!P0 BRA `(.L_x_2564) ;  /* 0x0000003800848947 */ /* 0x008fea0003800000 */
.L_x_2657:
[----:B------:R-:W-:Y:S05]  /*f0f0*/  BSYNC B2 ;  /* 0x0000000000027941 */ /* 0x000fea0003800000 */
.L_x_2563:
        /* <DEDUP_REMOVED lines=12> */
.L_x_2566:
[----:B------:R-:W-:Y:S05]  /*f1c0*/  BSYNC B2 ;  /* 0x0000000000027941 */ /* 0x000fea0003800000 */
.L_x_2565:
        /* <DEDUP_REMOVED lines=13> */
.L_x_2567:
        /* <DEDUP_REMOVED lines=16> */
.L_x_2568:
        /* <DEDUP_REMOVED lines=15> */
.L_x_2569:
        /* <DEDUP_REMOVED lines=17> */
.L_x_2658:
[----:B------:R-:W-:Y:S05]  /*f5a0*/  BSYNC B2 ;  /* 0x0000000000027941 */ /* 0x000fea0003800000 */
.L_x_2570:
        /* <DEDUP_REMOVED lines=11> */
.L_x_2573:
[----:B------:R-:W-:Y:S05]  /*f660*/  BSYNC B2 ;  /* 0x0000000000027941 */ /* 0x000fea0003800000 */
.L_x_2572:
        /* <DEDUP_REMOVED lines=14> */
.L_x_2574:
        /* <DEDUP_REMOVED lines=16> */
.L_x_2575:
        /* <DEDUP_REMOVED lines=13> */
.L_x_2561:
[----:B------:R-:W-:Y:S05]  /*f920*/  BSYNC B1 ;  /* 0x0000000000017941 */ /* 0x000fea0003800000 */
.L_x_2560:
[----:B------:R-:W3:Y:S01]  /*f930*/  LDL R2, [R1+0x20] ;  /* 0x0000200001027983 */ /* 0x000ee20000100800 */
[----:B------:R-:W-:Y:S01]  /*f940*/  VIADD R3, R4, 0x1 ;  /* 0x0000000104037836 */ /* 0x000fe20000000000 */
[----:B------:R-:W-:Y:S04]  /*f950*/  BSSY B1, `(.L_x_2576) ;  /* 0x00000a9000017945 */ /* 0x000fe80003800000 */
[----:B------:R-:W-:-:S04]  /*f960*/  ISETP.NE.AND P0, PT, R3, 0x2, PT ;  /* 0x000000020300780c */ /* 0x000fc80003f05270 */
[----:B------:R-:W-:Y:S02]  /*f970*/  SEL R11, R3, RZ, P0 ;  /* 0x000000ff030b7207 */ /* 0x000fe40000000000 */
[----:B---3--:R-:W-:Y:S02]  /*f980*/  ISETP.NE.AND P1, PT, R2, RZ, PT ;  /* 0x000000ff0200720c */ /* 0x008fe40003f25270 */
        /* <DEDUP_REMOVED lines=29> */
.L_x_2578:
[----:B------:R-:W4:Y:S01]  /*fb60*/  LDL R2, [R1+0x4] ;  /* 0x0000040001027983 */ /* 0x000f220000100800 */
[----:B------:R-:W-:Y:S01]  /*fb70*/  SHF.L.U32 R3, R10, 0x1f, RZ ;  /* 0x0000001f0a037819 */ /* 0x000fe200000006ff */
[----:B------:R-:W-:Y:S01]  /*fb80*/  BSSY B2, `(.L_x_2579) ;  /* 0x0000004000027945 */ /* 0x000fe20003800000 */
[----:B----4-:R-:W-:-:S04]  /*fb90*/  IMAD R2, R11, 0x8, R2 ;  /* 0x000000080b027824 */ /* 0x010fc800078e0202 */
[----:B------:R-:W4:Y:S02]  /*fba0*/  SYNCS.PHASECHK.TRANS64.TRYWAIT P0, [R2+URZ+0x34840], R3 ;  /* 0x03484003020075a7 */ /* 0x000f24000800017f */
[----:B----4-:R-:W-:Y:S05]  /*fbb0*/  @!P0 BRA `(.L_x_2580) ;  /* 0x0000002c00f88947 */ /* 0x010fea0003800000 */
.L_x_2659:
[----:B------:R-:W-:Y:S05]  /*fbc0*/  BSYNC B2 ;  /* 0x0000000000027941 */ /* 0x000fea0003800000 */
.L_x_2579:
        /* <DEDUP_REMOVED lines=12> */
.L_x_2582:
[----:B------:R-:W-:Y:S05]  /*fc90*/  BSYNC B2 ;  /* 0x0000000000027941 */ /* 0x000fea0003800000 */
.L_x_2581:
        /* <DEDUP_REMOVED lines=15> */
.L_x_2583:
        /* <DEDUP_REMOVED lines=16> */
.L_x_2584:
        /* <DEDUP_REMOVED lines=15> */
.L_x_2585:
        /* <DEDUP_REMOVED lines=15> */
.L_x_2660:
[----:B------:R-:W-:Y:S05]  /*10070*/  BSYNC B2 ;  /* 0x0000000000027941 */ /* 0x000fea0003800000 */
.L_x_2586:
        /* <DEDUP_REMOVED lines=11> */
.L_x_2589:
[----:B------:R-:W-:Y:S05]  /*10130*/  BSYNC B2 ;  /* 0x0000000000027941 */ /* 0x000fea0003800000 */
.L_x_2588:
        /* <DEDUP_REMOVED lines=13> */
.L_x_2590:
        /* <DEDUP_REMOVED lines=16> */
.L_x_2591:
        /* <DEDUP_REMOVED lines=13> */
.L_x_2577:
[----:B------:R-:W-:Y:S05]  /*103e0*/  BSYNC B1 ;  /* 0x0000000000017941 */ /* 0x000fea0003800000 */
.L_x_2576:
[C---:B------:R-:W-:Y:S01]  /*103f0*/  ISETP.GT.AND P0, PT, R0.reuse, 0x1, PT ;  /* 0x000000010000780c */ /* 0x040fe20003f04270 */
[----:B------:R-:W-:-:S12]  /*10400*/  VIADD R0, R0, 0xfffffffe ;  /* 0xfffffffe00007836 */ /* 0x000fd80000000000 */
[----:B------:R-:W-:Y:S05]  /*10410*/  @P0 BRA `(.L_x_2592) ;  /* 0xffffffe8008c0947 */ /* 0x000fea000383ffff */
.L_x_2541:
[----:B------:R-:W-:Y:S05]  /*10420*/  BSYNC B0 ;  /* 0x0000000000007941 */ /* 0x000fea0003800000 */
.L_x_2540:
        /* <DEDUP_REMOVED lines=8> */
[----:B------:R-:W0:Y:S02]  /*104b0*/  FLO.U32 R0, UR4 ;  /* 0x0000000400007d00 */ /* 0x000e2400080e0000 */
        /* <DEDUP_REMOVED lines=8> */
.L_x_2594:
[----:B------:R-:W-:Y:S05]  /*10540*/  BSYNC B0 ;  /* 0x0000000000007941 */ /* 0x000fea0003800000 */
.L_x_2593:
[----:B------:R-:W2:Y:S01]  /*10550*/  LDL.LU R0, [R1+0x20] ;  /* 0x0000200001007983 */ /* 0x000ea20000300800 */
[----:B------:R-:W-:Y:S01]  /*10560*/  BSSY B0, `(.L_x_2595) ;  /* 0x0000040000007945 */ /* 0x000fe20003800000 */
[----:B--2---:R-:W-:-:S13]  /*10570*/  ISETP.NE.AND P0, PT, R0, RZ, PT ;  /* 0x000000ff0000720c */ /* 0x004fda0003f05270 */
        /* <DEDUP_REMOVED lines=10> */
.L_x_2661:
[----:B------:R-:W-:Y:S05]  /*10620*/  BSYNC B1 ;  /* 0x0000000000017941 */ /* 0x000fea0003800000 */
.L_x_2597:
        /* <DEDUP_REMOVED lines=9> */
.L_x_2600:
[----:B------:R-:W-:Y:S05]  /*106c0*/  BSYNC B1 ;  /* 0x0000000000017941 */ /* 0x000fea0003800000 */
.L_x_2599:
[----:B------:R-:W2:Y:S04]  /*106d0*/  LDL.LU R5, [R1+0x18] ;  /* 0x0000180001057983 */ /* 0x000ea80000300800 */
[----:B------:R-:W2:Y:S04]  /*106e0*/  LDL.LU R3, [R1+0xc] ;  /* 0x00000c0001037983 */ /* 0x000ea80000300800 */
[----:B------:R-:W3:Y:S04]  /*106f0*/  LDL R4, [R1+0x4] ;  /* 0x0000040001047983 */ /* 0x000ee80000100800 */
[----:B0-----:R-:W3:Y:S01]  /*10700*/  LDL R2, [R1+0x8] ;  /* 0x0000080001027983 */ /* 0x001ee20000100800 */
        /* <DEDUP_REMOVED lines=10> */
.L_x_2601:
        /* <DEDUP_REMOVED lines=16> */
.L_x_2602:
        /* <DEDUP_REMOVED lines=11> */
.L_x_2596:
[----:B------:R-:W-:Y:S05]  /*10960*/  BSYNC B0 ;  /* 0x0000000000007941 */ /* 0x000fea0003800000 */
.L_x_2595:
        /* <DEDUP_REMOVED lines=9> */
.L_x_2520:
[----:B------:R-:W-:Y:S05]  /*10a00*/  BSYNC B7 ;  /* 0x0000000000077941 */ /* 0x000fea0003800000 */
.L_x_2518:
[----:B0-----:R-:W3:Y:S02]  /*10a10*/  LDL R0, [R1+0x50] ;  /* 0x0000500001007983 */ /* 0x001ee40000100800 */
[----:B---3--:R-:W-:-:S13]  /*10a20*/  ISETP.NE.AND P0, PT, R0, RZ, PT ;  /* 0x000000ff0000720c */ /* 0x008fda0003f05270 */
[----:B------:R-:W-:Y:S05]  /*10a30*/  @!P0 BRA `(.L_x_2603) ;  /* 0x0000000000288947 */ /* 0x000fea0003800000 */
[----:B------:R-:W-:Y:S05]  /*10a40*/  WARPSYNC.ALL ;  /* 0x0000000000007948 */ /* 0x000fea0003800000 */
[----:B------:R-:W0:Y:S08]  /*10a50*/  S2UR UR5, SR_CgaCtaId ;  /* 0x00000000000579c3 */ /* 0x000e300000008800 */
[----:B------:R-:W-:Y:S06]  /*10a60*/  BAR.SYNC.DEFER_BLOCKING 0x5, 0x180 ;  /* 0x0146000000007b1d */ /* 0x000fec0000010000 */
[----:B------:R-:W-:-:S02]  /*10a70*/  UMOV UR4, 0x400 ;  /* 0x0000040000047882 */ /* 0x000fc40000000000 */
[----:B0-----:R-:W-:-:S06]  /*10a80*/  ULEA UR4, UR5, UR4, 0x18 ;  /* 0x0000000405047291 */ /* 0x001fcc000f8ec03f */
[----:B------:R-:W-:-:S05]  /*10a90*/  IMAD.U32 R0, RZ, RZ, UR4 ;  /* 0x00000004ff007e24 */ /* 0x000fca000f8e00ff */
[----:B------:R0:W3:Y:S04]  /*10aa0*/  LDS.128 R16, [R0+0x348d0] ;  /* 0x0348d00000107984 */ /* 0x0000e80000000c00 */
[----:B------:R0:W-:Y:S01]  /*10ab0*/  STL [R1+0x4], R0 ;  /* 0x0000040001007387 */ /* 0x0001e20000100800 */
[----:B------:R-:W-:Y:S06]  /*10ac0*/  BAR.ARV 0x4, 0x180 ;  /* 0x0106000000007b1d */ /* 0x000fec0000002000 */
[----:B------:R-:W-:Y:S05]  /*10ad0*/  BRA `(.L_x_2604) ;  /* 0x0000000800d87947 */ /* 0x000fea0003800000 */
.L_x_2603:
[----:B------:R-:W0:Y:S01]  /*10ae0*/  S2R R0, SR_TID.X ;  /* 0x0000000000007919 */ /* 0x000e220000002100 */
[----:B------:R-:W-:Y:S01]  /*10af0*/  UMOV UR4, 0xffffffff ;  /* 0xffffffff00047882 */ /* 0x000fe20000000000 */
[----:B0-----:R-:W-:-:S04]  /*10b00*/  LOP3.LUT R6, R0, 0x1f, RZ, 0xc0, !PT ;  /* 0x0000001f00067812 */ /* 0x001fc800078ec0ff */
[----:B------:R-:W-:Y:S01]  /*10b10*/  ISETP.NE.AND P0, PT, R6, 0x1f, PT ;  /* 0x0000001f0600780c */ /* 0x000fe20003f05270 */
[----:B------:R-:W-:-:S12]  /*10b20*/  BRA.DIV UR4, `(.L_x_2605) ;  /* 0x0000002204587947 */ /* 0x000fd8000b800000 */
[----:B------:R-:W-:Y:S01]  /*10b30*/  IMAD.IADD R5, R19, 0x1, R6 ;  /* 0x0000000113057824 */ /* 0x000fe200078e0206 */
[----:B------:R-:W-:-:S04]  /*10b40*/  ULDC UR4, c[0x0][0xc3c] ;  /* 0x00030f0000047ab9 */ /* 0x000fc80000000800 */
[----:B------:R-:W-:-:S13]  /*10b50*/  ISETP.GE.OR P1, PT, R5, UR4, !P0 ;  /* 0x0000000405007c0c */ /* 0x000fda000c726670 */
[----:B------:R-:W0:Y:S02]  /*10b60*/  @!P1 LDC.64 R2, c[0x0][0xc80] ;  /* 0x00032000ff029b82 */ /* 0x000e240000000a00 */
[----:B0-----:R-:W-:-:S06]  /*10b70*/  @!P1 IMAD.WIDE R2, R5, 0x4, R2 ;  /* 0x0000000405029825 */ /* 0x001fcc00078e0202 */
[----:B------:R0:W3:Y:S01]  /*10b80*/  @!P1 LDG.E R3, desc[UR56][R2.64] ;  /* 0x0000003802039981 */ /* 0x0000e2000c1e1900 */
[C---:B------:R-:W-:Y:S02]  /*10b90*/  ISETP.GE.U32.AND P2, PT, R6.reuse, 0x2, PT ;  /* 0x000000020600780c */ /* 0x040fe40003f46070 */
[C---:B------:R-:W-:Y:S01]  /*10ba0*/  ISETP.GE.U32.AND P3, PT, R6.reuse, 0x4, PT ;  /* 0x000000040600780c */ /* 0x040fe20003f66070 */
[----:B------:R-:W-:Y:S01]  /*10bb0*/  SHFL.IDX PT, R0, R16, RZ, 0x1f ;  /* 0x00001fff10007589 */ /* 0x000fe200000e0000 */
[C---:B------:R-:W-:Y:S02]  /*10bc0*/  ISETP.GE.U32.AND P4, PT, R6.reuse, 0x8, PT ;  /* 0x000000080600780c */ /* 0x040fe40003f86070 */
[C---:B------:R-:W-:Y:S01]  /*10bd0*/  ISETP.GE.U32.AND P5, PT, R6.reuse, 0x10, PT ;  /* 0x000000100600780c */ /* 0x040fe20003fa6070 */
[----:B0-----:R-:W-:Y:S02]  /*10be0*/  IMAD.MOV.U32 R2, RZ, RZ, RZ ;  /* 0x000000ffff027224 */ /* 0x001fe400078e00ff */
[----:B---3--:R-:W-:Y:S01]  /*10bf0*/  @!P1 IMAD.MOV.U32 R2, RZ, RZ, R3 ;  /* 0x000000ffff029224 */ /* 0x008fe200078e0003 */
[----:B------:R-:W-:-:S04]  /*10c00*/  ISETP.NE.AND P1, PT, R6, RZ, PT ;  /* 0x000000ff0600720c */ /* 0x000fc80003f25270 */
[----:B------:R-:W0:Y:S02]  /*10c10*/  SHFL.UP PT, R14, R2, 0x1, RZ ;  /* 0x04200000020e7989 */ /* 0x000e2400000e00ff */
[----:B0-----:R-:W-:-:S05]  /*10c20*/  SEL R5, R14, RZ, P1 ;  /* 0x000000ff0e057207 */ /* 0x001fca0000800000 */
[----:B------:R-:W-:Y:S02]  /*10c30*/  IMAD.IADD R3, R2, 0x1, R5 ;  /* 0x0000000102037824 */ /* 0x000fe400078e0205 */
[----:B------:R-:W-:Y:S04]  /*10c40*/  SHFL.IDX PT, R5, R16, 0x1, 0x1f ;  /* 0x00201f0010057f89 */ /* 0x000fe800000e0000 */
        /* <DEDUP_REMOVED lines=12> */
[----:B------:R0:W3:Y:S02]  /*10d10*/  SHFL.IDX PT, R16, R3, 0x1f, 0x1f ;  /* 0x03e01f0003107f89 */ /* 0x0000e400000e0000 */
.L_x_2671:
[----:B------:R-:W-:Y:S02]  /*10d20*/  ULDC UR4, c[0x0][0xc38] ;  /* 0x00030e0000047ab9 */ /* 0x000fe40000000800 */
[----:B------:R-:W-:-:S04]  /*10d30*/  IMAD.U32 R4, RZ, RZ, UR4 ;  /* 0x00000004ff047e24 */ /* 0x000fc8000f8e00ff */
[----:B---3--:R-:W-:-:S04]  /*10d40*/  IMAD R16, R16, R4, RZ ;  /* 0x0000000410107224 */ /* 0x008fc800078e02ff */
[----:B------:R-:W-:-:S05]  /*10d50*/  IMAD.IADD R5, R5, 0x1, R16 ;  /* 0x0000000105057824 */ /* 0x000fca00078e0210 */
[----:B------:R-:W-:-:S13]  /*10d60*/  ISETP.GT.AND P6, PT, R5, R0, PT ;  /* 0x000000000500720c */ /* 0x000fda0003fc4270 */
[----:B------:R-:W-:Y:S05]  /*10d70*/  @P6 BRA `(.L_x_2606) ;  /* 0x00000000009c6947 */ /* 0x000fea0003800000 */
.L_x_2611:
[----:B------:R-:W3:Y:S01]  /*10d80*/  LDC R2, c[0x0][0xc3c] ;  /* 0x00030f00ff027b82 */ /* 0x000ee20000000800 */
[----:B------:R-:W-:-:S05]  /*10d90*/  VIADD R19, R19, 0x1f ;  /* 0x0000001f13137836 */ /* 0x000fca0000000000 */
[----:B---3--:R-:W-:-:S13]  /*10da0*/  ISETP.GE.AND P6, PT, R19, R2, PT ;  /* 0x000000021300720c */ /* 0x008fda0003fc6270 */
[----:B------:R-:W-:Y:S05]  /*10db0*/  @P6 BRA `(.L_x_2607) ;  /* 0x0000000400d46947 */ /* 0x000fea0003800000 */
[----:B0-----:R-:W0:Y:S01]  /*10dc0*/  S2R R3, SR_TID.X ;  /* 0x0000000000037919 */ /* 0x001e220000002100 */
        /* <DEDUP_REMOVED lines=9> */
.L_x_2609:
[----:B------:R-:W-:Y:S05]  /*10e60*/  BSYNC B0 ;  /* 0x0000000000007941 */ /* 0x000fea0003800000 */
.L_x_2608:
        /* <DEDUP_REMOVED lines=18> */
.L_x_2679:
[----:B------:R-:W-:Y:S02]  /*10f90*/  ULDC UR4, c[0x0][0xc38] ;  /* 0x00030e0000047ab9 */ /* 0x000fe40000000800 */
[----:B------:R-:W-:-:S04]  /*10fa0*/  IMAD.U32 R4, RZ, RZ, UR4 ;  /* 0x00000004ff047e24 */ /* 0x000fc8000f8e00ff */
[----:B---3--:R-:W-:-:S04]  /*10fb0*/  IMAD R16, R16, R4, RZ ;  /* 0x0000000410107224 */ /* 0x008fc800078e02ff */
[----:B------:R-:W-:-:S05]  /*10fc0*/  IMAD.IADD R5, R16, 0x1, R5 ;  /* 0x0000000110057824 */ /* 0x000fca00078e0205 */
[----:B------:R-:W-:-:S13]  /*10fd0*/  ISETP.GT.AND P6, PT, R5, R0, PT ;  /* 0x000000000500720c */ /* 0x000fda0003fc4270 */
[----:B------:R-:W-:Y:S05]  /*10fe0*/  @!P6 BRA `(.L_x_2611) ;  /* 0xfffffffc0064e947 */ /* 0x000fea000383ffff */
.L_x_2606:
[----:B------:R-:W-:Y:S01]  /*10ff0*/  IMAD.IADD R16, R5, 0x1, -R16 ;  /* 0x0000000105107824 */ /* 0x000fe200078e0a10 */
[----:B------:R-:W-:-:S03]  /*11000*/  UMOV UR4, 0xffffffff ;  /* 0xffffffff00047882 */ /* 0x000fc60000000000 */
[----:B------:R-:W-:-:S05]  /*11010*/  IMAD R5, R3, R4, R16 ;  /* 0x0000000403057224 */ /* 0x000fca00078e0210 */
[----:B------:R-:W-:Y:S01]  /*11020*/  ISETP.GT.AND P6, PT, R5, R0, PT ;  /* 0x000000000500720c */ /* 0x000fe20003fc4270 */
[----:B------:R-:W-:-:S12]  /*11030*/  BRA.DIV UR4, `(.L_x_2612) ;  /* 0x0000002604107947 */ /* 0x000fd8000b800000 */
[----:B------:R-:W-:-:S04]  /*11040*/  VOTE.ANY R5, PT, !P6 ;  /* 0x0000000000057806 */ /* 0x000fc800070e0100 */
[----:B------:R-:W3:Y:S02]  /*11050*/  POPC R6, R5 ;  /* 0x0000000500067309 */ /* 0x000ee40000000000 */
[----:B---3--:R3:W0:Y:S02]  /*11060*/  SHFL.IDX PT, R17, R2, R6, 0x1f ;  /* 0x00001f0602117589 */ /* 0x00862400000e0000 */
.L_x_2683:
[----:B------:R-:W-:Y:S01]  /*11070*/  ISETP.NE.AND P0, PT, R5, RZ, PT ;  /* 0x000000ff0500720c */ /* 0x000fe20003f05270 */
[----:B------:R-:W-:-:S12]  /*11080*/  IMAD.MOV.U32 R5, RZ, RZ, RZ ;  /* 0x000000ffff057224 */ /* 0x000fd800078e00ff */
[----:B------:R-:W-:Y:S05]  /*11090*/  @!P0 BRA `(.L_x_2613) ;  /* 0x0000000000148947 */ /* 0x000fea0003800000 */
[----:B------:R-:W-:Y:S01]  /*110a0*/  UMOV UR4, 0xffffffff ;  /* 0xffffffff00047882 */ /* 0x000fe20000000000 */
[----:B------:R-:W-:Y:S02]  /*110b0*/  VIADD R12, R6, 0xffffffff ;  /* 0xffffffff060c7836 */ /* 0x000fe40000000000 */
[----:B------:R-:W-:Y:S05]  /*110c0*/  BRA.DIV UR4, `(.L_x_2614) ;  /* 0x0000002604347947 */ /* 0x000fea000b800000 */
[----:B0-----:R0:W0:Y:S02]  /*110d0*/  SHFL.IDX PT, R3, R3, R12, 0x1f ;  /* 0x00001f0c03037589 */ /* 0x00102400000e0000 */
.L_x_2686:
[----:B0-----:R-:W-:-:S07]  /*110e0*/  IMAD.MOV.U32 R5, RZ, RZ, R3 ;  /* 0x000000ffff057224 */ /* 0x001fce00078e0003 */
.L_x_2613:
[----:B0--3--:R-:W0:Y:S01]  /*110f0*/  LDC.64 R2, c[0x0][0xc90] ;  /* 0x00032400ff027b82 */ /* 0x009e220000000a00 */
[----:B------:R-:W-:-:S04]  /*11100*/  IMAD.IADD R19, R6, 0x1, R19 ;  /* 0x0000000106137824 */ /* 0x000fc800078e0213 */
[----:B0-----:R-:W-:-:S05]  /*11110*/  IMAD.WIDE R2, R19, 0x4, R2 ;  /* 0x0000000413027825 */ /* 0x001fca00078e0202 */
[----:B--2-4-:R-:W2:Y:S01]  /*11120*/  LDG.E R7, desc[UR56][R2.64] ;  /* 0x0000003802077981 */ /* 0x014ea2000c1e1900 */
[----:B------:R-:W-:-:S04]  /*11130*/  IMAD R16, R5, R4, R16 ;  /* 0x0000000405107224 */ /* 0x000fc800078e0210 */
[----:B------:R-:W-:Y:S02]  /*11140*/  IMAD.IADD R0, R0, 0x1, -R16 ;  /* 0x0000000100007824 */ /* 0x000fe400078e0a10 */
[----:B--2---:R-:W-:-:S05]  /*11150*/  IMAD R6, R17, R7, RZ ;  /* 0x0000000711067224 */ /* 0x004fca00078e02ff */
[----:B-----5:R-:W-:-:S04]  /*11160*/  IABS R8, R6 ;  /* 0x0000000600087213 */ /* 0x020fc80000000000 */
        /* <DEDUP_REMOVED lines=58> */
.L_x_2607:
[----:B------:R-:W-:Y:S01]  /*11510*/  UMOV UR4, URZ ;  /* 0x0000003f00047c82 */ /* 0x000fe20008000000 */
[----:B------:R-:W-:Y:S01]  /*11520*/  UMOV UR5, URZ ;  /* 0x0000003f00057c82 */ /* 0x000fe20008000000 */
[----:B------:R-:W-:Y:S01]  /*11530*/  ULDC UR6, c[0x0][0xc3c] ;  /* 0x00030f0000067ab9 */ /* 0x000fe20000000800 */
[----:B------:R-:W-:Y:S02]  /*11540*/  IMAD.MOV.U32 R16, RZ, RZ, R0 ;  /* 0x000000ffff107224 */ /* 0x000fe400078e0000 */
[----:B------:R-:W-:Y:S02]  /*11550*/  IMAD.U32 R17, RZ, RZ, UR4 ;  /* 0x00000004ff117e24 */ /* 0x000fe4000f8e00ff */
[----:B------:R-:W-:Y:S02]  /*11560*/  IMAD.U32 R18, RZ, RZ, UR5 ;  /* 0x00000005ff127e24 */ /* 0x000fe4000f8e00ff */
[----:B------:R-:W-:-:S07]  /*11570*/  IMAD.U32 R19, RZ, RZ, UR6 ;  /* 0x00000006ff137e24 */ /* 0x000fce000f8e00ff */
.L_x_2615:
        /* <DEDUP_REMOVED lines=12> */
.L_x_2604:
[----:B------:R-:W-:Y:S02]  /*11640*/  ULDC UR4, c[0x0][0xc3c] ;  /* 0x00030f0000047ab9 */ /* 0x000fe40000000800 */
[----:B---3--:R-:W-:-:S13]  /*11650*/  ISETP.GE.AND P0, PT, R19, UR4, PT ;  /* 0x0000000413007c0c */ /* 0x008fda000bf06270 */
[----:B------:R-:W-:Y:S05]  /*11660*/  @!P0 BRA `(.L_x_2616) ;  /* 0xffffffa800d48947 */ /* 0x000fea000383ffff */
[----:B------:R-:W-:Y:S05]  /*11670*/  BSYNC B8 ;  /* 0x0000000000087941 */ /* 0x000fea0003800000 */
.L_x_2514:
[----:B0-----:R-:W3:Y:S01]  /*11680*/  LDL.LU R0, [R1+0x48] ;  /* 0x0000480001007983 */ /* 0x001ee20000300800 */
[----:B------:R-:W-:Y:S01]  /*11690*/  BSSY B0, `(.L_x_2617) ;  /* 0x000000b000007945 */ /* 0x000fe20003800000 */
[----:B------:R-:W0:Y:S01]  /*116a0*/  S2R R5, SR_CgaCtaId ;  /* 0x0000000000057919 */ /* 0x000e220000008800 */
[----:B---3--:R-:W-:-:S05]  /*116b0*/  VIADD R0, R0, 0x1 ;  /* 0x0000000100007836 */ /* 0x008fca0000000000 */
[----:B------:R-:W-:-:S04]  /*116c0*/  LEA.HI R2, R0, R0, RZ, 0x1 ;  /* 0x0000000000027211 */ /* 0x000fc800078f08ff */
[----:B------:R-:W-:-:S05]  /*116d0*/  LOP3.LUT R3, R2, 0xfffffffe, RZ, 0xc0, !PT ;  /* 0xfffffffe02037812 */ /* 0x000fca00078ec0ff */
[----:B------:R-:W-:Y:S01]  /*116e0*/  IMAD.IADD R3, R0, 0x1, -R3 ;  /* 0x0000000100037824 */ /* 0x000fe200078e0a03 */
[----:B------:R-:W-:-:S04]  /*116f0*/  MOV R0, 0x400 ;  /* 0x0000040000007802 */ /* 0x000fc80000000f00 */
[----:B0-----:R-:W-:Y:S02]  /*11700*/  LEA R0, R5, R0, 0x18 ;  /* 0x0000000005007211 */ /* 0x001fe400078ec0ff */
[----:B------:R-:W-:-:S04]  /*11710*/  SHF.L.U32 R3, R3, 0x1f, RZ ;  /* 0x0000001f03037819 */ /* 0x000fc800000006ff */
[----:B------:R-:W0:Y:S02]  /*11720*/  SYNCS.PHASECHK.TRANS64.TRYWAIT P0, [R0+URZ+0x34820], R3 ;  /* 0x03482003000075a7 */ /* 0x000e24000800017f */
[----:B0-----:R-:W-:Y:S05]  /*11730*/  @!P0 BRA `(.L_x_2618) ;  /* 0x0000001c00c08947 */ /* 0x001fea0003800000 */
.L_x_2687:
[----:B------:R-:W-:Y:S05]  /*11740*/  BSYNC B0 ;  /* 0x0000000000007941 */ /* 0x000fea0003800000 */
.L_x_2617:
[----:B------:R-:W-:-:S03]  /*11750*/  UMOV UR4, 0xffffffff ;  /* 0xffffffff00047882 */ /* 0x000fc60000000000 */
[----:B------:R-:W-:Y:S05]  /*11760*/  BRA.DIV UR4, `(.L_x_2619) ;  /* 0x0000001e04c87947 */ /* 0x000fea000b800000 */
[----:B------:R-:W3:Y:S02]  /*11770*/  S2R R2, SR_TID.X ;  /* 0x0000000000027919 */ /* 0x000ee40000002100 */
[----:B---3--:R-:W-:-:S04]  /*11780*/  SHF.R.U32.HI R2, RZ, 0x5, R2 ;  /* 0x00000005ff027819 */ /* 0x008fc80000011602 */
[----:B------:R-:W-:-:S05]  /*11790*/  LOP3.LUT R2, R2, 0x3, RZ, 0xc0, !PT ;  /* 0x0000000302027812 */ /* 0x000fca00078ec0ff */
[----:B------:R3:W0:Y:S02]  /*117a0*/  SHFL.IDX PT, R14, R2, RZ, 0x1f ;  /* 0x00001fff020e7589 */ /* 0x00062400000e0000 */
.L_x_2690:
[----:B0-----:R-:W-:Y:S01]  /*117b0*/  ISETP.NE.AND P0, PT, R14, RZ, PT ;  /* 0x000000ff0e00720c */ /* 0x001fe20003f05270 */
[----:B------:R-:W-:-:S12]  /*117c0*/  BSSY B0, `(.L_x_2620) ;  /* 0x0000027000007945 */ /* 0x000fd80003800000 */
[----:B------:R-:W-:Y:S05]  /*117d0*/  @P0 BRA `(.L_x_2621) ;  /* 0x0000000000940947 */ /* 0x000fea0003800000 */
[----:B------:R-:W-:-:S03]  /*117e0*/  UMOV UR4, 0xffffffff ;  /* 0xffffffff00047882 */ /* 0x000fc60000000000 */
[----:B------:R-:W-:Y:S05]  /*117f0*/  BRA.DIV UR4, `(.L_x_2622) ;  /* 0x0000001e04d87947 */ /* 0x000fea000b800000 */
[----:B------:R-:W-:-:S13]  /*11800*/  ELECT P6, URZ, PT ;  /* 0x00000000003f782f */ /* 0x000fda00038c0000 */
.L_x_2693:
[----:B------:R-:W-:Y:S05]  /*11810*/  @!P6 BRA `(.L_x_2621) ;  /* 0x000000000084e947 */ /* 0x000fea0003800000 */
[----:B---3--:R-:W3:Y:S02]  /*11820*/  LDL.LU R2, [R1+0x54] ;  /* 0x0000540001027983 */ /* 0x008ee40000300800 */
[----:B---3--:R-:W-:-:S04]  /*11830*/  LOP3.LUT R2, R2, 0x2, RZ, 0xfc, !PT ;  /* 0x0000000202027812 */ /* 0x008fc800078efcff */
[----:B------:R-:W-:-:S13]  /*11840*/  ISETP.NE.AND P2, PT, R2, 0x3, PT ;  /* 0x000000030200780c */ /* 0x000fda0003f45270 */
[----:B------:R-:W-:Y:S05]  /*11850*/  @!P2 BRA `(.L_x_2623) ;  /* 0x000000000004a947 */ /* 0x000fea0003800000 */
[----:B------:R-:W-:Y:S01]  /*11860*/  BPT.TRAP 0x1 ;  /* 0x000000040000795c */ /* 0x000fe20000300000 */
.L_x_2623:
[----:B------:R-:W3:Y:S04]  /*11870*/  LDL R3, [R1+0x8] ;  /* 0x0000080001037983 */ /* 0x000ee80000100800 */
[----:B--2-4-:R-:W2:Y:S01]  /*11880*/  LDL.LU R7, [R1+0x14] ;  /* 0x0000140001077983 */ /* 0x014ea20000300800 */
[----:B------:R-:W-:-:S04]  /*11890*/  VIADD R2, R0, 0x34840 ;  /* 0x0003484000027836 */ /* 0x000fc80000000000 */
[C---:B---3--:R-:W-:Y:S02]  /*118a0*/  IMAD R6, R3.reuse, 0x8, R2 ;  /* 0x0000000803067824 */ /* 0x048fe400078e0202 */
        /* <DEDUP_REMOVED lines=10> */
.L_x_2694:
[----:B------:R-:W2:Y:S02]  /*11950*/  SYNCS.PHASECHK.TRANS64.TRYWAIT P0, [R7+URZ], R2 ;  /* 0x00000002070075a7 */ /* 0x000ea4000800017f */
[----:B--2---:R-:W-:Y:S05]  /*11960*/  @!P0 BRA `(.L_x_2625) ;  /* 0x0000001c00b08947 */ /* 0x004fea0003800000 */
.L_x_2695:
[----:B------:R-:W-:Y:S05]  /*11970*/  @!P2 BRA `(.L_x_2626) ;  /* 0x000000000004a947 */ /* 0x000fea0003800000 */
[----:B------:R-:W-:Y:S01]  /*11980*/  BPT.TRAP 0x1 ;  /* 0x000000040000795c */ /* 0x000fe20000300000 */
.L_x_2626:
[----:B------:R-:W3:Y:S01]  /*11990*/  LDL.LU R4, [R1+0x8] ;  /* 0x0000080001047983 */ /* 0x000ee20000300800 */
[----:B------:R-:W-:-:S04]  /*119a0*/  VIADD R0, R0, 0x34860 ;  /* 0x0003486000007836 */ /* 0x000fc80000000000 */
[----:B---3--:R-:W-:-:S04]  /*119b0*/  IMAD R4, R4, 0x8, R0 ;  /* 0x0000000804047824 */ /* 0x008fc800078e0200 */
[----:B------:R-:W3:Y:S02]  /*119c0*/  SYNCS.PHASECHK.TRANS64.TRYWAIT P0, [R4+URZ], R5 ;  /* 0x00000005040075a7 */ /* 0x000ee4000800017f */
[----:B---3--:R-:W-:Y:S05]  /*119d0*/  @!P0 BRA `(.L_x_2627) ;  /* 0x0000001c00a88947 */ /* 0x008fea0003800000 */
.L_x_2696:
[----:B------:R-:W-:-:S07]  /*119e0*/  IMAD R3, R3, 0x8, R0 ;  /* 0x0000000803037824 */ /* 0x000fce00078e0200 */
.L_x_2628:
[----:B----4-:R4:W0:Y:S02]  /*119f0*/  SYNCS.PHASECHK.TRANS64.TRYWAIT P0, [R3+URZ], R2 ;  /* 0x00000002030075a7 */ /* 0x010824000800017f */
[----:B0-----:R-:W-:Y:S05]  /*11a00*/  @!P0 NANOSLEEP.SYNCS 0x989680 ;  /* 0x009896800000895d */ /* 0x001fea0003900000 */
[----:B------:R-:W0:Y:S02]  /*11a10*/  @!P0 SYNCS.PHASECHK.TRANS64 P0, [R3+URZ], R2 ;  /* 0x00000002030085a7 */ /* 0x000e24000800007f */
[----:B0-----:R-:W-:Y:S05]  /*11a20*/  @!P0 BRA `(.L_x_2628) ;  /* 0xfffffffc00f08947 */ /* 0x001fea000383ffff */
.L_x_2621:
[----:B------:R-:W-:Y:S05]  /*11a30*/  BSYNC B0 ;  /* 0x0000000000007941 */ /* 0x000fea0003800000 */
.L_x_2620:
[----:B------:R-:W-:Y:S05]  /*11a40*/  EXIT ;  /* 0x000000000000794d */ /* 0x000fea0003800000 */
.L_x_2456:
[----:B0-----:R-:W-:-:S04]  /*11a50*/  IMAD.U32 R3, RZ, RZ, UR37 ;  /* 0x00000025ff037e24 */ /* 0x001fc8000f8e00ff */
[----:B------:R0:W1:Y:S03]  /*11a60*/  SYNCS.PHASECHK.TRANS64.TRYWAIT P1, [R3+URZ+0x34800], R0 ;  /* 0x03480000030075a7 */ /* 0x000066000802017f */
[----:B-1----:R-:W-:Y:S05]  /*11a70*/  @!P1 NANOSLEEP.SYNCS 0x989680 ;  /* 0x009896800000995d */ /* 0x002fea0003900000 */
[----:B------:R-:W1:Y:S02]  /*11a80*/  @!P1 SYNCS.PHASECHK.TRANS64 P1, [R3+URZ+0x34800], R0 ;  /* 0x03480000030095a7 */ /* 0x000e64000802007f */
[----:B-1----:R-:W-:Y:S05]  /*11a90*/  @!P1 BRA `(.L_x_2456) ;  /* 0xfffffffc00ec9947 */ /* 0x002fea000383ffff */
[----:B------:R-:W-:Y:S05]  /*11aa0*/  BRA `(.L_x_2629) ;  /* 0xfffffefc001c7947 */ /* 0x000fea000383ffff */
.L_x_2460:
[----:B-1----:R1:W2:Y:S02]  /*11ab0*/  SYNCS.PHASECHK.TRANS64.TRYWAIT P2, [R2+URZ+0x34830], R3 ;  /* 0x03483003020075a7 */ /* 0x0022a4000804017f */
[----:B--2---:R-:W-:Y:S05]  /*11ac0*/  @!P2 NANOSLEEP.SYNCS 0x989680 ;  /* 0x009896800000a95d */ /* 0x004fea0003900000 */
[----:B------:R-:W2:Y:S02]  /*11ad0*/  @!P2 SYNCS.PHASECHK.TRANS64 P2, [R2+URZ+0x34830], R3 ;  /* 0x034830030200a5a7 */ /* 0x000ea4000804007f */
[----:B--2---:R-:W-:Y:S05]  /*11ae0*/  @!P2 BRA `(.L_x_2460) ;  /* 0xfffffffc00f0a947 */ /* 0x004fea000383ffff */
[----:B------:R-:W-:Y:S05]  /*11af0*/  BRA `(.L_x_2459) ;  /* 0xfffffefc00407947 */ /* 0x000fea000383ffff */
.L_x_2465:
[----:B-1----:R-:W-:-:S04]  /*11b00*/  IMAD.U32 R7, RZ, RZ, UR58 ;  /* 0x0000003aff077e24 */ /* 0x002fc8000f8e00ff */
[----:B------:R1:W2:Y:S03]  /*11b10*/  SYNCS.PHASECHK.TRANS64.TRYWAIT P3, [R7+URZ+0x34830], R0 ;  /* 0x03483000070075a7 */ /* 0x0002a6000806017f */
[----:B--2---:R-:W-:Y:S05]  /*11b20*/  @!P3 NANOSLEEP.SYNCS 0x989680 ;  /* 0x009896800000b95d */ /* 0x004fea0003900000 */
[----:B------:R-:W2:Y:S02]  /*11b30*/  @!P3 SYNCS.PHASECHK.TRANS64 P3, [R7+URZ+0x34830], R0 ;  /* 0x034830000700b5a7 */ /* 0x000ea4000806007f */
[----:B--2---:R-:W-:Y:S05]  /*11b40*/  @!P3 BRA `(.L_x_2465) ;  /* 0xfffffffc00ecb947 */ /* 0x004fea000383ffff */
[----:B------:R-:W-:Y:S05]  /*11b50*/  BRA `(.L_x_2464) ;  /* 0xffffff2000a47947 */ /* 0x000fea000383ffff */
.L_x_2469:
[----:B-1----:R-:W-:-:S04]  /*11b60*/  IMAD.U32 R3, RZ, RZ, UR7 ;  /* 0x00000007ff037e24 */ /* 0x002fc8000f8e00ff */
[----:B------:R1:W2:Y:S03]  /*11b70*/  SYNCS.PHASECHK.TRANS64.TRYWAIT P3, [R3+URZ+0x34850], R0 ;  /* 0x03485000030075a7 */ /* 0x0002a6000806017f */
[----:B--2---:R-:W-:Y:S05]  /*11b80*/  @!P3 NANOSLEEP.SYNCS 0x989680 ;  /* 0x009896800000b95d */ /* 0x004fea0003900000 */
[----:B------:R-:W2:Y:S02]  /*11b90*/  @!P3 SYNCS.PHASECHK.TRANS64 P3, [R3+URZ+0x34850], R0 ;  /* 0x034850000300b5a7 */ /* 0x000ea4000806007f */
[----:B--2---:R-:W-:Y:S05]  /*11ba0*/  @!P3 BRA `(.L_x_2469) ;  /* 0xfffffffc00ecb947 */ /* 0x004fea000383ffff */
[----:B------:R-:W-:Y:S05]  /*11bb0*/  BRA `(.L_x_2468) ;  /* 0xffffff2800a87947 */ /* 0x000fea000383ffff */
.L_x_2475:
[----:B-1----:R-:W-:-:S04]  /*11bc0*/  IMAD.U32 R7, RZ, RZ, UR6 ;  /* 0x00000006ff077e24 */ /* 0x002fc8000f8e00ff */
[----:B------:R1:W2:Y:S03]  /*11bd0*/  SYNCS.PHASECHK.TRANS64.TRYWAIT P2, [R7+URZ+0x34830], R0 ;  /* 0x03483000070075a7 */ /* 0x0002a6000804017f */
[----:B--2---:R-:W-:Y:S05]  /*11be0*/  @!P2 NANOSLEEP.SYNCS 0x989680 ;  /* 0x009896800000a95d */ /* 0x004fea0003900000 */
[----:B------:R-:W2:Y:S02]  /*11bf0*/  @!P2 SYNCS.PHASECHK.TRANS64 P2, [R7+URZ+0x34830], R0 ;  /* 0x034830000700a5a7 */ /* 0x000ea4000804007f */
[----:B--2---:R-:W-:Y:S05]  /*11c00*/  @!P2 BRA `(.L_x_2475) ;  /* 0xfffffffc00eca947 */ /* 0x004fea000383ffff */
[----:B------:R-:W-:Y:S05]  /*11c10*/  BRA `(.L_x_2474) ;  /* 0xffffff4800e87947 */ /* 0x000fea000383ffff */
.L_x_2479:
[----:B-1----:R-:W-:-:S04]  /*11c20*/  IMAD.U32 R3, RZ, RZ, UR7 ;  /* 0x00000007ff037e24 */ /* 0x002fc8000f8e00ff */
[----:B------:R1:W2:Y:S03]  /*11c30*/  SYNCS.PHASECHK.TRANS64.TRYWAIT P2, [R3+URZ+0x34850], R0 ;  /* 0x03485000030075a7 */ /* 0x0002a6000804017f */
[----:B--2---:R-:W-:Y:S05]  /*11c40*/  @!P2 NANOSLEEP.SYNCS 0x989680 ;  /* 0x009896800000a95d */ /* 0x004fea0003900000 */
[----:B------:R-:W2:Y:S02]  /*11c50*/  @!P2 SYNCS.PHASECHK.TRANS64 P2, [R3+URZ+0x34850], R0 ;  /* 0x034850000300a5a7 */ /* 0x000ea4000804007f */
[----:B--2---:R-:W-:Y:S05]  /*11c60*/  @!P2 BRA `(.L_x_2479) ;  /* 0xfffffffc00eca947 */ /* 0x004fea000383ffff */
[----:B------:R-:W-:Y:S05]  /*11c70*/  BRA `(.L_x_2478) ;  /* 0xffffff5000ec7947 */ /* 0x000fea000383ffff */
.L_x_2484:
[----:B-1----:R-:W-:-:S04]  /*11c80*/  IMAD.U32 R3, RZ, RZ, UR5 ;  /* 0x00000005ff037e24 */ /* 0x002fc8000f8e00ff */
[----:B------:R1:W2:Y:S03]  /*11c90*/  SYNCS.PHASECHK.TRANS64.TRYWAIT P0, [R3+URZ+0x34850], R2 ;  /* 0x03485002030075a7 */ /* 0x0002a6000800017f */
[----:B--2---:R-:W-:Y:S05]  /*11ca0*/  @!P0 NANOSLEEP.SYNCS 0x989680 ;  /* 0x009896800000895d */ /* 0x004fea0003900000 */
[----:B------:R-:W2:Y:S02]  /*11cb0*/  @!P0 SYNCS.PHASECHK.TRANS64 P0, [R3+URZ+0x34850], R2 ;  /* 0x03485002030085a7 */ /* 0x000ea4000800007f */
[----:B--2---:R-:W-:Y:S05]  /*11cc0*/  @!P0 BRA `(.L_x_2484) ;  /* 0xfffffffc00ec8947 */ /* 0x004fea000383ffff */
[----:B------:R-:W-:Y:S05]  /*11cd0*/  BRA `(.L_x_2483) ;  /* 0xffffff6c00bc7947 */ /* 0x000fea000383ffff */
.L_x_2526:
        /* <DEDUP_REMOVED lines=11> */
.L_x_2631:
[----:B------:R-:W-:Y:S05]  /*11d90*/  BSYNC B0 ;  /* 0x0000000000007941 */ /* 0x000fea0003800000 */
.L_x_2630:
[----:B------:R-:W-:Y:S05]  /*11da0*/  BRA `(.L_x_2632) ;  /* 0xffffffb000187947 */ /* 0x000fea000383ffff */
.L_x_2528:
[----:B------:R-:W-:Y:S01]  /*11db0*/  BSSY B0, `(.L_x_2633) ;  /* 0x0000006000007945 */ /* 0x000fe20003800000 */
[----:B------:R-:W-:-:S07]  /*11dc0*/  IMAD.MOV.U32 R15, RZ, RZ, -0x1 ;  /* 0xffffffffff0f7424 */ /* 0x000fce00078e00ff */
[----:B0123--:R-:W-:Y:S05]  /*11dd0*/  WARPSYNC.COLLECTIVE R15, `(.L_x_2634) ;  /* 0x000000000f0c7348 */ /* 0x00ffea0003c00000 */
[----:B------:R-:W-:Y:S02]  /*11de0*/  ELECT P6, UR62, PT ;  /* 0x00000000003e782f */ /* 0x000fe400038c0000 */
[----:B------:R-:W-:Y:S01]  /*11df0*/  MOV R14, UR62 ;  /* 0x0000003e000e7c02 */ /* 0x000fe20008000f00 */
[----:B0123--:R-:W-:Y:S10]  /*11e00*/  ENDCOLLECTIVE ;  /* 0x000000000000791b */ /* 0x00fff40003800000 */
.L_x_2634:
[----:B------:R-:W-:Y:S05]  /*11e10*/  BSYNC B0 ;  /* 0x0000000000007941 */ /* 0x000fea0003800000 */
.L_x_2633:
[----:B------:R-:W-:Y:S05]  /*11e20*/  BRA `(.L_x_2635) ;  /* 0xffffffb000207947 */ /* 0x000fea000383ffff */
.L_x_2530:
[----:B---3--:R3:W4:Y:S02]  /*11e30*/  SYNCS.PHASECHK.TRANS64.TRYWAIT P0, [R0+URZ+0x34840], R2 ;  /* 0x03484002000075a7 */ /* 0x008724000800017f */
[----:B----4-:R-:W-:Y:S05]  /*11e40*/  @!P0 NANOSLEEP.SYNCS 0x989680 ;  /* 0x009896800000895d */ /* 0x010fea0003900000 */
[----:B------:R-:W4:Y:S02]  /*11e50*/  @!P0 SYNCS.PHASECHK.TRANS64 P0, [R0+URZ+0x34840], R2 ;  /* 0x03484002000085a7 */ /* 0x000f24000800007f */
[----:B----4-:R-:W-:Y:S05]  /*11e60*/  @!P0 BRA `(.L_x_2530) ;  /* 0xfffffffc00f08947 */ /* 0x010fea000383ffff */
[----:B------:R-:W-:Y:S05]  /*11e70*/  BRA `(.L_x_2636) ;  /* 0xffffffb0008c7947 */ /* 0x000fea000383ffff */
.L_x_2534:
[----:B------:R-:W2:Y:S01]  /*11e80*/  LDL.LU R11, [R1+0x34] ;  /* 0x00003400010b7983 */ /* 0x000ea20000300800 */
[----:B------:R-:W-:Y:S01]  /*11e90*/  IMAD.MOV.U32 R13, RZ, RZ, R0 ;  /* 0x000000ffff0d7224 */ /* 0x000fe200078e0000 */
[----:B------:R-:W-:Y:S01]  /*11ea0*/  LOP3.LUT R8, R8, 0x7f, RZ, 0xc0, !PT ;  /* 0x0000007f08087812 */ /* 0x000fe200078ec0ff */
[----:B------:R-:W-:Y:S02]  /*11eb0*/  IMAD.MOV.U32 R12, RZ, RZ, RZ ;  /* 0x000000ffff0c7224 */ /* 0x000fe400078e00ff */
[----:B------:R-:W-:Y:S01]  /*11ec0*/  IMAD.MOV.U32 R15, RZ, RZ, -0x1 ;  /* 0xffffffffff0f7424 */ /* 0x000fe200078e00ff */
[----:B------:R-:W-:-:S05]  /*11ed0*/  SHF.R.U32.HI R6, RZ, 0x3, R8 ;  /* 0x00000003ff067819 */ /* 0x000fca0000011608 */
[----:B------:R-:W-:Y:S02]  /*11ee0*/  IMAD R17, R17, 0x80, R6 ;  /* 0x0000008011117824 */ /* 0x000fe400078e0206 */
[----:B--2---:R-:W-:Y:S02]  /*11ef0*/  IMAD R2, R11, R7, RZ ;  /* 0x000000070b027224 */ /* 0x004fe400078e02ff */
[----:B------:R-:W-:-:S03]  /*11f00*/  IMAD.MOV.U32 R11, RZ, RZ, 0x181f ;  /* 0x0000181fff0b7424 */ /* 0x000fc600078e00ff */
[----:B------:R-:W-:-:S13]  /*11f10*/  ISETP.GE.AND P3, PT, R17, R2, PT ;  /* 0x000000021100720c */ /* 0x000fda0003f66270 */
[----:B-----5:R-:W-:Y:S05]  /*11f20*/  WARPSYNC.COLLECTIVE R15, `(.L_x_2637) ;  /* 0x000000000f087348 */ /* 0x020fea0003c00000 */
[----:B------:R0:W1:Y:S02]  /*11f30*/  SHFL.IDX P6, R14, R13, R12, R11 ;  /* 0x0000000c0d0e7389 */ /* 0x00006400000c000b */
[----:B01---5:R-:W-:Y:S01]  /*11f40*/  ENDCOLLECTIVE ;  /* 0x000000000000791b */ /* 0x023fe20003800000 */
.L_x_2637:
[----:B------:R-:W-:Y:S02]  /*11f50*/  IMAD.MOV.U32 R13, RZ, RZ, R3 ;  /* 0x000000ffff0d7224 */ /* 0x000fe400078e0003 */
[----:B------:R-:W-:-:S07]  /*11f60*/  IMAD.MOV.U32 R4, RZ, RZ, R14 ;  /* 0x000000ffff047224 */ /* 0x000fce00078e000e */
[----:B------:R-:W-:Y:S05]  /*11f70*/  WARPSYNC.COLLECTIVE R15, `(.L_x_2638) ;  /* 0x000000000f087348 */ /* 0x000fea0003c00000 */
[----:B------:R0:W1:Y:S02]  /*11f80*/  SHFL.IDX P6, R14, R13, R12, R11 ;  /* 0x0000000c0d0e7389 */ /* 0x00006400000c000b */
[----:B01----:R-:W-:Y:S01]  /*11f90*/  ENDCOLLECTIVE ;  /* 0x000000000000791b */ /* 0x003fe20003800000 */
.L_x_2638:
[----:B------:R-:W-:Y:S02]  /*11fa0*/  IMAD.MOV.U32 R13, RZ, RZ, R0 ;  /* 0x000000ffff0d7224 */ /* 0x000fe400078e0000 */
[----:B------:R-:W-:Y:S02]  /*11fb0*/  IMAD.MOV.U32 R12, RZ, RZ, 0x1 ;  /* 0x00000001ff0c7424 */ /* 0x000fe400078e00ff */
[----:B------:R-:W-:-:S07]  /*11fc0*/  IMAD.MOV.U32 R5, RZ, RZ, R14 ;  /* 0x000000ffff057224 */ /* 0x000fce00078e000e */
[----:B------:R-:W-:Y:S05]  /*11fd0*/  WARPSYNC.COLLECTIVE R15, `(.L_x_2639) ;  /* 0x000000000f087348 */ /* 0x000fea0003c00000 */
[----:B------:R0:W1:Y:S02]  /*11fe0*/  SHFL.IDX P6, R14, R13, R12, R11 ;  /* 0x0000000c0d0e7389 */ /* 0x00006400000c000b */
[----:B01----:R-:W-:Y:S01]  /*11ff0*/  ENDCOLLECTIVE ;  /* 0x000000000000791b */ /* 0x003fe20003800000 */
.L_x_2639:
        /* <DEDUP_REMOVED lines=10> */
.L_x_2640:
[----:B------:R-:W-:Y:S01]  /*120a0*/  @!PT LDS RZ, [RZ] ;  /* 0x00000000fffff984 */ /* 0x000fe20000000800 */
[----:B------:R-:W-:Y:S01]  /*120b0*/  @!PT LDS RZ, [RZ] ;  /* 0x00000000fffff984 */ /* 0x000fe20000000800 */
[----:B------:R-:W-:Y:S01]  /*120c0*/  @!PT LDS RZ, [RZ] ;  /* 0x00000000fffff984 */ /* 0x000fe20000000800 */
[----:B------:R-:W-:Y:S04]  /*120d0*/  @!P3 LDGSTS.E.BYPASS.LTC128B.128 [R9+0x10400], desc[UR56][R4.64], !P2 ;  /* 0x104000000409bfae */ /* 0x000fe8000d101d78 */
[----:B------:R-:W-:Y:S04]  /*120e0*/  @!P3 LDGSTS.E.BYPASS.LTC128B.128 [R9+0x14400], desc[UR56][R4.64+0x80], !P1 ;  /* 0x144000800409bfae */ /* 0x000fe8000c901d78 */
[----:B------:R0:W-:Y:S01]  /*120f0*/  @!P3 LDGSTS.E.BYPASS.LTC128B.128 [R9+0x18400], desc[UR56][R4.64+0x100], !P0 ;  /* 0x184001000409bfae */ /* 0x0001e2000c101d78 */
[----:B------:R-:W-:Y:S02]  /*12100*/  IMAD.MOV.U32 R13, RZ, RZ, R0 ;  /* 0x000000ffff0d7224 */ /* 0x000fe400078e0000 */
[----:B------:R-:W-:-:S02]  /*12110*/  IMAD.MOV.U32 R12, RZ, RZ, 0x2 ;  /* 0x00000002ff0c7424 */ /* 0x000fc400078e00ff */
[----:B0-----:R-:W-:Y:S02]  /*12120*/  VIADD R4, R17, 0x10 ;  /* 0x0000001011047836 */ /* 0x001fe40000000000 */
[----:B------:R-:W-:-:S07]  /*12130*/  IMAD.MOV.U32 R6, RZ, RZ, R14 ;  /* 0x000000ffff067224 */ /* 0x000fce00078e000e */
[----:B------:R-:W-:Y:S05]  /*12140*/  WARPSYNC.COLLECTIVE R15, `(.L_x_2641) ;  /* 0x000000000f087348 */ /* 0x000fea0003c00000 */
[----:B------:R0:W1:Y:S02]  /*12150*/  SHFL.IDX P6, R14, R13, R12, R11 ;  /* 0x0000000c0d0e7389 */ /* 0x00006400000c000b */
[----:B01----:R-:W-:Y:S01]  /*12160*/  ENDCOLLECTIVE ;  /* 0x000000000000791b */ /* 0x003fe20003800000 */
.L_x_2641:
[----:B------:R-:W-:-:S13]  /*12170*/  ISETP.GE.AND P3, PT, R4, R2, PT ;  /* 0x000000020400720c */ /* 0x000fda0003f66270 */
[----:B------:R-:W-:Y:S01]  /*12180*/  @!P3 LEA R7, P5, R10, R6, 0x1 ;  /* 0x000000060a07b211 */ /* 0x000fe200078a08ff */
[----:B------:R-:W-:-:S04]  /*12190*/  IMAD.MOV.U32 R13, RZ, RZ, R3 ;  /* 0x000000ffff0d7224 */ /* 0x000fc800078e0003 */
[----:B------:R-:W-:Y:S02]  /*121a0*/  @!P3 IMAD.X R6, RZ, RZ, R8, P5 ;  /* 0x000000ffff06b224 */ /* 0x000fe400028e0608 */
[----:B------:R-:W-:Y:S02]  /*121b0*/  @!P3 IMAD.MOV.U32 R4, RZ, RZ, R7 ;  /* 0x000000ffff04b224 */ /* 0x000fe400078e0007 */
[----:B------:R-:W-:Y:S02]  /*121c0*/  @!P3 IMAD.MOV.U32 R5, RZ, RZ, R6 ;  /* 0x000000ffff05b224 */ /* 0x000fe400078e0006 */
[----:B------:R-:W-:-:S07]  /*121d0*/  IMAD.MOV.U32 R6, RZ, RZ, R14 ;  /* 0x000000ffff067224 */ /* 0x000fce00078e000e */
[----:B------:R-:W-:Y:S05]  /*121e0*/  WARPSYNC.COLLECTIVE R15, `(.L_x_2642) ;  /* 0x000000000f087348 */ /* 0x000fea0003c00000 */
[----:B------:R0:W1:Y:S02]  /*121f0*/  SHFL.IDX P6, R14, R13, R12, R11 ;  /* 0x0000000c0d0e7389 */ /* 0x00006400000c000b */
[----:B01----:R-:W-:Y:S01]  /*12200*/  ENDCOLLECTIVE ;  /* 0x000000000000791b */ /* 0x003fe20003800000 */
.L_x_2642:
        /* <DEDUP_REMOVED lines=13> */
.L_x_2643:
[----:B------:R-:W-:-:S13]  /*122e0*/  ISETP.GE.AND P3, PT, R4, R2, PT ;  /* 0x000000020400720c */ /* 0x000fda0003f66270 */
[----:B------:R-:W-:Y:S01]  /*122f0*/  @!P3 LEA R7, P4, R10, R7, 0x1 ;  /* 0x000000070a07b211 */ /* 0x000fe200078808ff */
[----:B------:R-:W-:-:S04]  /*12300*/  IMAD.MOV.U32 R13, RZ, RZ, R3 ;  /* 0x000000ffff0d7224 */ /* 0x000fc800078e0003 */
[----:B------:R-:W-:-:S04]  /*12310*/  @!P3 IMAD.X R4, RZ, RZ, R6, P4 ;  /* 0x000000ffff04b224 */ /* 0x000fc800020e0606 */
[----:B------:R-:W-:Y:S02]  /*12320*/  @!P3 IMAD.MOV.U32 R5, RZ, RZ, R4 ;  /* 0x000000ffff05b224 */ /* 0x000fe400078e0004 */
[----:B------:R-:W-:Y:S02]  /*12330*/  @!P3 IMAD.MOV.U32 R4, RZ, RZ, R7 ;  /* 0x000000ffff04b224 */ /* 0x000fe400078e0007 */
[----:B------:R-:W-:-:S03]  /*12340*/  VIADD R7, R17, 0x60 ;  /* 0x0000006011077836 */ /* 0x000fc60000000000 */
[----:B------:R-:W-:Y:S01]  /*12350*/  @!PT LDS RZ, [RZ] ;  /* 0x00000000fffff984 */ /* 0x000fe20000000800 */
[----:B------:R-:W-:Y:S01]  /*12360*/  @!PT LDS RZ, [RZ] ;  /* 0x00000000fffff984 */ /* 0x000fe20000000800 */
[----:B------:R-:W-:Y:S01]  /*12370*/  @!PT LDS RZ, [RZ] ;  /* 0x00000000fffff984 */ /* 0x000fe20000000800 */
[----:B------:R-:W-:Y:S04]  /*12380*/  @!P3 LDGSTS.E.BYPASS.LTC128B.128 [R9+0x11400], desc[UR56][R4.64], !P2 ;  /* 0x114000000409bfae */ /* 0x000fe8000d101d78 */
[----:B------:R-:W-:Y:S04]  /*12390*/  @!P3 LDGSTS.E.BYPASS.LTC128B.128 [R9+0x15400], desc[UR56][R4.64+0x80], !P1 ;  /* 0x154000800409bfae */ /* 0x000fe8000c901d78 */
[----:B------:R0:W-:Y:S02]  /*123a0*/  @!P3 LDGSTS.E.BYPASS.LTC128B.128 [R9+0x19400], desc[UR56][R4.64+0x100], !P0 ;  /* 0x194001000409bfae */ /* 0x0001e4000c101d78 */
[----:B0-----:R-:W-:-:S05]  /*123b0*/  VIADD R4, R17, 0x30 ;  /* 0x0000003011047836 */ /* 0x001fca0000000000 */
[----:B------:R-:W-:Y:S01]  /*123c0*/  ISETP.GE.AND P3, PT, R4, R2, PT ;  /* 0x000000020400720c */ /* 0x000fe20003f66270 */
[----:B------:R-:W-:-:S12]  /*123d0*/  IMAD.MOV.U32 R4, RZ, RZ, R14 ;  /* 0x000000ffff047224 */ /* 0x000fd800078e000e */
[----:B------:R-:W-:Y:S05]  /*123e0*/  WARPSYNC.COLLECTIVE R15, `(.L_x_2644) ;  /* 0x000000000f087348 */ /* 0x000fea0003c00000 */
[----:B------:R0:W1:Y:S02]  /*123f0*/  SHFL.IDX P6, R14, R13, R12, R11 ;  /* 0x0000000c0d0e7389 */ /* 0x00006400000c000b */
[----:B01----:R-:W-:Y:S01]  /*12400*/  ENDCOLLECTIVE ;  /* 0x000000000000791b */ /* 0x003fe20003800000 */
.L_x_2644:
[----:B------:R-:W-:Y:S02]  /*12410*/  IMAD.MOV.U32 R13, RZ, RZ, R0 ;  /* 0x000000ffff0d7224 */ /* 0x000fe400078e0000 */
[----:B------:R-:W-:Y:S02]  /*12420*/  IMAD.MOV.U32 R12, RZ, RZ, 0x4 ;  /* 0x00000004ff0c7424 */ /* 0x000fe400078e00ff */
[----:B------:R-:W-:-:S07]  /*12430*/  IMAD.MOV.U32 R5, RZ, RZ, R14 ;  /* 0x000000ffff057224 */ /* 0x000fce00078e000e */
[----:B------:R-:W-:Y:S05]  /*12440*/  WARPSYNC.COLLECTIVE R15, `(.L_x_2645) ;  /* 0x000000000f087348 */ /* 0x000fea0003c00000 */
[----:B------:R0:W1:Y:S02]  /*12450*/  SHFL.IDX P6, R14, R13, R12, R11 ;  /* 0x0000000c0d0e7389 */ /* 0x00006400000c000b */
[----:B01----:R-:W-:Y:S01]  /*12460*/  ENDCOLLECTIVE ;  /* 0x000000000000791b */ /* 0x003fe20003800000 */
.L_x_2645:
        /* <DEDUP_REMOVED lines=18> */
.L_x_2646:
[----:B------:R-:W-:Y:S02]  /*12590*/  IMAD.MOV.U32 R13, RZ, RZ, R0 ;  /* 0x000000ffff0d7224 */ /* 0x000fe400078e0000 */
[----:B------:R-:W-:Y:S02]  /*125a0*/  IMAD.MOV.U32 R12, RZ, RZ, 0x5 ;  /* 0x00000005ff0c7424 */ /* 0x000fe400078e00ff */
[----:B------:R-:W-:-:S07]  /*125b0*/  IMAD.MOV.U32 R5, RZ, RZ, R14 ;  /* 0x000000ffff057224 */ /* 0x000fce00078e000e */
[----:B------:R-:W-:Y:S05]  /*125c0*/  WARPSYNC.COLLECTIVE R15, `(.L_x_2647) ;  /* 0x000000000f087348 */ /* 0x000fea0003c00000 */
[----:B------:R0:W1:Y:S02]  /*125d0*/  SHFL.IDX P6, R14, R13, R12, R11 ;  /* 0x0000000c0d0e7389 */ /* 0x00006400000c000b */
[----:B01----:R-:W-:Y:S01]  /*125e0*/  ENDCOLLECTIVE ;  /* 0x000000000000791b */ /* 0x003fe20003800000 */
.L_x_2647:
        /* <DEDUP_REMOVED lines=18> */
.L_x_2648:
[----:B------:R-:W-:Y:S02]  /*12710*/  IMAD.MOV.U32 R13, RZ, RZ, R0 ;  /* 0x000000ffff0d7224 */ /* 0x000fe400078e0000 */
[----:B------:R-:W-:Y:S02]  /*12720*/  IMAD.MOV.U32 R12, RZ, RZ, 0x6 ;  /* 0x00000006ff0c7424 */ /* 0x000fe400078e00ff */
[----:B------:R-:W-:-:S07]  /*12730*/  IMAD.MOV.U32 R5, RZ, RZ, R14 ;  /* 0x000000ffff057224 */ /* 0x000fce00078e000e */
[----:B------:R-:W-:Y:S05]  /*12740*/  WARPSYNC.COLLECTIVE R15, `(.L_x_2649) ;  /* 0x000000000f087348 */ /* 0x000fea0003c00000 */
[----:B------:R0:W1:Y:S02]  /*12750*/  SHFL.IDX P6, R14, R13, R12, R11 ;  /* 0x0000000c0d0e7389 */ /* 0x00006400000c000b */
[----:B01----:R-:W-:Y:S01]  /*12760*/  ENDCOLLECTIVE ;  /* 0x000000000000791b */ /* 0x003fe20003800000 */
.L_x_2649:
[----:B------:R-:W-:-:S05]  /*12770*/  @!P3 LEA R5, P4, R10, R5, 0x1 ;  /* 0x000000050a05b211 */ /* 0x000fca00078808ff */
[----:B------:R-:W-:Y:S01]  /*12780*/  @!P3 IMAD.X R4, RZ, RZ, R4, P4 ;  /* 0x000000ffff04b224 */ /* 0x000fe200020e0604 */
[----:B------:R-:W-:-:S04]  /*12790*/  ISETP.GE.AND P4, PT, R7, R2, PT ;  /* 0x000000020700720c */ /* 0x000fc80003f86270 */
        /* <DEDUP_REMOVED lines=14> */
.L_x_2650:
[----:B------:R-:W-:Y:S02]  /*12880*/  IMAD.MOV.U32 R13, RZ, RZ, R0 ;  /* 0x000000ffff0d7224 */ /* 0x000fe400078e0000 */
[----:B------:R-:W-:Y:S02]  /*12890*/  IMAD.MOV.U32 R12, RZ, RZ, 0x7 ;  /* 0x00000007ff0c7424 */ /* 0x000fe400078e00ff */
[----:B------:R-:W-:-:S07]  /*128a0*/  IMAD.MOV.U32 R5, RZ, RZ, R14 ;  /* 0x000000ffff057224 */ /* 0x000fce00078e000e */
[----:B------:R-:W-:Y:S05]  /*128b0*/  WARPSYNC.COLLECTIVE R15, `(.L_x_2651) ;  /* 0x000000000f087348 */ /* 0x000fea0003c00000 */
[----:B------:R0:W1:Y:S02]  /*128c0*/  SHFL.IDX P6, R14, R13, R12, R11 ;  /* 0x0000000c0d0e7389 */ /* 0x00006400000c000b */
[----:B01----:R-:W-:Y:S01]  /*128d0*/  ENDCOLLECTIVE ;  /* 0x000000000000791b */ /* 0x003fe20003800000 */
.L_x_2651:
        /* <DEDUP_REMOVED lines=10> */
.L_x_2652:
        /* <DEDUP_REMOVED lines=8> */
.L_x_2539:
[----:B0-----:R-:W2:Y:S02]  /*12a00*/  LDL R2, [R1+0x4] ;  /* 0x0000040001027983 */ /* 0x001ea40000100800 */
[----:B--2---:R0:W1:Y:S02]  /*12a10*/  SYNCS.PHASECHK.TRANS64.TRYWAIT P0, [R2+URZ+0x34820], R0 ;  /* 0x03482000020075a7 */ /* 0x004064000800017f */
[----:B-1----:R-:W-:Y:S05]  /*12a20*/  @!P0 NANOSLEEP.SYNCS 0x989680 ;  /* 0x009896800000895d */ /* 0x002fea0003900000 */
[----:B------:R-:W1:Y:S02]  /*12a30*/  @!P0 SYNCS.PHASECHK.TRANS64 P0, [R2+URZ+0x34820], R0 ;  /* 0x03482000020085a7 */ /* 0x000e64000800007f */
[----:B-1----:R-:W-:Y:S05]  /*12a40*/  @!P0 BRA `(.L_x_2539) ;  /* 0xfffffffc00ec8947 */ /* 0x002fea000383ffff */
[----:B------:R-:W-:Y:S05]  /*12a50*/  BRA `(.L_x_2654) ;  /* 0xffffffb400ec7947 */ /* 0x000fea000383ffff */
.L_x_2548:
[----:B-1----:R1:W2:Y:S02]  /*12a60*/  SYNCS.PHASECHK.TRANS64.TRYWAIT P0, [R2+URZ+0x34840], R0 ;  /* 0x03484000020075a7 */ /* 0x0022a4000800017f */
[----:B--2---:R-:W-:Y:S05]  /*12a70*/  @!P0 NANOSLEEP.SYNCS 0x989680 ;  /* 0x009896800000895d */ /* 0x004fea0003900000 */
[----:B------:R-:W2:Y:S02]  /*12a80*/  @!P0 SYNCS.PHASECHK.TRANS64 P0, [R2+URZ+0x34840], R0 ;  /* 0x03484000020085a7 */ /* 0x000ea4000800007f */
[----:B--2---:R-:W-:Y:S05]  /*12a90*/  @!P0 BRA `(.L_x_2548) ;  /* 0xfffffffc00f08947 */ /* 0x004fea000383ffff */
[----:B------:R-:W-:Y:S05]  /*12aa0*/  BRA `(.L_x_2655) ;  /* 0xffffffb800b07947 */ /* 0x000fea000383ffff */
.L_x_2555:
[----:B0-----:R0:W1:Y:S02]  /*12ab0*/  SYNCS.PHASECHK.TRANS64.TRYWAIT P0, [R2+URZ+0x60], R0 ;  /* 0x00006000020075a7 */ /* 0x001064000800017f */
[----:B-1----:R-:W-:Y:S05]  /*12ac0*/  @!P0 NANOSLEEP.SYNCS 0x989680 ;  /* 0x009896800000895d */ /* 0x002fea0003900000 */
[----:B------:R-:W1:Y:S02]  /*12ad0*/  @!P0 SYNCS.PHASECHK.TRANS64 P0, [R2+URZ+0x60], R0 ;  /* 0x00006000020085a7 */ /* 0x000e64000800007f */
[----:B-1----:R-:W-:Y:S05]  /*12ae0*/  @!P0 BRA `(.L_x_2555) ;  /* 0xfffffffc00f08947 */ /* 0x002fea000383ffff */
[----:B------:R-:W-:Y:S05]  /*12af0*/  BRA `(.L_x_2656) ;  /* 0xffffffbc00c87947 */ /* 0x000fea000383ffff */
.L_x_2564:
[----:B---3--:R3:W4:Y:S02]  /*12b00*/  SYNCS.PHASECHK.TRANS64.TRYWAIT P0, [R3+URZ+0x34840], R2 ;  /* 0x03484002030075a7 */ /* 0x008724000800017f */
[----:B----4-:R-:W-:Y:S05]  /*12b10*/  @!P0 NANOSLEEP.SYNCS 0x989680 ;  /* 0x009896800000895d */ /* 0x010fea0003900000 */
[----:B------:R-:W4:Y:S02]  /*12b20*/  @!P0 SYNCS.PHASECHK.TRANS64 P0, [R3+URZ+0x34840], R2 ;  /* 0x03484002030085a7 */ /* 0x000f24000800007f */
[----:B----4-:R-:W-:Y:S05]  /*12b30*/  @!P0 BRA `(.L_x_2564) ;  /* 0xfffffffc00f08947 */ /* 0x010fea000383ffff */
[----:B------:R-:W-:Y:S05]  /*12b40*/  BRA `(.L_x_2657) ;  /* 0xffffffc400687947 */ /* 0x000fea000383ffff */
.L_x_2571:
[----:B--2---:R2:W3:Y:S02]  /*12b50*/  SYNCS.PHASECHK.TRANS64.TRYWAIT P0, [R2+URZ+0x60], R3 ;  /* 0x00006003020075a7 */ /* 0x0044e4000800017f */
[----:B---3--:R-:W-:Y:S05]  /*12b60*/  @!P0 NANOSLEEP.SYNCS 0x989680 ;  /* 0x009896800000895d */ /* 0x008fea0003900000 */
[----:B------:R-:W3:Y:S02]  /*12b70*/  @!P0 SYNCS.PHASECHK.TRANS64 P0, [R2+URZ+0x60], R3 ;  /* 0x00006003020085a7 */ /* 0x000ee4000800007f */
[----:B---3--:R-:W-:Y:S05]  /*12b80*/  @!P0 BRA `(.L_x_2571) ;  /* 0xfffffffc00f08947 */ /* 0x008fea000383ffff */
[----:B------:R-:W-:Y:S05]  /*12b90*/  BRA `(.L_x_2658) ;  /* 0xffffffc800807947 */ /* 0x000fea000383ffff */
.L_x_2580:
[----:B----4-:R4:W0:Y:S02]  /*12ba0*/  SYNCS.PHASECHK.TRANS64.TRYWAIT P0, [R2+URZ+0x34840], R3 ;  /* 0x03484003020075a7 */ /* 0x010824000800017f */
[----:B0-----:R-:W-:Y:S05]  /*12bb0*/  @!P0 NANOSLEEP.SYNCS 0x989680 ;  /* 0x009896800000895d */ /* 0x001fea0003900000 */
[----:B------:R-:W0:Y:S02]  /*12bc0*/  @!P0 SYNCS.PHASECHK.TRANS64 P0, [R2+URZ+0x34840], R3 ;  /* 0x03484003020085a7 */ /* 0x000e24000800007f */
[----:B0-----:R-:W-:Y:S05]  /*12bd0*/  @!P0 BRA `(.L_x_2580) ;  /* 0xfffffffc00f08947 */ /* 0x001fea000383ffff */
[----:B------:R-:W-:Y:S05]  /*12be0*/  BRA `(.L_x_2659) ;  /* 0xffffffcc00f47947 */ /* 0x000fea000383ffff */
.L_x_2587:
[----:B--2---:R2:W3:Y:S02]  /*12bf0*/  SYNCS.PHASECHK.TRANS64.TRYWAIT P0, [R2+URZ+0x60], R5 ;  /* 0x00006005020075a7 */ /* 0x0044e4000800017f */
[----:B---3--:R-:W-:Y:S05]  /*12c00*/  @!P0 NANOSLEEP.SYNCS 0x989680 ;  /* 0x009896800000895d */ /* 0x008fea0003900000 */
[----:B------:R-:W3:Y:S02]  /*12c10*/  @!P0 SYNCS.PHASECHK.TRANS64 P0, [R2+URZ+0x60], R5 ;  /* 0x00006005020085a7 */ /* 0x000ee4000800007f */
[----:B---3--:R-:W-:Y:S05]  /*12c20*/  @!P0 BRA `(.L_x_2587) ;  /* 0xfffffffc00f08947 */ /* 0x008fea000383ffff */
[----:B------:R-:W-:Y:S05]  /*12c30*/  BRA `(.L_x_2660) ;  /* 0xffffffd4000c7947 */ /* 0x000fea000383ffff */
.L_x_2598:
[----:B0-----:R0:W2:Y:S02]  /*12c40*/  SYNCS.PHASECHK.TRANS64.TRYWAIT P0, [R0+URZ+0x34860], R2 ;  /* 0x03486002000075a7 */ /* 0x0010a4000800017f */
[----:B--2---:R-:W-:Y:S05]  /*12c50*/  @!P0 NANOSLEEP.SYNCS 0x989680 ;  /* 0x009896800000895d */ /* 0x004fea0003900000 */
[----:B------:R-:W2:Y:S02]  /*12c60*/  @!P0 SYNCS.PHASECHK.TRANS64 P0, [R0+URZ+0x34860], R2 ;  /* 0x03486002000085a7 */ /* 0x000ea4000800007f */
[----:B--2---:R-:W-:Y:S05]  /*12c70*/  @!P0 BRA `(.L_x_2598) ;  /* 0xfffffffc00f08947 */ /* 0x004fea000383ffff */
[----:B------:R-:W-:Y:S05]  /*12c80*/  BRA `(.L_x_2661) ;  /* 0xffffffd800647947 */ /* 0x000fea000383ffff */
.L_x_2605:
[----:B------:R-:W-:Y:S01]  /*12c90*/  BSSY B0, `(.L_x_2662) ;  /* 0x0000008000007945 */ /* 0x000fe20003800000 */
[----:B------:R-:W-:Y:S02]  /*12ca0*/  IMAD.MOV.U32 R13, RZ, RZ, R16 ;  /* 0x000000ffff0d7224 */ /* 0x000fe400078e0010 */
[----:B------:R-:W-:Y:S02]  /*12cb0*/  IMAD.MOV.U32 R12, RZ, RZ, RZ ;  /* 0x000000ffff0c7224 */ /* 0x000fe400078e00ff */
[----:B------:R-:W-:Y:S02]  /*12cc0*/  IMAD.MOV.U32 R11, RZ, RZ, 0x1f ;  /* 0x0000001fff0b7424 */ /* 0x000fe400078e00ff */
[----:B------:R-:W-:-:S07]  /*12cd0*/  IMAD.MOV.U32 R15, RZ, RZ, -0x1 ;  /* 0xffffffffff0f7424 */ /* 0x000fce00078e00ff */
[----:B-12-45:R-:W-:Y:S05]  /*12ce0*/  WARPSYNC.COLLECTIVE R15, `(.L_x_2663) ;  /* 0x000000000f087348 */ /* 0x036fea0003c00000 */
[----:B------:R0:W3:Y:S02]  /*12cf0*/  SHFL.IDX P6, R14, R13, R12, R11 ;  /* 0x0000000c0d0e7389 */ /* 0x0000e400000c000b */
[----:B012345:R-:W-:Y:S01]  /*12d00*/  ENDCOLLECTIVE ;  /* 0x000000000000791b */ /* 0x03ffe20003800000 */
.L_x_2663:
[----:B------:R-:W-:Y:S05]  /*12d10*/  BSYNC B0 ;  /* 0x0000000000007941 */ /* 0x000fea0003800000 */
.L_x_2662:
        /* <DEDUP_REMOVED lines=9> */
.L_x_2664:
        /* <DEDUP_REMOVED lines=18> */
.L_x_2665:
[----:B------:R-:W-:Y:S01]  /*12ed0*/  IMAD.MOV.U32 R12, RZ, RZ, 0x2 ;  /* 0x00000002ff0c7424 */ /* 0x000fe200078e00ff */
[----:B------:R-:W-:-:S05]  /*12ee0*/  SEL R7, R14, RZ, P1 ;  /* 0x000000ff0e077207 */ /* 0x000fca0000800000 */
[----:B------:R-:W-:-:S04]  /*12ef0*/  IMAD.IADD R3, R2, 0x1, R7 ;  /* 0x0000000102037824 */ /* 0x000fc800078e0207 */
[----:B------:R-:W-:-:S07]  /*12f00*/  IMAD.MOV.U32 R13, RZ, RZ, R3 ;  /* 0x000000ffff0d7224 */ /* 0x000fce00078e0003 */
[----:B------:R-:W-:Y:S05]  /*12f10*/  WARPSYNC.COLLECTIVE R15, `(.L_x_2666) ;  /* 0x000000000f087348 */ /* 0x000fea0003c00000 */
[----:B------:R0:W1:Y:S02]  /*12f20*/  SHFL.UP P6, R14, R13, R12, R11 ;  /* 0x0400000c0d0e7389 */ /* 0x00006400000c000b */
[----:B01----:R-:W-:Y:S01]  /*12f30*/  ENDCOLLECTIVE ;  /* 0x000000000000791b */ /* 0x003fe20003800000 */
.L_x_2666:
        /* <DEDUP_REMOVED lines=8> */
.L_x_2667:
        /* <DEDUP_REMOVED lines=8> */
.L_x_2668:
        /* <DEDUP_REMOVED lines=8> */
.L_x_2669:
        /* <DEDUP_REMOVED lines=9> */
.L_x_2670:
[----:B------:R-:W-:Y:S01]  /*13150*/  IMAD.MOV.U32 R16, RZ, RZ, R14 ;  /* 0x000000ffff107224 */ /* 0x000fe200078e000e */
[----:B------:R-:W-:Y:S06]  /*13160*/  BRA `(.L_x_2671) ;  /* 0xffffffd800ec7947 */ /* 0x000fec000383ffff */
.L_x_2610:
[----:B------:R-:W-:Y:S01]  /*13170*/  BSSY B0, `(.L_x_2672) ;  /* 0x0000008000007945 */ /* 0x000fe20003800000 */
[----:B-----5:R-:W-:Y:S02]  /*13180*/  IMAD.MOV.U32 R13, RZ, RZ, R2 ;  /* 0x000000ffff0d7224 */ /* 0x020fe400078e0002 */
[----:B------:R-:W-:Y:S02]  /*13190*/  IMAD.MOV.U32 R12, RZ, RZ, 0x1 ;  /* 0x00000001ff0c7424 */ /* 0x000fe400078e00ff */
[----:B------:R-:W-:Y:S02]  /*131a0*/  IMAD.MOV.U32 R11, RZ, RZ, RZ ;  /* 0x000000ffff0b7224 */ /* 0x000fe400078e00ff */
[----:B------:R-:W-:-:S07]  /*131b0*/  IMAD.MOV.U32 R15, RZ, RZ, -0x1 ;  /* 0xffffffffff0f7424 */ /* 0x000fce00078e00ff */
[----:B012-4-:R-:W-:Y:S05]  /*131c0*/  WARPSYNC.COLLECTIVE R15, `(.L_x_2673) ;  /* 0x000000000f087348 */ /* 0x017fea0003c00000 */
[----:B------:R3:W0:Y:S02]  /*131d0*/  SHFL.UP P6, R14, R13, R12, R11 ;  /* 0x0400000c0d0e7389 */ /* 0x00062400000c000b */
[----:B01234-:R-:W-:Y:S01]  /*131e0*/  ENDCOLLECTIVE ;  /* 0x000000000000791b */ /* 0x01ffe20003800000 */
.L_x_2673:
[----:B------:R-:W-:Y:S05]  /*131f0*/  BSYNC B0 ;  /* 0x0000000000007941 */ /* 0x000fea0003800000 */
.L_x_2672:
        /* <DEDUP_REMOVED lines=9> */
.L_x_2674:
[----:B------:R-:W-:Y:S01]  /*13290*/  IMAD.MOV.U32 R12, RZ, RZ, 0x4 ;  /* 0x00000004ff0c7424 */ /* 0x000fe200078e00ff */
[----:B------:R-:W-:-:S05]  /*132a0*/  SEL R14, R14, RZ, P2 ;  /* 0x000000ff0e0e7207 */ /* 0x000fca0001000000 */
[----:B------:R-:W-:-:S04]  /*132b0*/  IMAD.IADD R3, R3, 0x1, R14 ;  /* 0x0000000103037824 */ /* 0x000fc800078e020e */
[----:B------:R-:W-:-:S07]  /*132c0*/  IMAD.MOV.U32 R13, RZ, RZ, R3 ;  /* 0x000000ffff0d7224 */ /* 0x000fce00078e0003 */
[----:B------:R-:W-:Y:S05]  /*132d0*/  WARPSYNC.COLLECTIVE R15, `(.L_x_2675) ;  /* 0x000000000f087348 */ /* 0x000fea0003c00000 */
[----:B------:R0:W1:Y:S02]  /*132e0*/  SHFL.UP P6, R14, R13, R12, R11 ;  /* 0x0400000c0d0e7389 */ /* 0x00006400000c000b */
[----:B01----:R-:W-:Y:S01]  /*132f0*/  ENDCOLLECTIVE ;  /* 0x000000000000791b */ /* 0x003fe20003800000 */
.L_x_2675:
[----:B------:R-:W-:Y:S01]  /*13300*/  IMAD.MOV.U32 R12, RZ, RZ, 0x8 ;  /* 0x00000008ff0c7424 */ /* 0x000fe200078e00ff */
[----:B------:R-:W-:-:S05]  /*13310*/  SEL R14, R14, RZ, P3 ;  /* 0x000000ff0e0e7207 */ /* 0x000fca0001800000 */
[----:B------:R-:W-:-:S04]  /*13320*/  IMAD.IADD R3, R3, 0x1, R14 ;  /* 0x0000000103037824 */ /* 0x000fc800078e020e */
[----:B------:R-:W-:-:S07]  /*13330*/  IMAD.MOV.U32 R13, RZ, RZ, R3 ;  /* 0x000000ffff0d7224 */ /* 0x000fce00078e0003 */
[----:B------:R-:W-:Y:S05]  /*13340*/  WARPSYNC.COLLECTIVE R15, `(.L_x_2676) ;  /* 0x000000000f087348 */ /* 0x000fea0003c00000 */
[----:B------:R0:W1:Y:S02]  /*13350*/  SHFL.UP P6, R14, R13, R12, R11 ;  /* 0x0400000c0d0e7389 */ /* 0x00006400000c000b */
[----:B01----:R-:W-:Y:S01]  /*13360*/  ENDCOLLECTIVE ;  /* 0x000000000000791b */ /* 0x003fe20003800000 */
.L_x_2676:
[----:B------:R-:W-:Y:S01]  /*13370*/  IMAD.MOV.U32 R12, RZ, RZ, 0x10 ;  /* 0x00000010ff0c7424 */ /* 0x000fe200078e00ff */
[----:B------:R-:W-:-:S05]  /*13380*/  SEL R14, R14, RZ, P4 ;  /* 0x000000ff0e0e7207 */ /* 0x000fca0002000000 */
[----:B------:R-:W-:-:S04]  /*13390*/  IMAD.IADD R3, R3, 0x1, R14 ;  /* 0x0000000103037824 */ /* 0x000fc800078e020e */
[----:B------:R-:W-:-:S07]  /*133a0*/  IMAD.MOV.U32 R13, RZ, RZ, R3 ;  /* 0x000000ffff0d7224 */ /* 0x000fce00078e0003 */
[----:B------:R-:W-:Y:S05]  /*133b0*/  WARPSYNC.COLLECTIVE R15, `(.L_x_2677) ;  /* 0x000000000f087348 */ /* 0x000fea0003c00000 */
[----:B------:R0:W1:Y:S02]  /*133c0*/  SHFL.UP P6, R14, R13, R12, R11 ;  /* 0x0400000c0d0e7389 */ /* 0x00006400000c000b */
[----:B01----:R-:W-:Y:S01]  /*133d0*/  ENDCOLLECTIVE ;  /* 0x000000000000791b */ /* 0x003fe20003800000 */
.L_x_2677:
        /* <DEDUP_REMOVED lines=8> */
.L_x_2678:
[----:B------:R-:W-:Y:S01]  /*13460*/  IMAD.MOV.U32 R16, RZ, RZ, R14 ;  /* 0x000000ffff107224 */ /* 0x000fe200078e000e */
[----:B------:R-:W-:Y:S06]  /*13470*/  BRA `(.L_x_2679) ;  /* 0xffffffd800c47947 */ /* 0x000fec000383ffff */
.L_x_2612:
[----:B------:R-:W-:Y:S01]  /*13480*/  BSSY B0, `(.L_x_2680) ;  /* 0x0000006000007945 */ /* 0x000fe20003800000 */
[----:B------:R-:W-:Y:S01]  /*13490*/  PLOP3.LUT P6, PT, P6, PT, PT, 0x8, 0x0 ;  /* 0x000000000000781c */ /* 0x000fe200037ce170 */
[----:B------:R-:W-:-:S12]  /*134a0*/  IMAD.MOV.U32 R15, RZ, RZ, -0x1 ;  /* 0xffffffffff0f7424 */ /* 0x000fd800078e00ff */
[----:B012-45:R-:W-:Y:S05]  /*134b0*/  WARPSYNC.COLLECTIVE R15, `(.L_x_2681) ;  /* 0x000000000f087348 */ /* 0x037fea0003c00000 */
[----:B------:R-:W-:Y:S01]  /*134c0*/  VOTE.ANY R14, PT, P6 ;  /* 0x00000000000e7806 */ /* 0x000fe200030e0100 */
[----:B012-45:R-:W-:Y:S06]  /*134d0*/  ENDCOLLECTIVE ;  /* 0x000000000000791b */ /* 0x037fec0003800000 */
.L_x_2681:
[----:B------:R-:W-:Y:S05]  /*134e0*/  BSYNC B0 ;  /* 0x0000000000007941 */ /* 0x000fea0003800000 */
.L_x_2680:
        /* <DEDUP_REMOVED lines=9> */
.L_x_2682:
[----:B------:R-:W-:Y:S01]  /*13580*/  IMAD.MOV.U32 R17, RZ, RZ, R14 ;  /* 0x000000ffff117224 */ /* 0x000fe200078e000e */
[----:B------:R-:W-:Y:S06]  /*13590*/  BRA `(.L_x_2683) ;  /* 0xffffffd800b47947 */ /* 0x000fec000383ffff */
.L_x_2614:
[----:B------:R-:W-:Y:S01]  /*135a0*/  BSSY B0, `(.L_x_2684) ;  /* 0x0000007000007945 */ /* 0x000fe20003800000 */
[----:B------:R-:W-:Y:S02]  /*135b0*/  IMAD.MOV.U32 R13, RZ, RZ, R3 ;  /* 0x000000ffff0d7224 */ /* 0x000fe400078e0003 */
[----:B------:R-:W-:Y:S02]  /*135c0*/  IMAD.MOV.U32 R11, RZ, RZ, 0x1f ;  /* 0x0000001fff0b7424 */ /* 0x000fe400078e00ff */
[----:B------:R-:W-:-:S07]  /*135d0*/  IMAD.MOV.U32 R15, RZ, RZ, -0x1 ;  /* 0xffffffffff0f7424 */ /* 0x000fce00078e00ff */
[----:B012345:R-:W-:Y:S05]  /*135e0*/  WARPSYNC.COLLECTIVE R15, `(.L_x_2685) ;  /* 0x000000000f087348 */ /* 0x03ffea0003c00000 */
[----:B------:R0:W0:Y:S02]  /*135f0*/  SHFL.IDX P6, R14, R13, R12, R11 ;  /* 0x0000000c0d0e7389 */ /* 0x00002400000c000b */
[----:B012345:R-:W-:Y:S01]  /*13600*/  ENDCOLLECTIVE ;  /* 0x000000000000791b */ /* 0x03ffe20003800000 */
.L_x_2685:
[----:B------:R-:W-:Y:S05]  /*13610*/  BSYNC B0 ;  /* 0x0000000000007941 */ /* 0x000fea0003800000 */
.L_x_2684:
[----:B------:R-:W-:Y:S01]  /*13620*/  IMAD.MOV.U32 R3, RZ, RZ, R14 ;  /* 0x000000ffff037224 */ /* 0x000fe200078e000e */
[----:B------:R-:W-:Y:S06]  /*13630*/  BRA `(.L_x_2686) ;  /* 0xffffffd800a87947 */ /* 0x000fec000383ffff */
.L_x_2618:
[----:B0-----:R0:W3:Y:S02]  /*13640*/  SYNCS.PHASECHK.TRANS64.TRYWAIT P0, [R0+URZ+0x34820], R3 ;  /* 0x03482003000075a7 */ /* 0x0010e4000800017f */
[----:B---3--:R-:W-:Y:S05]  /*13650*/  @!P0 NANOSLEEP.SYNCS 0x989680 ;  /* 0x009896800000895d */ /* 0x008fea0003900000 */
[----:B------:R-:W3:Y:S02]  /*13660*/  @!P0 SYNCS.PHASECHK.TRANS64 P0, [R0+URZ+0x34820], R3 ;  /* 0x03482003000085a7 */ /* 0x000ee4000800007f */
[----:B---3--:R-:W-:Y:S05]  /*13670*/  @!P0 BRA `(.L_x_2618) ;  /* 0xfffffffc00f08947 */ /* 0x008fea000383ffff */
[----:B------:R-:W-:Y:S05]  /*13680*/  BRA `(.L_x_2687) ;  /* 0xffffffe0002c7947 */ /* 0x000fea000383ffff */
.L_x_2619:
        /* <DEDUP_REMOVED lines=8> */
[----:B012-45:R-:W-:Y:S05]  /*13710*/  WARPSYNC.COLLECTIVE R15, `(.L_x_2689) ;  /* 0x000000000f087348 */ /* 0x037fea0003c00000 */
[----:B------:R3:W0:Y:S02]  /*13720*/  SHFL.IDX P6, R14, R13, R12, R11 ;  /* 0x0000000c0d0e7389 */ /* 0x00062400000c000b */
[----:B012345:R-:W-:Y:S01]  /*13730*/  ENDCOLLECTIVE ;  /* 0x000000000000791b */ /* 0x03ffe20003800000 */
.L_x_2689:
[----:B------:R-:W-:Y:S05]  /*13740*/  BSYNC B0 ;  /* 0x0000000000007941 */ /* 0x000fea0003800000 */
.L_x_2688:
[----:B------:R-:W-:Y:S05]  /*13750*/  BRA `(.L_x_2690) ;  /* 0xffffffe000147947 */ /* 0x000fea000383ffff */
.L_x_2622:
[----:B------:R-:W-:Y:S01]  /*13760*/  BSSY B1, `(.L_x_2691) ;  /* 0x0000006000017945 */ /* 0x000fe20003800000 */
[----:B------:R-:W-:-:S07]  /*13770*/  IMAD.MOV.U32 R15, RZ, RZ, -0x1 ;  /* 0xffffffffff0f7424 */ /* 0x000fce00078e00ff */
[----:B-12345:R-:W-:Y:S05]  /*13780*/  WARPSYNC.COLLECTIVE R15, `(.L_x_2692) ;  /* 0x000000000f0c7348 */ /* 0x03efea0003c00000 */
[----:B------:R-:W-:Y:S02]  /*13790*/  ELECT P6, UR62, PT ;  /* 0x00000000003e782f */ /* 0x000fe400038c0000 */
[----:B------:R-:W-:Y:S01]  /*137a0*/  MOV R14, UR62 ;  /* 0x0000003e000e7c02 */ /* 0x000fe20008000f00 */
[----:B-12345:R-:W-:Y:S10]  /*137b0*/  ENDCOLLECTIVE ;  /* 0x000000000000791b */ /* 0x03eff40003800000 */
.L_x_2692:
[----:B------:R-:W-:Y:S05]  /*137c0*/  BSYNC B1 ;  /* 0x0000000000017941 */ /* 0x000fea0003800000 */
.L_x_2691:
[----:B------:R-:W-:Y:S05]  /*137d0*/  BRA `(.L_x_2693) ;  /* 0xffffffe0000c7947 */ /* 0x000fea000383ffff */
.L_x_2624:
[----:B0-----:R0:W2:Y:S02]  /*137e0*/  SYNCS.PHASECHK.TRANS64.TRYWAIT P0, [R6+URZ], R5 ;  /* 0x00000005060075a7 */ /* 0x0010a4000800017f */
[----:B--2---:R-:W-:Y:S05]  /*137f0*/  @!P0 NANOSLEEP.SYNCS 0x989680 ;  /* 0x009896800000895d */ /* 0x004fea0003900000 */
[----:B------:R-:W2:Y:S02]  /*13800*/  @!P0 SYNCS.PHASECHK.TRANS64 P0, [R6+URZ], R5 ;  /* 0x00000005060085a7 */ /* 0x000ea4000800007f */
[----:B--2---:R-:W-:Y:S05]  /*13810*/  @!P0 BRA `(.L_x_2624) ;  /* 0xfffffffc00f08947 */ /* 0x004fea000383ffff */
[----:B------:R-:W-:Y:S05]  /*13820*/  BRA `(.L_x_2694) ;  /* 0xffffffe000487947 */ /* 0x000fea000383ffff */
.L_x_2625:
[----:B--2---:R2:W3:Y:S02]  /*13830*/  SYNCS.PHASECHK.TRANS64.TRYWAIT P0, [R7+URZ], R2 ;  /* 0x00000002070075a7 */ /* 0x0044e4000800017f */
[----:B---3--:R-:W-:Y:S05]  /*13840*/  @!P0 NANOSLEEP.SYNCS 0x989680 ;  /* 0x009896800000895d */ /* 0x008fea0003900000 */
[----:B------:R-:W3:Y:S02]  /*13850*/  @!P0 SYNCS.PHASECHK.TRANS64 P0, [R7+URZ], R2 ;  /* 0x00000002070085a7 */ /* 0x000ee4000800007f */
[----:B---3--:R-:W-:Y:S05]  /*13860*/  @!P0 BRA `(.L_x_2625) ;  /* 0xfffffffc00f08947 */ /* 0x008fea000383ffff */
[----:B------:R-:W-:Y:S05]  /*13870*/  BRA `(.L_x_2695) ;  /* 0xffffffe0003c7947 */ /* 0x000fea000383ffff */
.L_x_2627:
[----:B---3--:R3:W4:Y:S02]  /*13880*/  SYNCS.PHASECHK.TRANS64.TRYWAIT P0, [R4+URZ], R5 ;  /* 0x00000005040075a7 */ /* 0x008724000800017f */
[----:B----4-:R-:W-:Y:S05]  /*13890*/  @!P0 NANOSLEEP.SYNCS 0x989680 ;  /* 0x009896800000895d */ /* 0x010fea0003900000 */
[----:B------:R-:W4:Y:S02]  /*138a0*/  @!P0 SYNCS.PHASECHK.TRANS64 P0, [R4+URZ], R5 ;  /* 0x00000005040085a7 */ /* 0x000f24000800007f */
[----:B----4-:R-:W-:Y:S05]  /*138b0*/  @!P0 BRA `(.L_x_2627) ;  /* 0xfffffffc00f08947 */ /* 0x010fea000383ffff */
[----:B------:R-:W-:Y:S05]  /*138c0*/  BRA `(.L_x_2696) ;  /* 0xffffffe000447947 */ /* 0x000fea000383ffff */
.L_x_2697:
        /* <DEDUP_REMOVED lines=11> */
.L_x_15114:


//--------------------- .text._ZN7cutlass13device_kernelIN5flash11enable_sm90INS1_16FlashAttnFwdSm90INS1_25CollectiveMainloopFwdSm90ILi2EN4cute5tupleIJNS5_1CILi1EEES8_S8_EEENS6_IJNS7_ILi128EEESA_NS7_ILi192EEEEEELi128ENS_6half_tEfNS_4arch4Sm90ELb1ELb0ELb0ELb1ELb0ELb1ELb0ELb1ELb1ELb1ELb0ELb0EEENS1_21CollectiveEpilogueFwdINS6_IJSA_SA_SA_EEES9_SD_SF_Li256ELb1ELb1ELb0ELb0EEENS1_36VarlenDynamicPersistentTileSchedulerILi128ELi128ELi256ELi128ELb0ELb1ELb1ELb1ELb1ELb1EEEEEEEEEvNT_6ParamsE --------------------------
	.section	.text._ZN7cutlass13device_kernelIN5flash11enable_sm90INS1_16FlashAttnFwdSm90INS1_25CollectiveMainloopFwdSm90ILi2EN4cute5tupleIJNS5_1CILi1EEES8_S8_EEENS6_IJNS7_ILi128EEESA_NS7_ILi192EEEEEELi128ENS_6half_tEfNS_4arch4Sm90ELb1ELb0ELb0ELb1ELb0ELb1ELb0ELb1ELb1ELb1ELb0ELb0EEENS1_21CollectiveEpilogueFwdINS6_IJSA_SA_SA_EEES9_SD_SF_Li256ELb1ELb1ELb0ELb0EEENS1_36VarlenDynamicPersistentTileSchedulerILi128ELi128ELi256ELi128ELb0ELb1ELb1ELb1ELb1ELb1EEEEEEEEEvNT_6ParamsE,"ax",@progbits
	.align	128
.text._ZN7cutlass13device_kernelIN5flash11enable_sm90INS1_16FlashAttnFwdSm90INS1_25CollectiveMainloopFwdSm90ILi2EN4cute5tupleIJNS5_1CILi1EEES8_S8_EEENS6_IJNS7_ILi128EEESA_NS7_ILi192EEEEEELi128ENS_6half_tEfNS_4arch4Sm90ELb1ELb0ELb0ELb1ELb0ELb1ELb0ELb1ELb1ELb1ELb0ELb0EEENS1_21CollectiveEpilogueFwdINS6_IJSA_SA_SA_EEES9_SD_SF_Li256ELb1ELb1ELb0ELb0EEENS1_36VarlenDynamicPersistentTileSchedulerILi128ELi128ELi256ELi128ELb0ELb1ELb1ELb1ELb1ELb1EEEEEEEEEvNT_6ParamsE:
        .type           _ZN7cutlass13device_kernelIN5flash11enable_sm90INS1_16FlashAttnFwdSm90INS1_25CollectiveMainloopFwdSm90ILi2EN4cute5tupleIJNS5_1CILi1EEES8_S8_EEENS6_IJNS7_ILi128EEESA_NS7_ILi192EEEEEELi128ENS_6half_tEfNS_4arch4Sm90ELb1ELb0ELb0ELb1ELb0ELb1ELb0ELb1ELb1ELb1ELb0ELb0EEENS1_21CollectiveEpilogueFwdINS6_IJSA_SA_SA_EEES9_SD_SF_Li256ELb1ELb1ELb0ELb0EEENS1_36VarlenDynamicPersistentTileSchedulerILi128ELi128ELi256ELi128ELb0ELb1ELb1ELb1ELb1ELb1EEEEEEEEEvNT_6ParamsE,@function
        .size           _ZN7cutlass13device_kernelIN5flash11enable_sm90INS1_16FlashAttnFwdSm90INS1_25CollectiveMainloopFwdSm90ILi2EN4cute5tupleIJNS5_1CILi1EEES8_S8_EEENS6_IJNS7_ILi128EEESA_NS7_ILi192EEEEEELi128ENS_6half_tEfNS_4arch4Sm90ELb1ELb0ELb0ELb1ELb0ELb1ELb0ELb1ELb1ELb1ELb0ELb0EEENS1_21CollectiveEpilogueFwdINS6_IJSA_SA_SA_EEES9_SD_SF_Li256ELb1ELb1ELb0ELb0EEENS1_36VarlenDynamicPersistentTileSchedulerILi128ELi128ELi256ELi128ELb0ELb1ELb1ELb1ELb1ELb1EEEEEEEEEvNT_6ParamsE,(.L_x_15115 - _ZN7cutlass13device_kernelIN5flash11enable_sm90INS1_16FlashAttnFwdSm90INS1_25CollectiveMainloopFwdSm90ILi2EN4cute5tupleIJNS5_1CILi1EEES8_S8_EEENS6_IJNS7_ILi128EEESA_NS7_ILi192EEEEEELi128ENS_6half_tEfNS_4arch4Sm90ELb1ELb0ELb0ELb1ELb0ELb1ELb0ELb1ELb1ELb1ELb0ELb0EEENS1_21CollectiveEpilogueFwdINS6_IJSA_SA_SA_EEES9_SD_SF_Li256ELb1ELb1ELb0ELb0EEENS1_36VarlenDynamicPersistentTileSchedulerILi128ELi128ELi256ELi128ELb0ELb1ELb1ELb1ELb1ELb1EEEEEEEEEvNT_6ParamsE)
        .other          _ZN7cutlass13device_kernelIN5flash11enable_sm90INS1_16FlashAttnFwdSm90INS1_25CollectiveMainloopFwdSm90ILi2EN4cute5tupleIJNS5_1CILi1EEES8_S8_EEENS6_IJNS7_ILi128EEESA_NS7_ILi192EEEEEELi128ENS_6half_tEfNS_4arch4Sm90ELb1ELb0ELb0ELb1ELb0ELb1ELb0ELb1ELb1ELb1ELb0ELb0EEENS1_21CollectiveEpilogueFwdINS6_IJSA_SA_SA_EEES9_SD_SF_Li256ELb1ELb1ELb0ELb0EEENS1_36VarlenDynamicPersistentTileSchedulerILi128ELi128ELi256ELi128ELb0ELb1ELb1ELb1ELb1ELb1EEEEEEEEEvNT_6ParamsE,@"STO_CUDA_ENTRY STV_DEFAULT"
_ZN7cutlass13device_kernelIN5flash11enable_sm90INS1_16FlashAttnFwdSm90INS1_25CollectiveMainloopFwdSm90ILi2EN4cute5tupleIJNS5_1CILi1EEES8_S8_EEENS6_IJNS7_ILi128EEESA_NS7_ILi192EEEEEELi128ENS_6half_tEfNS_4arch4Sm90ELb1ELb0ELb0ELb1ELb0ELb1ELb0ELb1ELb1ELb1ELb0ELb0EEENS1_21CollectiveEpilogueFwdINS6_IJSA_SA_SA_EEES9_SD_SF_Li256ELb1ELb1ELb0ELb0EEENS1_36VarlenDynamicPersistentTileSchedulerILi128ELi128ELi256ELi128ELb0ELb1ELb1ELb1ELb1ELb1EEEEEEEEEvNT_6ParamsE:
        /* <DEDUP_REMOVED lines=24> */
.L_x_2699:
[----:B------:R-:W-:Y:S05]  /*0180*/  BSYNC B0 ;  /* 0x0000000000007941 */ /* 0x000fea0003800000 */
.L_x_2698:
        /* <DEDUP_REMOVED lines=41> */
.L_x_2700:
        /* <DEDUP_REMOVED lines=22> */
.L_x_2701:
        /* <DEDUP_REMOVED lines=18> */
.L_x_2702:
        /* <DEDUP_REMOVED lines=22> */
.L_x_2703:
        /* <DEDUP_REMOVED lines=22> */
.L_x_2704:
[----:B0-----:R-:W-:Y:S01]  /*0960*/  UMOV UR4, 0x1 ;  /* 0x0000000100047882 */ /* 0x001fe20000000000 */
[----:B------:R-:W-:Y:S01]  /*0970*/  PLOP3.LUT P0, PT, PT, PT, UP0, 0x80, 0x0 ;  /* 0x000000000000781c */ /* 0x000fe20003f0f008 */
[----:B------:R-:W-:Y:S01]  /*0980*/  USEL UR4, UR4, 0x2, !UP0 ;  /* 0x0000000204047887 */ /* 0x000fe2000c000000 */
[----:B------:R-:W-:Y:S01]  /*0990*/  NOP ;  /* 0x0000000000007918 */ /* 0x000fe20000000000 */
[----:B------:R-:W-:Y:S01]  /*09a0*/  ULDC.64 UR60, c[0x0][0x208] ;  /* 0x00008200003c7ab9 */ /* 0x000fe20000000a00 */
[----:B------:R-:W-:Y:S03]  /*09b0*/  BSSY B9, `(.L_x_2705) ;  /* 0x0002369000097945 */ /* 0x000fe60003800000 */
[----:B------:R-:W-:-:S05]  /*09c0*/  IMAD.U32 R2, RZ, RZ, UR4 ;  /* 0x00000004ff027e24 */ /* 0x000fca000f8e00ff */
[----:B------:R0:W-:Y:S01]  /*09d0*/  STL [R1+0x58], R2 ;  /* 0x0000580201007387 */ /* 0x0001e20000100800 */
[----:B-12-4-:R-:W-:Y:S06]  /*09e0*/  BAR.SYNC.DEFER_BLOCKING 0x0 ;  /* 0x0000000000007b1d */ /* 0x016fec0000010000 */
[----:B------:R-:W-:Y:S05]  /*09f0*/  @!P0 BRA `(.L_x_2706) ;  /* 0x000001b800008947 */ /* 0x000fea0003800000 */
.L_x_2707:
        /* <DEDUP_REMOVED lines=8> */
[----:B-1----:R-:W-:-:S06]  /*0a80*/  ULEA UR4, UR5, UR4, 0x18 ;  /* 0x0000000405047291 */ /* 0x002fcc000f8ec03f */
[----:B------:R-:W-:Y:S01]  /*0a90*/  IMAD.U32 R16, RZ, RZ, UR4 ;  /* 0x00000004ff107e24 */ /* 0x000fe2000f8e00ff */
[----:B------:R-:W-:-:S04]  /*0aa0*/  ULDC UR4, c[0x0][0xc3c] ;  /* 0x00030f0000047ab9 */ /* 0x000fc80000000800 */
[----:B------:R-:W1:Y:S01]  /*0ab0*/  LDS.128 R24, [R16+0x348d0] ;  /* 0x0348d00010187984 */ /* 0x000e620000000c00 */
[----:B------:R-:W-:Y:S06]  /*0ac0*/  BAR.ARV 0x4, 0x180 ;  /* 0x0106000000007b1d */ /* 0x000fec0000002000 */
[----:B-1----:R-:W-:-:S13]  /*0ad0*/  ISETP.GE.AND P0, PT, R27, UR4, PT ;  /* 0x000000041b007c0c */ /* 0x002fda000bf06270 */
[----:B------:R-:W-:Y:S05]  /*0ae0*/  @P0 BRA `(.L_x_2708) ;  /* 0x0000023400540947 */ /* 0x000fea0003800000 */
[----:B------:R-:W2:Y:S01]  /*0af0*/  LDL R0, [R1+0x58] ;  /* 0x0000580001007983 */ /* 0x000ea20000100800 */
[----:B------:R-:W-:Y:S01]  /*0b00*/  VIADD R237, R4, 0xffffff80 ;  /* 0xffffff8004ed7836 */ /* 0x000fe20000000000 */
[----:B------:R-:W-:Y:S01]  /*0b10*/  R2UR UR4, R16 ;  /* 0x00000000100472ca */ /* 0x000fe200000e0000 */
[----:B------:R-:W-:Y:S01]  /*0b20*/  IMAD.MOV.U32 R212, RZ, RZ, RZ ;  /* 0x000000ffffd47224 */ /* 0x000fe200078e00ff */
[----:B------:R-:W-:Y:S01]  /*0b30*/  CS2R R188, SRZ ;  /* 0x0000000000bc7805 */ /* 0x000fe2000001ff00 */
[----:B------:R-:W-:Y:S01]  /*0b40*/  IMAD.MOV.U32 R17, RZ, RZ, RZ ;  /* 0x000000ffff117224 */ /* 0x000fe200078e00ff */
[----:B------:R-:W-:-:S09]  /*0b50*/  MOV R185, RZ ;  /* 0x000000ff00b97202 */ /* 0x000fd20000000f00 */
[----:B------:R-:W-:Y:S01]  /*0b60*/  UIADD3 UR4, UR4, 0x10400, URZ ;  /* 0x0001040004047890 */ /* 0x000fe2000fffe03f */
[----:B--2---:R-:W-:Y:S02]  /*0b70*/  R2UR UR5, R0 ;  /* 0x00000000000572ca */ /* 0x004fe400000e0000 */
[----:B------:R-:W-:-:S04]  /*0b80*/  SHF.R.S32.HI R0, RZ, 0x1f, R237 ;  /* 0x0000001fff007819 */ /* 0x000fc800000114ed */
[CC--:B------:R-:W-:Y:S02]  /*0b90*/  LEA.HI R3, R0.reuse, R237.reuse, RZ, 0x7 ;  /* 0x000000ed00037211 */ /* 0x0c0fe400078f38ff */
[----:B0-----:R-:W-:Y:S02]  /*0ba0*/  LEA.HI R2, R0, R237, RZ, 0x4 ;  /* 0x000000ed00027211 */ /* 0x001fe400078f20ff */
[----:B------:R-:W-:Y:S02]  /*0bb0*/  LOP3.LUT R4, R3, 0xffffff80, RZ, 0xc0, !PT ;  /* 0xffffff8003047812 */ /* 0x000fe400078ec0ff */
[----:B------:R-:W-:Y:S01]  /*0bc0*/  SHF.R.S32.HI R5, RZ, 0x4, R2 ;  /* 0x00000004ff057819 */ /* 0x000fe20000011402 */
[----:B------:R-:W-:Y:S01]  /*0bd0*/  ULOP3.LUT UR5, UR5, 0x1, URZ, 0xfc, !UPT ;  /* 0x0000000105057892 */ /* 0x000fe2000f8efc3f */
[----:B------:R-:W-:Y:S02]  /*0be0*/  IADD3 R225, R237, -R4, RZ ;  /* 0x80000004ede17210 */ /* 0x000fe40007ffe0ff */
[----:B------:R-:W-:-:S02]  /*0bf0*/  LOP3.LUT R4, R2, 0x3fffff0, RZ, 0xc0, !PT ;  /* 0x03fffff002047812 */ /* 0x000fc400078ec0ff */
[----:B------:R-:W-:Y:S02]  /*0c00*/  LEA.HI R2, R2, R5, RZ, 0x1 ;  /* 0x0000000502027211 */ /* 0x000fe400078f08ff */
[----:B------:R-:W-:Y:S01]  /*0c10*/  LEA.HI R197, R0, R237, RZ, 0x5 ;  /* 0x000000ed00c57211 */ /* 0x000fe200078f28ff */
[----:B------:R-:W-:Y:S01]  /*0c20*/  IMAD.IADD R4, R237, 0x1, -R4 ;  /* 0x00000001ed047824 */ /* 0x000fe200078e0a04 */
[----:B------:R-:W-:Y:S02]  /*0c30*/  LOP3.LUT R2, R2, 0x1ffffffe, RZ, 0xc0, !PT ;  /* 0x1ffffffe02027812 */ /* 0x000fe400078ec0ff */
[----:B------:R-:W-:Y:S02]  /*0c40*/  SHF.R.S32.HI R197, RZ, 0x5, R197 ;  /* 0x00000005ffc57819 */ /* 0x000fe400000114c5 */
[----:B------:R-:W-:Y:S01]  /*0c50*/  SHF.R.S32.HI R6, RZ, 0x1f, R225 ;  /* 0x0000001fff067819 */ /* 0x000fe200000114e1 */
[----:B------:R-:W-:Y:S01]  /*0c60*/  IMAD.IADD R2, R5, 0x1, -R2 ;  /* 0x0000000105027824 */ /* 0x000fe200078e0a02 */
[----:B------:R-:W-:Y:S01]  /*0c70*/  SHF.R.S32.HI R232, RZ, 0x7, R3 ;  /* 0x00000007ffe87819 */ /* 0x000fe20000011403 */
[----:B------:R-:W-:Y:S01]  /*0c80*/  IMAD R5, R197, 0x10, R4 ;  /* 0x00000010c5057824 */ /* 0x000fe200078e0204 */
[----:B------:R-:W-:-:S02]  /*0c90*/  LEA.HI R7, R6, R225, RZ, 0x2 ;  /* 0x000000e106077211 */ /* 0x000fc400078f10ff */
[----:B------:R-:W-:Y:S01]  /*0ca0*/  LEA.HI R6, R6, R225, RZ, 0x5 ;  /* 0x000000e106067211 */ /* 0x000fe200078f28ff */
[----:B------:R-:W-:Y:S01]  /*0cb0*/  IMAD R234, R5, 0x8, R2 ;  /* 0x0000000805ea7824 */ /* 0x000fe200078e0202 */
[----:B------:R-:W-:Y:S02]  /*0cc0*/  LEA.HI R2, R0, R237, RZ, 0x2 ;  /* 0x000000ed00027211 */ /* 0x000fe400078f10ff */
[--C-:B------:R-:W-:Y:S02]  /*0cd0*/  SHF.R.S32.HI R8, RZ, 0x2, R7.reuse ;  /* 0x00000002ff087819 */ /* 0x100fe40000011407 */
[----:B------:R-:W-:Y:S02]  /*0ce0*/  SHF.R.S32.HI R9, RZ, 0x1f, R7 ;  /* 0x0000001fff097819 */ /* 0x000fe40000011407 */
[----:B------:R-:W-:Y:S02]  /*0cf0*/  LOP3.LUT R214, R2, 0xfffffffc, RZ, 0xc0, !PT ;  /* 0xfffffffc02d67812 */ /* 0x000fe400078ec0ff */
[----:B------:R-:W-:-:S02]  /*0d00*/  LEA.HI R9, R9, R8, RZ, 0x3 ;  /* 0x0000000809097211 */ /* 0x000fc400078f18ff */
[----:B------:R-:W-:Y:S01]  /*0d10*/  SHF.R.S32.HI R184, RZ, 0x2, R2 ;  /* 0x00000002ffb87819 */ /* 0x000fe20000011402 */
[----:B------:R-:W-:Y:S01]  /*0d20*/  IMAD.IADD R214, R237, 0x1, -R214 ;  /* 0x00000001edd67824 */ /* 0x000fe200078e0ad6 */
[----:B------:R-:W-:Y:S02]  /*0d30*/  LOP3.LUT R9, R9, 0xfffffff8, RZ, 0xc0, !PT ;  /* 0xfffffff809097812 */ /* 0x000fe400078ec0ff */
[----:B------:R-:W-:Y:S01]  /*0d40*/  LEA.HI R3, R3, R232, RZ, 0x1 ;  /* 0x000000e803037211 */ /* 0x000fe200078f08ff */
[----:B------:R-:W-:Y:S01]  /*0d50*/  IMAD.SHL.U32 R22, R214, 0x4, RZ ;  /* 0x00000004d6167824 */ /* 0x000fe200078e00ff */
[----:B------:R-:W-:Y:S01]  /*0d60*/  SHF.R.S32.HI R5, RZ, 0x1f, R2 ;  /* 0x0000001fff057819 */ /* 0x000fe20000011402 */
[----:B------:R-:W-:Y:S01]  /*0d70*/  VIADD R213, R184, 0x40 ;  /* 0x00000040b8d57836 */ /* 0x000fe20000000000 */
[----:B------:R-:W-:Y:S01]  /*0d80*/  IADD3 R9, R8, -R9, RZ ;  /* 0x8000000908097210 */ /* 0x000fe20007ffe0ff */
[C---:B------:R-:W-:Y:S01]  /*0d90*/  VIADD R191, R22.reuse, 0x20 ;  /* 0x0000002016bf7836 */ /* 0x040fe20000000000 */
[----:B------:R-:W-:Y:S01]  /*0da0*/  SHF.R.S32.HI R6, RZ, 0x5, R6 ;  /* 0x00000005ff067819 */ /* 0x000fe20000011406 */
[----:B------:R-:W-:Y:S01]  /*0db0*/  IMAD.SHL.U32 R195, R213, 0x40, RZ ;  /* 0x00000040d5c37824 */ /* 0x000fe200078e00ff */
[----:B------:R-:W-:Y:S01]  /*0dc0*/  LOP3.LUT R3, R3, 0x3fffffe, RZ, 0xc0, !PT ;  /* 0x03fffffe03037812 */ /* 0x000fe200078ec0ff */
[----:B------:R-:W-:Y:S01]  /*0dd0*/  IMAD.IADD R186, R22, 0x1, R191 ;  /* 0x0000000116ba7824 */ /* 0x000fe200078e02bf */
[----:B------:R-:W-:Y:S01]  /*0de0*/  LEA.HI R5, R5, R184, RZ, 0x3 ;  /* 0x000000b805057211 */ /* 0x000fe200078f18ff */
[----:B------:R-:W-:Y:S01]  /*0df0*/  IMAD R6, R6, 0x10, R9 ;  /* 0x0000001006067824 */ /* 0x000fe200078e0209 */
[----:B------:R-:W-:Y:S01]  /*0e00*/  SHF.R.S32.HI R2, RZ, 0x1f, R213 ;  /* 0x0000001fff027819 */ /* 0x000fe200000114d5 */
[----:B------:R-:W-:Y:S01]  /*0e10*/  IMAD.IADD R3, R232, 0x1, -R3 ;  /* 0x00000001e8037824 */ /* 0x000fe200078e0a03 */
[----:B------:R-:W-:Y:S01]  /*0e20*/  LOP3.LUT R5, R5, 0xfffffff8, RZ, 0xc0, !PT ;  /* 0xfffffff805057812 */ /* 0x000fe200078ec0ff */
[----:B------:R-:W-:Y:S01]  /*0e30*/  IMAD.SHL.U32 R18, R214, 0x8, RZ ;  /* 0x00000008d6127824 */ /* 0x000fe200078e00ff */
[----:B------:R-:W-:Y:S01]  /*0e40*/  LEA.HI R2, R2, R213, RZ, 0x3 ;  /* 0x000000d502027211 */ /* 0x000fe200078f18ff */
[----:B------:R-:W-:Y:S01]  /*0e50*/  VIADD R193, R22, 0x10 ;  /* 0x0000001016c17836 */ /* 0x000fe20000000000 */
[----:B------:R-:W-:Y:S01]  /*0e60*/  LEA R233, R3, R6, 0x6 ;  /* 0x0000000603e97211 */ /* 0x000fe200078e30ff */
[----:B------:R-:W-:Y:S01]  /*0e70*/  IMAD.IADD R224, R184, 0x1, -R5 ;  /* 0x00000001b8e07824 */ /* 0x000fe200078e0a05 */
[----:B------:R-:W-:Y:S01]  /*0e80*/  IADD3 R190, R22, 0x40, RZ ;  /* 0x0000004016be7810 */ /* 0x000fe20007ffe0ff */
[----:B------:R-:W-:Y:S01]  /*0e90*/  IMAD.SHL.U32 R2, R2, 0x40, RZ ;  /* 0x0000004002027824 */ /* 0x000fe200078e00ff */
[----:B------:R-:W-:Y:S01]  /*0ea0*/  SHF.R.S32.HI R3, RZ, 0x1f, R186 ;  /* 0x0000001fff037819 */ /* 0x000fe200000114ba */
[----:B------:R-:W-:Y:S01]  /*0eb0*/  IMAD.SHL.U32 R196, R224, 0x40, RZ ;  /* 0x00000040e0c47824 */ /* 0x000fe200078e00ff */
[----:B------:R-:W-:Y:S01]  /*0ec0*/  LOP3.LUT R195, R195, 0x1c0, RZ, 0xc0, !PT ;  /* 0x000001c0c3c37812 */ /* 0x000fe200078ec0ff */
[C---:B------:R-:W-:Y:S01]  /*0ed0*/  IMAD.IADD R187, R22.reuse, 0x1, R190 ;  /* 0x0000000116bb7824 */ /* 0x040fe200078e02be */
[CC--:B------:R-:W-:Y:S01]  /*0ee0*/  LEA.HI R217, R3.reuse, R186.reuse, RZ, 0x3 ;  /* 0x000000ba03d97211 */ /* 0x0c0fe200078f18ff */
[C---:B------:R-:W-:Y:S01]  /*0ef0*/  VIADD R192, R22.reuse, 0x30 ;  /* 0x0000003016c07836 */ /* 0x040fe20000000000 */
[----:B------:R-:W-:Y:S01]  /*0f00*/  LEA.HI R3, R3, R186, RZ, 0x6 ;  /* 0x000000ba03037211 */ /* 0x000fe200078f30ff */
[----:B------:R-:W-:Y:S01]  /*0f10*/  VIADD R194, R22, 0x50 ;  /* 0x0000005016c27836 */ /* 0x000fe20000000000 */
[----:B------:R-:W-:-:S02]  /*0f20*/  LOP3.LUT R199, R2, 0xfffffe00, RZ, 0xc0, !PT ;  /* 0xfffffe0002c77812 */ /* 0x000fc400078ec0ff */
[----:B------:R-:W-:Y:S02]  /*0f30*/  LOP3.LUT R196, R196, 0x1c0, RZ, 0xc0, !PT ;  /* 0x000001c0c4c47812 */ /* 0x000fe400078ec0ff */
[----:B------:R-:W-:Y:S02]  /*0f40*/  SHF.L.U32 R2, R3, 0x7, RZ ;  /* 0x0000000703027819 */ /* 0x000fe400000006ff */
[----:B------:R-:W-:Y:S02]  /*0f50*/  SHF.R.U32.HI R231, RZ, 0x3, R195 ;  /* 0x00000003ffe77819 */ /* 0x000fe400000116c3 */
[----:B------:R-:W-:Y:S02]  /*0f60*/  SHF.R.S32.HI R4, RZ, 0x1f, R187 ;  /* 0x0000001fff047819 */ /* 0x000fe400000114bb */
[----:B------:R-:W-:Y:S02]  /*0f70*/  LOP3.LUT R10, R195, 0x38, R217, 0xf8, !PT ;  /* 0x00000038c30a7812 */ /* 0x000fe400078ef8d9 */
[----:B------:R-:W-:-:S02]  /*0f80*/  SHF.R.U32.HI R198, RZ, 0x3, R196 ;  /* 0x00000003ffc67819 */ /* 0x000fc400000116c4 */
[----:B------:R-:W-:Y:S02]  /*0f90*/  LOP3.LUT R3, R196, 0x38, R217, 0xf8, !PT ;  /* 0x00000038c4037812 */ /* 0x000fe400078ef8d9 */
[----:B------:R-:W-:Y:S02]  /*0fa0*/  LOP3.LUT R2, R2, 0xffffe000, RZ, 0xc0, !PT ;  /* 0xffffe00002027812 */ /* 0x000fe400078ec0ff */
[----:B------:R-:W-:Y:S02]  /*0fb0*/  LEA.HI R5, R4, R187, RZ, 0x6 ;  /* 0x000000bb04057211 */ /* 0x000fe400078f30ff */
[----:B------:R-:W-:Y:S02]  /*0fc0*/  LOP3.LUT R9, R10, R231, RZ, 0x3c, !PT ;  /* 0x000000e70a097212 */ /* 0x000fe400078e3cff */
[----:B------:R-:W-:Y:S01]  /*0fd0*/  LEA.HI R0, R0, R237, RZ, 0x3 ;  /* 0x000000ed00007211 */ /* 0x000fe200078f18ff */
[----:B------:R-:W-:Y:S01]  /*0fe0*/  IMAD.SHL.U32 R8, R5, 0x80, RZ ;  /* 0x0000008005087824 */ /* 0x000fe200078e00ff */
[----:B------:R-:W-:Y:S01]  /*0ff0*/  LOP3.LUT R6, R3, R198, RZ, 0x3c, !PT ;  /* 0x000000c603067212 */ /* 0x000fe200078e3cff */
[----:B------:R-:W-:Y:S01]  /*1000*/  IMAD R3, R197, 0x200, R2 ;  /* 0x00000200c5037824 */ /* 0x000fe200078e0202 */
[----:B------:R-:W-:-:S02]  /*1010*/  IADD3 R9, R9, R2, R199 ;  /* 0x0000000209097210 */ /* 0x000fc40007ffe0c7 */
[----:B------:R-:W-:Y:S01]  /*1020*/  LOP3.LUT R2, R0, 0xfffffff8, RZ, 0xc0, !PT ;  /* 0xfffffff800027812 */ /* 0x000fe200078ec0ff */
[----:B------:R-:W-:Y:S01]  /*1030*/  IMAD.IADD R6, R3, 0x1, R6 ;  /* 0x0000000103067824 */ /* 0x000fe200078e0206 */
[----:B------:R-:W-:Y:S01]  /*1040*/  LEA.HI R4, R4, R187, RZ, 0x3 ;  /* 0x000000bb04047211 */ /* 0x000fe200078f18ff */
[----:B------:R-:W-:Y:S01]  /*1050*/  IMAD.U32 R3, RZ, RZ, UR5 ;  /* 0x00000005ff037e24 */ /* 0x000fe2000f8e00ff */
[----:B------:R-:W-:Y:S01]  /*1060*/  LOP3.LUT R8, R8, 0xffffe000, RZ, 0xc0, !PT ;  /* 0xffffe00008087812 */ /* 0x000fe200078ec0ff */
[----:B------:R-:W-:Y:S01]  /*1070*/  IMAD.IADD R207, R237, 0x1, -R2 ;  /* 0x00000001edcf7824 */ /* 0x000fe200078e0a02 */
[--C-:B------:R-:W-:Y:S02]  /*1080*/  LOP3.LUT R5, R196, 0x38, R4.reuse, 0xf8, !PT ;  /* 0x00000038c4057812 */ /* 0x100fe400078ef804 */
[----:B------:R-:W-:Y:S01]  /*1090*/  LEA.HI R2, R214, R214, RZ, 0x1 ;  /* 0x000000d6d6027211 */ /* 0x000fe200078f08ff */
[----:B------:R0:W-:Y:S01]  /*10a0*/  STL [R1+0xc], R3 ;  /* 0x00000c0301007387 */ /* 0x0001e20000100800 */
[----:B------:R-:W-:Y:S01]  /*10b0*/  LOP3.LUT R12, R195, 0x38, R4, 0xf8, !PT ;  /* 0x00000038c30c7812 */ /* 0x000fe200078ef804 */
[----:B------:R-:W-:Y:S01]  /*10c0*/  IMAD.SHL.U32 R203, R207, 0x8, RZ ;  /* 0x00000008cfcb7824 */ /* 0x000fe200078e00ff */
[----:B------:R-:W-:Y:S01]  /*10d0*/  SHF.R.S32.HI R215, RZ, 0x3, R0 ;  /* 0x00000003ffd77819 */ /* 0x000fe20000011400 */
[----:B------:R-:W-:Y:S01]  /*10e0*/  IMAD.U32 R0, RZ, RZ, UR4 ;  /* 0x00000004ff007e24 */ /* 0x000fe2000f8e00ff */
[----:B------:R-:W-:Y:S01]  /*10f0*/  LOP3.LUT R10, R5, R198, RZ, 0x3c, !PT ;  /* 0x000000c6050a7212 */ /* 0x000fe200078e3cff */
[----:B------:R-:W-:Y:S01]  /*1100*/  IMAD R5, R197, 0x200, R8 ;  /* 0x00000200c5057824 */ /* 0x000fe200078e0208 */
[----:B------:R-:W-:-:S02]  /*1110*/  LOP3.LUT R12, R12, R231, RZ, 0x3c, !PT ;  /* 0x000000e70c0c7212 */ /* 0x000fc400078e3cff */
[----:B------:R1:W-:Y:S01]  /*1120*/  STL [R1+0x40], R0 ;  /* 0x0000400001007387 */ /* 0x0003e20000100800 */
[----:B0-----:R-:W-:Y:S02]  /*1130*/  LOP3.LUT R3, R2, 0x1ffffffe, RZ, 0xc0, !PT ;  /* 0x1ffffffe02037812 */ /* 0x001fe400078ec0ff */
[----:B------:R-:W-:Y:S02]  /*1140*/  LOP3.LUT R2, R195, 0x38, R18, 0xf8, !PT ;  /* 0x00000038c3027812 */ /* 0x000fe400078ef812 */
[----:B------:R-:W-:Y:S02]  /*1150*/  LOP3.LUT R204, R7, 0x7ffffffc, RZ, 0xc0, !PT ;  /* 0x7ffffffc07cc7812 */ /* 0x000fe400078ec0ff */
[----:B------:R-:W-:Y:S02]  /*1160*/  IADD3 R12, R12, R8, R199 ;  /* 0x000000080c0c7210 */ /* 0x000fe40007ffe0c7 */
[----:B------:R-:W-:Y:S01]  /*1170*/  IADD3 R5, R5, R10, RZ ;  /* 0x0000000a05057210 */ /* 0x000fe20007ffe0ff */
[----:B-1----:R-:W-:Y:S01]  /*1180*/  IMAD.IADD R0, R214, 0x1, -R3 ;  /* 0x00000001d6007824 */ /* 0x002fe200078e0a03 */
[----:B------:R-:W-:Y:S01]  /*1190*/  IADD3 R206, R203, 0x40, RZ ;  /* 0x00000040cbce7810 */ /* 0x000fe20007ffe0ff */
[----:B------:R-:W-:Y:S01]  /*11a0*/  IMAD.IADD R204, R225, 0x1, -R204 ;  /* 0x00000001e1cc7824 */ /* 0x000fe200078e0acc */
[----:B------:R-:W-:Y:S01]  /*11b0*/  LOP3.LUT R2, R199, R2, R231, 0xf6, !PT ;  /* 0x00000002c7027212 */ /* 0x000fe200078ef6e7 */
[----:B------:R-:W-:Y:S01]  /*11c0*/  IMAD R205, R0, 0x8, R233 ;  /* 0x0000000800cd7824 */ /* 0x000fe200078e02e9 */
[----:B------:R-:W-:-:S02]  /*11d0*/  SHF.R.S32.HI R236, RZ, 0x1f, R203 ;  /* 0x0000001fffec7819 */ /* 0x000fc400000114cb */
[----:B------:R-:W-:Y:S02]  /*11e0*/  SHF.R.S32.HI R223, RZ, 0x1f, R193 ;  /* 0x0000001fffdf7819 */ /* 0x000fe400000114c1 */
[----:B------:R-:W-:Y:S02]  /*11f0*/  SHF.R.S32.HI R235, RZ, 0x1f, R206 ;  /* 0x0000001fffeb7819 */ /* 0x000fe400000114ce */
[----:B------:R-:W-:Y:S02]  /*1200*/  SHF.R.S32.HI R222, RZ, 0x1f, R191 ;  /* 0x0000001fffde7819 */ /* 0x000fe400000114bf */
[----:B------:R-:W-:Y:S02]  /*1210*/  SHF.R.S32.HI R221, RZ, 0x1f, R192 ;  /* 0x0000001fffdd7819 */ /* 0x000fe400000114c0 */
[----:B------:R-:W-:Y:S02]  /*1220*/  SHF.R.S32.HI R220, RZ, 0x1f, R190 ;  /* 0x0000001fffdc7819 */ /* 0x000fe400000114be */
[----:B------:R-:W-:-:S02]  /*1230*/  SHF.R.S32.HI R219, RZ, 0x1f, R194 ;  /* 0x0000001fffdb7819 */ /* 0x000fc400000114c2 */
[----:B------:R-:W-:Y:S02]  /*1240*/  SHF.L.U32 R234, R234, 0x3, RZ ;  /* 0x00000003eaea7819 */ /* 0x000fe400000006ff */
[----:B------:R-:W-:Y:S02]  /*1250*/  SHF.R.S32.HI R217, RZ, 0x3, R217 ;  /* 0x00000003ffd97819 */ /* 0x000fe400000114d9 */
[----:B------:R-:W-:Y:S02]  /*1260*/  SHF.R.S32.HI R218, RZ, 0x3, R4 ;  /* 0x00000003ffda7819 */ /* 0x000fe40000011404 */
[----:B------:R-:W-:Y:S02]  /*1270*/  LEA R229, R2, UR4, 0x1 ;  /* 0x0000000402e57c11 */ /* 0x000fe4000f8e08ff */
[----:B------:R-:W-:Y:S02]  /*1280*/  LEA R227, R9, UR4, 0x1 ;  /* 0x0000000409e37c11 */ /* 0x000fe4000f8e08ff */
[----:B------:R-:W-:-:S02]  /*1290*/  LEA R226, R12, UR4, 0x1 ;  /* 0x000000040ce27c11 */ /* 0x000fc4000f8e08ff */
[----:B------:R-:W-:Y:S02]  /*12a0*/  LEA R230, R6, UR4, 0x1 ;  /* 0x0000000406e67c11 */ /* 0x000fe4000f8e08ff */
[----:B------:R-:W-:-:S07]  /*12b0*/  LEA R228, R5, UR4, 0x1 ;  /* 0x0000000405e47c11 */ /* 0x000fce000f8e08ff */
.L_x_2932:
[----:B0-2-4-:R-:W0:Y:S01]  /*12c0*/  LDC.64 R2, c[0x0][0xc88] ;  /* 0x00032200ff027b82 */ /* 0x015e220000000a00 */
[----:B------:R-:W-:Y:S01]  /*12d0*/  ULDC.64 UR4, c[0x0][0xa28] ;  /* 0x00028a0000047ab9 */ /* 0x000fe20000000a00 */
[----:B------:R-:W-:Y:S01]  /*12e0*/  ULDC.64 UR8, c[0x0][0xa18] ;  /* 0x0002860000087ab9 */ /* 0x000fe20000000a00 */
[----:B------:R-:W-:Y:S01]  /*12f0*/  ULDC.64 UR6, c[0x0][0xa08] ;  /* 0x0002820000067ab9 */ /* 0x000fe20000000a00 */
[----:B0-----:R-:W-:-:S05]  /*1300*/  IMAD.WIDE R2, R27, 0x4, R2 ;  /* 0x000000041b027825 */ /* 0x001fca00078e0202 */
[----:B------:R-:W2:Y:S01]  /*1310*/  LDG.E R211, desc[UR60][R2.64] ;  /* 0x0000003c02d37981 */ /* 0x000ea2000c1e1900 */
[----:B------:R-:W-:Y:S01]  /*1320*/  ISETP.NE.U32.AND P2, PT, RZ, UR4, PT ;  /* 0x00000004ff007c0c */ /* 0x000fe2000bf45070 */
[----:B------:R-:W-:Y:S01]  /*1330*/  IMAD.MOV.U32 R9, RZ, RZ, RZ ;  /* 0x000000ffff097224 */ /* 0x000fe200078e00ff */
[----:B------:R-:W-:Y:S01]  /*1340*/  ISETP.NE.U32.AND P1, PT, RZ, UR8, PT ;  /* 0x00000008ff007c0c */ /* 0x000fe2000bf25070 */
[----:B------:R-:W-:Y:S01]  /*1350*/  IMAD.MOV.U32 R117, RZ, RZ, RZ ;  /* 0x000000ffff757224 */ /* 0x000fe200078e00ff */
[----:B------:R-:W-:Y:S02]  /*1360*/  ISETP.NE.AND.EX P2, PT, RZ, UR5, PT, P2 ;  /* 0x00000005ff007c0c */ /* 0x000fe4000bf45320 */
[----:B------:R-:W-:Y:S02]  /*1370*/  ISETP.NE.AND.EX P1, PT, RZ, UR9, PT, P1 ;  /* 0x00000009ff007c0c */ /* 0x000fe4000bf25310 */
[----:B------:R-:W-:-:S04]  /*1380*/  ISETP.NE.U32.AND P0, PT, RZ, UR6, PT ;  /* 0x00000006ff007c0c */ /* 0x000fc8000bf05070 */
        /* <DEDUP_REMOVED lines=9> */
[----:B---3--:R-:W-:Y:S02]  /*1420*/  @P1 IADD3 R4, P2, R209, UR8, RZ ;  /* 0x00000008d1041c10 */ /* 0x008fe4000ff5e0ff */
[----:B------:R-:W-:Y:S01]  /*1430*/  MOV R201, UR4 ;  /* 0x0000000400c97c02 */ /* 0x000fe20008000f00 */
[----:B------:R-:W-:Y:S01]  /*1440*/  ULDC.64 UR4, c[0x0][0x418] ;  /* 0x0001060000047ab9 */ /* 0x000fe20000000a00 */
[C---:B------:R-:W-:Y:S02]  /*1450*/  IADD3.X R7, R210.reuse, UR7, RZ, P4, !PT ;  /* 0x00000007d2077c10 */ /* 0x040fe4000a7fe4ff */
[----:B------:R-:W-:Y:S01]  /*1460*/  @P1 IADD3.X R5, R210, UR9, RZ, P2, !PT ;  /* 0x00000009d2051c10 */ /* 0x000fe200097fe4ff */
[----:B------:R-:W-:Y:S02]  /*1470*/  UISETP.NE.U32.AND UP0, UPT, UR4, URZ, UPT ;  /* 0x0000003f0400728c */ /* 0x000fe4000bf05070 */
[----:B------:R0:W5:Y:S01]  /*1480*/  @P0 LDG.E R117, desc[UR60][R6.64] ;  /* 0x0000003c06750981 */ /* 0x000162000c1e1900 */
[----:B------:R-:W-:Y:S01]  /*1490*/  ULDC UR4, c[0x0][0x424] ;  /* 0x0001090000047ab9 */ /* 0x000fe20000000800 */
[----:B------:R-:W-:-:S02]  /*14a0*/  ULDC.64 UR8, c[0x0][0xa20] ;  /* 0x0002880000087ab9 */ /* 0x000fc40000000a00 */
[----:B------:R0:W5:Y:S01]  /*14b0*/  @P1 LDG.E R201, desc[UR60][R4.64] ;  /* 0x0000003c04c91981 */ /* 0x000162000c1e1900 */
[----:B------:R-:W-:Y:S01]  /*14c0*/  UISETP.NE.AND.EX UP0, UPT, UR5, URZ, UPT, UP0 ;  /* 0x0000003f0500728c */ /* 0x000fe2000bf05300 */
[----:B------:R-:W-:Y:S02]  /*14d0*/  ISETP.NE.U32.AND P2, PT, RZ, UR8, PT ;  /* 0x00000008ff007c0c */ /* 0x000fe4000bf45070 */
[----:B------:R-:W-:Y:S01]  /*14e0*/  ULDC UR5, c[0x0][0x2f0] ;  /* 0x0000bc0000057ab9 */ /* 0x000fe20000000800 */
[----:B------:R-:W-:Y:S01]  /*14f0*/  USEL UR4, UR4, 0x1, UP0 ;  /* 0x0000000104047887 */ /* 0x000fe20008000000 */
[----:B------:R-:W-:-:S03]  /*1500*/  ISETP.NE.AND.EX P2, PT, RZ, UR9, PT, P2 ;  /* 0x00000009ff007c0c */ /* 0x000fc6000bf45320 */
[----:B------:R-:W-:-:S03]  /*1510*/  UIMAD UR4, UR4, UR5, URZ ;  /* 0x00000005040472a4 */ /* 0x000fc6000f8e023f */
[----:B------:R-:W-:Y:S01]  /*1520*/  ULDC UR5, c[0x0][0x348] ;  /* 0x0000d20000057ab9 */ /* 0x000fe20000000800 */
[----:B------:R-:W-:Y:S02]  /*1530*/  IMAD.MOV.U32 R208, RZ, RZ, R26 ;  /* 0x000000ffffd07224 */ /* 0x000fe400078e001a */
        /* <DEDUP_REMOVED lines=11> */
.L_x_2709:
[----:B------:R-:W-:Y:S01]  /*15f0*/  IMAD.U32 R24, RZ, RZ, UR5 ;  /* 0x00000005ff187e24 */ /* 0x000fe2000f8e00ff */
[----:B------:R-:W-:Y:S01]  /*1600*/  MOV R28, UR4 ;  /* 0x00000004001c7c02 */ /* 0x000fe20008000f00 */
[----:B------:R-:W-:Y:S06]  /*1610*/  @!P2 BRA `(.L_x_2710) ;  /* 0x000000000010a947 */ /* 0x000fec0003800000 */
[----:B------:R-:W-:-:S04]  /*1620*/  IADD3 R2, P0, R209, UR8, RZ ;  /* 0x00000008d1027c10 */ /* 0x000fc8000ff1e0ff */
[----:B------:R-:W-:-:S05]  /*1630*/  IADD3.X R3, R210, UR9, RZ, P0, !PT ;  /* 0x00000009d2037c10 */ /* 0x000fca00087fe4ff */
[----:B------:R0:W5:Y:S01]  /*1640*/  LDG.E R28, desc[UR60][R2.64] ;  /* 0x0000003c021c7981 */ /* 0x000162000c1e1900 */
[----:B------:R-:W-:Y:S05]  /*1650*/  BRA `(.L_x_2711) ;  /* 0x0000000000107947 */ /* 0x000fea0003800000 */
.L_x_2710:
[----:B------:R-:W-:Y:S05]  /*1660*/  @!P0 BRA `(.L_x_2711) ;  /* 0x00000000000c8947 */ /* 0x000fea0003800000 */
[----:B------:R-:W2:Y:S04]  /*1670*/  LDG.E R3, desc[UR60][R6.64] ;  /* 0x0000003c06037981 */ /* 0x000ea8000c1e1900 */
[----:B------:R-:W2:Y:S02]  /*1680*/  LDG.E R28, desc[UR60][R6.64+0x4] ;  /* 0x0000043c061c7981 */ /* 0x000ea4000c1e1900 */
[----:B--2---:R-:W-:-:S07]  /*1690*/  IMAD.IADD R28, R28, 0x1, -R3 ;  /* 0x000000011c1c7824 */ /* 0x004fce00078e0a03 */
.L_x_2711:
[----:B------:R-:W-:Y:S01]  /*16a0*/  ULDC.64 UR4, c[0x0][0xa10] ;  /* 0x0002840000047ab9 */ /* 0x000fe20000000a00 */
[----:B------:R-:W1:Y:S01]  /*16b0*/  LDC R6, c[0x0][0x448] ;  /* 0x00011200ff067b82 */ /* 0x000e620000000800 */
[----:B------:R-:W-:-:S04]  /*16c0*/  ISETP.NE.U32.AND P0, PT, RZ, UR4, PT ;  /* 0x00000004ff007c0c */ /* 0x000fc8000bf05070 */
[----:B------:R-:W-:Y:S01]  /*16d0*/  ISETP.NE.AND.EX P0, PT, RZ, UR5, PT, P0 ;  /* 0x00000005ff007c0c */ /* 0x000fe2000bf05300 */
[----:B------:R-:W-:-:S12]  /*16e0*/  ULDC.64 UR4, c[0x0][0xa30] ;  /* 0x00028c0000047ab9 */ /* 0x000fd80000000a00 */
[----:B0-----:R-:W0:Y:S02]  /*16f0*/  @P0 LDC.64 R2, c[0x0][0xa10] ;  /* 0x00028400ff020b82 */ /* 0x001e240000000a00 */
[----:B0-----:R-:W-:-:S05]  /*1700*/  @P0 IMAD.WIDE R2, R27, 0x4, R2 ;  /* 0x000000041b020825 */ /* 0x001fca00078e0202 */
[----:B------:R-:W2:Y:S04]  /*1710*/  @P0 LDG.E R0, desc[UR60][R2.64] ;  /* 0x0000003c02000981 */ /* 0x000ea8000c1e1900 */
[----:B------:R0:W2:Y:S01]  /*1720*/  @P0 LDG.E R7, desc[UR60][R2.64+0x4] ;  /* 0x0000043c02070981 */ /* 0x0000a2000c1e1900 */
[----:B------:R-:W-:Y:S01]  /*1730*/  ISETP.NE.U32.AND P1, PT, RZ, UR4, PT ;  /* 0x00000004ff007c0c */ /* 0x000fe2000bf25070 */
[----:B-----5:R-:W-:-:S03]  /*1740*/  IMAD.MOV.U32 R140, RZ, RZ, R28 ;  /* 0x000000ffff8c7224 */ /* 0x020fc600078e001c */
[----:B------:R-:W-:-:S13]  /*1750*/  ISETP.NE.AND.EX P1, PT, RZ, UR5, PT, P1 ;  /* 0x00000005ff007c0c */ /* 0x000fda000bf25310 */
[----:B------:R-:W-:-:S04]  /*1760*/  @P1 IADD3 R4, P2, R209, UR4, RZ ;  /* 0x00000004d1041c10 */ /* 0x000fc8000ff5e0ff */
[----:B------:R-:W-:-:S05]  /*1770*/  @P1 IADD3.X R5, R210, UR5, RZ, P2, !PT ;  /* 0x00000005d2051c10 */ /* 0x000fca00097fe4ff */
[----:B------:R3:W5:Y:S01]  /*1780*/  @P1 LDG.E R140, desc[UR60][R4.64] ;  /* 0x0000003c048c1981 */ /* 0x000762000c1e1900 */
[----:B-1----:R-:W-:Y:S01]  /*1790*/  ISETP.NE.AND P1, PT, R6, 0x1, PT ;  /* 0x000000010600780c */ /* 0x002fe20003f25270 */
[----:B------:R-:W-:Y:S02]  /*17a0*/  IMAD.SHL.U32 R200, R25, 0x80, RZ ;  /* 0x0000008019c87824 */ /* 0x000fe400078e00ff */
[----:B------:R-:W-:Y:S02]  /*17b0*/  IMAD.IADD R9, R28, 0x1, -R9 ;  /* 0x000000011c097824 */ /* 0x000fe400078e0a09 */
[----:B0-----:R-:W-:-:S03]  /*17c0*/  VIADD R2, R200, 0x7f ;  /* 0x0000007fc8027836 */ /* 0x001fc60000000000 */
[----:B------:R-:W-:-:S04]  /*17d0*/  IADD3 R120, -R9, RZ, RZ ;  /* 0x000000ff09787210 */ /* 0x000fc80007ffe1ff */
[----:B------:R-:W-:Y:S01]  /*17e0*/  VIMNMX R120, RZ, R120, !PT ;  /* 0x00000078ff787248 */ /* 0x000fe20007fe0100 */
[----:B------:R-:W0:Y:S08]  /*17f0*/  @P1 LDC R11, c[0x0][0x44c] ;  /* 0x00011300ff0b1b82 */ /* 0x000e300000000800 */
[----:B------:R-:W1:Y:S01]  /*1800*/  @P1 LDC R3, c[0x0][0x450] ;  /* 0x00011400ff031b82 */ /* 0x000e620000000800 */
[----:B--2---:R-:W-:Y:S01]  /*1810*/  @P0 IADD3 R24, -R0, R7, RZ ;  /* 0x0000000700180210 */ /* 0x004fe20007ffe1ff */
[----:B0-----:R-:W-:-:S04]  /*1820*/  @P1 IMAD.HI.U32 R0, R2, R11, RZ ;  /* 0x0000000b02001227 */ /* 0x001fc800078e00ff */
[----:B------:R-:W-:Y:S01]  /*1830*/  IMAD.IADD R202, R9, 0x1, R24 ;  /* 0x0000000109ca7824 */ /* 0x000fe200078e0218 */
[----:B-1----:R-:W-:-:S03]  /*1840*/  @P1 SHF.R.U32.HI R2, RZ, R3, R0 ;  /* 0x00000003ff021219 */ /* 0x002fc60000011600 */
[C---:B------:R-:W-:Y:S01]  /*1850*/  VIADD R0, R202.reuse, 0x7f ;  /* 0x0000007fca007836 */ /* 0x040fe20000000000 */
[----:B------:R-:W-:-:S04]  /*1860*/  IADD3 R145, R202, 0x80, -R201 ;  /* 0x00000080ca917810 */ /* 0x000fc80007ffe8c9 */
[----:B------:R-:W-:Y:S01]  /*1870*/  SHF.R.S32.HI R3, RZ, 0x1f, R0 ;  /* 0x0000001fff037819 */ /* 0x000fe20000011400 */
[----:B------:R-:W-:-:S03]  /*1880*/  IMAD.IADD R2, R145, 0x1, R2 ;  /* 0x0000000191027824 */ /* 0x000fc600078e0202 */
[----:B------:R-:W-:Y:S02]  /*1890*/  LEA.HI R3, R3, R0, RZ, 0x7 ;  /* 0x0000000003037211 */ /* 0x000fe400078f38ff */
[----:B---3--:R-:W-:Y:S02]  /*18a0*/  SHF.R.S32.HI R5, RZ, 0x1f, R2 ;  /* 0x0000001fff057819 */ /* 0x008fe40000011402 */
[----:B------:R-:W-:Y:S02]  /*18b0*/  SHF.R.S32.HI R146, RZ, 0x7, R3 ;  /* 0x00000007ff927819 */ /* 0x000fe40000011403 */
[----:B------:R-:W-:-:S04]  /*18c0*/  LEA.HI R5, R5, R2, RZ, 0x7 ;  /* 0x0000000205057211 */ /* 0x000fc800078f38ff */
[----:B------:R-:W-:-:S04]  /*18d0*/  SHF.R.S32.HI R5, RZ, 0x7, R5 ;  /* 0x00000007ff057819 */ /* 0x000fc80000011405 */
[----:B------:R-:W-:-:S05]  /*18e0*/  VIMNMX R5, R146, R5, PT ;  /* 0x0000000592057248 */ /* 0x000fca0003fe0100 */
[----:B------:R-:W-:-:S05]  /*18f0*/  IMAD R5, R5, 0x80, -R9 ;  /* 0x0000008005057824 */ /* 0x000fca00078e0a09 */
[----:B------:R-:W-:-:S04]  /*1900*/  VIMNMX R5, R5, R24, PT ;  /* 0x0000001805057248 */ /* 0x000fc80003fe0100 */
[----:B------:R-:W-:Y:S02]  /*1910*/  ISETP.GT.AND P0, PT, R5, R120, PT ;  /* 0x000000780500720c */ /* 0x000fe40003f04270 */
[----:B------:R-:W-:-:S05]  /*1920*/  SHF.R.U32.HI R120, RZ, 0x7, R120 ;  /* 0x00000007ff787819 */ /* 0x000fca0000011678 */
[----:B------:R-:W-:-:S06]  /*1930*/  IMAD.MOV.U32 R2, RZ, RZ, R120 ;  /* 0x000000ffff027224 */ /* 0x000fcc00078e0078 */
[----:B------:R-:W-:-:S05]  /*1940*/  @P0 VIADD R0, R5, 0x7f ;  /* 0x0000007f05000836 */ /* 0x000fca0000000000 */
[----:B------:R-:W-:-:S04]  /*1950*/  @P0 SHF.R.S32.HI R3, RZ, 0x1f, R0 ;  /* 0x0000001fff030819 */ /* 0x000fc80000011400 */
[----:B------:R-:W-:-:S04]  /*1960*/  @P0 LEA.HI R3, R3, R0, RZ, 0x7 ;  /* 0x0000000003030211 */ /* 0x000fc800078f38ff */
[----:B------:R-:W-:Y:S02]  /*1970*/  @P0 SHF.R.S32.HI R2, RZ, 0x7, R3 ;  /* 0x00000007ff020819 */ /* 0x000fe40000011403 */
        /* <DEDUP_REMOVED lines=23> */
.L_x_2714:
[----:B------:R-:W-:Y:S05]  /*1af0*/  BSYNC B6 ;  /* 0x0000000000067941 */ /* 0x000fea0003800000 */
.L_x_2713:
        /* <DEDUP_REMOVED lines=20> */
.L_x_2716:
[----:B------:R-:W-:Y:S05]  /*1c40*/  BSYNC B6 ;  /* 0x0000000000067941 */ /* 0x000fea0003800000 */
.L_x_2715:
[----:B------:R-:W-:Y:S01]  /*1c50*/  ULDC.64 UR4, c[0x0][0x9f8] ;  /* 0x00027e0000047ab9 */ /* 0x000fe20000000a00 */
[----:B------:R-:W2:Y:S01]  /*1c60*/  LDL.LU R20, [R1+0x8] ;  /* 0x0000080001147983 */ /* 0x000ea20000300800 */
[----:B------:R-:W-:Y:S01]  /*1c70*/  ISETP.NE.U32.AND P0, PT, RZ, UR4, PT ;  /* 0x00000004ff007c0c */ /* 0x000fe2000bf05070 */
[----:B------:R-:W0:Y:S01]  /*1c80*/  LDC.64 R128, c[0x0][0x300] ;  /* 0x0000c000ff807b82 */ /* 0x000e220000000a00 */
[----:B------:R-:W-:Y:S01]  /*1c90*/  IMAD.IADD R117, R117, 0x1, R28 ;  /* 0x0000000175757824 */ /* 0x000fe200078e021c */
[----:B------:R-:W-:Y:S01]  /*1ca0*/  SHF.R.S32.HI R8, RZ, 0x1f, R26 ;  /* 0x0000001fff087819 */ /* 0x000fe2000001141a */
[----:B------:R-:W-:Y:S01]  /*1cb0*/  ULDC.64 UR6, c[0x0][0x330] ;  /* 0x0000cc0000067ab9 */ /* 0x000fe20000000a00 */
[----:B------:R-:W-:Y:S01]  /*1cc0*/  ISETP.NE.AND.EX P0, PT, RZ, UR5, PT, P0 ;  /* 0x00000005ff007c0c */ /* 0x000fe2000bf05300 */
[C---:B------:R-:W-:Y:S01]  /*1cd0*/  VIADD R3, R18.reuse, 0xa0 ;  /* 0x000000a012037836 */ /* 0x040fe20000000000 */
[----:B------:R-:W-:Y:S01]  /*1ce0*/  SHF.R.S32.HI R19, RZ, 0x1f, R18 ;  /* 0x0000001fff137819 */ /* 0x000fe20000011412 */
[C---:B------:R-:W-:Y:S01]  /*1cf0*/  VIADD R91, R18.reuse, 0x60 ;  /* 0x00000060125b7836 */ /* 0x040fe20000000000 */
[----:B------:R-:W-:Y:S01]  /*1d00*/  IADD3 R0, R18, 0x80, RZ ;  /* 0x0000008012007810 */ /* 0x000fe20007ffe0ff */
[----:B------:R-:W1:Y:S08]  /*1d10*/  LDC.64 R28, c[0x0][0x408] ;  /* 0x00010200ff1c7b82 */ /* 0x000e700000000a00 */
[----:B------:R-:W-:Y:S01]  /*1d20*/  @P0 IADD3 R4, P1, R209, UR4, RZ ;  /* 0x00000004d1040c10 */ /* 0x000fe2000ff3e0ff */
[----:B------:R-:W-:Y:S01]  /*1d30*/  ULDC UR4, c[0x0][0x2f4] ;  /* 0x0000bd0000047ab9 */ /* 0x000fe20000000800 */
[----:B------:R-:W3:Y:S02]  /*1d40*/  LDC R119, c[0x0][0x3f4] ;  /* 0x0000fd00ff777b82 */ /* 0x000ee40000000800 */
[----:B------:R-:W-:-:S05]  /*1d50*/  @P0 IADD3.X R5, R210, UR5, RZ, P1, !PT ;  /* 0x00000005d2050c10 */ /* 0x000fca0008ffe4ff */
[----:B------:R4:W2:Y:S01]  /*1d60*/  @P0 LDG.E R27, desc[UR60][R4.64] ;  /* 0x0000003c041b0981 */ /* 0x0008a2000c1e1900 */
[----:B------:R-:W-:Y:S01]  /*1d70*/  ISETP.GE.AND P2, PT, R186, UR4, PT ;  /* 0x00000004ba007c0c */ /* 0x000fe2000bf46270 */
[----:B------:R-:W-:Y:S01]  /*1d80*/  IMAD R7, R8, UR6, RZ ;  /* 0x0000000608077c24 */ /* 0x000fe2000f8e02ff */
[----:B------:R-:W-:Y:S01]  /*1d90*/  ISETP.GE.AND P1, PT, R3, UR4, PT ;  /* 0x0000000403007c0c */ /* 0x000fe2000bf26270 */
[----:B------:R-:W-:Y:S01]  /*1da0*/  IMAD.WIDE.U32 R94, R26, UR6, R18 ;  /* 0x000000061a5e7c25 */ /* 0x000fe2000f8e0012 */
[----:B------:R-:W-:Y:S01]  /*1db0*/  ISETP.GE.AND P0, PT, R18, UR4, PT ;  /* 0x0000000412007c0c */ /* 0x000fe2000bf06270 */
[----:B------:R-:W3:Y:S01]  /*1dc0*/  S2R R147, SR_TID.X ;  /* 0x0000000000937919 */ /* 0x000ee20000002100 */
[----:B------:R-:W-:Y:S01]  /*1dd0*/  SHF.R.S32.HI R3, RZ, 0x1f, R117 ;  /* 0x0000001fff037819 */ /* 0x000fe20000011475 */
[----:B------:R-:W-:Y:S01]  /*1de0*/  IMAD R7, R26, UR7, R7 ;  /* 0x000000071a077c24 */ /* 0x000fe2000f8e0207 */
[----:B------:R-:W-:Y:S01]  /*1df0*/  ISETP.GE.AND P3, PT, R0, UR4, PT ;  /* 0x0000000400007c0c */ /* 0x000fe2000bf66270 */
[----:B------:R-:W-:Y:S01]  /*1e00*/  ULDC.64 UR6, c[0x0][0xa08] ;  /* 0x0002820000067ab9 */ /* 0x000fe20000000a00 */
[----:B----4-:R-:W-:Y:S01]  /*1e10*/  SEL R4, RZ, 0xffffffff, P2 ;  /* 0xffffffffff047807 */ /* 0x010fe20001000000 */
[-C--:B0-----:R-:W-:Y:S01]  /*1e20*/  IMAD R10, R3, R128.reuse, RZ ;  /* 0x00000080030a7224 */ /* 0x081fe200078e02ff */
[----:B------:R-:W-:Y:S01]  /*1e30*/  SEL R0, RZ, 0x1, P0 ;  /* 0x00000001ff007807 */ /* 0x000fe20000000000 */
[----:B------:R-:W-:Y:S01]  /*1e40*/  IMAD.IADD R95, R95, 0x1, R7 ;  /* 0x000000015f5f7824 */ /* 0x000fe200078e0207 */
[----:B------:R-:W-:Y:S01]  /*1e50*/  ISETP.GE.AND P0, PT, R187, UR4, PT ;  /* 0x00000004bb007c0c */ /* 0x000fe2000bf06270 */
[----:B------:R-:W-:Y:S01]  /*1e60*/  IMAD.SHL.U32 R5, R4, 0x2, RZ ;  /* 0x0000000204057824 */ /* 0x000fe200078e00ff */
[----:B------:R-:W-:Y:S01]  /*1e70*/  ISETP.GE.AND P2, PT, R91, UR4, PT ;  /* 0x000000045b007c0c */ /* 0x000fe2000bf46270 */
[----:B------:R-:W-:Y:S01]  /*1e80*/  IMAD R9, R117, R129, R10 ;  /* 0x0000008175097224 */ /* 0x000fe200078e020a */
[----:B------:R-:W-:Y:S01]  /*1e90*/  SEL R7, RZ, 0x4, P0 ;  /* 0x00000004ff077807 */ /* 0x000fe20000000000 */
[----:B------:R-:W-:Y:S01]  /*1ea0*/  ULDC.64 UR4, c[0x0][0x308] ;  /* 0x0000c20000047ab9 */ /* 0x000fe20000000a00 */
[----:B------:R-:W-:Y:S01]  /*1eb0*/  LOP3.LUT R0, R5, 0x2, R0, 0xe2, !PT ;  /* 0x0000000205007812 */ /* 0x000fe200078ee200 */
[----:B------:R-:W-:Y:S01]  /*1ec0*/  IMAD.WIDE.U32 R4, R117, R128, RZ ;  /* 0x0000008075047225 */ /* 0x000fe200078e00ff */
[----:B------:R-:W-:-:S02]  /*1ed0*/  SEL R6, RZ, 0x8, P2 ;  /* 0x00000008ff067807 */ /* 0x000fc40001000000 */
[----:B------:R-:W-:Y:S01]  /*1ee0*/  SEL R11, RZ, 0x10, P3 ;  /* 0x00000010ff0b7807 */ /* 0x000fe20001800000 */
[----:B-1----:R-:W-:Y:S01]  /*1ef0*/  IMAD.WIDE.U32 R98, R184, R28, R18 ;  /* 0x0000001cb8627225 */ /* 0x002fe200078e0012 */
[----:B------:R-:W-:Y:S02]  /*1f00*/  LOP3.LUT R0, R6, R0, R7, 0xfe, !PT ;  /* 0x0000000006007212 */ /* 0x000fe400078efe07 */
[----:B------:R-:W-:Y:S01]  /*1f10*/  IADD3 R5, R5, R9, RZ ;  /* 0x0000000905057210 */ /* 0x000fe20007ffe0ff */
[----:B------:R-:W-:Y:S01]  /*1f20*/  IMAD R7, R8, UR4, RZ ;  /* 0x0000000408077c24 */ /* 0x000fe2000f8e02ff */
[----:B------:R-:W-:Y:S01]  /*1f30*/  ISETP.NE.U32.AND P0, PT, RZ, UR6, PT ;  /* 0x00000006ff007c0c */ /* 0x000fe2000bf05070 */
        /* <DEDUP_REMOVED lines=9> */
[----:B------:R-:W-:-:S02]  /*1fd0*/  SHF.R.S32.HI R23, RZ, 0x1f, R22 ;  /* 0x0000001fff177819 */ /* 0x000fc40000011416 */
[-C--:B---3--:R-:W-:Y:S01]  /*1fe0*/  ISETP.GE.AND P3, PT, R18, R119.reuse, PT ;  /* 0x000000771200720c */ /* 0x088fe20003f66270 */
[-C--:B------:R-:W-:Y:S01]  /*1ff0*/  IMAD R8, R142, R28.reuse, RZ ;  /* 0x0000001c8e087224 */ /* 0x080fe200078e02ff */
[-C--:B------:R-:W-:Y:S01]  /*2000*/  ISETP.GE.AND P2, PT, R186, R119.reuse, PT ;  /* 0x00000077ba00720c */ /* 0x080fe20003f46270 */
[CC--:B------:R-:W-:Y:S01]  /*2010*/  IMAD.WIDE.U32 R96, R184.reuse, R28.reuse, R22 ;  /* 0x0000001cb8607225 */ /* 0x0c0fe200078e0016 */
[----:B------:R-:W-:Y:S02]  /*2020*/  ISETP.GE.AND P4, PT, R187, R119, PT ;  /* 0x00000077bb00720c */ /* 0x000fe40003f86270 */
[----:B------:R-:W-:Y:S01]  /*2030*/  MOV R121, 0x20 ;  /* 0x0000002000797802 */ /* 0x000fe20000000f00 */
[----:B------:R-:W-:Y:S01]  /*2040*/  IMAD R13, R184, R29, R8 ;  /* 0x0000001db80d7224 */ /* 0x000fe200078e0208 */
[C---:B------:R-:W-:Y:S02]  /*2050*/  SHF.L.U64.HI R126, R128.reuse, 0x7, R129 ;  /* 0x00000007807e7819 */ /* 0x040fe40000010281 */
[----:B------:R-:W-:Y:S01]  /*2060*/  SHF.L.U32 R132, R128, 0x6, RZ ;  /* 0x0000000680847819 */ /* 0x000fe200000006ff */
[----:B------:R-:W-:Y:S01]  /*2070*/  IMAD.IADD R97, R97, 0x1, R13 ;  /* 0x0000000161617824 */ /* 0x000fe200078e020d */
[----:B------:R-:W-:Y:S01]  /*2080*/  SHF.R.S32.HI R143, RZ, 0x1f, R213 ;  /* 0x0000001fff8f7819 */ /* 0x000fe200000114d5 */
[----:B------:R-:W-:Y:S01]  /*2090*/  IMAD.IADD R99, R13, 0x1, R99 ;  /* 0x000000010d637824 */ /* 0x000fe200078e0263 */
[----:B------:R-:W-:Y:S01]  /*20a0*/  LEA.HI R147, R147, 0x8, RZ, 0x19 ;  /* 0x0000000893937811 */ /* 0x000fe200078fc8ff */
[----:B-----5:R-:W-:-:S04]  /*20b0*/  IMAD.WIDE.U32 R96, R140, R28, R96 ;  /* 0x0000001c8c607225 */ /* 0x020fc800078e0060 */
[-C--:B0-----:R-:W-:Y:S01]  /*20c0*/  IMAD.WIDE.U32 R100, R184, R4.reuse, R22 ;  /* 0x00000004b8647225 */ /* 0x081fe200078e0016 */
[C-C-:B------:R-:W-:Y:S02]  /*20d0*/  SHF.L.U64.HI R127, R4.reuse, 0x7, R5.reuse ;  /* 0x00000007047f7819 */ /* 0x140fe40000010205 */
[----:B------:R-:W-:Y:S01]  /*20e0*/  SHF.L.U64.HI R104, R4, 0x6, R5 ;  /* 0x0000000604687819 */ /* 0x000fe20000010205 */
[----:B------:R-:W-:-:S04]  /*20f0*/  IMAD.WIDE.U32 R102, R184, R4, R18 ;  /* 0x00000004b8667225 */ /* 0x000fc800078e0012 */
[----:B------:R-:W-:-:S04]  /*2100*/  IMAD.WIDE.U32 R98, R140, R28, R98 ;  /* 0x0000001c8c627225 */ /* 0x000fc800078e0062 */
[----:B------:R-:W-:Y:S01]  /*2110*/  IMAD.SHL.U32 R105, R4, 0x40, RZ ;  /* 0x0000004004697824 */ /* 0x000fe200078e00ff */
[----:B--2---:R-:W-:-:S04]  /*2120*/  LOP3.LUT R20, R20, 0xfffffffe, RZ, 0xc0, !PT ;  /* 0xfffffffe14147812 */ /* 0x004fc800078ec0ff */
[----:B------:R-:W-:-:S05]  /*2130*/  @P4 LOP3.LUT R20, R20, 0x1, RZ, 0xfc, !PT ;  /* 0x0000000114144812 */ /* 0x000fca00078efcff */
[----:B------:R0:W-:Y:S01]  /*2140*/  STL [R1+0x8], R20 ;  /* 0x0000081401007387 */ /* 0x0001e20000100800 */
[----:B------:R-:W-:Y:S02]  /*2150*/  SHF.R.S32.HI R0, RZ, 0x1f, R27 ;  /* 0x0000001fff007819 */ /* 0x000fe4000001141b */
[----:B------:R-:W-:Y:S01]  /*2160*/  SEL R9, R27, RZ, !P0 ;  /* 0x000000ff1b097207 */ /* 0x000fe20004000000 */
[----:B------:R-:W-:Y:S01]  /*2170*/  IMAD.SHL.U32 R27, R4, 0x80, RZ ;  /* 0x00000080041b7824 */ /* 0x000fe200078e00ff */
[----:B------:R-:W-:-:S03]  /*2180*/  SEL R0, R0, RZ, !P0 ;  /* 0x000000ff00007207 */ /* 0x000fc60004000000 */
[----:B------:R-:W-:-:S04]  /*2190*/  IMAD.WIDE.U32 R92, R9, UR4, R6 ;  /* 0x00000004095c7c25 */ /* 0x000fc8000f8e0006 */
[----:B------:R-:W-:Y:S02]  /*21a0*/  IMAD R10, R0, UR4, RZ ;  /* 0x00000004000a7c24 */ /* 0x000fe4000f8e02ff */
[----:B------:R-:W-:-:S04]  /*21b0*/  IMAD.WIDE.U32 R6, R184, R128, R18 ;  /* 0x00000080b8067225 */ /* 0x000fc800078e0012 */
[----:B------:R-:W-:Y:S01]  /*21c0*/  IMAD R89, R9, UR5, R10 ;  /* 0x0000000509597c24 */ /* 0x000fe2000f8e020a */
[----:B------:R-:W-:Y:S01]  /*21d0*/  ULDC.64 UR4, c[0x0][0x338] ;  /* 0x0000ce0000047ab9 */ /* 0x000fe20000000a00 */
[----:B------:R-:W-:Y:S01]  /*21e0*/  IMAD R10, R142, R128, RZ ;  /* 0x000000808e0a7224 */ /* 0x000fe200078e02ff */
[----:B------:R-:W-:Y:S01]  /*21f0*/  IADD3 R90, P0, R92, R6, RZ ;  /* 0x000000065c5a7210 */ /* 0x000fe20007f1e0ff */
[----:B------:R-:W-:Y:S02]  /*2200*/  IMAD R0, R0, UR4, RZ ;  /* 0x0000000400007c24 */ /* 0x000fe4000f8e02ff */
[----:B------:R-:W-:Y:S01]  /*2210*/  IMAD R10, R184, R129, R10 ;  /* 0x00000081b80a7224 */ /* 0x000fe200078e020a */
[----:B------:R-:W-:Y:S01]  /*2220*/  SHF.L.U64.HI R129, R128, 0x6, R129 ;  /* 0x0000000680817819 */ /* 0x000fe20000010281 */
[----:B------:R-:W-:Y:S01]  /*2230*/  IMAD.IADD R89, R93, 0x1, R89 ;  /* 0x000000015d597824 */ /* 0x000fe200078e0259 */
[----:B------:R-:W-:Y:S01]  /*2240*/  SHF.L.U64.HI R128, R28, 0x7, R29 ;  /* 0x000000071c807819 */ /* 0x000fe2000001021d */
[----:B------:R-:W-:-:S02]  /*2250*/  IMAD R33, R9, UR5, R0 ;  /* 0x0000000509217c24 */ /* 0x000fc4000f8e0200 */
[-C--:B------:R-:W-:Y:S01]  /*2260*/  IMAD R0, R142, R4.reuse, RZ ;  /* 0x000000048e007224 */ /* 0x080fe200078e02ff */
[----:B------:R-:W-:Y:S01]  /*2270*/  IADD3.X R88, R89, R7, R10, P0, !PT ;  /* 0x0000000759587210 */ /* 0x000fe200007fe40a */
[----:B------:R-:W-:Y:S01]  /*2280*/  IMAD.WIDE.U32 R94, R9, UR4, R94 ;  /* 0x00000004095e7c25 */ /* 0x000fe2000f8e005e */
[C---:B------:R-:W-:Y:S02]  /*2290*/  SEL R7, R119.reuse, RZ, P3 ;  /* 0x000000ff77077207 */ /* 0x040fe40001800000 */
[C---:B------:R-:W-:Y:S01]  /*22a0*/  SEL R9, R119.reuse, RZ, P2 ;  /* 0x000000ff77097207 */ /* 0x040fe20001000000 */
[----:B------:R-:W-:Y:S01]  /*22b0*/  IMAD R13, R184, R5, R0 ;  /* 0x00000005b80d7224 */ /* 0x000fe200078e0200 */
[----:B------:R-:W-:Y:S01]  /*22c0*/  SEL R0, R119, RZ, P4 ;  /* 0x000000ff77007207 */ /* 0x000fe20002000000 */
[----:B------:R-:W-:Y:S01]  /*22d0*/  IMAD.IADD R7, R18, 0x1, R7 ;  /* 0x0000000112077824 */ /* 0x000fe200078e0207 */
[----:B------:R-:W-:Y:S01]  /*22e0*/  LOP3.LUT P0, RZ, R224, 0x4, RZ, 0xc0, !PT ;  /* 0x00000004e0ff7812 */ /* 0x000fe2000780c0ff */
[----:B------:R-:W-:Y:S01]  /*22f0*/  IMAD.IADD R9, R186, 0x1, R9 ;  /* 0x00000001ba097824 */ /* 0x000fe200078e0209 */
[----:B------:R-:W-:Y:S01]  /*2300*/  IADD3 R101, R101, R13, RZ ;  /* 0x0000000d65657210 */ /* 0x000fe20007ffe0ff */
[----:B------:R-:W-:Y:S01]  /*2310*/  IMAD.IADD R8, R187, 0x1, R0 ;  /* 0x00000001bb087824 */ /* 0x000fe200078e0200 */
[----:B------:R-:W-:Y:S01]  /*2320*/  SHF.R.S32.HI R0, RZ, 0x1f, R7 ;  /* 0x0000001fff007819 */ /* 0x000fe20000011407 */
[----:B------:R-:W-:Y:S01]  /*2330*/  IMAD.IADD R103, R13, 0x1, R103 ;  /* 0x000000010d677824 */ /* 0x000fe200078e0267 */
[----:B------:R-:W-:Y:S01]  /*2340*/  SHF.R.S32.HI R6, RZ, 0x1f, R9 ;  /* 0x0000001fff067819 */ /* 0x000fe20000011409 */
[----:B------:R-:W-:Y:S01]  /*2350*/  IMAD.WIDE.U32 R100, R140, R4, R100 ;  /* 0x000000048c647225 */ /* 0x000fe200078e0064 */
[----:B------:R-:W-:-:S02]  /*2360*/  LEA.HI R14, R0, R7, RZ, 0x3 ;  /* 0x00000007000e7211 */ /* 0x000fc400078f18ff */
[----:B------:R-:W-:Y:S01]  /*2370*/  LEA.HI R0, R0, R7, RZ, 0x6 ;  /* 0x0000000700007211 */ /* 0x000fe200078f30ff */
[----:B------:R-:W-:Y:S01]  /*2380*/  IMAD.WIDE.U32 R102, R140, R4, R102 ;  /* 0x000000048c667225 */ /* 0x000fe200078e0066 */
[----:B------:R-:W-:Y:S02]  /*2390*/  SHF.R.S32.HI R15, RZ, 0x1f, R8 ;  /* 0x0000001fff0f7819 */ /* 0x000fe40000011408 */
[CC--:B------:R-:W-:Y:S01]  /*23a0*/  LEA.HI R13, R6.reuse, R9.reuse, RZ, 0x3 ;  /* 0x00000009060d7211 */ /* 0x0c0fe200078f18ff */
[----:B------:R-:W-:Y:S01]  /*23b0*/  IMAD.SHL.U32 R119, R119, 0x2, RZ ;  /* 0x0000000277777824 */ /* 0x000fe200078e00ff */
[----:B------:R-:W-:Y:S02]  /*23c0*/  LEA.HI R6, R6, R9, RZ, 0x6 ;  /* 0x0000000906067211 */ /* 0x000fe400078f30ff */
[----:B------:R-:W-:Y:S02]  /*23d0*/  SHF.L.U32 R0, R0, 0x7, RZ ;  /* 0x0000000700007819 */ /* 0x000fe400000006ff */
[----:B------:R-:W-:-:S02]  /*23e0*/  LOP3.LUT R7, R196, 0x38, R14, 0xf8, !PT ;  /* 0x00000038c4077812 */ /* 0x000fc400078ef80e */
[-C--:B------:R-:W-:Y:S02]  /*23f0*/  LEA.HI R12, R15, R8.reuse, RZ, 0x3 ;  /* 0x000000080f0c7211 */ /* 0x080fe400078f18ff */
[----:B------:R-:W-:Y:S02]  /*2400*/  LOP3.LUT R10, R195, 0x38, R14, 0xf8, !PT ;  /* 0x00000038c30a7812 */ /* 0x000fe400078ef80e */
[----:B------:R-:W-:Y:S01]  /*2410*/  LEA.HI R15, R15, R8, RZ, 0x6 ;  /* 0x000000080f0f7211 */ /* 0x000fe200078f30ff */
[----:B------:R-:W-:Y:S01]  /*2420*/  IMAD.SHL.U32 R8, R6, 0x80, RZ ;  /* 0x0000008006087824 */ /* 0x000fe200078e00ff */
[----:B------:R-:W-:Y:S02]  /*2430*/  LOP3.LUT R0, R0, 0xffffe000, RZ, 0xc0, !PT ;  /* 0xffffe00000007812 */ /* 0x000fe400078ec0ff */
[----:B------:R-:W-:Y:S01]  /*2440*/  LOP3.LUT R6, R7, R198, RZ, 0x3c, !PT ;  /* 0x000000c607067212 */ /* 0x000fe200078e3cff */
[----:B0-----:R-:W-:Y:S01]  /*2450*/  IMAD.SHL.U32 R20, R15, 0x80, RZ ;  /* 0x000000800f147824 */ /* 0x001fe200078e00ff */
[----:B------:R-:W-:Y:S01]  /*2460*/  LOP3.LUT R10, R10, R231, RZ, 0x3c, !PT ;  /* 0x000000e70a0a7212 */ /* 0x000fe200078e3cff */
[----:B------:R-:W-:Y:S01]  /*2470*/  IMAD R139, R197, 0x200, R0 ;  /* 0x00000200c58b7824 */ /* 0x000fe200078e0200 */
[----:B------:R-:W-:-:S02]  /*2480*/  SHF.R.S32.HI R7, RZ, 0x1f, R140 ;  /* 0x0000001fff077819 */ /* 0x000fc4000001148c */
[----:B------:R-:W-:Y:S01]  /*2490*/  IADD3 R137, R10, R0, R199 ;  /* 0x000000000a897210 */ /* 0x000fe20007ffe0c7 */
[----:B------:R-:W-:Y:S01]  /*24a0*/  IMAD.IADD R139, R139, 0x1, R6 ;  /* 0x000000018b8b7824 */ /* 0x000fe200078e0206 */
[----:B------:R-:W-:Y:S01]  /*24b0*/  LOP3.LUT R26, R195, 0x38, R13, 0xf8, !PT ;  /* 0x00000038c31a7812 */ /* 0x000fe200078ef80d */
[C---:B------:R-:W-:Y:S01]  /*24c0*/  IMAD R0, R7.reuse, R28, RZ ;  /* 0x0000001c07007224 */ /* 0x040fe200078e02ff */
[----:B------:R-:W-:Y:S01]  /*24d0*/  LOP3.LUT R8, R8, 0xffffe000, RZ, 0xc0, !PT ;  /* 0xffffe00008087812 */ /* 0x000fe200078ec0ff */
[----:B------:R-:W-:Y:S01]  /*24e0*/  IMAD R7, R7, R4, RZ ;  /* 0x0000000407077224 */ /* 0x000fe200078e02ff */
[----:B------:R-:W-:Y:S01]  /*24f0*/  LOP3.LUT R26, R26, R231, RZ, 0x3c, !PT ;  /* 0x000000e71a1a7212 */ /* 0x000fe200078e3cff */
[----:B------:R-:W-:Y:S01]  /*2500*/  IMAD R21, R140, R29, R0 ;  /* 0x0000001d8c157224 */ /* 0x000fe200078e0200 */
[----:B------:R-:W-:Y:S01]  /*2510*/  LOP3.LUT R15, R196, 0x38, R12, 0xf8, !PT ;  /* 0x00000038c40f7812 */ /* 0x000fe200078ef80c */
[----:B------:R-:W-:Y:S01]  /*2520*/  IMAD R7, R140, R5, R7 ;  /* 0x000000058c077224 */ /* 0x000fe200078e0207 */
[----:B------:R-:W-:Y:S01]  /*2530*/  LOP3.LUT R5, R196, 0x18, R18, 0xf8, !PT ;  /* 0x00000018c4057812 */ /* 0x000fe200078ef812 */
[----:B------:R-:W-:Y:S01]  /*2540*/  IMAD R138, R197, 0x200, R8 ;  /* 0x00000200c58a7824 */ /* 0x000fe200078e0208 */
[----:B------:R-:W-:-:S02]  /*2550*/  LOP3.LUT R30, R195, 0x38, R12, 0xf8, !PT ;  /* 0x00000038c31e7812 */ /* 0x000fc400078ef80c */
[----:B------:R-:W-:Y:S02]  /*2560*/  LOP3.LUT R20, R20, 0xffffe000, RZ, 0xc0, !PT ;  /* 0xffffe00014147812 */ /* 0x000fe400078ec0ff */
[----:B------:R-:W-:Y:S02]  /*2570*/  LOP3.LUT R9, R196, 0x38, R13, 0xf8, !PT ;  /* 0x00000038c4097812 */ /* 0x000fe400078ef80d */
[----:B------:R-:W-:Y:S02]  /*2580*/  IADD3 R135, R26, R8, R199 ;  /* 0x000000081a877210 */ /* 0x000fe40007ffe0c7 */
[-C--:B------:R-:W-:Y:S01]  /*2590*/  LOP3.LUT R26, R5, R198.reuse, RZ, 0x3c, !PT ;  /* 0x000000c6051a7212 */ /* 0x080fe200078e3cff */
[----:B------:R-:W-:Y:S01]  /*25a0*/  IMAD.IADD R5, R95, 0x1, R33 ;  /* 0x000000015f057824 */ /* 0x000fe200078e0221 */
[----:B------:R-:W-:Y:S02]  /*25b0*/  SEL R0, RZ, 0x20, P1 ;  /* 0x00000020ff007807 */ /* 0x000fe40000800000 */
[----:B------:R-:W-:Y:S01]  /*25c0*/  LOP3.LUT R15, R15, R198, RZ, 0x3c, !PT ;  /* 0x000000c60f0f7212 */ /* 0x000fe200078e3cff */
[----:B------:R-:W-:Y:S01]  /*25d0*/  IMAD R26, R197, 0x200, R26 ;  /* 0x00000200c51a7824 */ /* 0x000fe200078e021a */
[----:B------:R-:W-:-:S02]  /*25e0*/  LOP3.LUT R30, R30, R231, RZ, 0x3c, !PT ;  /* 0x000000e71e1e7212 */ /* 0x000fc400078e3cff */
[----:B------:R-:W-:Y:S02]  /*25f0*/  LEA R136, R197, R20, 0x9 ;  /* 0x00000014c5887211 */ /* 0x000fe400078e48ff */
[----:B------:R-:W-:Y:S02]  /*2600*/  LOP3.LUT R9, R9, R198, RZ, 0x3c, !PT ;  /* 0x000000c609097212 */ /* 0x000fe400078e3cff */
[----:B------:R-:W-:Y:S01]  /*2610*/  IADD3 R116, P4, R184, R117, RZ ;  /* 0x00000075b8747210 */ /* 0x000fe20007f9e0ff */
[----:B------:R-:W-:Y:S01]  /*2620*/  IMAD.IADD R136, R136, 0x1, R15 ;  /* 0x0000000188887824 */ /* 0x000fe200078e020f */
[----:B------:R-:W-:Y:S01]  /*2630*/  SEL R121, R121, 0xffffffe0, !P0 ;  /* 0xffffffe079797807 */ /* 0x000fe20004000000 */
[----:B------:R-:W-:Y:S01]  /*2640*/  IMAD.IADD R138, R138, 0x1, R9 ;  /* 0x000000018a8a7824 */ /* 0x000fe200078e0209 */
[----:B------:R-:W-:Y:S01]  /*2650*/  SHF.R.S32.HI R111, RZ, 0x3, R14 ;  /* 0x00000003ff6f7819 */ /* 0x000fe2000001140e */
[----:B------:R-:W-:Y:S01]  /*2660*/  IMAD.IADD R15, R7, 0x1, R103 ;  /* 0x00000001070f7824 */ /* 0x000fe200078e0267 */
[----:B------:R-:W-:Y:S01]  /*2670*/  SHF.R.S32.HI R110, RZ, 0x3, R13 ;  /* 0x00000003ff6e7819 */ /* 0x000fe2000001140d */
[----:B------:R-:W-:Y:S01]  /*2680*/  IMAD.X R117, R3, 0x1, R142, P4 ;  /* 0x0000000103757824 */ /* 0x000fe200020e068e */
[----:B------:R-:W-:Y:S01]  /*2690*/  SHF.R.S32.HI R109, RZ, 0x3, R12 ;  /* 0x00000003ff6d7819 */ /* 0x000fe2000001140c */
[----:B------:R-:W-:Y:S01]  /*26a0*/  IMAD.IADD R133, R121, 0x1, R26 ;  /* 0x0000000179857824 */ /* 0x000fe200078e021a */
[----:B------:R-:W-:-:S02]  /*26b0*/  LOP3.LUT R14, R14, 0xfffffff8, RZ, 0xc0, !PT ;  /* 0xfffffff80e0e7812 */ /* 0x000fc400078ec0ff */
[----:B------:R-:W-:Y:S02]  /*26c0*/  LOP3.LUT R13, R13, 0xfffffff8, RZ, 0xc0, !PT ;  /* 0xfffffff80d0d7812 */ /* 0x000fe400078ec0ff */
[----:B------:R-:W-:Y:S02]  /*26d0*/  LOP3.LUT R12, R12, 0xfffffff8, RZ, 0xc0, !PT ;  /* 0xfffffff80c0c7812 */ /* 0x000fe400078ec0ff */
[----:B------:R-:W-:Y:S02]  /*26e0*/  LOP3.LUT R0, R11, R0, RZ, 0xfc, !PT ;  /* 0x000000000b007212 */ /* 0x000fe400078efcff */
[----:B------:R-:W-:Y:S01]  /*26f0*/  IADD3 R134, R30, R20, R199 ;  /* 0x000000141e867210 */ /* 0x000fe20007ffe0c7 */
[----:B------:R-:W-:Y:S01]  /*2700*/  IMAD.IADD R20, R101, 0x1, R7 ;  /* 0x0000000165147824 */ /* 0x000fe200078e0207 */
[C---:B------:R-:W-:Y:S01]  /*2710*/  SHF.L.U64.HI R30, R28.reuse, 0x6, R29 ;  /* 0x000000061c1e7819 */ /* 0x040fe2000001021d */
[C---:B------:R-:W-:Y:S01]  /*2720*/  IMAD.SHL.U32 R29, R28.reuse, 0x80, RZ ;  /* 0x000000801c1d7824 */ /* 0x040fe200078e00ff */
[----:B------:R-:W-:Y:S01]  /*2730*/  IADD3 R25, R97, R21, RZ ;  /* 0x0000001561197210 */ /* 0x000fe20007ffe0ff */
[----:B------:R-:W-:Y:S01]  /*2740*/  IMAD.SHL.U32 R28, R28, 0x40, RZ ;  /* 0x000000401c1c7824 */ /* 0x000fe200078e00ff */
[----:B------:R-:W-:Y:S01]  /*2750*/  LOP3.LUT R11, R11, 0x1, RZ, 0xc0, !PT ;  /* 0x000000010b0b7812 */ /* 0x000fe200078ec0ff */
[----:B------:R-:W-:Y:S01]  /*2760*/  IMAD.IADD R21, R21, 0x1, R99 ;  /* 0x0000000115157824 */ /* 0x000fe200078e0263 */
        /* <DEDUP_REMOVED lines=8> */
.L_x_2816:
        /* <DEDUP_REMOVED lines=20> */
[----:B------:R-:W-:Y:S02]  /*2930*/  LEA.HI.X R45, R3, R115, R4, 0x1, P0 ;  /* 0x00000073032d7211 */ /* 0x000fe400000f0c04 */
[----:B-1----:R-:W-:-:S02]  /*2940*/  ISETP.GE.AND P0, PT, R118, 0x1, PT ;  /* 0x000000017600780c */ /* 0x002fc40003f06270 */
[----:B------:R-:W-:Y:S01]  /*2950*/  LEA.HI.X R41, R0, R115, R2, 0x1, P5 ;  /* 0x0000007300297211 */ /* 0x000fe200028f0c02 */
[----:B------:R-:W-:Y:S01]  /*2960*/  IMAD R0, R17, 0x6000, R26 ;  /* 0x0000600011007824 */ /* 0x000fe200078e021a */
[----:B------:R-:W-:-:S03]  /*2970*/  MOV R2, R32 ;  /* 0x0000002000027202 */ /* 0x000fc60000000f00 */
        /* <DEDUP_REMOVED lines=9> */
[C---:B------:R-:W-:Y:S02]  /*2a10*/  IMAD R33, R34.reuse, R29, R4 ;  /* 0x0000001d22217224 */ /* 0x040fe400078e0204 */
[----:B------:R-:W-:Y:S02]  /*2a20*/  IMAD R3, R34, R27, R0 ;  /* 0x0000001b22037224 */ /* 0x000fe400078e0200 */
[----:B------:R-:W-:Y:S02]  /*2a30*/  IMAD R4, R2, -0x80, R24 ;  /* 0xffffff8002047824 */ /* 0x000fe400078e0218 */
[----:B------:R-:W-:-:S03]  /*2a40*/  IMAD.WIDE.U32 R82, R27, R32, RZ ;  /* 0x000000201b527225 */ /* 0x000fc600078e00ff */
[----:B------:R-:W-:Y:S01]  /*2a50*/  VIMNMX R4, R4, 0x80, PT ;  /* 0x0000008004047848 */ /* 0x000fe20003fe0100 */
        /* <DEDUP_REMOVED lines=22> */
[----:B0-----:R-:W-:Y:S01]  /*2bc0*/  IADD3 R35, P1, R96, R80, RZ ;  /* 0x0000005060237210 */ /* 0x001fe20007f3e0ff */
[----:B------:R-:W-:Y:S01]  /*2bd0*/  ULDC.64 UR6, c[0x0][0x400] ;  /* 0x0001000000067ab9 */ /* 0x000fe20000000a00 */
[----:B------:R-:W-:Y:S01]  /*2be0*/  CS2R R122, SRZ ;  /* 0x00000000007a7805 */ /* 0x000fe2000001ff00 */
[----:B------:R-:W-:Y:S01]  /*2bf0*/  IMAD.X R34, R0, 0x1, R20, P4 ;  /* 0x0000000100227824 */ /* 0x000fe200020e0614 */
[----:B------:R-:W-:Y:S01]  /*2c00*/  LEA R32, P4, R33, UR4, 0x1 ;  /* 0x0000000421207c11 */ /* 0x000fe2000f8808ff */
[----:B------:R-:W-:Y:S01]  /*2c10*/  IMAD.X R38, R3, 0x1, R25, P1 ;  /* 0x0000000103267824 */ /* 0x000fe200008e0619 */
[----:B------:R-:W-:Y:S02]  /*2c20*/  ISETP.GE.AND P1, PT, R22, R118, PT ;  /* 0x000000761600720c */ /* 0x000fe40003f26270 */
[----:B------:R-:W-:-:S02]  /*2c30*/  CS2R R86, SRZ ;  /* 0x0000000000567805 */ /* 0x000fc4000001ff00 */
[----:B------:R-:W-:Y:S02]  /*2c40*/  LEA.HI.X R33, R33, UR5, R34, 0x1, P4 ;  /* 0x0000000521217c11 */ /* 0x000fe4000a0f0c22 */
[----:B------:R-:W-:Y:S02]  /*2c50*/  CS2R R124, SRZ ;  /* 0x00000000007c7805 */ /* 0x000fe4000001ff00 */
[C---:B------:R-:W-:Y:S02]  /*2c60*/  LEA R34, P4, R35.reuse, UR6, 0x1 ;  /* 0x0000000623227c11 */ /* 0x040fe4000f8808ff */
[----:B------:R-:W-:Y:S02]  /*2c70*/  CS2R R114, SRZ ;  /* 0x0000000000727805 */ /* 0x000fe4000001ff00 */
[----:B------:R-:W-:Y:S02]  /*2c80*/  LEA.HI.X R35, R35, UR7, R38, 0x1, P4 ;  /* 0x0000000723237c11 */ /* 0x000fe4000a0f0c26 */
        /* <DEDUP_REMOVED lines=25> */
.L_x_2721:
[----:B------:R-:W-:Y:S05]  /*2e20*/  BSYNC B1 ;  /* 0x0000000000017941 */ /* 0x000fea0003800000 */
.L_x_2720:
        /* <DEDUP_REMOVED lines=26> */
[----:B------:R-:W-:-:S04]  /*2fd0*/  LEA R34, P1, R80, UR6, 0x1 ;  /* 0x0000000650227c11 */ /* 0x000fc8000f8208ff */
[----:B0-----:R-:W-:Y:S02]  /*2fe0*/  LEA.HI.X R35, R80, UR7, R3, 0x1, P1 ;  /* 0x0000000750237c11 */ /* 0x001fe400088f0c03 */
        /* <DEDUP_REMOVED lines=28> */
.L_x_2723:
[----:B------:R-:W-:Y:S05]  /*31b0*/  BSYNC B1 ;  /* 0x0000000000017941 */ /* 0x000fea0003800000 */
.L_x_2722:
[----:B------:R-:W3:Y:S01]  /*31c0*/  LDL R0, [R1+0xc] ;  /* 0x00000c0001007983 */ /* 0x000ee20000100800 */
[----:B------:R-:W-:Y:S01]  /*31d0*/  IMAD.MOV.U32 R3, RZ, RZ, R71 ;  /* 0x000000ffff037224 */ /* 0x000fe200078e0047 */
[----:B------:R-:W-:Y:S01]  /*31e0*/  PRMT R148, R130, 0x5410, R131 ;  /* 0x0000541082947816 */ /* 0x000fe20000000083 */
[----:B-12---:R-:W-:Y:S02]  /*31f0*/  IMAD.MOV.U32 R32, RZ, RZ, R74 ;  /* 0x000000ffff207224 */ /* 0x006fe400078e004a */
[----:B------:R-:W-:Y:S01]  /*3200*/  IMAD.MOV.U32 R33, RZ, RZ, R86 ;  /* 0x000000ffff217224 */ /* 0x000fe200078e0056 */
[----:B------:R-:W-:Y:S01]  /*3210*/  PRMT R157, R3, 0x7610, R157 ;  /* 0x00007610039d7816 */ /* 0x000fe2000000009d */
[----:B------:R-:W-:Y:S01]  /*3220*/  IMAD.MOV.U32 R3, RZ, RZ, R78 ;  /* 0x000000ffff037224 */ /* 0x000fe200078e004e */
[----:B------:R-:W-:Y:S01]  /*3230*/  PRMT R161, R161, 0x5410, R32 ;  /* 0x00005410a1a17816 */ /* 0x000fe20000000020 */
[----:B------:R-:W-:Y:S01]  /*3240*/  IMAD.MOV.U32 R32, RZ, RZ, R79 ;  /* 0x000000ffff207224 */ /* 0x000fe200078e004f */
[----:B------:R-:W-:Y:S01]  /*3250*/  PRMT R163, R33, 0x7610, R163 ;  /* 0x0000761021a37816 */ /* 0x000fe200000000a3 */
[----:B------:R-:W-:-:S03]  /*3260*/  IMAD.MOV.U32 R33, RZ, RZ, R68 ;  /* 0x000000ffff217224 */ /* 0x000fc600078e0044 */
[----:B------:R-:W-:Y:S01]  /*3270*/  PRMT R162, R3, 0x5410, R32 ;  /* 0x0000541003a27816 */ /* 0x000fe20000000020 */
[----:B------:R-:W-:Y:S01]  /*3280*/  IMAD.MOV.U32 R32, RZ, RZ, R123 ;  /* 0x000000ffff207224 */ /* 0x000fe200078e007b */
[----:B------:R-:W-:Y:S02]  /*3290*/  MOV R3, R122 ;  /* 0x0000007a00037202 */ /* 0x000fe40000000f00 */
        /* <DEDUP_REMOVED lines=8> */
[----:B------:R-:W-:-:S04]  /*3320*/  MOV R33, R114 ;  /* 0x0000007200217202 */ /* 0x000fc80000000f00 */
[----:B------:R-:W-:Y:S01]  /*3330*/  PRMT R167, R33, 0x7610, R167 ;  /* 0x0000761021a77816 */ /* 0x000fe200000000a7 */
[----:B-----5:R-:W-:-:S05]  /*3340*/  IMAD.MOV.U32 R33, RZ, RZ, R36 ;  /* 0x000000ffff217224 */ /* 0x020fca00078e0024 */
[----:B------:R-:W-:Y:S01]  /*3350*/  PRMT R80, R80, 0x5410, R33 ;  /* 0x0000541050507816 */ /* 0x000fe20000000021 */
[----:B------:R-:W-:Y:S01]  /*3360*/  IMAD.MOV.U32 R33, RZ, RZ, R47 ;  /* 0x000000ffff217224 */ /* 0x000fe200078e002f */
[----:B---3--:R-:W-:Y:S01]  /*3370*/  R2UR UR4, R0 ;  /* 0x00000000000472ca */ /* 0x008fe200000e0000 */
[----:B------:R-:W-:-:S05]  /*3380*/  IMAD.MOV.U32 R0, RZ, RZ, R70 ;  /* 0x000000ffff007224 */ /* 0x000fca00078e0046 */
[----:B------:R-:W-:Y:S02]  /*3390*/  PRMT R158, R158, 0x5410, R0 ;  /* 0x000054109e9e7816 */ /* 0x000fe40000000000 */
[----:B------:R-:W-:Y:S02]  /*33a0*/  MOV R0, R75 ;  /* 0x0000004b00007202 */ /* 0x000fe40000000f00 */
[----:B------:R-:W-:Y:S01]  /*33b0*/  PRMT R158, R3, 0x7610, R158 ;  /* 0x00007610039e7816 */ /* 0x000fe2000000009e */
[----:B------:R-:W-:Y:S01]  /*33c0*/  IMAD.MOV.U32 R3, RZ, RZ, R84 ;  /* 0x000000ffff037224 */ /* 0x000fe200078e0054 */
[----:B------:R-:W-:Y:S01]  /*33d0*/  PRMT R161, R0, 0x7610, R161 ;  /* 0x0000761000a17816 */ /* 0x000fe200000000a1 */
[----:B------:R-:W-:Y:S01]  /*33e0*/  IMAD.MOV.U32 R0, RZ, RZ, R87 ;  /* 0x000000ffff007224 */ /* 0x000fe200078e0057 */
[----:B------:R-:W-:Y:S02]  /*33f0*/  UISETP.NE.AND UP0, UPT, UR4, 0x3, UPT ;  /* 0x000000030400788c */ /* 0x000fe4000bf05270 */
[----:B------:R-:W-:Y:S01]  /*3400*/  PRMT R166, R3, 0x5410, R32 ;  /* 0x0000541003a67816 */ /* 0x000fe20000000020 */
[----:B------:R-:W-:Y:S01]  /*3410*/  IMAD.MOV.U32 R3, RZ, RZ, R124 ;  /* 0x000000ffff037224 */ /* 0x000fe200078e007c */
[----:B------:R-:W-:Y:S01]  /*3420*/  PRMT R163, R163, 0x5410, R0 ;  /* 0x00005410a3a37816 */ /* 0x000fe20000000000 */
[----:B------:R-:W-:Y:S01]  /*3430*/  IMAD.MOV.U32 R0, RZ, RZ, R69 ;  /* 0x000000ffff007224 */ /* 0x000fe200078e0045 */
[----:B------:R-:W-:Y:S01]  /*3440*/  PLOP3.LUT P1, PT, PT, PT, UP0, 0x80, 0x0 ;  /* 0x000000000000781c */ /* 0x000fe20003f2f008 */
[----:B------:R-:W-:-:S03]  /*3450*/  IMAD.MOV.U32 R32, RZ, RZ, R125 ;  /* 0x000000ffff207224 */ /* 0x000fc600078e007d */
        /* <DEDUP_REMOVED lines=27> */
[----:B------:R-:W-:-:S02]  /*3610*/  PRMT R81, R0, 0x7610, R81 ;  /* 0x0000761000517816 */ /* 0x000fc40000000051 */
        /* <DEDUP_REMOVED lines=16> */
[----:B------:R-:W-:Y:S02]  /*3720*/  PRMT R159, R0, 0x5410, R3 ;  /* 0x00005410009f7816 */ /* 0x000fe40000000003 */
[----:B------:R-:W-:Y:S01]  /*3730*/  PRMT R160, R32, 0x5410, R33 ;  /* 0x0000541020a07816 */ /* 0x000fe20000000021 */
[----:B------:R-:W-:Y:S06]  /*3740*/  @!P1 BRA `(.L_x_2724) ;  /* 0x0000000000049947 */ /* 0x000fec0003800000 */
[----:B------:R-:W-:Y:S01]  /*3750*/  BPT.TRAP 0x1 ;  /* 0x000000040000795c */ /* 0x000fe20000300000 */
.L_x_2724:
[----:B------:R-:W-:Y:S01]  /*3760*/  IMAD R3, R17, 0x8, R16 ;  /* 0x0000000811037824 */ /* 0x000fe200078e0210 */
[----:B------:R-:W-:Y:S01]  /*3770*/  SHF.L.U32 R0, R189, 0x1f, RZ ;  /* 0x0000001fbd007819 */ /* 0x000fe200000006ff */
[----:B------:R-:W-:Y:S03]  /*3780*/  BSSY B1, `(.L_x_2725) ;  /* 0x0000003000017945 */ /* 0x000fe60003800000 */
[----:B------:R-:W1:Y:S02]  /*3790*/  SYNCS.PHASECHK.TRANS64.TRYWAIT P5, [R3+URZ+0x34890], R0 ;  /* 0x03489000030075a7 */ /* 0x000e6400080a017f */
[----:B-1----:R-:W-:Y:S05]  /*37a0*/  @!P5 BRA `(.L_x_2726) ;  /* 0x00000208002cd947 */ /* 0x002fea0003800000 */
.L_x_3097:
[----:B------:R-:W-:Y:S05]  /*37b0*/  BSYNC B1 ;  /* 0x0000000000017941 */ /* 0x000fea0003800000 */
.L_x_2725:
        /* <DEDUP_REMOVED lines=49> */
.L_x_2732:
[----:B------:R-:W-:Y:S05]  /*3ad0*/  BSYNC B3 ;  /* 0x0000000000037941 */ /* 0x000fea0003800000 */
.L_x_2731:
[----:B--2---:R2:W-:Y:S02]  /*3ae0*/  STG.E.128 desc[UR60][R44.64], R32 ;  /* 0x000000202c007986 */ /* 0x0045e4000c101d3c */
.L_x_2730:
[----:B------:R-:W-:Y:S05]  /*3af0*/  BSYNC B2 ;  /* 0x0000000000027941 */ /* 0x000fea0003800000 */
.L_x_2729:
        /* <DEDUP_REMOVED lines=48> */
.L_x_2736:
[----:B------:R-:W-:Y:S05]  /*3e00*/  BSYNC B3 ;  /* 0x0000000000037941 */ /* 0x000fea0003800000 */
.L_x_2735:
[----:B--2---:R3:W-:Y:S02]  /*3e10*/  STG.E.128 desc[UR60][R44.64+0x40], R32 ;  /* 0x000040202c007986 */ /* 0x0047e4000c101d3c */
.L_x_2734:
[----:B------:R-:W-:Y:S05]  /*3e20*/  BSYNC B2 ;  /* 0x0000000000027941 */ /* 0x000fea0003800000 */
.L_x_2733:
[----:B------:R-:W-:Y:S01]  /*3e30*/  ISETP.NE.AND P0, PT, R9, RZ, PT ;  /* 0x000000ff0900720c */ /* 0x000fe20003f05270 */
[----:B------:R-:W-:-:S12]  /*3e40*/  BSSY B2, `(.L_x_2737) ;  /* 0x0000031000027945 */ /* 0x000fd80003800000 */
[----:B------:R-:W-:Y:S05]  /*3e50*/  @!P0 BRA `(.L_x_2738) ;  /* 0x0000000000bc8947 */ /* 0x000fea0003800000 */
[----:B0-23--:R0:W2:Y:S01]  /*3e60*/  LDS.128 R32, [R43+0x4000] ;  /* 0x004000002b207984 */ /* 0x00d0a20000000c00 */
[----:B------:R-:W-:Y:S01]  /*3e70*/  ISETP.GE.AND P0, PT, R191, R118, PT ;  /* 0x00000076bf00720c */ /* 0x000fe20003f06270 */
[----:B------:R-:W-:-:S12]  /*3e80*/  BSSY B3, `(.L_x_2739) ;  /* 0x000002b000037945 */ /* 0x000fd80003800000 */
[----:B0-----:R-:W-:Y:S05]  /*3e90*/  @P0 BRA `(.L_x_2740) ;  /* 0x0000000000a40947 */ /* 0x001fea0003800000 */
[--C-:B------:R-:W-:Y:S01]  /*3ea0*/  SHF.R.U64 R86, R78, 0x10, R79.reuse ;  /* 0x000000104e567819 */ /* 0x100fe2000000124f */
[--C-:B--2---:R-:W-:Y:S01]  /*3eb0*/  HADD2.F32 R114, -RZ, R35.reuse.H0_H0 ;  /* 0x20000023ff727230 */ /* 0x104fe20000004100 */
[----:B------:R-:W-:Y:S01]  /*3ec0*/  SHF.R.U32.HI R78, RZ, 0x10, R79 ;  /* 0x00000010ff4e7819 */ /* 0x000fe2000001164f */
[----:B------:R-:W-:Y:S01]  /*3ed0*/  HADD2.F32 R123, -RZ, R162.H1_H1 ;  /* 0x300000a2ff7b7230 */ /* 0x000fe20000004100 */
[--C-:B------:R-:W-:Y:S01]  /*3ee0*/  SHF.R.U32.HI R87, RZ, 0x10, R85.reuse ;  /* 0x00000010ff577819 */ /* 0x100fe20000011655 */
[----:B------:R-:W-:Y:S01]  /*3ef0*/  HADD2.F32 R86, -RZ, R86.H0_H0 ;  /* 0x20000056ff567230 */ /* 0x000fe20000004100 */
[----:B------:R-:W-:Y:S01]  /*3f00*/  SHF.R.U64 R79, R84, 0x10, R85 ;  /* 0x00000010544f7819 */ /* 0x000fe20000001255 */
[----:B------:R-:W-:Y:S02]  /*3f10*/  HADD2.F32 R84, -RZ, R35.H1_H1 ;  /* 0x30000023ff547230 */ /* 0x000fe40000004100 */
[----:B------:R-:W-:Y:S02]  /*3f20*/  HADD2.F32 R87, -RZ, R87.H0_H0 ;  /* 0x20000057ff577230 */ /* 0x000fe40000004100 */
[----:B------:R-:W-:-:S02]  /*3f30*/  HADD2.F32 R122, -RZ, R79.H0_H0 ;  /* 0x2000004fff7a7230 */ /* 0x000fc40000004100 */
[--C-:B------:R-:W-:Y:S02]  /*3f40*/  HADD2.F32 R79, -RZ, R33.reuse.H1_H1 ;  /* 0x30000021ff4f7230 */ /* 0x100fe40000004100 */
[-C--:B------:R-:W-:Y:S01]  /*3f50*/  FMUL.FTZ R35, R84, R87.reuse ;  /* 0x0000005754237220 */ /* 0x080fe20000410000 */
[----:B------:R-:W-:Y:S02]  /*3f60*/  HADD2.F32 R33, -RZ, R33.H0_H0 ;  /* 0x20000021ff217230 */ /* 0x000fe40000004100 */
[C---:B------:R-:W-:Y:S01]  /*3f70*/  FMUL.FTZ R87, R114.reuse, R87 ;  /* 0x0000005772577220 */ /* 0x040fe20000410000 */
[----:B------:R-:W-:Y:S02]  /*3f80*/  HADD2.F32 R85, -RZ, R78.H0_H0 ;  /* 0x2000004eff557230 */ /* 0x000fe40000004100 */
[-C--:B------:R-:W-:Y:S01]  /*3f90*/  FMUL.FTZ R78, R79, R122.reuse ;  /* 0x0000007a4f4e7220 */ /* 0x080fe20000410000 */
[C---:B------:R-:W-:Y:S02]  /*3fa0*/  FMUL.FTZ R122, R33.reuse, R122 ;  /* 0x0000007a217a7220 */ /* 0x040fe40000410000 */
[-C--:B------:R-:W-:Y:S01]  /*3fb0*/  FFMA.FTZ R35, R114, R85.reuse, -R35 ;  /* 0x0000005572237223 */ /* 0x080fe20000010823 */
[----:B------:R-:W-:Y:S01]  /*3fc0*/  FFMA.FTZ R84, R84, R85, R87 ;  /* 0x0000005554547223 */ /* 0x000fe20000010057 */
[----:B------:R-:W-:Y:S01]  /*3fd0*/  FFMA.FTZ R33, R33, R86, -R78 ;  /* 0x0000005621217223 */ /* 0x000fe2000001084e */
[----:B------:R-:W-:-:S02]  /*3fe0*/  HADD2.F32 R85, -RZ, R166.H0_H0 ;  /* 0x200000a6ff557230 */ /* 0x000fc40000004100 */
[----:B------:R-:W-:Y:S01]  /*3ff0*/  FFMA.FTZ R78, R79, R86, R122 ;  /* 0x000000564f4e7223 */ /* 0x000fe2000001007a */
[--C-:B------:R-:W-:Y:S01]  /*4000*/  HADD2.F32 R87, -RZ, R32.reuse.H1_H1 ;  /* 0x30000020ff577230 */ /* 0x100fe20000004100 */
[----:B------:R-:W-:Y:S01]  /*4010*/  F2FP.F16.F32.PACK_AB R35, R84, R35 ;  /* 0x000000235423723e */ /* 0x000fe200000000ff */
[----:B------:R-:W-:Y:S02]  /*4020*/  HADD2.F32 R114, -RZ, R32.H0_H0 ;  /* 0x20000020ff727230 */ /* 0x000fe40000004100 */
        /* <DEDUP_REMOVED lines=8> */
[----:B------:R-:W-:Y:S02]  /*40b0*/  FMUL.FTZ R79, R34, R79 ;  /* 0x0000004f224f7220 */ /* 0x000fe40000410000 */
[-C--:B------:R-:W-:Y:S01]  /*40c0*/  FFMA.FTZ R115, R114, R86.reuse, -R115 ;  /* 0x0000005672737223 */ /* 0x080fe20000010873 */
[----:B------:R-:W-:Y:S01]  /*40d0*/  FFMA.FTZ R122, R87, R86, R122 ;  /* 0x00000056577a7223 */ /* 0x000fe2000001007a */
[-C--:B------:R-:W-:Y:S01]  /*40e0*/  FFMA.FTZ R85, R34, R123.reuse, -R85 ;  /* 0x0000007b22557223 */ /* 0x080fe20000010855 */
[----:B------:R-:W-:-:S03]  /*40f0*/  FFMA.FTZ R32, R32, R123, R79 ;  /* 0x0000007b20207223 */ /* 0x000fc6000001004f */
[----:B------:R-:W-:Y:S02]  /*4100*/  F2FP.F16.F32.PACK_AB R122, R122, R115 ;  /* 0x000000737a7a723e */ /* 0x000fe400000000ff */
[----:B------:R-:W-:Y:S02]  /*4110*/  F2FP.F16.F32.PACK_AB R34, R32, R85 ;  /* 0x000000552022723e */ /* 0x000fe400000000ff */
[----:B------:R-:W-:-:S07]  /*4120*/  MOV R32, R122 ;  /* 0x0000007a00207202 */ /* 0x000fce0000000f00 */
.L_x_2740:
[----:B------:R-:W-:Y:S05]  /*4130*/  BSYNC B3 ;  /* 0x0000000000037941 */ /* 0x000fea0003800000 */
.L_x_2739:
[----:B--2---:R4:W-:Y:S02]  /*4140*/  STG.E.128 desc[UR60][R44.64+0x80], R32 ;  /* 0x000080202c007986 */ /* 0x0049e4000c101d3c */
.L_x_2738:
[----:B------:R-:W-:Y:S05]  /*4150*/  BSYNC B2 ;  /* 0x0000000000027941 */ /* 0x000fea0003800000 */
.L_x_2737:
        /* <DEDUP_REMOVED lines=48> */
.L_x_2744:
[----:B------:R-:W-:Y:S05]  /*4460*/  BSYNC B3 ;  /* 0x0000000000037941 */ /* 0x000fea0003800000 */
.L_x_2743:
[----:B--2---:R0:W-:Y:S02]  /*4470*/  STG.E.128 desc[UR60][R44.64+0xc0], R32 ;  /* 0x0000c0202c007986 */ /* 0x0041e4000c101d3c */
.L_x_2742:
[----:B------:R-:W-:Y:S05]  /*4480*/  BSYNC B2 ;  /* 0x0000000000027941 */ /* 0x000fea0003800000 */
.L_x_2741:
[----:B------:R-:W-:Y:S01]  /*4490*/  ISETP.NE.AND P0, PT, R7, RZ, PT ;  /* 0x000000ff0700720c */ /* 0x000fe20003f05270 */
[----:B------:R-:W-:-:S12]  /*44a0*/  BSSY B2, `(.L_x_2745) ;  /* 0x0000031000027945 */ /* 0x000fd80003800000 */
[----:B------:R-:W-:Y:S05]  /*44b0*/  @!P0 BRA `(.L_x_2746) ;  /* 0x0000000000bc8947 */ /* 0x000fea0003800000 */
[----:B0-234-:R0:W2:Y:S01]  /*44c0*/  LDS.128 R32, [R43+0x8000] ;  /* 0x008000002b207984 */ /* 0x01d0a20000000c00 */
[----:B------:R-:W-:Y:S01]  /*44d0*/  ISETP.GE.AND P0, PT, R190, R118, PT ;  /* 0x00000076be00720c */ /* 0x000fe20003f06270 */
[----:B------:R-:W-:-:S12]  /*44e0*/  BSSY B3, `(.L_x_2747) ;  /* 0x000002b000037945 */ /* 0x000fd80003800000 */
[----:B0-----:R-:W-:Y:S05]  /*44f0*/  @P0 BRA `(.L_x_2748) ;  /* 0x0000000000a40947 */ /* 0x001fea0003800000 */
[--C-:B------:R-:W-:Y:S02]  /*4500*/  SHF.R.U64 R74, R70, 0x10, R71.reuse ;  /* 0x00000010464a7819 */ /* 0x100fe40000001247 */
[----:B------:R-:W-:Y:S01]  /*4510*/  SHF.R.U32.HI R70, RZ, 0x10, R71 ;  /* 0x00000010ff467819 */ /* 0x000fe20000011647 */
[----:B--2---:R-:W-:Y:S01]  /*4520*/  IMAD.MOV.U32 R71, RZ, RZ, R35 ;  /* 0x000000ffff477224 */ /* 0x004fe200078e0023 */
[--C-:B------:R-:W-:Y:S01]  /*4530*/  SHF.R.U64 R76, R72, 0x10, R73.reuse ;  /* 0x00000010484c7819 */ /* 0x100fe20000001249 */
[--C-:B------:R-:W-:Y:S01]  /*4540*/  HADD2.F32 R35, -RZ, R33.reuse.H1_H1 ;  /* 0x30000021ff237230 */ /* 0x100fe20000004100 */
[----:B------:R-:W-:Y:S01]  /*4550*/  SHF.R.U32.HI R75, RZ, 0x10, R73 ;  /* 0x00000010ff4b7819 */ /* 0x000fe20000011649 */
[----:B------:R-:W-:Y:S02]  /*4560*/  HADD2.F32 R33, -RZ, R33.H0_H0 ;  /* 0x20000021ff217230 */ /* 0x000fe40000004100 */
[----:B------:R-:W-:Y:S02]  /*4570*/  HADD2.F32 R76, -RZ, R76.H0_H0 ;  /* 0x2000004cff4c7230 */ /* 0x000fe40000004100 */
[----:B------:R-:W-:-:S02]  /*4580*/  HADD2.F32 R75, -RZ, R75.H0_H0 ;  /* 0x2000004bff4b7230 */ /* 0x000fc40000004100 */
        /* <DEDUP_REMOVED lines=12> */
[----:B------:R-:W-:Y:S02]  /*4650*/  HADD2.F32 R75, -RZ, R158.H0_H0 ;  /* 0x2000009eff4b7230 */ /* 0x000fe40000004100 */
[----:B------:R-:W-:Y:S01]  /*4660*/  HADD2.F32 R76, -RZ, R157.H1_H1 ;  /* 0x3000009dff4c7230 */ /* 0x000fe20000004100 */
[----:B------:R-:W-:Y:S01]  /*4670*/  F2FP.F16.F32.PACK_AB R33, R70, R33 ;  /* 0x000000214621723e */ /* 0x000fe200000000ff */
[----:B------:R-:W-:Y:S01]  /*4680*/  HADD2.F32 R74, -RZ, R32.H1_H1 ;  /* 0x30000020ff4a7230 */ /* 0x000fe20000004100 */
[----:B------:R-:W-:Y:S01]  /*4690*/  F2FP.F16.F32.PACK_AB R35, R72, R35 ;  /* 0x000000234823723e */ /* 0x000fe200000000ff */
[----:B------:R-:W-:-:S02]  /*46a0*/  HADD2.F32 R73, -RZ, R34.H1_H1 ;  /* 0x30000022ff497230 */ /* 0x000fc40000004100 */
[----:B------:R-:W-:Y:S02]  /*46b0*/  HADD2.F32 R32, -RZ, R32.H0_H0 ;  /* 0x20000020ff207230 */ /* 0x000fe40000004100 */
[-C--:B------:R-:W-:Y:S01]  /*46c0*/  FMUL.FTZ R77, R74, R75.reuse ;  /* 0x0000004b4a4d7220 */ /* 0x080fe20000410000 */
[----:B------:R-:W-:Y:S02]  /*46d0*/  HADD2.F32 R34, -RZ, R34.H0_H0 ;  /* 0x20000022ff227230 */ /* 0x000fe40000004100 */
[CC--:B------:R-:W-:Y:S01]  /*46e0*/  FMUL.FTZ R79, R73.reuse, R76.reuse ;  /* 0x0000004c494f7220 */ /* 0x0c0fe20000410000 */
[----:B------:R-:W-:Y:S02]  /*46f0*/  HADD2.F32 R71, -RZ, R158.H1_H1 ;  /* 0x3000009eff477230 */ /* 0x000fe40000004100 */
[----:B------:R-:W-:Y:S01]  /*4700*/  FMUL.FTZ R75, R32, R75 ;  /* 0x0000004b204b7220 */ /* 0x000fe20000410000 */
[----:B------:R-:W-:Y:S02]  /*4710*/  HADD2.F32 R157, -RZ, R157.H0_H0 ;  /* 0x2000009dff9d7230 */ /* 0x000fe40000004100 */
[----:B------:R-:W-:Y:S01]  /*4720*/  FMUL.FTZ R76, R34, R76 ;  /* 0x0000004c224c7220 */ /* 0x000fe20000410000 */
[-C--:B------:R-:W-:Y:S01]  /*4730*/  FFMA.FTZ R77, R32, R71.reuse, -R77 ;  /* 0x00000047204d7223 */ /* 0x080fe2000001084d */
[----:B------:R-:W-:Y:S01]  /*4740*/  FFMA.FTZ R74, R74, R71, R75 ;  /* 0x000000474a4a7223 */ /* 0x000fe2000001004b */
[-C--:B------:R-:W-:Y:S01]  /*4750*/  FFMA.FTZ R79, R34, R157.reuse, -R79 ;  /* 0x0000009d224f7223 */ /* 0x080fe2000001084f */
[----:B------:R-:W-:-:S03]  /*4760*/  FFMA.FTZ R76, R73, R157, R76 ;  /* 0x0000009d494c7223 */ /* 0x000fc6000001004c */
[----:B------:R-:W-:Y:S02]  /*4770*/  F2FP.F16.F32.PACK_AB R32, R74, R77 ;  /* 0x0000004d4a20723e */ /* 0x000fe400000000ff */
[----:B------:R-:W-:-:S07]  /*4780*/  F2FP.F16.F32.PACK_AB R34, R76, R79 ;  /* 0x0000004f4c22723e */ /* 0x000fce00000000ff */
.L_x_2748:
[----:B------:R-:W-:Y:S05]  /*4790*/  BSYNC B3 ;  /* 0x0000000000037941 */ /* 0x000fea0003800000 */
.L_x_2747:
[----:B--2---:R0:W-:Y:S02]  /*47a0*/  STG.E.128 desc[UR60][R44.64+0x100], R32 ;  /* 0x000100202c007986 */ /* 0x0041e4000c101d3c */
.L_x_2746:
[----:B------:R-:W-:Y:S05]  /*47b0*/  BSYNC B2 ;  /* 0x0000000000027941 */ /* 0x000fea0003800000 */
.L_x_2745:
        /* <DEDUP_REMOVED lines=9> */
[----:B------:R-:W-:Y:S01]  /*4850*/  IMAD.MOV.U32 R67, RZ, RZ, R35 ;  /* 0x000000ffff437224 */ /* 0x000fe200078e0023 */
[--C-:B------:R-:W-:Y:S01]  /*4860*/  SHF.R.U64 R71, R68, 0x10, R69.reuse ;  /* 0x0000001044477819 */ /* 0x100fe20000001245 */
[--C-:B------:R-:W-:Y:S01]  /*4870*/  HADD2.F32 R35, -RZ, R33.reuse.H1_H1 ;  /* 0x30000021ff237230 */ /* 0x100fe20000004100 */
[----:B------:R-:W-:Y:S01]  /*4880*/  SHF.R.U32.HI R72, RZ, 0x10, R69 ;  /* 0x00000010ff487819 */ /* 0x000fe20000011645 */
[----:B------:R-:W-:Y:S02]  /*4890*/  HADD2.F32 R32, -RZ, R33.H0_H0 ;  /* 0x20000021ff207230 */ /* 0x000fe40000004100 */
[----:B------:R-:W-:Y:S02]  /*48a0*/  HADD2.F32 R71, -RZ, R71.H0_H0 ;  /* 0x20000047ff477230 */ /* 0x000fe40000004100 */
[----:B------:R-:W-:-:S02]  /*48b0*/  HADD2.F32 R68, -RZ, R67.H1_H1 ;  /* 0x30000043ff447230 */ /* 0x000fc40000004100 */
[----:B------:R-:W-:Y:S02]  /*48c0*/  HADD2.F32 R72, -RZ, R72.H0_H0 ;  /* 0x20000048ff487230 */ /* 0x000fe40000004100 */
[-C--:B------:R-:W-:Y:S01]  /*48d0*/  FMUL.FTZ R33, R35, R71.reuse ;  /* 0x0000004723217220 */ /* 0x080fe20000410000 */
[----:B------:R-:W-:Y:S02]  /*48e0*/  HADD2.F32 R67, -RZ, R67.H0_H0 ;  /* 0x20000043ff437230 */ /* 0x000fe40000004100 */
[----:B------:R-:W-:Y:S01]  /*48f0*/  FMUL.FTZ R74, R32, R71 ;  /* 0x00000047204a7220 */ /* 0x000fe20000410000 */
        /* <DEDUP_REMOVED lines=8> */
[----:B------:R-:W-:-:S02]  /*4980*/  HADD2.F32 R70, -RZ, R149.H0_H0 ;  /* 0x20000095ff467230 */ /* 0x000fc40000004100 */
[----:B------:R-:W-:Y:S01]  /*4990*/  HADD2.F32 R149, -RZ, R149.H1_H1 ;  /* 0x30000095ff957230 */ /* 0x000fe20000004100 */
[----:B------:R-:W-:Y:S01]  /*49a0*/  F2FP.F16.F32.PACK_AB R33, R33, R32 ;  /* 0x000000202121723e */ /* 0x000fe200000000ff */
[----:B------:R-:W-:Y:S01]  /*49b0*/  HADD2.F32 R67, -RZ, R66.H1_H1 ;  /* 0x30000042ff437230 */ /* 0x000fe20000004100 */
[----:B------:R-:W-:Y:S01]  /*49c0*/  F2FP.F16.F32.PACK_AB R35, R72, R35 ;  /* 0x000000234823723e */ /* 0x000fe200000000ff */
[----:B------:R-:W-:Y:S02]  /*49d0*/  HADD2.F32 R68, -RZ, R34.H1_H1 ;  /* 0x30000022ff447230 */ /* 0x000fe40000004100 */
[----:B------:R-:W-:Y:S02]  /*49e0*/  HADD2.F32 R66, -RZ, R66.H0_H0 ;  /* 0x20000042ff427230 */ /* 0x000fe40000004100 */
[----:B------:R-:W-:Y:S01]  /*49f0*/  FMUL.FTZ R73, R67, R70 ;  /* 0x0000004643497220 */ /* 0x000fe20000410000 */
[----:B------:R-:W-:Y:S02]  /*4a00*/  HADD2.F32 R34, -RZ, R34.H0_H0 ;  /* 0x20000022ff227230 */ /* 0x000fe40000004100 */
[----:B------:R-:W-:Y:S01]  /*4a10*/  FMUL.FTZ R75, R68, R149 ;  /* 0x00000095444b7220 */ /* 0x000fe20000410000 */
[----:B------:R-:W-:-:S02]  /*4a20*/  HADD2.F32 R69, -RZ, R148.H0_H0 ;  /* 0x20000094ff457230 */ /* 0x000fc40000004100 */
[----:B------:R-:W-:Y:S01]  /*4a30*/  FMUL.FTZ R70, R66, R70 ;  /* 0x0000004642467220 */ /* 0x000fe20000410000 */
        /* <DEDUP_REMOVED lines=8> */
.L_x_2750:
[----:B------:R-:W-:Y:S05]  /*4ac0*/  BSYNC B2 ;  /* 0x0000000000027941 */ /* 0x000fea0003800000 */
.L_x_2749:
[----:B--2---:R0:W-:Y:S02]  /*4ad0*/  STG.E.128 desc[UR60][R44.64+0x140], R32 ;  /* 0x000140202c007986 */ /* 0x0041e4000c101d3c */
.L_x_2728:
[----:B------:R-:W-:Y:S05]  /*4ae0*/  BSYNC B1 ;  /* 0x0000000000017941 */ /* 0x000fea0003800000 */
.L_x_2727:
        /* <DEDUP_REMOVED lines=49> */
.L_x_2755:
[----:B------:R-:W-:Y:S05]  /*4e00*/  BSYNC B2 ;  /* 0x0000000000027941 */ /* 0x000fea0003800000 */
.L_x_2754:
[----:B--2---:R0:W-:Y:S02]  /*4e10*/  STG.E.128 desc[UR60][R40.64], R32 ;  /* 0x0000002028007986 */ /* 0x0041e4000c101d3c */
.L_x_2753:
[----:B------:R-:W-:Y:S05]  /*4e20*/  BSYNC B1 ;  /* 0x0000000000017941 */ /* 0x000fea0003800000 */
.L_x_2752:
        /* <DEDUP_REMOVED lines=48> */
.L_x_2759:
[----:B------:R-:W-:Y:S05]  /*5130*/  BSYNC B2 ;  /* 0x0000000000027941 */ /* 0x000fea0003800000 */
.L_x_2758:
[----:B--2---:R0:W-:Y:S02]  /*5140*/  STG.E.128 desc[UR60][R40.64+0x40], R32 ;  /* 0x0000402028007986 */ /* 0x0041e4000c101d3c */
.L_x_2757:
[----:B------:R-:W-:Y:S05]  /*5150*/  BSYNC B1 ;  /* 0x0000000000017941 */ /* 0x000fea0003800000 */
.L_x_2756:
        /* <DEDUP_REMOVED lines=23> */
[----:B------:R-:W-:Y:S01]  /*52d0*/  FMUL.FTZ R58, R35, R58 ;  /* 0x0000003a233a7220 */ /* 0x000fe20000410000 */
[----:B------:R-:W-:Y:S01]  /*52e0*/  FFMA.FTZ R60, R33, R54, -R60 ;  /* 0x00000036213c7223 */ /* 0x000fe2000001083c */
[----:B------:R-:W-:-:S02]  /*52f0*/  HADD2.F32 R154, -RZ, R154.H1_H1 ;  /* 0x3000009aff9a7230 */ /* 0x000fc40000004100 */
[----:B------:R-:W-:Y:S01]  /*5300*/  FFMA.FTZ R57, R34, R54, R55 ;  /* 0x0000003622397223 */ /* 0x000fe20000010037 */
[-C--:B------:R-:W-:Y:S01]  /*5310*/  FFMA.FTZ R61, R45, R56.reuse, R58 ;  /* 0x000000382d3d7223 */ /* 0x080fe2000001003a */
[----:B------:R-:W-:Y:S02]  /*5320*/  HADD2.F32 R45, -RZ, R156.H1_H1 ;  /* 0x3000009cff2d7230 */ /* 0x000fe40000004100 */
[----:B------:R-:W-:Y:S01]  /*5330*/  FFMA.FTZ R62, R35, R56, -R62 ;  /* 0x00000038233e7223 */ /* 0x000fe2000001083e */
[----:B------:R-:W-:Y:S02]  /*5340*/  HADD2.F32 R33, -RZ, R32.H1_H1 ;  /* 0x30000020ff217230 */ /* 0x000fe40000004100 */
        /* <DEDUP_REMOVED lines=17> */
.L_x_2763:
[----:B------:R-:W-:Y:S05]  /*5460*/  BSYNC B2 ;  /* 0x0000000000027941 */ /* 0x000fea0003800000 */
.L_x_2762:
[----:B--2---:R0:W-:Y:S02]  /*5470*/  STG.E.128 desc[UR60][R40.64+0x80], R32 ;  /* 0x0000802028007986 */ /* 0x0041e4000c101d3c */
.L_x_2761:
[----:B------:R-:W-:Y:S05]  /*5480*/  BSYNC B1 ;  /* 0x0000000000017941 */ /* 0x000fea0003800000 */
.L_x_2760:
        /* <DEDUP_REMOVED lines=48> */
.L_x_2767:
[----:B------:R-:W-:Y:S05]  /*5790*/  BSYNC B2 ;  /* 0x0000000000027941 */ /* 0x000fea0003800000 */
.L_x_2766:
[----:B--2---:R0:W-:Y:S02]  /*57a0*/  STG.E.128 desc[UR60][R40.64+0xc0], R32 ;  /* 0x0000c02028007986 */ /* 0x0041e4000c101d3c */
.L_x_2765:
[----:B------:R-:W-:Y:S05]  /*57b0*/  BSYNC B1 ;  /* 0x0000000000017941 */ /* 0x000fea0003800000 */
.L_x_2764:
        /* <DEDUP_REMOVED lines=24> */
[----:B------:R-:W-:Y:S01]  /*5940*/  FFMA.FTZ R49, R44, R46, R49 ;  /* 0x0000002e2c317223 */ /* 0x000fe20000010031 */
[----:B------:R-:W-:-:S02]  /*5950*/  HADD2.F32 R44, -RZ, R83.H0_H0 ;  /* 0x20000053ff2c7230 */ /* 0x000fc40000004100 */
[-C--:B------:R-:W-:Y:S01]  /*5960*/  FFMA.FTZ R50, R33, R45.reuse, -R50 ;  /* 0x0000002d21327223 */ /* 0x080fe20000010832 */
        /* <DEDUP_REMOVED lines=21> */
.L_x_2771:
[----:B------:R-:W-:Y:S05]  /*5ac0*/  BSYNC B2 ;  /* 0x0000000000027941 */ /* 0x000fea0003800000 */
.L_x_2770:
[----:B--2---:R0:W-:Y:S02]  /*5ad0*/  STG.E.128 desc[UR60][R40.64+0x100], R32 ;  /* 0x0001002028007986 */ /* 0x0041e4000c101d3c */
.L_x_2769:
[----:B------:R-:W-:Y:S05]  /*5ae0*/  BSYNC B1 ;  /* 0x0000000000017941 */ /* 0x000fea0003800000 */
.L_x_2768:
[----:B------:R-:W-:-:S13]  /*5af0*/  ISETP.NE.AND P0, PT, R6, RZ, PT ;  /* 0x000000ff0600720c */ /* 0x000fda0003f05270 */
[----:B------:R-:W-:Y:S05]  /*5b00*/  @!P0 BRA `(.L_x_2751) ;  /* 0x0000004000948947 */ /* 0x000fea0003800000 */
[----:B0-234-:R0:W2:Y:S01]  /*5b10*/  LDS.128 R32, [R42+0xa000] ;  /* 0x00a000002a207984 */ /* 0x01d0a20000000c00 */
[----:B------:R-:W-:Y:S01]  /*5b20*/  ISETP.GE.AND P0, PT, R194, R118, PT ;  /* 0x00000076c200720c */ /* 0x000fe20003f06270 */
[----:B------:R-:W-:-:S12]  /*5b30*/  BSSY B1, `(.L_x_2772) ;  /* 0x000002b000017945 */ /* 0x000fd80003800000 */
[----:B0-----:R-:W-:Y:S05]  /*5b40*/  @P0 BRA `(.L_x_2773) ;  /* 0x0000000000a40947 */ /* 0x001fea0003800000 */
[--C-:B------:R-:W-:Y:S02]  /*5b50*/  SHF.R.U64 R43, R36, 0x10, R37.reuse ;  /* 0x00000010242b7819 */ /* 0x100fe40000001225 */
[----:B------:R-:W-:Y:S02]  /*5b60*/  SHF.R.U32.HI R42, RZ, 0x10, R37 ;  /* 0x00000010ff2a7819 */ /* 0x000fe40000011625 */
[--C-:B------:R-:W-:Y:S01]  /*5b70*/  SHF.R.U64 R37, R38, 0x10, R39.reuse ;  /* 0x0000001026257819 */ /* 0x100fe20000001227 */
[----:B------:R-:W-:Y:S01]  /*5b80*/  HADD2.F32 R38, -RZ, R43.H0_H0 ;  /* 0x2000002bff267230 */ /* 0x000fe20000004100 */
[----:B------:R-:W-:Y:S01]  /*5b90*/  SHF.R.U32.HI R44, RZ, 0x10, R39 ;  /* 0x00000010ff2c7819 */ /* 0x000fe20000011627 */
[----:B------:R-:W-:Y:S01]  /*5ba0*/  HADD2.F32 R42, -RZ, R42.H0_H0 ;  /* 0x2000002aff2a7230 */ /* 0x000fe20000004100 */
[----:B--2---:R-:W-:Y:S01]  /*5bb0*/  MOV R36, R34 ;  /* 0x0000002200247202 */ /* 0x004fe20000000f00 */
[----:B------:R-:W-:Y:S02]  /*5bc0*/  HADD2.F32 R39, -RZ, R37.H0_H0 ;  /* 0x20000025ff277230 */ /* 0x000fe40000004100 */
[----:B------:R-:W-:-:S02]  /*5bd0*/  HADD2.F32 R34, -RZ, R33.H1_H1 ;  /* 0x30000021ff227230 */ /* 0x000fc40000004100 */
[----:B------:R-:W-:Y:S02]  /*5be0*/  HADD2.F32 R33, -RZ, R33.H0_H0 ;  /* 0x20000021ff217230 */ /* 0x000fe40000004100 */
[----:B------:R-:W-:Y:S02]  /*5bf0*/  HADD2.F32 R44, -RZ, R44.H0_H0 ;  /* 0x2000002cff2c7230 */ /* 0x000fe40000004100 */
[-C--:B------:R-:W-:Y:S01]  /*5c00*/  FMUL.FTZ R46, R34, R39.reuse ;  /* 0x00000027222e7220 */ /* 0x080fe20000410000 */
[--C-:B------:R-:W-:Y:S02]  /*5c10*/  HADD2.F32 R37, -RZ, R35.reuse.H1_H1 ;  /* 0x30000023ff257230 */ /* 0x100fe40000004100 */
[C---:B------:R-:W-:Y:S01]  /*5c20*/  FMUL.FTZ R39, R33.reuse, R39 ;  /* 0x0000002721277220 */ /* 0x040fe20000410000 */
[----:B------:R-:W-:Y:S02]  /*5c30*/  HADD2.F32 R35, -RZ, R35.H0_H0 ;  /* 0x20000023ff237230 */ /* 0x000fe40000004100 */
[----:B------:R-:W-:Y:S01]  /*5c40*/  FFMA.FTZ R46, R33, R38, -R46 ;  /* 0x00000026212e7223 */ /* 0x000fe2000001082e */
[----:B------:R-:W-:-:S02]  /*5c50*/  HADD2.F32 R33, -RZ, R32.H1_H1 ;  /* 0x30000020ff217230 */ /* 0x000fc40000004100 */
[----:B------:R-:W-:Y:S01]  /*5c60*/  FFMA.FTZ R43, R34, R38, R39 ;  /* 0x00000026222b7223 */ /* 0x000fe20000010027 */
[-C--:B------:R-:W-:Y:S01]  /*5c70*/  FMUL.FTZ R48, R37, R44.reuse ;  /* 0x0000002c25307220 */ /* 0x080fe20000410000 */
[--C-:B------:R-:W-:Y:S02]  /*5c80*/  HADD2.F32 R38, -RZ, R81.reuse.H0_H0 ;  /* 0x20000051ff267230 */ /* 0x100fe40000004100 */
        /* <DEDUP_REMOVED lines=21> */
.L_x_2773:
[----:B------:R-:W-:Y:S05]  /*5de0*/  BSYNC B1 ;  /* 0x0000000000017941 */ /* 0x000fea0003800000 */
.L_x_2772:
[----:B--2---:R0:W-:Y:S01]  /*5df0*/  STG.E.128 desc[UR60][R40.64+0x140], R32 ;  /* 0x0001402028007986 */ /* 0x0041e2000c101d3c */
[----:B------:R-:W-:Y:S05]  /*5e00*/  BRA `(.L_x_2751) ;  /* 0x0000003c00d47947 */ /* 0x000fea0003800000 */
.L_x_2719:
        /* <DEDUP_REMOVED lines=47> */
.L_x_2775:
[----:B------:R-:W-:Y:S05]  /*6100*/  BSYNC B1 ;  /* 0x0000000000017941 */ /* 0x000fea0003800000 */
.L_x_2774:
        /* <DEDUP_REMOVED lines=47> */
.L_x_2777:
[----:B------:R-:W-:Y:S05]  /*6400*/  BSYNC B1 ;  /* 0x0000000000017941 */ /* 0x000fea0003800000 */
.L_x_2776:
[----:B------:R-:W2:Y:S01]  /*6410*/  LDL R0, [R1+0xc] ;  /* 0x00000c0001007983 */ /* 0x000ea20000100800 */
[----:B------:R-:W-:Y:S01]  /*6420*/  IMAD.MOV.U32 R3, RZ, RZ, R33 ;  /* 0x000000ffff037224 */ /* 0x000fe200078e0021 */
[----:B------:R-:W-:Y:S01]  /*6430*/  PRMT R170, R85, 0x5410, R86 ;  /* 0x0000541055aa7816 */ /* 0x000fe20000000056 */
[----:B0-----:R-:W-:Y:S02]  /*6440*/  IMAD.MOV.U32 R80, RZ, RZ, R38 ;  /* 0x000000ffff507224 */ /* 0x001fe400078e0026 */
[----:B------:R-:W-:-:S03]  /*6450*/  IMAD.MOV.U32 R81, RZ, RZ, R42 ;  /* 0x000000ffff517224 */ /* 0x000fc600078e002a */
[----:B------:R-:W-:Y:S02]  /*6460*/  PRMT R174, R174, 0x5410, R80 ;  /* 0x00005410aeae7816 */ /* 0x000fe40000000050 */
[----:B------:R-:W-:Y:S02]  /*6470*/  MOV R80, R37 ;  /* 0x0000002500507202 */ /* 0x000fe40000000f00 */
[----:B------:R-:W-:Y:S02]  /*6480*/  PRMT R177, R81, 0x7610, R177 ;  /* 0x0000761051b17816 */ /* 0x000fe400000000b1 */
[----:B------:R-:W-:-:S04]  /*6490*/  MOV R81, R46 ;  /* 0x0000002e00517202 */ /* 0x000fc80000000f00 */
[----:B------:R-:W-:Y:S01]  /*64a0*/  PRMT R172, R81, 0x7610, R172 ;  /* 0x0000761051ac7816 */ /* 0x000fe200000000ac */
[----:B------:R-:W-:-:S05]  /*64b0*/  IMAD.MOV.U32 R81, RZ, RZ, R50 ;  /* 0x000000ffff517224 */ /* 0x000fca00078e0032 */
[----:B------:R-:W-:Y:S01]  /*64c0*/  PRMT R174, R81, 0x7610, R174 ;  /* 0x0000761051ae7816 */ /* 0x000fe200000000ae */
[----:B------:R-:W-:Y:S01]  /*64d0*/  IMAD.MOV.U32 R81, RZ, RZ, R54 ;  /* 0x000000ffff517224 */ /* 0x000fe200078e0036 */
[----:B--2---:R-:W-:Y:S02]  /*64e0*/  R2UR UR4, R0 ;  /* 0x00000000000472ca */ /* 0x004fe400000e0000 */
[----:B------:R-:W-:-:S04]  /*64f0*/  MOV R0, R32 ;  /* 0x0000002000007202 */ /* 0x000fc80000000f00 */
[----:B------:R-:W-:Y:S01]  /*6500*/  PRMT R171, R0, 0x5410, R3 ;  /* 0x0000541000ab7816 */ /* 0x000fe20000000003 */
[----:B------:R-:W-:Y:S02]  /*6510*/  IMAD.MOV.U32 R0, RZ, RZ, R39 ;  /* 0x000000ffff007224 */ /* 0x000fe400078e0027 */
[----:B------:R-:W-:-:S03]  /*6520*/  IMAD.MOV.U32 R3, RZ, RZ, R36 ;  /* 0x000000ffff037224 */ /* 0x000fc600078e0024 */
[----:B------:R-:W-:Y:S01]  /*6530*/  PRMT R176, R0, 0x5410, R80 ;  /* 0x0000541000b07816 */ /* 0x000fe20000000050 */
[----:B------:R-:W-:Y:S01]  /*6540*/  IMAD.MOV.U32 R80, RZ, RZ, R41 ;  /* 0x000000ffff507224 */ /* 0x000fe200078e0029 */
[----:B------:R-:W-:Y:S01]  /*6550*/  PRMT R175, R3, 0x7610, R175 ;  /* 0x0000761003af7816 */ /* 0x000fe200000000af */
[----:B------:R-:W-:Y:S01]  /*6560*/  IMAD.MOV.U32 R3, RZ, RZ, R40 ;  /* 0x000000ffff037224 */ /* 0x000fe200078e0028 */
[----:B------:R-:W-:Y:S01]  /*6570*/  UISETP.NE.AND UP0, UPT, UR4, 0x3, UPT ;  /* 0x000000030400788c */ /* 0x000fe2000bf05270 */
[----:B------:R-:W-:Y:S01]  /*6580*/  IMAD.MOV.U32 R0, RZ, RZ, R43 ;  /* 0x000000ffff007224 */ /* 0x000fe200078e002b */
[----:B------:R-:W-:Y:S01]  /*6590*/  PRMT R161, R80, 0x7610, R161 ;  /* 0x0000761050a17816 */ /* 0x000fe200000000a1 */
[----:B------:R-:W-:Y:S01]  /*65a0*/  IMAD.MOV.U32 R80, RZ, RZ, R45 ;  /* 0x000000ffff507224 */ /* 0x000fe200078e002d */
[----:B------:R-:W-:Y:S01]  /*65b0*/  PRMT R163, R3, 0x7610, R163 ;  /* 0x0000761003a37816 */ /* 0x000fe200000000a3 */
[----:B------:R-:W-:Y:S01]  /*65c0*/  IMAD.MOV.U32 R3, RZ, RZ, R44 ;  /* 0x000000ffff037224 */ /* 0x000fe200078e002c */
[----:B------:R-:W-:Y:S01]  /*65d0*/  PRMT R162, R0, 0x7610, R162 ;  /* 0x0000761000a27816 */ /* 0x000fe200000000a2 */
[----:B------:R-:W-:Y:S01]  /*65e0*/  IMAD.MOV.U32 R0, RZ, RZ, R47 ;  /* 0x000000ffff007224 */ /* 0x000fe200078e002f */
[----:B------:R-:W-:-:S02]  /*65f0*/  PLOP3.LUT P1, PT, PT, PT, UP0, 0x80, 0x0 ;  /* 0x000000000000781c */ /* 0x000fc40003f2f008 */
        /* <DEDUP_REMOVED lines=10> */
[----:B------:R-:W-:Y:S01]  /*66a0*/  MOV R3, R52 ;  /* 0x0000003400037202 */ /* 0x000fe20000000f00 */
[----:B-----5:R-:W-:Y:S01]  /*66b0*/  IMAD.MOV.U32 R81, RZ, RZ, R58 ;  /* 0x000000ffff517224 */ /* 0x020fe200078e003a */
        /* <DEDUP_REMOVED lines=43> */
[----:B------:R-:W-:Y:S06]  /*6970*/  @!P1 BRA `(.L_x_2778) ;  /* 0x0000000000049947 */ /* 0x000fec0003800000 */
[----:B------:R-:W-:Y:S01]  /*6980*/  BPT.TRAP 0x1 ;  /* 0x000000040000795c */ /* 0x000fe20000300000 */
.L_x_2778:
[----:B------:R-:W-:Y:S01]  /*6990*/  IMAD R3, R17, 0x8, R16 ;  /* 0x0000000811037824 */ /* 0x000fe200078e0210 */
[----:B------:R-:W-:Y:S01]  /*69a0*/  SHF.L.U32 R0, R189, 0x1f, RZ ;  /* 0x0000001fbd007819 */ /* 0x000fe200000006ff */
[----:B------:R-:W0:Y:S01]  /*69b0*/  LDC R141, c[0x0][0x2f4] ;  /* 0x0000bd00ff8d7b82 */ /* 0x000e220000000800 */
[----:B------:R-:W-:Y:S02]  /*69c0*/  BSSY B1, `(.L_x_2779) ;  /* 0x0000004000017945 */ /* 0x000fe40003800000 */
[----:B------:R-:W1:Y:S05]  /*69d0*/  SYNCS.PHASECHK.TRANS64.TRYWAIT P5, [R3+URZ+0x34890], R0 ;  /* 0x03489000030075a7 */ /* 0x000e6a00080a017f */
[----:B------:R-:W2:Y:S01]  /*69e0*/  LDC.64 R122, c[0x0][0x300] ;  /* 0x0000c000ff7a7b82 */ /* 0x000ea20000000a00 */
[----:B-1----:R-:W-:Y:S05]  /*69f0*/  @!P5 BRA `(.L_x_2780) ;  /* 0x000001d400acd947 */ /* 0x002fea0003800000 */
.L_x_3098:
[----:B------:R-:W-:Y:S05]  /*6a00*/  BSYNC B1 ;  /* 0x0000000000017941 */ /* 0x000fea0003800000 */
.L_x_2779:
[----:B------:R-:W-:Y:S01]  /*6a10*/  BSSY B1, `(.L_x_2781) ;  /* 0x0000182000017945 */ /* 0x000fe20003800000 */
[----:B0-----:R-:W-:Y:S02]  /*6a20*/  IMAD.IADD R144, R141, 0x1, -R119 ;  /* 0x000000018d907824 */ /* 0x001fe400078e0a77 */
[----:B------:R-:W-:Y:S01]  /*6a30*/  IMAD.MOV.U32 R125, RZ, RZ, R84 ;  /* 0x000000ffff7d7224 */ /* 0x000fe200078e0054 */
[----:B------:R-:W-:Y:S06]  /*6a40*/  @P4 BRA `(.L_x_2782) ;  /* 0x0000001400f84947 */ /* 0x000fec0003800000 */
        /* <DEDUP_REMOVED lines=29> */
[----:B--2---:R-:W-:Y:S01]  /*6c20*/  IMAD.MOV.U32 R159, RZ, RZ, R85 ;  /* 0x000000ffff9f7224 */ /* 0x004fe200078e0055 */
[----:B------:R-:W-:Y:S01]  /*6c30*/  SHF.R.U64 R40, R40, 0x10, R41 ;  /* 0x0000001028287819 */ /* 0x000fe20000001229 */
[----:B0-----:R-:W-:Y:S01]  /*6c40*/  IMAD.MOV.U32 R85, RZ, RZ, R81 ;  /* 0x000000ffff557224 */ /* 0x001fe200078e0051 */
[----:B------:R-:W-:Y:S01]  /*6c50*/  SHF.R.U64 R54, R54, 0x10, R55 ;  /* 0x0000001036367819 */ /* 0x000fe20000001237 */
[----:B------:R-:W-:Y:S01]  /*6c60*/  HADD2.F32 R160, -RZ, R160.H0_H0 ;  /* 0x200000a0ffa07230 */ /* 0x000fe20000004100 */
[----:B------:R-:W-:Y:S01]  /*6c70*/  SHF.R.U64 R42, R42, 0x10, R43 ;  /* 0x000000102a2a7819 */ /* 0x000fe2000000122b */
[----:B------:R-:W-:Y:S02]  /*6c80*/  HADD2.F32 R157, -RZ, R159.H0_H0 ;  /* 0x2000009fff9d7230 */ /* 0x000fe40000004100 */
[----:B------:R-:W-:Y:S02]  /*6c90*/  HADD2.F32 R158, -RZ, R85.H0_H0 ;  /* 0x20000055ff9e7230 */ /* 0x000fe40000004100 */
[----:B------:R-:W-:-:S02]  /*6ca0*/  HADD2.F32 R81, -RZ, R161.H0_H0 ;  /* 0x200000a1ff517230 */ /* 0x000fc40000004100 */
[CC--:B------:R-:W-:Y:S01]  /*6cb0*/  FMUL.FTZ R161, R157.reuse, R160.reuse ;  /* 0x000000a09da17220 */ /* 0x0c0fe20000410000 */
[----:B------:R-:W-:Y:S02]  /*6cc0*/  HADD2.F32 R85, -RZ, R85.H1_H1 ;  /* 0x30000055ff557230 */ /* 0x000fe40000004100 */
        /* <DEDUP_REMOVED lines=35> */
[----:B------:R-:W-:-:S02]  /*6f00*/  IMAD.MOV.U32 R81, RZ, RZ, R85 ;  /* 0x000000ffff517224 */ /* 0x000fc400078e0055 */
[----:B------:R-:W-:Y:S02]  /*6f10*/  HADD2.F32 R160, -RZ, R160.H0_H0 ;  /* 0x200000a0ffa07230 */ /* 0x000fe40000004100 */
[----:B------:R-:W-:Y:S02]  /*6f20*/  HADD2.F32 R87, -RZ, R87.H0_H0 ;  /* 0x20000057ff577230 */ /* 0x000fe40000004100 */
[----:B------:R-:W-:Y:S02]  /*6f30*/  IMAD.MOV.U32 R85, RZ, RZ, R157 ;  /* 0x000000ffff557224 */ /* 0x000fe400078e009d */
        /* <DEDUP_REMOVED lines=11> */
[CC--:B------:R-:W-:Y:S01]  /*6ff0*/  FMUL.FTZ R163, R87.reuse, R164.reuse ;  /* 0x000000a457a37220 */ /* 0x0c0fe20000410000 */
[-C--:B------:R-:W-:Y:S01]  /*7000*/  FMUL.FTZ R41, R84, R159.reuse ;  /* 0x0000009f54297220 */ /* 0x080fe20000410000 */
[----:B------:R-:W-:Y:S01]  /*7010*/  FMUL.FTZ R164, R162, R164 ;  /* 0x000000a4a2a47220 */ /* 0x000fe20000410000 */
[----:B------:R-:W-:Y:S01]  /*7020*/  FMUL.FTZ R159, R80, R159 ;  /* 0x0000009f509f7220 */ /* 0x000fe20000410000 */
[----:B------:R-:W-:Y:S01]  /*7030*/  FFMA.FTZ R163, R162, R160, -R163 ;  /* 0x000000a0a2a37223 */ /* 0x000fe200000108a3 */
[----:B------:R-:W-:Y:S01]  /*7040*/  FFMA.FTZ R41, R80, R40, -R41 ;  /* 0x0000002850297223 */ /* 0x000fe20000010829 */
        /* <DEDUP_REMOVED lines=11> */
[----:B------:R-:W-:Y:S01]  /*7100*/  FFMA.FTZ R84, R80, R55, -R84 ;  /* 0x0000003750547223 */ /* 0x000fe20000010854 */
[----:B------:R-:W-:Y:S02]  /*7110*/  MOV R80, R41 ;  /* 0x0000002900507202 */ /* 0x000fe40000000f00 */
        /* <DEDUP_REMOVED lines=8> */
[----:B------:R-:W-:Y:S01]  /*71a0*/  IMAD.MOV.U32 R82, RZ, RZ, R40 ;  /* 0x000000ffff527224 */ /* 0x000fe200078e0028 */
[----:B------:R-:W-:Y:S01]  /*71b0*/  MOV R86, R87 ;  /* 0x0000005700567202 */ /* 0x000fe20000000f00 */
[----:B------:R-:W-:-:S07]  /*71c0*/  IMAD.MOV.U32 R87, RZ, RZ, R52 ;  /* 0x000000ffff577224 */ /* 0x000fce00078e0034 */
.L_x_2786:
[----:B------:R-:W-:Y:S05]  /*71d0*/  BSYNC B3 ;  /* 0x0000000000037941 */ /* 0x000fea0003800000 */
.L_x_2785:
[----:B------:R-:W-:-:S04]  /*71e0*/  IADD3 R41, P4, P5, R92, R130, R14 ;  /* 0x000000825c297210 */ /* 0x000fc80007d9e00e */
        /* <DEDUP_REMOVED lines=11> */
.L_x_2784:
[----:B------:R-:W-:Y:S05]  /*72a0*/  BSYNC B2 ;  /* 0x0000000000027941 */ /* 0x000fea0003800000 */
.L_x_2783:
        /* <DEDUP_REMOVED lines=111> */
[----:B------:R-:W-:Y:S01]  /*79a0*/  FFMA.FTZ R37, R43, R40, -R37 ;  /* 0x000000282b257223 */ /* 0x000fe20000010825 */
[----:B------:R-:W-:Y:S01]  /*79b0*/  FFMA.FTZ R36, R39, R52, -R36 ;  /* 0x0000003427247223 */ /* 0x000fe20000010824 */
[----:B------:R-:W-:Y:S01]  /*79c0*/  FFMA.FTZ R87, R49, R40, R87 ;  /* 0x0000002831577223 */ /* 0x000fe20000010057 */
[----:B------:R-:W-:Y:S01]  /*79d0*/  FFMA.FTZ R50, R54, R52, R50 ;  /* 0x0000003436327223 */ /* 0x000fe20000010032 */
[----:B------:R-:W-:Y:S01]  /*79e0*/  F2FP.F16.F32.PACK_AB R48, R51, R48 ;  /* 0x000000303330723e */ /* 0x000fe200000000ff */
[----:B------:R-:W-:Y:S01]  /*79f0*/  IMAD.MOV.U32 R52, RZ, RZ, R42 ;  /* 0x000000ffff347224 */ /* 0x000fe200078e002a */
[----:B------:R-:W-:Y:S01]  /*7a00*/  F2FP.F16.F32.PACK_AB R36, R36, R37 ;  /* 0x000000252424723e */ /* 0x000fe200000000ff */
[----:B------:R-:W-:Y:S01]  /*7a10*/  IMAD.MOV.U32 R43, RZ, RZ, R38 ;  /* 0x000000ffff2b7224 */ /* 0x000fe200078e0026 */
[----:B------:R-:W-:Y:S01]  /*7a20*/  F2FP.F16.F32.PACK_AB R50, R50, R87 ;  /* 0x000000573232723e */ /* 0x000fe200000000ff */
[----:B------:R-:W-:Y:S01]  /*7a30*/  IMAD.MOV.U32 R55, RZ, RZ, R158 ;  /* 0x000000ffff377224 */ /* 0x000fe200078e009e */
[----:B------:R-:W-:Y:S01]  /*7a40*/  MOV R40, R48 ;  /* 0x0000003000287202 */ /* 0x000fe20000000f00 */
[----:B------:R-:W-:Y:S01]  /*7a50*/  IMAD.MOV.U32 R42, RZ, RZ, R36 ;  /* 0x000000ffff2a7224 */ /* 0x000fe200078e0024 */
[----:B------:R-:W-:-:S07]  /*7a60*/  MOV R54, R50 ;  /* 0x0000003200367202 */ /* 0x000fce0000000f00 */
.L_x_2790:
[----:B------:R-:W-:Y:S05]  /*7a70*/  BSYNC B3 ;  /* 0x0000000000037941 */ /* 0x000fea0003800000 */
.L_x_2789:
[----:B0-----:R3:W-:Y:S04]  /*7a80*/  STG.E.128 desc[UR60][R80.64], R40 ;  /* 0x0000002850007986 */ /* 0x0017e8000c101d3c */
[----:B--2---:R3:W-:Y:S02]  /*7a90*/  @!P4 STG.E.128 desc[UR60][R82.64], R52 ;  /* 0x000000345200c986 */ /* 0x0047e4000c101d3c */
.L_x_2788:
[----:B------:R-:W-:Y:S05]  /*7aa0*/  BSYNC B2 ;  /* 0x0000000000027941 */ /* 0x000fea0003800000 */
.L_x_2787:
[----:B------:R-:W-:-:S13]  /*7ab0*/  ISETP.NE.AND P4, PT, R9, RZ, PT ;  /* 0x000000ff0900720c */ /* 0x000fda0003f85270 */
[----:B------:R-:W-:Y:S05]  /*7ac0*/  @!P4 BRA `(.L_x_2782) ;  /* 0x0000000400d8c947 */ /* 0x000fea0003800000 */
[----:B------:R-:W2:Y:S01]  /*7ad0*/  LDL R36, [R1+0x8] ;  /* 0x0000080001247983 */ /* 0x000ea20000100800 */
[----:B------:R-:W-:Y:S01]  /*7ae0*/  IADD3 R39, P4, P5, R92, R130, R12 ;  /* 0x000000825c277210 */ /* 0x000fe20007d9e00c */
[----:B------:R-:W-:Y:S03]  /*7af0*/  BSSY B2, `(.L_x_2791) ;  /* 0x0000071000027945 */ /* 0x000fe60003800000 */
[----:B------:R-:W-:Y:S02]  /*7b00*/  IADD3.X R38, R89, R152, R106, P4, P5 ;  /* 0x0000009859267210 */ /* 0x000fe400027ea46a */
[----:B--2---:R-:W-:-:S04]  /*7b10*/  LOP3.LUT P6, RZ, R36, 0x1, RZ, 0xc0, !PT ;  /* 0x0000000124ff7812 */ /* 0x004fc800078cc0ff */
[----:B------:R-:W-:-:S04]  /*7b20*/  SEL R36, R119, R144, !P6 ;  /* 0x0000009077247207 */ /* 0x000fc80007000000 */
[----:B------:R-:W-:-:S04]  /*7b30*/  SHF.R.S32.HI R37, RZ, 0x1f, R36 ;  /* 0x0000001fff257819 */ /* 0x000fc80000011424 */
[----:B------:R-:W-:-:S04]  /*7b40*/  LEA.HI R36, R37, R36, RZ, 0x4 ;  /* 0x0000002425247211 */ /* 0x000fc800078f20ff */
[----:B------:R-:W-:-:S05]  /*7b50*/  LEA.HI.SX32 R36, R36, R109, 0x1c ;  /* 0x0000006d24247211 */ /* 0x000fca00078fe2ff */
[----:B------:R-:W-:-:S05]  /*7b60*/  IMAD.SHL.U32 R37, R36, 0x8, RZ ;  /* 0x0000000824257824 */ /* 0x000fca00078e00ff */
[----:B------:R-:W-:-:S13]  /*7b70*/  ISETP.GE.AND P4, PT, R37, R141, PT ;  /* 0x0000008d2500720c */ /* 0x000fda0003f86270 */
[--C-:B0--3--:R-:W-:Y:S02]  /*7b80*/  @!P4 SHF.R.S32.HI R40, RZ, 0x1f, R37.reuse ;  /* 0x0000001fff28c819 */ /* 0x109fe40000011425 */
[--C-:B------:R-:W-:Y:S02]  /*7b90*/  @!P4 IADD3 R130, P5, P6, R92, R130, R37.reuse ;  /* 0x000000825c82c210 */ /* 0x100fe40007ebe025 */
[----:B------:R-:W-:Y:S02]  /*7ba0*/  LOP3.LUT R37, R196, 0x38, R37, 0xf8, !PT ;  /* 0x00000038c4257812 */ /* 0x000fe400078ef825 */
[----:B------:R-:W-:Y:S02]  /*7bb0*/  @!P4 IADD3.X R40, R89, R152, R40, P5, P6 ;  /* 0x000000985928c210 */ /* 0x000fe40002fec428 */
[----:B------:R-:W-:Y:S02]  /*7bc0*/  LEA R48, P5, R39, R114, 0x1 ;  /* 0x0000007227307211 */ /* 0x000fe400078a08ff */
[----:B------:R-:W-:-:S02]  /*7bd0*/  LOP3.LUT R37, R37, R198, RZ, 0x3c, !PT ;  /* 0x000000c625257212 */ /* 0x000fc400078e3cff */
[-C--:B------:R-:W-:Y:S02]  /*7be0*/  LEA.HI.X R49, R39, R115.reuse, R38, 0x1, P5 ;  /* 0x0000007327317211 */ /* 0x080fe400028f0c26 */
[----:B------:R-:W-:Y:S02]  /*7bf0*/  SHF.R.S32.HI R39, RZ, 0x1f, R36 ;  /* 0x0000001fff277819 */ /* 0x000fe40000011424 */
[C---:B------:R-:W-:Y:S02]  /*7c00*/  @!P4 LEA R50, P5, R130.reuse, R114, 0x1 ;  /* 0x000000728232c211 */ /* 0x040fe400078a08ff */
[----:B------:R-:W-:Y:S02]  /*7c10*/  LEA.HI R39, R39, R36, RZ, 0x3 ;  /* 0x0000002427277211 */ /* 0x000fe400078f18ff */
[----:B------:R-:W-:Y:S02]  /*7c20*/  @!P4 LEA.HI.X R51, R130, R115, R40, 0x1, P5 ;  /* 0x000000738233c211 */ /* 0x000fe400028f0c28 */
[----:B------:R-:W-:Y:S01]  /*7c30*/  ISETP.GE.AND P5, PT, R187, R118, PT ;  /* 0x00000076bb00720c */ /* 0x000fe20003fa6270 */
        /* <DEDUP_REMOVED lines=38> */
[----:B------:R-:W-:Y:S02]  /*7ea0*/  HADD2.F32 R43, -RZ, R39.H0_H0 ;  /* 0x20000027ff2b7230 */ /* 0x000fe40000004100 */
[----:B------:R-:W-:Y:S02]  /*7eb0*/  HADD2.F32 R46, -RZ, R46.H0_H0 ;  /* 0x2000002eff2e7230 */ /* 0x000fe40000004100 */
[----:B------:R-:W-:-:S02]  /*7ec0*/  HADD2.F32 R55, -RZ, R35.H0_H0 ;  /* 0x20000023ff377230 */ /* 0x000fc40000004100 */
[-C--:B------:R-:W-:Y:S01]  /*7ed0*/  FMUL.FTZ R35, R47, R41.reuse ;  /* 0x000000292f237220 */ /* 0x080fe20000410000 */
[----:B------:R-:W-:Y:S02]  /*7ee0*/  HADD2.F32 R39, -RZ, R39.H1_H1 ;  /* 0x30000027ff277230 */ /* 0x000fe40000004100 */
[----:B------:R-:W-:Y:S01]  /*7ef0*/  FMUL.FTZ R80, R43, R41 ;  /* 0x000000292b507220 */ /* 0x000fe20000410000 */
[----:B------:R-:W-:Y:S02]  /*7f00*/  HADD2.F32 R37, -RZ, R170.H1_H1 ;  /* 0x300000aaff257230 */ /* 0x000fe40000004100 */
[-C--:B------:R-:W-:Y:S01]  /*7f10*/  FMUL.FTZ R41, R54, R46.reuse ;  /* 0x0000002e36297220 */ /* 0x080fe20000410000 */
[----:B------:R-:W-:Y:S02]  /*7f20*/  HADD2.F32 R173, -RZ, R173.H0_H0 ;  /* 0x200000adffad7230 */ /* 0x000fe40000004100 */
[----:B------:R-:W-:Y:S01]  /*7f30*/  FMUL.FTZ R46, R39, R46 ;  /* 0x0000002e272e7220 */ /* 0x000fe20000410000 */
[----:B------:R-:W-:-:S02]  /*7f40*/  HADD2.F32 R33, -RZ, R33.H0_H0 ;  /* 0x20000021ff217230 */ /* 0x000fc40000004100 */
[----:B------:R-:W-:Y:S01]  /*7f50*/  FFMA.FTZ R41, R39, R55, -R41 ;  /* 0x0000003727297223 */ /* 0x000fe20000010829 */
[-C--:B------:R-:W-:Y:S01]  /*7f60*/  FFMA.FTZ R35, R43, R37.reuse, -R35 ;  /* 0x000000252b237223 */ /* 0x080fe20000010823 */
[----:B------:R-:W-:Y:S01]  /*7f70*/  FFMA.FTZ R80, R47, R37, R80 ;  /* 0x000000252f507223 */ /* 0x000fe20000010050 */
[----:B------:R-:W-:Y:S02]  /*7f80*/  HADD2.F32 R39, -RZ, R40.H0_H0 ;  /* 0x20000028ff277230 */ /* 0x000fe40000004100 */
[----:B------:R-:W-:Y:S01]  /*7f90*/  FFMA.FTZ R46, R54, R55, R46 ;  /* 0x00000037362e7223 */ /* 0x000fe2000001002e */
[----:B------:R-:W-:Y:S02]  /*7fa0*/  HADD2.F32 R37, -RZ, R36.H0_H0 ;  /* 0x20000024ff257230 */ /* 0x000fe40000004100 */
[----:B------:R-:W-:Y:S02]  /*7fb0*/  HADD2.F32 R40, -RZ, R40.H1_H1 ;  /* 0x30000028ff287230 */ /* 0x000fe40000004100 */
[----:B------:R-:W-:Y:S01]  /*7fc0*/  HADD2.F32 R36, -RZ, R36.H1_H1 ;  /* 0x30000024ff247230 */ /* 0x000fe20000004100 */
[----:B------:R-:W-:Y:S01]  /*7fd0*/  F2FP.F16.F32.PACK_AB R46, R46, R80 ;  /* 0x000000502e2e723e */ /* 0x000fe200000000ff */
[----:B------:R-:W-:-:S02]  /*7fe0*/  HADD2.F32 R171, -RZ, R171.H0_H0 ;  /* 0x200000abffab7230 */ /* 0x000fc40000004100 */
[----:B------:R-:W-:Y:S01]  /*7ff0*/  FMUL.FTZ R47, R40, R33 ;  /* 0x00000021282f7220 */ /* 0x000fe20000410000 */
[----:B------:R-:W-:Y:S02]  /*8000*/  HADD2.F32 R43, -RZ, R32.H0_H0 ;  /* 0x20000020ff2b7230 */ /* 0x000fe40000004100 */
[----:B------:R-:W-:Y:S01]  /*8010*/  FMUL.FTZ R32, R39, R173 ;  /* 0x000000ad27207220 */ /* 0x000fe20000410000 */
[----:B------:R-:W-:Y:S01]  /*8020*/  FMUL.FTZ R33, R36, R33 ;  /* 0x0000002124217220 */ /* 0x000fe20000410000 */
[C---:B------:R-:W-:Y:S01]  /*8030*/  FMUL.FTZ R173, R37.reuse, R173 ;  /* 0x000000ad25ad7220 */ /* 0x040fe20000410000 */
[----:B------:R-:W-:Y:S02]  /*8040*/  HADD2.F32 R172, -RZ, R172.H0_H0 ;  /* 0x200000acffac7230 */ /* 0x000fe40000004100 */
[----:B------:R-:W-:Y:S01]  /*8050*/  FFMA.FTZ R32, R37, R171, -R32 ;  /* 0x000000ab25207223 */ /* 0x000fe20000010820 */
[----:B------:R-:W-:Y:S01]  /*8060*/  FFMA.FTZ R40, R40, R43, R33 ;  /* 0x0000002b28287223 */ /* 0x000fe20000010021 */
[----:B------:R-:W-:-:S02]  /*8070*/  HADD2.F32 R37, -RZ, R42.H0_H0 ;  /* 0x2000002aff257230 */ /* 0x000fc40000004100 */
[----:B------:R-:W-:Y:S01]  /*8080*/  FFMA.FTZ R173, R39, R171, R173 ;  /* 0x000000ab27ad7223 */ /* 0x000fe200000100ad */
[----:B------:R-:W-:Y:S02]  /*8090*/  HADD2.F32 R45, -RZ, R45.H0_H0 ;  /* 0x2000002dff2d7230 */ /* 0x000fe40000004100 */
[----:B------:R-:W-:Y:S01]  /*80a0*/  FFMA.FTZ R47, R36, R43, -R47 ;  /* 0x0000002b242f7223 */ /* 0x000fe2000001082f */
[----:B------:R-:W-:Y:S02]  /*80b0*/  HADD2.F32 R33, -RZ, R38.H0_H0 ;  /* 0x20000026ff217230 */ /* 0x000fe40000004100 */
[----:B------:R-:W-:Y:S01]  /*80c0*/  HADD2.F32 R42, -RZ, R42.H1_H1 ;  /* 0x3000002aff2a7230 */ /* 0x000fe20000004100 */
[----:B------:R-:W-:Y:S01]  /*80d0*/  F2FP.F16.F32.PACK_AB R40, R40, R173 ;  /* 0x000000ad2828723e */ /* 0x000fe200000000ff */
[----:B------:R-:W-:Y:S01]  /*80e0*/  HADD2.F32 R38, -RZ, R38.H1_H1 ;  /* 0x30000026ff267230 */ /* 0x000fe20000004100 */
[----:B------:R-:W-:Y:S01]  /*80f0*/  F2FP.F16.F32.PACK_AB R36, R47, R32 ;  /* 0x000000202f24723e */ /* 0x000fe200000000ff */
[----:B------:R-:W-:-:S02]  /*8100*/  HADD2.F32 R170, -RZ, R170.H0_H0 ;  /* 0x200000aaffaa7230 */ /* 0x000fc40000004100 */
[-C--:B------:R-:W-:Y:S01]  /*8110*/  FMUL.FTZ R43, R42, R45.reuse ;  /* 0x0000002d2a2b7220 */ /* 0x080fe20000410000 */
[----:B------:R-:W-:Y:S02]  /*8120*/  HADD2.F32 R39, -RZ, R34.H0_H0 ;  /* 0x20000022ff277230 */ /* 0x000fe40000004100 */
[-C--:B------:R-:W-:Y:S01]  /*8130*/  FMUL.FTZ R34, R37, R172.reuse ;  /* 0x000000ac25227220 */ /* 0x080fe20000410000 */
[C---:B------:R-:W-:Y:S01]  /*8140*/  FMUL.FTZ R172, R33.reuse, R172 ;  /* 0x000000ac21ac7220 */ /* 0x040fe20000410000 */
[C---:B------:R-:W-:Y:S02]  /*8150*/  FMUL.FTZ R45, R38.reuse, R45 ;  /* 0x0000002d262d7220 */ /* 0x040fe40000410000 */
[-C--:B------:R-:W-:Y:S01]  /*8160*/  FFMA.FTZ R34, R33, R170.reuse, -R34 ;  /* 0x000000aa21227223 */ /* 0x080fe20000010822 */
[-C--:B------:R-:W-:Y:S01]  /*8170*/  FFMA.FTZ R43, R38, R39.reuse, -R43 ;  /* 0x00000027262b7223 */ /* 0x080fe2000001082b */
[----:B------:R-:W-:Y:S01]  /*8180*/  FFMA.FTZ R172, R37, R170, R172 ;  /* 0x000000aa25ac7223 */ /* 0x000fe200000100ac */
[----:B------:R-:W-:Y:S01]  /*8190*/  FFMA.FTZ R45, R42, R39, R45 ;  /* 0x000000272a2d7223 */ /* 0x000fe2000001002d */
[----:B------:R-:W-:-:S02]  /*81a0*/  F2FP.F16.F32.PACK_AB R39, R41, R35 ;  /* 0x000000232927723e */ /* 0x000fc400000000ff */
[----:B------:R-:W-:Y:S01]  /*81b0*/  F2FP.F16.F32.PACK_AB R38, R43, R34 ;  /* 0x000000222b26723e */ /* 0x000fe200000000ff */
[----:B------:R-:W-:Y:S01]  /*81c0*/  IMAD.MOV.U32 R43, RZ, RZ, R46 ;  /* 0x000000ffff2b7224 */ /* 0x000fe200078e002e */
[----:B------:R-:W-:Y:S02]  /*81d0*/  F2FP.F16.F32.PACK_AB R37, R53, R52 ;  /* 0x000000343525723e */ /* 0x000fe400000000ff */
[----:B------:R-:W-:Y:S02]  /*81e0*/  F2FP.F16.F32.PACK_AB R41, R44, R81 ;  /* 0x000000512c29723e */ /* 0x000fe400000000ff */
[----:B------:R-:W-:-:S07]  /*81f0*/  F2FP.F16.F32.PACK_AB R42, R45, R172 ;  /* 0x000000ac2d2a723e */ /* 0x000fce00000000ff */
.L_x_2792:
[----:B------:R-:W-:Y:S05]  /*8200*/  BSYNC B2 ;  /* 0x0000000000027941 */ /* 0x000fea0003800000 */
.L_x_2791:
[----:B0-----:R4:W-:Y:S04]  /*8210*/  STG.E.128 desc[UR60][R48.64], R36 ;  /* 0x0000002430007986 */ /* 0x0019e8000c101d3c */
[----:B--2---:R4:W-:Y:S02]  /*8220*/  @!P4 STG.E.128 desc[UR60][R50.64], R40 ;  /* 0x000000283200c986 */ /* 0x0049e4000c101d3c */
.L_x_2782:
[----:B------:R-:W-:Y:S05]  /*8230*/  BSYNC B1 ;  /* 0x0000000000017941 */ /* 0x000fea0003800000 */
.L_x_2781:
        /* <DEDUP_REMOVED lines=15> */
[----:B------:R-:W-:Y:S02]  /*8330*/  SHF.L.U32 R33, R32, 0x3, RZ ;  /* 0x0000000320217819 */ /* 0x000fe400000006ff */
[----:B------:R-:W-:Y:S02]  /*8340*/  SHF.R.S32.HI R35, RZ, 0x1f, R32 ;  /* 0x0000001fff237819 */ /* 0x000fe40000011420 */
[----:B------:R-:W-:Y:S02]  /*8350*/  ISETP.GE.AND P0, PT, R33, R141, PT ;  /* 0x0000008d2100720c */ /* 0x000fe40003f06270 */
[----:B------:R-:W-:Y:S02]  /*8360*/  LEA.HI R35, R35, R32, RZ, 0x3 ;  /* 0x0000002023237211 */ /* 0x000fe400078f18ff */
[----:B------:R-:W-:-:S03]  /*8370*/  LOP3.LUT R32, R195, 0x38, R33, 0xf8, !PT ;  /* 0x00000038c3207812 */ /* 0x000fc600078ef821 */
[----:B------:R-:W-:Y:S01]  /*8380*/  IMAD.SHL.U32 R35, R35, 0x400, RZ ;  /* 0x0000040023237824 */ /* 0x000fe200078e00ff */
[----:B------:R-:W-:-:S04]  /*8390*/  LOP3.LUT R32, R32, R231, RZ, 0x3c, !PT ;  /* 0x000000e720207212 */ /* 0x000fc800078e3cff */
[----:B------:R-:W-:Y:S02]  /*83a0*/  LOP3.LUT R35, R35, 0x7fffe000, RZ, 0xc0, !PT ;  /* 0x7fffe00023237812 */ /* 0x000fe400078ec0ff */
[--C-:B------:R-:W-:Y:S02]  /*83b0*/  @!P0 SHF.R.S32.HI R37, RZ, 0x1f, R33.reuse ;  /* 0x0000001fff258819 */ /* 0x100fe40000011421 */
[----:B------:R-:W-:Y:S01]  /*83c0*/  @!P0 IADD3 R34, P4, P5, R92, R124, R33 ;  /* 0x0000007c5c228210 */ /* 0x000fe20007d9e021 */
[----:B------:R-:W-:Y:S01]  /*83d0*/  IMAD R33, R17, 0x6000, R137 ;  /* 0x0000600011217824 */ /* 0x000fe200078e0289 */
[----:B------:R-:W-:Y:S02]  /*83e0*/  IADD3 R32, R32, R35, R199 ;  /* 0x0000002320207210 */ /* 0x000fe40007ffe0c7 */
[----:B------:R-:W-:Y:S01]  /*83f0*/  @!P0 IADD3.X R37, R89, R44, R37, P4, P5 ;  /* 0x0000002c59258210 */ /* 0x000fe200027ea425 */
[----:B------:R-:W-:Y:S01]  /*8400*/  IMAD R33, R33, 0x2, R16 ;  /* 0x0000000221217824 */ /* 0x000fe200078e0210 */
[----:B0--3--:R-:W-:Y:S01]  /*8410*/  LEA R40, P4, R36, R114, 0x1 ;  /* 0x0000007224287211 */ /* 0x009fe200078808ff */
[----:B------:R-:W-:-:S03]  /*8420*/  IMAD R35, R17, 0x6000, R32 ;  /* 0x0000600011237824 */ /* 0x000fc600078e0220 */
        /* <DEDUP_REMOVED lines=13> */
[----:B0-----:R-:W-:Y:S01]  /*8500*/  HADD2.F32 R50, -RZ, R33.H1_H1 ;  /* 0x30000021ff327230 */ /* 0x001fe20000004100 */
[----:B------:R-:W-:Y:S01]  /*8510*/  MOV R37, R35 ;  /* 0x0000002300257202 */ /* 0x000fe20000000f00 */
[--C-:B------:R-:W-:Y:S01]  /*8520*/  HADD2.F32 R51, -RZ, R49.reuse.H0_H0 ;  /* 0x20000031ff337230 */ /* 0x100fe20000004100 */
[----:B------:R-:W-:Y:S01]  /*8530*/  SHF.R.U32.HI R64, RZ, 0x10, R65 ;  /* 0x00000010ff407819 */ /* 0x000fe20000011641 */
[----:B------:R-:W-:Y:S01]  /*8540*/  HADD2.F32 R49, -RZ, R49.H1_H1 ;  /* 0x30000031ff317230 */ /* 0x000fe20000004100 */
[----:B------:R-:W-:Y:S01]  /*8550*/  SHF.R.U64 R48, R78, 0x10, R79 ;  /* 0x000000104e307819 */ /* 0x000fe2000000124f */
[----:B------:R-:W-:-:S02]  /*8560*/  HADD2.F32 R35, -RZ, R33.H0_H0 ;  /* 0x20000021ff237230 */ /* 0x000fc40000004100 */
[-C--:B------:R-:W-:Y:S01]  /*8570*/  FMUL.FTZ R80, R51, R54.reuse ;  /* 0x0000003633507220 */ /* 0x080fe20000410000 */
[----:B------:R-:W-:Y:S01]  /*8580*/  HADD2.F32 R76, -RZ, R76.H0_H0 ;  /* 0x2000004cff4c7230 */ /* 0x000fe20000004100 */
[----:B------:R-:W-:Y:S01]  /*8590*/  SHF.R.U32.HI R78, RZ, 0x10, R79 ;  /* 0x00000010ff4e7819 */ /* 0x000fe2000001164f */
[----:B------:R-:W-:Y:S02]  /*85a0*/  HADD2.F32 R52, -RZ, R167.H1_H1 ;  /* 0x300000a7ff347230 */ /* 0x000fe40000004100 */
[----:B------:R-:W-:Y:S01]  /*85b0*/  FMUL.FTZ R54, R35, R54 ;  /* 0x0000003623367220 */ /* 0x000fe20000410000 */
[----:B------:R-:W-:Y:S02]  /*85c0*/  HADD2.F32 R64, -RZ, R64.H0_H0 ;  /* 0x20000040ff407230 */ /* 0x000fe40000004100 */
[-C--:B------:R-:W-:Y:S01]  /*85d0*/  FMUL.FTZ R53, R49, R76.reuse ;  /* 0x0000004c31357220 */ /* 0x080fe20000410000 */
[----:B------:R-:W-:Y:S01]  /*85e0*/  FMUL.FTZ R76, R50, R76 ;  /* 0x0000004c324c7220 */ /* 0x000fe20000410000 */
        /* <DEDUP_REMOVED lines=10> */
[----:B------:R-:W-:Y:S02]  /*8690*/  HADD2.F32 R53, -RZ, R78.H0_H0 ;  /* 0x2000004eff357230 */ /* 0x000fe40000004100 */
[--C-:B------:R-:W-:Y:S02]  /*86a0*/  HADD2.F32 R39, -RZ, R37.reuse.H0_H0 ;  /* 0x20000025ff277230 */ /* 0x100fe40000004100 */
[----:B------:R-:W-:Y:S02]  /*86b0*/  HADD2.F32 R54, -RZ, R37.H1_H1 ;  /* 0x30000025ff367230 */ /* 0x000fe40000004100 */
[----:B------:R-:W-:Y:S01]  /*86c0*/  FMUL.FTZ R55, R64, R53 ;  /* 0x0000003540377220 */ /* 0x000fe20000410000 */
[----:B------:R-:W-:-:S02]  /*86d0*/  HADD2.F32 R76, -RZ, R166.H1_H1 ;  /* 0x300000a6ff4c7230 */ /* 0x000fc40000004100 */
[----:B------:R-:W-:Y:S02]  /*86e0*/  HADD2.F32 R51, -RZ, R66.H0_H0 ;  /* 0x20000042ff337230 */ /* 0x000fe40000004100 */
[-C--:B------:R-:W-:Y:S01]  /*86f0*/  FMUL.FTZ R66, R49, R80.reuse ;  /* 0x0000005031427220 */ /* 0x080fe20000410000 */
[C---:B------:R-:W-:Y:S01]  /*8700*/  FMUL.FTZ R80, R39.reuse, R80 ;  /* 0x0000005027507220 */ /* 0x040fe20000410000 */
[----:B------:R-:W-:Y:S01]  /*8710*/  FMUL.FTZ R53, R54, R53 ;  /* 0x0000003536357220 */ /* 0x000fe20000410000 */
[----:B------:R-:W-:Y:S02]  /*8720*/  HADD2.F32 R169, -RZ, R169.H0_H0 ;  /* 0x200000a9ffa97230 */ /* 0x000fe40000004100 */
[-C--:B------:R-:W-:Y:S01]  /*8730*/  FFMA.FTZ R37, R39, R76.reuse, -R66 ;  /* 0x0000004c27257223 */ /* 0x080fe20000010842 */
[----:B------:R-:W-:Y:S01]  /*8740*/  FFMA.FTZ R39, R49, R76, R80 ;  /* 0x0000004c31277223 */ /* 0x000fe20000010050 */
[----:B------:R-:W-:Y:S01]  /*8750*/  FFMA.FTZ R64, R64, R51, R53 ;  /* 0x0000003340407223 */ /* 0x000fe20000010035 */
[----:B------:R-:W-:-:S02]  /*8760*/  HADD2.F32 R76, -RZ, R46.H0_H0 ;  /* 0x2000002eff4c7230 */ /* 0x000fc40000004100 */
[----:B------:R-:W-:Y:S01]  /*8770*/  FFMA.FTZ R54, R54, R51, -R55 ;  /* 0x0000003336367223 */ /* 0x000fe20000010837 */
[----:B------:R-:W-:Y:S02]  /*8780*/  HADD2.F32 R53, -RZ, R36.H1_H1 ;  /* 0x30000024ff357230 */ /* 0x000fe40000004100 */
[----:B------:R-:W-:Y:S01]  /*8790*/  HADD2.F32 R49, -RZ, R32.H1_H1 ;  /* 0x30000020ff317230 */ /* 0x000fe20000004100 */
[----:B------:R-:W-:Y:S01]  /*87a0*/  F2FP.F16.F32.PACK_AB R39, R64, R39 ;  /* 0x000000274027723e */ /* 0x000fe200000000ff */
[----:B------:R-:W-:Y:S02]  /*87b0*/  HADD2.F32 R51, -RZ, R36.H0_H0 ;  /* 0x20000024ff337230 */ /* 0x000fe40000004100 */
[-C--:B------:R-:W-:Y:S01]  /*87c0*/  FMUL.FTZ R78, R53, R76.reuse ;  /* 0x0000004c354e7220 */ /* 0x080fe20000410000 */
[----:B------:R-:W-:Y:S02]  /*87d0*/  HADD2.F32 R46, -RZ, R32.H0_H0 ;  /* 0x20000020ff2e7230 */ /* 0x000fe40000004100 */
[----:B------:R-:W-:Y:S01]  /*87e0*/  FMUL.FTZ R76, R49, R76 ;  /* 0x0000004c314c7220 */ /* 0x000fe20000410000 */
[----:B------:R-:W-:-:S02]  /*87f0*/  HADD2.F32 R66, -RZ, R45.H0_H0 ;  /* 0x2000002dff427230 */ /* 0x000fc40000004100 */
[-C--:B------:R-:W-:Y:S01]  /*8800*/  FMUL.FTZ R45, R51, R169.reuse ;  /* 0x000000a9332d7220 */ /* 0x080fe20000410000 */
[----:B------:R-:W-:Y:S02]  /*8810*/  HADD2.F32 R167, -RZ, R167.H0_H0 ;  /* 0x200000a7ffa77230 */ /* 0x000fe40000004100 */
[C---:B------:R-:W-:Y:S01]  /*8820*/  FMUL.FTZ R36, R46.reuse, R169 ;  /* 0x000000a92e247220 */ /* 0x040fe20000410000 */
[----:B------:R-:W-:Y:S02]  /*8830*/  HADD2.F32 R47, -RZ, R47.H0_H0 ;  /* 0x2000002fff2f7230 */ /* 0x000fe40000004100 */
[----:B------:R-:W-:Y:S01]  /*8840*/  FFMA.FTZ R55, R53, R66, R76 ;  /* 0x0000004235377223 */ /* 0x000fe2000001004c */
[----:B------:R-:W-:Y:S02]  /*8850*/  HADD2.F32 R53, -RZ, R48.H0_H0 ;  /* 0x20000030ff357230 */ /* 0x000fe40000004100 */
[-C--:B------:R-:W-:Y:S01]  /*8860*/  FFMA.FTZ R32, R46, R167.reuse, -R45 ;  /* 0x000000a72e207223 */ /* 0x080fe2000001082d */
[----:B------:R-:W-:Y:S01]  /*8870*/  FFMA.FTZ R36, R51, R167, R36 ;  /* 0x000000a733247223 */ /* 0x000fe20000010024 */
[----:B------:R-:W-:-:S02]  /*8880*/  HADD2.F32 R48, -RZ, R38.H0_H0 ;  /* 0x20000026ff307230 */ /* 0x000fc40000004100 */
[----:B------:R-:W-:Y:S01]  /*8890*/  FFMA.FTZ R45, R49, R66, -R78 ;  /* 0x00000042312d7223 */ /* 0x000fe2000001084e */
[----:B------:R-:W-:Y:S01]  /*88a0*/  HADD2.F32 R51, -RZ, R168.H0_H0 ;  /* 0x200000a8ff337230 */ /* 0x000fe20000004100 */
[----:B------:R-:W-:Y:S01]  /*88b0*/  F2FP.F16.F32.PACK_AB R54, R54, R37 ;  /* 0x000000253636723e */ /* 0x000fe200000000ff */
        /* <DEDUP_REMOVED lines=8> */
[----:B------:R-:W-:Y:S01]  /*8940*/  F2FP.F16.F32.PACK_AB R32, R45, R32 ;  /* 0x000000202d20723e */ /* 0x000fe200000000ff */
[----:B------:R-:W-:Y:S01]  /*8950*/  FMUL.FTZ R53, R34, R53 ;  /* 0x0000003522357220 */ /* 0x000fe20000410000 */
[----:B------:R-:W-:Y:S01]  /*8960*/  F2FP.F16.F32.PACK_AB R36, R55, R36 ;  /* 0x000000243724723e */ /* 0x000fe200000000ff */
[-C--:B------:R-:W-:Y:S01]  /*8970*/  FFMA.FTZ R65, R46, R49.reuse, -R65 ;  /* 0x000000312e417223 */ /* 0x080fe20000010841 */
[----:B------:R-:W-:Y:S01]  /*8980*/  FFMA.FTZ R51, R48, R49, R51 ;  /* 0x0000003130337223 */ /* 0x000fe20000010033 */
[-C--:B------:R-:W-:Y:S01]  /*8990*/  FFMA.FTZ R34, R34, R47.reuse, -R67 ;  /* 0x0000002f22227223 */ /* 0x080fe20000010843 */
[----:B------:R-:W-:Y:S01]  /*89a0*/  FFMA.FTZ R38, R38, R47, R53 ;  /* 0x0000002f26267223 */ /* 0x000fe20000010035 */
[----:B------:R-:W-:-:S03]  /*89b0*/  IMAD.MOV.U32 R35, RZ, RZ, R54 ;  /* 0x000000ffff237224 */ /* 0x000fc600078e0036 */
[----:B------:R-:W-:Y:S02]  /*89c0*/  F2FP.F16.F32.PACK_AB R34, R34, R65 ;  /* 0x000000412222723e */ /* 0x000fe400000000ff */
[----:B------:R-:W-:-:S07]  /*89d0*/  F2FP.F16.F32.PACK_AB R38, R38, R51 ;  /* 0x000000332626723e */ /* 0x000fce00000000ff */
.L_x_2796:
[----:B------:R-:W-:Y:S05]  /*89e0*/  BSYNC B2 ;  /* 0x0000000000027941 */ /* 0x000fea0003800000 */
.L_x_2795:
[----:B0-----:R0:W-:Y:S04]  /*89f0*/  STG.E.128 desc[UR60][R40.64], R32 ;  /* 0x0000002028007986 */ /* 0x0011e8000c101d3c */
[----:B--2---:R0:W-:Y:S02]  /*8a00*/  @!P0 STG.E.128 desc[UR60][R42.64], R36 ;  /* 0x000000242a008986 */ /* 0x0041e4000c101d3c */
.L_x_2794:
[----:B------:R-:W-:Y:S05]  /*8a10*/  BSYNC B1 ;  /* 0x0000000000017941 */ /* 0x000fea0003800000 */
.L_x_2793:
        /* <DEDUP_REMOVED lines=10> */
[----:B---3--:R-:W-:Y:S01]  /*8ac0*/  SHF.R.S32.HI R40, RZ, 0x1f, R33 ;  /* 0x0000001fff287819 */ /* 0x008fe20000011421 */
[----:B------:R-:W-:-:S03]  /*8ad0*/  IMAD.SHL.U32 R32, R33, 0x8, RZ ;  /* 0x0000000821207824 */ /* 0x000fc600078e00ff */
[----:B------:R-:W-:Y:S01]  /*8ae0*/  LEA.HI R40, R40, R33, RZ, 0x3 ;  /* 0x0000002128287211 */ /* 0x000fe200078f18ff */
[----:B------:R-:W-:Y:S01]  /*8af0*/  IMAD R33, R17, 0x6000, R135 ;  /* 0x0000600011217824 */ /* 0x000fe200078e0287 */
[----:B------:R-:W-:-:S03]  /*8b00*/  ISETP.GE.AND P0, PT, R32, R141, PT ;  /* 0x0000008d2000720c */ /* 0x000fc60003f06270 */
[----:B------:R-:W-:Y:S02]  /*8b10*/  IMAD.SHL.U32 R40, R40, 0x400, RZ ;  /* 0x0000040028287824 */ /* 0x000fe400078e00ff */
[----:B------:R-:W-:-:S03]  /*8b20*/  IMAD R33, R33, 0x2, R16 ;  /* 0x0000000221217824 */ /* 0x000fc600078e0210 */
[----:B------:R-:W-:-:S05]  /*8b30*/  LOP3.LUT R40, R40, 0x7fffe000, RZ, 0xc0, !PT ;  /* 0x7fffe00028287812 */ /* 0x000fca00078ec0ff */
[--C-:B------:R-:W-:Y:S02]  /*8b40*/  @!P0 SHF.R.S32.HI R37, RZ, 0x1f, R32.reuse ;  /* 0x0000001fff258819 */ /* 0x100fe40000011420 */
[--C-:B------:R-:W-:Y:S02]  /*8b50*/  @!P0 IADD3 R34, P4, P5, R92, R124, R32.reuse ;  /* 0x0000007c5c228210 */ /* 0x100fe40007d9e020 */
[----:B------:R-:W-:Y:S02]  /*8b60*/  LOP3.LUT R32, R195, 0x38, R32, 0xf8, !PT ;  /* 0x00000038c3207812 */ /* 0x000fe400078ef820 */
[----:B------:R-:W-:Y:S02]  /*8b70*/  @!P0 IADD3.X R37, R89, R44, R37, P4, P5 ;  /* 0x0000002c59258210 */ /* 0x000fe400027ea425 */
[----:B------:R-:W-:-:S04]  /*8b80*/  LOP3.LUT R32, R32, R231, RZ, 0x3c, !PT ;  /* 0x000000e720207212 */ /* 0x000fc800078e3cff */
[----:B------:R-:W-:Y:S02]  /*8b90*/  IADD3 R32, R32, R40, R199 ;  /* 0x0000002820207210 */ /* 0x000fe40007ffe0c7 */
[----:B------:R-:W-:-:S03]  /*8ba0*/  LEA R40, P4, R36, R114, 0x1 ;  /* 0x0000007224287211 */ /* 0x000fc600078808ff */
[----:B------:R-:W-:Y:S01]  /*8bb0*/  IMAD R35, R17, 0x6000, R32 ;  /* 0x0000600011237824 */ /* 0x000fe200078e0220 */
[-C--:B------:R-:W-:Y:S02]  /*8bc0*/  LEA.HI.X R41, R36, R115.reuse, R38, 0x1, P4 ;  /* 0x0000007324297211 */ /* 0x080fe400020f0c26 */
[C---:B------:R-:W-:Y:S02]  /*8bd0*/  @!P0 LEA R42, P4, R34.reuse, R114, 0x1 ;  /* 0x00000072222a8211 */ /* 0x040fe400078808ff */
[----:B------:R-:W-:Y:S02]  /*8be0*/  LEA R36, R35, R16, 0x1 ;  /* 0x0000001023247211 */ /* 0x000fe400078e08ff */
[----:B------:R-:W-:Y:S02]  /*8bf0*/  @!P0 LEA.HI.X R43, R34, R115, R37, 0x1, P4 ;  /* 0x00000073222b8211 */ /* 0x000fe400020f0c25 */
[----:B------:R-:W0:Y:S01]  /*8c00*/  LDS.128 R32, [R33+0x1c400] ;  /* 0x01c4000021207984 */ /* 0x000e220000000c00 */
[----:B------:R-:W-:-:S03]  /*8c10*/  ISETP.GE.AND P4, PT, R186, R118, PT ;  /* 0x00000076ba00720c */ /* 0x000fc60003f86270 */
[----:B------:R-:W2:Y:S10]  /*8c20*/  LDS.128 R36, [R36+0x1c400] ;  /* 0x01c4000024247984 */ /* 0x000eb40000000c00 */
[----:B------:R-:W-:Y:S05]  /*8c30*/  @P4 BRA `(.L_x_2800) ;  /* 0x00000004005c4947 */ /* 0x000fea0003800000 */
[----:B0-----:R-:W-:Y:S01]  /*8c40*/  IMAD.MOV.U32 R49, RZ, RZ, R32 ;  /* 0x000000ffff317224 */ /* 0x001fe200078e0020 */
[----:B------:R-:W-:Y:S01]  /*8c50*/  SHF.R.U32.HI R54, RZ, 0x10, R73 ;  /* 0x00000010ff367819 */ /* 0x000fe20000011649 */
[----:B--2---:R-:W-:Y:S01]  /*8c60*/  IMAD.MOV.U32 R32, RZ, RZ, R37 ;  /* 0x000000ffff207224 */ /* 0x004fe200078e0025 */
[----:B------:R-:W-:Y:S01]  /*8c70*/  MOV R51, R39 ;  /* 0x0000002700337202 */ /* 0x000fe20000000f00 */
[----:B------:R-:W-:Y:S01]  /*8c80*/  IMAD.MOV.U32 R50, RZ, RZ, R36 ;  /* 0x000000ffff327224 */ /* 0x000fe200078e0024 */
[--C-:B------:R-:W-:Y:S01]  /*8c90*/  SHF.R.U32.HI R52, RZ, 0x10, R61.reuse ;  /* 0x00000010ff347819 */ /* 0x100fe2000001163d */
[----:B------:R-:W-:Y:S01]  /*8ca0*/  HADD2.F32 R55, -RZ, R165.H1_H1 ;  /* 0x300000a5ff377230 */ /* 0x000fe20000004100 */
[----:B------:R-:W-:Y:S01]  /*8cb0*/  SHF.R.U64 R46, R60, 0x10, R61 ;  /* 0x000000103c2e7819 */ /* 0x000fe2000000123d */
[--C-:B------:R-:W-:Y:S01]  /*8cc0*/  HADD2.F32 R36, -RZ, R32.reuse.H0_H0 ;  /* 0x20000020ff247230 */ /* 0x100fe20000004100 */
[--C-:B------:R-:W-:Y:S01]  /*8cd0*/  SHF.R.U64 R47, R74, 0x10, R75.reuse ;  /* 0x000000104a2f7819 */ /* 0x100fe2000000124b */
[----:B------:R-:W-:Y:S01]  /*8ce0*/  HADD2.F32 R39, -RZ, R32.H1_H1 ;  /* 0x30000020ff277230 */ /* 0x000fe20000004100 */
[----:B------:R-:W-:Y:S01]  /*8cf0*/  SHF.R.U32.HI R74, RZ, 0x10, R75 ;  /* 0x00000010ff4a7819 */ /* 0x000fe2000001164b */
[----:B------:R-:W-:Y:S01]  /*8d00*/  IMAD.MOV.U32 R37, RZ, RZ, R35 ;  /* 0x000000ffff257224 */ /* 0x000fe200078e0023 */
[--C-:B------:R-:W-:Y:S01]  /*8d10*/  SHF.R.U64 R45, R62, 0x10, R63.reuse ;  /* 0x000000103e2d7819 */ /* 0x100fe2000000123f */
[--C-:B------:R-:W-:Y:S01]  /*8d20*/  HADD2.F32 R32, -RZ, R33.reuse.H0_H0 ;  /* 0x20000021ff207230 */ /* 0x100fe20000004100 */
[----:B------:R-:W-:Y:S01]  /*8d30*/  SHF.R.U32.HI R62, RZ, 0x10, R63 ;  /* 0x00000010ff3e7819 */ /* 0x000fe2000001163f */
[----:B------:R-:W-:Y:S01]  /*8d40*/  HADD2.F32 R54, -RZ, R54.H0_H0 ;  /* 0x20000036ff367230 */ /* 0x000fe20000004100 */
[----:B------:R-:W-:Y:S01]  /*8d50*/  SHF.R.U64 R48, R72, 0x10, R73 ;  /* 0x0000001048307819 */ /* 0x000fe20000001249 */
[----:B------:R-:W-:-:S02]  /*8d60*/  HADD2.F32 R35, -RZ, R33.H1_H1 ;  /* 0x30000021ff237230 */ /* 0x000fc40000004100 */
        /* <DEDUP_REMOVED lines=16> */
[----:B------:R-:W-:Y:S02]  /*8e70*/  HADD2.F32 R39, -RZ, R37.H0_H0 ;  /* 0x20000025ff277230 */ /* 0x000fe40000004100 */
        /* <DEDUP_REMOVED lines=25> */
[CC--:B------:R-:W-:Y:S01]  /*9010*/  FMUL.FTZ R53, R51.reuse, R165.reuse ;  /* 0x000000a533357220 */ /* 0x0c0fe20000410000 */
[----:B------:R-:W-:Y:S01]  /*9020*/  FFMA.FTZ R55, R50, R46, R55 ;  /* 0x0000002e32377223 */ /* 0x000fe20000010037 */
[----:B------:R-:W-:Y:S02]  /*9030*/  HADD2.F32 R47, -RZ, R38.H0_H0 ;  /* 0x20000026ff2f7230 */ /* 0x000fe40000004100 */
[C---:B------:R-:W-:Y:S01]  /*9040*/  FMUL.FTZ R54, R48.reuse, R165 ;  /* 0x000000a530367220 */ /* 0x040fe20000410000 */
[----:B------:R-:W-:Y:S02]  /*9050*/  HADD2.F32 R46, -RZ, R34.H0_H0 ;  /* 0x20000022ff2e7230 */ /* 0x000fe40000004100 */
[-C--:B------:R-:W-:Y:S01]  /*9060*/  FFMA.FTZ R53, R48, R154.reuse, -R53 ;  /* 0x0000009a30357223 */ /* 0x080fe20000010835 */
[----:B------:R-:W-:Y:S02]  /*9070*/  HADD2.F32 R38, -RZ, R38.H1_H1 ;  /* 0x30000026ff267230 */ /* 0x000fe40000004100 */
[----:B------:R-:W-:Y:S01]  /*9080*/  FFMA.FTZ R54, R51, R154, R54 ;  /* 0x0000009a33367223 */ /* 0x000fe20000010036 */
[----:B------:R-:W-:-:S02]  /*9090*/  HADD2.F32 R155, -RZ, R155.H0_H0 ;  /* 0x2000009bff9b7230 */ /* 0x000fc40000004100 */
[----:B------:R-:W-:Y:S02]  /*90a0*/  HADD2.F32 R34, -RZ, R34.H1_H1 ;  /* 0x30000022ff227230 */ /* 0x000fe40000004100 */
[----:B------:R-:W-:Y:S01]  /*90b0*/  FMUL.FTZ R61, R38, R49 ;  /* 0x00000031263d7220 */ /* 0x000fe20000410000 */
[----:B------:R-:W-:Y:S02]  /*90c0*/  HADD2.F32 R153, -RZ, R153.H0_H0 ;  /* 0x20000099ff997230 */ /* 0x000fe40000004100 */
[-C--:B------:R-:W-:Y:S01]  /*90d0*/  FMUL.FTZ R51, R47, R155.reuse ;  /* 0x0000009b2f337220 */ /* 0x080fe20000410000 */
[----:B------:R-:W-:Y:S02]  /*90e0*/  HADD2.F32 R45, -RZ, R45.H0_H0 ;  /* 0x2000002dff2d7230 */ /* 0x000fe40000004100 */
[----:B------:R-:W-:Y:S01]  /*90f0*/  FMUL.FTZ R48, R46, R155 ;  /* 0x0000009b2e307220 */ /* 0x000fe20000410000 */
[----:B------:R-:W-:Y:S01]  /*9100*/  FMUL.FTZ R49, R34, R49 ;  /* 0x0000003122317220 */ /* 0x000fe20000410000 */
[----:B------:R-:W-:Y:S01]  /*9110*/  FFMA.FTZ R51, R46, R153, -R51 ;  /* 0x000000992e337223 */ /* 0x000fe20000010833 */
[----:B------:R-:W-:-:S02]  /*9120*/  IMAD.MOV.U32 R33, RZ, RZ, R35 ;  /* 0x000000ffff217224 */ /* 0x000fc400078e0023 */
        /* <DEDUP_REMOVED lines=8> */
.L_x_2800:
[----:B------:R-:W-:Y:S05]  /*91b0*/  BSYNC B2 ;  /* 0x0000000000027941 */ /* 0x000fea0003800000 */
.L_x_2799:
[----:B0-----:R0:W-:Y:S04]  /*91c0*/  STG.E.128 desc[UR60][R40.64], R32 ;  /* 0x0000002028007986 */ /* 0x0011e8000c101d3c */
[----:B--2---:R0:W-:Y:S02]  /*91d0*/  @!P0 STG.E.128 desc[UR60][R42.64], R36 ;  /* 0x000000242a008986 */ /* 0x0041e4000c101d3c */
.L_x_2798:
[----:B------:R-:W-:Y:S05]  /*91e0*/  BSYNC B1 ;  /* 0x0000000000017941 */ /* 0x000fea0003800000 */
.L_x_2797:
        /* <DEDUP_REMOVED lines=12> */
[C---:B------:R-:W-:Y:S02]  /*92b0*/  LEA R40, P0, R41.reuse, R114, 0x1 ;  /* 0x0000007229287211 */ /* 0x040fe400078008ff */
[----:B------:R-:W-:Y:S01]  /*92c0*/  SHF.R.S32.HI R33, RZ, 0x1f, R144 ;  /* 0x0000001fff217819 */ /* 0x000fe20000011490 */
[----:B------:R-:W-:Y:S01]  /*92d0*/  IMAD.SHL.U32 R42, R144, 0x8, RZ ;  /* 0x00000008902a7824 */ /* 0x000fe200078e00ff */
[----:B------:R-:W-:Y:S02]  /*92e0*/  LEA.HI.X R41, R41, R115, R46, 0x1, P0 ;  /* 0x0000007329297211 */ /* 0x000fe400000f0c2e */
[----:B------:R-:W-:Y:S02]  /*92f0*/  LEA.HI R33, R33, R144, RZ, 0x3 ;  /* 0x0000009021217211 */ /* 0x000fe400078f18ff */
[----:B------:R-:W-:-:S03]  /*9300*/  LOP3.LUT R32, R195, 0x38, R42, 0xf8, !PT ;  /* 0x00000038c3207812 */ /* 0x000fc600078ef82a */
[----:B------:R-:W-:Y:S01]  /*9310*/  IMAD.SHL.U32 R33, R33, 0x400, RZ ;  /* 0x0000040021217824 */ /* 0x000fe200078e00ff */
[----:B------:R-:W-:-:S04]  /*9320*/  LOP3.LUT R32, R32, R231, RZ, 0x3c, !PT ;  /* 0x000000e720207212 */ /* 0x000fc800078e3cff */
[----:B------:R-:W-:-:S04]  /*9330*/  LOP3.LUT R33, R33, 0x7fffe000, RZ, 0xc0, !PT ;  /* 0x7fffe00021217812 */ /* 0x000fc800078ec0ff */
[----:B------:R-:W-:Y:S01]  /*9340*/  IADD3 R32, R32, R33, R199 ;  /* 0x0000002120207210 */ /* 0x000fe20007ffe0c7 */
[----:B------:R-:W-:-:S04]  /*9350*/  IMAD R33, R17, 0x6000, R134 ;  /* 0x0000600011217824 */ /* 0x000fc800078e0286 */
[----:B------:R-:W-:Y:S01]  /*9360*/  IMAD R35, R17, 0x6000, R32 ;  /* 0x0000600011237824 */ /* 0x000fe200078e0220 */
[----:B------:R-:W-:-:S03]  /*9370*/  LEA R33, R33, R16, 0x1 ;  /* 0x0000001021217211 */ /* 0x000fc600078e08ff */
[----:B------:R-:W-:-:S03]  /*9380*/  IMAD R36, R35, 0x2, R16 ;  /* 0x0000000223247824 */ /* 0x000fc600078e0210 */
        /* <DEDUP_REMOVED lines=23> */
[----:B------:R-:W-:Y:S01]  /*9500*/  FMUL.FTZ R33, R39, R51 ;  /* 0x0000003327217220 */ /* 0x000fe20000410000 */
[----:B------:R-:W-:Y:S02]  /*9510*/  HADD2.F32 R50, -RZ, R149.H1_H1 ;  /* 0x30000095ff327230 */ /* 0x000fe40000004100 */
[----:B------:R-:W-:Y:S01]  /*9520*/  FFMA.FTZ R54, R37, R52, R54 ;  /* 0x0000003425367223 */ /* 0x000fe20000010036 */
[----:B------:R-:W-:-:S02]  /*9530*/  HADD2.F32 R37, -RZ, R49.H0_H0 ;  /* 0x20000031ff257230 */ /* 0x000fc40000004100 */
[C---:B------:R-:W-:Y:S01]  /*9540*/  FMUL.FTZ R56, R32.reuse, R51 ;  /* 0x0000003320387220 */ /* 0x040fe20000410000 */
[----:B------:R-:W-:Y:S01]  /*9550*/  FFMA.FTZ R53, R35, R52, -R58 ;  /* 0x0000003423357223 */ /* 0x000fe2000001083a */
[----:B------:R-:W-:Y:S02]  /*9560*/  HADD2.F32 R49, -RZ, R49.H1_H1 ;  /* 0x30000031ff317230 */ /* 0x000fe40000004100 */
[-C--:B------:R-:W-:Y:S01]  /*9570*/  FFMA.FTZ R32, R32, R50.reuse, -R33 ;  /* 0x0000003220207223 */ /* 0x080fe20000010821 */
[----:B------:R-:W-:Y:S02]  /*9580*/  HADD2.F32 R51, -RZ, R70.H0_H0 ;  /* 0x20000046ff337230 */ /* 0x000fe40000004100 */
[----:B------:R-:W-:Y:S01]  /*9590*/  FFMA.FTZ R33, R39, R50, R56 ;  /* 0x0000003227217223 */ /* 0x000fe20000010038 */
[----:B------:R-:W-:Y:S01]  /*95a0*/  HADD2.F32 R52, -RZ, R150.H1_H1 ;  /* 0x30000096ff347230 */ /* 0x000fe20000004100 */
[----:B------:R-:W-:Y:S01]  /*95b0*/  SHF.R.U64 R57, R68, 0x10, R69 ;  /* 0x0000001044397819 */ /* 0x000fe20000001245 */
[----:B------:R-:W-:-:S02]  /*95c0*/  HADD2.F32 R35, -RZ, R36.H0_H0 ;  /* 0x20000024ff237230 */ /* 0x000fc40000004100 */
[-C--:B------:R-:W-:Y:S01]  /*95d0*/  FMUL.FTZ R55, R49, R51.reuse ;  /* 0x0000003331377220 */ /* 0x080fe20000410000 */
[----:B------:R-:W-:Y:S02]  /*95e0*/  HADD2.F32 R36, -RZ, R36.H1_H1 ;  /* 0x30000024ff247230 */ /* 0x000fe40000004100 */
[-C--:B------:R-:W-:Y:S01]  /*95f0*/  FMUL.FTZ R56, R37, R52.reuse ;  /* 0x0000003425387220 */ /* 0x080fe20000410000 */
[----:B------:R-:W-:Y:S02]  /*9600*/  HADD2.F32 R39, -RZ, R59.H0_H0 ;  /* 0x2000003bff277230 */ /* 0x000fe40000004100 */
[----:B------:R-:W-:Y:S01]  /*9610*/  FMUL.FTZ R52, R35, R52 ;  /* 0x0000003423347220 */ /* 0x000fe20000410000 */
[----:B------:R-:W-:Y:S02]  /*9620*/  HADD2.F32 R50, -RZ, R148.H1_H1 ;  /* 0x30000094ff327230 */ /* 0x000fe40000004100 */
[----:B------:R-:W-:Y:S01]  /*9630*/  FMUL.FTZ R58, R36, R51 ;  /* 0x00000033243a7220 */ /* 0x000fe20000410000 */
[----:B------:R-:W-:-:S02]  /*9640*/  HADD2.F32 R151, -RZ, R151.H0_H0 ;  /* 0x20000097ff977230 */ /* 0x000fc40000004100 */
[----:B------:R-:W-:Y:S01]  /*9650*/  FFMA.FTZ R55, R36, R39, -R55 ;  /* 0x0000002724377223 */ /* 0x000fe20000010837 */
[----:B------:R-:W-:Y:S02]  /*9660*/  HADD2.F32 R36, -RZ, R48.H0_H0 ;  /* 0x20000030ff247230 */ /* 0x000fe40000004100 */
[-C--:B------:R-:W-:Y:S01]  /*9670*/  FFMA.FTZ R56, R35, R50.reuse, -R56 ;  /* 0x0000003223387223 */ /* 0x080fe20000010838 */
[----:B------:R-:W-:Y:S02]  /*9680*/  HADD2.F32 R35, -RZ, R47.H0_H0 ;  /* 0x2000002fff237230 */ /* 0x000fe40000004100 */
        /* <DEDUP_REMOVED lines=9> */
[----:B------:R-:W-:Y:S02]  /*9720*/  HADD2.F32 R46, -RZ, R46.H0_H0 ;  /* 0x2000002eff2e7230 */ /* 0x000fe40000004100 */
[----:B------:R-:W-:Y:S01]  /*9730*/  FMUL.FTZ R52, R48, R37 ;  /* 0x0000002530347220 */ /* 0x000fe20000410000 */
[----:B------:R-:W-:-:S02]  /*9740*/  HADD2.F32 R36, -RZ, R38.H0_H0 ;  /* 0x20000026ff247230 */ /* 0x000fc40000004100 */
[----:B------:R-:W-:Y:S01]  /*9750*/  FMUL.FTZ R37, R47, R37 ;  /* 0x000000252f257220 */ /* 0x000fe20000410000 */
[----:B------:R-:W-:Y:S02]  /*9760*/  HADD2.F32 R45, -RZ, R45.H0_H0 ;  /* 0x2000002dff2d7230 */ /* 0x000fe40000004100 */
[----:B------:R-:W-:Y:S01]  /*9770*/  FFMA.FTZ R58, R49, R39, R58 ;  /* 0x00000027313a7223 */ /* 0x000fe2000001003a */
[----:B------:R-:W-:Y:S02]  /*9780*/  HADD2.F32 R35, -RZ, R34.H0_H0 ;  /* 0x20000022ff237230 */ /* 0x000fe40000004100 */
[-C--:B------:R-:W-:Y:S01]  /*9790*/  FFMA.FTZ R47, R47, R46.reuse, -R52 ;  /* 0x0000002e2f2f7223 */ /* 0x080fe20000010834 */
[----:B------:R-:W-:Y:S02]  /*97a0*/  HADD2.F32 R38, -RZ, R38.H1_H1 ;  /* 0x30000026ff267230 */ /* 0x000fe40000004100 */
[----:B------:R-:W-:Y:S01]  /*97b0*/  FFMA.FTZ R46, R48, R46, R37 ;  /* 0x0000002e302e7223 */ /* 0x000fe20000010025 */
[----:B------:R-:W-:Y:S01]  /*97c0*/  HADD2.F32 R150, -RZ, R150.H0_H0 ;  /* 0x20000096ff967230 */ /* 0x000fe20000004100 */
[----:B------:R-:W-:Y:S01]  /*97d0*/  F2FP.F16.F32.PACK_AB R53, R53, R32 ;  /* 0x000000203535723e */ /* 0x000fe200000000ff */
[----:B------:R-:W-:-:S02]  /*97e0*/  HADD2.F32 R34, -RZ, R34.H1_H1 ;  /* 0x30000022ff227230 */ /* 0x000fc40000004100 */
[-C--:B------:R-:W-:Y:S01]  /*97f0*/  FMUL.FTZ R39, R38, R45.reuse ;  /* 0x0000002d26277220 */ /* 0x080fe20000410000 */
[----:B------:R-:W-:Y:S02]  /*9800*/  HADD2.F32 R148, -RZ, R148.H0_H0 ;  /* 0x20000094ff947230 */ /* 0x000fe40000004100 */
[-C--:B------:R-:W-:Y:S01]  /*9810*/  FMUL.FTZ R48, R36, R150.reuse ;  /* 0x0000009624307220 */ /* 0x080fe20000410000 */
[----:B------:R-:W-:Y:S02]  /*9820*/  HADD2.F32 R43, -RZ, R43.H0_H0 ;  /* 0x2000002bff2b7230 */ /* 0x000fe40000004100 */
[C---:B------:R-:W-:Y:S01]  /*9830*/  FMUL.FTZ R37, R35.reuse, R150 ;  /* 0x0000009623257220 */ /* 0x040fe20000410000 */
[----:B------:R-:W-:Y:S01]  /*9840*/  FMUL.FTZ R45, R34, R45 ;  /* 0x0000002d222d7220 */ /* 0x000fe20000410000 */
[-C--:B------:R-:W-:Y:S01]  /*9850*/  FFMA.FTZ R48, R35, R148.reuse, -R48 ;  /* 0x0000009423307223 */ /* 0x080fe20000010830 */
[----:B------:R-:W-:Y:S01]  /*9860*/  F2FP.F16.F32.PACK_AB R54, R54, R33 ;  /* 0x000000213636723e */ /* 0x000fe200000000ff */
[----:B------:R-:W-:Y:S01]  /*9870*/  FFMA.FTZ R37, R36, R148, R37 ;  /* 0x0000009424257223 */ /* 0x000fe20000010025 */
[-C--:B------:R-:W-:Y:S01]  /*9880*/  FFMA.FTZ R39, R34, R43.reuse, -R39 ;  /* 0x0000002b22277223 */ /* 0x080fe20000010827 */
[----:B------:R-:W-:Y:S01]  /*9890*/  FFMA.FTZ R38, R38, R43, R45 ;  /* 0x0000002b26267223 */ /* 0x000fe2000001002d */
[----:B------:R-:W-:Y:S01]  /*98a0*/  F2FP.F16.F32.PACK_AB R51, R58, R51 ;  /* 0x000000333a33723e */ /* 0x000fe200000000ff */
[----:B------:R-:W-:Y:S01]  /*98b0*/  IMAD.MOV.U32 R33, RZ, RZ, R53 ;  /* 0x000000ffff217224 */ /* 0x000fe200078e0035 */
[----:B------:R-:W-:-:S02]  /*98c0*/  F2FP.F16.F32.PACK_AB R35, R55, R56 ;  /* 0x000000383723723e */ /* 0x000fc400000000ff */
[----:B------:R-:W-:Y:S01]  /*98d0*/  F2FP.F16.F32.PACK_AB R34, R39, R48 ;  /* 0x000000302722723e */ /* 0x000fe200000000ff */
[----:B------:R-:W-:Y:S01]  /*98e0*/  IMAD.MOV.U32 R39, RZ, RZ, R51 ;  /* 0x000000ffff277224 */ /* 0x000fe200078e0033 */
[----:B------:R-:W-:Y:S01]  /*98f0*/  F2FP.F16.F32.PACK_AB R38, R38, R37 ;  /* 0x000000252626723e */ /* 0x000fe200000000ff */
[----:B------:R-:W-:Y:S01]  /*9900*/  IMAD.MOV.U32 R37, RZ, RZ, R54 ;  /* 0x000000ffff257224 */ /* 0x000fe200078e0036 */
[----:B------:R-:W-:Y:S02]  /*9910*/  F2FP.F16.F32.PACK_AB R32, R47, R50 ;  /* 0x000000322f20723e */ /* 0x000fe400000000ff */
[----:B------:R-:W-:-:S07]  /*9920*/  F2FP.F16.F32.PACK_AB R36, R46, R151 ;  /* 0x000000972e24723e */ /* 0x000fce00000000ff */
.L_x_2802:
[----:B------:R-:W-:Y:S05]  /*9930*/  BSYNC B1 ;  /* 0x0000000000017941 */ /* 0x000fea0003800000 */
.L_x_2801:
        /* <DEDUP_REMOVED lines=10> */
.L_x_2718:
[----:B------:R-:W2:Y:S02]  /*99e0*/  LDL R32, [R1+0xc] ;  /* 0x00000c0001207983 */ /* 0x000ea40000100800 */
[----:B--2---:R-:W-:-:S13]  /*99f0*/  R2UR UR4, R32 ;  /* 0x00000000200472ca */ /* 0x004fda00000e0000 */
[----:B------:R-:W-:-:S06]  /*9a00*/  UISETP.NE.AND UP0, UPT, UR4, 0x3, UPT ;  /* 0x000000030400788c */ /* 0x000fcc000bf05270 */
[----:B------:R-:W-:-:S13]  /*9a10*/  PLOP3.LUT P1, PT, PT, PT, UP0, 0x80, 0x0 ;  /* 0x000000000000781c */ /* 0x000fda0003f2f008 */
[----:B------:R-:W-:Y:S05]  /*9a20*/  @!P1 BRA `(.L_x_2803) ;  /* 0x0000000000049947 */ /* 0x000fea0003800000 */
[----:B------:R-:W-:Y:S01]  /*9a30*/  BPT.TRAP 0x1 ;  /* 0x000000040000795c */ /* 0x000fe20000300000 */
.L_x_2803:
        /* <DEDUP_REMOVED lines=8> */
.L_x_3099:
[----:B------:R-:W-:Y:S05]  /*9ac0*/  BSYNC B1 ;  /* 0x0000000000017941 */ /* 0x000fea0003800000 */
.L_x_2804:
        /* <DEDUP_REMOVED lines=20> */
.L_x_2807:
[----:B------:R-:W-:Y:S05]  /*9c10*/  BSYNC B1 ;  /* 0x0000000000017941 */ /* 0x000fea0003800000 */
.L_x_2806:
        /* <DEDUP_REMOVED lines=20> */
.L_x_2751:
[----:B------:R-:W-:Y:S05]  /*9d60*/  BSYNC B0 ;  /* 0x0000000000007941 */ /* 0x000fea0003800000 */
.L_x_2717:
        /* <DEDUP_REMOVED lines=12> */
[----:B------:R-:W-:-:S04]  /*9e30*/  @!P0 IADD3 R32, R3, 0x348a0, RZ ;  /* 0x000348a003208810 */ /* 0x000fc80007ffe0ff */
[----:B------:R-:W-:-:S04]  /*9e40*/  @!P0 PRMT R32, RZ, 0x654, R32 ;  /* 0x00000654ff208816 */ /* 0x000fc80000000020 */
[----:B------:R0:W-:Y:S01]  /*9e50*/  @!P0 SYNCS.ARRIVE.TRANS64.RED.A1T0 RZ, [R32+URZ], RZ ;  /* 0x000000ff20ff89a7 */ /* 0x0001e2000810043f */
[----:B------:R-:W-:Y:S05]  /*9e60*/  @!P1 BRA `(.L_x_2809) ;  /* 0x0000000000049947 */ /* 0x000fea0003800000 */
[----:B------:R-:W-:Y:S01]  /*9e70*/  BPT.TRAP 0x1 ;  /* 0x000000040000795c */ /* 0x000fe20000300000 */
.L_x_2809:
[----:B------:R-:W-:Y:S05]  /*9e80*/  BSYNC B0 ;  /* 0x0000000000007941 */ /* 0x000fea0003800000 */
.L_x_2808:
[----:B------:R-:W2:Y:S01]  /*9e90*/  SYNCS.PHASECHK.TRANS64.TRYWAIT P4, [R3+URZ+0x348b0], R0 ;  /* 0x0348b000030075a7 */ /* 0x000ea2000808017f */
[----:B0-----:R-:W-:Y:S01]  /*9ea0*/  IMAD R32, R17, 0x4000, R26 ;  /* 0x0000400011207824 */ /* 0x001fe200078e021a */
[----:B------:R-:W-:Y:S01]  /*9eb0*/  ULDC.64 UR56, c[0x0][0x328] ;  /* 0x0000ca0000387ab9 */ /* 0x000fe20000000a00 */
[----:B------:R-:W-:Y:S01]  /*9ec0*/  ULDC.64 UR58, c[0x0][0x318] ;  /* 0x0000c600003a7ab9 */ /* 0x000fe20000000a00 */
[----:B------:R-:W-:Y:S01]  /*9ed0*/  BSSY B0, `(.L_x_2810) ;  /* 0x0000004000007945 */ /* 0x000fe20003800000 */
[----:B------:R-:W-:Y:S01]  /*9ee0*/  ISETP.GE.AND P1, PT, R184, R4, PT ;  /* 0x00000004b800720c */ /* 0x000fe20003f26270 */
[----:B------:R-:W-:Y:S02]  /*9ef0*/  IMAD.IADD R33, R121, 0x1, R32 ;  /* 0x0000000179217824 */ /* 0x000fe400078e0220 */
[----:B--2---:R-:W-:Y:S10]  /*9f00*/  @!P4 BRA `(.L_x_2811) ;  /* 0x000001a00090c947 */ /* 0x004ff40003800000 */
.L_x_3100:
[----:B------:R-:W-:Y:S05]  /*9f10*/  BSYNC B0 ;  /* 0x0000000000007941 */ /* 0x000fea0003800000 */
.L_x_2810:
[----:B------:R-:W-:Y:S01]  /*9f20*/  BSSY B0, `(.L_x_2812) ;  /* 0x000001a000007945 */ /* 0x000fe20003800000 */
[----:B01----:R-:W-:Y:S02]  /*9f30*/  IMAD R0, R32, 0x2, R112 ;  /* 0x0000000220007824 */ /* 0x003fe400078e0270 */
[----:B------:R-:W-:-:S04]  /*9f40*/  IMAD.WIDE R40, R2, 0x80, R116 ;  /* 0x0000008002287825 */ /* 0x000fc800078e0274 */
[----:B------:R-:W-:Y:S01]  /*9f50*/  IMAD R44, R33, 0x2, R112 ;  /* 0x00000002212c7824 */ /* 0x000fe200078e0270 */
[----:B------:R-:W-:Y:S06]  /*9f60*/  @P1 BRA `(.L_x_2813) ;  /* 0x0000000000541947 */ /* 0x000fec0003800000 */
[----:B------:R-:W-:Y:S01]  /*9f70*/  MOV R32, R94 ;  /* 0x0000005e00207202 */ /* 0x000fe20000000f00 */
[----:B------:R-:W-:Y:S01]  /*9f80*/  IMAD R35, R41, UR56, RZ ;  /* 0x0000003829237c24 */ /* 0x000fe2000f8e02ff */
[----:B------:R-:W-:Y:S01]  /*9f90*/  ULDC UR4, c[0x0][0x320] ;  /* 0x0000c80000047ab9 */ /* 0x000fe20000000800 */
[----:B------:R-:W-:Y:S01]  /*9fa0*/  IMAD.MOV.U32 R33, RZ, RZ, R5 ;  /* 0x000000ffff217224 */ /* 0x000fe200078e0005 */
[----:B------:R-:W-:Y:S01]  /*9fb0*/  ISETP.GE.AND P4, PT, R18, UR4, PT ;  /* 0x0000000412007c0c */ /* 0x000fe2000bf86270 */
        /* <DEDUP_REMOVED lines=16> */
.L_x_2813:
[----:B------:R-:W-:Y:S05]  /*a0c0*/  BSYNC B0 ;  /* 0x0000000000007941 */ /* 0x000fea0003800000 */
.L_x_2812:
[----:B------:R-:W-:Y:S01]  /*a0d0*/  ISETP.GE.AND P1, PT, R213, R4, PT ;  /* 0x00000004d500720c */ /* 0x000fe20003f26270 */
[----:B------:R-:W-:-:S12]  /*a0e0*/  BSSY B0, `(.L_x_2814) ;  /* 0x0000018000007945 */ /* 0x000fd80003800000 */
[----:B------:R-:W-:Y:S05]  /*a0f0*/  @P1 BRA `(.L_x_2815) ;  /* 0x0000000000581947 */ /* 0x000fea0003800000 */
[----:B0-----:R-:W-:Y:S01]  /*a100*/  IADD3 R35, P1, R40, 0x40, RZ ;  /* 0x0000004028237810 */ /* 0x001fe20007f3e0ff */
[----:B------:R-:W-:Y:S01]  /*a110*/  IMAD.MOV.U32 R4, RZ, RZ, R94 ;  /* 0x000000ffff047224 */ /* 0x000fe200078e005e */
[----:B------:R-:W-:Y:S02]  /*a120*/  ULDC UR4, c[0x0][0x320] ;  /* 0x0000c80000047ab9 */ /* 0x000fe40000000800 */
[----:B------:R-:W-:Y:S01]  /*a130*/  ISETP.GE.AND P4, PT, R18, UR4, PT ;  /* 0x0000000412007c0c */ /* 0x000fe2000bf86270 */
[----:B------:R-:W-:Y:S02]  /*a140*/  IMAD.X R40, RZ, RZ, R41, P1 ;  /* 0x000000ffff287224 */ /* 0x000fe400008e0629 */
[----:B------:R-:W-:-:S04]  /*a150*/  IMAD.WIDE.U32 R32, R35, UR56, R4 ;  /* 0x0000003823207c25 */ /* 0x000fc8000f8e0004 */
[----:B------:R-:W-:-:S04]  /*a160*/  IMAD R40, R40, UR56, RZ ;  /* 0x0000003828287c24 */ /* 0x000fc8000f8e02ff */
[----:B------:R-:W-:Y:S01]  /*a170*/  IMAD R35, R35, UR57, R40 ;  /* 0x0000003923237c24 */ /* 0x000fe2000f8e0228 */
[----:B------:R-:W-:-:S04]  /*a180*/  LEA R40, P1, R32, UR58, 0x1 ;  /* 0x0000003a20287c11 */ /* 0x000fc8000f8208ff */
[----:B------:R-:W-:-:S04]  /*a190*/  IADD3 R33, R33, R35, RZ ;  /* 0x0000002321217210 */ /* 0x000fc80007ffe0ff */
        /* <DEDUP_REMOVED lines=12> */
.L_x_2815:
[----:B------:R-:W-:Y:S05]  /*a260*/  BSYNC B0 ;  /* 0x0000000000007941 */ /* 0x000fea0003800000 */
.L_x_2814:
[----:B------:R-:W3:Y:S01]  /*a270*/  LDL R0, [R1+0x8] ;  /* 0x0000080001007983 */ /* 0x000ee20000100800 */
[----:B------:R-:W-:Y:S02]  /*a280*/  VIADD R17, R17, 0x1 ;  /* 0x0000000111117836 */ /* 0x000fe40000000000 */
[----:B------:R-:W-:Y:S01]  /*a290*/  @!P0 VIADD R3, R3, 0x348c0 ;  /* 0x000348c003038836 */ /* 0x000fe20000000000 */
        /* <DEDUP_REMOVED lines=16> */
.L_x_2712:
[----:B------:R-:W1:Y:S01]  /*a3a0*/  LDC R0, c[0x0][0x448] ;  /* 0x00011200ff007b82 */ /* 0x000e620000000800 */
[----:B------:R-:W-:Y:S01]  /*a3b0*/  BSSY B0, `(.L_x_2817) ;  /* 0x0000036000007945 */ /* 0x000fe20003800000 */
[----:B------:R-:W-:Y:S02]  /*a3c0*/  CS2R R88, SRZ ;  /* 0x0000000000587805 */ /* 0x000fe4000001ff00 */
[----:B------:R-:W-:Y:S02]  /*a3d0*/  CS2R R86, SRZ ;  /* 0x0000000000567805 */ /* 0x000fe4000001ff00 */
[----:B------:R-:W-:Y:S02]  /*a3e0*/  CS2R R84, SRZ ;  /* 0x0000000000547805 */ /* 0x000fe4000001ff00 */
[----:B------:R-:W-:Y:S02]  /*a3f0*/  CS2R R82, SRZ ;  /* 0x0000000000527805 */ /* 0x000fe4000001ff00 */
[----:B------:R-:W-:-:S02]  /*a400*/  CS2R R80, SRZ ;  /* 0x0000000000507805 */ /* 0x000fc4000001ff00 */
[----:B0-2---:R-:W-:Y:S01]  /*a410*/  MOV R39, RZ ;  /* 0x000000ff00277202 */ /* 0x005fe20000000f00 */
[----:B------:R-:W-:Y:S01]  /*a420*/  IMAD.MOV.U32 R78, RZ, RZ, RZ ;  /* 0x000000ffff4e7224 */ /* 0x000fe200078e00ff */
[----:B------:R-:W-:Y:S02]  /*a430*/  CS2R R76, SRZ ;  /* 0x00000000004c7805 */ /* 0x000fe4000001ff00 */
[----:B------:R-:W-:Y:S02]  /*a440*/  CS2R R74, SRZ ;  /* 0x00000000004a7805 */ /* 0x000fe4000001ff00 */
[----:B------:R-:W-:Y:S02]  /*a450*/  CS2R R72, SRZ ;  /* 0x0000000000487805 */ /* 0x000fe4000001ff00 */
[----:B------:R-:W-:Y:S02]  /*a460*/  CS2R R36, SRZ ;  /* 0x0000000000247805 */ /* 0x000fe4000001ff00 */
[----:B------:R-:W-:Y:S01]  /*a470*/  CS2R R34, SRZ ;  /* 0x0000000000227805 */ /* 0x000fe2000001ff00 */
[----:B------:R-:W-:Y:S01]  /*a480*/  IMAD.MOV.U32 R70, RZ, RZ, RZ ;  /* 0x000000ffff467224 */ /* 0x000fe200078e00ff */
        /* <DEDUP_REMOVED lines=9> */
[----:B-1----:R-:W-:Y:S01]  /*a520*/  ISETP.NE.AND P1, PT, R0, 0x1, PT ;  /* 0x000000010000780c */ /* 0x002fe20003f25270 */
[----:B------:R-:W-:Y:S01]  /*a530*/  VIADD R0, R200, 0x7f ;  /* 0x0000007fc8007836 */ /* 0x000fe20000000000 */
        /* <DEDUP_REMOVED lines=8> */
[----:B------:R-:W-:Y:S02]  /*a5c0*/  MOV R95, RZ ;  /* 0x000000ff005f7202 */ /* 0x000fe40000000f00 */
[----:B------:R-:W-:Y:S01]  /*a5d0*/  CS2R R90, SRZ ;  /* 0x00000000005a7805 */ /* 0x000fe2000001ff00 */
[----:B------:R-:W-:Y:S01]  /*a5e0*/  IMAD.MOV.U32 R28, RZ, RZ, RZ ;  /* 0x000000ffff1c7224 */ /* 0x000fe200078e00ff */
[----:B------:R-:W0:Y:S01]  /*a5f0*/  @P1 LDC R3, c[0x0][0x44c] ;  /* 0x00011300ff031b82 */ /* 0x000e220000000800 */
[----:B------:R-:W-:-:S02]  /*a600*/  IMAD.MOV.U32 R97, RZ, RZ, RZ ;  /* 0x000000ffff617224 */ /* 0x000fc400078e00ff */
[----:B------:R-:W-:Y:S02]  /*a610*/  IMAD.MOV.U32 R10, RZ, RZ, RZ ;  /* 0x000000ffff0a7224 */ /* 0x000fe400078e00ff */
[----:B------:R-:W-:-:S03]  /*a620*/  IMAD.MOV.U32 R99, RZ, RZ, RZ ;  /* 0x000000ffff637224 */ /* 0x000fc600078e00ff */
[----:B------:R-:W1:Y:S01]  /*a630*/  @P1 LDC R2, c[0x0][0x450] ;  /* 0x00011400ff021b82 */ /* 0x000e620000000800 */
[----:B0-----:R-:W-:-:S05]  /*a640*/  @P1 IMAD.HI.U32 R3, R0, R3, RZ ;  /* 0x0000000300031227 */ /* 0x001fca00078e00ff */
[----:B-1----:R-:W-:Y:S02]  /*a650*/  @P1 SHF.R.U32.HI R0, RZ, R2, R3 ;  /* 0x00000002ff001219 */ /* 0x002fe40000011603 */
[----:B------:R-:W-:-:S03]  /*a660*/  PLOP3.LUT P1, PT, PT, PT, PT, 0x80, 0x0 ;  /* 0x000000000000781c */ /* 0x000fc60003f2f070 */
[----:B------:R-:W-:-:S05]  /*a670*/  IMAD.IADD R0, R145, 0x1, R0 ;  /* 0x0000000191007824 */ /* 0x000fca00078e0200 */
[----:B------:R-:W-:-:S04]  /*a680*/  SHF.R.S32.HI R3, RZ, 0x1f, R0 ;  /* 0x0000001fff037819 */ /* 0x000fc80000011400 */
[----:B------:R-:W-:Y:S01]  /*a690*/  LEA.HI R3, R3, R0, RZ, 0x7 ;  /* 0x0000000003037211 */ /* 0x000fe200078f38ff */
[----:B------:R-:W-:-:S03]  /*a6a0*/  IMAD.MOV.U32 R0, RZ, RZ, RZ ;  /* 0x000000ffff007224 */ /* 0x000fc600078e00ff */
[----:B------:R-:W-:-:S04]  /*a6b0*/  SHF.R.S32.HI R3, RZ, 0x7, R3 ;  /* 0x00000007ff037819 */ /* 0x000fc80000011403 */
[----:B------:R-:W-:-:S04]  /*a6c0*/  VIMNMX R146, R146, R3, PT ;  /* 0x0000000392927248 */ /* 0x000fc80003fe0100 */
[----:B------:R-:W-:Y:S01]  /*a6d0*/  ISETP.GE.AND P2, PT, R146, 0x1, PT ;  /* 0x000000019200780c */ /* 0x000fe20003f46270 */
[----:B------:R-:W-:-:S12]  /*a6e0*/  @P0 BRA `(.L_x_2818) ;  /* 0x0000000000080947 */ /* 0x000fd80003800000 */
[----:B------:R-:W0:Y:S02]  /*a6f0*/  FENCE.VIEW.ASYNC.G ;  /* 0x00000000000073c6 */ /* 0x000e240000000100 */
[----:B0-----:R-:W-:Y:S06]  /*a700*/  BAR.ARV 0xc, 0x180 ;  /* 0x0306000000007b1d */ /* 0x001fec0000002000 */
.L_x_2818:
[----:B------:R-:W-:Y:S05]  /*a710*/  BSYNC B0 ;  /* 0x0000000000007941 */ /* 0x000fea0003800000 */
.L_x_2817:
[----:B------:R-:W-:Y:S01]  /*a720*/  MOV R20, RZ ;  /* 0x000000ff00147202 */ /* 0x000fe20000000f00 */
[----:B------:R-:W-:Y:S01]  /*a730*/  IMAD.MOV.U32 R11, RZ, RZ, RZ ;  /* 0x000000ffff0b7224 */ /* 0x000fe200078e00ff */
[----:B------:R-:W-:Y:S06]  /*a740*/  @!P2 BRA `(.L_x_2819) ;  /* 0x000000f800cca947 */ /* 0x000fec0003800000 */
[----:B------:R-:W2:Y:S04]  /*a750*/  LDL R2, [R1+0x40] ;  /* 0x0000400001027983 */ /* 0x000ea80000100800 */
[----:B------:R-:W0:Y:S01]  /*a760*/  SHFL.IDX PT, R0, R232, RZ, 0x1f ;  /* 0x00001fffe8007589 */ /* 0x000e2200000e0000 */
[----:B--2---:R-:W-:Y:S02]  /*a770*/  R2UR UR4, R2 ;  /* 0x00000000020472ca */ /* 0x004fe400000e0000 */
[----:B0-----:R-:W-:-:S04]  /*a780*/  LEA.HI R2, R0, R0, RZ, 0x1 ;  /* 0x0000000000027211 */ /* 0x001fc800078f08ff */
[----:B------:R-:W-:-:S05]  /*a790*/  LOP3.LUT R3, R2, 0x1e, RZ, 0xc0, !PT ;  /* 0x0000001e02037812 */ /* 0x000fca00078ec0ff */
[----:B------:R-:W-:Y:S02]  /*a7a0*/  IMAD.IADD R3, R0, 0x1, -R3 ;  /* 0x0000000100037824 */ /* 0x000fe400078e0a03 */
        /* <DEDUP_REMOVED lines=23> */
.L_x_2820:
        /* <DEDUP_REMOVED lines=12> */
.L_x_2824:
[----:B-1----:R1:W2:Y:S02]  /*a9e0*/  SYNCS.PHASECHK.TRANS64.TRYWAIT P0, [R16+URZ+0x34800], R3 ;  /* 0x03480003100075a7 */ /* 0x0022a4000800017f */
[----:B--2---:R-:W-:Y:S05]  /*a9f0*/  @!P0 NANOSLEEP.SYNCS 0x989680 ;  /* 0x009896800000895d */ /* 0x004fea0003900000 */
[----:B------:R-:W2:Y:S02]  /*aa00*/  @!P0 SYNCS.PHASECHK.TRANS64 P0, [R16+URZ+0x34800], R3 ;  /* 0x03480003100085a7 */ /* 0x000ea4000800007f */
[----:B--2---:R-:W-:Y:S05]  /*aa10*/  @!P0 BRA `(.L_x_2824) ;  /* 0xfffffffc00f08947 */ /* 0x004fea000383ffff */
.L_x_2823:
[----:B------:R-:W-:Y:S05]  /*aa20*/  BSYNC B0 ;  /* 0x0000000000007941 */ /* 0x000fea0003800000 */
.L_x_2822:
[----:B------:R-:W-:Y:S05]  /*aa30*/  BRA `(.L_x_2825) ;  /* 0x0000006c00047947 */ /* 0x000fea0003800000 */
.L_x_2821:
[----:B------:R-:W-:Y:S01]  /*aa40*/  ISETP.NE.AND P0, PT, R24, RZ, PT ;  /* 0x000000ff1800720c */ /* 0x000fe20003f05270 */
[----:B------:R-:W-:Y:S01]  /*aa50*/  ULDC.64 UR4, c[0x0][0x3f8] ;  /* 0x0000fe0000047ab9 */ /* 0x000fe20000000a00 */
[----:B-----5:R-:W-:Y:S01]  /*aa60*/  SHF.R.S32.HI R0, RZ, 0x1f, R140 ;  /* 0x0000001fff007819 */ /* 0x020fe2000001148c */
[----:B------:R-:W-:Y:S01]  /*aa70*/  ULDC.64 UR6, c[0x0][0x408] ;  /* 0x0001020000067ab9 */ /* 0x000fe20000000a00 */
[----:B------:R-:W-:-:S04]  /*aa80*/  IMAD.WIDE.U32 R24, R140, UR4, RZ ;  /* 0x000000048c187c25 */ /* 0x000fc8000f8e00ff */
[C---:B------:R-:W-:Y:S02]  /*aa90*/  IMAD R3, R0.reuse, UR4, RZ ;  /* 0x0000000400037c24 */ /* 0x040fe4000f8e02ff */
[----:B------:R-:W-:Y:S02]  /*aaa0*/  IMAD R5, R0, UR6, RZ ;  /* 0x0000000600057c24 */ /* 0x000fe4000f8e02ff */
[C---:B------:R-:W-:Y:S02]  /*aab0*/  IMAD R3, R140.reuse, UR5, R3 ;  /* 0x000000058c037c24 */ /* 0x040fe4000f8e0203 */
[C---:B------:R-:W-:Y:S02]  /*aac0*/  IMAD R5, R140.reuse, UR7, R5 ;  /* 0x000000078c057c24 */ /* 0x040fe4000f8e0205 */
[----:B------:R-:W-:-:S04]  /*aad0*/  IMAD.WIDE.U32 R140, R140, UR6, RZ ;  /* 0x000000068c8c7c25 */ /* 0x000fc8000f8e00ff */
[----:B------:R-:W-:Y:S01]  /*aae0*/  IMAD.IADD R27, R3, 0x1, R25 ;  /* 0x00000001031b7824 */ /* 0x000fe200078e0219 */
[----:B------:R-:W-:Y:S01]  /*aaf0*/  IADD3 R29, R5, R141, RZ ;  /* 0x0000008d051d7210 */ /* 0x000fe20007ffe0ff */
        /* <DEDUP_REMOVED lines=17> */
.L_x_2826:
[----:B------:R-:W-:Y:S01]  /*ac10*/  ULDC.U8 UR4, c[0x0][0x410] ;  /* 0x0001040000047ab9 */ /* 0x000fe20000000000 */
[----:B------:R-:W-:Y:S01]  /*ac20*/  BSSY B0, `(.L_x_2827) ;  /* 0x000069a000007945 */ /* 0x000fe20003800000 */
[----:B------:R-:W-:Y:S02]  /*ac30*/  ISETP.NE.AND P0, PT, RZ, UR4, PT ;  /* 0x00000004ff007c0c */ /* 0x000fe4000bf05270 */
[----:B------:R-:W-:-:S11]  /*ac40*/  IADD3 R21, R184, R200, RZ ;  /* 0x000000c8b8157210 */ /* 0x000fd60007ffe0ff */
[----:B------:R-:W-:Y:S05]  /*ac50*/  @!P0 BRA `(.L_x_2828) ;  /* 0x0000003400648947 */ /* 0x000fea0003800000 */
[----:B------:R-:W0:Y:S01]  /*ac60*/  LDC R20, c[0x0][0x448] ;  /* 0x00011200ff147b82 */ /* 0x000e220000000800 */
[----:B------:R-:W-:Y:S01]  /*ac70*/  IMAD R3, R214, 0x40, R21 ;  /* 0x00000040d6037824 */ /* 0x000fe200078e0215 */
[----:B------:R-:W-:Y:S01]  /*ac80*/  ULDC.64 UR4, c[0x0][0x3f8] ;  /* 0x0000fe0000047ab9 */ /* 0x000fe20000000a00 */
[----:B------:R-:W-:Y:S01]  /*ac90*/  ULDC.64 UR6, c[0x0][0x408] ;  /* 0x0001020000067ab9 */ /* 0x000fe20000000a00 */
[----:B------:R-:W-:Y:S01]  /*aca0*/  MOV R11, R29 ;  /* 0x0000001d000b7202 */ /* 0x000fe20000000f00 */
        /* <DEDUP_REMOVED lines=29> */
.L_x_3106:
        /* <DEDUP_REMOVED lines=20> */
[----:B------:R-:W-:Y:S02]  /*afc0*/  ISETP.GE.AND P2, PT, R191, UR4, PT ;  /* 0x00000004bf007c0c */ /* 0x000fe4000bf46270 */
        /* <DEDUP_REMOVED lines=10> */
[----:B-1----:R-:W-:Y:S01]  /*b070*/  @!P4 IMAD.MOV.U32 R11, RZ, RZ, R3 ;  /* 0x000000ffff0bc224 */ /* 0x002fe200078e0003 */
[----:B------:R-:W-:Y:S01]  /*b080*/  @!P1 SHF.L.U32 R39, R192, 0x1, RZ ;  /* 0x00000001c0279819 */ /* 0x000fe200000006ff */
[--C-:B------:R-:W-:Y:S01]  /*b090*/  @!P3 IMAD.X R25, R3, 0x1, R12.reuse, P6 ;  /* 0x000000010319b824 */ /* 0x100fe200030e060c */
[-C--:B------:R-:W-:Y:S01]  /*b0a0*/  @!P2 IADD3 R28, P6, R0, R31.reuse, RZ ;  /* 0x0000001f001ca210 */ /* 0x080fe20007fde0ff */
[----:B---3--:R-:W-:Y:S01]  /*b0b0*/  @!P3 IMAD.X R27, R5, 0x1, R12, P5 ;  /* 0x00000001051bb824 */ /* 0x008fe200028e060c */
[----:B------:R-:W-:-:S02]  /*b0c0*/  @!P2 IADD3 R30, P5, R14, R31, RZ ;  /* 0x0000001f0e1ea210 */ /* 0x000fc40007fbe0ff */
[----:B------:R-:W-:Y:S01]  /*b0d0*/  @!P1 SHF.L.U64.HI R12, R192, 0x1, R221 ;  /* 0x00000001c00c9819 */ /* 0x000fe200000102dd */
[--C-:B------:R-:W-:Y:S01]  /*b0e0*/  @!P2 IMAD.X R29, R3, 0x1, R10.reuse, P6 ;  /* 0x00000001031da824 */ /* 0x100fe200030e060a */
[-C--:B------:R-:W-:Y:S01]  /*b0f0*/  @!P1 IADD3 R36, P6, R0, R39.reuse, RZ ;  /* 0x0000002700249210 */ /* 0x080fe20007fde0ff */
[----:B------:R-:W-:Y:S01]  /*b100*/  @!P2 IMAD.X R31, R5, 0x1, R10, P5 ;  /* 0x00000001051fa824 */ /* 0x000fe200028e060a */
[----:B------:R-:W-:Y:S01]  /*b110*/  ISETP.GE.AND P5, PT, R194, UR4, PT ;  /* 0x00000004c2007c0c */ /* 0x000fe2000bfa6270 */
[----:B------:R-:W-:Y:S01]  /*b120*/  @!P4 IMAD.MOV.U32 R10, RZ, RZ, R0 ;  /* 0x000000ffff0ac224 */ /* 0x000fe200078e0000 */
[----:B------:R-:W-:Y:S02]  /*b130*/  @!P1 IADD3.X R37, R3, R12, RZ, P6, !PT ;  /* 0x0000000c03259210 */ /* 0x000fe400037fe4ff */
[----:B------:R-:W-:Y:S01]  /*b140*/  @!P1 IADD3 R38, P6, R14, R39, RZ ;  /* 0x000000270e269210 */ /* 0x000fe20007fde0ff */
[----:B------:R-:W-:Y:S01]  /*b150*/  @!P4 IMAD.WIDE R10, R22, 0x2, R10 ;  /* 0x00000002160ac825 */ /* 0x000fe200078e020a */
[----:B------:R-:W-:-:S02]  /*b160*/  @!P0 SHF.L.U64.HI R32, R190, 0x1, R220 ;  /* 0x00000001be208819 */ /* 0x000fc400000102dc */
[----:B------:R-:W-:Y:S01]  /*b170*/  @!P4 MOV R15, R5 ;  /* 0x00000005000fc202 */ /* 0x000fe20000000f00 */
[----:B------:R-:W-:Y:S01]  /*b180*/  @!P1 IMAD.X R39, R5, 0x1, R12, P6 ;  /* 0x0000000105279824 */ /* 0x000fe200030e060c */
[----:B------:R-:W-:Y:S01]  /*b190*/  @!P0 IADD3 R44, P6, R0, R65, RZ ;  /* 0x00000041002c8210 */ /* 0x000fe20007fde0ff */
[----:B------:R1:W5:Y:S01]  /*b1a0*/  @!P4 LD.E.64 R60, desc[UR60][R10.64] ;  /* 0x0000003c0a3cc980 */ /* 0x000362000c101b00 */
[----:B------:R-:W-:-:S04]  /*b1b0*/  @!P4 IMAD.WIDE R12, R22, 0x2, R14 ;  /* 0x00000002160cc825 */ /* 0x000fc800078e020e */
[--C-:B------:R-:W-:Y:S01]  /*b1c0*/  @!P0 IMAD.X R45, R3, 0x1, R32.reuse, P6 ;  /* 0x00000001032d8824 */ /* 0x100fe200030e0620 */
[----:B------:R-:W-:Y:S01]  /*b1d0*/  @!P0 IADD3 R64, P6, R14, R65, RZ ;  /* 0x000000410e408210 */ /* 0x000fe20007fde0ff */
[C---:B------:R-:W-:Y:S01]  /*b1e0*/  @!P5 IMAD.SHL.U32 R15, R194.reuse, 0x2, RZ ;  /* 0x00000002c20fd824 */ /* 0x040fe200078e00ff */
[----:B------:R1:W5:Y:S01]  /*b1f0*/  @!P4 LD.E.64 R58, desc[UR60][R12.64] ;  /* 0x0000003c0c3ac980 */ /* 0x000362000c101b00 */
[----:B------:R-:W-:Y:S02]  /*b200*/  @!P5 SHF.L.U64.HI R20, R194, 0x1, R219 ;  /* 0x00000001c214d819 */ /* 0x000fe400000102db */
[----:B------:R-:W-:Y:S01]  /*b210*/  @!P0 IMAD.X R65, R5, 0x1, R32, P6 ;  /* 0x0000000105418824 */ /* 0x000fe200030e0620 */
[-C--:B------:R-:W-:Y:S02]  /*b220*/  @!P5 IADD3 R66, P4, R0, R15.reuse, RZ ;  /* 0x0000000f0042d210 */ /* 0x080fe40007f9e0ff */
[----:B------:R-:W-:Y:S02]  /*b230*/  @!P5 IADD3 R14, P6, R14, R15, RZ ;  /* 0x0000000f0e0ed210 */ /* 0x000fe40007fde0ff */
        /* <DEDUP_REMOVED lines=10> */
[----:B------:R-:W-:Y:S01]  /*b2e0*/  @!P5 IMAD.X R67, R3, 0x1, R20, P4 ;  /* 0x000000010343d824 */ /* 0x000fe200020e0614 */
[----:B------:R-:W-:Y:S01]  /*b2f0*/  @!P5 IADD3.X R15, R5, R20, RZ, P6, !PT ;  /* 0x00000014050fd210 */ /* 0x000fe200037fe4ff */
        /* <DEDUP_REMOVED lines=10> */
.L_x_2831:
[----:B------:R-:W-:Y:S05]  /*b3a0*/  BSYNC B1 ;  /* 0x0000000000017941 */ /* 0x000fea0003800000 */
.L_x_2830:
[----:B-1---5:R-:W-:Y:S01]  /*b3b0*/  IMAD.MOV.U32 R3, RZ, RZ, R59 ;  /* 0x000000ffff037224 */ /* 0x022fe200078e003b */
[----:B------:R-:W-:Y:S01]  /*b3c0*/  UMOV UR4, 0xffffffff ;  /* 0xffffffff00047882 */ /* 0x000fe20000000000 */
[----:B---3--:R-:W-:Y:S01]  /*b3d0*/  IMAD.MOV.U32 R5, RZ, RZ, R54 ;  /* 0x000000ffff057224 */ /* 0x008fe200078e0036 */
[----:B------:R-:W-:Y:S01]  /*b3e0*/  CS2R R30, SRZ ;  /* 0x00000000001e7805 */ /* 0x000fe2000001ff00 */
[----:B------:R-:W-:Y:S01]  /*b3f0*/  IMAD.MOV.U32 R9, RZ, RZ, R55 ;  /* 0x000000ffff097224 */ /* 0x000fe200078e0037 */
[----:B------:R-:W-:Y:S01]  /*b400*/  PRMT R86, R86, 0x5410, R3 ;  /* 0x0000541056567816 */ /* 0x000fe20000000003 */
[----:B--2---:R-:W-:Y:S02]  /*b410*/  IMAD.MOV.U32 R0, RZ, RZ, R58 ;  /* 0x000000ffff007224 */ /* 0x004fe400078e003a */
        /* <DEDUP_REMOVED lines=31> */
[----:B------:R-:W-:Y:S02]  /*b610*/  PRMT R79, R0, 0x5410, R3 ;  /* 0x00005410004f7816 */ /* 0x000fe40000000003 */
[----:B------:R-:W-:Y:S01]  /*b620*/  PRMT R77, R5, 0x5410, R9 ;  /* 0x00005410054d7816 */ /* 0x000fe20000000009 */
[----:B------:R-:W-:Y:S06]  /*b630*/  BRA.DIV UR4, `(.L_x_2832) ;  /* 0x0000018e04487947 */ /* 0x000fec000b800000 */
[----:B------:R1:W2:Y:S04]  /*b640*/  SHFL.IDX PT, R3, R7, 0x1, 0x1c1f ;  /* 0x003c1f0007037f89 */ /* 0x0002a800000e0000 */
[----:B------:R1:W3:Y:S04]  /*b650*/  SHFL.IDX PT, R0, R6, 0x1, 0x1c1f ;  /* 0x003c1f0006007f89 */ /* 0x0002e800000e0000 */
[----:B------:R1:W1:Y:S04]  /*b660*/  SHFL.IDX PT, R5, R8, 0x1, 0x1c1f ;  /* 0x003c1f0008057f89 */ /* 0x00026800000e0000 */
[----:B0-----:R-:W0:Y:S02]  /*b670*/  SHFL.IDX PT, R4, R4, 0x1, 0x1c1f ;  /* 0x003c1f0004047f89 */ /* 0x001e2400000e0000 */
.L_x_3112:
[----:B-1----:R-:W-:Y:S01]  /*b680*/  VIADD R6, R21, 0x40 ;  /* 0x0000004015067836 */ /* 0x002fe20000000000 */
[----:B------:R-:W-:Y:S01]  /*b690*/  LOP3.LUT R7, R196, 0x18, R18, 0xf8, !PT ;  /* 0x00000018c4077812 */ /* 0x000fe200078ef812 */
        /* <DEDUP_REMOVED lines=10> */
[----:B------:R-:W-:Y:S01]  /*b740*/  IMAD R7, R197, 0x200, R6 ;  /* 0x00000200c5077824 */ /* 0x000fe200078e0206 */
[----:B------:R-:W-:Y:S02]  /*b750*/  CS2R R38, SRZ ;  /* 0x0000000000267805 */ /* 0x000fe4000001ff00 */
[----:B------:R-:W-:-:S02]  /*b760*/  CS2R R28, SRZ ;  /* 0x00000000001c7805 */ /* 0x000fc4000001ff00 */
[----:B------:R-:W-:Y:S02]  /*b770*/  CS2R R24, SRZ ;  /* 0x0000000000187805 */ /* 0x000fe4000001ff00 */
[----:B----4-:R-:W-:Y:S01]  /*b780*/  CS2R R14, SRZ ;  /* 0x00000000000e7805 */ /* 0x010fe2000001ff00 */
[----:B------:R-:W-:Y:S01]  /*b790*/  IMAD R62, R7, 0x2, R16 ;  /* 0x00000002073e7824 */ /* 0x000fe200078e0210 */
        /* <DEDUP_REMOVED lines=8> */
[----:B------:R-:W-:-:S05]  /*b820*/  ISETP.GE.AND P1, PT, R190, UR4, PT ;  /* 0x00000004be007c0c */ /* 0x000fca000bf26270 */
[C---:B------:R-:W-:Y:S02]  /*b830*/  @!P4 SHF.L.U32 R9, R193.reuse, 0x1, RZ ;  /* 0x00000001c109c819 */ /* 0x040fe400000006ff */
[----:B------:R-:W-:Y:S02]  /*b840*/  @!P4 SHF.L.U64.HI R6, R193, 0x1, R223 ;  /* 0x00000001c106c819 */ /* 0x000fe400000102df */
[C---:B------:R-:W-:Y:S01]  /*b850*/  @!P3 IMAD.SHL.U32 R71, R191.reuse, 0x2, RZ ;  /* 0x00000002bf47b824 */ /* 0x040fe200078e00ff */
[-C--:B---3--:R-:W-:Y:S01]  /*b860*/  @!P4 IADD3 R10, P5, R0, R9.reuse, RZ ;  /* 0x00000009000ac210 */ /* 0x088fe20007fbe0ff */
[----:B------:R-:W-:Y:S01]  /*b870*/  @!P2 IMAD.SHL.U32 R67, R192, 0x2, RZ ;  /* 0x00000002c043a824 */ /* 0x000fe200078e00ff */
[----:B------:R-:W-:Y:S01]  /*b880*/  @!P3 SHF.L.U64.HI R12, R191, 0x1, R222 ;  /* 0x00000001bf0cb819 */ /* 0x000fe200000102de */
[----:B------:R-:W-:Y:S01]  /*b890*/  @!P1 IMAD.SHL.U32 R7, R190, 0x2, RZ ;  /* 0x00000002be079824 */ /* 0x000fe200078e00ff */
[----:B0-----:R-:W-:Y:S01]  /*b8a0*/  @!P4 IADD3 R8, P6, R4, R9, RZ ;  /* 0x000000090408c210 */ /* 0x001fe20007fde0ff */
[----:B--2---:R-:W-:Y:S01]  /*b8b0*/  @!P4 IMAD.X R11, R3, 0x1, R6, P5 ;  /* 0x00000001030bc824 */ /* 0x004fe200028e0606 */
[----:B------:R-:W-:-:S02]  /*b8c0*/  @!P3 IADD3 R74, P5, R0, R71, RZ ;  /* 0x00000047004ab210 */ /* 0x000fc40007fbe0ff */
[----:B------:R-:W-:Y:S02]  /*b8d0*/  @!P4 IADD3.X R9, R5, R6, RZ, P6, !PT ;  /* 0x000000060509c210 */ /* 0x000fe400037fe4ff */
[----:B------:R-:W-:Y:S01]  /*b8e0*/  @!P3 IADD3 R70, P6, R4, R71, RZ ;  /* 0x000000470446b210 */ /* 0x000fe20007fde0ff */
[--C-:B------:R-:W-:Y:S01]  /*b8f0*/  @!P3 IMAD.X R75, R3, 0x1, R12.reuse, P5 ;  /* 0x00000001034bb824 */ /* 0x100fe200028e060c */
[----:B------:R-:W-:Y:S02]  /*b900*/  @!P2 SHF.L.U64.HI R14, R192, 0x1, R221 ;  /* 0x00000001c00ea819 */ /* 0x000fe400000102dd */
[----:B------:R-:W-:Y:S01]  /*b910*/  @!P2 IADD3 R68, P5, R0, R67, RZ ;  /* 0x000000430044a210 */ /* 0x000fe20007fbe0ff */
[----:B------:R-:W-:Y:S01]  /*b920*/  @!P3 IMAD.X R71, R5, 0x1, R12, P6 ;  /* 0x000000010547b824 */ /* 0x000fe200030e060c */
[----:B------:R-:W-:Y:S02]  /*b930*/  @!P1 SHF.L.U64.HI R20, R190, 0x1, R220 ;  /* 0x00000001be149819 */ /* 0x000fe400000102dc */
[----:B------:R-:W-:-:S02]  /*b940*/  @!P2 IADD3.X R69, R3, R14, RZ, P5, !PT ;  /* 0x0000000e0345a210 */ /* 0x000fc40002ffe4ff */
[----:B------:R-:W-:Y:S02]  /*b950*/  @!P2 IADD3 R66, P6, R4, R67, RZ ;  /* 0x000000430442a210 */ /* 0x000fe40007fde0ff */
        /* <DEDUP_REMOVED lines=23> */
[----:B------:R-:W-:Y:S01]  /*bad0*/  @!P5 IADD3.X R5, R5, R20, RZ, P6, !PT ;  /* 0x000000140505d210 */ /* 0x000fe200037fe4ff */
[----:B------:R3:W5:Y:S01]  /*bae0*/  @!P4 LD.E.64 R36, desc[UR60][R8.64] ;  /* 0x0000003c0824c980 */ /* 0x000762000c101b00 */
[----:B------:R-:W-:Y:S02]  /*baf0*/  CS2R R24, SRZ ;  /* 0x0000000000187805 */ /* 0x000fe4000001ff00 */
        /* <DEDUP_REMOVED lines=13> */
.L_x_2834:
[----:B------:R-:W-:Y:S05]  /*bbd0*/  BSYNC B1 ;  /* 0x0000000000017941 */ /* 0x000fea0003800000 */
.L_x_2833:
[----:B-1----:R-:W-:Y:S01]  /*bbe0*/  VIADD R5, R62, 0x10400 ;  /* 0x000104003e057836 */ /* 0x002fe20000000000 */
[----:B--2---:R-:W-:Y:S01]  /*bbf0*/  LEA.HI R3, R212, R212, RZ, 0x1 ;  /* 0x000000d4d4037211 */ /* 0x004fe200078f08ff */
[----:B---3--:R-:W-:Y:S01]  /*bc00*/  VIADD R0, R62, 0x10440 ;  /* 0x000104403e007836 */ /* 0x008fe20000000000 */
[----:B------:R-:W-:Y:S01]  /*bc10*/  VIADDMNMX R68, R63, -R200, 0x80, PT ;  /* 0x000000803f447446 */ /* 0x000fe200038009c8 */
[----:B-----5:R-:W-:Y:S01]  /*bc20*/  IMAD.MOV.U32 R6, RZ, RZ, R37 ;  /* 0x000000ffff067224 */ /* 0x020fe200078e0025 */
[----:B------:R-:W-:Y:S01]  /*bc30*/  LOP3.LUT R3, R3, 0xfffffffe, RZ, 0xc0, !PT ;  /* 0xfffffffe03037812 */ /* 0x000fe200078ec0ff */
[----:B0-----:R-:W-:Y:S01]  /*bc40*/  IMAD.MOV.U32 R4, RZ, RZ, R30 ;  /* 0x000000ffff047224 */ /* 0x001fe200078e001e */
[----:B------:R-:W-:Y:S01]  /*bc50*/  @P0 IADD3 R0, R5, -0x40, RZ ;  /* 0xffffffc005000810 */ /* 0x000fe20007ffe0ff */
[----:B------:R-:W-:Y:S01]  /*bc60*/  IMAD.MOV.U32 R5, RZ, RZ, R36 ;  /* 0x000000ffff057224 */ /* 0x000fe200078e0024 */
[----:B------:R-:W-:Y:S01]  /*bc70*/  IADD3 R3, R212, -R3, RZ ;  /* 0x80000003d4037210 */ /* 0x000fe20007ffe0ff */
[----:B------:R-:W-:Y:S01]  /*bc80*/  IMAD.MOV.U32 R7, RZ, RZ, R20 ;  /* 0x000000ffff077224 */ /* 0x000fe200078e0014 */
[----:B------:R-:W-:Y:S01]  /*bc90*/  PRMT R73, R4, 0x7610, R73 ;  /* 0x0000761004497816 */ /* 0x000fe20000000049 */
[----:B------:R-:W-:Y:S01]  /*bca0*/  IMAD.MOV.U32 R4, RZ, RZ, R31 ;  /* 0x000000ffff047224 */ /* 0x000fe200078e001f */
[----:B------:R-:W-:Y:S01]  /*bcb0*/  PRMT R71, R5, 0x5410, R6 ;  /* 0x0000541005477816 */ /* 0x000fe20000000006 */
[----:B------:R-:W-:Y:S01]  /*bcc0*/  IMAD.MOV.U32 R6, RZ, RZ, R27 ;  /* 0x000000ffff067224 */ /* 0x000fe200078e001b */
[----:B------:R-:W-:Y:S01]  /*bcd0*/  SHF.L.U32 R5, R3, 0x1f, RZ ;  /* 0x0000001f03057819 */ /* 0x000fe200000006ff */
[----:B------:R-:W-:Y:S01]  /*bce0*/  IMAD.MOV.U32 R65, RZ, RZ, R38 ;  /* 0x000000ffff417224 */ /* 0x000fe200078e0026 */
[----:B------:R-:W-:Y:S01]  /*bcf0*/  PRMT R73, R73, 0x5410, R4 ;  /* 0x0000541049497816 */ /* 0x000fe20000000004 */
[----:B------:R-:W-:Y:S01]  /*bd00*/  IMAD.MOV.U32 R4, RZ, RZ, R26 ;  /* 0x000000ffff047224 */ /* 0x000fe200078e001a */
[----:B------:R-:W0:Y:S01]  /*bd10*/  SYNCS.PHASECHK.TRANS64.TRYWAIT P0, [R16+URZ+0x34800], R5 ;  /* 0x03480005100075a7 */ /* 0x000e22000800017f */
        /* <DEDUP_REMOVED lines=11> */
[----:B------:R-:W-:Y:S01]  /*bdd0*/  BSSY B1, `(.L_x_2835) ;  /* 0x0000014000017945 */ /* 0x000fe20003800000 */
[----:B------:R-:W-:Y:S01]  /*bde0*/  PRMT R64, R4, 0x5410, R6 ;  /* 0x0000541004407816 */ /* 0x000fe20000000006 */
[----:B------:R-:W-:Y:S01]  /*bdf0*/  IMAD.MOV.U32 R6, RZ, RZ, R44 ;  /* 0x000000ffff067224 */ /* 0x000fe200078e002c */
[----:B------:R-:W-:-:S02]  /*be00*/  MOV R4, R9 ;  /* 0x0000000900047202 */ /* 0x000fc40000000f00 */
[----:B------:R-:W-:Y:S02]  /*be10*/  ISETP.GE.AND P1, PT, R184, R68, PT ;  /* 0x00000044b800720c */ /* 0x000fe40003f26270 */
[----:B------:R-:W-:Y:S02]  /*be20*/  PRMT R3, R3, 0x5410, R4 ;  /* 0x0000541003037816 */ /* 0x000fe40000000004 */
        /* <DEDUP_REMOVED lines=8> */
[----:B------:R-:W-:-:S04]  /*beb0*/  MOV R6, R25 ;  /* 0x0000001900067202 */ /* 0x000fc80000000f00 */
[----:B------:R-:W-:Y:S01]  /*bec0*/  PRMT R67, R4, 0x5410, R6 ;  /* 0x0000541004437816 */ /* 0x000fe20000000006 */
[----:B------:R-:W-:Y:S01]  /*bed0*/  IMAD.MOV.U32 R4, RZ, RZ, R10 ;  /* 0x000000ffff047224 */ /* 0x000fe200078e000a */
[----:B------:R-:W-:Y:S02]  /*bee0*/  PRMT R65, R7, 0x5410, R63 ;  /* 0x0000541007417816 */ /* 0x000fe4000000003f */
[----:B------:R-:W-:Y:S01]  /*bef0*/  MOV R6, R11 ;  /* 0x0000000b00067202 */ /* 0x000fe20000000f00 */
[----:B0-----:R-:W-:Y:S06]  /*bf00*/  @!P0 BRA `(.L_x_2836) ;  /* 0x0000018400888947 */ /* 0x001fec0003800000 */
.L_x_3113:
[----:B------:R-:W-:Y:S05]  /*bf10*/  BSYNC B1 ;  /* 0x0000000000017941 */ /* 0x000fea0003800000 */
.L_x_2835:
        /* <DEDUP_REMOVED lines=15> */
[----:B------:R-:W-:Y:S01]  /*c010*/  SHF.R.U32.HI R89, RZ, 0x10, R59 ;  /* 0x00000010ff597819 */ /* 0x000fe2000001163b */
        /* <DEDUP_REMOVED lines=9> */
[----:B------:R-:W-:Y:S02]  /*c0b0*/  HADD2.F32 R4, -RZ, R4.H1_H1 ;  /* 0x30000004ff047230 */ /* 0x000fe40000004100 */
[-C--:B------:R-:W-:Y:S01]  /*c0c0*/  FMUL.FTZ R91, R61, R89.reuse ;  /* 0x000000593d5b7220 */ /* 0x080fe20000410000 */
[--C-:B------:R-:W-:Y:S02]  /*c0d0*/  HADD2.F32 R58, -RZ, R6.reuse.H0_H0 ;  /* 0x20000006ff3a7230 */ /* 0x100fe40000004100 */
[----:B------:R-:W-:Y:S01]  /*c0e0*/  FFMA.FTZ R94, R60, R89, R92 ;  /* 0x000000593c5e7223 */ /* 0x000fe2000001005c */
[----:B------:R-:W-:-:S02]  /*c0f0*/  HADD2.F32 R59, -RZ, R6.H1_H1 ;  /* 0x30000006ff3b7230 */ /* 0x000fc40000004100 */
[----:B------:R-:W-:Y:S01]  /*c100*/  FMUL.FTZ R90, R4, R88 ;  /* 0x00000058045a7220 */ /* 0x000fe20000410000 */
[--C-:B------:R-:W-:Y:S02]  /*c110*/  HADD2.F32 R61, -RZ, R86.reuse.H1_H1 ;  /* 0x30000056ff3d7230 */ /* 0x100fe40000004100 */
[----:B------:R-:W-:Y:S01]  /*c120*/  FFMA.FTZ R91, R60, R87, -R91 ;  /* 0x000000573c5b7223 */ /* 0x000fe2000001085b */
[--C-:B------:R-:W-:Y:S02]  /*c130*/  HADD2.F32 R6, -RZ, R5.reuse.H0_H0 ;  /* 0x20000005ff067230 */ /* 0x100fe40000004100 */
[-C--:B------:R-:W-:Y:S01]  /*c140*/  FMUL.FTZ R92, R4, R75.reuse ;  /* 0x0000004b045c7220 */ /* 0x080fe20000410000 */
[----:B------:R-:W-:Y:S02]  /*c150*/  HADD2.F32 R86, -RZ, R86.H0_H0 ;  /* 0x20000056ff567230 */ /* 0x000fe40000004100 */
[----:B------:R-:W-:Y:S01]  /*c160*/  FFMA.FTZ R90, R7, R75, -R90 ;  /* 0x0000004b075a7223 */ /* 0x000fe2000001085a */
[----:B------:R-:W-:-:S02]  /*c170*/  HADD2.F32 R5, -RZ, R5.H1_H1 ;  /* 0x30000005ff057230 */ /* 0x000fc40000004100 */
[----:B------:R-:W-:Y:S01]  /*c180*/  FFMA.FTZ R75, R7, R88, R92 ;  /* 0x00000058074b7223 */ /* 0x000fe2000001005c */
[----:B------:R-:W-:Y:S02]  /*c190*/  HADD2.F32 R60, -RZ, R93.H0_H0 ;  /* 0x2000005dff3c7230 */ /* 0x000fe40000004100 */
[CC--:B------:R-:W-:Y:S01]  /*c1a0*/  FMUL.FTZ R87, R59.reuse, R61.reuse ;  /* 0x0000003d3b577220 */ /* 0x0c0fe20000410000 */
[----:B------:R-:W-:Y:S02]  /*c1b0*/  HADD2.F32 R4, -RZ, R95.H0_H0 ;  /* 0x2000005fff047230 */ /* 0x000fe40000004100 */
[----:B------:R-:W-:Y:S01]  /*c1c0*/  FMUL.FTZ R88, R59, R86 ;  /* 0x000000563b587220 */ /* 0x000fe20000410000 */
        /* <DEDUP_REMOVED lines=11> */
.L_x_2840:
[----:B------:R-:W-:Y:S05]  /*c280*/  BSYNC B2 ;  /* 0x0000000000027941 */ /* 0x000fea0003800000 */
.L_x_2839:
[----:B------:R-:W-:Y:S04]  /*c290*/  BSSY B2, `(.L_x_2841) ;  /* 0x000002c000027945 */ /* 0x000fe80003800000 */
[----:B------:R-:W-:Y:S05]  /*c2a0*/  @P1 BRA `(.L_x_2842) ;  /* 0x0000000000a81947 */ /* 0x000fea0003800000 */
[----:B0-----:R-:W0:Y:S01]  /*c2b0*/  LDS.128 R4, [R0] ;  /* 0x0000000000047984 */ /* 0x001e220000000c00 */
        /* <DEDUP_REMOVED lines=41> */
.L_x_2842:
[----:B------:R-:W-:Y:S05]  /*c550*/  BSYNC B2 ;  /* 0x0000000000027941 */ /* 0x000fea0003800000 */
.L_x_2841:
        /* <DEDUP_REMOVED lines=44> */
.L_x_2844:
[----:B------:R-:W-:Y:S05]  /*c820*/  BSYNC B2 ;  /* 0x0000000000027941 */ /* 0x000fea0003800000 */
.L_x_2843:
        /* <DEDUP_REMOVED lines=44> */
.L_x_2846:
[----:B------:R-:W-:Y:S05]  /*caf0*/  BSYNC B2 ;  /* 0x0000000000027941 */ /* 0x000fea0003800000 */
.L_x_2845:
        /* <DEDUP_REMOVED lines=44> */
.L_x_2848:
[----:B------:R-:W-:Y:S05]  /*cdc0*/  BSYNC B2 ;  /* 0x0000000000027941 */ /* 0x000fea0003800000 */
.L_x_2847:
[----:B------:R-:W-:Y:S05]  /*cdd0*/  @P5 BRA `(.L_x_2838) ;  /* 0x0000000000a85947 */ /* 0x000fea0003800000 */
[----:B01234-:R-:W0:Y:S01]  /*cde0*/  LDS.128 R4, [R0+0x8000] ;  /* 0x0080000000047984 */ /* 0x01fe220000000c00 */
[----:B------:R-:W-:Y:S01]  /*cdf0*/  SHF.R.U32.HI R41, RZ, 0x10, R33 ;  /* 0x00000010ff297819 */ /* 0x000fe20000011621 */
[----:B------:R-:W-:Y:S01]  /*ce00*/  HADD2.F32 R40, -RZ, R77.H0_H0 ;  /* 0x2000004dff287230 */ /* 0x000fe20000004100 */
[--C-:B------:R-:W-:Y:S01]  /*ce10*/  SHF.R.U32.HI R43, RZ, 0x10, R35.reuse ;  /* 0x00000010ff2b7819 */ /* 0x100fe20000011623 */
        /* <DEDUP_REMOVED lines=38> */
.L_x_2838:
[----:B------:R-:W-:Y:S05]  /*d080*/  BSYNC B1 ;  /* 0x0000000000017941 */ /* 0x000fea0003800000 */
.L_x_2837:
        /* <DEDUP_REMOVED lines=53> */
.L_x_2851:
[----:B------:R-:W-:Y:S05]  /*d3e0*/  BSYNC B1 ;  /* 0x0000000000017941 */ /* 0x000fea0003800000 */
.L_x_2850:
        /* <DEDUP_REMOVED lines=44> */
.L_x_2853:
[----:B------:R-:W-:Y:S05]  /*d6b0*/  BSYNC B1 ;  /* 0x0000000000017941 */ /* 0x000fea0003800000 */
.L_x_2852:
        /* <DEDUP_REMOVED lines=44> */
.L_x_2855:
[----:B------:R-:W-:Y:S05]  /*d980*/  BSYNC B1 ;  /* 0x0000000000017941 */ /* 0x000fea0003800000 */
.L_x_2854:
        /* <DEDUP_REMOVED lines=44> */
.L_x_2857:
[----:B------:R-:W-:Y:S05]  /*dc50*/  BSYNC B1 ;  /* 0x0000000000017941 */ /* 0x000fea0003800000 */
.L_x_2856:
        /* <DEDUP_REMOVED lines=44> */
.L_x_2859:
[----:B------:R-:W-:Y:S05]  /*df20*/  BSYNC B1 ;  /* 0x0000000000017941 */ /* 0x000fea0003800000 */
.L_x_2858:
        /* <DEDUP_REMOVED lines=44> */
.L_x_2828:
        /* <DEDUP_REMOVED lines=34> */
[----:B0-----:R-:W-:Y:S01]  /*e410*/  IMAD.MOV.U32 R13, RZ, RZ, R3 ;  /* 0x000000ffff0d7224 */ /* 0x001fe200078e0003 */
[----:B-12---:R-:W-:-:S07]  /*e420*/  MOV R12, R0 ;  /* 0x00000000000c7202 */ /* 0x006fce0000000f00 */
.L_x_3119:
[----:B------:R-:W-:Y:S01]  /*e430*/  IMAD R68, R201, R68, RZ ;  /* 0x00000044c9447224 */ /* 0x000fe200078e02ff */
[----:B------:R-:W-:Y:S01]  /*e440*/  BSSY B1, `(.L_x_2861) ;  /* 0x000002f000017945 */ /* 0x000fe20003800000 */
[----:B----4-:R-:W-:Y:S01]  /*e450*/  IMAD.MOV.U32 R50, RZ, RZ, R14 ;  /* 0x000000ffff327224 */ /* 0x010fe200078e000e */
[----:B------:R-:W-:Y:S01]  /*e460*/  CS2R R44, SRZ ;  /* 0x00000000002c7805 */ /* 0x000fe2000001ff00 */
[----:B---3--:R-:W-:Y:S01]  /*e470*/  IMAD.MOV.U32 R51, RZ, RZ, R5 ;  /* 0x000000ffff337224 */ /* 0x008fe200078e0005 */
        /* <DEDUP_REMOVED lines=19> */
[----:B------:R-:W-:-:S02]  /*e5b0*/  CS2R R44, SRZ ;  /* 0x00000000002c7805 */ /* 0x000fc4000001ff00 */
[----:B------:R-:W-:Y:S02]  /*e5c0*/  CS2R R46, SRZ ;  /* 0x00000000002e7805 */ /* 0x000fe4000001ff00 */
[----:B------:R-:W-:Y:S02]  /*e5d0*/  CS2R R28, SRZ ;  /* 0x00000000001c7805 */ /* 0x000fe4000001ff00 */
[----:B------:R-:W-:Y:S01]  /*e5e0*/  CS2R R30, SRZ ;  /* 0x00000000001e7805 */ /* 0x000fe2000001ff00 */
[----:B------:R-:W-:Y:S02]  /*e5f0*/  @!P0 IMAD.WIDE R4, R18, 0x2, R12 ;  /* 0x0000000212048825 */ /* 0x000fe400078e020c */
[----:B------:R-:W-:Y:S02]  /*e600*/  @!P1 SHF.L.U32 R3, R217, 0x3, RZ ;  /* 0x00000003d9039819 */ /* 0x000fe400000006ff */
[----:B------:R-:W-:Y:S01]  /*e610*/  @!P2 IMAD.SHL.U32 R49, R218, 0x8, RZ ;  /* 0x00000008da31a824 */ /* 0x000fe200078e00ff */
[----:B------:R0:W5:Y:S01]  /*e620*/  @!P0 LD.E.128 R32, desc[UR60][R4.64] ;  /* 0x0000003c04208980 */ /* 0x000162000c101d00 */
[----:B------:R-:W-:-:S02]  /*e630*/  CS2R R40, SRZ ;  /* 0x0000000000287805 */ /* 0x000fc4000001ff00 */
[----:B------:R-:W-:Y:S01]  /*e640*/  CS2R R42, SRZ ;  /* 0x00000000002a7805 */ /* 0x000fe2000001ff00 */
[--C-:B------:R-:W-:Y:S01]  /*e650*/  @!P1 IMAD.WIDE R10, R3, 0x2, R12.reuse ;  /* 0x00000002030a9825 */ /* 0x100fe200078e020c */
[----:B------:R-:W-:Y:S02]  /*e660*/  CS2R R24, SRZ ;  /* 0x0000000000187805 */ /* 0x000fe4000001ff00 */
[----:B------:R-:W-:Y:S02]  /*e670*/  CS2R R26, SRZ ;  /* 0x00000000001a7805 */ /* 0x000fe4000001ff00 */
[----:B------:R-:W-:Y:S01]  /*e680*/  CS2R R36, SRZ ;  /* 0x0000000000247805 */ /* 0x000fe2000001ff00 */
[----:B------:R-:W-:Y:S01]  /*e690*/  @!P2 IMAD.WIDE R14, R49, 0x2, R12 ;  /* 0x00000002310ea825 */ /* 0x000fe200078e020c */
[----:B------:R-:W-:Y:S01]  /*e6a0*/  CS2R R38, SRZ ;  /* 0x0000000000267805 */ /* 0x000fe2000001ff00 */
[----:B------:R1:W5:Y:S02]  /*e6b0*/  @!P1 LD.E.128 R28, desc[UR60][R10.64] ;  /* 0x0000003c0a1c9980 */ /* 0x000364000c101d00 */
[----:B------:R-:W-:-:S02]  /*e6c0*/  @!P1 IMAD.WIDE R12, R3, 0x2, R50 ;  /* 0x00000002030c9825 */ /* 0x000fc400078e0232 */
[----:B------:R1:W5:Y:S02]  /*e6d0*/  @!P2 LD.E.128 R24, desc[UR60][R14.64] ;  /* 0x0000003c0e18a980 */ /* 0x000364000c101d00 */
[--C-:B------:R-:W-:Y:S02]  /*e6e0*/  @!P2 IMAD.WIDE R48, R49, 0x2, R50.reuse ;  /* 0x000000023130a825 */ /* 0x100fe400078e0232 */
[----:B------:R1:W5:Y:S02]  /*e6f0*/  @!P1 LD.E.128 R40, desc[UR60][R12.64] ;  /* 0x0000003c0c289980 */ /* 0x000364000c101d00 */
[----:B0-----:R-:W-:Y:S02]  /*e700*/  @!P0 IMAD.WIDE R4, R18, 0x2, R50 ;  /* 0x0000000212048825 */ /* 0x001fe400078e0232 */
[----:B------:R1:W5:Y:S04]  /*e710*/  @!P2 LD.E.128 R36, desc[UR60][R48.64] ;  /* 0x0000003c3024a980 */ /* 0x000368000c101d00 */
[----:B------:R1:W5:Y:S02]  /*e720*/  @!P0 LD.E.128 R44, desc[UR60][R4.64] ;  /* 0x0000003c042c8980 */ /* 0x000364000c101d00 */
.L_x_2862:
[----:B------:R-:W-:Y:S05]  /*e730*/  BSYNC B1 ;  /* 0x0000000000017941 */ /* 0x000fea0003800000 */
.L_x_2861:
[----:B-1---5:R-:W-:Y:S01]  /*e740*/  IMAD.MOV.U32 R5, RZ, RZ, R47 ;  /* 0x000000ffff057224 */ /* 0x022fe200078e002f */
[----:B------:R-:W-:Y:S01]  /*e750*/  MOV R4, R46 ;  /* 0x0000002e00047202 */ /* 0x000fe20000000f00 */
[----:B------:R-:W-:Y:S01]  /*e760*/  IMAD.MOV.U32 R0, RZ, RZ, R44 ;  /* 0x000000ffff007224 */ /* 0x000fe200078e002c */
[----:B------:R-:W-:Y:S01]  /*e770*/  UMOV UR4, 0xffffffff ;  /* 0xffffffff00047882 */ /* 0x000fe20000000000 */
        /* <DEDUP_REMOVED lines=35> */
[----:B------:R-:W-:Y:S02]  /*e9b0*/  PRMT R76, R4, 0x5410, R5 ;  /* 0x00005410044c7816 */ /* 0x000fe40000000005 */
[----:B------:R-:W-:Y:S02]  /*e9c0*/  CS2R R4, SRZ ;  /* 0x0000000000047805 */ /* 0x000fe4000001ff00 */
[----:B------:R-:W-:Y:S01]  /*e9d0*/  PRMT R75, R0, 0x5410, R3 ;  /* 0x00005410004b7816 */ /* 0x000fe20000000003 */
[----:B------:R-:W-:Y:S06]  /*e9e0*/  BRA.DIV UR4, `(.L_x_2863) ;  /* 0x0000015e045c7947 */ /* 0x000fec000b800000 */
[----:B------:R-:W0:Y:S04]  /*e9f0*/  SHFL.IDX PT, R3, R8, 0x1, 0x1c1f ;  /* 0x003c1f0008037f89 */ /* 0x000e2800000e0000 */
[----:B------:R-:W1:Y:S04]  /*ea00*/  SHFL.IDX PT, R0, R6, 0x1, 0x1c1f ;  /* 0x003c1f0006007f89 */ /* 0x000e6800000e0000 */
[----:B------:R-:W2:Y:S04]  /*ea10*/  SHFL.IDX PT, R7, R7, 0x1, 0x1c1f ;  /* 0x003c1f0007077f89 */ /* 0x000ea800000e0000 */
[----:B------:R3:W4:Y:S01]  /*ea20*/  SHFL.IDX PT, R14, R9, 0x1, 0x1c1f ;  /* 0x003c1f00090e7f89 */ /* 0x00072200000e0000 */
[----:B0-----:R-:W-:-:S02]  /*ea30*/  IMAD.MOV.U32 R61, RZ, RZ, R3 ;  /* 0x000000ffff3d7224 */ /* 0x001fc400078e0003 */
[----:B-1-3--:R-:W-:-:S07]  /*ea40*/  IMAD.MOV.U32 R60, RZ, RZ, R0 ;  /* 0x000000ffff3c7224 */ /* 0x00afce00078e0000 */
.L_x_3125:
[----:B------:R-:W-:Y:S01]  /*ea50*/  IADD3 R21, R21, 0x40, RZ ;  /* 0x0000004015157810 */ /* 0x000fe20007ffe0ff */
[----:B------:R-:W-:Y:S01]  /*ea60*/  BSSY B1, `(.L_x_2864) ;  /* 0x000002e000017945 */ /* 0x000fe20003800000 */
[----:B----4-:R-:W-:Y:S01]  /*ea70*/  IMAD.MOV.U32 R62, RZ, RZ, R14 ;  /* 0x000000ffff3e7224 */ /* 0x010fe200078e000e */
[----:B------:R-:W-:Y:S02]  /*ea80*/  CS2R R8, SRZ ;  /* 0x0000000000087805 */ /* 0x000fe4000001ff00 */
[----:B------:R-:W-:Y:S01]  /*ea90*/  ISETP.GE.AND P0, PT, R21, R68, PT ;  /* 0x000000441500720c */ /* 0x000fe20003f06270 */
[----:B--2---:R-:W-:Y:S01]  /*eaa0*/  IMAD.MOV.U32 R63, RZ, RZ, R7 ;  /* 0x000000ffff3f7224 */ /* 0x004fe200078e0007 */
        /* <DEDUP_REMOVED lines=41> */
.L_x_2865:
[----:B------:R-:W-:Y:S05]  /*ed40*/  BSYNC B1 ;  /* 0x0000000000017941 */ /* 0x000fea0003800000 */
.L_x_2864:
[----:B-----5:R-:W-:Y:S01]  /*ed50*/  IMAD.MOV.U32 R3, RZ, RZ, R4 ;  /* 0x000000ffff037224 */ /* 0x020fe200078e0004 */
[----:B------:R-:W-:Y:S01]  /*ed60*/  LEA.HI R0, R212, R212, RZ, 0x1 ;  /* 0x000000d4d4007211 */ /* 0x000fe200078f08ff */
[----:B-1----:R-:W-:Y:S01]  /*ed70*/  IMAD.MOV.U32 R20, RZ, RZ, R5 ;  /* 0x000000ffff147224 */ /* 0x002fe200078e0005 */
[----:B------:R-:W-:Y:S01]  /*ed80*/  MOV R60, R7 ;  /* 0x00000007003c7202 */ /* 0x000fe20000000f00 */
[----:B------:R-:W-:Y:S01]  /*ed90*/  IMAD.MOV.U32 R21, RZ, RZ, R6 ;  /* 0x000000ffff157224 */ /* 0x000fe200078e0006 */
[----:B------:R-:W-:Y:S01]  /*eda0*/  MOV R62, R50 ;  /* 0x00000032003e7202 */ /* 0x000fe20000000f00 */
[----:B------:R-:W-:Y:S01]  /*edb0*/  IMAD.MOV.U32 R61, RZ, RZ, R49 ;  /* 0x000000ffff3d7224 */ /* 0x000fe200078e0031 */
[----:B------:R-:W-:Y:S01]  /*edc0*/  PRMT R78, R3, 0x5410, R20 ;  /* 0x00005410034e7816 */ /* 0x000fe20000000014 */
[----:B------:R-:W-:Y:S01]  /*edd0*/  IMAD.MOV.U32 R20, RZ, RZ, R9 ;  /* 0x000000ffff147224 */ /* 0x000fe200078e0009 */
[----:B------:R-:W-:Y:S01]  /*ede0*/  LOP3.LUT R3, R0, 0xfffffffe, RZ, 0xc0, !PT ;  /* 0xfffffffe00037812 */ /* 0x000fe200078ec0ff */
[----:B------:R-:W-:Y:S01]  /*edf0*/  IMAD.MOV.U32 R0, RZ, RZ, R8 ;  /* 0x000000ffff007224 */ /* 0x000fe200078e0008 */
[----:B------:R-:W-:Y:S01]  /*ee00*/  PRMT R79, R21, 0x5410, R60 ;  /* 0x00005410154f7816 */ /* 0x000fe2000000003c */
[----:B------:R-:W-:Y:S01]  /*ee10*/  BSSY B1, `(.L_x_2866) ;  /* 0x0000023000017945 */ /* 0x000fe20003800000 */
        /* <DEDUP_REMOVED lines=8> */
[----:B------:R-:W-:-:S02]  /*eea0*/  MOV R60, R14 ;  /* 0x0000000e003c7202 */ /* 0x000fc40000000f00 */
[----:B------:R-:W0:Y:S01]  /*eeb0*/  SYNCS.PHASECHK.TRANS64.TRYWAIT P0, [R16+URZ+0x34800], R21 ;  /* 0x03480015100075a7 */ /* 0x000e22000800017f */
[----:B------:R-:W-:Y:S02]  /*eec0*/  PRMT R70, R70, 0x5410, R0 ;  /* 0x0000541046467816 */ /* 0x000fe40000000000 */
        /* <DEDUP_REMOVED lines=10> */
[----:B------:R-:W-:Y:S01]  /*ef70*/  VIADDMNMX R68, R68, -R200, 0x80, PT ;  /* 0x0000008044447446 */ /* 0x000fe200038009c8 */
[----:B------:R-:W-:Y:S01]  /*ef80*/  IMAD.MOV.U32 R61, RZ, RZ, R53 ;  /* 0x000000ffff3d7224 */ /* 0x000fe200078e0035 */
[----:B------:R-:W-:-:S02]  /*ef90*/  PRMT R81, R81, 0x5410, R20 ;  /* 0x0000541051517816 */ /* 0x000fc40000000014 */
[----:B------:R-:W-:Y:S02]  /*efa0*/  MOV R20, R54 ;  /* 0x0000003600147202 */ /* 0x000fe40000000f00 */
[----:B------:R-:W-:Y:S01]  /*efb0*/  PRMT R71, R60, 0x5410, R61 ;  /* 0x000054103c477816 */ /* 0x000fe2000000003d */
[----:B------:R-:W-:Y:S01]  /*efc0*/  IMAD.MOV.U32 R60, RZ, RZ, R55 ;  /* 0x000000ffff3c7224 */ /* 0x000fe200078e0037 */
[----:B------:R-:W-:Y:S01]  /*efd0*/  ISETP.GE.AND P1, PT, R184, R68, PT ;  /* 0x00000044b800720c */ /* 0x000fe20003f26270 */
[----:B------:R-:W-:-:S03]  /*efe0*/  IMAD.MOV.U32 R61, RZ, RZ, R56 ;  /* 0x000000ffff3d7224 */ /* 0x000fc600078e0038 */
[----:B------:R-:W-:Y:S02]  /*eff0*/  PRMT R72, R20, 0x5410, R60 ;  /* 0x0000541014487816 */ /* 0x000fe4000000003c */
[----:B------:R-:W-:Y:S01]  /*f000*/  PRMT R20, R61, 0x5410, R62 ;  /* 0x000054103d147816 */ /* 0x000fe2000000003e */
[----:B------:R-:W-:Y:S01]  /*f010*/  IMAD.MOV.U32 R61, RZ, RZ, R59 ;  /* 0x000000ffff3d7224 */ /* 0x000fe200078e003b */
[----:B------:R-:W-:Y:S01]  /*f020*/  MOV R60, R58 ;  /* 0x0000003a003c7202 */ /* 0x000fe20000000f00 */
[----:B0-----:R-:W-:Y:S06]  /*f030*/  @!P0 BRA `(.L_x_2867) ;  /* 0x0000015800408947 */ /* 0x001fec0003800000 */
.L_x_3126:
[----:B------:R-:W-:Y:S05]  /*f040*/  BSYNC B1 ;  /* 0x0000000000017941 */ /* 0x000fea0003800000 */
.L_x_2866:
        /* <DEDUP_REMOVED lines=10> */
[--C-:B------:R-:W-:Y:S01]  /*f0f0*/  HADD2.F32 R95, -RZ, R91.reuse.H1_H1 ;  /* 0x3000005bff5f7230 */ /* 0x100fe20000004100 */
[----:B------:R-:W-:Y:S01]  /*f100*/  LOP3.LUT R61, R196, 0x38, R18, 0xf8, !PT ;  /* 0x00000038c43d7812 */ /* 0x000fe200078ef812 */
[----:B------:R-:W-:Y:S01]  /*f110*/  HADD2.F32 R97, -RZ, R91.H0_H0 ;  /* 0x2000005bff617230 */ /* 0x000fe20000004100 */
[----:B------:R-:W-:Y:S01]  /*f120*/  SHF.R.S32.HI R63, RZ, 0x1f, R62 ;  /* 0x0000001fff3f7819 */ /* 0x000fe2000001143e */
[--C-:B------:R-:W-:Y:S01]  /*f130*/  HADD2.F32 R98, -RZ, R90.reuse.H1_H1 ;  /* 0x3000005aff627230 */ /* 0x100fe20000004100 */
[----:B------:R-:W-:Y:S01]  /*f140*/  LOP3.LUT R60, R61, R198, RZ, 0x3c, !PT ;  /* 0x000000c63d3c7212 */ /* 0x000fe200078e3cff */
[----:B------:R-:W-:Y:S01]  /*f150*/  HADD2.F32 R90, -RZ, R90.H0_H0 ;  /* 0x2000005aff5a7230 */ /* 0x000fe20000004100 */
[----:B------:R-:W-:Y:S01]  /*f160*/  LEA.HI R64, R63, R62, RZ, 0x3 ;  /* 0x0000003e3f407211 */ /* 0x000fe200078f18ff */
[----:B------:R-:W-:Y:S01]  /*f170*/  IMAD.SHL.U32 R63, R62, 0x8, RZ ;  /* 0x000000083e3f7824 */ /* 0x000fe200078e00ff */
[----:B------:R-:W-:-:S02]  /*f180*/  LEA R61, R197, R60, 0x9 ;  /* 0x0000003cc53d7211 */ /* 0x000fc400078e48ff */
[----:B------:R-:W-:Y:S01]  /*f190*/  SHF.R.U32.HI R100, RZ, 0x10, R45 ;  /* 0x00000010ff647819 */ /* 0x000fe2000001162d */
[----:B------:R-:W-:Y:S01]  /*f1a0*/  IMAD.SHL.U32 R64, R64, 0x400, RZ ;  /* 0x0000040040407824 */ /* 0x000fe200078e00ff */
[----:B------:R-:W-:Y:S01]  /*f1b0*/  LOP3.LUT R63, R196, 0x38, R63, 0xf8, !PT ;  /* 0x00000038c43f7812 */ /* 0x000fe200078ef83f */
[----:B------:R-:W-:Y:S01]  /*f1c0*/  IMAD R86, R61, 0x2, R16 ;  /* 0x000000023d567824 */ /* 0x000fe200078e0210 */
[----:B------:R-:W-:Y:S01]  /*f1d0*/  SHF.R.U32.HI R96, RZ, 0x10, R33 ;  /* 0x00000010ff607819 */ /* 0x000fe20000011621 */
[----:B------:R-:W-:Y:S01]  /*f1e0*/  HADD2.F32 R100, -RZ, R100.H0_H0 ;  /* 0x20000064ff647230 */ /* 0x000fe20000004100 */
[----:B------:R-:W-:Y:S02]  /*f1f0*/  LOP3.LUT R64, R64, 0x7fffe000, RZ, 0xc0, !PT ;  /* 0x7fffe00040407812 */ /* 0x000fe400078ec0ff */
[----:B------:R-:W-:Y:S01]  /*f200*/  LOP3.LUT R65, R63, R198, RZ, 0x3c, !PT ;  /* 0x000000c63f417212 */ /* 0x000fe200078e3cff */
[----:B------:R-:W-:Y:S01]  /*f210*/  HADD2.F32 R96, -RZ, R96.H0_H0 ;  /* 0x20000060ff607230 */ /* 0x000fe20000004100 */
[----:B------:R-:W0:Y:S01]  /*f220*/  LDS.128 R60, [R86+0x10400] ;  /* 0x01040000563c7984 */ /* 0x000e220000000c00 */
[----:B------:R-:W-:Y:S01]  /*f230*/  IMAD R64, R197, 0x200, R64 ;  /* 0x00000200c5407824 */ /* 0x000fe200078e0240 */
[----:B------:R-:W-:-:S02]  /*f240*/  SHF.R.U64 R44, R44, 0x10, R45 ;  /* 0x000000102c2c7819 */ /* 0x000fc4000000122d */
[----:B------:R-:W-:Y:S01]  /*f250*/  SHF.R.U64 R32, R32, 0x10, R33 ;  /* 0x0000001020207819 */ /* 0x000fe20000001221 */
[----:B------:R-:W-:Y:S01]  /*f260*/  IMAD.IADD R65, R64, 0x1, R65 ;  /* 0x0000000140417824 */ /* 0x000fe200078e0241 */
[----:B------:R-:W-:Y:S02]  /*f270*/  SHF.R.U64 R33, R34, 0x10, R35 ;  /* 0x0000001022217819 */ /* 0x000fe40000001223 */
[----:B------:R-:W-:Y:S02]  /*f280*/  SHF.R.U64 R34, R46, 0x10, R47 ;  /* 0x000000102e227819 */ /* 0x000fe4000000122f */
[----:B------:R-:W-:Y:S01]  /*f290*/  LEA R88, R65, R16, 0x1 ;  /* 0x0000001041587211 */ /* 0x000fe200078e08ff */
[----:B------:R-:W-:Y:S01]  /*f2a0*/  HADD2.F32 R33, -RZ, R33.H0_H0 ;  /* 0x20000021ff217230 */ /* 0x000fe20000004100 */
[----:B------:R-:W-:Y:S02]  /*f2b0*/  SHF.R.U32.HI R105, RZ, 0x10, R35 ;  /* 0x00000010ff697819 */ /* 0x000fe40000011623 */
[----:B------:R-:W-:Y:S01]  /*f2c0*/  SHF.R.U32.HI R103, RZ, 0x10, R47 ;  /* 0x00000010ff677819 */ /* 0x000fe2000001162f */
[----:B------:R-:W1:Y:S01]  /*f2d0*/  LDS.128 R64, [R88+0x10400] ;  /* 0x0104000058407984 */ /* 0x000e620000000c00 */
[----:B0-----:R-:W-:-:S02]  /*f2e0*/  HADD2.F32 R46, -RZ, R61.H0_H0 ;  /* 0x2000003dff2e7230 */ /* 0x001fc40000004100 */
[----:B------:R-:W-:Y:S02]  /*f2f0*/  HADD2.F32 R61, -RZ, R61.H1_H1 ;  /* 0x3000003dff3d7230 */ /* 0x000fe40000004100 */
[----:B------:R-:W-:Y:S02]  /*f300*/  HADD2.F32 R35, -RZ, R60.H0_H0 ;  /* 0x2000003cff237230 */ /* 0x000fe40000004100 */
[----:B------:R-:W-:Y:S02]  /*f310*/  HADD2.F32 R47, -RZ, R62.H0_H0 ;  /* 0x2000003eff2f7230 */ /* 0x000fe40000004100 */
[--C-:B------:R-:W-:Y:S02]  /*f320*/  HADD2.F32 R92, -RZ, R63.reuse.H0_H0 ;  /* 0x2000003fff5c7230 */ /* 0x100fe40000004100 */
[----:B------:R-:W-:Y:S02]  /*f330*/  HADD2.F32 R63, -RZ, R63.H1_H1 ;  /* 0x3000003fff3f7230 */ /* 0x000fe40000004100 */
[----:B------:R-:W-:-:S02]  /*f340*/  HADD2.F32 R60, -RZ, R60.H1_H1 ;  /* 0x3000003cff3c7230 */ /* 0x000fc40000004100 */
[----:B------:R-:W-:Y:S02]  /*f350*/  HADD2.F32 R62, -RZ, R62.H1_H1 ;  /* 0x3000003eff3e7230 */ /* 0x000fe40000004100 */
[--C-:B-1----:R-:W-:Y:S02]  /*f360*/  HADD2.F32 R45, -RZ, R65.reuse.H0_H0 ;  /* 0x20000041ff2d7230 */ /* 0x102fe40000004100 */
[----:B------:R-:W-:Y:S02]  /*f370*/  HADD2.F32 R91, -RZ, R65.H1_H1 ;  /* 0x30000041ff5b7230 */ /* 0x000fe40000004100 */
[----:B------:R-:W-:Y:S02]  /*f380*/  HADD2.F32 R65, -RZ, R64.H0_H0 ;  /* 0x20000040ff417230 */ /* 0x000fe40000004100 */
[C---:B------:R-:W-:Y:S01]  /*f390*/  FMUL.FTZ R99, R45.reuse, R97 ;  /* 0x000000612d637220 */ /* 0x040fe20000410000 */
[-C--:B------:R-:W-:Y:S01]  /*f3a0*/  FMUL.FTZ R101, R45, R95.reuse ;  /* 0x0000005f2d657220 */ /* 0x080fe20000410000 */
[C---:B------:R-:W-:Y:S01]  /*f3b0*/  FMUL.FTZ R102, R91.reuse, R100 ;  /* 0x000000645b667220 */ /* 0x040fe20000410000 */
[----:B------:R-:W-:Y:S01]  /*f3c0*/  FMUL.FTZ R104, R91, R96 ;  /* 0x000000605b687220 */ /* 0x000fe20000410000 */
[C---:B------:R-:W-:Y:S01]  /*f3d0*/  FFMA.FTZ R45, R46.reuse, R95, -R99 ;  /* 0x0000005f2e2d7223 */ /* 0x040fe20000010863 */
[----:B------:R-:W-:Y:S01]  /*f3e0*/  FFMA.FTZ R101, R46, R97, R101 ;  /* 0x000000612e657223 */ /* 0x000fe20000010065 */
[C---:B------:R-:W-:Y:S01]  /*f3f0*/  FMUL.FTZ R46, R65.reuse, R98 ;  /* 0x00000062412e7220 */ /* 0x040fe20000410000 */
[----:B------:R-:W-:Y:S01]  /*f400*/  FMUL.FTZ R91, R65, R90 ;  /* 0x0000005a415b7220 */ /* 0x000fe20000410000 */
[----:B------:R-:W-:Y:S01]  /*f410*/  FFMA.FTZ R102, R61, R96, -R102 ;  /* 0x000000603d667223 */ /* 0x000fe20000010866 */
[----:B------:R-:W-:-:S02]  /*f420*/  HADD2.F32 R93, -RZ, R66.H0_H0 ;  /* 0x20000042ff5d7230 */ /* 0x000fc40000004100 */
[C---:B------:R-:W-:Y:S01]  /*f430*/  FFMA.FTZ R65, R35.reuse, R90, -R46 ;  /* 0x0000005a23417223 */ /* 0x040fe2000001082e */
[----:B------:R-:W-:Y:S02]  /*f440*/  HADD2.F32 R96, -RZ, R89.H1_H1 ;  /* 0x30000059ff607230 */ /* 0x000fe40000004100 */
[----:B------:R-:W-:Y:S01]  /*f450*/  FFMA.FTZ R91, R35, R98, R91 ;  /* 0x00000062235b7223 */ /* 0x000fe2000001005b */
[----:B------:R-:W-:Y:S02]  /*f460*/  HADD2.F32 R35, -RZ, R87.H1_H1 ;  /* 0x30000057ff237230 */ /* 0x000fe40000004100 */
[----:B------:R-:W-:Y:S01]  /*f470*/  FFMA.FTZ R104, R61, R100, R104 ;  /* 0x000000643d687223 */ /* 0x000fe20000010068 */
[----:B------:R-:W-:Y:S02]  /*f480*/  HADD2.F32 R94, -RZ, R67.H0_H0 ;  /* 0x20000043ff5e7230 */ /* 0x000fe40000004100 */
[----:B------:R-:W-:Y:S01]  /*f490*/  FMUL.FTZ R90, R93, R96 ;  /* 0x000000605d5a7220 */ /* 0x000fe20000410000 */
[----:B------:R-:W-:-:S02]  /*f4a0*/  HADD2.F32 R46, -RZ, R89.H0_H0 ;  /* 0x20000059ff2e7230 */ /* 0x000fc40000004100 */
[----:B------:R-:W-:Y:S02]  /*f4b0*/  HADD2.F32 R87, -RZ, R87.H0_H0 ;  /* 0x20000057ff577230 */ /* 0x000fe40000004100 */
[----:B------:R-:W-:Y:S02]  /*f4c0*/  HADD2.F32 R67, -RZ, R67.H1_H1 ;  /* 0x30000043ff437230 */ /* 0x000fe40000004100 */
[-C--:B------:R-:W-:Y:S01]  /*f4d0*/  FMUL.FTZ R98, R93, R46.reuse ;  /* 0x0000002e5d627220 */ /* 0x080fe20000410000 */
[----:B------:R-:W-:Y:S01]  /*f4e0*/  FFMA.FTZ R89, R47, R46, -R90 ;  /* 0x0000002e2f597223 */ /* 0x000fe2000001085a */
[C---:B------:R-:W-:Y:S01]  /*f4f0*/  FMUL.FTZ R61, R94.reuse, R87 ;  /* 0x000000575e3d7220 */ /* 0x040fe20000410000 */
[----:B------:R-:W-:Y:S02]  /*f500*/  HADD2.F32 R90, -RZ, R103.H0_H0 ;  /* 0x20000067ff5a7230 */ /* 0x000fe40000004100 */
[----:B------:R-:W-:Y:S01]  /*f510*/  FMUL.FTZ R94, R94, R35 ;  /* 0x000000235e5e7220 */ /* 0x000fe20000410000 */
[----:B------:R-:W-:-:S02]  /*f520*/  HADD2.F32 R46, -RZ, R105.H0_H0 ;  /* 0x20000069ff2e7230 */ /* 0x000fc40000004100 */
[----:B------:R-:W-:Y:S01]  /*f530*/  FFMA.FTZ R98, R47, R96, R98 ;  /* 0x000000602f627223 */ /* 0x000fe20000010062 */
[C---:B------:R-:W-:Y:S01]  /*f540*/  FFMA.FTZ R93, R92.reuse, R35, -R61 ;  /* 0x000000235c5d7223 */ /* 0x040fe2000001083d */
[----:B------:R-:W-:Y:S01]  /*f550*/  FFMA.FTZ R94, R92, R87, R94 ;  /* 0x000000575c5e7223 */ /* 0x000fe2000001005e */
[----:B------:R-:W-:Y:S02]  /*f560*/  HADD2.F32 R64, -RZ, R64.H1_H1 ;  /* 0x30000040ff407230 */ /* 0x000fe40000004100 */
[C---:B------:R-:W-:Y:S01]  /*f570*/  FMUL.FTZ R96, R67.reuse, R90 ;  /* 0x0000005a43607220 */ /* 0x040fe20000410000 */
[----:B------:R-:W-:Y:S02]  /*f580*/  HADD2.F32 R66, -RZ, R66.H1_H1 ;  /* 0x30000042ff427230 */ /* 0x000fe40000004100 */
[-C--:B------:R-:W-:Y:S01]  /*f590*/  FMUL.FTZ R92, R67, R46.reuse ;  /* 0x0000002e435c7220 */ /* 0x080fe20000410000 */
[----:B------:R-:W-:Y:S02]  /*f5a0*/  HADD2.F32 R47, -RZ, R44.H0_H0 ;  /* 0x2000002cff2f7230 */ /* 0x000fe40000004100 */
[----:B------:R-:W-:Y:S01]  /*f5b0*/  FFMA.FTZ R96, R63, R46, -R96 ;  /* 0x0000002e3f607223 */ /* 0x000fe20000010860 */
[----:B------:R-:W-:-:S02]  /*f5c0*/  HADD2.F32 R61, -RZ, R34.H0_H0 ;  /* 0x20000022ff3d7230 */ /* 0x000fc40000004100 */
[----:B------:R-:W-:Y:S01]  /*f5d0*/  FFMA.FTZ R87, R63, R90, R92 ;  /* 0x0000005a3f577223 */ /* 0x000fe2000001005c */
[----:B------:R-:W-:Y:S02]  /*f5e0*/  HADD2.F32 R35, -RZ, R32.H0_H0 ;  /* 0x20000020ff237230 */ /* 0x000fe40000004100 */
[----:B------:R-:W-:Y:S01]  /*f5f0*/  FMUL.FTZ R63, R64, R47 ;  /* 0x0000002f403f7220 */ /* 0x000fe20000410000 */
[C---:B------:R-:W-:Y:S01]  /*f600*/  FMUL.FTZ R67, R66.reuse, R61 ;  /* 0x0000003d42437220 */ /* 0x040fe20000410000 */
[----:B------:R-:W-:Y:S01]  /*f610*/  FMUL.FTZ R66, R66, R33 ;  /* 0x0000002142427220 */ /* 0x000fe20000410000 */
[-C--:B------:R-:W-:Y:S01]  /*f620*/  FMUL.FTZ R64, R64, R35.reuse ;  /* 0x0000002340407220 */ /* 0x080fe20000410000 */
[----:B------:R-:W-:Y:S01]  /*f630*/  FFMA.FTZ R32, R60, R35, -R63 ;  /* 0x000000233c207223 */ /* 0x000fe2000001083f */
[C---:B------:R-:W-:Y:S01]  /*f640*/  FFMA.FTZ R34, R62.reuse, R33, -R67 ;  /* 0x000000213e227223 */ /* 0x040fe20000010843 */
        /* <DEDUP_REMOVED lines=8> */
[----:B------:R0:W-:Y:S01]  /*f6d0*/  STS.128 [R86+0x10400], R32 ;  /* 0x0104002056007388 */ /* 0x0001e20000000c00 */
[----:B------:R-:W-:-:S02]  /*f6e0*/  F2FP.F16.F32.PACK_AB R44, R44, R91 ;  /* 0x0000005b2c2c723e */ /* 0x000fc400000000ff */
[----:B------:R-:W-:-:S05]  /*f6f0*/  F2FP.F16.F32.PACK_AB R46, R61, R98 ;  /* 0x000000623d2e723e */ /* 0x000fca00000000ff */
[----:B------:R0:W-:Y:S02]  /*f700*/  STS.128 [R88+0x10400], R44 ;  /* 0x0104002c58007388 */ /* 0x0001e40000000c00 */
.L_x_2871:
[----:B------:R-:W-:Y:S05]  /*f710*/  BSYNC B2 ;  /* 0x0000000000027941 */ /* 0x000fea0003800000 */
.L_x_2870:
[----:B------:R-:W-:Y:S04]  /*f720*/  BSSY B2, `(.L_x_2872) ;  /* 0x0000061000027945 */ /* 0x000fe80003800000 */
[----:B------:R-:W-:Y:S05]  /*f730*/  @P1 BRA `(.L_x_2873) ;  /* 0x00000004007c1947 */ /* 0x000fea0003800000 */
[----:B0-----:R-:W-:Y:S01]  /*f740*/  LEA.HI R32, R77, R217, RZ, 0x1d ;  /* 0x000000d94d207211 */ /* 0x001fe200078fe8ff */
[----:B------:R-:W-:Y:S01]  /*f750*/  HADD2.F32 R62, -RZ, R84.H1_H1 ;  /* 0x30000054ff3e7230 */ /* 0x000fe20000004100 */
[--C-:B------:R-:W-:Y:S01]  /*f760*/  SHF.R.U64 R90, R40, 0x10, R41.reuse ;  /* 0x00000010285a7819 */ /* 0x100fe20000001229 */
[----:B------:R-:W-:Y:S01]  /*f770*/  HADD2.F32 R64, -RZ, R82.H1_H1 ;  /* 0x30000052ff407230 */ /* 0x000fe20000004100 */
[----:B------:R-:W-:Y:S02]  /*f780*/  SHF.R.S32.HI R33, RZ, 0x1f, R32 ;  /* 0x0000001fff217819 */ /* 0x000fe40000011420 */
[----:B------:R-:W-:Y:S02]  /*f790*/  SHF.R.U32.HI R66, RZ, 0x10, R41 ;  /* 0x00000010ff427819 */ /* 0x000fe40000011629 */
[----:B------:R-:W-:Y:S01]  /*f7a0*/  LEA.HI R34, R33, R32, RZ, 0x3 ;  /* 0x0000002021227211 */ /* 0x000fe200078f18ff */
[----:B------:R-:W-:Y:S01]  /*f7b0*/  IMAD.SHL.U32 R33, R32, 0x8, RZ ;  /* 0x0000000820217824 */ /* 0x000fe200078e00ff */
[--C-:B------:R-:W-:Y:S01]  /*f7c0*/  SHF.R.U64 R93, R28, 0x10, R29.reuse ;  /* 0x000000101c5d7819 */ /* 0x100fe2000000121d */
[----:B------:R-:W-:Y:S01]  /*f7d0*/  HADD2.F32 R66, -RZ, R66.H0_H0 ;  /* 0x20000042ff427230 */ /* 0x000fe20000004100 */
[----:B------:R-:W-:Y:S01]  /*f7e0*/  SHF.R.U32.HI R61, RZ, 0x10, R29 ;  /* 0x00000010ff3d7819 */ /* 0x000fe2000001161d */
[----:B------:R-:W-:Y:S01]  /*f7f0*/  IMAD.SHL.U32 R34, R34, 0x400, RZ ;  /* 0x0000040022227824 */ /* 0x000fe200078e00ff */
[----:B------:R-:W-:-:S02]  /*f800*/  LOP3.LUT R33, R196, 0x38, R33, 0xf8, !PT ;  /* 0x00000038c4217812 */ /* 0x000fc400078ef821 */
[--C-:B------:R-:W-:Y:S02]  /*f810*/  SHF.R.U64 R89, R42, 0x10, R43.reuse ;  /* 0x000000102a597819 */ /* 0x100fe4000000122b */
[----:B------:R-:W-:Y:S02]  /*f820*/  LOP3.LUT R34, R34, 0x7fffe000, RZ, 0xc0, !PT ;  /* 0x7fffe00022227812 */ /* 0x000fe400078ec0ff */
[----:B------:R-:W-:Y:S02]  /*f830*/  LOP3.LUT R45, R33, R198, RZ, 0x3c, !PT ;  /* 0x000000c6212d7212 */ /* 0x000fe400078e3cff */
[----:B------:R-:W-:Y:S01]  /*f840*/  SHF.R.U32.HI R87, RZ, 0x10, R43 ;  /* 0x00000010ff577819 */ /* 0x000fe2000001162b */
[----:B------:R-:W-:Y:S01]  /*f850*/  IMAD R44, R197, 0x200, R34 ;  /* 0x00000200c52c7824 */ /* 0x000fe200078e0222 */
[--C-:B------:R-:W-:Y:S01]  /*f860*/  SHF.R.U32.HI R91, RZ, 0x10, R31.reuse ;  /* 0x00000010ff5b7819 */ /* 0x100fe2000001161f */
[----:B------:R-:W0:Y:S01]  /*f870*/  LDS.128 R32, [R230] ;  /* 0x00000000e6207984 */ /* 0x000e220000000c00 */
[----:B------:R-:W-:-:S02]  /*f880*/  SHF.R.U64 R92, R30, 0x10, R31 ;  /* 0x000000101e5c7819 */ /* 0x000fc4000000121f */
[----:B------:R-:W-:-:S05]  /*f890*/  IADD3 R45, R44, R45, RZ ;  /* 0x0000002d2c2d7210 */ /* 0x000fca0007ffe0ff */
[----:B------:R-:W-:-:S05]  /*f8a0*/  IMAD R60, R45, 0x2, R16 ;  /* 0x000000022d3c7824 */ /* 0x000fca00078e0210 */
        /* <DEDUP_REMOVED lines=17> */
[----:B------:R-:W-:Y:S01]  /*f9c0*/  FMUL.FTZ R82, R45, R66 ;  /* 0x000000422d527220 */ /* 0x000fe20000410000 */
[----:B------:R-:W-:Y:S02]  /*f9d0*/  HADD2.F32 R62, -RZ, R61.H0_H0 ;  /* 0x2000003dff3e7230 */ /* 0x000fe40000004100 */
[C---:B------:R-:W-:Y:S01]  /*f9e0*/  FMUL.FTZ R61, R40.reuse, R41 ;  /* 0x00000029283d7220 */ /* 0x040fe20000410000 */
[----:B------:R-:W-:Y:S02]  /*f9f0*/  HADD2.F32 R42, -RZ, R46.H0_H0 ;  /* 0x2000002eff2a7230 */ /* 0x000fe40000004100 */
[----:B------:R-:W-:Y:S01]  /*fa00*/  FMUL.FTZ R40, R40, R29 ;  /* 0x0000001d28287220 */ /* 0x000fe20000410000 */
[----:B------:R-:W-:-:S02]  /*fa10*/  HADD2.F32 R43, -RZ, R47.H0_H0 ;  /* 0x2000002fff2b7230 */ /* 0x000fc40000004100 */
[-C--:B------:R-:W-:Y:S01]  /*fa20*/  FMUL.FTZ R64, R45, R62.reuse ;  /* 0x0000003e2d407220 */ /* 0x080fe20000410000 */
[C---:B------:R-:W-:Y:S01]  /*fa30*/  FFMA.FTZ R61, R28.reuse, R29, -R61 ;  /* 0x0000001d1c3d7223 */ /* 0x040fe2000001083d */
[C---:B------:R-:W-:Y:S01]  /*fa40*/  FFMA.FTZ R65, R33.reuse, R62, -R82 ;  /* 0x0000003e21417223 */ /* 0x040fe20000010852 */
[----:B------:R-:W-:Y:S02]  /*fa50*/  HADD2.F32 R45, -RZ, R83.H0_H0 ;  /* 0x20000053ff2d7230 */ /* 0x000fe40000004100 */
[----:B------:R-:W-:Y:S01]  /*fa60*/  FFMA.FTZ R63, R28, R41, R40 ;  /* 0x000000291c3f7223 */ /* 0x000fe20000010028 */
[----:B------:R-:W-:Y:S02]  /*fa70*/  HADD2.F32 R29, -RZ, R85.H0_H0 ;  /* 0x20000055ff1d7230 */ /* 0x000fe40000004100 */
[----:B------:R-:W-:Y:S01]  /*fa80*/  FFMA.FTZ R67, R33, R66, R64 ;  /* 0x0000004221437223 */ /* 0x000fe20000010040 */
[----:B------:R-:W-:Y:S02]  /*fa90*/  HADD2.F32 R62, -RZ, R83.H1_H1 ;  /* 0x30000053ff3e7230 */ /* 0x000fe40000004100 */
[----:B------:R-:W-:Y:S01]  /*faa0*/  FMUL.FTZ R33, R42, R45 ;  /* 0x0000002d2a217220 */ /* 0x000fe20000410000 */
[----:B------:R-:W-:-:S02]  /*fab0*/  HADD2.F32 R28, -RZ, R85.H1_H1 ;  /* 0x30000055ff1c7230 */ /* 0x000fc40000004100 */
[-C--:B------:R-:W-:Y:S01]  /*fac0*/  FMUL.FTZ R41, R42, R29.reuse ;  /* 0x0000001d2a297220 */ /* 0x080fe20000410000 */
[----:B------:R-:W-:Y:S02]  /*fad0*/  HADD2.F32 R47, -RZ, R47.H1_H1 ;  /* 0x3000002fff2f7230 */ /* 0x000fe40000004100 */
[C---:B------:R-:W-:Y:S01]  /*fae0*/  FMUL.FTZ R66, R43.reuse, R62 ;  /* 0x0000003e2b427220 */ /* 0x040fe20000410000 */
[----:B------:R-:W-:Y:S02]  /*faf0*/  HADD2.F32 R42, -RZ, R87.H0_H0 ;  /* 0x20000057ff2a7230 */ /* 0x000fe40000004100 */
[-C--:B------:R-:W-:Y:S01]  /*fb00*/  FMUL.FTZ R43, R43, R28.reuse ;  /* 0x0000001c2b2b7220 */ /* 0x080fe20000410000 */
[----:B------:R-:W-:Y:S02]  /*fb10*/  HADD2.F32 R40, -RZ, R91.H0_H0 ;  /* 0x2000005bff287230 */ /* 0x000fe40000004100 */
[C---:B------:R-:W-:Y:S01]  /*fb20*/  FFMA.FTZ R64, R30.reuse, R29, -R33 ;  /* 0x0000001d1e407223 */ /* 0x040fe20000010821 */
[----:B------:R-:W-:Y:S01]  /*fb30*/  FFMA.FTZ R45, R30, R45, R41 ;  /* 0x0000002d1e2d7223 */ /* 0x000fe20000010029 */
[----:B------:R-:W-:Y:S01]  /*fb40*/  FFMA.FTZ R66, R31, R28, -R66 ;  /* 0x0000001c1f427223 */ /* 0x000fe20000010842 */
[----:B------:R-:W-:-:S02]  /*fb50*/  HADD2.F32 R44, -RZ, R44.H1_H1 ;  /* 0x3000002cff2c7230 */ /* 0x000fc40000004100 */
[----:B------:R-:W-:Y:S01]  /*fb60*/  FMUL.FTZ R30, R47, R42 ;  /* 0x0000002a2f1e7220 */ /* 0x000fe20000410000 */
[----:B------:R-:W-:Y:S02]  /*fb70*/  HADD2.F32 R46, -RZ, R46.H1_H1 ;  /* 0x3000002eff2e7230 */ /* 0x000fe40000004100 */
        /* <DEDUP_REMOVED lines=27> */
.L_x_2873:
[----:B------:R-:W-:Y:S05]  /*fd30*/  BSYNC B2 ;  /* 0x0000000000027941 */ /* 0x000fea0003800000 */
.L_x_2872:
[----:B------:R-:W-:Y:S05]  /*fd40*/  @P2 BRA `(.L_x_2869) ;  /* 0x00000004007c2947 */ /* 0x000fea0003800000 */
[----:B------:R-:W-:Y:S01]  /*fd50*/  LEA.HI R77, R77, R218, RZ, 0x1d ;  /* 0x000000da4d4d7211 */ /* 0x000fe200078fe8ff */
[----:B------:R-:W-:Y:S01]  /*fd60*/  HADD2.F32 R41, -RZ, R73.H1_H1 ;  /* 0x30000049ff297230 */ /* 0x000fe20000004100 */
[----:B------:R-:W-:Y:S01]  /*fd70*/  SHF.R.U64 R61, R36, 0x10, R37 ;  /* 0x00000010243d7819 */ /* 0x000fe20000001225 */
[----:B------:R-:W-:Y:S01]  /*fd80*/  HADD2.F32 R40, -RZ, R75.H1_H1 ;  /* 0x3000004bff287230 */ /* 0x000fe20000004100 */
[----:B-1----:R-:W-:Y:S01]  /*fd90*/  SHF.R.S32.HI R28, RZ, 0x1f, R77 ;  /* 0x0000001fff1c7819 */ /* 0x002fe2000001144d */
[----:B------:R-:W-:Y:S01]  /*fda0*/  HADD2.F32 R73, -RZ, R73.H0_H0 ;  /* 0x20000049ff497230 */ /* 0x000fe20000004100 */
[----:B------:R-:W-:Y:S01]  /*fdb0*/  SHF.R.U32.HI R42, RZ, 0x10, R37 ;  /* 0x00000010ff2a7819 */ /* 0x000fe20000011625 */
[----:B------:R-:W-:Y:S01]  /*fdc0*/  HADD2.F32 R75, -RZ, R75.H0_H0 ;  /* 0x2000004bff4b7230 */ /* 0x000fe20000004100 */
[----:B------:R-:W-:Y:S01]  /*fdd0*/  LEA.HI R28, R28, R77, RZ, 0x3 ;  /* 0x0000004d1c1c7211 */ /* 0x000fe200078f18ff */
[----:B------:R-:W-:Y:S01]  /*fde0*/  IMAD.SHL.U32 R77, R77, 0x8, RZ ;  /* 0x000000084d4d7824 */ /* 0x000fe200078e00ff */
[--C-:B------:R-:W-:Y:S01]  /*fdf0*/  SHF.R.U64 R64, R24, 0x10, R25.reuse ;  /* 0x0000001018407819 */ /* 0x100fe20000001219 */
[----:B------:R-:W-:Y:S01]  /*fe00*/  HADD2.F32 R42, -RZ, R42.H0_H0 ;  /* 0x2000002aff2a7230 */ /* 0x000fe20000004100 */
[----:B------:R-:W-:Y:S01]  /*fe10*/  SHF.R.U32.HI R43, RZ, 0x10, R25 ;  /* 0x00000010ff2b7819 */ /* 0x000fe20000011619 */
[----:B------:R-:W-:Y:S01]  /*fe20*/  IMAD.SHL.U32 R28, R28, 0x400, RZ ;  /* 0x000004001c1c7824 */ /* 0x000fe200078e00ff */
[----:B------:R-:W-:-:S02]  /*fe30*/  LOP3.LUT R77, R196, 0x38, R77, 0xf8, !PT ;  /* 0x00000038c44d7812 */ /* 0x000fc400078ef84d */
[--C-:B0-----:R-:W-:Y:S02]  /*fe40*/  SHF.R.U64 R47, R38, 0x10, R39.reuse ;  /* 0x00000010262f7819 */ /* 0x101fe40000001227 */
[----:B------:R-:W-:Y:S02]  /*fe50*/  LOP3.LUT R28, R28, 0x7fffe000, RZ, 0xc0, !PT ;  /* 0x7fffe0001c1c7812 */ /* 0x000fe400078ec0ff */
[----:B------:R-:W-:Y:S02]  /*fe60*/  LOP3.LUT R77, R77, R198, RZ, 0x3c, !PT ;  /* 0x000000c64d4d7212 */ /* 0x000fe400078e3cff */
[----:B------:R-:W-:Y:S02]  /*fe70*/  LEA R32, R197, R28, 0x9 ;  /* 0x0000001cc5207211 */ /* 0x000fe400078e48ff */
[----:B------:R-:W0:Y:S01]  /*fe80*/  LDS.128 R28, [R228] ;  /* 0x00000000e41c7984 */ /* 0x000e220000000c00 */
[----:B------:R-:W-:Y:S02]  /*fe90*/  SHF.R.U32.HI R45, RZ, 0x10, R39 ;  /* 0x00000010ff2d7819 */ /* 0x000fe40000011627 */
[----:B------:R-:W-:Y:S01]  /*fea0*/  IMAD.IADD R77, R32, 0x1, R77 ;  /* 0x00000001204d7824 */ /* 0x000fe200078e024d */
[----:B------:R-:W-:-:S02]  /*feb0*/  SHF.R.U32.HI R62, RZ, 0x10, R27 ;  /* 0x00000010ff3e7819 */ /* 0x000fc4000001161b */
[----:B------:R-:W-:Y:S01]  /*fec0*/  SHF.R.U64 R63, R26, 0x10, R27 ;  /* 0x000000101a3f7819 */ /* 0x000fe2000000121b */
[----:B------:R-:W-:-:S05]  /*fed0*/  IMAD R77, R77, 0x2, R16 ;  /* 0x000000024d4d7824 */ /* 0x000fca00078e0210 */
[----:B------:R-:W1:Y:S01]  /*fee0*/  LDS.128 R32, [R77+0x10400] ;  /* 0x010400004d207984 */ /* 0x000e620000000c00 */
[--C-:B0-----:R-:W-:Y:S02]  /*fef0*/  HADD2.F32 R25, -RZ, R29.reuse.H0_H0 ;  /* 0x2000001dff197230 */ /* 0x101fe40000004100 */
[----:B------:R-:W-:Y:S02]  /*ff00*/  HADD2.F32 R29, -RZ, R29.H1_H1 ;  /* 0x3000001dff1d7230 */ /* 0x000fe40000004100 */
[----:B------:R-:W-:Y:S02]  /*ff10*/  HADD2.F32 R24, -RZ, R28.H0_H0 ;  /* 0x2000001cff187230 */ /* 0x000fe40000004100 */
[----:B------:R-:W-:Y:S02]  /*ff20*/  HADD2.F32 R26, -RZ, R30.H0_H0 ;  /* 0x2000001eff1a7230 */ /* 0x000fe40000004100 */
[--C-:B------:R-:W-:Y:S02]  /*ff30*/  HADD2.F32 R27, -RZ, R31.reuse.H0_H0 ;  /* 0x2000001fff1b7230 */ /* 0x100fe40000004100 */
[----:B------:R-:W-:-:S02]  /*ff40*/  HADD2.F32 R31, -RZ, R31.H1_H1 ;  /* 0x3000001fff1f7230 */ /* 0x000fc40000004100 */
[--C-:B-1----:R-:W-:Y:S02]  /*ff50*/  HADD2.F32 R36, -RZ, R33.reuse.H0_H0 ;  /* 0x20000021ff247230 */ /* 0x102fe40000004100 */
[----:B------:R-:W-:Y:S02]  /*ff60*/  HADD2.F32 R37, -RZ, R33.H1_H1 ;  /* 0x30000021ff257230 */ /* 0x000fe40000004100 */
[----:B------:R-:W-:Y:S02]  /*ff70*/  HADD2.F32 R33, -RZ, R32.H0_H0 ;  /* 0x20000020ff217230 */ /* 0x000fe40000004100 */
[CC--:B------:R-:W-:Y:S01]  /*ff80*/  FMUL.FTZ R44, R36.reuse, R41.reuse ;  /* 0x00000029242c7220 */ /* 0x0c0fe20000410000 */
[-C--:B------:R-:W-:Y:S01]  /*ff90*/  FMUL.FTZ R46, R36, R40.reuse ;  /* 0x00000028242e7220 */ /* 0x080fe20000410000 */
[----:B------:R-:W-:Y:S02]  /*ffa0*/  HADD2.F32 R36, -RZ, R43.H0_H0 ;  /* 0x2000002bff247230 */ /* 0x000fe40000004100 */
[----:B------:R-:W-:Y:S01]  /*ffb0*/  FFMA.FTZ R44, R25, R40, -R44 ;  /* 0x00000028192c7223 */ /* 0x000fe2000001082c */
[----:B------:R-:W-:Y:S01]  /*ffc0*/  FMUL.FTZ R40, R37, R42 ;  /* 0x0000002a25287220 */ /* 0x000fe20000410000 */
[----:B------:R-:W-:Y:S01]  /*ffd0*/  FFMA.FTZ R46, R25, R41, R46 ;  /* 0x00000029192e7223 */ /* 0x000fe2000001002e */
[----:B------:R-:W-:Y:S01]  /*ffe0*/  FMUL.FTZ R25, R33, R73 ;  /* 0x0000004921197220 */ /* 0x000fe20000410000 */
[-C--:B------:R-:W-:Y:S01]  /*fff0*/  FMUL.FTZ R60, R37, R36.reuse ;  /* 0x00000024253c7220 */ /* 0x080fe20000410000 */
[----:B------:R-:W-:Y:S01]  /*10000*/  FFMA.FTZ R41, R29, R36, -R40 ;  /* 0x000000241d297223 */ /* 0x000fe20000010828 */
[----:B------:R-:W-:Y:S01]  /*10010*/  FMUL.FTZ R36, R33, R75 ;  /* 0x0000004b21247220 */ /* 0x000fe20000410000 */
[----:B------:R-:W-:-:S02]  /*10020*/  HADD2.F32 R37, -RZ, R74.H0_H0 ;  /* 0x2000004aff257230 */ /* 0x000fc40000004100 */
[C---:B------:R-:W-:Y:S01]  /*10030*/  FFMA.FTZ R75, R24.reuse, R75, -R25 ;  /* 0x0000004b184b7223 */ /* 0x040fe20000010819 */
[----:B------:R-:W-:Y:S02]  /*10040*/  HADD2.F32 R38, -RZ, R34.H0_H0 ;  /* 0x20000022ff267230 */ /* 0x000fe40000004100 */
[----:B------:R-:W-:Y:S01]  /*10050*/  FFMA.FTZ R43, R29, R42, R60 ;  /* 0x0000002a1d2b7223 */ /* 0x000fe2000001003c */
[----:B------:R-:W-:Y:S02]  /*10060*/  HADD2.F32 R39, -RZ, R35.H0_H0 ;  /* 0x20000023ff277230 */ /* 0x000fe40000004100 */
[----:B------:R-:W-:Y:S01]  /*10070*/  FFMA.FTZ R73, R24, R73, R36 ;  /* 0x0000004918497223 */ /* 0x000fe20000010024 */
[----:B------:R-:W-:Y:S02]  /*10080*/  HADD2.F32 R25, -RZ, R76.H0_H0 ;  /* 0x2000004cff197230 */ /* 0x000fe40000004100 */
[----:B------:R-:W-:Y:S01]  /*10090*/  FMUL.FTZ R29, R38, R37 ;  /* 0x00000025261d7220 */ /* 0x000fe20000410000 */
[----:B------:R-:W-:-:S02]  /*100a0*/  HADD2.F32 R74, -RZ, R74.H1_H1 ;  /* 0x3000004aff4a7230 */ /* 0x000fc40000004100 */
[----:B------:R-:W-:Y:S02]  /*100b0*/  HADD2.F32 R76, -RZ, R76.H1_H1 ;  /* 0x3000004cff4c7230 */ /* 0x000fe40000004100 */
[-C--:B------:R-:W-:Y:S01]  /*100c0*/  FMUL.FTZ R33, R38, R25.reuse ;  /* 0x0000001926217220 */ /* 0x080fe20000410000 */
[----:B------:R-:W-:Y:S02]  /*100d0*/  HADD2.F32 R35, -RZ, R35.H1_H1 ;  /* 0x30000023ff237230 */ /* 0x000fe40000004100 */
[C---:B------:R-:W-:Y:S01]  /*100e0*/  FMUL.FTZ R40, R39.reuse, R74 ;  /* 0x0000004a27287220 */ /* 0x040fe20000410000 */
[----:B------:R-:W-:Y:S02]  /*100f0*/  HADD2.F32 R36, -RZ, R45.H0_H0 ;  /* 0x2000002dff247230 */ /* 0x000fe40000004100 */
[----:B------:R-:W-:Y:S01]  /*10100*/  FMUL.FTZ R39, R39, R76 ;  /* 0x0000004c27277220 */ /* 0x000fe20000410000 */
[----:B------:R-:W-:Y:S02]  /*10110*/  HADD2.F32 R24, -RZ, R62.H0_H0 ;  /* 0x2000003eff187230 */ /* 0x000fe40000004100 */
        /* <DEDUP_REMOVED lines=17> */
[----:B------:R-:W-:Y:S01]  /*10230*/  FMUL.FTZ R32, R32, R25 ;  /* 0x0000001920207220 */ /* 0x000fe20000410000 */
[----:B------:R-:W-:Y:S02]  /*10240*/  HADD2.F32 R30, -RZ, R30.H1_H1 ;  /* 0x3000001eff1e7230 */ /* 0x000fe40000004100 */
        /* <DEDUP_REMOVED lines=15> */
.L_x_2869:
[----:B------:R-:W-:Y:S05]  /*10340*/  BSYNC B1 ;  /* 0x0000000000017941 */ /* 0x000fea0003800000 */
.L_x_2868:
        /* <DEDUP_REMOVED lines=20> */
[----:B------:R-:W-:-:S02]  /*10490*/  SHF.L.U32 R25, R25, 0xa, RZ ;  /* 0x0000000a19197819 */ /* 0x000fc400000006ff */
[----:B------:R-:W-:Y:S02]  /*104a0*/  LOP3.LUT R28, R24, R231, RZ, 0x3c, !PT ;  /* 0x000000e7181c7212 */ /* 0x000fe400078e3cff */
[----:B------:R-:W-:Y:S02]  /*104b0*/  LOP3.LUT R29, R25, 0x7fffe000, RZ, 0xc0, !PT ;  /* 0x7fffe000191d7812 */ /* 0x000fe400078ec0ff */
[----:B------:R-:W0:Y:S01]  /*104c0*/  LDS.128 R24, [R229] ;  /* 0x00000000e5187984 */ /* 0x000e220000000c00 */
[----:B------:R-:W-:Y:S02]  /*104d0*/  SHF.R.U64 R60, R48, 0x10, R49 ;  /* 0x00000010303c7819 */ /* 0x000fe40000001231 */
[----:B------:R-:W-:Y:S02]  /*104e0*/  IADD3 R29, R28, R29, R199 ;  /* 0x0000001d1c1d7210 */ /* 0x000fe40007ffe0c7 */
[----:B------:R-:W-:Y:S02]  /*104f0*/  SHF.R.U64 R48, R4, 0x10, R5 ;  /* 0x0000001004307819 */ /* 0x000fe40000001205 */
[----:B------:R-:W-:Y:S01]  /*10500*/  SHF.R.U64 R49, R50, 0x10, R51 ;  /* 0x0000001032317819 */ /* 0x000fe20000001233 */
[----:B------:R-:W-:Y:S01]  /*10510*/  IMAD R32, R29, 0x2, R16 ;  /* 0x000000021d207824 */ /* 0x000fe200078e0210 */
[----:B------:R-:W-:-:S02]  /*10520*/  SHF.R.U64 R47, R6, 0x10, R7 ;  /* 0x00000010062f7819 */ /* 0x000fc40000001207 */
[----:B------:R-:W-:Y:S02]  /*10530*/  SHF.R.U32.HI R50, RZ, 0x10, R51 ;  /* 0x00000010ff327819 */ /* 0x000fe40000011633 */
[----:B------:R-:W1:Y:S01]  /*10540*/  LDS.128 R28, [R32+0x10400] ;  /* 0x01040000201c7984 */ /* 0x000e620000000c00 */
[----:B------:R-:W-:Y:S01]  /*10550*/  SHF.R.U32.HI R43, RZ, 0x10, R7 ;  /* 0x00000010ff2b7819 */ /* 0x000fe20000011607 */
[--C-:B0-----:R-:W-:Y:S02]  /*10560*/  HADD2.F32 R5, -RZ, R25.reuse.H0_H0 ;  /* 0x20000019ff057230 */ /* 0x101fe40000004100 */
[----:B------:R-:W-:Y:S02]  /*10570*/  HADD2.F32 R4, -RZ, R24.H0_H0 ;  /* 0x20000018ff047230 */ /* 0x000fe40000004100 */
[----:B------:R-:W-:Y:S02]  /*10580*/  HADD2.F32 R25, -RZ, R25.H1_H1 ;  /* 0x30000019ff197230 */ /* 0x000fe40000004100 */
[----:B------:R-:W-:-:S02]  /*10590*/  HADD2.F32 R6, -RZ, R26.H0_H0 ;  /* 0x2000001aff067230 */ /* 0x000fc40000004100 */
[--C-:B------:R-:W-:Y:S02]  /*105a0*/  HADD2.F32 R7, -RZ, R27.reuse.H0_H0 ;  /* 0x2000001bff077230 */ /* 0x100fe40000004100 */
[----:B------:R-:W-:Y:S02]  /*105b0*/  HADD2.F32 R27, -RZ, R27.H1_H1 ;  /* 0x3000001bff1b7230 */ /* 0x000fe40000004100 */
[----:B------:R-:W-:Y:S02]  /*105c0*/  HADD2.F32 R24, -RZ, R24.H1_H1 ;  /* 0x30000018ff187230 */ /* 0x000fe40000004100 */
[--C-:B-1----:R-:W-:Y:S02]  /*105d0*/  HADD2.F32 R34, -RZ, R29.reuse.H0_H0 ;  /* 0x2000001dff227230 */ /* 0x102fe40000004100 */
[----:B------:R-:W-:Y:S02]  /*105e0*/  HADD2.F32 R35, -RZ, R29.H1_H1 ;  /* 0x3000001dff237230 */ /* 0x000fe40000004100 */
[----:B------:R-:W-:-:S02]  /*105f0*/  HADD2.F32 R29, -RZ, R28.H0_H0 ;  /* 0x2000001cff1d7230 */ /* 0x000fc40000004100 */
        /* <DEDUP_REMOVED lines=8> */
[----:B------:R-:W-:Y:S02]  /*10680*/  HADD2.F32 R36, -RZ, R30.H0_H0 ;  /* 0x2000001eff247230 */ /* 0x000fe40000004100 */
[----:B------:R-:W-:Y:S01]  /*10690*/  FMUL.FTZ R29, R29, R80 ;  /* 0x000000501d1d7220 */ /* 0x000fe20000410000 */
[----:B------:R-:W-:-:S02]  /*106a0*/  HADD2.F32 R35, -RZ, R79.H0_H0 ;  /* 0x2000004fff237230 */ /* 0x000fc40000004100 */
        /* <DEDUP_REMOVED lines=11> */
[C---:B------:R-:W-:Y:S01]  /*10760*/  FFMA.FTZ R40, R6.reuse, R5, -R25 ;  /* 0x0000000506287223 */ /* 0x040fe20000010819 */
[----:B------:R-:W-:Y:S02]  /*10770*/  HADD2.F32 R36, -RZ, R43.H0_H0 ;  /* 0x2000002bff247230 */ /* 0x000fe40000004100 */
[C---:B------:R-:W-:Y:S01]  /*10780*/  FMUL.FTZ R46, R37.reuse, R38 ;  /* 0x00000026252e7220 */ /* 0x040fe20000410000 */
[----:B------:R-:W-:Y:S02]  /*10790*/  HADD2.F32 R34, -RZ, R50.H0_H0 ;  /* 0x20000032ff227230 */ /* 0x000fe40000004100 */
[-C--:B------:R-:W-:Y:S01]  /*107a0*/  FMUL.FTZ R5, R37, R4.reuse ;  /* 0x0000000425057220 */ /* 0x080fe20000410000 */
        /* <DEDUP_REMOVED lines=32> */
.L_x_2875:
[----:B------:R-:W-:Y:S05]  /*109b0*/  BSYNC B1 ;  /* 0x0000000000017941 */ /* 0x000fea0003800000 */
.L_x_2874:
        /* <DEDUP_REMOVED lines=21> */
[----:B------:R-:W-:Y:S02]  /*10b10*/  LEA R28, R25, R16, 0x1 ;  /* 0x00000010191c7211 */ /* 0x000fe400078e08ff */
[----:B------:R-:W-:Y:S02]  /*10b20*/  SHF.R.U32.HI R54, RZ, 0x10, R55 ;  /* 0x00000010ff367819 */ /* 0x000fe40000011637 */
[----:B------:R-:W-:Y:S01]  /*10b30*/  SHF.R.U32.HI R41, RZ, 0x10, R11 ;  /* 0x00000010ff297819 */ /* 0x000fe2000001160b */
[----:B------:R-:W1:Y:S01]  /*10b40*/  LDS.128 R24, [R28+0x10400] ;  /* 0x010400001c187984 */ /* 0x000e620000000c00 */
[--C-:B0-----:R-:W-:Y:S02]  /*10b50*/  HADD2.F32 R8, -RZ, R5.reuse.H0_H0 ;  /* 0x20000005ff087230 */ /* 0x101fe40000004100 */
[----:B------:R-:W-:-:S02]  /*10b60*/  HADD2.F32 R9, -RZ, R5.H1_H1 ;  /* 0x30000005ff097230 */ /* 0x000fc40000004100 */
[----:B------:R-:W-:Y:S02]  /*10b70*/  HADD2.F32 R5, -RZ, R4.H0_H0 ;  /* 0x20000004ff057230 */ /* 0x000fe40000004100 */
[----:B------:R-:W-:Y:S02]  /*10b80*/  HADD2.F32 R10, -RZ, R6.H0_H0 ;  /* 0x20000006ff0a7230 */ /* 0x000fe40000004100 */
[--C-:B------:R-:W-:Y:S02]  /*10b90*/  HADD2.F32 R11, -RZ, R7.reuse.H0_H0 ;  /* 0x20000007ff0b7230 */ /* 0x100fe40000004100 */
[----:B------:R-:W-:Y:S02]  /*10ba0*/  HADD2.F32 R7, -RZ, R7.H1_H1 ;  /* 0x30000007ff077230 */ /* 0x000fe40000004100 */
[--C-:B-1----:R-:W-:Y:S02]  /*10bb0*/  HADD2.F32 R29, -RZ, R25.reuse.H0_H0 ;  /* 0x20000019ff1d7230 */ /* 0x102fe40000004100 */
[----:B------:R-:W-:-:S02]  /*10bc0*/  HADD2.F32 R30, -RZ, R25.H1_H1 ;  /* 0x30000019ff1e7230 */ /* 0x000fc40000004100 */
[----:B------:R-:W-:Y:S02]  /*10bd0*/  HADD2.F32 R25, -RZ, R24.H0_H0 ;  /* 0x20000018ff197230 */ /* 0x000fe40000004100 */
[CC--:B------:R-:W-:Y:S01]  /*10be0*/  FMUL.FTZ R37, R29.reuse, R35.reuse ;  /* 0x000000231d257220 */ /* 0x0c0fe20000410000 */
[----:B------:R-:W-:Y:S01]  /*10bf0*/  FMUL.FTZ R39, R29, R34 ;  /* 0x000000221d277220 */ /* 0x000fe20000410000 */
[----:B------:R-:W-:Y:S02]  /*10c00*/  HADD2.F32 R29, -RZ, R52.H0_H0 ;  /* 0x20000034ff1d7230 */ /* 0x000fe40000004100 */
[----:B------:R-:W-:Y:S01]  /*10c10*/  FMUL.FTZ R38, R30, R36 ;  /* 0x000000241e267220 */ /* 0x000fe20000410000 */
[C---:B------:R-:W-:Y:S01]  /*10c20*/  FFMA.FTZ R37, R8.reuse, R34, -R37 ;  /* 0x0000002208257223 */ /* 0x040fe20000010825 */
[----:B------:R-:W-:Y:S02]  /*10c30*/  HADD2.F32 R34, -RZ, R69.H0_H0 ;  /* 0x20000045ff227230 */ /* 0x000fe40000004100 */
[----:B------:R-:W-:Y:S01]  /*10c40*/  FFMA.FTZ R39, R8, R35, R39 ;  /* 0x0000002308277223 */ /* 0x000fe20000010027 */
[----:B------:R-:W-:-:S02]  /*10c50*/  HADD2.F32 R8, -RZ, R71.H0_H0 ;  /* 0x20000047ff087230 */ /* 0x000fc40000004100 */
[-C--:B------:R-:W-:Y:S01]  /*10c60*/  FMUL.FTZ R40, R30, R29.reuse ;  /* 0x0000001d1e287220 */ /* 0x080fe20000410000 */
[----:B------:R-:W-:Y:S01]  /*10c70*/  FFMA.FTZ R38, R9, R29, -R38 ;  /* 0x0000001d09267223 */ /* 0x000fe20000010826 */
[C---:B------:R-:W-:Y:S01]  /*10c80*/  FMUL.FTZ R30, R25.reuse, R34 ;  /* 0x00000022191e7220 */ /* 0x040fe20000410000 */
[----:B------:R-:W-:Y:S02]  /*10c90*/  HADD2.F32 R31, -RZ, R26.H0_H0 ;  /* 0x2000001aff1f7230 */ /* 0x000fe40000004100 */
[-C--:B------:R-:W-:Y:S01]  /*10ca0*/  FMUL.FTZ R25, R25, R8.reuse ;  /* 0x0000000819197220 */ /* 0x080fe20000410000 */
[----:B------:R-:W-:Y:S02]  /*10cb0*/  HADD2.F32 R29, -RZ, R70.H0_H0 ;  /* 0x20000046ff1d7230 */ /* 0x000fe40000004100 */
[C---:B------:R-:W-:Y:S01]  /*10cc0*/  FFMA.FTZ R35, R5.reuse, R8, -R30 ;  /* 0x0000000805237223 */ /* 0x040fe2000001081e */
[----:B------:R-:W-:Y:S02]  /*10cd0*/  HADD2.F32 R8, -RZ, R72.H0_H0 ;  /* 0x20000048ff087230 */ /* 0x000fe40000004100 */
[----:B------:R-:W-:Y:S01]  /*10ce0*/  FFMA.FTZ R34, R5, R34, R25 ;  /* 0x0000002205227223 */ /* 0x000fe20000010019 */
[----:B------:R-:W-:-:S02]  /*10cf0*/  HADD2.F32 R32, -RZ, R27.H0_H0 ;  /* 0x2000001bff207230 */ /* 0x000fc40000004100 */
[----:B------:R-:W-:Y:S01]  /*10d00*/  FMUL.FTZ R5, R31, R29 ;  /* 0x0000001d1f057220 */ /* 0x000fe20000410000 */
[----:B------:R-:W-:Y:S02]  /*10d10*/  HADD2.F32 R72, -RZ, R72.H1_H1 ;  /* 0x30000048ff487230 */ /* 0x000fe40000004100 */
[----:B------:R-:W-:Y:S01]  /*10d20*/  FFMA.FTZ R40, R9, R36, R40 ;  /* 0x0000002409287223 */ /* 0x000fe20000010028 */
[----:B------:R-:W-:Y:S02]  /*10d30*/  HADD2.F32 R70, -RZ, R70.H1_H1 ;  /* 0x30000046ff467230 */ /* 0x000fe40000004100 */
[-C--:B------:R-:W-:Y:S01]  /*10d40*/  FMUL.FTZ R9, R31, R8.reuse ;  /* 0x000000081f097220 */ /* 0x080fe20000410000 */
[----:B------:R-:W-:Y:S01]  /*10d50*/  FFMA.FTZ R31, R10, R8, -R5 ;  /* 0x000000080a1f7223 */ /* 0x000fe20000010805 */
[----:B------:R-:W-:Y:S02]  /*10d60*/  HADD2.F32 R27, -RZ, R27.H1_H1 ;  /* 0x3000001bff1b7230 */ /* 0x000fe40000004100 */
[----:B------:R-:W-:Y:S01]  /*10d70*/  FMUL.FTZ R5, R32, R72 ;  /* 0x0000004820057220 */ /* 0x000fe20000410000 */
[----:B------:R-:W-:-:S02]  /*10d80*/  HADD2.F32 R30, -RZ, R41.H0_H0 ;  /* 0x20000029ff1e7230 */ /* 0x000fc40000004100 */
[-C--:B------:R-:W-:Y:S01]  /*10d90*/  FMUL.FTZ R36, R32, R70.reuse ;  /* 0x0000004620247220 */ /* 0x080fe20000410000 */
[----:B------:R-:W-:Y:S02]  /*10da0*/  HADD2.F32 R8, -RZ, R54.H0_H0 ;  /* 0x20000036ff087230 */ /* 0x000fe40000004100 */
[C---:B------:R-:W-:Y:S01]  /*10db0*/  FFMA.FTZ R70, R11.reuse, R70, R5 ;  /* 0x000000460b467223 */ /* 0x040fe20000010005 */
[----:B------:R-:W-:Y:S02]  /*10dc0*/  HADD2.F32 R24, -RZ, R24.H1_H1 ;  /* 0x30000018ff187230 */ /* 0x000fe40000004100 */
[----:B------:R-:W-:Y:S01]  /*10dd0*/  FFMA.FTZ R36, R11, R72, -R36 ;  /* 0x000000480b247223 */ /* 0x000fe20000010824 */
[C---:B------:R-:W-:Y:S01]  /*10de0*/  FMUL.FTZ R32, R27.reuse, R30 ;  /* 0x0000001e1b207220 */ /* 0x040fe20000410000 */
[----:B------:R-:W-:Y:S01]  /*10df0*/  FMUL.FTZ R42, R27, R8 ;  /* 0x000000081b2a7220 */ /* 0x000fe20000410000 */
[----:B------:R-:W-:Y:S02]  /*10e00*/  HADD2.F32 R11, -RZ, R44.H0_H0 ;  /* 0x2000002cff0b7230 */ /* 0x000fe40000004100 */
[----:B------:R-:W-:Y:S01]  /*10e10*/  FFMA.FTZ R10, R10, R29, R9 ;  /* 0x0000001d0a0a7223 */ /* 0x000fe20000010009 */
[----:B------:R-:W-:-:S02]  /*10e20*/  HADD2.F32 R5, -RZ, R46.H0_H0 ;  /* 0x2000002eff057230 */ /* 0x000fc40000004100 */
[C---:B------:R-:W-:Y:S01]  /*10e30*/  FFMA.FTZ R41, R7.reuse, R8, -R32 ;  /* 0x0000000807297223 */ /* 0x040fe20000010820 */
[----:B------:R-:W-:Y:S02]  /*10e40*/  HADD2.F32 R26, -RZ, R26.H1_H1 ;  /* 0x3000001aff1a7230 */ /* 0x000fe40000004100 */
[----:B------:R-:W-:Y:S02]  /*10e50*/  HADD2.F32 R25, -RZ, R43.H0_H0 ;  /* 0x2000002bff197230 */ /* 0x000fe40000004100 */
[----:B------:R-:W-:Y:S01]  /*10e60*/  FFMA.FTZ R43, R7, R30, R42 ;  /* 0x0000001e072b7223 */ /* 0x000fe2000001002a */
[----:B------:R-:W-:Y:S02]  /*10e70*/  HADD2.F32 R9, -RZ, R45.H0_H0 ;  /* 0x2000002dff097230 */ /* 0x000fe40000004100 */
[C---:B------:R-:W-:Y:S01]  /*10e80*/  FMUL.FTZ R7, R24.reuse, R11 ;  /* 0x0000000b18077220 */ /* 0x040fe20000410000 */
[----:B------:R-:W-:Y:S02]  /*10e90*/  HADD2.F32 R4, -RZ, R4.H1_H1 ;  /* 0x30000004ff047230 */ /* 0x000fe40000004100 */
[----:B------:R-:W-:Y:S01]  /*10ea0*/  FMUL.FTZ R24, R24, R5 ;  /* 0x0000000518187220 */ /* 0x000fe20000410000 */
[----:B------:R-:W-:-:S02]  /*10eb0*/  HADD2.F32 R6, -RZ, R6.H1_H1 ;  /* 0x30000006ff067230 */ /* 0x000fc40000004100 */
[C---:B------:R-:W-:Y:S01]  /*10ec0*/  FMUL.FTZ R29, R26.reuse, R25 ;  /* 0x000000191a1d7220 */ /* 0x040fe20000410000 */
[----:B------:R-:W-:Y:S01]  /*10ed0*/  FMUL.FTZ R26, R26, R9 ;  /* 0x000000091a1a7220 */ /* 0x000fe20000410000 */
[C---:B------:R-:W-:Y:S01]  /*10ee0*/  FFMA.FTZ R27, R4.reuse, R11, R24 ;  /* 0x0000000b041b7223 */ /* 0x040fe20000010018 */
[----:B------:R-:W-:Y:S01]  /*10ef0*/  FFMA.FTZ R8, R4, R5, -R7 ;  /* 0x0000000504087223 */ /* 0x000fe20000010807 */
[C---:B------:R-:W-:Y:S01]  /*10f00*/  FFMA.FTZ R24, R6.reuse, R9, -R29 ;  /* 0x0000000906187223 */ /* 0x040fe2000001081d */
[----:B------:R-:W-:Y:S01]  /*10f10*/  FFMA.FTZ R25, R6, R25, R26 ;  /* 0x0000001906197223 */ /* 0x000fe2000001001a */
[----:B------:R-:W-:Y:S02]  /*10f20*/  F2FP.F16.F32.PACK_AB R7, R41, R36 ;  /* 0x000000242907723e */ /* 0x000fe400000000ff */
[----:B------:R-:W-:Y:S02]  /*10f30*/  F2FP.F16.F32.PACK_AB R5, R38, R37 ;  /* 0x000000252605723e */ /* 0x000fe400000000ff */
[----:B------:R-:W-:-:S02]  /*10f40*/  F2FP.F16.F32.PACK_AB R4, R8, R35 ;  /* 0x000000230804723e */ /* 0x000fc400000000ff */
[----:B------:R-:W-:Y:S02]  /*10f50*/  F2FP.F16.F32.PACK_AB R6, R24, R31 ;  /* 0x0000001f1806723e */ /* 0x000fe400000000ff */
[----:B------:R-:W-:Y:S02]  /*10f60*/  F2FP.F16.F32.PACK_AB R11, R43, R70 ;  /* 0x000000462b0b723e */ /* 0x000fe400000000ff */
[----:B------:R-:W-:Y:S01]  /*10f70*/  F2FP.F16.F32.PACK_AB R9, R40, R39 ;  /* 0x000000272809723e */ /* 0x000fe200000000ff */
[----:B------:R1:W-:Y:S01]  /*10f80*/  STS.128 [R227], R4 ;  /* 0x00000004e3007388 */ /* 0x0003e20000000c00 */
[----:B------:R-:W-:Y:S02]  /*10f90*/  F2FP.F16.F32.PACK_AB R8, R27, R34 ;  /* 0x000000221b08723e */ /* 0x000fe400000000ff */
[----:B------:R-:W-:-:S05]  /*10fa0*/  F2FP.F16.F32.PACK_AB R10, R25, R10 ;  /* 0x0000000a190a723e */ /* 0x000fca00000000ff */
[----:B------:R1:W-:Y:S02]  /*10fb0*/  STS.128 [R28+0x10400], R8 ;  /* 0x010400081c007388 */ /* 0x0003e40000000c00 */
.L_x_2877:
[----:B------:R-:W-:Y:S05]  /*10fc0*/  BSYNC B1 ;  /* 0x0000000000017941 */ /* 0x000fea0003800000 */
.L_x_2876:
[----:B------:R-:W-:Y:S05]  /*10fd0*/  @P2 BRA `(.L_x_2849) ;  /* 0x0000000400782947 */ /* 0x000fea0003800000 */
[----:B------:R-:W-:Y:S01]  /*10fe0*/  LEA.HI R33, R33, R218, RZ, 0x1d ;  /* 0x000000da21217211 */ /* 0x000fe200078fe8ff */
[----:B--2---:R-:W-:Y:S01]  /*10ff0*/  HADD2.F32 R29, -RZ, R20.H1_H1 ;  /* 0x30000014ff1d7230 */ /* 0x004fe20000004100 */
[----:B0-----:R-:W-:Y:S01]  /*11000*/  SHF.R.U32.HI R32, RZ, 0x10, R13 ;  /* 0x00000010ff207819 */ /* 0x001fe2000001160d */
[----:B------:R-:W-:Y:S01]  /*11010*/  HADD2.F32 R31, -RZ, R0.H1_H1 ;  /* 0x30000000ff1f7230 */ /* 0x000fe20000004100 */
[----:B-1----:R-:W-:Y:S01]  /*11020*/  SHF.R.S32.HI R6, RZ, 0x1f, R33 ;  /* 0x0000001fff067819 */ /* 0x002fe20000011421 */
[----:B------:R-:W-:Y:S01]  /*11030*/  IMAD.SHL.U32 R4, R33, 0x8, RZ ;  /* 0x0000000821047824 */ /* 0x000fe200078e00ff */
[--C-:B------:R-:W-:Y:S01]  /*11040*/  SHF.R.U64 R40, R56, 0x10, R57.reuse ;  /* 0x0000001038287819 */ /* 0x100fe20000001239 */
[----:B------:R-:W-:Y:S01]  /*11050*/  HADD2.F32 R32, -RZ, R32.H0_H0 ;  /* 0x20000020ff207230 */ /* 0x000fe20000004100 */
[----:B------:R-:W-:Y:S01]  /*11060*/  LEA.HI R6, R6, R33, RZ, 0x3 ;  /* 0x0000002106067211 */ /* 0x000fe200078f18ff */
[----:B------:R-:W-:Y:S01]  /*11070*/  HADD2.F32 R30, -RZ, R0.H0_H0 ;  /* 0x20000000ff1e7230 */ /* 0x000fe20000004100 */
[----:B------:R-:W-:Y:S01]  /*11080*/  LOP3.LUT R4, R195, 0x38, R4, 0xf8, !PT ;  /* 0x00000038c3047812 */ /* 0x000fe200078ef804 */
[----:B------:R-:W-:Y:S01]  /*11090*/  HADD2.F32 R20, -RZ, R20.H0_H0 ;  /* 0x20000014ff147230 */ /* 0x000fe20000004100 */
[----:B------:R-:W-:Y:S01]  /*110a0*/  SHF.R.U32.HI R56, RZ, 0x10, R57 ;  /* 0x00000010ff387819 */ /* 0x000fe20000011639 */
[----:B------:R-:W-:Y:S01]  /*110b0*/  IMAD.SHL.U32 R6, R6, 0x400, RZ ;  /* 0x0000040006067824 */ /* 0x000fe200078e00ff */
[----:B------:R-:W-:-:S02]  /*110c0*/  LOP3.LUT R8, R4, R231, RZ, 0x3c, !PT ;  /* 0x000000e704087212 */ /* 0x000fc400078e3cff */
[----:B------:R-:W-:Y:S02]  /*110d0*/  SHF.R.U64 R38, R12, 0x10, R13 ;  /* 0x000000100c267819 */ /* 0x000fe4000000120d */
[----:B------:R-:W-:Y:S02]  /*110e0*/  LOP3.LUT R9, R6, 0x7fffe000, RZ, 0xc0, !PT ;  /* 0x7fffe00006097812 */ /* 0x000fe400078ec0ff */
[----:B------:R-:W0:Y:S01]  /*110f0*/  LDS.128 R4, [R226] ;  /* 0x00000000e2047984 */ /* 0x000e220000000c00 */
[----:B------:R-:W-:Y:S02]  /*11100*/  SHF.R.U64 R37, R14, 0x10, R15 ;  /* 0x000000100e257819 */ /* 0x000fe4000000120f */
[----:B------:R-:W-:Y:S02]  /*11110*/  IADD3 R9, R8, R9, R199 ;  /* 0x0000000908097210 */ /* 0x000fe40007ffe0c7 */
[--C-:B------:R-:W-:Y:S02]  /*11120*/  SHF.R.U64 R39, R58, 0x10, R59.reuse ;  /* 0x000000103a277819 */ /* 0x100fe4000000123b */
[----:B------:R-:W-:Y:S01]  /*11130*/  SHF.R.U32.HI R58, RZ, 0x10, R59 ;  /* 0x00000010ff3a7819 */ /* 0x000fe2000001163b */
[----:B------:R-:W-:Y:S01]  /*11140*/  IMAD R24, R9, 0x2, R16 ;  /* 0x0000000209187824 */ /* 0x000fe200078e0210 */
[----:B------:R-:W-:-:S04]  /*11150*/  SHF.R.U32.HI R36, RZ, 0x10, R15 ;  /* 0x00000010ff247819 */ /* 0x000fc8000001160f */
[----:B------:R-:W1:Y:S01]  /*11160*/  LDS.128 R8, [R24+0x10400] ;  /* 0x0104000018087984 */ /* 0x000e620000000c00 */
[--C-:B0-----:R-:W-:Y:S02]  /*11170*/  HADD2.F32 R13, -RZ, R5.reuse.H1_H1 ;  /* 0x30000005ff0d7230 */ /* 0x101fe40000004100 */
[----:B------:R-:W-:Y:S02]  /*11180*/  HADD2.F32 R12, -RZ, R5.H0_H0 ;  /* 0x20000005ff0c7230 */ /* 0x000fe40000004100 */
        /* <DEDUP_REMOVED lines=14> */
[----:B------:R-:W-:Y:S02]  /*11270*/  HADD2.F32 R27, -RZ, R10.H0_H0 ;  /* 0x2000000aff1b7230 */ /* 0x000fe40000004100 */
[-C--:B------:R-:W-:Y:S01]  /*11280*/  FMUL.FTZ R34, R26, R25.reuse ;  /* 0x000000191a227220 */ /* 0x080fe20000410000 */
[----:B------:R-:W-:Y:S01]  /*11290*/  FFMA.FTZ R26, R13, R25, -R0 ;  /* 0x000000190d1a7223 */ /* 0x000fe20000010800 */
[C---:B------:R-:W-:Y:S01]  /*112a0*/  FMUL.FTZ R0, R9.reuse, R30 ;  /* 0x0000001e09007220 */ /* 0x040fe20000410000 */
[----:B------:R-:W-:Y:S02]  /*112b0*/  HADD2.F32 R12, -RZ, R3.H0_H0 ;  /* 0x20000003ff0c7230 */ /* 0x000fe40000004100 */
[----:B------:R-:W-:Y:S01]  /*112c0*/  FMUL.FTZ R9, R9, R20 ;  /* 0x0000001409097220 */ /* 0x000fe20000410000 */
[----:B------:R-:W-:Y:S01]  /*112d0*/  FFMA.FTZ R34, R13, R32, R34 ;  /* 0x000000200d227223 */ /* 0x000fe20000010022 */
[----:B------:R-:W-:Y:S01]  /*112e0*/  FFMA.FTZ R13, R5, R20, -R0 ;  /* 0x00000014050d7223 */ /* 0x000fe20000010800 */
[----:B------:R-:W-:-:S02]  /*112f0*/  HADD2.F32 R0, -RZ, R21.H0_H0 ;  /* 0x20000015ff007230 */ /* 0x000fc40000004100 */
[----:B------:R-:W-:Y:S01]  /*11300*/  FFMA.FTZ R30, R5, R30, R9 ;  /* 0x0000001e051e7223 */ /* 0x000fe20000010009 */
[C---:B------:R-:W-:Y:S01]  /*11310*/  FMUL.FTZ R5, R27.reuse, R12 ;  /* 0x0000000c1b057220 */ /* 0x040fe20000410000 */
[----:B------:R-:W-:Y:S02]  /*11320*/  HADD2.F32 R28, -RZ, R11.H0_H0 ;  /* 0x2000000bff1c7230 */ /* 0x000fe40000004100 */
[----:B------:R-:W-:Y:S02]  /*11330*/  HADD2.F32 R3, -RZ, R3.H1_H1 ;  /* 0x30000003ff037230 */ /* 0x000fe40000004100 */
[-C--:B------:R-:W-:Y:S01]  /*11340*/  FMUL.FTZ R27, R27, R0.reuse ;  /* 0x000000001b1b7220 */ /* 0x080fe20000410000 */
[----:B------:R-:W-:Y:S02]  /*11350*/  HADD2.F32 R21, -RZ, R21.H1_H1 ;  /* 0x30000015ff157230 */ /* 0x000fe40000004100 */
[----:B------:R-:W-:Y:S01]  /*11360*/  FFMA.FTZ R25, R14, R0, -R5 ;  /* 0x000000000e197223 */ /* 0x000fe20000010805 */
[----:B------:R-:W-:-:S02]  /*11370*/  HADD2.F32 R11, -RZ, R11.H1_H1 ;  /* 0x3000000bff0b7230 */ /* 0x000fc40000004100 */
[C---:B------:R-:W-:Y:S01]  /*11380*/  FMUL.FTZ R32, R28.reuse, R3 ;  /* 0x000000031c207220 */ /* 0x040fe20000410000 */
[----:B------:R-:W-:Y:S02]  /*11390*/  HADD2.F32 R20, -RZ, R36.H0_H0 ;  /* 0x20000024ff147230 */ /* 0x000fe40000004100 */
[----:B------:R-:W-:Y:S01]  /*113a0*/  FMUL.FTZ R28, R28, R21 ;  /* 0x000000151c1c7220 */ /* 0x000fe20000410000 */
[----:B------:R-:W-:Y:S02]  /*113b0*/  HADD2.F32 R0, -RZ, R58.H0_H0 ;  /* 0x2000003aff007230 */ /* 0x000fe40000004100 */
[----:B------:R-:W-:Y:S01]  /*113c0*/  FFMA.FTZ R27, R14, R12, R27 ;  /* 0x0000000c0e1b7223 */ /* 0x000fe2000001001b */
[----:B------:R-:W-:Y:S02]  /*113d0*/  HADD2.F32 R8, -RZ, R8.H1_H1 ;  /* 0x30000008ff087230 */ /* 0x000fe40000004100 */
[----:B------:R-:W-:Y:S01]  /*113e0*/  FMUL.FTZ R12, R11, R20 ;  /* 0x000000140b0c7220 */ /* 0x000fe20000410000 */
[----:B------:R-:W-:-:S02]  /*113f0*/  HADD2.F32 R10, -RZ, R10.H1_H1 ;  /* 0x3000000aff0a7230 */ /* 0x000fc40000004100 */
[-C--:B------:R-:W-:Y:S01]  /*11400*/  FMUL.FTZ R14, R11, R0.reuse ;  /* 0x000000000b0e7220 */ /* 0x080fe20000410000 */
[C---:B------:R-:W-:Y:S01]  /*11410*/  FFMA.FTZ R28, R15.reuse, R3, R28 ;  /* 0x000000030f1c7223 */ /* 0x040fe2000001001c */
[----:B------:R-:W-:Y:S02]  /*11420*/  HADD2.F32 R9, -RZ, R38.H0_H0 ;  /* 0x20000026ff097230 */ /* 0x000fe40000004100 */
[----:B------:R-:W-:Y:S01]  /*11430*/  FFMA.FTZ R32, R15, R21, -R32 ;  /* 0x000000150f207223 */ /* 0x000fe20000010820 */
[----:B------:R-:W-:Y:S02]  /*11440*/  HADD2.F32 R11, -RZ, R37.H0_H0 ;  /* 0x20000025ff0b7230 */ /* 0x000fe40000004100 */
[C---:B------:R-:W-:Y:S01]  /*11450*/  FFMA.FTZ R21, R7.reuse, R0, -R12 ;  /* 0x0000000007157223 */ /* 0x040fe2000001080c */
[----:B------:R-:W-:Y:S02]  /*11460*/  HADD2.F32 R3, -RZ, R40.H0_H0 ;  /* 0x20000028ff037230 */ /* 0x000fe40000004100 */
[----:B------:R-:W-:Y:S01]  /*11470*/  FFMA.FTZ R29, R7, R20, R14 ;  /* 0x00000014071d7223 */ /* 0x000fe2000001000e */
[----:B------:R-:W-:-:S02]  /*11480*/  HADD2.F32 R5, -RZ, R39.H0_H0 ;  /* 0x20000027ff057230 */ /* 0x000fc40000004100 */
        /* <DEDUP_REMOVED lines=19> */
.L_x_2849:
[----:B------:R-:W-:Y:S05]  /*115c0*/  BSYNC B0 ;  /* 0x0000000000007941 */ /* 0x000fea0003800000 */
.L_x_2827:
        /* <DEDUP_REMOVED lines=8> */
.L_x_2825:
[----:B01-3--:R-:W3:Y:S02]  /*11650*/  LDL R0, [R1+0xc] ;  /* 0x00000c0001007983 */ /* 0x00bee40000100800 */
[----:B---3--:R-:W-:-:S13]  /*11660*/  R2UR UR4, R0 ;  /* 0x00000000000472ca */ /* 0x008fda00000e0000 */
[----:B------:R-:W-:-:S04]  /*11670*/  MOV R0, UR4 ;  /* 0x0000000400007c02 */ /* 0x000fc80008000f00 */
[----:B------:R-:W-:-:S13]  /*11680*/  ISETP.NE.AND P0, PT, R0, 0x3, PT ;  /* 0x000000030000780c */ /* 0x000fda0003f05270 */
[----:B------:R-:W-:Y:S05]  /*11690*/  @!P0 BRA `(.L_x_2878) ;  /* 0x0000000000048947 */ /* 0x000fea0003800000 */
[----:B------:R-:W-:Y:S01]  /*116a0*/  BPT.TRAP 0x1 ;  /* 0x000000040000795c */ /* 0x000fe20000300000 */
.L_x_2878:
[----:B------:R-:W-:Y:S01]  /*116b0*/  IMAD R3, R185, 0x8, R16 ;  /* 0x00000008b9037824 */ /* 0x000fe200078e0210 */
[----:B------:R-:W-:-:S04]  /*116c0*/  SHF.L.U32 R0, R188, 0x1f, RZ ;  /* 0x0000001fbc007819 */ /* 0x000fc800000006ff */
[----:B------:R0:W1:Y:S01]  /*116d0*/  SYNCS.PHASECHK.TRANS64.TRYWAIT P2, [R3+URZ+0x34830], R0 ;  /* 0x03483000030075a7 */ /* 0x000062000804017f */
[----:B------:R-:W-:Y:S05]  /*116e0*/  @!P0 BRA `(.L_x_2879) ;  /* 0x0000000000048947 */ /* 0x000fea0003800000 */
[----:B------:R-:W-:Y:S01]  /*116f0*/  BPT.TRAP 0x1 ;  /* 0x000000040000795c */ /* 0x000fe20000300000 */
.L_x_2879:
[----:B--2-4-:R-:W2:Y:S02]  /*11700*/  S2R R4, SR_TID.X ;  /* 0x0000000000047919 */ /* 0x014ea40000002100 */
[----:B--2---:R-:W-:-:S04]  /*11710*/  LOP3.LUT R4, R4, 0x7f, RZ, 0xc0, !PT ;  /* 0x0000007f04047812 */ /* 0x004fc800078ec0ff */
[----:B------:R-:W-:Y:S01]  /*11720*/  ISETP.NE.AND P1, PT, R4, RZ, PT ;  /* 0x000000ff0400720c */ /* 0x000fe20003f25270 */
[----:B-1----:R-:W-:-:S12]  /*11730*/  @P2 BRA `(.L_x_2880) ;  /* 0x0000000000082947 */ /* 0x002fd80003800000 */
[----:B------:R-:W1:Y:S02]  /*11740*/  SYNCS.PHASECHK.TRANS64.TRYWAIT P2, [R3+URZ+0x34830], R0 ;  /* 0x03483000030075a7 */ /* 0x000e64000804017f */
[----:B-1----:R-:W-:Y:S05]  /*11750*/  @!P2 BRA `(.L_x_2881) ;  /* 0x00000130008ca947 */ /* 0x002fea0003800000 */
.L_x_2880:
        /* <DEDUP_REMOVED lines=9> */
[----:B------:R-:W-:Y:S01]  /*117f0*/  IMAD.U32 R11, RZ, RZ, UR9 ;  /* 0x00000009ff0b7e24 */ /* 0x000fe2000f8e00ff */
[----:B------:R-:W-:Y:S01]  /*11800*/  LOP3.LUT R0, R0, 0x3fff, RZ, 0xc0, !PT ;  /* 0x00003fff00007812 */ /* 0x000fe200078ec0ff */
[----:B------:R-:W-:Y:S01]  /*11810*/  UMOV UR53, 0x40000040 ;  /* 0x4000004000357882 */ /* 0x000fe20000000000 */
[----:B------:R-:W-:Y:S01]  /*11820*/  UMOV UR49, 0x40000040 ;  /* 0x4000004000317882 */ /* 0x000fe20000000000 */
[----:B------:R-:W-:Y:S01]  /*11830*/  UMOV UR45, 0x40000040 ;  /* 0x40000040002d7882 */ /* 0x000fe20000000000 */
[----:B------:R-:W-:Y:S01]  /*11840*/  LOP3.LUT R8, R0, 0x10000, RZ, 0xfc, !PT ;  /* 0x0001000000087812 */ /* 0x000fe200078efcff */
[----:B------:R-:W-:Y:S01]  /*11850*/  ULOP3.LUT UR4, UR4, 0x10000, URZ, 0xfc, !UPT ;  /* 0x0001000004047892 */ /* 0x000fe2000f8efc3f */
[----:B------:R-:W-:Y:S01]  /*11860*/  IMAD.MOV.U32 R5, RZ, RZ, 0x40000040 ;  /* 0x40000040ff057424 */ /* 0x000fe200078e00ff */
[----:B------:R-:W-:Y:S01]  /*11870*/  UMOV UR41, 0x40000040 ;  /* 0x4000004000297882 */ /* 0x000fe20000000000 */
[----:B------:R-:W-:Y:S01]  /*11880*/  UMOV UR37, 0x40000040 ;  /* 0x4000004000257882 */ /* 0x000fe20000000000 */
[----:B------:R-:W-:Y:S01]  /*11890*/  IMAD R4, R185, 0xc00, R8 ;  /* 0x00000c00b9047824 */ /* 0x000fe200078e0208 */
[----:B------:R-:W-:Y:S01]  /*118a0*/  UIADD3 UR5, UR4, 0x2, URZ ;  /* 0x0000000204057890 */ /* 0x000fe2000fffe03f */
[----:B------:R-:W-:Y:S01]  /*118b0*/  R2UR UR39, R5 ;  /* 0x00000000052772ca */ /* 0x000fe200000e0000 */
[----:B------:R-:W-:Y:S01]  /*118c0*/  UMOV UR8, UR4 ;  /* 0x0000000400087c82 */ /* 0x000fe20008000000 */
[C---:B------:R-:W-:Y:S01]  /*118d0*/  VIADD R6, R4.reuse, 0x2 ;  /* 0x0000000204067836 */ /* 0x040fe20000000000 */
[----:B------:R-:W-:Y:S01]  /*118e0*/  R2UR UR10, R4 ;  /* 0x00000000040a72ca */ /* 0x000fe200000e0000 */
[----:B------:R-:W-:Y:S01]  /*118f0*/  UIADD3 UR52, UR4, 0x406, URZ ;  /* 0x0000040604347890 */ /* 0x000fe2000fffe03f */
[----:B------:R-:W-:Y:S01]  /*11900*/  MOV R10, UR8 ;  /* 0x00000008000a7c02 */ /* 0x000fe20008000f00 */
[----:B------:R-:W-:Y:S01]  /*11910*/  UIADD3 UR48, UR4, 0x800, URZ ;  /* 0x0000080004307890 */ /* 0x000fe2000fffe03f */
[----:B------:R-:W0:Y:S01]  /*11920*/  LDC R0, c[0x0][0x448] ;  /* 0x00011200ff007b82 */ /* 0x000e220000000800 */
[----:B------:R-:W-:Y:S01]  /*11930*/  UIADD3 UR44, UR4, 0x802, URZ ;  /* 0x00000802042c7890 */ /* 0x000fe2000fffe03f */
[----:B------:R-:W-:Y:S01]  /*11940*/  @!P1 VIADD R3, R3, 0x34840 ;  /* 0x0003484003039836 */ /* 0x000fe20000000000 */
[----:B------:R1:W-:Y:S01]  /*11950*/  STL.64 [R1+0x38], R10 ;  /* 0x0000380a01007387 */ /* 0x0003e20000100a00 */
[----:B------:R-:W-:Y:S01]  /*11960*/  UIADD3 UR40, UR4, 0x804, URZ ;  /* 0x0000080404287890 */ /* 0x000fe2000fffe03f */
[----:B------:R-:W-:Y:S01]  /*11970*/  BSSY B0, `(.L_x_2882) ;  /* 0x000054b000007945 */ /* 0x000fe20003800000 */
[----:B------:R-:W-:Y:S01]  /*11980*/  UIADD3 UR36, UR4, 0x806, URZ ;  /* 0x0000080604247890 */ /* 0x000fe2000fffe03f */
[----:B------:R-:W-:-:S02]  /*11990*/  @!P1 PRMT R3, RZ, 0x654, R3 ;  /* 0x00000654ff039816 */ /* 0x000fc40000000003 */
[----:B------:R-:W-:Y:S01]  /*119a0*/  CS2R R150, SRZ ;  /* 0x0000000000967805 */ /* 0x000fe2000001ff00 */
[----:B------:R-:W-:Y:S01]  /*119b0*/  HGMMA.64x128x16.F32 R24, gdesc[UR8], RZ, !UPT, gsb0 ;  /* 0x01e00000081879f0 */ /* 0x000fe2000c0008ff */
        /* <DEDUP_REMOVED lines=8> */
[----:B------:R-:W-:Y:S01]  /*11a40*/  IMAD.U32 R11, RZ, RZ, UR9 ;  /* 0x00000009ff0b7e24 */ /* 0x000fe2000f8e00ff */
[----:B------:R-:W-:-:S02]  /*11a50*/  CS2R R148, SRZ ;  /* 0x0000000000947805 */ /* 0x000fc4000001ff00 */
[----:B------:R-:W-:Y:S02]  /*11a60*/  CS2R R144, SRZ ;  /* 0x0000000000907805 */ /* 0x000fe4000001ff00 */
[----:B------:R-:W-:Y:S02]  /*11a70*/  CS2R R142, SRZ ;  /* 0x00000000008e7805 */ /* 0x000fe4000001ff00 */
[----:B-----5:R-:W-:Y:S01]  /*11a80*/  CS2R R140, SRZ ;  /* 0x00000000008c7805 */ /* 0x020fe2000001ff00 */
[----:B------:R1:W-:Y:S01]  /*11a90*/  STL.64 [R1+0x30], R10 ;  /* 0x0000300a01007387 */ /* 0x0003e20000100a00 */
[----:B0-----:R-:W-:Y:S02]  /*11aa0*/  ISETP.NE.AND P2, PT, R0, 0x1, PT ;  /* 0x000000010000780c */ /* 0x001fe40003f45270 */
[----:B------:R-:W-:Y:S02]  /*11ab0*/  CS2R R138, SRZ ;  /* 0x00000000008a7805 */ /* 0x000fe4000001ff00 */
[----:B------:R-:W-:-:S02]  /*11ac0*/  IADD3 R0, R205, R200, RZ ;  /* 0x000000c8cd007210 */ /* 0x000fc40007ffe0ff */
        /* <DEDUP_REMOVED lines=10> */
[----:B------:R-:W0:Y:S01]  /*11b70*/  @P2 LDC R5, c[0x0][0x44c] ;  /* 0x00011300ff052b82 */ /* 0x000e220000000800 */
[----:B------:R-:W-:Y:S02]  /*11b80*/  CS2R R116, SRZ ;  /* 0x0000000000747805 */ /* 0x000fe4000001ff00 */
[----:B------:R-:W-:-:S02]  /*11b90*/  CS2R R114, SRZ ;  /* 0x0000000000727805 */ /* 0x000fc4000001ff00 */
[----:B------:R-:W-:Y:S01]  /*11ba0*/  CS2R R112, SRZ ;  /* 0x0000000000707805 */ /* 0x000fe2000001ff00 */
[----:B0-----:R-:W-:-:S04]  /*11bb0*/  @P2 IMAD.HI.U32 R2, R0, R5, RZ ;  /* 0x0000000500022227 */ /* 0x001fc800078e00ff */
[----:B------:R-:W-:-:S04]  /*11bc0*/  IMAD.MOV.U32 R5, RZ, RZ, -0x80 ;  /* 0xffffff80ff057424 */ /* 0x000fc800078e00ff */
[----:B------:R-:W-:Y:S01]  /*11bd0*/  IMAD R5, R146, R5, 0x80 ;  /* 0x0000008092057424 */ /* 0x000fe200078e0205 */
        /* <DEDUP_REMOVED lines=51> */
[----:B------:R-:W-:-:S04]  /*11f10*/  ULDC UR4, c[0x0][0x988] ;  /* 0x0002620000047ab9 */ /* 0x000fc80000000800 */
        /* <DEDUP_REMOVED lines=9> */
[----:B0-----:R-:W-:Y:S01]  /*11fb0*/  MOV R10, UR8 ;  /* 0x00000008000a7c02 */ /* 0x001fe20008000f00 */
[----:B------:R-:W-:Y:S02]  /*11fc0*/  IMAD.MOV.U32 R7, RZ, RZ, 0x40000040 ;  /* 0x40000040ff077424 */ /* 0x000fe400078e00ff */
[----:B------:R-:W-:Y:S01]  /*11fd0*/  IMAD.U32 R11, RZ, RZ, UR9 ;  /* 0x00000009ff0b7e24 */ /* 0x000fe2000f8e00ff */
[----:B------:R-:W-:-:S02]  /*11fe0*/  R2UR UR54, R6 ;  /* 0x00000000063672ca */ /* 0x000fc400000e0000 */
[----:B------:R-:W-:Y:S01]  /*11ff0*/  R2UR UR55, R7 ;  /* 0x00000000073772ca */ /* 0x000fe200000e0000 */
[----:B------:R-:W-:Y:S01]  /*12000*/  IMAD.MOV.U32 R7, RZ, RZ, 0x40000040 ;  /* 0x40000040ff077424 */ /* 0x000fe200078e00ff */
[----:B------:R-:W-:Y:S01]  /*12010*/  IADD3 R6, R4, 0x800, RZ ;  /* 0x0000080004067810 */ /* 0x000fe20007ffe0ff */
[----:B------:R-:W-:Y:S03]  /*12020*/  STL.64 [R1], R10 ;  /* 0x0000000a01007387 */ /* 0x000fe60000100a00 */
[----:B------:R-:W-:Y:S01]  /*12030*/  R2UR UR50, R6 ;  /* 0x00000000063272ca */ /* 0x000fe200000e0000 */
[----:B------:R-:W-:Y:S01]  /*12040*/  VIADD R6, R4, 0x802 ;  /* 0x0000080204067836 */ /* 0x000fe20000000000 */
[----:B------:R-:W-:Y:S01]  /*12050*/  R2UR UR51, R7 ;  /* 0x00000000073372ca */ /* 0x000fe200000e0000 */
[----:B------:R-:W-:-:S03]  /*12060*/  IMAD.MOV.U32 R7, RZ, RZ, 0x40000040 ;  /* 0x40000040ff077424 */ /* 0x000fc600078e00ff */
[----:B------:R-:W-:Y:S02]  /*12070*/  R2UR UR46, R6 ;  /* 0x00000000062e72ca */ /* 0x000fe400000e0000 */
[----:B------:R-:W-:Y:S01]  /*12080*/  R2UR UR47, R7 ;  /* 0x00000000072f72ca */ /* 0x000fe200000e0000 */
[----:B------:R-:W-:Y:S01]  /*12090*/  IMAD.MOV.U32 R7, RZ, RZ, 0x40000040 ;  /* 0x40000040ff077424 */ /* 0x000fe200078e00ff */
[C---:B------:R-:W-:Y:S01]  /*120a0*/  IADD3 R6, R4.reuse, 0x804, RZ ;  /* 0x0000080404067810 */ /* 0x040fe20007ffe0ff */
[----:B------:R-:W-:-:S03]  /*120b0*/  VIADD R4, R4, 0x806 ;  /* 0x0000080604047836 */ /* 0x000fc60000000000 */
[----:B------:R-:W-:Y:S02]  /*120c0*/  R2UR UR42, R6 ;  /* 0x00000000062a72ca */ /* 0x000fe400000e0000 */
[----:B------:R-:W-:Y:S02]  /*120d0*/  R2UR UR43, R7 ;  /* 0x00000000072b72ca */ /* 0x000fe400000e0000 */
[----:B------:R-:W-:Y:S01]  /*120e0*/  R2UR UR38, R4 ;  /* 0x00000000042672ca */ /* 0x000fe200000e0000 */
[----:B------:R-:W0:Y:S02]  /*120f0*/  @P2 LDC R7, c[0x0][0x450] ;  /* 0x00011400ff072b82 */ /* 0x000e240000000800 */
[----:B0-----:R-:W-:Y:S01]  /*12100*/  @P2 SHF.R.U32.HI R0, RZ, R7, R2 ;  /* 0x00000007ff002219 */ /* 0x001fe20000011602 */
[----:B------:R-:W-:Y:S02]  /*12110*/  VIADD R7, R5, 0x1 ;  /* 0x0000000105077836 */ /* 0x000fe40000000000 */
[----:B------:R-:W-:-:S02]  /*12120*/  IMAD.IADD R5, R202, 0x1, R5 ;  /* 0x00000001ca057824 */ /* 0x000fc400078e0205 */
[----:B------:R-:W0:Y:S01]  /*12130*/  SHFL.IDX PT, R2, R0, 0x1, 0x1c1f ;  /* 0x003c1f0000027f89 */ /* 0x000e2200000e0000 */
        /* <DEDUP_REMOVED lines=63> */
[----:B------:R-:W-:Y:S01]  /*12530*/  FMNMX.FTZ R6, R47, R6, !PT ;  /* 0x000000062f067209 */ /* 0x000fe20007810000 */
[----:B------:R-:W1:Y:S01]  /*12540*/  @P2 LDC R50, c[0x0][0x450] ;  /* 0x00011400ff322b82 */ /* 0x000e620000000800 */
        /* <DEDUP_REMOVED lines=52> */
[----:B------:R-:W-:Y:S01]  /*12890*/  FSEL R27, R86, -INF , P4 ;  /* 0xff800000561b7808 */ /* 0x000fe20002000000 */
[----:B------:R2:W3:Y:S01]  /*128a0*/  SHFL.IDX PT, R2, R0, RZ, 0x1c1f ;  /* 0x001c1fff00027589 */ /* 0x0004e200000e0000 */
[----:B------:R-:W-:-:S02]  /*128b0*/  FMNMX.FTZ R6, R83, R6, !PT ;  /* 0x0000000653067209 */ /* 0x000fc40007810000 */
[----:B------:R-:W-:Y:S02]  /*128c0*/  FSEL R87, R87, -INF , P3 ;  /* 0xff80000057577808 */ /* 0x000fe40001800000 */
[----:B------:R-:W-:Y:S02]  /*128d0*/  FMNMX.FTZ R6, R27, R6, !PT ;  /* 0x000000061b067209 */ /* 0x000fe40007810000 */
[----:B--2---:R-:W-:Y:S02]  /*128e0*/  MOV R0, UR4 ;  /* 0x0000000400007c02 */ /* 0x004fe40008000f00 */
[----:B------:R-:W-:-:S05]  /*128f0*/  FMNMX.FTZ R6, R87, R6, !PT ;  /* 0x0000000657067209 */ /* 0x000fca0007810000 */
[----:B------:R-:W2:Y:S01]  /*12900*/  SHFL.BFLY PT, R5, R6, 0x2, 0x1f ;  /* 0x0c401f0006057f89 */ /* 0x000ea200000e0000 */
[----:B---3--:R-:W-:-:S04]  /*12910*/  VIADDMNMX R4, R2, R89, R4, PT ;  /* 0x0000005902047246 */ /* 0x008fc80003800104 */
[C---:B------:R-:W-:Y:S02]  /*12920*/  ISETP.GT.AND P4, PT, R4.reuse, 0x1, PT ;  /* 0x000000010400780c */ /* 0x040fe40003f84270 */
[----:B------:R-:W-:Y:S02]  /*12930*/  ISETP.GT.AND P5, PT, R4, 0x8, PT ;  /* 0x000000080400780c */ /* 0x000fe40003fa4270 */
[----:B------:R-:W-:Y:S02]  /*12940*/  FSEL R20, R25, -INF , P4 ;  /* 0xff80000019147808 */ /* 0x000fe40002000000 */
[----:B------:R-:W-:Y:S02]  /*12950*/  FSEL R25, R28, -INF , P5 ;  /* 0xff8000001c197808 */ /* 0x000fe40002800000 */
[----:B------:R-:W-:Y:S02]  /*12960*/  ISETP.GT.AND P4, PT, R4, 0x10, PT ;  /* 0x000000100400780c */ /* 0x000fe40003f84270 */
[----:B--2---:R-:W-:-:S02]  /*12970*/  FMNMX.FTZ R10, R6, R5, !PT ;  /* 0x00000005060a7209 */ /* 0x004fc40007810000 */
[----:B------:R-:W-:Y:S02]  /*12980*/  FSEL R89, R32, -INF , P4 ;  /* 0xff80000020597808 */ /* 0x000fe40002000000 */
[----:B------:R-:W-:Y:S01]  /*12990*/  ISETP.GT.AND P4, PT, R4, 0x18, PT ;  /* 0x000000180400780c */ /* 0x000fe20003f84270 */
[----:B------:R-:W2:Y:S02]  /*129a0*/  SHFL.BFLY PT, R5, R10, 0x1, 0x1f ;  /* 0x0c201f000a057f89 */ /* 0x000ea400000e0000 */
[----:B--2---:R-:W-:-:S04]  /*129b0*/  FMNMX.FTZ R5, R10, R5, !PT ;  /* 0x000000050a057209 */ /* 0x004fc80007810000 */
[C---:B------:R-:W-:Y:S01]  /*129c0*/  FSETP.NEU.FTZ.AND P3, PT, R5.reuse, -INF , PT ;  /* 0xff8000000500780b */ /* 0x040fe20003f7d000 */
[----:B------:R-:W-:-:S05]  /*129d0*/  FMUL.FTZ R12, R5, R0 ;  /* 0x00000000050c7220 */ /* 0x000fca0000410000 */
[----:B------:R-:W-:Y:S02]  /*129e0*/  FSEL R12, R12, RZ, P3 ;  /* 0x000000ff0c0c7208 */ /* 0x000fe40001800000 */
[----:B------:R-:W-:-:S03]  /*129f0*/  ISETP.GT.AND P3, PT, R4, RZ, PT ;  /* 0x000000ff0400720c */ /* 0x000fc60003f64270 */
[-CC-:B------:R-:W-:Y:S01]  /*12a00*/  FFMA.FTZ R181, R93, R0.reuse, -R12.reuse ;  /* 0x000000005db57223 */ /* 0x180fe2000001080c */
[----:B------:R-:W-:Y:S01]  /*12a10*/  FSEL R43, R24, -INF , P3 ;  /* 0xff800000182b7808 */ /* 0x000fe20001800000 */
[-CC-:B------:R-:W-:Y:S01]  /*12a20*/  FFMA.FTZ R97, R97, R0.reuse, -R12.reuse ;  /* 0x0000000061617223 */ /* 0x180fe2000001080c */
[C---:B------:R-:W-:Y:S01]  /*12a30*/  ISETP.GT.AND P3, PT, R4.reuse, 0x9, PT ;  /* 0x000000090400780c */ /* 0x040fe20003f64270 */
[--C-:B------:R-:W-:Y:S01]  /*12a40*/  FFMA.FTZ R179, R101, R0, -R12.reuse ;  /* 0x0000000065b37223 */ /* 0x100fe2000001080c */
[----:B------:R-:W-:Y:S01]  /*12a50*/  FMNMX.FTZ R10, R43, R20, !PT ;  /* 0x000000142b0a7209 */ /* 0x000fe20007810000 */
[----:B------:R2:W-:Y:S01]  /*12a60*/  MUFU.EX2 R2, R97 ;  /* 0x0000006100027308 */ /* 0x0005e20000000800 */
[----:B------:R-:W-:Y:S01]  /*12a70*/  FSEL R29, R29, -INF , P3 ;  /* 0xff8000001d1d7808 */ /* 0x000fe20001800000 */
[--C-:B------:R-:W-:Y:S01]  /*12a80*/  FFMA.FTZ R26, R103, R0, -R12.reuse ;  /* 0x00000000671a7223 */ /* 0x100fe2000001080c */
[----:B------:R-:W-:Y:S01]  /*12a90*/  FMNMX.FTZ R10, R25, R10, !PT ;  /* 0x0000000a190a7209 */ /* 0x000fe20007810000 */
[-CC-:B------:R-:W-:Y:S01]  /*12aa0*/  FFMA.FTZ R173, R99, R0.reuse, -R12.reuse ;  /* 0x0000000063ad7223 */ /* 0x180fe2000001080c */
[C---:B------:R-:W-:Y:S01]  /*12ab0*/  ISETP.GT.AND P3, PT, R4.reuse, 0x11, PT ;  /* 0x000000110400780c */ /* 0x040fe20003f64270 */
[--C-:B------:R-:W-:Y:S01]  /*12ac0*/  FFMA.FTZ R28, R95, R0, -R12.reuse ;  /* 0x000000005f1c7223 */ /* 0x100fe2000001080c */
[----:B------:R-:W-:Y:S01]  /*12ad0*/  FMNMX.FTZ R10, R29, R10, !PT ;  /* 0x0000000a1d0a7209 */ /* 0x000fe20007810000 */
        /* <DEDUP_REMOVED lines=11> */
[C---:B------:R-:W-:Y:S01]  /*12b90*/  ISETP.GT.AND P4, PT, R4.reuse, 0x20, PT ;  /* 0x000000200400780c */ /* 0x040fe20003f84270 */
[-CC-:B------:R-:W-:Y:S01]  /*12ba0*/  FFMA.FTZ R165, R9, R0.reuse, -R12.reuse ;  /* 0x0000000009a57223 */ /* 0x180fe2000001080c */
[----:B------:R-:W-:Y:S01]  /*12bb0*/  FSEL R37, R37, -INF , P3 ;  /* 0xff80000025257808 */ /* 0x000fe20001800000 */
[--C-:B------:R-:W-:Y:S01]  /*12bc0*/  FFMA.FTZ R167, R7, R0, -R12.reuse ;  /* 0x0000000007a77223 */ /* 0x100fe2000001080c */
[----:B------:R-:W-:Y:S01]  /*12bd0*/  FMNMX.FTZ R14, R93, R14, !PT ;  /* 0x0000000e5d0e7209 */ /* 0x000fe20007810000 */
[-CC-:B------:R-:W-:Y:S01]  /*12be0*/  FFMA.FTZ R183, R105, R0.reuse, -R12.reuse ;  /* 0x0000000069b77223 */ /* 0x180fe2000001080c */
[----:B------:R-:W-:Y:S01]  /*12bf0*/  ISETP.GT.AND P3, PT, R4, 0x21, PT ;  /* 0x000000210400780c */ /* 0x000fe20003f64270 */
[----:B------:R-:W3:Y:S01]  /*12c00*/  MUFU.EX2 R181, R181 ;  /* 0x000000b500b57308 */ /* 0x000ee20000000800 */
[----:B--2---:R-:W-:Y:S01]  /*12c10*/  FSEL R97, R40, -INF , P4 ;  /* 0xff80000028617808 */ /* 0x004fe20002000000 */
[--C-:B------:R-:W-:Y:S01]  /*12c20*/  FFMA.FTZ R6, R107, R0, -R12.reuse ;  /* 0x000000006b067223 */ /* 0x100fe2000001080c */
[----:B------:R-:W-:Y:S01]  /*12c30*/  FMNMX.FTZ R14, R37, R14, !PT ;  /* 0x0000000e250e7209 */ /* 0x000fe20007810000 */
[-CC-:B------:R-:W-:Y:S01]  /*12c40*/  FFMA.FTZ R177, R109, R0.reuse, -R12.reuse ;  /* 0x000000006db17223 */ /* 0x180fe2000001080c */
[C---:B------:R-:W-:Y:S01]  /*12c50*/  ISETP.GT.AND P4, PT, R4.reuse, 0x28, PT ;  /* 0x000000280400780c */ /* 0x040fe20003f84270 */
        /* <DEDUP_REMOVED lines=10> */
[----:B------:R-:W4:Y:S01]  /*12d00*/  MUFU.EX2 R6, R6 ;  /* 0x0000000600067308 */ /* 0x000f220000000800 */
[C---:B------:R-:W-:Y:S01]  /*12d10*/  ISETP.GT.AND P4, PT, R4.reuse, 0x30, PT ;  /* 0x000000300400780c */ /* 0x040fe20003f84270 */
        /* <DEDUP_REMOVED lines=11> */
[C---:B------:R-:W-:Y:S01]  /*12dd0*/  ISETP.GT.AND P4, PT, R4.reuse, 0x38, PT ;  /* 0x000000380400780c */ /* 0x040fe20003f84270 */
[--C-:B------:R-:W-:Y:S01]  /*12de0*/  FFMA.FTZ R38, R71, R0, -R12.reuse ;  /* 0x0000000047267223 */ /* 0x100fe2000001080c */
[----:B------:R-:W-:Y:S01]  /*12df0*/  FSEL R49, R49, -INF , P3 ;  /* 0xff80000031317808 */ /* 0x000fe20001800000 */
[----:B------:R-:W1:Y:S01]  /*12e00*/  MUFU.EX2 R177, R177 ;  /* 0x000000b100b17308 */ /* 0x000e620000000800 */
[----:B------:R-:W-:Y:S01]  /*12e10*/  FMNMX.FTZ R24, R103, R24, !PT ;  /* 0x0000001867187209 */ /* 0x000fe20007810000 */
[-CC-:B------:R-:W-:Y:S01]  /*12e20*/  FFMA.FTZ R40, R75, R0.reuse, -R12.reuse ;  /* 0x000000004b287223 */ /* 0x180fe2000001080c */
[----:B------:R-:W-:Y:S01]  /*12e30*/  ISETP.GT.AND P3, PT, R4, 0x39, PT ;  /* 0x000000390400780c */ /* 0x000fe20003f64270 */
[-CC-:B------:R-:W-:Y:S01]  /*12e40*/  FFMA.FTZ R42, R79, R0.reuse, -R12.reuse ;  /* 0x000000004f2a7223 */ /* 0x180fe2000001080c */
[----:B------:R-:W-:Y:S01]  /*12e50*/  FSEL R99, R52, -INF , P4 ;  /* 0xff80000034637808 */ /* 0x000fe20002000000 */
[----:B------:R-:W-:Y:S01]  /*12e60*/  FFMA.FTZ R44, R83, R0, -R12 ;  /* 0x00000000532c7223 */ /* 0x000fe2000001080c */
[----:B0-----:R-:W-:Y:S01]  /*12e70*/  FMNMX.FTZ R26, R49, R24, !PT ;  /* 0x00000018311a7209 */ /* 0x001fe20007810000 */
[----:B------:R0:W1:Y:S01]  /*12e80*/  MUFU.EX2 R10, R111 ;  /* 0x0000006f000a7308 */ /* 0x0000620000000800 */
[----:B------:R-:W-:-:S02]  /*12e90*/  ISETP.GT.AND P4, PT, R4, 0x40, PT ;  /* 0x000000400400780c */ /* 0x000fc40003f84270 */
[----:B------:R-:W-:Y:S02]  /*12ea0*/  CS2R R108, SRZ ;  /* 0x00000000006c7805 */ /* 0x000fe4000001ff00 */
[----:B------:R-:W-:Y:S02]  /*12eb0*/  FSEL R53, R53, -INF , P3 ;  /* 0xff80000035357808 */ /* 0x000fe40001800000 */
[----:B------:R-:W-:Y:S02]  /*12ec0*/  CS2R R106, SRZ ;  /* 0x00000000006a7805 */ /* 0x000fe4000001ff00 */
[----:B------:R-:W-:Y:S02]  /*12ed0*/  FMNMX.FTZ R26, R99, R26, !PT ;  /* 0x0000001a631a7209 */ /* 0x000fe40007810000 */
[----:B------:R-:W-:Y:S02]  /*12ee0*/  CS2R R104, SRZ ;  /* 0x0000000000687805 */ /* 0x000fe4000001ff00 */
[----:B------:R-:W-:Y:S01]  /*12ef0*/  ISETP.GT.AND P3, PT, R4, 0x41, PT ;  /* 0x000000410400780c */ /* 0x000fe20003f64270 */
[----:B------:R3:W-:Y:S01]  /*12f00*/  MUFU.EX2 R24, R28 ;  /* 0x0000001c00187308 */ /* 0x0007e20000000800 */
[----:B------:R-:W-:-:S02]  /*12f10*/  FSEL R95, R56, -INF , P4 ;  /* 0xff800000385f7808 */ /* 0x000fc40002000000 */
[----:B0-----:R-:W-:Y:S02]  /*12f20*/  CS2R R110, SRZ ;  /* 0x00000000006e7805 */ /* 0x001fe4000001ff00 */
[----:B------:R-:W-:Y:S02]  /*12f30*/  FMNMX.FTZ R26, R53, R26, !PT ;  /* 0x0000001a351a7209 */ /* 0x000fe40007810000 */
[C---:B------:R-:W-:Y:S02]  /*12f40*/  ISETP.GT.AND P4, PT, R4.reuse, 0x48, PT ;  /* 0x000000480400780c */ /* 0x040fe40003f84270 */
[----:B------:R-:W-:Y:S01]  /*12f50*/  FSEL R57, R57, -INF , P3 ;  /* 0xff80000039397808 */ /* 0x000fe20001800000 */
[----:B------:R-:W0:Y:S01]  /*12f60*/  MUFU.EX2 R179, R179 ;  /* 0x000000b300b37308 */ /* 0x000e220000000800 */
[----:B------:R-:W-:Y:S02]  /*12f70*/  FMNMX.FTZ R26, R95, R26, !PT ;  /* 0x0000001a5f1a7209 */ /* 0x000fe40007810000 */
[----:B------:R-:W-:-:S02]  /*12f80*/  ISETP.GT.AND P3, PT, R4, 0x49, PT ;  /* 0x000000490400780c */ /* 0x000fc40003f64270 */
[----:B------:R-:W-:Y:S02]  /*12f90*/  FSEL R91, R60, -INF , P4 ;  /* 0xff8000003c5b7808 */ /* 0x000fe40002000000 */
[----:B---3--:R-:W-:Y:S01]  /*12fa0*/  FMNMX.FTZ R28, R57, R26, !PT ;  /* 0x0000001a391c7209 */ /* 0x008fe20007810000 */
[----:B------:R-:W-:Y:S01]  /*12fb0*/  MUFU.EX2 R173, R173 ;  /* 0x000000ad00ad7308 */ /* 0x000fe20000000800 */
[C---:B------:R-:W-:Y:S02]  /*12fc0*/  ISETP.GT.AND P4, PT, R4.reuse, 0x50, PT ;  /* 0x000000500400780c */ /* 0x040fe40003f84270 */
[----:B------:R-:W-:Y:S02]  /*12fd0*/  FSEL R61, R61, -INF , P3 ;  /* 0xff8000003d3d7808 */ /* 0x000fe40001800000 */
[----:B------:R-:W-:Y:S02]  /*12fe0*/  FMNMX.FTZ R28, R91, R28, !PT ;  /* 0x0000001c5b1c7209 */ /* 0x000fe40007810000 */
[----:B------:R-:W-:Y:S01]  /*12ff0*/  ISETP.GT.AND P3, PT, R4, 0x51, PT ;  /* 0x000000510400780c */ /* 0x000fe20003f64270 */
[----:B------:R3:W-:Y:S01]  /*13000*/  MUFU.EX2 R26, R30 ;  /* 0x0000001e001a7308 */ /* 0x0007e20000000800 */
[----:B------:R-:W-:-:S02]  /*13010*/  FSEL R47, R64, -INF , P4 ;  /* 0xff800000402f7808 */ /* 0x000fc40002000000 */
[----:B------:R-:W-:Y:S02]  /*13020*/  FMNMX.FTZ R28, R61, R28, !PT ;  /* 0x0000001c3d1c7209 */ /* 0x000fe40007810000 */
[C---:B------:R-:W-:Y:S02]  /*13030*/  ISETP.GT.AND P4, PT, R4.reuse, 0x58, PT ;  /* 0x000000580400780c */ /* 0x040fe40003f84270 */
[----:B------:R-:W-:Y:S01]  /*13040*/  FSEL R65, R65, -INF , P3 ;  /* 0xff80000041417808 */ /* 0x000fe20001800000 */
[----:B------:R-:W-:Y:S01]  /*13050*/  MUFU.EX2 R175, R175 ;  /* 0x000000af00af7308 */ /* 0x000fe20000000800 */
[----:B------:R-:W-:Y:S02]  /*13060*/  FMNMX.FTZ R28, R47, R28, !PT ;  /* 0x0000001c2f1c7209 */ /* 0x000fe40007810000 */
[----:B------:R-:W-:Y:S02]  /*13070*/  ISETP.GT.AND P3, PT, R4, 0x59, PT ;  /* 0x000000590400780c */ /* 0x000fe40003f64270 */
[----:B------:R-:W-:-:S02]  /*13080*/  FSEL R39, R68, -INF , P4 ;  /* 0xff80000044277808 */ /* 0x000fc40002000000 */
        /* <DEDUP_REMOVED lines=27> */
[----:B------:R-:W-:Y:S01]  /*13240*/  FMNMX.FTZ R32, R55, R32, !PT ;  /* 0x0000002037207209 */ /* 0x000fe20007810000 */
[-CC-:B---3--:R-:W-:Y:S01]  /*13250*/  FFMA.FTZ R34, R63, R0.reuse, -R12.reuse ;  /* 0x000000003f227223 */ /* 0x188fe2000001080c */
[----:B------:R-:W-:Y:S01]  /*13260*/  ISETP.GT.AND P3, PT, R4, 0x79, PT ;  /* 0x000000790400780c */ /* 0x000fe20003f64270 */
[----:B------:R-:W-:Y:S01]  /*13270*/  FFMA.FTZ R12, R87, R0, -R12 ;  /* 0x00000000570c7223 */ /* 0x000fe2000001080c */
[----:B------:R-:W-:-:S02]  /*13280*/  FSEL R9, R84, -INF , P4 ;  /* 0xff80000054097808 */ /* 0x000fc40002000000 */
[----:B------:R-:W-:Y:S01]  /*13290*/  FMNMX.FTZ R4, R81, R32, !PT ;  /* 0x0000002051047209 */ /* 0x000fe20007810000 */
[----:B------:R-:W-:Y:S01]  /*132a0*/  MUFU.EX2 R34, R34 ;  /* 0x0000002200227308 */ /* 0x000fe20000000800 */
[----:B------:R-:W-:Y:S02]  /*132b0*/  FSEL R85, R85, -INF , P3 ;  /* 0xff80000055557808 */ /* 0x000fe40001800000 */
[----:B------:R-:W-:-:S04]  /*132c0*/  FMNMX.FTZ R4, R9, R4, !PT ;  /* 0x0000000409047209 */ /* 0x000fc80007810000 */
[----:B------:R-:W-:Y:S01]  /*132d0*/  FMNMX.FTZ R4, R85, R4, !PT ;  /* 0x0000000455047209 */ /* 0x000fe20007810000 */
[----:B------:R-:W-:Y:S04]  /*132e0*/  MUFU.EX2 R32, R59 ;  /* 0x0000003b00207308 */ /* 0x000fe80000000800 */
[----:B------:R-:W3:Y:S04]  /*132f0*/  SHFL.BFLY PT, R7, R4, 0x2, 0x1f ;  /* 0x0c401f0004077f89 */ /* 0x000ee800000e0000 */
[----:B------:R-:W-:Y:S08]  /*13300*/  MUFU.EX2 R161, R161 ;  /* 0x000000a100a17308 */ /* 0x000ff00000000800 */
[----:B------:R-:W-:Y:S08]  /*13310*/  MUFU.EX2 R36, R36 ;  /* 0x0000002400247308 */ /* 0x000ff00000000800 */
[----:B------:R-:W-:Y:S01]  /*13320*/  MUFU.EX2 R163, R163 ;  /* 0x000000a300a37308 */ /* 0x000fe20000000800 */
[----:B---3--:R-:W-:-:S07]  /*13330*/  FMNMX.FTZ R7, R4, R7, !PT ;  /* 0x0000000704077209 */ /* 0x008fce0007810000 */
[----:B------:R-:W-:Y:S01]  /*13340*/  MUFU.EX2 R38, R38 ;  /* 0x0000002600267308 */ /* 0x000fe20000000800 */
[----:B------:R-:W3:Y:S07]  /*13350*/  SHFL.BFLY PT, R4, R7, 0x1, 0x1f ;  /* 0x0c201f0007047f89 */ /* 0x000eee00000e0000 */
[----:B------:R-:W-:Y:S08]  /*13360*/  MUFU.EX2 R157, R157 ;  /* 0x0000009d009d7308 */ /* 0x000ff00000000800 */
[----:B------:R-:W-:Y:S08]  /*13370*/  MUFU.EX2 R40, R40 ;  /* 0x0000002800287308 */ /* 0x000ff00000000800 */
[----:B------:R-:W-:Y:S01]  /*13380*/  MUFU.EX2 R159, R159 ;  /* 0x0000009f009f7308 */ /* 0x000fe20000000800 */
[----:B---3--:R-:W-:-:S04]  /*13390*/  FMNMX.FTZ R4, R7, R4, !PT ;  /* 0x0000000407047209 */ /* 0x008fc80007810000 */
[C---:B------:R-:W-:Y:S01]  /*133a0*/  FSETP.NEU.FTZ.AND P3, PT, R4.reuse, -INF , PT ;  /* 0xff8000000400780b */ /* 0x040fe20003f7d000 */
[----:B------:R-:W-:Y:S02]  /*133b0*/  FMUL.FTZ R46, R4, R0 ;  /* 0x00000000042e7220 */ /* 0x000fe40000410000 */
[----:B------:R-:W-:Y:S03]  /*133c0*/  MUFU.EX2 R42, R42 ;  /* 0x0000002a002a7308 */ /* 0x000fe60000000800 */
[----:B------:R-:W-:-:S05]  /*133d0*/  FSEL R46, R46, RZ, P3 ;  /* 0x000000ff2e2e7208 */ /* 0x000fca0001800000 */
[-CC-:B------:R-:W-:Y:S01]  /*133e0*/  FFMA.FTZ R180, R43, R0.reuse, -R46.reuse ;  /* 0x000000002bb47223 */ /* 0x180fe2000001082e */
[-C--:B------:R-:W-:Y:S01]  /*133f0*/  FFMA.FTZ R7, R20, R0.reuse, -R46 ;  /* 0x0000000014077223 */ /* 0x080fe2000001082e */
[----:B------:R-:W-:Y:S01]  /*13400*/  FADD.FTZ R20, R181, R2 ;  /* 0x00000002b5147221 */ /* 0x000fe20000010000 */
[-CC-:B------:R-:W-:Y:S01]  /*13410*/  FFMA.FTZ R182, R25, R0.reuse, -R46.reuse ;  /* 0x0000000019b67223 */ /* 0x180fe2000001082e */
[-CC-:B------:R-:W-:Y:S01]  /*13420*/  FFMA.FTZ R15, R29, R0.reuse, -R46.reuse ;  /* 0x000000001d0f7223 */ /* 0x180fe2000001082e */
[-C--:B------:R-:W-:Y:S01]  /*13430*/  FFMA.FTZ R176, R89, R0.reuse, -R46 ;  /* 0x0000000059b07223 */ /* 0x080fe2000001082e */
[----:B------:R-:W-:Y:S01]  /*13440*/  MUFU.EX2 R180, R180 ;  /* 0x000000b400b47308 */ /* 0x000fe20000000800 */
[----:B--2---:R-:W-:Y:S01]  /*13450*/  FADD.FTZ R11, R183, R20 ;  /* 0x00000014b70b7221 */ /* 0x004fe20000010000 */
[-CC-:B------:R-:W-:Y:S01]  /*13460*/  FFMA.FTZ R27, R41, R0.reuse, -R46.reuse ;  /* 0x00000000291b7223 */ /* 0x180fe2000001082e */
[-CC-:B------:R-:W-:Y:S01]  /*13470*/  FFMA.FTZ R21, R33, R0.reuse, -R46.reuse ;  /* 0x0000000021157223 */ /* 0x180fe2000001082e */
[----:B------:R-:W2:Y:S01]  /*13480*/  @P2 LDC R41, c[0x0][0x44c] ;  /* 0x00011300ff292b82 */ /* 0x000ea20000000800 */
[----:B----4-:R-:W-:Y:S01]  /*13490*/  FADD.FTZ R20, R6, R11 ;  /* 0x0000000b06147221 */ /* 0x010fe20000010000 */
[-CC-:B------:R-:W-:Y:S01]  /*134a0*/  FFMA.FTZ R178, R93, R0.reuse, -R46.reuse ;  /* 0x000000005db27223 */ /* 0x180fe2000001082e */
[-C--:B------:R-:W-:Y:S01]  /*134b0*/  FFMA.FTZ R25, R37, R0.reuse, -R46 ;  /* 0x0000000025197223 */ /* 0x080fe2000001082e */
[----:B------:R-:W3:Y:S01]  /*134c0*/  MUFU.EX2 R7, R7 ;  /* 0x0000000700077308 */ /* 0x000ee20000000800 */
[----:B-1----:R-:W-:Y:S01]  /*134d0*/  FADD.FTZ R11, R177, R20 ;  /* 0x00000014b10b7221 */ /* 0x002fe20000010000 */
[-CC-:B------:R-:W-:Y:S01]  /*134e0*/  FFMA.FTZ R172, R97, R0.reuse, -R46.reuse ;  /* 0x0000000061ac7223 */ /* 0x180fe2000001082e */
[-CC-:B------:R-:W-:Y:S01]  /*134f0*/  FFMA.FTZ R174, R101, R0.reuse, -R46.reuse ;  /* 0x0000000065ae7223 */ /* 0x180fe2000001082e */
[-CC-:B------:R-:W-:Y:S01]  /*13500*/  FFMA.FTZ R29, R45, R0.reuse, -R46.reuse ;  /* 0x000000002d1d7223 */ /* 0x180fe2000001082e */
[----:B------:R-:W-:Y:S01]  /*13510*/  FADD.FTZ R20, R10, R11 ;  /* 0x0000000b0a147221 */ /* 0x000fe20000010000 */
[-C--:B------:R-:W-:Y:S01]  /*13520*/  FFMA.FTZ R168, R103, R0.reuse, -R46 ;  /* 0x0000000067a87223 */ /* 0x080fe2000001082e */
[----:B------:R-:W-:Y:S01]  /*13530*/  IMAD.MOV.U32 R43, RZ, RZ, R200 ;  /* 0x000000ffff2b7224 */ /* 0x000fe200078e00c8 */
[----:B------:R-:W1:Y:S01]  /*13540*/  MUFU.EX2 R182, R182 ;  /* 0x000000b600b67308 */ /* 0x000e620000000800 */
[----:B0-----:R-:W-:Y:S01]  /*13550*/  FADD.FTZ R37, R179, R20 ;  /* 0x00000014b3257221 */ /* 0x001fe20000010000 */
[-CC-:B------:R-:W-:Y:S01]  /*13560*/  FFMA.FTZ R31, R49, R0.reuse, -R46.reuse ;  /* 0x00000000311f7223 */ /* 0x180fe2000001082e */
[-CC-:B------:R-:W-:Y:S01]  /*13570*/  FFMA.FTZ R170, R99, R0.reuse, -R46.reuse ;  /* 0x0000000063aa7223 */ /* 0x180fe2000001082e */
[-CC-:B------:R-:W-:Y:S01]  /*13580*/  FFMA.FTZ R33, R53, R0.reuse, -R46.reuse ;  /* 0x0000000035217223 */ /* 0x180fe2000001082e */
[----:B------:R-:W-:Y:S01]  /*13590*/  FADD.FTZ R48, R14, R37 ;  /* 0x000000250e307221 */ /* 0x000fe20000010000 */
[-CC-:B------:R-:W-:Y:S01]  /*135a0*/  FFMA.FTZ R164, R95, R0.reuse, -R46.reuse ;  /* 0x000000005fa47223 */ /* 0x180fe2000001082e */
[-C--:B------:R-:W-:Y:S01]  /*135b0*/  FFMA.FTZ R35, R57, R0.reuse, -R46 ;  /* 0x0000000039237223 */ /* 0x080fe2000001082e */
[----:B------:R-:W0:Y:S01]  /*135c0*/  MUFU.EX2 R15, R15 ;  /* 0x0000000f000f7308 */ /* 0x000e220000000800 */
[----:B---3--:R-:W-:Y:S01]  /*135d0*/  FADD.FTZ R11, R180, R7 ;  /* 0x00000007b40b7221 */ /* 0x008fe20000010000 */
[----:B------:R-:W-:Y:S01]  /*135e0*/  FADD.FTZ R37, R173, R48 ;  /* 0x00000030ad257221 */ /* 0x000fe20000010000 */
[----:B------:R-:W-:Y:S01]  /*135f0*/  FFMA.FTZ R166, R91, R0, -R46 ;  /* 0x000000005ba67223 */ /* 0x000fe2000001082e */
[----:B--2---:R-:W-:-:S04]  /*13600*/  @P2 IMAD.HI.U32 R41, R200, R41, RZ ;  /* 0x00000029c8292227 */ /* 0x004fc800078e00ff */
[-CC-:B------:R-:W-:Y:S01]  /*13610*/  FFMA.FTZ R61, R61, R0.reuse, -R46.reuse ;  /* 0x000000003d3d7223 */ /* 0x180fe2000001082e */
[----:B------:R-:W-:Y:S01]  /*13620*/  FADD.FTZ R48, R24, R37 ;  /* 0x0000002518307221 */ /* 0x000fe20000010000 */
[----:B------:R-:W-:Y:S01]  /*13630*/  FFMA.FTZ R160, R47, R0, -R46 ;  /* 0x000000002fa07223 */ /* 0x000fe2000001082e */
[----:B------:R-:W2:Y:S01]  /*13640*/  MUFU.EX2 R176, R176 ;  /* 0x000000b000b07308 */ /* 0x000ea20000000800 */
[----:B-1----:R-:W-:Y:S01]  /*13650*/  FADD.FTZ R20, R182, R11 ;  /* 0x0000000bb6147221 */ /* 0x002fe20000010000 */
[----:B------:R-:W-:Y:S01]  /*13660*/  FADD.FTZ R37, R175, R48 ;  /* 0x00000030af257221 */ /* 0x000fe20000010000 */
[----:B------:R-:W-:Y:S01]  /*13670*/  @P2 SHF.R.U32.HI R43, RZ, R50, R41 ;  /* 0x00000032ff2b2219 */ /* 0x000fe20000011629 */
[----:B------:R-:W-:Y:S01]  /*13680*/  FFMA.FTZ R39, R39, R0, -R46 ;  /* 0x0000000027277223 */ /* 0x000fe2000001082e */
[----:B------:R-:W-:Y:S01]  /*13690*/  F2FP.F16.F32.PACK_AB R181, R2, R181 ;  /* 0x000000b502b5723e */ /* 0x000fe200000000ff */
[----:B------:R-:W-:Y:S01]  /*136a0*/  FADD.FTZ R48, R26, R37 ;  /* 0x000000251a307221 */ /* 0x000fe20000010000 */
[----:B------:R-:W-:Y:S01]  /*136b0*/  IADD3 R45, R43, R202, -R201 ;  /* 0x000000ca2b2d7210 */ /* 0x000fe20007ffe8c9 */
[----:B------:R-:W1:Y:S01]  /*136c0*/  MUFU.EX2 R21, R21 ;  /* 0x0000001500157308 */ /* 0x000e620000000800 */
[----:B0-----:R-:W-:Y:S01]  /*136d0*/  FADD.FTZ R11, R15, R20 ;  /* 0x000000140f0b7221 */ /* 0x001fe20000010000 */
[----:B------:R-:W-:Y:S01]  /*136e0*/  FADD.FTZ R41, R169, R48 ;  /* 0x00000030a9297221 */ /* 0x000fe20000010000 */
[-CC-:B------:R-:W-:Y:S01]  /*136f0*/  FFMA.FTZ R37, R65, R0.reuse, -R46.reuse ;  /* 0x0000000041257223 */ /* 0x180fe2000001082e */
[----:B------:R-:W-:Y:S01]  /*13700*/  F2FP.F16.F32.PACK_AB R183, R6, R183 ;  /* 0x000000b706b7723e */ /* 0x000fe200000000ff */
[-CC-:B------:R-:W-:Y:S01]  /*13710*/  FFMA.FTZ R69, R69, R0.reuse, -R46.reuse ;  /* 0x0000000045457223 */ /* 0x180fe2000001082e */
[----:B------:R-:W-:Y:S01]  /*13720*/  FADD.FTZ R48, R28, R41 ;  /* 0x000000291c307221 */ /* 0x000fe20000010000 */
[-C--:B------:R-:W-:Y:S01]  /*13730*/  FFMA.FTZ R51, R51, R0.reuse, -R46 ;  /* 0x0000000033337223 */ /* 0x080fe2000001082e */
[----:B------:R-:W0:Y:S01]  /*13740*/  MUFU.EX2 R178, R178 ;  /* 0x000000b200b27308 */ /* 0x000e220000000800 */
[----:B--2---:R-:W-:Y:S01]  /*13750*/  FADD.FTZ R20, R176, R11 ;  /* 0x0000000bb0147221 */ /* 0x004fe20000010000 */
[----:B------:R-:W-:Y:S01]  /*13760*/  FADD.FTZ R41, R171, R48 ;  /* 0x00000030ab297221 */ /* 0x000fe20000010000 */
[-CC-:B------:R-:W-:Y:S01]  /*13770*/  FFMA.FTZ R73, R73, R0.reuse, -R46.reuse ;  /* 0x0000000049497223 */ /* 0x180fe2000001082e */
[-CC-:B------:R-:W-:Y:S01]  /*13780*/  FFMA.FTZ R13, R13, R0.reuse, -R46.reuse ;  /* 0x000000000d0d7223 */ /* 0x180fe2000001082e */
[-CC-:B------:R-:W-:Y:S01]  /*13790*/  FFMA.FTZ R77, R77, R0.reuse, -R46.reuse ;  /* 0x000000004d4d7223 */ /* 0x180fe2000001082e */
[----:B------:R-:W-:Y:S01]  /*137a0*/  FADD.FTZ R48, R30, R41 ;  /* 0x000000291e307221 */ /* 0x000fe20000010000 */
[-C--:B------:R-:W-:Y:S01]  /*137b0*/  FFMA.FTZ R55, R55, R0.reuse, -R46 ;  /* 0x0000000037377223 */ /* 0x080fe2000001082e */
[----:B------:R-:W2:Y:S01]  /*137c0*/  MUFU.EX2 R25, R25 ;  /* 0x0000001900197308 */ /* 0x000ea20000000800 */
[----:B-1----:R-:W-:Y:S01]  /*137d0*/  FADD.FTZ R11, R21, R20 ;  /* 0x00000014150b7221 */ /* 0x002fe20000010000 */
[----:B------:R-:W-:Y:S01]  /*137e0*/  FADD.FTZ R41, R165, R48 ;  /* 0x00000030a5297221 */ /* 0x000fe20000010000 */
[-CC-:B------:R-:W-:Y:S01]  /*137f0*/  FFMA.FTZ R81, R81, R0.reuse, -R46.reuse ;  /* 0x0000000051517223 */ /* 0x180fe2000001082e */
[-CC-:B------:R-:W-:Y:S01]  /*13800*/  FFMA.FTZ R9, R9, R0.reuse, -R46.reuse ;  /* 0x0000000009097223 */ /* 0x180fe2000001082e */
[----:B------:R-:W-:Y:S01]  /*13810*/  FFMA.FTZ R46, R85, R0, -R46 ;  /* 0x00000000552e7223 */ /* 0x000fe2000001082e */
[----:B------:R-:W-:Y:S01]  /*13820*/  FADD.FTZ R48, R32, R41 ;  /* 0x0000002920307221 */ /* 0x000fe20000010000 */
[----:B------:R-:W-:Y:S01]  /*13830*/  F2FP.F16.F32.PACK_AB R180, R7, R180 ;  /* 0x000000b407b4723e */ /* 0x000fe200000000ff */
[----:B------:R-:W1:Y:S01]  /*13840*/  MUFU.EX2 R172, R172 ;  /* 0x000000ac00ac7308 */ /* 0x000e620000000800 */
[----:B0-----:R-:W-:Y:S01]  /*13850*/  FADD.FTZ R20, R178, R11 ;  /* 0x0000000bb2147221 */ /* 0x001fe20000010000 */
[----:B------:R-:W-:Y:S01]  /*13860*/  FADD.FTZ R41, R167, R48 ;  /* 0x00000030a7297221 */ /* 0x000fe20000010000 */
[----:B------:R-:W-:-:S02]  /*13870*/  SHF.R.S32.HI R50, RZ, 0x1f, R45 ;  /* 0x0000001fff327819 */ /* 0x000fc4000001142d */
[----:B------:R-:W-:Y:S02]  /*13880*/  CS2R R102, SRZ ;  /* 0x0000000000667805 */ /* 0x000fe4000001ff00 */
[----:B------:R-:W-:Y:S01]  /*13890*/  F2FP.F16.F32.PACK_AB R179, R14, R179 ;  /* 0x000000b30eb3723e */ /* 0x000fe200000000ff */
[----:B------:R-:W-:Y:S01]  /*138a0*/  FADD.FTZ R48, R34, R41 ;  /* 0x0000002922307221 */ /* 0x000fe20000010000 */
[----:B------:R-:W-:Y:S01]  /*138b0*/  F2FP.F16.F32.PACK_AB R177, R10, R177 ;  /* 0x000000b10ab1723e */ /* 0x000fe200000000ff */
[----:B------:R-:W0:Y:S01]  /*138c0*/  MUFU.EX2 R27, R27 ;  /* 0x0000001b001b7308 */ /* 0x000e220000000800 */
[----:B--2---:R-:W-:Y:S01]  /*138d0*/  FADD.FTZ R11, R25, R20 ;  /* 0x00000014190b7221 */ /* 0x004fe20000010000 */
[----:B------:R-:W-:Y:S01]  /*138e0*/  FADD.FTZ R43, R161, R48 ;  /* 0x00000030a12b7221 */ /* 0x000fe20000010000 */
[----:B------:R-:W-:Y:S02]  /*138f0*/  F2FP.F16.F32.PACK_AB R173, R24, R173 ;  /* 0x000000ad18ad723e */ /* 0x000fe400000000ff */
[----:B------:R-:W-:-:S02]  /*13900*/  CS2R R100, SRZ ;  /* 0x0000000000647805 */ /* 0x000fc4000001ff00 */
[----:B------:R-:W-:Y:S02]  /*13910*/  F2FP.F16.F32.PACK_AB R175, R26, R175 ;  /* 0x000000af1aaf723e */ /* 0x000fe400000000ff */
[----:B------:R-:W-:Y:S02]  /*13920*/  CS2R R98, SRZ ;  /* 0x0000000000627805 */ /* 0x000fe4000001ff00 */
[----:B------:R-:W-:Y:S01]  /*13930*/  F2FP.F16.F32.PACK_AB R169, R28, R169 ;  /* 0x000000a91ca9723e */ /* 0x000fe200000000ff */
[----:B------:R-:W2:Y:S01]  /*13940*/  MUFU.EX2 R174, R174 ;  /* 0x000000ae00ae7308 */ /* 0x000ea20000000800 */
[----:B-1----:R-:W-:Y:S01]  /*13950*/  FADD.FTZ R20, R172, R11 ;  /* 0x0000000bac147221 */ /* 0x002fe20000010000 */
[----:B------:R-:W-:Y:S02]  /*13960*/  F2FP.F16.F32.PACK_AB R171, R30, R171 ;  /* 0x000000ab1eab723e */ /* 0x000fe400000000ff */
[----:B------:R-:W-:Y:S02]  /*13970*/  CS2R R96, SRZ ;  /* 0x0000000000607805 */ /* 0x000fe4000001ff00 */
[----:B------:R-:W-:-:S02]  /*13980*/  F2FP.F16.F32.PACK_AB R165, R32, R165 ;  /* 0x000000a520a5723e */ /* 0x000fc400000000ff */
[----:B------:R-:W-:Y:S02]  /*13990*/  CS2R R94, SRZ ;  /* 0x00000000005e7805 */ /* 0x000fe4000001ff00 */
[----:B------:R-:W-:Y:S02]  /*139a0*/  F2FP.F16.F32.PACK_AB R167, R34, R167 ;  /* 0x000000a722a7723e */ /* 0x000fe400000000ff */
[----:B------:R-:W-:Y:S01]  /*139b0*/  CS2R R92, SRZ ;  /* 0x00000000005c7805 */ /* 0x000fe2000001ff00 */
[----:B------:R-:W1:Y:S01]  /*139c0*/  MUFU.EX2 R29, R29 ;  /* 0x0000001d001d7308 */ /* 0x000e620000000800 */
[----:B0-----:R-:W-:Y:S01]  /*139d0*/  FADD.FTZ R11, R27, R20 ;  /* 0x000000141b0b7221 */ /* 0x001fe20000010000 */
[----:B------:R-:W-:Y:S02]  /*139e0*/  F2FP.F16.F32.PACK_AB R161, R36, R161 ;  /* 0x000000a124a1723e */ /* 0x000fe400000000ff */
[----:B------:R-:W-:Y:S02]  /*139f0*/  CS2R R90, SRZ ;  /* 0x00000000005a7805 */ /* 0x000fe4000001ff00 */
[----:B------:R-:W-:-:S02]  /*13a00*/  F2FP.F16.F32.PACK_AB R182, R15, R182 ;  /* 0x000000b60fb6723e */ /* 0x000fc400000000ff */
[----:B------:R-:W-:Y:S02]  /*13a10*/  CS2R R88, SRZ ;  /* 0x0000000000587805 */ /* 0x000fe4000001ff00 */
[----:B------:R-:W-:Y:S01]  /*13a20*/  F2FP.F16.F32.PACK_AB R176, R21, R176 ;  /* 0x000000b015b0723e */ /* 0x000fe200000000ff */
[----:B------:R-:W0:Y:S01]  /*13a30*/  MUFU.EX2 R168, R168 ;  /* 0x000000a800a87308 */ /* 0x000e220000000800 */
[----:B--2---:R-:W-:Y:S01]  /*13a40*/  FADD.FTZ R20, R174, R11 ;  /* 0x0000000bae147221 */ /* 0x004fe20000010000 */
[----:B------:R-:W-:Y:S02]  /*13a50*/  F2FP.F16.F32.PACK_AB R178, R25, R178 ;  /* 0x000000b219b2723e */ /* 0x000fe400000000ff */
[----:B------:R-:W-:-:S04]  /*13a60*/  F2FP.F16.F32.PACK_AB R172, R27, R172 ;  /* 0x000000ac1bac723e */ /* 0x000fc800000000ff */
        /* <DEDUP_REMOVED lines=10> */
[----:B------:R-:W-:-:S04]  /*13b10*/  LEA.HI R11, R50, R45, RZ, 0x7 ;  /* 0x0000002d320b7211 */ /* 0x000fc800078f38ff */
[----:B------:R-:W-:Y:S02]  /*13b20*/  SHF.R.S32.HI R11, RZ, 0x7, R11 ;  /* 0x00000007ff0b7819 */ /* 0x000fe4000001140b */
[----:B------:R-:W1:Y:S01]  /*13b30*/  MUFU.EX2 R35, R35 ;  /* 0x0000002300237308 */ /* 0x000e620000000800 */
[C---:B0-----:R-:W-:Y:S01]  /*13b40*/  FADD.FTZ R41, R33.reuse, R20 ;  /* 0x0000001421297221 */ /* 0x041fe20000010000 */
[----:B------:R-:W-:Y:S01]  /*13b50*/  FADD.FTZ R20, R36, R43 ;  /* 0x0000002b24147221 */ /* 0x000fe20000010000 */
[----:B------:R-:W-:Y:S02]  /*13b60*/  VIMNMX R14, RZ, R11, !PT ;  /* 0x0000000bff0e7248 */ /* 0x000fe40007fe0100 */
[----:B------:R-:W-:Y:S01]  /*13b70*/  F2FP.F16.F32.PACK_AB R170, R33, R170 ;  /* 0x000000aa21aa723e */ /* 0x000fe200000000ff */
[----:B------:R-:W-:Y:S01]  /*13b80*/  FADD.FTZ R43, R163, R20 ;  /* 0x00000014a32b7221 */ /* 0x000fe20000010000 */
[----:B------:R-:W-:Y:S01]  /*13b90*/  F2FP.F16.F32.PACK_AB R163, R38, R163 ;  /* 0x000000a326a3723e */ /* 0x000fe200000000ff */
[----:B------:R-:W0:Y:S01]  /*13ba0*/  MUFU.EX2 R166, R166 ;  /* 0x000000a600a67308 */ /* 0x000e220000000800 */
[----:B--2---:R-:W-:Y:S01]  /*13bb0*/  FADD.FTZ R2, R164, R41 ;  /* 0x00000029a4027221 */ /* 0x004fe20000010000 */
[----:B------:R-:W-:-:S04]  /*13bc0*/  FADD.FTZ R6, R38, R43 ;  /* 0x0000002b26067221 */ /* 0x000fc80000010000 */
[----:B------:R-:W-:Y:S01]  /*13bd0*/  FADD.FTZ R43, R157, R6 ;  /* 0x000000069d2b7221 */ /* 0x000fe20000010000 */
[C---:B------:R-:W-:Y:S01]  /*13be0*/  F2FP.F16.F32.PACK_AB R157, R40.reuse, R157 ;  /* 0x0000009d289d723e */ /* 0x040fe200000000ff */
[----:B------:R-:W2:Y:S01]  /*13bf0*/  MUFU.EX2 R3, R61 ;  /* 0x0000003d00037308 */ /* 0x000ea20000000800 */
[C---:B-1----:R-:W-:Y:S01]  /*13c00*/  FADD.FTZ R41, R35.reuse, R2 ;  /* 0x0000000223297221 */ /* 0x042fe20000010000 */
[----:B------:R-:W-:Y:S01]  /*13c10*/  FADD.FTZ R6, R40, R43 ;  /* 0x0000002b28067221 */ /* 0x000fe20000010000 */
[----:B------:R-:W-:-:S05]  /*13c20*/  F2FP.F16.F32.PACK_AB R164, R35, R164 ;  /* 0x000000a423a4723e */ /* 0x000fca00000000ff */
[----:B------:R-:W1:Y:S01]  /*13c30*/  MUFU.EX2 R160, R160 ;  /* 0x000000a000a07308 */ /* 0x000e620000000800 */
[----:B0-----:R-:W-:-:S07]  /*13c40*/  FADD.FTZ R2, R166, R41 ;  /* 0x00000029a6027221 */ /* 0x001fce0000010000 */
[----:B------:R-:W0:Y:S01]  /*13c50*/  MUFU.EX2 R37, R37 ;  /* 0x0000002500257308 */ /* 0x000e220000000800 */
[C---:B--2---:R-:W-:Y:S01]  /*13c60*/  FADD.FTZ R41, R3.reuse, R2 ;  /* 0x0000000203297221 */ /* 0x044fe20000010000 */
[----:B------:R-:W-:Y:S01]  /*13c70*/  F2FP.F16.F32.PACK_AB R166, R3, R166 ;  /* 0x000000a603a6723e */ /* 0x000fe200000000ff */
[----:B------:R-:W-:-:S05]  /*13c80*/  IMAD.MOV.U32 R3, RZ, RZ, 0x3f800000 ;  /* 0x3f800000ff037424 */ /* 0x000fca00078e00ff */
[----:B------:R-:W2:Y:S01]  /*13c90*/  MUFU.EX2 R39, R39 ;  /* 0x0000002700277308 */ /* 0x000ea20000000800 */
[----:B-1----:R-:W-:Y:S01]  /*13ca0*/  FADD.FTZ R2, R160, R41 ;  /* 0x00000029a0027221 */ /* 0x002fe20000010000 */
[----:B------:R-:W-:Y:S01]  /*13cb0*/  FADD.FTZ R41, R159, R6 ;  /* 0x000000069f297221 */ /* 0x000fe20000010000 */
[----:B------:R-:W-:-:S03]  /*13cc0*/  F2FP.F16.F32.PACK_AB R159, R42, R159 ;  /* 0x0000009f2a9f723e */ /* 0x000fc600000000ff */
[----:B------:R-:W-:Y:S02]  /*13cd0*/  FADD.FTZ R6, R42, R41 ;  /* 0x000000292a067221 */ /* 0x000fe40000010000 */
        /* <DEDUP_REMOVED lines=25> */
[----:B------:R-:W-:-:S06]  /*13e70*/  MOV R2, 0x3f800000 ;  /* 0x3f80000000027802 */ /* 0x000fcc0000000f00 */
[----:B------:R-:W0:Y:S01]  /*13e80*/  MUFU.EX2 R44, R44 ;  /* 0x0000002c002c7308 */ /* 0x000e220000000800 */
[----:B--2---:R-:W-:Y:S01]  /*13e90*/  F2FP.F16.F32.PACK_AB R154, R46, R9 ;  /* 0x000000092e9a723e */ /* 0x004fe200000000ff */
[----:B------:R-:W-:Y:S02]  /*13ea0*/  VIADD R9, R146, 0xfffffffe ;  /* 0xfffffffe92097836 */ /* 0x000fe40000000000 */
[----:B------:R-:W-:Y:S01]  /*13eb0*/  FADD.FTZ R7, R46, R7 ;  /* 0x000000072e077221 */ /* 0x000fe20000010000 */
[----:B------:R-:W-:Y:S02]  /*13ec0*/  CS2R R146, SRZ ;  /* 0x0000000000927805 */ /* 0x000fe4000001ff00 */
[----:B------:R-:W-:Y:S01]  /*13ed0*/  ISETP.GE.AND P3, PT, R9, R14, PT ;  /* 0x0000000e0900720c */ /* 0x000fe20003f66270 */
[----:B------:R-:W2:Y:S01]  /*13ee0*/  MUFU.EX2 R155, R155 ;  /* 0x0000009b009b7308 */ /* 0x000ea20000000800 */
[----:B-1----:R-:W-:-:S07]  /*13ef0*/  FADD.FTZ R43, R153, R6 ;  /* 0x00000006992b7221 */ /* 0x002fce0000010000 */
[----:B------:R-:W1:Y:S01]  /*13f00*/  MUFU.EX2 R12, R12 ;  /* 0x0000000c000c7308 */ /* 0x000e620000000800 */
[C---:B0-----:R-:W-:Y:S01]  /*13f10*/  FADD.FTZ R6, R44.reuse, R43 ;  /* 0x0000002b2c067221 */ /* 0x041fe20000010000 */
[----:B------:R-:W-:-:S03]  /*13f20*/  F2FP.F16.F32.PACK_AB R153, R44, R153 ;  /* 0x000000992c99723e */ /* 0x000fc600000000ff */
[----:B--2---:R-:W-:-:S04]  /*13f30*/  FADD.FTZ R43, R155, R6 ;  /* 0x000000069b2b7221 */ /* 0x004fc80000010000 */
[C---:B-1----:R-:W-:Y:S01]  /*13f40*/  FADD.FTZ R6, R12.reuse, R43 ;  /* 0x0000002b0c067221 */ /* 0x042fe20000010000 */
[----:B------:R-:W-:Y:S01]  /*13f50*/  F2FP.F16.F32.PACK_AB R155, R12, R155 ;  /* 0x0000009b0c9b723e */ /* 0x000fe200000000ff */
[----:B------:R-:W-:Y:S06]  /*13f60*/  @!P3 BRA `(.L_x_2883) ;  /* 0x0000002c00acb947 */ /* 0x000fec0003800000 */
[----:B------:R-:W-:Y:S01]  /*13f70*/  BSSY B1, `(.L_x_2883) ;  /* 0x00002ea000017945 */ /* 0x000fe20003800000 */
[----:B------:R-:W-:Y:S01]  /*13f80*/  IMAD.MOV.U32 R11, RZ, RZ, R5 ;  /* 0x000000ffff0b7224 */ /* 0x000fe200078e0005 */
[----:B------:R-:W-:Y:S01]  /*13f90*/  MOV R20, R188 ;  /* 0x000000bc00147202 */ /* 0x000fe20000000f00 */
[----:B------:R-:W-:Y:S02]  /*13fa0*/  IMAD.MOV.U32 R10, RZ, RZ, R4 ;  /* 0x000000ffff0a7224 */ /* 0x000fe400078e0004 */
[----:B------:R-:W-:Y:S02]  /*13fb0*/  IMAD.MOV.U32 R21, RZ, RZ, R185 ;  /* 0x000000ffff157224 */ /* 0x000fe400078e00b9 */
[----:B------:R-:W-:Y:S02]  /*13fc0*/  IMAD.MOV.U32 R2, RZ, RZ, 0x3f800000 ;  /* 0x3f800000ff027424 */ /* 0x000fe400078e00ff */
[----:B------:R-:W-:-:S07]  /*13fd0*/  IMAD.MOV.U32 R151, RZ, RZ, RZ ;  /* 0x000000ffff977224 */ /* 0x000fce00078e00ff */
.L_x_2894:
[----:B------:R-:W-:-:S04]  /*13fe0*/  IADD3 R0, R21, 0x1, RZ ;  /* 0x0000000115007810 */ /* 0x000fc80007ffe0ff */
[----:B------:R-:W-:-:S04]  /*13ff0*/  ISETP.NE.AND P3, PT, R0, 0x2, PT ;  /* 0x000000020000780c */ /* 0x000fc80003f65270 */
[----:B------:R-:W-:Y:S02]  /*14000*/  SEL R5, RZ, 0x1, P3 ;  /* 0x00000001ff057807 */ /* 0x000fe40001800000 */
[----:B------:R-:W-:Y:S02]  /*14010*/  SEL R185, R0, RZ, P3 ;  /* 0x000000ff00b97207 */ /* 0x000fe40001800000 */
[----:B------:R-:W-:Y:S01]  /*14020*/  LOP3.LUT R188, R20, R5, RZ, 0x3c, !PT ;  /* 0x0000000514bc7212 */ /* 0x000fe200078e3cff */
[----:B------:R-:W-:Y:S06]  /*14030*/  @!P0 BRA `(.L_x_2884) ;  /* 0x0000000000048947 */ /* 0x000fec0003800000 */
[----:B------:R-:W-:Y:S01]  /*14040*/  BPT.TRAP 0x1 ;  /* 0x000000040000795c */ /* 0x000fe20000300000 */
.L_x_2884:
[----:B------:R-:W-:Y:S01]  /*14050*/  IMAD R15, R185, 0x8, R16 ;  /* 0x00000008b90f7824 */ /* 0x000fe200078e0210 */
[----:B------:R-:W-:-:S04]  /*14060*/  SHF.L.U32 R0, R188, 0x1f, RZ ;  /* 0x0000001fbc007819 */ /* 0x000fc800000006ff */
[----:B------:R0:W1:Y:S01]  /*14070*/  SYNCS.PHASECHK.TRANS64.TRYWAIT P3, [R15+URZ+0x34830], R0 ;  /* 0x034830000f0075a7 */ /* 0x000062000806017f */
[----:B------:R-:W-:Y:S05]  /*14080*/  @!P0 BRA `(.L_x_2885) ;  /* 0x0000000000048947 */ /* 0x000fea0003800000 */
[----:B------:R-:W-:Y:S01]  /*14090*/  BPT.TRAP 0x1 ;  /* 0x000000040000795c */ /* 0x000fe20000300000 */
.L_x_2885:
[----:B------:R-:W-:Y:S01]  /*140a0*/  BSSY B2, `(.L_x_2886) ;  /* 0x0000006000027945 */ /* 0x000fe20003800000 */
[----:B------:R-:W-:Y:S02]  /*140b0*/  IMAD R4, R185, 0xc00, R8 ;  /* 0x00000c00b9047824 */ /* 0x000fe400078e0208 */
[----:B------:R-:W-:Y:S01]  /*140c0*/  IMAD.MOV.U32 R5, RZ, RZ, 0x40000040 ;  /* 0x40000040ff057424 */ /* 0x000fe200078e00ff */
[----:B-1----:R-:W-:Y:S06]  /*140d0*/  @P3 BRA `(.L_x_2887) ;  /* 0x0000000000083947 */ /* 0x002fec0003800000 */
[----:B------:R-:W1:Y:S02]  /*140e0*/  SYNCS.PHASECHK.TRANS64.TRYWAIT P3, [R15+URZ+0x34830], R0 ;  /* 0x034830000f0075a7 */ /* 0x000e64000806017f */
[----:B-1----:R-:W-:Y:S05]  /*140f0*/  @!P3 BRA `(.L_x_2888) ;  /* 0x000001080038b947 */ /* 0x002fea0003800000 */
.L_x_2887:
[----:B------:R-:W-:Y:S05]  /*14100*/  BSYNC B2 ;  /* 0x0000000000027941 */ /* 0x000fea0003800000 */
.L_x_2886:
[----:B------:R-:W2:Y:S04]  /*14110*/  LDL.64 R24, [R1+0x38] ;  /* 0x0000380001187983 */ /* 0x000ea80000100a00 */
[----:B------:R3:W-:Y:S04]  /*14120*/  STL.64 [R1+0x70], R10 ;  /* 0x0000700a01007387 */ /* 0x0007e80000100a00 */
[----:B---3--:R-:W3:Y:S04]  /*14130*/  LDL.64 R10, [R1+0x30] ;  /* 0x00003000010a7983 */ /* 0x008ee80000100a00 */
[----:B------:R4:W-:Y:S04]  /*14140*/  STL.64 [R1+0x68], R8 ;  /* 0x0000680801007387 */ /* 0x0009e80000100a00 */
[----:B----4-:R-:W4:Y:S01]  /*14150*/  LDL.64 R8, [R1+0x28] ;  /* 0x0000280001087983 */ /* 0x010f220000100a00 */
[----:B------:R-:W-:-:S02]  /*14160*/  R2UR UR6, R4 ;  /* 0x00000000040672ca */ /* 0x000fc400000e0000 */
[----:B------:R-:W-:Y:S01]  /*14170*/  R2UR UR7, R5 ;  /* 0x00000000050772ca */ /* 0x000fe200000e0000 */
[----:B------:R0:W-:Y:S04]  /*14180*/  STL.64 [R1+0x60], R6 ;  /* 0x0000600601007387 */ /* 0x0001e80000100a00 */
[----:B0-----:R-:W4:Y:S01]  /*14190*/  LDL.64 R6, [R1+0x20] ;  /* 0x0000200001067983 */ /* 0x001f220000100a00 */
[----:B------:R-:W-:Y:S01]  /*141a0*/  VIADD R12, R4, 0x2 ;  /* 0x00000002040c7836 */ /* 0x000fe20000000000 */
[----:B------:R-:W-:Y:S02]  /*141b0*/  MOV R13, 0x40000040 ;  /* 0x40000040000d7802 */ /* 0x000fe40000000f00 */
[----:B--2---:R-:W-:Y:S02]  /*141c0*/  R2UR UR4, R24 ;  /* 0x00000000180472ca */ /* 0x004fe400000e0000 */
[----:B------:R-:W-:-:S02]  /*141d0*/  R2UR UR5, R25 ;  /* 0x00000000190572ca */ /* 0x000fc400000e0000 */
[----:B------:R-:W-:-:S11]  /*141e0*/  WARPGROUP.ARRIVE ;  /* 0x00000000000079c5 */ /* 0x000fd60000000000 */
[----:B------:R-:W-:Y:S01]  /*141f0*/  HGMMA.64x128x16.F32 R24, gdesc[UR4], RZ, !UPT, gsb0 ;  /* 0x01e00000041879f0 */ /* 0x000fe2000c0008ff */
[----:B------:R-:W-:Y:S02]  /*14200*/  R2UR UR6, R12 ;  /* 0x000000000c0672ca */ /* 0x000fe400000e0000 */
[----:B------:R-:W-:Y:S02]  /*14210*/  R2UR UR7, R13 ;  /* 0x000000000d0772ca */ /* 0x000fe400000e0000 */
[----:B---3--:R-:W-:Y:S02]  /*14220*/  R2UR UR4, R10 ;  /* 0x000000000a0472ca */ /* 0x008fe400000e0000 */
[----:B------:R-:W-:Y:S02]  /*14230*/  R2UR UR5, R11 ;  /* 0x000000000b0572ca */ /* 0x000fe400000e0000 */
[----:B------:R-:W2:Y:S01]  /*14240*/  LDL.64 R10, [R1+0x18] ;  /* 0x00001800010a7983 */ /* 0x000ea20000100a00 */
[----:B------:R-:W-:-:S02]  /*14250*/  VIADD R12, R4, 0x4 ;  /* 0x00000004040c7836 */ /* 0x000fc40000000000 */
[----:B------:R-:W-:Y:S01]  /*14260*/  IMAD.MOV.U32 R13, RZ, RZ, 0x40000040 ;  /* 0x40000040ff0d7424 */ /* 0x000fe200078e00ff */
[----:B------:R-:W-:Y:S02]  /*14270*/  WARPGROUP.DEPBAR.LE gsb0, 0x0 ;  /* 0x00008000000079c5 */ /* 0x000fe40000010000 */
[----:B------:R-:W-:-:S06]  /*14280*/  WARPGROUP.ARRIVE ;  /* 0x00000000000079c5 */ /* 0x000fcc0000000000 */
[----:B------:R-:W-:Y:S01]  /*14290*/  HGMMA.64x128x16.F32 R24, gdesc[UR4], R24, gsb0 ;  /* 0x01e00000041879f0 */ /* 0x000fe20008000818 */
[----:B------:R-:W-:Y:S02]  /*142a0*/  R2UR UR6, R12 ;  /* 0x000000000c0672ca */ /* 0x000fe400000e0000 */
[----:B------:R-:W-:Y:S02]  /*142b0*/  R2UR UR7, R13 ;  /* 0x000000000d0772ca */ /* 0x000fe400000e0000 */
[----:B----4-:R-:W-:Y:S02]  /*142c0*/  R2UR UR4, R8 ;  /* 0x00000000080472ca */ /* 0x010fe400000e0000 */
[----:B------:R-:W-:Y:S02]  /*142d0*/  R2UR UR5, R9 ;  /* 0x00000000090572ca */ /* 0x000fe400000e0000 */
[----:B------:R-:W3:Y:S01]  /*142e0*/  LDL.64 R8, [R1+0x10] ;  /* 0x0000100001087983 */ /* 0x000ee20000100a00 */
[----:B------:R-:W-:Y:S01]  /*142f0*/  VIADD R12, R4, 0x6 ;  /* 0x00000006040c7836 */ /* 0x000fe20000000000 */
[----:B------:R-:W-:Y:S01]  /*14300*/  MOV R13, 0x40000040 ;  /* 0x40000040000d7802 */ /* 0x000fe20000000f00 */
[----:B------:R-:W-:-:S02]  /*14310*/  WARPGROUP.DEPBAR.LE gsb0, 0x0 ;  /* 0x00008000000079c5 */ /* 0x000fc40000010000 */
[----:B------:R-:W-:-:S06]  /*14320*/  WARPGROUP.ARRIVE ;  /* 0x00000000000079c5 */ /* 0x000fcc0000000000 */
[----:B------:R-:W-:Y:S01]  /*14330*/  HGMMA.64x128x16.F32 R24, gdesc[UR4], R24, gsb0 ;  /* 0x01e00000041879f0 */ /* 0x000fe20008000818 */
[----:B------:R-:W-:Y:S02]  /*14340*/  R2UR UR6, R12 ;  /* 0x000000000c0672ca */ /* 0x000fe400000e0000 */
[----:B------:R-:W-:Y:S02]  /*14350*/  R2UR UR7, R13 ;  /* 0x000000000d0772ca */ /* 0x000fe400000e0000 */
[----:B------:R-:W-:Y:S02]  /*14360*/  R2UR UR4, R6 ;  /* 0x00000000060472ca */ /* 0x000fe400000e0000 */
[----:B------:R-:W-:Y:S02]  /*14370*/  R2UR UR5, R7 ;  /* 0x00000000070572ca */ /* 0x000fe400000e0000 */
[----:B------:R-:W4:Y:S01]  /*14380*/  LDL.64 R6, [R1] ;  /* 0x0000000001067983 */ /* 0x000f220000100a00 */
[----:B------:R-:W-:-:S02]  /*14390*/  VIADD R12, R4, 0x400 ;  /* 0x00000400040c7836 */ /* 0x000fc40000000000 */
[----:B------:R-:W-:Y:S01]  /*143a0*/  IMAD.MOV.U32 R13, RZ, RZ, 0x40000040 ;  /* 0x40000040ff0d7424 */ /* 0x000fe200078e00ff */
[----:B------:R-:W-:Y:S02]  /*143b0*/  WARPGROUP.DEPBAR.LE gsb0, 0x0 ;  /* 0x00008000000079c5 */ /* 0x000fe40000010000 */
[----:B------:R-:W-:-:S06]  /*143c0*/  WARPGROUP.ARRIVE ;  /* 0x00000000000079c5 */ /* 0x000fcc0000000000 */
[----:B------:R-:W-:Y:S01]  /*143d0*/  HGMMA.64x128x16.F32 R24, gdesc[UR4], R24, gsb0 ;  /* 0x01e00000041879f0 */ /* 0x000fe20008000818 */
[----:B------:R-:W-:Y:S02]  /*143e0*/  R2UR UR6, R12 ;  /* 0x000000000c0672ca */ /* 0x000fe400000e0000 */
[----:B------:R-:W-:Y:S02]  /*143f0*/  R2UR UR7, R13 ;  /* 0x000000000d0772ca */ /* 0x000fe400000e0000 */
[----:B--2---:R-:W-:Y:S02]  /*14400*/  R2UR UR4, R10 ;  /* 0x000000000a0472ca */ /* 0x004fe400000e0000 */
[----:B------:R-:W-:Y:S01]  /*14410*/  R2UR UR5, R11 ;  /* 0x000000000b0572ca */ /* 0x000fe200000e0000 */
[----:B------:R-:W-:Y:S01]  /*14420*/  VIADD R12, R4, 0x402 ;  /* 0x00000402040c7836 */ /* 0x000fe20000000000 */
[----:B------:R-:W-:Y:S01]  /*14430*/  MOV R13, 0x40000040 ;  /* 0x40000040000d7802 */ /* 0x000fe20000000f00 */
[----:B------:R0:W5:Y:S01]  /*14440*/  LDL.LU.64 R10, [R1+0x70] ;  /* 0x00007000010a7983 */ /* 0x0001620000300a00 */
[----:B------:R-:W-:-:S02]  /*14450*/  WARPGROUP.DEPBAR.LE gsb0, 0x0 ;  /* 0x00008000000079c5 */ /* 0x000fc40000010000 */
[----:B------:R-:W-:-:S07]  /*14460*/  WARPGROUP.ARRIVE ;  /* 0x00000000000079c5 */ /* 0x000fce0000000000 */
[----:B------:R-:W-:Y:S01]  /*14470*/  HGMMA.64x128x16.F32 R24, gdesc[UR4], R24, gsb0 ;  /* 0x01e00000041879f0 */ /* 0x000fe20008000818 */
[----:B------:R-:W-:Y:S02]  /*14480*/  R2UR UR6, R12 ;  /* 0x000000000c0672ca */ /* 0x000fe400000e0000 */
[----:B------:R-:W-:Y:S02]  /*14490*/  R2UR UR7, R13 ;  /* 0x000000000d0772ca */ /* 0x000fe400000e0000 */
[----:B---3--:R-:W-:Y:S02]  /*144a0*/  R2UR UR4, R8 ;  /* 0x00000000080472ca */ /* 0x008fe400000e0000 */
[----:B------:R-:W-:Y:S01]  /*144b0*/  R2UR UR5, R9 ;  /* 0x00000000090572ca */ /* 0x000fe200000e0000 */
[----:B------:R-:W-:Y:S01]  /*144c0*/  VIADD R12, R4, 0x404 ;  /* 0x00000404040c7836 */ /* 0x000fe20000000000 */
[----:B------:R0:W5:Y:S01]  /*144d0*/  LDL.LU.64 R8, [R1+0x68] ;  /* 0x0000680001087983 */ /* 0x0001620000300a00 */
[----:B------:R-:W-:Y:S01]  /*144e0*/  IMAD.MOV.U32 R13, RZ, RZ, 0x40000040 ;  /* 0x40000040ff0d7424 */ /* 0x000fe200078e00ff */
[----:B------:R-:W-:-:S02]  /*144f0*/  WARPGROUP.DEPBAR.LE gsb0, 0x0 ;  /* 0x00008000000079c5 */ /* 0x000fc40000010000 */
[----:B------:R-:W-:-:S07]  /*14500*/  WARPGROUP.ARRIVE ;  /* 0x00000000000079c5 */ /* 0x000fce0000000000 */
[----:B------:R-:W-:Y:S01]  /*14510*/  HGMMA.64x128x16.F32 R24, gdesc[UR4], R24, gsb0 ;  /* 0x01e00000041879f0 */ /* 0x000fe20008000818 */
[----:B------:R-:W-:Y:S02]  /*14520*/  R2UR UR6, R12 ;  /* 0x000000000c0672ca */ /* 0x000fe400000e0000 */
[----:B------:R-:W-:Y:S02]  /*14530*/  R2UR UR7, R13 ;  /* 0x000000000d0772ca */ /* 0x000fe400000e0000 */
[----:B----4-:R-:W-:Y:S02]  /*14540*/  R2UR UR4, R6 ;  /* 0x00000000060472ca */ /* 0x010fe400000e0000 */
        /* <DEDUP_REMOVED lines=15> */
[----:B------:R-:W-:Y:S01]  /*14640*/  HGMMA.64x128x16.F32 R24, gdesc[UR4], R24, gsb0 ;  /* 0x01e00000041879f0 */ /* 0x000fe20008000818 */
        /* <DEDUP_REMOVED lines=101> */
.L_x_2889:
[----:B-1----:R-:W-:Y:S01]  /*14ca0*/  SHF.L.U32 R0, R20, 0x1f, RZ ;  /* 0x0000001f14007819 */ /* 0x002fe200000006ff */
[----:B------:R-:W-:-:S04]  /*14cb0*/  IMAD R12, R21, 0x8, R16 ;  /* 0x00000008150c7824 */ /* 0x000fc800078e0210 */
[----:B------:R0:W1:Y:S01]  /*14cc0*/  SYNCS.PHASECHK.TRANS64.TRYWAIT P3, [R12+URZ+0x34850], R0 ;  /* 0x034850000c0075a7 */ /* 0x000062000806017f */
[----:B------:R-:W-:Y:S05]  /*14cd0*/  @!P0 BRA `(.L_x_2890) ;  /* 0x0000000000048947 */ /* 0x000fea0003800000 */
[----:B------:R-:W-:Y:S01]  /*14ce0*/  BPT.TRAP 0x1 ;  /* 0x000000040000795c */ /* 0x000fe20000300000 */
.L_x_2890:
[----:B------:R-:W-:Y:S04]  /*14cf0*/  BSSY B2, `(.L_x_2891) ;  /* 0x0000004000027945 */ /* 0x000fe80003800000 */
[----:B-1----:R-:W-:Y:S05]  /*14d00*/  @P3 BRA `(.L_x_2892) ;  /* 0x0000000000083947 */ /* 0x002fea0003800000 */
[----:B------:R-:W1:Y:S02]  /*14d10*/  SYNCS.PHASECHK.TRANS64.TRYWAIT P3, [R12+URZ+0x34850], R0 ;  /* 0x034850000c0075a7 */ /* 0x000e64000806017f */
[----:B-1----:R-:W-:Y:S05]  /*14d20*/  @!P3 BRA `(.L_x_2893) ;  /* 0x000000fc0040b947 */ /* 0x002fea0003800000 */
.L_x_2892:
[----:B------:R-:W-:Y:S05]  /*14d30*/  BSYNC B2 ;  /* 0x0000000000027941 */ /* 0x000fea0003800000 */
.L_x_2891:
[----:B01----:R-:W-:Y:S01]  /*14d40*/  VIADD R0, R16, 0x400 ;  /* 0x0000040010007836 */ /* 0x003fe20000000000 */
[----:B------:R-:W-:Y:S01]  /*14d50*/  MOV R3, 0x40000040 ;  /* 0x4000004000037802 */ /* 0x000fe20000000f00 */
[----:B------:R-:W-:Y:S01]  /*14d60*/  WARPGROUP.ARRIVE ;  /* 0x00000000000079c5 */ /* 0x000fe20000000000 */
[----:B------:R-:W-:Y:S01]  /*14d70*/  IMAD.MOV.U32 R5, RZ, RZ, 0x40000040 ;  /* 0x40000040ff057424 */ /* 0x000fe200078e00ff */
[----:B------:R-:W-:Y:S01]  /*14d80*/  @!P1 IADD3 R15, R15, 0x34840, RZ ;  /* 0x000348400f0f9810 */ /* 0x000fe20007ffe0ff */
[----:B------:R-:W-:Y:S01]  /*14d90*/  IMAD.IADD R13, R205, 0x1, R200 ;  /* 0x00000001cd0d7824 */ /* 0x000fe200078e02c8 */
[----:B------:R-:W-:Y:S02]  /*14da0*/  SHF.R.U32.HI R0, RZ, 0x4, R0 ;  /* 0x00000004ff007819 */ /* 0x000fe40000011600 */
[----:B------:R-:W-:Y:S02]  /*14db0*/  R2UR UR7, R3 ;  /* 0x00000000030772ca */ /* 0x000fe400000e0000 */
[----:B------:R-:W-:Y:S01]  /*14dc0*/  LOP3.LUT R0, R0, 0x3fff, RZ, 0xc0, !PT ;  /* 0x00003fff00007812 */ /* 0x000fe200078ec0ff */
[----:B------:R-:W0:Y:S01]  /*14dd0*/  @P2 LDC R3, c[0x0][0x44c] ;  /* 0x00011300ff032b82 */ /* 0x000e220000000800 */
[----:B------:R-:W-:-:S02]  /*14de0*/  @!P1 PRMT R15, RZ, 0x654, R15 ;  /* 0x00000654ff0f9816 */ /* 0x000fc4000000000f */
[----:B------:R-:W-:-:S05]  /*14df0*/  LOP3.LUT R0, R0, 0x4000000, RZ, 0xfc, !PT ;  /* 0x0400000000007812 */ /* 0x000fca00078efcff */
[----:B------:R-:W-:Y:S01]  /*14e00*/  IMAD R2, R21, 0x800, R0 ;  /* 0x0000080015027824 */ /* 0x000fe200078e0200 */
[----:B------:R-:W-:Y:S01]  /*14e10*/  MOV R21, 0x40000040 ;  /* 0x4000004000157802 */ /* 0x000fe20000000f00 */
[----:B------:R-:W1:Y:S02]  /*14e20*/  @P2 LDC R0, c[0x0][0x450] ;  /* 0x00011400ff002b82 */ /* 0x000e640000000800 */
[C---:B------:R-:W-:Y:S01]  /*14e30*/  VIADD R4, R2.reuse, 0x80 ;  /* 0x0000008002047836 */ /* 0x040fe20000000000 */
[C---:B------:R-:W-:Y:S01]  /*14e40*/  R2UR UR6, R2.reuse ;  /* 0x00000000020672ca */ /* 0x040fe200000e0000 */
[----:B------:R-:W-:Y:S02]  /*14e50*/  VIADD R20, R2, 0x200 ;  /* 0x0000020002147836 */ /* 0x000fe40000000000 */
[----:B0-----:R-:W-:-:S10]  /*14e60*/  @P2 IMAD.HI.U32 R3, R13, R3, RZ ;  /* 0x000000030d032227 */ /* 0x001fd400078e00ff */
[----:B------:R-:W-:Y:S01]  /*14e70*/  HGMMA.64x128x16.F32 R88, R180, gdesc[UR4].tnspB, R88, gsb0 ;  /* 0x41e00004b4587df0 */ /* 0x000fe20008000858 */
[----:B------:R-:W-:Y:S01]  /*14e80*/  R2UR UR6, R4 ;  /* 0x00000000040672ca */ /* 0x000fe200000e0000 */
[----:B------:R-:W-:Y:S01]  /*14e90*/  VIADD R4, R2, 0x100 ;  /* 0x0000010002047836 */ /* 0x000fe20000000000 */
[----:B------:R-:W-:Y:S02]  /*14ea0*/  R2UR UR7, R5 ;  /* 0x00000000050772ca */ /* 0x000fe400000e0000 */
[----:B------:R-:W-:Y:S02]  /*14eb0*/  MOV R5, 0x40000040 ;  /* 0x4000004000057802 */ /* 0x000fe40000000f00 */
[----:B-1----:R-:W-:Y:S02]  /*14ec0*/  @P2 SHF.R.U32.HI R13, RZ, R0, R3 ;  /* 0x00000000ff0d2219 */ /* 0x002fe40000011603 */
[----:B------:R-:W-:-:S03]  /*14ed0*/  MOV R3, 0xffffff80 ;  /* 0xffffff8000037802 */ /* 0x000fc60000000f00 */
[----:B------:R-:W0:Y:S02]  /*14ee0*/  SHFL.IDX PT, R0, R13, RZ, 0x1c1f ;  /* 0x001c1fff0d007589 */ /* 0x000e2400000e0000 */
[----:B-----5:R-:W-:-:S04]  /*14ef0*/  IMAD R3, R9, R3, 0x1 ;  /* 0x0000000109037424 */ /* 0x020fc800078e0203 */
[----:B------:R-:W-:-:S05]  /*14f00*/  IMAD R3, R204, -0x2, R3 ;  /* 0xfffffffecc037824 */ /* 0x000fca00078e0203 */
[----:B------:R-:W-:-:S05]  /*14f10*/  IADD3 R3, -R201, R3, R202 ;  /* 0x00000003c9037210 */ /* 0x000fca0007ffe1ca */
[----:B0-----:R-:W-:-:S05]  /*14f20*/  IMAD.IADD R0, R3, 0x1, R0 ;  /* 0x0000000103007824 */ /* 0x001fca00078e0200 */
[C---:B------:R-:W-:Y:S02]  /*14f30*/  ISETP.GT.AND P3, PT, R0.reuse, RZ, PT ;  /* 0x000000ff0000720c */ /* 0x040fe40003f64270 */
[----:B------:R-:W-:Y:S02]  /*14f40*/  ISETP.GT.AND P4, PT, R0, 0x1, PT ;  /* 0x000000010000780c */ /* 0x000fe40003f84270 */
[----:B------:R-:W-:Y:S02]  /*14f50*/  FSEL R24, R24, -INF , P3 ;  /* 0xff80000018187808 */ /* 0x000fe40001800000 */
[C---:B------:R-:W-:Y:S02]  /*14f60*/  ISETP.GT.AND P3, PT, R0.reuse, 0x8, PT ;  /* 0x000000080000780c */ /* 0x040fe40003f64270 */
[----:B------:R-:W-:Y:S02]  /*14f70*/  FSEL R25, R25, -INF , P4 ;  /* 0xff80000019197808 */ /* 0x000fe40002000000 */
[----:B------:R-:W-:-:S02]  /*14f80*/  ISETP.GT.AND P4, PT, R0, 0x9, PT ;  /* 0x000000090000780c */ /* 0x000fc40003f84270 */
[----:B------:R-:W-:Y:S02]  /*14f90*/  FSEL R28, R28, -INF , P3 ;  /* 0xff8000001c1c7808 */ /* 0x000fe40001800000 */
[C---:B------:R-:W-:Y:S02]  /*14fa0*/  ISETP.GT.AND P3, PT, R0.reuse, 0x10, PT ;  /* 0x000000100000780c */ /* 0x040fe40003f64270 */
[----:B------:R-:W-:Y:S02]  /*14fb0*/  FSEL R29, R29, -INF , P4 ;  /* 0xff8000001d1d7808 */ /* 0x000fe40002000000 */
[----:B------:R-:W-:Y:S02]  /*14fc0*/  ISETP.GT.AND P4, PT, R0, 0x11, PT ;  /* 0x000000110000780c */ /* 0x000fe40003f84270 */
[----:B------:R-:W-:Y:S02]  /*14fd0*/  FSEL R32, R32, -INF , P3 ;  /* 0xff80000020207808 */ /* 0x000fe40001800000 */
[----:B------:R-:W-:-:S02]  /*14fe0*/  ISETP.GT.AND P3, PT, R0, 0x18, PT ;  /* 0x000000180000780c */ /* 0x000fc40003f64270 */
[----:B------:R-:W-:Y:S02]  /*14ff0*/  FSEL R33, R33, -INF , P4 ;  /* 0xff80000021217808 */ /* 0x000fe40002000000 */
        /* <DEDUP_REMOVED lines=36> */
[----:B------:R-:W-:Y:S01]  /*15240*/  ISETP.GT.AND P4, PT, R0, 0x61, PT ;  /* 0x000000610000780c */ /* 0x000fe20003f84270 */
[----:B------:R-:W-:Y:S02]  /*15250*/  WARPGROUP.DEPBAR.LE gsb0, 0x0 ;  /* 0x00008000000079c5 */ /* 0x000fe40000010000 */
[----:B------:R-:W-:Y:S01]  /*15260*/  WARPGROUP.ARRIVE ;  /* 0x00000000000079c5 */ /* 0x000fe20000000000 */
[----:B------:R-:W-:Y:S02]  /*15270*/  FSEL R72, R72, -INF , P3 ;  /* 0xff80000048487808 */ /* 0x000fe40001800000 */
[----:B------:R-:W-:Y:S02]  /*15280*/  ISETP.GT.AND P3, PT, R0, 0x68, PT ;  /* 0x000000680000780c */ /* 0x000fe40003f64270 */
[----:B------:R-:W-:Y:S01]  /*15290*/  FSEL R73, R73, -INF , P4 ;  /* 0xff80000049497808 */ /* 0x000fe20002000000 */
[----:B------:R-:W-:Y:S01]  /*152a0*/  HGMMA.64x128x16.F32 R88, R176, gdesc[UR4].tnspB, R88, gsb0 ;  /* 0x41e00004b0587df0 */ /* 0x000fe20008000858 */
[----:B------:R-:W-:Y:S01]  /*152b0*/  R2UR UR6, R4 ;  /* 0x00000000040672ca */ /* 0x000fe200000e0000 */
[----:B------:R-:W-:Y:S01]  /*152c0*/  VIADD R4, R2, 0x180 ;  /* 0x0000018002047836 */ /* 0x000fe20000000000 */
[----:B------:R-:W-:Y:S01]  /*152d0*/  R2UR UR7, R5 ;  /* 0x00000000050772ca */ /* 0x000fe200000e0000 */
[----:B------:R-:W-:Y:S01]  /*152e0*/  IMAD.MOV.U32 R5, RZ, RZ, 0x40000040 ;  /* 0x40000040ff057424 */ /* 0x000fe200078e00ff */
        /* <DEDUP_REMOVED lines=10> */
[----:B------:R-:W-:Y:S01]  /*15390*/  FSEL R85, R85, -INF , P4 ;  /* 0xff80000055557808 */ /* 0x000fe20002000000 */
[----:B------:R-:W-:Y:S02]  /*153a0*/  WARPGROUP.DEPBAR.LE gsb0, 0x0 ;  /* 0x00008000000079c5 */ /* 0x000fe40000010000 */
[----:B------:R-:W-:-:S06]  /*153b0*/  WARPGROUP.ARRIVE ;  /* 0x00000000000079c5 */ /* 0x000fcc0000000000 */
[----:B------:R-:W-:Y:S01]  /*153c0*/  HGMMA.64x128x16.F32 R88, R172, gdesc[UR4].tnspB, R88, gsb0 ;  /* 0x41e00004ac587df0 */ /* 0x000fe20008000858 */
[----:B------:R-:W-:Y:S02]  /*153d0*/  R2UR UR6, R4 ;  /* 0x00000000040672ca */ /* 0x000fe400000e0000 */
[----:B------:R-:W-:Y:S02]  /*153e0*/  FMNMX.FTZ R4, R24, R10, !PT ;  /* 0x0000000a18047209 */ /* 0x000fe40007810000 */
        /* <DEDUP_REMOVED lines=40> */
[----:B0-----:R-:W-:Y:S01]  /*15670*/  FMNMX.FTZ R4, R4, R0, !PT ;  /* 0x0000000004047209 */ /* 0x001fe20007810000 */
[----:B------:R-:W-:Y:S01]  /*15680*/  IMAD.U32 R0, RZ, RZ, UR39 ;  /* 0x00000027ff007e24 */ /* 0x000fe2000f8e00ff */
[----:B------:R-:W-:Y:S02]  /*15690*/  R2UR UR10, R20 ;  /* 0x00000000140a72ca */ /* 0x000fe400000e0000 */
[----:B------:R-:W-:Y:S01]  /*156a0*/  R2UR UR11, R21 ;  /* 0x00000000150b72ca */ /* 0x000fe200000e0000 */
[----:B------:R-:W0:Y:S02]  /*156b0*/  SHFL.BFLY PT, R5, R4, 0x1, 0x1f ;  /* 0x0c201f0004057f89 */ /* 0x000e2400000e0000 */
[----:B0-----:R-:W-:-:S02]  /*156c0*/  FMNMX.FTZ R4, R4, R5, !PT ;  /* 0x0000000504047209 */ /* 0x001fc40007810000 */
[----:B------:R-:W0:Y:S02]  /*156d0*/  SHFL.IDX PT, R5, R13, 0x1, 0x1c1f ;  /* 0x003c1f000d057f89 */ /* 0x000e2400000e0000 */
[----:B------:R-:W-:Y:S01]  /*156e0*/  FSETP.NEU.FTZ.AND P3, PT, R4, -INF , PT ;  /* 0xff8000000400780b */ /* 0x000fe20003f7d000 */
[----:B0-----:R-:W-:-:S05]  /*156f0*/  IMAD.IADD R3, R3, 0x1, R5 ;  /* 0x0000000103037824 */ /* 0x001fca00078e0205 */
[C---:B------:R-:W-:Y:S02]  /*15700*/  ISETP.GT.AND P4, PT, R3.reuse, RZ, PT ;  /* 0x000000ff0300720c */ /* 0x040fe40003f84270 */
        /* <DEDUP_REMOVED lines=36> */
[C---:B------:R-:W-:Y:S01]  /*15950*/  ISETP.GT.AND P5, PT, R3.reuse, 0x49, PT ;  /* 0x000000490300780c */ /* 0x040fe20003fa4270 */
[----:B------:R-:W-:Y:S02]  /*15960*/  WARPGROUP.DEPBAR.LE gsb0, 0x0 ;  /* 0x00008000000079c5 */ /* 0x000fe40000010000 */
[----:B------:R-:W-:Y:S01]  /*15970*/  WARPGROUP.ARRIVE ;  /* 0x00000000000079c5 */ /* 0x000fe20000000000 */
[----:B------:R-:W-:Y:S01]  /*15980*/  FMUL.FTZ R169, R4, R0 ;  /* 0x0000000004a97220 */ /* 0x000fe20000410000 */
[----:B------:R-:W-:Y:S02]  /*15990*/  FSEL R62, R62, -INF , P4 ;  /* 0xff8000003e3e7808 */ /* 0x000fe40002000000 */
[----:B------:R-:W-:Y:S02]  /*159a0*/  ISETP.GT.AND P4, PT, R3, 0x50, PT ;  /* 0x000000500300780c */ /* 0x000fe40003f84270 */
[----:B------:R-:W-:Y:S01]  /*159b0*/  HGMMA.64x128x16.F32 R88, R164, gdesc[UR4].tnspB, R88, gsb0 ;  /* 0x41e00004a4587df0 */ /* 0x000fe20008000858 */
[----:B------:R-:W-:-:S02]  /*159c0*/  FSEL R169, R169, RZ, P3 ;  /* 0x000000ffa9a97208 */ /* 0x000fc40001800000 */
[----:B------:R-:W-:Y:S02]  /*159d0*/  FSEL R63, R63, -INF , P5 ;  /* 0xff8000003f3f7808 */ /* 0x000fe40002800000 */
[----:B------:R-:W-:Y:S01]  /*159e0*/  ISETP.GT.AND P5, PT, R3, 0x51, PT ;  /* 0x000000510300780c */ /* 0x000fe20003fa4270 */
[-CC-:B------:R-:W-:Y:S01]  /*159f0*/  FFMA.FTZ R180, R24, R0.reuse, -R169.reuse ;  /* 0x0000000018b47223 */ /* 0x180fe200000108a9 */
[----:B------:R-:W-:Y:S01]  /*15a00*/  FMNMX.FTZ R24, R26, R11, !PT ;  /* 0x0000000b1a187209 */ /* 0x000fe20007810000 */
[-CC-:B------:R-:W-:Y:S01]  /*15a10*/  FFMA.FTZ R182, R28, R0.reuse, -R169.reuse ;  /* 0x000000001cb67223 */ /* 0x180fe200000108a9 */
[----:B------:R-:W-:Y:S01]  /*15a20*/  FSEL R66, R66, -INF , P4 ;  /* 0xff80000042427808 */ /* 0x000fe20002000000 */
[--C-:B------:R-:W-:Y:S01]  /*15a30*/  FFMA.FTZ R20, R29, R0, -R169.reuse ;  /* 0x000000001d147223 */ /* 0x100fe200000108a9 */
[----:B------:R-:W-:Y:S01]  /*15a40*/  FMNMX.FTZ R5, R27, R24, !PT ;  /* 0x000000181b057209 */ /* 0x000fe20007810000 */
[----:B------:R-:W-:Y:S01]  /*15a50*/  IMAD.MOV.U32 R29, RZ, RZ, 0x40000040 ;  /* 0x40000040ff1d7424 */ /* 0x000fe200078e00ff */
[----:B------:R-:W-:Y:S01]  /*15a60*/  ISETP.GT.AND P4, PT, R3, 0x58, PT ;  /* 0x000000580300780c */ /* 0x000fe20003f84270 */
[-CC-:B------:R-:W-:Y:S01]  /*15a70*/  FFMA.FTZ R168, R48, R0.reuse, -R169.reuse ;  /* 0x0000000030a87223 */ /* 0x180fe200000108a9 */
        /* <DEDUP_REMOVED lines=57> */
[----:B------:R-:W-:Y:S01]  /*15e10*/  FFMA.FTZ R57, R84, R0, -R169 ;  /* 0x0000000054397223 */ /* 0x000fe200000108a9 */
[----:B------:R-:W-:-:S02]  /*15e20*/  FSEL R82, R82, -INF , P4 ;  /* 0xff80000052527808 */ /* 0x000fc40002000000 */
[----:B------:R-:W-:Y:S01]  /*15e30*/  FMNMX.FTZ R5, R59, R28, !PT ;  /* 0x0000001c3b057209 */ /* 0x000fe20007810000 */
[----:B------:R-:W-:Y:S01]  /*15e40*/  MUFU.EX2 R24, R24 ;  /* 0x0000001800187308 */ /* 0x000fe20000000800 */
[----:B------:R-:W-:Y:S02]  /*15e50*/  ISETP.GT.AND P4, PT, R3, 0x78, PT ;  /* 0x000000780300780c */ /* 0x000fe40003f84270 */
[----:B------:R-:W-:Y:S02]  /*15e60*/  FMNMX.FTZ R28, R62, R5, !PT ;  /* 0x000000053e1c7209 */ /* 0x000fe40007810000 */
[----:B------:R-:W-:Y:S02]  /*15e70*/  FSEL R83, R83, -INF , P5 ;  /* 0xff80000053537808 */ /* 0x000fe40002800000 */
[----:B------:R-:W-:Y:S01]  /*15e80*/  FMNMX.FTZ R5, R63, R28, !PT ;  /* 0x0000001c3f057209 */ /* 0x000fe20007810000 */
[----:B------:R-:W-:Y:S01]  /*15e90*/  MUFU.EX2 R172, R172 ;  /* 0x000000ac00ac7308 */ /* 0x000fe20000000800 */
[----:B------:R-:W-:-:S02]  /*15ea0*/  ISETP.GT.AND P5, PT, R3, 0x79, PT ;  /* 0x000000790300780c */ /* 0x000fc40003fa4270 */
[----:B------:R-:W-:Y:S02]  /*15eb0*/  FMNMX.FTZ R28, R66, R5, !PT ;  /* 0x00000005421c7209 */ /* 0x000fe40007810000 */
[----:B------:R-:W-:Y:S02]  /*15ec0*/  FSEL R86, R86, -INF , P4 ;  /* 0xff80000056567808 */ /* 0x000fe40002000000 */
[----:B------:R-:W-:Y:S01]  /*15ed0*/  FMNMX.FTZ R5, R67, R28, !PT ;  /* 0x0000001c43057209 */ /* 0x000fe20007810000 */
[----:B------:R-:W-:Y:S01]  /*15ee0*/  MUFU.EX2 R25, R25 ;  /* 0x0000001900197308 */ /* 0x000fe20000000800 */
[----:B------:R-:W-:Y:S02]  /*15ef0*/  FSEL R87, R87, -INF , P5 ;  /* 0xff80000057577808 */ /* 0x000fe40002800000 */
[----:B------:R-:W-:Y:S02]  /*15f00*/  FMNMX.FTZ R28, R70, R5, !PT ;  /* 0x00000005461c7209 */ /* 0x000fe40007810000 */
[----:B------:R-:W-:-:S02]  /*15f10*/  R2UR UR7, R29 ;  /* 0x000000001d0772ca */ /* 0x000fc400000e0000 */
        /* <DEDUP_REMOVED lines=13> */
[----:B------:R-:W-:Y:S04]  /*15ff0*/  MUFU.EX2 R170, R170 ;  /* 0x000000aa00aa7308 */ /* 0x000fe80000000800 */
[----:B------:R-:W0:Y:S04]  /*16000*/  SHFL.BFLY PT, R28, R3, 0x2, 0x1f ;  /* 0x0c401f00031c7f89 */ /* 0x000e2800000e0000 */
        /* <DEDUP_REMOVED lines=8> */
[----:B------:R-:W-:Y:S07]  /*16090*/  HGMMA.64x128x16.F32 R88, R160, gdesc[UR8].tnspB, R88, gsb0 ;  /* 0x41e00008a0587df0 */ /* 0x000fee0008000858 */
[----:B------:R-:W-:Y:S01]  /*160a0*/  MUFU.EX2 R164, R164 ;  /* 0x000000a400a47308 */ /* 0x000fe20000000800 */
[----:B0-----:R-:W-:-:S02]  /*160b0*/  FMNMX.FTZ R28, R3, R28, !PT ;  /* 0x0000001c031c7209 */ /* 0x001fc40007810000 */
[----:B------:R-:W-:Y:S02]  /*160c0*/  FSEL R3, R4, RZ, P3 ;  /* 0x000000ff04037208 */ /* 0x000fe40001800000 */
[----:B------:R-:W-:Y:S01]  /*160d0*/  ISETP.GT.AND P3, PT, R9, R14, PT ;  /* 0x0000000e0900720c */ /* 0x000fe20003f64270 */
[----:B------:R-:W0:Y:S02]  /*160e0*/  SHFL.BFLY PT, R5, R28, 0x1, 0x1f ;  /* 0x0c201f001c057f89 */ /* 0x000e2400000e0000 */
[----:B------:R-:W-:Y:S01]  /*160f0*/  MUFU.EX2 R166, R166 ;  /* 0x000000a600a67308 */ /* 0x000fe20000000800 */
[----:B------:R-:W-:Y:S01]  /*16100*/  FADD.FTZ R3, -R3, R10 ;  /* 0x0000000a03037221 */ /* 0x000fe20000010100 */
[----:B------:R-:W-:-:S03]  /*16110*/  VIADD R9, R9, 0xffffffff ;  /* 0xffffffff09097836 */ /* 0x000fc60000000000 */
[----:B------:R-:W-:-:S03]  /*16120*/  FMUL.FTZ R3, R3, R0 ;  /* 0x0000000003037220 */ /* 0x000fc60000410000 */
[----:B------:R-:W-:Y:S08]  /*16130*/  MUFU.EX2 R48, R48 ;  /* 0x0000003000307308 */ /* 0x000ff00000000800 */
[----:B------:R-:W1:Y:S01]  /*16140*/  MUFU.EX2 R3, R3 ;  /* 0x0000000300037308 */ /* 0x000e620000000800 */
[----:B0-----:R-:W-:-:S07]  /*16150*/  FMNMX.FTZ R5, R28, R5, !PT ;  /* 0x000000051c057209 */ /* 0x001fce0007810000 */
[----:B------:R-:W-:Y:S01]  /*16160*/  MUFU.EX2 R45, R45 ;  /* 0x0000002d002d7308 */ /* 0x000fe20000000800 */
[----:B------:R-:W-:Y:S02]  /*16170*/  IADD3 R28, R2, 0x300, RZ ;  /* 0x00000300021c7810 */ /* 0x000fe40007ffe0ff */
[C---:B------:R-:W-:Y:S01]  /*16180*/  FSETP.NEU.FTZ.AND P4, PT, R5.reuse, -INF , PT ;  /* 0xff8000000500780b */ /* 0x040fe20003f9d000 */
[C---:B------:R-:W-:Y:S01]  /*16190*/  FMUL.FTZ R61, R5.reuse, R0 ;  /* 0x00000000053d7220 */ /* 0x040fe20000410000 */
[----:B------:R-:W-:Y:S02]  /*161a0*/  R2UR UR6, R28 ;  /* 0x000000001c0672ca */ /* 0x000fe400000e0000 */
[----:B------:R-:W-:Y:S01]  /*161b0*/  FSEL R10, R5, RZ, P4 ;  /* 0x000000ff050a7208 */ /* 0x000fe20002000000 */
[----:B------:R-:W-:Y:S01]  /*161c0*/  MUFU.EX2 R41, R41 ;  /* 0x0000002900297308 */ /* 0x000fe20000000800 */
[----:B------:R-:W-:-:S03]  /*161d0*/  FSEL R61, R61, RZ, P4 ;  /* 0x000000ff3d3d7208 */ /* 0x000fc60002000000 */
[----:B------:R-:W-:Y:S01]  /*161e0*/  FADD.FTZ R11, -R10, R11 ;  /* 0x0000000b0a0b7221 */ /* 0x000fe20000010100 */
[----:B------:R-:W-:Y:S02]  /*161f0*/  VIADD R10, R2, 0x380 ;  /* 0x00000380020a7836 */ /* 0x000fe40000000000 */
[-CC-:B------:R-:W-:Y:S01]  /*16200*/  FFMA.FTZ R181, R26, R0.reuse, -R61.reuse ;  /* 0x000000001ab57223 */ /* 0x180fe2000001083d */
[-CC-:B------:R-:W-:Y:S01]  /*16210*/  FFMA.FTZ R26, R27, R0.reuse, -R61.reuse ;  /* 0x000000001b1a7223 */ /* 0x180fe2000001083d */
[-C--:B------:R-:W-:Y:S01]  /*16220*/  FMUL.FTZ R2, R11, R0.reuse ;  /* 0x000000000b027220 */ /* 0x080fe20000410000 */
[----:B------:R-:W-:Y:S02]  /*16230*/  IMAD.MOV.U32 R11, RZ, RZ, 0x40000040 ;  /* 0x40000040ff0b7424 */ /* 0x000fe400078e00ff */
[-CC-:B------:R-:W-:Y:S01]  /*16240*/  FFMA.FTZ R183, R30, R0.reuse, -R61.reuse ;  /* 0x000000001eb77223 */ /* 0x180fe2000001083d */
[-CC-:B------:R-:W-:Y:S01]  /*16250*/  FFMA.FTZ R31, R31, R0.reuse, -R61.reuse ;  /* 0x000000001f1f7223 */ /* 0x180fe2000001083d */
[----:B------:R-:W-:Y:S01]  /*16260*/  MUFU.EX2 R181, R181 ;  /* 0x000000b500b57308 */ /* 0x000fe20000000800 */
[-CC-:B------:R-:W-:Y:S01]  /*16270*/  FFMA.FTZ R177, R34, R0.reuse, -R61.reuse ;  /* 0x0000000022b17223 */ /* 0x180fe2000001083d */
[-CC-:B------:R-:W-:Y:S01]  /*16280*/  FFMA.FTZ R27, R35, R0.reuse, -R61.reuse ;  /* 0x00000000231b7223 */ /* 0x180fe2000001083d */
[-CC-:B------:R-:W-:Y:S01]  /*16290*/  FFMA.FTZ R179, R38, R0.reuse, -R61.reuse ;  /* 0x0000000026b37223 */ /* 0x180fe2000001083d */
[----:B-1----:R-:W-:Y:S01]  /*162a0*/  FFMA.FTZ R38, R3, R7, R180 ;  /* 0x0000000703267223 */ /* 0x002fe200000100b4 */
        /* <DEDUP_REMOVED lines=18> */
[----:B------:R-:W-:Y:S01]  /*163d0*/  FFMA.FTZ R86, R86, R0, -R61 ;  /* 0x0000000056567223 */ /* 0x000fe2000001083d */
[----:B------:R-:W2:Y:S01]  /*163e0*/  MUFU.EX2 R183, R183 ;  /* 0x000000b700b77308 */ /* 0x000ea20000000800 */
[----:B0-----:R-:W-:Y:S01]  /*163f0*/  FFMA.FTZ R7, R2, R6, R181 ;  /* 0x0000000602077223 */ /* 0x001fe200000100b5 */
[----:B------:R-:W-:Y:S01]  /*16400*/  @!P1 VIADD R6, R12, 0x34860 ;  /* 0x000348600c069836 */ /* 0x000fe20000000000 */
[----:B------:R-:W-:-:S05]  /*16410*/  F2FP.F16.F32.PACK_AB R180, R13, R180 ;  /* 0x000000b40db4723e */ /* 0x000fca00000000ff */
[----:B------:R-:W0:Y:S01]  /*16420*/  MUFU.EX2 R31, R31 ;  /* 0x0000001f001f7308 */ /* 0x000e220000000800 */
[C---:B-1----:R-:W-:Y:S01]  /*16430*/  FADD.FTZ R12, R26.reuse, R7 ;  /* 0x000000071a0c7221 */ /* 0x042fe20000010000 */
[----:B------:R-:W-:Y:S01]  /*16440*/  @!P1 PRMT R7, RZ, 0x654, R6 ;  /* 0x00000654ff079816 */ /* 0x000fe20000000006 */
[----:B------:R-:W-:Y:S01]  /*16450*/  FFMA.FTZ R6, R63, R0, -R61 ;  /* 0x000000003f067223 */ /* 0x000fe2000001083d */
[----:B------:R-:W-:-:S04]  /*16460*/  F2FP.F16.F32.PACK_AB R181, R26, R181 ;  /* 0x000000b51ab5723e */ /* 0x000fc800000000ff */
[----:B------:R-:W1:Y:S01]  /*16470*/  MUFU.EX2 R177, R177 ;  /* 0x000000b100b17308 */ /* 0x000e620000000800 */
[----:B--2---:R-:W-:-:S07]  /*16480*/  FADD.FTZ R12, R183, R12 ;  /* 0x0000000cb70c7221 */ /* 0x004fce0000010000 */
[----:B------:R-:W2:Y:S01]  /*16490*/  MUFU.EX2 R27, R27 ;  /* 0x0000001b001b7308 */ /* 0x000ea20000000800 */
[----:B0-----:R-:W-:-:S07]  /*164a0*/  F2FP.F16.F32.PACK_AB R183, R31, R183 ;  /* 0x000000b71fb7723e */ /* 0x001fce00000000ff */
        /* <DEDUP_REMOVED lines=12> */
[----:B------:R-:W-:Y:S01]  /*16570*/  R2UR UR6, R10 ;  /* 0x000000000a0672ca */ /* 0x000fe200000e0000 */
[-CC-:B------:R-:W-:Y:S01]  /*16580*/  FFMA.FTZ R10, R59, R0.reuse, -R61.reuse ;  /* 0x000000003b0a7223 */ /* 0x180fe2000001083d */
[----:B------:R-:W-:Y:S01]  /*16590*/  R2UR UR7, R11 ;  /* 0x000000000b0772ca */ /* 0x000fe200000e0000 */
[----:B------:R-:W-:Y:S01]  /*165a0*/  FADD.FTZ R11, R13, R38 ;  /* 0x000000260d0b7221 */ /* 0x000fe20000010000 */
[----:B------:R-:W-:Y:S01]  /*165b0*/  FADD.FTZ R38, R31, R12 ;  /* 0x0000000c1f267221 */ /* 0x000fe20000010000 */
[----:B------:R-:W-:Y:S01]  /*165c0*/  MUFU.EX2 R28, R28 ;  /* 0x0000001c001c7308 */ /* 0x000fe20000000800 */
[----:B------:R-:W-:Y:S01]  /*165d0*/  FFMA.FTZ R12, R67, R0, -R61 ;  /* 0x00000000430c7223 */ /* 0x000fe2000001083d */
[----:B------:R-:W-:Y:S01]  /*165e0*/  FADD.FTZ R11, R182, R11 ;  /* 0x0000000bb60b7221 */ /* 0x000fe20000010000 */
[----:B-1----:R-:W-:Y:S01]  /*165f0*/  FADD.FTZ R38, R177, R38 ;  /* 0x00000026b1267221 */ /* 0x002fe20000010000 */
[----:B------:R-:W-:Y:S01]  /*16600*/  F2FP.F16.F32.PACK_AB R182, R20, R182 ;  /* 0x000000b614b6723e */ /* 0x000fe200000000ff */
[----:B------:R-:W-:Y:S01]  /*16610*/  FFMA.FTZ R163, R70, R0, -R61 ;  /* 0x0000000046a37223 */ /* 0x000fe2000001083d */
[----:B------:R-:W-:Y:S01]  /*16620*/  FADD.FTZ R11, R20, R11 ;  /* 0x0000000b140b7221 */ /* 0x000fe20000010000 */
[----:B--2---:R-:W-:Y:S01]  /*16630*/  F2FP.F16.F32.PACK_AB R177, R27, R177 ;  /* 0x000000b11bb1723e */ /* 0x004fe200000000ff */
[----:B------:R-:W-:Y:S02]  /*16640*/  MUFU.EX2 R169, R169 ;  /* 0x000000a900a97308 */ /* 0x000fe40000000800 */
[----:B------:R-:W-:Y:S01]  /*16650*/  FADD.FTZ R42, R176, R11 ;  /* 0x0000000bb02a7221 */ /* 0x000fe20000010000 */
[----:B------:R-:W-:-:S05]  /*16660*/  F2FP.F16.F32.PACK_AB R176, R21, R176 ;  /* 0x000000b015b0723e */ /* 0x000fca00000000ff */
        /* <DEDUP_REMOVED lines=16> */
[----:B------:R-:W-:-:S05]  /*16770*/  WARPGROUP.ARRIVE ;  /* 0x00000000000079c5 */ /* 0x000fca0000000000 */
[----:B------:R-:W1:Y:S01]  /*16780*/  MUFU.EX2 R75, R75 ;  /* 0x0000004b004b7308 */ /* 0x000e620000000800 */
[----:B------:R-:W-:Y:S01]  /*16790*/  HGMMA.64x128x16.F32 R88, R152, gdesc[UR4].tnspB, R88, gsb0 ;  /* 0x41e0000498587df0 */ /* 0x000fe20008000858 */
[----:B0-----:R-:W-:-:S06]  /*167a0*/  F2FP.F16.F32.PACK_AB R156, R44, R40 ;  /* 0x000000282c9c723e */ /* 0x001fcc00000000ff */
[----:B------:R-:W-:Y:S08]  /*167b0*/  MUFU.EX2 R49, R49 ;  /* 0x0000003100317308 */ /* 0x000ff00000000800 */
[----:B------:R-:W-:Y:S01]  /*167c0*/  MUFU.EX2 R78, R78 ;  /* 0x0000004e004e7308 */ /* 0x000fe20000000800 */
[----:B-1----:R-:W-:-:S07]  /*167d0*/  F2FP.F16.F32.PACK_AB R157, R75, R74 ;  /* 0x0000004a4b9d723e */ /* 0x002fce00000000ff */
[----:B------:R-:W0:Y:S08]  /*167e0*/  MUFU.EX2 R52, R52 ;  /* 0x0000003400347308 */ /* 0x000e300000000800 */
[----:B------:R-:W1:Y:S08]  /*167f0*/  MUFU.EX2 R79, R79 ;  /* 0x0000004f004f7308 */ /* 0x000e700000000800 */
[----:B------:R-:W-:Y:S01]  /*16800*/  MUFU.EX2 R53, R53 ;  /* 0x0000003500357308 */ /* 0x000fe20000000800 */
[----:B0-----:R-:W-:-:S07]  /*16810*/  F2FP.F16.F32.PACK_AB R158, R52, R49 ;  /* 0x00000031349e723e */ /* 0x001fce00000000ff */
[----:B------:R-:W0:Y:S01]  /*16820*/  MUFU.EX2 R56, R56 ;  /* 0x0000003800387308 */ /* 0x000e220000000800 */
[----:B-1----:R-:W-:-:S07]  /*16830*/  F2FP.F16.F32.PACK_AB R159, R79, R78 ;  /* 0x0000004e4f9f723e */ /* 0x002fce00000000ff */
[----:B------:R-:W-:Y:S08]  /*16840*/  MUFU.EX2 R83, R83 ;  /* 0x0000005300537308 */ /* 0x000ff00000000800 */
[----:B------:R-:W-:Y:S08]  /*16850*/  MUFU.EX2 R57, R57 ;  /* 0x0000003900397308 */ /* 0x000ff00000000800 */
[----:B------:R-:W1:Y:S01]  /*16860*/  MUFU.EX2 R60, R60 ;  /* 0x0000003c003c7308 */ /* 0x000e620000000800 */
[----:B------:R-:W-:-:S02]  /*16870*/  WARPGROUP.DEPBAR.LE gsb0, 0x0 ;  /* 0x00008000000079c5 */ /* 0x000fc40000010000 */
[----:B------:R-:W-:Y:S05]  /*16880*/  @!P1 SYNCS.ARRIVE.TRANS64.RED.A1T0 RZ, [R15+URZ], RZ ;  /* 0x000000ff0fff99a7 */ /* 0x000fea000810043f */
[----:B------:R-:W-:Y:S01]  /*16890*/  MUFU.EX2 R153, R82 ;  /* 0x0000005200997308 */ /* 0x000fe20000000800 */
[----:B0-----:R-:W-:Y:S02]  /*168a0*/  F2FP.F16.F32.PACK_AB R152, R56, R53 ;  /* 0x000000353898723e */ /* 0x001fe400000000ff */
[----:B-1----:R-:W-:Y:S01]  /*168b0*/  F2FP.F16.F32.PACK_AB R154, R60, R57 ;  /* 0x000000393c9a723e */ /* 0x002fe200000000ff */
[----:B------:R0:W-:Y:S04]  /*168c0*/  @!P1 SYNCS.ARRIVE.TRANS64.RED.A1T0 RZ, [R7+URZ], RZ ;  /* 0x000000ff07ff99a7 */ /* 0x0001e8000810043f */
[----:B------:R-:W-:Y:S01]  /*168d0*/  MUFU.EX2 R155, R86 ;  /* 0x00000056009b7308 */ /* 0x000fe20000000800 */
[----:B0-----:R-:W-:Y:S01]  /*168e0*/  FADD.FTZ R7, R21, R42 ;  /* 0x0000002a15077221 */ /* 0x001fe20000010000 */
[----:B------:R-:W-:Y:S01]  /*168f0*/  FADD.FTZ R42, R27, R38 ;  /* 0x000000261b2a7221 */ /* 0x000fe20000010000 */
[-CC-:B------:R-:W-:Y:S01]  /*16900*/  FFMA.FTZ R38, R71, R0.reuse, -R61.reuse ;  /* 0x0000000047267223 */ /* 0x180fe2000001083d */
[----:B------:R-:W-:Y:S01]  /*16910*/  FFMA.FTZ R61, R87, R0, -R61 ;  /* 0x00000000573d7223 */ /* 0x000fe2000001083d */
[----:B------:R-:W-:Y:S01]  /*16920*/  FADD.FTZ R7, R178, R7 ;  /* 0x00000007b2077221 */ /* 0x000fe20000010000 */
[----:B------:R-:W-:Y:S01]  /*16930*/  FADD.FTZ R42, R179, R42 ;  /* 0x0000002ab32a7221 */ /* 0x000fe20000010000 */
[----:B------:R-:W-:-:S02]  /*16940*/  F2FP.F16.F32.PACK_AB R178, R24, R178 ;  /* 0x000000b218b2723e */ /* 0x000fc400000000ff */
[----:B------:R-:W-:Y:S01]  /*16950*/  FADD.FTZ R7, R24, R7 ;  /* 0x0000000718077221 */ /* 0x000fe20000010000 */
[C---:B------:R-:W-:Y:S01]  /*16960*/  FADD.FTZ R42, R29.reuse, R42 ;  /* 0x0000002a1d2a7221 */ /* 0x040fe20000010000 */
[----:B------:R-:W0:Y:S01]  /*16970*/  MUFU.EX2 R38, R38 ;  /* 0x0000002600267308 */ /* 0x000e220000000800 */
[----:B------:R-:W-:Y:S01]  /*16980*/  F2FP.F16.F32.PACK_AB R179, R29, R179 ;  /* 0x000000b31db3723e */ /* 0x000fe200000000ff */
[----:B------:R-:W-:Y:S01]  /*16990*/  FADD.FTZ R46, R172, R7 ;  /* 0x00000007ac2e7221 */ /* 0x000fe20000010000 */
[----:B------:R-:W-:Y:S01]  /*169a0*/  FADD.FTZ R7, R173, R42 ;  /* 0x0000002aad077221 */ /* 0x000fe20000010000 */
[C---:B------:R-:W-:Y:S02]  /*169b0*/  F2FP.F16.F32.PACK_AB R172, R25.reuse, R172 ;  /* 0x000000ac19ac723e */ /* 0x040fe400000000ff */
[----:B------:R-:W-:Y:S01]  /*169c0*/  FADD.FTZ R11, R25, R46 ;  /* 0x0000002e190b7221 */ /* 0x000fe20000010000 */
[C---:B------:R-:W-:Y:S01]  /*169d0*/  FADD.FTZ R42, R34.reuse, R7 ;  /* 0x00000007222a7221 */ /* 0x040fe20000010000 */
[----:B------:R-:W1:Y:S01]  /*169e0*/  MUFU.EX2 R61, R61 ;  /* 0x0000003d003d7308 */ /* 0x000e620000000800 */
[----:B------:R-:W-:Y:S01]  /*169f0*/  F2FP.F16.F32.PACK_AB R173, R34, R173 ;  /* 0x000000ad22ad723e */ /* 0x000fe200000000ff */
        /* <DEDUP_REMOVED lines=21> */
[C---:B------:R-:W-:Y:S01]  /*16b50*/  FADD.FTZ R11, R37.reuse, R26 ;  /* 0x0000001a250b7221 */ /* 0x040fe20000010000 */
[----:B------:R-:W-:Y:S01]  /*16b60*/  FADD.FTZ R20, R10, R7 ;  /* 0x000000070a147221 */ /* 0x000fe20000010000 */
[----:B------:R-:W-:Y:S02]  /*16b70*/  F2FP.F16.F32.PACK_AB R164, R37, R164 ;  /* 0x000000a425a4723e */ /* 0x000fe400000000ff */
        /* <DEDUP_REMOVED lines=17> */
[C---:B0-----:R-:W-:Y:S01]  /*16c90*/  FADD.FTZ R7, R38.reuse, R7 ;  /* 0x0000000726077221 */ /* 0x041fe20000010000 */
[----:B------:R-:W-:Y:S02]  /*16ca0*/  F2FP.F16.F32.PACK_AB R163, R38, R163 ;  /* 0x000000a326a3723e */ /* 0x000fe400000000ff */
[----:B------:R-:W-:Y:S01]  /*16cb0*/  FADD.FTZ R11, R40, R11 ;  /* 0x0000000b280b7221 */ /* 0x000fe20000010000 */
[----:B------:R-:W-:Y:S01]  /*16cc0*/  FADD.FTZ R6, R74, R7 ;  /* 0x000000074a067221 */ /* 0x000fe20000010000 */
[----:B------:R-:W-:Y:S02]  /*16cd0*/  MOV R21, R185 ;  /* 0x000000b900157202 */ /* 0x000fe40000000f00 */
        /* <DEDUP_REMOVED lines=8> */
[----:B------:R-:W-:Y:S01]  /*16d60*/  FADD.FTZ R6, R153, R6 ;  /* 0x0000000699067221 */ /* 0x000fe20000010000 */
[C---:B------:R-:W-:Y:S02]  /*16d70*/  F2FP.F16.F32.PACK_AB R153, R83.reuse, R153 ;  /* 0x000000995399723e */ /* 0x040fe400000000ff */
[----:B------:R-:W-:Y:S01]  /*16d80*/  FADD.FTZ R10, R56, R7 ;  /* 0x00000007380a7221 */ /* 0x000fe20000010000 */
[----:B------:R-:W-:-:S03]  /*16d90*/  FADD.FTZ R6, R83, R6 ;  /* 0x0000000653067221 */ /* 0x000fc60000010000 */
[----:B------:R-:W-:Y:S01]  /*16da0*/  FADD.FTZ R7, R57, R10 ;  /* 0x0000000a39077221 */ /* 0x000fe20000010000 */
[----:B------:R-:W-:Y:S01]  /*16db0*/  FADD.FTZ R6, R155, R6 ;  /* 0x000000069b067221 */ /* 0x000fe20000010000 */
[C---:B-1----:R-:W-:Y:S01]  /*16dc0*/  F2FP.F16.F32.PACK_AB R155, R61.reuse, R155 ;  /* 0x0000009b3d9b723e */ /* 0x042fe200000000ff */
[----:B------:R-:W-:Y:S02]  /*16dd0*/  IMAD.MOV.U32 R10, RZ, RZ, R4 ;  /* 0x000000ffff0a7224 */ /* 0x000fe400078e0004 */
[----:B------:R-:W-:Y:S01]  /*16de0*/  FADD.FTZ R7, R60, R7 ;  /* 0x000000073c077221 */ /* 0x000fe20000010000 */
[----:B------:R-:W-:Y:S01]  /*16df0*/  FADD.FTZ R6, R61, R6 ;  /* 0x000000063d067221 */ /* 0x000fe20000010000 */
[----:B------:R-:W-:Y:S06]  /*16e00*/  @P3 BRA `(.L_x_2894) ;  /* 0xffffffd000743947 */ /* 0x000fec000383ffff */
[----:B------:R-:W-:Y:S05]  /*16e10*/  BSYNC B1 ;  /* 0x0000000000017941 */ /* 0x000fea0003800000 */
.L_x_2883:
[----:B------:R-:W-:Y:S05]  /*16e20*/  BSYNC B0 ;  /* 0x0000000000007941 */ /* 0x000fea0003800000 */
.L_x_2882:
[----:B------:R-:W-:Y:S01]  /*16e30*/  ISETP.GE.AND P2, PT, R9, RZ, PT ;  /* 0x000000ff0900720c */ /* 0x000fe20003f46270 */
[----:B------:R-:W-:-:S12]  /*16e40*/  BSSY B0, `(.L_x_2895) ;  /* 0x0000258000007945 */ /* 0x000fd80003800000 */
[----:B------:R-:W-:Y:S05]  /*16e50*/  @!P2 BRA `(.L_x_2896) ;  /* 0x000000240058a947 */ /* 0x000fea0003800000 */
[----:B------:R-:W-:Y:S01]  /*16e60*/  IMAD.MOV.U32 R13, RZ, RZ, R5 ;  /* 0x000000ffff0d7224 */ /* 0x000fe200078e0005 */
[----:B------:R-:W-:Y:S01]  /*16e70*/  MOV R12, R4 ;  /* 0x00000004000c7202 */ /* 0x000fe20000000f00 */
[----:B------:R-:W-:Y:S02]  /*16e80*/  IMAD.MOV.U32 R15, RZ, RZ, R188 ;  /* 0x000000ffff0f7224 */ /* 0x000fe400078e00bc */
[----:B------:R-:W-:-:S07]  /*16e90*/  IMAD.MOV.U32 R20, RZ, RZ, R185 ;  /* 0x000000ffff147224 */ /* 0x000fce00078e00b9 */
.L_x_2907:
[----:B------:R-:W-:-:S05]  /*16ea0*/  VIADD R14, R20, 0x1 ;  /* 0x00000001140e7836 */ /* 0x000fca0000000000 */
[----:B------:R-:W-:-:S04]  /*16eb0*/  ISETP.NE.AND P2, PT, R14, 0x2, PT ;  /* 0x000000020e00780c */ /* 0x000fc80003f45270 */
[----:B------:R-:W-:Y:S02]  /*16ec0*/  SEL R188, RZ, 0x1, P2 ;  /* 0x00000001ffbc7807 */ /* 0x000fe40001000000 */
[----:B------:R-:W-:Y:S02]  /*16ed0*/  SEL R14, R14, RZ, P2 ;  /* 0x000000ff0e0e7207 */ /* 0x000fe40001000000 */
[----:B------:R-:W-:Y:S02]  /*16ee0*/  LOP3.LUT R188, R15, R188, RZ, 0x3c, !PT ;  /* 0x000000bc0fbc7212 */ /* 0x000fe400078e3cff */
[----:B------:R-:W-:Y:S01]  /*16ef0*/  MOV R185, R14 ;  /* 0x0000000e00b97202 */ /* 0x000fe20000000f00 */
[----:B------:R-:W-:Y:S06]  /*16f00*/  @!P0 BRA `(.L_x_2897) ;  /* 0x0000000000048947 */ /* 0x000fec0003800000 */
[----:B------:R-:W-:Y:S01]  /*16f10*/  BPT.TRAP 0x1 ;  /* 0x000000040000795c */ /* 0x000fe20000300000 */
.L_x_2897:
[----:B------:R-:W-:Y:S01]  /*16f20*/  IMAD R0, R185, 0x8, R16 ;  /* 0x00000008b9007824 */ /* 0x000fe200078e0210 */
[----:B------:R-:W-:-:S04]  /*16f30*/  SHF.L.U32 R11, R188, 0x1f, RZ ;  /* 0x0000001fbc0b7819 */ /* 0x000fc800000006ff */
[----:B------:R0:W1:Y:S01]  /*16f40*/  SYNCS.PHASECHK.TRANS64.TRYWAIT P2, [R0+URZ+0x34830], R11 ;  /* 0x0348300b000075a7 */ /* 0x000062000804017f */
[----:B------:R-:W-:Y:S05]  /*16f50*/  @!P0 BRA `(.L_x_2898) ;  /* 0x0000000000048947 */ /* 0x000fea0003800000 */
[----:B------:R-:W-:Y:S01]  /*16f60*/  BPT.TRAP 0x1 ;  /* 0x000000040000795c */ /* 0x000fe20000300000 */
.L_x_2898:
[----:B------:R-:W-:Y:S01]  /*16f70*/  BSSY B1, `(.L_x_2899) ;  /* 0x0000006000017945 */ /* 0x000fe20003800000 */
[----:B------:R-:W-:Y:S02]  /*16f80*/  IMAD R4, R185, 0xc00, R8 ;  /* 0x00000c00b9047824 */ /* 0x000fe400078e0208 */
[----:B------:R-:W-:Y:S01]  /*16f90*/  IMAD.MOV.U32 R5, RZ, RZ, 0x40000040 ;  /* 0x40000040ff057424 */ /* 0x000fe200078e00ff */
[----:B-1----:R-:W-:Y:S06]  /*16fa0*/  @P2 BRA `(.L_x_2900) ;  /* 0x0000000000082947 */ /* 0x002fec0003800000 */
[----:B------:R-:W1:Y:S02]  /*16fb0*/  SYNCS.PHASECHK.TRANS64.TRYWAIT P2, [R0+URZ+0x34830], R11 ;  /* 0x0348300b000075a7 */ /* 0x000e64000804017f */
[----:B-1----:R-:W-:Y:S05]  /*16fc0*/  @!P2 BRA `(.L_x_2901) ;  /* 0x000000d800aca947 */ /* 0x002fea0003800000 */
.L_x_2900:
[----:B------:R-:W-:Y:S05]  /*16fd0*/  BSYNC B1 ;  /* 0x0000000000017941 */ /* 0x000fea0003800000 */
.L_x_2899:
        /* <DEDUP_REMOVED lines=10> */
[----:B-1----:R-:W-:Y:S02]  /*17080*/  MOV R11, 0x40000040 ;  /* 0x40000040000b7802 */ /* 0x002fe40000000f00 */
        /* <DEDUP_REMOVED lines=174> */
.L_x_2902:
[----:B------:R-:W-:Y:S01]  /*17b70*/  SHF.L.U32 R0, R15, 0x1f, RZ ;  /* 0x0000001f0f007819 */ /* 0x000fe200000006ff */
[----:B------:R-:W-:-:S04]  /*17b80*/  IMAD R15, R20, 0x8, R16 ;  /* 0x00000008140f7824 */ /* 0x000fc800078e0210 */
[----:B------:R0:W1:Y:S01]  /*17b90*/  SYNCS.PHASECHK.TRANS64.TRYWAIT P2, [R15+URZ+0x34850], R0 ;  /* 0x034850000f0075a7 */ /* 0x000062000804017f */
[----:B------:R-:W-:Y:S05]  /*17ba0*/  @!P0 BRA `(.L_x_2903) ;  /* 0x0000000000048947 */ /* 0x000fea0003800000 */
[----:B------:R-:W-:Y:S01]  /*17bb0*/  BPT.TRAP 0x1 ;  /* 0x000000040000795c */ /* 0x000fe20000300000 */
.L_x_2903:
[----:B------:R-:W-:Y:S04]  /*17bc0*/  BSSY B1, `(.L_x_2904) ;  /* 0x0000004000017945 */ /* 0x000fe80003800000 */
[----:B-1----:R-:W-:Y:S05]  /*17bd0*/  @P2 BRA `(.L_x_2905) ;  /* 0x0000000000082947 */ /* 0x002fea0003800000 */
[----:B------:R-:W1:Y:S02]  /*17be0*/  SYNCS.PHASECHK.TRANS64.TRYWAIT P2, [R15+URZ+0x34850], R0 ;  /* 0x034850000f0075a7 */ /* 0x000e64000804017f */
[----:B-1----:R-:W-:Y:S05]  /*17bf0*/  @!P2 BRA `(.L_x_2906) ;  /* 0x000000cc00b4a947 */ /* 0x002fea0003800000 */
.L_x_2905:
[----:B------:R-:W-:Y:S05]  /*17c00*/  BSYNC B1 ;  /* 0x0000000000017941 */ /* 0x000fea0003800000 */
.L_x_2904:
[----:B01----:R-:W-:Y:S01]  /*17c10*/  VIADD R0, R16, 0x400 ;  /* 0x0000040010007836 */ /* 0x003fe20000000000 */
[----:B------:R-:W-:Y:S01]  /*17c20*/  MOV R11, 0x40000040 ;  /* 0x40000040000b7802 */ /* 0x000fe20000000f00 */
[----:B------:R-:W-:Y:S01]  /*17c30*/  WARPGROUP.ARRIVE ;  /* 0x00000000000079c5 */ /* 0x000fe20000000000 */
[----:B------:R-:W-:Y:S01]  /*17c40*/  IMAD.MOV.U32 R3, RZ, RZ, 0x40000040 ;  /* 0x40000040ff037424 */ /* 0x000fe200078e00ff */
[----:B-----5:R-:W-:Y:S01]  /*17c50*/  ISETP.GT.AND P2, PT, R9, RZ, PT ;  /* 0x000000ff0900720c */ /* 0x020fe20003f44270 */
[----:B------:R-:W-:Y:S01]  /*17c60*/  IMAD.MOV.U32 R21, RZ, RZ, 0x40000040 ;  /* 0x40000040ff157424 */ /* 0x000fe200078e00ff */
[----:B------:R-:W-:Y:S01]  /*17c70*/  SHF.R.U32.HI R0, RZ, 0x4, R0 ;  /* 0x00000004ff007819 */ /* 0x000fe20000011600 */
[----:B------:R-:W-:Y:S01]  /*17c80*/  @!P1 VIADD R15, R15, 0x34860 ;  /* 0x000348600f0f9836 */ /* 0x000fe20000000000 */
[----:B------:R-:W-:Y:S01]  /*17c90*/  R2UR UR7, R11 ;  /* 0x000000000b0772ca */ /* 0x000fe200000e0000 */
[----:B------:R-:W-:Y:S01]  /*17ca0*/  VIADD R9, R9, 0xffffffff ;  /* 0xffffffff09097836 */ /* 0x000fe20000000000 */
[----:B------:R-:W-:-:S02]  /*17cb0*/  LOP3.LUT R0, R0, 0x3fff, RZ, 0xc0, !PT ;  /* 0x00003fff00007812 */ /* 0x000fc400078ec0ff */
[----:B------:R-:W-:Y:S02]  /*17cc0*/  @!P1 PRMT R15, RZ, 0x654, R15 ;  /* 0x00000654ff0f9816 */ /* 0x000fe4000000000f */
[----:B------:R-:W-:-:S05]  /*17cd0*/  LOP3.LUT R0, R0, 0x4000000, RZ, 0xfc, !PT ;  /* 0x0400000000007812 */ /* 0x000fca00078efcff */
[----:B------:R-:W-:Y:S01]  /*17ce0*/  IMAD R10, R20, 0x800, R0 ;  /* 0x00000800140a7824 */ /* 0x000fe200078e0200 */
[----:B------:R-:W-:-:S03]  /*17cf0*/  FMNMX.FTZ R0, R24, R12, !PT ;  /* 0x0000000c18007209 */ /* 0x000fc60007810000 */
[C---:B------:R-:W-:Y:S01]  /*17d00*/  VIADD R2, R10.reuse, 0x80 ;  /* 0x000000800a027836 */ /* 0x040fe20000000000 */
[C---:B------:R-:W-:Y:S02]  /*17d10*/  R2UR UR6, R10.reuse ;  /* 0x000000000a0672ca */ /* 0x040fe400000e0000 */
[----:B------:R-:W-:Y:S02]  /*17d20*/  FMNMX.FTZ R0, R25, R0, !PT ;  /* 0x0000000019007209 */ /* 0x000fe40007810000 */
[----:B------:R-:W-:Y:S02]  /*17d30*/  IADD3 R20, R10, 0x200, RZ ;  /* 0x000002000a147810 */ /* 0x000fe40007ffe0ff */
[----:B------:R-:W-:-:S04]  /*17d40*/  FMNMX.FTZ R0, R28, R0, !PT ;  /* 0x000000001c007209 */ /* 0x000fc80007810000 */
[----:B------:R-:W-:-:S03]  /*17d50*/  FMNMX.FTZ R0, R29, R0, !PT ;  /* 0x000000001d007209 */ /* 0x000fc60007810000 */
[----:B------:R-:W-:Y:S01]  /*17d60*/  HGMMA.64x128x16.F32 R88, R180, gdesc[UR4].tnspB, R88, gsb0 ;  /* 0x41e00004b4587df0 */ /* 0x000fe20008000858 */
[----:B------:R-:W-:Y:S01]  /*17d70*/  R2UR UR6, R2 ;  /* 0x00000000020672ca */ /* 0x000fe200000e0000 */
[----:B------:R-:W-:Y:S01]  /*17d80*/  VIADD R2, R10, 0x100 ;  /* 0x000001000a027836 */ /* 0x000fe20000000000 */
[----:B------:R-:W-:Y:S02]  /*17d90*/  R2UR UR7, R3 ;  /* 0x00000000030772ca */ /* 0x000fe400000e0000 */
[----:B------:R-:W-:Y:S02]  /*17da0*/  MOV R3, 0x40000040 ;  /* 0x4000004000037802 */ /* 0x000fe40000000f00 */
[----:B------:R-:W-:-:S04]  /*17db0*/  FMNMX.FTZ R0, R32, R0, !PT ;  /* 0x0000000020007209 */ /* 0x000fc80007810000 */
[----:B------:R-:W-:-:S04]  /*17dc0*/  FMNMX.FTZ R0, R33, R0, !PT ;  /* 0x0000000021007209 */ /* 0x000fc80007810000 */
[----:B------:R-:W-:Y:S01]  /*17dd0*/  FMNMX.FTZ R0, R36, R0, !PT ;  /* 0x0000000024007209 */ /* 0x000fe20007810000 */
[----:B------:R-:W-:Y:S02]  /*17de0*/  WARPGROUP.DEPBAR.LE gsb0, 0x0 ;  /* 0x00008000000079c5 */ /* 0x000fe40000010000 */
[----:B------:R-:W-:-:S06]  /*17df0*/  WARPGROUP.ARRIVE ;  /* 0x00000000000079c5 */ /* 0x000fcc0000000000 */
        /* <DEDUP_REMOVED lines=23> */
[----:B------:R-:W-:-:S04]  /*17f70*/  FMNMX.FTZ R0, R73, R0, !PT ;  /* 0x0000000049007209 */ /* 0x000fc80007810000 */
[----:B------:R-:W-:-:S04]  /*17f80*/  FMNMX.FTZ R0, R76, R0, !PT ;  /* 0x000000004c007209 */ /* 0x000fc80007810000 */
[----:B------:R-:W-:-:S04]  /*17f90*/  FMNMX.FTZ R0, R77, R0, !PT ;  /* 0x000000004d007209 */ /* 0x000fc80007810000 */
[----:B------:R-:W-:Y:S01]  /*17fa0*/  FMNMX.FTZ R0, R80, R0, !PT ;  /* 0x0000000050007209 */ /* 0x000fe20007810000 */
[----:B------:R-:W-:Y:S02]  /*17fb0*/  WARPGROUP.DEPBAR.LE gsb0, 0x0 ;  /* 0x00008000000079c5 */ /* 0x000fe40000010000 */
[----:B------:R-:W-:-:S06]  /*17fc0*/  WARPGROUP.ARRIVE ;  /* 0x00000000000079c5 */ /* 0x000fcc0000000000 */
[----:B------:R-:W-:Y:S01]  /*17fd0*/  HGMMA.64x128x16.F32 R88, R172, gdesc[UR4].tnspB, R88, gsb0 ;  /* 0x41e00004ac587df0 */ /* 0x000fe20008000858 */
[----:B------:R-:W-:Y:S02]  /*17fe0*/  R2UR UR6, R2 ;  /* 0x00000000020672ca */ /* 0x000fe400000e0000 */
[----:B------:R-:W-:Y:S02]  /*17ff0*/  R2UR UR7, R3 ;  /* 0x00000000030772ca */ /* 0x000fe400000e0000 */
[----:B------:R-:W-:-:S04]  /*18000*/  FMNMX.FTZ R3, R81, R0, !PT ;  /* 0x0000000051037209 */ /* 0x000fc80007810000 */
[----:B------:R-:W-:-:S04]  /*18010*/  FMNMX.FTZ R0, R84, R3, !PT ;  /* 0x0000000354007209 */ /* 0x000fc80007810000 */
[----:B------:R-:W-:Y:S01]  /*18020*/  FMNMX.FTZ R2, R85, R0, !PT ;  /* 0x0000000055027209 */ /* 0x000fe20007810000 */
[----:B------:R-:W-:-:S04]  /*18030*/  IMAD.U32 R0, RZ, RZ, UR38 ;  /* 0x00000026ff007e24 */ /* 0x000fc8000f8e00ff */
[----:B------:R-:W0:Y:S02]  /*18040*/  SHFL.BFLY PT, R3, R2, 0x2, 0x1f ;  /* 0x0c401f0002037f89 */ /* 0x000e2400000e0000 */
[----:B0-----:R-:W-:Y:S02]  /*18050*/  FMNMX.FTZ R5, R2, R3, !PT ;  /* 0x0000000302057209 */ /* 0x001fe40007810000 */
[----:B------:R-:W-:-:S03]  /*18060*/  FMNMX.FTZ R2, R26, R13, !PT ;  /* 0x0000000d1a027209 */ /* 0x000fc60007810000 */
[----:B------:R-:W0:Y:S02]  /*18070*/  SHFL.BFLY PT, R4, R5, 0x1, 0x1f ;  /* 0x0c201f0005047f89 */ /* 0x000e2400000e0000 */
[----:B0-----:R-:W-:Y:S02]  /*18080*/  FMNMX.FTZ R4, R5, R4, !PT ;  /* 0x0000000405047209 */ /* 0x001fe40007810000 */
[----:B------:R-:W-:-:S03]  /*18090*/  FMNMX.FTZ R5, R27, R2, !PT ;  /* 0x000000021b057209 */ /* 0x000fc60007810000 */
[-C--:B------:R-:W-:Y:S01]  /*180a0*/  FMUL.FTZ R11, R4, R0.reuse ;  /* 0x00000000040b7220 */ /* 0x080fe20000410000 */
[----:B------:R-:W-:Y:S01]  /*180b0*/  FMNMX.FTZ R2, R30, R5, !PT ;  /* 0x000000051e027209 */ /* 0x000fe20007810000 */
[----:B------:R-:W-:Y:S02]  /*180c0*/  FADD.FTZ R3, -R4, R12 ;  /* 0x0000000c04037221 */ /* 0x000fe40000010100 */
        /* <DEDUP_REMOVED lines=23> */
[-C--:B------:R-:W-:Y:S01]  /*18240*/  FFMA.FTZ R85, R85, R0.reuse, -R11 ;  /* 0x0000000055557223 */ /* 0x080fe2000001080b */
[----:B------:R-:W-:Y:S01]  /*18250*/  FMUL.FTZ R3, R3, R0 ;  /* 0x0000000003037220 */ /* 0x000fe20000410000 */
[----:B------:R-:W-:Y:S01]  /*18260*/  FMNMX.FTZ R5, R43, R2, !PT ;  /* 0x000000022b057209 */ /* 0x000fe20007810000 */
[----:B------:R-:W-:Y:S03]  /*18270*/  MUFU.EX2 R180, R180 ;  /* 0x000000b400b47308 */ /* 0x000fe60000000800 */
[----:B------:R-:W-:-:S04]  /*18280*/  FMNMX.FTZ R2, R46, R5, !PT ;  /* 0x000000052e027209 */ /* 0x000fc80007810000 */
[----:B------:R-:W-:Y:S01]  /*18290*/  FMNMX.FTZ R5, R47, R2, !PT ;  /* 0x000000022f057209 */ /* 0x000fe20007810000 */
[----:B------:R-:W0:Y:S03]  /*182a0*/  MUFU.EX2 R3, R3 ;  /* 0x0000000300037308 */ /* 0x000e260000000800 */
[----:B------:R-:W-:-:S04]  /*182b0*/  FMNMX.FTZ R2, R50, R5, !PT ;  /* 0x0000000532027209 */ /* 0x000fc80007810000 */
[----:B------:R-:W-:Y:S01]  /*182c0*/  FMNMX.FTZ R5, R51, R2, !PT ;  /* 0x0000000233057209 */ /* 0x000fe20007810000 */
[----:B------:R-:W1:Y:S03]  /*182d0*/  MUFU.EX2 R12, R12 ;  /* 0x0000000c000c7308 */ /* 0x000e660000000800 */
[----:B------:R-:W-:-:S04]  /*182e0*/  FMNMX.FTZ R2, R54, R5, !PT ;  /* 0x0000000536027209 */ /* 0x000fc80007810000 */
[----:B------:R-:W-:Y:S01]  /*182f0*/  FMNMX.FTZ R5, R55, R2, !PT ;  /* 0x0000000237057209 */ /* 0x000fe20007810000 */
[----:B------:R-:W2:Y:S01]  /*18300*/  MUFU.EX2 R182, R182 ;  /* 0x000000b600b67308 */ /* 0x000ea20000000800 */
[----:B0-----:R-:W-:Y:S02]  /*18310*/  FFMA.FTZ R7, R3, R7, R180 ;  /* 0x0000000703077223 */ /* 0x001fe400000100b4 */
[----:B------:R-:W-:-:S04]  /*18320*/  FMNMX.FTZ R2, R58, R5, !PT ;  /* 0x000000053a027209 */ /* 0x000fc80007810000 */
[----:B------:R-:W-:Y:S01]  /*18330*/  FMNMX.FTZ R5, R59, R2, !PT ;  /* 0x000000023b057209 */ /* 0x000fe20007810000 */
[----:B------:R-:W0:Y:S01]  /*18340*/  MUFU.EX2 R24, R24 ;  /* 0x0000001800187308 */ /* 0x000e220000000800 */
[C---:B-1----:R-:W-:Y:S01]  /*18350*/  FADD.FTZ R7, R12.reuse, R7 ;  /* 0x000000070c077221 */ /* 0x042fe20000010000 */
[----:B------:R-:W-:Y:S01]  /*18360*/  F2FP.F16.F32.PACK_AB R180, R12, R180 ;  /* 0x000000b40cb4723e */ /* 0x000fe200000000ff */
[----:B------:R-:W-:Y:S02]  /*18370*/  WARPGROUP.DEPBAR.LE gsb0, 0x0 ;  /* 0x00008000000079c5 */ /* 0x000fe40000010000 */
[----:B------:R-:W-:Y:S01]  /*18380*/  WARPGROUP.ARRIVE ;  /* 0x00000000000079c5 */ /* 0x000fe20000000000 */
[----:B------:R-:W-:Y:S01]  /*18390*/  FMNMX.FTZ R2, R62, R5, !PT ;  /* 0x000000053e027209 */ /* 0x000fe20007810000 */
[-CC-:B------:R-:W-:Y:S01]  /*183a0*/  FFMA.FTZ R172, R40, R0.reuse, -R11.reuse ;  /* 0x0000000028ac7223 */ /* 0x180fe2000001080b */
[-CC-:B------:R-:W-:Y:S01]  /*183b0*/  FFMA.FTZ R174, R44, R0.reuse, -R11.reuse ;  /* 0x000000002cae7223 */ /* 0x180fe2000001080b */
[--C-:B------:R-:W-:Y:S01]  /*183c0*/  FFMA.FTZ R40, R57, R0, -R11.reuse ;  /* 0x0000000039287223 */ /* 0x100fe2000001080b */
[----:B------:R-:W-:Y:S01]  /*183d0*/  FMNMX.FTZ R5, R63, R2, !PT ;  /* 0x000000023f057209 */ /* 0x000fe20007810000 */
[----:B------:R-:W-:Y:S01]  /*183e0*/  HGMMA.64x128x16.F32 R88, R168, gdesc[UR4].tnspB, R88, gsb0 ;  /* 0x41e00004a8587df0 */ /* 0x000fe20008000858 */
[----:B------:R-:W-:Y:S01]  /*183f0*/  R2UR UR6, R20 ;  /* 0x00000000140672ca */ /* 0x000fe200000e0000 */
[----:B------:R-:W-:Y:S01]  /*18400*/  VIADD R20, R10, 0x280 ;  /* 0x000002800a147836 */ /* 0x000fe20000000000 */
[----:B------:R-:W-:Y:S01]  /*18410*/  R2UR UR7, R21 ;  /* 0x00000000150772ca */ /* 0x000fe200000e0000 */
[----:B------:R-:W-:Y:S01]  /*18420*/  IMAD.MOV.U32 R21, RZ, RZ, 0x40000040 ;  /* 0x40000040ff157424 */ /* 0x000fe200078e00ff */
[----:B------:R-:W-:Y:S01]  /*18430*/  FMNMX.FTZ R2, R66, R5, !PT ;  /* 0x0000000542027209 */ /* 0x000fe20007810000 */
[-CC-:B------:R-:W-:Y:S01]  /*18440*/  FFMA.FTZ R44, R73, R0.reuse, -R11.reuse ;  /* 0x00000000492c7223 */ /* 0x180fe2000001080b */
[----:B------:R-:W-:Y:S01]  /*18450*/  FFMA.FTZ R57, R84, R0, -R11 ;  /* 0x0000000054397223 */ /* 0x000fe2000001080b */
[----:B------:R-:W1:Y:S01]  /*18460*/  MUFU.EX2 R176, R176 ;  /* 0x000000b000b07308 */ /* 0x000e620000000800 */
[----:B------:R-:W-:Y:S01]  /*18470*/  FMNMX.FTZ R5, R67, R2, !PT ;  /* 0x0000000243057209 */ /* 0x000fe20007810000 */
[----:B--2---:R-:W-:Y:S01]  /*18480*/  FADD.FTZ R7, R182, R7 ;  /* 0x00000007b6077221 */ /* 0x004fe20000010000 */
[----:B0-----:R-:W-:-:S02]  /*18490*/  F2FP.F16.F32.PACK_AB R182, R24, R182 ;  /* 0x000000b618b6723e */ /* 0x001fc400000000ff */
[----:B------:R-:W-:Y:S01]  /*184a0*/  FMNMX.FTZ R2, R70, R5, !PT ;  /* 0x0000000546027209 */ /* 0x000fe20007810000 */
[----:B------:R-:W-:Y:S02]  /*184b0*/  FADD.FTZ R7, R24, R7 ;  /* 0x0000000718077221 */ /* 0x000fe40000010000 */
[----:B------:R-:W0:Y:S01]  /*184c0*/  MUFU.EX2 R25, R25 ;  /* 0x0000001900197308 */ /* 0x000e220000000800 */
[----:B------:R-:W-:-:S04]  /*184d0*/  FMNMX.FTZ R5, R71, R2, !PT ;  /* 0x0000000247057209 */ /* 0x000fc80007810000 */
[----:B------:R-:W-:-:S03]  /*184e0*/  FMNMX.FTZ R2, R74, R5, !PT ;  /* 0x000000054a027209 */ /* 0x000fc60007810000 */
[----:B------:R-:W2:Y:S01]  /*184f0*/  MUFU.EX2 R178, R178 ;  /* 0x000000b200b27308 */ /* 0x000ea20000000800 */
[----:B------:R-:W-:-:S04]  /*18500*/  FMNMX.FTZ R5, R75, R2, !PT ;  /* 0x000000024b057209 */ /* 0x000fc80007810000 */
[----:B------:R-:W-:-:S03]  /*18510*/  FMNMX.FTZ R2, R78, R5, !PT ;  /* 0x000000054e027209 */ /* 0x000fc60007810000 */
[----:B------:R-:W3:Y:S01]  /*18520*/  MUFU.EX2 R33, R33 ;  /* 0x0000002100217308 */ /* 0x000ee20000000800 */
[----:B------:R-:W-:-:S04]  /*18530*/  FMNMX.FTZ R5, R79, R2, !PT ;  /* 0x000000024f057209 */ /* 0x000fc80007810000 */
[----:B------:R-:W-:-:S03]  /*18540*/  FMNMX.FTZ R2, R82, R5, !PT ;  /* 0x0000000552027209 */ /* 0x000fc60007810000 */
[----:B------:R-:W-:Y:S01]  /*18550*/  MUFU.EX2 R172, R172 ;  /* 0x000000ac00ac7308 */ /* 0x000fe20000000800 */
[----:B------:R-:W-:-:S04]  /*18560*/  FMNMX.FTZ R5, R83, R2, !PT ;  /* 0x0000000253057209 */ /* 0x000fc80007810000 */
[----:B------:R-:W-:-:S03]  /*18570*/  FMNMX.FTZ R2, R86, R5, !PT ;  /* 0x0000000556027209 */ /* 0x000fc60007810000 */
[----:B------:R-:W-:Y:S01]  /*18580*/  MUFU.EX2 R29, R29 ;  /* 0x0000001d001d7308 */ /* 0x000fe20000000800 */
[----:B------:R-:W-:-:S05]  /*18590*/  FMNMX.FTZ R2, R87, R2, !PT ;  /* 0x0000000257027209 */ /* 0x000fca0007810000 */
[----:B------:R-:W4:Y:S02]  /*185a0*/  SHFL.BFLY PT, R5, R2, 0x2, 0x1f ;  /* 0x0c401f0002057f89 */ /* 0x000f2400000e0000 */
[----:B------:R-:W-:Y:S08]  /*185b0*/  MUFU.EX2 R174, R174 ;  /* 0x000000ae00ae7308 */ /* 0x000ff00000000800 */
[----:B------:R-:W-:Y:S08]  /*185c0*/  MUFU.EX2 R28, R28 ;  /* 0x0000001c001c7308 */ /* 0x000ff00000000800 */
[----:B------:R-:W-:Y:S01]  /*185d0*/  MUFU.EX2 R32, R32 ;  /* 0x0000002000207308 */ /* 0x000fe20000000800 */
[----:B----4-:R-:W-:-:S07]  /*185e0*/  FMNMX.FTZ R5, R2, R5, !PT ;  /* 0x0000000502057209 */ /* 0x010fce0007810000 */
[----:B------:R-:W-:Y:S01]  /*185f0*/  MUFU.EX2 R36, R36 ;  /* 0x0000002400247308 */ /* 0x000fe20000000800 */
[----:B------:R-:W4:Y:S07]  /*18600*/  SHFL.BFLY PT, R2, R5, 0x1, 0x1f ;  /* 0x0c201f0005027f89 */ /* 0x000f2e00000e0000 */
[----:B------:R-:W-:Y:S08]  /*18610*/  MUFU.EX2 R40, R40 ;  /* 0x0000002800287308 */ /* 0x000ff00000000800 */
[----:B------:R-:W-:Y:S08]  /*18620*/  MUFU.EX2 R45, R45 ;  /* 0x0000002d002d7308 */ /* 0x000ff00000000800 */
[----:B------:R-:W-:Y:S01]  /*18630*/  MUFU.EX2 R41, R41 ;  /* 0x0000002900297308 */ /* 0x000fe20000000800 */
[----:B----4-:R-:W-:-:S07]  /*18640*/  FMNMX.FTZ R5, R5, R2, !PT ;  /* 0x0000000205057209 */ /* 0x010fce0007810000 */
[----:B------:R-:W-:Y:S08]  /*18650*/  MUFU.EX2 R37, R37 ;  /* 0x0000002500257308 */ /* 0x000ff00000000800 */
[----:B------:R-:W4:Y:S08]  /*18660*/  MUFU.EX2 R44, R44 ;  /* 0x0000002c002c7308 */ /* 0x000f300000000800 */
        /* <DEDUP_REMOVED lines=11> */
[----:B------:R-:W-:Y:S01]  /*18720*/  R2UR UR7, R21 ;  /* 0x00000000150772ca */ /* 0x000fe200000e0000 */
[----:B------:R-:W-:Y:S01]  /*18730*/  IMAD.MOV.U32 R21, RZ, RZ, 0x40000040 ;  /* 0x40000040ff157424 */ /* 0x000fe200078e00ff */
[C---:B------:R-:W-:Y:S01]  /*18740*/  IADD3 R20, R10.reuse, 0x300, RZ ;  /* 0x000003000a147810 */ /* 0x040fe20007ffe0ff */
[----:B------:R-:W-:Y:S01]  /*18750*/  VIADD R10, R10, 0x380 ;  /* 0x000003800a0a7836 */ /* 0x000fe20000000000 */
        /* <DEDUP_REMOVED lines=10> */
[----:B------:R-:W-:Y:S01]  /*18800*/  R2UR UR6, R20 ;  /* 0x00000000140672ca */ /* 0x000fe200000e0000 */
[----:B------:R-:W-:Y:S01]  /*18810*/  MUFU.EX2 R164, R164 ;  /* 0x000000a400a47308 */ /* 0x000fe20000000800 */
[----:B------:R-:W-:Y:S01]  /*18820*/  R2UR UR7, R21 ;  /* 0x00000000150772ca */ /* 0x000fe200000e0000 */
        /* <DEDUP_REMOVED lines=12> */
[-C--:B------:R-:W-:Y:S01]  /*188f0*/  FFMA.FTZ R175, R46, R0.reuse, -R21 ;  /* 0x000000002eaf7223 */ /* 0x080fe20000010815 */
[----:B-1----:R-:W-:Y:S01]  /*18900*/  FADD.FTZ R46, R176, R7 ;  /* 0x00000007b02e7221 */ /* 0x002fe20000010000 */
[-CC-:B------:R-:W-:Y:S01]  /*18910*/  FFMA.FTZ R34, R47, R0.reuse, -R21.reuse ;  /* 0x000000002f227223 */ /* 0x180fe20000010815 */
[----:B------:R-:W-:Y:S01]  /*18920*/  MUFU.EX2 R20, R20 ;  /* 0x0000001400147308 */ /* 0x000fe20000000800 */
[-CC-:B------:R-:W-:Y:S01]  /*18930*/  FFMA.FTZ R169, R50, R0.reuse, -R21.reuse ;  /* 0x0000000032a97223 */ /* 0x180fe20000010815 */
[----:B0-----:R-:W-:Y:S01]  /*18940*/  FADD.FTZ R7, R25, R46 ;  /* 0x0000002e19077221 */ /* 0x001fe20000010000 */
[-CC-:B------:R-:W-:Y:S01]  /*18950*/  FFMA.FTZ R35, R51, R0.reuse, -R21.reuse ;  /* 0x0000000033237223 */ /* 0x180fe20000010815 */
[-CC-:B------:R-:W-:Y:S01]  /*18960*/  FFMA.FTZ R171, R54, R0.reuse, -R21.reuse ;  /* 0x0000000036ab7223 */ /* 0x180fe20000010815 */
[-C--:B------:R-:W-:Y:S01]  /*18970*/  FFMA.FTZ R38, R55, R0.reuse, -R21 ;  /* 0x0000000037267223 */ /* 0x080fe20000010815 */
[----:B--2---:R-:W-:Y:S01]  /*18980*/  FADD.FTZ R50, R178, R7 ;  /* 0x00000007b2327221 */ /* 0x004fe20000010000 */
        /* <DEDUP_REMOVED lines=11> */
[----:B------:R-:W-:Y:S01]  /*18a40*/  FFMA.FTZ R86, R86, R0, -R21 ;  /* 0x0000000056567223 */ /* 0x000fe20000010815 */
[----:B------:R-:W-:-:S02]  /*18a50*/  F2FP.F16.F32.PACK_AB R176, R25, R176 ;  /* 0x000000b019b0723e */ /* 0x000fc400000000ff */
[----:B---3--:R-:W-:-:S03]  /*18a60*/  F2FP.F16.F32.PACK_AB R178, R33, R178 ;  /* 0x000000b221b2723e */ /* 0x008fc600000000ff */
        /* <DEDUP_REMOVED lines=18> */
[-CC-:B------:R-:W-:Y:S01]  /*18b90*/  FFMA.FTZ R161, R66, R0.reuse, -R21.reuse ;  /* 0x0000000042a17223 */ /* 0x180fe20000010815 */
[----:B------:R-:W-:Y:S01]  /*18ba0*/  HGMMA.64x128x16.F32 R88, R156, gdesc[UR4].tnspB, R88, gsb0 ;  /* 0x41e000049c587df0 */ /* 0x000fe20008000858 */
[-C--:B------:R-:W-:Y:S01]  /*18bb0*/  FMUL.FTZ R11, R11, R0.reuse ;  /* 0x000000000b0b7220 */ /* 0x080fe20000410000 */
[----:B------:R-:W-:Y:S01]  /*18bc0*/  R2UR UR6, R10 ;  /* 0x000000000a0672ca */ /* 0x000fe200000e0000 */
[----:B------:R-:W-:Y:S01]  /*18bd0*/  FFMA.FTZ R163, R70, R0, -R21 ;  /* 0x0000000046a37223 */ /* 0x000fe20000010815 */
[----:B------:R-:W-:-:S02]  /*18be0*/  @!P1 LEA R10, R14, R16, 0x3 ;  /* 0x000000100e0a9211 */ /* 0x000fc400078e18ff */
[----:B------:R0:W-:Y:S03]  /*18bf0*/  MUFU.EX2 R2, R11 ;  /* 0x0000000b00027308 */ /* 0x0001e60000000800 */
[----:B------:R-:W-:-:S05]  /*18c00*/  @!P1 VIADD R10, R10, 0x34840 ;  /* 0x000348400a0a9836 */ /* 0x000fca0000000000 */
[----:B------:R-:W-:Y:S01]  /*18c10*/  MUFU.EX2 R166, R166 ;  /* 0x000000a600a67308 */ /* 0x000fe20000000800 */
[----:B0-----:R-:W-:-:S05]  /*18c20*/  IMAD.MOV.U32 R11, RZ, RZ, 0x40000040 ;  /* 0x40000040ff0b7424 */ /* 0x001fca00078e00ff */
[----:B------:R-:W-:Y:S02]  /*18c30*/  R2UR UR7, R11 ;  /* 0x000000000b0772ca */ /* 0x000fe400000e0000 */
[----:B------:R-:W-:Y:S01]  /*18c40*/  @!P1 PRMT R11, RZ, 0x654, R10 ;  /* 0x00000654ff0b9816 */ /* 0x000fe2000000000a */
[----:B------:R-:W-:Y:S08]  /*18c50*/  MUFU.EX2 R167, R167 ;  /* 0x000000a700a77308 */ /* 0x000ff00000000800 */
[----:B------:R-:W-:Y:S08]  /*18c60*/  MUFU.EX2 R10, R59 ;  /* 0x0000003b000a7308 */ /* 0x000ff00000000800 */
[----:B------:R-:W-:Y:S08]  /*18c70*/  MUFU.EX2 R160, R160 ;  /* 0x000000a000a07308 */ /* 0x000ff00000000800 */
[----:B------:R-:W-:Y:S08]  /*18c80*/  MUFU.EX2 R161, R161 ;  /* 0x000000a100a17308 */ /* 0x000ff00000000800 */
[----:B------:R-:W-:Y:S08]  /*18c90*/  MUFU.EX2 R162, R162 ;  /* 0x000000a200a27308 */ /* 0x000ff00000000800 */
[----:B------:R-:W-:Y:S08]  /*18ca0*/  MUFU.EX2 R163, R163 ;  /* 0x000000a300a37308 */ /* 0x000ff00000000800 */
[----:B------:R-:W-:Y:S08]  /*18cb0*/  MUFU.EX2 R74, R74 ;  /* 0x0000004a004a7308 */ /* 0x000ff00000000800 */
[----:B------:R-:W0:Y:S08]  /*18cc0*/  MUFU.EX2 R75, R75 ;  /* 0x0000004b004b7308 */ /* 0x000e300000000800 */
[----:B------:R-:W-:Y:S08]  /*18cd0*/  MUFU.EX2 R78, R78 ;  /* 0x0000004e004e7308 */ /* 0x000ff00000000800 */
[----:B------:R-:W1:Y:S08]  /*18ce0*/  MUFU.EX2 R79, R79 ;  /* 0x0000004f004f7308 */ /* 0x000e700000000800 */
[----:B------:R-:W-:Y:S08]  /*18cf0*/  MUFU.EX2 R56, R56 ;  /* 0x0000003800387308 */ /* 0x000ff00000000800 */
[----:B------:R-:W-:Y:S08]  /*18d00*/  MUFU.EX2 R83, R83 ;  /* 0x0000005300537308 */ /* 0x000ff00000000800 */
[----:B------:R-:W2:Y:S01]  /*18d10*/  MUFU.EX2 R13, R85 ;  /* 0x00000055000d7308 */ /* 0x000ea20000000800 */
[----:B------:R-:W-:-:S02]  /*18d20*/  WARPGROUP.DEPBAR.LE gsb0, 0x0 ;  /* 0x00008000000079c5 */ /* 0x000fc40000010000 */
[----:B------:R-:W-:Y:S01]  /*18d30*/  WARPGROUP.ARRIVE ;  /* 0x00000000000079c5 */ /* 0x000fe20000000000 */
[----:B----4-:R-:W-:Y:S02]  /*18d40*/  F2FP.F16.F32.PACK_AB R156, R44, R37 ;  /* 0x000000252c9c723e */ /* 0x010fe400000000ff */
[----:B0-----:R-:W-:Y:S02]  /*18d50*/  F2FP.F16.F32.PACK_AB R157, R75, R74 ;  /* 0x0000004a4b9d723e */ /* 0x001fe400000000ff */
[----:B------:R-:W-:Y:S01]  /*18d60*/  F2FP.F16.F32.PACK_AB R158, R52, R49 ;  /* 0x00000031349e723e */ /* 0x000fe200000000ff */
[----:B------:R-:W-:Y:S01]  /*18d70*/  HGMMA.64x128x16.F32 R88, R152, gdesc[UR4].tnspB, R88, gsb0 ;  /* 0x41e0000498587df0 */ /* 0x000fe20008000858 */
[----:B-1----:R-:W-:Y:S02]  /*18d80*/  F2FP.F16.F32.PACK_AB R159, R79, R78 ;  /* 0x0000004e4f9f723e */ /* 0x002fe400000000ff */
[----:B------:R-:W-:Y:S02]  /*18d90*/  WARPGROUP.DEPBAR.LE gsb0, 0x0 ;  /* 0x00008000000079c5 */ /* 0x000fe40000010000 */
[----:B------:R0:W-:Y:S01]  /*18da0*/  @!P1 SYNCS.ARRIVE.TRANS64.RED.A1T0 RZ, [R11+URZ], RZ ;  /* 0x000000ff0bff99a7 */ /* 0x0001e2000810043f */
[----:B------:R-:W-:Y:S01]  /*18db0*/  MUFU.EX2 R153, R82 ;  /* 0x0000005200997308 */ /* 0x000fe20000000800 */
[----:B--2---:R-:W-:-:S02]  /*18dc0*/  F2FP.F16.F32.PACK_AB R154, R13, R57 ;  /* 0x000000390d9a723e */ /* 0x004fc400000000ff */
[----:B------:R-:W-:Y:S01]  /*18dd0*/  F2FP.F16.F32.PACK_AB R152, R56, R53 ;  /* 0x000000353898723e */ /* 0x000fe200000000ff */
[----:B0-----:R-:W-:Y:S01]  /*18de0*/  FFMA.FTZ R11, R2, R6, R181 ;  /* 0x00000006020b7223 */ /* 0x001fe200000100b5 */
[-C--:B------:R-:W-:Y:S01]  /*18df0*/  FFMA.FTZ R6, R63, R0.reuse, -R21 ;  /* 0x000000003f067223 */ /* 0x080fe20000010815 */
[C---:B------:R-:W-:Y:S02]  /*18e00*/  F2FP.F16.F32.PACK_AB R181, R20.reuse, R181 ;  /* 0x000000b514b5723e */ /* 0x040fe400000000ff */
[----:B------:R-:W-:Y:S01]  /*18e10*/  MUFU.EX2 R155, R86 ;  /* 0x00000056009b7308 */ /* 0x000fe20000000800 */
[----:B------:R-:W-:Y:S01]  /*18e20*/  FADD.FTZ R14, R20, R11 ;  /* 0x0000000b140e7221 */ /* 0x000fe20000010000 */
[----:B------:R0:W-:Y:S03]  /*18e30*/  @!P1 SYNCS.ARRIVE.TRANS64.RED.A1T0 RZ, [R15+URZ], RZ ;  /* 0x000000ff0fff99a7 */ /* 0x0001e6000810043f */
[----:B------:R-:W-:Y:S01]  /*18e40*/  FADD.FTZ R11, R183, R14 ;  /* 0x0000000eb70b7221 */ /* 0x000fe20000010000 */
[----:B------:R-:W-:Y:S01]  /*18e50*/  FFMA.FTZ R14, R67, R0, -R21 ;  /* 0x00000000430e7223 */ /* 0x000fe20000010815 */
[C---:B------:R-:W-:Y:S01]  /*18e60*/  F2FP.F16.F32.PACK_AB R183, R26.reuse, R183 ;  /* 0x000000b71ab7723e */ /* 0x040fe200000000ff */
[----:B------:R-:W1:Y:S01]  /*18e70*/  MUFU.EX2 R6, R6 ;  /* 0x0000000600067308 */ /* 0x000e620000000800 */
[----:B------:R-:W-:Y:S01]  /*18e80*/  FADD.FTZ R42, R26, R11 ;  /* 0x0000000b1a2a7221 */ /* 0x000fe20000010000 */
[----:B------:R-:W-:Y:S01]  /*18e90*/  FADD.FTZ R11, R33, R50 ;  /* 0x00000032210b7221 */ /* 0x000fe20000010000 */
[----:B0-----:R-:W-:-:S02]  /*18ea0*/  MOV R15, R188 ;  /* 0x000000bc000f7202 */ /* 0x001fc40000000f00 */
[----:B------:R-:W-:Y:S01]  /*18eb0*/  FADD.FTZ R42, R177, R42 ;  /* 0x0000002ab12a7221 */ /* 0x000fe20000010000 */
[----:B------:R-:W-:Y:S01]  /*18ec0*/  FADD.FTZ R50, R172, R11 ;  /* 0x0000000bac327221 */ /* 0x000fe20000010000 */
[C---:B------:R-:W-:Y:S01]  /*18ed0*/  F2FP.F16.F32.PACK_AB R177, R27.reuse, R177 ;  /* 0x000000b11bb1723e */ /* 0x040fe200000000ff */
[----:B------:R-:W0:Y:S01]  /*18ee0*/  MUFU.EX2 R14, R14 ;  /* 0x0000000e000e7308 */ /* 0x000e220000000800 */
[----:B------:R-:W-:Y:S01]  /*18ef0*/  FADD.FTZ R46, R27, R42 ;  /* 0x0000002a1b2e7221 */ /* 0x000fe20000010000 */
[-CC-:B------:R-:W-:Y:S01]  /*18f00*/  FFMA.FTZ R42, R71, R0.reuse, -R21.reuse ;  /* 0x00000000472a7223 */ /* 0x180fe20000010815 */
[----:B------:R-:W-:Y:S01]  /*18f10*/  FFMA.FTZ R21, R87, R0, -R21 ;  /* 0x0000000057157223 */ /* 0x000fe20000010815 */
[----:B------:R-:W-:Y:S01]  /*18f20*/  F2FP.F16.F32.PACK_AB R172, R29, R172 ;  /* 0x000000ac1dac723e */ /* 0x000fe200000000ff */
[----:B------:R-:W-:Y:S01]  /*18f30*/  FADD.FTZ R7, R179, R46 ;  /* 0x0000002eb3077221 */ /* 0x000fe20000010000 */
[C---:B------:R-:W-:Y:S02]  /*18f40*/  F2FP.F16.F32.PACK_AB R179, R30.reuse, R179 ;  /* 0x000000b31eb3723e */ /* 0x040fe400000000ff */
[----:B------:R-:W2:Y:S01]  /*18f50*/  MUFU.EX2 R42, R42 ;  /* 0x0000002a002a7308 */ /* 0x000ea20000000800 */
[----:B------:R-:W-:Y:S01]  /*18f60*/  FADD.FTZ R46, R30, R7 ;  /* 0x000000071e2e7221 */ /* 0x000fe20000010000 */
[----:B------:R-:W-:-:S03]  /*18f70*/  FADD.FTZ R7, R29, R50 ;  /* 0x000000321d077221 */ /* 0x000fc60000010000 */
[----:B------:R-:W-:Y:S01]  /*18f80*/  FADD.FTZ R46, R173, R46 ;  /* 0x0000002ead2e7221 */ /* 0x000fe20000010000 */
[----:B------:R-:W-:Y:S01]  /*18f90*/  FADD.FTZ R7, R174, R7 ;  /* 0x00000007ae077221 */ /* 0x000fe20000010000 */
[C---:B------:R-:W-:Y:S01]  /*18fa0*/  F2FP.F16.F32.PACK_AB R173, R31.reuse, R173 ;  /* 0x000000ad1fad723e */ /* 0x040fe200000000ff */
[----:B------:R-:W3:Y:S01]  /*18fb0*/  MUFU.EX2 R21, R21 ;  /* 0x0000001500157308 */ /* 0x000ee20000000800 */
        /* <DEDUP_REMOVED lines=29> */
[C---:B-1----:R-:W-:Y:S02]  /*19190*/  F2FP.F16.F32.PACK_AB R167, R6.reuse, R167 ;  /* 0x000000a706a7723e */ /* 0x042fe400000000ff */
[----:B------:R-:W-:Y:S01]  /*191a0*/  FADD.FTZ R12, R6, R11 ;  /* 0x0000000b060c7221 */ /* 0x000fe20000010000 */
[C---:B------:R-:W-:Y:S01]  /*191b0*/  FADD.FTZ R11, R45.reuse, R20 ;  /* 0x000000142d0b7221 */ /* 0x040fe20000010000 */
[----:B------:R-:W-:-:S02]  /*191c0*/  F2FP.F16.F32.PACK_AB R160, R45, R160 ;  /* 0x000000a02da0723e */ /* 0x000fc400000000ff */
[----:B------:R-:W-:Y:S01]  /*191d0*/  FADD.FTZ R7, R161, R12 ;  /* 0x0000000ca1077221 */ /* 0x000fe20000010000 */
[----:B------:R-:W-:Y:S01]  /*191e0*/  FADD.FTZ R20, R162, R11 ;  /* 0x0000000ba2147221 */ /* 0x000fe20000010000 */
[C---:B0-----:R-:W-:Y:S02]  /*191f0*/  F2FP.F16.F32.PACK_AB R161, R14.reuse, R161 ;  /* 0x000000a10ea1723e */ /* 0x041fe400000000ff */
[----:B------:R-:W-:Y:S01]  /*19200*/  FADD.FTZ R12, R14, R7 ;  /* 0x000000070e0c7221 */ /* 0x000fe20000010000 */
[C---:B------:R-:W-:Y:S01]  /*19210*/  FADD.FTZ R20, R41.reuse, R20 ;  /* 0x0000001429147221 */ /* 0x040fe20000010000 */
[----:B------:R-:W-:Y:S02]  /*19220*/  F2FP.F16.F32.PACK_AB R162, R41, R162 ;  /* 0x000000a229a2723e */ /* 0x000fe400000000ff */
[----:B------:R-:W-:Y:S01]  /*19230*/  FADD.FTZ R7, R163, R12 ;  /* 0x0000000ca3077221 */ /* 0x000fe20000010000 */
[----:B------:R-:W-:Y:S01]  /*19240*/  FADD.FTZ R11, R37, R20 ;  /* 0x00000014250b7221 */ /* 0x000fe20000010000 */
[----:B--2---:R-:W-:Y:S01]  /*19250*/  F2FP.F16.F32.PACK_AB R163, R42, R163 ;  /* 0x000000a32aa3723e */ /* 0x004fe200000000ff */
[----:B------:R-:W-:-:S02]  /*19260*/  IMAD.MOV.U32 R20, RZ, RZ, R185 ;  /* 0x000000ffff147224 */ /* 0x000fc400078e00b9 */
        /* <DEDUP_REMOVED lines=15> */
[----:B------:R-:W-:Y:S01]  /*19360*/  FADD.FTZ R7, R13, R10 ;  /* 0x0000000a0d077221 */ /* 0x000fe20000010000 */
[----:B------:R-:W-:Y:S02]  /*19370*/  IMAD.MOV.U32 R13, RZ, RZ, R5 ;  /* 0x000000ffff0d7224 */ /* 0x000fe400078e0005 */
[----:B------:R-:W-:Y:S01]  /*19380*/  FADD.FTZ R6, R155, R6 ;  /* 0x000000069b067221 */ /* 0x000fe20000010000 */
[----:B---3--:R-:W-:-:S03]  /*19390*/  F2FP.F16.F32.PACK_AB R155, R21, R155 ;  /* 0x0000009b159b723e */ /* 0x008fc600000000ff */
[----:B------:R-:W-:Y:S01]  /*193a0*/  FADD.FTZ R6, R21, R6 ;  /* 0x0000000615067221 */ /* 0x000fe20000010000 */
[----:B------:R-:W-:Y:S06]  /*193b0*/  @P2 BRA `(.L_x_2907) ;  /* 0xffffffd800b82947 */ /* 0x000fec000383ffff */
.L_x_2896:
[----:B------:R-:W-:Y:S05]  /*193c0*/  BSYNC B0 ;  /* 0x0000000000007941 */ /* 0x000fea0003800000 */
.L_x_2895:
        /* <DEDUP_REMOVED lines=67> */
.L_x_2908:
[----:B------:R-:W-:Y:S02]  /*19800*/  LEA R11, R185, R16, 0x3 ;  /* 0x00000010b90b7211 */ /* 0x000fe400078e18ff */
[----:B------:R-:W-:-:S04]  /*19810*/  SHF.L.U32 R2, R188, 0x1f, RZ ;  /* 0x0000001fbc027819 */ /* 0x000fc800000006ff */
[----:B------:R0:W1:Y:S01]  /*19820*/  SYNCS.PHASECHK.TRANS64.TRYWAIT P2, [R11+URZ+0x34850], R2 ;  /* 0x034850020b0075a7 */ /* 0x000062000804017f */
[----:B------:R-:W-:Y:S05]  /*19830*/  @!P0 BRA `(.L_x_2909) ;  /* 0x0000000000048947 */ /* 0x000fea0003800000 */
[----:B------:R-:W-:Y:S01]  /*19840*/  BPT.TRAP 0x1 ;  /* 0x000000040000795c */ /* 0x000fe20000300000 */
.L_x_2909:
        /* <DEDUP_REMOVED lines=9> */
.L_x_2911:
[----:B------:R-:W-:Y:S05]  /*198e0*/  BSYNC B0 ;  /* 0x0000000000007941 */ /* 0x000fea0003800000 */
.L_x_2910:
[----:B01----:R-:W-:Y:S01]  /*198f0*/  IMAD.MOV.U32 R2, RZ, RZ, R8 ;  /* 0x000000ffff027224 */ /* 0x003fe200078e0008 */
[----:B------:R-:W-:Y:S01]  /*19900*/  MOV R3, 0x40000040 ;  /* 0x4000004000037802 */ /* 0x000fe20000000f00 */
[----:B------:R-:W-:Y:S01]  /*19910*/  WARPGROUP.ARRIVE ;  /* 0x00000000000079c5 */ /* 0x000fe20000000000 */
[----:B------:R-:W-:Y:S02]  /*19920*/  VIADD R185, R185, 0x1 ;  /* 0x00000001b9b97836 */ /* 0x000fe40000000000 */
[----:B------:R-:W-:Y:S01]  /*19930*/  R2UR UR6, R2 ;  /* 0x00000000020672ca */ /* 0x000fe200000e0000 */
[----:B------:R-:W-:Y:S01]  /*19940*/  VIADD R2, R8, 0x80 ;  /* 0x0000008008027836 */ /* 0x000fe20000000000 */
[----:B------:R-:W-:Y:S01]  /*19950*/  R2UR UR7, R3 ;  /* 0x00000000030772ca */ /* 0x000fe200000e0000 */
[----:B------:R-:W-:Y:S01]  /*19960*/  IMAD.MOV.U32 R3, RZ, RZ, 0x40000040 ;  /* 0x40000040ff037424 */ /* 0x000fe200078e00ff */
[----:B------:R-:W-:Y:S01]  /*19970*/  ISETP.NE.AND P0, PT, R185, 0x2, PT ;  /* 0x00000002b900780c */ /* 0x000fe20003f05270 */
[----:B------:R-:W-:-:S02]  /*19980*/  IMAD.MOV.U32 R89, RZ, RZ, -0x800000 ;  /* 0xff800000ff597424 */ /* 0x000fc400078e00ff */
[----:B------:R-:W-:Y:S01]  /*19990*/  IMAD.MOV.U32 R88, RZ, RZ, -0x800000 ;  /* 0xff800000ff587424 */ /* 0x000fe200078e00ff */
[----:B------:R-:W-:Y:S01]  /*199a0*/  SEL R185, R185, RZ, P0 ;  /* 0x000000ffb9b97207 */ /* 0x000fe20000000000 */
[----:B------:R-:W-:-:S06]  /*199b0*/  VIADD R212, R212, 0x1 ;  /* 0x00000001d4d47836 */ /* 0x000fcc0000000000 */
        /* <DEDUP_REMOVED lines=45> */
[----:B------:R-:W0:Y:S04]  /*19c90*/  SHFL.BFLY PT, R2, R7, 0x2, 0x1f ;  /* 0x0c401f0007027f89 */ /* 0x000e2800000e0000 */
[----:B------:R-:W1:Y:S01]  /*19ca0*/  SHFL.BFLY PT, R3, R6, 0x2, 0x1f ;  /* 0x0c401f0006037f89 */ /* 0x000e6200000e0000 */
[----:B0-----:R-:W-:Y:S01]  /*19cb0*/  FADD.FTZ R2, R2, R7 ;  /* 0x0000000702027221 */ /* 0x001fe20000010000 */
[----:B------:R-:W-:Y:S01]  /*19cc0*/  SEL R7, RZ, 0x1, P0 ;  /* 0x00000001ff077807 */ /* 0x000fe20000000000 */
[----:B-1----:R-:W-:-:S03]  /*19cd0*/  FADD.FTZ R8, R3, R6 ;  /* 0x0000000603087221 */ /* 0x002fc60000010000 */
[----:B------:R-:W-:Y:S01]  /*19ce0*/  LOP3.LUT R188, R188, R7, RZ, 0x3c, !PT ;  /* 0x00000007bcbc7212 */ /* 0x000fe200078e3cff */
[----:B------:R-:W0:Y:S04]  /*19cf0*/  SHFL.BFLY PT, R3, R2, 0x1, 0x1f ;  /* 0x0c201f0002037f89 */ /* 0x000e2800000e0000 */
[----:B------:R-:W1:Y:S01]  /*19d00*/  SHFL.BFLY PT, R9, R8, 0x1, 0x1f ;  /* 0x0c201f0008097f89 */ /* 0x000e6200000e0000 */
[----:B0-----:R-:W-:Y:S01]  /*19d10*/  FADD.FTZ R10, R2, R3 ;  /* 0x00000003020a7221 */ /* 0x001fe20000010000 */
[----:B------:R-:W-:Y:S01]  /*19d20*/  CS2R R2, SRZ ;  /* 0x0000000000027805 */ /* 0x000fe2000001ff00 */
[----:B-1----:R-:W-:-:S03]  /*19d30*/  FADD.FTZ R12, R8, R9 ;  /* 0x00000009080c7221 */ /* 0x002fc60000010000 */
[----:B------:R-:W-:Y:S02]  /*19d40*/  FSETP.NE.FTZ.AND P2, PT, R10, RZ, PT ;  /* 0x000000ff0a00720b */ /* 0x000fe40003f55000 */
[----:B------:R-:W-:Y:S02]  /*19d50*/  @!P1 IADD3 R8, R11, 0x34860, RZ ;  /* 0x000348600b089810 */ /* 0x000fe40007ffe0ff */
[----:B------:R-:W-:Y:S02]  /*19d60*/  FSETP.NE.FTZ.AND P3, PT, R12, RZ, PT ;  /* 0x000000ff0c00720b */ /* 0x000fe40003f75000 */
[----:B------:R-:W-:-:S07]  /*19d70*/  @!P1 PRMT R8, RZ, 0x654, R8 ;  /* 0x00000654ff089816 */ /* 0x000fce0000000008 */
[----:B------:R-:W0:Y:S01]  /*19d80*/  @P2 MUFU.LG2 R9, R10 ;  /* 0x0000000a00092308 */ /* 0x000e220000000c00 */
[----:B------:R-:W-:-:S03]  /*19d90*/  @P2 FMUL.FTZ R7, R0, 0.69314718246459960938 ;  /* 0x3f31721800072820 */ /* 0x000fc60000410000 */
[----:B------:R-:W-:-:S04]  /*19da0*/  @P3 FMUL.FTZ R11, R0, 0.69314718246459960938 ;  /* 0x3f317218000b3820 */ /* 0x000fc80000410000 */
[----:B------:R-:W1:Y:S08]  /*19db0*/  @P3 MUFU.LG2 R6, R12 ;  /* 0x0000000c00063308 */ /* 0x000e700000000c00 */
[----:B------:R-:W2:Y:S01]  /*19dc0*/  @P2 MUFU.RCP R3, R10 ;  /* 0x0000000a00032308 */ /* 0x000ea20000001000 */
[----:B0-----:R-:W-:-:S04]  /*19dd0*/  @P2 FMUL.FTZ R0, R9, 0.69314718246459960938 ;  /* 0x3f31721809002820 */ /* 0x001fc80000410000 */
[----:B------:R-:W-:-:S03]  /*19de0*/  @P2 FFMA.FTZ R89, R7, R4, R0 ;  /* 0x0000000407592223 */ /* 0x000fc60000010000 */
[----:B------:R-:W0:Y:S01]  /*19df0*/  @P3 MUFU.RCP R2, R12 ;  /* 0x0000000c00023308 */ /* 0x000e220000001000 */
[----:B-1----:R-:W-:-:S04]  /*19e00*/  @P3 FMUL.FTZ R6, R6, 0.69314718246459960938 ;  /* 0x3f31721806063820 */ /* 0x002fc80000410000 */
[----:B------:R-:W-:Y:S01]  /*19e10*/  @P3 FFMA.FTZ R88, R11, R5, R6 ;  /* 0x000000050b583223 */ /* 0x000fe20000010006 */
[----:B------:R-:W-:Y:S02]  /*19e20*/  WARPGROUP.DEPBAR.LE gsb0, 0x0 ;  /* 0x00008000000079c5 */ /* 0x000fe40000010000 */
[----:B------:R-:W-:-:S06]  /*19e30*/  WARPGROUP.ARRIVE ;  /* 0x00000000000079c5 */ /* 0x000fcc0000000000 */
[----:B------:R-:W-:Y:S03]  /*19e40*/  HGMMA.64x128x16.F32 R24, R152, gdesc[UR4].tnspB, R24, gsb0 ;  /* 0x41e0000498187df0 */ /* 0x000fe60008000818 */
[----:B------:R-:W-:Y:S02]  /*19e50*/  WARPGROUP.DEPBAR.LE gsb0, 0x0 ;  /* 0x00008000000079c5 */ /* 0x000fe40000010000 */
[-C--:B--2---:R-:W-:Y:S01]  /*19e60*/  FMUL.FTZ R90, R32, R3.reuse ;  /* 0x00000003205a7220 */ /* 0x084fe20000410000 */
[-C--:B------:R-:W-:Y:S01]  /*19e70*/  FMUL.FTZ R0, R36, R3.reuse ;  /* 0x0000000324007220 */ /* 0x080fe20000410000 */
[-C--:B------:R-:W-:Y:S01]  /*19e80*/  FMUL.FTZ R32, R64, R3.reuse ;  /* 0x0000000340207220 */ /* 0x080fe20000410000 */
[-C--:B0-----:R-:W-:Y:S01]  /*19e90*/  FMUL.FTZ R95, R34, R2.reuse ;  /* 0x00000002225f7220 */ /* 0x081fe20000410000 */
        /* <DEDUP_REMOVED lines=32> */
[----:B------:R-:W-:Y:S01]  /*1a0a0*/  PLOP3.LUT P1, PT, PT, PT, PT, 0x8, 0x0 ;  /* 0x000000000000781c */ /* 0x000fe20003f2e170 */
        /* <DEDUP_REMOVED lines=29> */
.L_x_2819:
        /* <DEDUP_REMOVED lines=26> */
[--C-:B------:R-:W-:Y:S01]  /*1a420*/  IMAD.X R7, RZ, RZ, R9.reuse, P5 ;  /* 0x000000ffff077224 */ /* 0x100fe200028e0609 */
[C---:B------:R-:W-:Y:S01]  /*1a430*/  IADD3 R105, P2, R8.reuse, 0x4020, RZ ;  /* 0x0000402008697810 */ /* 0x040fe20007f5e0ff */
[----:B------:R-:W-:Y:S01]  /*1a440*/  IMAD.X R13, RZ, RZ, R9, P4 ;  /* 0x000000ffff0d7224 */ /* 0x000fe200020e0609 */
[----:B------:R-:W-:Y:S01]  /*1a450*/  BAR.SYNC.DEFER_BLOCKING 0x1, 0x100 ;  /* 0x0044000000007b1d */ /* 0x000fe20000010000 */
[----:B------:R-:W-:-:S02]  /*1a460*/  IADD3 R107, P1, R8, 0x4040, RZ ;  /* 0x00004040086b7810 */ /* 0x000fc40007f3e0ff */
[----:B------:R-:W-:Y:S01]  /*1a470*/  IADD3 R109, P0, R8, 0x4060, RZ ;  /* 0x00004060086d7810 */ /* 0x000fe20007f1e0ff */
[--C-:B------:R-:W-:Y:S01]  /*1a480*/  IMAD.X R29, RZ, RZ, R9.reuse, P2 ;  /* 0x000000ffff1d7224 */ /* 0x100fe200010e0609 */
[----:B------:R-:W-:Y:S01]  /*1a490*/  LOP3.LUT R8, R15, R8, RZ, 0x3c, !PT ;  /* 0x000000080f087212 */ /* 0x000fe200078e3cff */
[--C-:B------:R-:W-:Y:S01]  /*1a4a0*/  IMAD.X R31, RZ, RZ, R9.reuse, P1 ;  /* 0x000000ffff1f7224 */ /* 0x100fe200008e0609 */
[----:B------:R-:W-:Y:S01]  /*1a4b0*/  LOP3.LUT R4, R71, 0x380, RZ, 0xc0, !PT ;  /* 0x0000038047047812 */ /* 0x000fe200078ec0ff */
[----:B------:R-:W-:Y:S01]  /*1a4c0*/  IMAD.X R21, RZ, RZ, R9, P0 ;  /* 0x000000ffff157224 */ /* 0x000fe200000e0609 */
[----:B------:R-:W-:Y:S02]  /*1a4d0*/  LOP3.LUT R6, R79, 0x380, RZ, 0xc0, !PT ;  /* 0x000003804f067812 */ /* 0x000fe400078ec0ff */
[----:B------:R-:W-:Y:S02]  /*1a4e0*/  MOV R92, R8 ;  /* 0x00000008005c7202 */ /* 0x000fe40000000f00 */
[----:B------:R-:W-:-:S02]  /*1a4f0*/  F2FP.F16.F32.PACK_AB R8, R20, R11 ;  /* 0x0000000b1408723e */ /* 0x000fc400000000ff */
[----:B------:R-:W-:Y:S02]  /*1a500*/  LOP3.LUT R20, R105, 0x380, RZ, 0xc0, !PT ;  /* 0x0000038069147812 */ /* 0x000fe400078ec0ff */
[----:B------:R-:W-:Y:S02]  /*1a510*/  LOP3.LUT R38, R109, 0x380, RZ, 0xc0, !PT ;  /* 0x000003806d267812 */ /* 0x000fe400078ec0ff */
[----:B------:R-:W-:Y:S02]  /*1a520*/  SHF.R.U64 R4, R4, 0x3, RZ ;  /* 0x0000000304047819 */ /* 0x000fe400000012ff */
[----:B------:R-:W-:Y:S02]  /*1a530*/  SHF.R.U64 R6, R6, 0x3, RZ ;  /* 0x0000000306067819 */ /* 0x000fe400000012ff */
[----:B------:R-:W-:Y:S02]  /*1a540*/  LOP3.LUT R12, R101, 0x380, RZ, 0xc0, !PT ;  /* 0x00000380650c7812 */ /* 0x000fe400078ec0ff */
[----:B------:R-:W-:-:S02]  /*1a550*/  LOP3.LUT R14, R103, 0x380, RZ, 0xc0, !PT ;  /* 0x00000380670e7812 */ /* 0x000fc400078ec0ff */
[----:B------:R-:W-:Y:S02]  /*1a560*/  SHF.R.U64 R20, R20, 0x3, RZ ;  /* 0x0000000314147819 */ /* 0x000fe400000012ff */
[----:B------:R-:W-:Y:S02]  /*1a570*/  IADD3.X R15, RZ, R9, RZ, P3, !PT ;  /* 0x00000009ff0f7210 */ /* 0x000fe40001ffe4ff */
[----:B-1----:R-:W-:Y:S02]  /*1a580*/  LOP3.LUT R24, R107, 0x380, RZ, 0xc0, !PT ;  /* 0x000003806b187812 */ /* 0x002fe400078ec0ff */
[----:B------:R-:W-:Y:S02]  /*1a590*/  SHF.R.U64 R38, R38, 0x3, RZ ;  /* 0x0000000326267819 */ /* 0x000fe400000012ff */
[----:B------:R-:W-:Y:S02]  /*1a5a0*/  LOP3.LUT R4, R4, R71, RZ, 0x3c, !PT ;  /* 0x0000004704047212 */ /* 0x000fe400078e3cff */
[----:B------:R-:W-:-:S02]  /*1a5b0*/  LOP3.LUT R6, R6, R79, RZ, 0x3c, !PT ;  /* 0x0000004f06067212 */ /* 0x000fc400078e3cff */
[----:B------:R-:W-:Y:S02]  /*1a5c0*/  F2FP.F16.F32.PACK_AB R9, R72, R99 ;  /* 0x000000634809723e */ /* 0x000fe400000000ff */
[----:B------:R-:W-:Y:S02]  /*1a5d0*/  F2FP.F16.F32.PACK_AB R11, R28, R97 ;  /* 0x000000611c0b723e */ /* 0x000fe400000000ff */
[----:B------:R-:W-:Y:S02]  /*1a5e0*/  SHF.R.U64 R12, R12, 0x3, RZ ;  /* 0x000000030c0c7819 */ /* 0x000fe400000012ff */
[----:B------:R-:W-:Y:S01]  /*1a5f0*/  SHF.R.U64 R14, R14, 0x3, RZ ;  /* 0x000000030e0e7819 */ /* 0x000fe200000012ff */
[----:B------:R1:W-:Y:S01]  /*1a600*/  STSM.16.M88.4 [R92], R8 ;  /* 0x000000085c007844 */ /* 0x0003e20000000200 */
[----:B------:R-:W-:Y:S02]  /*1a610*/  LOP3.LUT R28, R20, R105, RZ, 0x3c, !PT ;  /* 0x00000069141c7212 */ /* 0x000fe400078e3cff */
[----:B------:R-:W-:-:S02]  /*1a620*/  SHF.R.U64 R24, R24, 0x3, RZ ;  /* 0x0000000318187819 */ /* 0x000fc400000012ff */
[----:B------:R-:W-:Y:S02]  /*1a630*/  LOP3.LUT R20, R38, R109, RZ, 0x3c, !PT ;  /* 0x0000006d26147212 */ /* 0x000fe400078e3cff */
        /* <DEDUP_REMOVED lines=8> */
[----:B------:R-:W-:Y:S01]  /*1a6c0*/  STSM.16.M88.4 [R91], R4 ;  /* 0x000000045b007844 */ /* 0x000fe20000000200 */
[----:B-1----:R-:W-:Y:S02]  /*1a6d0*/  F2FP.F16.F32.PACK_AB R8, R41, R40 ;  /* 0x000000282908723e */ /* 0x002fe400000000ff */
[----:B------:R-:W-:Y:S02]  /*1a6e0*/  F2FP.F16.F32.PACK_AB R9, R43, R42 ;  /* 0x0000002a2b09723e */ /* 0x000fe400000000ff */
[----:B------:R-:W-:-:S02]  /*1a6f0*/  F2FP.F16.F32.PACK_AB R10, R45, R44 ;  /* 0x0000002c2d0a723e */ /* 0x000fc400000000ff */
[----:B------:R-:W-:Y:S02]  /*1a700*/  F2FP.F16.F32.PACK_AB R11, R47, R46 ;  /* 0x0000002e2f0b723e */ /* 0x000fe400000000ff */
[----:B------:R-:W-:Y:S02]  /*1a710*/  LOP3.LUT R30, R24, R107, RZ, 0x3c, !PT ;  /* 0x0000006b181e7212 */ /* 0x000fe400078e3cff */
[----:B------:R-:W-:Y:S01]  /*1a720*/  MOV R79, R12 ;  /* 0x0000000c004f7202 */ /* 0x000fe20000000f00 */
[----:B------:R1:W-:Y:S01]  /*1a730*/  STSM.16.M88.4 [R38], R8 ;  /* 0x0000000826007844 */ /* 0x0003e20000000200 */
[----:B------:R-:W-:Y:S02]  /*1a740*/  MOV R72, R14 ;  /* 0x0000000e00487202 */ /* 0x000fe40000000f00 */
[----:B------:R-:W-:Y:S02]  /*1a750*/  MOV R71, R28 ;  /* 0x0000001c00477202 */ /* 0x000fe40000000f00 */
[----:B------:R-:W-:-:S02]  /*1a760*/  MOV R24, R30 ;  /* 0x0000001e00187202 */ /* 0x000fc40000000f00 */
[----:B------:R-:W-:Y:S02]  /*1a770*/  F2FP.F16.F32.PACK_AB R12, R49, R48 ;  /* 0x00000030310c723e */ /* 0x000fe400000000ff */
[----:B------:R-:W-:Y:S02]  /*1a780*/  F2FP.F16.F32.PACK_AB R13, R51, R50 ;  /* 0x00000032330d723e */ /* 0x000fe400000000ff */
[----:B------:R-:W-:Y:S02]  /*1a790*/  F2FP.F16.F32.PACK_AB R14, R53, R52 ;  /* 0x00000034350e723e */ /* 0x000fe400000000ff */
[----:B------:R-:W-:Y:S01]  /*1a7a0*/  F2FP.F16.F32.PACK_AB R15, R55, R54 ;  /* 0x00000036370f723e */ /* 0x000fe200000000ff */
[----:B------:R-:W2:Y:S01]  /*1a7b0*/  LDC R53, c[0x0][0xbe8] ;  /* 0x0002fa00ff357b82 */ /* 0x000ea20000000800 */
[----:B------:R-:W-:Y:S02]  /*1a7c0*/  F2FP.F16.F32.PACK_AB R28, R57, R56 ;  /* 0x00000038391c723e */ /* 0x000fe400000000ff */
[----:B------:R-:W-:Y:S01]  /*1a7d0*/  F2FP.F16.F32.PACK_AB R29, R59, R58 ;  /* 0x0000003a3b1d723e */ /* 0x000fe200000000ff */
[----:B------:R3:W-:Y:S01]  /*1a7e0*/  STSM.16.M88.4 [R79], R12 ;  /* 0x0000000c4f007844 */ /* 0x0007e20000000200 */
[----:B------:R-:W-:-:S02]  /*1a7f0*/  F2FP.F16.F32.PACK_AB R30, R61, R60 ;  /* 0x0000003c3d1e723e */ /* 0x000fc400000000ff */
[----:B------:R-:W-:Y:S02]  /*1a800*/  F2FP.F16.F32.PACK_AB R31, R63, R62 ;  /* 0x0000003e3f1f723e */ /* 0x000fe400000000ff */
[----:B------:R-:W-:Y:S02]  /*1a810*/  ISETP.NE.U32.AND P0, PT, RZ, UR4, PT ;  /* 0x00000004ff007c0c */ /* 0x000fe4000bf05070 */
[----:B-1----:R-:W-:Y:S01]  /*1a820*/  IADD3 R10, P1, R209, UR4, RZ ;  /* 0x00000004d10a7c10 */ /* 0x002fe2000ff3e0ff */
[----:B------:R1:W-:Y:S01]  /*1a830*/  STSM.16.M88.4 [R72], R28 ;  /* 0x0000001c48007844 */ /* 0x0003e20000000200 */
[----:B------:R-:W-:Y:S02]  /*1a840*/  F2FP.F16.F32.PACK_AB R33, R67, R66 ;  /* 0x000000424321723e */ /* 0x000fe400000000ff */
[----:B------:R-:W-:Y:S02]  /*1a850*/  F2FP.F16.F32.PACK_AB R34, R69, R68 ;  /* 0x000000444522723e */ /* 0x000fe400000000ff */
[----:B------:R-:W-:-:S02]  /*1a860*/  F2FP.F16.F32.PACK_AB R37, R75, R74 ;  /* 0x0000004a4b25723e */ /* 0x000fc400000000ff */
[----:B------:R-:W-:Y:S01]  /*1a870*/  F2FP.F16.F32.PACK_AB R38, R77, R76 ;  /* 0x0000004c4d26723e */ /* 0x000fe200000000ff */
[----:B------:R1:W-:Y:S01]  /*1a880*/  STSM.16.M88.4 [R71], R32 ;  /* 0x0000002047007844 */ /* 0x0003e20000000200 */
[----:B------:R-:W-:Y:S02]  /*1a890*/  MOV R21, R20 ;  /* 0x0000001400157202 */ /* 0x000fe40000000f00 */
[----:B------:R-:W-:Y:S01]  /*1a8a0*/  F2FP.F16.F32.PACK_AB R4, R81, R80 ;  /* 0x000000505104723e */ /* 0x000fe200000000ff */
[----:B------:R1:W-:Y:S01]  /*1a8b0*/  STSM.16.M88.4 [R24], R36 ;  /* 0x0000002418007844 */ /* 0x0003e20000000200 */
[----:B------:R-:W-:Y:S02]  /*1a8c0*/  F2FP.F16.F32.PACK_AB R5, R83, R82 ;  /* 0x000000525305723e */ /* 0x000fe400000000ff */
[----:B------:R-:W-:Y:S02]  /*1a8d0*/  F2FP.F16.F32.PACK_AB R6, R85, R84 ;  /* 0x000000545506723e */ /* 0x000fe400000000ff */
[----:B------:R-:W-:-:S02]  /*1a8e0*/  F2FP.F16.F32.PACK_AB R7, R87, R86 ;  /* 0x000000565707723e */ /* 0x000fc400000000ff */
[----:B------:R-:W-:Y:S02]  /*1a8f0*/  ISETP.NE.AND.EX P0, PT, RZ, UR5, PT, P0 ;  /* 0x00000005ff007c0c */ /* 0x000fe4000bf05300 */
[----:B------:R-:W-:Y:S01]  /*1a900*/  IADD3.X R11, R210, UR5, RZ, P1, !PT ;  /* 0x00000005d20b7c10 */ /* 0x000fe20008ffe4ff */
[----:B------:R-:W-:Y:S01]  /*1a910*/  ULDC.64 UR4, c[0x0][0xc08] ;  /* 0x0003020000047ab9 */ /* 0x000fe20000000a00 */
[----:B------:R1:W-:Y:S01]  /*1a920*/  STSM.16.M88.4 [R21], R4 ;  /* 0x0000000415007844 */ /* 0x0003e20000000200 */
[----:B------:R-:W-:Y:S01]  /*1a930*/  BAR.SYNC.DEFER_BLOCKING 0x1, 0x100 ;  /* 0x0044000000007b1d */ /* 0x000fe20000010000 */
[----:B------:R-:W-:Y:S02]  /*1a940*/  ISETP.NE.U32.AND P2, PT, RZ, UR4, PT ;  /* 0x00000004ff007c0c */ /* 0x000fe4000bf45070 */
[----:B------:R-:W-:Y:S02]  /*1a950*/  MOV R20, RZ ;  /* 0x000000ff00147202 */ /* 0x000fe40000000f00 */
[----:B------:R-:W-:-:S13]  /*1a960*/  ISETP.NE.AND.EX P2, PT, RZ, UR5, PT, P2 ;  /* 0x00000005ff007c0c */ /* 0x000fda000bf45320 */
[----:B------:R-:W-:Y:S01]  /*1a970*/  @P2 IADD3 R8, P3, R209, UR4, RZ ;  /* 0x00000004d1082c10 */ /* 0x000fe2000ff7e0ff */
[----:B------:R-:W-:Y:S02]  /*1a980*/  ULDC UR4, c[0x0][0xa88] ;  /* 0x0002a20000047ab9 */ /* 0x000fe40000000800 */
[----:B------:R-:W-:Y:S01]  /*1a990*/  IMAD.U32 R0, RZ, RZ, UR4 ;  /* 0x00000004ff007e24 */ /* 0x000fe2000f8e00ff */
[----:B------:R-:W-:Y:S01]  /*1a9a0*/  @P2 IADD3.X R9, R210, UR5, RZ, P3, !PT ;  /* 0x00000005d2092c10 */ /* 0x000fe20009ffe4ff */
[----:B------:R1:W5:Y:S01]  /*1a9b0*/  @P0 LDG.E R20, desc[UR60][R10.64] ;  /* 0x0000003c0a140981 */ /* 0x000362000c1e1900 */
[----:B--2---:R-:W-:-:S03]  /*1a9c0*/  ISETP.NE.AND P1, PT, R53, 0x1, PT ;  /* 0x000000013500780c */ /* 0x004fc60003f25270 */
[----:B------:R1:W5:Y:S10]  /*1a9d0*/  @P2 LDG.E R0, desc[UR60][R8.64] ;  /* 0x0000003c08002981 */ /* 0x000374000c1e1900 */
[----:B---3--:R-:W2:Y:S08]  /*1a9e0*/  @P1 LDC R12, c[0x0][0xbec] ;  /* 0x0002fb00ff0c1b82 */ /* 0x008eb00000000800 */
[----:B------:R-:W3:Y:S01]  /*1a9f0*/  @P1 LDC R13, c[0x0][0xbf0] ;  /* 0x0002fc00ff0d1b82 */ /* 0x000ee20000000800 */
[----:B-1----:R-:W-:Y:S05]  /*1aa00*/  @P2 BRA `(.L_x_2915) ;  /* 0x0000000000102947 */ /* 0x002fea0003800000 */
[----:B------:R-:W-:Y:S05]  /*1aa10*/  @!P0 BRA `(.L_x_2915) ;  /* 0x00000000000c8947 */ /* 0x000fea0003800000 */
[----:B------:R-:W4:Y:S04]  /*1aa20*/  LDG.E R5, desc[UR60][R10.64] ;  /* 0x0000003c0a057981 */ /* 0x000f28000c1e1900 */
[----:B-----5:R-:W4:Y:S02]  /*1aa30*/  LDG.E R0, desc[UR60][R10.64+0x4] ;  /* 0x0000043c0a007981 */ /* 0x020f24000c1e1900 */
[----:B----4-:R-:W-:-:S07]  /*1aa40*/  IMAD.IADD R0, R0, 0x1, -R5 ;  /* 0x0000000100007824 */ /* 0x010fce00078e0a05 */
.L_x_2915:
[----:B------:R-:W-:Y:S01]  /*1aa50*/  SHF.R.S32.HI R24, RZ, 0x1f, R208 ;  /* 0x0000001fff187819 */ /* 0x000fe200000114d0 */
[----:B------:R-:W-:Y:S01]  /*1aa60*/  IMAD.IADD R15, R205, 0x1, R200 ;  /* 0x00000001cd0f7824 */ /* 0x000fe200078e02c8 */
[----:B------:R-:W-:Y:S01]  /*1aa70*/  ULDC.64 UR4, c[0x0][0xb90] ;  /* 0x0002e40000047ab9 */ /* 0x000fe20000000a00 */
[----:B-----5:R-:W-:Y:S01]  /*1aa80*/  SHF.R.S32.HI R21, RZ, 0x1f, R20 ;  /* 0x0000001fff157819 */ /* 0x020fe20000011414 */
[----:B------:R-:W-:Y:S01]  /*1aa90*/  IMAD R9, R215, 0x40, R203 ;  /* 0x00000040d7097824 */ /* 0x000fe200078e02cb */
[----:B------:R-:W-:Y:S01]  /*1aaa0*/  SEL R216, R216, RZ, !P0 ;  /* 0x000000ffd8d87207 */ /* 0x000fe20004000000 */
[----:B--2---:R-:W-:Y:S01]  /*1aab0*/  @P1 IMAD.HI.U32 R6, R15, R12, RZ ;  /* 0x0000000c0f061227 */ /* 0x004fe200078e00ff */
[----:B------:R-:W-:Y:S01]  /*1aac0*/  MOV R7, R15 ;  /* 0x0000000f00077202 */ /* 0x000fe20000000f00 */
[----:B------:R-:W1:Y:S01]  /*1aad0*/  @P1 LDC R57, c[0x0][0xbec] ;  /* 0x0002fb00ff391b82 */ /* 0x000e620000000800 */
[----:B------:R-:W-:Y:S01]  /*1aae0*/  SEL R211, R211, RZ, !P0 ;  /* 0x000000ffd3d37207 */ /* 0x000fe20004000000 */
[----:B------:R-:W-:Y:S01]  /*1aaf0*/  IMAD R5, R24, UR4, RZ ;  /* 0x0000000418057c24 */ /* 0x000fe2000f8e02ff */
[----:B---3--:R-:W-:Y:S01]  /*1ab00*/  @P1 SHF.R.U32.HI R7, RZ, R13, R6 ;  /* 0x0000000dff071219 */ /* 0x008fe20000011606 */
[----:B------:R-:W-:-:S04]  /*1ab10*/  IMAD.WIDE R2, R9, 0x2, R2 ;  /* 0x0000000209027825 */ /* 0x000fc800078e0202 */
[----:B------:R-:W-:Y:S01]  /*1ab20*/  IMAD R11, R208, UR5, R5 ;  /* 0x00000005d00b7c24 */ /* 0x000fe2000f8e0205 */
[----:B------:R-:W-:Y:S01]  /*1ab30*/  IADD3 R13, P3, R2, 0x2000, RZ ;  /* 0x00002000020d7810 */ /* 0x000fe20007f7e0ff */
[----:B------:R-:W-:Y:S01]  /*1ab40*/  IMAD.WIDE.U32 R4, R208, UR4, R20 ;  /* 0x00000004d0047c25 */ /* 0x000fe2000f8e0014 */
[----:B------:R-:W-:Y:S01]  /*1ab50*/  ULDC.64 UR4, c[0x0][0xb98] ;  /* 0x0002e60000047ab9 */ /* 0x000fe20000000a00 */
[----:B------:R-:W-:Y:S02]  /*1ab60*/  IADD3 R33, P6, R2, 0x4000, RZ ;  /* 0x0000400002217810 */ /* 0x000fe40007fde0ff */
[----:B------:R-:W-:Y:S01]  /*1ab70*/  IMAD.IADD R5, R5, 0x1, R11 ;  /* 0x0000000105057824 */ /* 0x000fe200078e020b */
[--C-:B------:R-:W-:Y:S01]  /*1ab80*/  SHF.R.S32.HI R11, RZ, 0x1f, R7.reuse ;  /* 0x0000001fff0b7819 */ /* 0x100fe20000011407 */
[----:B------:R-:W-:Y:S01]  /*1ab90*/  IMAD.MOV R8, RZ, RZ, -R7 ;  /* 0x000000ffff087224 */ /* 0x000fe200078e0a07 */
[----:B------:R-:W-:Y:S01]  /*1aba0*/  LOP3.LUT R12, R13, 0x380, RZ, 0xc0, !PT ;  /* 0x000003800d0c7812 */ /* 0x000fe200078ec0ff */
[----:B------:R-:W-:Y:S01]  /*1abb0*/  IMAD R6, R216, UR4, RZ ;  /* 0x00000004d8067c24 */ /* 0x000fe2000f8e02ff */
[----:B------:R-:W-:Y:S01]  /*1abc0*/  IADD3 R37, P5, R2, 0x5000, RZ ;  /* 0x0000500002257810 */ /* 0x000fe20007fbe0ff */
[----:B------:R-:W-:Y:S01]  /*1abd0*/  IMAD.WIDE.U32 R4, R211, UR4, R4 ;  /* 0x00000004d3047c25 */ /* 0x000fe2000f8e0004 */
[----:B------:R-:W-:-:S02]  /*1abe0*/  SHF.R.U64 R12, R12, 0x3, RZ ;  /* 0x000000030c0c7819 */ /* 0x000fc400000012ff */
[----:B------:R-:W-:Y:S01]  /*1abf0*/  LOP3.LUT R32, R33, 0x380, RZ, 0xc0, !PT ;  /* 0x0000038021207812 */ /* 0x000fe200078ec0ff */
[----:B------:R-:W-:Y:S01]  /*1ac00*/  IMAD R9, R53, R8, R15 ;  /* 0x0000000835097224 */ /* 0x000fe200078e020f */
[----:B------:R-:W-:Y:S01]  /*1ac10*/  IADD3 R4, P2, R7, R4, RZ ;  /* 0x0000000407047210 */ /* 0x000fe20007f5e0ff */
[----:B------:R-:W-:Y:S01]  /*1ac20*/  IMAD R8, R211, UR5, R6 ;  /* 0x00000005d3087c24 */ /* 0x000fe2000f8e0206 */
[----:B------:R-:W-:Y:S01]  /*1ac30*/  ULDC.64 UR4, c[0x0][0xb88] ;  /* 0x0002e20000047ab9 */ /* 0x000fe20000000a00 */
[----:B------:R-:W-:Y:S01]  /*1ac40*/  IADD3 R7, P0, R2, 0x1000, RZ ;  /* 0x0000100002077810 */ /* 0x000fe20007f1e0ff */
[----:B------:R-:W-:Y:S01]  /*1ac50*/  IMAD.IADD R14, R233, 0x1, R200 ;  /* 0x00000001e90e7824 */ /* 0x000fe200078e02c8 */
[----:B------:R-:W-:Y:S01]  /*1ac60*/  SHF.R.S32.HI R6, RZ, 0x1f, R9 ;  /* 0x0000001fff067819 */ /* 0x000fe20000011409 */
[----:B------:R-:W-:Y:S01]  /*1ac70*/  IMAD R55, R0, R53, RZ ;  /* 0x0000003500377224 */ /* 0x000fe200078e02ff */
        /* <DEDUP_REMOVED lines=11> */
[C---:B------:R-:W-:Y:S02]  /*1ad30*/  LEA R6, P4, R4.reuse, UR4, 0x2 ;  /* 0x0000000404067c11 */ /* 0x040fe4000f8810ff */
[----:B------:R-:W-:Y:S02]  /*1ad40*/  IADD3 R5, R5, R11, RZ ;  /* 0x0000000b05057210 */ /* 0x000fe40007ffe0ff */
[----:B------:R-:W-:Y:S01]  /*1ad50*/  LOP3.LUT P0, RZ, R225, 0x3, RZ, 0xc0, !PT ;  /* 0x00000003e1ff7812 */ /* 0x000fe2000780c0ff */
[----:B------:R-:W-:Y:S01]  /*1ad60*/  SHFL.IDX PT, R48, R6, RZ, 0x1c1f ;  /* 0x001c1fff06307589 */ /* 0x000fe200000e0000 */
[----:B------:R-:W-:Y:S01]  /*1ad70*/  LEA.HI.X R10, R4, UR5, R5, 0x2, P4 ;  /* 0x00000005040a7c11 */ /* 0x000fe2000a0f1405 */
[----:B------:R-:W-:Y:S01]  /*1ad80*/  VIADD R4, R14, 0x8 ;  /* 0x000000080e047836 */ /* 0x000fe20000000000 */
[----:B------:R-:W-:Y:S01]  /*1ad90*/  LOP3.LUT R28, R28, R29, RZ, 0x3c, !PT ;  /* 0x0000001d1c1c7212 */ /* 0x000fe200078e3cff */
[----:B------:R-:W-:Y:S01]  /*1ada0*/  SHFL.IDX PT, R50, R6, 0x1, 0x1c1f ;  /* 0x003c1f0006327f89 */ /* 0x000fe200000e0000 */
[----:B------:R-:W-:Y:S01]  /*1adb0*/  IMAD.X R29, RZ, RZ, R3, P2 ;  /* 0x000000ffff1d7224 */ /* 0x000fe200010e0603 */
[-C--:B------:R-:W-:Y:S01]  /*1adc0*/  ISETP.GE.OR P2, PT, R14, R55.reuse, P0 ;  /* 0x000000370e00720c */ /* 0x080fe20000746670 */
[----:B------:R-:W-:Y:S01]  /*1add0*/  ULDC.64 UR4, c[0x0][0xaa0] ;  /* 0x0002a80000047ab9 */ /* 0x000fe20000000a00 */
[----:B------:R-:W2:Y:S01]  /*1ade0*/  SHFL.IDX PT, R49, R10, RZ, 0x1c1f ;  /* 0x001c1fff0a317589 */ /* 0x000ea200000e0000 */
[----:B------:R-:W-:-:S02]  /*1adf0*/  ISETP.GE.OR P0, PT, R4, R55, P0 ;  /* 0x000000370400720c */ /* 0x000fc40000706670 */
[----:B------:R-:W-:Y:S01]  /*1ae00*/  LOP3.LUT R12, R12, R13, RZ, 0x3c, !PT ;  /* 0x0000000d0c0c7212 */ /* 0x000fe200078e3cff */
[----:B------:R-:W3:Y:S01]  /*1ae10*/  SHFL.IDX PT, R51, R10, 0x1, 0x1c1f ;  /* 0x003c1f000a337f89 */ /* 0x000ee200000e0000 */
[----:B------:R-:W-:Y:S02]  /*1ae20*/  LOP3.LUT R8, R8, R7, RZ, 0x3c, !PT ;  /* 0x0000000708087212 */ /* 0x000fe400078e3cff */
[----:B------:R-:W-:Y:S02]  /*1ae30*/  IADD3.X R13, RZ, R3, RZ, P3, !PT ;  /* 0x00000003ff0d7210 */ /* 0x000fe40001ffe4ff */
[C---:B------:R-:W-:Y:S02]  /*1ae40*/  IADD3 R41, P4, R2.reuse, 0x6000, RZ ;  /* 0x0000600002297810 */ /* 0x040fe40007f9e0ff */
[C---:B------:R-:W-:Y:S02]  /*1ae50*/  LOP3.LUT R7, R2.reuse, 0x380, RZ, 0xc0, !PT ;  /* 0x0000038002077812 */ /* 0x040fe400078ec0ff */
[----:B------:R-:W-:-:S02]  /*1ae60*/  IADD3 R5, P3, R2, 0x7000, RZ ;  /* 0x0000700002057810 */ /* 0x000fc40007f7e0ff */
[----:B------:R-:W-:Y:S02]  /*1ae70*/  LOP3.LUT R36, R37, 0x380, RZ, 0xc0, !PT ;  /* 0x0000038025247812 */ /* 0x000fe400078ec0ff */
[----:B------:R-:W-:Y:S02]  /*1ae80*/  LOP3.LUT R40, R41, 0x380, RZ, 0xc0, !PT ;  /* 0x0000038029287812 */ /* 0x000fe400078ec0ff */
[----:B------:R-:W-:Y:S01]  /*1ae90*/  SHF.R.U64 R32, R32, 0x3, RZ ;  /* 0x0000000320207819 */ /* 0x000fe200000012ff */
[----:B------:R-:W-:Y:S01]  /*1aea0*/  IMAD R21, R21, UR4, RZ ;  /* 0x0000000415157c24 */ /* 0x000fe2000f8e02ff */
[----:B------:R-:W-:Y:S01]  /*1aeb0*/  SHF.R.U64 R7, R7, 0x3, RZ ;  /* 0x0000000307077819 */ /* 0x000fe200000012ff */
[----:B------:R-:W-:Y:S01]  /*1aec0*/  IMAD.X R45, RZ, RZ, R3, P3 ;  /* 0x000000ffff2d7224 */ /* 0x000fe200018e0603 */
[----:B------:R-:W-:Y:S01]  /*1aed0*/  LOP3.LUT R0, R5, 0x380, RZ, 0xc0, !PT ;  /* 0x0000038005007812 */ /* 0x000fe200078ec0ff */
[----:B--2---:R-:W-:Y:S01]  /*1aee0*/  @!P2 ST.E desc[UR60][R48.64], R89 ;  /* 0x000000593000a985 */ /* 0x004fe2000c10193c */
[----:B------:R-:W-:-:S02]  /*1aef0*/  SHF.R.U64 R36, R36, 0x3, RZ ;  /* 0x0000000324247819 */ /* 0x000fc400000012ff */
[----:B------:R-:W-:Y:S01]  /*1af00*/  SHF.R.U64 R40, R40, 0x3, RZ ;  /* 0x0000000328287819 */ /* 0x000fe200000012ff */
[----:B---3--:R2:W-:Y:S01]  /*1af10*/  @!P0 ST.E desc[UR60][R50.64], R88 ;  /* 0x0000005832008985 */ /* 0x0085e2000c10193c */
[----:B------:R-:W-:Y:S02]  /*1af20*/  LOP3.LUT R2, R7, R2, RZ, 0x3c, !PT ;  /* 0x0000000207027212 */ /* 0x000fe400078e3cff */
[----:B------:R-:W-:Y:S02]  /*1af30*/  SHF.R.U64 R0, R0, 0x3, RZ ;  /* 0x0000000300007819 */ /* 0x000fe400000012ff */
[----:B------:R-:W-:Y:S01]  /*1af40*/  LOP3.LUT R32, R32, R33, RZ, 0x3c, !PT ;  /* 0x0000002120207212 */ /* 0x000fe200078e3cff */
[--C-:B------:R-:W-:Y:S01]  /*1af50*/  IMAD.X R33, RZ, RZ, R3.reuse, P6 ;  /* 0x000000ffff217224 */ /* 0x100fe200030e0603 */
[----:B------:R-:W-:Y:S01]  /*1af60*/  LOP3.LUT R36, R36, R37, RZ, 0x3c, !PT ;  /* 0x0000002524247212 */ /* 0x000fe200078e3cff */
[----:B------:R-:W-:Y:S01]  /*1af70*/  IMAD.X R37, RZ, RZ, R3, P5 ;  /* 0x000000ffff257224 */ /* 0x000fe200028e0603 */
[----:B------:R-:W-:Y:S01]  /*1af80*/  LOP3.LUT R40, R40, R41, RZ, 0x3c, !PT ;  /* 0x0000002928287212 */ /* 0x000fe200078e3cff */
[----:B------:R-:W-:Y:S01]  /*1af90*/  IMAD R21, R20, UR5, R21 ;  /* 0x0000000514157c24 */ /* 0x000fe2000f8e0215 */
[----:B------:R-:W-:Y:S01]  /*1afa0*/  LOP3.LUT R44, R0, R5, RZ, 0x3c, !PT ;  /* 0x00000005002c7212 */ /* 0x000fe200078e3cff */
[----:B--2---:R-:W2:Y:S01]  /*1afb0*/  @P1 LDC R51, c[0x0][0xbf0] ;  /* 0x0002fc00ff331b82 */ /* 0x004ea20000000800 */
[----:B------:R-:W-:Y:S01]  /*1afc0*/  IADD3.X R41, RZ, R3, RZ, P4, !PT ;  /* 0x00000003ff297210 */ /* 0x000fe200027fe4ff */
[----:B------:R3:W5:Y:S04]  /*1afd0*/  LD.E.128 R4, desc[UR60][R2.64] ;  /* 0x0000003c02047980 */ /* 0x000768000c101d00 */
[----:B------:R-:W5:Y:S04]  /*1afe0*/  LD.E.128 R8, desc[UR60][R8.64] ;  /* 0x0000003c08087980 */ /* 0x000f68000c101d00 */
[----:B------:R-:W5:Y:S01]  /*1aff0*/  LD.E.128 R12, desc[UR60][R12.64] ;  /* 0x0000003c0c0c7980 */ /* 0x000f62000c101d00 */
[----:B---3--:R-:W-:Y:S01]  /*1b000*/  IMAD.WIDE.U32 R2, R20, UR4, RZ ;  /* 0x0000000414027c25 */ /* 0x008fe2000f8e00ff */
[----:B------:R-:W-:-:S02]  /*1b010*/  ULDC.64 UR4, c[0x0][0xae8] ;  /* 0x0002ba0000047ab9 */ /* 0x000fc40000000a00 */
[----:B------:R-:W5:Y:S01]  /*1b020*/  LD.E.128 R28, desc[UR60][R28.64] ;  /* 0x0000003c1c1c7980 */ /* 0x000f62000c101d00 */
[----:B------:R-:W-:Y:S02]  /*1b030*/  IMAD.IADD R3, R3, 0x1, R21 ;  /* 0x0000000103037824 */ /* 0x000fe400078e0215 */
[----:B------:R-:W-:Y:S01]  /*1b040*/  IMAD R21, R207, 0x20, R215 ;  /* 0x00000020cf157824 */ /* 0x000fe200078e02d7 */
[----:B------:R-:W5:Y:S01]  /*1b050*/  LD.E.128 R32, desc[UR60][R32.64] ;  /* 0x0000003c20207980 */ /* 0x000f62000c101d00 */
[----:B------:R-:W-:-:S03]  /*1b060*/  IMAD R49, R24, UR4, RZ ;  /* 0x0000000418317c24 */ /* 0x000fc6000f8e02ff */
[----:B------:R-:W-:Y:S01]  /*1b070*/  IADD3 R24, R200, R21, RZ ;  /* 0x00000015c8187210 */ /* 0x000fe20007ffe0ff */
[C---:B------:R-:W-:Y:S01]  /*1b080*/  IMAD R49, R208.reuse, UR5, R49 ;  /* 0x00000005d0317c24 */ /* 0x040fe2000f8e0231 */
[----:B------:R-:W5:Y:S01]  /*1b090*/  LD.E.128 R36, desc[UR60][R36.64] ;  /* 0x0000003c24247980 */ /* 0x000f62000c101d00 */
[----:B------:R-:W-:Y:S01]  /*1b0a0*/  IMAD.WIDE.U32 R2, R208, UR4, R2 ;  /* 0x00000004d0027c25 */ /* 0x000fe2000f8e0002 */
[----:B------:R-:W-:Y:S02]  /*1b0b0*/  ULDC.64 UR4, c[0x0][0xaf0] ;  /* 0x0002bc0000047ab9 */ /* 0x000fe40000000a00 */
[----:B------:R-:W5:Y:S01]  /*1b0c0*/  LD.E.128 R40, desc[UR60][R40.64] ;  /* 0x0000003c28287980 */ /* 0x000f62000c101d00 */
[----:B-1----:R-:W-:-:S03]  /*1b0d0*/  @P1 IMAD.HI.U32 R0, R24, R57, RZ ;  /* 0x0000003918001227 */ /* 0x002fc600078e00ff */
[----:B------:R-:W5:Y:S01]  /*1b0e0*/  LD.E.128 R44, desc[UR60][R44.64] ;  /* 0x0000003c2c2c7980 */ /* 0x000f62000c101d00 */
[----:B------:R-:W-:Y:S01]  /*1b0f0*/  IMAD.IADD R3, R3, 0x1, R49 ;  /* 0x0000000103037824 */ /* 0x000fe200078e0231 */
[----:B------:R-:W-:Y:S01]  /*1b100*/  BSSY B1, `(.L_x_2916) ;  /* 0x0000033000017945 */ /* 0x000fe20003800000 */
[----:B------:R-:W-:Y:S01]  /*1b110*/  IMAD.MOV.U32 R21, RZ, RZ, R24 ;  /* 0x000000ffff157224 */ /* 0x000fe200078e0018 */
[----:B--2---:R-:W-:Y:S01]  /*1b120*/  @P1 SHF.R.U32.HI R21, RZ, R51, R0 ;  /* 0x00000033ff151219 */ /* 0x004fe20000011600 */
[----:B------:R-:W-:Y:S01]  /*1b130*/  IMAD R20, R216, UR4, RZ ;  /* 0x00000004d8147c24 */ /* 0x000fe2000f8e02ff */
[----:B------:R-:W-:Y:S01]  /*1b140*/  @!PT LDS RZ, [RZ] ;  /* 0x00000000fffff984 */ /* 0x000fe20000000800 */
[----:B------:R-:W-:Y:S01]  /*1b150*/  @!PT LDS RZ, [RZ] ;  /* 0x00000000fffff984 */ /* 0x000fe20000000800 */
[----:B------:R-:W-:Y:S01]  /*1b160*/  @!PT LDS RZ, [RZ] ;  /* 0x00000000fffff984 */ /* 0x000fe20000000800 */
[----:B------:R-:W-:Y:S01]  /*1b170*/  @!PT LDS RZ, [RZ] ;  /* 0x00000000fffff984 */ /* 0x000fe20000000800 */
[----:B------:R1:W-:Y:S06]  /*1b180*/  MEMBAR.ALL.CTA ;  /* 0x0000000000007992 */ /* 0x0003ec0000008000 */
[----:B-1----:R-:W1:Y:S01]  /*1b190*/  FENCE.VIEW.ASYNC.S ;  /* 0x00000000000073c6 */ /* 0x002e620000000000 */
[----:B------:R-:W-:Y:S01]  /*1b1a0*/  IMAD.WIDE.U32 R2, R211, UR4, R2 ;  /* 0x00000004d3027c25 */ /* 0x000fe2000f8e0002 */
[----:B------:R-:W-:-:S03]  /*1b1b0*/  SHF.R.S32.HI R0, RZ, 0x1f, R21 ;  /* 0x0000001fff007819 */ /* 0x000fc60000011415 */
[----:B------:R-:W-:Y:S01]  /*1b1c0*/  IMAD R49, R211, UR5, R20 ;  /* 0x00000005d3317c24 */ /* 0x000fe2000f8e0214 */
[----:B------:R-:W-:Y:S01]  /*1b1d0*/  ULDC.64 UR4, c[0x0][0xae0] ;  /* 0x0002b80000047ab9 */ /* 0x000fe20000000a00 */
[----:B------:R-:W-:Y:S02]  /*1b1e0*/  IMAD.MOV R20, RZ, RZ, -R21 ;  /* 0x000000ffff147224 */ /* 0x000fe400078e0a15 */
[----:B------:R-:W-:Y:S01]  /*1b1f0*/  IMAD R0, R0, UR4, RZ ;  /* 0x0000000400007c24 */ /* 0x000fe2000f8e02ff */
[----:B------:R-:W-:Y:S01]  /*1b200*/  IADD3 R3, R3, R49, RZ ;  /* 0x0000003103037210 */ /* 0x000fe20007ffe0ff */
[----:B------:R-:W-:Y:S02]  /*1b210*/  IMAD R49, R53, R20, R24 ;  /* 0x0000001435317224 */ /* 0x000fe400078e0218 */
[C---:B------:R-:W-:Y:S02]  /*1b220*/  IMAD R51, R21.reuse, UR5, R0 ;  /* 0x0000000515337c24 */ /* 0x040fe4000f8e0200 */
[----:B------:R-:W-:Y:S01]  /*1b230*/  IMAD.WIDE.U32 R2, R21, UR4, R2 ;  /* 0x0000000415027c25 */ /* 0x000fe2000f8e0002 */
[----:B------:R-:W-:Y:S01]  /*1b240*/  SHF.R.S32.HI R0, RZ, 0x1f, R49 ;  /* 0x0000001fff007819 */ /* 0x000fe20000011431 */
[----:B------:R-:W-:-:S02]  /*1b250*/  ULDC.64 UR4, c[0x0][0xad8] ;  /* 0x0002b60000047ab9 */ /* 0x000fc40000000a00 */
[----:B------:R-:W-:Y:S02]  /*1b260*/  IMAD.IADD R200, R215, 0x1, R200 ;  /* 0x00000001d7c87824 */ /* 0x000fe400078e02c8 */
[----:B------:R-:W-:Y:S02]  /*1b270*/  IMAD.IADD R3, R3, 0x1, R51 ;  /* 0x0000000103037824 */ /* 0x000fe400078e0233 */
[----:B------:R-:W-:Y:S01]  /*1b280*/  IMAD R20, R0, UR4, RZ ;  /* 0x0000000400147c24 */ /* 0x000fe2000f8e02ff */
[CC--:B------:R-:W-:Y:S01]  /*1b290*/  ISETP.GE.AND P2, PT, R200.reuse, R55.reuse, PT ;  /* 0x00000037c800720c */ /* 0x0c0fe20003f46270 */
[----:B------:R-:W-:Y:S02]  /*1b2a0*/  VIADD R0, R200, 0x20 ;  /* 0x00000020c8007836 */ /* 0x000fe40000000000 */
[C---:B------:R-:W-:Y:S02]  /*1b2b0*/  IMAD R21, R49.reuse, UR5, R20 ;  /* 0x0000000531157c24 */ /* 0x040fe4000f8e0214 */
[----:B------:R-:W-:Y:S01]  /*1b2c0*/  IMAD.WIDE.U32 R2, R49, UR4, R2 ;  /* 0x0000000431027c25 */ /* 0x000fe2000f8e0002 */
[----:B------:R-:W-:Y:S01]  /*1b2d0*/  ISETP.GE.AND P0, PT, R0, R55, PT ;  /* 0x000000370000720c */ /* 0x000fe20003f06270 */
[----:B------:R-:W-:Y:S01]  /*1b2e0*/  ULDC.64 UR4, c[0x0][0xa80] ;  /* 0x0002a00000047ab9 */ /* 0x000fe20000000a00 */
[----:B------:R-:W-:Y:S01]  /*1b2f0*/  IADD3 R0, R16, 0x34820, RZ ;  /* 0x0003482010007810 */ /* 0x000fe20007ffe0ff */
[----:B------:R-:W-:Y:S01]  /*1b300*/  IMAD.IADD R3, R3, 0x1, R21 ;  /* 0x0000000103037824 */ /* 0x000fe200078e0215 */
[----:B------:R-:W-:Y:S01]  /*1b310*/  LEA R24, P3, R2, UR4, 0x1 ;  /* 0x0000000402187c11 */ /* 0x000fe2000f8608ff */
[----:B------:R-:W-:Y:S01]  /*1b320*/  VIADD R20, R200, 0x40 ;  /* 0x00000040c8147836 */ /* 0x000fe20000000000 */
[----:B------:R-:W-:-:S02]  /*1b330*/  PRMT R0, RZ, 0x654, R0 ;  /* 0x00000654ff007816 */ /* 0x000fc40000000000 */
[----:B------:R-:W-:Y:S02]  /*1b340*/  LEA.HI.X R48, R2, UR5, R3, 0x1, P3 ;  /* 0x0000000502307c11 */ /* 0x000fe400098f0c03 */
[----:B------:R-:W-:Y:S01]  /*1b350*/  ISETP.GE.AND P1, PT, R20, R55, PT ;  /* 0x000000371400720c */ /* 0x000fe20003f26270 */
[----:B-1----:R1:W-:Y:S01]  /*1b360*/  SYNCS.ARRIVE.TRANS64.RED.A1T0 RZ, [R0+URZ], RZ ;  /* 0x000000ff00ff79a7 */ /* 0x0023e2000810043f */
[----:B------:R2:W3:Y:S04]  /*1b370*/  SHFL.IDX PT, R20, R24, RZ, 0x181f ;  /* 0x00181fff18147589 */ /* 0x0004e800000e0000 */
[----:B-1----:R2:W1:Y:S01]  /*1b380*/  SHFL.IDX PT, R0, R48, RZ, 0x181f ;  /* 0x00181fff30007589 */ /* 0x00246200000e0000 */
[----:B------:R-:W-:Y:S06]  /*1b390*/  @P2 BRA `(.L_x_2917) ;  /* 0x0000000000242947 */ /* 0x000fec0003800000 */
[----:B------:R-:W-:Y:S02]  /*1b3a0*/  ULDC UR4, c[0x0][0xac8] ;  /* 0x0002b20000047ab9 */ /* 0x000fe40000000800 */
        /* <DEDUP_REMOVED lines=8> */
.L_x_2917:
[----:B------:R-:W-:Y:S05]  /*1b430*/  BSYNC B1 ;  /* 0x0000000000017941 */ /* 0x000fea0003800000 */
.L_x_2916:
[----:B-1----:R1:W0:Y:S01]  /*1b440*/  SHFL.IDX PT, R0, R48, 0x1, 0x181f ;  /* 0x00381f0030007f89 */ /* 0x00222200000e0000 */
[----:B------:R-:W-:Y:S03]  /*1b450*/  BSSY B1, `(.L_x_2918) ;  /* 0x000000c000017945 */ /* 0x000fe60003800000 */
[----:B----45:R1:W4:Y:S01]  /*1b460*/  SHFL.IDX PT, R4, R24, 0x1, 0x181f ;  /* 0x00381f0018047f89 */ /* 0x03032200000e0000 */
        /* <DEDUP_REMOVED lines=10> */
.L_x_2919:
[----:B------:R-:W-:Y:S05]  /*1b510*/  BSYNC B1 ;  /* 0x0000000000017941 */ /* 0x000fea0003800000 */
.L_x_2918:
[----:B0-----:R0:W0:Y:S01]  /*1b520*/  SHFL.IDX PT, R0, R48, 0x2, 0x181f ;  /* 0x00581f0030007f89 */ /* 0x00102200000e0000 */
[----:B------:R-:W-:Y:S03]  /*1b530*/  BSSY B1, `(.L_x_2920) ;  /* 0x000000c000017945 */ /* 0x000fe60003800000 */
[----:B----4-:R4:W0:Y:S01]  /*1b540*/  SHFL.IDX PT, R4, R24, 0x2, 0x181f ;  /* 0x00581f0018047f89 */ /* 0x01082200000e0000 */
        /* <DEDUP_REMOVED lines=10> */
.L_x_2921:
[----:B------:R-:W-:Y:S05]  /*1b5f0*/  BSYNC B1 ;  /* 0x0000000000017941 */ /* 0x000fea0003800000 */
.L_x_2920:
[----:B0-----:R-:W-:Y:S01]  /*1b600*/  VIADD R0, R200, 0x60 ;  /* 0x00000060c8007836 */ /* 0x001fe20000000000 */
[----:B-12---:R-:W0:Y:S04]  /*1b610*/  SHFL.IDX PT, R48, R48, 0x3, 0x181f ;  /* 0x00781f0030307f89 */ /* 0x006e2800000e0000 */
[----:B------:R-:W-:Y:S01]  /*1b620*/  ISETP.GE.AND P0, PT, R0, R55, PT ;  /* 0x000000370000720c */ /* 0x000fe20003f06270 */
[----:B----4-:R-:W1:-:S12]  /*1b630*/  SHFL.IDX PT, R24, R24, 0x3, 0x181f ;  /* 0x00781f0018187f89 */ /* 0x010e5800000e0000 */
[----:B------:R-:W-:Y:S05]  /*1b640*/  @P0 BRA `(.L_x_2922) ;  /* 0x0000000800d80947 */ /* 0x000fea0003800000 */
[----:B------:R-:W-:Y:S02]  /*1b650*/  ULDC UR4, c[0x0][0xac8] ;  /* 0x0002b20000047ab9 */ /* 0x000fe40000000800 */
[----:B------:R-:W-:-:S13]  /*1b660*/  ISETP.GE.AND P1, PT, R203, UR4, PT ;  /* 0x00000004cb007c0c */ /* 0x000fda000bf26270 */
[----:B-1----:R-:W-:-:S04]  /*1b670*/  @!P1 LEA R2, P0, R203, R24, 0x1 ;  /* 0x00000018cb029211 */ /* 0x002fc800078008ff */
[----:B0-----:R-:W-:Y:S02]  /*1b680*/  @!P1 LEA.HI.X R3, R203, R48, R236, 0x1, P0 ;  /* 0x00000030cb039211 */ /* 0x001fe400000f0cec */
[----:B------:R-:W-:-:S03]  /*1b690*/  ISETP.GE.AND P0, PT, R206, UR4, PT ;  /* 0x00000004ce007c0c */ /* 0x000fc6000bf06270 */
[----:B------:R2:W-:Y:S10]  /*1b6a0*/  @!P1 ST.E.128 desc[UR60][R2.64], R28 ;  /* 0x0000001c02009985 */ /* 0x0005f4000c101d3c */
[----:B------:R-:W-:Y:S05]  /*1b6b0*/  @P0 BRA `(.L_x_2922) ;  /* 0x0000000800bc0947 */ /* 0x000fea0003800000 */
[----:B--2---:R-:W-:-:S04]  /*1b6c0*/  LEA R2, P0, R206, R24, 0x1 ;  /* 0x00000018ce027211 */ /* 0x004fc800078008ff */
[----:B------:R-:W-:-:S05]  /*1b6d0*/  LEA.HI.X R3, R206, R48, R235, 0x1, P0 ;  /* 0x00000030ce037211 */ /* 0x000fca00000f0ceb */
[----:B------:R4:W-:Y:S01]  /*1b6e0*/  ST.E.128 desc[UR60][R2.64], R44 ;  /* 0x0000002c02007985 */ /* 0x0009e2000c101d3c */
[----:B------:R-:W-:Y:S05]  /*1b6f0*/  BRA `(.L_x_2922) ;  /* 0x0000000800ac7947 */ /* 0x000fea0003800000 */
.L_x_2914:
[----:B------:R-:W-:Y:S01]  /*1b700*/  ULDC.64 UR4, c[0x0][0xc00] ;  /* 0x0003000000047ab9 */ /* 0x000fe20000000a00 */
[----:B------:R-:W-:Y:S01]  /*1b710*/  MOV R6, RZ ;  /* 0x000000ff00067202 */ /* 0x000fe20000000f00 */
[----:B------:R-:W2:Y:S01]  /*1b720*/  LDC R21, c[0x0][0xbe8] ;  /* 0x0002fa00ff157b82 */ /* 0x000ea20000000800 */
[----:B------:R-:W-:Y:S02]  /*1b730*/  ISETP.NE.U32.AND P0, PT, RZ, UR4, PT ;  /* 0x00000004ff007c0c */ /* 0x000fe4000bf05070 */
[----:B------:R-:W-:Y:S02]  /*1b740*/  IADD3 R2, P1, R209, UR4, RZ ;  /* 0x00000004d1027c10 */ /* 0x000fe4000ff3e0ff */
[----:B------:R-:W-:Y:S02]  /*1b750*/  ISETP.NE.AND.EX P0, PT, RZ, UR5, PT, P0 ;  /* 0x00000005ff007c0c */ /* 0x000fe4000bf05300 */
[----:B------:R-:W-:Y:S01]  /*1b760*/  IADD3.X R3, R210, UR5, RZ, P1, !PT ;  /* 0x00000005d2037c10 */ /* 0x000fe20008ffe4ff */
[----:B------:R-:W-:-:S02]  /*1b770*/  ULDC.64 UR4, c[0x0][0xc08] ;  /* 0x0003020000047ab9 */ /* 0x000fc40000000a00 */
        /* <DEDUP_REMOVED lines=8> */
[----:B--2---:R-:W-:Y:S02]  /*1b800*/  ISETP.NE.AND P2, PT, R21, 0x1, PT ;  /* 0x000000011500780c */ /* 0x004fe40003f45270 */
[----:B------:R-:W-:-:S11]  /*1b810*/  ISETP.GE.AND P3, PT, R237, 0x80, PT ;  /* 0x00000080ed00780c */ /* 0x000fd60003f66270 */
[----:B------:R-:W2:Y:S08]  /*1b820*/  @P2 LDC R12, c[0x0][0xbec] ;  /* 0x0002fb00ff0c2b82 */ /* 0x000eb00000000800 */
[----:B------:R-:W4:Y:S01]  /*1b830*/  @P2 LDC R29, c[0x0][0xbf0] ;  /* 0x0002fc00ff1d2b82 */ /* 0x000f220000000800 */
[----:B---3--:R-:W-:Y:S05]  /*1b840*/  @P1 BRA `(.L_x_2923) ;  /* 0x0000000000101947 */ /* 0x008fea0003800000 */
[----:B------:R-:W-:Y:S05]  /*1b850*/  @!P0 BRA `(.L_x_2923) ;  /* 0x00000000000c8947 */ /* 0x000fea0003800000 */
[----:B------:R-:W3:Y:S04]  /*1b860*/  LDG.E R5, desc[UR60][R2.64] ;  /* 0x0000003c02057981 */ /* 0x000ee8000c1e1900 */
[----:B-----5:R-:W3:Y:S02]  /*1b870*/  LDG.E R0, desc[UR60][R2.64+0x4] ;  /* 0x0000043c02007981 */ /* 0x020ee4000c1e1900 */
[----:B---3--:R-:W-:-:S07]  /*1b880*/  IMAD.IADD R0, R0, 0x1, -R5 ;  /* 0x0000000100007824 */ /* 0x008fce00078e0a05 */
.L_x_2923:
[----:B------:R-:W-:Y:S01]  /*1b890*/  BSSY B1, `(.L_x_2924) ;  /* 0x000002d000017945 */ /* 0x000fe20003800000 */
[----:B------:R-:W-:Y:S02]  /*1b8a0*/  SHF.R.S32.HI R10, RZ, 0x1f, R208 ;  /* 0x0000001fff0a7819 */ /* 0x000fe400000114d0 */
[----:B------:R-:W-:Y:S02]  /*1b8b0*/  SEL R211, R211, RZ, !P0 ;  /* 0x000000ffd3d37207 */ /* 0x000fe40004000000 */
[----:B------:R-:W-:Y:S02]  /*1b8c0*/  SEL R216, R216, RZ, !P0 ;  /* 0x000000ffd8d87207 */ /* 0x000fe40004000000 */
[----:B-----5:R-:W-:Y:S01]  /*1b8d0*/  SHF.R.S32.HI R11, RZ, 0x1f, R6 ;  /* 0x0000001fff0b7819 */ /* 0x020fe20000011406 */
[----:B------:R-:W-:Y:S06]  /*1b8e0*/  @P3 BRA `(.L_x_2925) ;  /* 0x00000000009c3947 */ /* 0x000fec0003800000 */
[----:B------:R-:W3:Y:S01]  /*1b8f0*/  S2R R3, SR_TID.X ;  /* 0x0000000000037919 */ /* 0x000ee20000002100 */
[----:B------:R-:W5:Y:S02]  /*1b900*/  LDC R9, c[0x0][0xbe8] ;  /* 0x0002fa00ff097b82 */ /* 0x000f640000000800 */
[----:B-----5:R-:W-:Y:S01]  /*1b910*/  IMAD R2, R0, R9, RZ ;  /* 0x0000000900027224 */ /* 0x020fe200078e02ff */
[----:B---3--:R-:W-:-:S04]  /*1b920*/  IADD3 R8, R200, -0x80, R3 ;  /* 0xffffff80c8087810 */ /* 0x008fc80007ffe003 */
        /* <DEDUP_REMOVED lines=9> */
[----:B------:R-:W3:Y:S01]  /*1b9c0*/  @P0 LDC R13, c[0x0][0xbec] ;  /* 0x0002fb00ff0d0b82 */ /* 0x000ee20000000800 */
[----:B------:R-:W-:Y:S01]  /*1b9d0*/  IMAD R7, R208, UR5, R7 ;  /* 0x00000005d0077c24 */ /* 0x000fe2000f8e0207 */
[----:B------:R-:W-:-:S03]  /*1b9e0*/  ULDC.64 UR4, c[0x0][0xb98] ;  /* 0x0002e60000047ab9 */ /* 0x000fc60000000a00 */
[----:B------:R-:W-:-:S03]  /*1b9f0*/  IMAD.IADD R3, R3, 0x1, R7 ;  /* 0x0000000103037824 */ /* 0x000fc600078e0207 */
[----:B------:R-:W5:Y:S01]  /*1ba00*/  @P0 LDC R15, c[0x0][0xbf0] ;  /* 0x0002fc00ff0f0b82 */ /* 0x000f620000000800 */
[----:B------:R-:W-:-:S04]  /*1ba10*/  IMAD.WIDE.U32 R2, R211, UR4, R2 ;  /* 0x00000004d3027c25 */ /* 0x000fc8000f8e0002 */
[----:B---3--:R-:W-:-:S05]  /*1ba20*/  @P0 IMAD.HI.U32 R4, R8, R13, RZ ;  /* 0x0000000d08040227 */ /* 0x008fca00078e00ff */
[----:B-----5:R-:W-:Y:S01]  /*1ba30*/  @P0 SHF.R.U32.HI R5, RZ, R15, R4 ;  /* 0x0000000fff050219 */ /* 0x020fe20000011604 */
        /* <DEDUP_REMOVED lines=18> */
.L_x_2925:
[----:B------:R-:W-:Y:S05]  /*1bb60*/  BSYNC B1 ;  /* 0x0000000000017941 */ /* 0x000fea0003800000 */
.L_x_2924:
[----:B------:R-:W-:Y:S01]  /*1bb70*/  ULDC.64 UR4, c[0x0][0xaa0] ;  /* 0x0002a80000047ab9 */ /* 0x000fe20000000a00 */
[----:B------:R-:W-:Y:S01]  /*1bb80*/  IMAD R7, R207, 0x20, R215 ;  /* 0x00000020cf077824 */ /* 0x000fe200078e02d7 */
[----:B------:R-:W-:Y:S01]  /*1bb90*/  BSSY B1, `(.L_x_2926) ;  /* 0x0000037000017945 */ /* 0x000fe20003800000 */
[----:B---3--:R-:W-:-:S03]  /*1bba0*/  IMAD R3, R11, UR4, RZ ;  /* 0x000000040b037c24 */ /* 0x008fc6000f8e02ff */
[----:B------:R-:W-:Y:S01]  /*1bbb0*/  IADD3 R9, R200, R7, RZ ;  /* 0x00000007c8097210 */ /* 0x000fe20007ffe0ff */
        /* <DEDUP_REMOVED lines=14> */
[C---:B------:R-:W-:Y:S02]  /*1bca0*/  IMAD R7, R211.reuse, UR5, R6 ;  /* 0x00000005d3077c24 */ /* 0x040fe4000f8e0206 */
[----:B------:R-:W-:Y:S01]  /*1bcb0*/  IMAD.WIDE.U32 R2, R211, UR4, R2 ;  /* 0x00000004d3027c25 */ /* 0x000fe2000f8e0002 */
[----:B------:R-:W-:-:S03]  /*1bcc0*/  ULDC.64 UR4, c[0x0][0xae0] ;  /* 0x0002b80000047ab9 */ /* 0x000fc60000000a00 */
[----:B------:R-:W-:Y:S01]  /*1bcd0*/  IMAD.MOV R6, RZ, RZ, -R5 ;  /* 0x000000ffff067224 */ /* 0x000fe200078e0a05 */
[----:B------:R-:W-:Y:S01]  /*1bce0*/  IADD3 R3, R3, R7, RZ ;  /* 0x0000000703037210 */ /* 0x000fe20007ffe0ff */
        /* <DEDUP_REMOVED lines=17> */
[-C--:B------:R-:W-:Y:S02]  /*1be00*/  ISETP.GE.AND P1, PT, R0, R21.reuse, PT ;  /* 0x000000150000720c */ /* 0x080fe40003f26270 */
[----:B------:R-:W-:Y:S02]  /*1be10*/  IADD3 R0, R200, 0x40, RZ ;  /* 0x00000040c8007810 */ /* 0x000fe40007ffe0ff */
[----:B------:R-:W-:Y:S02]  /*1be20*/  LEA.HI.X R5, R2, UR5, R3, 0x1, P3 ;  /* 0x0000000502057c11 */ /* 0x000fe400098f0c03 */
[----:B------:R-:W-:Y:S01]  /*1be30*/  ISETP.GE.AND P0, PT, R0, R21, PT ;  /* 0x000000150000720c */ /* 0x000fe20003f06270 */
[----:B------:R2:W3:Y:S04]  /*1be40*/  SHFL.IDX PT, R2, R4, RZ, 0x181f ;  /* 0x00181fff04027589 */ /* 0x0004e800000e0000 */
[----:B------:R2:W4:Y:S01]  /*1be50*/  SHFL.IDX PT, R0, R5, RZ, 0x181f ;  /* 0x00181fff05007589 */ /* 0x00052200000e0000 */
[----:B------:R-:W-:Y:S07]  /*1be60*/  @P2 BRA `(.L_x_2927) ;  /* 0x0000000000242947 */ /* 0x000fee0003800000 */
[----:B------:R-:W-:Y:S02]  /*1be70*/  ULDC UR4, c[0x0][0xac8] ;  /* 0x0002b20000047ab9 */ /* 0x000fe40000000800 */
        /* <DEDUP_REMOVED lines=8> */
.L_x_2927:
[----:B------:R-:W-:Y:S05]  /*1bf00*/  BSYNC B1 ;  /* 0x0000000000017941 */ /* 0x000fea0003800000 */
.L_x_2926:
[----:B----4-:R4:W0:Y:S01]  /*1bf10*/  SHFL.IDX PT, R0, R5, 0x1, 0x181f ;  /* 0x00381f0005007f89 */ /* 0x01082200000e0000 */
[----:B------:R-:W-:Y:S03]  /*1bf20*/  BSSY B1, `(.L_x_2928) ;  /* 0x000000c000017945 */ /* 0x000fe60003800000 */
[----:B---3--:R4:W3:Y:S01]  /*1bf30*/  SHFL.IDX PT, R2, R4, 0x1, 0x181f ;  /* 0x00381f0004027f89 */ /* 0x0088e200000e0000 */
        /* <DEDUP_REMOVED lines=10> */
.L_x_2929:
[----:B------:R-:W-:Y:S05]  /*1bfe0*/  BSYNC B1 ;  /* 0x0000000000017941 */ /* 0x000fea0003800000 */
.L_x_2928:
        /* <DEDUP_REMOVED lines=11> */
[----:B------:R0:W-:Y:S04]  /*1c0a0*/  @!P2 ST.E.128 desc[UR60][R6.64], RZ ;  /* 0x000000ff0600a985 */ /* 0x0001e8000c101d3c */
[----:B------:R0:W-:Y:S02]  /*1c0b0*/  @!P3 ST.E.128 desc[UR60][R2.64], RZ ;  /* 0x000000ff0200b985 */ /* 0x0001e4000c101d3c */
.L_x_2931:
[----:B------:R-:W-:Y:S05]  /*1c0c0*/  BSYNC B1 ;  /* 0x0000000000017941 */ /* 0x000fea0003800000 */
.L_x_2930:
[----:B0-----:R-:W-:Y:S01]  /*1c0d0*/  VIADD R0, R200, 0x60 ;  /* 0x00000060c8007836 */ /* 0x001fe20000000000 */
[----:B--2-4-:R-:W0:Y:S04]  /*1c0e0*/  SHFL.IDX PT, R5, R5, 0x3, 0x181f ;  /* 0x00781f0005057f89 */ /* 0x014e2800000e0000 */
[----:B------:R-:W-:Y:S01]  /*1c0f0*/  ISETP.GE.AND P0, PT, R0, R21, PT ;  /* 0x000000150000720c */ /* 0x000fe20003f06270 */
[----:B------:R2:W4:-:S12]  /*1c100*/  SHFL.IDX PT, R2, R4, 0x3, 0x181f ;  /* 0x00781f0004027f89 */ /* 0x00051800000e0000 */
[----:B--2---:R-:W-:Y:S05]  /*1c110*/  @P0 BRA `(.L_x_2922) ;  /* 0x0000000000240947 */ /* 0x004fea0003800000 */
        /* <DEDUP_REMOVED lines=9> */
.L_x_2922:
[----:B------:R-:W-:Y:S05]  /*1c1b0*/  BSYNC B0 ;  /* 0x0000000000007941 */ /* 0x000fea0003800000 */
.L_x_2913:
[----:B------:R-:W-:Y:S02]  /*1c1c0*/  ULDC UR4, c[0x0][0xc3c] ;  /* 0x00030f0000047ab9 */ /* 0x000fe40000000800 */
[----:B-1----:R-:W-:-:S13]  /*1c1d0*/  ISETP.GE.AND P0, PT, R27, UR4, PT ;  /* 0x000000041b007c0c */ /* 0x002fda000bf06270 */
[----:B------:R-:W-:Y:S05]  /*1c1e0*/  @!P0 BRA `(.L_x_2932) ;  /* 0xfffffe5000348947 */ /* 0x000fea000383ffff */
[----:B------:R-:W-:Y:S05]  /*1c1f0*/  BRA `(.L_x_2708) ;  /* 0x0000007c00907947 */ /* 0x000fea0003800000 */
.L_x_2706:
        /* <DEDUP_REMOVED lines=18> */
.L_x_2933:
        /* <DEDUP_REMOVED lines=41> */
.L_x_2939:
        /* <DEDUP_REMOVED lines=12> */
.L_x_2938:
[----:B------:R-:W-:Y:S05]  /*1c670*/  BSYNC B0 ;  /* 0x0000000000007941 */ /* 0x000fea0003800000 */
.L_x_2937:
        /* <DEDUP_REMOVED lines=16> */
[----:B0-----:R-:W-:-:S05]  /*1c780*/  IMAD R8, R3, UR5, RZ ;  /* 0x0000000503087c24 */ /* 0x001fca000f8e02ff */
[----:B------:R-:W-:-:S04]  /*1c790*/  IADD3 R7, R8, R7, RZ ;  /* 0x0000000708077210 */ /* 0x000fc80007ffe0ff */
[----:B------:R-:W-:-:S13]  /*1c7a0*/  ISETP.GT.AND P6, PT, R7, UR6, PT ;  /* 0x0000000607007c0c */ /* 0x000fda000bfc4270 */
[----:B------:R-:W-:Y:S05]  /*1c7b0*/  @!P6 BRA `(.L_x_2939) ;  /* 0xfffffffc007ce947 */ /* 0x000fea000383ffff */
[----:B------:R-:W-:-:S07]  /*1c7c0*/  IMAD.MOV.U32 R5, RZ, RZ, R11 ;  /* 0x000000ffff057224 */ /* 0x000fce00078e000b */
.L_x_2935:
        /* <DEDUP_REMOVED lines=15> */
[----:B0-----:R-:W-:-:S06]  /*1c8c0*/  IADD3 R14, R13, 0xffffffe, RZ ;  /* 0x0ffffffe0d0e7810 */ /* 0x001fcc0007ffe0ff */
[----:B------:R0:W1:Y:S01]  /*1c8d0*/  F2I.FTZ.U32.TRUNC.NTZ R3, R14 ;  /* 0x0000000e00037305 */ /* 0x000062000021f000 */
[----:B------:R-:W-:Y:S05]  /*1c8e0*/  @!P0 BRA `(.L_x_2940) ;  /* 0x0000000000088947 */ /* 0x000fea0003800000 */
[----:B------:R-:W-:-:S06]  /*1c8f0*/  VIADD R16, R7, 0xffffffff ;  /* 0xffffffff07107836 */ /* 0x000fcc0000000000 */
[----:B------:R2:W3:Y:S02]  /*1c900*/  SHFL.IDX PT, R16, R5, R16, 0x1f ;  /* 0x00001f1005107589 */ /* 0x0004e400000e0000 */
.L_x_2940:
[----:B-12---:R-:W-:Y:S01]  /*1c910*/  IMAD.MOV R5, RZ, RZ, -R3 ;  /* 0x000000ffff057224 */ /* 0x006fe200078e0a03 */
[----:B------:R-:W-:Y:S01]  /*1c920*/  IABS R7, R9 ;  /* 0x0000000900077213 */ /* 0x000fe20000000000 */
[----:B---3--:R-:W-:Y:S02]  /*1c930*/  IMAD R16, R16, UR5, R8 ;  /* 0x0000000510107c24 */ /* 0x008fe4000f8e0208 */
[----:B------:R-:W-:Y:S01]  /*1c940*/  IMAD R5, R5, R10, RZ ;  /* 0x0000000a05057224 */ /* 0x000fe200078e02ff */
[----:B------:R-:W-:Y:S01]  /*1c950*/  IADD3 R7, RZ, -R7, RZ ;  /* 0x80000007ff077210 */ /* 0x000fe20007ffe0ff */
[----:B------:R-:W-:-:S04]  /*1c960*/  IMAD.MOV.U32 R2, RZ, RZ, RZ ;  /* 0x000000ffff027224 */ /* 0x000fc800078e00ff */
[----:B------:R-:W-:Y:S01]  /*1c970*/  IMAD.HI.U32 R3, R3, R5, R2 ;  /* 0x0000000503037227 */ /* 0x000fe200078e0002 */
[----:B------:R-:W-:-:S04]  /*1c980*/  IADD3 R2, -R16, UR6, RZ ;  /* 0x0000000610027c10 */ /* 0x000fc8000fffe1ff */
[----:B------:R-:W-:-:S05]  /*1c990*/  IABS R5, R2 ;  /* 0x0000000200057213 */ /* 0x000fca0000000000 */
        /* <DEDUP_REMOVED lines=10> */
[----:B------:R-:W-:Y:S02]  /*1ca40*/  @!P2 IADD3 R8, -R8, RZ, RZ ;  /* 0x000000ff0808a210 */ /* 0x000fe40007ffe1ff */
[----:B------:R-:W-:-:S05]  /*1ca50*/  @!P1 LOP3.LUT R8, RZ, R9, RZ, 0x33, !PT ;  /* 0x00000009ff089212 */ /* 0x000fca00078e33ff */
[----:B------:R-:W-:Y:S02]  /*1ca60*/  IMAD R5, R11, R8, RZ ;  /* 0x000000080b057224 */ /* 0x000fe400078e02ff */
[----:B------:R-:W-:Y:S02]  /*1ca70*/  IMAD.MOV R8, RZ, RZ, -R8 ;  /* 0x000000ffff087224 */ /* 0x000fe400078e0a08 */
[----:B------:R-:W-:Y:S02]  /*1ca80*/  IMAD.MOV R10, RZ, RZ, -R5 ;  /* 0x000000ffff0a7224 */ /* 0x000fe400078e0a05 */
[----:B------:R-:W-:-:S03]  /*1ca90*/  IMAD R8, R9, R8, R2 ;  /* 0x0000000809087224 */ /* 0x000fc600078e0202 */
[----:B------:R-:W-:Y:S01]  /*1caa0*/  VIADDMNMX R11, R10, UR5, R11, PT ;  /* 0x000000050a0b7c46 */ /* 0x000fe2000b80010b */
[----:B------:R-:W-:-:S03]  /*1cab0*/  IMAD.IADD R5, R8, 0x1, R5 ;  /* 0x0000000108057824 */ /* 0x000fc600078e0205 */
        /* <DEDUP_REMOVED lines=12> */
[----:B------:R-:W-:-:S03]  /*1cb80*/  LOP3.LUT R3, R8, R11, RZ, 0x3c, !PT ;  /* 0x0000000b08037212 */ /* 0x000fc600078e3cff */
[----:B------:R-:W-:Y:S01]  /*1cb90*/  IMAD.HI.U32 R2, R2, R9, RZ ;  /* 0x0000000902027227 */ /* 0x000fe200078e00ff */
[----:B------:R-:W-:-:S03]  /*1cba0*/  ISETP.GE.AND P2, PT, R3, RZ, PT ;  /* 0x000000ff0300720c */ /* 0x000fc60003f46270 */
[----:B------:R-:W-:-:S05]  /*1cbb0*/  IMAD R10, R2, R10, R9 ;  /* 0x0000000a020a7224 */ /* 0x000fca00078e0209 */
[----:B------:R-:W-:-:S13]  /*1cbc0*/  ISETP.GT.U32.AND P1, PT, R7, R10, PT ;  /* 0x0000000a0700720c */ /* 0x000fda0003f24070 */
[----:B------:R-:W-:Y:S01]  /*1cbd0*/  @!P1 IMAD.IADD R10, R10, 0x1, -R7 ;  /* 0x000000010a0a9824 */ /* 0x000fe200078e0a07 */
[----:B------:R-:W-:Y:S02]  /*1cbe0*/  @!P1 IADD3 R2, R2, 0x1, RZ ;  /* 0x0000000102029810 */ /* 0x000fe40007ffe0ff */
[----:B------:R-:W-:Y:S02]  /*1cbf0*/  ISETP.NE.AND P1, PT, R11, RZ, PT ;  /* 0x000000ff0b00720c */ /* 0x000fe40003f25270 */
[----:B------:R-:W-:-:S13]  /*1cc00*/  ISETP.GE.U32.AND P0, PT, R10, R7, PT ;  /* 0x000000070a00720c */ /* 0x000fda0003f06070 */
[----:B------:R-:W-:-:S04]  /*1cc10*/  @P0 VIADD R2, R2, 0x1 ;  /* 0x0000000102020836 */ /* 0x000fc80000000000 */
[----:B------:R-:W-:Y:S01]  /*1cc20*/  @!P2 IMAD.MOV R2, RZ, RZ, -R2 ;  /* 0x000000ffff02a224 */ /* 0x000fe200078e0a02 */
[----:B------:R-:W-:Y:S02]  /*1cc30*/  @!P1 LOP3.LUT R2, RZ, R11, RZ, 0x33, !PT ;  /* 0x0000000bff029212 */ /* 0x000fe400078e33ff */
[----:B------:R-:W-:Y:S02]  /*1cc40*/  IADD3 R11, -R11, RZ, RZ ;  /* 0x000000ff0b0b7210 */ /* 0x000fe40007ffe1ff */
[----:B------:R-:W-:-:S03]  /*1cc50*/  LOP3.LUT R17, RZ, R2, RZ, 0x33, !PT ;  /* 0x00000002ff117212 */ /* 0x000fc600078e33ff */
[----:B------:R-:W-:Y:S02]  /*1cc60*/  IMAD R18, R2, R11, R5 ;  /* 0x0000000b02127224 */ /* 0x000fe400078e0205 */
[----:B------:R-:W-:Y:S01]  /*1cc70*/  IMAD.IADD R17, R6, 0x1, R17 ;  /* 0x0000000106117824 */ /* 0x000fe200078e0211 */
[----:B------:R-:W-:Y:S06]  /*1cc80*/  BRA `(.L_x_2941) ;  /* 0x00000000000c7947 */ /* 0x000fec0003800000 */
.L_x_2936:
[----:B------:R-:W-:Y:S01]  /*1cc90*/  IMAD.MOV.U32 R17, RZ, RZ, RZ ;  /* 0x000000ffff117224 */ /* 0x000fe200078e00ff */
[----:B------:R-:W-:Y:S01]  /*1cca0*/  MOV R18, RZ ;  /* 0x000000ff00127202 */ /* 0x000fe20000000f00 */
[----:B------:R-:W-:-:S07]  /*1ccb0*/  IMAD.U32 R16, RZ, RZ, UR6 ;  /* 0x00000006ff107e24 */ /* 0x000fce000f8e00ff */
.L_x_2941:
[----:B------:R-:W-:-:S13]  /*1ccc0*/  ISETP.NE.AND P0, PT, R0, RZ, PT ;  /* 0x000000ff0000720c */ /* 0x000fda0003f05270 */
[----:B------:R-:W1:Y:S01]  /*1ccd0*/  @!P0 S2R R3, SR_CgaCtaId ;  /* 0x0000000000038919 */ /* 0x000e620000008800 */
[----:B------:R-:W-:-:S04]  /*1cce0*/  @!P0 MOV R0, 0x400 ;  /* 0x0000040000008802 */ /* 0x000fc80000000f00 */
[----:B-1----:R-:W-:-:S05]  /*1ccf0*/  @!P0 LEA R0, R3, R0, 0x18 ;  /* 0x0000000003008211 */ /* 0x002fca00078ec0ff */
[----:B------:R1:W-:Y:S01]  /*1cd00*/  @!P0 STS.128 [R0+0x348d0], R16 ;  /* 0x0348d01000008388 */ /* 0x0003e20000000c00 */
[----:B------:R-:W-:Y:S06]  /*1cd10*/  BAR.ARV 0x5, 0x180 ;  /* 0x0146000000007b1d */ /* 0x000fec0000002000 */
.L_x_2934:
[----:B-1----:R-:W-:Y:S01]  /*1cd20*/  IMAD.MOV.U32 R0, RZ, RZ, 0x1 ;  /* 0x00000001ff007424 */ /* 0x002fe200078e00ff */
[----:B------:R1:W-:Y:S01]  /*1cd30*/  STL [R1+0xc], RZ ;  /* 0x00000cff01007387 */ /* 0x0003e20000100800 */
[----:B------:R-:W-:Y:S02]  /*1cd40*/  ULDC UR4, c[0x0][0xc3c] ;  /* 0x00030f0000047ab9 */ /* 0x000fe40000000800 */
[----:B--2---:R-:W-:Y:S01]  /*1cd50*/  ISETP.GE.AND P0, PT, R19, UR4, PT ;  /* 0x0000000413007c0c */ /* 0x004fe2000bf06270 */
[----:B------:R1:W-:Y:S04]  /*1cd60*/  STL [R1+0x1c], R0 ;  /* 0x00001c0001007387 */ /* 0x0003e80000100800 */
[----:B------:R1:W-:Y:S08]  /*1cd70*/  STL [R1+0x50], RZ ;  /* 0x000050ff01007387 */ /* 0x0003f00000100800 */
[----:B-1----:R-:W-:Y:S05]  /*1cd80*/  @P0 BRA `(.L_x_2942) ;  /* 0x0000006c00bc0947 */ /* 0x002fea0003800000 */
[----:B------:R-:W2:Y:S04]  /*1cd90*/  LDL R0, [R1+0x58] ;  /* 0x0000580001007983 */ /* 0x000ea80000100800 */
[----:B------:R-:W3:Y:S01]  /*1cda0*/  LDL.LU R5, [R1+0x8] ;  /* 0x0000080001057983 */ /* 0x000ee20000300800 */
[----:B------:R-:W1:Y:S01]  /*1cdb0*/  S2UR UR5, SR_CgaCtaId ;  /* 0x00000000000579c3 */ /* 0x000e620000008800 */
[----:B------:R-:W-:Y:S01]  /*1cdc0*/  LOP3.LUT R7, R4, 0x7f, RZ, 0xc0, !PT ;  /* 0x0000007f04077812 */ /* 0x000fe200078ec0ff */
[----:B------:R-:W-:Y:S01]  /*1cdd0*/  UMOV UR4, 0x400 ;  /* 0x0000040000047882 */ /* 0x000fe20000000000 */
[----:B------:R-:W-:Y:S01]  /*1cde0*/  BSSY B8, `(.L_x_2942) ;  /* 0x00006e9000087945 */ /* 0x000fe20003800000 */
[----:B------:R-:W-:Y:S01]  /*1cdf0*/  ULDC.64 UR36, c[0x0][0x198] ;  /* 0x0000660000247ab9 */ /* 0x000fe20000000a00 */
[C---:B------:R-:W-:Y:S01]  /*1ce00*/  ISETP.NE.AND P1, PT, R7.reuse, RZ, PT ;  /* 0x000000ff0700720c */ /* 0x040fe20003f25270 */
[----:B0-----:R-:W-:Y:S01]  /*1ce10*/  IMAD.SHL.U32 R2, R7, 0x8, RZ ;  /* 0x0000000807027824 */ /* 0x001fe200078e00ff */
[----:B------:R-:W-:Y:S01]  /*1ce20*/  SHF.R.U32.HI R6, RZ, 0x3, R7 ;  /* 0x00000003ff067819 */ /* 0x000fe20000011607 */
[----:B------:R-:W-:Y:S01]  /*1ce30*/  ULDC UR39, c[0x0][0xc] ;  /* 0x0000030000277ab9 */ /* 0x000fe20000000800 */
[----:B-1----:R-:W-:Y:S01]  /*1ce40*/  ULEA UR4, UR5, UR4, 0x18 ;  /* 0x0000000405047291 */ /* 0x002fe2000f8ec03f */
[----:B--2---:R-:W-:Y:S01]  /*1ce50*/  R2UR UR6, R0 ;  /* 0x00000000000672ca */ /* 0x004fe200000e0000 */
[----:B------:R-:W-:Y:S01]  /*1ce60*/  IMAD.SHL.U32 R0, R4, 0x8, RZ ;  /* 0x0000000804007824 */ /* 0x000fe200078e00ff */
[----:B---3--:R-:W-:-:S04]  /*1ce70*/  LOP3.LUT R5, R5, 0xfffffffd, RZ, 0xc0, !PT ;  /* 0xfffffffd05057812 */ /* 0x008fc800078ec0ff */
[----:B------:R-:W-:Y:S02]  /*1ce80*/  LOP3.LUT R3, R0, 0x1f8, RZ, 0xc0, !PT ;  /* 0x000001f800037812 */ /* 0x000fe400078ec0ff */
[----:B------:R-:W-:Y:S02]  /*1ce90*/  @P1 LOP3.LUT R5, R5, 0x2, RZ, 0xfc, !PT ;  /* 0x0000000205051812 */ /* 0x000fe400078efcff */
[----:B------:R-:W-:Y:S02]  /*1cea0*/  LOP3.LUT R3, R3, 0x38, R4, 0x78, !PT ;  /* 0x0000003803037812 */ /* 0x000fe400078e7804 */
[----:B------:R-:W-:Y:S01]  /*1ceb0*/  LOP3.LUT R5, R5, 0xfffffffe, RZ, 0xc0, !PT ;  /* 0xfffffffe05057812 */ /* 0x000fe200078ec0ff */
[----:B------:R-:W-:Y:S01]  /*1cec0*/  ULOP3.LUT UR38, UR6, 0x2, URZ, 0xfc, !UPT ;  /* 0x0000000206267892 */ /* 0x000fe2000f8efc3f */
[----:B------:R-:W-:Y:S02]  /*1ced0*/  LOP3.LUT R2, R3, 0x200, R2, 0xf8, !PT ;  /* 0x0000020003027812 */ /* 0x000fe400078ef802 */
[----:B------:R-:W-:-:S02]  /*1cee0*/  LOP3.LUT P0, R3, R4, 0x1f, RZ, 0xc0, !PT ;  /* 0x0000001f04037812 */ /* 0x000fc4000780c0ff */
[----:B------:R-:W-:Y:S02]  /*1cef0*/  LOP3.LUT R0, R0, 0x38, RZ, 0xc0, !PT ;  /* 0x0000003800007812 */ /* 0x000fe400078ec0ff */
[----:B------:R-:W-:Y:S01]  /*1cf00*/  SHF.L.U32 R4, R4, 0x4, RZ ;  /* 0x0000000404047819 */ /* 0x000fe200000006ff */
[----:B------:R0:W-:Y:S03]  /*1cf10*/  STL [R1+0x2c], R3 ;  /* 0x00002c0301007387 */ /* 0x0001e60000100800 */
[----:B------:R-:W-:-:S05]  /*1cf20*/  LOP3.LUT R4, R6, 0x70, R4, 0xf8, !PT ;  /* 0x0000007006047812 */ /* 0x000fca00078ef804 */
[----:B------:R-:W-:Y:S02]  /*1cf30*/  @P0 LOP3.LUT R5, R5, 0x1, RZ, 0xfc, !PT ;  /* 0x0000000105050812 */ /* 0x000fe400078efcff */
[----:B------:R-:W-:Y:S01]  /*1cf40*/  ISETP.NE.OR P0, PT, R7, RZ, !P0 ;  /* 0x000000ff0700720c */ /* 0x000fe20004705670 */
[----:B0-----:R-:W-:Y:S01]  /*1cf50*/  IMAD.U32 R3, RZ, RZ, UR4 ;  /* 0x00000004ff037e24 */ /* 0x001fe2000f8e00ff */
[----:B------:R-:W-:-:S03]  /*1cf60*/  LOP3.LUT R5, R5, 0xfffffff7, RZ, 0xc0, !PT ;  /* 0xfffffff705057812 */ /* 0x000fc600078ec0ff */
[----:B------:R-:W-:Y:S01]  /*1cf70*/  IMAD R2, R2, 0x2, R3 ;  /* 0x0000000202027824 */ /* 0x000fe200078e0203 */
[----:B------:R0:W-:Y:S04]  /*1cf80*/  STL [R1+0x4], R3 ;  /* 0x0000040301007387 */ /* 0x0001e80000100800 */
[----:B------:R1:W-:Y:S03]  /*1cf90*/  STL [R1+0x30], R2 ;  /* 0x0000300201007387 */ /* 0x0003e60000100800 */
[----:B------:R-:W-:Y:S01]  /*1cfa0*/  @P0 LOP3.LUT R5, R5, 0x8, RZ, 0xfc, !PT ;  /* 0x0000000805050812 */ /* 0x000fe200078efcff */
[----:B------:R-:W-:Y:S01]  /*1cfb0*/  STL [R1+0x10], RZ ;  /* 0x000010ff01007387 */ /* 0x000fe20000100800 */
[----:B0-----:R-:W-:-:S03]  /*1cfc0*/  MOV R3, 0x1 ;  /* 0x0000000100037802 */ /* 0x001fc60000000f00 */
[----:B------:R-:W-:Y:S01]  /*1cfd0*/  STL [R1+0x8], R5 ;  /* 0x0000080501007387 */ /* 0x000fe20000100800 */
[----:B-1----:R-:W-:-:S05]  /*1cfe0*/  IMAD.MOV.U32 R2, RZ, RZ, 0x1 ;  /* 0x00000001ff027424 */ /* 0x002fca00078e00ff */
[----:B------:R0:W-:Y:S04]  /*1cff0*/  STL [R1+0x24], R2 ;  /* 0x0000240201007387 */ /* 0x0001e80000100800 */
[----:B------:R1:W-:Y:S04]  /*1d000*/  STL [R1+0x50], RZ ;  /* 0x000050ff01007387 */ /* 0x0003e80000100800 */
[----:B------:R1:W-:Y:S01]  /*1d010*/  STL [R1+0xc], RZ ;  /* 0x00000cff01007387 */ /* 0x0003e20000100800 */
[----:B0-----:R-:W-:-:S03]  /*1d020*/  LOP3.LUT R2, R0, 0x40, RZ, 0xfc, !PT ;  /* 0x0000004000027812 */ /* 0x001fc600078efcff */
[----:B------:R1:W-:Y:S01]  /*1d030*/  STL [R1+0x1c], R3 ;  /* 0x00001c0301007387 */ /* 0x0003e20000100800 */
[----:B------:R-:W-:-:S07]  /*1d040*/  LOP3.LUT R0, R0, 0x80, RZ, 0xfc, !PT ;  /* 0x0000008000007812 */ /* 0x000fce00078efcff */
.L_x_3086:
[----:B01-3--:R-:W0:Y:S02]  /*1d050*/  LDC.64 R2, c[0x0][0xc88] ;  /* 0x00032200ff027b82 */ /* 0x00be240000000a00 */
[----:B0-----:R-:W-:-:S05]  /*1d060*/  IMAD.WIDE R2, R19, 0x4, R2 ;  /* 0x0000000413027825 */ /* 0x001fca00078e0202 */
[----:B--2---:R-:W2:Y:S01]  /*1d070*/  LDG.E R4, desc[UR60][R2.64] ;  /* 0x0000003c02047981 */ /* 0x004ea2000c1e1900 */
[----:B------:R-:W-:Y:S05]  /*1d080*/  YIELD ;  /* 0x0000000000007946 */ /* 0x000fea0003800000 */
[----:B------:R-:W-:Y:S01]  /*1d090*/  ULDC.64 UR4, c[0x0][0xa28] ;  /* 0x00028a0000047ab9 */ /* 0x000fe20000000a00 */
[----:B------:R-:W-:Y:S01]  /*1d0a0*/  ULDC.64 UR10, c[0x0][0xa18] ;  /* 0x00028600000a7ab9 */ /* 0x000fe20000000a00 */
[----:B------:R-:W-:Y:S01]  /*1d0b0*/  ISETP.NE.U32.AND P0, PT, RZ, UR4, PT ;  /* 0x00000004ff007c0c */ /* 0x000fe2000bf05070 */
[----:B------:R-:W-:Y:S01]  /*1d0c0*/  ULDC.64 UR6, c[0x0][0xa08] ;  /* 0x0002820000067ab9 */ /* 0x000fe20000000a00 */
[----:B------:R-:W-:Y:S01]  /*1d0d0*/  ISETP.NE.U32.AND P3, PT, RZ, UR10, PT ;  /* 0x0000000aff007c0c */ /* 0x000fe2000bf65070 */
[----:B------:R-:W-:Y:S01]  /*1d0e0*/  IMAD.MOV.U32 R0, RZ, RZ, RZ ;  /* 0x000000ffff007224 */ /* 0x000fe200078e00ff */
[----:B------:R-:W-:Y:S01]  /*1d0f0*/  ISETP.NE.AND.EX P0, PT, RZ, UR5, PT, P0 ;  /* 0x00000005ff007c0c */ /* 0x000fe2000bf05300 */
[----:B------:R-:W-:Y:S01]  /*1d100*/  IMAD.MOV.U32 R12, RZ, RZ, RZ ;  /* 0x000000ffff0c7224 */ /* 0x000fe200078e00ff */
[----:B------:R-:W-:Y:S01]  /*1d110*/  ISETP.NE.AND.EX P3, PT, RZ, UR11, PT, P3 ;  /* 0x0000000bff007c0c */ /* 0x000fe2000bf65330 */
[----:B------:R-:W-:Y:S01]  /*1d120*/  ULDC.64 UR8, c[0x0][0xa10] ;  /* 0x0002840000087ab9 */ /* 0x000fe20000000a00 */
[----:B--2---:R-:W-:Y:S01]  /*1d130*/  SHF.R.S32.HI R5, RZ, 0x1f, R4 ;  /* 0x0000001fff057819 */ /* 0x004fe20000011404 */
[----:B------:R-:W-:-:S08]  /*1d140*/  IMAD.SHL.U32 R15, R4, 0x4, RZ ;  /* 0x00000004040f7824 */ /* 0x000fd000078e00ff */
[C---:B------:R-:W-:Y:S01]  /*1d150*/  @P0 LEA R2, P1, R4.reuse, UR4, 0x2 ;  /* 0x0000000404020c11 */ /* 0x040fe2000f8210ff */
[----:B------:R0:W-:Y:S01]  /*1d160*/  STL [R1+0x34], R4 ;  /* 0x0000340401007387 */ /* 0x0001e20000100800 */
[C-C-:B------:R-:W-:Y:S02]  /*1d170*/  SHF.L.U64.HI R14, R4.reuse, 0x2, R5.reuse ;  /* 0x00000002040e7819 */ /* 0x140fe40000010205 */
[----:B------:R-:W-:Y:S01]  /*1d180*/  @P0 LEA.HI.X R3, R4, UR5, R5, 0x2, P1 ;  /* 0x0000000504030c11 */ /* 0x000fe200088f1405 */
[----:B------:R-:W-:Y:S01]  /*1d190*/  ULDC.64 UR4, c[0x0][0xa00] ;  /* 0x0002800000047ab9 */ /* 0x000fe20000000a00 */
[C---:B-----5:R-:W-:Y:S01]  /*1d1a0*/  @P3 IADD3 R8, P1, R15.reuse, UR10, RZ ;  /* 0x0000000a0f083c10 */ /* 0x060fe2000ff3e0ff */
[----:B------:R1:W-:Y:S03]  /*1d1b0*/  STL [R1+0x44], R5 ;  /* 0x0000440501007387 */ /* 0x0003e60000100800 */
[----:B------:R-:W-:Y:S01]  /*1d1c0*/  @P3 IADD3.X R9, R14, UR11, RZ, P1, !PT ;  /* 0x0000000b0e093c10 */ /* 0x000fe20008ffe4ff */
[----:B------:R2:W5:Y:S01]  /*1d1d0*/  @P0 LDG.E R0, desc[UR60][R2.64] ;  /* 0x0000003c02000981 */ /* 0x000562000c1e1900 */
        /* <DEDUP_REMOVED lines=9> */
[----:B--2---:R-:W-:-:S04]  /*1d270*/  IADD3 R2, P0, R15, UR4, RZ ;  /* 0x000000040f027c10 */ /* 0x004fc8000ff1e0ff */
[----:B------:R-:W-:Y:S01]  /*1d280*/  IADD3.X R3, R14, UR5, RZ, P0, !PT ;  /* 0x000000050e037c10 */ /* 0x000fe200087fe4ff */
[----:B------:R-:W-:Y:S01]  /*1d290*/  ULDC UR4, c[0x0][0x288] ;  /* 0x0000a20000047ab9 */ /* 0x000fe20000000800 */
[----:B0-----:R-:W-:-:S03]  /*1d2a0*/  IADD3 R4, P0, R15, UR8, RZ ;  /* 0x000000080f047c10 */ /* 0x001fc6000ff1e0ff */
[----:B------:R0:W5:Y:S01]  /*1d2b0*/  @P2 LDG.E R11, desc[UR60][R6.64] ;  /* 0x0000003c060b2981 */ /* 0x000162000c1e1900 */
[----:B-1----:R-:W-:Y:S02]  /*1d2c0*/  IADD3.X R5, R14, UR9, RZ, P0, !PT ;  /* 0x000000090e057c10 */ /* 0x002fe400087fe4ff */
[----:B------:R-:W-:Y:S01]  /*1d2d0*/  ISETP.NE.U32.AND P0, PT, RZ, UR8, PT ;  /* 0x00000008ff007c0c */ /* 0x000fe2000bf05070 */
[----:B------:R-:W2:Y:S03]  /*1d2e0*/  @P1 LDG.E R12, desc[UR60][R2.64] ;  /* 0x0000003c020c1981 */ /* 0x000ea6000c1e1900 */
[----:B------:R-:W-:-:S13]  /*1d2f0*/  ISETP.NE.AND.EX P0, PT, RZ, UR9, PT, P0 ;  /* 0x00000009ff007c0c */ /* 0x000fda000bf05300 */
[----:B------:R0:W5:Y:S04]  /*1d300*/  @P0 LDG.E R10, desc[UR60][R4.64] ;  /* 0x0000003c040a0981 */ /* 0x000168000c1e1900 */
[----:B--2---:R1:W-:Y:S02]  /*1d310*/  STL [R1+0x3c], R12 ;  /* 0x00003c0c01007387 */ /* 0x0043e40000100800 */
[----:B-1----:R-:W-:Y:S01]  /*1d320*/  MOV R12, UR4 ;  /* 0x00000004000c7c02 */ /* 0x002fe20008000f00 */
[----:B------:R-:W-:-:S05]  /*1d330*/  ULDC.64 UR4, c[0x0][0x418] ;  /* 0x0001060000047ab9 */ /* 0x000fca0000000a00 */
[----:B------:R-:W2:Y:S01]  /*1d340*/  @P3 LDG.E R12, desc[UR60][R8.64] ;  /* 0x0000003c080c3981 */ /* 0x000ea2000c1e1900 */
[----:B------:R-:W-:-:S03]  /*1d350*/  UISETP.NE.U32.AND UP0, UPT, UR4, URZ, UPT ;  /* 0x0000003f0400728c */ /* 0x000fc6000bf05070 */
[----:B------:R-:W-:Y:S01]  /*1d360*/  ULDC UR4, c[0x0][0x424] ;  /* 0x0001090000047ab9 */ /* 0x000fe20000000800 */
[----:B------:R-:W-:-:S03]  /*1d370*/  UISETP.NE.AND.EX UP0, UPT, UR5, URZ, UPT, UP0 ;  /* 0x0000003f0500728c */ /* 0x000fc6000bf05300 */
[----:B------:R-:W-:Y:S01]  /*1d380*/  ULDC UR5, c[0x0][0x2f0] ;  /* 0x0000bc0000057ab9 */ /* 0x000fe20000000800 */
[----:B------:R-:W-:Y:S01]  /*1d390*/  USEL UR4, UR4, 0x1, UP0 ;  /* 0x0000000104047887 */ /* 0x000fe20008000000 */
[----:B--2---:R0:W-:Y:S04]  /*1d3a0*/  STL [R1+0x40], R12 ;  /* 0x0000400c01007387 */ /* 0x0041e80000100800 */
[----:B------:R0:W5:Y:S01]  /*1d3b0*/  LDL R13, [R1+0x40] ;  /* 0x00004000010d7983 */ /* 0x0001620000100800 */
[----:B------:R-:W-:-:S03]  /*1d3c0*/  UIMAD UR4, UR4, UR5, URZ ;  /* 0x00000005040472a4 */ /* 0x000fc6000f8e023f */
[----:B------:R-:W-:Y:S02]  /*1d3d0*/  ULDC UR5, c[0x0][0x348] ;  /* 0x0000d20000057ab9 */ /* 0x000fe40000000800 */
[----:B------:R-:W-:Y:S02]  /*1d3e0*/  IMAD.U32 R8, RZ, RZ, UR5 ;  /* 0x00000005ff087e24 */ /* 0x000fe4000f8e00ff */
[----:B------:R-:W-:Y:S01]  /*1d3f0*/  IMAD.U32 R9, RZ, RZ, UR4 ;  /* 0x00000004ff097e24 */ /* 0x000fe2000f8e00ff */
[----:B0-----:R-:W-:Y:S06]  /*1d400*/  @P3 BRA `(.L_x_2943) ;  /* 0x0000000000143947 */ /* 0x001fec0003800000 */
[----:B------:R-:W-:Y:S05]  /*1d410*/  @!P1 BRA `(.L_x_2943) ;  /* 0x0000000000109947 */ /* 0x000fea0003800000 */
[----:B------:R-:W2:Y:S04]  /*1d420*/  LDG.E R12, desc[UR60][R2.64] ;  /* 0x0000003c020c7981 */ /* 0x000ea8000c1e1900 */
[----:B------:R-:W2:Y:S02]  /*1d430*/  LDG.E R2, desc[UR60][R2.64+0x4] ;  /* 0x0000043c02027981 */ /* 0x000ea4000c1e1900 */
[----:B--2--5:R-:W-:-:S05]  /*1d440*/  IMAD.IADD R13, R2, 0x1, -R12 ;  /* 0x00000001020d7824 */ /* 0x024fca00078e0a0c */
[----:B------:R0:W-:Y:S02]  /*1d450*/  STL [R1+0x40], R13 ;  /* 0x0000400d01007387 */ /* 0x0001e40000100800 */
.L_x_2943:
[----:B------:R-:W2:Y:S01]  /*1d460*/  LDL R12, [R1+0x34] ;  /* 0x00003400010c7983 */ /* 0x000ea20000100800 */
[----:B-----5:R-:W-:Y:S01]  /*1d470*/  IADD3 R2, R11, R0, RZ ;  /* 0x000000000b027210 */ /* 0x020fe20007ffe0ff */
[----:B------:R-:W-:Y:S02]  /*1d480*/  ULDC.64 UR4, c[0x0][0xa20] ;  /* 0x0002880000047ab9 */ /* 0x000fe40000000a00 */
[----:B------:R-:W-:Y:S02]  /*1d490*/  ISETP.NE.U32.AND P1, PT, RZ, UR4, PT ;  /* 0x00000004ff007c0c */ /* 0x000fe4000bf25070 */
[----:B------:R1:W-:Y:S02]  /*1d4a0*/  STL [R1+0x20], R2 ;  /* 0x0000200201007387 */ /* 0x0003e40000100800 */
[----:B------:R-:W-:Y:S02]  /*1d4b0*/  ISETP.NE.AND.EX P1, PT, RZ, UR5, PT, P1 ;  /* 0x00000005ff007c0c */ /* 0x000fe4000bf25310 */
[----:B--2---:R1:W-:Y:S11]  /*1d4c0*/  STL [R1+0x18], R12 ;  /* 0x0000180c01007387 */ /* 0x0043f60000100800 */
[----:B------:R-:W-:Y:S05]  /*1d4d0*/  @!P1 BRA `(.L_x_2944) ;  /* 0x0000000000109947 */ /* 0x000fea0003800000 */
[----:B-1----:R-:W-:-:S04]  /*1d4e0*/  IADD3 R2, P1, R15, UR4, RZ ;  /* 0x000000040f027c10 */ /* 0x002fc8000ff3e0ff */
[----:B------:R-:W-:-:S05]  /*1d4f0*/  IADD3.X R3, R14, UR5, RZ, P1, !PT ;  /* 0x000000050e037c10 */ /* 0x000fca0008ffe4ff */
[----:B------:R1:W5:Y:S01]  /*1d500*/  LDG.E R9, desc[UR60][R2.64] ;  /* 0x0000003c02097981 */ /* 0x000362000c1e1900 */
[----:B------:R-:W-:Y:S05]  /*1d510*/  BRA `(.L_x_2945) ;  /* 0x0000000000107947 */ /* 0x000fea0003800000 */
.L_x_2944:
[----:B------:R-:W-:Y:S05]  /*1d520*/  @!P2 BRA `(.L_x_2945) ;  /* 0x00000000000ca947 */ /* 0x000fea0003800000 */
[----:B------:R-:W2:Y:S04]  /*1d530*/  LDG.E R9, desc[UR60][R6.64] ;  /* 0x0000003c06097981 */ /* 0x000ea8000c1e1900 */
[----:B------:R-:W2:Y:S02]  /*1d540*/  LDG.E R6, desc[UR60][R6.64+0x4] ;  /* 0x0000043c06067981 */ /* 0x000ea4000c1e1900 */
[----:B--2---:R-:W-:-:S07]  /*1d550*/  IMAD.IADD R9, R6, 0x1, -R9 ;  /* 0x0000000106097824 */ /* 0x004fce00078e0a09 */
.L_x_2945:
[----:B-1----:R-:W2:Y:S01]  /*1d560*/  @P0 LDG.E R2, desc[UR60][R4.64] ;  /* 0x0000003c04020981 */ /* 0x002ea2000c1e1900 */
[----:B------:R-:W1:Y:S01]  /*1d570*/  LDC R3, c[0x0][0x448] ;  /* 0x00011200ff037b82 */ /* 0x000e620000000800 */
[----:B-----5:R-:W-:Y:S02]  /*1d580*/  IMAD.IADD R0, R9, 0x1, -R0 ;  /* 0x0000000109007824 */ /* 0x020fe400078e0a00 */
[----:B------:R3:W2:Y:S01]  /*1d590*/  @P0 LDG.E R4, desc[UR60][R4.64+0x4] ;  /* 0x0000043c04040981 */ /* 0x0006a2000c1e1900 */
[----:B-1----:R-:W-:-:S13]  /*1d5a0*/  ISETP.NE.AND P1, PT, R3, 0x1, PT ;  /* 0x000000010300780c */ /* 0x002fda0003f25270 */
[----:B---3--:R-:W1:Y:S01]  /*1d5b0*/  @P1 LDC R5, c[0x0][0x450] ;  /* 0x00011400ff051b82 */ /* 0x008e620000000800 */
[----:B------:R-:W-:-:S05]  /*1d5c0*/  IMAD.MOV R9, RZ, RZ, -R0 ;  /* 0x000000ffff097224 */ /* 0x000fca00078e0a00 */
[----:B------:R-:W-:Y:S01]  /*1d5d0*/  VIMNMX R9, RZ, R9, !PT ;  /* 0x00000009ff097248 */ /* 0x000fe20007fe0100 */
[----:B------:R-:W-:Y:S01]  /*1d5e0*/  BSSY B0, `(.L_x_2946) ;  /* 0x0000158000007945 */ /* 0x000fe20003800000 */
[----:B------:R-:W-:Y:S01]  /*1d5f0*/  PLOP3.LUT P5, PT, PT, PT, PT, 0x80, 0x0 ;  /* 0x000000000000781c */ /* 0x000fe20003faf070 */
[----:B--2---:R-:W-:Y:S02]  /*1d600*/  @P0 IMAD.IADD R8, R4, 0x1, -R2 ;  /* 0x0000000104080824 */ /* 0x004fe400078e0a02 */
[----:B------:R-:W2:Y:S01]  /*1d610*/  @P1 LDC R4, c[0x0][0x44c] ;  /* 0x00011300ff041b82 */ /* 0x000ea20000000800 */
[----:B------:R-:W-:-:S05]  /*1d620*/  SHF.L.U32 R2, R17, 0x7, RZ ;  /* 0x0000000711027819 */ /* 0x000fca00000006ff */
[----:B------:R-:W-:-:S04]  /*1d630*/  VIADD R2, R2, 0x7f ;  /* 0x0000007f02027836 */ /* 0x000fc80000000000 */
[----:B------:R-:W-:Y:S02]  /*1d640*/  IMAD.MOV.U32 R3, RZ, RZ, R2 ;  /* 0x000000ffff037224 */ /* 0x000fe400078e0002 */
[----:B--2---:R-:W-:-:S04]  /*1d650*/  @P1 IMAD.HI.U32 R4, R2, R4, RZ ;  /* 0x0000000402041227 */ /* 0x004fc800078e00ff */
[----:B------:R-:W-:Y:S01]  /*1d660*/  IMAD.IADD R2, R0, 0x1, R8 ;  /* 0x0000000100027824 */ /* 0x000fe200078e0208 */
[----:B-1----:R-:W-:-:S04]  /*1d670*/  @P1 SHF.R.U32.HI R3, RZ, R5, R4 ;  /* 0x00000005ff031219 */ /* 0x002fc80000011604 */
[C---:B------:R-:W-:Y:S02]  /*1d680*/  IADD3 R21, R2.reuse, 0x80, -R13 ;  /* 0x0000008002157810 */ /* 0x040fe40007ffe80d */
[----:B------:R-:W-:-:S03]  /*1d690*/  IADD3 R4, R2, 0x7f, RZ ;  /* 0x0000007f02047810 */ /* 0x000fc60007ffe0ff */
[----:B------:R-:W-:Y:S01]  /*1d6a0*/  IMAD.IADD R2, R21, 0x1, R3 ;  /* 0x0000000115027824 */ /* 0x000fe200078e0203 */
[----:B------:R-:W-:-:S04]  /*1d6b0*/  SHF.R.S32.HI R3, RZ, 0x1f, R4 ;  /* 0x0000001fff037819 */ /* 0x000fc80000011404 */
[----:B------:R-:W-:Y:S02]  /*1d6c0*/  LEA.HI R20, R3, R4, RZ, 0x7 ;  /* 0x0000000403147211 */ /* 0x000fe400078f38ff */
[----:B------:R-:W-:-:S04]  /*1d6d0*/  SHF.R.S32.HI R3, RZ, 0x1f, R2 ;  /* 0x0000001fff037819 */ /* 0x000fc80000011402 */
[----:B------:R-:W-:Y:S02]  /*1d6e0*/  LEA.HI R2, R3, R2, RZ, 0x7 ;  /* 0x0000000203027211 */ /* 0x000fe400078f38ff */
[----:B------:R-:W-:Y:S02]  /*1d6f0*/  SHF.R.S32.HI R20, RZ, 0x7, R20 ;  /* 0x00000007ff147819 */ /* 0x000fe40000011414 */
[----:B------:R-:W-:-:S04]  /*1d700*/  SHF.R.S32.HI R2, RZ, 0x7, R2 ;  /* 0x00000007ff027819 */ /* 0x000fc80000011402 */
[----:B------:R-:W-:-:S05]  /*1d710*/  VIMNMX R2, R20, R2, PT ;  /* 0x0000000214027248 */ /* 0x000fca0003fe0100 */
[----:B------:R-:W-:-:S05]  /*1d720*/  IMAD R2, R2, 0x80, -R0 ;  /* 0x0000008002027824 */ /* 0x000fca00078e0a00 */
[----:B------:R-:W-:-:S04]  /*1d730*/  VIMNMX R0, R2, R8, PT ;  /* 0x0000000802007248 */ /* 0x000fc80003fe0100 */
[----:B------:R-:W-:Y:S02]  /*1d740*/  ISETP.GT.AND P1, PT, R0, R9, PT ;  /* 0x000000090000720c */ /* 0x000fe40003f24270 */
[----:B------:R-:W-:-:S11]  /*1d750*/  SHF.R.U32.HI R9, RZ, 0x7, R9 ;  /* 0x00000007ff097819 */ /* 0x000fd60000011609 */
[----:B------:R-:W-:-:S04]  /*1d760*/  @P1 IADD3 R0, R0, 0x7f, RZ ;  /* 0x0000007f00001810 */ /* 0x000fc80007ffe0ff */
[----:B------:R-:W-:Y:S01]  /*1d770*/  @P1 SHF.R.S32.HI R2, RZ, 0x1f, R0 ;  /* 0x0000001fff021819 */ /* 0x000fe20000011400 */
[----:B------:R-:W-:-:S03]  /*1d780*/  IMAD.MOV.U32 R6, RZ, RZ, R9 ;  /* 0x000000ffff067224 */ /* 0x000fc600078e0009 */
[----:B------:R-:W-:-:S04]  /*1d790*/  @P1 LEA.HI R0, R2, R0, RZ, 0x7 ;  /* 0x0000000002001211 */ /* 0x000fc800078f38ff */
[----:B------:R-:W-:-:S04]  /*1d7a0*/  @P1 SHF.R.S32.HI R6, RZ, 0x7, R0 ;  /* 0x00000007ff061819 */ /* 0x000fc80000011400 */
        /* <DEDUP_REMOVED lines=9> */
.L_x_3129:
[----:B--2---:R-:W-:Y:S02]  /*1d840*/  ISETP.NE.AND P0, PT, R14, RZ, PT ;  /* 0x000000ff0e00720c */ /* 0x004fe40003f05270 */
[----:B------:R-:W-:-:S11]  /*1d850*/  PLOP3.LUT P2, PT, PT, PT, PT, 0x8, 0x0 ;  /* 0x000000000000781c */ /* 0x000fd60003f4e170 */
[----:B------:R-:W-:Y:S05]  /*1d860*/  @P0 BRA `(.L_x_2949) ;  /* 0x00000000000c0947 */ /* 0x000fea0003800000 */
[----:B------:R-:W-:-:S03]  /*1d870*/  UMOV UR4, 0xffffffff ;  /* 0xffffffff00047882 */ /* 0x000fc60000000000 */
[----:B------:R-:W-:Y:S05]  /*1d880*/  BRA.DIV UR4, `(.L_x_2950) ;  /* 0x0000007204ec7947 */ /* 0x000fea000b800000 */
[----:B------:R-:W-:-:S13]  /*1d890*/  ELECT P2, URZ, PT ;  /* 0x00000000003f782f */ /* 0x000fda0003840000 */
.L_x_2949:
[----:B-1----:R-:W2:Y:S04]  /*1d8a0*/  LDL R2, [R1+0x50] ;  /* 0x0000500001027983 */ /* 0x002ea80000100800 */
[----:B------:R-:W3:Y:S01]  /*1d8b0*/  LDL R4, [R1+0x4] ;  /* 0x0000040001047983 */ /* 0x000ee20000100800 */
        /* <DEDUP_REMOVED lines=8> */
.L_x_3132:
[----:B------:R-:W-:Y:S05]  /*1d940*/  BSYNC B1 ;  /* 0x0000000000017941 */ /* 0x000fea0003800000 */
.L_x_2951:
[----:B------:R-:W-:Y:S04]  /*1d950*/  BSSY B1, `(.L_x_2953) ;  /* 0x0000085000017945 */ /* 0x000fe80003800000 */
[----:B------:R-:W-:Y:S05]  /*1d960*/  @!P2 BRA `(.L_x_2954) ;  /* 0x00000008000ca947 */ /* 0x000fea0003800000 */
[----:B------:R-:W2:Y:S04]  /*1d970*/  LDL R7, [R1+0x4] ;  /* 0x0000040001077983 */ /* 0x000ea80000100800 */
        /* <DEDUP_REMOVED lines=10> */
.L_x_3133:
[----:B------:R-:W-:Y:S05]  /*1da20*/  BSYNC B2 ;  /* 0x0000000000027941 */ /* 0x000fea0003800000 */
.L_x_2955:
        /* <DEDUP_REMOVED lines=8> */
.L_x_2958:
[----:B------:R-:W-:Y:S05]  /*1dab0*/  BSYNC B2 ;  /* 0x0000000000027941 */ /* 0x000fea0003800000 */
.L_x_2957:
[----:B------:R-:W3:Y:S04]  /*1dac0*/  LDL R5, [R1+0x4] ;  /* 0x0000040001057983 */ /* 0x000ee80000100800 */
[----:B--2---:R-:W3:Y:S01]  /*1dad0*/  LDL R2, [R1+0x10] ;  /* 0x0000100001027983 */ /* 0x004ee20000100800 */
[----:B------:R-:W-:Y:S01]  /*1dae0*/  IMAD.MOV.U32 R11, RZ, RZ, RZ ;  /* 0x000000ffff0b7224 */ /* 0x000fe200078e00ff */
[----:B------:R-:W-:Y:S01]  /*1daf0*/  UIADD3 UR4, UP0, UR36, 0x570, URZ ;  /* 0x0000057024047890 */ /* 0x000fe2000ff1e03f */
[----:B------:R-:W-:Y:S01]  /*1db00*/  IMAD R3, R6, 0x80, R10 ;  /* 0x0000008006037824 */ /* 0x000fe200078e020a */
[----:B------:R-:W-:Y:S01]  /*1db10*/  PLOP3.LUT P0, PT, PT, PT, PT, 0x80, 0x0 ;  /* 0x000000000000781c */ /* 0x000fe20003f0f070 */
[----:B------:R-:W-:Y:S01]  /*1db20*/  UMOV UR6, 0x0 ;  /* 0x0000000000067882 */ /* 0x000fe20000000000 */
[----:B------:R-:W-:Y:S01]  /*1db30*/  R2UR UR10, R11 ;  /* 0x000000000b0a72ca */ /* 0x000fe200000e0000 */
[----:B------:R-:W-:Y:S01]  /*1db40*/  UIADD3.X UR5, URZ, UR37, URZ, UP0, !UPT ;  /* 0x000000253f057290 */ /* 0x000fe200087fe43f */
[----:B------:R-:W-:Y:S01]  /*1db50*/  IADD3 R3, R3, -0x80, RZ ;  /* 0xffffff8003037810 */ /* 0x000fe20007ffe0ff */
[----:B------:R-:W-:Y:S01]  /*1db60*/  UMOV UR7, 0x12f00000 ;  /* 0x12f0000000077882 */ /* 0x000fe20000000000 */
[----:B---3--:R-:W-:-:S02]  /*1db70*/  IMAD R7, R2, 0xc000, R5 ;  /* 0x0000c00002077824 */ /* 0x008fc400078e0205 */
[----:B------:R-:W-:Y:S02]  /*1db80*/  VIADD R2, R4, 0x34890 ;  /* 0x0003489004027836 */ /* 0x000fe40000000000 */
[----:B------:R-:W-:-:S07]  /*1db90*/  VIADD R5, R7, 0x1c400 ;  /* 0x0001c40007057836 */ /* 0x000fce0000000000 */
.L_x_2959:
        /* <DEDUP_REMOVED lines=16> */
.L_x_2960:
        /* <DEDUP_REMOVED lines=15> */
.L_x_2961:
        /* <DEDUP_REMOVED lines=13> */
.L_x_3134:
[----:B------:R-:W-:Y:S05]  /*1de60*/  BSYNC B2 ;  /* 0x0000000000027941 */ /* 0x000fea0003800000 */
.L_x_2962:
[----:B------:R-:W-:Y:S01]  /*1de70*/  BSSY B2, `(.L_x_2964) ;  /* 0x000000a000027945 */ /* 0x000fe20003800000 */
[----:B------:R-:W-:Y:S02]  /*1de80*/  IMAD.MOV.U32 R12, RZ, RZ, 0x0 ;  /* 0x00000000ff0c7424 */ /* 0x000fe400078e00ff */
[----:B0-----:R-:W-:Y:S01]  /*1de90*/  IMAD.MOV.U32 R13, RZ, RZ, 0x12f00000 ;  /* 0x12f00000ff0d7424 */ /* 0x001fe200078e00ff */
[----:B------:R-:W-:Y:S06]  /*1dea0*/  @P4 BRA `(.L_x_2965) ;  /* 0x0000000000184947 */ /* 0x000fec0003800000 */
[----:B------:R-:W3:Y:S02]  /*1deb0*/  LDL R2, [R1+0x8] ;  /* 0x0000080001027983 */ /* 0x000ee40000100800 */
[----:B---3--:R-:W-:Y:S02]  /*1dec0*/  LOP3.LUT P0, RZ, R2, 0x1, RZ, 0xc0, !PT ;  /* 0x0000000102ff7812 */ /* 0x008fe4000780c0ff */
[----:B------:R-:W-:-:S04]  /*1ded0*/  MOV R2, 0x8000 ;  /* 0x0000800000027802 */ /* 0x000fc80000000f00 */
[----:B------:R0:W-:Y:S07]  /*1dee0*/  SYNCS.ARRIVE.TRANS64 RZ, [R4+URZ+0x348b0], R2 ;  /* 0x0348b00204ff79a7 */ /* 0x0001ee000800003f */
[----:B------:R-:W-:Y:S05]  /*1def0*/  @!P0 BRA `(.L_x_2965) ;  /* 0x0000000000048947 */ /* 0x000fea0003800000 */
[----:B------:R-:W-:Y:S01]  /*1df00*/  BPT.TRAP 0x1 ;  /* 0x000000040000795c */ /* 0x000fe20000300000 */
.L_x_2965:
[----:B------:R-:W-:Y:S05]  /*1df10*/  BSYNC B2 ;  /* 0x0000000000027941 */ /* 0x000fea0003800000 */
.L_x_2964:
[----:B------:R-:W3:Y:S04]  /*1df20*/  LDL R5, [R1+0x4] ;  /* 0x0000040001057983 */ /* 0x000ee80000100800 */
[----:B0-----:R-:W4:Y:S01]  /*1df30*/  LDL R2, [R1+0x10] ;  /* 0x0000100001027983 */ /* 0x001f220000100800 */
[----:B------:R-:W-:Y:S01]  /*1df40*/  R2UR UR10, R11 ;  /* 0x000000000b0a72ca */ /* 0x000fe200000e0000 */
[----:B------:R-:W-:Y:S01]  /*1df50*/  UIADD3 UR4, UP0, UR36, 0x670, URZ ;  /* 0x0000067024047890 */ /* 0x000fe2000ff1e03f */
[----:B------:R-:W-:Y:S01]  /*1df60*/  R2UR UR6, R12 ;  /* 0x000000000c0672ca */ /* 0x000fe200000e0000 */
[----:B-12---:R-:W-:Y:S01]  /*1df70*/  VIADD R4, R4, 0x348b0 ;  /* 0x000348b004047836 */ /* 0x006fe20000000000 */
[----:B------:R-:W-:Y:S01]  /*1df80*/  R2UR UR7, R13 ;  /* 0x000000000d0772ca */ /* 0x000fe200000e0000 */
[----:B------:R-:W-:Y:S01]  /*1df90*/  UIADD3.X UR5, URZ, UR37, URZ, UP0, !UPT ;  /* 0x000000253f057290 */ /* 0x000fe200087fe43f */
[----:B------:R-:W-:Y:S01]  /*1dfa0*/  PLOP3.LUT P0, PT, PT, PT, PT, 0x80, 0x0 ;  /* 0x000000000000781c */ /* 0x000fe20003f0f070 */
[----:B---3--:R-:W-:-:S04]  /*1dfb0*/  VIADD R5, R5, 0x400 ;  /* 0x0000040005057836 */ /* 0x008fc80000000000 */
[----:B----4-:R-:W-:-:S08]  /*1dfc0*/  IMAD R2, R2, 0x8000, R5 ;  /* 0x0000800002027824 */ /* 0x010fd000078e0205 */
.L_x_2966:
        /* <DEDUP_REMOVED lines=11> */
[----:B------:R-:W-:Y:S02]  /*1e080*/  MOV R2, 0x6000 ;  /* 0x0000600000027802 */ /* 0x000fe40000000f00 */
[----:B------:R-:W-:Y:S02]  /*1e090*/  R2UR UR10, R14 ;  /* 0x000000000e0a72ca */ /* 0x000fe400000e0000 */
[----:B------:R-:W-:Y:S02]  /*1e0a0*/  R2UR UR6, R12 ;  /* 0x000000000c0672ca */ /* 0x000fe400000e0000 */
[----:B------:R-:W-:Y:S02]  /*1e0b0*/  R2UR UR7, R13 ;  /* 0x000000000d0772ca */ /* 0x000fe400000e0000 */
[----:B------:R-:W-:Y:S01]  /*1e0c0*/  PLOP3.LUT P0, PT, PT, PT, PT, 0x80, 0x0 ;  /* 0x000000000000781c */ /* 0x000fe20003f0f070 */
[----:B--2---:R-:W-:-:S04]  /*1e0d0*/  IMAD R2, R7, R2, 0x2000 ;  /* 0x0000200007027424 */ /* 0x004fc800078e0202 */
[----:B------:R-:W-:-:S04]  /*1e0e0*/  IMAD R2, R7, -0x2000, R2 ;  /* 0xffffe00007027824 */ /* 0x000fc800078e0202 */
[----:B------:R-:W-:-:S07]  /*1e0f0*/  IMAD R2, R2, 0x2, R5 ;  /* 0x0000000202027824 */ /* 0x000fce00078e0205 */
.L_x_2967:
        /* <DEDUP_REMOVED lines=10> */
.L_x_2954:
[----:B------:R-:W-:Y:S05]  /*1e1a0*/  BSYNC B1 ;  /* 0x0000000000017941 */ /* 0x000fea0003800000 */
.L_x_2953:
[----:B------:R-:W1:Y:S04]  /*1e1b0*/  LDL.LU R7, [R1+0x10] ;  /* 0x0000100001077983 */ /* 0x000e680000300800 */
[----:B------:R-:W2:Y:S01]  /*1e1c0*/  LDL.LU R5, [R1+0x24] ;  /* 0x0000240001057983 */ /* 0x000ea20000300800 */
[----:B------:R-:W-:Y:S01]  /*1e1d0*/  PLOP3.LUT P5, PT, PT, PT, PT, 0x8, 0x0 ;  /* 0x000000000000781c */ /* 0x000fe20003fae170 */
[----:B-1----:R-:W-:Y:S02]  /*1e1e0*/  VIADD R2, R7, 0x1 ;  /* 0x0000000107027836 */ /* 0x002fe40000000000 */
        /* <DEDUP_REMOVED lines=9> */
.L_x_2983:
[----:B------:R-:W-:Y:S05]  /*1e280*/  YIELD ;  /* 0x0000000000007946 */ /* 0x000fea0003800000 */
[----:B------:R-:W-:Y:S04]  /*1e290*/  BSSY B1, `(.L_x_2968) ;  /* 0x0000080000017945 */ /* 0x000fe80003800000 */
[----:B--2---:R-:W-:Y:S05]  /*1e2a0*/  @!P2 BRA `(.L_x_2969) ;  /* 0x0000000400f8a947 */ /* 0x004fea0003800000 */
[----:B-1----:R-:W2:Y:S04]  /*1e2b0*/  LDL R5, [R1+0x4] ;  /* 0x0000040001057983 */ /* 0x002ea80000100800 */
[----:B------:R-:W2:Y:S04]  /*1e2c0*/  LDL R4, [R1+0x10] ;  /* 0x0000100001047983 */ /* 0x000ea80000100800 */
[----:B------:R-:W3:Y:S01]  /*1e2d0*/  LDL R3, [R1+0x24] ;  /* 0x0000240001037983 */ /* 0x000ee20000100800 */
[----:B------:R-:W-:Y:S01]  /*1e2e0*/  BSSY B2, `(.L_x_2970) ;  /* 0x0000008000027945 */ /* 0x000fe20003800000 */
[----:B------:R-:W1:Y:S02]  /*1e2f0*/  S2R R2, SR_TID.X ;  /* 0x0000000000027919 */ /* 0x000e640000002100 */
[----:B-1----:R-:W-:-:S04]  /*1e300*/  LOP3.LUT R2, R2, 0x7f, RZ, 0xc0, !PT ;  /* 0x0000007f02027812 */ /* 0x002fc800078ec0ff */
[----:B------:R-:W-:Y:S02]  /*1e310*/  ISETP.NE.AND P1, PT, R2, RZ, PT ;  /* 0x000000ff0200720c */ /* 0x000fe40003f25270 */
[----:B--2---:R-:W-:Y:S02]  /*1e320*/  LEA R6, R4, R5, 0x3 ;  /* 0x0000000504067211 */ /* 0x004fe400078e18ff */
[----:B---3--:R-:W-:-:S04]  /*1e330*/  SHF.L.U32 R5, R3, 0x1f, RZ ;  /* 0x0000001f03057819 */ /* 0x008fc800000006ff */
[----:B------:R-:W1:Y:S02]  /*1e340*/  SYNCS.PHASECHK.TRANS64.TRYWAIT P0, [R6+URZ+0x348a0], R5 ;  /* 0x0348a005060075a7 */ /* 0x000e64000800017f */
[----:B-1----:R-:W-:Y:S05]  /*1e350*/  @!P0 BRA `(.L_x_2971) ;  /* 0x00000068009c8947 */ /* 0x002fea0003800000 */
.L_x_3135:
[----:B------:R-:W-:Y:S05]  /*1e360*/  BSYNC B2 ;  /* 0x0000000000027941 */ /* 0x000fea0003800000 */
.L_x_2970:
        /* <DEDUP_REMOVED lines=8> */
.L_x_2973:
[----:B------:R-:W-:Y:S05]  /*1e3f0*/  BSYNC B2 ;  /* 0x0000000000027941 */ /* 0x000fea0003800000 */
.L_x_2972:
[----:B------:R-:W3:Y:S04]  /*1e400*/  LDL R3, [R1+0x4] ;  /* 0x0000040001037983 */ /* 0x000ee80000100800 */
        /* <DEDUP_REMOVED lines=8> */
[----:B---3--:R-:W-:Y:S01]  /*1e490*/  IMAD R4, R2, 0xc000, R3 ;  /* 0x0000c00002047824 */ /* 0x008fe200078e0203 */
[----:B------:R-:W-:Y:S01]  /*1e4a0*/  IADD3 R2, R6, 0x34890, RZ ;  /* 0x0003489006027810 */ /* 0x000fe20007ffe0ff */
[----:B------:R-:W-:-:S02]  /*1e4b0*/  IMAD R3, R7, 0x80, R10 ;  /* 0x0000008007037824 */ /* 0x000fc400078e020a */
[----:B------:R-:W-:-:S09]  /*1e4c0*/  VIADD R8, R4, 0x1c400 ;  /* 0x0001c40004087836 */ /* 0x000fd20000000000 */
.L_x_2974:
        /* <DEDUP_REMOVED lines=16> */
.L_x_2975:
        /* <DEDUP_REMOVED lines=10> */
[----:B------:R-:W-:Y:S01]  /*1e670*/  IADD3 R4, R4, 0x24400, RZ ;  /* 0x0002440004047810 */ /* 0x000fe20007ffe0ff */
[----:B------:R-:W-:Y:S01]  /*1e680*/  UMOV UR6, 0x0 ;  /* 0x0000000000067882 */ /* 0x000fe20000000000 */
[----:B------:R-:W-:Y:S01]  /*1e690*/  PLOP3.LUT P0, PT, PT, PT, PT, 0x80, 0x0 ;  /* 0x000000000000781c */ /* 0x000fe20003f0f070 */
[----:B------:R-:W-:Y:S01]  /*1e6a0*/  UMOV UR7, 0x12f00000 ;  /* 0x12f0000000077882 */ /* 0x000fe20000000000 */
[----:B------:R-:W-:-:S11]  /*1e6b0*/  UMOV UR10, 0x80 ;  /* 0x00000080000a7882 */ /* 0x000fd60000000000 */
.L_x_2976:
        /* <DEDUP_REMOVED lines=13> */
.L_x_3136:
[----:B------:R-:W-:Y:S05]  /*1e790*/  BSYNC B2 ;  /* 0x0000000000027941 */ /* 0x000fea0003800000 */
.L_x_2977:
[----:B------:R-:W-:Y:S01]  /*1e7a0*/  BSSY B2, `(.L_x_2979) ;  /* 0x000000a000027945 */ /* 0x000fe20003800000 */
[----:B------:R-:W-:Y:S02]  /*1e7b0*/  IMAD.MOV.U32 R4, RZ, RZ, 0x0 ;  /* 0x00000000ff047424 */ /* 0x000fe400078e00ff */
[----:B-12---:R-:W-:Y:S01]  /*1e7c0*/  IMAD.MOV.U32 R5, RZ, RZ, 0x12f00000 ;  /* 0x12f00000ff057424 */ /* 0x006fe200078e00ff */
[----:B------:R-:W-:Y:S06]  /*1e7d0*/  @P1 BRA `(.L_x_2980) ;  /* 0x0000000000181947 */ /* 0x000fec0003800000 */
[----:B------:R-:W2:Y:S02]  /*1e7e0*/  LDL R2, [R1+0x8] ;  /* 0x0000080001027983 */ /* 0x000ea40000100800 */
[----:B--2---:R-:W-:Y:S01]  /*1e7f0*/  LOP3.LUT P0, RZ, R2, 0x1, RZ, 0xc0, !PT ;  /* 0x0000000102ff7812 */ /* 0x004fe2000780c0ff */
[----:B------:R-:W-:-:S04]  /*1e800*/  IMAD.MOV.U32 R2, RZ, RZ, 0x8000 ;  /* 0x00008000ff027424 */ /* 0x000fc800078e00ff */
[----:B------:R1:W-:Y:S08]  /*1e810*/  SYNCS.ARRIVE.TRANS64 RZ, [R6+URZ+0x348b0], R2 ;  /* 0x0348b00206ff79a7 */ /* 0x0003f0000800003f */
[----:B------:R-:W-:Y:S05]  /*1e820*/  @!P0 BRA `(.L_x_2980) ;  /* 0x0000000000048947 */ /* 0x000fea0003800000 */
[----:B------:R-:W-:Y:S01]  /*1e830*/  BPT.TRAP 0x1 ;  /* 0x000000040000795c */ /* 0x000fe20000300000 */
.L_x_2980:
[----:B------:R-:W-:Y:S05]  /*1e840*/  BSYNC B2 ;  /* 0x0000000000027941 */ /* 0x000fea0003800000 */
.L_x_2979:
[----:B-1----:R-:W2:Y:S04]  /*1e850*/  LDL R2, [R1+0x4] ;  /* 0x0000040001027983 */ /* 0x002ea80000100800 */
        /* <DEDUP_REMOVED lines=10> */
.L_x_2981:
        /* <DEDUP_REMOVED lines=10> */
[----:B------:R-:W-:Y:S01]  /*1e9a0*/  R2UR UR10, R12 ;  /* 0x000000000c0a72ca */ /* 0x000fe200000e0000 */
[----:B------:R-:W-:Y:S01]  /*1e9b0*/  VIADD R2, R2, 0x4000 ;  /* 0x0000400002027836 */ /* 0x000fe20000000000 */
[----:B------:R-:W-:Y:S02]  /*1e9c0*/  R2UR UR6, R4 ;  /* 0x00000000040672ca */ /* 0x000fe400000e0000 */
[----:B------:R-:W-:Y:S02]  /*1e9d0*/  R2UR UR7, R5 ;  /* 0x00000000050772ca */ /* 0x000fe400000e0000 */
[----:B------:R-:W-:-:S13]  /*1e9e0*/  PLOP3.LUT P0, PT, PT, PT, PT, 0x80, 0x0 ;  /* 0x000000000000781c */ /* 0x000fda0003f0f070 */
.L_x_2982:
        /* <DEDUP_REMOVED lines=10> */
.L_x_2969:
[----:B------:R-:W-:Y:S05]  /*1ea90*/  BSYNC B1 ;  /* 0x0000000000017941 */ /* 0x000fea0003800000 */
.L_x_2968:
[----:B-1----:R-:W2:Y:S04]  /*1eaa0*/  LDL.LU R5, [R1+0x10] ;  /* 0x0000100001057983 */ /* 0x002ea80000300800 */
[----:B------:R-:W3:Y:S01]  /*1eab0*/  LDL.LU R4, [R1+0x24] ;  /* 0x0000240001047983 */ /* 0x000ee20000300800 */
[----:B--2---:R-:W-:-:S04]  /*1eac0*/  IADD3 R2, R5, 0x1, RZ ;  /* 0x0000000105027810 */ /* 0x004fc80007ffe0ff */
        /* <DEDUP_REMOVED lines=9> */
.L_x_2947:
[----:B------:R-:W-:Y:S05]  /*1eb60*/  BSYNC B0 ;  /* 0x0000000000007941 */ /* 0x000fea0003800000 */
.L_x_2946:
[----:B------:R-:W3:Y:S01]  /*1eb70*/  LDC R0, c[0x0][0x448] ;  /* 0x00011200ff007b82 */ /* 0x000ee20000000800 */
[----:B------:R-:W-:Y:S05]  /*1eb80*/  @!P5 WARPSYNC.ALL ;  /* 0x000000000000d948 */ /* 0x000fea0003800000 */
[----:B------:R-:W-:Y:S02]  /*1eb90*/  BSSY B7, `(.L_x_2984) ;  /* 0x0000447000077945 */ /* 0x000fe40003800000 */
[----:B------:R-:W-:Y:S01]  /*1eba0*/  @!P5 BAR.SYNC.DEFER_BLOCKING 0xc, 0x180 ;  /* 0x030600000000db1d */ /* 0x000fe20000010000 */
[----:B---3--:R-:W-:Y:S02]  /*1ebb0*/  ISETP.NE.AND P0, PT, R0, 0x1, PT ;  /* 0x000000010000780c */ /* 0x008fe40003f05270 */
[----:B------:R-:W-:-:S11]  /*1ebc0*/  LEA R0, R17, 0x7f, 0x7 ;  /* 0x0000007f11007811 */ /* 0x000fd600078e38ff */
[----:B--2---:R-:W2:Y:S08]  /*1ebd0*/  @P0 LDC R2, c[0x0][0x44c] ;  /* 0x00011300ff020b82 */ /* 0x004eb00000000800 */
[----:B-1----:R-:W1:Y:S01]  /*1ebe0*/  @P0 LDC R3, c[0x0][0x450] ;  /* 0x00011400ff030b82 */ /* 0x002e620000000800 */
[----:B--2---:R-:W-:-:S05]  /*1ebf0*/  @P0 IMAD.HI.U32 R2, R0, R2, RZ ;  /* 0x0000000200020227 */ /* 0x004fca00078e00ff */
[----:B-1----:R-:W-:-:S05]  /*1ec00*/  @P0 SHF.R.U32.HI R0, RZ, R3, R2 ;  /* 0x00000003ff000219 */ /* 0x002fca0000011602 */
[----:B------:R-:W-:-:S05]  /*1ec10*/  IMAD.IADD R0, R21, 0x1, R0 ;  /* 0x0000000115007824 */ /* 0x000fca00078e0200 */
[----:B------:R-:W-:-:S04]  /*1ec20*/  SHF.R.S32.HI R2, RZ, 0x1f, R0 ;  /* 0x0000001fff027819 */ /* 0x000fc80000011400 */
[----:B------:R-:W-:-:S04]  /*1ec30*/  LEA.HI R0, R2, R0, RZ, 0x7 ;  /* 0x0000000002007211 */ /* 0x000fc800078f38ff */
[----:B------:R-:W-:-:S04]  /*1ec40*/  SHF.R.S32.HI R0, RZ, 0x7, R0 ;  /* 0x00000007ff007819 */ /* 0x000fc80000011400 */
[----:B------:R-:W-:-:S04]  /*1ec50*/  VIMNMX R4, R20, R0, PT ;  /* 0x0000000014047248 */ /* 0x000fc80003fe0100 */
[----:B------:R-:W-:Y:S01]  /*1ec60*/  ISETP.GT.AND P0, PT, R4, RZ, PT ;  /* 0x000000ff0400720c */ /* 0x000fe20003f04270 */
[----:B------:R1:W-:-:S12]  /*1ec70*/  STL [R1+0x38], R4 ;  /* 0x0000380401007387 */ /* 0x0003d80000100800 */
[----:B-1----:R-:W-:Y:S05]  /*1ec80*/  @P0 BRA `(.L_x_2985) ;  /* 0x0000000000440947 */ /* 0x002fea0003800000 */
[----:B------:R-:W1:Y:S02]  /*1ec90*/  S2R R4, SR_TID.X ;  /* 0x0000000000047919 */ /* 0x000e640000002100 */
[----:B-1----:R-:W-:-:S04]  /*1eca0*/  LOP3.LUT R4, R4, 0x7f, RZ, 0xc0, !PT ;  /* 0x0000007f04047812 */ /* 0x002fc800078ec0ff */
[----:B------:R-:W-:-:S13]  /*1ecb0*/  ISETP.NE.AND P1, PT, R4, RZ, PT ;  /* 0x000000ff0400720c */ /* 0x000fda0003f25270 */
[----:B------:R-:W-:Y:S05]  /*1ecc0*/  @P1 BRA `(.L_x_2986) ;  /* 0x0000004000cc1947 */ /* 0x000fea0003800000 */
[----:B------:R-:W1:Y:S01]  /*1ecd0*/  S2R R3, SR_LANEID ;  /* 0x0000000000037919 */ /* 0x000e620000000000 */
[----:B------:R-:W-:Y:S02]  /*1ece0*/  VOTEU.ANY UR4, UPT, PT ;  /* 0x0000000000047886 */ /* 0x000fe400038e0100 */
[----:B------:R-:W1:Y:S08]  /*1ecf0*/  FLO.U32 R0, UR4 ;  /* 0x0000000400007d00 */ /* 0x000e7000080e0000 */
[----:B------:R-:W2:Y:S01]  /*1ed00*/  POPC R4, UR4 ;  /* 0x0000000400047d09 */ /* 0x000ea20008000000 */
[----:B-1----:R-:W-:-:S02]  /*1ed10*/  ISETP.EQ.U32.AND P0, PT, R0, R3, PT ;  /* 0x000000030000720c */ /* 0x002fc40003f02070 */
[----:B------:R-:W2:Y:S11]  /*1ed20*/  LDC.64 R2, c[0x0][0xc60] ;  /* 0x00031800ff027b82 */ /* 0x000eb60000000a00 */
[----:B--2---:R-:W2:Y:S01]  /*1ed30*/  @P0 ATOMG.E.ADD.STRONG.GPU PT, R3, desc[UR60][R2.64], R4 ;  /* 0x00000004020309a8 */ /* 0x004ea200081ee1fc */
[----:B------:R-:W1:Y:S02]  /*1ed40*/  S2R R5, SR_LTMASK ;  /* 0x0000000000057919 */ /* 0x000e640000003900 */
[----:B-1----:R-:W-:-:S06]  /*1ed50*/  LOP3.LUT R5, R5, UR4, RZ, 0xc0, !PT ;  /* 0x0000000405057c12 */ /* 0x002fcc000f8ec0ff */
[----:B------:R-:W1:Y:S01]  /*1ed60*/  POPC R5, R5 ;  /* 0x0000000500057309 */ /* 0x000e620000000000 */
[----:B--2---:R-:W1:Y:S02]  /*1ed70*/  SHFL.IDX PT, R0, R3, R0, 0x1f ;  /* 0x00001f0003007589 */ /* 0x004e6400000e0000 */
[----:B-1----:R-:W-:Y:S01]  /*1ed80*/  IADD3 R16, R0, UR39, R5 ;  /* 0x0000002700107c10 */ /* 0x002fe2000fffe005 */
[----:B------:R-:W-:Y:S06]  /*1ed90*/  BRA `(.L_x_2986) ;  /* 0x0000004000987947 */ /* 0x000fec0003800000 */
.L_x_2985:
        /* <DEDUP_REMOVED lines=9> */
[----:B------:R-:W-:Y:S01]  /*1ee30*/  MOV R4, UR6 ;  /* 0x0000000600047c02 */ /* 0x000fe20008000f00 */
[----:B------:R-:W-:Y:S01]  /*1ee40*/  IMAD.U32 R5, RZ, RZ, UR7 ;  /* 0x00000007ff057e24 */ /* 0x000fe2000f8e00ff */
[----:B------:R-:W1:Y:S01]  /*1ee50*/  LDC.64 R2, c[0x4][R2] ;  /* 0x0100000002027b82 */ /* 0x000e620000000a00 */
[----:B------:R-:W-:Y:S01]  /*1ee60*/  IMAD.U32 R6, RZ, RZ, UR8 ;  /* 0x00000008ff067e24 */ /* 0x000fe2000f8e00ff */
[----:B------:R-:W-:Y:S01]  /*1ee70*/  MOV R10, UR4 ;  /* 0x00000004000a7c02 */ /* 0x000fe20008000f00 */
[----:B------:R-:W-:Y:S01]  /*1ee80*/  IMAD.U32 R7, RZ, RZ, UR9 ;  /* 0x00000009ff077e24 */ /* 0x000fe2000f8e00ff */
[----:B0-----:R-:W-:Y:S01]  /*1ee90*/  MOV R13, RZ ;  /* 0x000000ff000d7202 */ /* 0x001fe20000000f00 */
[----:B------:R-:W-:-:S02]  /*1eea0*/  IMAD.U32 R11, RZ, RZ, UR5 ;  /* 0x00000005ff0b7e24 */ /* 0x000fc4000f8e00ff */
[----:B------:R-:W-:Y:S02]  /*1eeb0*/  IMAD.MOV.U32 R8, RZ, RZ, 0x70 ;  /* 0x00000070ff087424 */ /* 0x000fe400078e00ff */
[----:B------:R-:W-:-:S07]  /*1eec0*/  IMAD.MOV.U32 R12, RZ, RZ, 0x1 ;  /* 0x00000001ff0c7424 */ /* 0x000fce00078e00ff */
[----:B------:R-:W-:-:S07]  /*1eed0*/  LEPC R20, `(.L_x_2988) ;  /* 0x000000001014794e */ /* 0x000fce0000000000 */
[----:B-1----:R-:W-:Y:S05]  /*1eee0*/  CALL.ABS.NOINC R2 ;  /* 0x0000000002007343 */ /* 0x002fea0003c00000 */
.L_x_2988:
[----:B------:R-:W-:Y:S05]  /*1eef0*/  BSYNC B6 ;  /* 0x0000000000067941 */ /* 0x000fea0003800000 */
.L_x_2987:
        /* <DEDUP_REMOVED lines=12> */
[----:B------:R-:W-:Y:S01]  /*1efc0*/  IMAD.U32 R5, RZ, RZ, UR7 ;  /* 0x00000007ff057e24 */ /* 0x000fe2000f8e00ff */
[----:B------:R-:W-:Y:S01]  /*1efd0*/  MOV R8, 0x70 ;  /* 0x0000007000087802 */ /* 0x000fe20000000f00 */
[----:B------:R-:W-:Y:S02]  /*1efe0*/  IMAD.U32 R7, RZ, RZ, UR9 ;  /* 0x00000009ff077e24 */ /* 0x000fe4000f8e00ff */
[----:B------:R-:W-:-:S02]  /*1eff0*/  IMAD.U32 R10, RZ, RZ, UR4 ;  /* 0x00000004ff0a7e24 */ /* 0x000fc4000f8e00ff */
[----:B------:R-:W-:Y:S02]  /*1f000*/  IMAD.U32 R11, RZ, RZ, UR5 ;  /* 0x00000005ff0b7e24 */ /* 0x000fe4000f8e00ff */
[----:B------:R-:W-:Y:S02]  /*1f010*/  IMAD.MOV.U32 R12, RZ, RZ, 0x1 ;  /* 0x00000001ff0c7424 */ /* 0x000fe400078e00ff */
[----:B01----:R-:W-:-:S07]  /*1f020*/  IMAD.MOV.U32 R13, RZ, RZ, RZ ;  /* 0x000000ffff0d7224 */ /* 0x003fce00078e00ff */
[----:B------:R-:W-:-:S07]  /*1f030*/  LEPC R20, `(.L_x_2991) ;  /* 0x000000001014794e */ /* 0x000fce0000000000 */
[----:B--2---:R-:W-:Y:S05]  /*1f040*/  CALL.ABS.NOINC R2 ;  /* 0x0000000002007343 */ /* 0x004fea0003c00000 */
.L_x_2991:
        /* <DEDUP_REMOVED lines=9> */
[----:B------:R-:W-:Y:S02]  /*1f0e0*/  IMAD.U32 R7, RZ, RZ, UR7 ;  /* 0x00000007ff077e24 */ /* 0x000fe4000f8e00ff */
[----:B------:R-:W-:-:S02]  /*1f0f0*/  IMAD.U32 R10, RZ, RZ, UR8 ;  /* 0x00000008ff0a7e24 */ /* 0x000fc4000f8e00ff */
[----:B------:R-:W-:Y:S02]  /*1f100*/  IMAD.MOV.U32 R8, RZ, RZ, 0x70 ;  /* 0x00000070ff087424 */ /* 0x000fe400078e00ff */
[----:B------:R-:W-:Y:S02]  /*1f110*/  IMAD.MOV.U32 R12, RZ, RZ, 0x1 ;  /* 0x00000001ff0c7424 */ /* 0x000fe400078e00ff */
[----:B------:R-:W-:-:S07]  /*1f120*/  IMAD.MOV.U32 R13, RZ, RZ, RZ ;  /* 0x000000ffff0d7224 */ /* 0x000fce00078e00ff */
[----:B------:R-:W-:-:S07]  /*1f130*/  LEPC R20, `(.L_x_2990) ;  /* 0x000000001014794e */ /* 0x000fce0000000000 */
[----:B0-----:R-:W-:Y:S05]  /*1f140*/  CALL.ABS.NOINC R2 ;  /* 0x0000000002007343 */ /* 0x001fea0003c00000 */
.L_x_2990:
[----:B------:R-:W-:Y:S05]  /*1f150*/  BSYNC B6 ;  /* 0x0000000000067941 */ /* 0x000fea0003800000 */
.L_x_2989:
[----:B------:R-:W2:Y:S01]  /*1f160*/  LDL.LU R2, [R1] ;  /* 0x0000000001027983 */ /* 0x000ea20000300800 */
[----:B------:R-:W-:-:S03]  /*1f170*/  ULDC.64 UR4, c[0x0][0x9f8] ;  /* 0x00027e0000047ab9 */ /* 0x000fc60000000a00 */
[----:B------:R-:W3:Y:S04]  /*1f180*/  LDL.LU R4, [R1+0x14] ;  /* 0x0000140001047983 */ /* 0x000ee80000300800 */
[----:B------:R-:W4:Y:S01]  /*1f190*/  LDL R7, [R1+0x18] ;  /* 0x0000180001077983 */ /* 0x000f220000100800 */
[----:B------:R-:W-:-:S03]  /*1f1a0*/  ISETP.NE.U32.AND P0, PT, RZ, UR4, PT ;  /* 0x00000004ff007c0c */ /* 0x000fc6000bf05070 */
[----:B------:R-:W5:Y:S01]  /*1f1b0*/  LDL R0, [R1+0x38] ;  /* 0x0000380001007983 */ /* 0x000f620000100800 */
[----:B------:R-:W-:-:S13]  /*1f1c0*/  ISETP.NE.AND.EX P0, PT, RZ, UR5, PT, P0 ;  /* 0x00000005ff007c0c */ /* 0x000fda000bf05300 */
[----:B--2---:R-:W-:-:S04]  /*1f1d0*/  @P0 IADD3 R2, P1, R2, UR4, RZ ;  /* 0x0000000402020c10 */ /* 0x004fc8000ff3e0ff */
[----:B---3--:R-:W-:Y:S01]  /*1f1e0*/  @P0 IADD3.X R3, R4, UR5, RZ, P1, !PT ;  /* 0x0000000504030c10 */ /* 0x008fe20008ffe4ff */
[----:B------:R-:W-:-:S04]  /*1f1f0*/  ULDC.64 UR4, c[0x0][0xa08] ;  /* 0x0002820000047ab9 */ /* 0x000fc80000000a00 */
[----:B----4-:R1:W2:Y:S02]  /*1f200*/  @P0 LDG.E R7, desc[UR60][R2.64] ;  /* 0x0000003c02070981 */ /* 0x0102a4000c1e1900 */
[----:B-1----:R-:W1:Y:S01]  /*1f210*/  LDC.64 R2, c[0x0][0x418] ;  /* 0x00010600ff027b82 */ /* 0x002e620000000a00 */
[----:B-----5:R-:W-:Y:S02]  /*1f220*/  IADD3 R4, R0, -0x1, RZ ;  /* 0xffffffff00047810 */ /* 0x020fe40007ffe0ff */
[----:B--2---:R-:W-:Y:S01]  /*1f230*/  SHF.R.S32.HI R8, RZ, 0x1f, R7 ;  /* 0x0000001fff087819 */ /* 0x004fe20000011407 */
[----:B------:R2:W-:Y:S04]  /*1f240*/  @P0 STL [R1+0x18], R7 ;  /* 0x0000180701000387 */ /* 0x0005e80000100800 */
        /* <DEDUP_REMOVED lines=10> */
.L_x_3139:
[----:B-1----:R-:W3:Y:S01]  /*1f2f0*/  LDL.LU R5, [R1+0x8] ;  /* 0x0000080001057983 */ /* 0x002ee20000300800 */
[----:B------:R-:W-:Y:S02]  /*1f300*/  PLOP3.LUT P1, PT, PT, PT, PT, 0x8, 0x0 ;  /* 0x000000000000781c */ /* 0x000fe40003f2e170 */
[----:B--2---:R-:W-:Y:S01]  /*1f310*/  ISETP.NE.AND P0, PT, R14, RZ, PT ;  /* 0x000000ff0e00720c */ /* 0x004fe20003f05270 */
[----:B------:R1:W-:Y:S04]  /*1f320*/  STL [R1], R0 ;  /* 0x0000000001007387 */ /* 0x0003e80000100800 */
[----:B------:R1:W-:Y:S01]  /*1f330*/  STL [R1+0x14], R4 ;  /* 0x0000140401007387 */ /* 0x0003e20000100800 */
[----:B---3--:R-:W-:-:S05]  /*1f340*/  LOP3.LUT R5, R5, 0xfffffffb, RZ, 0xc0, !PT ;  /* 0xfffffffb05057812 */ /* 0x008fca00078ec0ff */
[----:B------:R-:W-:-:S05]  /*1f350*/  @P1 LOP3.LUT R5, R5, 0x4, RZ, 0xfc, !PT ;  /* 0x0000000405051812 */ /* 0x000fca00078efcff */
[----:B------:R1:W-:Y:S01]  /*1f360*/  STL [R1+0x8], R5 ;  /* 0x0000080501007387 */ /* 0x0003e20000100800 */
[----:B------:R-:W-:Y:S05]  /*1f370*/  @P0 BRA `(.L_x_2993) ;  /* 0x0000000400480947 */ /* 0x000fea0003800000 */
[----:B------:R-:W-:-:S03]  /*1f380*/  UMOV UR4, 0xffffffff ;  /* 0xffffffff00047882 */ /* 0x000fc60000000000 */
[----:B------:R-:W-:Y:S05]  /*1f390*/  BRA.DIV UR4, `(.L_x_2994) ;  /* 0x0000005a04e87947 */ /* 0x000fea000b800000 */
[----:B------:R-:W-:-:S13]  /*1f3a0*/  ELECT P6, URZ, PT ;  /* 0x00000000003f782f */ /* 0x000fda00038c0000 */
.L_x_3142:
[----:B------:R-:W-:Y:S05]  /*1f3b0*/  @!P6 BRA `(.L_x_2993) ;  /* 0x000000040038e947 */ /* 0x000fea0003800000 */
[----:B------:R-:W-:-:S04]  /*1f3c0*/  ISETP.NE.U32.AND P0, PT, R2, RZ, PT ;  /* 0x000000ff0200720c */ /* 0x000fc80003f05070 */
[----:B------:R-:W-:-:S13]  /*1f3d0*/  ISETP.NE.AND.EX P0, PT, R3, RZ, PT, P0 ;  /* 0x000000ff0300720c */ /* 0x000fda0003f05300 */
[----:B------:R-:W-:Y:S05]  /*1f3e0*/  @!P0 BRA `(.L_x_2995) ;  /* 0x0000000000548947 */ /* 0x000fea0003800000 */
[----:B------:R-:W2:Y:S01]  /*1f3f0*/  LDC R6, c[0x0][0x43c] ;  /* 0x00010f00ff067b82 */ /* 0x000ea20000000800 */
[----:B------:R-:W-:Y:S01]  /*1f400*/  IMAD.MOV.U32 R9, RZ, RZ, R4 ;  /* 0x000000ffff097224 */ /* 0x000fe200078e0004 */
[----:B------:R-:W-:-:S03]  /*1f410*/  ULDC.64 UR4, c[0x0][0x428] ;  /* 0x00010a0000047ab9 */ /* 0x000fc60000000a00 */
[----:B-1----:R-:W-:Y:S01]  /*1f420*/  IMAD.MOV.U32 R0, RZ, RZ, R9 ;  /* 0x000000ffff007224 */ /* 0x002fe200078e0009 */
[----:B--2---:R-:W-:-:S13]  /*1f430*/  ISETP.NE.AND P0, PT, R6, 0x1, PT ;  /* 0x000000010600780c */ /* 0x004fda0003f05270 */
[----:B------:R-:W1:Y:S02]  /*1f440*/  @P0 LDC.64 R4, c[0x0][0x440] ;  /* 0x00011000ff040b82 */ /* 0x000e640000000a00 */
[----:B-1----:R-:W-:-:S05]  /*1f450*/  @P0 IMAD.HI.U32 R4, R9, R4, RZ ;  /* 0x0000000409040227 */ /* 0x002fca00078e00ff */
[----:B------:R-:W-:-:S04]  /*1f460*/  @P0 SHF.R.U32.HI R0, RZ, R5, R4 ;  /* 0x00000005ff000219 */ /* 0x000fc80000011604 */
[--C-:B------:R-:W-:Y:S01]  /*1f470*/  SHF.R.S32.HI R5, RZ, 0x1f, R0.reuse ;  /* 0x0000001fff057819 */ /* 0x100fe20000011400 */
[----:B------:R-:W-:-:S04]  /*1f480*/  IMAD.MOV R4, RZ, RZ, -R0 ;  /* 0x000000ffff047224 */ /* 0x000fc800078e0a00 */
[----:B------:R-:W-:Y:S01]  /*1f490*/  IMAD R9, R6, R4, R9 ;  /* 0x0000000406097224 */ /* 0x000fe200078e0209 */
[----:B------:R-:W-:Y:S01]  /*1f4a0*/  MOV R4, R0 ;  /* 0x0000000000047202 */ /* 0x000fe20000000f00 */
[----:B------:R-:W-:-:S03]  /*1f4b0*/  IMAD R6, R8, UR4, RZ ;  /* 0x0000000408067c24 */ /* 0x000fc6000f8e02ff */
[----:B------:R2:W-:Y:S01]  /*1f4c0*/  STL [R1+0x14], R9 ;  /* 0x0000140901007387 */ /* 0x0005e20000100800 */
[----:B------:R-:W-:-:S04]  /*1f4d0*/  IMAD.WIDE.U32 R4, R7, UR4, R4 ;  /* 0x0000000407047c25 */ /* 0x000fc8000f8e0004 */
[----:B------:R-:W-:Y:S01]  /*1f4e0*/  IMAD R0, R7, UR5, R6 ;  /* 0x0000000507007c24 */ /* 0x000fe2000f8e0206 */
[----:B------:R-:W-:-:S03]  /*1f4f0*/  LEA R2, P0, R4, R2, 0x2 ;  /* 0x0000000204027211 */ /* 0x000fc600078010ff */
[----:B------:R-:W-:-:S05]  /*1f500*/  IMAD.IADD R0, R5, 0x1, R0 ;  /* 0x0000000105007824 */ /* 0x000fca00078e0200 */
[----:B------:R-:W-:-:S05]  /*1f510*/  LEA.HI.X R3, R4, R3, R0, 0x2, P0 ;  /* 0x0000000304037211 */ /* 0x000fca00000f1400 */
[----:B------:R-:W3:Y:S04]  /*1f520*/  LDG.E R0, desc[UR60][R2.64] ;  /* 0x0000003c02007981 */ /* 0x000ee8000c1e1900 */
[----:B---3--:R2:W-:Y:S02]  /*1f530*/  STL [R1], R0 ;  /* 0x0000000001007387 */ /* 0x0085e40000100800 */
.L_x_2995:
[----:B------:R-:W3:Y:S04]  /*1f540*/  LDL R7, [R1+0x4] ;  /* 0x0000040001077983 */ /* 0x000ee80000100800 */
[----:B-12---:R-:W3:Y:S04]  /*1f550*/  LDL R0, [R1+0xc] ;  /* 0x00000c0001007983 */ /* 0x006ee80000100800 */
[----:B------:R-:W2:Y:S01]  /*1f560*/  LDL R2, [R1+0x1c] ;  /* 0x00001c0001027983 */ /* 0x000ea20000100800 */
[----:B---3--:R-:W-:Y:S01]  /*1f570*/  IMAD R0, R0, 0x8, R7 ;  /* 0x0000000800007824 */ /* 0x008fe200078e0207 */
[----:B--2---:R-:W-:-:S04]  /*1f580*/  SHF.L.U32 R2, R2, 0x1f, RZ ;  /* 0x0000001f02027819 */ /* 0x004fc800000006ff */
[----:B------:R-:W1:Y:S02]  /*1f590*/  SYNCS.PHASECHK.TRANS64.TRYWAIT P0, [R0+URZ+0x34840], R2 ;  /* 0x03484002000075a7 */ /* 0x000e64000800017f */
[----:B-1----:R-:W-:Y:S05]  /*1f5a0*/  @!P0 BRA `(.L_x_2996) ;  /* 0x0000005800848947 */ /* 0x002fea0003800000 */
.L_x_3143:
        /* <DEDUP_REMOVED lines=10> */
.L_x_2997:
[----:B------:R-:W3:Y:S04]  /*1f650*/  LDL R7, [R1+0x4] ;  /* 0x0000040001077983 */ /* 0x000ee80000100800 */
[----:B------:R-:W3:Y:S04]  /*1f660*/  LDL R6, [R1+0xc] ;  /* 0x00000c0001067983 */ /* 0x000ee80000100800 */
[----:B------:R-:W4:Y:S04]  /*1f670*/  LDL R5, [R1+0x14] ;  /* 0x0000140001057983 */ /* 0x000f280000100800 */
[----:B------:R-:W4:Y:S04]  /*1f680*/  LDL R4, [R1+0x20] ;  /* 0x0000200001047983 */ /* 0x000f280000100800 */
[----:B-12---:R-:W2:Y:S01]  /*1f690*/  LDL R2, [R1] ;  /* 0x0000000001027983 */ /* 0x006ea20000100800 */
        /* <DEDUP_REMOVED lines=12> */
[----:B---3--:R-:W-:Y:S01]  /*1f760*/  IMAD R0, R6, 0xc000, R7 ;  /* 0x0000c00006007824 */ /* 0x008fe200078e0207 */
[----:B----4-:R-:W-:-:S04]  /*1f770*/  R2UR UR11, R5 ;  /* 0x00000000050b72ca */ /* 0x010fc800000e0000 */
[----:B------:R-:W-:Y:S02]  /*1f780*/  R2UR UR8, R0 ;  /* 0x00000000000872ca */ /* 0x000fe400000e0000 */
[----:B------:R-:W-:Y:S02]  /*1f790*/  R2UR UR5, R4 ;  /* 0x00000000040572ca */ /* 0x000fe400000e0000 */
[----:B--2---:R-:W-:-:S09]  /*1f7a0*/  R2UR UR13, R2 ;  /* 0x00000000020d72ca */ /* 0x004fd200000e0000 */
        /* <DEDUP_REMOVED lines=15> */
.L_x_2993:
[----:B------:R-:W2:Y:S04]  /*1f8a0*/  LDL R2, [R1+0x4] ;  /* 0x0000040001027983 */ /* 0x000ea80000100800 */
[----:B------:R-:W3:Y:S04]  /*1f8b0*/  LDL.LU R3, [R1+0x3c] ;  /* 0x00003c0001037983 */ /* 0x000ee80000300800 */
[----:B-1----:R-:W4:Y:S04]  /*1f8c0*/  LDL.LU R5, [R1+0x34] ;  /* 0x0000340001057983 */ /* 0x002f280000300800 */
[----:B------:R-:W5:Y:S01]  /*1f8d0*/  LDL.LU R4, [R1+0x44] ;  /* 0x0000440001047983 */ /* 0x000f620000300800 */
        /* <DEDUP_REMOVED lines=27> */
[----:B------:R-:W-:Y:S01]  /*1fa90*/  IMAD.U32 R4, RZ, RZ, UR4 ;  /* 0x00000004ff047e24 */ /* 0x000fe2000f8e00ff */
[----:B------:R-:W-:Y:S01]  /*1faa0*/  MOV R6, UR6 ;  /* 0x0000000600067c02 */ /* 0x000fe20008000f00 */
[----:B------:R-:W1:Y:S01]  /*1fab0*/  LDC.64 R2, c[0x4][R2] ;  /* 0x0100000002027b82 */ /* 0x000e620000000a00 */
        /* <DEDUP_REMOVED lines=8> */
[----:B-1----:R-:W-:Y:S05]  /*1fb40*/  CALL.ABS.NOINC R2 ;  /* 0x0000000002007343 */ /* 0x002fea0003c00000 */
.L_x_2999:
[----:B------:R-:W-:Y:S05]  /*1fb50*/  BSYNC B6 ;  /* 0x0000000000067941 */ /* 0x000fea0003800000 */
.L_x_2998:
[----:B------:R-:W3:Y:S01]  /*1fb60*/  LDL.LU R6, [R1+0x3c] ;  /* 0x00003c0001067983 */ /* 0x000ee20000300800 */
[----:B------:R-:W-:Y:S01]  /*1fb70*/  ULDC.64 UR4, c[0x0][0x2d8] ;  /* 0x0000b60000047ab9 */ /* 0x000fe20000000a00 */
[----:B------:R-:W1:Y:S02]  /*1fb80*/  LDC R7, c[0x0][0x448] ;  /* 0x00011200ff077b82 */ /* 0x000e640000000800 */
[----:B--2---:R-:W3:Y:S04]  /*1fb90*/  LDL.LU.64 R2, [R1+0x48] ;  /* 0x0000480001027983 */ /* 0x004ee80000300a00 */
[----:B------:R-:W2:Y:S04]  /*1fba0*/  LDL.LU R0, [R1+0x44] ;  /* 0x0000440001007983 */ /* 0x000ea80000300800 */
[----:B------:R-:W4:Y:S04]  /*1fbb0*/  LDL.LU R4, [R1+0x54] ;  /* 0x0000540001047983 */ /* 0x000f280000300800 */
[----:B------:R-:W5:Y:S01]  /*1fbc0*/  LDL.LU R5, [R1+0x34] ;  /* 0x0000340001057983 */ /* 0x000f620000300800 */
[----:B------:R-:W0:Y:S01]  /*1fbd0*/  S2R R9, SR_TID.X ;  /* 0x0000000000097919 */ /* 0x000e220000002100 */
[----:B------:R-:W0:Y:S01]  /*1fbe0*/  S2R R8, SR_TID.X ;  /* 0x0000000000087919 */ /* 0x000e220000002100 */
[----:B-1----:R-:W-:Y:S01]  /*1fbf0*/  ISETP.NE.AND P0, PT, R7, 0x1, PT ;  /* 0x000000010700780c */ /* 0x002fe20003f05270 */
[----:B------:R-:W1:Y:S01]  /*1fc00*/  S2R R10, SR_TID.X ;  /* 0x00000000000a7919 */ /* 0x000e620000002100 */
[----:B0-----:R-:W-:Y:S01]  /*1fc10*/  IMAD.SHL.U32 R9, R9, 0x8, RZ ;  /* 0x0000000809097824 */ /* 0x001fe200078e00ff */
[----:B------:R-:W-:-:S04]  /*1fc20*/  SHF.L.U32 R8, R8, 0x3, RZ ;  /* 0x0000000308087819 */ /* 0x000fc800000006ff */
[----:B------:R-:W-:Y:S02]  /*1fc30*/  LOP3.LUT R9, R9, 0x38, RZ, 0xc0, !PT ;  /* 0x0000003809097812 */ /* 0x000fe400078ec0ff */
[----:B------:R-:W-:Y:S02]  /*1fc40*/  LOP3.LUT R8, R8, 0x38, RZ, 0xc0, !PT ;  /* 0x0000003808087812 */ /* 0x000fe400078ec0ff */
[C---:B------:R-:W-:Y:S02]  /*1fc50*/  LOP3.LUT R11, R9.reuse, 0x40, RZ, 0xfc, !PT ;  /* 0x00000040090b7812 */ /* 0x040fe400078efcff */
[----:B------:R-:W-:Y:S02]  /*1fc60*/  LOP3.LUT R9, R9, 0x80, RZ, 0xfc, !PT ;  /* 0x0000008009097812 */ /* 0x000fe400078efcff */
[----:B-1----:R-:W-:-:S04]  /*1fc70*/  LOP3.LUT R10, R10, 0x7f, RZ, 0xc0, !PT ;  /* 0x0000007f0a0a7812 */ /* 0x002fc800078ec0ff */
[----:B------:R-:W-:Y:S01]  /*1fc80*/  SHF.R.U32.HI R10, RZ, 0x3, R10 ;  /* 0x00000003ff0a7819 */ /* 0x000fe2000001160a */
[----:B---3--:R-:W-:Y:S02]  /*1fc90*/  IMAD.MOV.U32 R3, RZ, RZ, R6 ;  /* 0x000000ffff037224 */ /* 0x008fe400078e0006 */
[----:B------:R-:W0:Y:S01]  /*1fca0*/  @P0 LDC R6, c[0x0][0x450] ;  /* 0x00011400ff060b82 */ /* 0x000e220000000800 */
[----:B--2---:R-:W-:Y:S02]  /*1fcb0*/  IMAD R0, R0, UR4, RZ ;  /* 0x0000000400007c24 */ /* 0x004fe4000f8e02ff */
[----:B------:R-:W-:-:S04]  /*1fcc0*/  IMAD.WIDE.U32 R2, R18, UR4, R2 ;  /* 0x0000000412027c25 */ /* 0x000fc8000f8e0002 */
[----:B------:R-:W-:Y:S01]  /*1fcd0*/  IMAD R0, R18, UR5, R0 ;  /* 0x0000000512007c24 */ /* 0x000fe2000f8e0200 */
[----:B------:R-:W-:-:S04]  /*1fce0*/  ULDC.64 UR4, c[0x0][0x2e0] ;  /* 0x0000b80000047ab9 */ /* 0x000fc80000000a00 */
[----:B------:R-:W-:Y:S01]  /*1fcf0*/  IADD3 R3, R3, R0, RZ ;  /* 0x0000000003037210 */ /* 0x000fe20007ffe0ff */
[----:B----4-:R-:W-:Y:S02]  /*1fd00*/  IMAD R0, R4, UR4, RZ ;  /* 0x0000000404007c24 */ /* 0x010fe4000f8e02ff */
[----:B------:R-:W1:Y:S02]  /*1fd10*/  S2R R4, SR_TID.X ;  /* 0x0000000000047919 */ /* 0x000e640000002100 */
[C---:B-----5:R-:W-:Y:S02]  /*1fd20*/  IMAD R0, R5.reuse, UR5, R0 ;  /* 0x0000000505007c24 */ /* 0x060fe4000f8e0200 */
[----:B------:R-:W-:Y:S01]  /*1fd30*/  IMAD.WIDE.U32 R2, R5, UR4, R2 ;  /* 0x0000000405027c25 */ /* 0x000fe2000f8e0002 */
[----:B------:R-:W-:-:S03]  /*1fd40*/  ULDC.64 UR4, c[0x0][0x2d0] ;  /* 0x0000b40000047ab9 */ /* 0x000fc60000000a00 */
[----:B------:R-:W-:Y:S01]  /*1fd50*/  IMAD.IADD R3, R3, 0x1, R0 ;  /* 0x0000000103037824 */ /* 0x000fe200078e0200 */
[----:B-1----:R-:W-:-:S04]  /*1fd60*/  LOP3.LUT R4, R4, 0x7f, RZ, 0xc0, !PT ;  /* 0x0000007f04047812 */ /* 0x002fc800078ec0ff */
[----:B------:R-:W-:Y:S02]  /*1fd70*/  SHF.R.U32.HI R5, RZ, 0x3, R4 ;  /* 0x00000003ff057819 */ /* 0x000fe40000011604 */
[----:B------:R-:W1:Y:S02]  /*1fd80*/  S2R R4, SR_TID.X ;  /* 0x0000000000047919 */ /* 0x000e640000002100 */
[----:B-1----:R-:W-:-:S05]  /*1fd90*/  IMAD.SHL.U32 R4, R4, 0x10, RZ ;  /* 0x0000001004047824 */ /* 0x002fca00078e00ff */
[----:B------:R-:W-:Y:S02]  /*1fda0*/  LOP3.LUT R4, R5, 0x70, R4, 0xf8, !PT ;  /* 0x0000007005047812 */ /* 0x000fe400078ef804 */
[----:B------:R-:W1:Y:S03]  /*1fdb0*/  @P0 LDC R5, c[0x0][0x44c] ;  /* 0x00011300ff050b82 */ /* 0x000e660000000800 */
[----:B------:R-:W-:-:S05]  /*1fdc0*/  IMAD R4, R17, 0x80, R4 ;  /* 0x0000008011047824 */ /* 0x000fca00078e0204 */
[----:B------:R-:W-:Y:S01]  /*1fdd0*/  MOV R0, R4 ;  /* 0x0000000400007202 */ /* 0x000fe20000000f00 */
        /* <DEDUP_REMOVED lines=26> */
[----:B------:R-:W-:-:S03]  /*1ff80*/  IMAD R17, R17, 0x80, R10 ;  /* 0x0000008011117824 */ /* 0x000fc600078e020a */
[----:B------:R-:W-:Y:S04]  /*1ff90*/  SHFL.IDX PT, R4, R2, RZ, 0x181f ;  /* 0x00181fff02047589 */ /* 0x000fe800000e0000 */
[----:B------:R-:W-:Y:S01]  /*1ffa0*/  SHFL.IDX PT, R6, R2, 0x1, 0x181f ;  /* 0x00381f0002067f89 */ /* 0x000fe200000e0000 */
[----:B--2---:R-:W-:-:S03]  /*1ffb0*/  IMAD R0, R5, R7, RZ ;  /* 0x0000000705007224 */ /* 0x004fc600078e02ff */
[----:B------:R-:W0:Y:S02]  /*1ffc0*/  SHFL.IDX PT, R5, R3, RZ, 0x181f ;  /* 0x00181fff03057589 */ /* 0x000e2400000e0000 */
[----:B------:R-:W-:-:S13]  /*1ffd0*/  ISETP.GE.AND P2, PT, R17, R0, PT ;  /* 0x000000001100720c */ /* 0x000fda0003f46270 */
[----:B0-----:R-:W-:-:S05]  /*1ffe0*/  @!P2 LEA R5, P4, R8, R5, 0x1 ;  /* 0x000000050805a211 */ /* 0x001fca00078808ff */
[----:B------:R-:W-:-:S05]  /*1fff0*/  @!P2 IMAD.X R4, RZ, RZ, R4, P4 ;  /* 0x000000ffff04a224 */ /* 0x000fca00020e0604 */
[----:B------:R-:W-:-:S04]  /*20000*/  @!P2 LOP3.LUT R5, R5, R4, RZ, 0x3c, !PT ;  /* 0x000000040505a212 */ /* 0x000fc800078e3cff */
[----:B------:R-:W-:-:S04]  /*20010*/  @!P2 LOP3.LUT R4, R5, R4, RZ, 0x3c, !PT ;  /* 0x000000040504a212 */ /* 0x000fc800078e3cff */
[----:B------:R-:W-:-:S05]  /*20020*/  @!P2 LOP3.LUT R5, R5, R4, RZ, 0x3c, !PT ;  /* 0x000000040505a212 */ /* 0x000fca00078e3cff */
[----:B---3--:R-:W-:Y:S04]  /*20030*/  @!P2 LDGSTS.E.BYPASS.LTC128B.128 [R9+0x10400], desc[UR60][R4.64], !P3 ;  /* 0x104000000409afae */ /* 0x008fe8000d901d7c */
[----:B------:R-:W-:Y:S04]  /*20040*/  @!P2 LDGSTS.E.BYPASS.LTC128B.128 [R9+0x14400], desc[UR60][R4.64+0x80], !P0 ;  /* 0x144000800409afae */ /* 0x000fe8000c101d7c */
[----:B------:R0:W-:Y:S02]  /*20050*/  @!P2 LDGSTS.E.BYPASS.LTC128B.128 [R9+0x18400], desc[UR60][R4.64+0x100], !P1 ;  /* 0x184001000409afae */ /* 0x0001e4000c901d7c */
[----:B0-----:R-:W-:-:S04]  /*20060*/  IADD3 R4, R17, 0x10, RZ ;  /* 0x0000001011047810 */ /* 0x001fc80007ffe0ff */
[----:B------:R-:W-:Y:S02]  /*20070*/  ISETP.GE.AND P2, PT, R4, R0, PT ;  /* 0x000000000400720c */ /* 0x000fe40003f46270 */
[----:B------:R-:W0:Y:S11]  /*20080*/  SHFL.IDX PT, R4, R3, 0x1, 0x181f ;  /* 0x00381f0003047f89 */ /* 0x000e3600000e0000 */
[----:B0-----:R-:W-:-:S05]  /*20090*/  @!P2 LEA R5, P4, R8, R4, 0x1 ;  /* 0x000000040805a211 */ /* 0x001fca00078808ff */
[----:B------:R-:W-:Y:S02]  /*200a0*/  @!P2 IMAD.X R4, RZ, RZ, R6, P4 ;  /* 0x000000ffff04a224 */ /* 0x000fe400020e0606 */
[----:B------:R-:W-:Y:S03]  /*200b0*/  SHFL.IDX PT, R6, R2, 0x2, 0x181f ;  /* 0x00581f0002067f89 */ /* 0x000fe600000e0000 */
[----:B------:R-:W-:-:S04]  /*200c0*/  @!P2 LOP3.LUT R5, R5, R4, RZ, 0x3c, !PT ;  /* 0x000000040505a212 */ /* 0x000fc800078e3cff */
[----:B------:R-:W-:-:S04]  /*200d0*/  @!P2 LOP3.LUT R4, R5, R4, RZ, 0x3c, !PT ;  /* 0x000000040504a212 */ /* 0x000fc800078e3cff */
[----:B------:R-:W-:-:S05]  /*200e0*/  @!P2 LOP3.LUT R5, R5, R4, RZ, 0x3c, !PT ;  /* 0x000000040505a212 */ /* 0x000fca00078e3cff */
[----:B------:R-:W-:Y:S04]  /*200f0*/  @!P2 LDGSTS.E.BYPASS.LTC128B.128 [R9+0x10c00], desc[UR60][R4.64], !P3 ;  /* 0x10c000000409afae */ /* 0x000fe8000d901d7c */
[----:B------:R-:W-:Y:S04]  /*20100*/  @!P2 LDGSTS.E.BYPASS.LTC128B.128 [R9+0x14c00], desc[UR60][R4.64+0x80], !P0 ;  /* 0x14c000800409afae */ /* 0x000fe8000c101d7c */
[----:B------:R0:W-:Y:S02]  /*20110*/  @!P2 LDGSTS.E.BYPASS.LTC128B.128 [R9+0x18c00], desc[UR60][R4.64+0x100], !P1 ;  /* 0x18c001000409afae */ /* 0x0001e4000c901d7c */
[----:B0-----:R-:W-:-:S05]  /*20120*/  VIADD R4, R17, 0x20 ;  /* 0x0000002011047836 */ /* 0x001fca0000000000 */
        /* <DEDUP_REMOVED lines=49> */
[----:B------:R-:W0:Y:S04]  /*20440*/  SHFL.IDX PT, R4, R3, 0x6, 0x181f ;  /* 0x00d81f0003047f89 */ /* 0x000e2800000e0000 */
[----:B------:R-:W1:Y:S07]  /*20450*/  SHFL.IDX PT, R3, R3, 0x7, 0x181f ;  /* 0x00f81f0003037f89 */ /* 0x000e6e00000e0000 */
[----:B0-----:R-:W-:-:S05]  /*20460*/  @!P2 LEA R5, P4, R8, R4, 0x1 ;  /* 0x000000040805a211 */ /* 0x001fca00078808ff */
[----:B------:R-:W-:-:S05]  /*20470*/  @!P2 IMAD.X R4, RZ, RZ, R6, P4 ;  /* 0x000000ffff04a224 */ /* 0x000fca00020e0606 */
[----:B------:R-:W-:-:S04]  /*20480*/  @!P2 LOP3.LUT R5, R5, R4, RZ, 0x3c, !PT ;  /* 0x000000040505a212 */ /* 0x000fc800078e3cff */
[----:B------:R-:W-:-:S04]  /*20490*/  @!P2 LOP3.LUT R4, R5, R4, RZ, 0x3c, !PT ;  /* 0x000000040504a212 */ /* 0x000fc800078e3cff */
[----:B------:R-:W-:-:S05]  /*204a0*/  @!P2 LOP3.LUT R5, R5, R4, RZ, 0x3c, !PT ;  /* 0x000000040505a212 */ /* 0x000fca00078e3cff */
[----:B------:R-:W-:Y:S04]  /*204b0*/  @!P2 LDGSTS.E.BYPASS.LTC128B.128 [R9+0x13400], desc[UR60][R4.64], !P3 ;  /* 0x134000000409afae */ /* 0x000fe8000d901d7c */
[----:B------:R-:W-:Y:S04]  /*204c0*/  @!P2 LDGSTS.E.BYPASS.LTC128B.128 [R9+0x17400], desc[UR60][R4.64+0x80], !P0 ;  /* 0x174000800409afae */ /* 0x000fe8000c101d7c */
[----:B------:R0:W-:Y:S04]  /*204d0*/  @!P2 LDGSTS.E.BYPASS.LTC128B.128 [R9+0x1b400], desc[UR60][R4.64+0x100], !P1 ;  /* 0x1b4001000409afae */ /* 0x0001e8000c901d7c */
[----:B01----:R0:W2:Y:S02]  /*204e0*/  SHFL.IDX PT, R4, R2, 0x7, 0x181f ;  /* 0x00f81f0002047f89 */ /* 0x0030a400000e0000 */
.L_x_3160:
[----:B------:R-:W-:Y:S01]  /*204f0*/  IADD3 R17, R17, 0x70, RZ ;  /* 0x0000007011117810 */ /* 0x000fe20007ffe0ff */
[----:B------:R-:W-:Y:S03]  /*20500*/  BSSY B0, `(.L_x_3001) ;  /* 0x000000c000007945 */ /* 0x000fe60003800000 */
[----:B------:R-:W-:-:S13]  /*20510*/  ISETP.GE.AND P2, PT, R17, R0, PT ;  /* 0x000000001100720c */ /* 0x000fda0003f46270 */
[----:B------:R-:W-:Y:S05]  /*20520*/  @P2 BRA `(.L_x_3002) ;  /* 0x0000000000242947 */ /* 0x000fea0003800000 */
[----:B------:R-:W3:Y:S01]  /*20530*/  LDL R5, [R1+0x30] ;  /* 0x0000300001057983 */ /* 0x000ee20000100800 */
[----:B0-----:R-:W-:-:S05]  /*20540*/  LEA R2, P2, R8, R3, 0x1 ;  /* 0x0000000308027211 */ /* 0x001fca00078408ff */
[----:B--2---:R-:W-:-:S05]  /*20550*/  IMAD.X R3, RZ, RZ, R4, P2 ;  /* 0x000000ffff037224 */ /* 0x004fca00010e0604 */
[----:B------:R-:W-:Y:S01]  /*20560*/  @!PT LDS RZ, [RZ] ;  /* 0x00000000fffff984 */ /* 0x000fe20000000800 */
[----:B------:R-:W-:Y:S01]  /*20570*/  @!PT LDS RZ, [RZ] ;  /* 0x00000000fffff984 */ /* 0x000fe20000000800 */
[----:B------:R-:W-:Y:S01]  /*20580*/  @!PT LDS RZ, [RZ] ;  /* 0x00000000fffff984 */ /* 0x000fe20000000800 */
[----:B---3--:R1:W-:Y:S04]  /*20590*/  LDGSTS.E.BYPASS.LTC128B.128 [R5+0x13c00], desc[UR60][R2.64], !P3 ;  /* 0x13c0000002057fae */ /* 0x0083e8000d901d7c */
[----:B------:R1:W-:Y:S04]  /*205a0*/  LDGSTS.E.BYPASS.LTC128B.128 [R5+0x17c00], desc[UR60][R2.64+0x80], !P0 ;  /* 0x17c0008002057fae */ /* 0x0003e8000c101d7c */
[----:B------:R1:W-:Y:S02]  /*205b0*/  LDGSTS.E.BYPASS.LTC128B.128 [R5+0x1bc00], desc[UR60][R2.64+0x100], !P1 ;  /* 0x1bc0010002057fae */ /* 0x0003e4000c901d7c */
.L_x_3002:
[----:B------:R-:W-:Y:S05]  /*205c0*/  BSYNC B0 ;  /* 0x0000000000007941 */ /* 0x000fea0003800000 */
.L_x_3001:
[----:B------:R3:W5:Y:S01]  /*205d0*/  LDL R8, [R1+0x4] ;  /* 0x0000040001087983 */ /* 0x0007620000100800 */
[----:B------:R-:W-:Y:S01]  /*205e0*/  PLOP3.LUT P0, PT, PT, PT, PT, 0x80, 0x0 ;  /* 0x000000000000781c */ /* 0x000fe20003f0f070 */
[----:B------:R-:W-:-:S12]  /*205f0*/  NOP ;  /* 0x0000000000007918 */ /* 0x000fd80000000000 */
.L_x_3003:
[----:B01----:R-:W4:Y:S01]  /*20600*/  LDL R2, [R1+0x4] ;  /* 0x0000040001027983 */ /* 0x003f220000100800 */
[----:B------:R-:W-:Y:S02]  /*20610*/  PLOP3.LUT P1, PT, P1, P0, PT, 0xa2, 0x0 ;  /* 0x000000000000781c */ /* 0x000fe40000f21472 */
[----:B----4-:R-:W-:-:S08]  /*20620*/  @P0 R2UR P1, UR4, R2 ;  /* 0x00000000020402ca */ /* 0x010fd00000020000 */
[----:B------:R-:W-:-:S05]  /*20630*/  @P0 PLOP3.LUT P0, PT, P1, PT, PT, 0x80, 0x0 ;  /* 0x000000000000081c */ /* 0x000fca0000f0f070 */
[----:B------:R-:W-:Y:S01]  /*20640*/  @!P1 SYNCS.ARRIVE.TRANS64.RED.A0T1 RZ, [UR4+0x34800], RZ ;  /* 0x034800ffffff99a7 */ /* 0x000fe20008200404 */
[----:B------:R-:W-:Y:S07]  /*20650*/  @!P1 ARRIVES.LDGSTSBAR.64.TRANSCNT [UR4+0x34800] ;  /* 0x03480000ff0099b0 */ /* 0x000fee0008000a84 */
[----:B------:R-:W-:Y:S05]  /*20660*/  @P0 BRA.U.ANY `(.L_x_3003) ;  /* 0xfffffffd00e40947 */ /* 0x000fea000393ffff */
[----:B------:R-:W4:Y:S02]  /*20670*/  LDL.LU R3, [R1+0x50] ;  /* 0x0000500001037983 */ /* 0x000f240000300800 */
[----:B----4-:R-:W-:-:S05]  /*20680*/  VIADD R3, R3, 0x1 ;  /* 0x0000000103037836 */ /* 0x010fca0000000000 */
        /* <DEDUP_REMOVED lines=10> */
.L_x_3161:
[----:B------:R-:W-:Y:S05]  /*20730*/  BSYNC B0 ;  /* 0x0000000000007941 */ /* 0x000fea0003800000 */
.L_x_3004:
[----:B0-----:R-:W4:Y:S01]  /*20740*/  LDL R2, [R1+0x38] ;  /* 0x0000380001027983 */ /* 0x001f220000100800 */
[----:B------:R-:W-:Y:S01]  /*20750*/  BSSY B0, `(.L_x_3006) ;  /* 0x0000228000007945 */ /* 0x000fe20003800000 */
[----:B----4-:R-:W-:-:S13]  /*20760*/  ISETP.GE.AND P0, PT, R2, 0x2, PT ;  /* 0x000000020200780c */ /* 0x010fda0003f06270 */
[----:B------:R-:W-:Y:S05]  /*20770*/  @!P0 BRA `(.L_x_3007) ;  /* 0x0000002000948947 */ /* 0x000fea0003800000 */
[C---:B------:R-:W-:Y:S01]  /*20780*/  LOP3.LUT R0, R2.reuse, 0x1, RZ, 0xc0, !PT ;  /* 0x0000000102007812 */ /* 0x040fe200078ec0ff */
[----:B------:R-:W-:Y:S01]  /*20790*/  BSSY B2, `(.L_x_3008) ;  /* 0x00000bc000027945 */ /* 0x000fe20003800000 */
[----:B------:R-:W-:Y:S02]  /*207a0*/  IADD3 R2, R2, -0x2, RZ ;  /* 0xfffffffe02027810 */ /* 0x000fe40007ffe0ff */
[----:B------:R-:W-:-:S03]  /*207b0*/  ISETP.NE.U32.AND P0, PT, R0, 0x1, PT ;  /* 0x000000010000780c */ /* 0x000fc60003f05070 */
[----:B------:R-:W-:-:S10]  /*207c0*/  IMAD.MOV.U32 R0, RZ, RZ, R2 ;  /* 0x000000ffff007224 */ /* 0x000fd400078e0002 */
[----:B------:R-:W-:Y:S05]  /*207d0*/  @!P0 BRA `(.L_x_3009) ;  /* 0x0000000800dc8947 */ /* 0x000fea0003800000 */
[----:B------:R-:W4:Y:S04]  /*207e0*/  LDL R5, [R1+0x8] ;  /* 0x0000080001057983 */ /* 0x000f280000100800 */
[----:B--2---:R-:W2:Y:S04]  /*207f0*/  LDL R4, [R1+0xc] ;  /* 0x00000c0001047983 */ /* 0x004ea80000100800 */
[----:B------:R-:W3:Y:S01]  /*20800*/  LDL R3, [R1+0x1c] ;  /* 0x00001c0001037983 */ /* 0x000ee20000100800 */
[----:B------:R-:W-:Y:S01]  /*20810*/  BSSY B1, `(.L_x_3010) ;  /* 0x00000af000017945 */ /* 0x000fe20003800000 */
[----:B----4-:R-:W-:Y:S01]  /*20820*/  LOP3.LUT P1, RZ, R5, 0x4, RZ, 0xc0, !PT ;  /* 0x0000000405ff7812 */ /* 0x010fe2000782c0ff */
[----:B--2--5:R-:W-:-:S05]  /*20830*/  VIADD R8, R4, 0x1 ;  /* 0x0000000104087836 */ /* 0x024fca0000000000 */
[----:B------:R-:W-:-:S04]  /*20840*/  ISETP.NE.AND P0, PT, R8, 0x2, PT ;  /* 0x000000020800780c */ /* 0x000fc80003f05270 */
[----:B------:R-:W-:Y:S02]  /*20850*/  SEL R9, RZ, 0x1, P0 ;  /* 0x00000001ff097807 */ /* 0x000fe40000000000 */
[----:B------:R-:W-:Y:S02]  /*20860*/  SEL R8, R8, RZ, P0 ;  /* 0x000000ff08087207 */ /* 0x000fe40000000000 */
[----:B---3--:R-:W-:Y:S01]  /*20870*/  LOP3.LUT R9, R3, R9, RZ, 0x3c, !PT ;  /* 0x0000000903097212 */ /* 0x008fe200078e3cff */
[----:B------:R-:W-:Y:S06]  /*20880*/  @!P1 BRA `(.L_x_3011) ;  /* 0x00000008009c9947 */ /* 0x000fec0003800000 */
[----:B------:R0:W5:Y:S01]  /*20890*/  LDL R4, [R1] ;  /* 0x0000000001047983 */ /* 0x0001620000100800 */
[----:B------:R-:W-:Y:S01]  /*208a0*/  ULDC.64 UR4, c[0x0][0x418] ;  /* 0x0001060000047ab9 */ /* 0x000fe20000000a00 */
[----:B------:R-:W-:Y:S01]  /*208b0*/  IMAD.MOV.U32 R7, RZ, RZ, R2 ;  /* 0x000000ffff077224 */ /* 0x000fe200078e0002 */
[----:B------:R-:W-:-:S04]  /*208c0*/  ISETP.NE.U32.AND P0, PT, RZ, UR4, PT ;  /* 0x00000004ff007c0c */ /* 0x000fc8000bf05070 */
[----:B------:R-:W-:-:S13]  /*208d0*/  ISETP.NE.AND.EX P0, PT, RZ, UR5, PT, P0 ;  /* 0x00000005ff007c0c */ /* 0x000fda000bf05300 */
[----:B0-----:R-:W-:Y:S05]  /*208e0*/  @!P0 BRA `(.L_x_3012) ;  /* 0x0000000000508947 */ /* 0x001fea0003800000 */
[----:B------:R-:W2:Y:S01]  /*208f0*/  LDL R10, [R1+0x28] ;  /* 0x00002800010a7983 */ /* 0x000ea20000100800 */
[----:B------:R-:W0:Y:S03]  /*20900*/  LDC R3, c[0x0][0x43c] ;  /* 0x00010f00ff037b82 */ /* 0x000e260000000800 */
[----:B------:R-:W3:Y:S01]  /*20910*/  LDL R6, [R1+0x18] ;  /* 0x0000180001067983 */ /* 0x000ee20000100800 */
[----:B------:R-:W-:Y:S01]  /*20920*/  MOV R0, R2 ;  /* 0x0000000200007202 */ /* 0x000fe20000000f00 */
[----:B------:R-:W-:Y:S01]  /*20930*/  ULDC.64 UR6, c[0x0][0x428] ;  /* 0x00010a0000067ab9 */ /* 0x000fe20000000a00 */
[----:B0-----:R-:W-:-:S13]  /*20940*/  ISETP.NE.AND P0, PT, R3, 0x1, PT ;  /* 0x000000010300780c */ /* 0x001fda0003f05270 */
[----:B-----5:R-:W0:Y:S02]  /*20950*/  @P0 LDC.64 R4, c[0x0][0x440] ;  /* 0x00011000ff040b82 */ /* 0x020e240000000a00 */
[----:B0-----:R-:W-:-:S05]  /*20960*/  @P0 IMAD.HI.U32 R4, R2, R4, RZ ;  /* 0x0000000402040227 */ /* 0x001fca00078e00ff */
[----:B------:R-:W-:-:S04]  /*20970*/  @P0 SHF.R.U32.HI R0, RZ, R5, R4 ;  /* 0x00000005ff000219 */ /* 0x000fc80000011604 */
[--C-:B------:R-:W-:Y:S01]  /*20980*/  SHF.R.S32.HI R5, RZ, 0x1f, R0.reuse ;  /* 0x0000001fff057819 */ /* 0x100fe20000011400 */
[--C-:B------:R-:W-:Y:S02]  /*20990*/  IMAD.MOV R7, RZ, RZ, -R0.reuse ;  /* 0x000000ffff077224 */ /* 0x100fe400078e0a00 */
[----:B------:R-:W-:Y:S02]  /*209a0*/  IMAD.MOV.U32 R4, RZ, RZ, R0 ;  /* 0x000000ffff047224 */ /* 0x000fe400078e0000 */
        /* <DEDUP_REMOVED lines=8> */
.L_x_3012:
[----:B------:R-:W2:Y:S01]  /*20a30*/  LDL R0, [R1+0x4] ;  /* 0x0000040001007983 */ /* 0x000ea20000100800 */
[----:B------:R-:W-:Y:S01]  /*20a40*/  BSSY B3, `(.L_x_3013) ;  /* 0x0000005000037945 */ /* 0x000fe20003800000 */
[----:B--2---:R-:W-:Y:S02]  /*20a50*/  LEA R3, R8, R0, 0x3 ;  /* 0x0000000008037211 */ /* 0x004fe400078e18ff */
[----:B------:R-:W-:-:S04]  /*20a60*/  SHF.L.U32 R0, R9, 0x1f, RZ ;  /* 0x0000001f09007819 */ /* 0x000fc800000006ff */
[----:B------:R-:W1:Y:S02]  /*20a70*/  SYNCS.PHASECHK.TRANS64.TRYWAIT P0, [R3+URZ+0x34840], R0 ;  /* 0x03484000030075a7 */ /* 0x000e64000800017f */
[----:B-1----:R-:W-:Y:S05]  /*20a80*/  @!P0 BRA `(.L_x_3014) ;  /* 0x0000005000688947 */ /* 0x002fea0003800000 */
.L_x_3162:
[----:B------:R-:W-:Y:S05]  /*20a90*/  BSYNC B3 ;  /* 0x0000000000037941 */ /* 0x000fea0003800000 */
.L_x_3013:
        /* <DEDUP_REMOVED lines=11> */
.L_x_3016:
[----:B------:R-:W-:Y:S05]  /*20b50*/  BSYNC B3 ;  /* 0x0000000000037941 */ /* 0x000fea0003800000 */
.L_x_3015:
[----:B------:R-:W2:Y:S04]  /*20b60*/  LDL R5, [R1+0x4] ;  /* 0x0000040001057983 */ /* 0x000ea80000100800 */
[----:B-1----:R-:W3:Y:S01]  /*20b70*/  LDL R0, [R1+0x20] ;  /* 0x0000200001007983 */ /* 0x002ee20000100800 */
[----:B0-----:R-:W-:Y:S01]  /*20b80*/  IMAD.MOV.U32 R10, RZ, RZ, RZ ;  /* 0x000000ffff0a7224 */ /* 0x001fe200078e00ff */
[----:B------:R-:W-:Y:S01]  /*20b90*/  UIADD3 UR4, UP0, UR36, 0x370, URZ ;  /* 0x0000037024047890 */ /* 0x000fe2000ff1e03f */
[----:B------:R-:W-:Y:S01]  /*20ba0*/  PLOP3.LUT P0, PT, PT, PT, PT, 0x80, 0x0 ;  /* 0x000000000000781c */ /* 0x000fe20003f0f070 */
[----:B------:R-:W-:Y:S01]  /*20bb0*/  VIADD R3, R3, 0x34830 ;  /* 0x0003483003037836 */ /* 0x000fe20000000000 */
[----:B------:R-:W-:Y:S01]  /*20bc0*/  UMOV UR6, 0x0 ;  /* 0x0000000000067882 */ /* 0x000fe20000000000 */
[----:B------:R-:W-:Y:S01]  /*20bd0*/  R2UR UR10, R10 ;  /* 0x000000000a0a72ca */ /* 0x000fe200000e0000 */
[----:B------:R-:W-:Y:S01]  /*20be0*/  UIADD3.X UR5, URZ, UR37, URZ, UP0, !UPT ;  /* 0x000000253f057290 */ /* 0x000fe200087fe43f */
[----:B------:R-:W-:Y:S01]  /*20bf0*/  UMOV UR7, 0x14f00000 ;  /* 0x14f0000000077882 */ /* 0x000fe20000000000 */
[----:B--2---:R-:W-:Y:S01]  /*20c00*/  IMAD R6, R8, 0xc000, R5 ;  /* 0x0000c00008067824 */ /* 0x004fe200078e0205 */
[----:B---3--:R-:W-:-:S03]  /*20c10*/  LEA R0, R7, R0, 0x7 ;  /* 0x0000000007007211 */ /* 0x008fc600078e38ff */
[----:B------:R-:W-:-:S08]  /*20c20*/  VIADD R5, R6, 0x1c400 ;  /* 0x0001c40006057836 */ /* 0x000fd00000000000 */
.L_x_3017:
        /* <DEDUP_REMOVED lines=16> */
.L_x_3018:
        /* <DEDUP_REMOVED lines=15> */
.L_x_3019:
        /* <DEDUP_REMOVED lines=18> */
.L_x_3163:
[----:B------:R-:W-:Y:S05]  /*20f40*/  BSYNC B3 ;  /* 0x0000000000037941 */ /* 0x000fea0003800000 */
.L_x_3020:
        /* <DEDUP_REMOVED lines=10> */
.L_x_3022:
[----:B------:R-:W2:Y:S01]  /*20ff0*/  LDL R3, [R1+0x8] ;  /* 0x0000080001037983 */ /* 0x000ea20000100800 */
[----:B------:R-:W-:Y:S01]  /*21000*/  BSSY B3, `(.L_x_3023) ;  /* 0x0000004000037945 */ /* 0x000fe20003800000 */
[----:B--2---:R-:W-:-:S13]  /*21010*/  LOP3.LUT P0, RZ, R3, 0x8, RZ, 0xc0, !PT ;  /* 0x0000000803ff7812 */ /* 0x004fda000780c0ff */
[----:B------:R-:W-:Y:S05]  /*21020*/  @P0 BRA `(.L_x_3024) ;  /* 0x0000000000040947 */ /* 0x000fea0003800000 */
[----:B------:R-:W-:Y:S01]  /*21030*/  BPT.TRAP 0x1 ;  /* 0x000000040000795c */ /* 0x000fe20000300000 */
.L_x_3024:
[----:B------:R-:W-:Y:S05]  /*21040*/  BSYNC B3 ;  /* 0x0000000000037941 */ /* 0x000fea0003800000 */
.L_x_3023:
        /* <DEDUP_REMOVED lines=14> */
.L_x_3025:
        /* <DEDUP_REMOVED lines=16> */
.L_x_3026:
        /* <DEDUP_REMOVED lines=13> */
.L_x_3011:
[----:B------:R-:W-:Y:S05]  /*21300*/  BSYNC B1 ;  /* 0x0000000000017941 */ /* 0x000fea0003800000 */
.L_x_3010:
[----:B------:R-:W2:Y:S04]  /*21310*/  LDL.LU R0, [R1+0x38] ;  /* 0x0000380001007983 */ /* 0x000ea80000300800 */
[----:B------:R1:W-:Y:S04]  /*21320*/  STL [R1+0x1c], R9 ;  /* 0x00001c0901007387 */ /* 0x0003e80000100800 */
[----:B------:R1:W-:Y:S02]  /*21330*/  STL [R1+0xc], R8 ;  /* 0x00000c0801007387 */ /* 0x0003e40000100800 */
[----:B-12---:R-:W-:-:S07]  /*21340*/  IADD3 R0, R0, -0x3, RZ ;  /* 0xfffffffd00007810 */ /* 0x006fce0007ffe0ff */
.L_x_3009:
[----:B------:R-:W-:Y:S05]  /*21350*/  BSYNC B2 ;  /* 0x0000000000027941 */ /* 0x000fea0003800000 */
.L_x_3008:
[----:B------:R-:W-:-:S13]  /*21360*/  ISETP.NE.AND P0, PT, R2, RZ, PT ;  /* 0x000000ff0200720c */ /* 0x000fda0003f05270 */
[----:B------:R-:W-:Y:S05]  /*21370*/  @!P0 BRA `(.L_x_3007) ;  /* 0x0000001400948947 */ /* 0x000fea0003800000 */
[----:B-----5:R1:W5:Y:S02]  /*21380*/  LDL R8, [R1] ;  /* 0x0000000001087983 */ /* 0x0203640000100800 */
.L_x_3061:
[----:B0-2---:R-:W2:Y:S04]  /*21390*/  LDL R4, [R1+0x8] ;  /* 0x0000080001047983 */ /* 0x005ea80000100800 */
[----:B------:R-:W4:Y:S04]  /*213a0*/  LDL R3, [R1+0xc] ;  /* 0x00000c0001037983 */ /* 0x000f280000100800 */
[----:B---3--:R-:W3:Y:S01]  /*213b0*/  LDL R2, [R1+0x1c] ;  /* 0x00001c0001027983 */ /* 0x008ee20000100800 */
[----:B------:R-:W-:Y:S05]  /*213c0*/  YIELD ;  /* 0x0000000000007946 */ /* 0x000fea0003800000 */
[----:B------:R-:W-:Y:S01]  /*213d0*/  BSSY B1, `(.L_x_3027) ;  /* 0x00000ad000017945 */ /* 0x000fe20003800000 */
[----:B--2---:R-:W-:Y:S01]  /*213e0*/  LOP3.LUT P1, RZ, R4, 0x4, RZ, 0xc0, !PT ;  /* 0x0000000404ff7812 */ /* 0x004fe2000782c0ff */
[----:B----4-:R-:W-:-:S05]  /*213f0*/  VIADD R4, R3, 0x1 ;  /* 0x0000000103047836 */ /* 0x010fca0000000000 */
[----:B------:R-:W-:-:S04]  /*21400*/  ISETP.NE.AND P0, PT, R4, 0x2, PT ;  /* 0x000000020400780c */ /* 0x000fc80003f05270 */
[----:B------:R-:W-:Y:S02]  /*21410*/  SEL R5, RZ, 0x1, P0 ;  /* 0x00000001ff057807 */ /* 0x000fe40000000000 */
[----:B------:R-:W-:Y:S02]  /*21420*/  SEL R4, R4, RZ, P0 ;  /* 0x000000ff04047207 */ /* 0x000fe40000000000 */
[----:B---3--:R-:W-:Y:S01]  /*21430*/  LOP3.LUT R5, R2, R5, RZ, 0x3c, !PT ;  /* 0x0000000502057212 */ /* 0x008fe200078e3cff */
        /* <DEDUP_REMOVED lines=25> */
.L_x_3029:
[----:B------:R-:W2:Y:S01]  /*215d0*/  LDL R2, [R1+0x4] ;  /* 0x0000040001027983 */ /* 0x000ea20000100800 */
[----:B------:R-:W-:Y:S01]  /*215e0*/  BSSY B2, `(.L_x_3030) ;  /* 0x0000005000027945 */ /* 0x000fe20003800000 */
[----:B--2---:R-:W-:Y:S01]  /*215f0*/  IMAD R3, R4, 0x8, R2 ;  /* 0x0000000804037824 */ /* 0x004fe200078e0202 */
[----:B------:R-:W-:-:S04]  /*21600*/  SHF.L.U32 R2, R5, 0x1f, RZ ;  /* 0x0000001f05027819 */ /* 0x000fc800000006ff */
[----:B------:R-:W2:Y:S02]  /*21610*/  SYNCS.PHASECHK.TRANS64.TRYWAIT P0, [R3+URZ+0x34840], R2 ;  /* 0x03484002030075a7 */ /* 0x000ea4000800017f */
[----:B--2---:R-:W-:Y:S05]  /*21620*/  @!P0 BRA `(.L_x_3031) ;  /* 0x0000004400a88947 */ /* 0x004fea0003800000 */
.L_x_3164:
[----:B------:R-:W-:Y:S05]  /*21630*/  BSYNC B2 ;  /* 0x0000000000027941 */ /* 0x000fea0003800000 */
.L_x_3030:
[----:B------:R-:W3:Y:S01]  /*21640*/  S2R R7, SR_TID.X ;  /* 0x0000000000077919 */ /* 0x000ee20000002100 */
[----:B------:R-:W-:Y:S01]  /*21650*/  BSSY B2, `(.L_x_3032) ;  /* 0x000000a000027945 */ /* 0x000fe20003800000 */
[----:B---3--:R-:W-:-:S04]  /*21660*/  LOP3.LUT R7, R7, 0x7f, RZ, 0xc0, !PT ;  /* 0x0000007f07077812 */ /* 0x008fc800078ec0ff */
[----:B------:R-:W-:-:S13]  /*21670*/  ISETP.NE.AND P0, PT, R7, RZ, PT ;  /* 0x000000ff0700720c */ /* 0x000fda0003f05270 */
[----:B------:R-:W-:Y:S05]  /*21680*/  @P0 BRA `(.L_x_3033) ;  /* 0x0000000000180947 */ /* 0x000fea0003800000 */
[----:B------:R-:W3:Y:S01]  /*21690*/  LDL R7, [R1+0x8] ;  /* 0x0000080001077983 */ /* 0x000ee20000100800 */
[----:B--2---:R-:W-:-:S04]  /*216a0*/  IMAD.MOV.U32 R2, RZ, RZ, 0xc000 ;  /* 0x0000c000ff027424 */ /* 0x004fc800078e00ff */
[----:B------:R4:W-:Y:S01]  /*216b0*/  SYNCS.ARRIVE.TRANS64 RZ, [R3+URZ+0x34830], R2 ;  /* 0x0348300203ff79a7 */ /* 0x0009e2000800003f */
[----:B---3--:R-:W-:-:S13]  /*216c0*/  LOP3.LUT P1, RZ, R7, 0x1, RZ, 0xc0, !PT ;  /* 0x0000000107ff7812 */ /* 0x008fda000782c0ff */
[----:B----4-:R-:W-:Y:S05]  /*216d0*/  @!P1 BRA `(.L_x_3033) ;  /* 0x0000000000049947 */ /* 0x010fea0003800000 */
[----:B------:R-:W-:Y:S01]  /*216e0*/  BPT.TRAP 0x1 ;  /* 0x000000040000795c */ /* 0x000fe20000300000 */
.L_x_3033:
[----:B------:R-:W-:Y:S05]  /*216f0*/  BSYNC B2 ;  /* 0x0000000000027941 */ /* 0x000fea0003800000 */
.L_x_3032:
[----:B------:R-:W3:Y:S04]  /*21700*/  LDL R7, [R1+0x4] ;  /* 0x0000040001077983 */ /* 0x000ee80000100800 */
[----:B--2---:R-:W2:Y:S01]  /*21710*/  LDL R2, [R1+0x20] ;  /* 0x0000200001027983 */ /* 0x004ea20000100800 */
[----:B------:R-:W-:Y:S01]  /*21720*/  MOV R10, RZ ;  /* 0x000000ff000a7202 */ /* 0x000fe20000000f00 */
[----:B------:R-:W-:Y:S01]  /*21730*/  UIADD3 UR4, UP0, UR36, 0x370, URZ ;  /* 0x0000037024047890 */ /* 0x000fe2000ff1e03f */
[----:B------:R-:W-:Y:S01]  /*21740*/  PLOP3.LUT P0, PT, PT, PT, PT, 0x80, 0x0 ;  /* 0x000000000000781c */ /* 0x000fe20003f0f070 */
[----:B------:R-:W-:Y:S01]  /*21750*/  VIADD R3, R3, 0x34830 ;  /* 0x0003483003037836 */ /* 0x000fe20000000000 */
[----:B------:R-:W-:Y:S01]  /*21760*/  R2UR UR10, R10 ;  /* 0x000000000a0a72ca */ /* 0x000fe200000e0000 */
[----:B------:R-:W-:Y:S01]  /*21770*/  UIADD3.X UR5, URZ, UR37, URZ, UP0, !UPT ;  /* 0x000000253f057290 */ /* 0x000fe200087fe43f */
[----:B------:R-:W-:Y:S01]  /*21780*/  UMOV UR6, 0x0 ;  /* 0x0000000000067882 */ /* 0x000fe20000000000 */
[----:B------:R-:W-:Y:S01]  /*21790*/  UMOV UR7, 0x14f00000 ;  /* 0x14f0000000077882 */ /* 0x000fe20000000000 */
[----:B---3--:R-:W-:-:S02]  /*217a0*/  IMAD R7, R4, 0xc000, R7 ;  /* 0x0000c00004077824 */ /* 0x008fc400078e0207 */
[----:B--2---:R-:W-:Y:S02]  /*217b0*/  IMAD R2, R6, 0x80, R2 ;  /* 0x0000008006027824 */ /* 0x004fe400078e0202 */
[----:B0-----:R-:W-:-:S07]  /*217c0*/  VIADD R9, R7, 0x1c400 ;  /* 0x0001c40007097836 */ /* 0x001fce0000000000 */
.L_x_3034:
        /* <DEDUP_REMOVED lines=16> */
.L_x_3035:
        /* <DEDUP_REMOVED lines=15> */
.L_x_3036:
        /* <DEDUP_REMOVED lines=18> */
.L_x_3165:
[----:B------:R-:W-:Y:S05]  /*21ae0*/  BSYNC B2 ;  /* 0x0000000000027941 */ /* 0x000fea0003800000 */
.L_x_3037:
        /* <DEDUP_REMOVED lines=10> */
.L_x_3039:
[----:B------:R-:W2:Y:S01]  /*21b90*/  LDL R3, [R1+0x8] ;  /* 0x0000080001037983 */ /* 0x000ea20000100800 */
[----:B------:R-:W-:Y:S01]  /*21ba0*/  BSSY B2, `(.L_x_3040) ;  /* 0x0000004000027945 */ /* 0x000fe20003800000 */
[----:B--2---:R-:W-:-:S13]  /*21bb0*/  LOP3.LUT P0, RZ, R3, 0x8, RZ, 0xc0, !PT ;  /* 0x0000000803ff7812 */ /* 0x004fda000780c0ff */
[----:B------:R-:W-:Y:S05]  /*21bc0*/  @P0 BRA `(.L_x_3041) ;  /* 0x0000000000040947 */ /* 0x000fea0003800000 */
[----:B------:R-:W-:Y:S01]  /*21bd0*/  BPT.TRAP 0x1 ;  /* 0x000000040000795c */ /* 0x000fe20000300000 */
.L_x_3041:
[----:B------:R-:W-:Y:S05]  /*21be0*/  BSYNC B2 ;  /* 0x0000000000027941 */ /* 0x000fea0003800000 */
.L_x_3040:
        /* <DEDUP_REMOVED lines=12> */
[----:B---3--:R-:W-:-:S03]  /*21cb0*/  IMAD R7, R7, 0x80, R9 ;  /* 0x0000008007077824 */ /* 0x008fc600078e0209 */
[----:B------:R-:W-:-:S07]  /*21cc0*/  IADD3 R9, R3, 0x400, RZ ;  /* 0x0000040003097810 */ /* 0x000fce0007ffe0ff */
.L_x_3042:
        /* <DEDUP_REMOVED lines=16> */
.L_x_3043:
        /* <DEDUP_REMOVED lines=13> */
.L_x_3028:
[----:B------:R-:W-:Y:S05]  /*21ea0*/  BSYNC B1 ;  /* 0x0000000000017941 */ /* 0x000fea0003800000 */
.L_x_3027:
[----:B------:R-:W2:Y:S01]  /*21eb0*/  LDL R2, [R1+0x8] ;  /* 0x0000080001027983 */ /* 0x000ea20000100800 */
[----:B------:R-:W-:Y:S01]  /*21ec0*/  VIADD R3, R4, 0x1 ;  /* 0x0000000104037836 */ /* 0x000fe20000000000 */
[----:B------:R-:W-:Y:S04]  /*21ed0*/  BSSY B1, `(.L_x_3044) ;  /* 0x00000ac000017945 */ /* 0x000fe80003800000 */
        /* <DEDUP_REMOVED lines=9> */
[----:B0-----:R-:W-:Y:S01]  /*21f70*/  VIADD R6, R0, 0xffffffff ;  /* 0xffffffff00067836 */ /* 0x001fe20000000000 */
[----:B------:R-:W-:-:S04]  /*21f80*/  ISETP.NE.U32.AND P0, PT, RZ, UR4, PT ;  /* 0x00000004ff007c0c */ /* 0x000fc8000bf05070 */
[----:B------:R-:W-:-:S13]  /*21f90*/  ISETP.NE.AND.EX P0, PT, RZ, UR5, PT, P0 ;  /* 0x00000005ff007c0c */ /* 0x000fda000bf05300 */
[----:B------:R-:W-:Y:S05]  /*21fa0*/  @!P0 BRA `(.L_x_3046) ;  /* 0x00000000004c8947 */ /* 0x000fea0003800000 */
[----:B------:R-:W3:Y:S01]  /*21fb0*/  LDL R12, [R1+0x28] ;  /* 0x00002800010c7983 */ /* 0x000ee20000100800 */
[----:B-----5:R-:W0:Y:S01]  /*21fc0*/  LDC R8, c[0x0][0x43c] ;  /* 0x00010f00ff087b82 */ /* 0x020e220000000800 */
[----:B------:R-:W-:Y:S02]  /*21fd0*/  ULDC.64 UR6, c[0x0][0x428] ;  /* 0x00010a0000067ab9 */ /* 0x000fe40000000a00 */
[----:B------:R-:W4:Y:S01]  /*21fe0*/  LDL R9, [R1+0x18] ;  /* 0x0000180001097983 */ /* 0x000f220000100800 */
[----:B0-----:R-:W-:-:S13]  /*21ff0*/  ISETP.NE.AND P0, PT, R8, 0x1, PT ;  /* 0x000000010800780c */ /* 0x001fda0003f05270 */
[----:B------:R-:W0:Y:S02]  /*22000*/  @P0 LDC.64 R2, c[0x0][0x440] ;  /* 0x00011000ff020b82 */ /* 0x000e240000000a00 */
[----:B0-----:R-:W-:Y:S01]  /*22010*/  @P0 IMAD.HI.U32 R7, R6, R2, RZ ;  /* 0x0000000206070227 */ /* 0x001fe200078e00ff */
[----:B------:R-:W-:-:S04]  /*22020*/  MOV R2, R6 ;  /* 0x0000000600027202 */ /* 0x000fc80000000f00 */
[----:B------:R-:W-:-:S05]  /*22030*/  @P0 SHF.R.U32.HI R2, RZ, R3, R7 ;  /* 0x00000003ff020219 */ /* 0x000fca0000011607 */
[----:B------:R-:W-:-:S04]  /*22040*/  IMAD.MOV R3, RZ, RZ, -R2 ;  /* 0x000000ffff037224 */ /* 0x000fc800078e0a02 */
[----:B------:R-:W-:Y:S01]  /*22050*/  IMAD R6, R8, R3, R6 ;  /* 0x0000000308067224 */ /* 0x000fe200078e0206 */
[----:B------:R-:W-:Y:S01]  /*22060*/  SHF.R.S32.HI R3, RZ, 0x1f, R2 ;  /* 0x0000001fff037819 */ /* 0x000fe20000011402 */
[----:B---3--:R-:W-:-:S04]  /*22070*/  IMAD R7, R12, UR6, RZ ;  /* 0x000000060c077c24 */ /* 0x008fc8000f8e02ff */
[C---:B----4-:R-:W-:Y:S02]  /*22080*/  IMAD R7, R9.reuse, UR7, R7 ;  /* 0x0000000709077c24 */ /* 0x050fe4000f8e0207 */
[----:B------:R-:W-:-:S04]  /*22090*/  IMAD.WIDE.U32 R2, R9, UR6, R2 ;  /* 0x0000000609027c25 */ /* 0x000fc8000f8e0002 */
[----:B------:R-:W-:Y:S01]  /*220a0*/  IMAD.IADD R3, R7, 0x1, R3 ;  /* 0x0000000107037824 */ /* 0x000fe200078e0203 */
[----:B------:R-:W-:-:S04]  /*220b0*/  LEA R8, P0, R2, UR4, 0x2 ;  /* 0x0000000402087c11 */ /* 0x000fc8000f8010ff */
[----:B------:R-:W-:-:S05]  /*220c0*/  LEA.HI.X R9, R2, UR5, R3, 0x2, P0 ;  /* 0x0000000502097c11 */ /* 0x000fca00080f1403 */
[----:B------:R0:W5:Y:S04]  /*220d0*/  LDG.E R8, desc[UR60][R8.64] ;  /* 0x0000003c08087981 */ /* 0x000168000c1e1900 */
.L_x_3046:
[----:B------:R-:W3:Y:S01]  /*220e0*/  LDL R2, [R1+0x4] ;  /* 0x0000040001027983 */ /* 0x000ee20000100800 */
[----:B------:R-:W-:Y:S01]  /*220f0*/  BSSY B2, `(.L_x_3047) ;  /* 0x0000005000027945 */ /* 0x000fe20003800000 */
[----:B---3--:R-:W-:Y:S01]  /*22100*/  IMAD R3, R11, 0x8, R2 ;  /* 0x000000080b037824 */ /* 0x008fe200078e0202 */
[----:B------:R-:W-:-:S04]  /*22110*/  SHF.L.U32 R2, R10, 0x1f, RZ ;  /* 0x0000001f0a027819 */ /* 0x000fc800000006ff */
[----:B------:R-:W3:Y:S02]  /*22120*/  SYNCS.PHASECHK.TRANS64.TRYWAIT P0, [R3+URZ+0x34840], R2 ;  /* 0x03484002030075a7 */ /* 0x000ee4000800017f */
[----:B---3--:R-:W-:Y:S05]  /*22130*/  @!P0 BRA `(.L_x_3048) ;  /* 0x0000003c000c8947 */ /* 0x008fea0003800000 */
.L_x_3166:
[----:B------:R-:W-:Y:S05]  /*22140*/  BSYNC B2 ;  /* 0x0000000000027941 */ /* 0x000fea0003800000 */
.L_x_3047:
[----:B------:R-:W4:Y:S01]  /*22150*/  S2R R7, SR_TID.X ;  /* 0x0000000000077919 */ /* 0x000f220000002100 */
[----:B------:R-:W-:Y:S01]  /*22160*/  BSSY B2, `(.L_x_3049) ;  /* 0x000000a000027945 */ /* 0x000fe20003800000 */
[----:B----4-:R-:W-:-:S04]  /*22170*/  LOP3.LUT R7, R7, 0x7f, RZ, 0xc0, !PT ;  /* 0x0000007f07077812 */ /* 0x010fc800078ec0ff */
[----:B------:R-:W-:-:S13]  /*22180*/  ISETP.NE.AND P0, PT, R7, RZ, PT ;  /* 0x000000ff0700720c */ /* 0x000fda0003f05270 */
[----:B------:R-:W-:Y:S05]  /*22190*/  @P0 BRA `(.L_x_3050) ;  /* 0x0000000000180947 */ /* 0x000fea0003800000 */
[----:B------:R-:W4:Y:S01]  /*221a0*/  LDL R7, [R1+0x8] ;  /* 0x0000080001077983 */ /* 0x000f220000100800 */
[----:B---3--:R-:W-:-:S04]  /*221b0*/  MOV R2, 0xc000 ;  /* 0x0000c00000027802 */ /* 0x008fc80000000f00 */
[----:B------:R3:W-:Y:S01]  /*221c0*/  SYNCS.ARRIVE.TRANS64 RZ, [R3+URZ+0x34830], R2 ;  /* 0x0348300203ff79a7 */ /* 0x0007e2000800003f */
[----:B----4-:R-:W-:-:S13]  /*221d0*/  LOP3.LUT P1, RZ, R7, 0x1, RZ, 0xc0, !PT ;  /* 0x0000000107ff7812 */ /* 0x010fda000782c0ff */
[----:B---3--:R-:W-:Y:S05]  /*221e0*/  @!P1 BRA `(.L_x_3050) ;  /* 0x0000000000049947 */ /* 0x008fea0003800000 */
[----:B------:R-:W-:Y:S01]  /*221f0*/  BPT.TRAP 0x1 ;  /* 0x000000040000795c */ /* 0x000fe20000300000 */
.L_x_3050:
[----:B------:R-:W-:Y:S05]  /*22200*/  BSYNC B2 ;  /* 0x0000000000027941 */ /* 0x000fea0003800000 */
.L_x_3049:
[----:B0-----:R-:W4:Y:S04]  /*22210*/  LDL R9, [R1+0x4] ;  /* 0x0000040001097983 */ /* 0x001f280000100800 */
[----:B------:R-:W4:Y:S04]  /*22220*/  LDL R7, [R1+0xc] ;  /* 0x00000c0001077983 */ /* 0x000f280000100800 */
[----:B---3--:R-:W3:Y:S01]  /*22230*/  LDL R2, [R1+0x20] ;  /* 0x0000200001027983 */ /* 0x008ee20000100800 */
[----:B--2---:R-:W-:Y:S01]  /*22240*/  IMAD.MOV.U32 R10, RZ, RZ, RZ ;  /* 0x000000ffff0a7224 */ /* 0x004fe200078e00ff */
[----:B------:R-:W-:Y:S01]  /*22250*/  UIADD3 UR4, UP0, UR36, 0x370, URZ ;  /* 0x0000037024047890 */ /* 0x000fe2000ff1e03f */
[----:B------:R-:W-:Y:S01]  /*22260*/  PLOP3.LUT P0, PT, PT, PT, PT, 0x80, 0x0 ;  /* 0x000000000000781c */ /* 0x000fe20003f0f070 */
[----:B------:R-:W-:Y:S01]  /*22270*/  VIADD R3, R3, 0x34830 ;  /* 0x0003483003037836 */ /* 0x000fe20000000000 */
[----:B------:R-:W-:Y:S01]  /*22280*/  UMOV UR6, 0x0 ;  /* 0x0000000000067882 */ /* 0x000fe20000000000 */
[----:B------:R-:W-:Y:S01]  /*22290*/  R2UR UR10, R10 ;  /* 0x000000000a0a72ca */ /* 0x000fe200000e0000 */
[----:B------:R-:W-:Y:S01]  /*222a0*/  UIADD3.X UR5, URZ, UR37, URZ, UP0, !UPT ;  /* 0x000000253f057290 */ /* 0x000fe200087fe43f */
[----:B------:R-:W-:Y:S01]  /*222b0*/  UMOV UR7, 0x14f00000 ;  /* 0x14f0000000077882 */ /* 0x000fe20000000000 */
[----:B----4-:R-:W-:-:S02]  /*222c0*/  IMAD R7, R7, 0xc000, R9 ;  /* 0x0000c00007077824 */ /* 0x010fc400078e0209 */
[----:B---3--:R-:W-:-:S03]  /*222d0*/  IMAD R2, R6, 0x80, R2 ;  /* 0x0000008006027824 */ /* 0x008fc600078e0202 */
[----:B------:R-:W-:-:S07]  /*222e0*/  IADD3 R9, R7, 0x1c400, RZ ;  /* 0x0001c40007097810 */ /* 0x000fce0007ffe0ff */
.L_x_3051:
        /* <DEDUP_REMOVED lines=16> */
.L_x_3052:
        /* <DEDUP_REMOVED lines=15> */
.L_x_3053:
        /* <DEDUP_REMOVED lines=13> */
[----:B--2---:R-:W-:-:S04]  /*225b0*/  LEA R2, R4, R9, 0x3 ;  /* 0x0000000904027211 */ /* 0x004fc800078e18ff */
[----:B------:R-:W0:Y:S02]  /*225c0*/  SYNCS.PHASECHK.TRANS64.TRYWAIT P0, [R2+URZ+0x34860], R5 ;  /* 0x03486005020075a7 */ /* 0x000e24000800017f */
[----:B0-----:R-:W-:Y:S05]  /*225d0*/  @!P0 BRA `(.L_x_3055) ;  /* 0x0000003400f88947 */ /* 0x001fea0003800000 */
.L_x_3167:
[----:B------:R-:W-:Y:S05]  /*225e0*/  BSYNC B2 ;  /* 0x0000000000027941 */ /* 0x000fea0003800000 */
.L_x_3054:
[----:B------:R-:W2:Y:S01]  /*225f0*/  S2R R3, SR_TID.X ;  /* 0x0000000000037919 */ /* 0x000ea20000002100 */
[----:B------:R-:W-:-:S04]  /*22600*/  UPRMT UR4, UR38, 0x9910, URZ ;  /* 0x0000991026047896 */ /* 0x000fc8000800003f */
[----:B------:R-:W-:Y:S01]  /*22610*/  UISETP.NE.AND UP0, UPT, UR4, 0x2, UPT ;  /* 0x000000020400788c */ /* 0x000fe2000bf05270 */
[----:B--2---:R-:W-:-:S04]  /*22620*/  LOP3.LUT R3, R3, 0x7f, RZ, 0xc0, !PT ;  /* 0x0000007f03037812 */ /* 0x004fc800078ec0ff */
[----:B------:R-:W-:-:S13]  /*22630*/  ISETP.NE.AND P0, PT, R3, RZ, PT ;  /* 0x000000ff0300720c */ /* 0x000fda0003f05270 */
[----:B------:R-:W-:-:S04]  /*22640*/  @!P0 IMAD.MOV.U32 R3, RZ, RZ, 0x8000 ;  /* 0x00008000ff038424 */ /* 0x000fc800078e00ff */
[----:B------:R2:W-:Y:S01]  /*22650*/  @!P0 SYNCS.ARRIVE.TRANS64 RZ, [R2+URZ+0x34850], R3 ;  /* 0x0348500302ff89a7 */ /* 0x0005e2000800003f */
[----:B------:R-:W-:-:S13]  /*22660*/  PLOP3.LUT P0, PT, PT, PT, UP0, 0x80, 0x0 ;  /* 0x000000000000781c */ /* 0x000fda0003f0f008 */
[----:B--2---:R-:W-:Y:S05]  /*22670*/  @P0 BRA `(.L_x_3056) ;  /* 0x0000000000040947 */ /* 0x004fea0003800000 */
[----:B------:R-:W-:Y:S01]  /*22680*/  BPT.TRAP 0x1 ;  /* 0x000000040000795c */ /* 0x000fe20000300000 */
.L_x_3056:
[----:B------:R-:W2:Y:S01]  /*22690*/  LDL R3, [R1+0x8] ;  /* 0x0000080001037983 */ /* 0x000ea20000100800 */
[----:B------:R-:W-:Y:S01]  /*226a0*/  BSSY B2, `(.L_x_3057) ;  /* 0x0000004000027945 */ /* 0x000fe20003800000 */
[----:B--2---:R-:W-:-:S13]  /*226b0*/  LOP3.LUT P0, RZ, R3, 0x8, RZ, 0xc0, !PT ;  /* 0x0000000803ff7812 */ /* 0x004fda000780c0ff */
[----:B------:R-:W-:Y:S05]  /*226c0*/  @P0 BRA `(.L_x_3058) ;  /* 0x0000000000040947 */ /* 0x000fea0003800000 */
[----:B------:R-:W-:Y:S01]  /*226d0*/  BPT.TRAP 0x1 ;  /* 0x000000040000795c */ /* 0x000fe20000300000 */
.L_x_3058:
[----:B------:R-:W-:Y:S05]  /*226e0*/  BSYNC B2 ;  /* 0x0000000000027941 */ /* 0x000fea0003800000 */
.L_x_3057:
        /* <DEDUP_REMOVED lines=13> */
.L_x_3059:
        /* <DEDUP_REMOVED lines=16> */
.L_x_3060:
        /* <DEDUP_REMOVED lines=13> */
.L_x_3045:
[----:B------:R-:W-:Y:S05]  /*22990*/  BSYNC B1 ;  /* 0x0000000000017941 */ /* 0x000fea0003800000 */
.L_x_3044:
[C---:B------:R-:W-:Y:S01]  /*229a0*/  ISETP.GT.AND P0, PT, R0.reuse, 0x1, PT ;  /* 0x000000010000780c */ /* 0x040fe20003f04270 */
[----:B------:R-:W-:-:S12]  /*229b0*/  VIADD R0, R0, 0xfffffffe ;  /* 0xfffffffe00007836 */ /* 0x000fd80000000000 */
[----:B------:R-:W-:Y:S05]  /*229c0*/  @P0 BRA `(.L_x_3061) ;  /* 0xffffffe800700947 */ /* 0x000fea000383ffff */
.L_x_3007:
[----:B------:R-:W-:Y:S05]  /*229d0*/  BSYNC B0 ;  /* 0x0000000000007941 */ /* 0x000fea0003800000 */
.L_x_3006:
[----:B------:R-:W4:Y:S01]  /*229e0*/  S2R R2, SR_TID.X ;  /* 0x0000000000027919 */ /* 0x000f220000002100 */
[----:B------:R-:W-:Y:S01]  /*229f0*/  BSSY B0, `(.L_x_3062) ;  /* 0x0000010000007945 */ /* 0x000fe20003800000 */
[----:B----4-:R-:W-:-:S04]  /*22a00*/  LOP3.LUT R2, R2, 0x7f, RZ, 0xc0, !PT ;  /* 0x0000007f02027812 */ /* 0x010fc800078ec0ff */
[----:B------:R-:W-:-:S13]  /*22a10*/  ISETP.NE.AND P0, PT, R2, RZ, PT ;  /* 0x000000ff0200720c */ /* 0x000fda0003f05270 */
[----:B------:R-:W-:Y:S05]  /*22a20*/  @P0 BRA `(.L_x_3063) ;  /* 0x0000000000300947 */ /* 0x000fea0003800000 */
[----:B------:R-:W4:Y:S01]  /*22a30*/  S2R R2, SR_LANEID ;  /* 0x0000000000027919 */ /* 0x000f220000000000 */
[----:B------:R-:W-:Y:S01]  /*22a40*/  VOTEU.ANY UR4, UPT, PT ;  /* 0x0000000000047886 */ /* 0x000fe200038e0100 */
[----:B0-2---:R-:W0:Y:S01]  /*22a50*/  LDC.64 R4, c[0x0][0xc60] ;  /* 0x00031800ff047b82 */ /* 0x005e220000000a00 */
[----:B------:R-:W4:Y:S02]  /*22a60*/  FLO.U32 R0, UR4 ;  /* 0x0000000400007d00 */ /* 0x000f2400080e0000 */
[----:B----4-:R-:W-:-:S06]  /*22a70*/  ISETP.EQ.U32.AND P0, PT, R0, R2, PT ;  /* 0x000000020000720c */ /* 0x010fcc0003f02070 */
[----:B------:R-:W0:Y:S07]  /*22a80*/  POPC R2, UR4 ;  /* 0x0000000400027d09 */ /* 0x000e2e0008000000 */
[----:B0-----:R-:W2:Y:S04]  /*22a90*/  @P0 ATOMG.E.ADD.STRONG.GPU PT, R2, desc[UR60][R4.64], R2 ;  /* 0x00000002040209a8 */ /* 0x001ea800081ee1fc */
[----:B--2---:R0:W2:Y:S02]  /*22aa0*/  SHFL.IDX PT, R2, R2, R0, 0x1f ;  /* 0x00001f0002027589 */ /* 0x0040a400000e0000 */
[----:B0-----:R-:W0:Y:S02]  /*22ab0*/  S2R R0, SR_LTMASK ;  /* 0x0000000000007919 */ /* 0x001e240000003900 */
[----:B0-----:R-:W-:-:S06]  /*22ac0*/  LOP3.LUT R0, R0, UR4, RZ, 0xc0, !PT ;  /* 0x0000000400007c12 */ /* 0x001fcc000f8ec0ff */
[----:B------:R-:W2:Y:S02]  /*22ad0*/  POPC R0, R0 ;  /* 0x0000000000007309 */ /* 0x000ea40000000000 */
[----:B--2---:R-:W-:-:S07]  /*22ae0*/  IADD3 R16, R2, UR39, R0 ;  /* 0x0000002702107c10 */ /* 0x004fce000fffe000 */
.L_x_3063:
[----:B------:R-:W-:Y:S05]  /*22af0*/  BSYNC B0 ;  /* 0x0000000000007941 */ /* 0x000fea0003800000 */
.L_x_3062:
[----:B------:R-:W4:Y:S01]  /*22b00*/  LDL R0, [R1+0x8] ;  /* 0x0000080001007983 */ /* 0x000f220000100800 */
[----:B------:R-:W-:Y:S01]  /*22b10*/  BSSY B0, `(.L_x_3064) ;  /* 0x0000045000007945 */ /* 0x000fe20003800000 */
[----:B----4-:R-:W-:-:S13]  /*22b20*/  LOP3.LUT P0, RZ, R0, 0x4, RZ, 0xc0, !PT ;  /* 0x0000000400ff7812 */ /* 0x010fda000780c0ff */
[----:B------:R-:W-:Y:S05]  /*22b30*/  @!P0 BRA `(.L_x_3065) ;  /* 0x0000000400088947 */ /* 0x000fea0003800000 */
[----:B------:R-:W4:Y:S04]  /*22b40*/  LDL R3, [R1+0x4] ;  /* 0x0000040001037983 */ /* 0x000f280000100800 */
[----:B------:R-:W4:Y:S04]  /*22b50*/  LDL R0, [R1+0xc] ;  /* 0x00000c0001007983 */ /* 0x000f280000100800 */
[----:B------:R-:W2:Y:S01]  /*22b60*/  LDL R2, [R1+0x1c] ;  /* 0x00001c0001027983 */ /* 0x000ea20000100800 */
[----:B------:R-:W-:Y:S01]  /*22b70*/  BSSY B1, `(.L_x_3066) ;  /* 0x0000005000017945 */ /* 0x000fe20003800000 */
[----:B----4-:R-:W-:-:S02]  /*22b80*/  LEA R0, R0, R3, 0x3 ;  /* 0x0000000300007211 */ /* 0x010fc400078e18ff */
[----:B--2---:R-:W-:-:S04]  /*22b90*/  SHF.L.U32 R2, R2, 0x1f, RZ ;  /* 0x0000001f02027819 */ /* 0x004fc800000006ff */
[----:B------:R-:W2:Y:S02]  /*22ba0*/  SYNCS.PHASECHK.TRANS64.TRYWAIT P0, [R0+URZ+0x34860], R2 ;  /* 0x03486002000075a7 */ /* 0x000ea4000800017f */
[----:B--2---:R-:W-:Y:S05]  /*22bb0*/  @!P0 BRA `(.L_x_3067) ;  /* 0x0000003000948947 */ /* 0x004fea0003800000 */
.L_x_3168:
[----:B------:R-:W-:Y:S05]  /*22bc0*/  BSYNC B1 ;  /* 0x0000000000017941 */ /* 0x000fea0003800000 */
.L_x_3066:
[----:B------:R-:W4:Y:S01]  /*22bd0*/  S2R R3, SR_TID.X ;  /* 0x0000000000037919 */ /* 0x000f220000002100 */
[----:B------:R-:W-:-:S04]  /*22be0*/  UPRMT UR4, UR38, 0x9910, URZ ;  /* 0x0000991026047896 */ /* 0x000fc8000800003f */
[----:B------:R-:W-:Y:S01]  /*22bf0*/  UISETP.NE.AND UP0, UPT, UR4, 0x2, UPT ;  /* 0x000000020400788c */ /* 0x000fe2000bf05270 */
[----:B----4-:R-:W-:-:S04]  /*22c00*/  LOP3.LUT R3, R3, 0x7f, RZ, 0xc0, !PT ;  /* 0x0000007f03037812 */ /* 0x010fc800078ec0ff */
[----:B------:R-:W-:-:S13]  /*22c10*/  ISETP.NE.AND P0, PT, R3, RZ, PT ;  /* 0x000000ff0300720c */ /* 0x000fda0003f05270 */
[----:B--2---:R-:W-:-:S04]  /*22c20*/  @!P0 IMAD.MOV.U32 R2, RZ, RZ, 0x8000 ;  /* 0x00008000ff028424 */ /* 0x004fc800078e00ff */
[----:B------:R2:W-:Y:S01]  /*22c30*/  @!P0 SYNCS.ARRIVE.TRANS64 RZ, [R0+URZ+0x34850], R2 ;  /* 0x0348500200ff89a7 */ /* 0x0005e2000800003f */
[----:B------:R-:W-:-:S13]  /*22c40*/  PLOP3.LUT P0, PT, PT, PT, UP0, 0x80, 0x0 ;  /* 0x000000000000781c */ /* 0x000fda0003f0f008 */
[----:B--2---:R-:W-:Y:S05]  /*22c50*/  @P0 BRA `(.L_x_3068) ;  /* 0x0000000000040947 */ /* 0x004fea0003800000 */
[----:B------:R-:W-:Y:S01]  /*22c60*/  BPT.TRAP 0x1 ;  /* 0x000000040000795c */ /* 0x000fe20000300000 */
.L_x_3068:
[----:B------:R-:W2:Y:S01]  /*22c70*/  LDL R2, [R1+0x8] ;  /* 0x0000080001027983 */ /* 0x000ea20000100800 */
[----:B------:R-:W-:Y:S01]  /*22c80*/  BSSY B1, `(.L_x_3069) ;  /* 0x0000004000017945 */ /* 0x000fe20003800000 */
[----:B--2---:R-:W-:-:S13]  /*22c90*/  LOP3.LUT P0, RZ, R2, 0x8, RZ, 0xc0, !PT ;  /* 0x0000000802ff7812 */ /* 0x004fda000780c0ff */
[----:B------:R-:W-:Y:S05]  /*22ca0*/  @P0 BRA `(.L_x_3070) ;  /* 0x0000000000040947 */ /* 0x000fea0003800000 */
[----:B------:R-:W-:Y:S01]  /*22cb0*/  BPT.TRAP 0x1 ;  /* 0x000000040000795c */ /* 0x000fe20000300000 */
.L_x_3070:
[----:B------:R-:W-:Y:S05]  /*22cc0*/  BSYNC B1 ;  /* 0x0000000000017941 */ /* 0x000fea0003800000 */
.L_x_3069:
[----:B------:R-:W2:Y:S04]  /*22cd0*/  LDL.LU R5, [R1+0x20] ;  /* 0x0000200001057983 */ /* 0x000ea80000300800 */
[----:B------:R-:W2:Y:S04]  /*22ce0*/  LDL.LU R3, [R1+0x14] ;  /* 0x0000140001037983 */ /* 0x000ea80000300800 */
[----:B0-----:R-:W4:Y:S04]  /*22cf0*/  LDL R4, [R1+0x4] ;  /* 0x0000040001047983 */ /* 0x001f280000100800 */
[----:B------:R-:W4:Y:S01]  /*22d00*/  LDL R2, [R1+0xc] ;  /* 0x00000c0001027983 */ /* 0x000f220000100800 */
[----:B------:R-:W-:Y:S01]  /*22d10*/  UIADD3 UR4, UP0, UR36, 0x470, URZ ;  /* 0x0000047024047890 */ /* 0x000fe2000ff1e03f */
[----:B------:R-:W-:Y:S01]  /*22d20*/  PLOP3.LUT P0, PT, PT, PT, PT, 0x80, 0x0 ;  /* 0x000000000000781c */ /* 0x000fe20003f0f070 */
[----:B------:R-:W-:Y:S01]  /*22d30*/  UMOV UR6, 0x0 ;  /* 0x0000000000067882 */ /* 0x000fe20000000000 */
[----:B------:R-:W-:Y:S01]  /*22d40*/  IADD3 R0, R0, 0x34850, RZ ;  /* 0x0003485000007810 */ /* 0x000fe20007ffe0ff */
[----:B------:R-:W-:Y:S01]  /*22d50*/  UIADD3.X UR5, URZ, UR37, URZ, UP0, !UPT ;  /* 0x000000253f057290 */ /* 0x000fe200087fe43f */
[----:B------:R-:W-:Y:S01]  /*22d60*/  UMOV UR7, 0x14f00000 ;  /* 0x14f0000000077882 */ /* 0x000fe20000000000 */
[----:B------:R-:W-:Y:S01]  /*22d70*/  UMOV UR10, URZ ;  /* 0x0000003f000a7c82 */ /* 0x000fe20008000000 */
[----:B--2---:R-:W-:-:S02]  /*22d80*/  IMAD R3, R3, 0x80, R5 ;  /* 0x0000008003037824 */ /* 0x004fc400078e0205 */
[----:B----4-:R-:W-:-:S04]  /*22d90*/  IMAD R2, R2, 0x8000, R4 ;  /* 0x0000800002027824 */ /* 0x010fc800078e0204 */
[----:B------:R-:W-:-:S07]  /*22da0*/  VIADD R4, R2, 0x400 ;  /* 0x0000040002047836 */ /* 0x000fce0000000000 */
.L_x_3071:
        /* <DEDUP_REMOVED lines=16> */
.L_x_3072:
        /* <DEDUP_REMOVED lines=10> */
[----:B----4-:R-:W-:Y:S05]  /*22f50*/  @P0 BRA.U.ANY `(.L_x_3072) ;  /* 0xfffffffd00d40947 */ /* 0x010fea000393ffff */
.L_x_3065:
[----:B------:R-:W-:Y:S05]  /*22f60*/  BSYNC B0 ;  /* 0x0000000000007941 */ /* 0x000fea0003800000 */
.L_x_3064:
[----:B------:R-:W4:Y:S04]  /*22f70*/  LDL.LU R5, [R1+0xc] ;  /* 0x00000c0001057983 */ /* 0x000f280000300800 */
[----:B0-2---:R-:W2:Y:S01]  /*22f80*/  LDL.LU R4, [R1+0x1c] ;  /* 0x00001c0001047983 */ /* 0x005ea20000300800 */
[----:B----4-:R-:W-:-:S05]  /*22f90*/  VIADD R0, R5, 0x1 ;  /* 0x0000000105007836 */ /* 0x010fca0000000000 */
[----:B------:R-:W-:-:S04]  /*22fa0*/  ISETP.NE.AND P0, PT, R0, 0x2, PT ;  /* 0x000000020000780c */ /* 0x000fc80003f05270 */
[----:B------:R-:W-:Y:S02]  /*22fb0*/  SEL R2, RZ, 0x1, P0 ;  /* 0x00000001ff027807 */ /* 0x000fe40000000000 */
[----:B------:R-:W-:Y:S02]  /*22fc0*/  SEL R0, R0, RZ, P0 ;  /* 0x000000ff00007207 */ /* 0x000fe40000000000 */
[----:B--2---:R-:W-:-:S03]  /*22fd0*/  LOP3.LUT R4, R4, R2, RZ, 0x3c, !PT ;  /* 0x0000000204047212 */ /* 0x004fc600078e3cff */
[----:B------:R2:W-:Y:S04]  /*22fe0*/  STL [R1+0xc], R0 ;  /* 0x00000c0001007387 */ /* 0x0005e80000100800 */
[----:B------:R2:W-:Y:S02]  /*22ff0*/  STL [R1+0x1c], R4 ;  /* 0x00001c0401007387 */ /* 0x0005e40000100800 */
.L_x_2986:
[----:B------:R-:W-:Y:S05]  /*23000*/  BSYNC B7 ;  /* 0x0000000000077941 */ /* 0x000fea0003800000 */
.L_x_2984:
[----:B------:R-:W4:Y:S02]  /*23010*/  LDL R7, [R1+0x8] ;  /* 0x0000080001077983 */ /* 0x000f240000100800 */
[----:B----4-:R-:W-:-:S13]  /*23020*/  LOP3.LUT P0, RZ, R7, 0x10, RZ, 0xc0, !PT ;  /* 0x0000001007ff7812 */ /* 0x010fda000780c0ff */
[----:B------:R-:W-:Y:S05]  /*23030*/  @!P0 BRA `(.L_x_3073) ;  /* 0x0000000000288947 */ /* 0x000fea0003800000 */
[----:B------:R-:W-:Y:S05]  /*23040*/  WARPSYNC.ALL ;  /* 0x0000000000007948 */ /* 0x000fea0003800000 */
[----:B------:R-:W4:Y:S08]  /*23050*/  S2UR UR5, SR_CgaCtaId ;  /* 0x00000000000579c3 */ /* 0x000f300000008800 */
[----:B------:R-:W-:Y:S06]  /*23060*/  BAR.SYNC.DEFER_BLOCKING 0x5, 0x180 ;  /* 0x0146000000007b1d */ /* 0x000fec0000010000 */
[----:B------:R-:W-:-:S02]  /*23070*/  UMOV UR4, 0x400 ;  /* 0x0000040000047882 */ /* 0x000fc40000000000 */
[----:B----4-:R-:W-:-:S06]  /*23080*/  ULEA UR4, UR5, UR4, 0x18 ;  /* 0x0000000405047291 */ /* 0x010fcc000f8ec03f */
[----:B--2---:R-:W-:-:S05]  /*23090*/  MOV R0, UR4 ;  /* 0x0000000400007c02 */ /* 0x004fca0008000f00 */
[----:B------:R2:W4:Y:S04]  /*230a0*/  LDS.128 R16, [R0+0x348d0] ;  /* 0x0348d00000107984 */ /* 0x0005280000000c00 */
[----:B------:R2:W-:Y:S01]  /*230b0*/  STL [R1+0x4], R0 ;  /* 0x0000040001007387 */ /* 0x0005e20000100800 */
[----:B------:R-:W-:Y:S06]  /*230c0*/  BAR.ARV 0x4, 0x180 ;  /* 0x0106000000007b1d */ /* 0x000fec0000002000 */
[----:B------:R-:W-:Y:S05]  /*230d0*/  BRA `(.L_x_3074) ;  /* 0x0000000800d87947 */ /* 0x000fea0003800000 */
.L_x_3073:
[----:B---3--:R-:W3:Y:S01]  /*230e0*/  LDL R6, [R1+0x2c] ;  /* 0x00002c0001067983 */ /* 0x008ee20000100800 */
[----:B------:R-:W-:Y:S01]  /*230f0*/  UMOV UR4, 0xffffffff ;  /* 0xffffffff00047882 */ /* 0x000fe20000000000 */
[----:B---3--:R-:W-:Y:S02]  /*23100*/  ISETP.NE.AND P5, PT, R6, 0x1f, PT ;  /* 0x0000001f0600780c */ /* 0x008fe40003fa5270 */
[----:B------:R-:W-:Y:S11]  /*23110*/  BRA.DIV UR4, `(.L_x_3075) ;  /* 0x0000002e04507947 */ /* 0x000ff6000b800000 */
[----:B--2---:R-:W-:Y:S01]  /*23120*/  IMAD.IADD R0, R19, 0x1, R6 ;  /* 0x0000000113007824 */ /* 0x004fe200078e0206 */
[----:B------:R-:W-:Y:S01]  /*23130*/  ULDC UR4, c[0x0][0xc3c] ;  /* 0x00030f0000047ab9 */ /* 0x000fe20000000800 */
[----:B------:R-:W-:-:S03]  /*23140*/  LOP3.LUT P4, RZ, R7, 0x1, RZ, 0xc0, !PT ;  /* 0x0000000107ff7812 */ /* 0x000fc6000788c0ff */
[----:B------:R-:W-:-:S13]  /*23150*/  ISETP.GE.OR P0, PT, R0, UR4, !P5 ;  /* 0x0000000400007c0c */ /* 0x000fda000ef06670 */
[----:B------:R-:W2:Y:S02]  /*23160*/  @!P0 LDC.64 R2, c[0x0][0xc80] ;  /* 0x00032000ff028b82 */ /* 0x000ea40000000a00 */
[----:B--2---:R-:W-:-:S06]  /*23170*/  @!P0 IMAD.WIDE R2, R0, 0x4, R2 ;  /* 0x0000000400028825 */ /* 0x004fcc00078e0202 */
[----:B------:R2:W3:Y:S01]  /*23180*/  @!P0 LDG.E R2, desc[UR60][R2.64] ;  /* 0x0000003c02028981 */ /* 0x0004e2000c1e1900 */
[C---:B------:R-:W-:Y:S02]  /*23190*/  ISETP.GE.U32.AND P1, PT, R6.reuse, 0x4, PT ;  /* 0x000000040600780c */ /* 0x040fe40003f26070 */
[C---:B------:R-:W-:Y:S01]  /*231a0*/  ISETP.GE.U32.AND P2, PT, R6.reuse, 0x8, PT ;  /* 0x000000080600780c */ /* 0x040fe20003f46070 */
[----:B------:R-:W-:Y:S01]  /*231b0*/  SHFL.IDX PT, R5, R16, 0x1, 0x1f ;  /* 0x00201f0010057f89 */ /* 0x000fe200000e0000 */
[C---:B------:R-:W-:Y:S01]  /*231c0*/  ISETP.GE.U32.AND P3, PT, R6.reuse, 0x10, PT ;  /* 0x000000100600780c */ /* 0x040fe20003f66070 */
[----:B--2---:R-:W-:Y:S02]  /*231d0*/  IMAD.MOV.U32 R3, RZ, RZ, RZ ;  /* 0x000000ffff037224 */ /* 0x004fe400078e00ff */
[----:B---3--:R-:W-:Y:S01]  /*231e0*/  @!P0 IMAD.MOV.U32 R3, RZ, RZ, R2 ;  /* 0x000000ffff038224 */ /* 0x008fe200078e0002 */
[----:B------:R-:W-:-:S04]  /*231f0*/  ISETP.GE.U32.AND P0, PT, R6, 0x2, PT ;  /* 0x000000020600780c */ /* 0x000fc80003f06070 */
[----:B------:R-:W2:Y:S02]  /*23200*/  SHFL.UP PT, R2, R3, 0x1, RZ ;  /* 0x0420000003027989 */ /* 0x000ea400000e00ff */
[----:B--2---:R-:W-:-:S04]  /*23210*/  SEL R0, R2, RZ, P4 ;  /* 0x000000ff02007207 */ /* 0x004fc80002000000 */
[----:B------:R-:W-:Y:S02]  /*23220*/  IADD3 R2, R3, R0, RZ ;  /* 0x0000000003027210 */ /* 0x000fe40007ffe0ff */
[----:B------:R-:W-:Y:S04]  /*23230*/  SHFL.IDX PT, R0, R16, RZ, 0x1f ;  /* 0x00001fff10007589 */ /* 0x000fe800000e0000 */
[----:B------:R-:W2:Y:S02]  /*23240*/  SHFL.UP PT, R4, R2, 0x2, RZ ;  /* 0x0440000002047989 */ /* 0x000ea400000e00ff */
[----:B--2---:R-:W-:-:S05]  /*23250*/  SEL R4, R4, RZ, P0 ;  /* 0x000000ff04047207 */ /* 0x004fca0000000000 */
[----:B------:R-:W-:-:S05]  /*23260*/  IMAD.IADD R2, R2, 0x1, R4 ;  /* 0x0000000102027824 */ /* 0x000fca00078e0204 */
[----:B------:R-:W2:Y:S02]  /*23270*/  SHFL.UP PT, R4, R2, 0x4, RZ ;  /* 0x0480000002047989 */ /* 0x000ea400000e00ff */
[----:B--2---:R-:W-:-:S05]  /*23280*/  SEL R4, R4, RZ, P1 ;  /* 0x000000ff04047207 */ /* 0x004fca0000800000 */
[----:B------:R-:W-:-:S05]  /*23290*/  IMAD.IADD R2, R2, 0x1, R4 ;  /* 0x0000000102027824 */ /* 0x000fca00078e0204 */
[----:B------:R-:W2:Y:S02]  /*232a0*/  SHFL.UP PT, R4, R2, 0x8, RZ ;  /* 0x0500000002047989 */ /* 0x000ea400000e00ff */
[----:B--2---:R-:W-:-:S05]  /*232b0*/  SEL R4, R4, RZ, P2 ;  /* 0x000000ff04047207 */ /* 0x004fca0001000000 */
[----:B------:R-:W-:-:S05]  /*232c0*/  IMAD.IADD R2, R2, 0x1, R4 ;  /* 0x0000000102027824 */ /* 0x000fca00078e0204 */
[----:B------:R-:W2:Y:S02]  /*232d0*/  SHFL.UP PT, R4, R2, 0x10, RZ ;  /* 0x0600000002047989 */ /* 0x000ea400000e00ff */
[----:B--2---:R-:W-:-:S04]  /*232e0*/  SEL R4, R4, RZ, P3 ;  /* 0x000000ff04047207 */ /* 0x004fc80001800000 */
[----:B------:R-:W-:-:S05]  /*232f0*/  IADD3 R2, R2, R4, RZ ;  /* 0x0000000402027210 */ /* 0x000fca0007ffe0ff */
[----:B------:R2:W3:Y:S02]  /*23300*/  SHFL.IDX PT, R16, R2, 0x1f, 0x1f ;  /* 0x03e01f0002107f89 */ /* 0x0004e400000e0000 */
.L_x_3178:
[----:B------:R-:W-:Y:S02]  /*23310*/  ULDC UR4, c[0x0][0xc38] ;  /* 0x00030e0000047ab9 */ /* 0x000fe40000000800 */
[----:B------:R-:W-:-:S04]  /*23320*/  IMAD.U32 R4, RZ, RZ, UR4 ;  /* 0x00000004ff047e24 */ /* 0x000fc8000f8e00ff */
[----:B---3--:R-:W-:-:S04]  /*23330*/  IMAD R16, R16, R4, RZ ;  /* 0x0000000410107224 */ /* 0x008fc800078e02ff */
[----:B------:R-:W-:-:S05]  /*23340*/  IMAD.IADD R5, R5, 0x1, R16 ;  /* 0x0000000105057824 */ /* 0x000fca00078e0210 */
[----:B------:R-:W-:-:S13]  /*23350*/  ISETP.GT.AND P4, PT, R5, R0, PT ;  /* 0x000000000500720c */ /* 0x000fda0003f84270 */
[----:B------:R-:W-:Y:S05]  /*23360*/  @P4 BRA `(.L_x_3076) ;  /* 0x0000000000a04947 */ /* 0x000fea0003800000 */
.L_x_3081:
[----:B--2---:R-:W2:Y:S01]  /*23370*/  LDC R2, c[0x0][0xc3c] ;  /* 0x00030f00ff027b82 */ /* 0x004ea20000000800 */
[----:B------:R-:W-:-:S05]  /*23380*/  VIADD R19, R19, 0x1f ;  /* 0x0000001f13137836 */ /* 0x000fca0000000000 */
[----:B--2---:R-:W-:-:S13]  /*23390*/  ISETP.GE.AND P4, PT, R19, R2, PT ;  /* 0x000000021300720c */ /* 0x004fda0003f86270 */
[----:B------:R-:W-:Y:S05]  /*233a0*/  @P4 BRA `(.L_x_3077) ;  /* 0x0000000400dc4947 */ /* 0x000fea0003800000 */
[----:B------:R-:W2:Y:S01]  /*233b0*/  LDL R3, [R1+0x2c] ;  /* 0x00002c0001037983 */ /* 0x000ea20000100800 */
[----:B------:R-:W-:Y:S01]  /*233c0*/  BSSY B0, `(.L_x_3078) ;  /* 0x0000008000007945 */ /* 0x000fe20003800000 */
[----:B--2---:R-:W-:Y:S01]  /*233d0*/  IADD3 R4, R19, R3, RZ ;  /* 0x0000000313047210 */ /* 0x004fe20007ffe0ff */
[----:B------:R-:W-:-:S03]  /*233e0*/  IMAD.MOV.U32 R3, RZ, RZ, RZ ;  /* 0x000000ffff037224 */ /* 0x000fc600078e00ff */
[----:B------:R-:W-:-:S13]  /*233f0*/  ISETP.GE.OR P4, PT, R4, R2, !P5 ;  /* 0x000000020400720c */ /* 0x000fda0006f86670 */
[----:B------:R-:W-:Y:S05]  /*23400*/  @P4 BRA `(.L_x_3079) ;  /* 0x00000000000c4947 */ /* 0x000fea0003800000 */
[----:B------:R-:W2:Y:S02]  /*23410*/  LDC.64 R2, c[0x0][0xc80] ;  /* 0x00032000ff027b82 */ /* 0x000ea40000000a00 */
[----:B--2---:R-:W-:-:S06]  /*23420*/  IMAD.WIDE R2, R4, 0x4, R2 ;  /* 0x0000000404027825 */ /* 0x004fcc00078e0202 */
[----:B------:R2:W5:Y:S02]  /*23430*/  LDG.E R3, desc[UR60][R2.64] ;  /* 0x0000003c02037981 */ /* 0x000564000c1e1900 */
.L_x_3079:
[----:B------:R-:W-:Y:S05]  /*23440*/  BSYNC B0 ;  /* 0x0000000000007941 */ /* 0x000fea0003800000 */
.L_x_3078:
[----:B------:R-:W-:-:S03]  /*23450*/  UMOV UR4, 0xffffffff ;  /* 0xffffffff00047882 */ /* 0x000fc60000000000 */
[----:B------:R-:W-:Y:S05]  /*23460*/  BRA.DIV UR4, `(.L_x_3080) ;  /* 0x0000002e04b87947 */ /* 0x000fea000b800000 */
[----:B------:R-:W3:Y:S04]  /*23470*/  LDL R4, [R1+0x8] ;  /* 0x0000080001047983 */ /* 0x000ee80000100800 */
[----:B--2--5:R-:W2:Y:S01]  /*23480*/  SHFL.UP PT, R2, R3, 0x1, RZ ;  /* 0x0420000003027989 */ /* 0x024ea200000e00ff */
[----:B---3--:R-:W-:-:S04]  /*23490*/  LOP3.LUT P4, RZ, R4, 0x1, RZ, 0xc0, !PT ;  /* 0x0000000104ff7812 */ /* 0x008fc8000788c0ff */
        /* <DEDUP_REMOVED lines=8> */
[----:B------:R-:W2:Y:S02]  /*23520*/  SHFL.UP PT, R4, R2, 0x8, RZ ;  /* 0x0500000002047989 */ /* 0x000ea400000e00ff */
[----:B--2---:R-:W-:-:S05]  /*23530*/  SEL R4, R4, RZ, P2 ;  /* 0x000000ff04047207 */ /* 0x004fca0001000000 */
[----:B------:R-:W-:-:S05]  /*23540*/  IMAD.IADD R2, R2, 0x1, R4 ;  /* 0x0000000102027824 */ /* 0x000fca00078e0204 */
[----:B------:R-:W2:Y:S02]  /*23550*/  SHFL.UP PT, R4, R2, 0x10, RZ ;  /* 0x0600000002047989 */ /* 0x000ea400000e00ff */
[----:B--2---:R-:W-:-:S05]  /*23560*/  SEL R4, R4, RZ, P3 ;  /* 0x000000ff04047207 */ /* 0x004fca0001800000 */
[----:B------:R-:W-:-:S05]  /*23570*/  IMAD.IADD R2, R2, 0x1, R4 ;  /* 0x0000000102027824 */ /* 0x000fca00078e0204 */
[----:B------:R2:W3:Y:S02]  /*23580*/  SHFL.IDX PT, R16, R2, 0x1f, 0x1f ;  /* 0x03e01f0002107f89 */ /* 0x0004e400000e0000 */
.L_x_3186:
[----:B------:R-:W-:Y:S02]  /*23590*/  ULDC UR4, c[0x0][0xc38] ;  /* 0x00030e0000047ab9 */ /* 0x000fe40000000800 */
[----:B------:R-:W-:-:S04]  /*235a0*/  IMAD.U32 R4, RZ, RZ, UR4 ;  /* 0x00000004ff047e24 */ /* 0x000fc8000f8e00ff */
[----:B---3--:R-:W-:-:S05]  /*235b0*/  IMAD R16, R16, R4, RZ ;  /* 0x0000000410107224 */ /* 0x008fca00078e02ff */
[----:B------:R-:W-:-:S04]  /*235c0*/  IADD3 R5, R16, R5, RZ ;  /* 0x0000000510057210 */ /* 0x000fc80007ffe0ff */
[----:B------:R-:W-:-:S13]  /*235d0*/  ISETP.GT.AND P4, PT, R5, R0, PT ;  /* 0x000000000500720c */ /* 0x000fda0003f84270 */
[----:B------:R-:W-:Y:S05]  /*235e0*/  @!P4 BRA `(.L_x_3081) ;  /* 0xfffffffc0060c947 */ /* 0x000fea000383ffff */
.L_x_3076:
[----:B------:R-:W-:Y:S01]  /*235f0*/  IMAD.IADD R16, R5, 0x1, -R16 ;  /* 0x0000000105107824 */ /* 0x000fe200078e0a10 */
[----:B------:R-:W-:-:S03]  /*23600*/  UMOV UR4, 0xffffffff ;  /* 0xffffffff00047882 */ /* 0x000fc60000000000 */
[----:B------:R-:W-:-:S05]  /*23610*/  IMAD R5, R2, R4, R16 ;  /* 0x0000000402057224 */ /* 0x000fca00078e0210 */
[----:B------:R-:W-:Y:S01]  /*23620*/  ISETP.GT.AND P6, PT, R5, R0, PT ;  /* 0x000000000500720c */ /* 0x000fe20003fc4270 */
[----:B------:R-:W-:-:S12]  /*23630*/  BRA.DIV UR4, `(.L_x_3082) ;  /* 0x0000003204247947 */ /* 0x000fd8000b800000 */
[----:B------:R-:W-:-:S04]  /*23640*/  VOTE.ANY R5, PT, !P6 ;  /* 0x0000000000057806 */ /* 0x000fc800070e0100 */
[----:B------:R-:W3:Y:S02]  /*23650*/  POPC R6, R5 ;  /* 0x0000000500067309 */ /* 0x000ee40000000000 */
[----:B---3--:R3:W4:Y:S02]  /*23660*/  SHFL.IDX PT, R17, R3, R6, 0x1f ;  /* 0x00001f0603117589 */ /* 0x00872400000e0000 */
.L_x_3190:
[----:B------:R-:W-:Y:S01]  /*23670*/  ISETP.NE.AND P0, PT, R5, RZ, PT ;  /* 0x000000ff0500720c */ /* 0x000fe20003f05270 */
[----:B------:R-:W-:-:S12]  /*23680*/  IMAD.MOV.U32 R5, RZ, RZ, RZ ;  /* 0x000000ffff057224 */ /* 0x000fd800078e00ff */
[----:B------:R-:W-:Y:S05]  /*23690*/  @!P0 BRA `(.L_x_3083) ;  /* 0x0000000000148947 */ /* 0x000fea0003800000 */
[----:B------:R-:W-:Y:S01]  /*236a0*/  UMOV UR4, 0xffffffff ;  /* 0xffffffff00047882 */ /* 0x000fe20000000000 */
[----:B------:R-:W-:Y:S02]  /*236b0*/  VIADD R12, R6, 0xffffffff ;  /* 0xffffffff060c7836 */ /* 0x000fe40000000000 */
[----:B------:R-:W-:Y:S05]  /*236c0*/  BRA.DIV UR4, `(.L_x_3084) ;  /* 0x0000003204487947 */ /* 0x000fea000b800000 */
[----:B--2---:R2:W0:Y:S02]  /*236d0*/  SHFL.IDX PT, R2, R2, R12, 0x1f ;  /* 0x00001f0c02027589 */ /* 0x00442400000e0000 */
.L_x_3193:
[----:B0-----:R-:W-:-:S07]  /*236e0*/  MOV R5, R2 ;  /* 0x0000000200057202 */ /* 0x001fce0000000f00 */
.L_x_3083:
[----:B--23--:R-:W2:Y:S01]  /*236f0*/  LDC.64 R2, c[0x0][0xc90] ;  /* 0x00032400ff027b82 */ /* 0x00cea20000000a00 */
[----:B------:R-:W-:-:S04]  /*23700*/  IMAD.IADD R19, R6, 0x1, R19 ;  /* 0x0000000106137824 */ /* 0x000fc800078e0213 */
[----:B--2---:R-:W-:-:S05]  /*23710*/  IMAD.WIDE R2, R19, 0x4, R2 ;  /* 0x0000000413027825 */ /* 0x004fca00078e0202 */
[----:B------:R-:W4:Y:S01]  /*23720*/  LDG.E R7, desc[UR60][R2.64] ;  /* 0x0000003c02077981 */ /* 0x000f22000c1e1900 */
[----:B------:R-:W-:-:S04]  /*23730*/  IMAD R16, R5, R4, R16 ;  /* 0x0000000405107224 */ /* 0x000fc800078e0210 */
[----:B------:R-:W-:Y:S02]  /*23740*/  IMAD.IADD R0, R0, 0x1, -R16 ;  /* 0x0000000100007824 */ /* 0x000fe400078e0a10 */
[----:B----4-:R-:W-:-:S05]  /*23750*/  IMAD R6, R17, R7, RZ ;  /* 0x0000000711067224 */ /* 0x010fca00078e02ff */
[----:B-----5:R-:W-:-:S04]  /*23760*/  IABS R8, R6 ;  /* 0x0000000600087213 */ /* 0x020fc80000000000 */
[----:B------:R-:W2:Y:S08]  /*23770*/  I2F.RP R2, R8 ;  /* 0x0000000800027306 */ /* 0x000eb00000209400 */
[----:B--2---:R-:W2:Y:S02]  /*23780*/  MUFU.RCP R2, R2 ;  /* 0x0000000200027308 */ /* 0x004ea40000001000 */
[----:B--2---:R-:W-:-:S06]  /*23790*/  VIADD R2, R2, 0xffffffe ;  /* 0x0ffffffe02027836 */ /* 0x004fcc0000000000 */
[----:B------:R-:W2:Y:S02]  /*237a0*/  F2I.FTZ.U32.TRUNC.NTZ R3, R2 ;  /* 0x0000000200037305 */ /* 0x000ea4000021f000 */
[----:B--2---:R-:W-:-:S04]  /*237b0*/  IMAD.MOV R2, RZ, RZ, -R3 ;  /* 0x000000ffff027224 */ /* 0x004fc800078e0a03 */
        /* <DEDUP_REMOVED lines=20> */
[----:B------:R-:W-:-:S03]  /*23900*/  IMAD.MOV R2, RZ, RZ, -R2 ;  /* 0x000000ffff027224 */ /* 0x000fc600078e0a02 */
[----:B------:R-:W-:Y:S01]  /*23910*/  IADD3 R3, -R5, RZ, RZ ;  /* 0x000000ff05037210 */ /* 0x000fe20007ffe1ff */
[----:B------:R-:W-:-:S03]  /*23920*/  IMAD R0, R6, R2, R0 ;  /* 0x0000000206007224 */ /* 0x000fc600078e0200 */
[----:B------:R-:W-:-:S04]  /*23930*/  VIADDMNMX R4, R3, R4, R7, PT ;  /* 0x0000000403047246 */ /* 0x000fc80003800107 */
[----:B------:R-:W-:-:S04]  /*23940*/  IABS R7, R4 ;  /* 0x0000000400077213 */ /* 0x000fc80000000000 */
        /* <DEDUP_REMOVED lines=18> */
[C---:B------:R-:W-:Y:S01]  /*23a70*/  LOP3.LUT R3, R0.reuse, R4, RZ, 0x3c, !PT ;  /* 0x0000000400037212 */ /* 0x040fe200078e3cff */
[----:B------:R-:W-:-:S03]  /*23a80*/  IMAD.IADD R0, R0, 0x1, R5 ;  /* 0x0000000100007824 */ /* 0x000fc600078e0205 */
[----:B------:R-:W-:-:S07]  /*23a90*/  ISETP.GE.AND P1, PT, R3, RZ, PT ;  /* 0x000000ff0300720c */ /* 0x000fce0003f26270 */
[----:B------:R-:W-:-:S06]  /*23aa0*/  @P0 IADD3 R2, R2, 0x1, RZ ;  /* 0x0000000102020810 */ /* 0x000fcc0007ffe0ff */
[----:B------:R-:W-:Y:S01]  /*23ab0*/  @!P1 IMAD.MOV R2, RZ, RZ, -R2 ;  /* 0x000000ffff029224 */ /* 0x000fe200078e0a02 */
[----:B------:R-:W-:Y:S01]  /*23ac0*/  @!P2 LOP3.LUT R2, RZ, R4, RZ, 0x33, !PT ;  /* 0x00000004ff02a212 */ /* 0x000fe200078e33ff */
[----:B------:R-:W-:-:S04]  /*23ad0*/  IMAD.MOV R4, RZ, RZ, -R4 ;  /* 0x000000ffff047224 */ /* 0x000fc800078e0a04 */
[----:B------:R-:W-:Y:S01]  /*23ae0*/  IMAD R18, R2, R4, R0 ;  /* 0x0000000402127224 */ /* 0x000fe200078e0200 */
[----:B------:R-:W-:-:S04]  /*23af0*/  LOP3.LUT R2, RZ, R2, RZ, 0x33, !PT ;  /* 0x00000002ff027212 */ /* 0x000fc800078e33ff */
[----:B------:R-:W-:Y:S01]  /*23b00*/  IADD3 R17, R17, R2, RZ ;  /* 0x0000000211117210 */ /* 0x000fe20007ffe0ff */
[----:B------:R-:W-:Y:S06]  /*23b10*/  BRA `(.L_x_3085) ;  /* 0x00000000001c7947 */ /* 0x000fec0003800000 */
.L_x_3077:
[----:B------:R-:W-:Y:S01]  /*23b20*/  UMOV UR4, URZ ;  /* 0x0000003f00047c82 */ /* 0x000fe20008000000 */
[----:B------:R-:W-:Y:S01]  /*23b30*/  UMOV UR5, URZ ;  /* 0x0000003f00057c82 */ /* 0x000fe20008000000 */
[----:B------:R-:W-:Y:S01]  /*23b40*/  ULDC UR6, c[0x0][0xc3c] ;  /* 0x00030f0000067ab9 */ /* 0x000fe20000000800 */
[----:B------:R-:W-:Y:S01]  /*23b50*/  IMAD.MOV.U32 R16, RZ, RZ, R0 ;  /* 0x000000ffff107224 */ /* 0x000fe200078e0000 */
[----:B------:R-:W-:Y:S01]  /*23b60*/  MOV R19, UR6 ;  /* 0x0000000600137c02 */ /* 0x000fe20008000f00 */
[----:B------:R-:W-:Y:S02]  /*23b70*/  IMAD.U32 R17, RZ, RZ, UR4 ;  /* 0x00000004ff117e24 */ /* 0x000fe4000f8e00ff */
[----:B------:R-:W-:-:S07]  /*23b80*/  IMAD.U32 R18, RZ, RZ, UR5 ;  /* 0x00000005ff127e24 */ /* 0x000fce000f8e00ff */
.L_x_3085:
[----:B------:R-:W2:Y:S04]  /*23b90*/  LDL R0, [R1+0x2c] ;  /* 0x00002c0001007983 */ /* 0x000ea80000100800 */
[----:B------:R3:W4:Y:S01]  /*23ba0*/  LDL R3, [R1+0x4] ;  /* 0x0000040001037983 */ /* 0x0007220000100800 */
[----:B------:R-:W-:Y:S05]  /*23bb0*/  WARPSYNC.ALL ;  /* 0x0000000000007948 */ /* 0x000fea0003800000 */
[----:B------:R-:W-:Y:S01]  /*23bc0*/  BAR.SYNC.DEFER_BLOCKING 0x4, 0x180 ;  /* 0x0106000000007b1d */ /* 0x000fe20000010000 */
[----:B--2---:R-:W-:-:S13]  /*23bd0*/  ISETP.NE.AND P0, PT, R0, RZ, PT ;  /* 0x000000ff0000720c */ /* 0x004fda0003f05270 */
[----:B------:R-:W4:Y:S01]  /*23be0*/  @!P0 S2R R0, SR_CgaCtaId ;  /* 0x0000000000008919 */ /* 0x000f220000008800 */
[----:B------:R-:W-:-:S04]  /*23bf0*/  @!P0 MOV R2, 0x400 ;  /* 0x0000040000028802 */ /* 0x000fc80000000f00 */
[----:B----4-:R-:W-:-:S05]  /*23c00*/  @!P0 LEA R3, R0, R2, 0x18 ;  /* 0x0000000200038211 */ /* 0x010fca00078ec0ff */
[----:B------:R3:W-:Y:S04]  /*23c10*/  @!P0 STS.128 [R3+0x348d0], R16 ;  /* 0x0348d01003008388 */ /* 0x0007e80000000c00 */
[----:B------:R3:W-:Y:S01]  /*23c20*/  @!P0 STL [R1+0x4], R3 ;  /* 0x0000040301008387 */ /* 0x0007e20000100800 */
[----:B------:R-:W-:Y:S06]  /*23c30*/  BAR.ARV 0x5, 0x180 ;  /* 0x0146000000007b1d */ /* 0x000fec0000002000 */
.L_x_3074:
[----:B------:R-:W-:Y:S02]  /*23c40*/  ULDC UR4, c[0x0][0xc3c] ;  /* 0x00030f0000047ab9 */ /* 0x000fe40000000800 */
[----:B----4-:R-:W-:-:S13]  /*23c50*/  ISETP.GE.AND P0, PT, R19, UR4, PT ;  /* 0x0000000413007c0c */ /* 0x010fda000bf06270 */
[----:B------:R-:W-:Y:S05]  /*23c60*/  @!P0 BRA `(.L_x_3086) ;  /* 0xffffff9000f88947 */ /* 0x000fea000383ffff */
[----:B------:R-:W-:Y:S05]  /*23c70*/  BSYNC B8 ;  /* 0x0000000000087941 */ /* 0x000fea0003800000 */
.L_x_2942:
[----:B--2---:R-:W2:Y:S01]  /*23c80*/  LDL.LU R0, [R1+0x50] ;  /* 0x0000500001007983 */ /* 0x004ea20000300800 */
[----:B------:R-:W-:Y:S01]  /*23c90*/  BSSY B0, `(.L_x_3087) ;  /* 0x000000b000007945 */ /* 0x000fe20003800000 */
[----:B------:R-:W4:Y:S01]  /*23ca0*/  S2R R5, SR_CgaCtaId ;  /* 0x0000000000057919 */ /* 0x000f220000008800 */
[----:B--2---:R-:W-:-:S05]  /*23cb0*/  VIADD R0, R0, 0x1 ;  /* 0x0000000100007836 */ /* 0x004fca0000000000 */
[----:B0-----:R-:W-:-:S04]  /*23cc0*/  LEA.HI R2, R0, R0, RZ, 0x1 ;  /* 0x0000000000027211 */ /* 0x001fc800078f08ff */
[----:B---3--:R-:W-:-:S05]  /*23cd0*/  LOP3.LUT R3, R2, 0xfffffffe, RZ, 0xc0, !PT ;  /* 0xfffffffe02037812 */ /* 0x008fca00078ec0ff */
[----:B------:R-:W-:Y:S01]  /*23ce0*/  IMAD.IADD R3, R0, 0x1, -R3 ;  /* 0x0000000100037824 */ /* 0x000fe200078e0a03 */
[----:B------:R-:W-:-:S04]  /*23cf0*/  MOV R0, 0x400 ;  /* 0x0000040000007802 */ /* 0x000fc80000000f00 */
[----:B----4-:R-:W-:Y:S02]  /*23d00*/  LEA R0, R5, R0, 0x18 ;  /* 0x0000000005007211 */ /* 0x010fe400078ec0ff */
[----:B------:R-:W-:-:S04]  /*23d10*/  SHF.L.U32 R3, R3, 0x1f, RZ ;  /* 0x0000001f03037819 */ /* 0x000fc800000006ff */
[----:B------:R-:W0:Y:S02]  /*23d20*/  SYNCS.PHASECHK.TRANS64.TRYWAIT P0, [R0+URZ+0x34820], R3 ;  /* 0x03482003000075a7 */ /* 0x000e24000800017f */
[----:B0-----:R-:W-:Y:S05]  /*23d30*/  @!P0 BRA `(.L_x_3088) ;  /* 0x0000002800d48947 */ /* 0x001fea0003800000 */
.L_x_3194:
[----:B------:R-:W-:Y:S05]  /*23d40*/  BSYNC B0 ;  /* 0x0000000000007941 */ /* 0x000fea0003800000 */
.L_x_3087:
[----:B------:R-:W-:-:S03]  /*23d50*/  UMOV UR4, 0xffffffff ;  /* 0xffffffff00047882 */ /* 0x000fc60000000000 */
[----:B------:R-:W-:Y:S05]  /*23d60*/  BRA.DIV UR4, `(.L_x_3089) ;  /* 0x0000002a04dc7947 */ /* 0x000fea000b800000 */
[----:B------:R-:W2:Y:S02]  /*23d70*/  S2R R2, SR_TID.X ;  /* 0x0000000000027919 */ /* 0x000ea40000002100 */
[----:B--2---:R-:W-:-:S04]  /*23d80*/  SHF.R.U32.HI R2, RZ, 0x5, R2 ;  /* 0x00000005ff027819 */ /* 0x004fc80000011602 */
[----:B------:R-:W-:-:S05]  /*23d90*/  LOP3.LUT R2, R2, 0x3, RZ, 0xc0, !PT ;  /* 0x0000000302027812 */ /* 0x000fca00078ec0ff */
[----:B------:R2:W3:Y:S02]  /*23da0*/  SHFL.IDX PT, R14, R2, RZ, 0x1f ;  /* 0x00001fff020e7589 */ /* 0x0004e400000e0000 */
.L_x_3197:
[----:B---3--:R-:W-:-:S13]  /*23db0*/  ISETP.NE.AND P0, PT, R14, RZ, PT ;  /* 0x000000ff0e00720c */ /* 0x008fda0003f05270 */
[----:B------:R-:W-:Y:S05]  /*23dc0*/  @P0 BRA `(.L_x_2708) ;  /* 0x00000000009c0947 */ /* 0x000fea0003800000 */
[----:B------:R-:W-:-:S03]  /*23dd0*/  UMOV UR4, 0xffffffff ;  /* 0xffffffff00047882 */ /* 0x000fc60000000000 */
[----:B------:R-:W-:Y:S05]  /*23de0*/  BRA.DIV UR4, `(.L_x_3090) ;  /* 0x0000002a04f07947 */ /* 0x000fea000b800000 */
[----:B------:R-:W-:-:S13]  /*23df0*/  ELECT P6, URZ, PT ;  /* 0x00000000003f782f */ /* 0x000fda00038c0000 */
.L_x_3200:
        /* <DEDUP_REMOVED lines=8> */
.L_x_3091:
        /* <DEDUP_REMOVED lines=14> */
.L_x_3201:
[----:B------:R-:W2:Y:S02]  /*23f60*/  SYNCS.PHASECHK.TRANS64.TRYWAIT P0, [R7+URZ], R2 ;  /* 0x00000002070075a7 */ /* 0x000ea4000800017f */
[----:B--2---:R-:W-:Y:S05]  /*23f70*/  @!P0 BRA `(.L_x_3093) ;  /* 0x0000002800c08947 */ /* 0x004fea0003800000 */
.L_x_3202:
[----:B------:R-:W-:Y:S05]  /*23f80*/  @!P2 BRA `(.L_x_3094) ;  /* 0x000000000004a947 */ /* 0x000fea0003800000 */
[----:B------:R-:W-:Y:S01]  /*23f90*/  BPT.TRAP 0x1 ;  /* 0x000000040000795c */ /* 0x000fe20000300000 */
.L_x_3094:
[----:B------:R-:W3:Y:S01]  /*23fa0*/  LDL.LU R4, [R1+0xc] ;  /* 0x00000c0001047983 */ /* 0x000ee20000300800 */
[----:B------:R-:W-:-:S05]  /*23fb0*/  IADD3 R0, R0, 0x34860, RZ ;  /* 0x0003486000007810 */ /* 0x000fca0007ffe0ff */
[----:B---3--:R-:W-:-:S04]  /*23fc0*/  IMAD R4, R4, 0x8, R0 ;  /* 0x0000000804047824 */ /* 0x008fc800078e0200 */
[----:B------:R-:W3:Y:S02]  /*23fd0*/  SYNCS.PHASECHK.TRANS64.TRYWAIT P0, [R4+URZ], R5 ;  /* 0x00000005040075a7 */ /* 0x000ee4000800017f */
[----:B---3--:R-:W-:Y:S05]  /*23fe0*/  @!P0 BRA `(.L_x_3095) ;  /* 0x0000002800b88947 */ /* 0x008fea0003800000 */
.L_x_3203:
[----:B------:R-:W-:-:S07]  /*23ff0*/  IMAD R3, R3, 0x8, R0 ;  /* 0x0000000803037824 */ /* 0x000fce00078e0200 */
.L_x_3096:
[----:B----4-:R4:W0:Y:S02]  /*24000*/  SYNCS.PHASECHK.TRANS64.TRYWAIT P0, [R3+URZ], R2 ;  /* 0x00000002030075a7 */ /* 0x010824000800017f */
[----:B0-----:R-:W-:Y:S05]  /*24010*/  @!P0 NANOSLEEP.SYNCS 0x989680 ;  /* 0x009896800000895d */ /* 0x001fea0003900000 */
[----:B------:R-:W0:Y:S02]  /*24020*/  @!P0 SYNCS.PHASECHK.TRANS64 P0, [R3+URZ], R2 ;  /* 0x00000002030085a7 */ /* 0x000e24000800007f */
[----:B0-----:R-:W-:Y:S05]  /*24030*/  @!P0 BRA `(.L_x_3096) ;  /* 0xfffffffc00f08947 */ /* 0x001fea000383ffff */
.L_x_2708:
[----:B------:R-:W-:Y:S05]  /*24040*/  BSYNC B9 ;  /* 0x0000000000097941 */ /* 0x000fea0003800000 */
.L_x_2705:
[----:B------:R-:W-:Y:S05]  /*24050*/  EXIT ;  /* 0x000000000000794d */ /* 0x000fea0003800000 */
.L_x_2726:
[----:B-1----:R1:W2:Y:S02]  /*24060*/  SYNCS.PHASECHK.TRANS64.TRYWAIT P5, [R3+URZ+0x34890], R0 ;  /* 0x03489000030075a7 */ /* 0x0022a400080a017f */
[----:B--2---:R-:W-:Y:S05]  /*24070*/  @!P5 NANOSLEEP.SYNCS 0x989680 ;  /* 0x009896800000d95d */ /* 0x004fea0003900000 */
[----:B------:R-:W2:Y:S02]  /*24080*/  @!P5 SYNCS.PHASECHK.TRANS64 P5, [R3+URZ+0x34890], R0 ;  /* 0x034890000300d5a7 */ /* 0x000ea400080a007f */
[----:B--2---:R-:W-:Y:S05]  /*24090*/  @!P5 BRA `(.L_x_2726) ;  /* 0xfffffffc00f0d947 */ /* 0x004fea000383ffff */
[----:B------:R-:W-:Y:S05]  /*240a0*/  BRA `(.L_x_3097) ;  /* 0xfffffdf400c07947 */ /* 0x000fea000383ffff */
.L_x_2780:
[----:B-1----:R1:W3:Y:S02]  /*240b0*/  SYNCS.PHASECHK.TRANS64.TRYWAIT P5, [R3+URZ+0x34890], R0 ;  /* 0x03489000030075a7 */ /* 0x0022e400080a017f */
[----:B---3--:R-:W-:Y:S05]  /*240c0*/  @!P5 NANOSLEEP.SYNCS 0x989680 ;  /* 0x009896800000d95d */ /* 0x008fea0003900000 */
[----:B------:R-:W3:Y:S02]  /*240d0*/  @!P5 SYNCS.PHASECHK.TRANS64 P5, [R3+URZ+0x34890], R0 ;  /* 0x034890000300d5a7 */ /* 0x000ee400080a007f */
[----:B---3--:R-:W-:Y:S05]  /*240e0*/  @!P5 BRA `(.L_x_2780) ;  /* 0xfffffffc00f0d947 */ /* 0x008fea000383ffff */
[----:B------:R-:W-:Y:S05]  /*240f0*/  BRA `(.L_x_3098) ;  /* 0xfffffe2800407947 */ /* 0x000fea000383ffff */
.L_x_2805:
[----:B-1----:R1:W2:Y:S02]  /*24100*/  SYNCS.PHASECHK.TRANS64.TRYWAIT P4, [R3+URZ+0x34890], R0 ;  /* 0x03489000030075a7 */ /* 0x0022a4000808017f */
[----:B--2---:R-:W-:Y:S05]  /*24110*/  @!P4 NANOSLEEP.SYNCS 0x989680 ;  /* 0x009896800000c95d */ /* 0x004fea0003900000 */
[----:B------:R-:W2:Y:S02]  /*24120*/  @!P4 SYNCS.PHASECHK.TRANS64 P4, [R3+URZ+0x34890], R0 ;  /* 0x034890000300c5a7 */ /* 0x000ea4000808007f */
[----:B--2---:R-:W-:Y:S05]  /*24130*/  @!P4 BRA `(.L_x_2805) ;  /* 0xfffffffc00f0c947 */ /* 0x004fea000383ffff */
[----:B------:R-:W-:Y:S05]  /*24140*/  BRA `(.L_x_3099) ;  /* 0xfffffe58005c7947 */ /* 0x000fea000383ffff */
.L_x_2811:
[----:B0-----:R0:W2:Y:S02]  /*24150*/  SYNCS.PHASECHK.TRANS64.TRYWAIT P4, [R3+URZ+0x348b0], R0 ;  /* 0x0348b000030075a7 */ /* 0x0010a4000808017f */
[----:B--2---:R-:W-:Y:S05]  /*24160*/  @!P4 NANOSLEEP.SYNCS 0x989680 ;  /* 0x009896800000c95d */ /* 0x004fea0003900000 */
[----:B------:R-:W2:Y:S02]  /*24170*/  @!P4 SYNCS.PHASECHK.TRANS64 P4, [R3+URZ+0x348b0], R0 ;  /* 0x0348b0000300c5a7 */ /* 0x000ea4000808007f */
[----:B--2---:R-:W-:Y:S05]  /*24180*/  @!P4 BRA `(.L_x_2811) ;  /* 0xfffffffc00f0c947 */ /* 0x004fea000383ffff */
[----:B------:R-:W-:Y:S05]  /*24190*/  BRA `(.L_x_3100) ;  /* 0xfffffe5c005c7947 */ /* 0x000fea000383ffff */
.L_x_2829:
        /* <DEDUP_REMOVED lines=8> */
.L_x_3102:
[----:B------:R-:W-:Y:S05]  /*24220*/  BSYNC B1 ;  /* 0x0000000000017941 */ /* 0x000fea0003800000 */
.L_x_3101:
[----:B------:R-:W-:Y:S01]  /*24230*/  MOV R13, R6 ;  /* 0x00000006000d7202 */ /* 0x000fe20000000f00 */
[----:B------:R-:W-:Y:S02]  /*24240*/  IMAD.MOV.U32 R12, RZ, RZ, RZ ;  /* 0x000000ffff0c7224 */ /* 0x000fe400078e00ff */
[----:B------:R-:W-:Y:S02]  /*24250*/  IMAD.MOV.U32 R11, RZ, RZ, 0x1c1f ;  /* 0x00001c1fff0b7424 */ /* 0x000fe400078e00ff */
[----:B------:R-:W-:Y:S02]  /*24260*/  IMAD.MOV.U32 R15, RZ, RZ, -0x1 ;  /* 0xffffffffff0f7424 */ /* 0x000fe400078e00ff */
[----:B------:R-:W-:-:S07]  /*24270*/  IMAD.MOV.U32 R3, RZ, RZ, R14 ;  /* 0x000000ffff037224 */ /* 0x000fce00078e000e */
[----:B------:R-:W-:Y:S05]  /*24280*/  WARPSYNC.COLLECTIVE R15, `(.L_x_3103) ;  /* 0x000000000f087348 */ /* 0x000fea0003c00000 */
[----:B------:R0:W1:Y:S02]  /*24290*/  SHFL.IDX P6, R14, R13, R12, R11 ;  /* 0x0000000c0d0e7389 */ /* 0x00006400000c000b */
[----:B01----:R-:W-:Y:S01]  /*242a0*/  ENDCOLLECTIVE ;  /* 0x000000000000791b */ /* 0x003fe20003800000 */
.L_x_3103:
[----:B------:R-:W-:Y:S01]  /*242b0*/  IMAD.MOV.U32 R13, RZ, RZ, R8 ;  /* 0x000000ffff0d7224 */ /* 0x000fe200078e0008 */
[----:B------:R-:W-:-:S07]  /*242c0*/  MOV R0, R14 ;  /* 0x0000000e00007202 */ /* 0x000fce0000000f00 */
[----:B------:R-:W-:Y:S05]  /*242d0*/  WARPSYNC.COLLECTIVE R15, `(.L_x_3104) ;  /* 0x000000000f087348 */ /* 0x000fea0003c00000 */
[----:B------:R0:W1:Y:S02]  /*242e0*/  SHFL.IDX P6, R14, R13, R12, R11 ;  /* 0x0000000c0d0e7389 */ /* 0x00006400000c000b */
[----:B01----:R-:W-:Y:S01]  /*242f0*/  ENDCOLLECTIVE ;  /* 0x000000000000791b */ /* 0x003fe20003800000 */
.L_x_3104:
[----:B------:R-:W-:Y:S02]  /*24300*/  IMAD.MOV.U32 R13, RZ, RZ, R4 ;  /* 0x000000ffff0d7224 */ /* 0x000fe400078e0004 */
[----:B------:R-:W-:-:S07]  /*24310*/  IMAD.MOV.U32 R5, RZ, RZ, R14 ;  /* 0x000000ffff057224 */ /* 0x000fce00078e000e */
[----:B------:R-:W-:Y:S05]  /*24320*/  WARPSYNC.COLLECTIVE R15, `(.L_x_3105) ;  /* 0x000000000f087348 */ /* 0x000fea0003c00000 */
[----:B------:R0:W1:Y:S02]  /*24330*/  SHFL.IDX P6, R14, R13, R12, R11 ;  /* 0x0000000c0d0e7389 */ /* 0x00006400000c000b */
[----:B01----:R-:W-:Y:S01]  /*24340*/  ENDCOLLECTIVE ;  /* 0x000000000000791b */ /* 0x003fe20003800000 */
.L_x_3105:
[----:B------:R-:W-:Y:S05]  /*24350*/  BRA `(.L_x_3106) ;  /* 0xfffffe6800c87947 */ /* 0x000fea000383ffff */
.L_x_2832:
[----:B------:R-:W-:Y:S01]  /*24360*/  BSSY B1, `(.L_x_3107) ;  /* 0x0000008000017945 */ /* 0x000fe20003800000 */
[----:B------:R-:W-:Y:S01]  /*24370*/  MOV R13, R7 ;  /* 0x00000007000d7202 */ /* 0x000fe20000000f00 */
[----:B------:R-:W-:Y:S02]  /*24380*/  IMAD.MOV.U32 R12, RZ, RZ, 0x1 ;  /* 0x00000001ff0c7424 */ /* 0x000fe400078e00ff */
[----:B------:R-:W-:Y:S02]  /*24390*/  IMAD.MOV.U32 R11, RZ, RZ, 0x1c1f ;  /* 0x00001c1fff0b7424 */ /* 0x000fe400078e00ff */
[----:B------:R-:W-:-:S07]  /*243a0*/  IMAD.MOV.U32 R15, RZ, RZ, -0x1 ;  /* 0xffffffffff0f7424 */ /* 0x000fce00078e00ff */
[----:B0---4-:R-:W-:Y:S05]  /*243b0*/  WARPSYNC.COLLECTIVE R15, `(.L_x_3108) ;  /* 0x000000000f087348 */ /* 0x011fea0003c00000 */
[----:B----4-:R1:W2:Y:S02]  /*243c0*/  SHFL.IDX P6, R14, R13, R12, R11 ;  /* 0x0000000c0d0e7389 */ /* 0x0102a400000c000b */
[----:B012---:R-:W-:Y:S01]  /*243d0*/  ENDCOLLECTIVE ;  /* 0x000000000000791b */ /* 0x007fe20003800000 */
.L_x_3108:
[----:B------:R-:W-:Y:S05]  /*243e0*/  BSYNC B1 ;  /* 0x0000000000017941 */ /* 0x000fea0003800000 */
.L_x_3107:
[----:B------:R-:W-:Y:S01]  /*243f0*/  IMAD.MOV.U32 R13, RZ, RZ, R6 ;  /* 0x000000ffff0d7224 */ /* 0x000fe200078e0006 */
[----:B------:R-:W-:Y:S01]  /*24400*/  MOV R15, 0xffffffff ;  /* 0xffffffff000f7802 */ /* 0x000fe20000000f00 */
[----:B------:R-:W-:Y:S01]  /*24410*/  IMAD.MOV.U32 R12, RZ, RZ, 0x1 ;  /* 0x00000001ff0c7424 */ /* 0x000fe200078e00ff */
[----:B------:R-:W-:Y:S01]  /*24420*/  MOV R3, R14 ;  /* 0x0000000e00037202 */ /* 0x000fe20000000f00 */
[----:B------:R-:W-:-:S07]  /*24430*/  IMAD.MOV.U32 R11, RZ, RZ, 0x1c1f ;  /* 0x00001c1fff0b7424 */ /* 0x000fce00078e00ff */
[----:B------:R-:W-:Y:S05]  /*24440*/  WARPSYNC.COLLECTIVE R15, `(.L_x_3109) ;  /* 0x000000000f087348 */ /* 0x000fea0003c00000 */
[----:B------:R0:W1:Y:S02]  /*24450*/  SHFL.IDX P6, R14, R13, R12, R11 ;  /* 0x0000000c0d0e7389 */ /* 0x00006400000c000b */
[----:B01----:R-:W-:Y:S01]  /*24460*/  ENDCOLLECTIVE ;  /* 0x000000000000791b */ /* 0x003fe20003800000 */
.L_x_3109:
[----:B------:R-:W-:Y:S02]  /*24470*/  IMAD.MOV.U32 R13, RZ, RZ, R8 ;  /* 0x000000ffff0d7224 */ /* 0x000fe400078e0008 */
[----:B------:R-:W-:-:S07]  /*24480*/  IMAD.MOV.U32 R0, RZ, RZ, R14 ;  /* 0x000000ffff007224 */ /* 0x000fce00078e000e */
[----:B------:R-:W-:Y:S05]  /*24490*/  WARPSYNC.COLLECTIVE R15, `(.L_x_3110) ;  /* 0x000000000f087348 */ /* 0x000fea0003c00000 */
[----:B------:R0:W1:Y:S02]  /*244a0*/  SHFL.IDX P6, R14, R13, R12, R11 ;  /* 0x0000000c0d0e7389 */ /* 0x00006400000c000b */
[----:B01----:R-:W-:Y:S01]  /*244b0*/  ENDCOLLECTIVE ;  /* 0x000000000000791b */ /* 0x003fe20003800000 */
.L_x_3110:
[----:B------:R-:W-:Y:S01]  /*244c0*/  MOV R13, R4 ;  /* 0x00000004000d7202 */ /* 0x000fe20000000f00 */
[----:B------:R-:W-:-:S07]  /*244d0*/  IMAD.MOV.U32 R5, RZ, RZ, R14 ;  /* 0x000000ffff057224 */ /* 0x000fce00078e000e */
[----:B------:R-:W-:Y:S05]  /*244e0*/  WARPSYNC.COLLECTIVE R15, `(.L_x_3111) ;  /* 0x000000000f087348 */ /* 0x000fea0003c00000 */
[----:B------:R0:W1:Y:S02]  /*244f0*/  SHFL.IDX P6, R14, R13, R12, R11 ;  /* 0x0000000c0d0e7389 */ /* 0x00006400000c000b */
[----:B01----:R-:W-:Y:S01]  /*24500*/  ENDCOLLECTIVE ;  /* 0x000000000000791b */ /* 0x003fe20003800000 */
.L_x_3111:
[----:B------:R-:W-:Y:S01]  /*24510*/  IMAD.MOV.U32 R4, RZ, RZ, R14 ;  /* 0x000000ffff047224 */ /* 0x000fe200078e000e */
[----:B------:R-:W-:Y:S06]  /*24520*/  BRA `(.L_x_3112) ;  /* 0xfffffe7000547947 */ /* 0x000fec000383ffff */
.L_x_2836:
[----:B0-----:R0:W1:Y:S02]  /*24530*/  SYNCS.PHASECHK.TRANS64.TRYWAIT P0, [R16+URZ+0x34800], R5 ;  /* 0x03480005100075a7 */ /* 0x001064000800017f */
[----:B-1----:R-:W-:Y:S05]  /*24540*/  @!P0 NANOSLEEP.SYNCS 0x989680 ;  /* 0x009896800000895d */ /* 0x002fea0003900000 */
[----:B------:R-:W1:Y:S02]  /*24550*/  @!P0 SYNCS.PHASECHK.TRANS64 P0, [R16+URZ+0x34800], R5 ;  /* 0x03480005100085a7 */ /* 0x000e64000800007f */
[----:B-1----:R-:W-:Y:S05]  /*24560*/  @!P0 BRA `(.L_x_2836) ;  /* 0xfffffffc00f08947 */ /* 0x002fea000383ffff */
[----:B------:R-:W-:Y:S05]  /*24570*/  BRA `(.L_x_3113) ;  /* 0xfffffe7800647947 */ /* 0x000fea000383ffff */
.L_x_2860:
        /* <DEDUP_REMOVED lines=8> */
.L_x_3115:
[----:B------:R-:W-:Y:S05]  /*24600*/  BSYNC B1 ;  /* 0x0000000000017941 */ /* 0x000fea0003800000 */
.L_x_3114:
[----:B------:R-:W-:Y:S01]  /*24610*/  IMAD.MOV.U32 R13, RZ, RZ, R6 ;  /* 0x000000ffff0d7224 */ /* 0x000fe200078e0006 */
[----:B------:R-:W-:Y:S01]  /*24620*/  MOV R12, RZ ;  /* 0x000000ff000c7202 */ /* 0x000fe20000000f00 */
[----:B------:R-:W-:Y:S02]  /*24630*/  IMAD.MOV.U32 R11, RZ, RZ, 0x1c1f ;  /* 0x00001c1fff0b7424 */ /* 0x000fe400078e00ff */
[----:B------:R-:W-:Y:S02]  /*24640*/  IMAD.MOV.U32 R15, RZ, RZ, -0x1 ;  /* 0xffffffffff0f7424 */ /* 0x000fe400078e00ff */
[----:B------:R-:W-:-:S07]  /*24650*/  IMAD.MOV.U32 R3, RZ, RZ, R14 ;  /* 0x000000ffff037224 */ /* 0x000fce00078e000e */
[----:B------:R-:W-:Y:S05]  /*24660*/  WARPSYNC.COLLECTIVE R15, `(.L_x_3116) ;  /* 0x000000000f087348 */ /* 0x000fea0003c00000 */
[----:B------:R0:W1:Y:S02]  /*24670*/  SHFL.IDX P6, R14, R13, R12, R11 ;  /* 0x0000000c0d0e7389 */ /* 0x00006400000c000b */
[----:B01----:R-:W-:Y:S01]  /*24680*/  ENDCOLLECTIVE ;  /* 0x000000000000791b */ /* 0x003fe20003800000 */
.L_x_3116:
[----:B------:R-:W-:Y:S01]  /*24690*/  MOV R13, R7 ;  /* 0x00000007000d7202 */ /* 0x000fe20000000f00 */
[----:B------:R-:W-:-:S07]  /*246a0*/  IMAD.MOV.U32 R0, RZ, RZ, R14 ;  /* 0x000000ffff007224 */ /* 0x000fce00078e000e */
[----:B------:R-:W-:Y:S05]  /*246b0*/  WARPSYNC.COLLECTIVE R15, `(.L_x_3117) ;  /* 0x000000000f087348 */ /* 0x000fea0003c00000 */
[----:B------:R0:W1:Y:S02]  /*246c0*/  SHFL.IDX P6, R14, R13, R12, R11 ;  /* 0x0000000c0d0e7389 */ /* 0x00006400000c000b */
[----:B01----:R-:W-:Y:S01]  /*246d0*/  ENDCOLLECTIVE ;  /* 0x000000000000791b */ /* 0x003fe20003800000 */
.L_x_3117:
[----:B------:R-:W-:Y:S02]  /*246e0*/  IMAD.MOV.U32 R13, RZ, RZ, R9 ;  /* 0x000000ffff0d7224 */ /* 0x000fe400078e0009 */
[----:B------:R-:W-:-:S07]  /*246f0*/  IMAD.MOV.U32 R5, RZ, RZ, R14 ;  /* 0x000000ffff057224 */ /* 0x000fce00078e000e */
[----:B------:R-:W-:Y:S05]  /*24700*/  WARPSYNC.COLLECTIVE R15, `(.L_x_3118) ;  /* 0x000000000f087348 */ /* 0x000fea0003c00000 */
[----:B------:R0:W1:Y:S02]  /*24710*/  SHFL.IDX P6, R14, R13, R12, R11 ;  /* 0x0000000c0d0e7389 */ /* 0x00006400000c000b */
[----:B01----:R-:W-:Y:S01]  /*24720*/  ENDCOLLECTIVE ;  /* 0x000000000000791b */ /* 0x003fe20003800000 */
.L_x_3118:
[----:B------:R-:W-:Y:S01]  /*24730*/  IMAD.MOV.U32 R12, RZ, RZ, R0 ;  /* 0x000000ffff0c7224 */ /* 0x000fe200078e0000 */
[----:B------:R-:W-:Y:S01]  /*24740*/  MOV R13, R3 ;  /* 0x00000003000d7202 */ /* 0x000fe20000000f00 */
[----:B------:R-:W-:Y:S06]  /*24750*/  BRA `(.L_x_3119) ;  /* 0xfffffe9c00347947 */ /* 0x000fec000383ffff */
.L_x_2863:
[----:B------:R-:W-:Y:S01]  /*24760*/  BSSY B1, `(.L_x_3120) ;  /* 0x0000008000017945 */ /* 0x000fe20003800000 */
[----:B------:R-:W-:Y:S01]  /*24770*/  IMAD.MOV.U32 R13, RZ, RZ, R8 ;  /* 0x000000ffff0d7224 */ /* 0x000fe200078e0008 */
[----:B------:R-:W-:Y:S01]  /*24780*/  MOV R15, 0xffffffff ;  /* 0xffffffff000f7802 */ /* 0x000fe20000000f00 */
[----:B------:R-:W-:Y:S02]  /*24790*/  IMAD.MOV.U32 R12, RZ, RZ, 0x1 ;  /* 0x00000001ff0c7424 */ /* 0x000fe400078e00ff */
[----:B------:R-:W-:-:S07]  /*247a0*/  IMAD.MOV.U32 R11, RZ, RZ, 0x1c1f ;  /* 0x00001c1fff0b7424 */ /* 0x000fce00078e00ff */
[----:B------:R-:W-:Y:S05]  /*247b0*/  WARPSYNC.COLLECTIVE R15, `(.L_x_3121) ;  /* 0x000000000f087348 */ /* 0x000fea0003c00000 */
[----:B------:R0:W1:Y:S02]  /*247c0*/  SHFL.IDX P6, R14, R13, R12, R11 ;  /* 0x0000000c0d0e7389 */ /* 0x00006400000c000b */
[----:B01----:R-:W-:Y:S01]  /*247d0*/  ENDCOLLECTIVE ;  /* 0x000000000000791b */ /* 0x003fe20003800000 */
.L_x_3121:
[----:B------:R-:W-:Y:S05]  /*247e0*/  BSYNC B1 ;  /* 0x0000000000017941 */ /* 0x000fea0003800000 */
.L_x_3120:
        /* <DEDUP_REMOVED lines=8> */
.L_x_3122:
[----:B------:R-:W-:Y:S02]  /*24870*/  IMAD.MOV.U32 R61, RZ, RZ, R3 ;  /* 0x000000ffff3d7224 */ /* 0x000fe400078e0003 */
[----:B------:R-:W-:Y:S02]  /*24880*/  IMAD.MOV.U32 R13, RZ, RZ, R7 ;  /* 0x000000ffff0d7224 */ /* 0x000fe400078e0007 */
[----:B------:R-:W-:-:S07]  /*24890*/  IMAD.MOV.U32 R0, RZ, RZ, R14 ;  /* 0x000000ffff007224 */ /* 0x000fce00078e000e */
[----:B------:R-:W-:Y:S05]  /*248a0*/  WARPSYNC.COLLECTIVE R15, `(.L_x_3123) ;  /* 0x000000000f087348 */ /* 0x000fea0003c00000 */
[----:B------:R0:W1:Y:S02]  /*248b0*/  SHFL.IDX P6, R14, R13, R12, R11 ;  /* 0x0000000c0d0e7389 */ /* 0x00006400000c000b */
[----:B01----:R-:W-:Y:S01]  /*248c0*/  ENDCOLLECTIVE ;  /* 0x000000000000791b */ /* 0x003fe20003800000 */
.L_x_3123:
[----:B------:R-:W-:Y:S02]  /*248d0*/  IMAD.MOV.U32 R60, RZ, RZ, R0 ;  /* 0x000000ffff3c7224 */ /* 0x000fe400078e0000 */
[----:B------:R-:W-:Y:S01]  /*248e0*/  IMAD.MOV.U32 R13, RZ, RZ, R9 ;  /* 0x000000ffff0d7224 */ /* 0x000fe200078e0009 */
[----:B------:R-:W-:-:S07]  /*248f0*/  MOV R7, R14 ;  /* 0x0000000e00077202 */ /* 0x000fce0000000f00 */
[----:B------:R-:W-:Y:S05]  /*24900*/  WARPSYNC.COLLECTIVE R15, `(.L_x_3124) ;  /* 0x000000000f087348 */ /* 0x000fea0003c00000 */
[----:B------:R0:W1:Y:S02]  /*24910*/  SHFL.IDX P6, R14, R13, R12, R11 ;  /* 0x0000000c0d0e7389 */ /* 0x00006400000c000b */
[----:B01----:R-:W-:Y:S01]  /*24920*/  ENDCOLLECTIVE ;  /* 0x000000000000791b */ /* 0x003fe20003800000 */
.L_x_3124:
[----:B------:R-:W-:Y:S05]  /*24930*/  BRA `(.L_x_3125) ;  /* 0xfffffea000447947 */ /* 0x000fea000383ffff */
.L_x_2867:
[----:B0-----:R0:W1:Y:S02]  /*24940*/  SYNCS.PHASECHK.TRANS64.TRYWAIT P0, [R16+URZ+0x34800], R21 ;  /* 0x03480015100075a7 */ /* 0x001064000800017f */
[----:B-1----:R-:W-:Y:S05]  /*24950*/  @!P0 NANOSLEEP.SYNCS 0x989680 ;  /* 0x009896800000895d */ /* 0x002fea0003900000 */
[----:B------:R-:W1:Y:S02]  /*24960*/  @!P0 SYNCS.PHASECHK.TRANS64 P0, [R16+URZ+0x34800], R21 ;  /* 0x03480015100085a7 */ /* 0x000e64000800007f */
[----:B-1----:R-:W-:Y:S05]  /*24970*/  @!P0 BRA `(.L_x_2867) ;  /* 0xfffffffc00f08947 */ /* 0x002fea000383ffff */
[----:B------:R-:W-:Y:S05]  /*24980*/  BRA `(.L_x_3126) ;  /* 0xfffffea400ac7947 */ /* 0x000fea000383ffff */
.L_x_2881:
[----:B-1----:R1:W2:Y:S02]  /*24990*/  SYNCS.PHASECHK.TRANS64.TRYWAIT P2, [R3+URZ+0x34830], R0 ;  /* 0x03483000030075a7 */ /* 0x0022a4000804017f */
[----:B--2---:R-:W-:Y:S05]  /*249a0*/  @!P2 NANOSLEEP.SYNCS 0x989680 ;  /* 0x009896800000a95d */ /* 0x004fea0003900000 */
[----:B------:R-:W2:Y:S02]  /*249b0*/  @!P2 SYNCS.PHASECHK.TRANS64 P2, [R3+URZ+0x34830], R0 ;  /* 0x034830000300a5a7 */ /* 0x000ea4000804007f */
[----:B--2---:R-:W-:Y:S05]  /*249c0*/  @!P2 BRA `(.L_x_2881) ;  /* 0xfffffffc00f0a947 */ /* 0x004fea000383ffff */
[----:B------:R-:W-:Y:S05]  /*249d0*/  BRA `(.L_x_2880) ;  /* 0xfffffecc00607947 */ /* 0x000fea000383ffff */
.L_x_2888:
[----:B-1----:R1:W2:Y:S02]  /*249e0*/  SYNCS.PHASECHK.TRANS64.TRYWAIT P3, [R15+URZ+0x34830], R0 ;  /* 0x034830000f0075a7 */ /* 0x0022a4000806017f */
[----:B--2---:R-:W-:Y:S05]  /*249f0*/  @!P3 NANOSLEEP.SYNCS 0x989680 ;  /* 0x009896800000b95d */ /* 0x004fea0003900000 */
[----:B------:R-:W2:Y:S02]  /*24a00*/  @!P3 SYNCS.PHASECHK.TRANS64 P3, [R15+URZ+0x34830], R0 ;  /* 0x034830000f00b5a7 */ /* 0x000ea4000806007f */
[----:B--2---:R-:W-:Y:S05]  /*24a10*/  @!P3 BRA `(.L_x_2888) ;  /* 0xfffffffc00f0b947 */ /* 0x004fea000383ffff */
[----:B------:R-:W-:Y:S05]  /*24a20*/  BRA `(.L_x_2887) ;  /* 0xfffffef400b47947 */ /* 0x000fea000383ffff */
.L_x_2893:
[----:B-1----:R1:W2:Y:S02]  /*24a30*/  SYNCS.PHASECHK.TRANS64.TRYWAIT P3, [R12+URZ+0x34850], R0 ;  /* 0x034850000c0075a7 */ /* 0x0022a4000806017f */
[----:B--2---:R-:W-:Y:S05]  /*24a40*/  @!P3 NANOSLEEP.SYNCS 0x989680 ;  /* 0x009896800000b95d */ /* 0x004fea0003900000 */
[----:B------:R-:W2:Y:S02]  /*24a50*/  @!P3 SYNCS.PHASECHK.TRANS64 P3, [R12+URZ+0x34850], R0 ;  /* 0x034850000c00b5a7 */ /* 0x000ea4000806007f */
[----:B--2---:R-:W-:Y:S05]  /*24a60*/  @!P3 BRA `(.L_x_2893) ;  /* 0xfffffffc00f0b947 */ /* 0x004fea000383ffff */
[----:B------:R-:W-:Y:S05]  /*24a70*/  BRA `(.L_x_2892) ;  /* 0xffffff0000ac7947 */ /* 0x000fea000383ffff */
.L_x_2901:
[----:B-1----:R1:W2:Y:S02]  /*24a80*/  SYNCS.PHASECHK.TRANS64.TRYWAIT P2, [R0+URZ+0x34830], R11 ;  /* 0x0348300b000075a7 */ /* 0x0022a4000804017f */
[----:B--2---:R-:W-:Y:S05]  /*24a90*/  @!P2 NANOSLEEP.SYNCS 0x989680 ;  /* 0x009896800000a95d */ /* 0x004fea0003900000 */
[----:B------:R-:W2:Y:S02]  /*24aa0*/  @!P2 SYNCS.PHASECHK.TRANS64 P2, [R0+URZ+0x34830], R11 ;  /* 0x0348300b0000a5a7 */ /* 0x000ea4000804007f */
[----:B--2---:R-:W-:Y:S05]  /*24ab0*/  @!P2 BRA `(.L_x_2901) ;  /* 0xfffffffc00f0a947 */ /* 0x004fea000383ffff */
[----:B------:R-:W-:Y:S05]  /*24ac0*/  BRA `(.L_x_2900) ;  /* 0xffffff2400407947 */ /* 0x000fea000383ffff */
.L_x_2906:
[----:B-1----:R1:W2:Y:S02]  /*24ad0*/  SYNCS.PHASECHK.TRANS64.TRYWAIT P2, [R15+URZ+0x34850], R0 ;  /* 0x034850000f0075a7 */ /* 0x0022a4000804017f */
[----:B--2---:R-:W-:Y:S05]  /*24ae0*/  @!P2 NANOSLEEP.SYNCS 0x989680 ;  /* 0x009896800000a95d */ /* 0x004fea0003900000 */
[----:B------:R-:W2:Y:S02]  /*24af0*/  @!P2 SYNCS.PHASECHK.TRANS64 P2, [R15+URZ+0x34850], R0 ;  /* 0x034850000f00a5a7 */ /* 0x000ea4000804007f */
[----:B--2---:R-:W-:Y:S05]  /*24b00*/  @!P2 BRA `(.L_x_2906) ;  /* 0xfffffffc00f0a947 */ /* 0x004fea000383ffff */
[----:B------:R-:W-:Y:S05]  /*24b10*/  BRA `(.L_x_2905) ;  /* 0xffffff3000387947 */ /* 0x000fea000383ffff */
.L_x_2912:
[----:B-1----:R1:W2:Y:S02]  /*24b20*/  SYNCS.PHASECHK.TRANS64.TRYWAIT P0, [R11+URZ+0x34850], R2 ;  /* 0x034850020b0075a7 */ /* 0x0022a4000800017f */
[----:B--2---:R-:W-:Y:S05]  /*24b30*/  @!P0 NANOSLEEP.SYNCS 0x989680 ;  /* 0x009896800000895d */ /* 0x004fea0003900000 */
[----:B------:R-:W2:Y:S02]  /*24b40*/  @!P0 SYNCS.PHASECHK.TRANS64 P0, [R11+URZ+0x34850], R2 ;  /* 0x034850020b0085a7 */ /* 0x000ea4000800007f */
[----:B--2---:R-:W-:Y:S05]  /*24b50*/  @!P0 BRA `(.L_x_2912) ;  /* 0xfffffffc00f08947 */ /* 0x004fea000383ffff */
[----:B------:R-:W-:Y:S05]  /*24b60*/  BRA `(.L_x_2911) ;  /* 0xffffff4c005c7947 */ /* 0x000fea000383ffff */
.L_x_2948:
[----:B------:R-:W1:Y:S01]  /*24b70*/  S2R R7, SR_TID.X ;  /* 0x0000000000077919 */ /* 0x000e620000002100 */
[----:B------:R-:W-:Y:S01]  /*24b80*/  BSSY B1, `(.L_x_3127) ;  /* 0x000000a000017945 */ /* 0x000fe20003800000 */
[----:B------:R-:W-:Y:S02]  /*24b90*/  IMAD.MOV.U32 R12, RZ, RZ, RZ ;  /* 0x000000ffff0c7224 */ /* 0x000fe400078e00ff */
[----:B------:R-:W-:Y:S02]  /*24ba0*/  IMAD.MOV.U32 R11, RZ, RZ, 0x1f ;  /* 0x0000001fff0b7424 */ /* 0x000fe400078e00ff */
[----:B------:R-:W-:Y:S01]  /*24bb0*/  IMAD.MOV.U32 R15, RZ, RZ, -0x1 ;  /* 0xffffffffff0f7424 */ /* 0x000fe200078e00ff */
[----:B-1----:R-:W-:-:S04]  /*24bc0*/  SHF.R.U32.HI R7, RZ, 0x5, R7 ;  /* 0x00000005ff077819 */ /* 0x002fc80000011607 */
[----:B------:R-:W-:-:S04]  /*24bd0*/  LOP3.LUT R7, R7, 0x3, RZ, 0xc0, !PT ;  /* 0x0000000307077812 */ /* 0x000fc800078ec0ff */
[----:B0-----:R-:W-:-:S07]  /*24be0*/  MOV R13, R7 ;  /* 0x00000007000d7202 */ /* 0x001fce0000000f00 */
[----:B------:R-:W-:Y:S05]  /*24bf0*/  WARPSYNC.COLLECTIVE R15, `(.L_x_3128) ;  /* 0x000000000f087348 */ /* 0x000fea0003c00000 */
[----:B------:R0:W1:Y:S02]  /*24c00*/  SHFL.IDX P6, R14, R13, R12, R11 ;  /* 0x0000000c0d0e7389 */ /* 0x00006400000c000b */
[----:B01----:R-:W-:Y:S01]  /*24c10*/  ENDCOLLECTIVE ;  /* 0x000000000000791b */ /* 0x003fe20003800000 */
.L_x_3128:
[----:B------:R-:W-:Y:S05]  /*24c20*/  BSYNC B1 ;  /* 0x0000000000017941 */ /* 0x000fea0003800000 */
.L_x_3127:
[----:B------:R-:W-:Y:S05]  /*24c30*/  BRA `(.L_x_3129) ;  /* 0xffffff8c00007947 */ /* 0x000fea000383ffff */
.L_x_2950:
[----:B------:R-:W-:Y:S01]  /*24c40*/  BSSY B1, `(.L_x_3130) ;  /* 0x0000006000017945 */ /* 0x000fe20003800000 */
[----:B------:R-:W-:-:S07]  /*24c50*/  MOV R15, 0xffffffff ;  /* 0xffffffff000f7802 */ /* 0x000fce0000000f00 */
[----:B01----:R-:W-:Y:S05]  /*24c60*/  WARPSYNC.COLLECTIVE R15, `(.L_x_3131) ;  /* 0x000000000f0c7348 */ /* 0x003fea0003c00000 */
[----:B------:R-:W-:Y:S02]  /*24c70*/  ELECT P6, UR62, PT ;  /* 0x00000000003e782f */ /* 0x000fe400038c0000 */
[----:B------:R-:W-:Y:S01]  /*24c80*/  MOV R14, UR62 ;  /* 0x0000003e000e7c02 */ /* 0x000fe20008000f00 */
[----:B01----:R-:W-:Y:S10]  /*24c90*/  ENDCOLLECTIVE ;  /* 0x000000000000791b */ /* 0x003ff40003800000 */
.L_x_3131:
[----:B------:R-:W-:Y:S05]  /*24ca0*/  BSYNC B1 ;  /* 0x0000000000017941 */ /* 0x000fea0003800000 */
.L_x_3130:
[----:B------:R-:W-:Y:S01]  /*24cb0*/  PLOP3.LUT P2, PT, P6, PT, PT, 0x80, 0x0 ;  /* 0x000000000000781c */ /* 0x000fe2000374f070 */
[----:B------:R-:W-:-:S12]  /*24cc0*/  BRA `(.L_x_2949) ;  /* 0xffffff8800f47947 */ /* 0x000fd8000383ffff */
.L_x_2952:
[----:B-1----:R-:W2:Y:S02]  /*24cd0*/  LDL R3, [R1+0x4] ;  /* 0x0000040001037983 */ /* 0x002ea40000100800 */
[----:B--2---:R1:W2:Y:S02]  /*24ce0*/  SYNCS.PHASECHK.TRANS64.TRYWAIT P0, [R3+URZ+0x34820], R2 ;  /* 0x03482002030075a7 */ /* 0x0042a4000800017f */
[----:B--2---:R-:W-:Y:S05]  /*24cf0*/  @!P0 NANOSLEEP.SYNCS 0x989680 ;  /* 0x009896800000895d */ /* 0x004fea0003900000 */
[----:B------:R-:W2:Y:S02]  /*24d00*/  @!P0 SYNCS.PHASECHK.TRANS64 P0, [R3+URZ+0x34820], R2 ;  /* 0x03482002030085a7 */ /* 0x000ea4000800007f */
[----:B--2---:R-:W-:Y:S05]  /*24d10*/  @!P0 BRA `(.L_x_2952) ;  /* 0xfffffffc00ec8947 */ /* 0x004fea000383ffff */
[----:B------:R-:W-:Y:S05]  /*24d20*/  BRA `(.L_x_3132) ;  /* 0xffffff8c00047947 */ /* 0x000fea000383ffff */
.L_x_2956:
[----:B-1----:R1:W2:Y:S02]  /*24d30*/  SYNCS.PHASECHK.TRANS64.TRYWAIT P0, [R4+URZ+0x348a0], R8 ;  /* 0x0348a008040075a7 */ /* 0x0022a4000800017f */
[----:B--2---:R-:W-:Y:S05]  /*24d40*/  @!P0 NANOSLEEP.SYNCS 0x989680 ;  /* 0x009896800000895d */ /* 0x004fea0003900000 */
[----:B------:R-:W2:Y:S02]  /*24d50*/  @!P0 SYNCS.PHASECHK.TRANS64 P0, [R4+URZ+0x348a0], R8 ;  /* 0x0348a008040085a7 */ /* 0x000ea4000800007f */
[----:B--2---:R-:W-:Y:S05]  /*24d60*/  @!P0 BRA `(.L_x_2956) ;  /* 0xfffffffc00f08947 */ /* 0x004fea000383ffff */
[----:B------:R-:W-:Y:S05]  /*24d70*/  BRA `(.L_x_3133) ;  /* 0xffffff8c00287947 */ /* 0x000fea000383ffff */
.L_x_2963:
[----:B--2---:R2:W3:Y:S02]  /*24d80*/  SYNCS.PHASECHK.TRANS64.TRYWAIT P0, [R4+URZ+0x348c0], R8 ;  /* 0x0348c008040075a7 */ /* 0x0044e4000800017f */
[----:B---3--:R-:W-:Y:S05]  /*24d90*/  @!P0 NANOSLEEP.SYNCS 0x989680 ;  /* 0x009896800000895d */ /* 0x008fea0003900000 */
[----:B------:R-:W3:Y:S02]  /*24da0*/  @!P0 SYNCS.PHASECHK.TRANS64 P0, [R4+URZ+0x348c0], R8 ;  /* 0x0348c008040085a7 */ /* 0x000ee4000800007f */
[----:B---3--:R-:W-:Y:S05]  /*24db0*/  @!P0 BRA `(.L_x_2963) ;  /* 0xfffffffc00f08947 */ /* 0x008fea000383ffff */
[----:B------:R-:W-:Y:S05]  /*24dc0*/  BRA `(.L_x_3134) ;  /* 0xffffff9000247947 */ /* 0x000fea000383ffff */
.L_x_2971:
[----:B-1----:R1:W2:Y:S02]  /*24dd0*/  SYNCS.PHASECHK.TRANS64.TRYWAIT P0, [R6+URZ+0x348a0], R5 ;  /* 0x0348a005060075a7 */ /* 0x0022a4000800017f */
[----:B--2---:R-:W-:Y:S05]  /*24de0*/  @!P0 NANOSLEEP.SYNCS 0x989680 ;  /* 0x009896800000895d */ /* 0x004fea0003900000 */
[----:B------:R-:W2:Y:S02]  /*24df0*/  @!P0 SYNCS.PHASECHK.TRANS64 P0, [R6+URZ+0x348a0], R5 ;  /* 0x0348a005060085a7 */ /* 0x000ea4000800007f */
[----:B--2---:R-:W-:Y:S05]  /*24e00*/  @!P0 BRA `(.L_x_2971) ;  /* 0xfffffffc00f08947 */ /* 0x004fea000383ffff */
[----:B------:R-:W-:Y:S05]  /*24e10*/  BRA `(.L_x_3135) ;  /* 0xffffff9400507947 */ /* 0x000fea000383ffff */
.L_x_2978:
[----:B--2---:R2:W3:Y:S02]  /*24e20*/  SYNCS.PHASECHK.TRANS64.TRYWAIT P0, [R6+URZ+0x348c0], R5 ;  /* 0x0348c005060075a7 */ /* 0x0044e4000800017f */
[----:B---3--:R-:W-:Y:S05]  /*24e30*/  @!P0 NANOSLEEP.SYNCS 0x989680 ;  /* 0x009896800000895d */ /* 0x008fea0003900000 */
[----:B------:R-:W3:Y:S02]  /*24e40*/  @!P0 SYNCS.PHASECHK.TRANS64 P0, [R6+URZ+0x348c0], R5 ;  /* 0x0348c005060085a7 */ /* 0x000ee4000800007f */
[----:B---3--:R-:W-:Y:S05]  /*24e50*/  @!P0 BRA `(.L_x_2978) ;  /* 0xfffffffc00f08947 */ /* 0x008fea000383ffff */
[----:B------:R-:W-:Y:S05]  /*24e60*/  BRA `(.L_x_3136) ;  /* 0xffffff9800487947 */ /* 0x000fea000383ffff */
.L_x_2992:
[----:B------:R-:W1:Y:S01]  /*24e70*/  S2R R5, SR_TID.X ;  /* 0x0000000000057919 */ /* 0x000e620000002100 */
[----:B------:R-:W-:Y:S01]  /*24e80*/  BSSY B0, `(.L_x_3137) ;  /* 0x000000a000007945 */ /* 0x000fe20003800000 */
[----:B------:R-:W-:Y:S01]  /*24e90*/  IMAD.MOV.U32 R12, RZ, RZ, RZ ;  /* 0x000000ffff0c7224 */ /* 0x000fe200078e00ff */
[----:B------:R-:W-:Y:S01]  /*24ea0*/  MOV R15, 0xffffffff ;  /* 0xffffffff000f7802 */ /* 0x000fe20000000f00 */
[----:B------:R-:W-:Y:S01]  /*24eb0*/  IMAD.MOV.U32 R11, RZ, RZ, 0x1f ;  /* 0x0000001fff0b7424 */ /* 0x000fe200078e00ff */
[----:B-1----:R-:W-:-:S04]  /*24ec0*/  SHF.R.U32.HI R5, RZ, 0x5, R5 ;  /* 0x00000005ff057819 */ /* 0x002fc80000011605 */
[----:B------:R-:W-:-:S05]  /*24ed0*/  LOP3.LUT R5, R5, 0x3, RZ, 0xc0, !PT ;  /* 0x0000000305057812 */ /* 0x000fca00078ec0ff */
[----:B0-----:R-:W-:-:S07]  /*24ee0*/  IMAD.MOV.U32 R13, RZ, RZ, R5 ;  /* 0x000000ffff0d7224 */ /* 0x001fce00078e0005 */
[----:B------:R-:W-:Y:S05]  /*24ef0*/  WARPSYNC.COLLECTIVE R15, `(.L_x_3138) ;  /* 0x000000000f087348 */ /* 0x000fea0003c00000 */
[----:B------:R0:W1:Y:S02]  /*24f00*/  SHFL.IDX P6, R14, R13, R12, R11 ;  /* 0x0000000c0d0e7389 */ /* 0x00006400000c000b */
[----:B01----:R-:W-:Y:S01]  /*24f10*/  ENDCOLLECTIVE ;  /* 0x000000000000791b */ /* 0x003fe20003800000 */
.L_x_3138:
[----:B------:R-:W-:Y:S05]  /*24f20*/  BSYNC B0 ;  /* 0x0000000000007941 */ /* 0x000fea0003800000 */
.L_x_3137:
[----:B------:R-:W-:Y:S05]  /*24f30*/  BRA `(.L_x_3139) ;  /* 0xffffffa000ec7947 */ /* 0x000fea000383ffff */
.L_x_2994:
[----:B------:R-:W-:Y:S01]  /*24f40*/  BSSY B0, `(.L_x_3140) ;  /* 0x0000006000007945 */ /* 0x000fe20003800000 */
[----:B------:R-:W-:-:S07]  /*24f50*/  IMAD.MOV.U32 R15, RZ, RZ, -0x1 ;  /* 0xffffffffff0f7424 */ /* 0x000fce00078e00ff */
[----:B01----:R-:W-:Y:S05]  /*24f60*/  WARPSYNC.COLLECTIVE R15, `(.L_x_3141) ;  /* 0x000000000f0c7348 */ /* 0x003fea0003c00000 */
[----:B------:R-:W-:Y:S02]  /*24f70*/  ELECT P6, UR62, PT ;  /* 0x00000000003e782f */ /* 0x000fe400038c0000 */
[----:B------:R-:W-:Y:S01]  /*24f80*/  MOV R14, UR62 ;  /* 0x0000003e000e7c02 */ /* 0x000fe20008000f00 */
[----:B01----:R-:W-:Y:S10]  /*24f90*/  ENDCOLLECTIVE ;  /* 0x000000000000791b */ /* 0x003ff40003800000 */
.L_x_3141:
[----:B------:R-:W-:Y:S05]  /*24fa0*/  BSYNC B0 ;  /* 0x0000000000007941 */ /* 0x000fea0003800000 */
.L_x_3140:
[----:B------:R-:W-:Y:S05]  /*24fb0*/  BRA `(.L_x_3142) ;  /* 0xffffffa000fc7947 */ /* 0x000fea000383ffff */
.L_x_2996:
[----:B-1----:R1:W2:Y:S02]  /*24fc0*/  SYNCS.PHASECHK.TRANS64.TRYWAIT P0, [R0+URZ+0x34840], R2 ;  /* 0x03484002000075a7 */ /* 0x0022a4000800017f */
[----:B--2---:R-:W-:Y:S05]  /*24fd0*/  @!P0 NANOSLEEP.SYNCS 0x989680 ;  /* 0x009896800000895d */ /* 0x004fea0003900000 */
[----:B------:R-:W2:Y:S02]  /*24fe0*/  @!P0 SYNCS.PHASECHK.TRANS64 P0, [R0+URZ+0x34840], R2 ;  /* 0x03484002000085a7 */ /* 0x000ea4000800007f */
[----:B--2---:R-:W-:Y:S05]  /*24ff0*/  @!P0 BRA `(.L_x_2996) ;  /* 0xfffffffc00f08947 */ /* 0x004fea000383ffff */
[----:B------:R-:W-:Y:S05]  /*25000*/  BRA `(.L_x_3143) ;  /* 0xffffffa400687947 */ /* 0x000fea000383ffff */
.L_x_3000:
[----:B------:R0:W5:Y:S01]  /*25010*/  LDL.LU R9, [R1+0x40] ;  /* 0x0000400001097983 */ /* 0x0001620000300800 */
[----:B------:R-:W-:Y:S01]  /*25020*/  IMAD.MOV.U32 R13, RZ, RZ, R2 ;  /* 0x000000ffff0d7224 */ /* 0x000fe200078e0002 */
[----:B------:R-:W-:Y:S01]  /*25030*/  MOV R11, 0x181f ;  /* 0x0000181f000b7802 */ /* 0x000fe20000000f00 */
[----:B------:R-:W-:Y:S02]  /*25040*/  IMAD.MOV.U32 R12, RZ, RZ, RZ ;  /* 0x000000ffff0c7224 */ /* 0x000fe400078e00ff */
[----:B------:R-:W-:-:S07]  /*25050*/  IMAD.MOV.U32 R15, RZ, RZ, -0x1 ;  /* 0xffffffffff0f7424 */ /* 0x000fce00078e00ff */
[----:B0----5:R-:W-:Y:S05]  /*25060*/  WARPSYNC.COLLECTIVE R15, `(.L_x_3144) ;  /* 0x000000000f087348 */ /* 0x021fea0003c00000 */
[----:B------:R1:W2:Y:S02]  /*25070*/  SHFL.IDX P6, R14, R13, R12, R11 ;  /* 0x0000000c0d0e7389 */ /* 0x0002a400000c000b */
[----:B012--5:R-:W-:Y:S01]  /*25080*/  ENDCOLLECTIVE ;  /* 0x000000000000791b */ /* 0x027fe20003800000 */
.L_x_3144:
[----:B------:R-:W-:Y:S02]  /*25090*/  IMAD.MOV.U32 R13, RZ, RZ, R3 ;  /* 0x000000ffff0d7224 */ /* 0x000fe400078e0003 */
[----:B------:R-:W-:-:S07]  /*250a0*/  IMAD.MOV.U32 R4, RZ, RZ, R14 ;  /* 0x000000ffff047224 */ /* 0x000fce00078e000e */
[----:B------:R-:W-:Y:S05]  /*250b0*/  WARPSYNC.COLLECTIVE R15, `(.L_x_3145) ;  /* 0x000000000f087348 */ /* 0x000fea0003c00000 */
[----:B------:R0:W1:Y:S02]  /*250c0*/  SHFL.IDX P6, R14, R13, R12, R11 ;  /* 0x0000000c0d0e7389 */ /* 0x00006400000c000b */
[----:B01----:R-:W-:Y:S01]  /*250d0*/  ENDCOLLECTIVE ;  /* 0x000000000000791b */ /* 0x003fe20003800000 */
.L_x_3145:
[----:B------:R-:W-:Y:S01]  /*250e0*/  IMAD R17, R17, 0x80, R10 ;  /* 0x0000008011117824 */ /* 0x000fe200078e020a */
[----:B------:R-:W-:Y:S01]  /*250f0*/  MOV R13, R2 ;  /* 0x00000002000d7202 */ /* 0x000fe20000000f00 */
[----:B------:R-:W-:Y:S02]  /*25100*/  IMAD R0, R9, R7, RZ ;  /* 0x0000000709007224 */ /* 0x000fe400078e02ff */
[----:B------:R0:W5:Y:S01]  /*25110*/  LDL R9, [R1+0x30] ;  /* 0x0000300001097983 */ /* 0x0001620000100800 */
[----:B------:R-:W-:Y:S01]  /*25120*/  IMAD.MOV.U32 R12, RZ, RZ, 0x1 ;  /* 0x00000001ff0c7424 */ /* 0x000fe200078e00ff */
[----:B------:R-:W-:Y:S01]  /*25130*/  MOV R5, R14 ;  /* 0x0000000e00057202 */ /* 0x000fe20000000f00 */
[C---:B------:R-:W-:Y:S01]  /*25140*/  VIADD R7, R17.reuse, 0x10 ;  /* 0x0000001011077836 */ /* 0x040fe20000000000 */
[----:B------:R-:W-:-:S13]  /*25150*/  ISETP.GE.AND P2, PT, R17, R0, PT ;  /* 0x000000001100720c */ /* 0x000fda0003f46270 */
[----:B0----5:R-:W-:Y:S05]  /*25160*/  WARPSYNC.COLLECTIVE R15, `(.L_x_3146) ;  /* 0x000000000f087348 */ /* 0x021fea0003c00000 */
[----:B------:R1:W2:Y:S02]  /*25170*/  SHFL.IDX P6, R14, R13, R12, R11 ;  /* 0x0000000c0d0e7389 */ /* 0x0002a400000c000b */
[----:B012--5:R-:W-:Y:S01]  /*25180*/  ENDCOLLECTIVE ;  /* 0x000000000000791b */ /* 0x027fe20003800000 */
.L_x_3146:
[----:B------:R-:W-:Y:S01]  /*25190*/  @!P2 LEA R5, P4, R8, R5, 0x1 ;  /* 0x000000050805a211 */ /* 0x000fe200078808ff */
[----:B------:R-:W-:-:S04]  /*251a0*/  IMAD.MOV.U32 R13, RZ, RZ, R3 ;  /* 0x000000ffff0d7224 */ /* 0x000fc800078e0003 */
[----:B------:R-:W-:-:S05]  /*251b0*/  @!P2 IMAD.X R4, RZ, RZ, R4, P4 ;  /* 0x000000ffff04a224 */ /* 0x000fca00020e0604 */
[----:B------:R-:W-:Y:S01]  /*251c0*/  @!P2 LOP3.LUT R5, R5, R4, RZ, 0x3c, !PT ;  /* 0x000000040505a212 */ /* 0x000fe200078e3cff */
[----:B------:R-:W-:-:S03]  /*251d0*/  IMAD.MOV.U32 R6, RZ, RZ, R14 ;  /* 0x000000ffff067224 */ /* 0x000fc600078e000e */
[----:B------:R-:W-:-:S07]  /*251e0*/  @!P2 LOP3.LUT R4, R5, R4, RZ, 0x3c, !PT ;  /* 0x000000040504a212 */ /* 0x000fce00078e3cff */
[----:B------:R-:W-:Y:S05]  /*251f0*/  WARPSYNC.COLLECTIVE R15, `(.L_x_3147) ;  /* 0x000000000f087348 */ /* 0x000fea0003c00000 */
[----:B------:R0:W1:Y:S02]  /*25200*/  SHFL.IDX P6, R14, R13, R12, R11 ;  /* 0x0000000c0d0e7389 */ /* 0x00006400000c000b */
[----:B01----:R-:W-:Y:S01]  /*25210*/  ENDCOLLECTIVE ;  /* 0x000000000000791b */ /* 0x003fe20003800000 */
.L_x_3147:
[----:B------:R-:W-:Y:S01]  /*25220*/  @!P2 LOP3.LUT R5, R5, R4, RZ, 0x3c, !PT ;  /* 0x000000040505a212 */ /* 0x000fe200078e3cff */
[----:B------:R-:W-:Y:S01]  /*25230*/  IMAD.MOV.U32 R13, RZ, RZ, R2 ;  /* 0x000000ffff0d7224 */ /* 0x000fe200078e0002 */
[----:B------:R-:W-:-:S03]  /*25240*/  MOV R12, 0x2 ;  /* 0x00000002000c7802 */ /* 0x000fc60000000f00 */
[----:B------:R-:W-:Y:S01]  /*25250*/  @!PT LDS RZ, [RZ] ;  /* 0x00000000fffff984 */ /* 0x000fe20000000800 */
[----:B------:R-:W-:Y:S01]  /*25260*/  @!PT LDS RZ, [RZ] ;  /* 0x00000000fffff984 */ /* 0x000fe20000000800 */
[----:B------:R-:W-:Y:S01]  /*25270*/  @!PT LDS RZ, [RZ] ;  /* 0x00000000fffff984 */ /* 0x000fe20000000800 */
[----:B------:R-:W-:Y:S04]  /*25280*/  @!P2 LDGSTS.E.BYPASS.LTC128B.128 [R9+0x10400], desc[UR60][R4.64], !P3 ;  /* 0x104000000409afae */ /* 0x000fe8000d901d7c */
[----:B------:R-:W-:Y:S04]  /*25290*/  @!P2 LDGSTS.E.BYPASS.LTC128B.128 [R9+0x14400], desc[UR60][R4.64+0x80], !P0 ;  /* 0x144000800409afae */ /* 0x000fe8000c101d7c */
[----:B------:R0:W-:Y:S01]  /*252a0*/  @!P2 LDGSTS.E.BYPASS.LTC128B.128 [R9+0x18400], desc[UR60][R4.64+0x100], !P1 ;  /* 0x184001000409afae */ /* 0x0001e2000c901d7c */
[----:B------:R-:W-:Y:S02]  /*252b0*/  ISETP.GE.AND P2, PT, R7, R0, PT ;  /* 0x000000000700720c */ /* 0x000fe40003f46270 */
[----:B0-----:R-:W-:-:S11]  /*252c0*/  MOV R4, R14 ;  /* 0x0000000e00047202 */ /* 0x001fd60000000f00 */
[----:B------:R-:W-:Y:S05]  /*252d0*/  WARPSYNC.COLLECTIVE R15, `(.L_x_3148) ;  /* 0x000000000f087348 */ /* 0x000fea0003c00000 */
[----:B------:R0:W1:Y:S02]  /*252e0*/  SHFL.IDX P6, R14, R13, R12, R11 ;  /* 0x0000000c0d0e7389 */ /* 0x00006400000c000b */
[----:B01----:R-:W-:Y:S01]  /*252f0*/  ENDCOLLECTIVE ;  /* 0x000000000000791b */ /* 0x003fe20003800000 */
.L_x_3148:
[----:B------:R-:W-:-:S05]  /*25300*/  @!P2 LEA R5, P4, R8, R4, 0x1 ;  /* 0x000000040805a211 */ /* 0x000fca00078808ff */
[----:B------:R-:W-:-:S05]  /*25310*/  @!P2 IMAD.X R4, RZ, RZ, R6, P4 ;  /* 0x000000ffff04a224 */ /* 0x000fca00020e0606 */
[----:B------:R-:W-:Y:S01]  /*25320*/  @!P2 LOP3.LUT R5, R5, R4, RZ, 0x3c, !PT ;  /* 0x000000040505a212 */ /* 0x000fe200078e3cff */
[----:B------:R-:W-:-:S03]  /*25330*/  IMAD.MOV.U32 R13, RZ, RZ, R3 ;  /* 0x000000ffff0d7224 */ /* 0x000fc600078e0003 */
[----:B------:R-:W-:-:S04]  /*25340*/  @!P2 LOP3.LUT R4, R5, R4, RZ, 0x3c, !PT ;  /* 0x000000040504a212 */ /* 0x000fc800078e3cff */
[----:B------:R-:W-:Y:S01]  /*25350*/  @!P2 LOP3.LUT R5, R5, R4, RZ, 0x3c, !PT ;  /* 0x000000040505a212 */ /* 0x000fe200078e3cff */
[----:B------:R-:W-:-:S04]  /*25360*/  IMAD.MOV.U32 R6, RZ, RZ, R14 ;  /* 0x000000ffff067224 */ /* 0x000fc800078e000e */
[----:B------:R-:W-:Y:S01]  /*25370*/  @!PT LDS RZ, [RZ] ;  /* 0x00000000fffff984 */ /* 0x000fe20000000800 */
[----:B------:R-:W-:Y:S01]  /*25380*/  @!PT LDS RZ, [RZ] ;  /* 0x00000000fffff984 */ /* 0x000fe20000000800 */
[----:B------:R-:W-:Y:S01]  /*25390*/  @!PT LDS RZ, [RZ] ;  /* 0x00000000fffff984 */ /* 0x000fe20000000800 */
[----:B------:R0:W-:Y:S03]  /*253a0*/  @!P2 LDGSTS.E.BYPASS.LTC128B.128 [R9+0x10c00], desc[UR60][R4.64], !P3 ;  /* 0x10c000000409afae */ /* 0x0001e6000d901d7c */
[----:B0-----:R-:W-:Y:S05]  /*253b0*/  WARPSYNC.COLLECTIVE R15, `(.L_x_3149) ;  /* 0x000000000f087348 */ /* 0x001fea0003c00000 */
[----:B------:R1:W2:Y:S02]  /*253c0*/  SHFL.IDX P6, R14, R13, R12, R11 ;  /* 0x0000000c0d0e7389 */ /* 0x0002a400000c000b */
[----:B012---:R-:W-:Y:S01]  /*253d0*/  ENDCOLLECTIVE ;  /* 0x000000000000791b */ /* 0x007fe20003800000 */
.L_x_3149:
[----:B------:R-:W-:Y:S01]  /*253e0*/  @!PT LDS RZ, [RZ] ;  /* 0x00000000fffff984 */ /* 0x000fe20000000800 */
[----:B------:R-:W-:Y:S01]  /*253f0*/  @!PT LDS RZ, [RZ] ;  /* 0x00000000fffff984 */ /* 0x000fe20000000800 */
[----:B------:R-:W-:Y:S01]  /*25400*/  @!PT LDS RZ, [RZ] ;  /* 0x00000000fffff984 */ /* 0x000fe20000000800 */
[----:B------:R-:W-:Y:S04]  /*25410*/  @!P2 LDGSTS.E.BYPASS.LTC128B.128 [R9+0x14c00], desc[UR60][R4.64+0x80], !P0 ;  /* 0x14c000800409afae */ /* 0x000fe8000c101d7c */
[----:B------:R0:W-:Y:S01]  /*25420*/  @!P2 LDGSTS.E.BYPASS.LTC128B.128 [R9+0x18c00], desc[UR60][R4.64+0x100], !P1 ;  /* 0x18c001000409afae */ /* 0x0001e2000c901d7c */
[----:B------:R-:W-:Y:S02]  /*25430*/  IMAD.MOV.U32 R13, RZ, RZ, R2 ;  /* 0x000000ffff0d7224 */ /* 0x000fe400078e0002 */
[----:B------:R-:W-:Y:S02]  /*25440*/  IMAD.MOV.U32 R12, RZ, RZ, 0x3 ;  /* 0x00000003ff0c7424 */ /* 0x000fe400078e00ff */
[----:B0-----:R-:W-:-:S05]  /*25450*/  VIADD R4, R17, 0x20 ;  /* 0x0000002011047836 */ /* 0x001fca0000000000 */
[----:B------:R-:W-:Y:S01]  /*25460*/  ISETP.GE.AND P2, PT, R4, R0, PT ;  /* 0x000000000400720c */ /* 0x000fe20003f46270 */
[----:B------:R-:W-:-:S12]  /*25470*/  IMAD.MOV.U32 R4, RZ, RZ, R14 ;  /* 0x000000ffff047224 */ /* 0x000fd800078e000e */
[----:B------:R-:W-:Y:S05]  /*25480*/  WARPSYNC.COLLECTIVE R15, `(.L_x_3150) ;  /* 0x000000000f087348 */ /* 0x000fea0003c00000 */
[----:B------:R0:W1:Y:S02]  /*25490*/  SHFL.IDX P6, R14, R13, R12, R11 ;  /* 0x0000000c0d0e7389 */ /* 0x00006400000c000b */
[----:B01----:R-:W-:Y:S01]  /*254a0*/  ENDCOLLECTIVE ;  /* 0x000000000000791b */ /* 0x003fe20003800000 */
.L_x_3150:
[----:B------:R-:W-:Y:S01]  /*254b0*/  @!P2 LEA R5, P4, R8, R4, 0x1 ;  /* 0x000000040805a211 */ /* 0x000fe200078808ff */
[----:B------:R-:W-:-:S03]  /*254c0*/  IMAD.MOV.U32 R13, RZ, RZ, R3 ;  /* 0x000000ffff0d7224 */ /* 0x000fc600078e0003 */
[----:B------:R-:W-:-:S04]  /*254d0*/  @!P2 IADD3.X R4, RZ, R6, RZ, P4, !PT ;  /* 0x00000006ff04a210 */ /* 0x000fc800027fe4ff */
[----:B------:R-:W-:-:S04]  /*254e0*/  @!P2 LOP3.LUT R5, R5, R4, RZ, 0x3c, !PT ;  /* 0x000000040505a212 */ /* 0x000fc800078e3cff */
[----:B------:R-:W-:Y:S02]  /*254f0*/  @!P2 LOP3.LUT R4, R5, R4, RZ, 0x3c, !PT ;  /* 0x000000040504a212 */ /* 0x000fe400078e3cff */
[----:B------:R-:W-:-:S07]  /*25500*/  MOV R6, R14 ;  /* 0x0000000e00067202 */ /* 0x000fce0000000f00 */
[----:B------:R-:W-:Y:S05]  /*25510*/  WARPSYNC.COLLECTIVE R15, `(.L_x_3151) ;  /* 0x000000000f087348 */ /* 0x000fea0003c00000 */
[----:B------:R0:W1:Y:S02]  /*25520*/  SHFL.IDX P6, R14, R13, R12, R11 ;  /* 0x0000000c0d0e7389 */ /* 0x00006400000c000b */
[----:B01----:R-:W-:Y:S01]  /*25530*/  ENDCOLLECTIVE ;  /* 0x000000000000791b */ /* 0x003fe20003800000 */
.L_x_3151:
[----:B------:R-:W-:-:S05]  /*25540*/  @!P2 LOP3.LUT R5, R5, R4, RZ, 0x3c, !PT ;  /* 0x000000040505a212 */ /* 0x000fca00078e3cff */
        /* <DEDUP_REMOVED lines=8> */
[----:B0-----:R-:W-:-:S05]  /*255d0*/  VIADD R4, R17, 0x30 ;  /* 0x0000003011047836 */ /* 0x001fca0000000000 */
[----:B------:R-:W-:Y:S01]  /*255e0*/  ISETP.GE.AND P2, PT, R4, R0, PT ;  /* 0x000000000400720c */ /* 0x000fe20003f46270 */
[----:B------:R-:W-:-:S12]  /*255f0*/  IMAD.MOV.U32 R4, RZ, RZ, R14 ;  /* 0x000000ffff047224 */ /* 0x000fd800078e000e */
[----:B------:R-:W-:Y:S05]  /*25600*/  WARPSYNC.COLLECTIVE R15, `(.L_x_3152) ;  /* 0x000000000f087348 */ /* 0x000fea0003c00000 */
[----:B------:R0:W1:Y:S02]  /*25610*/  SHFL.IDX P6, R14, R13, R12, R11 ;  /* 0x0000000c0d0e7389 */ /* 0x00006400000c000b */
[----:B01----:R-:W-:Y:S01]  /*25620*/  ENDCOLLECTIVE ;  /* 0x000000000000791b */ /* 0x003fe20003800000 */
.L_x_3152:
[----:B------:R-:W-:Y:S02]  /*25630*/  @!P2 LEA R5, P4, R8, R4, 0x1 ;  /* 0x000000040805a211 */ /* 0x000fe400078808ff */
[----:B------:R-:W-:-:S03]  /*25640*/  MOV R13, R3 ;  /* 0x00000003000d7202 */ /* 0x000fc60000000f00 */
[----:B------:R-:W-:-:S05]  /*25650*/  @!P2 IMAD.X R4, RZ, RZ, R6, P4 ;  /* 0x000000ffff04a224 */ /* 0x000fca00020e0606 */
[----:B------:R-:W-:Y:S01]  /*25660*/  @!P2 LOP3.LUT R5, R5, R4, RZ, 0x3c, !PT ;  /* 0x000000040505a212 */ /* 0x000fe200078e3cff */
[----:B------:R-:W-:-:S03]  /*25670*/  IMAD.MOV.U32 R6, RZ, RZ, R14 ;  /* 0x000000ffff067224 */ /* 0x000fc600078e000e */
[----:B------:R-:W-:-:S07]  /*25680*/  @!P2 LOP3.LUT R4, R5, R4, RZ, 0x3c, !PT ;  /* 0x000000040504a212 */ /* 0x000fce00078e3cff */
[----:B------:R-:W-:Y:S05]  /*25690*/  WARPSYNC.COLLECTIVE R15, `(.L_x_3153) ;  /* 0x000000000f087348 */ /* 0x000fea0003c00000 */
[----:B------:R0:W1:Y:S02]  /*256a0*/  SHFL.IDX P6, R14, R13, R12, R11 ;  /* 0x0000000c0d0e7389 */ /* 0x00006400000c000b */
[----:B01----:R-:W-:Y:S01]  /*256b0*/  ENDCOLLECTIVE ;  /* 0x000000000000791b */ /* 0x003fe20003800000 */
.L_x_3153:
[----:B------:R-:W-:-:S05]  /*256c0*/  @!P2 LOP3.LUT R5, R5, R4, RZ, 0x3c, !PT ;  /* 0x000000040505a212 */ /* 0x000fca00078e3cff */
[----:B------:R-:W-:Y:S01]  /*256d0*/  @!PT LDS RZ, [RZ] ;  /* 0x00000000fffff984 */ /* 0x000fe20000000800 */
[----:B------:R-:W-:Y:S01]  /*256e0*/  @!PT LDS RZ, [RZ] ;  /* 0x00000000fffff984 */ /* 0x000fe20000000800 */
[----:B------:R-:W-:Y:S01]  /*256f0*/  @!PT LDS RZ, [RZ] ;  /* 0x00000000fffff984 */ /* 0x000fe20000000800 */
[----:B------:R-:W-:Y:S04]  /*25700*/  @!P2 LDGSTS.E.BYPASS.LTC128B.128 [R9+0x11c00], desc[UR60][R4.64], !P3 ;  /* 0x11c000000409afae */ /* 0x000fe8000d901d7c */
[----:B------:R-:W-:Y:S01]  /*25710*/  @!P2 LDGSTS.E.BYPASS.LTC128B.128 [R9+0x15c00], desc[UR60][R4.64+0x80], !P0 ;  /* 0x15c000800409afae */ /* 0x000fe2000c101d7c */
[----:B------:R-:W-:Y:S01]  /*25720*/  MOV R13, R2 ;  /* 0x00000002000d7202 */ /* 0x000fe20000000f00 */
[----:B------:R-:W-:Y:S02]  /*25730*/  IMAD.MOV.U32 R12, RZ, RZ, 0x5 ;  /* 0x00000005ff0c7424 */ /* 0x000fe400078e00ff */
[----:B------:R0:W-:Y:S02]  /*25740*/  @!P2 LDGSTS.E.BYPASS.LTC128B.128 [R9+0x19c00], desc[UR60][R4.64+0x100], !P1 ;  /* 0x19c001000409afae */ /* 0x0001e4000c901d7c */
[----:B0-----:R-:W-:-:S04]  /*25750*/  IADD3 R4, R17, 0x40, RZ ;  /* 0x0000004011047810 */ /* 0x001fc80007ffe0ff */
[----:B------:R-:W-:Y:S01]  /*25760*/  ISETP.GE.AND P2, PT, R4, R0, PT ;  /* 0x000000000400720c */ /* 0x000fe20003f46270 */
[----:B------:R-:W-:-:S12]  /*25770*/  IMAD.MOV.U32 R4, RZ, RZ, R14 ;  /* 0x000000ffff047224 */ /* 0x000fd800078e000e */
[----:B------:R-:W-:Y:S05]  /*25780*/  WARPSYNC.COLLECTIVE R15, `(.L_x_3154) ;  /* 0x000000000f087348 */ /* 0x000fea0003c00000 */
[----:B------:R0:W1:Y:S02]  /*25790*/  SHFL.IDX P6, R14, R13, R12, R11 ;  /* 0x0000000c0d0e7389 */ /* 0x00006400000c000b */
[----:B01----:R-:W-:Y:S01]  /*257a0*/  ENDCOLLECTIVE ;  /* 0x000000000000791b */ /* 0x003fe20003800000 */
.L_x_3154:
        /* <DEDUP_REMOVED lines=9> */
.L_x_3155:
[----:B------:R-:W-:-:S05]  /*25840*/  @!P2 LOP3.LUT R5, R5, R4, RZ, 0x3c, !PT ;  /* 0x000000040505a212 */ /* 0x000fca00078e3cff */
[----:B------:R-:W-:Y:S01]  /*25850*/  @!PT LDS RZ, [RZ] ;  /* 0x00000000fffff984 */ /* 0x000fe20000000800 */
[----:B------:R-:W-:Y:S01]  /*25860*/  @!PT LDS RZ, [RZ] ;  /* 0x00000000fffff984 */ /* 0x000fe20000000800 */
[----:B------:R-:W-:Y:S01]  /*25870*/  @!PT LDS RZ, [RZ] ;  /* 0x00000000fffff984 */ /* 0x000fe20000000800 */
[----:B------:R-:W-:Y:S04]  /*25880*/  @!P2 LDGSTS.E.BYPASS.LTC128B.128 [R9+0x12400], desc[UR60][R4.64], !P3 ;  /* 0x124000000409afae */ /* 0x000fe8000d901d7c */
[----:B------:R-:W-:Y:S01]  /*25890*/  @!P2 LDGSTS.E.BYPASS.LTC128B.128 [R9+0x16400], desc[UR60][R4.64+0x80], !P0 ;  /* 0x164000800409afae */ /* 0x000fe2000c101d7c */
[----:B------:R-:W-:Y:S01]  /*258a0*/  IMAD.MOV.U32 R13, RZ, RZ, R2 ;  /* 0x000000ffff0d7224 */ /* 0x000fe200078e0002 */
[----:B------:R-:W-:Y:S02]  /*258b0*/  MOV R12, 0x6 ;  /* 0x00000006000c7802 */ /* 0x000fe40000000f00 */
[----:B------:R0:W-:Y:S02]  /*258c0*/  @!P2 LDGSTS.E.BYPASS.LTC128B.128 [R9+0x1a400], desc[UR60][R4.64+0x100], !P1 ;  /* 0x1a4001000409afae */ /* 0x0001e4000c901d7c */
[----:B0-----:R-:W-:-:S05]  /*258d0*/  VIADD R4, R17, 0x50 ;  /* 0x0000005011047836 */ /* 0x001fca0000000000 */
[----:B------:R-:W-:Y:S02]  /*258e0*/  ISETP.GE.AND P2, PT, R4, R0, PT ;  /* 0x000000000400720c */ /* 0x000fe40003f46270 */
[----:B------:R-:W-:-:S11]  /*258f0*/  MOV R4, R14 ;  /* 0x0000000e00047202 */ /* 0x000fd60000000f00 */
[----:B------:R-:W-:Y:S05]  /*25900*/  WARPSYNC.COLLECTIVE R15, `(.L_x_3156) ;  /* 0x000000000f087348 */ /* 0x000fea0003c00000 */
[----:B------:R0:W1:Y:S02]  /*25910*/  SHFL.IDX P6, R14, R13, R12, R11 ;  /* 0x0000000c0d0e7389 */ /* 0x00006400000c000b */
[----:B01----:R-:W-:Y:S01]  /*25920*/  ENDCOLLECTIVE ;  /* 0x000000000000791b */ /* 0x003fe20003800000 */
.L_x_3156:
[----:B------:R-:W-:-:S05]  /*25930*/  @!P2 LEA R5, P4, R8, R4, 0x1 ;  /* 0x000000040805a211 */ /* 0x000fca00078808ff */
[----:B------:R-:W-:Y:S02]  /*25940*/  @!P2 IMAD.X R4, RZ, RZ, R6, P4 ;  /* 0x000000ffff04a224 */ /* 0x000fe400020e0606 */
[----:B------:R-:W-:-:S03]  /*25950*/  IMAD.MOV.U32 R13, RZ, RZ, R3 ;  /* 0x000000ffff0d7224 */ /* 0x000fc600078e0003 */
[----:B------:R-:W-:-:S04]  /*25960*/  @!P2 LOP3.LUT R5, R5, R4, RZ, 0x3c, !PT ;  /* 0x000000040505a212 */ /* 0x000fc800078e3cff */
[----:B------:R-:W-:Y:S01]  /*25970*/  @!P2 LOP3.LUT R4, R5, R4, RZ, 0x3c, !PT ;  /* 0x000000040504a212 */ /* 0x000fe200078e3cff */
[----:B------:R-:W-:-:S07]  /*25980*/  IMAD.MOV.U32 R6, RZ, RZ, R14 ;  /* 0x000000ffff067224 */ /* 0x000fce00078e000e */
[----:B------:R-:W-:Y:S05]  /*25990*/  WARPSYNC.COLLECTIVE R15, `(.L_x_3157) ;  /* 0x000000000f087348 */ /* 0x000fea0003c00000 */
[----:B------:R0:W1:Y:S02]  /*259a0*/  SHFL.IDX P6, R14, R13, R12, R11 ;  /* 0x0000000c0d0e7389 */ /* 0x00006400000c000b */
[----:B01----:R-:W-:Y:S01]  /*259b0*/  ENDCOLLECTIVE ;  /* 0x000000000000791b */ /* 0x003fe20003800000 */
.L_x_3157:
        /* <DEDUP_REMOVED lines=15> */
.L_x_3158:
[----:B------:R-:W-:-:S04]  /*25ab0*/  @!P2 LEA R5, P4, R8, R4, 0x1 ;  /* 0x000000040805a211 */ /* 0x000fc800078808ff */
[----:B------:R-:W-:Y:S02]  /*25ac0*/  @!P2 IADD3.X R4, RZ, R6, RZ, P4, !PT ;  /* 0x00000006ff04a210 */ /* 0x000fe400027fe4ff */
[----:B------:R-:W-:Y:S02]  /*25ad0*/  MOV R13, R3 ;  /* 0x00000003000d7202 */ /* 0x000fe40000000f00 */
        /* <DEDUP_REMOVED lines=13> */
.L_x_3159:
[----:B------:R-:W-:Y:S01]  /*25bb0*/  IMAD.MOV.U32 R3, RZ, RZ, R14 ;  /* 0x000000ffff037224 */ /* 0x000fe200078e000e */
[----:B------:R-:W-:Y:S06]  /*25bc0*/  BRA `(.L_x_3160) ;  /* 0xffffffa800487947 */ /* 0x000fec000383ffff */
.L_x_3005:
[----:B0-----:R-:W4:Y:S02]  /*25bd0*/  LDL R2, [R1+0x4] ;  /* 0x0000040001027983 */ /* 0x001f240000100800 */
[----:B----4-:R0:W1:Y:S02]  /*25be0*/  SYNCS.PHASECHK.TRANS64.TRYWAIT P0, [R2+URZ+0x34820], R0 ;  /* 0x03482000020075a7 */ /* 0x010064000800017f */
[----:B-1----:R-:W-:Y:S05]  /*25bf0*/  @!P0 NANOSLEEP.SYNCS 0x989680 ;  /* 0x009896800000895d */ /* 0x002fea0003900000 */
[----:B------:R-:W1:Y:S02]  /*25c00*/  @!P0 SYNCS.PHASECHK.TRANS64 P0, [R2+URZ+0x34820], R0 ;  /* 0x03482000020085a7 */ /* 0x000e64000800007f */
[----:B-1----:R-:W-:Y:S05]  /*25c10*/  @!P0 BRA `(.L_x_3005) ;  /* 0xfffffffc00ec8947 */ /* 0x002fea000383ffff */
[----:B------:R-:W-:Y:S05]  /*25c20*/  BRA `(.L_x_3161) ;  /* 0xffffffa800c07947 */ /* 0x000fea000383ffff */
.L_x_3014:
[----:B-1----:R1:W2:Y:S02]  /*25c30*/  SYNCS.PHASECHK.TRANS64.TRYWAIT P0, [R3+URZ+0x34840], R0 ;  /* 0x03484000030075a7 */ /* 0x0022a4000800017f */
[----:B--2---:R-:W-:Y:S05]  /*25c40*/  @!P0 NANOSLEEP.SYNCS 0x989680 ;  /* 0x009896800000895d */ /* 0x004fea0003900000 */
[----:B------:R-:W2:Y:S02]  /*25c50*/  @!P0 SYNCS.PHASECHK.TRANS64 P0, [R3+URZ+0x34840], R0 ;  /* 0x03484000030085a7 */ /* 0x000ea4000800007f */
[----:B--2---:R-:W-:Y:S05]  /*25c60*/  @!P0 BRA `(.L_x_3014) ;  /* 0xfffffffc00f08947 */ /* 0x004fea000383ffff */
[----:B------:R-:W-:Y:S05]  /*25c70*/  BRA `(.L_x_3162) ;  /* 0xffffffac00847947 */ /* 0x000fea000383ffff */
.L_x_3021:
[----:B0-----:R0:W1:Y:S02]  /*25c80*/  SYNCS.PHASECHK.TRANS64.TRYWAIT P0, [R0+URZ+0x34860], R3 ;  /* 0x03486003000075a7 */ /* 0x001064000800017f */
[----:B-1----:R-:W-:Y:S05]  /*25c90*/  @!P0 NANOSLEEP.SYNCS 0x989680 ;  /* 0x009896800000895d */ /* 0x002fea0003900000 */
[----:B------:R-:W1:Y:S02]  /*25ca0*/  @!P0 SYNCS.PHASECHK.TRANS64 P0, [R0+URZ+0x34860], R3 ;  /* 0x03486003000085a7 */ /* 0x000e64000800007f */
[----:B-1----:R-:W-:Y:S05]  /*25cb0*/  @!P0 BRA `(.L_x_3021) ;  /* 0xfffffffc00f08947 */ /* 0x002fea000383ffff */
[----:B------:R-:W-:Y:S05]  /*25cc0*/  BRA `(.L_x_3163) ;  /* 0xffffffb0009c7947 */ /* 0x000fea000383ffff */
.L_x_3031:
[----:B--2---:R2:W3:Y:S02]  /*25cd0*/  SYNCS.PHASECHK.TRANS64.TRYWAIT P0, [R3+URZ+0x34840], R2 ;  /* 0x03484002030075a7 */ /* 0x0044e4000800017f */
[----:B---3--:R-:W-:Y:S05]  /*25ce0*/  @!P0 NANOSLEEP.SYNCS 0x989680 ;  /* 0x009896800000895d */ /* 0x008fea0003900000 */
[----:B------:R-:W3:Y:S02]  /*25cf0*/  @!P0 SYNCS.PHASECHK.TRANS64 P0, [R3+URZ+0x34840], R2 ;  /* 0x03484002030085a7 */ /* 0x000ee4000800007f */
[----:B---3--:R-:W-:Y:S05]  /*25d00*/  @!P0 BRA `(.L_x_3031) ;  /* 0xfffffffc00f08947 */ /* 0x008fea000383ffff */
[----:B------:R-:W-:Y:S05]  /*25d10*/  BRA `(.L_x_3164) ;  /* 0xffffffb800447947 */ /* 0x000fea000383ffff */
.L_x_3038:
[----:B0-----:R0:W2:Y:S02]  /*25d20*/  SYNCS.PHASECHK.TRANS64.TRYWAIT P0, [R2+URZ+0x34860], R3 ;  /* 0x03486003020075a7 */ /* 0x0010a4000800017f */
[----:B--2---:R-:W-:Y:S05]  /*25d30*/  @!P0 NANOSLEEP.SYNCS 0x989680 ;  /* 0x009896800000895d */ /* 0x004fea0003900000 */
[----:B------:R-:W2:Y:S02]  /*25d40*/  @!P0 SYNCS.PHASECHK.TRANS64 P0, [R2+URZ+0x34860], R3 ;  /* 0x03486003020085a7 */ /* 0x000ea4000800007f */
[----:B--2---:R-:W-:Y:S05]  /*25d50*/  @!P0 BRA `(.L_x_3038) ;  /* 0xfffffffc00f08947 */ /* 0x004fea000383ffff */
[----:B------:R-:W-:Y:S05]  /*25d60*/  BRA `(.L_x_3165) ;  /* 0xffffffbc005c7947 */ /* 0x000fea000383ffff */
.L_x_3048:
[----:B---3--:R3:W4:Y:S02]  /*25d70*/  SYNCS.PHASECHK.TRANS64.TRYWAIT P0, [R3+URZ+0x34840], R2 ;  /* 0x03484002030075a7 */ /* 0x008724000800017f */
[----:B----4-:R-:W-:Y:S05]  /*25d80*/  @!P0 NANOSLEEP.SYNCS 0x989680 ;  /* 0x009896800000895d */ /* 0x010fea0003900000 */
[----:B------:R-:W4:Y:S02]  /*25d90*/  @!P0 SYNCS.PHASECHK.TRANS64 P0, [R3+URZ+0x34840], R2 ;  /* 0x03484002030085a7 */ /* 0x000f24000800007f */
[----:B----4-:R-:W-:Y:S05]  /*25da0*/  @!P0 BRA `(.L_x_3048) ;  /* 0xfffffffc00f08947 */ /* 0x010fea000383ffff */
[----:B------:R-:W-:Y:S05]  /*25db0*/  BRA `(.L_x_3166) ;  /* 0xffffffc000e07947 */ /* 0x000fea000383ffff */
.L_x_3055:
[----:B0-----:R0:W2:Y:S02]  /*25dc0*/  SYNCS.PHASECHK.TRANS64.TRYWAIT P0, [R2+URZ+0x34860], R5 ;  /* 0x03486005020075a7 */ /* 0x0010a4000800017f */
[----:B--2---:R-:W-:Y:S05]  /*25dd0*/  @!P0 NANOSLEEP.SYNCS 0x989680 ;  /* 0x009896800000895d */ /* 0x004fea0003900000 */
[----:B------:R-:W2:Y:S02]  /*25de0*/  @!P0 SYNCS.PHASECHK.TRANS64 P0, [R2+URZ+0x34860], R5 ;  /* 0x03486005020085a7 */ /* 0x000ea4000800007f */
[----:B--2---:R-:W-:Y:S05]  /*25df0*/  @!P0 BRA `(.L_x_3055) ;  /* 0xfffffffc00f08947 */ /* 0x004fea000383ffff */
[----:B------:R-:W-:Y:S05]  /*25e00*/  BRA `(.L_x_3167) ;  /* 0xffffffc400f47947 */ /* 0x000fea000383ffff */
.L_x_3067:
[----:B--2---:R2:W4:Y:S02]  /*25e10*/  SYNCS.PHASECHK.TRANS64.TRYWAIT P0, [R0+URZ+0x34860], R2 ;  /* 0x03486002000075a7 */ /* 0x004524000800017f */
[----:B----4-:R-:W-:Y:S05]  /*25e20*/  @!P0 NANOSLEEP.SYNCS 0x989680 ;  /* 0x009896800000895d */ /* 0x010fea0003900000 */
[----:B------:R-:W4:Y:S02]  /*25e30*/  @!P0 SYNCS.PHASECHK.TRANS64 P0, [R0+URZ+0x34860], R2 ;  /* 0x03486002000085a7 */ /* 0x000f24000800007f */
[----:B----4-:R-:W-:Y:S05]  /*25e40*/  @!P0 BRA `(.L_x_3067) ;  /* 0xfffffffc00f08947 */ /* 0x010fea000383ffff */
[----:B------:R-:W-:Y:S05]  /*25e50*/  BRA `(.L_x_3168) ;  /* 0xffffffcc00587947 */ /* 0x000fea000383ffff */
.L_x_3075:
[----:B------:R-:W-:Y:S01]  /*25e60*/  BSSY B0, `(.L_x_3169) ;  /* 0x0000008000007945 */ /* 0x000fe20003800000 */
[----:B0-----:R-:W-:Y:S01]  /*25e70*/  IMAD.MOV.U32 R13, RZ, RZ, R16 ;  /* 0x000000ffff0d7224 */ /* 0x001fe200078e0010 */
[----:B------:R-:W-:Y:S01]  /*25e80*/  MOV R11, 0x1f ;  /* 0x0000001f000b7802 */ /* 0x000fe20000000f00 */
[----:B------:R-:W-:Y:S02]  /*25e90*/  IMAD.MOV.U32 R12, RZ, RZ, RZ ;  /* 0x000000ffff0c7224 */ /* 0x000fe400078e00ff */
[----:B------:R-:W-:-:S07]  /*25ea0*/  IMAD.MOV.U32 R15, RZ, RZ, -0x1 ;  /* 0xffffffffff0f7424 */ /* 0x000fce00078e00ff */
[----:B-12--5:R-:W-:Y:S05]  /*25eb0*/  WARPSYNC.COLLECTIVE R15, `(.L_x_3170) ;  /* 0x000000000f087348 */ /* 0x026fea0003c00000 */
[----:B------:R0:W3:Y:S02]  /*25ec0*/  SHFL.IDX P6, R14, R13, R12, R11 ;  /* 0x0000000c0d0e7389 */ /* 0x0000e400000c000b */
[----:B0123-5:R-:W-:Y:S01]  /*25ed0*/  ENDCOLLECTIVE ;  /* 0x000000000000791b */ /* 0x02ffe20003800000 */
.L_x_3170:
[----:B------:R-:W-:Y:S05]  /*25ee0*/  BSYNC B0 ;  /* 0x0000000000007941 */ /* 0x000fea0003800000 */
.L_x_3169:
[----:B------:R-:W-:Y:S01]  /*25ef0*/  IMAD.MOV.U32 R13, RZ, RZ, R16 ;  /* 0x000000ffff0d7224 */ /* 0x000fe200078e0010 */
[----:B------:R-:W-:Y:S01]  /*25f00*/  MOV R12, 0x1 ;  /* 0x00000001000c7802 */ /* 0x000fe20000000f00 */
[----:B------:R-:W-:Y:S01]  /*25f10*/  IMAD.MOV.U32 R11, RZ, RZ, 0x1f ;  /* 0x0000001fff0b7424 */ /* 0x000fe200078e00ff */
[----:B------:R-:W-:Y:S01]  /*25f20*/  IADD3 R4, R19, R6, RZ ;  /* 0x0000000613047210 */ /* 0x000fe20007ffe0ff */
[----:B------:R-:W-:Y:S01]  /*25f30*/  IMAD.MOV.U32 R15, RZ, RZ, -0x1 ;  /* 0xffffffffff0f7424 */ /* 0x000fe200078e00ff */
[----:B------:R-:W-:Y:S01]  /*25f40*/  LOP3.LUT P1, RZ, R7, 0x1, RZ, 0xc0, !PT ;  /* 0x0000000107ff7812 */ /* 0x000fe2000782c0ff */
[----:B------:R-:W-:-:S12]  /*25f50*/  IMAD.MOV.U32 R0, RZ, RZ, R14 ;  /* 0x000000ffff007224 */ /* 0x000fd800078e000e */
[----:B------:R-:W-:Y:S05]  /*25f60*/  WARPSYNC.COLLECTIVE R15, `(.L_x_3171) ;  /* 0x000000000f087348 */ /* 0x000fea0003c00000 */
[----:B------:R0:W1:Y:S02]  /*25f70*/  SHFL.IDX P6, R14, R13, R12, R11 ;  /* 0x0000000c0d0e7389 */ /* 0x00006400000c000b */
[----:B01----:R-:W-:Y:S01]  /*25f80*/  ENDCOLLECTIVE ;  /* 0x000000000000791b */ /* 0x003fe20003800000 */
.L_x_3171:
        /* <DEDUP_REMOVED lines=8> */
[C---:B------:R-:W-:Y:S01]  /*26010*/  ISETP.GE.U32.AND P3, PT, R6.reuse, 0x10, PT ;  /* 0x000000100600780c */ /* 0x040fe20003f66070 */
[----:B0-----:R-:W-:Y:S02]  /*26020*/  IMAD.MOV.U32 R3, RZ, RZ, RZ ;  /* 0x000000ffff037224 */ /* 0x001fe400078e00ff */
[----:B--2---:R-:W-:Y:S01]  /*26030*/  @!P0 IMAD.MOV.U32 R3, RZ, RZ, R2 ;  /* 0x000000ffff038224 */ /* 0x004fe200078e0002 */
[----:B------:R-:W-:-:S03]  /*26040*/  ISETP.GE.U32.AND P0, PT, R6, 0x2, PT ;  /* 0x000000020600780c */ /* 0x000fc60003f06070 */
[----:B------:R-:W-:-:S10]  /*26050*/  IMAD.MOV.U32 R13, RZ, RZ, R3 ;  /* 0x000000ffff0d7224 */ /* 0x000fd400078e0003 */
[----:B------:R-:W-:Y:S05]  /*26060*/  WARPSYNC.COLLECTIVE R15, `(.L_x_3172) ;  /* 0x000000000f087348 */ /* 0x000fea0003c00000 */
[----:B------:R0:W1:Y:S02]  /*26070*/  SHFL.UP P6, R14, R13, R12, R11 ;  /* 0x0400000c0d0e7389 */ /* 0x00006400000c000b */
[----:B01----:R-:W-:Y:S01]  /*26080*/  ENDCOLLECTIVE ;  /* 0x000000000000791b */ /* 0x003fe20003800000 */
.L_x_3172:
        /* <DEDUP_REMOVED lines=9> */
.L_x_3173:
        /* <DEDUP_REMOVED lines=8> */
.L_x_3174:
        /* <DEDUP_REMOVED lines=8> */
.L_x_3175:
        /* <DEDUP_REMOVED lines=8> */
.L_x_3176:
[----:B------:R-:W-:Y:S01]  /*262a0*/  MOV R12, 0x1f ;  /* 0x0000001f000c7802 */ /* 0x000fe20000000f00 */
        /* <DEDUP_REMOVED lines=8> */
.L_x_3177:
[----:B------:R-:W-:Y:S01]  /*26330*/  IMAD.MOV.U32 R16, RZ, RZ, R14 ;  /* 0x000000ffff107224 */ /* 0x000fe200078e000e */
[----:B------:R-:W-:Y:S06]  /*26340*/  BRA `(.L_x_3178) ;  /* 0xffffffcc00f07947 */ /* 0x000fec000383ffff */
.L_x_3080:
[----:B------:R-:W-:Y:S01]  /*26350*/  BSSY B0, `(.L_x_3179) ;  /* 0x0000008000007945 */ /* 0x000fe20003800000 */
[----:B0----5:R-:W-:Y:S01]  /*26360*/  IMAD.MOV.U32 R13, RZ, RZ, R3 ;  /* 0x000000ffff0d7224 */ /* 0x021fe200078e0003 */
[----:B------:R-:W-:Y:S01]  /*26370*/  MOV R12, 0x1 ;  /* 0x00000001000c7802 */ /* 0x000fe20000000f00 */
[----:B------:R-:W-:Y:S02]  /*26380*/  IMAD.MOV.U32 R11, RZ, RZ, RZ ;  /* 0x000000ffff0b7224 */ /* 0x000fe400078e00ff */
[----:B------:R-:W-:-:S07]  /*26390*/  IMAD.MOV.U32 R15, RZ, RZ, -0x1 ;  /* 0xffffffffff0f7424 */ /* 0x000fce00078e00ff */
[----:B-12---:R-:W-:Y:S05]  /*263a0*/  WARPSYNC.COLLECTIVE R15, `(.L_x_3180) ;  /* 0x000000000f087348 */ /* 0x006fea0003c00000 */
[----:B------:R0:W3:Y:S02]  /*263b0*/  SHFL.UP P6, R14, R13, R12, R11 ;  /* 0x0400000c0d0e7389 */ /* 0x0000e400000c000b */
[----:B0123--:R-:W-:Y:S01]  /*263c0*/  ENDCOLLECTIVE ;  /* 0x000000000000791b */ /* 0x00ffe20003800000 */
.L_x_3180:
[----:B------:R-:W-:Y:S05]  /*263d0*/  BSYNC B0 ;  /* 0x0000000000007941 */ /* 0x000fea0003800000 */
.L_x_3179:
[----:B------:R-:W2:Y:S01]  /*263e0*/  LDL R2, [R1+0x8] ;  /* 0x0000080001027983 */ /* 0x000ea20000100800 */
[----:B------:R-:W-:Y:S01]  /*263f0*/  IMAD.MOV.U32 R12, RZ, RZ, 0x2 ;  /* 0x00000002ff0c7424 */ /* 0x000fe200078e00ff */
[----:B------:R-:W-:Y:S01]  /*26400*/  MOV R15, 0xffffffff ;  /* 0xffffffff000f7802 */ /* 0x000fe20000000f00 */
[----:B------:R-:W-:Y:S01]  /*26410*/  IMAD.MOV.U32 R11, RZ, RZ, RZ ;  /* 0x000000ffff0b7224 */ /* 0x000fe200078e00ff */
        /* <DEDUP_REMOVED lines=8> */
.L_x_3181:
        /* <DEDUP_REMOVED lines=8> */
.L_x_3182:
        /* <DEDUP_REMOVED lines=8> */
.L_x_3183:
        /* <DEDUP_REMOVED lines=8> */
.L_x_3184:
        /* <DEDUP_REMOVED lines=9> */
.L_x_3185:
[----:B------:R-:W-:Y:S01]  /*266b0*/  IMAD.MOV.U32 R16, RZ, RZ, R14 ;  /* 0x000000ffff107224 */ /* 0x000fe200078e000e */
[----:B------:R-:W-:Y:S06]  /*266c0*/  BRA `(.L_x_3186) ;  /* 0xffffffcc00b07947 */ /* 0x000fec000383ffff */
.L_x_3082:
[----:B------:R-:W-:Y:S01]  /*266d0*/  BSSY B0, `(.L_x_3187) ;  /* 0x0000006000007945 */ /* 0x000fe20003800000 */
[----:B------:R-:W-:Y:S01]  /*266e0*/  PLOP3.LUT P6, PT, P6, PT, PT, 0x8, 0x0 ;  /* 0x000000000000781c */ /* 0x000fe200037ce170 */
[----:B------:R-:W-:-:S12]  /*266f0*/  IMAD.MOV.U32 R15, RZ, RZ, -0x1 ;  /* 0xffffffffff0f7424 */ /* 0x000fd800078e00ff */
[----:B012--5:R-:W-:Y:S05]  /*26700*/  WARPSYNC.COLLECTIVE R15, `(.L_x_3188) ;  /* 0x000000000f087348 */ /* 0x027fea0003c00000 */
[----:B------:R-:W-:Y:S01]  /*26710*/  VOTE.ANY R14, PT, P6 ;  /* 0x00000000000e7806 */ /* 0x000fe200030e0100 */
[----:B012--5:R-:W-:Y:S06]  /*26720*/  ENDCOLLECTIVE ;  /* 0x000000000000791b */ /* 0x027fec0003800000 */
.L_x_3188:
[----:B------:R-:W-:Y:S05]  /*26730*/  BSYNC B0 ;  /* 0x0000000000007941 */ /* 0x000fea0003800000 */
.L_x_3187:
[----:B------:R-:W-:Y:S01]  /*26740*/  MOV R5, R14 ;  /* 0x0000000e00057202 */ /* 0x000fe20000000f00 */
[----:B------:R-:W-:Y:S01]  /*26750*/  IMAD.MOV.U32 R13, RZ, RZ, R3 ;  /* 0x000000ffff0d7224 */ /* 0x000fe200078e0003 */
[----:B------:R-:W-:Y:S01]  /*26760*/  MOV R15, 0xffffffff ;  /* 0xffffffff000f7802 */ /* 0x000fe20000000f00 */
[----:B------:R-:W-:Y:S01]  /*26770*/  IMAD.MOV.U32 R11, RZ, RZ, 0x1f ;  /* 0x0000001fff0b7424 */ /* 0x000fe200078e00ff */
[----:B------:R-:W0:Y:S02]  /*26780*/  POPC R6, R5 ;  /* 0x0000000500067309 */ /* 0x000e240000000000 */
[----:B0-----:R-:W-:-:S07]  /*26790*/  IMAD.MOV.U32 R12, RZ, RZ, R6 ;  /* 0x000000ffff0c7224 */ /* 0x001fce00078e0006 */
[----:B------:R-:W-:Y:S05]  /*267a0*/  WARPSYNC.COLLECTIVE R15, `(.L_x_3189) ;  /* 0x000000000f087348 */ /* 0x000fea0003c00000 */
[----:B------:R0:W1:Y:S02]  /*267b0*/  SHFL.IDX P6, R14, R13, R12, R11 ;  /* 0x0000000c0d0e7389 */ /* 0x00006400000c000b */
[----:B01----:R-:W-:Y:S01]  /*267c0*/  ENDCOLLECTIVE ;  /* 0x000000000000791b */ /* 0x003fe20003800000 */
.L_x_3189:
[----:B------:R-:W-:Y:S01]  /*267d0*/  IMAD.MOV.U32 R17, RZ, RZ, R14 ;  /* 0x000000ffff117224 */ /* 0x000fe200078e000e */
[----:B------:R-:W-:Y:S06]  /*267e0*/  BRA `(.L_x_3190) ;  /* 0xffffffcc00a07947 */ /* 0x000fec000383ffff */
.L_x_3084:
[----:B------:R-:W-:Y:S01]  /*267f0*/  BSSY B0, `(.L_x_3191) ;  /* 0x0000007000007945 */ /* 0x000fe20003800000 */
[----:B0-----:R-:W-:Y:S01]  /*26800*/  IMAD.MOV.U32 R13, RZ, RZ, R2 ;  /* 0x000000ffff0d7224 */ /* 0x001fe200078e0002 */
[----:B------:R-:W-:Y:S01]  /*26810*/  MOV R15, 0xffffffff ;  /* 0xffffffff000f7802 */ /* 0x000fe20000000f00 */
[----:B------:R-:W-:-:S07]  /*26820*/  IMAD.MOV.U32 R11, RZ, RZ, 0x1f ;  /* 0x0000001fff0b7424 */ /* 0x000fce00078e00ff */
[----:B-12345:R-:W-:Y:S05]  /*26830*/  WARPSYNC.COLLECTIVE R15, `(.L_x_3192) ;  /* 0x000000000f087348 */ /* 0x03efea0003c00000 */
[----:B------:R0:W0:Y:S02]  /*26840*/  SHFL.IDX P6, R14, R13, R12, R11 ;  /* 0x0000000c0d0e7389 */ /* 0x00002400000c000b */
[----:B012345:R-:W-:Y:S01]  /*26850*/  ENDCOLLECTIVE ;  /* 0x000000000000791b */ /* 0x03ffe20003800000 */
.L_x_3192:
[----:B------:R-:W-:Y:S05]  /*26860*/  BSYNC B0 ;  /* 0x0000000000007941 */ /* 0x000fea0003800000 */
.L_x_3191:
[----:B------:R-:W-:Y:S01]  /*26870*/  IMAD.MOV.U32 R2, RZ, RZ, R14 ;  /* 0x000000ffff027224 */ /* 0x000fe200078e000e */
[----:B------:R-:W-:Y:S06]  /*26880*/  BRA `(.L_x_3193) ;  /* 0xffffffcc00947947 */ /* 0x000fec000383ffff */
.L_x_3088:
[----:B0-----:R0:W2:Y:S02]  /*26890*/  SYNCS.PHASECHK.TRANS64.TRYWAIT P0, [R0+URZ+0x34820], R3 ;  /* 0x03482003000075a7 */ /* 0x0010a4000800017f */
[----:B--2---:R-:W-:Y:S05]  /*268a0*/  @!P0 NANOSLEEP.SYNCS 0x989680 ;  /* 0x009896800000895d */ /* 0x004fea0003900000 */
[----:B------:R-:W2:Y:S02]  /*268b0*/  @!P0 SYNCS.PHASECHK.TRANS64 P0, [R0+URZ+0x34820], R3 ;  /* 0x03482003000085a7 */ /* 0x000ea4000800007f */
[----:B--2---:R-:W-:Y:S05]  /*268c0*/  @!P0 BRA `(.L_x_3088) ;  /* 0xfffffffc00f08947 */ /* 0x004fea000383ffff */
[----:B------:R-:W-:Y:S05]  /*268d0*/  BRA `(.L_x_3194) ;  /* 0xffffffd400187947 */ /* 0x000fea000383ffff */
.L_x_3089:
[----:B------:R-:W2:Y:S01]  /*268e0*/  S2R R2, SR_TID.X ;  /* 0x0000000000027919 */ /* 0x000ea20000002100 */
[----:B------:R-:W-:Y:S01]  /*268f0*/  BSSY B0, `(.L_x_3195) ;  /* 0x000000a000007945 */ /* 0x000fe20003800000 */
[----:B------:R-:W-:Y:S01]  /*26900*/  IMAD.MOV.U32 R12, RZ, RZ, RZ ;  /* 0x000000ffff0c7224 */ /* 0x000fe200078e00ff */
[----:B------:R-:W-:Y:S01]  /*26910*/  MOV R11, 0x1f ;  /* 0x0000001f000b7802 */ /* 0x000fe20000000f00 */
[----:B------:R-:W-:Y:S01]  /*26920*/  IMAD.MOV.U32 R15, RZ, RZ, -0x1 ;  /* 0xffffffffff0f7424 */ /* 0x000fe200078e00ff */
[----:B--2---:R-:W-:-:S04]  /*26930*/  SHF.R.U32.HI R2, RZ, 0x5, R2 ;  /* 0x00000005ff027819 */ /* 0x004fc80000011602 */
[----:B------:R-:W-:-:S05]  /*26940*/  LOP3.LUT R2, R2, 0x3, RZ, 0xc0, !PT ;  /* 0x0000000302027812 */ /* 0x000fca00078ec0ff */
[----:B------:R-:W-:-:S07]  /*26950*/  IMAD.MOV.U32 R13, RZ, RZ, R2 ;  /* 0x000000ffff0d7224 */ /* 0x000fce00078e0002 */
[----:B01---5:R-:W-:Y:S05]  /*26960*/  WARPSYNC.COLLECTIVE R15, `(.L_x_3196) ;  /* 0x000000000f087348 */ /* 0x023fea0003c00000 */
[----:B------:R2:W3:Y:S02]  /*26970*/  SHFL.IDX P6, R14, R13, R12, R11 ;  /* 0x0000000c0d0e7389 */ /* 0x0004e400000c000b */
[----:B0123-5:R-:W-:Y:S01]  /*26980*/  ENDCOLLECTIVE ;  /* 0x000000000000791b */ /* 0x02ffe20003800000 */
.L_x_3196:
[----:B------:R-:W-:Y:S05]  /*26990*/  BSYNC B0 ;  /* 0x0000000000007941 */ /* 0x000fea0003800000 */
.L_x_3195:
[----:B------:R-:W-:Y:S05]  /*269a0*/  BRA `(.L_x_3197) ;  /* 0xffffffd400007947 */ /* 0x000fea000383ffff */
.L_x_3090:
[----:B------:R-:W-:Y:S01]  /*269b0*/  BSSY B0, `(.L_x_3198) ;  /* 0x0000006000007945 */ /* 0x000fe20003800000 */
[----:B------:R-:W-:-:S07]  /*269c0*/  IMAD.MOV.U32 R15, RZ, RZ, -0x1 ;  /* 0xffffffffff0f7424 */ /* 0x000fce00078e00ff */
[----:B012--5:R-:W-:Y:S05]  /*269d0*/  WARPSYNC.COLLECTIVE R15, `(.L_x_3199) ;  /* 0x000000000f0c7348 */ /* 0x027fea0003c00000 */
[----:B------:R-:W-:Y:S02]  /*269e0*/  ELECT P6, UR62, PT ;  /* 0x00000000003e782f */ /* 0x000fe400038c0000 */
[----:B------:R-:W-:Y:S01]  /*269f0*/  MOV R14, UR62 ;  /* 0x0000003e000e7c02 */ /* 0x000fe20008000f00 */
[----:B012--5:R-:W-:Y:S10]  /*26a00*/  ENDCOLLECTIVE ;  /* 0x000000000000791b */ /* 0x027ff40003800000 */
.L_x_3199:
[----:B------:R-:W-:Y:S05]  /*26a10*/  BSYNC B0 ;  /* 0x0000000000007941 */ /* 0x000fea0003800000 */
.L_x_3198:
[----:B------:R-:W-:Y:S05]  /*26a20*/  BRA `(.L_x_3200) ;  /* 0xffffffd000f47947 */ /* 0x000fea000383ffff */
.L_x_3092:
[----:B0-----:R0:W2:Y:S02]  /*26a30*/  SYNCS.PHASECHK.TRANS64.TRYWAIT P0, [R6+URZ], R5 ;  /* 0x00000005060075a7 */ /* 0x0010a4000800017f */
[----:B--2---:R-:W-:Y:S05]  /*26a40*/  @!P0 NANOSLEEP.SYNCS 0x989680 ;  /* 0x009896800000895d */ /* 0x004fea0003900000 */
[----:B------:R-:W2:Y:S02]  /*26a50*/  @!P0 SYNCS.PHASECHK.TRANS64 P0, [R6+URZ], R5 ;  /* 0x00000005060085a7 */ /* 0x000ea4000800007f */
[----:B--2---:R-:W-:Y:S05]  /*26a60*/  @!P0 BRA `(.L_x_3092) ;  /* 0xfffffffc00f08947 */ /* 0x004fea000383ffff */
[----:B------:R-:W-:Y:S05]  /*26a70*/  BRA `(.L_x_3201) ;  /* 0xffffffd400387947 */ /* 0x000fea000383ffff */
.L_x_3093:
[----:B--2---:R2:W3:Y:S02]  /*26a80*/  SYNCS.PHASECHK.TRANS64.TRYWAIT P0, [R7+URZ], R2 ;  /* 0x00000002070075a7 */ /* 0x0044e4000800017f */
[----:B---3--:R-:W-:Y:S05]  /*26a90*/  @!P0 NANOSLEEP.SYNCS 0x989680 ;  /* 0x009896800000895d */ /* 0x008fea0003900000 */
[----:B------:R-:W3:Y:S02]  /*26aa0*/  @!P0 SYNCS.PHASECHK.TRANS64 P0, [R7+URZ], R2 ;  /* 0x00000002070085a7 */ /* 0x000ee4000800007f */
[----:B---3--:R-:W-:Y:S05]  /*26ab0*/  @!P0 BRA `(.L_x_3093) ;  /* 0xfffffffc00f08947 */ /* 0x008fea000383ffff */
[----:B------:R-:W-:Y:S05]  /*26ac0*/  BRA `(.L_x_3202) ;  /* 0xffffffd4002c7947 */ /* 0x000fea000383ffff */
.L_x_3095:
[----:B---3--:R3:W4:Y:S02]  /*26ad0*/  SYNCS.PHASECHK.TRANS64.TRYWAIT P0, [R4+URZ], R5 ;  /* 0x00000005040075a7 */ /* 0x008724000800017f */
[----:B----4-:R-:W-:Y:S05]  /*26ae0*/  @!P0 NANOSLEEP.SYNCS 0x989680 ;  /* 0x009896800000895d */ /* 0x010fea0003900000 */
[----:B------:R-:W4:Y:S02]  /*26af0*/  @!P0 SYNCS.PHASECHK.TRANS64 P0, [R4+URZ], R5 ;  /* 0x00000005040085a7 */ /* 0x000f24000800007f */
[----:B----4-:R-:W-:Y:S05]  /*26b00*/  @!P0 BRA `(.L_x_3095) ;  /* 0xfffffffc00f08947 */ /* 0x010fea000383ffff */
[----:B------:R-:W-:Y:S05]  /*26b10*/  BRA `(.L_x_3203) ;  /* 0xffffffd400347947 */ /* 0x000fea000383ffff */
.L_x_3204:
        /* <DEDUP_REMOVED lines=14> */
.L_x_15115:


//--------------------- .text._ZN7cutlass13device_kernelIN5flash11enable_sm90INS1_16FlashAttnFwdSm90INS1_25CollectiveMainloopFwdSm90ILi2EN4cute5tupleIJNS5_1CILi1EEES8_S8_EEENS6_IJNS7_ILi64EEESA_SA_EEELi512ENS_6half_tEfNS_4arch4Sm90ELb0ELb0ELb0ELb0ELb0ELb0ELb0ELb0ELb0ELb1ELb0ELb0EEENS1_21CollectiveEpilogueFwdINS6_IJSA_NS7_ILi512EEESA_EEES9_SC_SE_Li256ELb0ELb1ELb0ELb0EEENS1_29StaticPersistentTileSchedulerILb0EEEEEEEEEvNT_6ParamsE --------------------------
	.section	.text._ZN7cutlass13device_kernelIN5flash11enable_sm90INS1_16FlashAttnFwdSm90INS1_25CollectiveMainloopFwdSm90ILi2EN4cute5tupleIJNS5_1CILi1EEES8_S8_EEENS6_IJNS7_ILi64EEESA_SA_EEELi512ENS_6half_tEfNS_4arch4Sm90ELb0ELb0ELb0ELb0ELb0ELb0ELb0ELb0ELb0ELb1ELb0ELb0EEENS1_21CollectiveEpilogueFwdINS6_IJSA_NS7_ILi512EEESA_EEES9_SC_SE_Li256ELb0ELb1ELb0ELb0EEENS1_29StaticPersistentTileSchedulerILb0EEEEEEEEEvNT_6ParamsE,"ax",@progbits
	.align	128
.text._ZN7cutlass13device_kernelIN5flash11enable_sm90INS1_16FlashAttnFwdSm90INS1_25CollectiveMainloopFwdSm90ILi2EN4cute5tupleIJNS5_1CILi1EEES8_S8_EEENS6_IJNS7_ILi64EEESA_SA_EEELi512ENS_6half_tEfNS_4arch4Sm90ELb0ELb0ELb0ELb0ELb0ELb0ELb0ELb0ELb0ELb1ELb0ELb0EEENS1_21CollectiveEpilogueFwdINS6_IJSA_NS7_ILi512EEESA_EEES9_SC_SE_Li256ELb0ELb1ELb0ELb0EEENS1_29StaticPersistentTileSchedulerILb0EEEEEEEEEvNT_6ParamsE:
        .type           _ZN7cutlass13device_kernelIN5flash11enable_sm90INS1_16FlashAttnFwdSm90INS1_25CollectiveMainloopFwdSm90ILi2EN4cute5tupleIJNS5_1CILi1EEES8_S8_EEENS6_IJNS7_ILi64EEESA_SA_EEELi512ENS_6half_tEfNS_4arch4Sm90ELb0ELb0ELb0ELb0ELb0ELb0ELb0ELb0ELb0ELb1ELb0ELb0EEENS1_21CollectiveEpilogueFwdINS6_IJSA_NS7_ILi512EEESA_EEES9_SC_SE_Li256ELb0ELb1ELb0ELb0EEENS1_29StaticPersistentTileSchedulerILb0EEEEEEEEEvNT_6ParamsE,@function
        .size           _ZN7cutlass13device_kernelIN5flash11enable_sm90INS1_16FlashAttnFwdSm90INS1_25CollectiveMainloopFwdSm90ILi2EN4cute5tupleIJNS5_1CILi1EEES8_S8_EEENS6_IJNS7_ILi64EEESA_SA_EEELi512ENS_6half_tEfNS_4arch4Sm90ELb0ELb0ELb0ELb0ELb0ELb0ELb0ELb0ELb0ELb1ELb0ELb0EEENS1_21CollectiveEpilogueFwdINS6_IJSA_NS7_ILi512EEESA_EEES9_SC_SE_Li256ELb0ELb1ELb0ELb0EEENS1_29StaticPersistentTileSchedulerILb0EEEEEEEEEvNT_6ParamsE,(.L_x_15116 - _ZN7cutlass13device_kernelIN5flash11enable_sm90INS1_16FlashAttnFwdSm90INS1_25CollectiveMainloopFwdSm90ILi2EN4cute5tupleIJNS5_1CILi1EEES8_S8_EEENS6_IJNS7_ILi64EEESA_SA_EEELi512ENS_6half_tEfNS_4arch4Sm90ELb0ELb0ELb0ELb0ELb0ELb0ELb0ELb0ELb0ELb1ELb0ELb0EEENS1_21CollectiveEpilogueFwdINS6_IJSA_NS7_ILi512EEESA_EEES9_SC_SE_Li256ELb0ELb1ELb0ELb0EEENS1_29StaticPersistentTileSchedulerILb0EEEEEEEEEvNT_6ParamsE)
        .other          _ZN7cutlass13device_kernelIN5flash11enable_sm90INS1_16FlashAttnFwdSm90INS1_25CollectiveMainloopFwdSm90ILi2EN4cute5tupleIJNS5_1CILi1EEES8_S8_EEENS6_IJNS7_ILi64EEESA_SA_EEELi512ENS_6half_tEfNS_4arch4Sm90ELb0ELb0ELb0ELb0ELb0ELb0ELb0ELb0ELb0ELb1ELb0ELb0EEENS1_21CollectiveEpilogueFwdINS6_IJSA_NS7_ILi512EEESA_EEES9_SC_SE_Li256ELb0ELb1ELb0ELb0EEENS1_29StaticPersistentTileSchedulerILb0EEEEEEEEEvNT_6ParamsE,@"STO_CUDA_ENTRY STV_DEFAULT"
_ZN7cutlass13device_kernelIN5flash11enable_sm90INS1_16FlashAttnFwdSm90INS1_25CollectiveMainloopFwdSm90ILi2EN4cute5tupleIJNS5_1CILi1EEES8_S8_EEENS6_IJNS7_ILi64EEESA_SA_EEELi512ENS_6half_tEfNS_4arch4Sm90ELb0ELb0ELb0ELb0ELb0ELb0ELb0ELb0ELb0ELb1ELb0ELb0EEENS1_21CollectiveEpilogueFwdINS6_IJSA_NS7_ILi512EEESA_EEES9_SC_SE_Li256ELb0ELb1ELb0ELb0EEENS1_29StaticPersistentTileSchedulerILb0EEEEEEEEEvNT_6ParamsE:
        /* <DEDUP_REMOVED lines=18> */
.L_x_3206:
[----:B------:R-:W-:Y:S05]  /*0120*/  BSYNC B0 ;  /* 0x0000000000007941 */ /* 0x000fea0003800000 */
.L_x_3205:
        /* <DEDUP_REMOVED lines=32> */
[----:B0-----:R3:W4:Y:S01]  /*0330*/  SYNCS.EXCH.64 URZ, [UR6+0x28c30], UR4 ;  /* 0x028c3004063f75b2 */ /* 0x0017220008000100 */
[----:B------:R3:W0:Y:S01]  /*0340*/  SYNCS.EXCH.64 URZ, [UR6+0x28c40], UR4 ;  /* 0x028c4004063f75b2 */ /* 0x0006220008000100 */
[----:B------:R3:W0:Y:S01]  /*0350*/  SYNCS.EXCH.64 URZ, [UR6+0x28c38], UR4 ;  /* 0x028c3804063f75b2 */ /* 0x0006220008000100 */
[----:B------:R3:W0:Y:S02]  /*0360*/  SYNCS.EXCH.64 URZ, [UR6+0x28c48], UR4 ;  /* 0x028c4804063f75b2 */ /* 0x0006240008000100 */
[----:B---3--:R-:W-:Y:S01]  /*0370*/  NOP ;  /* 0x0000000000007918 */ /* 0x008fe20000000000 */
.L_x_3207:
        /* <DEDUP_REMOVED lines=22> */
.L_x_3208:
        /* <DEDUP_REMOVED lines=18> */
.L_x_3209:
        /* <DEDUP_REMOVED lines=22> */
.L_x_3210:
        /* <DEDUP_REMOVED lines=22> */
.L_x_3211:
[----:B------:R-:W-:Y:S01]  /*08c0*/  PLOP3.LUT P0, PT, PT, PT, UP0, 0x80, 0x0 ;  /* 0x000000000000781c */ /* 0x000fe20003f0f008 */
[----:B------:R-:W-:Y:S01]  /*08d0*/  UMOV UR37, 0x1 ;  /* 0x0000000100257882 */ /* 0x000fe20000000000 */
[----:B------:R-:W-:Y:S01]  /*08e0*/  NOP ;  /* 0x0000000000007918 */ /* 0x000fe20000000000 */
[----:B------:R-:W-:Y:S01]  /*08f0*/  USEL UR37, UR37, 0x2, !UP0 ;  /* 0x0000000225257887 */ /* 0x000fe2000c000000 */
[----:B------:R-:W-:Y:S01]  /*0900*/  ULDC.64 UR42, c[0x0][0x208] ;  /* 0x00008200002a7ab9 */ /* 0x000fe20000000a00 */
[----:B012-4-:R-:W-:Y:S08]  /*0910*/  BAR.SYNC.DEFER_BLOCKING 0x0 ;  /* 0x0000000000007b1d */ /* 0x017ff00000010000 */
[----:B------:R-:W-:Y:S05]  /*0920*/  @!P0 BRA `(.L_x_3212) ;  /* 0x0000007800a48947 */ /* 0x000fea0003800000 */
.L_x_3213:
[----:B------:R-:W-:-:S08]  /*0930*/  NOP ;  /* 0x0000000000007918 */ /* 0x000fd00000000000 */
[----:B------:R-:W0:Y:S02]  /*0940*/  USETMAXREG.TRY_ALLOC.CTAPOOL UP0, 0xf0 ;  /* 0x000000f0000079c8 */ /* 0x000e240008000600 */
[----:B0-----:R-:W-:-:S13]  /*0950*/  PLOP3.LUT P0, PT, PT, PT, UP0, 0x80, 0x0 ;  /* 0x000000000000781c */ /* 0x001fda0003f0f008 */
[----:B------:R-:W-:Y:S05]  /*0960*/  @!P0 BRA `(.L_x_3213) ;  /* 0xfffffffc00f08947 */ /* 0x000fea000383ffff */
[----:B------:R-:W-:Y:S01]  /*0970*/  LOP3.LUT R2, R0, 0xffffff80, RZ, 0xc0, !PT ;  /* 0xffffff8000027812 */ /* 0x000fe200078ec0ff */
[----:B------:R-:W0:Y:S03]  /*0980*/  S2UR UR47, SR_CTAID.X ;  /* 0x00000000002f79c3 */ /* 0x000e260000002500 */
[----:B------:R-:W-:-:S05]  /*0990*/  ISETP.NE.AND P0, PT, R2, 0x80, PT ;  /* 0x000000800200780c */ /* 0x000fca0003f05270 */
[----:B------:R-:W0:Y:S08]  /*09a0*/  LDC R2, c[0x0][0xc34] ;  /* 0x00030d00ff027b82 */ /* 0x000e300000000800 */
[----:B------:R-:W-:Y:S06]  /*09b0*/  @!P0 BAR.ARV 0x8, 0x100 ;  /* 0x0204000000008b1d */ /* 0x000fec0000002000 */
[----:B------:R-:W-:-:S13]  /*09c0*/  ISETP.GE.U32.AND P0, PT, R0, 0x100, PT ;  /* 0x000001000000780c */ /* 0x000fda0003f06070 */
[----:B------:R-:W-:Y:S06]  /*09d0*/  @P0 BAR.ARV 0xf, 0x100 ;  /* 0x03c4000000000b1d */ /* 0x000fec0000002000 */
[----:B0-----:R-:W-:-:S13]  /*09e0*/  ISETP.LE.AND P0, PT, R2, UR47, PT ;  /* 0x0000002f02007c0c */ /* 0x001fda000bf03270 */
[----:B------:R-:W-:Y:S05]  /*09f0*/  @P0 EXIT ;  /* 0x000000000000094d */ /* 0x000fea0003800000 */
[----:B------:R-:W-:Y:S01]  /*0a00*/  VIADD R0, R0, 0xffffff80 ;  /* 0xffffff8000007836 */ /* 0x000fe20000000000 */
[----:B------:R-:W0:Y:S01]  /*0a10*/  S2UR UR4, SR_CgaCtaId ;  /* 0x00000000000479c3 */ /* 0x000e220000008800 */
[----:B------:R-:W-:Y:S01]  /*0a20*/  UMOV UR41, 0x400 ;  /* 0x0000040000297882 */ /* 0x000fe20000000000 */
[----:B------:R-:W-:Y:S01]  /*0a30*/  IMAD.MOV.U32 R23, RZ, RZ, 0x20 ;  /* 0x00000020ff177424 */ /* 0x000fe200078e00ff */
[----:B------:R-:W-:Y:S01]  /*0a40*/  ULOP3.LUT UR40, UR37, 0x1, URZ, 0xfc, !UPT ;  /* 0x0000000125287892 */ /* 0x000fe2000f8efc3f */
[----:B------:R-:W-:Y:S01]  /*0a50*/  SHF.R.S32.HI R3, RZ, 0x1f, R0 ;  /* 0x0000001fff037819 */ /* 0x000fe20000011400 */
[----:B------:R-:W-:Y:S01]  /*0a60*/  UMOV UR36, URZ ;  /* 0x0000003f00247c82 */ /* 0x000fe20008000000 */
[----:B------:R-:W-:Y:S01]  /*0a70*/  UMOV UR38, URZ ;  /* 0x0000003f00267c82 */ /* 0x000fe20008000000 */
[----:B------:R-:W-:Y:S01]  /*0a80*/  UMOV UR39, URZ ;  /* 0x0000003f00277c82 */ /* 0x000fe20008000000 */
[CC--:B------:R-:W-:Y:S02]  /*0a90*/  LEA.HI R2, R3.reuse, R0.reuse, RZ, 0x4 ;  /* 0x0000000003027211 */ /* 0x0c0fe400078f20ff */
[----:B------:R-:W-:-:S02]  /*0aa0*/  LEA.HI R4, R3, R0, RZ, 0x5 ;  /* 0x0000000003047211 */ /* 0x000fc400078f28ff */
[----:B------:R-:W-:Y:S02]  /*0ab0*/  SHF.R.S32.HI R9, RZ, 0x4, R2 ;  /* 0x00000004ff097819 */ /* 0x000fe40000011402 */
[CC--:B------:R-:W-:Y:S02]  /*0ac0*/  LEA.HI R5, R3.reuse, R0.reuse, RZ, 0x7 ;  /* 0x0000000003057211 */ /* 0x0c0fe400078f38ff */
[C---:B------:R-:W-:Y:S02]  /*0ad0*/  LOP3.LUT R7, R2.reuse, 0xfffffff0, RZ, 0xc0, !PT ;  /* 0xfffffff002077812 */ /* 0x040fe400078ec0ff */
[----:B------:R-:W-:Y:S02]  /*0ae0*/  LEA.HI R2, R2, R9, RZ, 0x1 ;  /* 0x0000000902027211 */ /* 0x000fe400078f08ff */
[CC--:B------:R-:W-:Y:S01]  /*0af0*/  LEA.HI R6, R3.reuse, R0.reuse, RZ, 0x2 ;  /* 0x0000000003067211 */ /* 0x0c0fe200078f10ff */
[----:B------:R-:W-:Y:S01]  /*0b00*/  IMAD.IADD R7, R0, 0x1, -R7 ;  /* 0x0000000100077824 */ /* 0x000fe200078e0a07 */
[----:B------:R-:W-:-:S02]  /*0b10*/  LEA.HI R211, R3, R0, RZ, 0x3 ;  /* 0x0000000003d37211 */ /* 0x000fc400078f18ff */
[--C-:B------:R-:W-:Y:S01]  /*0b20*/  SHF.R.S32.HI R11, RZ, 0x5, R4.reuse ;  /* 0x00000005ff0b7819 */ /* 0x100fe20000011404 */
[----:B0-----:R-:W-:Y:S01]  /*0b30*/  ULEA UR41, UR4, UR41, 0x18 ;  /* 0x0000002904297291 */ /* 0x001fe2000f8ec03f */
[----:B------:R-:W-:Y:S02]  /*0b40*/  SHF.R.S32.HI R4, RZ, 0x1f, R4 ;  /* 0x0000001fff047819 */ /* 0x000fe40000011404 */
[----:B------:R-:W-:Y:S02]  /*0b50*/  LOP3.LUT R3, R5, 0xffffff80, RZ, 0xc0, !PT ;  /* 0xffffff8005037812 */ /* 0x000fe400078ec0ff */
[----:B------:R-:W-:Y:S02]  /*0b60*/  LOP3.LUT R2, R2, 0x1ffffffe, RZ, 0xc0, !PT ;  /* 0x1ffffffe02027812 */ /* 0x000fe400078ec0ff */
[----:B------:R-:W-:Y:S01]  /*0b70*/  LOP3.LUT R13, R6, 0xfffffffc, RZ, 0xc0, !PT ;  /* 0xfffffffc060d7812 */ /* 0x000fe200078ec0ff */
[----:B------:R-:W-:Y:S01]  /*0b80*/  IMAD.IADD R3, R0, 0x1, -R3 ;  /* 0x0000000100037824 */ /* 0x000fe200078e0a03 */
[----:B------:R-:W-:Y:S01]  /*0b90*/  LOP3.LUT R209, R211, 0xfffffff8, RZ, 0xc0, !PT ;  /* 0xfffffff8d3d17812 */ /* 0x000fe200078ec0ff */
[----:B------:R-:W-:Y:S01]  /*0ba0*/  IMAD.IADD R9, R9, 0x1, -R2 ;  /* 0x0000000109097824 */ /* 0x000fe200078e0a02 */
[----:B------:R-:W-:Y:S01]  /*0bb0*/  LEA.HI R4, R4, R11, RZ, 0x2 ;  /* 0x0000000b04047211 */ /* 0x000fe200078f10ff */
[C---:B------:R-:W-:Y:S01]  /*0bc0*/  IMAD.IADD R13, R0.reuse, 0x1, -R13 ;  /* 0x00000001000d7824 */ /* 0x040fe200078e0a0d */
[----:B------:R-:W-:Y:S01]  /*0bd0*/  SHF.R.S32.HI R210, RZ, 0x7, R5 ;  /* 0x00000007ffd27819 */ /* 0x000fe20000011405 */
[----:B------:R-:W-:Y:S01]  /*0be0*/  IMAD.IADD R209, R0, 0x1, -R209 ;  /* 0x0000000100d17824 */ /* 0x000fe200078e0ad1 */
[----:B------:R-:W-:Y:S01]  /*0bf0*/  LOP3.LUT R4, R4, 0x3ffffc, RZ, 0xc0, !PT ;  /* 0x003ffffc04047812 */ /* 0x000fe200078ec0ff */
[----:B------:R-:W-:Y:S01]  /*0c00*/  IMAD.SHL.U32 R9, R9, 0x8, RZ ;  /* 0x0000000809097824 */ /* 0x000fe200078e00ff */
[--C-:B------:R-:W-:Y:S01]  /*0c10*/  SHF.R.S32.HI R2, RZ, 0x1f, R7.reuse ;  /* 0x0000001fff027819 */ /* 0x100fe20000011407 */
[----:B------:R-:W-:Y:S01]  /*0c20*/  IMAD R15, R210, 0x100, R7 ;  /* 0x00000100d20f7824 */ /* 0x000fe200078e0207 */
[----:B------:R-:W-:Y:S01]  /*0c30*/  SHF.R.S32.HI R0, RZ, 0x1f, R3 ;  /* 0x0000001fff007819 */ /* 0x000fe20000011403 */
[----:B------:R-:W-:Y:S01]  /*0c40*/  IMAD.IADD R8, R11, 0x1, -R4 ;  /* 0x000000010b087824 */ /* 0x000fe200078e0a04 */
[----:B------:R-:W-:Y:S01]  /*0c50*/  LEA.HI R6, R2, R7, RZ, 0x3 ;  /* 0x0000000702067211 */ /* 0x000fe200078f18ff */
[----:B------:R-:W-:Y:S01]  /*0c60*/  IMAD.SHL.U32 R16, R209, 0x8, RZ ;  /* 0x00000008d1107824 */ /* 0x000fe200078e00ff */
[----:B------:R-:W-:Y:S01]  /*0c70*/  LEA.HI R2, R0, R3, RZ, 0x2 ;  /* 0x0000000300027211 */ /* 0x000fe200078f10ff */
[----:B------:R-:W-:Y:S01]  /*0c80*/  IMAD R12, R8, 0x10, R15 ;  /* 0x00000010080c7824 */ /* 0x000fe200078e020f */
[C---:B------:R-:W-:Y:S01]  /*0c90*/  LOP3.LUT R4, R6.reuse, 0xfffffff8, RZ, 0xc0, !PT ;  /* 0xfffffff806047812 */ /* 0x040fe200078ec0ff */
[----:B------:R-:W-:Y:S01]  /*0ca0*/  IMAD.SHL.U32 R6, R6, 0x40, RZ ;  /* 0x0000004006067824 */ /* 0x000fe200078e00ff */
[----:B------:R-:W-:Y:S01]  /*0cb0*/  LOP3.LUT R8, R2, 0x7ffffffc, RZ, 0xc0, !PT ;  /* 0x7ffffffc02087812 */ /* 0x000fe200078ec0ff */
[--C-:B------:R-:W-:Y:S01]  /*0cc0*/  IMAD.U32 R215, R12, 0x40, R9.reuse ;  /* 0x000000400cd77824 */ /* 0x100fe200078e0009 */
[----:B------:R-:W-:Y:S01]  /*0cd0*/  LEA.HI R10, R13, R13, RZ, 0x1 ;  /* 0x0000000d0d0a7211 */ /* 0x000fe200078f08ff */
[----:B------:R-:W-:Y:S01]  /*0ce0*/  IMAD.IADD R7, R7, 0x1, -R4 ;  /* 0x0000000107077824 */ /* 0x000fe200078e0a04 */
[----:B------:R-:W-:Y:S01]  /*0cf0*/  LEA.HI R4, R0, R3, RZ, 0x5 ;  /* 0x0000000300047211 */ /* 0x000fe200078f28ff */
[----:B------:R-:W-:Y:S01]  /*0d00*/  IMAD.IADD R17, R3, 0x1, -R8 ;  /* 0x0000000103117824 */ /* 0x000fe200078e0a08 */
[--C-:B------:R-:W-:Y:S01]  /*0d10*/  SHF.R.S32.HI R0, RZ, 0x2, R2.reuse ;  /* 0x00000002ff007819 */ /* 0x100fe20000011402 */
[----:B------:R-:W-:Y:S01]  /*0d20*/  VIADD R189, R16, 0x40 ;  /* 0x0000004010bd7836 */ /* 0x000fe20000000000 */
[----:B------:R-:W-:Y:S01]  /*0d30*/  SHF.R.S32.HI R3, RZ, 0x1f, R2 ;  /* 0x0000001fff037819 */ /* 0x000fe20000011402 */
[----:B------:R-:W-:Y:S01]  /*0d40*/  IMAD.SHL.U32 R2, R7, 0x40, RZ ;  /* 0x0000004007027824 */ /* 0x000fe200078e00ff */
[----:B------:R-:W-:Y:S01]  /*0d50*/  LOP3.LUT R6, R6, 0x7ffffe00, RZ, 0xc0, !PT ;  /* 0x7ffffe0006067812 */ /* 0x000fe200078ec0ff */
[C---:B------:R-:W-:Y:S01]  /*0d60*/  VIADD R188, R16.reuse, 0x80 ;  /* 0x0000008010bc7836 */ /* 0x040fe20000000000 */
[----:B------:R-:W-:Y:S01]  /*0d70*/  LEA.HI R3, R3, R0, RZ, 0x3 ;  /* 0x0000000003037211 */ /* 0x000fe200078f18ff */
[----:B------:R-:W-:Y:S01]  /*0d80*/  VIADD R187, R16, 0xc0 ;  /* 0x000000c010bb7836 */ /* 0x000fe20000000000 */
[----:B------:R-:W-:Y:S01]  /*0d90*/  LOP3.LUT R2, R2, 0x1c0, RZ, 0xc0, !PT ;  /* 0x000001c002027812 */ /* 0x000fe200078ec0ff */
[----:B------:R-:W-:Y:S01]  /*0da0*/  IMAD R6, R11, 0x400, R6 ;  /* 0x000004000b067824 */ /* 0x000fe200078e0206 */
[----:B------:R-:W-:Y:S01]  /*0db0*/  R2P PR, R7, 0x6 ;  /* 0x0000000607007804 */ /* 0x000fe20000000000 */
[----:B------:R-:W-:Y:S01]  /*0dc0*/  VIADD R186, R16, 0x100 ;  /* 0x0000010010ba7836 */ /* 0x000fe20000000000 */
[----:B------:R-:W-:Y:S01]  /*0dd0*/  LOP3.LUT R9, R2, 0x8, R9, 0xf8, !PT ;  /* 0x0000000802097812 */ /* 0x000fe200078ef809 */
[C---:B------:R-:W-:Y:S01]  /*0de0*/  VIADD R185, R16.reuse, 0x140 ;  /* 0x0000014010b97836 */ /* 0x040fe20000000000 */
[----:B------:R-:W-:Y:S01]  /*0df0*/  SHF.R.U32.HI R8, RZ, 0x3, R2 ;  /* 0x00000003ff087819 */ /* 0x000fe20000011602 */
[C---:B------:R-:W-:Y:S01]  /*0e00*/  VIADD R213, R16.reuse, 0x180 ;  /* 0x0000018010d57836 */ /* 0x040fe20000000000 */
[----:B------:R-:W-:Y:S01]  /*0e10*/  LOP3.LUT R3, R3, 0xfffffff8, RZ, 0xc0, !PT ;  /* 0xfffffff803037812 */ /* 0x000fe200078ec0ff */
[----:B------:R-:W-:Y:S01]  /*0e20*/  VIADD R212, R16, 0x1c0 ;  /* 0x000001c010d47836 */ /* 0x000fe20000000000 */
[----:B------:R-:W-:Y:S01]  /*0e30*/  LOP3.LUT R9, R9, R8, RZ, 0x3c, !PT ;  /* 0x0000000809097212 */ /* 0x000fe200078e3cff */
[----:B------:R-:W-:Y:S01]  /*0e40*/  IMAD.SHL.U32 R17, R17, 0x2, RZ ;  /* 0x0000000211117824 */ /* 0x000fe200078e00ff */
[----:B------:R-:W-:Y:S01]  /*0e50*/  LEA.HI R5, R5, R210, RZ, 0x1 ;  /* 0x000000d205057211 */ /* 0x000fe200078f08ff */
[----:B------:R-:W-:Y:S01]  /*0e60*/  IMAD.IADD R3, R0, 0x1, -R3 ;  /* 0x0000000100037824 */ /* 0x000fe200078e0a03 */
[----:B------:R-:W-:Y:S01]  /*0e70*/  LOP3.LUT R10, R10, 0x1ffffffe, RZ, 0xc0, !PT ;  /* 0x1ffffffe0a0a7812 */ /* 0x000fe200078ec0ff */
[----:B------:R-:W-:Y:S01]  /*0e80*/  IMAD.IADD R6, R6, 0x1, R9 ;  /* 0x0000000106067824 */ /* 0x000fe200078e0209 */
[----:B------:R-:W-:-:S02]  /*0e90*/  SHF.R.S32.HI R2, RZ, 0x5, R4 ;  /* 0x00000005ff027819 */ /* 0x000fc40000011404 */
[----:B------:R-:W-:Y:S01]  /*0ea0*/  LOP3.LUT R5, R5, 0xfffffe, RZ, 0xc0, !PT ;  /* 0x00fffffe05057812 */ /* 0x000fe200078ec0ff */
[----:B------:R-:W-:Y:S01]  /*0eb0*/  IMAD.IADD R13, R13, 0x1, -R10 ;  /* 0x000000010d0d7824 */ /* 0x000fe200078e0a0a */
[----:B------:R-:W-:Y:S01]  /*0ec0*/  LEA R22, R6, UR41, 0x1 ;  /* 0x0000002906167c11 */ /* 0x000fe2000f8e08ff */
[----:B------:R-:W-:Y:S01]  /*0ed0*/  IMAD R2, R2, 0x10, R3 ;  /* 0x0000001002027824 */ /* 0x000fe200078e0203 */
[----:B------:R-:W-:Y:S01]  /*0ee0*/  SEL R23, R23, 0xffffffe0, !P1 ;  /* 0xffffffe017177807 */ /* 0x000fe20004800000 */
[----:B------:R-:W-:Y:S01]  /*0ef0*/  IMAD.IADD R5, R210, 0x1, -R5 ;  /* 0x00000001d2057824 */ /* 0x000fe200078e0a05 */
[----:B------:R-:W-:Y:S01]  /*0f00*/  SHF.R.S32.HI R211, RZ, 0x3, R211 ;  /* 0x00000003ffd37819 */ /* 0x000fe200000114d3 */
[C---:B------:R-:W-:Y:S01]  /*0f10*/  VIADD R184, R22.reuse, 0x26800 ;  /* 0x0002680016b87836 */ /* 0x040fe20000000000 */
[----:B------:R-:W-:Y:S01]  /*0f20*/  SHF.R.S32.HI R222, RZ, 0x1f, R189 ;  /* 0x0000001fffde7819 */ /* 0x000fe200000114bd */
[----:B------:R-:W-:Y:S01]  /*0f30*/  VIADD R19, R22, 0x26840 ;  /* 0x0002684016137836 */ /* 0x000fe20000000000 */
[----:B------:R-:W-:Y:S01]  /*0f40*/  SHF.R.S32.HI R221, RZ, 0x1f, R188 ;  /* 0x0000001fffdd7819 */ /* 0x000fe200000114bc */
[C---:B------:R-:W-:Y:S01]  /*0f50*/  @P2 VIADD R19, R184.reuse, 0xffffffc0 ;  /* 0xffffffc0b8132836 */ /* 0x040fe20000000000 */
[----:B------:R-:W-:Y:S01]  /*0f60*/  SHF.R.S32.HI R220, RZ, 0x1f, R187 ;  /* 0x0000001fffdc7819 */ /* 0x000fe200000114bb */
[----:B------:R-:W-:Y:S01]  /*0f70*/  IMAD.IADD R184, R184, 0x1, R23 ;  /* 0x00000001b8b87824 */ /* 0x000fe200078e0217 */
[----:B------:R-:W-:Y:S01]  /*0f80*/  SHF.R.S32.HI R219, RZ, 0x1f, R186 ;  /* 0x0000001fffdb7819 */ /* 0x000fe200000114ba */
[----:B------:R-:W-:Y:S01]  /*0f90*/  IMAD.SHL.U32 R18, R5, 0x100, RZ ;  /* 0x0000010005127824 */ /* 0x000fe200078e00ff */
[----:B------:R-:W-:Y:S01]  /*0fa0*/  SHF.R.S32.HI R218, RZ, 0x1f, R185 ;  /* 0x0000001fffda7819 */ /* 0x000fe200000114b9 */
[----:B------:R-:W-:Y:S01]  /*0fb0*/  IMAD R214, R13, 0x8, R2 ;  /* 0x000000080dd67824 */ /* 0x000fe200078e0202 */
[----:B------:R-:W-:Y:S01]  /*0fc0*/  SHF.R.S32.HI R217, RZ, 0x1f, R213 ;  /* 0x0000001fffd97819 */ /* 0x000fe200000114d5 */
[----:B------:R-:W-:Y:S01]  /*0fd0*/  IMAD.IADD R23, R23, 0x1, R19 ;  /* 0x0000000117177824 */ /* 0x000fe200078e0213 */
[----:B------:R-:W-:-:S07]  /*0fe0*/  SHF.R.S32.HI R216, RZ, 0x1f, R212 ;  /* 0x0000001fffd87819 */ /* 0x000fce00000114d4 */
.L_x_3249:
[----:B------:R-:W-:Y:S01]  /*0ff0*/  ULDC UR4, c[0x0][0xc38] ;  /* 0x00030e0000047ab9 */ /* 0x000fe20000000800 */
[----:B------:R-:W-:Y:S01]  /*1000*/  ULDC UR50, c[0x0][0x424] ;  /* 0x0001090000327ab9 */ /* 0x000fe20000000800 */
[----:B------:R-:W-:Y:S01]  /*1010*/  UISETP.NE.AND UP1, UPT, UR4, 0x1, UPT ;  /* 0x000000010400788c */ /* 0x000fe2000bf25270 */
[----:B------:R-:W-:Y:S02]  /*1020*/  ULDC UR6, c[0x0][0x2f0] ;  /* 0x0000bc0000067ab9 */ /* 0x000fe40000000800 */
[----:B------:R-:W-:Y:S01]  /*1030*/  ULDC.64 UR4, c[0x0][0x418] ;  /* 0x0001060000047ab9 */ /* 0x000fe20000000a00 */
[----:B------:R-:W-:Y:S01]  /*1040*/  UMOV UR44, UR47 ;  /* 0x0000002f002c7c82 */ /* 0x000fe20008000000 */
[----:B------:R-:W-:Y:S01]  /*1050*/  UISETP.NE.U32.AND UP0, UPT, UR4, URZ, UPT ;  /* 0x0000003f0400728c */ /* 0x000fe2000bf05070 */
[----:B------:R-:W-:Y:S02]  /*1060*/  UMOV UR46, UR47 ;  /* 0x0000002f002e7c82 */ /* 0x000fe40008000000 */
[----:B------:R-:W-:Y:S01]  /*1070*/  ULDC UR4, c[0x0][0xc44] ;  /* 0x0003110000047ab9 */ /* 0x000fe20000000800 */
[----:B------:R-:W-:-:S02]  /*1080*/  UISETP.NE.AND.EX UP0, UPT, UR5, URZ, UPT, UP0 ;  /* 0x0000003f0500728c */ /* 0x000fc4000bf05300 */
[----:B------:R-:W-:Y:S02]  /*1090*/  UISETP.NE.AND UP2, UPT, UR4, 0x1, UPT ;  /* 0x000000010400788c */ /* 0x000fe4000bf45270 */
[----:B------:R-:W-:Y:S01]  /*10a0*/  USEL UR50, UR50, 0x1, UP0 ;  /* 0x0000000132327887 */ /* 0x000fe20008000000 */
[----:B------:R-:W-:Y:S01]  /*10b0*/  @UP1 ULDC UR4, c[0x0][0xc3c] ;  /* 0x00030f0000041ab9 */ /* 0x000fe20000000800 */
[----:B------:R-:W-:Y:S02]  /*10c0*/  UISETP.NE.AND UP0, UPT, UR48, 0x1, UPT ;  /* 0x000000013000788c */ /* 0x000fe4000bf05270 */
[----:B------:R-:W-:Y:S02]  /*10d0*/  UIMAD.WIDE.U32 UR4, UR47, UR4, URZ ;  /* 0x000000042f0472a5 */ /* 0x000fe4000f8e003f */
[----:B------:R-:W-:Y:S02]  /*10e0*/  UIMAD UR50, UR50, UR6, URZ ;  /* 0x00000006323272a4 */ /* 0x000fe4000f8e023f */
[----:B------:R-:W-:Y:S01]  /*10f0*/  PLOP3.LUT P0, PT, PT, PT, UP0, 0x80, 0x0 ;  /* 0x000000000000781c */ /* 0x000fe20003f0f008 */
[----:B------:R-:W-:Y:S01]  /*1100*/  @UP1 ULDC UR6, c[0x0][0xc40] ;  /* 0x0003100000061ab9 */ /* 0x000fe20000000800 */
[----:B------:R-:W-:Y:S01]  /*1110*/  @UP2 ULDC.64 UR8, c[0x0][0xc48] ;  /* 0x0003120000082ab9 */ /* 0x000fe20000000a00 */
[----:B------:R-:W-:-:S02]  /*1120*/  @UP1 USHF.R.U32.HI UR44, URZ, UR6, UR5 ;  /* 0x000000063f2c1299 */ /* 0x000fc40008011605 */
[----:B------:R-:W-:Y:S02]  /*1130*/  UIADD3 UR6, UR50, 0x3f, URZ ;  /* 0x0000003f32067890 */ /* 0x000fe4000fffe03f */
[----:B------:R-:W-:Y:S02]  /*1140*/  UIMAD.WIDE.U32 UR4, UR44, UR8, URZ ;  /* 0x000000082c0472a5 */ /* 0x000fe4000f8e003f */
[----:B------:R-:W-:Y:S01]  /*1150*/  USHF.R.S32.HI UR7, URZ, 0x1f, UR6 ;  /* 0x0000001f3f077899 */ /* 0x000fe20008011406 */
[----:B------:R-:W-:Y:S01]  /*1160*/  UMOV UR45, UR44 ;  /* 0x0000002c002d7c82 */ /* 0x000fe20008000000 */
[----:B------:R-:W-:Y:S02]  /*1170*/  @UP2 USHF.R.U32.HI UR45, URZ, UR9, UR5 ;  /* 0x000000093f2d2299 */ /* 0x000fe40008011605 */
[----:B------:R-:W-:-:S04]  /*1180*/  ULEA.HI UR7, UR7, UR6, URZ, 0x6 ;  /* 0x0000000607077291 */ /* 0x000fc8000f8f303f */
[----:B------:R-:W-:Y:S01]  /*1190*/  USHF.R.S32.HI UR49, URZ, 0x6, UR7 ;  /* 0x000000063f317899 */ /* 0x000fe20008011407 */
[----:B0123-5:R-:W-:Y:S11]  /*11a0*/  @!P0 BRA `(.L_x_3214) ;  /* 0x0000001800488947 */ /* 0x02fff60003800000 */
[----:B------:R-:W0:Y:S01]  /*11b0*/  SHFL.IDX PT, R0, R210, RZ, 0x1f ;  /* 0x00001fffd2007589 */ /* 0x000e2200000e0000 */
[----:B------:R-:W-:-:S06]  /*11c0*/  UISETP.NE.AND UP0, UPT, UR40, 0x3, UPT ;  /* 0x000000032800788c */ /* 0x000fcc000bf05270 */
[----:B------:R-:W-:Y:S02]  /*11d0*/  PLOP3.LUT P0, PT, PT, PT, UP0, 0x80, 0x0 ;  /* 0x000000000000781c */ /* 0x000fe40003f0f008 */
[----:B0-----:R-:W-:-:S13]  /*11e0*/  R2UR UR4, R0 ;  /* 0x00000000000472ca */ /* 0x001fda00000e0000 */
[----:B------:R-:W-:-:S04]  /*11f0*/  ULEA.HI UR5, UR4, UR4, URZ, 0x1 ;  /* 0x0000000404057291 */ /* 0x000fc8000f8f083f */
[----:B------:R-:W-:-:S04]  /*1200*/  ULOP3.LUT UR5, UR5, 0x1fffe, URZ, 0xc0, !UPT ;  /* 0x0001fffe05057892 */ /* 0x000fc8000f8ec03f */
[----:B------:R-:W-:-:S04]  /*1210*/  UIADD3 UR5, UR4, -UR5, URZ ;  /* 0x8000000504057290 */ /* 0x000fc8000fffe03f */
[----:B------:R-:W-:-:S04]  /*1220*/  ULEA UR5, UR5, UR41, 0xf ;  /* 0x0000002905057291 */ /* 0x000fc8000f8e783f */
[----:B------:R-:W-:-:S04]  /*1230*/  UIADD3 UR5, UR5, 0x400, URZ ;  /* 0x0000040005057890 */ /* 0x000fc8000fffe03f */
[----:B------:R-:W-:-:S04]  /*1240*/  USHF.R.U32.HI UR5, URZ, 0x4, UR5 ;  /* 0x000000043f057899 */ /* 0x000fc80008011605 */
[----:B------:R-:W-:-:S04]  /*1250*/  ULOP3.LUT UR5, UR5, 0x3fff, URZ, 0xc0, !UPT ;  /* 0x00003fff05057892 */ /* 0x000fc8000f8ec03f */
[----:B------:R-:W-:Y:S01]  /*1260*/  ULOP3.LUT UR20, UR5, 0x2000000, URZ, 0xfc, !UPT ;  /* 0x0200000005147892 */ /* 0x000fe2000f8efc3f */
[----:B------:R-:W-:Y:S11]  /*1270*/  @!P0 BRA `(.L_x_3215) ;  /* 0x0000000000048947 */ /* 0x000ff60003800000 */
[----:B------:R-:W-:Y:S01]  /*1280*/  BPT.TRAP 0x1 ;  /* 0x000000040000795c */ /* 0x000fe20000300000 */
.L_x_3215:
[----:B------:R-:W-:Y:S01]  /*1290*/  ULEA UR16, UR39, UR41, 0x3 ;  /* 0x0000002927107291 */ /* 0x000fe2000f8e183f */
[----:B------:R-:W-:-:S05]  /*12a0*/  IMAD.U32 R0, RZ, RZ, UR38 ;  /* 0x00000026ff007e24 */ /* 0x000fca000f8e00ff */
[----:B------:R-:W-:-:S04]  /*12b0*/  SHF.L.U32 R0, R0, 0x1f, RZ ;  /* 0x0000001f00007819 */ /* 0x000fc800000006ff */
[----:B------:R-:W0:Y:S02]  /*12c0*/  SYNCS.PHASECHK.TRANS64.TRYWAIT P0, [UR16+0x28c50], R0 ;  /* 0x028c5000ff0075a7 */ /* 0x000e240008000150 */
[----:B0-----:R-:W-:Y:S05]  /*12d0*/  @!P0 BRA `(.L_x_3216) ;  /* 0x000000bc00808947 */ /* 0x001fea0003800000 */
.L_x_3355:
[----:B------:R-:W-:Y:S01]  /*12e0*/  BAR.SYNC.DEFER_BLOCKING 0xe, 0x100 ;  /* 0x0384000000007b1d */ /* 0x000fe20000010000 */
[----:B------:R-:W-:Y:S01]  /*12f0*/  UIADD3 UR4, UR41, 0x26800, URZ ;  /* 0x0002680029047890 */ /* 0x000fe2000fffe03f */
[----:B0-----:R-:W-:Y:S01]  /*1300*/  IMAD.U32 R0, RZ, RZ, UR16 ;  /* 0x00000010ff007e24 */ /* 0x001fe2000f8e00ff */
[----:B------:R-:W-:Y:S02]  /*1310*/  ULEA UR12, UR39, UR20, 0xc ;  /* 0x00000014270c7291 */ /* 0x000fe4000f8e603f */
[----:B------:R-:W-:Y:S01]  /*1320*/  USHF.R.U32.HI UR4, URZ, 0x4, UR4 ;  /* 0x000000043f047899 */ /* 0x000fe20008011604 */
[----:B------:R-:W-:Y:S01]  /*1330*/  UMOV UR7, 0x40000040 ;  /* 0x4000004000077882 */ /* 0x000fe20000000000 */
[----:B------:R-:W-:Y:S02]  /*1340*/  UMOV UR5, 0x40000040 ;  /* 0x4000004000057882 */ /* 0x000fe40000000000 */
[----:B------:R-:W-:Y:S01]  /*1350*/  ULOP3.LUT UR4, UR4, 0x3fff, URZ, 0xc0, !UPT ;  /* 0x00003fff04047892 */ /* 0x000fe2000f8ec03f */
[----:B------:R-:W0:Y:S01]  /*1360*/  S2R R3, SR_TID.X ;  /* 0x0000000000037919 */ /* 0x000e220000002100 */
[----:B------:R-:W-:Y:S01]  /*1370*/  UMOV UR6, UR12 ;  /* 0x0000000c00067c82 */ /* 0x000fe20008000000 */
[----:B------:R-:W-:-:S02]  /*1380*/  UIADD3 UR10, UR12, 0x100, URZ ;  /* 0x000001000c0a7890 */ /* 0x000fc4000fffe03f */
[----:B------:R-:W-:Y:S01]  /*1390*/  ULOP3.LUT UR13, UR4, 0x10000, URZ, 0xfc, !UPT ;  /* 0x00010000040d7892 */ /* 0x000fe2000f8efc3f */
[----:B------:R-:W-:Y:S01]  /*13a0*/  UMOV UR11, 0x40000040 ;  /* 0x40000040000b7882 */ /* 0x000fe20000000000 */
[----:B------:R-:W-:Y:S02]  /*13b0*/  UMOV UR9, 0x40000040 ;  /* 0x4000004000097882 */ /* 0x000fe40000000000 */
[----:B------:R-:W-:Y:S02]  /*13c0*/  UIADD3 UR8, UR13, 0x4, URZ ;  /* 0x000000040d087890 */ /* 0x000fe4000fffe03f */
[----:B------:R-:W-:Y:S01]  /*13d0*/  UIADD3 UR14, UR12, 0x180, URZ ;  /* 0x000001800c0e7890 */ /* 0x000fe2000fffe03f */
[----:B------:R-:W-:Y:S01]  /*13e0*/  UMOV UR4, UR13 ;  /* 0x0000000d00047c82 */ /* 0x000fe20008000000 */
[----:B------:R-:W-:Y:S01]  /*13f0*/  UMOV UR15, 0x40000040 ;  /* 0x40000040000f7882 */ /* 0x000fe20000000000 */
[----:B------:R-:W-:Y:S01]  /*1400*/  WARPGROUP.ARRIVE ;  /* 0x00000000000079c5 */ /* 0x000fe20000000000 */
[----:B------:R-:W-:-:S05]  /*1410*/  UISETP.GE.AND UP0, UPT, UR50, 0x41, UPT ;  /* 0x000000413200788c */ /* 0x000fca000bf06270 */
[----:B------:R-:W-:Y:S01]  /*1420*/  HGMMA.64x256x16.F32 R24, gdesc[UR4].tnspB, RZ, !UPT, gsb0 ;  /* 0x43e00000041879f0 */ /* 0x000fe2000c0008ff */
[----:B------:R-:W-:Y:S02]  /*1430*/  UIADD3 UR6, UR12, 0x80, URZ ;  /* 0x000000800c067890 */ /* 0x000fe4000fffe03f */
[----:B------:R-:W-:Y:S01]  /*1440*/  UIADD3 UR4, UR13, 0x2, URZ ;  /* 0x000000020d047890 */ /* 0x000fe2000fffe03f */
[----:B------:R-:W-:Y:S01]  /*1450*/  UMOV UR7, 0x40000040 ;  /* 0x4000004000077882 */ /* 0x000fe20000000000 */
[----:B------:R-:W-:Y:S01]  /*1460*/  UMOV UR5, 0x40000040 ;  /* 0x4000004000057882 */ /* 0x000fe20000000000 */
[----:B------:R-:W-:-:S03]  /*1470*/  UIADD3 UR12, UR13, 0x6, URZ ;  /* 0x000000060d0c7890 */ /* 0x000fc6000fffe03f */
[----:B------:R-:W-:Y:S01]  /*1480*/  UMOV UR13, 0x40000040 ;  /* 0x40000040000d7882 */ /* 0x000fe20000000000 */
[----:B0-----:R-:W-:-:S04]  /*1490*/  LOP3.LUT R3, R3, 0x7f, RZ, 0xc0, !PT ;  /* 0x0000007f03037812 */ /* 0x001fc800078ec0ff */
[----:B------:R-:W-:-:S13]  /*14a0*/  ISETP.NE.AND P0, PT, R3, RZ, PT ;  /* 0x000000ff0300720c */ /* 0x000fda0003f05270 */
[----:B------:R-:W-:-:S05]  /*14b0*/  @!P0 VIADD R0, R0, 0x28c60 ;  /* 0x00028c6000008836 */ /* 0x000fca0000000000 */
[----:B------:R-:W-:Y:S01]  /*14c0*/  @!P0 PRMT R0, RZ, 0x654, R0 ;  /* 0x00000654ff008816 */ /* 0x000fe20000000000 */
[----:B------:R-:W-:Y:S02]  /*14d0*/  WARPGROUP.DEPBAR.LE gsb0, 0x0 ;  /* 0x00008000000079c5 */ /* 0x000fe40000010000 */
[----:B------:R-:W-:-:S06]  /*14e0*/  WARPGROUP.ARRIVE ;  /* 0x00000000000079c5 */ /* 0x000fcc0000000000 */
[----:B------:R-:W-:Y:S03]  /*14f0*/  HGMMA.64x256x16.F32 R24, gdesc[UR4].tnspB, R24, gsb0 ;  /* 0x43e00000041879f0 */ /* 0x000fe60008000818 */
[----:B------:R-:W-:Y:S02]  /*1500*/  WARPGROUP.DEPBAR.LE gsb0, 0x0 ;  /* 0x00008000000079c5 */ /* 0x000fe40000010000 */
[----:B------:R-:W-:-:S15]  /*1510*/  WARPGROUP.ARRIVE ;  /* 0x00000000000079c5 */ /* 0x000fde0000000000 */
[----:B------:R-:W-:-:S08]  /*1520*/  NOP ;  /* 0x0000000000007918 */ /* 0x000fd00000000000 */
[----:B------:R-:W-:Y:S03]  /*1530*/  HGMMA.64x256x16.F32 R24, gdesc[UR8].tnspB, R24, gsb0 ;  /* 0x43e00000081879f0 */ /* 0x000fe60008000818 */
[----:B------:R-:W-:Y:S02]  /*1540*/  WARPGROUP.DEPBAR.LE gsb0, 0x0 ;  /* 0x00008000000079c5 */ /* 0x000fe40000010000 */
[----:B------:R-:W-:-:S15]  /*1550*/  WARPGROUP.ARRIVE ;  /* 0x00000000000079c5 */ /* 0x000fde0000000000 */
[----:B------:R-:W-:-:S08]  /*1560*/  NOP ;  /* 0x0000000000007918 */ /* 0x000fd00000000000 */
[----:B------:R-:W-:Y:S03]  /*1570*/  HGMMA.64x256x16.F32 R24, gdesc[UR12].tnspB, R24, gsb0 ;  /* 0x43e000000c1879f0 */ /* 0x000fe60008000818 */
[----:B------:R-:W-:Y:S02]  /*1580*/  WARPGROUP.DEPBAR.LE gsb0, 0x0 ;  /* 0x00008000000079c5 */ /* 0x000fe40000010000 */
[----:B------:R-:W-:Y:S06]  /*1590*/  BAR.ARV 0xf, 0x100 ;  /* 0x03c4000000007b1d */ /* 0x000fec0000002000 */
[----:B------:R0:W-:Y:S01]  /*15a0*/  @!P0 SYNCS.ARRIVE.TRANS64.RED.A1T0 RZ, [R0+URZ], RZ ;  /* 0x000000ff00ff89a7 */ /* 0x0001e2000810043f */
[----:B------:R-:W-:-:S13]  /*15b0*/  PLOP3.LUT P0, PT, PT, PT, UP0, 0x80, 0x0 ;  /* 0x000000000000781c */ /* 0x000fda0003f0f008 */
[----:B0-----:R-:W-:Y:S05]  /*15c0*/  @!P0 BRA `(.L_x_3217) ;  /* 0x0000000c00048947 */ /* 0x001fea0003800000 */
[----:B------:R-:W-:-:S06]  /*15d0*/  UIADD3 UR49, UR49, -0x2, URZ ;  /* 0xfffffffe31317890 */ /* 0x000fcc000fffe03f */
[----:B------:R-:W-:-:S07]  /*15e0*/  IMAD.U32 R0, RZ, RZ, UR49 ;  /* 0x00000031ff007e24 */ /* 0x000fce000f8e00ff */
.L_x_3222:
[----:B------:R-:W-:Y:S01]  /*15f0*/  BAR.SYNC.DEFER_BLOCKING 0xe, 0x100 ;  /* 0x0384000000007b1d */ /* 0x000fe20000010000 */
[----:B0-----:R-:W-:Y:S01]  /*1600*/  IMAD.U32 R3, RZ, RZ, UR39 ;  /* 0x00000027ff037e24 */ /* 0x001fe2000f8e00ff */
[----:B------:R-:W-:Y:S01]  /*1610*/  UISETP.NE.AND UP1, UPT, UR40, 0x3, UPT ;  /* 0x000000032800788c */ /* 0x000fe2000bf25270 */
[C---:B------:R-:W-:Y:S01]  /*1620*/  ISETP.GT.AND P1, PT, R0.reuse, RZ, PT ;  /* 0x000000ff0000720c */ /* 0x040fe20003f24270 */
[----:B------:R-:W-:Y:S01]  /*1630*/  UIADD3 UR39, UR39, 0x1, URZ ;  /* 0x0000000127277890 */ /* 0x000fe2000fffe03f */
[----:B------:R-:W-:Y:S02]  /*1640*/  IMAD R3, R3, 0x40, R2 ;  /* 0x0000004003037824 */ /* 0x000fe400078e0202 */
[----:B------:R-:W-:Y:S01]  /*1650*/  VIADD R0, R0, 0xffffffff ;  /* 0xffffffff00007836 */ /* 0x000fe20000000000 */
[----:B------:R-:W-:Y:S01]  /*1660*/  PLOP3.LUT P2, PT, PT, PT, UP1, 0x80, 0x0 ;  /* 0x000000000000781c */ /* 0x000fe20003f4f018 */
[----:B------:R-:W-:Y:S01]  /*1670*/  UISETP.NE.AND UP0, UPT, UR39, 0x2, UPT ;  /* 0x000000022700788c */ /* 0x000fe2000bf05270 */
[----:B------:R-:W-:-:S03]  /*1680*/  LEA R3, R3, UR41, 0x2 ;  /* 0x0000002903037c11 */ /* 0x000fc6000f8e10ff */
[----:B------:R-:W-:Y:S02]  /*1690*/  USEL UR6, URZ, 0x1, UP0 ;  /* 0x000000013f067887 */ /* 0x000fe40008000000 */
[----:B------:R-:W-:Y:S02]  /*16a0*/  USEL UR39, UR39, URZ, UP0 ;  /* 0x0000003f27277287 */ /* 0x000fe40008000000 */
[----:B------:R-:W-:Y:S01]  /*16b0*/  ULOP3.LUT UR38, UR38, UR6, URZ, 0x3c, !UPT ;  /* 0x0000000626267292 */ /* 0x000fe2000f8e3c3f */
[----:B------:R-:W0:Y:S04]  /*16c0*/  LDS R4, [R3+0x28800] ;  /* 0x0288000003047984 */ /* 0x000e280000000800 */
[----:B------:R-:W1:Y:S01]  /*16d0*/  LDS R5, [R3+0x28820] ;  /* 0x0288200003057984 */ /* 0x000e620000000800 */
        /* <DEDUP_REMOVED lines=130> */
.L_x_3218:
[----:B------:R-:W-:Y:S01]  /*1f00*/  ULEA UR6, UR39, UR41, 0x3 ;  /* 0x0000002927067291 */ /* 0x000fe2000f8e183f */
[----:B------:R-:W-:-:S05]  /*1f10*/  IMAD.U32 R3, RZ, RZ, UR38 ;  /* 0x00000026ff037e24 */ /* 0x000fca000f8e00ff */
[----:B------:R-:W-:-:S04]  /*1f20*/  SHF.L.U32 R3, R3, 0x1f, RZ ;  /* 0x0000001f03037819 */ /* 0x000fc800000006ff */
[----:B------:R0:W1:Y:S01]  /*1f30*/  SYNCS.PHASECHK.TRANS64.TRYWAIT P0, [UR6+0x28c50], R3 ;  /* 0x028c5003ff0075a7 */ /* 0x0000620008000146 */
[----:B------:R-:W-:Y:S05]  /*1f40*/  @!P2 BRA `(.L_x_3219) ;  /* 0x000000000004a947 */ /* 0x000fea0003800000 */
[----:B------:R-:W-:Y:S01]  /*1f50*/  BPT.TRAP 0x1 ;  /* 0x000000040000795c */ /* 0x000fe20000300000 */
.L_x_3219:
[----:B-1----:R-:W-:Y:S05]  /*1f60*/  @P0 BRA `(.L_x_3220) ;  /* 0x0000000000080947 */ /* 0x002fea0003800000 */
[----:B------:R-:W1:Y:S02]  /*1f70*/  SYNCS.PHASECHK.TRANS64.TRYWAIT P0, [UR6+0x28c50], R3 ;  /* 0x028c5003ff0075a7 */ /* 0x000e640008000146 */
[----:B-1----:R-:W-:Y:S05]  /*1f80*/  @!P0 BRA `(.L_x_3221) ;  /* 0x000000b0006c8947 */ /* 0x002fea0003800000 */
.L_x_3220:
[----:B------:R-:W-:Y:S01]  /*1f90*/  UIADD3 UR6, UR41, 0x26800, URZ ;  /* 0x0002680029067890 */ /* 0x000fe2000fffe03f */
[----:B------:R-:W-:Y:S01]  /*1fa0*/  WARPGROUP.ARRIVE ;  /* 0x00000000000079c5 */ /* 0x000fe20000000000 */
[----:B------:R-:W-:-:S05]  /*1fb0*/  ULEA UR18, UR39, UR20, 0xc ;  /* 0x0000001427127291 */ /* 0x000fca000f8e603f */
[----:B-1----:R-:W1:Y:S01]  /*1fc0*/  S2R R4, SR_TID.X ;  /* 0x0000000000047919 */ /* 0x002e620000002100 */
[----:B------:R-:W-:Y:S01]  /*1fd0*/  USHF.R.U32.HI UR6, URZ, 0x4, UR6 ;  /* 0x000000043f067899 */ /* 0x000fe20008011606 */
[----:B0-----:R-:W-:Y:S01]  /*1fe0*/  IMAD.U32 R3, RZ, RZ, UR39 ;  /* 0x00000027ff037e24 */ /* 0x001fe2000f8e00ff */
[----:B------:R-:W-:Y:S01]  /*1ff0*/  UMOV UR19, 0x40000040 ;  /* 0x4000004000137882 */ /* 0x000fe20000000000 */
[----:B------:R-:W-:Y:S01]  /*2000*/  UMOV UR17, 0x40000040 ;  /* 0x4000004000117882 */ /* 0x000fe20000000000 */
[----:B------:R-:W-:Y:S01]  /*2010*/  ULOP3.LUT UR6, UR6, 0x3fff, URZ, 0xc0, !UPT ;  /* 0x00003fff06067892 */ /* 0x000fe2000f8ec03f */
[----:B------:R-:W-:Y:S01]  /*2020*/  UMOV UR7, 0x40000040 ;  /* 0x4000004000077882 */ /* 0x000fe20000000000 */
[----:B------:R-:W-:Y:S02]  /*2030*/  UIADD3 UR10, UR18, 0x100, URZ ;  /* 0x00000100120a7890 */ /* 0x000fe4000fffe03f */
[----:B------:R-:W-:Y:S02]  /*2040*/  ULOP3.LUT UR16, UR6, 0x10000, URZ, 0xfc, !UPT ;  /* 0x0001000006107892 */ /* 0x000fe4000f8efc3f */
[----:B------:R-:W-:Y:S01]  /*2050*/  UIADD3 UR6, UR18, 0x80, URZ ;  /* 0x0000008012067890 */ /* 0x000fe2000fffe03f */
[----:B------:R-:W-:Y:S01]  /*2060*/  UMOV UR11, 0x40000040 ;  /* 0x40000040000b7882 */ /* 0x000fe20000000000 */
[----:B------:R-:W-:Y:S01]  /*2070*/  UIADD3 UR14, UR18, 0x180, URZ ;  /* 0x00000180120e7890 */ /* 0x000fe2000fffe03f */
[----:B------:R-:W-:-:S04]  /*2080*/  UMOV UR15, 0x40000040 ;  /* 0x40000040000f7882 */ /* 0x000fc80000000000 */
[----:B------:R-:W-:Y:S01]  /*2090*/  HGMMA.64x256x16.F32 R24, gdesc[UR16].tnspB, R24, gsb0 ;  /* 0x43e00000101879f0 */ /* 0x000fe20008000818 */
[----:B-1----:R-:W-:-:S04]  /*20a0*/  LOP3.LUT R4, R4, 0x7f, RZ, 0xc0, !PT ;  /* 0x0000007f04047812 */ /* 0x002fc800078ec0ff */
[----:B------:R-:W-:-:S13]  /*20b0*/  ISETP.NE.AND P0, PT, R4, RZ, PT ;  /* 0x000000ff0400720c */ /* 0x000fda0003f05270 */
[----:B------:R-:W-:-:S05]  /*20c0*/  @!P0 LEA R3, R3, UR41, 0x3 ;  /* 0x0000002903038c11 */ /* 0x000fca000f8e18ff */
        /* <DEDUP_REMOVED lines=16> */
[----:B------:R-:W-:Y:S05]  /*21d0*/  @P1 BRA `(.L_x_3222) ;  /* 0xfffffff400041947 */ /* 0x000fea000383ffff */
.L_x_3217:
[----:B------:R-:W-:Y:S01]  /*21e0*/  BAR.SYNC.DEFER_BLOCKING 0xe, 0x100 ;  /* 0x0384000000007b1d */ /* 0x000fe20000010000 */
[----:B0-----:R-:W-:Y:S01]  /*21f0*/  IMAD.U32 R3, RZ, RZ, UR39 ;  /* 0x00000027ff037e24 */ /* 0x001fe2000f8e00ff */
[----:B------:R-:W-:Y:S01]  /*2200*/  UIADD3 UR39, UR39, 0x1, URZ ;  /* 0x0000000127277890 */ /* 0x000fe2000fffe03f */
[----:B------:R-:W-:Y:S02]  /*2210*/  IMAD.MOV.U32 R20, RZ, RZ, RZ ;  /* 0x000000ffff147224 */ /* 0x000fe400078e00ff */
[----:B------:R-:W-:Y:S01]  /*2220*/  IMAD R0, R3, 0x40, R2 ;  /* 0x0000004003007824 */ /* 0x000fe200078e0202 */
[----:B------:R-:W-:-:S04]  /*2230*/  UISETP.NE.AND UP0, UPT, UR39, 0x2, UPT ;  /* 0x000000022700788c */ /* 0x000fc8000bf05270 */
[----:B------:R-:W-:Y:S01]  /*2240*/  LEA R3, R0, UR41, 0x2 ;  /* 0x0000002900037c11 */ /* 0x000fe2000f8e10ff */
[----:B------:R-:W-:Y:S02]  /*2250*/  USEL UR4, URZ, 0x1, UP0 ;  /* 0x000000013f047887 */ /* 0x000fe40008000000 */
[----:B------:R-:W-:Y:S02]  /*2260*/  USEL UR39, UR39, URZ, UP0 ;  /* 0x0000003f27277287 */ /* 0x000fe40008000000 */
[----:B------:R-:W-:Y:S01]  /*2270*/  ULOP3.LUT UR38, UR38, UR4, URZ, 0x3c, !UPT ;  /* 0x0000000426267292 */ /* 0x000fe2000f8e3c3f */
[----:B------:R-:W0:Y:S04]  /*2280*/  LDS R4, [R3+0x28800] ;  /* 0x0288000003047984 */ /* 0x000e280000000800 */
[----:B------:R1:W2:Y:S02]  /*2290*/  LDS R0, [R3+0x28820] ;  /* 0x0288200003007984 */ /* 0x0002a40000000800 */
[----:B-1----:R-:W-:-:S02]  /*22a0*/  IMAD.MOV.U32 R3, RZ, RZ, RZ ;  /* 0x000000ffff037224 */ /* 0x002fc400078e00ff */
        /* <DEDUP_REMOVED lines=128> */
[----:B------:R-:W-:Y:S06]  /*2ab0*/  BAR.ARV 0xf, 0x100 ;  /* 0x03c4000000007b1d */ /* 0x000fec0000002000 */
[----:B------:R-:W-:Y:S05]  /*2ac0*/  BRA `(.L_x_3223) ;  /* 0x0000003800747947 */ /* 0x000fea0003800000 */
.L_x_3214:
[----:B------:R-:W0:Y:S02]  /*2ad0*/  SHFL.IDX PT, R0, R210, RZ, 0x1f ;  /* 0x00001fffd2007589 */ /* 0x000e2400000e0000 */
[----:B0-----:R-:W-:-:S13]  /*2ae0*/  R2UR UR4, R0 ;  /* 0x00000000000472ca */ /* 0x001fda00000e0000 */
[----:B------:R-:W-:-:S04]  /*2af0*/  ULEA.HI UR5, UR4, UR4, URZ, 0x1 ;  /* 0x0000000404057291 */ /* 0x000fc8000f8f083f */
[----:B------:R-:W-:-:S04]  /*2b00*/  ULOP3.LUT UR5, UR5, 0x1fffe, URZ, 0xc0, !UPT ;  /* 0x0001fffe05057892 */ /* 0x000fc8000f8ec03f */
[----:B------:R-:W-:Y:S02]  /*2b10*/  UIADD3 UR5, UR4, -UR5, URZ ;  /* 0x8000000504057290 */ /* 0x000fe4000fffe03f */
[----:B------:R-:W-:Y:S02]  /*2b20*/  UIADD3 UR4, UR41, 0x26800, URZ ;  /* 0x0002680029047890 */ /* 0x000fe4000fffe03f */
[----:B------:R-:W-:Y:S02]  /*2b30*/  ULEA UR5, UR5, UR41, 0xf ;  /* 0x0000002905057291 */ /* 0x000fe4000f8e783f */
[----:B------:R-:W-:Y:S02]  /*2b40*/  ULOP3.LUT UP0, URZ, UR4, 0x3ff, URZ, 0xc0, !UPT ;  /* 0x000003ff043f7892 */ /* 0x000fe4000f80c03f */
[----:B------:R-:W-:-:S04]  /*2b50*/  UIADD3 UR5, UR5, 0x400, URZ ;  /* 0x0000040005057890 */ /* 0x000fc8000fffe03f */
[----:B------:R-:W-:Y:S01]  /*2b60*/  PLOP3.LUT P0, PT, PT, PT, UP0, 0x80, 0x0 ;  /* 0x000000000000781c */ /* 0x000fe20003f0f008 */
[----:B------:R-:W-:-:S04]  /*2b70*/  USHF.R.U32.HI UR5, URZ, 0x4, UR5 ;  /* 0x000000043f057899 */ /* 0x000fc80008011605 */
[----:B------:R-:W-:-:S08]  /*2b80*/  ULOP3.LUT UR51, UR5, 0x3fff, URZ, 0xc0, !UPT ;  /* 0x00003fff05337892 */ /* 0x000fd0000f8ec03f */
        /* <DEDUP_REMOVED lines=17> */
.L_x_3224:
[----:B------:R-:W-:Y:S01]  /*2ca0*/  ULEA.HI UR4, UR36, UR36, URZ, 0x1 ;  /* 0x0000002424047291 */ /* 0x000fe2000f8f083f */
[----:B------:R-:W-:-:S03]  /*2cb0*/  IMAD.U32 R3, RZ, RZ, UR40 ;  /* 0x00000028ff037e24 */ /* 0x000fc6000f8e00ff */
[----:B------:R-:W-:Y:S02]  /*2cc0*/  ULOP3.LUT UR4, UR4, 0xfffffffe, URZ, 0xc0, !UPT ;  /* 0xfffffffe04047892 */ /* 0x000fe4000f8ec03f */
[----:B------:R-:W-:Y:S02]  /*2cd0*/  ISETP.NE.AND P0, PT, R3, 0x3, PT ;  /* 0x000000030300780c */ /* 0x000fe40003f05270 */
[----:B------:R-:W-:-:S06]  /*2ce0*/  UIADD3 UR4, UR36, -UR4, URZ ;  /* 0x8000000424047290 */ /* 0x000fcc000fffe03f */
[----:B------:R-:W-:-:S05]  /*2cf0*/  IMAD.U32 R0, RZ, RZ, UR4 ;  /* 0x00000004ff007e24 */ /* 0x000fca000f8e00ff */
[----:B------:R-:W-:-:S04]  /*2d00*/  SHF.L.U32 R0, R0, 0x1f, RZ ;  /* 0x0000001f00007819 */ /* 0x000fc800000006ff */
[----:B------:R-:W0:Y:S02]  /*2d10*/  SYNCS.PHASECHK.TRANS64.TRYWAIT P1, [UR41+0x28c00], R0 ;  /* 0x028c0000ff0075a7 */ /* 0x000e240008020169 */
[----:B0-----:R-:W-:Y:S05]  /*2d20*/  @!P1 BRA `(.L_x_3225) ;  /* 0x000000a4001c9947 */ /* 0x001fea0003800000 */
.L_x_3356:
[----:B------:R-:W-:Y:S05]  /*2d30*/  @!P0 BRA `(.L_x_3226) ;  /* 0x0000000000048947 */ /* 0x000fea0003800000 */
[----:B------:R-:W-:Y:S01]  /*2d40*/  BPT.TRAP 0x1 ;  /* 0x000000040000795c */ /* 0x000fe20000300000 */
.L_x_3226:
[----:B------:R-:W-:Y:S02]  /*2d50*/  IMAD.U32 R7, RZ, RZ, UR39 ;  /* 0x00000027ff077e24 */ /* 0x000fe4000f8e00ff */
[----:B------:R-:W-:-:S03]  /*2d60*/  IMAD.U32 R8, RZ, RZ, UR38 ;  /* 0x00000026ff087e24 */ /* 0x000fc6000f8e00ff */
[----:B------:R-:W-:Y:S02]  /*2d70*/  LEA R7, R7, UR41, 0x3 ;  /* 0x0000002907077c11 */ /* 0x000fe4000f8e18ff */
[----:B------:R-:W-:-:S04]  /*2d80*/  SHF.L.U32 R8, R8, 0x1f, RZ ;  /* 0x0000001f08087819 */ /* 0x000fc800000006ff */
[----:B------:R1:W2:Y:S01]  /*2d90*/  SYNCS.PHASECHK.TRANS64.TRYWAIT P1, [R7+URZ+0x28c30], R8 ;  /* 0x028c3008070075a7 */ /* 0x0002a2000802017f */
[----:B------:R-:W-:Y:S05]  /*2da0*/  @!P0 BRA `(.L_x_3227) ;  /* 0x0000000000048947 */ /* 0x000fea0003800000 */
[----:B------:R-:W-:Y:S01]  /*2db0*/  BPT.TRAP 0x1 ;  /* 0x000000040000795c */ /* 0x000fe20000300000 */
.L_x_3227:
[----:B--2---:R-:W-:Y:S05]  /*2dc0*/  @P1 BRA `(.L_x_3228) ;  /* 0x0000000000081947 */ /* 0x004fea0003800000 */
[----:B------:R-:W2:Y:S02]  /*2dd0*/  SYNCS.PHASECHK.TRANS64.TRYWAIT P1, [R7+URZ+0x28c30], R8 ;  /* 0x028c3008070075a7 */ /* 0x000ea4000802017f */
[----:B--2---:R-:W-:Y:S05]  /*2de0*/  @!P1 BRA `(.L_x_3229) ;  /* 0x000000a400049947 */ /* 0x004fea0003800000 */
.L_x_3228:
[----:B0-----:R-:W0:Y:S01]  /*2df0*/  S2R R0, SR_TID.X ;  /* 0x0000000000007919 */ /* 0x001e220000002100 */
[----:B------:R-:W-:-:S04]  /*2e00*/  UIADD3 UR4, UR41, 0x22400, URZ ;  /* 0x0002240029047890 */ /* 0x000fc8000fffe03f */
[----:B------:R-:W-:-:S04]  /*2e10*/  USHF.R.U32.HI UR4, URZ, 0x4, UR4 ;  /* 0x000000043f047899 */ /* 0x000fc80008011604 */
[----:B------:R-:W-:-:S06]  /*2e20*/  ULOP3.LUT UR4, UR4, 0x3fff, URZ, 0xc0, !UPT ;  /* 0x00003fff04047892 */ /* 0x000fcc000f8ec03f */
[----:B------:R-:W-:Y:S01]  /*2e30*/  IMAD.U32 R3, RZ, RZ, UR4 ;  /* 0x00000004ff037e24 */ /* 0x000fe2000f8e00ff */
[----:B------:R-:W-:Y:S05]  /*2e40*/  WARPSYNC.ALL ;  /* 0x0000000000007948 */ /* 0x000fea0003800000 */
[----:B------:R-:W-:Y:S02]  /*2e50*/  LOP3.LUT R3, R3, 0x10000, RZ, 0xfc, !PT ;  /* 0x0001000003037812 */ /* 0x000fe400078efcff */
[----:B0-----:R-:W-:-:S04]  /*2e60*/  LOP3.LUT R0, R0, 0x7f, RZ, 0xc0, !PT ;  /* 0x0000007f00007812 */ /* 0x001fc800078ec0ff */
[----:B------:R-:W-:Y:S02]  /*2e70*/  ISETP.NE.AND P1, PT, R0, RZ, PT ;  /* 0x000000ff0000720c */ /* 0x000fe40003f25270 */
[----:B------:R-:W-:Y:S01]  /*2e80*/  R2UR UR12, R3 ;  /* 0x00000000030c72ca */ /* 0x000fe200000e0000 */
[----:B------:R-:W-:Y:S01]  /*2e90*/  UIADD3 UR4, UR41, 0x20400, URZ ;  /* 0x0002040029047890 */ /* 0x000fe2000fffe03f */
[----:B------:R-:W-:Y:S01]  /*2ea0*/  WARPGROUP.ARRIVE ;  /* 0x00000000000079c5 */ /* 0x000fe20000000000 */
[----:B------:R-:W-:Y:S01]  /*2eb0*/  UMOV UR7, 0x40000040 ;  /* 0x4000004000077882 */ /* 0x000fe20000000000 */
[----:B------:R-:W-:Y:S01]  /*2ec0*/  UMOV UR5, 0x40000040 ;  /* 0x4000004000057882 */ /* 0x000fe20000000000 */
[----:B------:R-:W-:Y:S01]  /*2ed0*/  USHF.R.U32.HI UR4, URZ, 0x4, UR4 ;  /* 0x000000043f047899 */ /* 0x000fe20008011604 */
[----:B------:R-:W-:Y:S01]  /*2ee0*/  UMOV UR11, 0x40000040 ;  /* 0x40000040000b7882 */ /* 0x000fe20000000000 */
[----:B------:R-:W-:Y:S02]  /*2ef0*/  UMOV UR9, 0x40000040 ;  /* 0x4000004000097882 */ /* 0x000fe40000000000 */
[----:B------:R-:W-:Y:S01]  /*2f00*/  ULOP3.LUT UR4, UR4, 0x3fff, URZ, 0xc0, !UPT ;  /* 0x00003fff04047892 */ /* 0x000fe2000f8ec03f */
[----:B------:R-:W-:Y:S01]  /*2f10*/  UMOV UR15, 0x40000040 ;  /* 0x40000040000f7882 */ /* 0x000fe20000000000 */
[----:B------:R-:W-:-:S02]  /*2f20*/  ULDC UR20, c[0x0][0x988] ;  /* 0x0002620000147ab9 */ /* 0x000fc40000000800 */
[----:B------:R-:W-:Y:S02]  /*2f30*/  ULEA UR12, UR39, UR12, 0x9 ;  /* 0x0000000c270c7291 */ /* 0x000fe4000f8e483f */
[----:B------:R-:W-:Y:S02]  /*2f40*/  ULOP3.LUT UR13, UR4, 0x10000, URZ, 0xfc, !UPT ;  /* 0x00010000040d7892 */ /* 0x000fe4000f8efc3f */
[----:B------:R-:W-:Y:S02]  /*2f50*/  UIADD3 UR10, UR12, 0x4, URZ ;  /* 0x000000040c0a7890 */ /* 0x000fe4000fffe03f */
[----:B------:R-:W-:Y:S01]  /*2f60*/  UIADD3 UR8, UR13, 0x4, URZ ;  /* 0x000000040d087890 */ /* 0x000fe2000fffe03f */
[----:B------:R-:W-:Y:S02]  /*2f70*/  UMOV UR6, UR12 ;  /* 0x0000000c00067c82 */ /* 0x000fe40008000000 */
[----:B------:R-:W-:Y:S01]  /*2f80*/  UMOV UR4, UR13 ;  /* 0x0000000d00047c82 */ /* 0x000fe20008000000 */
[----:B------:R-:W-:Y:S01]  /*2f90*/  UIADD3 UR14, UR12, 0x6, URZ ;  /* 0x000000060c0e7890 */ /* 0x000fe2000fffe03f */
[----:B------:R-:W-:Y:S01]  /*2fa0*/  HGMMA.64x64x16.F32 R24, gdesc[UR4], RZ, !UPT, gsb0 ;  /* 0x00e00000041879f0 */ /* 0x000fe2000c0008ff */
[----:B------:R-:W-:-:S02]  /*2fb0*/  UIADD3 UR6, UR12, 0x2, URZ ;  /* 0x000000020c067890 */ /* 0x000fc4000fffe03f */
[----:B------:R-:W-:Y:S01]  /*2fc0*/  UIADD3 UR4, UR13, 0x2, URZ ;  /* 0x000000020d047890 */ /* 0x000fe2000fffe03f */
[----:B------:R-:W-:Y:S01]  /*2fd0*/  UMOV UR7, 0x40000040 ;  /* 0x4000004000077882 */ /* 0x000fe20000000000 */
[----:B------:R-:W-:Y:S01]  /*2fe0*/  UMOV UR5, 0x40000040 ;  /* 0x4000004000057882 */ /* 0x000fe20000000000 */
[----:B------:R-:W-:-:S03]  /*2ff0*/  UIADD3 UR12, UR13, 0x6, URZ ;  /* 0x000000060d0c7890 */ /* 0x000fc6000fffe03f */
[----:B------:R-:W-:Y:S01]  /*3000*/  UMOV UR13, 0x40000040 ;  /* 0x40000040000d7882 */ /* 0x000fe20000000000 */
[----:B------:R-:W-:Y:S02]  /*3010*/  WARPGROUP.DEPBAR.LE gsb0, 0x0 ;  /* 0x00008000000079c5 */ /* 0x000fe40000010000 */
[----:B------:R-:W-:-:S06]  /*3020*/  WARPGROUP.ARRIVE ;  /* 0x00000000000079c5 */ /* 0x000fcc0000000000 */
[----:B------:R-:W-:Y:S01]  /*3030*/  HGMMA.64x64x16.F32 R24, gdesc[UR4], R24, gsb0 ;  /* 0x00e00000041879f0 */ /* 0x000fe20008000818 */
[----:B------:R-:W-:-:S06]  /*3040*/  UIMAD UR6, UR49, -0x40, UR50 ;  /* 0xffffffc0310678a4 */ /* 0x000fcc000f8e0232 */
[----:B------:R-:W-:-:S05]  /*3050*/  IMAD.U32 R0, RZ, RZ, UR6 ;  /* 0x00000006ff007e24 */ /* 0x000fca000f8e00ff */
[----:B------:R-:W-:-:S04]  /*3060*/  IADD3 R0, -R17, 0x40, R0 ;  /* 0x0000004011007810 */ /* 0x000fc80007ffe100 */
[C---:B------:R-:W-:Y:S02]  /*3070*/  ISETP.GT.AND P6, PT, R0.reuse, RZ, PT ;  /* 0x000000ff0000720c */ /* 0x040fe40003fc4270 */
[C---:B------:R-:W-:Y:S02]  /*3080*/  ISETP.GT.AND P2, PT, R0.reuse, 0x1, PT ;  /* 0x000000010000780c */ /* 0x040fe40003f44270 */
[C---:B------:R-:W-:Y:S02]  /*3090*/  ISETP.GT.AND P3, PT, R0.reuse, 0x8, PT ;  /* 0x000000080000780c */ /* 0x040fe40003f64270 */
[C---:B------:R-:W-:Y:S02]  /*30a0*/  ISETP.GT.AND P4, PT, R0.reuse, 0x9, PT ;  /* 0x000000090000780c */ /* 0x040fe40003f84270 */
[----:B------:R-:W-:Y:S01]  /*30b0*/  ISETP.GT.AND P5, PT, R0, 0x10, PT ;  /* 0x000000100000780c */ /* 0x000fe20003fa4270 */
[----:B------:R-:W-:Y:S02]  /*30c0*/  WARPGROUP.DEPBAR.LE gsb0, 0x0 ;  /* 0x00008000000079c5 */ /* 0x000fe40000010000 */
[----:B------:R-:W-:-:S06]  /*30d0*/  WARPGROUP.ARRIVE ;  /* 0x00000000000079c5 */ /* 0x000fcc0000000000 */
[----:B------:R-:W-:Y:S03]  /*30e0*/  HGMMA.64x64x16.F32 R24, gdesc[UR8], R24, gsb0 ;  /* 0x00e00000081879f0 */ /* 0x000fe60008000818 */
[----:B------:R-:W-:Y:S02]  /*30f0*/  WARPGROUP.DEPBAR.LE gsb0, 0x0 ;  /* 0x00008000000079c5 */ /* 0x000fe40000010000 */
[----:B------:R-:W-:-:S06]  /*3100*/  WARPGROUP.ARRIVE ;  /* 0x00000000000079c5 */ /* 0x000fcc0000000000 */
[----:B------:R-:W-:Y:S03]  /*3110*/  HGMMA.64x64x16.F32 R24, gdesc[UR12], R24, gsb0 ;  /* 0x00e000000c1879f0 */ /* 0x000fe60008000818 */
        /* <DEDUP_REMOVED lines=52> */
[----:B------:R-:W-:-:S02]  /*3460*/  FMNMX.FTZ R0, R52, R5, !PT ;  /* 0x0000000534007209 */ /* 0x000fc40007810000 */
[----:B------:R-:W-:Y:S02]  /*3470*/  FSEL R47, R47, -INF , P2 ;  /* 0xff8000002f2f7808 */ /* 0x000fe40001000000 */
[----:B------:R-:W-:Y:S02]  /*3480*/  FMNMX.FTZ R6, R53, R0, !PT ;  /* 0x0000000035067209 */ /* 0x000fe40007810000 */
[----:B------:R-:W-:Y:S02]  /*3490*/  FSEL R50, R50, -INF , P3 ;  /* 0xff80000032327808 */ /* 0x000fe40001800000 */
[----:B------:R-:W-:Y:S01]  /*34a0*/  FSEL R51, R51, -INF , P4 ;  /* 0xff80000033337808 */ /* 0x000fe20002000000 */
[----:B------:R-:W0:Y:S01]  /*34b0*/  SHFL.BFLY PT, R5, R6, 0x2, 0x1f ;  /* 0x0c401f0006057f89 */ /* 0x000e2200000e0000 */
[----:B------:R-:W-:Y:S02]  /*34c0*/  FSEL R54, R54, -INF , P5 ;  /* 0xff80000036367808 */ /* 0x000fe40002800000 */
[----:B------:R-:W-:-:S02]  /*34d0*/  FSEL R55, R55, -INF , P6 ;  /* 0xff80000037377808 */ /* 0x000fc40003000000 */
        /* <DEDUP_REMOVED lines=12> */
[----:B------:R-:W-:Y:S01]  /*35a0*/  FMUL.FTZ R6, R0, UR20 ;  /* 0x0000001400067c20 */ /* 0x000fe20008410000 */
[----:B------:R-:W-:-:S04]  /*35b0*/  FMNMX.FTZ R5, R43, R4, !PT ;  /* 0x000000042b057209 */ /* 0x000fc80007810000 */
[----:B------:R-:W-:Y:S02]  /*35c0*/  FMNMX.FTZ R4, R46, R5, !PT ;  /* 0x000000052e047209 */ /* 0x000fe40007810000 */
[----:B------:R-:W-:Y:S02]  /*35d0*/  FSEL R6, R6, RZ, P2 ;  /* 0x000000ff06067208 */ /* 0x000fe40001000000 */
[----:B------:R-:W-:-:S03]  /*35e0*/  FMNMX.FTZ R5, R47, R4, !PT ;  /* 0x000000042f057209 */ /* 0x000fc60007810000 */
[--C-:B------:R-:W-:Y:S01]  /*35f0*/  FFMA.FTZ R24, R24, UR20, -R6.reuse ;  /* 0x0000001418187c23 */ /* 0x100fe20008010806 */
[----:B------:R-:W-:Y:S01]  /*3600*/  FMNMX.FTZ R4, R50, R5, !PT ;  /* 0x0000000532047209 */ /* 0x000fe20007810000 */
[--C-:B------:R-:W-:Y:S01]  /*3610*/  FFMA.FTZ R25, R25, UR20, -R6.reuse ;  /* 0x0000001419197c23 */ /* 0x100fe20008010806 */
[--C-:B------:R-:W-:Y:S01]  /*3620*/  FFMA.FTZ R28, R28, UR20, -R6.reuse ;  /* 0x000000141c1c7c23 */ /* 0x100fe20008010806 */
[--C-:B------:R-:W-:Y:S01]  /*3630*/  FFMA.FTZ R29, R29, UR20, -R6.reuse ;  /* 0x000000141d1d7c23 */ /* 0x100fe20008010806 */
[----:B------:R-:W-:Y:S01]  /*3640*/  FMNMX.FTZ R5, R51, R4, !PT ;  /* 0x0000000433057209 */ /* 0x000fe20007810000 */
[----:B------:R-:W-:Y:S01]  /*3650*/  MUFU.EX2 R24, R24 ;  /* 0x0000001800187308 */ /* 0x000fe20000000800 */
[--C-:B------:R-:W-:Y:S01]  /*3660*/  FFMA.FTZ R32, R32, UR20, -R6.reuse ;  /* 0x0000001420207c23 */ /* 0x100fe20008010806 */
[--C-:B------:R-:W-:Y:S01]  /*3670*/  FFMA.FTZ R33, R33, UR20, -R6.reuse ;  /* 0x0000001421217c23 */ /* 0x100fe20008010806 */
[----:B------:R-:W-:Y:S01]  /*3680*/  FMNMX.FTZ R4, R54, R5, !PT ;  /* 0x0000000536047209 */ /* 0x000fe20007810000 */
[--C-:B------:R-:W-:Y:S01]  /*3690*/  FFMA.FTZ R36, R36, UR20, -R6.reuse ;  /* 0x0000001424247c23 */ /* 0x100fe20008010806 */
[--C-:B------:R-:W-:Y:S01]  /*36a0*/  FFMA.FTZ R37, R37, UR20, -R6.reuse ;  /* 0x0000001425257c23 */ /* 0x100fe20008010806 */
[--C-:B------:R-:W-:Y:S01]  /*36b0*/  FFMA.FTZ R40, R40, UR20, -R6.reuse ;  /* 0x0000001428287c23 */ /* 0x100fe20008010806 */
[----:B------:R-:W-:Y:S01]  /*36c0*/  FMNMX.FTZ R4, R55, R4, !PT ;  /* 0x0000000437047209 */ /* 0x000fe20007810000 */
[----:B------:R-:W0:Y:S01]  /*36d0*/  MUFU.EX2 R25, R25 ;  /* 0x0000001900197308 */ /* 0x000e220000000800 */
[--C-:B------:R-:W-:Y:S01]  /*36e0*/  FFMA.FTZ R41, R41, UR20, -R6.reuse ;  /* 0x0000001429297c23 */ /* 0x100fe20008010806 */
[--C-:B------:R-:W-:Y:S01]  /*36f0*/  FFMA.FTZ R44, R44, UR20, -R6.reuse ;  /* 0x000000142c2c7c23 */ /* 0x100fe20008010806 */
[--C-:B------:R-:W-:Y:S01]  /*3700*/  FFMA.FTZ R45, R45, UR20, -R6.reuse ;  /* 0x000000142d2d7c23 */ /* 0x100fe20008010806 */
[----:B------:R-:W3:Y:S01]  /*3710*/  SHFL.BFLY PT, R5, R4, 0x2, 0x1f ;  /* 0x0c401f0004057f89 */ /* 0x000ee200000e0000 */
[--C-:B------:R-:W-:Y:S01]  /*3720*/  FFMA.FTZ R48, R48, UR20, -R6.reuse ;  /* 0x0000001430307c23 */ /* 0x100fe20008010806 */
[--C-:B------:R-:W-:Y:S01]  /*3730*/  FFMA.FTZ R49, R49, UR20, -R6.reuse ;  /* 0x0000001431317c23 */ /* 0x100fe20008010806 */
[--C-:B------:R-:W-:Y:S01]  /*3740*/  FFMA.FTZ R52, R52, UR20, -R6.reuse ;  /* 0x0000001434347c23 */ /* 0x100fe20008010806 */
[----:B------:R-:W-:Y:S01]  /*3750*/  MUFU.EX2 R28, R28 ;  /* 0x0000001c001c7308 */ /* 0x000fe20000000800 */
[----:B------:R-:W-:-:S07]  /*3760*/  FFMA.FTZ R6, R53, UR20, -R6 ;  /* 0x0000001435067c23 */ /* 0x000fce0008010806 */
[----:B------:R-:W4:Y:S01]  /*3770*/  MUFU.EX2 R29, R29 ;  /* 0x0000001d001d7308 */ /* 0x000f220000000800 */
[----:B0-----:R-:W-:-:S07]  /*3780*/  F2FP.F16.F32.PACK_AB R152, R25, R24 ;  /* 0x000000181998723e */ /* 0x001fce00000000ff */
[----:B------:R-:W-:Y:S01]  /*3790*/  MUFU.EX2 R32, R32 ;  /* 0x0000002000207308 */ /* 0x000fe20000000800 */
[----:B---3--:R-:W-:-:S07]  /*37a0*/  FMNMX.FTZ R5, R4, R5, !PT ;  /* 0x0000000504057209 */ /* 0x008fce0007810000 */
[----:B------:R-:W0:Y:S01]  /*37b0*/  MUFU.EX2 R33, R33 ;  /* 0x0000002100217308 */ /* 0x000e220000000800 */
[----:B------:R-:W3:Y:S01]  /*37c0*/  SHFL.BFLY PT, R4, R5, 0x1, 0x1f ;  /* 0x0c201f0005047f89 */ /* 0x000ee200000e0000 */
[----:B----4-:R-:W-:-:S06]  /*37d0*/  F2FP.F16.F32.PACK_AB R154, R29, R28 ;  /* 0x0000001c1d9a723e */ /* 0x010fcc00000000ff */
[----:B------:R4:W-:Y:S08]  /*37e0*/  MUFU.EX2 R9, R6 ;  /* 0x0000000600097308 */ /* 0x0009f00000000800 */
[----:B------:R-:W-:Y:S01]  /*37f0*/  MUFU.EX2 R36, R36 ;  /* 0x0000002400247308 */ /* 0x000fe20000000800 */
[----:B0-----:R-:W-:-:S07]  /*3800*/  F2FP.F16.F32.PACK_AB R156, R33, R32 ;  /* 0x00000020219c723e */ /* 0x001fce00000000ff */
[----:B------:R-:W0:Y:S01]  /*3810*/  MUFU.EX2 R37, R37 ;  /* 0x0000002500257308 */ /* 0x000e220000000800 */
[----:B---3--:R-:W-:-:S04]  /*3820*/  FMNMX.FTZ R4, R5, R4, !PT ;  /* 0x0000000405047209 */ /* 0x008fc80007810000 */
[C---:B------:R-:W-:Y:S01]  /*3830*/  FSETP.NEU.FTZ.AND P2, PT, R4.reuse, -INF , PT ;  /* 0xff8000000400780b */ /* 0x040fe20003f5d000 */
[----:B------:R-:W-:Y:S02]  /*3840*/  FMUL.FTZ R5, R4, UR20 ;  /* 0x0000001404057c20 */ /* 0x000fe40008410000 */
[----:B------:R-:W-:Y:S03]  /*3850*/  MUFU.EX2 R40, R40 ;  /* 0x0000002800287308 */ /* 0x000fe60000000800 */
[----:B------:R-:W-:Y:S01]  /*3860*/  FSEL R10, R5, RZ, P2 ;  /* 0x000000ff050a7208 */ /* 0x000fe20001000000 */
[----:B------:R-:W-:-:S04]  /*3870*/  FADD.FTZ R5, R24, R25 ;  /* 0x0000001918057221 */ /* 0x000fc80000010000 */
[--C-:B------:R-:W-:Y:S01]  /*3880*/  FFMA.FTZ R26, R26, UR20, -R10.reuse ;  /* 0x000000141a1a7c23 */ /* 0x100fe2000801080a */
[--C-:B------:R-:W-:Y:S01]  /*3890*/  FFMA.FTZ R27, R27, UR20, -R10.reuse ;  /* 0x000000141b1b7c23 */ /* 0x100fe2000801080a */
[--C-:B------:R-:W-:Y:S01]  /*38a0*/  FFMA.FTZ R30, R30, UR20, -R10.reuse ;  /* 0x000000141e1e7c23 */ /* 0x100fe2000801080a */
[--C-:B------:R-:W-:Y:S01]  /*38b0*/  FFMA.FTZ R31, R31, UR20, -R10.reuse ;  /* 0x000000141f1f7c23 */ /* 0x100fe2000801080a */
[--C-:B------:R-:W-:Y:S01]  /*38c0*/  FFMA.FTZ R34, R34, UR20, -R10.reuse ;  /* 0x0000001422227c23 */ /* 0x100fe2000801080a */
[--C-:B------:R-:W-:Y:S01]  /*38d0*/  FFMA.FTZ R35, R35, UR20, -R10.reuse ;  /* 0x0000001423237c23 */ /* 0x100fe2000801080a */
[----:B------:R-:W-:Y:S01]  /*38e0*/  MUFU.EX2 R26, R26 ;  /* 0x0000001a001a7308 */ /* 0x000fe20000000800 */
[--C-:B------:R-:W-:Y:S01]  /*38f0*/  FFMA.FTZ R38, R38, UR20, -R10.reuse ;  /* 0x0000001426267c23 */ /* 0x100fe2000801080a */
[----:B----4-:R-:W-:Y:S01]  /*3900*/  FADD.FTZ R6, R28, R5 ;  /* 0x000000051c067221 */ /* 0x010fe20000010000 */
[----:B------:R-:W-:Y:S02]  /*3910*/  @!P1 VIADD R5, R7, 0x28c40 ;  /* 0x00028c4007059836 */ /* 0x000fe40000000000 */
[--C-:B------:R-:W-:Y:S01]  /*3920*/  FFMA.FTZ R39, R39, UR20, -R10.reuse ;  /* 0x0000001427277c23 */ /* 0x100fe2000801080a */
[----:B------:R-:W-:Y:S01]  /*3930*/  FFMA.FTZ R42, R42, UR20, -R10 ;  /* 0x000000142a2a7c23 */ /* 0x000fe2000801080a */
[----:B------:R-:W-:Y:S01]  /*3940*/  FADD.FTZ R13, R29, R6 ;  /* 0x000000061d0d7221 */ /* 0x000fe20000010000 */
[--C-:B------:R-:W-:Y:S01]  /*3950*/  FFMA.FTZ R43, R43, UR20, -R10.reuse ;  /* 0x000000142b2b7c23 */ /* 0x100fe2000801080a */
[----:B------:R-:W3:Y:S01]  /*3960*/  MUFU.EX2 R27, R27 ;  /* 0x0000001b001b7308 */ /* 0x000ee20000000800 */
[----:B------:R-:W-:Y:S01]  /*3970*/  @!P1 PRMT R5, RZ, 0x654, R5 ;  /* 0x00000654ff059816 */ /* 0x000fe20000000005 */
[----:B------:R-:W-:Y:S01]  /*3980*/  FADD.FTZ R12, R32, R13 ;  /* 0x0000000d200c7221 */ /* 0x000fe20000010000 */
[--C-:B------:R-:W-:Y:S01]  /*3990*/  FFMA.FTZ R46, R46, UR20, -R10.reuse ;  /* 0x000000142e2e7c23 */ /* 0x100fe2000801080a */
[--C-:B------:R-:W-:Y:S01]  /*39a0*/  FFMA.FTZ R47, R47, UR20, -R10.reuse ;  /* 0x000000142f2f7c23 */ /* 0x100fe2000801080a */
[----:B------:R4:W-:Y:S01]  /*39b0*/  @!P1 SYNCS.ARRIVE.TRANS64.RED.A1T0 RZ, [R5+URZ], RZ ;  /* 0x000000ff05ff99a7 */ /* 0x0009e2000810043f */
[--C-:B------:R-:W-:Y:S01]  /*39c0*/  FFMA.FTZ R50, R50, UR20, -R10.reuse ;  /* 0x0000001432327c23 */ /* 0x100fe2000801080a */
[--C-:B------:R-:W-:Y:S01]  /*39d0*/  FFMA.FTZ R51, R51, UR20, -R10.reuse ;  /* 0x0000001433337c23 */ /* 0x100fe2000801080a */
[----:B------:R-:W5:Y:S01]  /*39e0*/  MUFU.EX2 R30, R30 ;  /* 0x0000001e001e7308 */ /* 0x000f620000000800 */
[--C-:B------:R-:W-:Y:S01]  /*39f0*/  FFMA.FTZ R54, R54, UR20, -R10.reuse ;  /* 0x0000001436367c23 */ /* 0x100fe2000801080a */
[----:B------:R-:W-:Y:S01]  /*3a00*/  FFMA.FTZ R10, R55, UR20, -R10 ;  /* 0x00000014370a7c23 */ /* 0x000fe2000801080a */
[----:B0-----:R-:W-:-:S05]  /*3a10*/  F2FP.F16.F32.PACK_AB R158, R37, R36 ;  /* 0x00000024259e723e */ /* 0x001fca00000000ff */
[----:B------:R-:W4:Y:S01]  /*3a20*/  MUFU.EX2 R31, R31 ;  /* 0x0000001f001f7308 */ /* 0x000f220000000800 */
[----:B---3--:R-:W-:Y:S01]  /*3a30*/  FADD.FTZ R11, R26, R27 ;  /* 0x0000001b1a0b7221 */ /* 0x008fe20000010000 */
[----:B------:R-:W-:-:S06]  /*3a40*/  F2FP.F16.F32.PACK_AB R153, R27, R26 ;  /* 0x0000001a1b99723e */ /* 0x000fcc00000000ff */
[----:B------:R-:W0:Y:S01]  /*3a50*/  MUFU.EX2 R34, R34 ;  /* 0x0000002200227308 */ /* 0x000e220000000800 */
[----:B-----5:R-:W-:Y:S01]  /*3a60*/  FADD.FTZ R6, R30, R11 ;  /* 0x0000000b1e067221 */ /* 0x020fe20000010000 */
[----:B------:R-:W-:-:S04]  /*3a70*/  FADD.FTZ R11, R33, R12 ;  /* 0x0000000c210b7221 */ /* 0x000fc80000010000 */
[----:B------:R-:W-:Y:S02]  /*3a80*/  FADD.FTZ R12, R36, R11 ;  /* 0x0000000b240c7221 */ /* 0x000fe40000010000 */
[----:B------:R-:W3:Y:S01]  /*3a90*/  MUFU.EX2 R35, R35 ;  /* 0x0000002300237308 */ /* 0x000ee20000000800 */
[----:B----4-:R-:W-:Y:S01]  /*3aa0*/  FADD.FTZ R5, R31, R6 ;  /* 0x000000061f057221 */ /* 0x010fe20000010000 */
[----:B------:R-:W-:Y:S01]  /*3ab0*/  FADD.FTZ R11, R37, R12 ;  /* 0x0000000c250b7221 */ /* 0x000fe20000010000 */
[----:B------:R-:W-:Y:S01]  /*3ac0*/  F2FP.F16.F32.PACK_AB R155, R31, R30 ;  /* 0x0000001e1f9b723e */ /* 0x000fe200000000ff */
[----:B------:R-:W-:Y:S02]  /*3ad0*/  BAR.SYNC.DEFER_BLOCKING 0xf, 0x100 ;  /* 0x03c4000000007b1d */ /* 0x000fe40000010000 */
[----:B------:R-:W-:Y:S01]  /*3ae0*/  FADD.FTZ R12, R40, R11 ;  /* 0x0000000b280c7221 */ /* 0x000fe20000010000 */
[----:B0-----:R-:W-:-:S03]  /*3af0*/  FADD.FTZ R6, R34, R5 ;  /* 0x0000000522067221 */ /* 0x001fc60000010000 */
[----:B------:R-:W0:Y:S01]  /*3b00*/  MUFU.EX2 R38, R38 ;  /* 0x0000002600267308 */ /* 0x000e220000000800 */
[----:B---3--:R-:W-:-:S07]  /*3b10*/  FADD.FTZ R5, R35, R6 ;  /* 0x0000000623057221 */ /* 0x008fce0000010000 */
[----:B------:R-:W3:Y:S01]  /*3b20*/  MUFU.EX2 R39, R39 ;  /* 0x0000002700277308 */ /* 0x000ee20000000800 */
[----:B------:R-:W-:-:S07]  /*3b30*/  F2FP.F16.F32.PACK_AB R157, R35, R34 ;  /* 0x00000022239d723e */ /* 0x000fce00000000ff */
[----:B------:R-:W4:Y:S01]  /*3b40*/  MUFU.EX2 R42, R42 ;  /* 0x0000002a002a7308 */ /* 0x000f220000000800 */
[----:B0-----:R-:W-:Y:S01]  /*3b50*/  FADD.FTZ R6, R38, R5 ;  /* 0x0000000526067221 */ /* 0x001fe20000010000 */
[----:B------:R0:W-:Y:S06]  /*3b60*/  STSM.16.M88.4 [R22+0x26800], R152 ;  /* 0x0268009816007844 */ /* 0x0001ec0000000200 */
[----:B------:R-:W5:Y:S01]  /*3b70*/  MUFU.EX2 R41, R41 ;  /* 0x0000002900297308 */ /* 0x000f620000000800 */
[C---:B---3--:R-:W-:Y:S01]  /*3b80*/  FADD.FTZ R11, R39.reuse, R6 ;  /* 0x00000006270b7221 */ /* 0x048fe20000010000 */
[----:B------:R-:W-:-:S05]  /*3b90*/  F2FP.F16.F32.PACK_AB R159, R39, R38 ;  /* 0x00000026279f723e */ /* 0x000fca00000000ff */
[----:B------:R0:W-:Y:S01]  /*3ba0*/  STSM.16.M88.4 [R184], R156 ;  /* 0x0000009cb8007844 */ /* 0x0001e20000000200 */
[----:B------:R-:W3:Y:S01]  /*3bb0*/  MUFU.EX2 R43, R43 ;  /* 0x0000002b002b7308 */ /* 0x000ee20000000800 */
[----:B----4-:R-:W-:-:S07]  /*3bc0*/  FADD.FTZ R6, R42, R11 ;  /* 0x0000000b2a067221 */ /* 0x010fce0000010000 */
[----:B------:R-:W4:Y:S01]  /*3bd0*/  MUFU.EX2 R44, R44 ;  /* 0x0000002c002c7308 */ /* 0x000f220000000800 */
[C---:B-----5:R-:W-:Y:S01]  /*3be0*/  FADD.FTZ R13, R41.reuse, R12 ;  /* 0x0000000c290d7221 */ /* 0x060fe20000010000 */
[----:B------:R-:W-:-:S06]  /*3bf0*/  F2FP.F16.F32.PACK_AB R160, R41, R40 ;  /* 0x0000002829a0723e */ /* 0x000fcc00000000ff */
[----:B------:R-:W-:Y:S01]  /*3c00*/  MUFU.EX2 R46, R46 ;  /* 0x0000002e002e7308 */ /* 0x000fe20000000800 */
[C---:B---3--:R-:W-:Y:S01]  /*3c10*/  FADD.FTZ R11, R43.reuse, R6 ;  /* 0x000000062b0b7221 */ /* 0x048fe20000010000 */
[----:B------:R-:W-:-:S06]  /*3c20*/  F2FP.F16.F32.PACK_AB R161, R43, R42 ;  /* 0x0000002a2ba1723e */ /* 0x000fcc00000000ff */
[----:B------:R-:W3:Y:S01]  /*3c30*/  MUFU.EX2 R45, R45 ;  /* 0x0000002d002d7308 */ /* 0x000ee20000000800 */
[----:B----4-:R-:W-:-:S07]  /*3c40*/  FADD.FTZ R6, R44, R13 ;  /* 0x0000000d2c067221 */ /* 0x010fce0000010000 */
[----:B------:R-:W4:Y:S08]  /*3c50*/  MUFU.EX2 R47, R47 ;  /* 0x0000002f002f7308 */ /* 0x000f300000000800 */
[----:B------:R-:W-:Y:S01]  /*3c60*/  MUFU.EX2 R48, R48 ;  /* 0x0000003000307308 */ /* 0x000fe20000000800 */
[C---:B---3--:R-:W-:Y:S01]  /*3c70*/  F2FP.F16.F32.PACK_AB R162, R45.reuse, R44 ;  /* 0x0000002c2da2723e */ /* 0x048fe200000000ff */
[----:B------:R-:W-:-:S06]  /*3c80*/  FADD.FTZ R45, R45, R6 ;  /* 0x000000062d2d7221 */ /* 0x000fcc0000010000 */
[----:B------:R-:W3:Y:S01]  /*3c90*/  MUFU.EX2 R49, R49 ;  /* 0x0000003100317308 */ /* 0x000ee20000000800 */
[----:B----4-:R-:W-:-:S05]  /*3ca0*/  F2FP.F16.F32.PACK_AB R163, R47, R46 ;  /* 0x0000002e2fa3723e */ /* 0x010fca00000000ff */
[----:B------:R0:W-:Y:S02]  /*3cb0*/  STSM.16.M88.4 [R19], R160 ;  /* 0x000000a013007844 */ /* 0x0001e40000000200 */
[----:B------:R-:W-:Y:S08]  /*3cc0*/  MUFU.EX2 R50, R50 ;  /* 0x0000003200327308 */ /* 0x000ff00000000800 */
[----:B------:R-:W4:Y:S01]  /*3cd0*/  MUFU.EX2 R51, R51 ;  /* 0x0000003300337308 */ /* 0x000f220000000800 */
[----:B---3--:R-:W-:Y:S01]  /*3ce0*/  F2FP.F16.F32.PACK_AB R164, R49, R48 ;  /* 0x0000003031a4723e */ /* 0x008fe200000000ff */
[----:B------:R-:W-:-:S04]  /*3cf0*/  FADD.FTZ R48, R48, R45 ;  /* 0x0000002d30307221 */ /* 0x000fc80000010000 */
[----:B------:R-:W-:Y:S02]  /*3d00*/  FADD.FTZ R49, R49, R48 ;  /* 0x0000003031317221 */ /* 0x000fe40000010000 */
[----:B------:R-:W3:Y:S08]  /*3d10*/  MUFU.EX2 R52, R52 ;  /* 0x0000003400347308 */ /* 0x000ef00000000800 */
[----:B------:R-:W-:Y:S01]  /*3d20*/  MUFU.EX2 R54, R54 ;  /* 0x0000003600367308 */ /* 0x000fe20000000800 */
[----:B----4-:R-:W-:-:S07]  /*3d30*/  F2FP.F16.F32.PACK_AB R165, R51, R50 ;  /* 0x0000003233a5723e */ /* 0x010fce00000000ff */
[----:B------:R4:W5:Y:S01]  /*3d40*/  MUFU.EX2 R5, R10 ;  /* 0x0000000a00057308 */ /* 0x0009620000000800 */
[----:B---3--:R-:W-:Y:S01]  /*3d50*/  F2FP.F16.F32.PACK_AB R166, R9, R52 ;  /* 0x0000003409a6723e */ /* 0x008fe200000000ff */
[----:B------:R-:W-:-:S04]  /*3d60*/  FADD.FTZ R6, R52, R49 ;  /* 0x0000003134067221 */ /* 0x000fc80000010000 */
[----:B------:R-:W-:Y:S01]  /*3d70*/  FADD.FTZ R6, R9, R6 ;  /* 0x0000000609067221 */ /* 0x000fe20000010000 */
[----:B----4-:R-:W-:-:S04]  /*3d80*/  FADD.FTZ R10, R46, R11 ;  /* 0x0000000b2e0a7221 */ /* 0x010fc80000010000 */
[----:B------:R-:W-:-:S04]  /*3d90*/  FADD.FTZ R47, R47, R10 ;  /* 0x0000000a2f2f7221 */ /* 0x000fc80000010000 */
[----:B------:R-:W-:Y:S01]  /*3da0*/  FADD.FTZ R50, R50, R47 ;  /* 0x0000002f32327221 */ /* 0x000fe20000010000 */
[----:B-----5:R-:W-:-:S03]  /*3db0*/  F2FP.F16.F32.PACK_AB R167, R5, R54 ;  /* 0x0000003605a7723e */ /* 0x020fc600000000ff */
[----:B------:R-:W-:Y:S02]  /*3dc0*/  FADD.FTZ R51, R51, R50 ;  /* 0x0000003233337221 */ /* 0x000fe40000010000 */
[----:B------:R0:W-:Y:S02]  /*3dd0*/  STSM.16.M88.4 [R23], R164 ;  /* 0x000000a417007844 */ /* 0x0001e40000000200 */
[----:B------:R-:W-:-:S04]  /*3de0*/  FADD.FTZ R54, R54, R51 ;  /* 0x0000003336367221 */ /* 0x000fc80000010000 */
[----:B------:R-:W-:Y:S01]  /*3df0*/  FADD.FTZ R5, R5, R54 ;  /* 0x0000003605057221 */ /* 0x000fe20000010000 */
[----:B------:R-:W-:Y:S06]  /*3e00*/  @!P0 BRA `(.L_x_3230) ;  /* 0x0000000000048947 */ /* 0x000fec0003800000 */
[----:B------:R-:W-:Y:S01]  /*3e10*/  BPT.TRAP 0x1 ;  /* 0x000000040000795c */ /* 0x000fe20000300000 */
.L_x_3230:
[----:B------:R3:W4:Y:S01]  /*3e20*/  SYNCS.PHASECHK.TRANS64.TRYWAIT P2, [R7+URZ+0x28c50], R8 ;  /* 0x028c5008070075a7 */ /* 0x000722000804017f */
[----:B------:R-:W-:Y:S05]  /*3e30*/  @!P0 BRA `(.L_x_3231) ;  /* 0x0000000000048947 */ /* 0x000fea0003800000 */
[----:B------:R-:W-:Y:S01]  /*3e40*/  BPT.TRAP 0x1 ;  /* 0x000000040000795c */ /* 0x000fe20000300000 */
.L_x_3231:
[----:B------:R-:W-:Y:S01]  /*3e50*/  ULOP3.LUT UR51, UR51, 0x2000000, URZ, 0xfc, !UPT ;  /* 0x0200000033337892 */ /* 0x000fe2000f8efc3f */
[----:B----4-:R-:W-:Y:S11]  /*3e60*/  @P2 BRA `(.L_x_3232) ;  /* 0x0000000000082947 */ /* 0x010ff60003800000 */
[----:B------:R-:W4:Y:S02]  /*3e70*/  SYNCS.PHASECHK.TRANS64.TRYWAIT P2, [R7+URZ+0x28c50], R8 ;  /* 0x028c5008070075a7 */ /* 0x000f24000804017f */
[----:B----4-:R-:W-:Y:S05]  /*3e80*/  @!P2 BRA `(.L_x_3233) ;  /* 0x0000009000f0a947 */ /* 0x010fea0003800000 */
.L_x_3232:
[----:B------:R-:W-:Y:S01]  /*3e90*/  ULEA UR10, UR39, UR51, 0xc ;  /* 0x00000033270a7291 */ /* 0x000fe2000f8e603f */
[----:B------:R-:W-:Y:S01]  /*3ea0*/  WARPGROUP.ARRIVE ;  /* 0x00000000000079c5 */ /* 0x000fe20000000000 */
[----:B------:R-:W-:Y:S01]  /*3eb0*/  UMOV UR7, 0x40000040 ;  /* 0x4000004000077882 */ /* 0x000fe20000000000 */
[----:B------:R-:W-:Y:S01]  /*3ec0*/  UISETP.GE.AND UP0, UPT, UR50, 0x41, UPT ;  /* 0x000000413200788c */ /* 0x000fe2000bf06270 */
[----:B-1234-:R-:W-:-:S03]  /*3ed0*/  @!P1 VIADD R7, R7, 0x28c60 ;  /* 0x00028c6007079836 */ /* 0x01efc60000000000 */
[----:B------:R-:W-:Y:S02]  /*3ee0*/  UMOV UR6, UR10 ;  /* 0x0000000a00067c82 */ /* 0x000fe40008000000 */
[----:B------:R-:W-:Y:S01]  /*3ef0*/  HGMMA.64x256x16.F32 R24, R152, gdesc[UR4].tnspB, RZ, !UPT, gsb0 ;  /* 0x43e0000498187df0 */ /* 0x000fe2000c0008ff */
[----:B------:R-:W-:Y:S01]  /*3f00*/  UIADD3 UR6, UR10, 0x80, URZ ;  /* 0x000000800a067890 */ /* 0x000fe2000fffe03f */
[----:B------:R-:W-:Y:S01]  /*3f10*/  PLOP3.LUT P2, PT, PT, PT, UP0, 0x80, 0x0 ;  /* 0x000000000000781c */ /* 0x000fe20003f4f008 */
[----:B------:R-:W-:Y:S01]  /*3f20*/  UMOV UR7, 0x40000040 ;  /* 0x4000004000077882 */ /* 0x000fe20000000000 */
[----:B------:R-:W-:Y:S01]  /*3f30*/  @!P1 PRMT R7, RZ, 0x654, R7 ;  /* 0x00000654ff079816 */ /* 0x000fe20000000007 */
[----:B------:R-:W-:Y:S02]  /*3f40*/  WARPGROUP.DEPBAR.LE gsb0, 0x0 ;  /* 0x00008000000079c5 */ /* 0x000fe40000010000 */
[----:B------:R-:W-:-:S15]  /*3f50*/  WARPGROUP.ARRIVE ;  /* 0x00000000000079c5 */ /* 0x000fde0000000000 */
[----:B------:R-:W-:-:S06]  /*3f60*/  NOP ;  /* 0x0000000000007918 */ /* 0x000fcc0000000000 */
[----:B------:R-:W-:Y:S01]  /*3f70*/  HGMMA.64x256x16.F32 R24, R156, gdesc[UR4].tnspB, R24, gsb0 ;  /* 0x43e000049c187df0 */ /* 0x000fe20008000818 */
[----:B------:R-:W-:Y:S01]  /*3f80*/  UIADD3 UR6, UR10, 0x100, URZ ;  /* 0x000001000a067890 */ /* 0x000fe2000fffe03f */
[----:B------:R-:W-:Y:S01]  /*3f90*/  UMOV UR7, 0x40000040 ;  /* 0x4000004000077882 */ /* 0x000fe20000000000 */
[----:B------:R-:W-:Y:S02]  /*3fa0*/  WARPGROUP.DEPBAR.LE gsb0, 0x0 ;  /* 0x00008000000079c5 */ /* 0x000fe40000010000 */
[----:B------:R-:W-:-:S15]  /*3fb0*/  WARPGROUP.ARRIVE ;  /* 0x00000000000079c5 */ /* 0x000fde0000000000 */
[----:B------:R-:W-:-:S08]  /*3fc0*/  NOP ;  /* 0x0000000000007918 */ /* 0x000fd00000000000 */
[----:B------:R-:W-:Y:S01]  /*3fd0*/  HGMMA.64x256x16.F32 R24, R160, gdesc[UR4].tnspB, R24, gsb0 ;  /* 0x43e00004a0187df0 */ /* 0x000fe20008000818 */
[----:B------:R-:W-:Y:S01]  /*3fe0*/  UIADD3 UR6, UR10, 0x180, URZ ;  /* 0x000001800a067890 */ /* 0x000fe2000fffe03f */
[----:B------:R-:W-:Y:S01]  /*3ff0*/  UMOV UR7, 0x40000040 ;  /* 0x4000004000077882 */ /* 0x000fe20000000000 */
[----:B------:R-:W-:Y:S02]  /*4000*/  WARPGROUP.DEPBAR.LE gsb0, 0x0 ;  /* 0x00008000000079c5 */ /* 0x000fe40000010000 */
[----:B------:R-:W-:-:S15]  /*4010*/  WARPGROUP.ARRIVE ;  /* 0x00000000000079c5 */ /* 0x000fde0000000000 */
[----:B------:R-:W-:-:S08]  /*4020*/  NOP ;  /* 0x0000000000007918 */ /* 0x000fd00000000000 */
[----:B------:R-:W-:Y:S03]  /*4030*/  HGMMA.64x256x16.F32 R24, R164, gdesc[UR4].tnspB, R24, gsb0 ;  /* 0x43e00004a4187df0 */ /* 0x000fe60008000818 */
[----:B------:R-:W-:Y:S02]  /*4040*/  WARPGROUP.DEPBAR.LE gsb0, 0x0 ;  /* 0x00008000000079c5 */ /* 0x000fe40000010000 */
[----:B------:R-:W-:Y:S01]  /*4050*/  @!PT LDS RZ, [RZ] ;  /* 0x00000000fffff984 */ /* 0x000fe20000000800 */
[----:B------:R-:W-:Y:S01]  /*4060*/  @!PT LDS RZ, [RZ] ;  /* 0x00000000fffff984 */ /* 0x000fe20000000800 */
[----:B------:R-:W-:Y:S01]  /*4070*/  @!PT LDS RZ, [RZ] ;  /* 0x00000000fffff984 */ /* 0x000fe20000000800 */
[----:B------:R-:W-:Y:S01]  /*4080*/  @!PT LDS RZ, [RZ] ;  /* 0x00000000fffff984 */ /* 0x000fe20000000800 */
[----:B------:R1:W-:Y:S06]  /*4090*/  MEMBAR.ALL.CTA ;  /* 0x0000000000007992 */ /* 0x0003ec0000008000 */
[----:B-1----:R-:W1:Y:S02]  /*40a0*/  FENCE.VIEW.ASYNC.S ;  /* 0x00000000000073c6 */ /* 0x002e640000000000 */
[----:B-1----:R-:W-:Y:S01]  /*40b0*/  NOP ;  /* 0x0000000000007918 */ /* 0x002fe20000000000 */
[----:B------:R-:W-:Y:S06]  /*40c0*/  BAR.ARV 0xe, 0x100 ;  /* 0x0384000000007b1d */ /* 0x000fec0000002000 */
[----:B------:R1:W-:Y:S01]  /*40d0*/  @!P1 SYNCS.ARRIVE.TRANS64.RED.A1T0 RZ, [R7+URZ], RZ ;  /* 0x000000ff07ff99a7 */ /* 0x0003e2000810043f */
[----:B------:R-:W-:Y:S05]  /*40e0*/  @!P2 BRA `(.L_x_3234) ;  /* 0x000000180044a947 */ /* 0x000fea0003800000 */
[----:B------:R-:W-:Y:S01]  /*40f0*/  IMAD.MOV.U32 R9, RZ, RZ, R4 ;  /* 0x000000ffff097224 */ /* 0x000fe200078e0004 */
[----:B------:R-:W-:Y:S01]  /*4100*/  UIADD3 UR49, UR49, -0x2, URZ ;  /* 0xfffffffe31317890 */ /* 0x000fe2000fffe03f */
[----:B------:R-:W-:Y:S01]  /*4110*/  IMAD.MOV.U32 R11, RZ, RZ, R0 ;  /* 0x000000ffff0b7224 */ /* 0x000fe200078e0000 */
[----:B------:R-:W-:Y:S01]  /*4120*/  UMOV UR21, UR39 ;  /* 0x0000002700157c82 */ /* 0x000fe20008000000 */
[----:B------:R-:W-:-:S09]  /*4130*/  ULDC UR20, c[0x0][0x988] ;  /* 0x0002620000147ab9 */ /* 0x000fd20000000800 */
.L_x_3243:
[----:B------:R-:W-:Y:S01]  /*4140*/  UIADD3 UR39, UR21, 0x1, URZ ;  /* 0x0000000115277890 */ /* 0x000fe2000fffe03f */
[----:B------:R-:W-:Y:S01]  /*4150*/  IMAD.U32 R0, RZ, RZ, UR49 ;  /* 0x00000031ff007e24 */ /* 0x000fe2000f8e00ff */
[----:B------:R-:W-:Y:S02]  /*4160*/  UIADD3 UR49, UR49, -0x1, URZ ;  /* 0xffffffff31317890 */ /* 0x000fe4000fffe03f */
[----:B------:R-:W-:Y:S02]  /*4170*/  UISETP.NE.AND UP0, UPT, UR39, 0x2, UPT ;  /* 0x000000022700788c */ /* 0x000fe4000bf05270 */
[----:B------:R-:W-:Y:S02]  /*4180*/  ISETP.GT.AND P2, PT, R0, RZ, PT ;  /* 0x000000ff0000720c */ /* 0x000fe40003f44270 */
[----:B------:R-:W-:Y:S02]  /*4190*/  USEL UR6, URZ, 0x1, UP0 ;  /* 0x000000013f067887 */ /* 0x000fe40008000000 */
[----:B------:R-:W-:-:S02]  /*41a0*/  USEL UR39, UR39, URZ, UP0 ;  /* 0x0000003f27277287 */ /* 0x000fc40008000000 */
[----:B------:R-:W-:Y:S01]  /*41b0*/  ULOP3.LUT UR38, UR38, UR6, URZ, 0x3c, !UPT ;  /* 0x0000000626267292 */ /* 0x000fe2000f8e3c3f */
[----:B--23--:R-:W-:Y:S11]  /*41c0*/  @!P0 BRA `(.L_x_3235) ;  /* 0x0000000000048947 */ /* 0x00cff60003800000 */
[----:B------:R-:W-:Y:S01]  /*41d0*/  BPT.TRAP 0x1 ;  /* 0x000000040000795c */ /* 0x000fe20000300000 */
.L_x_3235:
[----:B------:R-:W-:Y:S01]  /*41e0*/  ULEA UR22, UR39, UR41, 0x3 ;  /* 0x0000002927167291 */ /* 0x000fe2000f8e183f */
[----:B-1----:R-:W-:-:S05]  /*41f0*/  IMAD.U32 R7, RZ, RZ, UR38 ;  /* 0x00000026ff077e24 */ /* 0x002fca000f8e00ff */
[----:B------:R-:W-:-:S04]  /*4200*/  SHF.L.U32 R7, R7, 0x1f, RZ ;  /* 0x0000001f07077819 */ /* 0x000fc800000006ff */
[----:B------:R1:W2:Y:S01]  /*4210*/  SYNCS.PHASECHK.TRANS64.TRYWAIT P3, [UR22+0x28c30], R7 ;  /* 0x028c3007ff0075a7 */ /* 0x0002a20008060156 */
[----:B------:R-:W-:Y:S05]  /*4220*/  @!P0 BRA `(.L_x_3236) ;  /* 0x0000000000048947 */ /* 0x000fea0003800000 */
[----:B------:R-:W-:Y:S01]  /*4230*/  BPT.TRAP 0x1 ;  /* 0x000000040000795c */ /* 0x000fe20000300000 */
.L_x_3236:
[----:B--2---:R-:W-:Y:S05]  /*4240*/  @P3 BRA `(.L_x_3237) ;  /* 0x0000000000083947 */ /* 0x004fea0003800000 */
[----:B------:R-:W2:Y:S02]  /*4250*/  SYNCS.PHASECHK.TRANS64.TRYWAIT P3, [UR22+0x28c30], R7 ;  /* 0x028c3007ff0075a7 */ /* 0x000ea40008060156 */
[----:B--2---:R-:W-:Y:S05]  /*4260*/  @!P3 BRA `(.L_x_3238) ;  /* 0x00000090000cb947 */ /* 0x004fea0003800000 */
.L_x_3237:
[----:B------:R-:W-:Y:S01]  /*4270*/  R2UR UR18, R3 ;  /* 0x00000000031272ca */ /* 0x000fe200000e0000 */
[----:B------:R-:W-:Y:S01]  /*4280*/  UIADD3 UR6, UR41, 0x20400, URZ ;  /* 0x0002040029067890 */ /* 0x000fe2000fffe03f */
[----:B0-----:R-:W-:Y:S01]  /*4290*/  WARPGROUP.ARRIVE ;  /* 0x00000000000079c5 */ /* 0x001fe20000000000 */
[----:B------:R-:W-:Y:S01]  /*42a0*/  UMOV UR19, 0x40000040 ;  /* 0x4000004000137882 */ /* 0x000fe20000000000 */
[----:B------:R-:W-:Y:S01]  /*42b0*/  UMOV UR17, 0x40000040 ;  /* 0x4000004000117882 */ /* 0x000fe20000000000 */
[----:B------:R-:W-:Y:S01]  /*42c0*/  USHF.R.U32.HI UR6, URZ, 0x4, UR6 ;  /* 0x000000043f067899 */ /* 0x000fe20008011606 */
[----:B------:R-:W-:Y:S01]  /*42d0*/  UMOV UR7, 0x40000040 ;  /* 0x4000004000077882 */ /* 0x000fe20000000000 */
[----:B------:R-:W-:Y:S02]  /*42e0*/  UMOV UR11, 0x40000040 ;  /* 0x40000040000b7882 */ /* 0x000fe40000000000 */
[----:B------:R-:W-:Y:S01]  /*42f0*/  ULOP3.LUT UR6, UR6, 0x3fff, URZ, 0xc0, !UPT ;  /* 0x00003fff06067892 */ /* 0x000fe2000f8ec03f */
[----:B------:R-:W-:-:S03]  /*4300*/  UMOV UR15, 0x40000040 ;  /* 0x40000040000f7882 */ /* 0x000fc60000000000 */
[----:B------:R-:W-:Y:S02]  /*4310*/  ULEA UR18, UR39, UR18, 0x9 ;  /* 0x0000001227127291 */ /* 0x000fe4000f8e483f */
[----:B------:R-:W-:Y:S02]  /*4320*/  ULOP3.LUT UR16, UR6, 0x10000, URZ, 0xfc, !UPT ;  /* 0x0001000006107892 */ /* 0x000fe4000f8efc3f */
[----:B------:R-:W-:Y:S02]  /*4330*/  UIADD3 UR6, UR18, 0x2, URZ ;  /* 0x0000000212067890 */ /* 0x000fe4000fffe03f */
[----:B------:R-:W-:Y:S02]  /*4340*/  UIADD3 UR10, UR18, 0x4, URZ ;  /* 0x00000004120a7890 */ /* 0x000fe4000fffe03f */
[----:B------:R-:W-:-:S03]  /*4350*/  UIADD3 UR14, UR18, 0x6, URZ ;  /* 0x00000006120e7890 */ /* 0x000fc6000fffe03f */
[----:B------:R-:W-:Y:S03]  /*4360*/  HGMMA.64x64x16.F32 R152, gdesc[UR16], RZ, !UPT, gsb0 ;  /* 0x00e00000109879f0 */ /* 0x000fe6000c0008ff */
[----:B------:R-:W-:Y:S02]  /*4370*/  WARPGROUP.DEPBAR.LE gsb0, 0x0 ;  /* 0x00008000000079c5 */ /* 0x000fe40000010000 */
[----:B------:R-:W-:-:S06]  /*4380*/  WARPGROUP.ARRIVE ;  /* 0x00000000000079c5 */ /* 0x000fcc0000000000 */
[----:B------:R-:W-:Y:S03]  /*4390*/  HGMMA.64x64x16.F32 R152, gdesc[UR4], R152, gsb0 ;  /* 0x00e00000049879f0 */ /* 0x000fe60008000898 */
[----:B------:R-:W-:Y:S02]  /*43a0*/  WARPGROUP.DEPBAR.LE gsb0, 0x0 ;  /* 0x00008000000079c5 */ /* 0x000fe40000010000 */
[----:B------:R-:W-:-:S06]  /*43b0*/  WARPGROUP.ARRIVE ;  /* 0x00000000000079c5 */ /* 0x000fcc0000000000 */
[----:B------:R-:W-:Y:S03]  /*43c0*/  HGMMA.64x64x16.F32 R152, gdesc[UR8], R152, gsb0 ;  /* 0x00e00000089879f0 */ /* 0x000fe60008000898 */
[----:B------:R-:W-:Y:S02]  /*43d0*/  WARPGROUP.DEPBAR.LE gsb0, 0x0 ;  /* 0x00008000000079c5 */ /* 0x000fe40000010000 */
[----:B------:R-:W-:-:S06]  /*43e0*/  WARPGROUP.ARRIVE ;  /* 0x00000000000079c5 */ /* 0x000fcc0000000000 */
[----:B------:R-:W-:Y:S03]  /*43f0*/  HGMMA.64x64x16.F32 R152, gdesc[UR12], R152, gsb0 ;  /* 0x00e000000c9879f0 */ /* 0x000fe60008000898 */
[----:B------:R-:W-:Y:S02]  /*4400*/  WARPGROUP.DEPBAR.LE gsb0, 0x0 ;  /* 0x00008000000079c5 */ /* 0x000fe40000010000 */
[----:B--2---:R-:W-:-:S04]  /*4410*/  FMNMX.FTZ R0, R152, R11, !PT ;  /* 0x0000000b98007209 */ /* 0x004fc80007810000 */
        /* <DEDUP_REMOVED lines=15> */
[----:B------:R-:W-:-:S03]  /*4510*/  FMNMX.FTZ R0, R154, R9, !PT ;  /* 0x000000099a007209 */ /* 0x000fc60007810000 */
[----:B------:R-:W0:Y:S02]  /*4520*/  SHFL.BFLY PT, R13, R8, 0x2, 0x1f ;  /* 0x0c401f00080d7f89 */ /* 0x000e2400000e0000 */
        /* <DEDUP_REMOVED lines=10> */
[----:B------:R-:W-:-:S03]  /*45d0*/  FMNMX.FTZ R4, R170, R13, !PT ;  /* 0x0000000daa047209 */ /* 0x000fc60007810000 */
[C---:B------:R-:W-:Y:S01]  /*45e0*/  FMUL.FTZ R12, R0.reuse, UR20 ;  /* 0x00000014000c7c20 */ /* 0x040fe20008410000 */
[----:B------:R-:W-:Y:S01]  /*45f0*/  FMNMX.FTZ R13, R171, R4, !PT ;  /* 0x00000004ab0d7209 */ /* 0x000fe20007810000 */
[----:B------:R-:W-:Y:S02]  /*4600*/  FADD.FTZ R11, -R0, R11 ;  /* 0x0000000b000b7221 */ /* 0x000fe40000010100 */
[--C-:B------:R-:W-:Y:S01]  /*4610*/  FFMA.FTZ R152, R152, UR20, -R12.reuse ;  /* 0x0000001498987c23 */ /* 0x100fe2000801080c */
[----:B------:R-:W-:Y:S01]  /*4620*/  FMNMX.FTZ R4, R174, R13, !PT ;  /* 0x0000000dae047209 */ /* 0x000fe20007810000 */
[----:B------:R-:W-:Y:S01]  /*4630*/  FMUL.FTZ R11, R11, UR20 ;  /* 0x000000140b0b7c20 */ /* 0x000fe20008410000 */
[--C-:B------:R-:W-:Y:S01]  /*4640*/  FFMA.FTZ R13, R153, UR20, -R12.reuse ;  /* 0x00000014990d7c23 */ /* 0x100fe2000801080c */
[--C-:B------:R-:W-:Y:S01]  /*4650*/  FFMA.FTZ R153, R165, UR20, -R12.reuse ;  /* 0x00000014a5997c23 */ /* 0x100fe2000801080c */
[----:B------:R-:W-:Y:S01]  /*4660*/  FMNMX.FTZ R15, R175, R4, !PT ;  /* 0x00000004af0f7209 */ /* 0x000fe20007810000 */
[--C-:B------:R-:W-:Y:S01]  /*4670*/  FFMA.FTZ R8, R156, UR20, -R12.reuse ;  /* 0x000000149c087c23 */ /* 0x100fe2000801080c */
        /* <DEDUP_REMOVED lines=13> */
[----:B------:R-:W-:Y:S01]  /*4750*/  FFMA.FTZ R181, R181, UR20, -R12 ;  /* 0x00000014b5b57c23 */ /* 0x000fe2000801080c */
[----:B------:R-:W-:Y:S01]  /*4760*/  FMNMX.FTZ R4, R183, R4, !PT ;  /* 0x00000004b7047209 */ /* 0x000fe20007810000 */
[----:B------:R-:W0:Y:S04]  /*4770*/  MUFU.EX2 R11, R11 ;  /* 0x0000000b000b7308 */ /* 0x000e280000000800 */
[----:B------:R-:W2:Y:S04]  /*4780*/  SHFL.BFLY PT, R157, R4, 0x2, 0x1f ;  /* 0x0c401f00049d7f89 */ /* 0x000ea800000e0000 */
[----:B------:R-:W3:Y:S08]  /*4790*/  MUFU.EX2 R152, R152 ;  /* 0x0000009800987308 */ /* 0x000ef00000000800 */
[----:B------:R-:W4:Y:S01]  /*47a0*/  MUFU.EX2 R13, R13 ;  /* 0x0000000d000d7308 */ /* 0x000f220000000800 */
[-C--:B0-----:R-:W-:Y:S01]  /*47b0*/  FMUL.FTZ R24, R24, R11.reuse ;  /* 0x0000000b18187220 */ /* 0x081fe20000410000 */
[-C--:B------:R-:W-:Y:S01]  /*47c0*/  FMUL.FTZ R25, R25, R11.reuse ;  /* 0x0000000b19197220 */ /* 0x080fe20000410000 */
[-C--:B------:R-:W-:Y:S01]  /*47d0*/  FMUL.FTZ R28, R28, R11.reuse ;  /* 0x0000000b1c1c7220 */ /* 0x080fe20000410000 */
[-C--:B------:R-:W-:Y:S01]  /*47e0*/  FMUL.FTZ R29, R29, R11.reuse ;  /* 0x0000000b1d1d7220 */ /* 0x080fe20000410000 */
[-C--:B------:R-:W-:Y:S01]  /*47f0*/  FMUL.FTZ R32, R32, R11.reuse ;  /* 0x0000000b20207220 */ /* 0x080fe20000410000 */
[-C--:B------:R-:W-:Y:S01]  /*4800*/  FMUL.FTZ R33, R33, R11.reuse ;  /* 0x0000000b21217220 */ /* 0x080fe20000410000 */
[-C--:B------:R-:W-:Y:S01]  /*4810*/  FMUL.FTZ R36, R36, R11.reuse ;  /* 0x0000000b24247220 */ /* 0x080fe20000410000 */
[----:B------:R-:W0:Y:S01]  /*4820*/  MUFU.EX2 R8, R8 ;  /* 0x0000000800087308 */ /* 0x000e220000000800 */
[----:B---3--:R-:W-:Y:S01]  /*4830*/  FFMA.FTZ R6, R11, R6, R152 ;  /* 0x000000060b067223 */ /* 0x008fe20000010098 */
[-C--:B------:R-:W-:Y:S01]  /*4840*/  FMUL.FTZ R37, R37, R11.reuse ;  /* 0x0000000b25257220 */ /* 0x080fe20000410000 */
[----:B------:R-:W-:Y:S01]  /*4850*/  FMUL.FTZ R40, R40, R11 ;  /* 0x0000000b28287220 */ /* 0x000fe20000410000 */
[----:B--2---:R-:W-:Y:S01]  /*4860*/  FMNMX.FTZ R20, R4, R157, !PT ;  /* 0x0000009d04147209 */ /* 0x004fe20007810000 */
[----:B------:R-:W-:Y:S01]  /*4870*/  FFMA.FTZ R157, R169, UR20, -R12 ;  /* 0x00000014a99d7c23 */ /* 0x000fe2000801080c */
[-C--:B------:R-:W-:Y:S01]  /*4880*/  FMUL.FTZ R41, R41, R11.reuse ;  /* 0x0000000b29297220 */ /* 0x080fe20000410000 */
[-C--:B------:R-:W-:Y:S01]  /*4890*/  FMUL.FTZ R44, R44, R11.reuse ;  /* 0x0000000b2c2c7220 */ /* 0x080fe20000410000 */
[----:B------:R-:W2:Y:S01]  /*48a0*/  MUFU.EX2 R15, R15 ;  /* 0x0000000f000f7308 */ /* 0x000ea20000000800 */
[----:B------:R-:W3:Y:S01]  /*48b0*/  SHFL.BFLY PT, R169, R20, 0x1, 0x1f ;  /* 0x0c201f0014a97f89 */ /* 0x000ee200000e0000 */
[-C--:B------:R-:W-:Y:S01]  /*48c0*/  FMUL.FTZ R45, R45, R11.reuse ;  /* 0x0000000b2d2d7220 */ /* 0x080fe20000410000 */
[-C--:B------:R-:W-:Y:S01]  /*48d0*/  FMUL.FTZ R48, R48, R11.reuse ;  /* 0x0000000b30307220 */ /* 0x080fe20000410000 */
[-C--:B------:R-:W-:Y:S01]  /*48e0*/  FMUL.FTZ R49, R49, R11.reuse ;  /* 0x0000000b31317220 */ /* 0x080fe20000410000 */
[-C--:B------:R-:W-:Y:S01]  /*48f0*/  FMUL.FTZ R52, R52, R11.reuse ;  /* 0x0000000b34347220 */ /* 0x080fe20000410000 */
[-C--:B------:R-:W-:Y:S01]  /*4900*/  FMUL.FTZ R53, R53, R11.reuse ;  /* 0x0000000b35357220 */ /* 0x080fe20000410000 */
[-C--:B------:R-:W-:Y:S01]  /*4910*/  FMUL.FTZ R56, R56, R11.reuse ;  /* 0x0000000b38387220 */ /* 0x080fe20000410000 */
[----:B------:R-:W-:Y:S01]  /*4920*/  MUFU.EX2 R156, R156 ;  /* 0x0000009c009c7308 */ /* 0x000fe20000000800 */
[-C--:B------:R-:W-:Y:S01]  /*4930*/  FMUL.FTZ R57, R57, R11.reuse ;  /* 0x0000000b39397220 */ /* 0x080fe20000410000 */
        /* <DEDUP_REMOVED lines=13> */
[----:B------:R-:W-:Y:S01]  /*4a10*/  FMUL.FTZ R84, R84, R11 ;  /* 0x0000000b54547220 */ /* 0x000fe20000410000 */
[----:B------:R-:W-:Y:S01]  /*4a20*/  MUFU.EX2 R10, R10 ;  /* 0x0000000a000a7308 */ /* 0x000fe20000000800 */
[----:B---3--:R-:W-:Y:S01]  /*4a30*/  FMNMX.FTZ R4, R20, R169, !PT ;  /* 0x000000a914047209 */ /* 0x008fe20007810000 */
[-C--:B------:R-:W-:Y:S01]  /*4a40*/  FMUL.FTZ R85, R85, R11.reuse ;  /* 0x0000000b55557220 */ /* 0x080fe20000410000 */
[-C--:B------:R-:W-:Y:S01]  /*4a50*/  FMUL.FTZ R88, R88, R11.reuse ;  /* 0x0000000b58587220 */ /* 0x080fe20000410000 */
[-C--:B------:R-:W-:Y:S01]  /*4a60*/  FMUL.FTZ R89, R89, R11.reuse ;  /* 0x0000000b59597220 */ /* 0x080fe20000410000 */
[-C--:B------:R-:W-:Y:S01]  /*4a70*/  FMUL.FTZ R92, R92, R11.reuse ;  /* 0x0000000b5c5c7220 */ /* 0x080fe20000410000 */
[C---:B------:R-:W-:Y:S01]  /*4a80*/  FMUL.FTZ R177, R4.reuse, UR20 ;  /* 0x0000001404b17c20 */ /* 0x040fe20008410000 */
[----:B------:R-:W-:Y:S01]  /*4a90*/  FADD.FTZ R12, -R4, R9 ;  /* 0x00000009040c7221 */ /* 0x000fe20000010100 */
[----:B------:R3:W-:Y:S01]  /*4aa0*/  MUFU.EX2 R20, R180 ;  /* 0x000000b400147308 */ /* 0x0007e20000000800 */
[----:B------:R-:W-:Y:S01]  /*4ab0*/  FMUL.FTZ R93, R93, R11 ;  /* 0x0000000b5d5d7220 */ /* 0x000fe20000410000 */
[----:B------:R-:W-:Y:S01]  /*4ac0*/  FFMA.FTZ R169, R154, UR20, -R177 ;  /* 0x000000149aa97c23 */ /* 0x000fe200080108b1 */
[----:B------:R-:W-:-:S02]  /*4ad0*/  IMAD.MOV R154, RZ, RZ, -R18 ;  /* 0x000000ffff9a7224 */ /* 0x000fc400078e0a12 */
[----:B------:R-:W-:Y:S01]  /*4ae0*/  FMUL.FTZ R12, R12, UR20 ;  /* 0x000000140c0c7c20 */ /* 0x000fe20008410000 */
[--C-:B------:R-:W-:Y:S01]  /*4af0*/  FFMA.FTZ R168, R155, UR20, -R177.reuse ;  /* 0x000000149ba87c23 */ /* 0x100fe200080108b1 */
[--C-:B------:R-:W-:Y:S01]  /*4b00*/  FFMA.FTZ R155, R158, UR20, -R177.reuse ;  /* 0x000000149e9b7c23 */ /* 0x100fe200080108b1 */
[--C-:B------:R-:W-:Y:S01]  /*4b10*/  FFMA.FTZ R190, R171, UR20, -R177.reuse ;  /* 0x00000014abbe7c23 */ /* 0x100fe200080108b1 */
[----:B------:R-:W-:Y:S01]  /*4b20*/  ISETP.NE.AND P3, PT, R17, R154, PT ;  /* 0x0000009a1100720c */ /* 0x000fe20003f65270 */
[----:B------:R-:W-:Y:S01]  /*4b30*/  MUFU.EX2 R169, R169 ;  /* 0x000000a900a97308 */ /* 0x000fe20000000800 */
[--C-:B------:R-:W-:Y:S01]  /*4b40*/  FFMA.FTZ R171, R174, UR20, -R177.reuse ;  /* 0x00000014aeab7c23 */ /* 0x100fe200080108b1 */
[--C-:B------:R-:W-:Y:S01]  /*4b50*/  FFMA.FTZ R172, R159, UR20, -R177.reuse ;  /* 0x000000149fac7c23 */ /* 0x100fe200080108b1 */
[--C-:B------:R-:W-:Y:S01]  /*4b60*/  FFMA.FTZ R174, R175, UR20, -R177.reuse ;  /* 0x00000014afae7c23 */ /* 0x100fe200080108b1 */
[----:B------:R-:W-:Y:S02]  /*4b70*/  IMAD.U32 R175, RZ, RZ, UR21 ;  /* 0x00000015ffaf7e24 */ /* 0x000fe4000f8e00ff */
[--C-:B------:R-:W-:Y:S01]  /*4b80*/  FFMA.FTZ R159, R162, UR20, -R177.reuse ;  /* 0x00000014a29f7c23 */ /* 0x100fe200080108b1 */
[--C-:B---3--:R-:W-:Y:S01]  /*4b90*/  FFMA.FTZ R180, R167, UR20, -R177.reuse ;  /* 0x00000014a7b47c23 */ /* 0x108fe200080108b1 */
[--C-:B------:R-:W-:Y:S01]  /*4ba0*/  FFMA.FTZ R167, R170, UR20, -R177.reuse ;  /* 0x00000014aaa77c23 */ /* 0x100fe200080108b1 */
[----:B------:R-:W3:Y:S01]  /*4bb0*/  MUFU.EX2 R12, R12 ;  /* 0x0000000c000c7308 */ /* 0x000ee20000000800 */
[----:B------:R-:W-:Y:S01]  /*4bc0*/  FFMA.FTZ R176, R163, UR20, -R177 ;  /* 0x00000014a3b07c23 */ /* 0x000fe200080108b1 */
[----:B------:R-:W-:-:S02]  /*4bd0*/  IMAD.U32 R170, RZ, RZ, UR22 ;  /* 0x00000016ffaa7e24 */ /* 0x000fc4000f8e00ff */
[--C-:B------:R-:W-:Y:S01]  /*4be0*/  FFMA.FTZ R163, R166, UR20, -R177.reuse ;  /* 0x00000014a6a37c23 */ /* 0x100fe200080108b1 */
[----:B------:R-:W-:Y:S02]  /*4bf0*/  @!P3 IMAD R158, R175, 0x40, R2 ;  /* 0x00000040af9eb824 */ /* 0x000fe400078e0202 */
[----:B----4-:R-:W-:Y:S01]  /*4c00*/  FADD.FTZ R175, R13, R6 ;  /* 0x000000060daf7221 */ /* 0x010fe20000010000 */
[----:B------:R-:W-:Y:S02]  /*4c10*/  @!P1 VIADD R154, R170, 0x28c40 ;  /* 0x00028c40aa9a9836 */ /* 0x000fe40000000000 */
[----:B------:R-:W-:Y:S01]  /*4c20*/  FFMA.FTZ R173, R178, UR20, -R177 ;  /* 0x00000014b2ad7c23 */ /* 0x000fe200080108b1 */
[----:B------:R-:W4:Y:S01]  /*4c30*/  MUFU.EX2 R168, R168 ;  /* 0x000000a800a87308 */ /* 0x000f220000000800 */
[----:B0-----:R-:W-:Y:S01]  /*4c40*/  FADD.FTZ R6, R8, R175 ;  /* 0x000000af08067221 */ /* 0x001fe20000010000 */
[----:B------:R-:W-:Y:S01]  /*4c50*/  @!P3 LEA R158, R158, UR41, 0x2 ;  /* 0x000000299e9ebc11 */ /* 0x000fe2000f8e10ff */
[--C-:B------:R-:W-:Y:S01]  /*4c60*/  FFMA.FTZ R178, R179, UR20, -R177.reuse ;  /* 0x00000014b3b27c23 */ /* 0x100fe200080108b1 */
[----:B------:R-:W-:Y:S01]  /*4c70*/  @!P1 PRMT R154, RZ, 0x654, R154 ;  /* 0x00000654ff9a9816 */ /* 0x000fe2000000009a */
[----:B--2---:R-:W-:Y:S01]  /*4c80*/  FADD.FTZ R175, R15, R6 ;  /* 0x000000060faf7221 */ /* 0x004fe20000010000 */
[--C-:B------:R-:W-:Y:S01]  /*4c90*/  FFMA.FTZ R182, R182, UR20, -R177.reuse ;  /* 0x00000014b6b67c23 */ /* 0x100fe200080108b1 */
[----:B------:R-:W-:Y:S01]  /*4ca0*/  FFMA.FTZ R177, R183, UR20, -R177 ;  /* 0x00000014b7b17c23 */ /* 0x000fe200080108b1 */
[----:B------:R-:W0:Y:S01]  /*4cb0*/  MUFU.EX2 R155, R155 ;  /* 0x0000009b009b7308 */ /* 0x000e220000000800 */
[----:B---3--:R-:W-:Y:S01]  /*4cc0*/  FFMA.FTZ R5, R12, R5, R169 ;  /* 0x000000050c057223 */ /* 0x008fe200000100a9 */
[----:B------:R2:W-:Y:S01]  /*4cd0*/  @!P1 SYNCS.ARRIVE.TRANS64.RED.A1T0 RZ, [R154+URZ], RZ ;  /* 0x000000ff9aff99a7 */ /* 0x0005e2000810043f */
[----:B------:R-:W-:Y:S01]  /*4ce0*/  @!P3 STS [R158+0x28800], R11 ;  /* 0x0288000b9e00b388 */ /* 0x000fe20000000800 */
[-C--:B------:R-:W-:Y:S01]  /*4cf0*/  FMUL.FTZ R96, R96, R11.reuse ;  /* 0x0000000b60607220 */ /* 0x080fe20000410000 */
[-C--:B------:R-:W-:Y:S01]  /*4d00*/  FMUL.FTZ R97, R97, R11.reuse ;  /* 0x0000000b61617220 */ /* 0x080fe20000410000 */
[-C--:B------:R-:W-:Y:S01]  /*4d10*/  FMUL.FTZ R100, R100, R11.reuse ;  /* 0x0000000b64647220 */ /* 0x080fe20000410000 */
[----:B------:R3:W-:Y:S01]  /*4d20*/  @!P3 STS [R158+0x28820], R12 ;  /* 0x0288200c9e00b388 */ /* 0x0007e20000000800 */
[----:B------:R-:W5:Y:S01]  /*4d30*/  MUFU.EX2 R172, R172 ;  /* 0x000000ac00ac7308 */ /* 0x000f620000000800 */
[----:B----4-:R-:W-:Y:S01]  /*4d40*/  FADD.FTZ R6, R168, R5 ;  /* 0x00000005a8067221 */ /* 0x010fe20000010000 */
[----:B--2---:R-:W-:Y:S01]  /*4d50*/  FADD.FTZ R154, R156, R175 ;  /* 0x000000af9c9a7221 */ /* 0x004fe20000010000 */
[-C--:B------:R-:W-:Y:S01]  /*4d60*/  FMUL.FTZ R101, R101, R11.reuse ;  /* 0x0000000b65657220 */ /* 0x080fe20000410000 */
[-C--:B------:R-:W-:Y:S01]  /*4d70*/  FMUL.FTZ R104, R104, R11.reuse ;  /* 0x0000000b68687220 */ /* 0x080fe20000410000 */
[-C--:B------:R-:W-:Y:S01]  /*4d80*/  FMUL.FTZ R105, R105, R11.reuse ;  /* 0x0000000b69697220 */ /* 0x080fe20000410000 */
[----:B------:R-:W-:Y:S01]  /*4d90*/  FADD.FTZ R175, R21, R154 ;  /* 0x0000009a15af7221 */ /* 0x000fe20000010000 */
[-C--:B------:R-:W-:Y:S01]  /*4da0*/  FMUL.FTZ R108, R108, R11.reuse ;  /* 0x0000000b6c6c7220 */ /* 0x080fe20000410000 */
[----:B------:R-:W2:Y:S01]  /*4db0*/  MUFU.EX2 R159, R159 ;  /* 0x0000009f009f7308 */ /* 0x000ea20000000800 */
[----:B0-----:R-:W-:Y:S01]  /*4dc0*/  FADD.FTZ R5, R155, R6 ;  /* 0x000000069b057221 */ /* 0x001fe20000010000 */
[----:B------:R-:W-:Y:S01]  /*4dd0*/  FADD.FTZ R154, R10, R175 ;  /* 0x000000af0a9a7221 */ /* 0x000fe20000010000 */
[-C--:B------:R-:W-:Y:S01]  /*4de0*/  FMUL.FTZ R109, R109, R11.reuse ;  /* 0x0000000b6d6d7220 */ /* 0x080fe20000410000 */
[-C--:B------:R-:W-:Y:S01]  /*4df0*/  FMUL.FTZ R112, R112, R11.reuse ;  /* 0x0000000b70707220 */ /* 0x080fe20000410000 */
[-C--:B------:R-:W-:Y:S01]  /*4e00*/  FMUL.FTZ R113, R113, R11.reuse ;  /* 0x0000000b71717220 */ /* 0x080fe20000410000 */
[-C--:B------:R-:W-:Y:S01]  /*4e10*/  FMUL.FTZ R116, R116, R11.reuse ;  /* 0x0000000b74747220 */ /* 0x080fe20000410000 */
[-C--:B------:R-:W-:Y:S01]  /*4e20*/  FMUL.FTZ R117, R117, R11.reuse ;  /* 0x0000000b75757220 */ /* 0x080fe20000410000 */
[----:B------:R-:W0:Y:S01]  /*4e30*/  MUFU.EX2 R176, R176 ;  /* 0x000000b000b07308 */ /* 0x000e220000000800 */
[----:B-----5:R-:W-:Y:S01]  /*4e40*/  FADD.FTZ R6, R172, R5 ;  /* 0x00000005ac067221 */ /* 0x020fe20000010000 */
[-C--:B------:R-:W-:Y:S01]  /*4e50*/  FMUL.FTZ R120, R120, R11.reuse ;  /* 0x0000000b78787220 */ /* 0x080fe20000410000 */
[-C--:B------:R-:W-:Y:S01]  /*4e60*/  FMUL.FTZ R121, R121, R11.reuse ;  /* 0x0000000b79797220 */ /* 0x080fe20000410000 */
[-C--:B------:R-:W-:Y:S01]  /*4e70*/  FMUL.FTZ R124, R124, R11.reuse ;  /* 0x0000000b7c7c7220 */ /* 0x080fe20000410000 */
[-C--:B------:R-:W-:Y:S01]  /*4e80*/  FMUL.FTZ R125, R125, R11.reuse ;  /* 0x0000000b7d7d7220 */ /* 0x080fe20000410000 */
[-C--:B------:R-:W-:Y:S01]  /*4e90*/  FMUL.FTZ R128, R128, R11.reuse ;  /* 0x0000000b80807220 */ /* 0x080fe20000410000 */
[-C--:B------:R-:W-:Y:S01]  /*4ea0*/  FMUL.FTZ R129, R129, R11.reuse ;  /* 0x0000000b81817220 */ /* 0x080fe20000410000 */
[----:B------:R-:W4:Y:S01]  /*4eb0*/  MUFU.EX2 R153, R153 ;  /* 0x0000009900997308 */ /* 0x000f220000000800 */
[----:B--2---:R-:W-:Y:S01]  /*4ec0*/  FADD.FTZ R5, R159, R6 ;  /* 0x000000069f057221 */ /* 0x004fe20000010000 */
[-C--:B------:R-:W-:Y:S01]  /*4ed0*/  FMUL.FTZ R132, R132, R11.reuse ;  /* 0x0000000b84847220 */ /* 0x080fe20000410000 */
[-C--:B------:R-:W-:Y:S01]  /*4ee0*/  FMUL.FTZ R133, R133, R11.reuse ;  /* 0x0000000b85857220 */ /* 0x080fe20000410000 */
[-C--:B------:R-:W-:Y:S01]  /*4ef0*/  FMUL.FTZ R136, R136, R11.reuse ;  /* 0x0000000b88887220 */ /* 0x080fe20000410000 */
[-C--:B------:R-:W-:Y:S01]  /*4f00*/  FMUL.FTZ R137, R137, R11.reuse ;  /* 0x0000000b89897220 */ /* 0x080fe20000410000 */
[-C--:B------:R-:W-:Y:S01]  /*4f10*/  FMUL.FTZ R140, R140, R11.reuse ;  /* 0x0000000b8c8c7220 */ /* 0x080fe20000410000 */
[-C--:B------:R-:W-:Y:S01]  /*4f20*/  FMUL.FTZ R141, R141, R11.reuse ;  /* 0x0000000b8d8d7220 */ /* 0x080fe20000410000 */
[----:B------:R-:W2:Y:S01]  /*4f30*/  MUFU.EX2 R163, R163 ;  /* 0x000000a300a37308 */ /* 0x000ea20000000800 */
[----:B0-----:R-:W-:Y:S01]  /*4f40*/  FADD.FTZ R6, R176, R5 ;  /* 0x00000005b0067221 */ /* 0x001fe20000010000 */
[-C--:B------:R-:W-:Y:S01]  /*4f50*/  FMUL.FTZ R144, R144, R11.reuse ;  /* 0x0000000b90907220 */ /* 0x080fe20000410000 */
[-C--:B------:R-:W-:Y:S01]  /*4f60*/  FMUL.FTZ R145, R145, R11.reuse ;  /* 0x0000000b91917220 */ /* 0x080fe20000410000 */
[-C--:B------:R-:W-:Y:S01]  /*4f70*/  FMUL.FTZ R148, R148, R11.reuse ;  /* 0x0000000b94947220 */ /* 0x080fe20000410000 */
[----:B------:R-:W-:Y:S01]  /*4f80*/  FMUL.FTZ R149, R149, R11 ;  /* 0x0000000b95957220 */ /* 0x000fe20000410000 */
[----:B------:R-:W-:Y:S01]  /*4f90*/  F2FP.F16.F32.PACK_AB R152, R13, R152 ;  /* 0x000000980d98723e */ /* 0x000fe200000000ff */
[----:B------:R-:W-:Y:S01]  /*4fa0*/  FMUL.FTZ R26, R26, R12 ;  /* 0x0000000c1a1a7220 */ /* 0x000fe20000410000 */
[----:B------:R-:W0:Y:S01]  /*4fb0*/  MUFU.EX2 R160, R160 ;  /* 0x000000a000a07308 */ /* 0x000e220000000800 */
[C---:B----4-:R-:W-:Y:S01]  /*4fc0*/  FADD.FTZ R175, R153.reuse, R154 ;  /* 0x0000009a99af7221 */ /* 0x050fe20000010000 */
[----:B---3--:R-:W-:Y:S01]  /*4fd0*/  F2FP.F16.F32.PACK_AB R158, R153, R10 ;  /* 0x0000000a999e723e */ /* 0x008fe200000000ff */
[-C--:B------:R-:W-:Y:S01]  /*4fe0*/  FMUL.FTZ R27, R27, R12.reuse ;  /* 0x0000000c1b1b7220 */ /* 0x080fe20000410000 */
[----:B------:R-:W-:Y:S01]  /*4ff0*/  F2FP.F16.F32.PACK_AB R153, R168, R169 ;  /* 0x000000a9a899723e */ /* 0x000fe200000000ff */
[-C--:B------:R-:W-:Y:S01]  /*5000*/  FMUL.FTZ R30, R30, R12.reuse ;  /* 0x0000000c1e1e7220 */ /* 0x080fe20000410000 */
[----:B------:R-:W-:Y:S01]  /*5010*/  F2FP.F16.F32.PACK_AB R155, R172, R155 ;  /* 0x0000009bac9b723e */ /* 0x000fe200000000ff */
[----:B------:R-:W-:Y:S01]  /*5020*/  FMUL.FTZ R31, R31, R12 ;  /* 0x0000000c1f1f7220 */ /* 0x000fe20000410000 */
[----:B------:R-:W3:Y:S01]  /*5030*/  MUFU.EX2 R180, R180 ;  /* 0x000000b400b47308 */ /* 0x000ee20000000800 */
[----:B--2---:R-:W-:Y:S01]  /*5040*/  FADD.FTZ R5, R163, R6 ;  /* 0x00000006a3057221 */ /* 0x004fe20000010000 */
[----:B------:R-:W-:Y:S01]  /*5050*/  F2FP.F16.F32.PACK_AB R156, R21, R156 ;  /* 0x0000009c159c723e */ /* 0x000fe200000000ff */
        /* <DEDUP_REMOVED lines=10> */
[-C--:B------:R-:W-:Y:S01]  /*5100*/  FMUL.FTZ R50, R50, R12.reuse ;  /* 0x0000000c32327220 */ /* 0x080fe20000410000 */
[-C--:B------:R-:W-:Y:S01]  /*5110*/  FMUL.FTZ R51, R51, R12.reuse ;  /* 0x0000000c33337220 */ /* 0x080fe20000410000 */
[-C--:B------:R-:W-:Y:S01]  /*5120*/  FMUL.FTZ R54, R54, R12.reuse ;  /* 0x0000000c36367220 */ /* 0x080fe20000410000 */
[----:B------:R-:W0:Y:S01]  /*5130*/  MUFU.EX2 R167, R167 ;  /* 0x000000a700a77308 */ /* 0x000e220000000800 */
[----:B---3--:R-:W-:Y:S01]  /*5140*/  FADD.FTZ R6, R180, R5 ;  /* 0x00000005b4067221 */ /* 0x008fe20000010000 */
[-C--:B------:R-:W-:Y:S01]  /*5150*/  FMUL.FTZ R55, R55, R12.reuse ;  /* 0x0000000c37377220 */ /* 0x080fe20000410000 */
[-C--:B------:R-:W-:Y:S01]  /*5160*/  FMUL.FTZ R58, R58, R12.reuse ;  /* 0x0000000c3a3a7220 */ /* 0x080fe20000410000 */
[-C--:B------:R-:W-:Y:S01]  /*5170*/  FMUL.FTZ R59, R59, R12.reuse ;  /* 0x0000000c3b3b7220 */ /* 0x080fe20000410000 */
[-C--:B------:R-:W-:Y:S01]  /*5180*/  FMUL.FTZ R62, R62, R12.reuse ;  /* 0x0000000c3e3e7220 */ /* 0x080fe20000410000 */
[-C--:B------:R-:W-:Y:S01]  /*5190*/  FMUL.FTZ R63, R63, R12.reuse ;  /* 0x0000000c3f3f7220 */ /* 0x080fe20000410000 */
[----:B------:R-:W-:Y:S01]  /*51a0*/  FMUL.FTZ R66, R66, R12 ;  /* 0x0000000c42427220 */ /* 0x000fe20000410000 */
[----:B------:R-:W3:Y:S01]  /*51b0*/  MUFU.EX2 R14, R14 ;  /* 0x0000000e000e7308 */ /* 0x000ee20000000800 */
[C---:B--2---:R-:W-:Y:S01]  /*51c0*/  FADD.FTZ R175, R157.reuse, R154 ;  /* 0x0000009a9daf7221 */ /* 0x044fe20000010000 */
[----:B------:R-:W-:Y:S01]  /*51d0*/  F2FP.F16.F32.PACK_AB R160, R157, R160 ;  /* 0x000000a09da0723e */ /* 0x000fe200000000ff */
[-C--:B------:R-:W-:Y:S01]  /*51e0*/  FMUL.FTZ R67, R67, R12.reuse ;  /* 0x0000000c43437220 */ /* 0x080fe20000410000 */
[----:B------:R-:W-:Y:S01]  /*51f0*/  F2FP.F16.F32.PACK_AB R157, R176, R159 ;  /* 0x0000009fb09d723e */ /* 0x000fe200000000ff */
[-C--:B------:R-:W-:Y:S01]  /*5200*/  FMUL.FTZ R70, R70, R12.reuse ;  /* 0x0000000c46467220 */ /* 0x080fe20000410000 */
[----:B------:R-:W-:Y:S01]  /*5210*/  F2FP.F16.F32.PACK_AB R159, R180, R163 ;  /* 0x000000a3b49f723e */ /* 0x000fe200000000ff */
        /* <DEDUP_REMOVED lines=16> */
[-C--:B------:R-:W-:Y:S01]  /*5320*/  FMUL.FTZ R95, R95, R12.reuse ;  /* 0x0000000c5f5f7220 */ /* 0x080fe20000410000 */
[----:B------:R-:W3:Y:S01]  /*5330*/  MUFU.EX2 R171, R171 ;  /* 0x000000ab00ab7308 */ /* 0x000ee20000000800 */
[----:B--2---:R-:W-:Y:S01]  /*5340*/  FADD.FTZ R6, R190, R5 ;  /* 0x00000005be067221 */ /* 0x004fe20000010000 */
[-C--:B------:R-:W-:Y:S01]  /*5350*/  FMUL.FTZ R98, R98, R12.reuse ;  /* 0x0000000c62627220 */ /* 0x080fe20000410000 */
[-C--:B------:R-:W-:Y:S01]  /*5360*/  FMUL.FTZ R99, R99, R12.reuse ;  /* 0x0000000c63637220 */ /* 0x080fe20000410000 */
[-C--:B------:R-:W-:Y:S01]  /*5370*/  FMUL.FTZ R102, R102, R12.reuse ;  /* 0x0000000c66667220 */ /* 0x080fe20000410000 */
[-C--:B------:R-:W-:Y:S01]  /*5380*/  FMUL.FTZ R103, R103, R12.reuse ;  /* 0x0000000c67677220 */ /* 0x080fe20000410000 */
[-C--:B------:R-:W-:Y:S01]  /*5390*/  FMUL.FTZ R106, R106, R12.reuse ;  /* 0x0000000c6a6a7220 */ /* 0x080fe20000410000 */
[----:B------:R-:W-:Y:S01]  /*53a0*/  FMUL.FTZ R107, R107, R12 ;  /* 0x0000000c6b6b7220 */ /* 0x000fe20000410000 */
[----:B------:R-:W2:Y:S01]  /*53b0*/  MUFU.EX2 R164, R164 ;  /* 0x000000a400a47308 */ /* 0x000ea20000000800 */
[----:B0-----:R-:W-:Y:S01]  /*53c0*/  FADD.FTZ R11, R161, R154 ;  /* 0x0000009aa10b7221 */ /* 0x001fe20000010000 */
[----:B------:R-:W-:Y:S01]  /*53d0*/  F2FP.F16.F32.PACK_AB R154, R15, R8 ;  /* 0x000000080f9a723e */ /* 0x000fe200000000ff */
[----:B------:R-:W-:Y:S01]  /*53e0*/  BAR.SYNC.DEFER_BLOCKING 0xf, 0x100 ;  /* 0x03c4000000007b1d */ /* 0x000fe20000010000 */
[----:B------:R-:W-:Y:S01]  /*53f0*/  F2FP.F16.F32.PACK_AB R162, R161, R14 ;  /* 0x0000000ea1a2723e */ /* 0x000fe200000000ff */
[-C--:B------:R-:W-:Y:S01]  /*5400*/  FMUL.FTZ R110, R110, R12.reuse ;  /* 0x0000000c6e6e7220 */ /* 0x080fe20000410000 */
[----:B------:R-:W-:Y:S01]  /*5410*/  F2FP.F16.F32.PACK_AB R161, R190, R167 ;  /* 0x000000a7bea1723e */ /* 0x000fe200000000ff */
        /* <DEDUP_REMOVED lines=19> */
[C---:B0-----:R-:W-:Y:S01]  /*5550*/  FADD.FTZ R6, R174.reuse, R5 ;  /* 0x00000005ae067221 */ /* 0x041fe20000010000 */
[----:B------:R-:W-:Y:S01]  /*5560*/  F2FP.F16.F32.PACK_AB R163, R174, R171 ;  /* 0x000000abaea3723e */ /* 0x000fe200000000ff */
[----:B------:R0:W-:Y:S01]  /*5570*/  STSM.16.M88.4 [R22+0x26800], R152 ;  /* 0x0268009816007844 */ /* 0x0001e20000000200 */
[-C--:B------:R-:W-:Y:S01]  /*5580*/  FMUL.FTZ R139, R139, R12.reuse ;  /* 0x0000000c8b8b7220 */ /* 0x080fe20000410000 */
[-C--:B------:R-:W-:Y:S01]  /*5590*/  FMUL.FTZ R142, R142, R12.reuse ;  /* 0x0000000c8e8e7220 */ /* 0x080fe20000410000 */
[----:B------:R-:W-:Y:S01]  /*55a0*/  FMUL.FTZ R143, R143, R12 ;  /* 0x0000000c8f8f7220 */ /* 0x000fe20000410000 */
[----:B------:R0:W-:Y:S01]  /*55b0*/  STSM.16.M88.4 [R184], R156 ;  /* 0x0000009cb8007844 */ /* 0x0001e20000000200 */
[----:B------:R-:W4:Y:S01]  /*55c0*/  MUFU.EX2 R9, R181 ;  /* 0x000000b500097308 */ /* 0x000f220000000800 */
[C---:B---3--:R-:W-:Y:S01]  /*55d0*/  FADD.FTZ R11, R165.reuse, R8 ;  /* 0x00000008a50b7221 */ /* 0x048fe20000010000 */
[----:B------:R-:W-:Y:S01]  /*55e0*/  F2FP.F16.F32.PACK_AB R164, R165, R164 ;  /* 0x000000a4a5a4723e */ /* 0x000fe200000000ff */
[----:B------:R0:W-:Y:S01]  /*55f0*/  STSM.16.M88.4 [R19], R160 ;  /* 0x000000a013007844 */ /* 0x0001e20000000200 */
[-C--:B------:R-:W-:Y:S01]  /*5600*/  FMUL.FTZ R146, R146, R12.reuse ;  /* 0x0000000c92927220 */ /* 0x080fe20000410000 */
[----:B------:R-:W-:Y:S01]  /*5610*/  FADD.FTZ R8, R20, R11 ;  /* 0x0000000b14087221 */ /* 0x000fe20000010000 */
[-C--:B------:R-:W-:Y:S01]  /*5620*/  FMUL.FTZ R147, R147, R12.reuse ;  /* 0x0000000c93937220 */ /* 0x080fe20000410000 */
[-C--:B------:R-:W-:Y:S01]  /*5630*/  FMUL.FTZ R150, R150, R12.reuse ;  /* 0x0000000c96967220 */ /* 0x080fe20000410000 */
[----:B------:R-:W3:Y:S01]  /*5640*/  MUFU.EX2 R178, R178 ;  /* 0x000000b200b27308 */ /* 0x000ee20000000800 */
[----:B--2---:R-:W-:Y:S01]  /*5650*/  FADD.FTZ R5, R173, R6 ;  /* 0x00000006ad057221 */ /* 0x004fe20000010000 */
[----:B------:R-:W-:-:S06]  /*5660*/  FMUL.FTZ R151, R151, R12 ;  /* 0x0000000c97977220 */ /* 0x000fcc0000410000 */
[----:B------:R-:W2:Y:S01]  /*5670*/  MUFU.EX2 R182, R182 ;  /* 0x000000b600b67308 */ /* 0x000ea20000000800 */
[C---:B----4-:R-:W-:Y:S01]  /*5680*/  F2FP.F16.F32.PACK_AB R166, R9.reuse, R20 ;  /* 0x0000001409a6723e */ /* 0x050fe200000000ff */
[----:B------:R-:W-:-:S06]  /*5690*/  FADD.FTZ R6, R9, R8 ;  /* 0x0000000809067221 */ /* 0x000fcc0000010000 */
[----:B------:R-:W4:Y:S01]  /*56a0*/  MUFU.EX2 R177, R177 ;  /* 0x000000b100b17308 */ /* 0x000f220000000800 */
[C---:B---3--:R-:W-:Y:S01]  /*56b0*/  FADD.FTZ R5, R178.reuse, R5 ;  /* 0x00000005b2057221 */ /* 0x048fe20000010000 */
[----:B------:R-:W-:-:S03]  /*56c0*/  F2FP.F16.F32.PACK_AB R165, R178, R173 ;  /* 0x000000adb2a5723e */ /* 0x000fc600000000ff */
[----:B--2---:R-:W-:Y:S01]  /*56d0*/  FADD.FTZ R8, R182, R5 ;  /* 0x00000005b6087221 */ /* 0x004fe20000010000 */
[----:B----4-:R-:W-:-:S03]  /*56e0*/  F2FP.F16.F32.PACK_AB R167, R177, R182 ;  /* 0x000000b6b1a7723e */ /* 0x010fc600000000ff */
[----:B------:R-:W-:Y:S02]  /*56f0*/  FADD.FTZ R5, R177, R8 ;  /* 0x00000008b1057221 */ /* 0x000fe40000010000 */
[----:B------:R0:W-:Y:S01]  /*5700*/  STSM.16.M88.4 [R23], R164 ;  /* 0x000000a417007844 */ /* 0x0001e20000000200 */
[----:B------:R-:W-:Y:S05]  /*5710*/  @!P0 BRA `(.L_x_3239) ;  /* 0x0000000000048947 */ /* 0x000fea0003800000 */
[----:B------:R-:W-:Y:S01]  /*5720*/  BPT.TRAP 0x1 ;  /* 0x000000040000795c */ /* 0x000fe20000300000 */
.L_x_3239:
[----:B------:R2:W3:Y:S01]  /*5730*/  SYNCS.PHASECHK.TRANS64.TRYWAIT P3, [UR22+0x28c50], R7 ;  /* 0x028c5007ff0075a7 */ /* 0x0004e20008060156 */
[----:B------:R-:W-:Y:S05]  /*5740*/  @!P0 BRA `(.L_x_3240) ;  /* 0x0000000000048947 */ /* 0x000fea0003800000 */
[----:B------:R-:W-:Y:S01]  /*5750*/  BPT.TRAP 0x1 ;  /* 0x000000040000795c */ /* 0x000fe20000300000 */
.L_x_3240:
[----:B---3--:R-:W-:Y:S05]  /*5760*/  @P3 BRA `(.L_x_3241) ;  /* 0x0000000000083947 */ /* 0x008fea0003800000 */
[----:B------:R-:W3:Y:S02]  /*5770*/  SYNCS.PHASECHK.TRANS64.TRYWAIT P3, [UR22+0x28c50], R7 ;  /* 0x028c5007ff0075a7 */ /* 0x000ee40008060156 */
[----:B---3--:R-:W-:Y:S05]  /*5780*/  @!P3 BRA `(.L_x_3242) ;  /* 0x0000007800dcb947 */ /* 0x008fea0003800000 */
.L_x_3241:
[----:B------:R-:W-:Y:S01]  /*5790*/  ULEA UR10, UR39, UR51, 0xc ;  /* 0x00000033270a7291 */ /* 0x000fe2000f8e603f */
[----:B------:R-:W-:Y:S01]  /*57a0*/  WARPGROUP.ARRIVE ;  /* 0x00000000000079c5 */ /* 0x000fe20000000000 */
[----:B------:R-:W-:Y:S01]  /*57b0*/  UMOV UR7, 0x40000040 ;  /* 0x4000004000077882 */ /* 0x000fe20000000000 */
[----:B---3--:R-:W-:Y:S01]  /*57c0*/  @!P1 VIADD R170, R170, 0x28c60 ;  /* 0x00028c60aaaa9836 */ /* 0x008fe20000000000 */
[----:B------:R-:W-:Y:S01]  /*57d0*/  UMOV UR21, UR39 ;  /* 0x0000002700157c82 */ /* 0x000fe20008000000 */
[----:B------:R-:W-:Y:S02]  /*57e0*/  IMAD.MOV.U32 R9, RZ, RZ, R4 ;  /* 0x000000ffff097224 */ /* 0x000fe400078e0004 */
[----:B------:R-:W-:Y:S01]  /*57f0*/  UMOV UR6, UR10 ;  /* 0x0000000a00067c82 */ /* 0x000fe20008000000 */
[----:B------:R-:W-:Y:S01]  /*5800*/  @!P1 PRMT R170, RZ, 0x654, R170 ;  /* 0x00000654ffaa9816 */ /* 0x000fe200000000aa */
[----:B------:R-:W-:Y:S01]  /*5810*/  HGMMA.64x256x16.F32 R24, R152, gdesc[UR4].tnspB, R24, gsb0 ;  /* 0x43e0000498187df0 */ /* 0x000fe20008000818 */
[----:B------:R-:W-:Y:S01]  /*5820*/  UIADD3 UR6, UR10, 0x80, URZ ;  /* 0x000000800a067890 */ /* 0x000fe2000fffe03f */
[----:B------:R-:W-:Y:S01]  /*5830*/  IMAD.MOV.U32 R11, RZ, RZ, R0 ;  /* 0x000000ffff0b7224 */ /* 0x000fe200078e0000 */
[----:B------:R-:W-:Y:S01]  /*5840*/  UMOV UR7, 0x40000040 ;  /* 0x4000004000077882 */ /* 0x000fe20000000000 */
[----:B------:R-:W-:-:S02]  /*5850*/  WARPGROUP.DEPBAR.LE gsb0, 0x0 ;  /* 0x00008000000079c5 */ /* 0x000fc40000010000 */
[----:B------:R-:W-:-:S15]  /*5860*/  WARPGROUP.ARRIVE ;  /* 0x00000000000079c5 */ /* 0x000fde0000000000 */
[----:B------:R-:W-:-:S07]  /*5870*/  NOP ;  /* 0x0000000000007918 */ /* 0x000fce0000000000 */
        /* <DEDUP_REMOVED lines=19> */
[----:B---3--:R-:W3:Y:S02]  /*59b0*/  FENCE.VIEW.ASYNC.S ;  /* 0x00000000000073c6 */ /* 0x008ee40000000000 */
[----:B---3--:R-:W-:Y:S01]  /*59c0*/  NOP ;  /* 0x0000000000007918 */ /* 0x008fe20000000000 */
[----:B------:R-:W-:Y:S06]  /*59d0*/  BAR.ARV 0xe, 0x100 ;  /* 0x0384000000007b1d */ /* 0x000fec0000002000 */
[----:B------:R3:W-:Y:S01]  /*59e0*/  @!P1 SYNCS.ARRIVE.TRANS64.RED.A1T0 RZ, [R170+URZ], RZ ;  /* 0x000000ffaaff99a7 */ /* 0x0007e2000810043f */
[----:B------:R-:W-:Y:S05]  /*59f0*/  @P2 BRA `(.L_x_3243) ;  /* 0xffffffe400d02947 */ /* 0x000fea000383ffff */
.L_x_3234:
[----:B------:R-:W4:Y:S01]  /*5a00*/  SHFL.BFLY PT, R3, R6, 0x2, 0x1f ;  /* 0x0c401f0006037f89 */ /* 0x000f2200000e0000 */
[----:B------:R-:W-:Y:S01]  /*5a10*/  IMAD.MOV R14, RZ, RZ, -R18 ;  /* 0x000000ffff0e7224 */ /* 0x000fe200078e0a12 */
[----:B------:R-:W-:Y:S01]  /*5a20*/  UIADD3 UR36, UR36, 0x1, URZ ;  /* 0x0000000124247890 */ /* 0x000fe2000fffe03f */
[----:B------:R-:W-:Y:S01]  /*5a30*/  IMAD.U32 R9, RZ, RZ, UR20 ;  /* 0x00000014ff097e24 */ /* 0x000fe2000f8e00ff */
[----:B------:R-:W5:Y:S01]  /*5a40*/  SHFL.BFLY PT, R10, R5, 0x2, 0x1f ;  /* 0x0c401f00050a7f89 */ /* 0x000f6200000e0000 */
[----:B------:R-:W-:Y:S01]  /*5a50*/  IMAD.MOV.U32 R20, RZ, RZ, -0x800000 ;  /* 0xff800000ff147424 */ /* 0x000fe200078e00ff */
[----:B------:R-:W-:Y:S08]  /*5a60*/  BAR.ARV 0x8, 0x100 ;  /* 0x0204000000007b1d */ /* 0x000ff00000002000 */
[----:B------:R-:W-:Y:S01]  /*5a70*/  BAR.SYNC.DEFER_BLOCKING 0xf, 0x100 ;  /* 0x03c4000000007b1d */ /* 0x000fe20000010000 */
[----:B------:R-:W-:Y:S01]  /*5a80*/  ISETP.NE.AND P2, PT, R17, R14, PT ;  /* 0x0000000e1100720c */ /* 0x000fe20003f45270 */
[----:B------:R-:W-:-:S02]  /*5a90*/  IMAD.U32 R14, RZ, RZ, UR20 ;  /* 0x00000014ff0e7e24 */ /* 0x000fc4000f8e00ff */
[----:B----4-:R-:W-:Y:S01]  /*5aa0*/  FADD.FTZ R3, R3, R6 ;  /* 0x0000000603037221 */ /* 0x010fe20000010000 */
[----:B-----5:R-:W-:-:S04]  /*5ab0*/  FADD.FTZ R10, R10, R5 ;  /* 0x000000050a0a7221 */ /* 0x020fc80000010000 */
[----:B------:R-:W4:Y:S01]  /*5ac0*/  SHFL.BFLY PT, R8, R3, 0x1, 0x1f ;  /* 0x0c201f0003087f89 */ /* 0x000f2200000e0000 */
[----:B------:R-:W-:-:S03]  /*5ad0*/  IMAD.MOV.U32 R5, RZ, RZ, RZ ;  /* 0x000000ffff057224 */ /* 0x000fc600078e00ff */
[----:B-12---:R-:W1:Y:S01]  /*5ae0*/  SHFL.BFLY PT, R7, R10, 0x1, 0x1f ;  /* 0x0c201f000a077f89 */ /* 0x006e6200000e0000 */
[----:B----4-:R-:W-:Y:S01]  /*5af0*/  FADD.FTZ R12, R3, R8 ;  /* 0x00000008030c7221 */ /* 0x010fe20000010000 */
[----:B------:R-:W-:Y:S02]  /*5b00*/  IMAD.MOV.U32 R8, RZ, RZ, RZ ;  /* 0x000000ffff087224 */ /* 0x000fe400078e00ff */
[----:B------:R-:W-:Y:S02]  /*5b10*/  IMAD.U32 R3, RZ, RZ, UR39 ;  /* 0x00000027ff037e24 */ /* 0x000fe4000f8e00ff */
[----:B-1----:R-:W-:Y:S01]  /*5b20*/  FADD.FTZ R13, R10, R7 ;  /* 0x000000070a0d7221 */ /* 0x002fe20000010000 */
[----:B------:R-:W-:Y:S01]  /*5b30*/  FSETP.NE.FTZ.AND P0, PT, R12, RZ, PT ;  /* 0x000000ff0c00720b */ /* 0x000fe20003f15000 */
[----:B------:R-:W-:Y:S01]  /*5b40*/  UIADD3 UR39, UR39, 0x1, URZ ;  /* 0x0000000127277890 */ /* 0x000fe2000fffe03f */
[----:B------:R-:W-:Y:S02]  /*5b50*/  @!P2 IMAD R3, R3, 0x40, R2 ;  /* 0x000000400303a824 */ /* 0x000fe400078e0202 */
[----:B------:R-:W-:Y:S01]  /*5b60*/  FSETP.NE.FTZ.AND P1, PT, R13, RZ, PT ;  /* 0x000000ff0d00720b */ /* 0x000fe20003f35000 */
[----:B------:R-:W-:-:S02]  /*5b70*/  UISETP.NE.AND UP0, UPT, UR39, 0x2, UPT ;  /* 0x000000022700788c */ /* 0x000fc4000bf05270 */
[----:B------:R-:W-:Y:S01]  /*5b80*/  @!P2 LEA R11, R3, UR41, 0x2 ;  /* 0x00000029030bac11 */ /* 0x000fe2000f8e10ff */
[----:B------:R-:W-:Y:S01]  /*5b90*/  IMAD.MOV.U32 R3, RZ, RZ, -0x800000 ;  /* 0xff800000ff037424 */ /* 0x000fe200078e00ff */
[----:B------:R-:W-:Y:S02]  /*5ba0*/  USEL UR4, URZ, 0x1, UP0 ;  /* 0x000000013f047887 */ /* 0x000fe40008000000 */
[----:B------:R-:W-:Y:S02]  /*5bb0*/  USEL UR39, UR39, URZ, UP0 ;  /* 0x0000003f27277287 */ /* 0x000fe40008000000 */
[----:B------:R-:W1:Y:S01]  /*5bc0*/  @P0 MUFU.RCP R8, R12 ;  /* 0x0000000c00080308 */ /* 0x000e620000001000 */
[----:B------:R-:W-:Y:S01]  /*5bd0*/  @P0 FMUL.FTZ R9, R9, 0.69314718246459960938 ;  /* 0x3f31721809090820 */ /* 0x000fe20000410000 */
[----:B------:R-:W-:Y:S02]  /*5be0*/  ULOP3.LUT UR38, UR38, UR4, URZ, 0x3c, !UPT ;  /* 0x0000000426267292 */ /* 0x000fe4000f8e3c3f */
[----:B------:R-:W-:-:S04]  /*5bf0*/  @P1 FMUL.FTZ R14, R14, 0.69314718246459960938 ;  /* 0x3f3172180e0e1820 */ /* 0x000fc80000410000 */
[----:B------:R-:W-:Y:S08]  /*5c00*/  @P1 MUFU.RCP R5, R13 ;  /* 0x0000000d00051308 */ /* 0x000ff00000001000 */
[----:B------:R-:W2:Y:S01]  /*5c10*/  @P0 MUFU.LG2 R10, R12 ;  /* 0x0000000c000a0308 */ /* 0x000ea20000000c00 */
        /* <DEDUP_REMOVED lines=64> */
[----:B------:R0:W-:Y:S01]  /*6020*/  @!P2 STS [R11+0x28800], R8 ;  /* 0x028800080b00a388 */ /* 0x0001e20000000800 */
[----:B--2---:R-:W-:Y:S01]  /*6030*/  @P0 FMUL.FTZ R10, R10, 0.69314718246459960938 ;  /* 0x3f3172180a0a0820 */ /* 0x004fe20000410000 */
[-C--:B------:R-:W-:Y:S01]  /*6040*/  FMUL.FTZ R26, R26, R5.reuse ;  /* 0x000000051a1a7220 */ /* 0x080fe20000410000 */
[-C--:B------:R-:W-:Y:S01]  /*6050*/  FMUL.FTZ R27, R27, R5.reuse ;  /* 0x000000051b1b7220 */ /* 0x080fe20000410000 */
[----:B------:R1:W-:Y:S01]  /*6060*/  @!P2 STS [R11+0x28820], R5 ;  /* 0x028820050b00a388 */ /* 0x0003e20000000800 */
[-C--:B------:R-:W-:Y:S01]  /*6070*/  FMUL.FTZ R30, R30, R5.reuse ;  /* 0x000000051e1e7220 */ /* 0x080fe20000410000 */
[-C--:B------:R-:W-:Y:S01]  /*6080*/  FMUL.FTZ R31, R31, R5.reuse ;  /* 0x000000051f1f7220 */ /* 0x080fe20000410000 */
[-C--:B------:R-:W-:Y:S01]  /*6090*/  FMUL.FTZ R34, R34, R5.reuse ;  /* 0x0000000522227220 */ /* 0x080fe20000410000 */
[-C--:B------:R-:W-:Y:S01]  /*60a0*/  FMUL.FTZ R35, R35, R5.reuse ;  /* 0x0000000523237220 */ /* 0x080fe20000410000 */
[-C--:B------:R-:W-:Y:S01]  /*60b0*/  FMUL.FTZ R38, R38, R5.reuse ;  /* 0x0000000526267220 */ /* 0x080fe20000410000 */
[----:B0-----:R-:W1:Y:S01]  /*60c0*/  @P1 MUFU.LG2 R8, R13 ;  /* 0x0000000d00081308 */ /* 0x001e620000000c00 */
        /* <DEDUP_REMOVED lines=16> */
[----:B-1----:R-:W-:Y:S01]  /*61d0*/  @P1 FMUL.FTZ R11, R8, 0.69314718246459960938 ;  /* 0x3f317218080b1820 */ /* 0x002fe20000410000 */
        /* <DEDUP_REMOVED lines=35> */
[-C--:B---3--:R-:W-:Y:S01]  /*6410*/  FMUL.FTZ R170, R142, R5.reuse ;  /* 0x000000058eaa7220 */ /* 0x088fe20000410000 */
[-C--:B------:R-:W-:Y:S01]  /*6420*/  FMUL.FTZ R171, R143, R5.reuse ;  /* 0x000000058fab7220 */ /* 0x080fe20000410000 */
[-C--:B------:R-:W-:Y:S01]  /*6430*/  FMUL.FTZ R146, R146, R5.reuse ;  /* 0x0000000592927220 */ /* 0x080fe20000410000 */
[-C--:B------:R-:W-:Y:S01]  /*6440*/  FMUL.FTZ R147, R147, R5.reuse ;  /* 0x0000000593937220 */ /* 0x080fe20000410000 */
[-C--:B------:R-:W-:Y:S01]  /*6450*/  FMUL.FTZ R150, R150, R5.reuse ;  /* 0x0000000596967220 */ /* 0x080fe20000410000 */
[----:B------:R-:W-:Y:S01]  /*6460*/  FMUL.FTZ R151, R151, R5 ;  /* 0x0000000597977220 */ /* 0x000fe20000410000 */
[----:B------:R-:W-:Y:S01]  /*6470*/  @P0 FFMA.FTZ R20, R9, R0, R10 ;  /* 0x0000000009140223 */ /* 0x000fe2000001000a */
[----:B------:R-:W-:Y:S01]  /*6480*/  @P1 FFMA.FTZ R3, R14, R4, R11 ;  /* 0x000000040e031223 */ /* 0x000fe2000001000b */
[----:B------:R-:W-:Y:S06]  /*6490*/  BAR.ARV 0xe, 0x100 ;  /* 0x0384000000007b1d */ /* 0x000fec0000002000 */
.L_x_3223:
[----:B------:R-:W0:Y:S01]  /*64a0*/  S2UR UR6, SR_SWINHI ;  /* 0x00000000000679c3 */ /* 0x000e220000002f00 */
[----:B------:R-:W1:Y:S01]  /*64b0*/  SHFL.IDX PT, R0, R210, RZ, 0x1f ;  /* 0x00001fffd2007589 */ /* 0x000e6200000e0000 */
[----:B------:R-:W-:Y:S01]  /*64c0*/  IMAD R9, R211, 0x40, R16 ;  /* 0x00000040d3097824 */ /* 0x000fe200078e0210 */
[----:B------:R-:W-:Y:S01]  /*64d0*/  F2FP.F16.F32.PACK_AB R6, R6, R7 ;  /* 0x000000070606723e */ /* 0x000fe200000000ff */
[----:B------:R-:W-:Y:S01]  /*64e0*/  ULDC UR7, c[0x0][0xc44] ;  /* 0x0003110000077ab9 */ /* 0x000fe20000000800 */
[----:B------:R-:W-:Y:S01]  /*64f0*/  F2FP.F16.F32.PACK_AB R7, R31, R30 ;  /* 0x0000001e1f07723e */ /* 0x000fe200000000ff */
[----:B------:R-:W-:Y:S01]  /*6500*/  USHF.R.S32.HI UR11, URZ, 0x1f, UR45 ;  /* 0x0000001f3f0b7899 */ /* 0x000fe2000801142d */
        /* <DEDUP_REMOVED lines=8> */
[----:B------:R-:W-:Y:S01]  /*6590*/  F2FP.F16.F32.PACK_AB R153, R154, R153 ;  /* 0x000000999a99723e */ /* 0x000fe200000000ff */
[----:B------:R-:W-:Y:S01]  /*65a0*/  UMOV UR4, UR41 ;  /* 0x0000002900047c82 */ /* 0x000fe20008000000 */
[----:B0-----:R-:W-:Y:S01]  /*65b0*/  UMOV UR5, UR6 ;  /* 0x0000000600057c82 */ /* 0x001fe20008000000 */
[----:B-1----:R-:W-:Y:S01]  /*65c0*/  ISETP.NE.AND P0, PT, R0, RZ, PT ;  /* 0x000000ff0000720c */ /* 0x002fe20003f05270 */
[----:B------:R-:W-:Y:S01]  /*65d0*/  IMAD.U32 R110, RZ, RZ, UR4 ;  /* 0x00000004ff6e7e24 */ /* 0x000fe2000f8e00ff */
[----:B------:R-:W-:Y:S01]  /*65e0*/  F2FP.F16.F32.PACK_AB R152, R113, R112 ;  /* 0x000000707198723e */ /* 0x000fe200000000ff */
[----:B------:R-:W-:Y:S01]  /*65f0*/  IMAD.U32 R111, RZ, RZ, UR5 ;  /* 0x00000005ff6f7e24 */ /* 0x000fe2000f8e00ff */
[----:B------:R-:W-:Y:S01]  /*6600*/  F2FP.F16.F32.PACK_AB R154, R117, R116 ;  /* 0x00000074759a723e */ /* 0x000fe200000000ff */
[----:B------:R-:W-:Y:S01]  /*6610*/  UIADD3 UR5, -UR45, URZ, URZ ;  /* 0x0000003f2d057290 */ /* 0x000fe2000fffe13f */
[----:B------:R-:W-:Y:S01]  /*6620*/  F2FP.F16.F32.PACK_AB R155, R156, R155 ;  /* 0x0000009b9c9b723e */ /* 0x000fe200000000ff */
[--C-:B------:R-:W-:Y:S01]  /*6630*/  IMAD.WIDE R4, R215, 0x2, R110.reuse ;  /* 0x00000002d7047825 */ /* 0x100fe200078e026e */
[----:B------:R-:W-:Y:S01]  /*6640*/  F2FP.F16.F32.PACK_AB R120, R121, R120 ;  /* 0x000000787978723e */ /* 0x000fe200000000ff */
[----:B------:R-:W-:Y:S01]  /*6650*/  UIMAD UR7, UR7, UR5, UR44 ;  /* 0x00000005070772a4 */ /* 0x000fe2000f8e022c */
[----:B------:R-:W-:Y:S01]  /*6660*/  F2FP.F16.F32.PACK_AB R121, R158, R157 ;  /* 0x0000009d9e79723e */ /* 0x000fe200000000ff */
[----:B------:R-:W-:Y:S01]  /*6670*/  IMAD.WIDE R110, R9, 0x2, R110 ;  /* 0x00000002096e7825 */ /* 0x000fe200078e026e */
[C---:B------:R-:W-:Y:S01]  /*6680*/  IADD3 R33, P2, R4.reuse, 0x20, RZ ;  /* 0x0000002004217810 */ /* 0x040fe20007f5e0ff */
[----:B------:R-:W-:Y:S01]  /*6690*/  ULDC UR4, c[0x0][0xc] ;  /* 0x0000030000047ab9 */ /* 0x000fe20000000800 */
[C---:B------:R-:W-:Y:S01]  /*66a0*/  IADD3 R37, P3, R4.reuse, 0x40, RZ ;  /* 0x0000004004257810 */ /* 0x040fe20007f7e0ff */
[----:B------:R-:W-:Y:S01]  /*66b0*/  UIADD3 UR47, UR4, UR47, URZ ;  /* 0x0000002f042f7290 */ /* 0x000fe2000fffe03f */
[C---:B------:R-:W-:Y:S01]  /*66c0*/  IADD3 R41, P4, R4.reuse, 0x60, RZ ;  /* 0x0000006004297810 */ /* 0x040fe20007f9e0ff */
[--C-:B------:R-:W-:Y:S01]  /*66d0*/  IMAD.X R9, RZ, RZ, R5.reuse, P2 ;  /* 0x000000ffff097224 */ /* 0x100fe200010e0605 */
[C---:B------:R-:W-:Y:S01]  /*66e0*/  IADD3 R49, P6, R4.reuse, 0x2020, RZ ;  /* 0x0000202004317810 */ /* 0x040fe20007fde0ff */
[--C-:B------:R-:W-:Y:S01]  /*66f0*/  IMAD.X R11, RZ, RZ, R5.reuse, P3 ;  /* 0x000000ffff0b7224 */ /* 0x100fe200018e0605 */
[----:B------:R-:W-:Y:S01]  /*6700*/  LOP3.LUT R8, R33, 0x380, RZ, 0xc0, !PT ;  /* 0x0000038021087812 */ /* 0x000fe200078ec0ff */
[--C-:B------:R-:W-:Y:S01]  /*6710*/  IMAD.X R25, RZ, RZ, R5.reuse, P4 ;  /* 0x000000ffff197224 */ /* 0x100fe200020e0605 */
[----:B------:R-:W-:Y:S01]  /*6720*/  IADD3 R36, P3, R4, 0x4000, RZ ;  /* 0x0000400004247810 */ /* 0x000fe20007f7e0ff */
[--C-:B------:R-:W-:Y:S01]  /*6730*/  IMAD.X R53, RZ, RZ, R5.reuse, P6 ;  /* 0x000000ffff357224 */ /* 0x100fe200030e0605 */
[----:B------:R-:W-:Y:S01]  /*6740*/  LOP3.LUT R14, R41, 0x380, RZ, 0xc0, !PT ;  /* 0x00000380290e7812 */ /* 0x000fe200078ec0ff */
[----:B------:R-:W-:Y:S01]  /*6750*/  USHF.R.S32.HI UR10, URZ, 0x1f, UR7 ;  /* 0x0000001f3f0a7899 */ /* 0x000fe20008011407 */
[----:B------:R-:W-:Y:S01]  /*6760*/  SHF.R.U64 R8, R8, 0x3, RZ ;  /* 0x0000000308087819 */ /* 0x000fe200000012ff */
[----:B------:R-:W-:Y:S01]  /*6770*/  IMAD.X R123, RZ, RZ, R5, P3 ;  /* 0x000000ffff7b7224 */ /* 0x000fe200018e0605 */
[----:B------:R-:W-:-:S02]  /*6780*/  LOP3.LUT R32, R49, 0x380, RZ, 0xc0, !PT ;  /* 0x0000038031207812 */ /* 0x000fc400078ec0ff */
[----:B------:R-:W-:Y:S02]  /*6790*/  LOP3.LUT R10, R37, 0x380, RZ, 0xc0, !PT ;  /* 0x00000380250a7812 */ /* 0x000fe400078ec0ff */
[----:B------:R-:W-:Y:S02]  /*67a0*/  SHF.R.U64 R14, R14, 0x3, RZ ;  /* 0x000000030e0e7819 */ /* 0x000fe400000012ff */
[C---:B------:R-:W-:Y:S02]  /*67b0*/  IADD3 R57, P1, R4.reuse, 0x2040, RZ ;  /* 0x0000204004397810 */ /* 0x040fe40007f3e0ff */
[----:B------:R-:W-:Y:S02]  /*67c0*/  IADD3 R12, P3, R4, 0x6040, RZ ;  /* 0x00006040040c7810 */ /* 0x000fe40007f7e0ff */
[----:B------:R-:W-:Y:S01]  /*67d0*/  LOP3.LUT R8, R8, R33, RZ, 0x3c, !PT ;  /* 0x0000002108087212 */ /* 0x000fe200078e3cff */
[----:B------:R-:W-:Y:S01]  /*67e0*/  IMAD.X R115, RZ, RZ, R5, P1 ;  /* 0x000000ffff737224 */ /* 0x000fe200008e0605 */
[----:B------:R-:W-:-:S02]  /*67f0*/  SHF.R.U64 R32, R32, 0x3, RZ ;  /* 0x0000000320207819 */ /* 0x000fc400000012ff */
[----:B------:R-:W-:Y:S02]  /*6800*/  IADD3 R61, P2, R4, 0x2060, RZ ;  /* 0x00002060043d7810 */ /* 0x000fe40007f5e0ff */
[----:B------:R-:W-:Y:S02]  /*6810*/  LOP3.LUT R33, R36, 0x380, RZ, 0xc0, !PT ;  /* 0x0000038024217812 */ /* 0x000fe400078ec0ff */
[----:B------:R-:W-:Y:S01]  /*6820*/  SHF.R.U64 R10, R10, 0x3, RZ ;  /* 0x000000030a0a7819 */ /* 0x000fe200000012ff */
[----:B------:R-:W-:Y:S01]  /*6830*/  IMAD.X R119, RZ, RZ, R5, P2 ;  /* 0x000000ffff777224 */ /* 0x000fe200010e0605 */
[----:B------:R-:W-:Y:S02]  /*6840*/  LOP3.LUT R24, R14, R41, RZ, 0x3c, !PT ;  /* 0x000000290e187212 */ /* 0x000fe400078e3cff */
[----:B------:R-:W-:Y:S02]  /*6850*/  IADD3 R40, P4, R4, 0x4020, RZ ;  /* 0x0000402004287810 */ /* 0x000fe40007f9e0ff */
[----:B------:R-:W-:-:S02]  /*6860*/  LOP3.LUT R52, R32, R49, RZ, 0x3c, !PT ;  /* 0x0000003120347212 */ /* 0x000fc400078e3cff */
[----:B------:R-:W-:Y:S01]  /*6870*/  LOP3.LUT R41, R12, 0x380, RZ, 0xc0, !PT ;  /* 0x000003800c297812 */ /* 0x000fe200078ec0ff */
[--C-:B------:R-:W-:Y:S01]  /*6880*/  IMAD.X R127, RZ, RZ, R5.reuse, P4 ;  /* 0x000000ffff7f7224 */ /* 0x100fe200020e0605 */
[----:B------:R-:W-:Y:S02]  /*6890*/  LOP3.LUT R32, R61, 0x380, RZ, 0xc0, !PT ;  /* 0x000003803d207812 */ /* 0x000fe400078ec0ff */
[----:B------:R-:W-:Y:S02]  /*68a0*/  SHF.R.U64 R33, R33, 0x3, RZ ;  /* 0x0000000321217819 */ /* 0x000fe400000012ff */
[C---:B------:R-:W-:Y:S02]  /*68b0*/  IADD3 R44, P1, R4.reuse, 0x6000, RZ ;  /* 0x00006000042c7810 */ /* 0x040fe40007f3e0ff */
[----:B------:R-:W-:Y:S02]  /*68c0*/  IADD3 R73, P2, R4, 0x6020, RZ ;  /* 0x0000602004497810 */ /* 0x000fe40007f5e0ff */
[----:B------:R-:W-:Y:S01]  /*68d0*/  LOP3.LUT R10, R10, R37, RZ, 0x3c, !PT ;  /* 0x000000250a0a7212 */ /* 0x000fe200078e3cff */
[--C-:B------:R-:W-:Y:S01]  /*68e0*/  IMAD.X R139, RZ, RZ, R5.reuse, P1 ;  /* 0x000000ffff8b7224 */ /* 0x100fe200008e0605 */
[----:B------:R-:W-:Y:S01]  /*68f0*/  LOP3.LUT R37, R40, 0x380, RZ, 0xc0, !PT ;  /* 0x0000038028257812 */ /* 0x000fe200078ec0ff */
[----:B------:R-:W-:Y:S01]  /*6900*/  IMAD.X R143, RZ, RZ, R5, P2 ;  /* 0x000000ffff8f7224 */ /* 0x000fe200010e0605 */
[----:B------:R-:W-:-:S02]  /*6910*/  SHF.R.U64 R41, R41, 0x3, RZ ;  /* 0x0000000329297819 */ /* 0x000fc400000012ff */
[----:B------:R-:W-:Y:S02]  /*6920*/  LOP3.LUT R13, R4, 0x380, RZ, 0xc0, !PT ;  /* 0x00000380040d7812 */ /* 0x000fe400078ec0ff */
[----:B------:R-:W-:Y:S02]  /*6930*/  SHF.R.U64 R32, R32, 0x3, RZ ;  /* 0x0000000320207819 */ /* 0x000fe400000012ff */
[----:B------:R-:W-:Y:S02]  /*6940*/  LOP3.LUT R122, R33, R36, RZ, 0x3c, !PT ;  /* 0x00000024217a7212 */ /* 0x000fe400078e3cff */
[C---:B------:R-:W-:Y:S02]  /*6950*/  IADD3 R45, P5, R4.reuse, 0x2000, RZ ;  /* 0x00002000042d7810 */ /* 0x040fe40007fbe0ff */
[----:B------:R-:W-:Y:S02]  /*6960*/  IADD3 R69, P6, R4, 0x4060, RZ ;  /* 0x0000406004457810 */ /* 0x000fe40007fde0ff */
[----:B------:R-:W-:Y:S01]  /*6970*/  LOP3.LUT R33, R44, 0x380, RZ, 0xc0, !PT ;  /* 0x000003802c217812 */ /* 0x000fe200078ec0ff */
[--C-:B------:R-:W-:Y:S01]  /*6980*/  IMAD.X R29, RZ, RZ, R5.reuse, P5 ;  /* 0x000000ffff1d7224 */ /* 0x100fe200028e0605 */
[----:B------:R-:W-:Y:S01]  /*6990*/  SHF.R.U64 R37, R37, 0x3, RZ ;  /* 0x0000000325257819 */ /* 0x000fe200000012ff */
[----:B------:R-:W-:Y:S01]  /*69a0*/  IMAD.X R135, RZ, RZ, R5, P6 ;  /* 0x000000ffff877224 */ /* 0x000fe200030e0605 */
[----:B------:R-:W-:-:S02]  /*69b0*/  LOP3.LUT R12, R41, R12, RZ, 0x3c, !PT ;  /* 0x0000000c290c7212 */ /* 0x000fc400078e3cff */
[----:B------:R-:W-:Y:S02]  /*69c0*/  IADD3 R0, P4, R4, 0x6060, RZ ;  /* 0x0000606004007810 */ /* 0x000fe40007f9e0ff */
[----:B------:R-:W-:Y:S02]  /*69d0*/  SHF.R.U64 R13, R13, 0x3, RZ ;  /* 0x000000030d0d7819 */ /* 0x000fe400000012ff */
[----:B------:R-:W-:Y:S01]  /*69e0*/  LOP3.LUT R118, R32, R61, RZ, 0x3c, !PT ;  /* 0x0000003d20767212 */ /* 0x000fe200078e3cff */
[----:B------:R-:W-:Y:S01]  /*69f0*/  IMAD.X R15, RZ, RZ, R5, P4 ;  /* 0x000000ffff0f7224 */ /* 0x000fe200020e0605 */
[----:B------:R-:W-:Y:S02]  /*6a00*/  IADD3 R41, P2, R110, 0x3000, RZ ;  /* 0x000030006e297810 */ /* 0x000fe40007f5e0ff */
[----:B------:R-:W-:Y:S02]  /*6a10*/  LOP3.LUT R14, R57, 0x380, RZ, 0xc0, !PT ;  /* 0x00000380390e7812 */ /* 0x000fe400078ec0ff */
[----:B------:R-:W-:-:S02]  /*6a20*/  LOP3.LUT R32, R69, 0x380, RZ, 0xc0, !PT ;  /* 0x0000038045207812 */ /* 0x000fc400078ec0ff */
[----:B------:R-:W-:Y:S02]  /*6a30*/  LOP3.LUT R36, R73, 0x380, RZ, 0xc0, !PT ;  /* 0x0000038049247812 */ /* 0x000fe400078ec0ff */
[----:B------:R-:W-:Y:S02]  /*6a40*/  SHF.R.U64 R33, R33, 0x3, RZ ;  /* 0x0000000321217819 */ /* 0x000fe400000012ff */
[----:B------:R-:W-:Y:S02]  /*6a50*/  LOP3.LUT R28, R45, 0x380, RZ, 0xc0, !PT ;  /* 0x000003802d1c7812 */ /* 0x000fe400078ec0ff */
[----:B------:R-:W-:Y:S02]  /*6a60*/  IADD3 R65, P5, R4, 0x4040, RZ ;  /* 0x0000404004417810 */ /* 0x000fe40007fbe0ff */
[----:B------:R-:W-:Y:S02]  /*6a70*/  LOP3.LUT R126, R37, R40, RZ, 0x3c, !PT ;  /* 0x00000028257e7212 */ /* 0x000fe400078e3cff */
[----:B------:R-:W-:Y:S01]  /*6a80*/  LOP3.LUT R4, R13, R4, RZ, 0x3c, !PT ;  /* 0x000000040d047212 */ /* 0x000fe200078e3cff */
[--C-:B------:R-:W-:Y:S01]  /*6a90*/  IMAD.X R13, RZ, RZ, R5.reuse, P3 ;  /* 0x000000ffff0d7224 */ /* 0x100fe200018e0605 */
[----:B------:R-:W-:Y:S01]  /*6aa0*/  LOP3.LUT R40, R41, 0x380, RZ, 0xc0, !PT ;  /* 0x0000038029287812 */ /* 0x000fe200078ec0ff */
[----:B------:R-:W-:Y:S01]  /*6ab0*/  IMAD.X R131, RZ, RZ, R5, P5 ;  /* 0x000000ffff837224 */ /* 0x000fe200028e0605 */
[----:B------:R-:W-:-:S02]  /*6ac0*/  SHF.R.U64 R14, R14, 0x3, RZ ;  /* 0x000000030e0e7819 */ /* 0x000fc400000012ff */
[----:B------:R-:W-:Y:S02]  /*6ad0*/  SHF.R.U64 R32, R32, 0x3, RZ ;  /* 0x0000000320207819 */ /* 0x000fe400000012ff */
[----:B------:R-:W-:Y:S02]  /*6ae0*/  SHF.R.U64 R36, R36, 0x3, RZ ;  /* 0x0000000324247819 */ /* 0x000fe400000012ff */
[----:B------:R-:W-:Y:S02]  /*6af0*/  LOP3.LUT R138, R33, R44, RZ, 0x3c, !PT ;  /* 0x0000002c218a7212 */ /* 0x000fe400078e3cff */
[----:B------:R-:W-:Y:S02]  /*6b00*/  SHF.R.U64 R28, R28, 0x3, RZ ;  /* 0x000000031c1c7819 */ /* 0x000fe400000012ff */
[C---:B------:R-:W-:Y:S02]  /*6b10*/  IADD3 R33, P4, R110.reuse, 0x1000, RZ ;  /* 0x000010006e217810 */ /* 0x040fe40007f9e0ff */
[----:B------:R-:W-:-:S02]  /*6b20*/  IADD3 R37, P3, R110, 0x2000, RZ ;  /* 0x000020006e257810 */ /* 0x000fc40007f7e0ff */
[----:B------:R-:W-:Y:S02]  /*6b30*/  SHF.R.U64 R40, R40, 0x3, RZ ;  /* 0x0000000328287819 */ /* 0x000fe400000012ff */
[----:B------:R-:W-:Y:S02]  /*6b40*/  LOP3.LUT R114, R14, R57, RZ, 0x3c, !PT ;  /* 0x000000390e727212 */ /* 0x000fe400078e3cff */
[----:B------:R-:W-:Y:S02]  /*6b50*/  LOP3.LUT R134, R32, R69, RZ, 0x3c, !PT ;  /* 0x0000004520867212 */ /* 0x000fe400078e3cff */
[----:B------:R-:W-:Y:S02]  /*6b60*/  LOP3.LUT R142, R36, R73, RZ, 0x3c, !PT ;  /* 0x00000049248e7212 */ /* 0x000fe400078e3cff */
[----:B------:R-:W-:Y:S02]  /*6b70*/  LOP3.LUT R28, R28, R45, RZ, 0x3c, !PT ;  /* 0x0000002d1c1c7212 */ /* 0x000fe400078e3cff */
[----:B------:R-:W-:-:S02]  /*6b80*/  LOP3.LUT R14, R65, 0x380, RZ, 0xc0, !PT ;  /* 0x00000380410e7812 */ /* 0x000fc400078ec0ff */
[----:B------:R-:W-:Y:S02]  /*6b90*/  LOP3.LUT R32, R33, 0x380, RZ, 0xc0, !PT ;  /* 0x0000038021207812 */ /* 0x000fe400078ec0ff */
[----:B------:R-:W-:Y:S02]  /*6ba0*/  LOP3.LUT R36, R37, 0x380, RZ, 0xc0, !PT ;  /* 0x0000038025247812 */ /* 0x000fe400078ec0ff */
[----:B------:R-:W-:Y:S02]  /*6bb0*/  LOP3.LUT R45, R0, 0x380, RZ, 0xc0, !PT ;  /* 0x00000380002d7812 */ /* 0x000fe400078ec0ff */
[----:B------:R-:W-:Y:S01]  /*6bc0*/  LOP3.LUT R40, R40, R41, RZ, 0x3c, !PT ;  /* 0x0000002928287212 */ /* 0x000fe200078e3cff */
[----:B------:R-:W-:Y:S01]  /*6bd0*/  IMAD.X R41, RZ, RZ, R111, P2 ;  /* 0x000000ffff297224 */ /* 0x000fe200010e066f */
[----:B------:R-:W-:Y:S02]  /*6be0*/  SHF.R.U64 R14, R14, 0x3, RZ ;  /* 0x000000030e0e7819 */ /* 0x000fe400000012ff */
[----:B------:R-:W-:-:S02]  /*6bf0*/  SHF.R.U64 R32, R32, 0x3, RZ ;  /* 0x0000000320207819 */ /* 0x000fc400000012ff */
[----:B------:R-:W-:Y:S02]  /*6c00*/  SHF.R.U64 R36, R36, 0x3, RZ ;  /* 0x0000000324247819 */ /* 0x000fe400000012ff */
[----:B------:R-:W-:Y:S02]  /*6c10*/  IADD3 R69, P2, R110, 0x9000, RZ ;  /* 0x000090006e457810 */ /* 0x000fe40007f5e0ff */
[----:B------:R-:W-:Y:S02]  /*6c20*/  SHF.R.U64 R45, R45, 0x3, RZ ;  /* 0x000000032d2d7819 */ /* 0x000fe400000012ff */
[----:B------:R-:W-:Y:S02]  /*6c30*/  LOP3.LUT R130, R14, R65, RZ, 0x3c, !PT ;  /* 0x000000410e827212 */ /* 0x000fe400078e3cff */
[----:B------:R-:W-:Y:S01]  /*6c40*/  LOP3.LUT R32, R32, R33, RZ, 0x3c, !PT ;  /* 0x0000002120207212 */ /* 0x000fe200078e3cff */
[--C-:B------:R-:W-:Y:S01]  /*6c50*/  IMAD.X R33, RZ, RZ, R111.reuse, P4 ;  /* 0x000000ffff217224 */ /* 0x100fe200020e066f */
[----:B------:R-:W-:Y:S01]  /*6c60*/  LOP3.LUT R36, R36, R37, RZ, 0x3c, !PT ;  /* 0x0000002524247212 */ /* 0x000fe200078e3cff */
[----:B------:R-:W-:Y:S01]  /*6c70*/  IMAD.X R37, RZ, RZ, R111, P3 ;  /* 0x000000ffff257224 */ /* 0x000fe200018e066f */
[----:B------:R-:W-:-:S02]  /*6c80*/  LOP3.LUT R68, R69, 0x380, RZ, 0xc0, !PT ;  /* 0x0000038045447812 */ /* 0x000fc400078ec0ff */
[----:B------:R-:W-:Y:S02]  /*6c90*/  LOP3.LUT R14, R45, R0, RZ, 0x3c, !PT ;  /* 0x000000002d0e7212 */ /* 0x000fe400078e3cff */
[C---:B------:R-:W-:Y:S02]  /*6ca0*/  IADD3 R45, P1, R110.reuse, 0x4000, RZ ;  /* 0x000040006e2d7810 */ /* 0x040fe40007f3e0ff */
[C---:B------:R-:W-:Y:S02]  /*6cb0*/  IADD3 R49, P6, R110.reuse, 0x5000, RZ ;  /* 0x000050006e317810 */ /* 0x040fe40007fde0ff */
[C---:B------:R-:W-:Y:S02]  /*6cc0*/  IADD3 R57, P5, R110.reuse, 0x6000, RZ ;  /* 0x000060006e397810 */ /* 0x040fe40007fbe0ff */
[C---:B------:R-:W-:Y:S02]  /*6cd0*/  IADD3 R61, P4, R110.reuse, 0x7000, RZ ;  /* 0x000070006e3d7810 */ /* 0x040fe40007f9e0ff */
[----:B------:R-:W-:-:S02]  /*6ce0*/  IADD3 R65, P3, R110, 0x8000, RZ ;  /* 0x000080006e417810 */ /* 0x000fc40007f7e0ff */
[----:B------:R-:W-:Y:S02]  /*6cf0*/  SHF.R.U64 R68, R68, 0x3, RZ ;  /* 0x0000000344447819 */ /* 0x000fe400000012ff */
[----:B------:R-:W-:Y:S02]  /*6d00*/  LOP3.LUT R44, R45, 0x380, RZ, 0xc0, !PT ;  /* 0x000003802d2c7812 */ /* 0x000fe400078ec0ff */
[----:B------:R-:W-:Y:S02]  /*6d10*/  LOP3.LUT R48, R49, 0x380, RZ, 0xc0, !PT ;  /* 0x0000038031307812 */ /* 0x000fe400078ec0ff */
[----:B------:R-:W-:Y:S02]  /*6d20*/  LOP3.LUT R56, R57, 0x380, RZ, 0xc0, !PT ;  /* 0x0000038039387812 */ /* 0x000fe400078ec0ff */
[----:B------:R-:W-:Y:S02]  /*6d30*/  LOP3.LUT R60, R61, 0x380, RZ, 0xc0, !PT ;  /* 0x000003803d3c7812 */ /* 0x000fe400078ec0ff */
[----:B------:R-:W-:-:S02]  /*6d40*/  LOP3.LUT R64, R65, 0x380, RZ, 0xc0, !PT ;  /* 0x0000038041407812 */ /* 0x000fc400078ec0ff */
[----:B------:R-:W-:Y:S01]  /*6d50*/  LOP3.LUT R68, R68, R69, RZ, 0x3c, !PT ;  /* 0x0000004544447212 */ /* 0x000fe200078e3cff */
[----:B------:R-:W-:Y:S01]  /*6d60*/  IMAD.X R69, RZ, RZ, R111, P2 ;  /* 0x000000ffff457224 */ /* 0x000fe200010e066f */
[----:B------:R-:W-:Y:S02]  /*6d70*/  MOV R223, R4 ;  /* 0x0000000400df7202 */ /* 0x000fe40000000f00 */
[----:B------:R-:W-:Y:S02]  /*6d80*/  F2FP.F16.F32.PACK_AB R5, R27, R26 ;  /* 0x0000001a1b05723e */ /* 0x000fe400000000ff */
[----:B------:R-:W-:Y:S02]  /*6d90*/  LOP3.LUT R0, R110, 0x380, RZ, 0xc0, !PT ;  /* 0x000003806e007812 */ /* 0x000fe400078ec0ff */
[----:B------:R-:W-:Y:S02]  /*6da0*/  SHF.R.U64 R44, R44, 0x3, RZ ;  /* 0x000000032c2c7819 */ /* 0x000fe400000012ff */
[----:B------:R-:W-:-:S02]  /*6db0*/  SHF.R.U64 R48, R48, 0x3, RZ ;  /* 0x0000000330307819 */ /* 0x000fc400000012ff */
[----:B------:R-:W-:Y:S02]  /*6dc0*/  SHF.R.U64 R56, R56, 0x3, RZ ;  /* 0x0000000338387819 */ /* 0x000fe400000012ff */
[----:B------:R-:W-:Y:S02]  /*6dd0*/  SHF.R.U64 R60, R60, 0x3, RZ ;  /* 0x000000033c3c7819 */ /* 0x000fe400000012ff */
[----:B------:R-:W-:Y:S02]  /*6de0*/  SHF.R.U64 R64, R64, 0x3, RZ ;  /* 0x0000000340407819 */ /* 0x000fe400000012ff */
[----:B------:R-:W-:Y:S02]  /*6df0*/  IADD3 R27, P2, R110, 0xf000, RZ ;  /* 0x0000f0006e1b7810 */ /* 0x000fe40007f5e0ff */
[----:B------:R-:W-:Y:S01]  /*6e00*/  F2FP.F16.F32.PACK_AB R4, R206, R208 ;  /* 0x000000d0ce04723e */ /* 0x000fe200000000ff */
[----:B------:R-:W-:Y:S01]  /*6e10*/  BAR.SYNC.DEFER_BLOCKING 0x1, 0x100 ;  /* 0x0044000000007b1d */ /* 0x000fe20000010000 */
[----:B------:R-:W-:Y:S01]  /*6e20*/  SHF.R.U64 R31, R0, 0x3, RZ ;  /* 0x00000003001f7819 */ /* 0x000fe200000012ff */
[--C-:B------:R-:W-:Y:S01]  /*6e30*/  IMAD.X R93, RZ, RZ, R111.reuse, P2 ;  /* 0x000000ffff5d7224 */ /* 0x100fe200010e066f */
[----:B------:R-:W-:Y:S01]  /*6e40*/  LOP3.LUT R44, R44, R45, RZ, 0x3c, !PT ;  /* 0x0000002d2c2c7212 */ /* 0x000fe200078e3cff */
        /* <DEDUP_REMOVED lines=8> */
[----:B------:R-:W-:Y:S01]  /*6ed0*/  IMAD.X R65, RZ, RZ, R111, P3 ;  /* 0x000000ffff417224 */ /* 0x000fe200018e066f */
[----:B------:R-:W-:-:S02]  /*6ee0*/  LOP3.LUT R0, R27, 0x380, RZ, 0xc0, !PT ;  /* 0x000003801b007812 */ /* 0x000fc400078ec0ff */
[C---:B------:R-:W-:Y:S02]  /*6ef0*/  IADD3 R73, P1, R110.reuse, 0xa000, RZ ;  /* 0x0000a0006e497810 */ /* 0x040fe40007f3e0ff */
[C---:B------:R-:W-:Y:S02]  /*6f00*/  IADD3 R77, P6, R110.reuse, 0xb000, RZ ;  /* 0x0000b0006e4d7810 */ /* 0x040fe40007fde0ff */
[C---:B------:R-:W-:Y:S02]  /*6f10*/  IADD3 R81, P5, R110.reuse, 0xc000, RZ ;  /* 0x0000c0006e517810 */ /* 0x040fe40007fbe0ff */
[C---:B------:R-:W-:Y:S02]  /*6f20*/  IADD3 R85, P4, R110.reuse, 0xd000, RZ ;  /* 0x0000d0006e557810 */ /* 0x040fe40007f9e0ff */
[----:B------:R-:W-:Y:S01]  /*6f30*/  IADD3 R89, P3, R110, 0xe000, RZ ;  /* 0x0000e0006e597810 */ /* 0x000fe20007f7e0ff */
[----:B------:R0:W-:Y:S01]  /*6f40*/  STSM.16.M88.4 [R223], R4 ;  /* 0x00000004df007844 */ /* 0x0001e20000000200 */
[----:B------:R-:W-:-:S02]  /*6f50*/  LOP3.LUT R110, R31, R110, RZ, 0x3c, !PT ;  /* 0x0000006e1f6e7212 */ /* 0x000fc400078e3cff */
[----:B------:R-:W-:Y:S02]  /*6f60*/  SHF.R.U64 R0, R0, 0x3, RZ ;  /* 0x0000000300007819 */ /* 0x000fe400000012ff */
[----:B------:R-:W-:Y:S02]  /*6f70*/  MOV R31, R8 ;  /* 0x00000008001f7202 */ /* 0x000fe40000000f00 */
[----:B------:R-:W-:Y:S02]  /*6f80*/  MOV R30, R10 ;  /* 0x0000000a001e7202 */ /* 0x000fe40000000f00 */
[----:B------:R-:W-:Y:S02]  /*6f90*/  F2FP.F16.F32.PACK_AB R8, R201, R202 ;  /* 0x000000cac908723e */ /* 0x000fe400000000ff */
[----:B------:R-:W-:Y:S02]  /*6fa0*/  F2FP.F16.F32.PACK_AB R9, R43, R42 ;  /* 0x0000002a2b09723e */ /* 0x000fe400000000ff */
[----:B------:R-:W-:-:S02]  /*6fb0*/  F2FP.F16.F32.PACK_AB R10, R199, R200 ;  /* 0x000000c8c70a723e */ /* 0x000fc400000000ff */
[----:B------:R-:W-:Y:S02]  /*6fc0*/  F2FP.F16.F32.PACK_AB R11, R47, R46 ;  /* 0x0000002e2f0b723e */ /* 0x000fe400000000ff */
[----:B0-----:R-:W-:Y:S02]  /*6fd0*/  F2FP.F16.F32.PACK_AB R4, R205, R207 ;  /* 0x000000cfcd04723e */ /* 0x001fe400000000ff */
[----:B------:R-:W-:Y:S02]  /*6fe0*/  F2FP.F16.F32.PACK_AB R5, R35, R34 ;  /* 0x000000222305723e */ /* 0x000fe400000000ff */
[----:B------:R-:W-:Y:S02]  /*6ff0*/  F2FP.F16.F32.PACK_AB R6, R203, R204 ;  /* 0x000000cccb06723e */ /* 0x000fe400000000ff */
[----:B------:R-:W-:Y:S02]  /*7000*/  F2FP.F16.F32.PACK_AB R7, R39, R38 ;  /* 0x000000262707723e */ /* 0x000fe400000000ff */
[----:B------:R-:W-:-:S02]  /*7010*/  MOV R34, R12 ;  /* 0x0000000c00227202 */ /* 0x000fc40000000f00 */
[----:B------:R-:W-:Y:S01]  /*7020*/  MOV R35, R14 ;  /* 0x0000000e00237202 */ /* 0x000fe20000000f00 */
[----:B------:R0:W-:Y:S01]  /*7030*/  STSM.16.M88.4 [R31], R4 ;  /* 0x000000041f007844 */ /* 0x0001e20000000200 */
[----:B------:R-:W-:Y:S02]  /*7040*/  LOP3.LUT R92, R0, R27, RZ, 0x3c, !PT ;  /* 0x0000001b005c7212 */ /* 0x000fe400078e3cff */
[----:B------:R-:W-:Y:S01]  /*7050*/  MOV R206, R24 ;  /* 0x0000001800ce7202 */ /* 0x000fe20000000f00 */
[----:B------:R1:W-:Y:S01]  /*7060*/  STSM.16.M88.4 [R30], R8 ;  /* 0x000000081e007844 */ /* 0x0003e20000000200 */
[----:B------:R-:W-:Y:S02]  /*7070*/  F2FP.F16.F32.PACK_AB R12, R197, R198 ;  /* 0x000000c6c50c723e */ /* 0x000fe400000000ff */
[----:B------:R-:W-:Y:S02]  /*7080*/  F2FP.F16.F32.PACK_AB R13, R51, R50 ;  /* 0x00000032330d723e */ /* 0x000fe400000000ff */
[----:B------:R-:W-:-:S02]  /*7090*/  F2FP.F16.F32.PACK_AB R14, R195, R196 ;  /* 0x000000c4c30e723e */ /* 0x000fc400000000ff */
[----:B------:R-:W-:Y:S02]  /*70a0*/  F2FP.F16.F32.PACK_AB R15, R55, R54 ;  /* 0x00000036370f723e */ /* 0x000fe400000000ff */
[----:B------:R-:W-:Y:S02]  /*70b0*/  MOV R208, R28 ;  /* 0x0000001c00d07202 */ /* 0x000fe40000000f00 */
[----:B------:R-:W-:Y:S01]  /*70c0*/  F2FP.F16.F32.PACK_AB R24, R193, R194 ;  /* 0x000000c2c118723e */ /* 0x000fe200000000ff */
[----:B------:R-:W-:Y:S01]  /*70d0*/  STSM.16.M88.4 [R206], R12 ;  /* 0x0000000cce007844 */ /* 0x000fe20000000200 */
[----:B------:R-:W-:Y:S02]  /*70e0*/  F2FP.F16.F32.PACK_AB R25, R59, R58 ;  /* 0x0000003a3b19723e */ /* 0x000fe400000000ff */
[----:B------:R-:W-:Y:S02]  /*70f0*/  F2FP.F16.F32.PACK_AB R26, R191, R192 ;  /* 0x000000c0bf1a723e */ /* 0x000fe400000000ff */
[----:B------:R-:W-:-:S02]  /*7100*/  F2FP.F16.F32.PACK_AB R27, R63, R62 ;  /* 0x0000003e3f1b723e */ /* 0x000fc400000000ff */
[----:B------:R-:W-:Y:S02]  /*7110*/  MOV R52, R52 ;  /* 0x0000003400347202 */ /* 0x000fe40000000f00 */
[----:B0-----:R-:W-:Y:S01]  /*7120*/  F2FP.F16.F32.PACK_AB R4, R183, R190 ;  /* 0x000000beb704723e */ /* 0x001fe200000000ff */
[----:B------:R-:W-:Y:S01]  /*7130*/  STSM.16.M88.4 [R208], R24 ;  /* 0x00000018d0007844 */ /* 0x000fe20000000200 */
[----:B------:R-:W-:Y:S02]  /*7140*/  F2FP.F16.F32.PACK_AB R5, R67, R66 ;  /* 0x000000424305723e */ /* 0x000fe400000000ff */
[----:B------:R-:W-:Y:S02]  /*7150*/  F2FP.F16.F32.PACK_AB R6, R181, R182 ;  /* 0x000000b6b506723e */ /* 0x000fe400000000ff */
[----:B------:R-:W-:Y:S02]  /*7160*/  F2FP.F16.F32.PACK_AB R7, R71, R70 ;  /* 0x000000464707723e */ /* 0x000fe400000000ff */
[----:B------:R-:W-:-:S02]  /*7170*/  MOV R114, R114 ;  /* 0x0000007200727202 */ /* 0x000fc40000000f00 */
[----:B-1----:R-:W-:Y:S01]  /*7180*/  F2FP.F16.F32.PACK_AB R8, R179, R180 ;  /* 0x000000b4b308723e */ /* 0x002fe200000000ff */
[----:B------:R0:W-:Y:S01]  /*7190*/  STSM.16.M88.4 [R52], R4 ;  /* 0x0000000434007844 */ /* 0x0001e20000000200 */
[----:B------:R-:W-:Y:S02]  /*71a0*/  F2FP.F16.F32.PACK_AB R9, R75, R74 ;  /* 0x0000004a4b09723e */ /* 0x000fe400000000ff */
[----:B------:R-:W-:Y:S02]  /*71b0*/  F2FP.F16.F32.PACK_AB R10, R177, R178 ;  /* 0x000000b2b10a723e */ /* 0x000fe400000000ff */
[----:B------:R-:W-:Y:S02]  /*71c0*/  F2FP.F16.F32.PACK_AB R11, R79, R78 ;  /* 0x0000004e4f0b723e */ /* 0x000fe400000000ff */
[----:B------:R-:W-:Y:S02]  /*71d0*/  MOV R118, R118 ;  /* 0x0000007600767202 */ /* 0x000fe40000000f00 */
[----:B------:R-:W-:Y:S01]  /*71e0*/  F2FP.F16.F32.PACK_AB R28, R175, R176 ;  /* 0x000000b0af1c723e */ /* 0x000fe200000000ff */
[----:B------:R-:W-:Y:S01]  /*71f0*/  STSM.16.M88.4 [R114], R8 ;  /* 0x0000000872007844 */ /* 0x000fe20000000200 */
[----:B------:R-:W-:-:S02]  /*7200*/  F2FP.F16.F32.PACK_AB R29, R83, R82 ;  /* 0x00000052531d723e */ /* 0x000fc400000000ff */
[----:B------:R-:W-:Y:S02]  /*7210*/  F2FP.F16.F32.PACK_AB R30, R173, R174 ;  /* 0x000000aead1e723e */ /* 0x000fe400000000ff */
[----:B------:R-:W-:Y:S02]  /*7220*/  F2FP.F16.F32.PACK_AB R31, R87, R86 ;  /* 0x00000056571f723e */ /* 0x000fe400000000ff */
[----:B------:R-:W-:Y:S02]  /*7230*/  MOV R0, R122 ;  /* 0x0000007a00007202 */ /* 0x000fe40000000f00 */
[----:B0-----:R-:W-:Y:S01]  /*7240*/  F2FP.F16.F32.PACK_AB R52, R169, R172 ;  /* 0x000000aca934723e */ /* 0x001fe200000000ff */
[----:B------:R-:W-:Y:S01]  /*7250*/  STSM.16.M88.4 [R118], R28 ;  /* 0x0000001c76007844 */ /* 0x000fe20000000200 */
[----:B------:R-:W-:Y:S02]  /*7260*/  F2FP.F16.F32.PACK_AB R53, R91, R90 ;  /* 0x0000005a5b35723e */ /* 0x000fe400000000ff */
[----:B------:R-:W-:-:S02]  /*7270*/  F2FP.F16.F32.PACK_AB R54, R159, R167 ;  /* 0x000000a79f36723e */ /* 0x000fc400000000ff */
[----:B------:R-:W-:Y:S02]  /*7280*/  F2FP.F16.F32.PACK_AB R55, R95, R94 ;  /* 0x0000005e5f37723e */ /* 0x000fe400000000ff */
[----:B------:R-:W-:Y:S02]  /*7290*/  MOV R126, R126 ;  /* 0x0000007e007e7202 */ /* 0x000fe40000000f00 */
[----:B------:R-:W-:Y:S01]  /*72a0*/  MOV R130, R130 ;  /* 0x0000008200827202 */ /* 0x000fe20000000f00 */
[----:B------:R-:W-:Y:S01]  /*72b0*/  STSM.16.M88.4 [R0], R52 ;  /* 0x0000003400007844 */ /* 0x000fe20000000200 */
[----:B------:R-:W-:Y:S02]  /*72c0*/  MOV R134, R134 ;  /* 0x0000008600867202 */ /* 0x000fe40000000f00 */
[----:B------:R-:W-:Y:S01]  /*72d0*/  MOV R138, R138 ;  /* 0x0000008a008a7202 */ /* 0x000fe20000000f00 */
[----:B------:R-:W-:Y:S01]  /*72e0*/  STSM.16.M88.4 [R126], R96 ;  /* 0x000000607e007844 */ /* 0x000fe20000000200 */
[----:B------:R-:W-:-:S02]  /*72f0*/  F2FP.F16.F32.PACK_AB R122, R125, R124 ;  /* 0x0000007c7d7a723e */ /* 0x000fc400000000ff */
[----:B------:R-:W-:Y:S01]  /*7300*/  F2FP.F16.F32.PACK_AB R123, R161, R160 ;  /* 0x000000a0a17b723e */ /* 0x000fe200000000ff */
[----:B------:R0:W-:Y:S01]  /*7310*/  STSM.16.M88.4 [R130], R104 ;  /* 0x0000006882007844 */ /* 0x0001e20000000200 */
[----:B------:R-:W-:Y:S02]  /*7320*/  F2FP.F16.F32.PACK_AB R128, R129, R128 ;  /* 0x000000808180723e */ /* 0x000fe400000000ff */
[----:B------:R-:W-:Y:S01]  /*7330*/  MOV R142, R142 ;  /* 0x0000008e008e7202 */ /* 0x000fe20000000f00 */
[----:B------:R1:W-:Y:S01]  /*7340*/  STSM.16.M88.4 [R134], R152 ;  /* 0x0000009886007844 */ /* 0x0003e20000000200 */
[----:B------:R-:W-:Y:S02]  /*7350*/  F2FP.F16.F32.PACK_AB R129, R163, R162 ;  /* 0x000000a2a381723e */ /* 0x000fe400000000ff */
[----:B------:R-:W-:Y:S01]  /*7360*/  F2FP.F16.F32.PACK_AB R131, R165, R164 ;  /* 0x000000a4a583723e */ /* 0x000fe200000000ff */
[----:B------:R1:W-:Y:S01]  /*7370*/  STSM.16.M88.4 [R138], R120 ;  /* 0x000000788a007844 */ /* 0x0003e20000000200 */
[----:B------:R-:W-:-:S02]  /*7380*/  F2FP.F16.F32.PACK_AB R144, R145, R144 ;  /* 0x000000909190723e */ /* 0x000fc400000000ff */
[----:B------:R-:W-:Y:S02]  /*7390*/  F2FP.F16.F32.PACK_AB R4, R137, R136 ;  /* 0x000000888904723e */ /* 0x000fe400000000ff */
[----:B------:R-:W-:Y:S02]  /*73a0*/  F2FP.F16.F32.PACK_AB R5, R168, R166 ;  /* 0x000000a6a805723e */ /* 0x000fe400000000ff */
[----:B------:R-:W-:Y:S02]  /*73b0*/  F2FP.F16.F32.PACK_AB R6, R141, R140 ;  /* 0x0000008c8d06723e */ /* 0x000fe400000000ff */
[----:B0-----:R-:W-:Y:S02]  /*73c0*/  F2FP.F16.F32.PACK_AB R130, R133, R132 ;  /* 0x000000848582723e */ /* 0x001fe400000000ff */
[----:B------:R-:W-:Y:S02]  /*73d0*/  F2FP.F16.F32.PACK_AB R7, R171, R170 ;  /* 0x000000aaab07723e */ /* 0x000fe400000000ff */
[----:B------:R-:W-:Y:S01]  /*73e0*/  F2FP.F16.F32.PACK_AB R145, R147, R146 ;  /* 0x000000929391723e */ /* 0x000fe200000000ff */
[----:B------:R1:W-:Y:S01]  /*73f0*/  STSM.16.M88.4 [R142], R128 ;  /* 0x000000808e007844 */ /* 0x0003e20000000200 */
[----:B------:R-:W-:-:S02]  /*7400*/  LOP3.LUT R72, R73, 0x380, RZ, 0xc0, !PT ;  /* 0x0000038049487812 */ /* 0x000fc400078ec0ff */
[----:B------:R-:W-:Y:S01]  /*7410*/  LOP3.LUT R76, R77, 0x380, RZ, 0xc0, !PT ;  /* 0x000003804d4c7812 */ /* 0x000fe200078ec0ff */
[----:B------:R1:W-:Y:S01]  /*7420*/  STSM.16.M88.4 [R34], R4 ;  /* 0x0000000422007844 */ /* 0x0003e20000000200 */
[----:B------:R-:W-:Y:S02]  /*7430*/  LOP3.LUT R80, R81, 0x380, RZ, 0xc0, !PT ;  /* 0x0000038051507812 */ /* 0x000fe400078ec0ff */
[----:B------:R-:W-:Y:S02]  /*7440*/  LOP3.LUT R84, R85, 0x380, RZ, 0xc0, !PT ;  /* 0x0000038055547812 */ /* 0x000fe400078ec0ff */
[----:B------:R-:W-:Y:S02]  /*7450*/  LOP3.LUT R88, R89, 0x380, RZ, 0xc0, !PT ;  /* 0x0000038059587812 */ /* 0x000fe400078ec0ff */
[----:B------:R-:W-:Y:S02]  /*7460*/  F2FP.F16.F32.PACK_AB R146, R149, R148 ;  /* 0x000000949592723e */ /* 0x000fe400000000ff */
[----:B------:R-:W-:-:S02]  /*7470*/  F2FP.F16.F32.PACK_AB R147, R151, R150 ;  /* 0x000000969793723e */ /* 0x000fc400000000ff */
[----:B------:R-:W-:Y:S02]  /*7480*/  SHF.R.U64 R72, R72, 0x3, RZ ;  /* 0x0000000348487819 */ /* 0x000fe400000012ff */
[----:B------:R-:W-:Y:S01]  /*7490*/  SHF.R.U64 R76, R76, 0x3, RZ ;  /* 0x000000034c4c7819 */ /* 0x000fe200000012ff */
[----:B------:R1:W-:Y:S01]  /*74a0*/  STSM.16.M88.4 [R35], R144 ;  /* 0x0000009023007844 */ /* 0x0003e20000000200 */
[----:B------:R-:W-:Y:S02]  /*74b0*/  SHF.R.U64 R80, R80, 0x3, RZ ;  /* 0x0000000350507819 */ /* 0x000fe400000012ff */
[----:B------:R-:W-:Y:S02]  /*74c0*/  SHF.R.U64 R84, R84, 0x3, RZ ;  /* 0x0000000354547819 */ /* 0x000fe400000012ff */
[----:B------:R-:W-:Y:S02]  /*74d0*/  SHF.R.U64 R88, R88, 0x3, RZ ;  /* 0x0000000358587819 */ /* 0x000fe400000012ff */
        /* <DEDUP_REMOVED lines=10> */
[----:B------:R-:W-:Y:S06]  /*7580*/  BAR.SYNC.DEFER_BLOCKING 0x1, 0x100 ;  /* 0x0044000000007b1d */ /* 0x000fec0000010000 */
[----:B-1----:R-:W-:Y:S05]  /*7590*/  @P0 BRA `(.L_x_3244) ;  /* 0x0000000000cc0947 */ /* 0x002fea0003800000 */
[----:B------:R-:W0:Y:S01]  /*75a0*/  LDC R8, c[0x0][0xbe8] ;  /* 0x0002fa00ff087b82 */ /* 0x000e220000000800 */
[----:B------:R-:W-:Y:S01]  /*75b0*/  IMAD R0, RZ, RZ, -UR44 ;  /* 0x8000002cff007e24 */ /* 0x000fe2000f8e02ff */
[----:B------:R-:W-:Y:S01]  /*75c0*/  ULDC.64 UR8, c[0x0][0xb90] ;  /* 0x0002e40000087ab9 */ /* 0x000fe20000000a00 */
[----:B------:R-:W-:Y:S01]  /*75d0*/  IMAD.MOV R12, RZ, RZ, -R18 ;  /* 0x000000ffff0c7224 */ /* 0x000fe200078e0a12 */
[----:B------:R-:W-:Y:S02]  /*75e0*/  UIMAD UR6, UR10, UR8, URZ ;  /* 0x000000080a0672a4 */ /* 0x000fe4000f8e023f */
[----:B------:R-:W-:Y:S02]  /*75f0*/  UIMAD.WIDE.U32 UR4, UR7, UR8, URZ ;  /* 0x00000008070472a5 */ /* 0x000fe4000f8e003f */
[----:B------:R-:W1:Y:S01]  /*7600*/  LDC R13, c[0x0][0xc38] ;  /* 0x00030e00ff0d7b82 */ /* 0x000e620000000800 */
[----:B------:R-:W-:-:S04]  /*7610*/  UIMAD UR6, UR7, UR9, UR6 ;  /* 0x00000009070672a4 */ /* 0x000fc8000f8e0206 */
[----:B------:R-:W-:-:S03]  /*7620*/  UIADD3 UR6, UR5, UR6, URZ ;  /* 0x0000000605067290 */ /* 0x000fc6000fffe03f */
[----:B------:R-:W2:Y:S01]  /*7630*/  LDC.64 R10, c[0x0][0xb98] ;  /* 0x0002e600ff0a7b82 */ /* 0x000ea20000000a00 */
[----:B0-----:R-:W-:Y:S01]  /*7640*/  ISETP.NE.AND P0, PT, R8, 0x1, PT ;  /* 0x000000010800780c */ /* 0x001fe20003f05270 */
[----:B-1----:R-:W-:-:S04]  /*7650*/  IMAD R13, R13, R0, UR46 ;  /* 0x0000002e0d0d7e24 */ /* 0x002fc8000f8e0200 */
[----:B------:R-:W-:-:S08]  /*7660*/  IMAD R15, R13, 0x40, R214 ;  /* 0x000000400d0f7824 */ /* 0x000fd000078e02d6 */
[----:B------:R-:W0:Y:S01]  /*7670*/  @P0 LDC R4, c[0x0][0xbec] ;  /* 0x0002fb00ff040b82 */ /* 0x000e220000000800 */
[----:B------:R-:W-:Y:S02]  /*7680*/  IMAD R13, R13, 0x40, R2 ;  /* 0x000000400d0d7824 */ /* 0x000fe400078e0202 */
[----:B------:R-:W-:-:S05]  /*7690*/  IMAD.MOV.U32 R7, RZ, RZ, R15 ;  /* 0x000000ffff077224 */ /* 0x000fca00078e000f */
[----:B------:R-:W1:Y:S01]  /*76a0*/  @P0 LDC R5, c[0x0][0xbf0] ;  /* 0x0002fc00ff050b82 */ /* 0x000e620000000800 */
[----:B0-----:R-:W-:-:S04]  /*76b0*/  @P0 IMAD.HI.U32 R0, R15, R4, RZ ;  /* 0x000000040f000227 */ /* 0x001fc800078e00ff */
[----:B------:R-:W-:Y:S01]  /*76c0*/  IMAD.U32 R4, RZ, RZ, UR4 ;  /* 0x00000004ff047e24 */ /* 0x000fe2000f8e00ff */
[----:B-1----:R-:W-:Y:S01]  /*76d0*/  @P0 SHF.R.U32.HI R7, RZ, R5, R0 ;  /* 0x00000005ff070219 */ /* 0x002fe20000011600 */
[----:B------:R-:W-:Y:S01]  /*76e0*/  IMAD.U32 R5, RZ, RZ, UR5 ;  /* 0x00000005ff057e24 */ /* 0x000fe2000f8e00ff */
[----:B------:R-:W-:Y:S01]  /*76f0*/  ULDC.64 UR4, c[0x0][0xb88] ;  /* 0x0002e20000047ab9 */ /* 0x000fe20000000a00 */
[----:B------:R-:W-:Y:S02]  /*7700*/  IMAD.U32 R5, RZ, RZ, UR6 ;  /* 0x00000006ff057e24 */ /* 0x000fe4000f8e00ff */
[----:B------:R-:W-:Y:S02]  /*7710*/  IMAD.MOV R9, RZ, RZ, -R7 ;  /* 0x000000ffff097224 */ /* 0x000fe400078e0a07 */
[----:B--2---:R-:W-:Y:S02]  /*7720*/  IMAD R0, R10, UR11, RZ ;  /* 0x0000000b0a007c24 */ /* 0x004fe4000f8e02ff */
[----:B------:R-:W-:-:S02]  /*7730*/  IMAD R9, R8, R9, R15 ;  /* 0x0000000908097224 */ /* 0x000fc400078e020f */
[----:B------:R-:W-:-:S04]  /*7740*/  IMAD.WIDE.U32 R4, R10, UR45, R4 ;  /* 0x0000002d0a047c25 */ /* 0x000fc8000f8e0004 */
[----:B------:R-:W-:Y:S01]  /*7750*/  IMAD R6, R11, UR45, R0 ;  /* 0x0000002d0b067c24 */ /* 0x000fe2000f8e0200 */
[----:B------:R-:W-:Y:S02]  /*7760*/  SHF.R.S32.HI R11, RZ, 0x1f, R7 ;  /* 0x0000001fff0b7819 */ /* 0x000fe40000011407 */
[----:B------:R-:W-:Y:S02]  /*7770*/  SHF.R.S32.HI R0, RZ, 0x1f, R9 ;  /* 0x0000001fff007819 */ /* 0x000fe40000011409 */
[----:B------:R-:W-:-:S03]  /*7780*/  IADD3 R4, P0, R7, R4, RZ ;  /* 0x0000000407047210 */ /* 0x000fc60007f1e0ff */
[----:B------:R-:W-:Y:S01]  /*7790*/  IMAD R0, R0, UR4, RZ ;  /* 0x0000000400007c24 */ /* 0x000fe2000f8e02ff */
[----:B------:R-:W-:-:S03]  /*77a0*/  IADD3.X R5, R11, R5, R6, P0, !PT ;  /* 0x000000050b057210 */ /* 0x000fc600007fe406 */
[C---:B------:R-:W-:Y:S02]  /*77b0*/  IMAD R7, R9.reuse, UR5, R0 ;  /* 0x0000000509077c24 */ /* 0x040fe4000f8e0200 */
[----:B------:R-:W-:Y:S01]  /*77c0*/  IMAD.WIDE.U32 R4, R9, UR4, R4 ;  /* 0x0000000409047c25 */ /* 0x000fe2000f8e0004 */
[----:B------:R-:W-:-:S03]  /*77d0*/  ULDC.64 UR4, c[0x0][0xb50] ;  /* 0x0002d40000047ab9 */ /* 0x000fc60000000a00 */
[----:B------:R-:W-:Y:S01]  /*77e0*/  IMAD.IADD R5, R5, 0x1, R7 ;  /* 0x0000000105057824 */ /* 0x000fe200078e0207 */
[C---:B------:R-:W-:Y:S01]  /*77f0*/  LEA R10, P0, R4.reuse, UR4, 0x2 ;  /* 0x00000004040a7c11 */ /* 0x040fe2000f8010ff */
[----:B------:R-:W-:Y:S01]  /*7800*/  ULDC UR4, c[0x0][0xa88] ;  /* 0x0002a20000047ab9 */ /* 0x000fe20000000800 */
[----:B------:R-:W-:Y:S02]  /*7810*/  VIADD R9, R13, 0x8 ;  /* 0x000000080d097836 */ /* 0x000fe40000000000 */
[----:B------:R-:W-:Y:S01]  /*7820*/  LEA.HI.X R11, R4, UR5, R5, 0x2, P0 ;  /* 0x00000005040b7c11 */ /* 0x000fe200080f1405 */
[----:B------:R-:W-:Y:S01]  /*7830*/  SHFL.IDX PT, R6, R10, 0x1, 0x1c1f ;  /* 0x003c1f000a067f89 */ /* 0x000fe200000e0000 */
[----:B------:R-:W-:Y:S01]  /*7840*/  IMAD R0, R8, UR4, RZ ;  /* 0x0000000408007c24 */ /* 0x000fe2000f8e02ff */
[----:B------:R-:W-:Y:S02]  /*7850*/  ISETP.NE.AND P0, PT, R17, R12, PT ;  /* 0x0000000c1100720c */ /* 0x000fe40003f05270 */
[----:B------:R-:W-:Y:S02]  /*7860*/  SHFL.IDX PT, R4, R10, RZ, 0x1c1f ;  /* 0x001c1fff0a047589 */ /* 0x000fe400000e0000 */
[----:B------:R-:W-:-:S02]  /*7870*/  ISETP.GE.OR P1, PT, R13, R0, P0 ;  /* 0x000000000d00720c */ /* 0x000fc40000726670 */
[----:B------:R-:W0:Y:S01]  /*7880*/  SHFL.IDX PT, R5, R11, RZ, 0x1c1f ;  /* 0x001c1fff0b057589 */ /* 0x000e2200000e0000 */
[----:B------:R-:W-:-:S03]  /*7890*/  ISETP.GE.OR P0, PT, R9, R0, P0 ;  /* 0x000000000900720c */ /* 0x000fc60000706670 */
[----:B------:R-:W1:Y:S07]  /*78a0*/  SHFL.IDX PT, R7, R11, 0x1, 0x1c1f ;  /* 0x003c1f000b077f89 */ /* 0x000e6e00000e0000 */
[----:B0-----:R0:W-:Y:S04]  /*78b0*/  @!P1 ST.E desc[UR42][R4.64], R20 ;  /* 0x0000001404009985 */ /* 0x0011e8000c10192a */
[----:B-1----:R0:W-:Y:S02]  /*78c0*/  @!P0 ST.E desc[UR42][R6.64], R3 ;  /* 0x0000000306008985 */ /* 0x0021e4000c10192a */
.L_x_3244:
[----:B------:R-:W1:Y:S01]  /*78d0*/  LDC R10, c[0x0][0xbe8] ;  /* 0x0002fa00ff0a7b82 */ /* 0x000e620000000800 */
[----:B------:R-:W-:Y:S01]  /*78e0*/  ULDC UR12, c[0x0][0xac8] ;  /* 0x0002b200000c7ab9 */ /* 0x000fe20000000800 */
[----:B------:R-:W5:Y:S04]  /*78f0*/  LD.E.128 R108, desc[UR42][R110.64] ;  /* 0x0000002a6e6c7980 */ /* 0x000f68000c101d00 */
[----:B------:R-:W5:Y:S02]  /*7900*/  LD.E.128 R32, desc[UR42][R32.64] ;  /* 0x0000002a20207980 */ /* 0x000f64000c101d00 */
[----:B0-----:R-:W0:Y:S01]  /*7910*/  LDC R6, c[0x0][0xc38] ;  /* 0x00030e00ff067b82 */ /* 0x001e220000000800 */
[----:B------:R-:W-:Y:S01]  /*7920*/  ISETP.GE.AND P1, PT, R189, UR12, PT ;  /* 0x0000000cbd007c0c */ /* 0x000fe2000bf26270 */
[----:B------:R-:W-:Y:S01]  /*7930*/  IMAD R5, RZ, RZ, -UR44 ;  /* 0x8000002cff057e24 */ /* 0x000fe2000f8e02ff */
[----:B------:R-:W-:Y:S01]  /*7940*/  ULDC.64 UR8, c[0x0][0xae8] ;  /* 0x0002ba0000087ab9 */ /* 0x000fe20000000a00 */
[----:B------:R-:W5:Y:S04]  /*7950*/  LD.E.128 R36, desc[UR42][R36.64] ;  /* 0x0000002a24247980 */ /* 0x000f68000c101d00 */
[----:B------:R-:W2:Y:S01]  /*7960*/  LDC.64 R8, c[0x0][0xae0] ;  /* 0x0002b800ff087b82 */ /* 0x000ea20000000a00 */
[----:B------:R-:W5:Y:S04]  /*7970*/  LD.E.128 R40, desc[UR42][R40.64] ;  /* 0x0000002a28287980 */ /* 0x000f68000c101d00 */
[----:B------:R-:W5:Y:S01]  /*7980*/  LD.E.128 R44, desc[UR42][R44.64] ;  /* 0x0000002a2c2c7980 */ /* 0x000f62000c101d00 */
[----:B-1----:R-:W-:-:S03]  /*7990*/  ISETP.NE.AND P3, PT, R10, 0x1, PT ;  /* 0x000000010a00780c */ /* 0x002fc60003f65270 */
[----:B------:R-:W5:Y:S01]  /*79a0*/  LD.E.128 R48, desc[UR42][R48.64] ;  /* 0x0000002a30307980 */ /* 0x000f62000c101d00 */
[----:B------:R-:W-:Y:S02]  /*79b0*/  ISETP.GE.AND P0, PT, R188, UR12, PT ;  /* 0x0000000cbc007c0c */ /* 0x000fe4000bf06270 */
[----:B------:R-:W-:Y:S01]  /*79c0*/  SEL R3, RZ, 0xffffffff, P1 ;  /* 0xffffffffff037807 */ /* 0x000fe20000800000 */
[----:B------:R-:W5:Y:S01]  /*79d0*/  LD.E.128 R56, desc[UR42][R56.64] ;  /* 0x0000002a38387980 */ /* 0x000f62000c101d00 */
[----:B------:R-:W-:-:S03]  /*79e0*/  ISETP.GE.AND P2, PT, R16, UR12, PT ;  /* 0x0000000c10007c0c */ /* 0x000fc6000bf46270 */
[----:B------:R-:W5:Y:S02]  /*79f0*/  LD.E.128 R60, desc[UR42][R60.64] ;  /* 0x0000002a3c3c7980 */ /* 0x000f64000c101d00 */
[----:B------:R-:W1:Y:S01]  /*7a00*/  @P3 LDC R12, c[0x0][0xbec] ;  /* 0x0002fb00ff0c3b82 */ /* 0x000e620000000800 */
[----:B------:R-:W-:Y:S01]  /*7a10*/  SEL R4, RZ, 0xffffffff, P0 ;  /* 0xffffffffff047807 */ /* 0x000fe20000000000 */
[----:B------:R-:W-:Y:S01]  /*7a20*/  IMAD.SHL.U32 R3, R3, 0x2, RZ ;  /* 0x0000000203037824 */ /* 0x000fe200078e00ff */
[----:B------:R-:W-:Y:S01]  /*7a30*/  SEL R0, RZ, 0x1, P2 ;  /* 0x00000001ff007807 */ /* 0x000fe20001000000 */
[----:B------:R-:W5:Y:S04]  /*7a40*/  LD.E.128 R64, desc[UR42][R64.64] ;  /* 0x0000002a40407980 */ /* 0x000f68000c101d00 */
[----:B------:R-:W3:Y:S01]  /*7a50*/  @P3 LDC R7, c[0x0][0xbf0] ;  /* 0x0002fc00ff073b82 */ /* 0x000ee20000000800 */
[----:B------:R-:W-:Y:S01]  /*7a60*/  IMAD.SHL.U32 R4, R4, 0x4, RZ ;  /* 0x0000000404047824 */ /* 0x000fe200078e00ff */
[----:B------:R-:W-:Y:S01]  /*7a70*/  LOP3.LUT R3, R3, 0x2, R0, 0xe2, !PT ;  /* 0x0000000203037812 */ /* 0x000fe200078ee200 */
[----:B------:R-:W5:Y:S01]  /*7a80*/  LD.E.128 R68, desc[UR42][R68.64] ;  /* 0x0000002a44447980 */ /* 0x000f62000c101d00 */
[----:B------:R-:W-:Y:S01]  /*7a90*/  ISETP.GE.AND P0, PT, R187, UR12, PT ;  /* 0x0000000cbb007c0c */ /* 0x000fe2000bf06270 */
[----:B0-----:R-:W-:Y:S01]  /*7aa0*/  IMAD R24, R6, R5, UR46 ;  /* 0x0000002e06187e24 */ /* 0x001fe2000f8e0205 */
[----:B------:R-:W-:Y:S01]  /*7ab0*/  LOP3.LUT R3, R4, 0x4, R3, 0xe2, !PT ;  /* 0x0000000404037812 */ /* 0x000fe200078ee203 */
[----:B------:R-:W-:Y:S01]  /*7ac0*/  IMAD R0, R209, 0x20, R211 ;  /* 0x00000020d1007824 */ /* 0x000fe200078e02d3 */
[----:B------:R-:W-:Y:S01]  /*7ad0*/  SEL R4, RZ, 0xffffffff, P0 ;  /* 0xffffffffff047807 */ /* 0x000fe20000000000 */
[----:B------:R-:W5:Y:S02]  /*7ae0*/  LD.E.128 R72, desc[UR42][R72.64] ;  /* 0x0000002a48487980 */ /* 0x000f64000c101d00 */
[----:B------:R-:W-:-:S02]  /*7af0*/  IMAD R11, R24, 0x40, R0 ;  /* 0x00000040180b7824 */ /* 0x000fc400078e0200 */
[----:B------:R-:W-:Y:S01]  /*7b00*/  IMAD.SHL.U32 R4, R4, 0x8, RZ ;  /* 0x0000000804047824 */ /* 0x000fe200078e00ff */
[----:B------:R-:W-:Y:S01]  /*7b10*/  UIMAD UR6, UR10, UR8, URZ ;  /* 0x000000080a0672a4 */ /* 0x000fe2000f8e023f */
[----:B------:R-:W5:Y:S01]  /*7b20*/  LD.E.128 R76, desc[UR42][R76.64] ;  /* 0x0000002a4c4c7980 */ /* 0x000f62000c101d00 */
[----:B-1----:R-:W-:Y:S01]  /*7b30*/  @P3 IMAD.HI.U32 R0, R11, R12, RZ ;  /* 0x0000000c0b003227 */ /* 0x002fe200078e00ff */
[----:B------:R-:W-:Y:S02]  /*7b40*/  ISETP.GE.AND P1, PT, R186, UR12, PT ;  /* 0x0000000cba007c0c */ /* 0x000fe4000bf26270 */
[----:B------:R-:W-:Y:S01]  /*7b50*/  LOP3.LUT R3, R4, 0x8, R3, 0xe2, !PT ;  /* 0x0000000804037812 */ /* 0x000fe200078ee203 */
[----:B------:R-:W-:Y:S01]  /*7b60*/  IMAD.MOV.U32 R4, RZ, RZ, R11 ;  /* 0x000000ffff047224 */ /* 0x000fe200078e000b */
[----:B------:R-:W-:Y:S01]  /*7b70*/  UIMAD.WIDE.U32 UR4, UR7, UR8, URZ ;  /* 0x00000008070472a5 */ /* 0x000fe2000f8e003f */
[----:B------:R-:W5:Y:S01]  /*7b80*/  LD.E.128 R80, desc[UR42][R80.64] ;  /* 0x0000002a50507980 */ /* 0x000f62000c101d00 */
[----:B------:R-:W-:Y:S01]  /*7b90*/  UIMAD UR6, UR7, UR9, UR6 ;  /* 0x00000009070672a4 */ /* 0x000fe2000f8e0206 */
[----:B---3--:R-:W-:-:S02]  /*7ba0*/  @P3 SHF.R.U32.HI R4, RZ, R7, R0 ;  /* 0x00000007ff043219 */ /* 0x008fc40000011600 */
[----:B------:R-:W-:Y:S01]  /*7bb0*/  SEL R0, RZ, 0xffffffff, P1 ;  /* 0xffffffffff007807 */ /* 0x000fe20000800000 */
[----:B------:R-:W-:Y:S01]  /*7bc0*/  ULDC.64 UR8, c[0x0][0xaf0] ;  /* 0x0002bc0000087ab9 */ /* 0x000fe20000000a00 */
[----:B------:R-:W-:Y:S01]  /*7bd0*/  UIADD3 UR5, UR5, UR6, URZ ;  /* 0x0000000605057290 */ /* 0x000fe2000fffe03f */
[--C-:B------:R-:W-:Y:S01]  /*7be0*/  SHF.R.S32.HI R7, RZ, 0x1f, R4.reuse ;  /* 0x0000001fff077819 */ /* 0x100fe20000011404 */
[----:B------:R-:W-:Y:S01]  /*7bf0*/  UIMAD UR6, UR11, UR8, URZ ;  /* 0x000000080b0672a4 */ /* 0x000fe2000f8e023f */
[----:B------:R-:W-:Y:S01]  /*7c00*/  ISETP.GE.AND P0, PT, R185, UR12, PT ;  /* 0x0000000cb9007c0c */ /* 0x000fe2000bf06270 */
[----:B------:R-:W-:Y:S01]  /*7c10*/  IMAD.SHL.U32 R0, R0, 0x10, RZ ;  /* 0x0000001000007824 */ /* 0x000fe200078e00ff */
[----:B------:R-:W-:Y:S01]  /*7c20*/  UIMAD.WIDE.U32 UR4, UR45, UR8, UR4 ;  /* 0x000000082d0472a5 */ /* 0x000fe2000f8e0004 */
[----:B------:R-:W-:Y:S01]  /*7c30*/  IMAD.MOV R6, RZ, RZ, -R4 ;  /* 0x000000ffff067224 */ /* 0x000fe200078e0a04 */
[----:B------:R-:W-:Y:S01]  /*7c40*/  UIMAD UR6, UR45, UR9, UR6 ;  /* 0x000000092d0672a4 */ /* 0x000fe2000f8e0206 */
[----:B------:R-:W-:Y:S01]  /*7c50*/  SEL R5, RZ, 0xffffffff, P0 ;  /* 0xffffffffff057807 */ /* 0x000fe20000000000 */
[----:B--2---:R-:W-:Y:S01]  /*7c60*/  IMAD R7, R7, R8, RZ ;  /* 0x0000000807077224 */ /* 0x004fe200078e02ff */
[----:B------:R-:W-:Y:S01]  /*7c70*/  LOP3.LUT R0, R0, 0x10, R3, 0xe2, !PT ;  /* 0x0000001000007812 */ /* 0x000fe200078ee203 */
[----:B------:R-:W-:Y:S01]  /*7c80*/  IMAD R3, R10, R6, R11 ;  /* 0x000000060a037224 */ /* 0x000fe200078e020b */
[----:B------:R-:W-:Y:S01]  /*7c90*/  UIADD3 UR5, UR5, UR6, URZ ;  /* 0x0000000605057290 */ /* 0x000fe2000fffe03f */
[----:B------:R-:W-:Y:S01]  /*7ca0*/  IMAD R9, R4, R9, R7 ;  /* 0x0000000904097224 */ /* 0x000fe200078e0207 */
[----:B------:R-:W5:Y:S01]  /*7cb0*/  LD.E.128 R84, desc[UR42][R84.64] ;  /* 0x0000002a54547980 */ /* 0x000f62000c101d00 */
[----:B------:R-:W-:Y:S01]  /*7cc0*/  IMAD.SHL.U32 R7, R5, 0x20, RZ ;  /* 0x0000002005077824 */ /* 0x000fe200078e00ff */
[----:B------:R-:W-:-:S02]  /*7cd0*/  ISETP.GE.AND P0, PT, R213, UR12, PT ;  /* 0x0000000cd5007c0c */ /* 0x000fc4000bf06270 */
[----:B------:R-:W5:Y:S01]  /*7ce0*/  LD.E.128 R88, desc[UR42][R88.64] ;  /* 0x0000002a58587980 */ /* 0x000f62000c101d00 */
[----:B------:R-:W-:Y:S01]  /*7cf0*/  SHF.R.S32.HI R6, RZ, 0x1f, R3 ;  /* 0x0000001fff067819 */ /* 0x000fe20000011403 */
[----:B------:R-:W-:Y:S01]  /*7d00*/  IMAD.WIDE.U32 R4, R4, R8, UR4 ;  /* 0x0000000404047e25 */ /* 0x000fe2000f8e0008 */
[----:B------:R-:W-:Y:S01]  /*7d10*/  LOP3.LUT R0, R7, 0x20, R0, 0xe2, !PT ;  /* 0x0000002007007812 */ /* 0x000fe200078ee200 */
[----:B------:R-:W-:Y:S01]  /*7d20*/  ULDC.64 UR4, c[0x0][0xad8] ;  /* 0x0002b60000047ab9 */ /* 0x000fe20000000a00 */
[----:B------:R-:W5:Y:S01]  /*7d30*/  LD.E.128 R92, desc[UR42][R92.64] ;  /* 0x0000002a5c5c7980 */ /* 0x000f62000c101d00 */
[----:B------:R-:W-:Y:S01]  /*7d40*/  SEL R7, RZ, 0x40, P0 ;  /* 0x00000040ff077807 */ /* 0x000fe20000000000 */
[----:B------:R-:W-:Y:S01]  /*7d50*/  IMAD R6, R6, UR4, RZ ;  /* 0x0000000406067c24 */ /* 0x000fe2000f8e02ff */
[----:B------:R-:W-:Y:S01]  /*7d60*/  ISETP.GE.AND P0, PT, R212, UR12, PT ;  /* 0x0000000cd4007c0c */ /* 0x000fe2000bf06270 */
[----:B------:R-:W-:Y:S01]  /*7d70*/  @!PT LDS RZ, [RZ] ;  /* 0x00000000fffff984 */ /* 0x000fe20000000800 */
[----:B------:R-:W-:Y:S01]  /*7d80*/  @!PT LDS RZ, [RZ] ;  /* 0x00000000fffff984 */ /* 0x000fe20000000800 */
[----:B------:R-:W-:Y:S01]  /*7d90*/  @!PT LDS RZ, [RZ] ;  /* 0x00000000fffff984 */ /* 0x000fe20000000800 */
[----:B------:R-:W-:Y:S01]  /*7da0*/  @!PT LDS RZ, [RZ] ;  /* 0x00000000fffff984 */ /* 0x000fe20000000800 */
[----:B------:R0:W-:Y:S06]  /*7db0*/  MEMBAR.ALL.CTA ;  /* 0x0000000000007992 */ /* 0x0001ec0000008000 */
[----:B0-----:R-:W0:Y:S01]  /*7dc0*/  FENCE.VIEW.ASYNC.S ;  /* 0x00000000000073c6 */ /* 0x001e220000000000 */
[----:B------:R-:W-:Y:S01]  /*7dd0*/  LOP3.LUT R0, R0, R7, RZ, 0xfc, !PT ;  /* 0x0000000700007212 */ /* 0x000fe200078efcff */
[----:B------:R-:W-:Y:S01]  /*7de0*/  IMAD R7, R3, UR5, R6 ;  /* 0x0000000503077c24 */ /* 0x000fe2000f8e0206 */
[----:B------:R-:W-:Y:S01]  /*7df0*/  ULDC UR5, c[0x0][0xa88] ;  /* 0x0002a20000057ab9 */ /* 0x000fe20000000800 */
[----:B------:R-:W-:Y:S01]  /*7e00*/  IMAD.IADD R5, R5, 0x1, R9 ;  /* 0x0000000105057824 */ /* 0x000fe200078e0209 */
[----:B------:R-:W-:Y:S01]  /*7e10*/  ULDC.64 UR6, c[0x0][0xa80] ;  /* 0x0002a00000067ab9 */ /* 0x000fe20000000a00 */
[----:B------:R-:W-:Y:S01]  /*7e20*/  IMAD R25, R10, UR5, RZ ;  /* 0x000000050a197c24 */ /* 0x000fe2000f8e02ff */
[----:B------:R-:W-:Y:S01]  /*7e30*/  BSSY B0, `(.L_x_3245) ;  /* 0x000002e000007945 */ /* 0x000fe20003800000 */
[----:B------:R-:W-:-:S02]  /*7e40*/  IMAD R24, R24, 0x40, R211 ;  /* 0x0000004018187824 */ /* 0x000fc400078e02d3 */
[----:B------:R-:W-:Y:S01]  /*7e50*/  IMAD.WIDE.U32 R4, R3, UR4, R4 ;  /* 0x0000000403047c25 */ /* 0x000fe2000f8e0004 */
[----:B------:R-:W-:Y:S01]  /*7e60*/  SEL R3, RZ, 0x80, P0 ;  /* 0x00000080ff037807 */ /* 0x000fe20000000000 */
[----:B------:R-:W-:Y:S01]  /*7e70*/  UIADD3 UR4, UR41, 0x28c20, URZ ;  /* 0x00028c2029047890 */ /* 0x000fe2000fffe03f */
[----:B------:R-:W-:Y:S01]  /*7e80*/  ISETP.GE.AND P0, PT, R24, R25, PT ;  /* 0x000000191800720c */ /* 0x000fe20003f06270 */
[----:B------:R-:W-:Y:S01]  /*7e90*/  IMAD.IADD R5, R5, 0x1, R7 ;  /* 0x0000000105057824 */ /* 0x000fe200078e0207 */
[----:B------:R-:W-:Y:S01]  /*7ea0*/  LEA R20, P1, R4, UR6, 0x1 ;  /* 0x0000000604147c11 */ /* 0x000fe2000f8208ff */
[----:B------:R-:W-:Y:S01]  /*7eb0*/  UPRMT UR4, URZ, 0x654, UR4 ;  /* 0x000006543f047896 */ /* 0x000fe20008000004 */
[----:B------:R-:W-:Y:S02]  /*7ec0*/  LOP3.LUT R3, R0, R3, RZ, 0xfc, !PT ;  /* 0x0000000300037212 */ /* 0x000fe400078efcff */
[----:B------:R-:W-:Y:S01]  /*7ed0*/  LEA.HI.X R21, R4, UR7, R5, 0x1, P1 ;  /* 0x0000000704157c11 */ /* 0x000fe200088f0c05 */
[----:B0-----:R0:W1:Y:S04]  /*7ee0*/  SHFL.IDX PT, R6, R20, RZ, 0x181f ;  /* 0x00181fff14067589 */ /* 0x00106800000e0000 */
[----:B------:R0:W2:Y:S01]  /*7ef0*/  SHFL.IDX PT, R7, R21, RZ, 0x181f ;  /* 0x00181fff15077589 */ /* 0x0000a200000e0000 */
[----:B------:R-:W-:Y:S01]  /*7f00*/  SYNCS.ARRIVE.TRANS64.RED.A1T0 RZ, [UR4], RZ ;  /* 0x000000ffffff79a7 */ /* 0x000fe20008100404 */
[----:B------:R-:W-:Y:S05]  /*7f10*/  @P0 BRA `(.L_x_3246) ;  /* 0x00000000007c0947 */ /* 0x000fea0003800000 */
[----:B------:R-:W-:Y:S02]  /*7f20*/  ISETP.GE.AND P1, PT, R189, UR12, PT ;  /* 0x0000000cbd007c0c */ /* 0x000fe4000bf26270 */
[----:B------:R-:W-:Y:S02]  /*7f30*/  ISETP.GE.AND P0, PT, R16, UR12, PT ;  /* 0x0000000c10007c0c */ /* 0x000fe4000bf06270 */
[----:B------:R-:W-:Y:S02]  /*7f40*/  ISETP.GE.AND P5, PT, R188, UR12, PT ;  /* 0x0000000cbc007c0c */ /* 0x000fe4000bfa6270 */
[----:B------:R-:W-:-:S07]  /*7f50*/  ISETP.GE.AND P3, PT, R187, UR12, PT ;  /* 0x0000000cbb007c0c */ /* 0x000fce000bf66270 */
[CC--:B-1----:R-:W-:Y:S02]  /*7f60*/  @!P1 LEA R8, P2, R189.reuse, R6.reuse, 0x1 ;  /* 0x00000006bd089211 */ /* 0x0c2fe400078408ff */
[----:B--2---:R-:W-:Y:S02]  /*7f70*/  @!P0 IMAD.WIDE R4, R16, 0x2, R6 ;  /* 0x0000000210048825 */ /* 0x004fe400078e0206 */
[----:B------:R-:W-:Y:S02]  /*7f80*/  @!P1 LEA.HI.X R9, R189, R7, R222, 0x1, P2 ;  /* 0x00000007bd099211 */ /* 0x000fe400010f0cde */
[----:B------:R-:W-:Y:S01]  /*7f90*/  ISETP.GE.AND P2, PT, R186, UR12, PT ;  /* 0x0000000cba007c0c */ /* 0x000fe2000bf46270 */
[----:B-----5:R1:W-:Y:S01]  /*7fa0*/  @!P0 ST.E.128 desc[UR42][R4.64], R108 ;  /* 0x0000006c04008985 */ /* 0x0203e2000c101d2a */
[----:B------:R-:W-:Y:S02]  /*7fb0*/  @!P5 LEA R10, P4, R188, R6, 0x1 ;  /* 0x00000006bc0ad211 */ /* 0x000fe400078808ff */
[----:B------:R-:W-:Y:S01]  /*7fc0*/  LOP3.LUT P0, RZ, R0, 0x40, RZ, 0xc0, !PT ;  /* 0x0000004000ff7812 */ /* 0x000fe2000780c0ff */
[----:B------:R2:W-:Y:S01]  /*7fd0*/  @!P1 ST.E.128 desc[UR42][R8.64], R36 ;  /* 0x0000002408009985 */ /* 0x0005e2000c101d2a */
[----:B------:R-:W-:-:S02]  /*7fe0*/  ISETP.GE.AND P1, PT, R185, UR12, PT ;  /* 0x0000000cb9007c0c */ /* 0x000fc4000bf26270 */
[-C--:B------:R-:W-:Y:S02]  /*7ff0*/  @!P5 LEA.HI.X R11, R188, R7.reuse, R221, 0x1, P4 ;  /* 0x00000007bc0bd211 */ /* 0x080fe400020f0cdd */
[----:B------:R-:W-:Y:S02]  /*8000*/  LOP3.LUT P4, RZ, R3, 0x80, RZ, 0xc0, !PT ;  /* 0x0000008003ff7812 */ /* 0x000fe4000788c0ff */
[CC--:B------:R-:W-:Y:S01]  /*8010*/  @!P3 LEA R12, P6, R187.reuse, R6.reuse, 0x1 ;  /* 0x00000006bb0cb211 */ /* 0x0c0fe200078c08ff */
[----:B------:R3:W-:Y:S03]  /*8020*/  @!P5 ST.E.128 desc[UR42][R10.64], R44 ;  /* 0x0000002c0a00d985 */ /* 0x0007e6000c101d2a */
[----:B------:R-:W-:Y:S02]  /*8030*/  @!P3 LEA.HI.X R13, R187, R7, R220, 0x1, P6 ;  /* 0x00000007bb0db211 */ /* 0x000fe400030f0cdc */
[----:B-1----:R-:W-:-:S03]  /*8040*/  @!P2 LEA R4, P5, R186, R6, 0x1 ;  /* 0x00000006ba04a211 */ /* 0x002fc600078a08ff */
[----:B------:R3:W-:Y:S01]  /*8050*/  @!P3 ST.E.128 desc[UR42][R12.64], R56 ;  /* 0x000000380c00b985 */ /* 0x0007e2000c101d2a */
[-C--:B------:R-:W-:Y:S02]  /*8060*/  @P0 LEA R14, P3, R213, R6.reuse, 0x1 ;  /* 0x00000006d50e0211 */ /* 0x080fe400078608ff */
[CC--:B--2---:R-:W-:Y:S02]  /*8070*/  @!P1 LEA R8, P6, R185.reuse, R6.reuse, 0x1 ;  /* 0x00000006b9089211 */ /* 0x0c4fe400078c08ff */
[-C--:B------:R-:W-:Y:S02]  /*8080*/  @!P2 LEA.HI.X R5, R186, R7.reuse, R219, 0x1, P5 ;  /* 0x00000007ba05a211 */ /* 0x080fe400028f0cdb */
[----:B------:R-:W-:Y:S02]  /*8090*/  @P4 LEA R6, P5, R212, R6, 0x1 ;  /* 0x00000006d4064211 */ /* 0x000fe400078a08ff */
[-C--:B------:R-:W-:Y:S01]  /*80a0*/  @!P1 LEA.HI.X R9, R185, R7.reuse, R218, 0x1, P6 ;  /* 0x00000007b9099211 */ /* 0x080fe200030f0cda */
[----:B------:R3:W-:Y:S01]  /*80b0*/  @!P2 ST.E.128 desc[UR42][R4.64], R64 ;  /* 0x000000400400a985 */ /* 0x0007e2000c101d2a */
[----:B------:R-:W-:-:S02]  /*80c0*/  @P0 LEA.HI.X R15, R213, R7, R217, 0x1, P3 ;  /* 0x00000007d50f0211 */ /* 0x000fc400018f0cd9 */
[----:B------:R-:W-:Y:S01]  /*80d0*/  @P4 LEA.HI.X R7, R212, R7, R216, 0x1, P5 ;  /* 0x00000007d4074211 */ /* 0x000fe200028f0cd8 */
[----:B------:R3:W-:Y:S04]  /*80e0*/  @!P1 ST.E.128 desc[UR42][R8.64], R72 ;  /* 0x0000004808009985 */ /* 0x0007e8000c101d2a */
[----:B------:R3:W-:Y:S04]  /*80f0*/  @P0 ST.E.128 desc[UR42][R14.64], R80 ;  /* 0x000000500e000985 */ /* 0x0007e8000c101d2a */
[----:B------:R3:W-:Y:S02]  /*8100*/  @P4 ST.E.128 desc[UR42][R6.64], R88 ;  /* 0x0000005806004985 */ /* 0x0007e4000c101d2a */
.L_x_3246:
[----:B------:R-:W-:Y:S05]  /*8110*/  BSYNC B0 ;  /* 0x0000000000007941 */ /* 0x000fea0003800000 */
.L_x_3245:
[----:B---3--:R-:W-:Y:S01]  /*8120*/  VIADD R4, R24, 0x20 ;  /* 0x0000002018047836 */ /* 0x008fe20000000000 */
[----:B--2---:R2:W3:Y:S01]  /*8130*/  SHFL.IDX PT, R7, R21, 0x1, 0x181f ;  /* 0x00381f0015077f89 */ /* 0x0044e200000e0000 */
[----:B------:R-:W-:Y:S03]  /*8140*/  BSSY B0, `(.L_x_3247) ;  /* 0x0000023000007945 */ /* 0x000fe60003800000 */
[----:B------:R-:W-:Y:S01]  /*8150*/  ISETP.GE.AND P0, PT, R4, R25, PT ;  /* 0x000000190400720c */ /* 0x000fe20003f06270 */
[----:B-1----:R2:W1:-:S12]  /*8160*/  SHFL.IDX PT, R6, R20, 0x1, 0x181f ;  /* 0x00381f0014067f89 */ /* 0x00245800000e0000 */
[----:B--2---:R-:W-:Y:S05]  /*8170*/  @P0 BRA `(.L_x_3248) ;  /* 0x00000000007c0947 */ /* 0x004fea0003800000 */
[----:B------:R-:W-:Y:S02]  /*8180*/  ISETP.GE.AND P2, PT, R189, UR12, PT ;  /* 0x0000000cbd007c0c */ /* 0x000fe4000bf46270 */
[----:B------:R-:W-:Y:S02]  /*8190*/  ISETP.GE.AND P3, PT, R16, UR12, PT ;  /* 0x0000000c10007c0c */ /* 0x000fe4000bf66270 */
[----:B------:R-:W-:Y:S02]  /*81a0*/  ISETP.GE.AND P5, PT, R188, UR12, PT ;  /* 0x0000000cbc007c0c */ /* 0x000fe4000bfa6270 */
[----:B------:R-:W-:Y:S02]  /*81b0*/  ISETP.GE.AND P4, PT, R187, UR12, PT ;  /* 0x0000000cbb007c0c */ /* 0x000fe4000bf86270 */
[----:B------:R-:W-:-:S05]  /*81c0*/  LOP3.LUT P1, RZ, R0, 0x40, RZ, 0xc0, !PT ;  /* 0x0000004000ff7812 */ /* 0x000fca000782c0ff */
[CC--:B-1----:R-:W-:Y:S02]  /*81d0*/  @!P2 LEA R8, P0, R189.reuse, R6.reuse, 0x1 ;  /* 0x00000006bd08a211 */ /* 0x0c2fe400078008ff */
[----:B---3--:R-:W-:Y:S02]  /*81e0*/  @!P3 IMAD.WIDE R4, R16, 0x2, R6 ;  /* 0x000000021004b825 */ /* 0x008fe400078e0206 */
[-C--:B------:R-:W-:Y:S02]  /*81f0*/  @!P2 LEA.HI.X R9, R189, R7.reuse, R222, 0x1, P0 ;  /* 0x00000007bd09a211 */ /* 0x080fe400000f0cde */
[----:B------:R-:W-:Y:S01]  /*8200*/  @!P5 LEA R10, P0, R188, R6, 0x1 ;  /* 0x00000006bc0ad211 */ /* 0x000fe200078008ff */
[----:B-----5:R1:W-:Y:S01]  /*8210*/  @!P3 ST.E.128 desc[UR42][R4.64], R32 ;  /* 0x000000200400b985 */ /* 0x0203e2000c101d2a */
[----:B------:R-:W-:Y:S02]  /*8220*/  ISETP.GE.AND P3, PT, R186, UR12, PT ;  /* 0x0000000cba007c0c */ /* 0x000fe4000bf66270 */
[----:B------:R-:W-:Y:S01]  /*8230*/  @!P5 LEA.HI.X R11, R188, R7, R221, 0x1, P0 ;  /* 0x00000007bc0bd211 */ /* 0x000fe200000f0cdd */
[----:B------:R2:W-:Y:S01]  /*8240*/  @!P2 ST.E.128 desc[UR42][R8.64], R40 ;  /* 0x000000280800a985 */ /* 0x0005e2000c101d2a */
[----:B------:R-:W-:-:S02]  /*8250*/  ISETP.GE.AND P2, PT, R185, UR12, PT ;  /* 0x0000000cb9007c0c */ /* 0x000fc4000bf46270 */
[----:B------:R-:W-:Y:S01]  /*8260*/  LOP3.LUT P0, RZ, R3, 0x80, RZ, 0xc0, !PT ;  /* 0x0000008003ff7812 */ /* 0x000fe2000780c0ff */
[----:B------:R2:W-:Y:S01]  /*8270*/  @!P5 ST.E.128 desc[UR42][R10.64], R48 ;  /* 0x000000300a00d985 */ /* 0x0005e2000c101d2a */
[----:B------:R-:W-:-:S04]  /*8280*/  @!P4 LEA R12, P6, R187, R6, 0x1 ;  /* 0x00000006bb0cc211 */ /* 0x000fc800078c08ff */
[----:B------:R-:W-:Y:S02]  /*8290*/  @!P4 LEA.HI.X R13, R187, R7, R220, 0x1, P6 ;  /* 0x00000007bb0dc211 */ /* 0x000fe400030f0cdc */
[----:B------:R-:W-:-:S03]  /*82a0*/  @!P3 LEA R14, P5, R186, R6, 0x1 ;  /* 0x00000006ba0eb211 */ /* 0x000fc600078a08ff */
[----:B------:R2:W-:Y:S01]  /*82b0*/  @!P4 ST.E.128 desc[UR42][R12.64], R60 ;  /* 0x0000003c0c00c985 */ /* 0x0005e2000c101d2a */
[-C--:B-1----:R-:W-:Y:S02]  /*82c0*/  @!P2 LEA R4, P6, R185, R6.reuse, 0x1 ;  /* 0x00000006b904a211 */ /* 0x082fe400078c08ff */
[-C--:B0-----:R-:W-:Y:S02]  /*82d0*/  @P1 LEA R20, P4, R213, R6.reuse, 0x1 ;  /* 0x00000006d5141211 */ /* 0x081fe400078808ff */
        /* <DEDUP_REMOVED lines=9> */
.L_x_3248:
[----:B------:R-:W-:Y:S05]  /*8370*/  BSYNC B0 ;  /* 0x0000000000007941 */ /* 0x000fea0003800000 */
.L_x_3247:
[----:B------:R-:W4:Y:S02]  /*8380*/  LDC R0, c[0x0][0xc34] ;  /* 0x00030d00ff007b82 */ /* 0x000f240000000800 */
[----:B----4-:R-:W-:-:S13]  /*8390*/  ISETP.LE.AND P0, PT, R0, UR47, PT ;  /* 0x0000002f00007c0c */ /* 0x010fda000bf03270 */
[----:B------:R-:W-:Y:S05]  /*83a0*/  @!P0 BRA `(.L_x_3249) ;  /* 0xffffff8c00108947 */ /* 0x000fea000383ffff */
[----:B------:R-:W-:Y:S05]  /*83b0*/  EXIT ;  /* 0x000000000000794d */ /* 0x000fea0003800000 */
.L_x_3212:
[----:B------:R-:W-:-:S08]  /*83c0*/  NOP ;  /* 0x0000000000007918 */ /* 0x000fd00000000000 */
[----:B------:R-:W0:-:S00]  /*83d0*/  USETMAXREG.DEALLOC.CTAPOOL 0x18 ;  /* 0x00000018000079c8 */ /* 0x000e0000080e0500 */
[----:B------:R-:W1:Y:S01]  /*83e0*/  S2UR UR5, SR_CTAID.X ;  /* 0x00000000000579c3 */ /* 0x000e620000002500 */
[----:B0-----:R-:W-:Y:S02]  /*83f0*/  IMAD.MOV.U32 R2, RZ, RZ, 0x1 ;  /* 0x00000001ff027424 */ /* 0x001fe400078e00ff */
[----:B------:R-:W-:-:S05]  /*8400*/  IMAD.MOV.U32 R18, RZ, RZ, RZ ;  /* 0x000000ffff127224 */ /* 0x000fca00078e00ff */
[----:B------:R-:W1:Y:S02]  /*8410*/  LDC R3, c[0x0][0xc34] ;  /* 0x00030d00ff037b82 */ /* 0x000e640000000800 */
[----:B-1----:R-:W-:Y:S01]  /*8420*/  ISETP.LE.AND P0, PT, R3, UR5, PT ;  /* 0x0000000503007c0c */ /* 0x002fe2000bf03270 */
[----:B------:R-:W-:-:S05]  /*8430*/  IMAD.MOV.U32 R3, RZ, RZ, 0x1 ;  /* 0x00000001ff037424 */ /* 0x000fca00078e00ff */
[----:B------:R0:W-:Y:S07]  /*8440*/  STL [R1], R3 ;  /* 0x0000000301007387 */ /* 0x0001ee0000100800 */
[----:B------:R-:W-:Y:S05]  /*8450*/  @P0 BRA `(.L_x_3250) ;  /* 0x0000004800480947 */ /* 0x000fea0003800000 */
[----:B------:R-:W1:Y:S01]  /*8460*/  S2UR UR4, SR_CgaCtaId ;  /* 0x00000000000479c3 */ /* 0x000e620000008800 */
[C---:B------:R-:W-:Y:S01]  /*8470*/  IMAD.SHL.U32 R2, R0.reuse, 0x8, RZ ;  /* 0x0000000800027824 */ /* 0x040fe200078e00ff */
[----:B------:R-:W-:Y:S01]  /*8480*/  LOP3.LUT R5, R0, 0x7f, RZ, 0xc0, !PT ;  /* 0x0000007f00057812 */ /* 0x000fe200078ec0ff */
[----:B------:R-:W-:Y:S01]  /*8490*/  UMOV UR36, 0x400 ;  /* 0x0000040000247882 */ /* 0x000fe20000000000 */
[----:B------:R-:W-:Y:S01]  /*84a0*/  IMAD.MOV.U32 R18, RZ, RZ, RZ ;  /* 0x000000ffff127224 */ /* 0x000fe200078e00ff */
[----:B------:R-:W-:Y:S01]  /*84b0*/  ULDC.64 UR40, c[0x0][0x198] ;  /* 0x0000660000287ab9 */ /* 0x000fe20000000a00 */
[----:B0-----:R-:W-:Y:S01]  /*84c0*/  LOP3.LUT R3, R2, 0x1f8, RZ, 0xc0, !PT ;  /* 0x000001f802037812 */ /* 0x001fe200078ec0ff */
[----:B------:R-:W-:Y:S01]  /*84d0*/  IMAD.U32 R2, RZ, RZ, UR5 ;  /* 0x00000005ff027e24 */ /* 0x000fe2000f8e00ff */
[----:B------:R-:W-:Y:S02]  /*84e0*/  ULDC UR38, c[0x0][0xc] ;  /* 0x0000030000267ab9 */ /* 0x000fe40000000800 */
[----:B------:R-:W-:Y:S01]  /*84f0*/  LOP3.LUT R4, R3, 0x38, R0, 0x78, !PT ;  /* 0x0000003803047812 */ /* 0x000fe200078e7800 */
[----:B------:R-:W-:Y:S01]  /*8500*/  IMAD.SHL.U32 R3, R5, 0x8, RZ ;  /* 0x0000000805037824 */ /* 0x000fe200078e00ff */
[----:B------:R-:W-:-:S04]  /*8510*/  SHF.R.U32.HI R5, RZ, 0x3, R5 ;  /* 0x00000003ff057819 */ /* 0x000fc80000011605 */
[----:B------:R-:W-:Y:S01]  /*8520*/  LOP3.LUT R3, R4, 0x200, R3, 0xf8, !PT ;  /* 0x0000020004037812 */ /* 0x000fe200078ef803 */
[----:B------:R-:W-:-:S05]  /*8530*/  IMAD.SHL.U32 R4, R0, 0x10, RZ ;  /* 0x0000001000047824 */ /* 0x000fca00078e00ff */
[----:B------:R-:W-:Y:S01]  /*8540*/  LOP3.LUT R0, R5, 0x70, R4, 0xf8, !PT ;  /* 0x0000007005007812 */ /* 0x000fe200078ef804 */
[----:B------:R-:W-:Y:S01]  /*8550*/  IMAD.MOV.U32 R0, RZ, RZ, 0x1 ;  /* 0x00000001ff007424 */ /* 0x000fe200078e00ff */
[----:B-1----:R-:W-:-:S06]  /*8560*/  ULEA UR36, UR4, UR36, 0x18 ;  /* 0x0000002404247291 */ /* 0x002fcc000f8ec03f */
[----:B------:R-:W-:-:S05]  /*8570*/  LEA R3, R3, UR36, 0x1 ;  /* 0x0000002403037c11 */ /* 0x000fca000f8e08ff */
[----:B------:R0:W-:Y:S04]  /*8580*/  STL [R1+0x28], R3 ;  /* 0x0000280301007387 */ /* 0x0001e80000100800 */
[----:B------:R0:W-:Y:S04]  /*8590*/  STL [R1+0x20], R2 ;  /* 0x0000200201007387 */ /* 0x0001e80000100800 */
[----:B------:R0:W-:Y:S04]  /*85a0*/  STL [R1], R0 ;  /* 0x0000000001007387 */ /* 0x0001e80000100800 */
[----:B------:R0:W-:Y:S02]  /*85b0*/  STL [R1+0x30], RZ ;  /* 0x000030ff01007387 */ /* 0x0001e40000100800 */
.L_x_3342:
[----:B------:R-:W2:Y:S01]  /*85c0*/  LDL R4, [R1+0x20] ;  /* 0x0000200001047983 */ /* 0x000ea20000100800 */
[----:B0-----:R-:W0:Y:S01]  /*85d0*/  LDC R0, c[0x0][0xc38] ;  /* 0x00030e00ff007b82 */ /* 0x001e220000000800 */
[----:B------:R-:W-:Y:S05]  /*85e0*/  YIELD ;  /* 0x0000000000007946 */ /* 0x000fea0003800000 */
[----:B------:R-:W-:Y:S02]  /*85f0*/  ULDC.64 UR4, c[0x0][0x418] ;  /* 0x0001060000047ab9 */ /* 0x000fe40000000a00 */
[----:B-1----:R-:W1:Y:S01]  /*8600*/  LDC R17, c[0x0][0xc44] ;  /* 0x00031100ff117b82 */ /* 0x002e620000000800 */
        /* <DEDUP_REMOVED lines=11> */
[----:B--2---:R-:W-:-:S04]  /*86c0*/  @P0 IMAD.HI.U32 R0, R4, R0, RZ ;  /* 0x0000000004000227 */ /* 0x004fc800078e00ff */
[----:B------:R-:W-:Y:S01]  /*86d0*/  IMAD.MOV.U32 R6, RZ, RZ, R4 ;  /* 0x000000ffff067224 */ /* 0x000fe200078e0004 */
[----:B0-----:R-:W-:Y:S02]  /*86e0*/  @P0 SHF.R.U32.HI R6, RZ, R5, R0 ;  /* 0x00000005ff060219 */ /* 0x001fe40000011600 */
[----:B------:R-:W-:-:S03]  /*86f0*/  PLOP3.LUT P0, PT, PT, PT, UP0, 0x80, 0x0 ;  /* 0x000000000000781c */ /* 0x000fc60003f0f008 */
[----:B-1----:R-:W-:Y:S01]  /*8700*/  @P1 IMAD.HI.U32 R2, R6, R2, RZ ;  /* 0x0000000206021227 */ /* 0x002fe200078e00ff */
[----:B------:R0:W-:Y:S03]  /*8710*/  STL [R1+0x18], R6 ;  /* 0x0000180601007387 */ /* 0x0001e60000100800 */
[----:B------:R-:W-:Y:S01]  /*8720*/  IMAD.MOV.U32 R19, RZ, RZ, R6 ;  /* 0x000000ffff137224 */ /* 0x000fe200078e0006 */
[----:B------:R-:W-:Y:S02]  /*8730*/  @P1 SHF.R.U32.HI R19, RZ, R3, R2 ;  /* 0x00000003ff131219 */ /* 0x000fe40000011602 */
[----:B------:R-:W1:Y:S03]  /*8740*/  LDC R2, c[0x0][0x2f0] ;  /* 0x0000bc00ff027b82 */ /* 0x000e660000000800 */
[----:B------:R-:W-:Y:S01]  /*8750*/  IMAD.MOV R0, RZ, RZ, -R19 ;  /* 0x000000ffff007224 */ /* 0x000fe200078e0a13 */
[----:B------:R0:W-:Y:S03]  /*8760*/  STL [R1+0x10], R19 ;  /* 0x0000101301007387 */ /* 0x0001e60000100800 */
[----:B------:R-:W-:-:S02]  /*8770*/  IMAD R17, R17, R0, R6 ;  /* 0x0000000011117224 */ /* 0x000fc400078e0206 */
[----:B-1----:R-:W-:-:S04]  /*8780*/  IMAD R4, R2, UR4, RZ ;  /* 0x0000000402047c24 */ /* 0x002fc8000f8e02ff */
[----:B------:R-:W-:Y:S01]  /*8790*/  VIADD R0, R4, 0x3f ;  /* 0x0000003f04007836 */ /* 0x000fe20000000000 */
[----:B------:R0:W-:Y:S04]  /*87a0*/  STL [R1+0x2c], R4 ;  /* 0x00002c0401007387 */ /* 0x0001e80000100800 */
        /* <DEDUP_REMOVED lines=21> */
.L_x_3251:
        /* <DEDUP_REMOVED lines=9> */
[----:B0-----:R-:W-:Y:S02]  /*8990*/  IMAD.U32 R4, RZ, RZ, UR6 ;  /* 0x00000006ff047e24 */ /* 0x001fe4000f8e00ff */
        /* <DEDUP_REMOVED lines=9> */
[----:B--2---:R-:W-:Y:S05]  /*8a30*/  CALL.ABS.NOINC R2 ;  /* 0x0000000002007343 */ /* 0x004fea0003c00000 */
.L_x_3253:
        /* <DEDUP_REMOVED lines=15> */
.L_x_3252:
[----:B------:R-:W-:Y:S01]  /*8b30*/  ULDC.64 UR4, c[0x0][0x9f8] ;  /* 0x00027e0000047ab9 */ /* 0x000fe20000000a00 */
[----:B------:R-:W2:Y:S01]  /*8b40*/  LDL R16, [R1+0x1c] ;  /* 0x00001c0001107983 */ /* 0x000ea20000100800 */
[----:B------:R-:W-:-:S04]  /*8b50*/  ISETP.NE.U32.AND P0, PT, RZ, UR4, PT ;  /* 0x00000004ff007c0c */ /* 0x000fc8000bf05070 */
[----:B------:R-:W-:-:S13]  /*8b60*/  ISETP.NE.AND.EX P0, PT, RZ, UR5, PT, P0 ;  /* 0x00000005ff007c0c */ /* 0x000fda000bf05300 */
[----:B------:R-:W1:Y:S02]  /*8b70*/  @P0 LDC.64 R2, c[0x0][0x9f8] ;  /* 0x00027e00ff020b82 */ /* 0x000e640000000a00 */
[----:B-1----:R-:W-:-:S05]  /*8b80*/  @P0 IMAD.WIDE R2, R19, 0x4, R2 ;  /* 0x0000000413020825 */ /* 0x002fca00078e0202 */
[----:B0-----:R0:W3:Y:S01]  /*8b90*/  @P0 LDG.E R19, desc[UR42][R2.64] ;  /* 0x0000002a02130981 */ /* 0x0010e2000c1e1900 */
[----:B------:R-:W-:Y:S01]  /*8ba0*/  UMOV UR4, 0xffffffff ;  /* 0xffffffff00047882 */ /* 0x000fe20000000000 */
[----:B0-----:R-:W0:Y:S02]  /*8bb0*/  LDC.64 R2, c[0x0][0x418] ;  /* 0x00010600ff027b82 */ /* 0x001e240000000a00 */
[----:B0-----:R-:W-:-:S04]  /*8bc0*/  ISETP.NE.U32.AND P0, PT, R2, RZ, PT ;  /* 0x000000ff0200720c */ /* 0x001fc80003f05070 */
[----:B------:R-:W-:-:S04]  /*8bd0*/  ISETP.NE.AND.EX P1, PT, R3, RZ, PT, P0 ;  /* 0x000000ff0300720c */ /* 0x000fc80003f25300 */
[----:B------:R-:W-:Y:S01]  /*8be0*/  P2R R0, PR, RZ, 0x2 ;  /* 0x00000002ff007803 */ /* 0x000fe20000000000 */
[----:B--2---:R-:W-:-:S05]  /*8bf0*/  VIADD R8, R16, 0xffffffff ;  /* 0xffffffff10087836 */ /* 0x004fca0000000000 */
[----:B------:R0:W-:Y:S04]  /*8c00*/  STL [R1+0x14], R8 ;  /* 0x0000140801007387 */ /* 0x0001e80000100800 */
[----:B------:R0:W-:Y:S01]  /*8c10*/  STL [R1+0xc], R0 ;  /* 0x00000c0001007387 */ /* 0x0001e20000100800 */
[----:B---3--:R-:W-:Y:S02]  /*8c20*/  SHF.R.S32.HI R7, RZ, 0x1f, R19 ;  /* 0x0000001fff077819 */ /* 0x008fe40000011413 */
[----:B------:R-:W-:-:S03]  /*8c30*/  SEL R16, R19, RZ, !P1 ;  /* 0x000000ff13107207 */ /* 0x000fc60004800000 */
[----:B------:R0:W-:Y:S01]  /*8c40*/  STL [R1+0x4], R7 ;  /* 0x0000040701007387 */ /* 0x0001e20000100800 */
[----:B------:R-:W-:Y:S05]  /*8c50*/  BRA.DIV UR4, `(.L_x_3254) ;  /* 0x0000004604bc7947 */ /* 0x000fea000b800000 */
[----:B0-----:R-:W0:Y:S02]  /*8c60*/  S2R R0, SR_TID.X ;  /* 0x0000000000007919 */ /* 0x001e240000002100 */
[----:B0-----:R-:W-:-:S04]  /*8c70*/  SHF.R.U32.HI R0, RZ, 0x5, R0 ;  /* 0x00000005ff007819 */ /* 0x001fc80000011600 */
[----:B------:R-:W-:-:S05]  /*8c80*/  LOP3.LUT R0, R0, 0x3, RZ, 0xc0, !PT ;  /* 0x0000000300007812 */ /* 0x000fca00078ec0ff */
[----:B------:R0:W1:Y:S02]  /*8c90*/  SHFL.IDX PT, R14, R0, RZ, 0x1f ;  /* 0x00001fff000e7589 */ /* 0x00006400000e0000 */
.L_x_3359:
[----:B------:R-:W-:Y:S02]  /*8ca0*/  PLOP3.LUT P2, PT, PT, PT, PT, 0x8, 0x0 ;  /* 0x000000000000781c */ /* 0x000fe40003f4e170 */
[----:B-1----:R-:W-:Y:S02]  /*8cb0*/  ISETP.NE.AND P0, PT, R14, RZ, PT ;  /* 0x000000ff0e00720c */ /* 0x002fe40003f05270 */
[----:B0-----:R-:W-:-:S05]  /*8cc0*/  P2R R0, PR, RZ, 0x4 ;  /* 0x00000004ff007803 */ /* 0x001fca0000000000 */
[----:B------:R0:W-:Y:S06]  /*8cd0*/  STL [R1+0x8], R0 ;  /* 0x0000080001007387 */ /* 0x0001ec0000100800 */
[----:B------:R-:W-:Y:S05]  /*8ce0*/  @P0 BRA `(.L_x_3255) ;  /* 0x0000000000f80947 */ /* 0x000fea0003800000 */
[----:B------:R-:W-:-:S03]  /*8cf0*/  UMOV UR4, 0xffffffff ;  /* 0xffffffff00047882 */ /* 0x000fc60000000000 */
[----:B------:R-:W-:Y:S05]  /*8d00*/  BRA.DIV UR4, `(.L_x_3256) ;  /* 0x0000004604c47947 */ /* 0x000fea000b800000 */
[----:B------:R-:W-:-:S13]  /*8d10*/  ELECT P6, URZ, PT ;  /* 0x00000000003f782f */ /* 0x000fda00038c0000 */
.L_x_3362:
[----:B------:R-:W-:Y:S05]  /*8d20*/  @!P6 BRA `(.L_x_3255) ;  /* 0x0000000000e8e947 */ /* 0x000fea0003800000 */
[----:B------:R1:W-:Y:S01]  /*8d30*/  STL [R1+0x24], R8 ;  /* 0x0000240801007387 */ /* 0x0003e20000100800 */
[----:B------:R-:W-:Y:S01]  /*8d40*/  IMAD.MOV.U32 R16, RZ, RZ, R19 ;  /* 0x000000ffff107224 */ /* 0x000fe200078e0013 */
[----:B------:R-:W-:Y:S06]  /*8d50*/  @!P1 BRA `(.L_x_3257) ;  /* 0x00000000004c9947 */ /* 0x000fec0003800000 */
[----:B------:R-:W2:Y:S01]  /*8d60*/  LDC R6, c[0x0][0x43c] ;  /* 0x00010f00ff067b82 */ /* 0x000ea20000000800 */
[----:B0-----:R-:W-:Y:S01]  /*8d70*/  IMAD.MOV.U32 R0, RZ, RZ, R8 ;  /* 0x000000ffff007224 */ /* 0x001fe200078e0008 */
[----:B------:R-:W-:Y:S01]  /*8d80*/  ULDC.64 UR4, c[0x0][0x428] ;  /* 0x00010a0000047ab9 */ /* 0x000fe20000000a00 */
[----:B--2---:R-:W-:-:S13]  /*8d90*/  ISETP.NE.AND P0, PT, R6, 0x1, PT ;  /* 0x000000010600780c */ /* 0x004fda0003f05270 */
        /* <DEDUP_REMOVED lines=11> */
[----:B------:R-:W-:-:S04]  /*8e50*/  IMAD R0, R19, UR5, R6 ;  /* 0x0000000513007c24 */ /* 0x000fc8000f8e0206 */
[----:B------:R-:W-:-:S05]  /*8e60*/  IMAD.IADD R0, R5, 0x1, R0 ;  /* 0x0000000105007824 */ /* 0x000fca00078e0200 */
[----:B------:R-:W-:-:S05]  /*8e70*/  LEA.HI.X R3, R4, R3, R0, 0x2, P0 ;  /* 0x0000000304037211 */ /* 0x000fca00000f1400 */
[----:B------:R2:W5:Y:S02]  /*8e80*/  LDG.E R16, desc[UR42][R2.64] ;  /* 0x0000002a02107981 */ /* 0x000564000c1e1900 */
.L_x_3257:
[----:B--2---:R-:W2:Y:S01]  /*8e90*/  LDL R2, [R1] ;  /* 0x0000000001027983 */ /* 0x004ea20000100800 */
[----:B0-----:R-:W-:Y:S02]  /*8ea0*/  LEA R0, R18, UR36, 0x3 ;  /* 0x0000002412007c11 */ /* 0x001fe4000f8e18ff */
[----:B--2---:R-:W-:-:S04]  /*8eb0*/  SHF.L.U32 R2, R2, 0x1f, RZ ;  /* 0x0000001f02027819 */ /* 0x004fc800000006ff */
[----:B------:R-:W0:Y:S02]  /*8ec0*/  SYNCS.PHASECHK.TRANS64.TRYWAIT P0, [R0+URZ+0x28c40], R2 ;  /* 0x028c4002000075a7 */ /* 0x000e24000800017f */
[----:B0-----:R-:W-:Y:S05]  /*8ed0*/  @!P0 BRA `(.L_x_3258) ;  /* 0x0000004400708947 */ /* 0x001fea0003800000 */
.L_x_3363:
        /* <DEDUP_REMOVED lines=11> */
.L_x_3259:
[----:B0-----:R-:W2:Y:S01]  /*8f90*/  LDL R2, [R1+0x24] ;  /* 0x0000240001027983 */ /* 0x001ea20000100800 */
[----:B------:R-:W-:Y:S01]  /*8fa0*/  R2UR UR8, R18 ;  /* 0x00000000120872ca */ /* 0x000fe200000e0000 */
[----:B------:R-:W-:Y:S01]  /*8fb0*/  UIADD3 UR4, UP0, UR40, 0x370, URZ ;  /* 0x0000037028047890 */ /* 0x000fe2000ff1e03f */
[----:B------:R-:W-:Y:S01]  /*8fc0*/  R2UR UR9, R0 ;  /* 0x00000000000972ca */ /* 0x000fe200000e0000 */
[----:B------:R-:W-:Y:S01]  /*8fd0*/  UMOV UR6, 0x0 ;  /* 0x0000000000067882 */ /* 0x000fe20000000000 */
[----:B------:R-:W-:Y:S01]  /*8fe0*/  R2UR UR12, R17 ;  /* 0x00000000110c72ca */ /* 0x000fe200000e0000 */
[----:B------:R-:W-:Y:S01]  /*8ff0*/  UIADD3.X UR5, URZ, UR41, URZ, UP0, !UPT ;  /* 0x000000293f057290 */ /* 0x000fe200087fe43f */
[----:B-----5:R-:W-:Y:S01]  /*9000*/  R2UR UR13, R16 ;  /* 0x00000000100d72ca */ /* 0x020fe200000e0000 */
[----:B------:R-:W-:Y:S01]  /*9010*/  UMOV UR7, 0x14f00000 ;  /* 0x14f0000000077882 */ /* 0x000fe20000000000 */
[----:B------:R-:W-:Y:S01]  /*9020*/  PLOP3.LUT P0, PT, PT, PT, PT, 0x80, 0x0 ;  /* 0x000000000000781c */ /* 0x000fe20003f0f070 */
[----:B------:R-:W-:-:S03]  /*9030*/  UMOV UR10, URZ ;  /* 0x0000003f000a7c82 */ /* 0x000fc60008000000 */
[----:B------:R-:W-:Y:S01]  /*9040*/  P2R R0, PR, RZ, 0x1 ;  /* 0x00000001ff007803 */ /* 0x000fe20000000000 */
[----:B------:R-:W-:Y:S02]  /*9050*/  ULEA UR8, UR8, UR36, 0xd ;  /* 0x0000002408087291 */ /* 0x000fe4000f8e683f */
[----:B------:R-:W-:Y:S02]  /*9060*/  UIADD3 UR9, UR9, 0x28c30, URZ ;  /* 0x00028c3009097890 */ /* 0x000fe4000fffe03f */
[----:B------:R-:W-:Y:S01]  /*9070*/  UIADD3 UR8, UR8, 0x22400, URZ ;  /* 0x0002240008087890 */ /* 0x000fe2000fffe03f */
[----:B------:R3:W-:Y:S01]  /*9080*/  STL [R1+0x8], R0 ;  /* 0x0000080001007387 */ /* 0x0007e20000100800 */
[----:B--2---:R-:W-:-:S13]  /*9090*/  R2UR UR11, R2 ;  /* 0x00000000020b72ca */ /* 0x004fda00000e0000 */
[----:B------:R-:W-:-:S09]  /*90a0*/  USHF.L.U32 UR11, UR11, 0x6, URZ ;  /* 0x000000060b0b7899 */ /* 0x000fd2000800063f */
[----:B------:R3:W-:Y:S02]  /*90b0*/  UTMALDG.4D [UR8], [UR4], desc[UR6] ;  /* 0x00000608040075b4 */ /* 0x0007e40008019000 */
[----:B---3--:R-:W-:Y:S01]  /*90c0*/  NOP ;  /* 0x0000000000007918 */ /* 0x008fe20000000000 */
.L_x_3255:
        /* <DEDUP_REMOVED lines=22> */
.L_x_3260:
[----:B------:R-:W2:Y:S01]  /*9230*/  LDL.LU R5, [R1+0x10] ;  /* 0x0000100001057983 */ /* 0x000ea20000300800 */
[----:B0-----:R-:W-:Y:S01]  /*9240*/  SHF.R.S32.HI R0, RZ, 0x1f, R17 ;  /* 0x0000001fff007819 */ /* 0x001fe20000011411 */
[----:B------:R-:W-:Y:S01]  /*9250*/  ULDC.64 UR4, c[0x0][0x2d8] ;  /* 0x0000b60000047ab9 */ /* 0x000fe20000000a00 */
[----:B-1----:R-:W0:Y:S01]  /*9260*/  LDC R8, c[0x0][0x448] ;  /* 0x00011200ff087b82 */ /* 0x002e220000000800 */
[----:B------:R-:W3:Y:S01]  /*9270*/  LDL.LU R4, [R1+0x18] ;  /* 0x0000180001047983 */ /* 0x000ee20000300800 */
[----:B------:R-:W-:-:S03]  /*9280*/  ULDC UR6, c[0x0][0x2b8] ;  /* 0x0000ae0000067ab9 */ /* 0x000fc60000000800 */
[----:B------:R-:W4:Y:S01]  /*9290*/  LDL R9, [R1+0x20] ;  /* 0x0000200001097983 */ /* 0x000f220000100800 */
[----:B------:R-:W-:Y:S02]  /*92a0*/  IMAD R0, R0, UR4, RZ ;  /* 0x0000000400007c24 */ /* 0x000fe4000f8e02ff */
[----:B------:R-:W-:-:S04]  /*92b0*/  IMAD.WIDE.U32 R2, R17, UR4, RZ ;  /* 0x0000000411027c25 */ /* 0x000fc8000f8e00ff */
[----:B------:R-:W-:Y:S01]  /*92c0*/  IMAD R0, R17, UR5, R0 ;  /* 0x0000000511007c24 */ /* 0x000fe2000f8e0200 */
[----:B------:R-:W-:-:S03]  /*92d0*/  ULDC.64 UR4, c[0x0][0x2e0] ;  /* 0x0000b80000047ab9 */ /* 0x000fc60000000a00 */
[----:B------:R-:W-:Y:S01]  /*92e0*/  IMAD.IADD R3, R3, 0x1, R0 ;  /* 0x0000000103037824 */ /* 0x000fe200078e0200 */
[----:B0-----:R-:W-:-:S13]  /*92f0*/  ISETP.NE.AND P0, PT, R8, 0x1, PT ;  /* 0x000000010800780c */ /* 0x001fda0003f05270 */
[----:B------:R-:W0:Y:S08]  /*9300*/  @P0 LDC R6, c[0x0][0x44c] ;  /* 0x00011300ff060b82 */ /* 0x000e300000000800 */
[----:B------:R-:W1:Y:S01]  /*9310*/  @P0 LDC R7, c[0x0][0x450] ;  /* 0x00011400ff070b82 */ /* 0x000e620000000800 */
[----:B--2---:R-:W-:Y:S01]  /*9320*/  SHF.R.S32.HI R0, RZ, 0x1f, R5 ;  /* 0x0000001fff007819 */ /* 0x004fe20000011405 */
[----:B------:R-:W-:-:S04]  /*9330*/  IMAD.WIDE.U32 R2, R5, UR4, R2 ;  /* 0x0000000405027c25 */ /* 0x000fc8000f8e0002 */
[----:B---3--:R-:W-:Y:S02]  /*9340*/  IMAD.MOV R4, RZ, RZ, -R4 ;  /* 0x000000ffff047224 */ /* 0x008fe400078e0a04 */
[----:B------:R-:W-:Y:S01]  /*9350*/  IMAD R0, R0, UR4, RZ ;  /* 0x0000000400007c24 */ /* 0x000fe2000f8e02ff */
[----:B------:R-:W-:Y:S02]  /*9360*/  ULDC UR4, c[0x0][0xc38] ;  /* 0x00030e0000047ab9 */ /* 0x000fe40000000800 */
[----:B----4-:R-:W-:Y:S02]  /*9370*/  IMAD R4, R4, UR4, R9 ;  /* 0x0000000404047c24 */ /* 0x010fe4000f8e0209 */
[----:B------:R2:W5:Y:S01]  /*9380*/  LDL R9, [R1+0x28] ;  /* 0x0000280001097983 */ /* 0x0005620000100800 */
[----:B------:R-:W-:Y:S01]  /*9390*/  IMAD R0, R5, UR5, R0 ;  /* 0x0000000505007c24 */ /* 0x000fe2000f8e0200 */
[----:B------:R-:W-:Y:S01]  /*93a0*/  ULDC.64 UR4, c[0x0][0x2d0] ;  /* 0x0000b40000047ab9 */ /* 0x000fe20000000a00 */
[----:B------:R-:W3:Y:S02]  /*93b0*/  S2R R5, SR_TID.X ;  /* 0x0000000000057919 */ /* 0x000ee40000002100 */
[----:B------:R-:W-:Y:S01]  /*93c0*/  IMAD.IADD R3, R3, 0x1, R0 ;  /* 0x0000000103037824 */ /* 0x000fe200078e0200 */
[----:B---3--:R-:W-:-:S04]  /*93d0*/  LOP3.LUT R5, R5, 0x7f, RZ, 0xc0, !PT ;  /* 0x0000007f05057812 */ /* 0x008fc800078ec0ff */
[----:B------:R-:W-:Y:S02]  /*93e0*/  SHF.R.U32.HI R10, RZ, 0x3, R5 ;  /* 0x00000003ff0a7819 */ /* 0x000fe40000011605 */
[----:B------:R-:W3:Y:S02]  /*93f0*/  S2R R5, SR_TID.X ;  /* 0x0000000000057919 */ /* 0x000ee40000002100 */
[----:B---3--:R-:W-:-:S05]  /*9400*/  IMAD.SHL.U32 R5, R5, 0x10, RZ ;  /* 0x0000001005057824 */ /* 0x008fca00078e00ff */
[----:B------:R-:W-:-:S05]  /*9410*/  LOP3.LUT R5, R10, 0x70, R5, 0xf8, !PT ;  /* 0x000000700a057812 */ /* 0x000fca00078ef805 */
[----:B------:R-:W-:Y:S01]  /*9420*/  IMAD R0, R4, 0x40, R5 ;  /* 0x0000004004007824 */ /* 0x000fe200078e0205 */
[----:B------:R-:W3:Y:S03]  /*9430*/  S2R R10, SR_TID.X ;  /* 0x00000000000a7919 */ /* 0x000ee60000002100 */
        /* <DEDUP_REMOVED lines=9> */
[----:B------:R-:W-:Y:S01]  /*94d0*/  SHF.R.S32.HI R5, RZ, 0x1f, R0 ;  /* 0x0000001fff057819 */ /* 0x000fe20000011400 */
[----:B------:R-:W-:Y:S02]  /*94e0*/  ULDC.64 UR4, c[0x0][0x2c8] ;  /* 0x0000b20000047ab9 */ /* 0x000fe40000000a00 */
[----:B------:R-:W-:Y:S02]  /*94f0*/  IMAD.IADD R3, R3, 0x1, R6 ;  /* 0x0000000103037824 */ /* 0x000fe400078e0206 */
[----:B------:R-:W-:Y:S02]  /*9500*/  IMAD R5, R5, UR4, RZ ;  /* 0x0000000405057c24 */ /* 0x000fe4000f8e02ff */
[----:B------:R-:W-:-:S04]  /*9510*/  IMAD.WIDE.U32 R2, R0, UR4, R2 ;  /* 0x0000000400027c25 */ /* 0x000fc8000f8e0002 */
[----:B---3--:R-:W-:Y:S02]  /*9520*/  IMAD.SHL.U32 R10, R10, 0x8, RZ ;  /* 0x000000080a0a7824 */ /* 0x008fe400078e00ff */
[----:B------:R-:W-:Y:S01]  /*9530*/  IMAD R5, R0, UR5, R5 ;  /* 0x0000000500057c24 */ /* 0x000fe2000f8e0205 */
[----:B------:R-:W-:Y:S02]  /*9540*/  ULDC.64 UR4, c[0x0][0x280] ;  /* 0x0000a00000047ab9 */ /* 0x000fe40000000a00 */
[----:B------:R-:W-:Y:S01]  /*9550*/  LOP3.LUT R10, R10, 0x38, RZ, 0xc0, !PT ;  /* 0x000000380a0a7812 */ /* 0x000fe200078ec0ff */
[----:B------:R-:W-:Y:S01]  /*9560*/  IMAD.IADD R5, R3, 0x1, R5 ;  /* 0x0000000103057824 */ /* 0x000fe200078e0205 */
[----:B------:R-:W-:Y:S01]  /*9570*/  LEA R0, P1, R2, UR4, 0x1 ;  /* 0x0000000402007c11 */ /* 0x000fe2000f8208ff */
[----:B------:R-:W-:Y:S01]  /*9580*/  UMOV UR4, 0xffffffff ;  /* 0xffffffff00047882 */ /* 0x000fe20000000000 */
[----:B------:R-:W-:Y:S02]  /*9590*/  ISETP.GE.AND P0, PT, R10, UR6, PT ;  /* 0x000000060a007c0c */ /* 0x000fe4000bf06270 */
[----:B------:R-:W-:Y:S01]  /*95a0*/  LEA.HI.X R2, R2, UR5, R5, 0x1, P1 ;  /* 0x0000000502027c11 */ /* 0x000fe200088f0c05 */
[----:B--2---:R-:W-:Y:S10]  /*95b0*/  BRA.DIV UR4, `(.L_x_3261) ;  /* 0x0000003e04cc7947 */ /* 0x004ff4000b800000 */
[----:B------:R-:W0:Y:S01]  /*95c0*/  S2R R6, SR_TID.X ;  /* 0x0000000000067919 */ /* 0x000e220000002100 */
[----:B------:R-:W-:Y:S02]  /*95d0*/  ULDC UR4, c[0x0][0x288] ;  /* 0x0000a20000047ab9 */ /* 0x000fe40000000800 */
[----:B------:R-:W-:Y:S01]  /*95e0*/  IMAD R3, R8, UR4, RZ ;  /* 0x0000000408037c24 */ /* 0x000fe2000f8e02ff */
[----:B------:R-:W1:Y:S01]  /*95f0*/  SHFL.IDX PT, R7, R0, RZ, 0x181f ;  /* 0x00181fff00077589 */ /* 0x000e6200000e0000 */
[----:B0-----:R-:W-:-:S04]  /*9600*/  LOP3.LUT R6, R6, 0x7f, RZ, 0xc0, !PT ;  /* 0x0000007f06067812 */ /* 0x001fc800078ec0ff */
[----:B------:R-:W-:Y:S02]  /*9610*/  SHF.R.U32.HI R11, RZ, 0x3, R6 ;  /* 0x00000003ff0b7819 */ /* 0x000fe40000011606 */
[----:B------:R-:W0:Y:S03]  /*9620*/  SHFL.IDX PT, R6, R2, RZ, 0x181f ;  /* 0x00181fff02067589 */ /* 0x000e2600000e0000 */
[----:B------:R-:W-:-:S04]  /*9630*/  IMAD R4, R4, 0x40, R11 ;  /* 0x0000004004047824 */ /* 0x000fc800078e020b */
        /* <DEDUP_REMOVED lines=8> */
[----:B-----5:R0:W-:Y:S01]  /*96c0*/  @!P1 LDGSTS.E.BYPASS.LTC128B.128 [R9+0x20400], desc[UR42][R6.64], !P0 ;  /* 0x2040000006099fae */ /* 0x0201e2000c101d6a */
[----:B------:R-:W-:Y:S01]  /*96d0*/  ISETP.GE.AND P1, PT, R5, R3, PT ;  /* 0x000000030500720c */ /* 0x000fe20003f26270 */
[----:B------:R-:W-:Y:S02]  /*96e0*/  VIADD R5, R4, 0x20 ;  /* 0x0000002004057836 */ /* 0x000fe40000000000 */
[----:B0-----:R-:W0:Y:S04]  /*96f0*/  SHFL.IDX PT, R7, R0, 0x1, 0x181f ;  /* 0x00381f0000077f89 */ /* 0x001e2800000e0000 */
[----:B------:R-:W1:Y:S06]  /*9700*/  SHFL.IDX PT, R6, R2, 0x1, 0x181f ;  /* 0x00381f0002067f89 */ /* 0x000e6c00000e0000 */
[----:B0-----:R-:W-:-:S05]  /*9710*/  @!P1 LEA R7, P2, R10, R7, 0x1 ;  /* 0x000000070a079211 */ /* 0x001fca00078408ff */
[----:B-1----:R-:W-:-:S05]  /*9720*/  @!P1 IMAD.X R6, RZ, RZ, R6, P2 ;  /* 0x000000ffff069224 */ /* 0x002fca00010e0606 */
[----:B------:R-:W-:-:S04]  /*9730*/  @!P1 LOP3.LUT R7, R7, R6, RZ, 0x3c, !PT ;  /* 0x0000000607079212 */ /* 0x000fc800078e3cff */
[----:B------:R-:W-:-:S04]  /*9740*/  @!P1 LOP3.LUT R6, R7, R6, RZ, 0x3c, !PT ;  /* 0x0000000607069212 */ /* 0x000fc800078e3cff */
[----:B------:R-:W-:-:S05]  /*9750*/  @!P1 LOP3.LUT R7, R7, R6, RZ, 0x3c, !PT ;  /* 0x0000000607079212 */ /* 0x000fca00078e3cff */
        /* <DEDUP_REMOVED lines=11> */
[----:B--2---:R0:W-:Y:S02]  /*9810*/  @!P1 LDGSTS.E.BYPASS.LTC128B.128 [R9+0x21400], desc[UR42][R6.64], !P0 ;  /* 0x2140000006099fae */ /* 0x0041e4000c101d6a */
.L_x_3372:
[----:B01----:R-:W2:Y:S01]  /*9820*/  LDL R6, [R1+0x30] ;  /* 0x0000300001067983 */ /* 0x003ea20000100800 */
[----:B------:R-:W-:-:S05]  /*9830*/  VIADD R4, R4, 0x30 ;  /* 0x0000003004047836 */ /* 0x000fca0000000000 */
[----:B------:R-:W-:-:S13]  /*9840*/  ISETP.GE.AND P1, PT, R4, R3, PT ;  /* 0x000000030400720c */ /* 0x000fda0003f26270 */
[----:B------:R-:W-:-:S05]  /*9850*/  @!P1 LEA R2, P2, R10, R0, 0x1 ;  /* 0x000000000a029211 */ /* 0x000fca00078408ff */
[----:B------:R-:W-:-:S05]  /*9860*/  @!P1 IMAD.X R3, RZ, RZ, R5, P2 ;  /* 0x000000ffff039224 */ /* 0x000fca00010e0605 */
[----:B------:R-:W-:Y:S01]  /*9870*/  @!PT LDS RZ, [RZ] ;  /* 0x00000000fffff984 */ /* 0x000fe20000000800 */
[----:B------:R-:W-:Y:S01]  /*9880*/  @!PT LDS RZ, [RZ] ;  /* 0x00000000fffff984 */ /* 0x000fe20000000800 */
[----:B------:R-:W-:Y:S01]  /*9890*/  @!PT LDS RZ, [RZ] ;  /* 0x00000000fffff984 */ /* 0x000fe20000000800 */
[----:B------:R0:W-:Y:S01]  /*98a0*/  @!P1 LDGSTS.E.BYPASS.LTC128B.128 [R9+0x21c00], desc[UR42][R2.64], !P0 ;  /* 0x21c0000002099fae */ /* 0x0001e2000c101d6a */
[----:B------:R-:W-:Y:S01]  /*98b0*/  NOP ;  /* 0x0000000000007918 */ /* 0x000fe20000000000 */
[----:B------:R-:W-:Y:S02]  /*98c0*/  SYNCS.ARRIVE.TRANS64.RED.A0T1 RZ, [UR36+0x28c00], RZ ;  /* 0x028c00ffffff79a7 */ /* 0x000fe40008200424 */
[----:B------:R-:W-:Y:S01]  /*98d0*/  ARRIVES.LDGSTSBAR.64.TRANSCNT [UR36+0x28c00] ;  /* 0x028c0000ff0079b0 */ /* 0x000fe20008000aa4 */
[----:B--2---:R-:W-:-:S04]  /*98e0*/  LOP3.LUT R0, R6, 0x1, RZ, 0xc, !PT ;  /* 0x0000000106007812 */ /* 0x004fc800078e0cff */
[----:B------:R-:W-:Y:S01]  /*98f0*/  SHF.L.U32 R0, R0, 0x1f, RZ ;  /* 0x0000001f00007819 */ /* 0x000fe200000006ff */
[----:B------:R-:W-:Y:S01]  /*9900*/  NOP ;  /* 0x0000000000007918 */ /* 0x000fe20000000000 */
[----:B------:R-:W-:Y:S01]  /*9910*/  SYNCS.ARRIVE.TRANS64.A1T0 RZ, [UR36+0x28c00], RZ ;  /* 0x028c00ffffff79a7 */ /* 0x000fe20008100024 */
[----:B------:R-:W-:Y:S01]  /*9920*/  BSSY B0, `(.L_x_3262) ;  /* 0x0000003000007945 */ /* 0x000fe20003800000 */
[----:B------:R-:W1:Y:S03]  /*9930*/  SYNCS.PHASECHK.TRANS64.TRYWAIT P0, [UR36+0x28c20], R0 ;  /* 0x028c2000ff0075a7 */ /* 0x000e660008000164 */
[----:B01----:R-:W-:Y:S05]  /*9940*/  @!P0 BRA `(.L_x_3263) ;  /* 0x00000040003c8947 */ /* 0x003fea0003800000 */
.L_x_3373:
[----:B------:R-:W-:Y:S05]  /*9950*/  BSYNC B0 ;  /* 0x0000000000007941 */ /* 0x000fea0003800000 */
.L_x_3262:
[----:B------:R-:W2:Y:S01]  /*9960*/  LDL R2, [R1+0x8] ;  /* 0x0000080001027983 */ /* 0x000ea20000100800 */
[----:B------:R-:W-:Y:S01]  /*9970*/  BSSY B0, `(.L_x_3264) ;  /* 0x0000095000007945 */ /* 0x000fe20003800000 */
[----:B--2---:R-:W-:-:S13]  /*9980*/  ISETP.NE.AND P0, PT, R2, RZ, PT ;  /* 0x000000ff0200720c */ /* 0x004fda0003f05270 */
[----:B------:R-:W-:Y:S05]  /*9990*/  @!P0 BRA `(.L_x_3265) ;  /* 0x0000000800488947 */ /* 0x000fea0003800000 */
[----:B------:R-:W2:Y:S01]  /*99a0*/  LDL R4, [R1] ;  /* 0x0000000001047983 */ /* 0x000ea20000100800 */
[----:B0-----:R-:W-:Y:S01]  /*99b0*/  LEA R3, R18, UR36, 0x3 ;  /* 0x0000002412037c11 */ /* 0x001fe2000f8e18ff */
[----:B------:R-:W-:Y:S01]  /*99c0*/  BSSY B1, `(.L_x_3266) ;  /* 0x0000007000017945 */ /* 0x000fe20003800000 */
[----:B------:R-:W0:Y:S02]  /*99d0*/  S2R R2, SR_TID.X ;  /* 0x0000000000027919 */ /* 0x000e240000002100 */
[----:B0-----:R-:W-:-:S04]  /*99e0*/  LOP3.LUT R2, R2, 0x7f, RZ, 0xc0, !PT ;  /* 0x0000007f02027812 */ /* 0x001fc800078ec0ff */
[----:B------:R-:W-:Y:S02]  /*99f0*/  ISETP.NE.AND P1, PT, R2, RZ, PT ;  /* 0x000000ff0200720c */ /* 0x000fe40003f25270 */
[----:B--2---:R-:W-:-:S04]  /*9a00*/  SHF.L.U32 R0, R4, 0x1f, RZ ;  /* 0x0000001f04007819 */ /* 0x004fc800000006ff */
[----:B------:R-:W0:Y:S02]  /*9a10*/  SYNCS.PHASECHK.TRANS64.TRYWAIT P0, [R3+URZ+0x28c60], R0 ;  /* 0x028c6000030075a7 */ /* 0x000e24000800017f */
[----:B0-----:R-:W-:Y:S05]  /*9a20*/  @!P0 BRA `(.L_x_3267) ;  /* 0x00000040001c8947 */ /* 0x001fea0003800000 */
.L_x_3374:
[----:B------:R-:W-:Y:S05]  /*9a30*/  BSYNC B1 ;  /* 0x0000000000017941 */ /* 0x000fea0003800000 */
.L_x_3266:
        /* <DEDUP_REMOVED lines=9> */
.L_x_3269:
[----:B------:R-:W-:Y:S05]  /*9ad0*/  BSYNC B1 ;  /* 0x0000000000017941 */ /* 0x000fea0003800000 */
.L_x_3268:
[----:B0-----:R-:W2:Y:S01]  /*9ae0*/  LDL R0, [R1+0x24] ;  /* 0x0000240001007983 */ /* 0x001ea20000100800 */
[----:B------:R-:W-:Y:S01]  /*9af0*/  LEA R2, R18, UR36, 0x10 ;  /* 0x0000002412027c11 */ /* 0x000fe2000f8e80ff */
[----:B------:R-:W-:Y:S01]  /*9b00*/  UIADD3 UR4, UP0, UR40, 0x470, URZ ;  /* 0x0000047028047890 */ /* 0x000fe2000ff1e03f */
[----:B------:R-:W-:Y:S01]  /*9b10*/  VIADD R3, R3, 0x28c50 ;  /* 0x00028c5003037836 */ /* 0x000fe20000000000 */
[----:B------:R-:W-:Y:S01]  /*9b20*/  PLOP3.LUT P0, PT, PT, PT, PT, 0x80, 0x0 ;  /* 0x000000000000781c */ /* 0x000fe20003f0f070 */
[----:B------:R-:W-:Y:S01]  /*9b30*/  UMOV UR6, 0x0 ;  /* 0x0000000000067882 */ /* 0x000fe20000000000 */
[----:B------:R-:W-:Y:S01]  /*9b40*/  VIADD R4, R2, 0x400 ;  /* 0x0000040002047836 */ /* 0x000fe20000000000 */
[----:B------:R-:W-:Y:S01]  /*9b50*/  UIADD3.X UR5, URZ, UR41, URZ, UP0, !UPT ;  /* 0x000000293f057290 */ /* 0x000fe200087fe43f */
[----:B------:R-:W-:Y:S01]  /*9b60*/  UMOV UR7, 0x14f00000 ;  /* 0x14f0000000077882 */ /* 0x000fe20000000000 */
[----:B------:R-:W-:Y:S01]  /*9b70*/  UMOV UR10, URZ ;  /* 0x0000003f000a7c82 */ /* 0x000fe20008000000 */
[----:B--2---:R-:W-:-:S09]  /*9b80*/  IMAD.SHL.U32 R0, R0, 0x40, RZ ;  /* 0x0000004000007824 */ /* 0x004fd200078e00ff */
.L_x_3270:
        /* <DEDUP_REMOVED lines=15> */
.L_x_3271:
        /* <DEDUP_REMOVED lines=15> */
.L_x_3272:
        /* <DEDUP_REMOVED lines=15> */
.L_x_3273:
        /* <DEDUP_REMOVED lines=15> */
.L_x_3274:
        /* <DEDUP_REMOVED lines=15> */
.L_x_3275:
        /* <DEDUP_REMOVED lines=15> */
.L_x_3276:
        /* <DEDUP_REMOVED lines=15> */
.L_x_3277:
        /* <DEDUP_REMOVED lines=10> */
.L_x_3265:
[----:B------:R-:W-:Y:S05]  /*a2c0*/  BSYNC B0 ;  /* 0x0000000000007941 */ /* 0x000fea0003800000 */
.L_x_3264:
[----:B------:R-:W2:Y:S04]  /*a2d0*/  LDL.LU R4, [R1+0x2c] ;  /* 0x00002c0001047983 */ /* 0x000ea80000300800 */
[----:B------:R-:W3:Y:S01]  /*a2e0*/  LDL.LU R7, [R1] ;  /* 0x0000000001077983 */ /* 0x000ee20000300800 */
[----:B------:R-:W-:-:S05]  /*a2f0*/  VIADD R18, R18, 0x1 ;  /* 0x0000000112127836 */ /* 0x000fca0000000000 */
[----:B------:R-:W-:-:S04]  /*a300*/  ISETP.NE.AND P0, PT, R18, 0x2, PT ;  /* 0x000000021200780c */ /* 0x000fc80003f05270 */
[----:B0-----:R-:W-:Y:S02]  /*a310*/  SEL R0, RZ, 0x1, P0 ;  /* 0x00000001ff007807 */ /* 0x001fe40000000000 */
[----:B------:R-:W-:Y:S02]  /*a320*/  SEL R18, R18, RZ, P0 ;  /* 0x000000ff12127207 */ /* 0x000fe40000000000 */
[----:B--2---:R-:W-:Y:S02]  /*a330*/  ISETP.GE.AND P1, PT, R4, 0x41, PT ;  /* 0x000000410400780c */ /* 0x004fe40003f26270 */
[----:B---3--:R-:W-:-:S05]  /*a340*/  LOP3.LUT R7, R7, R0, RZ, 0x3c, !PT ;  /* 0x0000000007077212 */ /* 0x008fca00078e3cff */
[----:B------:R0:W-:Y:S06]  /*a350*/  STL [R1], R7 ;  /* 0x0000000701007387 */ /* 0x0001ec0000100800 */
[----:B------:R-:W-:Y:S05]  /*a360*/  @!P1 BRA `(.L_x_3278) ;  /* 0x00000028005c9947 */ /* 0x000fea0003800000 */
[----:B------:R-:W2:Y:S01]  /*a370*/  LDL R4, [R1+0x1c] ;  /* 0x00001c0001047983 */ /* 0x000ea20000100800 */
[----:B------:R-:W-:Y:S02]  /*a380*/  IMAD.MOV.U32 R0, RZ, RZ, 0x1 ;  /* 0x00000001ff007424 */ /* 0x000fe400078e00ff */
[----:B--2---:R-:W-:-:S05]  /*a390*/  IMAD.MOV R6, RZ, RZ, -R4 ;  /* 0x000000ffff067224 */ /* 0x004fca00078e0a04 */
[----:B------:R-:W-:-:S05]  /*a3a0*/  VIADDMNMX R6, R6, R0, 0xffffffff, !PT ;  /* 0xffffffff06067446 */ /* 0x000fca0007800100 */
[----:B------:R-:W-:-:S05]  /*a3b0*/  IMAD.IADD R0, R4, 0x1, R6 ;  /* 0x0000000104007824 */ /* 0x000fca00078e0206 */
[----:B------:R-:W-:-:S04]  /*a3c0*/  LOP3.LUT R0, R0, 0x1, RZ, 0xc0, !PT ;  /* 0x0000000100007812 */ /* 0x000fc800078ec0ff */
[----:B------:R-:W-:Y:S01]  /*a3d0*/  ISETP.NE.U32.AND P0, PT, R0, 0x1, PT ;  /* 0x000000010000780c */ /* 0x000fe20003f05070 */
[----:B------:R-:W-:-:S12]  /*a3e0*/  VIADD R0, R4, 0xfffffffe ;  /* 0xfffffffe04007836 */ /* 0x000fd80000000000 */
[----:B------:R-:W-:Y:S05]  /*a3f0*/  @P0 BRA `(.L_x_3279) ;  /* 0x0000000c00600947 */ /* 0x000fea0003800000 */
[----:B------:R-:W2:Y:S01]  /*a400*/  LDL R4, [R1+0x8] ;  /* 0x0000080001047983 */ /* 0x000ea20000100800 */
[----:B------:R-:W-:Y:S01]  /*a410*/  BSSY B0, `(.L_x_3280) ;  /* 0x00000cd000007945 */ /* 0x000fe20003800000 */
[----:B--2---:R-:W-:-:S13]  /*a420*/  ISETP.NE.AND P2, PT, R4, RZ, PT ;  /* 0x000000ff0400720c */ /* 0x004fda0003f45270 */
[----:B------:R-:W-:Y:S05]  /*a430*/  @!P2 BRA `(.L_x_3281) ;  /* 0x0000000c0028a947 */ /* 0x000fea0003800000 */
[----:B------:R-:W2:Y:S02]  /*a440*/  LDL R4, [R1+0xc] ;  /* 0x00000c0001047983 */ /* 0x000ea40000100800 */
[----:B--2---:R-:W-:-:S13]  /*a450*/  ISETP.NE.AND P2, PT, R4, RZ, PT ;  /* 0x000000ff0400720c */ /* 0x004fda0003f45270 */
[----:B------:R-:W-:Y:S05]  /*a460*/  @!P2 BRA `(.L_x_3282) ;  /* 0x00000000004ca947 */ /* 0x000fea0003800000 */
[----:B------:R-:W2:Y:S01]  /*a470*/  LDL R8, [R1+0x4] ;  /* 0x0000040001087983 */ /* 0x000ea20000100800 */
[----:B------:R-:W1:Y:S01]  /*a480*/  LDC R5, c[0x0][0x43c] ;  /* 0x00010f00ff057b82 */ /* 0x000e620000000800 */
[----:B------:R-:W-:Y:S01]  /*a490*/  ULDC.64 UR4, c[0x0][0x428] ;  /* 0x00010a0000047ab9 */ /* 0x000fe20000000a00 */
[----:B-1----:R-:W-:-:S13]  /*a4a0*/  ISETP.NE.AND P0, PT, R5, 0x1, PT ;  /* 0x000000010500780c */ /* 0x002fda0003f05270 */
[----:B------:R-:W1:Y:S02]  /*a4b0*/  @P0 LDC.64 R2, c[0x0][0x440] ;  /* 0x00011000ff020b82 */ /* 0x000e640000000a00 */
[----:B-1----:R-:W-:-:S04]  /*a4c0*/  @P0 IMAD.HI.U32 R4, R0, R2, RZ ;  /* 0x0000000200040227 */ /* 0x002fc800078e00ff */
[----:B------:R-:W-:Y:S01]  /*a4d0*/  IMAD.MOV.U32 R2, RZ, RZ, R0 ;  /* 0x000000ffff027224 */ /* 0x000fe200078e0000 */
[----:B------:R-:W-:-:S05]  /*a4e0*/  @P0 SHF.R.U32.HI R2, RZ, R3, R4 ;  /* 0x00000003ff020219 */ /* 0x000fca0000011604 */
[----:B------:R-:W-:-:S04]  /*a4f0*/  IMAD.MOV R3, RZ, RZ, -R2 ;  /* 0x000000ffff037224 */ /* 0x000fc800078e0a02 */
[----:B------:R-:W-:Y:S01]  /*a500*/  IMAD R0, R5, R3, R0 ;  /* 0x0000000305007224 */ /* 0x000fe200078e0200 */
[----:B------:R-:W-:-:S03]  /*a510*/  SHF.R.S32.HI R3, RZ, 0x1f, R2 ;  /* 0x0000001fff037819 */ /* 0x000fc60000011402 */
[----:B------:R-:W-:-:S04]  /*a520*/  IMAD.WIDE.U32 R2, R19, UR4, R2 ;  /* 0x0000000413027c25 */ /* 0x000fc8000f8e0002 */
[----:B--2---:R-:W-:-:S04]  /*a530*/  IMAD R4, R8, UR4, RZ ;  /* 0x0000000408047c24 */ /* 0x004fc8000f8e02ff */
[----:B------:R-:W-:Y:S01]  /*a540*/  IMAD R4, R19, UR5, R4 ;  /* 0x0000000513047c24 */ /* 0x000fe2000f8e0204 */
[----:B------:R-:W-:-:S03]  /*a550*/  ULDC.64 UR4, c[0x0][0x418] ;  /* 0x0001060000047ab9 */ /* 0x000fc60000000a00 */
[----:B------:R-:W-:Y:S01]  /*a560*/  IMAD.IADD R3, R4, 0x1, R3 ;  /* 0x0000000104037824 */ /* 0x000fe200078e0203 */
[----:B------:R-:W-:-:S04]  /*a570*/  LEA R4, P0, R2, UR4, 0x2 ;  /* 0x0000000402047c11 */ /* 0x000fc8000f8010ff */
[----:B------:R-:W-:-:S05]  /*a580*/  LEA.HI.X R5, R2, UR5, R3, 0x2, P0 ;  /* 0x0000000502057c11 */ /* 0x000fca00080f1403 */
[----:B------:R1:W5:Y:S04]  /*a590*/  LDG.E R16, desc[UR42][R4.64] ;  /* 0x0000002a04107981 */ /* 0x000368000c1e1900 */
.L_x_3282:
[----:B------:R-:W-:Y:S01]  /*a5a0*/  LEA R3, R18, UR36, 0x3 ;  /* 0x0000002412037c11 */ /* 0x000fe2000f8e18ff */
[----:B-1----:R-:W1:Y:S01]  /*a5b0*/  S2R R4, SR_TID.X ;  /* 0x0000000000047919 */ /* 0x002e620000002100 */
[----:B------:R-:W-:Y:S01]  /*a5c0*/  SHF.L.U32 R2, R7, 0x1f, RZ ;  /* 0x0000001f07027819 */ /* 0x000fe200000006ff */
[----:B------:R-:W-:Y:S03]  /*a5d0*/  BSSY B1, `(.L_x_3283) ;  /* 0x0000005000017945 */ /* 0x000fe60003800000 */
[----:B------:R-:W2:Y:S01]  /*a5e0*/  SYNCS.PHASECHK.TRANS64.TRYWAIT P0, [R3+URZ+0x28c40], R2 ;  /* 0x028c4002030075a7 */ /* 0x000ea2000800017f */
[----:B-1----:R-:W-:-:S04]  /*a5f0*/  LOP3.LUT R4, R4, 0x7f, RZ, 0xc0, !PT ;  /* 0x0000007f04047812 */ /* 0x002fc800078ec0ff */
[----:B------:R-:W-:Y:S01]  /*a600*/  ISETP.NE.AND P1, PT, R4, RZ, PT ;  /* 0x000000ff0400720c */ /* 0x000fe20003f25270 */
[----:B--2---:R-:W-:-:S12]  /*a610*/  @!P0 BRA `(.L_x_3284) ;  /* 0x0000003400348947 */ /* 0x004fd80003800000 */
.L_x_3375:
[----:B------:R-:W-:Y:S05]  /*a620*/  BSYNC B1 ;  /* 0x0000000000017941 */ /* 0x000fea0003800000 */
.L_x_3283:
[----:B------:R-:W-:Y:S04]  /*a630*/  BSSY B1, `(.L_x_3285) ;  /* 0x0000009000017945 */ /* 0x000fe80003800000 */
[----:B------:R-:W-:Y:S05]  /*a640*/  @P1 BRA `(.L_x_3286) ;  /* 0x00000000001c1947 */ /* 0x000fea0003800000 */
[----:B------:R-:W2:Y:S01]  /*a650*/  S2R R5, SR_TID.X ;  /* 0x0000000000057919 */ /* 0x000ea20000002100 */
[----:B------:R-:W-:-:S04]  /*a660*/  IMAD.MOV.U32 R4, RZ, RZ, 0x2000 ;  /* 0x00002000ff047424 */ /* 0x000fc800078e00ff */
[----:B------:R3:W-:Y:S01]  /*a670*/  SYNCS.ARRIVE.TRANS64 RZ, [R3+URZ+0x28c30], R4 ;  /* 0x028c300403ff79a7 */ /* 0x0007e2000800003f */
[----:B--2---:R-:W-:-:S04]  /*a680*/  LOP3.LUT R5, R5, 0x1f, RZ, 0xc0, !PT ;  /* 0x0000001f05057812 */ /* 0x004fc800078ec0ff */
[----:B------:R-:W-:-:S13]  /*a690*/  ISETP.NE.AND P0, PT, R5, RZ, PT ;  /* 0x000000ff0500720c */ /* 0x000fda0003f05270 */
[----:B---3--:R-:W-:Y:S05]  /*a6a0*/  @!P0 BRA `(.L_x_3286) ;  /* 0x0000000000048947 */ /* 0x008fea0003800000 */
[----:B------:R-:W-:Y:S01]  /*a6b0*/  BPT.TRAP 0x1 ;  /* 0x000000040000795c */ /* 0x000fe20000300000 */
.L_x_3286:
[----:B------:R-:W-:Y:S05]  /*a6c0*/  BSYNC B1 ;  /* 0x0000000000017941 */ /* 0x000fea0003800000 */
.L_x_3285:
[----:B0-----:R-:W-:Y:S01]  /*a6d0*/  IMAD.MOV.U32 R7, RZ, RZ, RZ ;  /* 0x000000ffff077224 */ /* 0x001fe200078e00ff */
[----:B------:R-:W-:Y:S01]  /*a6e0*/  LEA R4, R18, UR36, 0xd ;  /* 0x0000002412047c11 */ /* 0x000fe2000f8e68ff */
[----:B------:R-:W-:Y:S01]  /*a6f0*/  UIADD3 UR4, UP0, UR40, 0x370, URZ ;  /* 0x0000037028047890 */ /* 0x000fe2000ff1e03f */
[----:B------:R-:W-:Y:S01]  /*a700*/  PLOP3.LUT P0, PT, PT, PT, PT, 0x80, 0x0 ;  /* 0x000000000000781c */ /* 0x000fe20003f0f070 */
[----:B------:R-:W-:Y:S01]  /*a710*/  IMAD.SHL.U32 R0, R0, 0x40, RZ ;  /* 0x0000004000007824 */ /* 0x000fe200078e00ff */
[----:B------:R-:W-:Y:S01]  /*a720*/  R2UR UR10, R7 ;  /* 0x00000000070a72ca */ /* 0x000fe200000e0000 */
[----:B------:R-:W-:Y:S01]  /*a730*/  VIADD R4, R4, 0x22400 ;  /* 0x0002240004047836 */ /* 0x000fe20000000000 */
[----:B------:R-:W-:Y:S01]  /*a740*/  UIADD3.X UR5, URZ, UR41, URZ, UP0, !UPT ;  /* 0x000000293f057290 */ /* 0x000fe200087fe43f */
[----:B------:R-:W-:Y:S01]  /*a750*/  VIADD R5, R3, 0x28c30 ;  /* 0x00028c3003057836 */ /* 0x000fe20000000000 */
[----:B------:R-:W-:Y:S01]  /*a760*/  UMOV UR6, 0x0 ;  /* 0x0000000000067882 */ /* 0x000fe20000000000 */
[----:B------:R-:W-:-:S10]  /*a770*/  UMOV UR7, 0x14f00000 ;  /* 0x14f0000000077882 */ /* 0x000fd40000000000 */
.L_x_3287:
        /* <DEDUP_REMOVED lines=10> */
[----:B------:R-:W0:Y:S01]  /*a820*/  SYNCS.PHASECHK.TRANS64.TRYWAIT P0, [R3+URZ+0x28c60], R2 ;  /* 0x028c6002030075a7 */ /* 0x000e22000800017f */
[----:B------:R-:W-:Y:S04]  /*a830*/  BSSY B1, `(.L_x_3288) ;  /* 0x0000002000017945 */ /* 0x000fe80003800000 */
[----:B0-----:R-:W-:Y:S05]  /*a840*/  @!P0 BRA `(.L_x_3289) ;  /* 0x0000003000bc8947 */ /* 0x001fea0003800000 */
.L_x_3376:
[----:B------:R-:W-:Y:S05]  /*a850*/  BSYNC B1 ;  /* 0x0000000000017941 */ /* 0x000fea0003800000 */
.L_x_3288:
[----:B------:R-:W-:Y:S01]  /*a860*/  BSSY B1, `(.L_x_3290) ;  /* 0x000000b000017945 */ /* 0x000fe20003800000 */
[----:B------:R-:W-:Y:S02]  /*a870*/  IMAD.MOV.U32 R8, RZ, RZ, 0x0 ;  /* 0x00000000ff087424 */ /* 0x000fe400078e00ff */
[----:B------:R-:W-:Y:S01]  /*a880*/  IMAD.MOV.U32 R9, RZ, RZ, 0x14f00000 ;  /* 0x14f00000ff097424 */ /* 0x000fe200078e00ff */
[----:B------:R-:W-:Y:S06]  /*a890*/  @P1 BRA `(.L_x_3291) ;  /* 0x00000000001c1947 */ /* 0x000fec0003800000 */
[----:B------:R-:W2:Y:S01]  /*a8a0*/  S2R R4, SR_TID.X ;  /* 0x0000000000047919 */ /* 0x000ea20000002100 */
[----:B01----:R-:W-:-:S04]  /*a8b0*/  IMAD.MOV.U32 R2, RZ, RZ, 0x10000 ;  /* 0x00010000ff027424 */ /* 0x003fc800078e00ff */
[----:B------:R3:W-:Y:S01]  /*a8c0*/  SYNCS.ARRIVE.TRANS64 RZ, [R3+URZ+0x28c50], R2 ;  /* 0x028c500203ff79a7 */ /* 0x0007e2000800003f */
[----:B--2---:R-:W-:-:S04]  /*a8d0*/  LOP3.LUT R4, R4, 0x1f, RZ, 0xc0, !PT ;  /* 0x0000001f04047812 */ /* 0x004fc800078ec0ff */
[----:B------:R-:W-:-:S13]  /*a8e0*/  ISETP.NE.AND P0, PT, R4, RZ, PT ;  /* 0x000000ff0400720c */ /* 0x000fda0003f05270 */
[----:B---3--:R-:W-:Y:S05]  /*a8f0*/  @!P0 BRA `(.L_x_3291) ;  /* 0x0000000000048947 */ /* 0x008fea0003800000 */
[----:B------:R-:W-:Y:S01]  /*a900*/  BPT.TRAP 0x1 ;  /* 0x000000040000795c */ /* 0x000fe20000300000 */
.L_x_3291:
[----:B------:R-:W-:Y:S05]  /*a910*/  BSYNC B1 ;  /* 0x0000000000017941 */ /* 0x000fea0003800000 */
.L_x_3290:
[----:B------:R-:W-:Y:S01]  /*a920*/  R2UR UR10, R7 ;  /* 0x00000000070a72ca */ /* 0x000fe200000e0000 */
[----:B------:R-:W-:Y:S01]  /*a930*/  UIADD3 UR4, UP0, UR40, 0x470, URZ ;  /* 0x0000047028047890 */ /* 0x000fe2000ff1e03f */
[----:B------:R-:W-:Y:S01]  /*a940*/  R2UR UR6, R8 ;  /* 0x00000000080672ca */ /* 0x000fe200000e0000 */
[----:B01----:R-:W-:Y:S01]  /*a950*/  VIADD R3, R3, 0x28c50 ;  /* 0x00028c5003037836 */ /* 0x003fe20000000000 */
[----:B------:R-:W-:Y:S01]  /*a960*/  R2UR UR7, R9 ;  /* 0x00000000090772ca */ /* 0x000fe200000e0000 */
[----:B------:R-:W-:Y:S01]  /*a970*/  UIADD3.X UR5, URZ, UR41, URZ, UP0, !UPT ;  /* 0x000000293f057290 */ /* 0x000fe200087fe43f */
[----:B------:R-:W-:Y:S02]  /*a980*/  LEA R2, R18, UR36, 0x10 ;  /* 0x0000002412027c11 */ /* 0x000fe4000f8e80ff */
[----:B------:R-:W-:-:S03]  /*a990*/  PLOP3.LUT P0, PT, PT, PT, PT, 0x80, 0x0 ;  /* 0x000000000000781c */ /* 0x000fc60003f0f070 */
[----:B------:R-:W-:-:S10]  /*a9a0*/  VIADD R4, R2, 0x400 ;  /* 0x0000040002047836 */ /* 0x000fd40000000000 */
.L_x_3292:
        /* <DEDUP_REMOVED lines=12> */
[----:B------:R-:W-:Y:S01]  /*aa70*/  R2UR UR7, R9 ;  /* 0x00000000090772ca */ /* 0x000fe200000e0000 */
[----:B------:R-:W-:Y:S01]  /*aa80*/  UMOV UR10, 0x40 ;  /* 0x00000040000a7882 */ /* 0x000fe20000000000 */
[----:B------:R-:W-:-:S13]  /*aa90*/  PLOP3.LUT P0, PT, PT, PT, PT, 0x80, 0x0 ;  /* 0x000000000000781c */ /* 0x000fda0003f0f070 */
.L_x_3293:
        /* <DEDUP_REMOVED lines=15> */
.L_x_3294:
        /* <DEDUP_REMOVED lines=15> */
.L_x_3295:
        /* <DEDUP_REMOVED lines=15> */
.L_x_3296:
        /* <DEDUP_REMOVED lines=15> */
.L_x_3297:
        /* <DEDUP_REMOVED lines=15> */
.L_x_3298:
        /* <DEDUP_REMOVED lines=15> */
.L_x_3299:
        /* <DEDUP_REMOVED lines=10> */
.L_x_3281:
[----:B------:R-:W-:Y:S05]  /*b0e0*/  BSYNC B0 ;  /* 0x0000000000007941 */ /* 0x000fea0003800000 */
.L_x_3280:
[----:B------:R-:W2:Y:S04]  /*b0f0*/  LDL.LU R5, [R1] ;  /* 0x0000000001057983 */ /* 0x000ea80000300800 */
[----:B------:R-:W3:Y:S01]  /*b100*/  LDL.LU R4, [R1+0x1c] ;  /* 0x00001c0001047983 */ /* 0x000ee20000300800 */
[----:B------:R-:W-:-:S05]  /*b110*/  VIADD R18, R18, 0x1 ;  /* 0x0000000112127836 */ /* 0x000fca0000000000 */
[----:B------:R-:W-:-:S04]  /*b120*/  ISETP.NE.AND P0, PT, R18, 0x2, PT ;  /* 0x000000021200780c */ /* 0x000fc80003f05270 */
[----:B------:R-:W-:Y:S02]  /*b130*/  SEL R0, RZ, 0x1, P0 ;  /* 0x00000001ff007807 */ /* 0x000fe40000000000 */
[----:B------:R-:W-:Y:S02]  /*b140*/  SEL R18, R18, RZ, P0 ;  /* 0x000000ff12127207 */ /* 0x000fe40000000000 */
[----:B--2---:R-:W-:Y:S01]  /*b150*/  LOP3.LUT R5, R5, R0, RZ, 0x3c, !PT ;  /* 0x0000000005057212 */ /* 0x004fe200078e3cff */
[----:B---3--:R-:W-:-:S04]  /*b160*/  VIADD R0, R4, 0xfffffffd ;  /* 0xfffffffd04007836 */ /* 0x008fc80000000000 */
[----:B------:R1:W-:Y:S03]  /*b170*/  STL [R1], R5 ;  /* 0x0000000501007387 */ /* 0x0003e60000100800 */
.L_x_3279:
[----:B------:R-:W2:Y:S01]  /*b180*/  LDL.LU R2, [R1+0x14] ;  /* 0x0000140001027983 */ /* 0x000ea20000300800 */
[----:B------:R-:W-:Y:S01]  /*b190*/  IMAD.MOV R6, RZ, RZ, -R6 ;  /* 0x000000ffff067224 */ /* 0x000fe200078e0a06 */
[----:B------:R-:W-:Y:S04]  /*b1a0*/  BSSY B0, `(.L_x_3278) ;  /* 0x00001b3000007945 */ /* 0x000fe80003800000 */
[----:B--2---:R-:W-:-:S13]  /*b1b0*/  ISETP.NE.AND P0, PT, R2, R6, PT ;  /* 0x000000060200720c */ /* 0x004fda0003f05270 */
[----:B------:R-:W-:Y:S05]  /*b1c0*/  @!P0 BRA `(.L_x_3300) ;  /* 0x0000001800c08947 */ /* 0x000fea0003800000 */
.L_x_3341:
[----:B--2---:R-:W2:Y:S01]  /*b1d0*/  LDL R2, [R1+0x8] ;  /* 0x0000080001027983 */ /* 0x004ea20000100800 */
[----:B------:R-:W-:Y:S01]  /*b1e0*/  BSSY B1, `(.L_x_3301) ;  /* 0x00000cf000017945 */ /* 0x000fe20003800000 */
[----:B--2---:R-:W-:-:S13]  /*b1f0*/  ISETP.NE.AND P0, PT, R2, RZ, PT ;  /* 0x000000ff0200720c */ /* 0x004fda0003f05270 */
[----:B------:R-:W-:Y:S05]  /*b200*/  @!P0 BRA `(.L_x_3302) ;  /* 0x0000000c00308947 */ /* 0x000fea0003800000 */
[----:B------:R-:W2:Y:S01]  /*b210*/  LDL R2, [R1+0xc] ;  /* 0x00000c0001027983 */ /* 0x000ea20000100800 */
[----:B------:R-:W-:Y:S01]  /*b220*/  IMAD.MOV.U32 R6, RZ, RZ, R0 ;  /* 0x000000ffff067224 */ /* 0x000fe200078e0000 */
[----:B--2---:R-:W-:-:S13]  /*b230*/  ISETP.NE.AND P0, PT, R2, RZ, PT ;  /* 0x000000ff0200720c */ /* 0x004fda0003f05270 */
[----:B------:R-:W-:Y:S05]  /*b240*/  @!P0 BRA `(.L_x_3303) ;  /* 0x00000000004c8947 */ /* 0x000fea0003800000 */
[----:B-1----:R-:W2:Y:S01]  /*b250*/  LDL R5, [R1+0x4] ;  /* 0x0000040001057983 */ /* 0x002ea20000100800 */
        /* <DEDUP_REMOVED lines=18> */
.L_x_3303:
[----:B------:R-:W3:Y:S01]  /*b380*/  LDL R2, [R1] ;  /* 0x0000000001027983 */ /* 0x000ee20000100800 */
[----:B--2---:R-:W-:Y:S01]  /*b390*/  LEA R4, R18, UR36, 0x3 ;  /* 0x0000002412047c11 */ /* 0x004fe2000f8e18ff */
[----:B------:R-:W-:Y:S01]  /*b3a0*/  BSSY B2, `(.L_x_3304) ;  /* 0x0000007000027945 */ /* 0x000fe20003800000 */
[----:B------:R-:W2:Y:S02]  /*b3b0*/  S2R R3, SR_TID.X ;  /* 0x0000000000037919 */ /* 0x000ea40000002100 */
[----:B--2---:R-:W-:-:S04]  /*b3c0*/  LOP3.LUT R3, R3, 0x7f, RZ, 0xc0, !PT ;  /* 0x0000007f03037812 */ /* 0x004fc800078ec0ff */
[----:B------:R-:W-:Y:S02]  /*b3d0*/  ISETP.NE.AND P1, PT, R3, RZ, PT ;  /* 0x000000ff0300720c */ /* 0x000fe40003f25270 */
[----:B---3--:R-:W-:-:S04]  /*b3e0*/  SHF.L.U32 R2, R2, 0x1f, RZ ;  /* 0x0000001f02027819 */ /* 0x008fc800000006ff */
[----:B------:R-:W2:Y:S02]  /*b3f0*/  SYNCS.PHASECHK.TRANS64.TRYWAIT P0, [R4+URZ+0x28c40], R2 ;  /* 0x028c4002040075a7 */ /* 0x000ea4000800017f */
[----:B--2---:R-:W-:Y:S05]  /*b400*/  @!P0 BRA `(.L_x_3305) ;  /* 0x0000002400e08947 */ /* 0x004fea0003800000 */
.L_x_3377:
[----:B------:R-:W-:Y:S05]  /*b410*/  BSYNC B2 ;  /* 0x0000000000027941 */ /* 0x000fea0003800000 */
.L_x_3304:
[----:B------:R-:W-:Y:S04]  /*b420*/  BSSY B2, `(.L_x_3306) ;  /* 0x0000009000027945 */ /* 0x000fe80003800000 */
[----:B------:R-:W-:Y:S05]  /*b430*/  @P1 BRA `(.L_x_3307) ;  /* 0x00000000001c1947 */ /* 0x000fea0003800000 */
[----:B-1----:R-:W1:Y:S01]  /*b440*/  S2R R5, SR_TID.X ;  /* 0x0000000000057919 */ /* 0x002e620000002100 */
[----:B------:R-:W-:-:S04]  /*b450*/  IMAD.MOV.U32 R3, RZ, RZ, 0x2000 ;  /* 0x00002000ff037424 */ /* 0x000fc800078e00ff */
[----:B------:R3:W-:Y:S01]  /*b460*/  SYNCS.ARRIVE.TRANS64 RZ, [R4+URZ+0x28c30], R3 ;  /* 0x028c300304ff79a7 */ /* 0x0007e2000800003f */
[----:B-1----:R-:W-:-:S04]  /*b470*/  LOP3.LUT R5, R5, 0x1f, RZ, 0xc0, !PT ;  /* 0x0000001f05057812 */ /* 0x002fc800078ec0ff */
[----:B------:R-:W-:-:S13]  /*b480*/  ISETP.NE.AND P0, PT, R5, RZ, PT ;  /* 0x000000ff0500720c */ /* 0x000fda0003f05270 */
[----:B---3--:R-:W-:Y:S05]  /*b490*/  @!P0 BRA `(.L_x_3307) ;  /* 0x0000000000048947 */ /* 0x008fea0003800000 */
[----:B------:R-:W-:Y:S01]  /*b4a0*/  BPT.TRAP 0x1 ;  /* 0x000000040000795c */ /* 0x000fe20000300000 */
.L_x_3307:
[----:B------:R-:W-:Y:S05]  /*b4b0*/  BSYNC B2 ;  /* 0x0000000000027941 */ /* 0x000fea0003800000 */
.L_x_3306:
[----:B-1----:R-:W-:Y:S01]  /*b4c0*/  IMAD.MOV.U32 R5, RZ, RZ, RZ ;  /* 0x000000ffff057224 */ /* 0x002fe200078e00ff */
[----:B------:R-:W-:Y:S01]  /*b4d0*/  LEA R3, R18, UR36, 0xd ;  /* 0x0000002412037c11 */ /* 0x000fe2000f8e68ff */
[----:B------:R-:W-:Y:S01]  /*b4e0*/  UIADD3 UR4, UP0, UR40, 0x370, URZ ;  /* 0x0000037028047890 */ /* 0x000fe2000ff1e03f */
[----:B------:R-:W-:Y:S01]  /*b4f0*/  PLOP3.LUT P0, PT, PT, PT, PT, 0x80, 0x0 ;  /* 0x000000000000781c */ /* 0x000fe20003f0f070 */
[----:B------:R-:W-:Y:S01]  /*b500*/  IMAD.SHL.U32 R6, R6, 0x40, RZ ;  /* 0x0000004006067824 */ /* 0x000fe200078e00ff */
[----:B------:R-:W-:Y:S01]  /*b510*/  R2UR UR10, R5 ;  /* 0x00000000050a72ca */ /* 0x000fe200000e0000 */
[----:B------:R-:W-:Y:S01]  /*b520*/  VIADD R3, R3, 0x22400 ;  /* 0x0002240003037836 */ /* 0x000fe20000000000 */
[----:B------:R-:W-:Y:S01]  /*b530*/  UIADD3.X UR5, URZ, UR41, URZ, UP0, !UPT ;  /* 0x000000293f057290 */ /* 0x000fe200087fe43f */
[----:B0-----:R-:W-:Y:S01]  /*b540*/  VIADD R7, R4, 0x28c30 ;  /* 0x00028c3004077836 */ /* 0x001fe20000000000 */
[----:B------:R-:W-:Y:S01]  /*b550*/  UMOV UR6, 0x0 ;  /* 0x0000000000067882 */ /* 0x000fe20000000000 */
[----:B------:R-:W-:-:S10]  /*b560*/  UMOV UR7, 0x14f00000 ;  /* 0x14f0000000077882 */ /* 0x000fd40000000000 */
.L_x_3308:
        /* <DEDUP_REMOVED lines=13> */
.L_x_3378:
[----:B------:R-:W-:Y:S05]  /*b640*/  BSYNC B2 ;  /* 0x0000000000027941 */ /* 0x000fea0003800000 */
.L_x_3309:
[----:B------:R-:W-:Y:S01]  /*b650*/  BSSY B2, `(.L_x_3311) ;  /* 0x000000b000027945 */ /* 0x000fe20003800000 */
[----:B0-2---:R-:W-:Y:S02]  /*b660*/  IMAD.MOV.U32 R2, RZ, RZ, 0x0 ;  /* 0x00000000ff027424 */ /* 0x005fe400078e00ff */
[----:B------:R-:W-:Y:S01]  /*b670*/  IMAD.MOV.U32 R3, RZ, RZ, 0x14f00000 ;  /* 0x14f00000ff037424 */ /* 0x000fe200078e00ff */
[----:B------:R-:W-:Y:S06]  /*b680*/  @P1 BRA `(.L_x_3312) ;  /* 0x00000000001c1947 */ /* 0x000fec0003800000 */
[----:B------:R-:W0:Y:S01]  /*b690*/  S2R R8, SR_TID.X ;  /* 0x0000000000087919 */ /* 0x000e220000002100 */
[----:B------:R-:W-:-:S04]  /*b6a0*/  IMAD.MOV.U32 R7, RZ, RZ, 0x10000 ;  /* 0x00010000ff077424 */ /* 0x000fc800078e00ff */
[----:B------:R1:W-:Y:S01]  /*b6b0*/  SYNCS.ARRIVE.TRANS64 RZ, [R4+URZ+0x28c50], R7 ;  /* 0x028c500704ff79a7 */ /* 0x0003e2000800003f */
[----:B0-----:R-:W-:-:S04]  /*b6c0*/  LOP3.LUT R8, R8, 0x1f, RZ, 0xc0, !PT ;  /* 0x0000001f08087812 */ /* 0x001fc800078ec0ff */
[----:B------:R-:W-:-:S13]  /*b6d0*/  ISETP.NE.AND P0, PT, R8, RZ, PT ;  /* 0x000000ff0800720c */ /* 0x000fda0003f05270 */
[----:B-1----:R-:W-:Y:S05]  /*b6e0*/  @!P0 BRA `(.L_x_3312) ;  /* 0x0000000000048947 */ /* 0x002fea0003800000 */
[----:B------:R-:W-:Y:S01]  /*b6f0*/  BPT.TRAP 0x1 ;  /* 0x000000040000795c */ /* 0x000fe20000300000 */
.L_x_3312:
[----:B------:R-:W-:Y:S05]  /*b700*/  BSYNC B2 ;  /* 0x0000000000027941 */ /* 0x000fea0003800000 */
.L_x_3311:
        /* <DEDUP_REMOVED lines=8> */
[----:B------:R-:W-:-:S10]  /*b790*/  VIADD R7, R5, 0x400 ;  /* 0x0000040005077836 */ /* 0x000fd40000000000 */
.L_x_3313:
        /* <DEDUP_REMOVED lines=15> */
.L_x_3314:
        /* <DEDUP_REMOVED lines=15> */
.L_x_3315:
        /* <DEDUP_REMOVED lines=15> */
.L_x_3316:
        /* <DEDUP_REMOVED lines=15> */
.L_x_3317:
        /* <DEDUP_REMOVED lines=15> */
.L_x_3318:
        /* <DEDUP_REMOVED lines=15> */
.L_x_3319:
        /* <DEDUP_REMOVED lines=15> */
.L_x_3320:
        /* <DEDUP_REMOVED lines=10> */
.L_x_3302:
[----:B------:R-:W-:Y:S05]  /*bed0*/  BSYNC B1 ;  /* 0x0000000000017941 */ /* 0x000fea0003800000 */
.L_x_3301:
[----:B------:R-:W2:Y:S04]  /*bee0*/  LDL R3, [R1+0x8] ;  /* 0x0000080001037983 */ /* 0x000ea80000100800 */
[----:B------:R-:W3:Y:S01]  /*bef0*/  LDL.LU R2, [R1] ;  /* 0x0000000001027983 */ /* 0x000ee20000300800 */
[----:B0-----:R-:W-:Y:S01]  /*bf00*/  VIADD R7, R18, 0x1 ;  /* 0x0000000112077836 */ /* 0x001fe20000000000 */
        /* <DEDUP_REMOVED lines=8> */
[----:B------:R-:W-:Y:S01]  /*bf90*/  VIADD R8, R0, 0xffffffff ;  /* 0xffffffff00087836 */ /* 0x000fe20000000000 */
[----:B--2---:R-:W-:-:S13]  /*bfa0*/  ISETP.NE.AND P2, PT, R2, RZ, PT ;  /* 0x000000ff0200720c */ /* 0x004fda0003f45270 */
[----:B------:R-:W-:Y:S05]  /*bfb0*/  @!P2 BRA `(.L_x_3323) ;  /* 0x00000000004ca947 */ /* 0x000fea0003800000 */
[----:B------:R-:W2:Y:S01]  /*bfc0*/  LDL R9, [R1+0x4] ;  /* 0x0000040001097983 */ /* 0x000ea20000100800 */
[----:B------:R-:W0:Y:S01]  /*bfd0*/  LDC R4, c[0x0][0x43c] ;  /* 0x00010f00ff047b82 */ /* 0x000e220000000800 */
[----:B------:R-:W-:Y:S01]  /*bfe0*/  ULDC.64 UR4, c[0x0][0x428] ;  /* 0x00010a0000047ab9 */ /* 0x000fe20000000a00 */
[----:B0-----:R-:W-:-:S13]  /*bff0*/  ISETP.NE.AND P0, PT, R4, 0x1, PT ;  /* 0x000000010400780c */ /* 0x001fda0003f05270 */
        /* <DEDUP_REMOVED lines=15> */
.L_x_3323:
[----:B0-----:R-:W-:Y:S01]  /*c0f0*/  LEA R4, R7, UR36, 0x3 ;  /* 0x0000002407047c11 */ /* 0x001fe2000f8e18ff */
[----:B------:R-:W0:Y:S01]  /*c100*/  S2R R3, SR_TID.X ;  /* 0x0000000000037919 */ /* 0x000e220000002100 */
[----:B------:R-:W-:Y:S01]  /*c110*/  SHF.L.U32 R2, R6, 0x1f, RZ ;  /* 0x0000001f06027819 */ /* 0x000fe200000006ff */
[----:B------:R-:W-:Y:S03]  /*c120*/  BSSY B2, `(.L_x_3324) ;  /* 0x0000005000027945 */ /* 0x000fe60003800000 */
[----:B------:R-:W2:Y:S01]  /*c130*/  SYNCS.PHASECHK.TRANS64.TRYWAIT P0, [R4+URZ+0x28c40], R2 ;  /* 0x028c4002040075a7 */ /* 0x000ea2000800017f */
[----:B0-----:R-:W-:-:S04]  /*c140*/  LOP3.LUT R3, R3, 0x7f, RZ, 0xc0, !PT ;  /* 0x0000007f03037812 */ /* 0x001fc800078ec0ff */
[----:B------:R-:W-:Y:S01]  /*c150*/  ISETP.NE.AND P1, PT, R3, RZ, PT ;  /* 0x000000ff0300720c */ /* 0x000fe20003f25270 */
[----:B--2---:R-:W-:-:S12]  /*c160*/  @!P0 BRA `(.L_x_3325) ;  /* 0x0000001800b08947 */ /* 0x004fd80003800000 */
.L_x_3379:
[----:B------:R-:W-:Y:S05]  /*c170*/  BSYNC B2 ;  /* 0x0000000000027941 */ /* 0x000fea0003800000 */
.L_x_3324:
[----:B------:R-:W-:Y:S04]  /*c180*/  BSSY B2, `(.L_x_3326) ;  /* 0x0000009000027945 */ /* 0x000fe80003800000 */
[----:B------:R-:W-:Y:S05]  /*c190*/  @P1 BRA `(.L_x_3327) ;  /* 0x00000000001c1947 */ /* 0x000fea0003800000 */
[----:B-1----:R-:W1:Y:S01]  /*c1a0*/  S2R R5, SR_TID.X ;  /* 0x0000000000057919 */ /* 0x002e620000002100 */
[----:B------:R-:W-:-:S04]  /*c1b0*/  IMAD.MOV.U32 R3, RZ, RZ, 0x2000 ;  /* 0x00002000ff037424 */ /* 0x000fc800078e00ff */
[----:B------:R2:W-:Y:S01]  /*c1c0*/  SYNCS.ARRIVE.TRANS64 RZ, [R4+URZ+0x28c30], R3 ;  /* 0x028c300304ff79a7 */ /* 0x0005e2000800003f */
[----:B-1----:R-:W-:-:S04]  /*c1d0*/  LOP3.LUT R5, R5, 0x1f, RZ, 0xc0, !PT ;  /* 0x0000001f05057812 */ /* 0x002fc800078ec0ff */
[----:B------:R-:W-:-:S13]  /*c1e0*/  ISETP.NE.AND P0, PT, R5, RZ, PT ;  /* 0x000000ff0500720c */ /* 0x000fda0003f05270 */
[----:B--2---:R-:W-:Y:S05]  /*c1f0*/  @!P0 BRA `(.L_x_3327) ;  /* 0x0000000000048947 */ /* 0x004fea0003800000 */
[----:B------:R-:W-:Y:S01]  /*c200*/  BPT.TRAP 0x1 ;  /* 0x000000040000795c */ /* 0x000fe20000300000 */
.L_x_3327:
[----:B------:R-:W-:Y:S05]  /*c210*/  BSYNC B2 ;  /* 0x0000000000027941 */ /* 0x000fea0003800000 */
.L_x_3326:
        /* <DEDUP_REMOVED lines=11> */
.L_x_3328:
        /* <DEDUP_REMOVED lines=13> */
.L_x_3380:
[----:B------:R-:W-:Y:S05]  /*c3a0*/  BSYNC B2 ;  /* 0x0000000000027941 */ /* 0x000fea0003800000 */
.L_x_3329:
[----:B------:R-:W-:Y:S01]  /*c3b0*/  BSSY B2, `(.L_x_3331) ;  /* 0x000000b000027945 */ /* 0x000fe20003800000 */
[----:B01----:R-:W-:Y:S02]  /*c3c0*/  IMAD.MOV.U32 R2, RZ, RZ, 0x0 ;  /* 0x00000000ff027424 */ /* 0x003fe400078e00ff */
        /* <DEDUP_REMOVED lines=9> */
.L_x_3332:
[----:B------:R-:W-:Y:S05]  /*c460*/  BSYNC B2 ;  /* 0x0000000000027941 */ /* 0x000fea0003800000 */
.L_x_3331:
        /* <DEDUP_REMOVED lines=9> */
.L_x_3333:
        /* <DEDUP_REMOVED lines=15> */
.L_x_3334:
        /* <DEDUP_REMOVED lines=15> */
.L_x_3335:
        /* <DEDUP_REMOVED lines=15> */
.L_x_3336:
        /* <DEDUP_REMOVED lines=15> */
.L_x_3337:
        /* <DEDUP_REMOVED lines=15> */
.L_x_3338:
        /* <DEDUP_REMOVED lines=15> */
.L_x_3339:
        /* <DEDUP_REMOVED lines=15> */
.L_x_3340:
        /* <DEDUP_REMOVED lines=10> */
.L_x_3322:
[----:B------:R-:W-:Y:S05]  /*cc30*/  BSYNC B1 ;  /* 0x0000000000017941 */ /* 0x000fea0003800000 */
.L_x_3321:
[----:B------:R-:W-:Y:S01]  /*cc40*/  VIADD R7, R7, 0x1 ;  /* 0x0000000107077836 */ /* 0x000fe20000000000 */
[C---:B------:R-:W-:Y:S01]  /*cc50*/  ISETP.GT.AND P1, PT, R0.reuse, 0x1, PT ;  /* 0x000000010000780c */ /* 0x040fe20003f24270 */
[----:B------:R-:W-:-:S03]  /*cc60*/  VIADD R0, R0, 0xfffffffe ;  /* 0xfffffffe00007836 */ /* 0x000fc60000000000 */
[----:B------:R-:W-:-:S04]  /*cc70*/  ISETP.NE.AND P0, PT, R7, 0x2, PT ;  /* 0x000000020700780c */ /* 0x000fc80003f05270 */
[----:B------:R-:W-:Y:S02]  /*cc80*/  SEL R3, RZ, 0x1, P0 ;  /* 0x00000001ff037807 */ /* 0x000fe40000000000 */
[----:B------:R-:W-:Y:S02]  /*cc90*/  SEL R18, R7, RZ, P0 ;  /* 0x000000ff07127207 */ /* 0x000fe40000000000 */
[----:B------:R-:W-:-:S05]  /*cca0*/  LOP3.LUT R2, R6, R3, RZ, 0x3c, !PT ;  /* 0x0000000306027212 */ /* 0x000fca00078e3cff */
[----:B------:R2:W-:Y:S01]  /*ccb0*/  STL [R1], R2 ;  /* 0x0000000201007387 */ /* 0x0005e20000100800 */
[----:B------:R-:W-:Y:S05]  /*ccc0*/  @P1 BRA `(.L_x_3341) ;  /* 0xffffffe400401947 */ /* 0x000fea000383ffff */
.L_x_3300:
[----:B------:R-:W-:Y:S05]  /*ccd0*/  BSYNC B0 ;  /* 0x0000000000007941 */ /* 0x000fea0003800000 */
.L_x_3278:
[----:B--2---:R-:W2:Y:S01]  /*cce0*/  LDL.LU R2, [R1+0x20] ;  /* 0x0000200001027983 */ /* 0x004ea20000300800 */
[----:B------:R-:W-:-:S03]  /*ccf0*/  ULDC UR4, c[0x0][0xc34] ;  /* 0x00030d0000047ab9 */ /* 0x000fc60000000800 */
[----:B------:R-:W3:Y:S01]  /*cd00*/  LDL.LU R0, [R1+0x30] ;  /* 0x0000300001007983 */ /* 0x000ee20000300800 */
[----:B--2---:R-:W-:Y:S02]  /*cd10*/  VIADD R2, R2, UR38 ;  /* 0x0000002602027c36 */ /* 0x004fe40008000000 */
[----:B---3--:R-:W-:-:S03]  /*cd20*/  VIADD R0, R0, 0x1 ;  /* 0x0000000100007836 */ /* 0x008fc60000000000 */
[----:B------:R2:W-:Y:S01]  /*cd30*/  STL [R1+0x20], R2 ;  /* 0x0000200201007387 */ /* 0x0005e20000100800 */
[----:B------:R-:W-:-:S03]  /*cd40*/  ISETP.GE.AND P0, PT, R2, UR4, PT ;  /* 0x0000000402007c0c */ /* 0x000fc6000bf06270 */
[----:B------:R2:W-:Y:S10]  /*cd50*/  STL [R1+0x30], R0 ;  /* 0x0000300001007387 */ /* 0x0005f40000100800 */
[----:B--2---:R-:W-:Y:S05]  /*cd60*/  @!P0 BRA `(.L_x_3342) ;  /* 0xffffffb800148947 */ /* 0x004fea000383ffff */
[----:B------:R-:W-:-:S07]  /*cd70*/  LOP3.LUT R2, R0, 0x1, RZ, 0xc, !PT ;  /* 0x0000000100027812 */ /* 0x000fce00078e0cff */
.L_x_3250:
[----:B0-----:R-:W0:Y:S01]  /*cd80*/  S2R R3, SR_CgaCtaId ;  /* 0x0000000000037919 */ /* 0x001e220000008800 */
[----:B------:R-:W-:Y:S01]  /*cd90*/  MOV R0, 0x400 ;  /* 0x0000040000007802 */ /* 0x000fe20000000f00 */
[----:B------:R-:W-:Y:S03]  /*cda0*/  BSSY B0, `(.L_x_3343) ;  /* 0x0000005000007945 */ /* 0x000fe60003800000 */
[----:B0-----:R-:W-:Y:S02]  /*cdb0*/  LEA R0, R3, R0, 0x18 ;  /* 0x0000000003007211 */ /* 0x001fe400078ec0ff */
[----:B------:R-:W-:-:S04]  /*cdc0*/  SHF.L.U32 R3, R2, 0x1f, RZ ;  /* 0x0000001f02037819 */ /* 0x000fc800000006ff */
[----:B------:R-:W0:Y:S02]  /*cdd0*/  SYNCS.PHASECHK.TRANS64.TRYWAIT P0, [R0+URZ+0x28c20], R3 ;  /* 0x028c2003000075a7 */ /* 0x000e24000800017f */
[----:B0-----:R-:W-:Y:S05]  /*cde0*/  @!P0 BRA `(.L_x_3344) ;  /* 0x0000000c00b88947 */ /* 0x001fea0003800000 */
.L_x_3381:
[----:B------:R-:W-:Y:S05]  /*cdf0*/  BSYNC B0 ;  /* 0x0000000000007941 */ /* 0x000fea0003800000 */
.L_x_3343:
[----:B------:R-:W-:-:S03]  /*ce00*/  UMOV UR4, 0xffffffff ;  /* 0xffffffff00047882 */ /* 0x000fc60000000000 */
[----:B------:R-:W-:Y:S05]  /*ce10*/  BRA.DIV UR4, `(.L_x_3345) ;  /* 0x0000000e04c07947 */ /* 0x000fea000b800000 */
[----:B------:R-:W2:Y:S02]  /*ce20*/  S2R R2, SR_TID.X ;  /* 0x0000000000027919 */ /* 0x000ea40000002100 */
[----:B--2---:R-:W-:-:S04]  /*ce30*/  SHF.R.U32.HI R2, RZ, 0x5, R2 ;  /* 0x00000005ff027819 */ /* 0x004fc80000011602 */
[----:B------:R-:W-:-:S05]  /*ce40*/  LOP3.LUT R2, R2, 0x3, RZ, 0xc0, !PT ;  /* 0x0000000302027812 */ /* 0x000fca00078ec0ff */
[----:B------:R2:W3:Y:S02]  /*ce50*/  SHFL.IDX PT, R14, R2, RZ, 0x1f ;  /* 0x00001fff020e7589 */ /* 0x0004e400000e0000 */
.L_x_3384:
[----:B---3--:R-:W-:Y:S01]  /*ce60*/  ISETP.NE.AND P0, PT, R14, RZ, PT ;  /* 0x000000ff0e00720c */ /* 0x008fe20003f05270 */
[----:B------:R-:W-:-:S12]  /*ce70*/  BSSY B0, `(.L_x_3346) ;  /* 0x0000025000007945 */ /* 0x000fd80003800000 */
[----:B------:R-:W-:Y:S05]  /*ce80*/  @P0 BRA `(.L_x_3347) ;  /* 0x00000000008c0947 */ /* 0x000fea0003800000 */
[----:B------:R-:W-:-:S03]  /*ce90*/  UMOV UR4, 0xffffffff ;  /* 0xffffffff00047882 */ /* 0x000fc60000000000 */
[----:B------:R-:W-:Y:S05]  /*cea0*/  BRA.DIV UR4, `(.L_x_3348) ;  /* 0x0000000e04d07947 */ /* 0x000fea000b800000 */
[----:B------:R-:W-:-:S13]  /*ceb0*/  ELECT P6, URZ, PT ;  /* 0x00000000003f782f */ /* 0x000fda00038c0000 */
.L_x_3387:
[----:B------:R-:W-:Y:S05]  /*cec0*/  @!P6 BRA `(.L_x_3347) ;  /* 0x00000000007ce947 */ /* 0x000fea0003800000 */
[----:B------:R-:W-:-:S06]  /*ced0*/  ULOP3.LUT UR4, UR37, 0x2, URZ, 0xfc, !UPT ;  /* 0x0000000225047892 */ /* 0x000fcc000f8efc3f */
[----:B--2---:R-:W-:-:S05]  /*cee0*/  IMAD.U32 R2, RZ, RZ, UR4 ;  /* 0x00000004ff027e24 */ /* 0x004fca000f8e00ff */
[----:B------:R-:W-:-:S13]  /*cef0*/  ISETP.NE.AND P2, PT, R2, 0x3, PT ;  /* 0x000000030200780c */ /* 0x000fda0003f45270 */
[----:B------:R-:W-:Y:S05]  /*cf00*/  @!P2 BRA `(.L_x_3349) ;  /* 0x000000000004a947 */ /* 0x000fea0003800000 */
[----:B------:R-:W-:Y:S01]  /*cf10*/  BPT.TRAP 0x1 ;  /* 0x000000040000795c */ /* 0x000fe20000300000 */
.L_x_3349:
[----:B------:R-:W1:Y:S01]  /*cf20*/  LDL.LU R7, [R1] ;  /* 0x0000000001077983 */ /* 0x000e620000300800 */
[----:B0-----:R-:W-:Y:S02]  /*cf30*/  VIADD R3, R0, 0x28c40 ;  /* 0x00028c4000037836 */ /* 0x001fe40000000000 */
[C---:B------:R-:W-:Y:S02]  /*cf40*/  VIADD R2, R18.reuse, 0x1 ;  /* 0x0000000112027836 */ /* 0x040fe40000000000 */
[----:B------:R-:W-:-:S03]  /*cf50*/  IMAD R6, R18, 0x8, R3 ;  /* 0x0000000812067824 */ /* 0x000fc600078e0203 */
[----:B------:R-:W-:-:S04]  /*cf60*/  ISETP.NE.AND P1, PT, R2, 0x2, PT ;  /* 0x000000020200780c */ /* 0x000fc80003f25270 */
[----:B------:R-:W-:Y:S02]  /*cf70*/  SEL R4, RZ, 0x1, P1 ;  /* 0x00000001ff047807 */ /* 0x000fe40000800000 */
[C---:B-1----:R-:W-:Y:S02]  /*cf80*/  SHF.L.U32 R5, R7.reuse, 0x1f, RZ ;  /* 0x0000001f07057819 */ /* 0x042fe400000006ff */
[----:B------:R-:W-:Y:S02]  /*cf90*/  LOP3.LUT R7, R7, R4, RZ, 0x3c, !PT ;  /* 0x0000000407077212 */ /* 0x000fe400078e3cff */
[----:B------:R-:W0:Y:S01]  /*cfa0*/  SYNCS.PHASECHK.TRANS64.TRYWAIT P0, [R6+URZ], R5 ;  /* 0x00000005060075a7 */ /* 0x000e22000800017f */
[----:B------:R-:W-:Y:S02]  /*cfb0*/  SEL R4, R2, RZ, P1 ;  /* 0x000000ff02047207 */ /* 0x000fe40000800000 */
[----:B------:R-:W-:-:S03]  /*cfc0*/  SHF.L.U32 R2, R7, 0x1f, RZ ;  /* 0x0000001f07027819 */ /* 0x000fc600000006ff */
[----:B------:R-:W-:Y:S01]  /*cfd0*/  IMAD R3, R4, 0x8, R3 ;  /* 0x0000000804037824 */ /* 0x000fe200078e0203 */
[----:B0-----:R-:W-:Y:S06]  /*cfe0*/  @!P0 BRA `(.L_x_3350) ;  /* 0x0000000c00a08947 */ /* 0x001fec0003800000 */
.L_x_3388:
[----:B------:R-:W1:Y:S02]  /*cff0*/  SYNCS.PHASECHK.TRANS64.TRYWAIT P0, [R3+URZ], R2 ;  /* 0x00000002030075a7 */ /* 0x000e64000800017f */
[----:B-1----:R-:W-:Y:S05]  /*d000*/  @!P0 BRA `(.L_x_3351) ;  /* 0x0000000c00ac8947 */ /* 0x002fea0003800000 */
.L_x_3389:
[----:B------:R-:W-:Y:S05]  /*d010*/  @!P2 BRA `(.L_x_3352) ;  /* 0x000000000004a947 */ /* 0x000fea0003800000 */
[----:B------:R-:W-:Y:S01]  /*d020*/  BPT.TRAP 0x1 ;  /* 0x000000040000795c */ /* 0x000fe20000300000 */
.L_x_3352:
[----:B-1----:R-:W-:-:S04]  /*d030*/  VIADD R3, R0, 0x28c60 ;  /* 0x00028c6000037836 */ /* 0x002fc80000000000 */
[----:B------:R-:W-:-:S04]  /*d040*/  IMAD R18, R18, 0x8, R3 ;  /* 0x0000000812127824 */ /* 0x000fc800078e0203 */
[----:B------:R-:W1:Y:S02]  /*d050*/  SYNCS.PHASECHK.TRANS64.TRYWAIT P0, [R18+URZ], R5 ;  /* 0x00000005120075a7 */ /* 0x000e64000800017f */
[----:B-1----:R-:W-:Y:S05]  /*d060*/  @!P0 BRA `(.L_x_3353) ;  /* 0x0000000c00a88947 */ /* 0x002fea0003800000 */
.L_x_3390:
[----:B------:R-:W-:-:S07]  /*d070*/  IMAD R3, R4, 0x8, R3 ;  /* 0x0000000804037824 */ /* 0x000fce00078e0203 */
.L_x_3354:
[----:B--2---:R2:W3:Y:S02]  /*d080*/  SYNCS.PHASECHK.TRANS64.TRYWAIT P0, [R3+URZ], R2 ;  /* 0x00000002030075a7 */ /* 0x0044e4000800017f */
[----:B---3--:R-:W-:Y:S05]  /*d090*/  @!P0 NANOSLEEP.SYNCS 0x989680 ;  /* 0x009896800000895d */ /* 0x008fea0003900000 */
[----:B------:R-:W3:Y:S02]  /*d0a0*/  @!P0 SYNCS.PHASECHK.TRANS64 P0, [R3+URZ], R2 ;  /* 0x00000002030085a7 */ /* 0x000ee4000800007f */
[----:B---3--:R-:W-:Y:S05]  /*d0b0*/  @!P0 BRA `(.L_x_3354) ;  /* 0xfffffffc00f08947 */ /* 0x008fea000383ffff */
.L_x_3347:
[----:B------:R-:W-:Y:S05]  /*d0c0*/  BSYNC B0 ;  /* 0x0000000000007941 */ /* 0x000fea0003800000 */
.L_x_3346:
[----:B------:R-:W-:Y:S05]  /*d0d0*/  EXIT ;  /* 0x000000000000794d */ /* 0x000fea0003800000 */
.L_x_3216:
[----:B0-----:R-:W-:-:S04]  /*d0e0*/  IMAD.U32 R3, RZ, RZ, UR16 ;  /* 0x00000010ff037e24 */ /* 0x001fc8000f8e00ff */
[----:B------:R0:W1:Y:S03]  /*d0f0*/  SYNCS.PHASECHK.TRANS64.TRYWAIT P0, [R3+URZ+0x28c50], R0 ;  /* 0x028c5000030075a7 */ /* 0x000066000800017f */
[----:B-1----:R-:W-:Y:S05]  /*d100*/  @!P0 NANOSLEEP.SYNCS 0x989680 ;  /* 0x009896800000895d */ /* 0x002fea0003900000 */
[----:B------:R-:W1:Y:S02]  /*d110*/  @!P0 SYNCS.PHASECHK.TRANS64 P0, [R3+URZ+0x28c50], R0 ;  /* 0x028c5000030085a7 */ /* 0x000e64000800007f */
[----:B-1----:R-:W-:Y:S05]  /*d120*/  @!P0 BRA `(.L_x_3216) ;  /* 0xfffffffc00ec8947 */ /* 0x002fea000383ffff */
[----:B------:R-:W-:Y:S05]  /*d130*/  BRA `(.L_x_3355) ;  /* 0xffffff4000687947 */ /* 0x000fea000383ffff */
.L_x_3221:
[----:B-1----:R-:W-:-:S04]  /*d140*/  IMAD.U32 R4, RZ, RZ, UR6 ;  /* 0x00000006ff047e24 */ /* 0x002fc8000f8e00ff */
[----:B------:R1:W2:Y:S03]  /*d150*/  SYNCS.PHASECHK.TRANS64.TRYWAIT P0, [R4+URZ+0x28c50], R3 ;  /* 0x028c5003040075a7 */ /* 0x0002a6000800017f */
[----:B--2---:R-:W-:Y:S05]  /*d160*/  @!P0 NANOSLEEP.SYNCS 0x989680 ;  /* 0x009896800000895d */ /* 0x004fea0003900000 */
[----:B------:R-:W2:Y:S02]  /*d170*/  @!P0 SYNCS.PHASECHK.TRANS64 P0, [R4+URZ+0x28c50], R3 ;  /* 0x028c5003040085a7 */ /* 0x000ea4000800007f */
[----:B--2---:R-:W-:Y:S05]  /*d180*/  @!P0 BRA `(.L_x_3221) ;  /* 0xfffffffc00ec8947 */ /* 0x004fea000383ffff */
[----:B------:R-:W-:Y:S05]  /*d190*/  BRA `(.L_x_3220) ;  /* 0xffffff4c007c7947 */ /* 0x000fea000383ffff */
.L_x_3225:
[----:B0-----:R-:W-:-:S04]  /*d1a0*/  IMAD.U32 R3, RZ, RZ, UR41 ;  /* 0x00000029ff037e24 */ /* 0x001fc8000f8e00ff */
[----:B------:R0:W1:Y:S03]  /*d1b0*/  SYNCS.PHASECHK.TRANS64.TRYWAIT P1, [R3+URZ+0x28c00], R0 ;  /* 0x028c0000030075a7 */ /* 0x000066000802017f */
[----:B-1----:R-:W-:Y:S05]  /*d1c0*/  @!P1 NANOSLEEP.SYNCS 0x989680 ;  /* 0x009896800000995d */ /* 0x002fea0003900000 */
[----:B------:R-:W1:Y:S02]  /*d1d0*/  @!P1 SYNCS.PHASECHK.TRANS64 P1, [R3+URZ+0x28c00], R0 ;  /* 0x028c0000030095a7 */ /* 0x000e64000802007f */
[----:B-1----:R-:W-:Y:S05]  /*d1e0*/  @!P1 BRA `(.L_x_3225) ;  /* 0xfffffffc00ec9947 */ /* 0x002fea000383ffff */
[----:B------:R-:W-:Y:S05]  /*d1f0*/  BRA `(.L_x_3356) ;  /* 0xffffff5800cc7947 */ /* 0x000fea000383ffff */
.L_x_3229:
[----:B--2---:R2:W3:Y:S02]  /*d200*/  SYNCS.PHASECHK.TRANS64.TRYWAIT P1, [R7+URZ+0x28c30], R8 ;  /* 0x028c3008070075a7 */ /* 0x0044e4000802017f */
[----:B---3--:R-:W-:Y:S05]  /*d210*/  @!P1 NANOSLEEP.SYNCS 0x989680 ;  /* 0x009896800000995d */ /* 0x008fea0003900000 */
[----:B------:R-:W3:Y:S02]  /*d220*/  @!P1 SYNCS.PHASECHK.TRANS64 P1, [R7+URZ+0x28c30], R8 ;  /* 0x028c3008070095a7 */ /* 0x000ee4000802007f */
[----:B---3--:R-:W-:Y:S05]  /*d230*/  @!P1 BRA `(.L_x_3229) ;  /* 0xfffffffc00f09947 */ /* 0x008fea000383ffff */
[----:B------:R-:W-:Y:S05]  /*d240*/  BRA `(.L_x_3228) ;  /* 0xffffff5800e87947 */ /* 0x000fea000383ffff */
.L_x_3233:
[----:B----4-:R4:W0:Y:S02]  /*d250*/  SYNCS.PHASECHK.TRANS64.TRYWAIT P2, [R7+URZ+0x28c50], R8 ;  /* 0x028c5008070075a7 */ /* 0x010824000804017f */
[----:B0-----:R-:W-:Y:S05]  /*d260*/  @!P2 NANOSLEEP.SYNCS 0x989680 ;  /* 0x009896800000a95d */ /* 0x001fea0003900000 */
[----:B------:R-:W0:Y:S02]  /*d270*/  @!P2 SYNCS.PHASECHK.TRANS64 P2, [R7+URZ+0x28c50], R8 ;  /* 0x028c50080700a5a7 */ /* 0x000e24000804007f */
[----:B0-----:R-:W-:Y:S05]  /*d280*/  @!P2 BRA `(.L_x_3233) ;  /* 0xfffffffc00f0a947 */ /* 0x001fea000383ffff */
[----:B------:R-:W-:Y:S05]  /*d290*/  BRA `(.L_x_3232) ;  /* 0xffffff6800fc7947 */ /* 0x000fea000383ffff */
.L_x_3238:
[----:B--2---:R-:W-:-:S04]  /*d2a0*/  IMAD.U32 R0, RZ, RZ, UR22 ;  /* 0x00000016ff007e24 */ /* 0x004fc8000f8e00ff */
[----:B------:R2:W3:Y:S03]  /*d2b0*/  SYNCS.PHASECHK.TRANS64.TRYWAIT P3, [R0+URZ+0x28c30], R7 ;  /* 0x028c3007000075a7 */ /* 0x0004e6000806017f */
[----:B---3--:R-:W-:Y:S05]  /*d2c0*/  @!P3 NANOSLEEP.SYNCS 0x989680 ;  /* 0x009896800000b95d */ /* 0x008fea0003900000 */
[----:B------:R-:W3:Y:S02]  /*d2d0*/  @!P3 SYNCS.PHASECHK.TRANS64 P3, [R0+URZ+0x28c30], R7 ;  /* 0x028c30070000b5a7 */ /* 0x000ee4000806007f */
[----:B---3--:R-:W-:Y:S05]  /*d2e0*/  @!P3 BRA `(.L_x_3238) ;  /* 0xfffffffc00ecb947 */ /* 0x008fea000383ffff */
[----:B------:R-:W-:Y:S05]  /*d2f0*/  BRA `(.L_x_3237) ;  /* 0xffffff6c00dc7947 */ /* 0x000fea000383ffff */
.L_x_3242:
[----:B---3--:R3:W4:Y:S02]  /*d300*/  SYNCS.PHASECHK.TRANS64.TRYWAIT P3, [R170+URZ+0x28c50], R7 ;  /* 0x028c5007aa0075a7 */ /* 0x008724000806017f */
[----:B----4-:R-:W-:Y:S05]  /*d310*/  @!P3 NANOSLEEP.SYNCS 0x989680 ;  /* 0x009896800000b95d */ /* 0x010fea0003900000 */
[----:B------:R-:W4:Y:S02]  /*d320*/  @!P3 SYNCS.PHASECHK.TRANS64 P3, [R170+URZ+0x28c50], R7 ;  /* 0x028c5007aa00b5a7 */ /* 0x000f24000806007f */
[----:B----4-:R-:W-:Y:S05]  /*d330*/  @!P3 BRA `(.L_x_3242) ;  /* 0xfffffffc00f0b947 */ /* 0x010fea000383ffff */
[----:B------:R-:W-:Y:S05]  /*d340*/  BRA `(.L_x_3241) ;  /* 0xffffff8400107947 */ /* 0x000fea000383ffff */
.L_x_3254:
[----:B0-----:R-:W0:Y:S01]  /*d350*/  S2R R0, SR_TID.X ;  /* 0x0000000000007919 */ /* 0x001e220000002100 */
[----:B------:R-:W-:Y:S01]  /*d360*/  BSSY B0, `(.L_x_3357) ;  /* 0x000000a000007945 */ /* 0x000fe20003800000 */
[----:B------:R-:W-:Y:S02]  /*d370*/  IMAD.MOV.U32 R12, RZ, RZ, RZ ;  /* 0x000000ffff0c7224 */ /* 0x000fe400078e00ff */
[----:B------:R-:W-:Y:S02]  /*d380*/  IMAD.MOV.U32 R11, RZ, RZ, 0x1f ;  /* 0x0000001fff0b7424 */ /* 0x000fe400078e00ff */
[----:B------:R-:W-:Y:S01]  /*d390*/  IMAD.MOV.U32 R15, RZ, RZ, -0x1 ;  /* 0xffffffffff0f7424 */ /* 0x000fe200078e00ff */
[----:B0-----:R-:W-:-:S04]  /*d3a0*/  SHF.R.U32.HI R0, RZ, 0x5, R0 ;  /* 0x00000005ff007819 */ /* 0x001fc80000011600 */
[----:B------:R-:W-:-:S05]  /*d3b0*/  LOP3.LUT R0, R0, 0x3, RZ, 0xc0, !PT ;  /* 0x0000000300007812 */ /* 0x000fca00078ec0ff */
[----:B------:R-:W-:-:S07]  /*d3c0*/  IMAD.MOV.U32 R13, RZ, RZ, R0 ;  /* 0x000000ffff0d7224 */ /* 0x000fce00078e0000 */
[----:B------:R-:W-:Y:S05]  /*d3d0*/  WARPSYNC.COLLECTIVE R15, `(.L_x_3358) ;  /* 0x000000000f087348 */ /* 0x000fea0003c00000 */
[----:B------:R0:W1:Y:S02]  /*d3e0*/  SHFL.IDX P6, R14, R13, R12, R11 ;  /* 0x0000000c0d0e7389 */ /* 0x00006400000c000b */
[----:B01----:R-:W-:Y:S01]  /*d3f0*/  ENDCOLLECTIVE ;  /* 0x000000000000791b */ /* 0x003fe20003800000 */
.L_x_3358:
[----:B------:R-:W-:Y:S05]  /*d400*/  BSYNC B0 ;  /* 0x0000000000007941 */ /* 0x000fea0003800000 */
.L_x_3357:
[----:B------:R-:W-:Y:S05]  /*d410*/  BRA `(.L_x_3359) ;  /* 0xffffffb800207947 */ /* 0x000fea000383ffff */
.L_x_3256:
[----:B------:R-:W-:Y:S01]  /*d420*/  BSSY B0, `(.L_x_3360) ;  /* 0x0000006000007945 */ /* 0x000fe20003800000 */
[----:B------:R-:W-:-:S07]  /*d430*/  IMAD.MOV.U32 R15, RZ, RZ, -0x1 ;  /* 0xffffffffff0f7424 */ /* 0x000fce00078e00ff */
[----:B0-----:R-:W-:Y:S05]  /*d440*/  WARPSYNC.COLLECTIVE R15, `(.L_x_3361) ;  /* 0x000000000f0c7348 */ /* 0x001fea0003c00000 */
[----:B------:R-:W-:Y:S02]  /*d450*/  ELECT P6, UR62, PT ;  /* 0x00000000003e782f */ /* 0x000fe400038c0000 */
[----:B------:R-:W-:Y:S01]  /*d460*/  MOV R14, UR62 ;  /* 0x0000003e000e7c02 */ /* 0x000fe20008000f00 */
[----:B0-----:R-:W-:Y:S10]  /*d470*/  ENDCOLLECTIVE ;  /* 0x000000000000791b */ /* 0x001ff40003800000 */
.L_x_3361:
[----:B------:R-:W-:Y:S05]  /*d480*/  BSYNC B0 ;  /* 0x0000000000007941 */ /* 0x000fea0003800000 */
.L_x_3360:
[----:B------:R-:W-:Y:S05]  /*d490*/  BRA `(.L_x_3362) ;  /* 0xffffffb800207947 */ /* 0x000fea000383ffff */
.L_x_3258:
[----:B0-----:R0:W2:Y:S02]  /*d4a0*/  SYNCS.PHASECHK.TRANS64.TRYWAIT P0, [R0+URZ+0x28c40], R2 ;  /* 0x028c4002000075a7 */ /* 0x0010a4000800017f */
[----:B--2---:R-:W-:Y:S05]  /*d4b0*/  @!P0 NANOSLEEP.SYNCS 0x989680 ;  /* 0x009896800000895d */ /* 0x004fea0003900000 */
[----:B------:R-:W2:Y:S02]  /*d4c0*/  @!P0 SYNCS.PHASECHK.TRANS64 P0, [R0+URZ+0x28c40], R2 ;  /* 0x028c4002000085a7 */ /* 0x000ea4000800007f */
[----:B--2---:R-:W-:Y:S05]  /*d4d0*/  @!P0 BRA `(.L_x_3258) ;  /* 0xfffffffc00f08947 */ /* 0x004fea000383ffff */
[----:B------:R-:W-:Y:S05]  /*d4e0*/  BRA `(.L_x_3363) ;  /* 0xffffffb8007c7947 */ /* 0x000fea000383ffff */
.L_x_3261:
        /* <DEDUP_REMOVED lines=8> */
.L_x_3364:
[----:B------:R-:W-:Y:S01]  /*d570*/  IMAD.MOV.U32 R13, RZ, RZ, R0 ;  /* 0x000000ffff0d7224 */ /* 0x000fe200078e0000 */
[----:B------:R-:W-:Y:S01]  /*d580*/  LOP3.LUT R7, R7, 0x7f, RZ, 0xc0, !PT ;  /* 0x0000007f07077812 */ /* 0x000fe200078ec0ff */
[----:B------:R-:W-:-:S07]  /*d590*/  IMAD.MOV.U32 R6, RZ, RZ, R14 ;  /* 0x000000ffff067224 */ /* 0x000fce00078e000e */
[----:B------:R-:W-:Y:S05]  /*d5a0*/  WARPSYNC.COLLECTIVE R15, `(.L_x_3365) ;  /* 0x000000000f087348 */ /* 0x000fea0003c00000 */
[----:B------:R0:W1:Y:S02]  /*d5b0*/  SHFL.IDX P6, R14, R13, R12, R11 ;  /* 0x0000000c0d0e7389 */ /* 0x00006400000c000b */
[----:B01----:R-:W-:Y:S01]  /*d5c0*/  ENDCOLLECTIVE ;  /* 0x000000000000791b */ /* 0x003fe20003800000 */
.L_x_3365:
[----:B------:R-:W-:Y:S01]  /*d5d0*/  SHF.R.U32.HI R5, RZ, 0x3, R7 ;  /* 0x00000003ff057819 */ /* 0x000fe20000011607 */
[----:B------:R-:W-:Y:S02]  /*d5e0*/  ULDC UR4, c[0x0][0x288] ;  /* 0x0000a20000047ab9 */ /* 0x000fe40000000800 */
[----:B------:R-:W-:Y:S02]  /*d5f0*/  IMAD R3, R8, UR4, RZ ;  /* 0x0000000408037c24 */ /* 0x000fe4000f8e02ff */
[----:B------:R-:W-:-:S04]  /*d600*/  IMAD R4, R4, 0x40, R5 ;  /* 0x0000004004047824 */ /* 0x000fc800078e0205 */
        /* <DEDUP_REMOVED lines=8> */
.L_x_3366:
        /* <DEDUP_REMOVED lines=9> */
[----:B------:R0:W-:Y:S01]  /*d720*/  @!P1 LDGSTS.E.BYPASS.LTC128B.128 [R9+0x20400], desc[UR42][R6.64], !P0 ;  /* 0x2040000006099fae */ /* 0x0001e2000c101d6a */
[----:B------:R-:W-:Y:S01]  /*d730*/  ISETP.GE.AND P1, PT, R5, R3, PT ;  /* 0x000000030500720c */ /* 0x000fe20003f26270 */
[----:B------:R-:W-:Y:S02]  /*d740*/  VIADD R5, R4, 0x20 ;  /* 0x0000002004057836 */ /* 0x000fe40000000000 */
[----:B0-----:R-:W-:-:S10]  /*d750*/  IMAD.MOV.U32 R6, RZ, RZ, R14 ;  /* 0x000000ffff067224 */ /* 0x001fd400078e000e */
[----:B------:R-:W-:Y:S05]  /*d760*/  WARPSYNC.COLLECTIVE R15, `(.L_x_3367) ;  /* 0x000000000f087348 */ /* 0x000fea0003c00000 */
[----:B------:R0:W1:Y:S02]  /*d770*/  SHFL.IDX P6, R14, R13, R12, R11 ;  /* 0x0000000c0d0e7389 */ /* 0x00006400000c000b */
[----:B01----:R-:W-:Y:S01]  /*d780*/  ENDCOLLECTIVE ;  /* 0x000000000000791b */ /* 0x003fe20003800000 */
.L_x_3367:
[----:B------:R-:W-:Y:S02]  /*d790*/  IMAD.MOV.U32 R13, RZ, RZ, R2 ;  /* 0x000000ffff0d7224 */ /* 0x000fe400078e0002 */
[----:B------:R-:W-:Y:S02]  /*d7a0*/  IMAD.MOV.U32 R12, RZ, RZ, 0x2 ;  /* 0x00000002ff0c7424 */ /* 0x000fe400078e00ff */
[----:B------:R-:W-:-:S07]  /*d7b0*/  IMAD.MOV.U32 R7, RZ, RZ, R14 ;  /* 0x000000ffff077224 */ /* 0x000fce00078e000e */
[----:B------:R-:W-:Y:S05]  /*d7c0*/  WARPSYNC.COLLECTIVE R15, `(.L_x_3368) ;  /* 0x000000000f087348 */ /* 0x000fea0003c00000 */
[----:B------:R0:W1:Y:S02]  /*d7d0*/  SHFL.IDX P6, R14, R13, R12, R11 ;  /* 0x0000000c0d0e7389 */ /* 0x00006400000c000b */
[----:B01----:R-:W-:Y:S01]  /*d7e0*/  ENDCOLLECTIVE ;  /* 0x000000000000791b */ /* 0x003fe20003800000 */
.L_x_3368:
        /* <DEDUP_REMOVED lines=11> */
[----:B0-----:R-:W-:-:S12]  /*d8a0*/  IMAD.MOV.U32 R6, RZ, RZ, R14 ;  /* 0x000000ffff067224 */ /* 0x001fd800078e000e */
[----:B------:R-:W-:Y:S05]  /*d8b0*/  WARPSYNC.COLLECTIVE R15, `(.L_x_3369) ;  /* 0x000000000f087348 */ /* 0x000fea0003c00000 */
[----:B------:R0:W1:Y:S02]  /*d8c0*/  SHFL.IDX P6, R14, R13, R12, R11 ;  /* 0x0000000c0d0e7389 */ /* 0x00006400000c000b */
[----:B01----:R-:W-:Y:S01]  /*d8d0*/  ENDCOLLECTIVE ;  /* 0x000000000000791b */ /* 0x003fe20003800000 */
.L_x_3369:
[----:B------:R-:W-:Y:S02]  /*d8e0*/  IMAD.MOV.U32 R13, RZ, RZ, R2 ;  /* 0x000000ffff0d7224 */ /* 0x000fe400078e0002 */
[----:B------:R-:W-:Y:S02]  /*d8f0*/  IMAD.MOV.U32 R12, RZ, RZ, 0x3 ;  /* 0x00000003ff0c7424 */ /* 0x000fe400078e00ff */
[----:B------:R-:W-:-:S07]  /*d900*/  IMAD.MOV.U32 R7, RZ, RZ, R14 ;  /* 0x000000ffff077224 */ /* 0x000fce00078e000e */
[----:B------:R-:W-:Y:S05]  /*d910*/  WARPSYNC.COLLECTIVE R15, `(.L_x_3370) ;  /* 0x000000000f087348 */ /* 0x000fea0003c00000 */
[----:B------:R0:W1:Y:S02]  /*d920*/  SHFL.IDX P6, R14, R13, R12, R11 ;  /* 0x0000000c0d0e7389 */ /* 0x00006400000c000b */
[----:B01----:R-:W-:Y:S01]  /*d930*/  ENDCOLLECTIVE ;  /* 0x000000000000791b */ /* 0x003fe20003800000 */
.L_x_3370:
        /* <DEDUP_REMOVED lines=10> */
.L_x_3371:
[----:B------:R-:W-:Y:S01]  /*d9e0*/  @!PT LDS RZ, [RZ] ;  /* 0x00000000fffff984 */ /* 0x000fe20000000800 */
[----:B------:R-:W-:Y:S01]  /*d9f0*/  @!PT LDS RZ, [RZ] ;  /* 0x00000000fffff984 */ /* 0x000fe20000000800 */
[----:B------:R-:W-:Y:S01]  /*da00*/  @!PT LDS RZ, [RZ] ;  /* 0x00000000fffff984 */ /* 0x000fe20000000800 */
[----:B------:R1:W-:Y:S01]  /*da10*/  @!P1 LDGSTS.E.BYPASS.LTC128B.128 [R9+0x21400], desc[UR42][R6.64], !P0 ;  /* 0x2140000006099fae */ /* 0x0003e2000c101d6a */
[----:B------:R-:W-:Y:S01]  /*da20*/  IMAD.MOV.U32 R0, RZ, RZ, R14 ;  /* 0x000000ffff007224 */ /* 0x000fe200078e000e */
[----:B------:R-:W-:Y:S06]  /*da30*/  BRA `(.L_x_3372) ;  /* 0xffffffbc00787947 */ /* 0x000fec000383ffff */
.L_x_3263:
[----:B0-----:R-:W-:-:S04]  /*da40*/  IMAD.U32 R3, RZ, RZ, UR36 ;  /* 0x00000024ff037e24 */ /* 0x001fc8000f8e00ff */
[----:B------:R0:W1:Y:S03]  /*da50*/  SYNCS.PHASECHK.TRANS64.TRYWAIT P0, [R3+URZ+0x28c20], R0 ;  /* 0x028c2000030075a7 */ /* 0x000066000800017f */
[----:B-1----:R-:W-:Y:S05]  /*da60*/  @!P0 NANOSLEEP.SYNCS 0x989680 ;  /* 0x009896800000895d */ /* 0x002fea0003900000 */
[----:B------:R-:W1:Y:S02]  /*da70*/  @!P0 SYNCS.PHASECHK.TRANS64 P0, [R3+URZ+0x28c20], R0 ;  /* 0x028c2000030085a7 */ /* 0x000e64000800007f */
[----:B-1----:R-:W-:Y:S05]  /*da80*/  @!P0 BRA `(.L_x_3263) ;  /* 0xfffffffc00ec8947 */ /* 0x002fea000383ffff */
[----:B------:R-:W-:Y:S05]  /*da90*/  BRA `(.L_x_3373) ;  /* 0xffffffbc00ac7947 */ /* 0x000fea000383ffff */
.L_x_3267:
[----:B0-----:R0:W1:Y:S02]  /*daa0*/  SYNCS.PHASECHK.TRANS64.TRYWAIT P0, [R3+URZ+0x28c60], R0 ;  /* 0x028c6000030075a7 */ /* 0x001064000800017f */
[----:B-1----:R-:W-:Y:S05]  /*dab0*/  @!P0 NANOSLEEP.SYNCS 0x989680 ;  /* 0x009896800000895d */ /* 0x002fea0003900000 */
[----:B------:R-:W1:Y:S02]  /*dac0*/  @!P0 SYNCS.PHASECHK.TRANS64 P0, [R3+URZ+0x28c60], R0 ;  /* 0x028c6000030085a7 */ /* 0x000e64000800007f */
[----:B-1----:R-:W-:Y:S05]  /*dad0*/  @!P0 BRA `(.L_x_3267) ;  /* 0xfffffffc00f08947 */ /* 0x002fea000383ffff */
[----:B------:R-:W-:Y:S05]  /*dae0*/  BRA `(.L_x_3374) ;  /* 0xffffffbc00d07947 */ /* 0x000fea000383ffff */
.L_x_3284:
[----:B-1----:R1:W2:Y:S02]  /*daf0*/  SYNCS.PHASECHK.TRANS64.TRYWAIT P0, [R3+URZ+0x28c40], R2 ;  /* 0x028c4002030075a7 */ /* 0x0022a4000800017f */
[----:B--2---:R-:W-:Y:S05]  /*db00*/  @!P0 NANOSLEEP.SYNCS 0x989680 ;  /* 0x009896800000895d */ /* 0x004fea0003900000 */
[----:B------:R-:W2:Y:S02]  /*db10*/  @!P0 SYNCS.PHASECHK.TRANS64 P0, [R3+URZ+0x28c40], R2 ;  /* 0x028c4002030085a7 */ /* 0x000ea4000800007f */
[----:B--2---:R-:W-:Y:S05]  /*db20*/  @!P0 BRA `(.L_x_3284) ;  /* 0xfffffffc00f08947 */ /* 0x004fea000383ffff */
[----:B------:R-:W-:Y:S05]  /*db30*/  BRA `(.L_x_3375) ;  /* 0xffffffc800b87947 */ /* 0x000fea000383ffff */
.L_x_3289:
[----:B0-----:R0:W2:Y:S02]  /*db40*/  SYNCS.PHASECHK.TRANS64.TRYWAIT P0, [R3+URZ+0x28c60], R2 ;  /* 0x028c6002030075a7 */ /* 0x0010a4000800017f */
[----:B--2---:R-:W-:Y:S05]  /*db50*/  @!P0 NANOSLEEP.SYNCS 0x989680 ;  /* 0x009896800000895d */ /* 0x004fea0003900000 */
[----:B------:R-:W2:Y:S02]  /*db60*/  @!P0 SYNCS.PHASECHK.TRANS64 P0, [R3+URZ+0x28c60], R2 ;  /* 0x028c6002030085a7 */ /* 0x000ea4000800007f */
[----:B--2---:R-:W-:Y:S05]  /*db70*/  @!P0 BRA `(.L_x_3289) ;  /* 0xfffffffc00f08947 */ /* 0x004fea000383ffff */
[----:B------:R-:W-:Y:S05]  /*db80*/  BRA `(.L_x_3376) ;  /* 0xffffffcc00307947 */ /* 0x000fea000383ffff */
.L_x_3305:
[----:B--2---:R2:W3:Y:S02]  /*db90*/  SYNCS.PHASECHK.TRANS64.TRYWAIT P0, [R4+URZ+0x28c40], R2 ;  /* 0x028c4002040075a7 */ /* 0x0044e4000800017f */
[----:B---3--:R-:W-:Y:S05]  /*dba0*/  @!P0 NANOSLEEP.SYNCS 0x989680 ;  /* 0x009896800000895d */ /* 0x008fea0003900000 */
[----:B------:R-:W3:Y:S02]  /*dbb0*/  @!P0 SYNCS.PHASECHK.TRANS64 P0, [R4+URZ+0x28c40], R2 ;  /* 0x028c4002040085a7 */ /* 0x000ee4000800007f */
[----:B---3--:R-:W-:Y:S05]  /*dbc0*/  @!P0 BRA `(.L_x_3305) ;  /* 0xfffffffc00f08947 */ /* 0x008fea000383ffff */
[----:B------:R-:W-:Y:S05]  /*dbd0*/  BRA `(.L_x_3377) ;  /* 0xffffffd8000c7947 */ /* 0x000fea000383ffff */
.L_x_3310:
[----:B0-----:R0:W1:Y:S02]  /*dbe0*/  SYNCS.PHASECHK.TRANS64.TRYWAIT P0, [R4+URZ+0x28c60], R2 ;  /* 0x028c6002040075a7 */ /* 0x001064000800017f */
[----:B-1----:R-:W-:Y:S05]  /*dbf0*/  @!P0 NANOSLEEP.SYNCS 0x989680 ;  /* 0x009896800000895d */ /* 0x002fea0003900000 */
[----:B------:R-:W1:Y:S02]  /*dc00*/  @!P0 SYNCS.PHASECHK.TRANS64 P0, [R4+URZ+0x28c60], R2 ;  /* 0x028c6002040085a7 */ /* 0x000e64000800007f */
[----:B-1----:R-:W-:Y:S05]  /*dc10*/  @!P0 BRA `(.L_x_3310) ;  /* 0xfffffffc00f08947 */ /* 0x002fea000383ffff */
[----:B------:R-:W-:Y:S05]  /*dc20*/  BRA `(.L_x_3378) ;  /* 0xffffffd800847947 */ /* 0x000fea000383ffff */
.L_x_3325:
[----:B0-----:R0:W2:Y:S02]  /*dc30*/  SYNCS.PHASECHK.TRANS64.TRYWAIT P0, [R4+URZ+0x28c40], R2 ;  /* 0x028c4002040075a7 */ /* 0x0010a4000800017f */
[----:B--2---:R-:W-:Y:S05]  /*dc40*/  @!P0 NANOSLEEP.SYNCS 0x989680 ;  /* 0x009896800000895d */ /* 0x004fea0003900000 */
[----:B------:R-:W2:Y:S02]  /*dc50*/  @!P0 SYNCS.PHASECHK.TRANS64 P0, [R4+URZ+0x28c40], R2 ;  /* 0x028c4002040085a7 */ /* 0x000ea4000800007f */
[----:B--2---:R-:W-:Y:S05]  /*dc60*/  @!P0 BRA `(.L_x_3325) ;  /* 0xfffffffc00f08947 */ /* 0x004fea000383ffff */
[----:B------:R-:W-:Y:S05]  /*dc70*/  BRA `(.L_x_3379) ;  /* 0xffffffe4003c7947 */ /* 0x000fea000383ffff */
.L_x_3330:
[----:B-1----:R1:W2:Y:S02]  /*dc80*/  SYNCS.PHASECHK.TRANS64.TRYWAIT P0, [R4+URZ+0x28c60], R2 ;  /* 0x028c6002040075a7 */ /* 0x0022a4000800017f */
[----:B--2---:R-:W-:Y:S05]  /*dc90*/  @!P0 NANOSLEEP.SYNCS 0x989680 ;  /* 0x009896800000895d */ /* 0x004fea0003900000 */
[----:B------:R-:W2:Y:S02]  /*dca0*/  @!P0 SYNCS.PHASECHK.TRANS64 P0, [R4+URZ+0x28c60], R2 ;  /* 0x028c6002040085a7 */ /* 0x000ea4000800007f */
[----:B--2---:R-:W-:Y:S05]  /*dcb0*/  @!P0 BRA `(.L_x_3330) ;  /* 0xfffffffc00f08947 */ /* 0x004fea000383ffff */
[----:B------:R-:W-:Y:S05]  /*dcc0*/  BRA `(.L_x_3380) ;  /* 0xffffffe400b47947 */ /* 0x000fea000383ffff */
.L_x_3344:
[----:B0-----:R0:W2:Y:S02]  /*dcd0*/  SYNCS.PHASECHK.TRANS64.TRYWAIT P0, [R0+URZ+0x28c20], R3 ;  /* 0x028c2003000075a7 */ /* 0x0010a4000800017f */
[----:B--2---:R-:W-:Y:S05]  /*dce0*/  @!P0 NANOSLEEP.SYNCS 0x989680 ;  /* 0x009896800000895d */ /* 0x004fea0003900000 */
[----:B------:R-:W2:Y:S02]  /*dcf0*/  @!P0 SYNCS.PHASECHK.TRANS64 P0, [R0+URZ+0x28c20], R3 ;  /* 0x028c2003000085a7 */ /* 0x000ea4000800007f */
[----:B--2---:R-:W-:Y:S05]  /*dd00*/  @!P0 BRA `(.L_x_3344) ;  /* 0xfffffffc00f08947 */ /* 0x004fea000383ffff */
[----:B------:R-:W-:Y:S05]  /*dd10*/  BRA `(.L_x_3381) ;  /* 0xfffffff000347947 */ /* 0x000fea000383ffff */
.L_x_3345:
        /* <DEDUP_REMOVED lines=11> */
.L_x_3383:
[----:B------:R-:W-:Y:S05]  /*ddd0*/  BSYNC B0 ;  /* 0x0000000000007941 */ /* 0x000fea0003800000 */
.L_x_3382:
[----:B------:R-:W-:Y:S05]  /*dde0*/  BRA `(.L_x_3384) ;  /* 0xfffffff0001c7947 */ /* 0x000fea000383ffff */
.L_x_3348:
[----:B------:R-:W-:Y:S01]  /*ddf0*/  BSSY B1, `(.L_x_3385) ;  /* 0x0000006000017945 */ /* 0x000fe20003800000 */
[----:B------:R-:W-:-:S07]  /*de00*/  IMAD.MOV.U32 R15, RZ, RZ, -0x1 ;  /* 0xffffffffff0f7424 */ /* 0x000fce00078e00ff */
[----:B012---:R-:W-:Y:S05]  /*de10*/  WARPSYNC.COLLECTIVE R15, `(.L_x_3386) ;  /* 0x000000000f0c7348 */ /* 0x007fea0003c00000 */
[----:B------:R-:W-:Y:S02]  /*de20*/  ELECT P6, UR62, PT ;  /* 0x00000000003e782f */ /* 0x000fe400038c0000 */
[----:B------:R-:W-:Y:S01]  /*de30*/  MOV R14, UR62 ;  /* 0x0000003e000e7c02 */ /* 0x000fe20008000f00 */
[----:B012---:R-:W-:Y:S10]  /*de40*/  ENDCOLLECTIVE ;  /* 0x000000000000791b */ /* 0x007ff40003800000 */
.L_x_3386:
[----:B------:R-:W-:Y:S05]  /*de50*/  BSYNC B1 ;  /* 0x0000000000017941 */ /* 0x000fea0003800000 */
.L_x_3385:
[----:B------:R-:W-:Y:S05]  /*de60*/  BRA `(.L_x_3387) ;  /* 0xfffffff000147947 */ /* 0x000fea000383ffff */
.L_x_3350:
[----:B0-----:R0:W1:Y:S02]  /*de70*/  SYNCS.PHASECHK.TRANS64.TRYWAIT P0, [R6+URZ], R5 ;  /* 0x00000005060075a7 */ /* 0x001064000800017f */
[----:B-1----:R-:W-:Y:S05]  /*de80*/  @!P0 NANOSLEEP.SYNCS 0x989680 ;  /* 0x009896800000895d */ /* 0x002fea0003900000 */
[----:B------:R-:W1:Y:S02]  /*de90*/  @!P0 SYNCS.PHASECHK.TRANS64 P0, [R6+URZ], R5 ;  /* 0x00000005060085a7 */ /* 0x000e64000800007f */
[----:B-1----:R-:W-:Y:S05]  /*dea0*/  @!P0 BRA `(.L_x_3350) ;  /* 0xfffffffc00f08947 */ /* 0x002fea000383ffff */
[----:B------:R-:W-:Y:S05]  /*deb0*/  BRA `(.L_x_3388) ;  /* 0xfffffff0004c7947 */ /* 0x000fea000383ffff */
.L_x_3351:
[----:B-1----:R1:W2:Y:S02]  /*dec0*/  SYNCS.PHASECHK.TRANS64.TRYWAIT P0, [R3+URZ], R2 ;  /* 0x00000002030075a7 */ /* 0x0022a4000800017f */
[----:B--2---:R-:W-:Y:S05]  /*ded0*/  @!P0 NANOSLEEP.SYNCS 0x989680 ;  /* 0x009896800000895d */ /* 0x004fea0003900000 */
[----:B------:R-:W2:Y:S02]  /*dee0*/  @!P0 SYNCS.PHASECHK.TRANS64 P0, [R3+URZ], R2 ;  /* 0x00000002030085a7 */ /* 0x000ea4000800007f */
[----:B--2---:R-:W-:Y:S05]  /*def0*/  @!P0 BRA `(.L_x_3351) ;  /* 0xfffffffc00f08947 */ /* 0x004fea000383ffff */
[----:B------:R-:W-:Y:S05]  /*df00*/  BRA `(.L_x_3389) ;  /* 0xfffffff000407947 */ /* 0x000fea000383ffff */
.L_x_3353:
[----:B-1----:R1:W2:Y:S02]  /*df10*/  SYNCS.PHASECHK.TRANS64.TRYWAIT P0, [R18+URZ], R5 ;  /* 0x00000005120075a7 */ /* 0x0022a4000800017f */
[----:B--2---:R-:W-:Y:S05]  /*df20*/  @!P0 NANOSLEEP.SYNCS 0x989680 ;  /* 0x009896800000895d */ /* 0x004fea0003900000 */
[----:B------:R-:W2:Y:S02]  /*df30*/  @!P0 SYNCS.PHASECHK.TRANS64 P0, [R18+URZ], R5 ;  /* 0x00000005120085a7 */ /* 0x000ea4000800007f */
[----:B--2---:R-:W-:Y:S05]  /*df40*/  @!P0 BRA `(.L_x_3353) ;  /* 0xfffffffc00f08947 */ /* 0x004fea000383ffff */
[----:B------:R-:W-:Y:S05]  /*df50*/  BRA `(.L_x_3390) ;  /* 0xfffffff000447947 */ /* 0x000fea000383ffff */
.L_x_3391:
        /* <DEDUP_REMOVED lines=10> */
.L_x_15116:


//--------------------- .text._ZN7cutlass13device_kernelIN5flash11enable_sm90INS1_16FlashAttnFwdSm90INS1_25CollectiveMainloopFwdSm90ILi2EN4cute5tupleIJNS5_1CILi1EEES8_S8_EEENS6_IJNS7_ILi64EEESA_SA_EEELi512ENS_6half_tEfNS_4arch4Sm90ELb0ELb0ELb0ELb0ELb0ELb0ELb1ELb0ELb0ELb1ELb0ELb0EEENS1_21CollectiveEpilogueFwdINS6_IJSA_NS7_ILi512EEESA_EEES9_SC_SE_Li256ELb0ELb1ELb0ELb0EEENS1_29StaticPersistentTileSchedulerILb0EEEEEEEEEvNT_6ParamsE --------------------------
	.section	.text._ZN7cutlass13device_kernelIN5flash11enable_sm90INS1_16FlashAttnFwdSm90INS1_25CollectiveMainloopFwdSm90ILi2EN4cute5tupleIJNS5_1CILi1EEES8_S8_EEENS6_IJNS7_ILi64EEESA_SA_EEELi512ENS_6half_tEfNS_4arch4Sm90ELb0ELb0ELb0ELb0ELb0ELb0ELb1ELb0ELb0ELb1ELb0ELb0EEENS1_21CollectiveEpilogueFwdINS6_IJSA_NS7_ILi512EEESA_EEES9_SC_SE_Li256ELb0ELb1ELb0ELb0EEENS1_29StaticPersistentTileSchedulerILb0EEEEEEEEEvNT_6ParamsE,"ax",@progbits
	.align	128
.text._ZN7cutlass13device_kernelIN5flash11enable_sm90INS1_16FlashAttnFwdSm90INS1_25CollectiveMainloopFwdSm90ILi2EN4cute5tupleIJNS5_1CILi1EEES8_S8_EEENS6_IJNS7_ILi64EEESA_SA_EEELi512ENS_6half_tEfNS_4arch4Sm90ELb0ELb0ELb0ELb0ELb0ELb0ELb1ELb0ELb0ELb1ELb0ELb0EEENS1_21CollectiveEpilogueFwdINS6_IJSA_NS7_ILi512EEESA_EEES9_SC_SE_Li256ELb0ELb1ELb0ELb0EEENS1_29StaticPersistentTileSchedulerILb0EEEEEEEEEvNT_6ParamsE:
        .type           _ZN7cutlass13device_kernelIN5flash11enable_sm90INS1_16FlashAttnFwdSm90INS1_25CollectiveMainloopFwdSm90ILi2EN4cute5tupleIJNS5_1CILi1EEES8_S8_EEENS6_IJNS7_ILi64EEESA_SA_EEELi512ENS_6half_tEfNS_4arch4Sm90ELb0ELb0ELb0ELb0ELb0ELb0ELb1ELb0ELb0ELb1ELb0ELb0EEENS1_21CollectiveEpilogueFwdINS6_IJSA_NS7_ILi512EEESA_EEES9_SC_SE_Li256ELb0ELb1ELb0ELb0EEENS1_29StaticPersistentTileSchedulerILb0EEEEEEEEEvNT_6ParamsE,@function
        .size           _ZN7cutlass13device_kernelIN5flash11enable_sm90INS1_16FlashAttnFwdSm90INS1_25CollectiveMainloopFwdSm90ILi2EN4cute5tupleIJNS5_1CILi1EEES8_S8_EEENS6_IJNS7_ILi64EEESA_SA_EEELi512ENS_6half_tEfNS_4arch4Sm90ELb0ELb0ELb0ELb0ELb0ELb0ELb1ELb0ELb0ELb1ELb0ELb0EEENS1_21CollectiveEpilogueFwdINS6_IJSA_NS7_ILi512EEESA_EEES9_SC_SE_Li256ELb0ELb1ELb0ELb0EEENS1_29StaticPersistentTileSchedulerILb0EEEEEEEEEvNT_6ParamsE,(.L_x_15117 - _ZN7cutlass13device_kernelIN5flash11enable_sm90INS1_16FlashAttnFwdSm90INS1_25CollectiveMainloopFwdSm90ILi2EN4cute5tupleIJNS5_1CILi1EEES8_S8_EEENS6_IJNS7_ILi64EEESA_SA_EEELi512ENS_6half_tEfNS_4arch4Sm90ELb0ELb0ELb0ELb0ELb0ELb0ELb1ELb0ELb0ELb1ELb0ELb0EEENS1_21CollectiveEpilogueFwdINS6_IJSA_NS7_ILi512EEESA_EEES9_SC_SE_Li256ELb0ELb1ELb0ELb0EEENS1_29StaticPersistentTileSchedulerILb0EEEEEEEEEvNT_6ParamsE)
        .other          _ZN7cutlass13device_kernelIN5flash11enable_sm90INS1_16FlashAttnFwdSm90INS1_25CollectiveMainloopFwdSm90ILi2EN4cute5tupleIJNS5_1CILi1EEES8_S8_EEENS6_IJNS7_ILi64EEESA_SA_EEELi512ENS_6half_tEfNS_4arch4Sm90ELb0ELb0ELb0ELb0ELb0ELb0ELb1ELb0ELb0ELb1ELb0ELb0EEENS1_21CollectiveEpilogueFwdINS6_IJSA_NS7_ILi512EEESA_EEES9_SC_SE_Li256ELb0ELb1ELb0ELb0EEENS1_29StaticPersistentTileSchedulerILb0EEEEEEEEEvNT_6ParamsE,@"STO_CUDA_ENTRY STV_DEFAULT"
_ZN7cutlass13device_kernelIN5flash11enable_sm90INS1_16FlashAttnFwdSm90INS1_25CollectiveMainloopFwdSm90ILi2EN4cute5tupleIJNS5_1CILi1EEES8_S8_EEENS6_IJNS7_ILi64EEESA_SA_EEELi512ENS_6half_tEfNS_4arch4Sm90ELb0ELb0ELb0ELb0ELb0ELb0ELb1ELb0ELb0ELb1ELb0ELb0EEENS1_21CollectiveEpilogueFwdINS6_IJSA_NS7_ILi512EEESA_EEES9_SC_SE_Li256ELb0ELb1ELb0ELb0EEENS1_29StaticPersistentTileSchedulerILb0EEEEEEEEEvNT_6ParamsE:
        /* <DEDUP_REMOVED lines=17> */
.L_x_3393:
[----:B------:R-:W-:Y:S05]  /*0110*/  BSYNC B0 ;  /* 0x0000000000007941 */ /* 0x000fea0003800000 */
.L_x_3392:
[----:B------:R-:W-:Y:S01]  /*0120*/  SHF.R.U32.HI R4, RZ, 0x7, R0 ;  /* 0x00000007ff047819 */ /* 0x000fe20000011600 */
[----:B------:R-:W-:Y:S01]  /*0130*/  VOTEU.ANY UP0, P0 ;  /* 0x00000000003f7886 */ /* 0x000fe20000000100 */
[----:B------:R-:W0:Y:S01]  /*0140*/  SHFL.IDX PT, R3, R2, RZ, 0x1f ;  /* 0x00001fff02037589 */ /* 0x000e2200000e0000 */
[----:B------:R-:W-:Y:S01]  /*0150*/  UMOV UR4, 0x80 ;  /* 0x0000008000047882 */ /* 0x000fe20000000000 */
[----:B------:R-:W-:Y:S01]  /*0160*/  UMOV UR7, 0x100 ;  /* 0x0000010000077882 */ /* 0x000fe20000000000 */
[----:B------:R-:W-:Y:S01]  /*0170*/  VOTEU.ANY UP1, P0 ;  /* 0x00000000003f7886 */ /* 0x000fe20000020100 */
[----:B------:R-:W1:Y:S01]  /*0180*/  SHFL.IDX PT, R4, R4, RZ, 0x1f ;  /* 0x00001fff04047589 */ /* 0x000e6200000e0000 */
[----:B------:R-:W2:Y:S01]  /*0190*/  @UP0 S2UR UR8, SR_CgaCtaId ;  /* 0x00000000000809c3 */ /* 0x000ea20000008800 */
[----:B------:R-:W-:Y:S01]  /*01a0*/  @UP0 UMOV UR6, 0x400 ;  /* 0x0000040000060882 */ /* 0x000fe20000000000 */
[----:B------:R-:W-:-:S04]  /*01b0*/  @UP0 UIADD3 UR4, -UR4, 0x100000, URZ ;  /* 0x0010000004040890 */ /* 0x000fc8000fffe13f */
[----:B------:R-:W-:Y:S02]  /*01c0*/  @UP0 USHF.L.U32 UR5, UR4, 0xb, URZ ;  /* 0x0000000b04050899 */ /* 0x000fe4000800063f */
[----:B------:R-:W-:Y:S01]  /*01d0*/  @UP0 USHF.L.U32 UR4, UR4, 0x1, URZ ;  /* 0x0000000104040899 */ /* 0x000fe2000800063f */
[----:B------:R-:W-:Y:S01]  /*01e0*/  VOTEU.ANY UP2, P0 ;  /* 0x00000000003f7886 */ /* 0x000fe20000040100 */
[----:B0-----:R-:W-:Y:S01]  /*01f0*/  ISETP.NE.AND P1, PT, R3, RZ, PT ;  /* 0x000000ff0300720c */ /* 0x001fe20003f25270 */
[----:B-1----:R0:W-:Y:S01]  /*0200*/  STL [R1], R4 ;  /* 0x0000000401007387 */ /* 0x0021e20000100800 */
[----:B--2---:R-:W-:Y:S02]  /*0210*/  @UP0 ULEA UR8, UR8, UR6, 0x18 ;  /* 0x0000000608080291 */ /* 0x004fe4000f8ec03f */
[----:B------:R-:W-:-:S04]  /*0220*/  @UP0 UIADD3 UR6, -UR7, 0x100000, URZ ;  /* 0x0010000007060890 */ /* 0x000fc8000fffe13f */
[----:B------:R-:W-:Y:S02]  /*0230*/  @UP0 USHF.L.U32 UR7, UR6, 0xb, URZ ;  /* 0x0000000b06070899 */ /* 0x000fe4000800063f */
[----:B------:R-:W-:Y:S01]  /*0240*/  @UP0 USHF.L.U32 UR6, UR6, 0x1, URZ ;  /* 0x0000000106060899 */ /* 0x000fe2000800063f */
[----:B------:R-:W-:Y:S01]  /*0250*/  VOTEU.ANY UP0, P0 ;  /* 0x00000000003f7886 */ /* 0x000fe20000000100 */
[----:B------:R-:W1:Y:S04]  /*0260*/  FENCE.VIEW.ASYNC.S ;  /* 0x00000000000073c6 */ /* 0x000e680000000000 */
[----:B-1----:R0:W1:Y:S01]  /*0270*/  @UP0 SYNCS.EXCH.64 URZ, [UR8+0x38800], UR4 ;  /* 0x03880004083f05b2 */ /* 0x0020620008000100 */
[----:B------:R0:W2:Y:S05]  /*0280*/  @UP1 SYNCS.EXCH.64 URZ, [UR8+0x38810], UR4 ;  /* 0x03881004083f15b2 */ /* 0x0000aa0008000100 */
[----:B------:R0:W3:Y:S02]  /*0290*/  @UP2 SYNCS.EXCH.64 URZ, [UR8+0x38820], UR6 ;  /* 0x03882006083f25b2 */ /* 0x0000e40008000100 */
[----:B0-----:R-:W-:Y:S05]  /*02a0*/  @P1 BRA `(.L_x_3394) ;  /* 0x0000000000381947 */ /* 0x001fea0003800000 */
[----:B------:R-:W0:Y:S01]  /*02b0*/  S2UR UR5, SR_CgaCtaId ;  /* 0x00000000000579c3 */ /* 0x000e220000008800 */
        /* <DEDUP_REMOVED lines=11> */
[----:B------:R0:W0:Y:S01]  /*0370*/  SYNCS.EXCH.64 URZ, [UR6+0x38848], UR4 ;  /* 0x03884804063f75b2 */ /* 0x0000220008000100 */
[----:B------:R-:W-:Y:S01]  /*0380*/  NOP ;  /* 0x0000000000007918 */ /* 0x000fe20000000000 */
.L_x_3394:
[----:B------:R-:W5:Y:S01]  /*0390*/  SHFL.IDX PT, R3, R2, RZ, 0x1f ;  /* 0x00001fff02037589 */ /* 0x000f6200000e0000 */
[----:B------:R-:W-:Y:S01]  /*03a0*/  NOP ;  /* 0x0000000000007918 */ /* 0x000fe20000000000 */
[----:B-----5:R-:W-:-:S13]  /*03b0*/  ISETP.NE.AND P0, PT, R3, RZ, PT ;  /* 0x000000ff0300720c */ /* 0x020fda0003f05270 */
        /* <DEDUP_REMOVED lines=19> */
.L_x_3395:
[----:B------:R-:W5:Y:S01]  /*04f0*/  SHFL.IDX PT, R3, R2, RZ, 0x1f ;  /* 0x00001fff02037589 */ /* 0x000f6200000e0000 */
[----:B------:R-:W-:Y:S01]  /*0500*/  NOP ;  /* 0x0000000000007918 */ /* 0x000fe20000000000 */
[----:B-----5:R-:W-:-:S13]  /*0510*/  ISETP.NE.AND P0, PT, R3, RZ, PT ;  /* 0x000000ff0300720c */ /* 0x020fda0003f05270 */
        /* <DEDUP_REMOVED lines=13> */
[----:B------:R0:W0:Y:S01]  /*05f0*/  SYNCS.EXCH.64 URZ, [UR6+0x38888], UR4 ;  /* 0x03888804063f75b2 */ /* 0x0000220008000100 */
[----:B------:R-:W-:Y:S01]  /*0600*/  NOP ;  /* 0x0000000000007918 */ /* 0x000fe20000000000 */
.L_x_3396:
        /* <DEDUP_REMOVED lines=22> */
.L_x_3397:
        /* <DEDUP_REMOVED lines=22> */
.L_x_3398:
[----:B------:R-:W-:Y:S01]  /*08d0*/  ISETP.NE.AND P0, PT, R4, RZ, PT ;  /* 0x000000ff0400720c */ /* 0x000fe20003f05270 */
[----:B------:R-:W-:Y:S01]  /*08e0*/  NOP ;  /* 0x0000000000007918 */ /* 0x000fe20000000000 */
[----:B------:R-:W-:Y:S01]  /*08f0*/  ULDC.64 UR38, c[0x0][0x208] ;  /* 0x0000820000267ab9 */ /* 0x000fe20000000a00 */
[----:B01234-:R-:W-:Y:S10]  /*0900*/  BAR.SYNC.DEFER_BLOCKING 0x0 ;  /* 0x0000000000007b1d */ /* 0x01fff40000010000 */
[----:B------:R-:W-:Y:S05]  /*0910*/  @!P0 BRA `(.L_x_3399) ;  /* 0x0000009800948947 */ /* 0x000fea0003800000 */
.L_x_3400:
        /* <DEDUP_REMOVED lines=17> */
[----:B------:R-:W-:Y:S01]  /*0a30*/  UMOV UR36, URZ ;  /* 0x0000003f00247c82 */ /* 0x000fe20008000000 */
[----:B------:R-:W-:Y:S01]  /*0a40*/  SHF.R.S32.HI R3, RZ, 0x1f, R0 ;  /* 0x0000001fff037819 */ /* 0x000fe20000011400 */
[----:B------:R-:W-:-:S03]  /*0a50*/  IMAD.MOV.U32 R201, RZ, RZ, RZ ;  /* 0x000000ffffc97224 */ /* 0x000fc600078e00ff */
[CC--:B------:R-:W-:Y:S02]  /*0a60*/  LEA.HI R5, R3.reuse, R0.reuse, RZ, 0x5 ;  /* 0x0000000003057211 */ /* 0x0c0fe400078f28ff */
[CC--:B------:R-:W-:Y:S02]  /*0a70*/  LEA.HI R4, R3.reuse, R0.reuse, RZ, 0x4 ;  /* 0x0000000003047211 */ /* 0x0c0fe400078f20ff */
[--C-:B------:R-:W-:Y:S02]  /*0a80*/  SHF.R.S32.HI R10, RZ, 0x5, R5.reuse ;  /* 0x00000005ff0a7819 */ /* 0x100fe40000011405 */
[----:B------:R-:W-:Y:S02]  /*0a90*/  SHF.R.S32.HI R9, RZ, 0x1f, R5 ;  /* 0x0000001fff097819 */ /* 0x000fe40000011405 */
[----:B------:R-:W-:Y:S02]  /*0aa0*/  LEA.HI R6, R3, R0, RZ, 0x2 ;  /* 0x0000000003067211 */ /* 0x000fe400078f10ff */
[----:B------:R-:W-:-:S02]  /*0ab0*/  LOP3.LUT R5, R4, 0xfffffff0, RZ, 0xc0, !PT ;  /* 0xfffffff004057812 */ /* 0x000fc400078ec0ff */
[----:B------:R-:W-:Y:S02]  /*0ac0*/  LOP3.LUT R11, R6, 0xfffffffc, RZ, 0xc0, !PT ;  /* 0xfffffffc060b7812 */ /* 0x000fe400078ec0ff */
[----:B------:R-:W-:Y:S01]  /*0ad0*/  SHF.R.S32.HI R7, RZ, 0x4, R4 ;  /* 0x00000004ff077819 */ /* 0x000fe20000011404 */
[C---:B------:R-:W-:Y:S01]  /*0ae0*/  IMAD.IADD R6, R0.reuse, 0x1, -R5 ;  /* 0x0000000100067824 */ /* 0x040fe200078e0a05 */
[CC--:B------:R-:W-:Y:S01]  /*0af0*/  LEA.HI R2, R3.reuse, R0.reuse, RZ, 0x7 ;  /* 0x0000000003027211 */ /* 0x0c0fe200078f38ff */
[----:B------:R-:W-:Y:S01]  /*0b00*/  IMAD.IADD R11, R0, 0x1, -R11 ;  /* 0x00000001000b7824 */ /* 0x000fe200078e0a0b */
[----:B------:R-:W-:Y:S01]  /*0b10*/  LEA.HI R214, R3, R0, RZ, 0x3 ;  /* 0x0000000003d67211 */ /* 0x000fe200078f18ff */
[----:B0-----:R-:W-:Y:S01]  /*0b20*/  ULEA UR37, UR4, UR37, 0x18 ;  /* 0x0000002504257291 */ /* 0x001fe2000f8ec03f */
[----:B------:R-:W-:Y:S02]  /*0b30*/  LEA.HI R4, R4, R7, RZ, 0x1 ;  /* 0x0000000704047211 */ /* 0x000fe400078f08ff */
[----:B------:R-:W-:-:S02]  /*0b40*/  LEA.HI R9, R9, R10, RZ, 0x2 ;  /* 0x0000000a09097211 */ /* 0x000fc400078f10ff */
[----:B------:R-:W-:Y:S02]  /*0b50*/  SHF.R.S32.HI R5, RZ, 0x1f, R6 ;  /* 0x0000001fff057819 */ /* 0x000fe40000011406 */
[----:B------:R-:W-:Y:S02]  /*0b60*/  LOP3.LUT R3, R2, 0xffffff80, RZ, 0xc0, !PT ;  /* 0xffffff8002037812 */ /* 0x000fe400078ec0ff */
[----:B------:R-:W-:Y:S02]  /*0b70*/  LOP3.LUT R13, R214, 0xfffffff8, RZ, 0xc0, !PT ;  /* 0xfffffff8d60d7812 */ /* 0x000fe400078ec0ff */
[----:B------:R-:W-:Y:S01]  /*0b80*/  LOP3.LUT R4, R4, 0x1ffffffe, RZ, 0xc0, !PT ;  /* 0x1ffffffe04047812 */ /* 0x000fe200078ec0ff */
[C---:B------:R-:W-:Y:S01]  /*0b90*/  IMAD.IADD R3, R0.reuse, 0x1, -R3 ;  /* 0x0000000100037824 */ /* 0x040fe200078e0a03 */
[----:B------:R-:W-:Y:S01]  /*0ba0*/  SHF.R.S32.HI R213, RZ, 0x7, R2 ;  /* 0x00000007ffd57819 */ /* 0x000fe20000011402 */
[----:B------:R-:W-:Y:S01]  /*0bb0*/  IMAD.IADD R212, R0, 0x1, -R13 ;  /* 0x0000000100d47824 */ /* 0x000fe200078e0a0d */
[----:B------:R-:W-:Y:S01]  /*0bc0*/  LOP3.LUT R9, R9, 0x3ffffc, RZ, 0xc0, !PT ;  /* 0x003ffffc09097812 */ /* 0x000fe200078ec0ff */
[----:B------:R-:W-:Y:S01]  /*0bd0*/  IMAD.IADD R8, R7, 0x1, -R4 ;  /* 0x0000000107087824 */ /* 0x000fe200078e0a04 */
[----:B------:R-:W-:Y:S01]  /*0be0*/  LEA.HI R5, R5, R6, RZ, 0x3 ;  /* 0x0000000605057211 */ /* 0x000fe200078f18ff */
[----:B------:R-:W-:Y:S01]  /*0bf0*/  IMAD R0, R213, 0x100, R6 ;  /* 0x00000100d5007824 */ /* 0x000fe200078e0206 */
[----:B------:R-:W-:Y:S01]  /*0c00*/  LEA.HI R7, R11, R11, RZ, 0x1 ;  /* 0x0000000b0b077211 */ /* 0x000fe200078f08ff */
[----:B------:R-:W-:Y:S01]  /*0c10*/  IMAD.IADD R9, R10, 0x1, -R9 ;  /* 0x000000010a097824 */ /* 0x000fe200078e0a09 */
[----:B------:R-:W-:Y:S01]  /*0c20*/  SHF.R.S32.HI R214, RZ, 0x3, R214 ;  /* 0x00000003ffd67819 */ /* 0x000fe200000114d6 */
[C---:B------:R-:W-:Y:S01]  /*0c30*/  IMAD.SHL.U32 R4, R5.reuse, 0x40, RZ ;  /* 0x0000004005047824 */ /* 0x040fe200078e00ff */
[----:B------:R-:W-:Y:S01]  /*0c40*/  LOP3.LUT R5, R5, 0xfffffff8, RZ, 0xc0, !PT ;  /* 0xfffffff805057812 */ /* 0x000fe200078ec0ff */
[----:B------:R-:W-:Y:S01]  /*0c50*/  IMAD R13, R9, 0x10, R0 ;  /* 0x00000010090d7824 */ /* 0x000fe200078e0200 */
[----:B------:R-:W-:Y:S01]  /*0c60*/  LOP3.LUT R12, R7, 0x1ffffffe, RZ, 0xc0, !PT ;  /* 0x1ffffffe070c7812 */ /* 0x000fe200078ec0ff */
[----:B------:R-:W-:Y:S01]  /*0c70*/  IMAD.SHL.U32 R8, R8, 0x8, RZ ;  /* 0x0000000808087824 */ /* 0x000fe200078e00ff */
[----:B------:R-:W-:Y:S01]  /*0c80*/  LOP3.LUT R9, R4, 0x7ffffe00, RZ, 0xc0, !PT ;  /* 0x7ffffe0004097812 */ /* 0x000fe200078ec0ff */
[----:B------:R-:W-:Y:S01]  /*0c90*/  IMAD.IADD R7, R6, 0x1, -R5 ;  /* 0x0000000106077824 */ /* 0x000fe200078e0a05 */
[----:B------:R-:W-:Y:S01]  /*0ca0*/  SHF.R.S32.HI R0, RZ, 0x1f, R3 ;  /* 0x0000001fff007819 */ /* 0x000fe20000011403 */
[----:B------:R-:W-:-:S02]  /*0cb0*/  IMAD.U32 R218, R13, 0x40, R8 ;  /* 0x000000400dda7824 */ /* 0x000fc400078e0008 */
[----:B------:R-:W-:Y:S01]  /*0cc0*/  IMAD R10, R10, 0x400, R9 ;  /* 0x000004000a0a7824 */ /* 0x000fe200078e0209 */
[CC--:B------:R-:W-:Y:S01]  /*0cd0*/  LEA.HI R4, R0.reuse, R3.reuse, RZ, 0x2 ;  /* 0x0000000300047211 */ /* 0x0c0fe200078f10ff */
[----:B------:R-:W-:Y:S01]  /*0ce0*/  IMAD.SHL.U32 R9, R7, 0x40, RZ ;  /* 0x0000004007097824 */ /* 0x000fe200078e00ff */
[----:B------:R-:W-:Y:S01]  /*0cf0*/  LEA.HI R0, R0, R3, RZ, 0x5 ;  /* 0x0000000300007211 */ /* 0x000fe200078f28ff */
[----:B------:R-:W-:Y:S01]  /*0d00*/  IMAD.SHL.U32 R17, R212, 0x8, RZ ;  /* 0x00000008d4117824 */ /* 0x000fe200078e00ff */
[----:B------:R-:W-:Y:S01]  /*0d10*/  SHF.R.S32.HI R5, RZ, 0x2, R4 ;  /* 0x00000002ff057819 */ /* 0x000fe20000011404 */
[----:B------:R-:W-:Y:S01]  /*0d20*/  IMAD.IADD R217, R11, 0x1, -R12 ;  /* 0x000000010bd97824 */ /* 0x000fe200078e0a0c */
[----:B------:R-:W-:Y:S01]  /*0d30*/  LOP3.LUT R9, R9, 0x1c0, RZ, 0xc0, !PT ;  /* 0x000001c009097812 */ /* 0x000fe200078ec0ff */
[C---:B------:R-:W-:Y:S01]  /*0d40*/  VIADD R190, R17.reuse, 0x40 ;  /* 0x0000004011be7836 */ /* 0x040fe20000000000 */
[----:B------:R-:W-:Y:S01]  /*0d50*/  SHF.R.S32.HI R6, RZ, 0x1f, R4 ;  /* 0x0000001fff067819 */ /* 0x000fe20000011404 */
[----:B------:R-:W-:Y:S01]  /*0d60*/  VIADD R189, R17, 0x80 ;  /* 0x0000008011bd7836 */ /* 0x000fe20000000000 */
[----:B------:R-:W-:Y:S01]  /*0d70*/  LOP3.LUT R8, R9, 0x8, R8, 0xf8, !PT ;  /* 0x0000000809087812 */ /* 0x000fe200078ef808 */
[C---:B------:R-:W-:Y:S01]  /*0d80*/  VIADD R188, R17.reuse, 0xc0 ;  /* 0x000000c011bc7836 */ /* 0x040fe20000000000 */
[----:B------:R-:W-:Y:S01]  /*0d90*/  LEA.HI R6, R6, R5, RZ, 0x3 ;  /* 0x0000000506067211 */ /* 0x000fe200078f18ff */
[C---:B------:R-:W-:Y:S01]  /*0da0*/  VIADD R187, R17.reuse, 0x100 ;  /* 0x0000010011bb7836 */ /* 0x040fe20000000000 */
[----:B------:R-:W-:Y:S01]  /*0db0*/  SHF.R.U32.HI R9, RZ, 0x3, R9 ;  /* 0x00000003ff097819 */ /* 0x000fe20000011609 */
[C---:B------:R-:W-:Y:S01]  /*0dc0*/  VIADD R186, R17.reuse, 0x140 ;  /* 0x0000014011ba7836 */ /* 0x040fe20000000000 */
[----:B------:R-:W-:Y:S01]  /*0dd0*/  LOP3.LUT R6, R6, 0xfffffff8, RZ, 0xc0, !PT ;  /* 0xfffffff806067812 */ /* 0x000fe200078ec0ff */
[C---:B------:R-:W-:Y:S01]  /*0de0*/  VIADD R216, R17.reuse, 0x180 ;  /* 0x0000018011d87836 */ /* 0x040fe20000000000 */
[----:B------:R-:W-:Y:S01]  /*0df0*/  LOP3.LUT R9, R8, R9, RZ, 0x3c, !PT ;  /* 0x0000000908097212 */ /* 0x000fe200078e3cff */
[----:B------:R-:W-:Y:S01]  /*0e00*/  VIADD R215, R17, 0x1c0 ;  /* 0x000001c011d77836 */ /* 0x000fe20000000000 */
[----:B------:R-:W-:Y:S01]  /*0e10*/  SHF.R.S32.HI R0, RZ, 0x5, R0 ;  /* 0x00000005ff007819 */ /* 0x000fe20000011400 */
[----:B------:R-:W-:Y:S01]  /*0e20*/  IMAD.IADD R5, R5, 0x1, -R6 ;  /* 0x0000000105057824 */ /* 0x000fe200078e0a06 */
[----:B------:R-:W-:Y:S01]  /*0e30*/  R2P PR, R7, 0x6 ;  /* 0x0000000607007804 */ /* 0x000fe20000000000 */
[----:B------:R-:W-:Y:S01]  /*0e40*/  IMAD.IADD R9, R10, 0x1, R9 ;  /* 0x000000010a097824 */ /* 0x000fe200078e0209 */
[----:B------:R-:W-:Y:S01]  /*0e50*/  LOP3.LUT R4, R4, 0x7ffffffc, RZ, 0xc0, !PT ;  /* 0x7ffffffc04047812 */ /* 0x000fe200078ec0ff */
[----:B------:R-:W-:Y:S01]  /*0e60*/  IMAD R16, R0, 0x10, R5 ;  /* 0x0000001000107824 */ /* 0x000fe200078e0205 */
[----:B------:R-:W-:Y:S01]  /*0e70*/  LEA.HI R0, R2, R213, RZ, 0x1 ;  /* 0x000000d502007211 */ /* 0x000fe200078f08ff */
[----:B------:R-:W-:Y:S01]  /*0e80*/  IMAD.MOV.U32 R2, RZ, RZ, RZ ;  /* 0x000000ffff027224 */ /* 0x000fe200078e00ff */
[----:B------:R-:W-:Y:S01]  /*0e90*/  LEA R23, R9, UR37, 0x1 ;  /* 0x0000002509177c11 */ /* 0x000fe2000f8e08ff */
[----:B------:R-:W-:Y:S01]  /*0ea0*/  IMAD.IADD R4, R3, 0x1, -R4 ;  /* 0x0000000103047824 */ /* 0x000fe200078e0a04 */
[----:B------:R-:W-:Y:S01]  /*0eb0*/  LOP3.LUT R0, R0, 0xfffffe, RZ, 0xc0, !PT ;  /* 0x00fffffe00007812 */ /* 0x000fe200078ec0ff */
[----:B------:R-:W-:Y:S01]  /*0ec0*/  IMAD R217, R217, 0x8, R16 ;  /* 0x00000008d9d97824 */ /* 0x000fe200078e0210 */
[----:B------:R-:W-:Y:S01]  /*0ed0*/  SEL R184, R184, 0xffffffe0, !P1 ;  /* 0xffffffe0b8b87807 */ /* 0x000fe20004800000 */
[C---:B------:R-:W-:Y:S01]  /*0ee0*/  VIADD R185, R23.reuse, 0x36400 ;  /* 0x0003640017b97836 */ /* 0x040fe20000000000 */
[----:B------:R-:W-:Y:S01]  /*0ef0*/  SHF.R.S32.HI R225, RZ, 0x1f, R190 ;  /* 0x0000001fffe17819 */ /* 0x000fe200000114be */
[----:B------:R-:W-:Y:S01]  /*0f00*/  VIADD R22, R23, 0x36440 ;  /* 0x0003644017167836 */ /* 0x000fe20000000000 */
[----:B------:R-:W-:Y:S01]  /*0f10*/  SHF.R.S32.HI R224, RZ, 0x1f, R189 ;  /* 0x0000001fffe07819 */ /* 0x000fe200000114bd */
[----:B------:R-:W-:Y:S01]  /*0f20*/  IMAD.IADD R0, R213, 0x1, -R0 ;  /* 0x00000001d5007824 */ /* 0x000fe200078e0a00 */
[----:B------:R-:W-:Y:S01]  /*0f30*/  SHF.R.S32.HI R223, RZ, 0x1f, R188 ;  /* 0x0000001fffdf7819 */ /* 0x000fe200000114bc */
[C---:B------:R-:W-:Y:S01]  /*0f40*/  @P2 VIADD R22, R185.reuse, 0xffffffc0 ;  /* 0xffffffc0b9162836 */ /* 0x040fe20000000000 */
[----:B------:R-:W-:Y:S01]  /*0f50*/  SHF.R.S32.HI R222, RZ, 0x1f, R187 ;  /* 0x0000001fffde7819 */ /* 0x000fe200000114bb */
[----:B------:R-:W-:Y:S01]  /*0f60*/  IMAD.IADD R185, R185, 0x1, R184 ;  /* 0x00000001b9b97824 */ /* 0x000fe200078e02b8 */
[----:B------:R-:W-:Y:S01]  /*0f70*/  SHF.R.S32.HI R221, RZ, 0x1f, R186 ;  /* 0x0000001fffdd7819 */ /* 0x000fe200000114ba */
[----:B------:R-:W-:Y:S01]  /*0f80*/  IMAD.SHL.U32 R19, R0, 0x100, RZ ;  /* 0x0000010000137824 */ /* 0x000fe200078e00ff */
[----:B------:R-:W-:Y:S01]  /*0f90*/  SHF.R.S32.HI R220, RZ, 0x1f, R216 ;  /* 0x0000001fffdc7819 */ /* 0x000fe200000114d8 */
[----:B------:R-:W-:Y:S01]  /*0fa0*/  IMAD.SHL.U32 R18, R4, 0x2, RZ ;  /* 0x0000000204127824 */ /* 0x000fe200078e00ff */
[----:B------:R-:W-:Y:S01]  /*0fb0*/  SHF.R.S32.HI R219, RZ, 0x1f, R215 ;  /* 0x0000001fffdb7819 */ /* 0x000fe200000114d7 */
[----:B------:R-:W-:-:S07]  /*0fc0*/  IMAD.IADD R184, R184, 0x1, R22 ;  /* 0x00000001b8b87824 */ /* 0x000fce00078e0216 */
.L_x_3431:
[----:B--2---:R-:W2:Y:S01]  /*0fd0*/  LDL R0, [R1] ;  /* 0x0000000001007983 */ /* 0x004ea20000100800 */
[----:B------:R-:W-:Y:S01]  /*0fe0*/  ULDC UR4, c[0x0][0xd38] ;  /* 0x00034e0000047ab9 */ /* 0x000fe20000000800 */
[----:B0-----:R-:W0:Y:S01]  /*0ff0*/  LDC R152, c[0x0][0x2f0] ;  /* 0x0000bc00ff987b82 */ /* 0x001e220000000800 */
[----:B------:R-:W-:Y:S01]  /*1000*/  UISETP.NE.AND UP2, UPT, UR4, 0x1, UPT ;  /* 0x000000010400788c */ /* 0x000fe2000bf45270 */
[----:B------:R-:W-:Y:S02]  /*1010*/  ULDC.64 UR6, c[0x0][0x418] ;  /* 0x0001060000067ab9 */ /* 0x000fe40000000a00 */
[----:B------:R-:W-:Y:S01]  /*1020*/  ULDC UR4, c[0x0][0xd44] ;  /* 0x0003510000047ab9 */ /* 0x000fe20000000800 */
[----:B------:R-:W-:Y:S02]  /*1030*/  UISETP.NE.U32.AND UP0, UPT, UR6, URZ, UPT ;  /* 0x0000003f0600728c */ /* 0x000fe4000bf05070 */
[----:B------:R-:W-:Y:S01]  /*1040*/  UISETP.NE.AND UP1, UPT, UR4, 0x1, UPT ;  /* 0x000000010400788c */ /* 0x000fe2000bf25270 */
[----:B------:R-:W-:Y:S01]  /*1050*/  UMOV UR41, UR40 ;  /* 0x0000002800297c82 */ /* 0x000fe20008000000 */
[----:B------:R-:W-:-:S03]  /*1060*/  UISETP.NE.AND.EX UP0, UPT, UR7, URZ, UPT, UP0 ;  /* 0x0000003f0700728c */ /* 0x000fc6000bf05300 */
[----:B------:R-:W-:Y:S01]  /*1070*/  @UP2 ULDC UR4, c[0x0][0xd3c] ;  /* 0x00034f0000042ab9 */ /* 0x000fe20000000800 */
[----:B------:R-:W-:Y:S01]  /*1080*/  @UP2 ULDC UR6, c[0x0][0xd40] ;  /* 0x0003500000062ab9 */ /* 0x000fe20000000800 */
[----:B------:R-:W-:Y:S02]  /*1090*/  UIMAD.WIDE.U32 UR4, UR40, UR4, URZ ;  /* 0x00000004280472a5 */ /* 0x000fe4000f8e003f */
[----:B------:R-:W-:Y:S02]  /*10a0*/  UMOV UR43, UR40 ;  /* 0x00000028002b7c82 */ /* 0x000fe40008000000 */
[----:B------:R-:W-:-:S03]  /*10b0*/  @UP2 USHF.R.U32.HI UR41, URZ, UR6, UR5 ;  /* 0x000000063f292299 */ /* 0x000fc60008011605 */
[----:B------:R-:W-:Y:S02]  /*10c0*/  @UP1 ULDC.64 UR6, c[0x0][0xd48] ;  /* 0x0003520000061ab9 */ /* 0x000fe40000000a00 */
[----:B------:R-:W-:Y:S02]  /*10d0*/  UIMAD.WIDE.U32 UR4, UR41, UR6, URZ ;  /* 0x00000006290472a5 */ /* 0x000fe4000f8e003f */
[----:B------:R-:W-:Y:S01]  /*10e0*/  UMOV UR42, UR41 ;  /* 0x00000029002a7c82 */ /* 0x000fe20008000000 */
[----:B------:R-:W-:Y:S01]  /*10f0*/  ULDC UR6, c[0x0][0x424] ;  /* 0x0001090000067ab9 */ /* 0x000fe20000000800 */
[----:B------:R-:W-:Y:S02]  /*1100*/  @UP1 USHF.R.U32.HI UR42, URZ, UR7, UR5 ;  /* 0x000000073f2a1299 */ /* 0x000fe40008011605 */
[----:B------:R-:W-:-:S06]  /*1110*/  USEL UR6, UR6, 0x1, UP0 ;  /* 0x0000000106067887 */ /* 0x000fcc0008000000 */
[----:B0-----:R-:W-:Y:S01]  /*1120*/  IMAD R152, R152, UR6, RZ ;  /* 0x0000000698987c24 */ /* 0x001fe2000f8e02ff */
[----:B--2---:R-:W-:-:S13]  /*1130*/  ISETP.NE.AND P0, PT, R0, 0x1, PT ;  /* 0x000000010000780c */ /* 0x004fda0003f05270 */
[----:B-1-3-5:R-:W-:Y:S05]  /*1140*/  @!P0 BRA `(.L_x_3401) ;  /* 0x0000001400d88947 */ /* 0x02afea0003800000 */
[----:B------:R-:W0:Y:S01]  /*1150*/  SHFL.IDX PT, R0, R213, RZ, 0x1f ;  /* 0x00001fffd5007589 */ /* 0x000e2200000e0000 */
[----:B------:R-:W-:Y:S01]  /*1160*/  UMOV UR7, 0x40000040 ;  /* 0x4000004000077882 */ /* 0x000fe20000000000 */
[----:B------:R-:W-:Y:S01]  /*1170*/  UMOV UR9, 0x40000040 ;  /* 0x4000004000097882 */ /* 0x000fe20000000000 */
[----:B------:R-:W-:Y:S01]  /*1180*/  UMOV UR11, 0x40000040 ;  /* 0x40000040000b7882 */ /* 0x000fe20000000000 */
[----:B------:R-:W-:Y:S01]  /*1190*/  BAR.SYNC.DEFER_BLOCKING 0xe, 0x100 ;  /* 0x0384000000007b1d */ /* 0x000fe20000010000 */
[----:B------:R-:W-:-:S05]  /*11a0*/  ISETP.GE.AND P0, PT, R152, 0x41, PT ;  /* 0x000000419800780c */ /* 0x000fca0003f06270 */
[----:B------:R-:W-:Y:S01]  /*11b0*/  UMOV UR13, 0x40000040 ;  /* 0x40000040000d7882 */ /* 0x000fe20000000000 */
[----:B------:R-:W-:Y:S01]  /*11c0*/  UMOV UR15, 0x40000040 ;  /* 0x40000040000f7882 */ /* 0x000fe20000000000 */
[----:B------:R-:W-:Y:S01]  /*11d0*/  UMOV UR17, 0x40000040 ;  /* 0x4000004000117882 */ /* 0x000fe20000000000 */
[----:B------:R-:W-:Y:S01]  /*11e0*/  UMOV UR19, 0x40000040 ;  /* 0x4000004000137882 */ /* 0x000fe20000000000 */
[----:B------:R-:W1:Y:S01]  /*11f0*/  S2R R3, SR_TID.X ;  /* 0x0000000000037919 */ /* 0x000e620000002100 */
[----:B0-----:R-:W-:Y:S01]  /*1200*/  R2UR UR4, R0 ;  /* 0x00000000000472ca */ /* 0x001fe200000e0000 */
[----:B------:R-:W-:Y:S01]  /*1210*/  IMAD.U32 R0, RZ, RZ, UR36 ;  /* 0x00000024ff007e24 */ /* 0x000fe2000f8e00ff */
[----:B------:R-:W-:-:S11]  /*1220*/  WARPGROUP.ARRIVE ;  /* 0x00000000000079c5 */ /* 0x000fd60000000000 */
[----:B------:R-:W-:-:S04]  /*1230*/  ULEA.HI UR5, UR4, UR4, URZ, 0x1 ;  /* 0x0000000404057291 */ /* 0x000fc8000f8f083f */
[----:B------:R-:W-:-:S04]  /*1240*/  ULOP3.LUT UR5, UR5, 0x1fffe, URZ, 0xc0, !UPT ;  /* 0x0001fffe05057892 */ /* 0x000fc8000f8ec03f */
[----:B------:R-:W-:Y:S01]  /*1250*/  UIADD3 UR5, UR4, -UR5, URZ ;  /* 0x8000000504057290 */ /* 0x000fe2000fffe03f */
[----:B-1----:R-:W-:Y:S01]  /*1260*/  LOP3.LUT R3, R3, 0x7f, RZ, 0xc0, !PT ;  /* 0x0000007f03037812 */ /* 0x002fe200078ec0ff */
[----:B------:R-:W-:Y:S02]  /*1270*/  UIADD3 UR4, UR37, 0x36400, URZ ;  /* 0x0003640025047890 */ /* 0x000fe4000fffe03f */
[----:B------:R-:W-:Y:S01]  /*1280*/  ULEA UR5, UR5, UR37, 0xf ;  /* 0x0000002505057291 */ /* 0x000fe2000f8e783f */
[----:B------:R-:W-:Y:S01]  /*1290*/  ISETP.NE.AND P1, PT, R3, RZ, PT ;  /* 0x000000ff0300720c */ /* 0x000fe20003f25270 */
[----:B------:R-:W-:Y:S02]  /*12a0*/  USHF.R.U32.HI UR4, URZ, 0x4, UR4 ;  /* 0x000000043f047899 */ /* 0x000fe40008011604 */
[----:B------:R-:W-:Y:S02]  /*12b0*/  UIADD3 UR5, UR5, 0x400, URZ ;  /* 0x0000040005057890 */ /* 0x000fe4000fffe03f */
[----:B------:R-:W-:-:S02]  /*12c0*/  ULOP3.LUT UR4, UR4, 0x3fff, URZ, 0xc0, !UPT ;  /* 0x00003fff04047892 */ /* 0x000fc4000f8ec03f */
[----:B------:R-:W-:Y:S02]  /*12d0*/  USHF.R.U32.HI UR5, URZ, 0x4, UR5 ;  /* 0x000000043f057899 */ /* 0x000fe40008011605 */
[----:B------:R-:W-:Y:S02]  /*12e0*/  ULOP3.LUT UR4, UR4, 0x10000, URZ, 0xfc, !UPT ;  /* 0x0001000004047892 */ /* 0x000fe4000f8efc3f */
[----:B------:R-:W-:Y:S02]  /*12f0*/  ULOP3.LUT UR5, UR5, 0x3fff, URZ, 0xc0, !UPT ;  /* 0x00003fff05057892 */ /* 0x000fe4000f8ec03f */
[----:B------:R-:W-:Y:S01]  /*1300*/  UIADD3 UR8, UR4, 0x2, URZ ;  /* 0x0000000204087890 */ /* 0x000fe2000fffe03f */
[----:B------:R-:W-:Y:S01]  /*1310*/  @!P1 LEA R0, R0, UR37, 0x3 ;  /* 0x0000002500009c11 */ /* 0x000fe2000f8e18ff */
[----:B------:R-:W-:Y:S02]  /*1320*/  ULOP3.LUT UR20, UR5, 0x2000000, URZ, 0xfc, !UPT ;  /* 0x0200000005147892 */ /* 0x000fe4000f8efc3f */
[----:B------:R-:W-:-:S02]  /*1330*/  UIADD3 UR12, UR4, 0x4, URZ ;  /* 0x00000004040c7890 */ /* 0x000fc4000fffe03f */
[----:B------:R-:W-:Y:S01]  /*1340*/  ULEA UR6, UR36, UR20, 0xc ;  /* 0x0000001424067291 */ /* 0x000fe2000f8e603f */
[----:B------:R-:W-:Y:S01]  /*1350*/  @!P1 VIADD R0, R0, 0x38860 ;  /* 0x0003886000009836 */ /* 0x000fe20000000000 */
[----:B------:R-:W-:Y:S01]  /*1360*/  UMOV UR5, 0x40000040 ;  /* 0x4000004000057882 */ /* 0x000fe20000000000 */
[----:B------:R-:W-:Y:S02]  /*1370*/  UIADD3 UR16, UR4, 0x6, URZ ;  /* 0x0000000604107890 */ /* 0x000fe4000fffe03f */
[----:B------:R-:W-:Y:S01]  /*1380*/  UIADD3 UR10, UR6, 0x80, URZ ;  /* 0x00000080060a7890 */ /* 0x000fe2000fffe03f */
[----:B------:R-:W-:Y:S01]  /*1390*/  @!P1 PRMT R0, RZ, 0x654, R0 ;  /* 0x00000654ff009816 */ /* 0x000fe20000000000 */
[----:B------:R-:W-:Y:S02]  /*13a0*/  UIADD3 UR14, UR6, 0x100, URZ ;  /* 0x00000100060e7890 */ /* 0x000fe4000fffe03f */
[----:B------:R-:W-:Y:S01]  /*13b0*/  HGMMA.64x256x16.F32 R24, gdesc[UR4].tnspB, RZ, !UPT, gsb0 ;  /* 0x43e00000041879f0 */ /* 0x000fe2000c0008ff */
[----:B------:R-:W-:-:S02]  /*13c0*/  UIADD3 UR18, UR6, 0x180, URZ ;  /* 0x0000018006127890 */ /* 0x000fc4000fffe03f */
        /* <DEDUP_REMOVED lines=15> */
[----:B------:R-:W-:Y:S05]  /*14c0*/  @!P0 BRA `(.L_x_3402) ;  /* 0x0000000800bc8947 */ /* 0x000fea0003800000 */
[----:B------:R-:W-:-:S05]  /*14d0*/  VIADD R152, R152, 0x3f ;  /* 0x0000003f98987836 */ /* 0x000fca0000000000 */
[----:B------:R-:W-:-:S04]  /*14e0*/  SHF.R.S32.HI R3, RZ, 0x1f, R152 ;  /* 0x0000001fff037819 */ /* 0x000fc80000011498 */
[----:B------:R-:W-:-:S04]  /*14f0*/  LEA.HI R3, R3, R152, RZ, 0x6 ;  /* 0x0000009803037211 */ /* 0x000fc800078f30ff */
[----:B------:R-:W-:-:S07]  /*1500*/  LEA.HI.SX32 R3, R3, 0xfffffffe, 0x1a ;  /* 0xfffffffe03037811 */ /* 0x000fce00078fd2ff */
.L_x_3403:
[----:B------:R-:W-:Y:S01]  /*1510*/  BAR.SYNC.DEFER_BLOCKING 0xe, 0x100 ;  /* 0x0384000000007b1d */ /* 0x000fe20000010000 */
[----:B------:R-:W-:Y:S01]  /*1520*/  IMAD.U32 R5, RZ, RZ, UR36 ;  /* 0x00000024ff057e24 */ /* 0x000fe2000f8e00ff */
[----:B------:R-:W-:Y:S01]  /*1530*/  UIADD3 UR36, UR36, 0x1, URZ ;  /* 0x0000000124247890 */ /* 0x000fe2000fffe03f */
[C---:B------:R-:W-:Y:S01]  /*1540*/  ISETP.GT.AND P0, PT, R3.reuse, RZ, PT ;  /* 0x000000ff0300720c */ /* 0x040fe20003f04270 */
[----:B------:R-:W-:Y:S02]  /*1550*/  VIADD R3, R3, 0xffffffff ;  /* 0xffffffff03037836 */ /* 0x000fe40000000000 */
[----:B01----:R-:W-:Y:S01]  /*1560*/  IMAD R0, R5, 0x40, R16 ;  /* 0x0000004005007824 */ /* 0x003fe200078e0210 */
[----:B------:R-:W-:Y:S01]  /*1570*/  UISETP.NE.AND UP0, UPT, UR36, 0x2, UPT ;  /* 0x000000022400788c */ /* 0x000fe2000bf05270 */
[----:B------:R-:W-:Y:S01]  /*1580*/  UMOV UR7, 0x40000040 ;  /* 0x4000004000077882 */ /* 0x000fe20000000000 */
[----:B------:R-:W-:Y:S02]  /*1590*/  UMOV UR11, 0x40000040 ;  /* 0x40000040000b7882 */ /* 0x000fe40000000000 */
[----:B------:R-:W-:Y:S01]  /*15a0*/  LEA R0, R0, UR37, 0x2 ;  /* 0x0000002500007c11 */ /* 0x000fe2000f8e10ff */
[----:B------:R-:W-:Y:S01]  /*15b0*/  USEL UR36, UR36, URZ, UP0 ;  /* 0x0000003f24247287 */ /* 0x000fe20008000000 */
[----:B------:R-:W-:Y:S01]  /*15c0*/  UMOV UR15, 0x40000040 ;  /* 0x40000040000f7882 */ /* 0x000fe20000000000 */
[----:B------:R-:W-:-:S02]  /*15d0*/  UMOV UR19, 0x40000040 ;  /* 0x4000004000137882 */ /* 0x000fc40000000000 */
[----:B------:R-:W-:-:S04]  /*15e0*/  ULEA UR6, UR36, UR20, 0xc ;  /* 0x0000001424067291 */ /* 0x000fc8000f8e603f */
[----:B------:R-:W-:Y:S02]  /*15f0*/  UIADD3 UR10, UR6, 0x80, URZ ;  /* 0x00000080060a7890 */ /* 0x000fe4000fffe03f */
[----:B------:R-:W-:Y:S01]  /*1600*/  UIADD3 UR14, UR6, 0x100, URZ ;  /* 0x00000100060e7890 */ /* 0x000fe2000fffe03f */
[----:B------:R-:W0:Y:S01]  /*1610*/  LDS R4, [R0+0x38400] ;  /* 0x0384000000047984 */ /* 0x000e220000000800 */
[----:B------:R-:W-:-:S03]  /*1620*/  UIADD3 UR18, UR6, 0x180, URZ ;  /* 0x0000018006127890 */ /* 0x000fc6000fffe03f */
[----:B------:R1:W2:Y:S02]  /*1630*/  LDS R5, [R0+0x38420] ;  /* 0x0384200000057984 */ /* 0x0002a40000000800 */
[----:B-1----:R-:W-:-:S05]  /*1640*/  IMAD.U32 R0, RZ, RZ, UR36 ;  /* 0x00000024ff007e24 */ /* 0x002fca000f8e00ff */
[----:B------:R-:W-:-:S05]  /*1650*/  @!P1 LEA R0, R0, UR37, 0x3 ;  /* 0x0000002500009c11 */ /* 0x000fca000f8e18ff */
[----:B------:R-:W-:-:S05]  /*1660*/  @!P1 VIADD R0, R0, 0x38860 ;  /* 0x0003886000009836 */ /* 0x000fca0000000000 */
[----:B------:R-:W-:Y:S01]  /*1670*/  @!P1 PRMT R0, RZ, 0x654, R0 ;  /* 0x00000654ff009816 */ /* 0x000fe20000000000 */
        /* <DEDUP_REMOVED lines=127> */
[----:B------:R-:W-:-:S06]  /*1e70*/  FMUL.FTZ R151, R151, R5 ;  /* 0x0000000597977220 */ /* 0x000fcc0000410000 */
[----:B------:R-:W-:-:S06]  /*1e80*/  WARPGROUP.ARRIVE ;  /* 0x00000000000079c5 */ /* 0x000fcc0000000000 */
[----:B------:R-:W-:Y:S01]  /*1e90*/  HGMMA.64x256x16.F32 R24, gdesc[UR4].tnspB, R24, gsb0 ;  /* 0x43e00000041879f0 */ /* 0x000fe20008000818 */
[----:B------:R-:W-:-:S06]  /*1ea0*/  USEL UR6, URZ, 0x1, UP0 ;  /* 0x000000013f067887 */ /* 0x000fcc0008000000 */
[----:B------:R-:W-:Y:S01]  /*1eb0*/  LOP3.LUT R2, R2, UR6, RZ, 0x3c, !PT ;  /* 0x0000000602027c12 */ /* 0x000fe2000f8e3cff */
[----:B------:R-:W-:Y:S02]  /*1ec0*/  WARPGROUP.DEPBAR.LE gsb0, 0x0 ;  /* 0x00008000000079c5 */ /* 0x000fe40000010000 */
[----:B------:R-:W-:-:S15]  /*1ed0*/  WARPGROUP.ARRIVE ;  /* 0x00000000000079c5 */ /* 0x000fde0000000000 */
[----:B------:R-:W-:-:S03]  /*1ee0*/  NOP ;  /* 0x0000000000007918 */ /* 0x000fc60000000000 */
        /* <DEDUP_REMOVED lines=13> */
.L_x_3402:
[----:B------:R-:W-:Y:S01]  /*1fc0*/  BAR.SYNC.DEFER_BLOCKING 0xe, 0x100 ;  /* 0x0384000000007b1d */ /* 0x000fe20000010000 */
[----:B------:R-:W-:Y:S01]  /*1fd0*/  IMAD.U32 R3, RZ, RZ, UR36 ;  /* 0x00000024ff037e24 */ /* 0x000fe2000f8e00ff */
[----:B------:R-:W-:Y:S01]  /*1fe0*/  UIADD3 UR36, UR36, 0x1, URZ ;  /* 0x0000000124247890 */ /* 0x000fe2000fffe03f */
[----:B------:R-:W-:Y:S02]  /*1ff0*/  IMAD.MOV.U32 R20, RZ, RZ, RZ ;  /* 0x000000ffff147224 */ /* 0x000fe400078e00ff */
[----:B01----:R-:W-:Y:S01]  /*2000*/  IMAD R0, R3, 0x40, R16 ;  /* 0x0000004003007824 */ /* 0x003fe200078e0210 */
[----:B------:R-:W-:-:S04]  /*2010*/  UISETP.NE.AND UP0, UPT, UR36, 0x2, UPT ;  /* 0x000000022400788c */ /* 0x000fc8000bf05270 */
[----:B------:R-:W-:Y:S01]  /*2020*/  LEA R4, R0, UR37, 0x2 ;  /* 0x0000002500047c11 */ /* 0x000fe2000f8e10ff */
[----:B------:R-:W-:Y:S02]  /*2030*/  USEL UR4, URZ, 0x1, UP0 ;  /* 0x000000013f047887 */ /* 0x000fe40008000000 */
[----:B------:R-:W-:-:S04]  /*2040*/  USEL UR36, UR36, URZ, UP0 ;  /* 0x0000003f24247287 */ /* 0x000fc80008000000 */
[----:B------:R-:W-:Y:S01]  /*2050*/  LOP3.LUT R2, R2, UR4, RZ, 0x3c, !PT ;  /* 0x0000000402027c12 */ /* 0x000fe2000f8e3cff */
        /* <DEDUP_REMOVED lines=130> */
[----:B------:R-:W-:Y:S01]  /*2880*/  IMAD.MOV.U32 R3, RZ, RZ, RZ ;  /* 0x000000ffff037224 */ /* 0x000fe200078e00ff */
[----:B------:R-:W-:Y:S06]  /*2890*/  BAR.ARV 0xf, 0x100 ;  /* 0x03c4000000007b1d */ /* 0x000fec0000002000 */
[----:B------:R-:W-:Y:S05]  /*28a0*/  BRA `(.L_x_3404) ;  /* 0x0000005800e87947 */ /* 0x000fea0003800000 */
.L_x_3401:
[----:B------:R-:W0:Y:S02]  /*28b0*/  SHFL.IDX PT, R0, R213, RZ, 0x1f ;  /* 0x00001fffd5007589 */ /* 0x000e2400000e0000 */
[----:B0-----:R-:W-:Y:S01]  /*28c0*/  R2UR UR4, R0 ;  /* 0x00000000000472ca */ /* 0x001fe200000e0000 */
[----:B------:R-:W-:-:S05]  /*28d0*/  VIADD R0, R152, 0x3f ;  /* 0x0000003f98007836 */ /* 0x000fca0000000000 */
[----:B------:R-:W-:-:S04]  /*28e0*/  SHF.R.S32.HI R3, RZ, 0x1f, R0 ;  /* 0x0000001fff037819 */ /* 0x000fc80000011400 */
[----:B------:R-:W-:-:S03]  /*28f0*/  LEA.HI R3, R3, R0, RZ, 0x6 ;  /* 0x0000000003037211 */ /* 0x000fc600078f30ff */
[----:B------:R-:W-:Y:S01]  /*2900*/  ULEA.HI UR5, UR4, UR4, URZ, 0x1 ;  /* 0x0000000404057291 */ /* 0x000fe2000f8f083f */
[----:B------:R-:W-:-:S03]  /*2910*/  SHF.R.S32.HI R153, RZ, 0x6, R3 ;  /* 0x00000006ff997819 */ /* 0x000fc60000011403 */
        /* <DEDUP_REMOVED lines=26> */
.L_x_3405:
[----:B------:R-:W2:Y:S01]  /*2ac0*/  LDL R20, [R1] ;  /* 0x0000000001147983 */ /* 0x000ea20000100800 */
[----:B------:R-:W-:-:S04]  /*2ad0*/  LEA.HI R0, R201, R201, RZ, 0x1 ;  /* 0x000000c9c9007211 */ /* 0x000fc800078f08ff */
[----:B------:R-:W-:-:S05]  /*2ae0*/  LOP3.LUT R0, R0, 0xfffffffe, RZ, 0xc0, !PT ;  /* 0xfffffffe00007812 */ /* 0x000fca00078ec0ff */
[----:B------:R-:W-:-:S05]  /*2af0*/  IMAD.IADD R0, R201, 0x1, -R0 ;  /* 0x00000001c9007824 */ /* 0x000fca00078e0a00 */
[----:B------:R-:W-:-:S04]  /*2b00*/  SHF.L.U32 R0, R0, 0x1f, RZ ;  /* 0x0000001f00007819 */ /* 0x000fc800000006ff */
[----:B------:R-:W0:Y:S01]  /*2b10*/  SYNCS.PHASECHK.TRANS64.TRYWAIT P1, [UR37+0x38800], R0 ;  /* 0x03880000ff0075a7 */ /* 0x000e220008020165 */
[----:B--2---:R-:W-:Y:S01]  /*2b20*/  ISETP.NE.AND P0, PT, R20, RZ, PT ;  /* 0x000000ff1400720c */ /* 0x004fe20003f05270 */
[----:B0-----:R-:W-:-:S12]  /*2b30*/  @!P1 BRA `(.L_x_3406) ;  /* 0x000000d400409947 */ /* 0x001fd80003800000 */
.L_x_3539:
[----:B------:R-:W-:Y:S05]  /*2b40*/  @P0 BRA `(.L_x_3407) ;  /* 0x0000000000040947 */ /* 0x000fea0003800000 */
[----:B------:R-:W-:Y:S01]  /*2b50*/  BPT.TRAP 0x1 ;  /* 0x000000040000795c */ /* 0x000fe20000300000 */
.L_x_3407:
[----:B------:R-:W-:Y:S01]  /*2b60*/  IMAD.U32 R6, RZ, RZ, UR36 ;  /* 0x00000024ff067e24 */ /* 0x000fe2000f8e00ff */
[----:B------:R-:W-:-:S04]  /*2b70*/  SHF.L.U32 R5, R2, 0x1f, RZ ;  /* 0x0000001f02057819 */ /* 0x000fc800000006ff */
[----:B------:R-:W-:-:S04]  /*2b80*/  LEA R6, R6, UR37, 0x3 ;  /* 0x0000002506067c11 */ /* 0x000fc8000f8e18ff */
[----:B------:R1:W2:Y:S01]  /*2b90*/  SYNCS.PHASECHK.TRANS64.TRYWAIT P1, [R6+URZ+0x38830], R5 ;  /* 0x03883005060075a7 */ /* 0x0002a2000802017f */
[----:B------:R-:W-:Y:S05]  /*2ba0*/  @P0 BRA `(.L_x_3408) ;  /* 0x0000000000040947 */ /* 0x000fea0003800000 */
[----:B------:R-:W-:Y:S01]  /*2bb0*/  BPT.TRAP 0x1 ;  /* 0x000000040000795c */ /* 0x000fe20000300000 */
.L_x_3408:
[----:B--2---:R-:W-:Y:S05]  /*2bc0*/  @P1 BRA `(.L_x_3409) ;  /* 0x0000000000081947 */ /* 0x004fea0003800000 */
[----:B------:R-:W2:Y:S02]  /*2bd0*/  SYNCS.PHASECHK.TRANS64.TRYWAIT P1, [R6+URZ+0x38830], R5 ;  /* 0x03883005060075a7 */ /* 0x000ea4000802017f */
[----:B--2---:R-:W-:Y:S05]  /*2be0*/  @!P1 BRA `(.L_x_3410) ;  /* 0x000000d4002c9947 */ /* 0x004fea0003800000 */
.L_x_3409:
[----:B------:R-:W-:-:S04]  /*2bf0*/  UIADD3 UR4, UR37, 0x22400, URZ ;  /* 0x0002240025047890 */ /* 0x000fc8000fffe03f */
[----:B------:R-:W-:-:S04]  /*2c00*/  USHF.R.U32.HI UR4, URZ, 0x4, UR4 ;  /* 0x000000043f047899 */ /* 0x000fc80008011604 */
[----:B------:R-:W-:-:S06]  /*2c10*/  ULOP3.LUT UR4, UR4, 0x3fff, URZ, 0xc0, !UPT ;  /* 0x00003fff04047892 */ /* 0x000fcc000f8ec03f */
[----:B0-----:R-:W-:Y:S01]  /*2c20*/  IMAD.U32 R3, RZ, RZ, UR4 ;  /* 0x00000004ff037e24 */ /* 0x001fe2000f8e00ff */
[----:B------:R-:W-:Y:S05]  /*2c30*/  WARPSYNC.ALL ;  /* 0x0000000000007948 */ /* 0x000fea0003800000 */
[----:B------:R-:W-:-:S04]  /*2c40*/  LOP3.LUT R3, R3, 0x10000, RZ, 0xfc, !PT ;  /* 0x0001000003037812 */ /* 0x000fc800078efcff */
        /* <DEDUP_REMOVED lines=10> */
[----:B------:R-:W-:-:S02]  /*2cf0*/  UMOV UR13, 0x40000040 ;  /* 0x40000040000d7882 */ /* 0x000fc40000000000 */
[----:B------:R-:W-:Y:S02]  /*2d00*/  ULEA UR6, UR36, UR6, 0x9 ;  /* 0x0000000624067291 */ /* 0x000fe4000f8e483f */
[----:B------:R-:W-:Y:S02]  /*2d10*/  ULOP3.LUT UR4, UR4, 0x10000, URZ, 0xfc, !UPT ;  /* 0x0001000004047892 */ /* 0x000fe4000f8efc3f */
[----:B------:R-:W-:Y:S02]  /*2d20*/  UIADD3 UR10, UR6, 0x2, URZ ;  /* 0x00000002060a7890 */ /* 0x000fe4000fffe03f */
[----:B------:R-:W-:Y:S02]  /*2d30*/  UIADD3 UR8, UR4, 0x2, URZ ;  /* 0x0000000204087890 */ /* 0x000fe4000fffe03f */
[----:B------:R-:W-:Y:S02]  /*2d40*/  UIADD3 UR14, UR6, 0x4, URZ ;  /* 0x00000004060e7890 */ /* 0x000fe4000fffe03f */
[----:B------:R-:W-:-:S02]  /*2d50*/  UIADD3 UR12, UR4, 0x4, URZ ;  /* 0x00000004040c7890 */ /* 0x000fc4000fffe03f */
[----:B------:R-:W-:Y:S01]  /*2d60*/  HGMMA.64x64x16.F32 R24, gdesc[UR4], RZ, !UPT, gsb0 ;  /* 0x00e00000041879f0 */ /* 0x000fe2000c0008ff */
[----:B------:R-:W-:Y:S02]  /*2d70*/  UIADD3 UR18, UR6, 0x6, URZ ;  /* 0x0000000606127890 */ /* 0x000fe4000fffe03f */
[----:B------:R-:W-:Y:S01]  /*2d80*/  UIADD3 UR16, UR4, 0x6, URZ ;  /* 0x0000000604107890 */ /* 0x000fe2000fffe03f */
[----:B------:R-:W-:Y:S01]  /*2d90*/  UMOV UR19, 0x40000040 ;  /* 0x4000004000137882 */ /* 0x000fe20000000000 */
[----:B------:R-:W-:Y:S01]  /*2da0*/  UMOV UR17, 0x40000040 ;  /* 0x4000004000117882 */ /* 0x000fe20000000000 */
        /* <DEDUP_REMOVED lines=10> */
[----:B------:R-:W0:Y:S02]  /*2e50*/  SYNCS.PHASECHK.TRANS64.TRYWAIT P1, [UR37+0x38810], R0 ;  /* 0x03881000ff0075a7 */ /* 0x000e240008020165 */
[----:B0-----:R-:W-:Y:S05]  /*2e60*/  @!P1 BRA `(.L_x_3411) ;  /* 0x000000d000a09947 */ /* 0x001fea0003800000 */
.L_x_3540:
[----:B------:R-:W-:Y:S05]  /*2e70*/  @P0 BRA `(.L_x_3412) ;  /* 0x0000000000040947 */ /* 0x000fea0003800000 */
[----:B------:R-:W-:Y:S01]  /*2e80*/  BPT.TRAP 0x1 ;  /* 0x000000040000795c */ /* 0x000fe20000300000 */
.L_x_3412:
[----:B------:R3:W4:Y:S01]  /*2e90*/  SYNCS.PHASECHK.TRANS64.TRYWAIT P1, [R6+URZ+0x38850], R5 ;  /* 0x03885005060075a7 */ /* 0x000722000802017f */
[----:B------:R-:W-:Y:S05]  /*2ea0*/  @P0 BRA `(.L_x_3413) ;  /* 0x0000000000040947 */ /* 0x000fea0003800000 */
[----:B------:R-:W-:Y:S01]  /*2eb0*/  BPT.TRAP 0x1 ;  /* 0x000000040000795c */ /* 0x000fe20000300000 */
.L_x_3413:
[----:B----4-:R-:W-:Y:S05]  /*2ec0*/  @P1 BRA `(.L_x_3414) ;  /* 0x0000000000081947 */ /* 0x010fea0003800000 */
[----:B------:R-:W4:Y:S02]  /*2ed0*/  SYNCS.PHASECHK.TRANS64.TRYWAIT P1, [R6+URZ+0x38850], R5 ;  /* 0x03885005060075a7 */ /* 0x000f24000802017f */
[----:B----4-:R-:W-:Y:S05]  /*2ee0*/  @!P1 BRA `(.L_x_3415) ;  /* 0x000000d000989947 */ /* 0x010fea0003800000 */
.L_x_3414:
[----:B------:R-:W-:Y:S01]  /*2ef0*/  UIADD3 UR4, UR37, 0x400, URZ ;  /* 0x0000040025047890 */ /* 0x000fe2000fffe03f */
[----:B------:R-:W-:Y:S01]  /*2f00*/  WARPGROUP.ARRIVE ;  /* 0x00000000000079c5 */ /* 0x000fe20000000000 */
[----:B------:R-:W-:-:S05]  /*2f10*/  UIADD3 UR5, UR37, 0x26400, URZ ;  /* 0x0002640025057890 */ /* 0x000fca000fffe03f */
[----:B0-----:R-:W0:Y:S01]  /*2f20*/  S2R R0, SR_TID.X ;  /* 0x0000000000007919 */ /* 0x001e220000002100 */
[----:B------:R-:W-:Y:S01]  /*2f30*/  USHF.R.U32.HI UR4, URZ, 0x4, UR4 ;  /* 0x000000043f047899 */ /* 0x000fe20008011604 */
[----:B-1234-:R-:W-:Y:S01]  /*2f40*/  IMAD R5, R153, -0x40, R152 ;  /* 0xffffffc099057824 */ /* 0x01efe200078e0298 */
[----:B------:R-:W-:Y:S01]  /*2f50*/  USHF.R.U32.HI UR5, URZ, 0x4, UR5 ;  /* 0x000000043f057899 */ /* 0x000fe20008011605 */
[----:B------:R-:W1:Y:S01]  /*2f60*/  S2R R57, SR_TID.X ;  /* 0x0000000000397919 */ /* 0x000e620000002100 */
[----:B------:R-:W-:Y:S02]  /*2f70*/  ULOP3.LUT UR4, UR4, 0x3fff, URZ, 0xc0, !UPT ;  /* 0x00003fff04047892 */ /* 0x000fe4000f8ec03f */
[----:B------:R-:W-:Y:S01]  /*2f80*/  ULOP3.LUT UR5, UR5, 0x3fff, URZ, 0xc0, !UPT ;  /* 0x00003fff05057892 */ /* 0x000fe2000f8ec03f */
[----:B------:R-:W-:Y:S01]  /*2f90*/  IADD3 R5, -R18, 0x40, R5 ;  /* 0x0000004012057810 */ /* 0x000fe20007ffe105 */
[----:B------:R-:W-:Y:S02]  /*2fa0*/  ULOP3.LUT UR4, UR4, 0x10000, URZ, 0xfc, !UPT ;  /* 0x0001000004047892 */ /* 0x000fe4000f8efc3f */
[----:B------:R-:W-:Y:S01]  /*2fb0*/  ULOP3.LUT UR6, UR5, 0x10000, URZ, 0xfc, !UPT ;  /* 0x0001000005067892 */ /* 0x000fe2000f8efc3f */
[C---:B------:R-:W-:Y:S01]  /*2fc0*/  ISETP.GT.AND P5, PT, R5.reuse, RZ, PT ;  /* 0x000000ff0500720c */ /* 0x040fe20003fa4270 */
[----:B------:R-:W-:Y:S01]  /*2fd0*/  ULEA UR5, UR36, UR4, 0xc ;  /* 0x0000000424057291 */ /* 0x000fe2000f8e603f */
[C---:B------:R-:W-:Y:S01]  /*2fe0*/  ISETP.GT.AND P4, PT, R5.reuse, 0x1, PT ;  /* 0x000000010500780c */ /* 0x040fe20003f84270 */
[----:B------:R-:W-:Y:S01]  /*2ff0*/  UMOV UR21, 0x40000040 ;  /* 0x4000004000157882 */ /* 0x000fe20000000000 */
[----:B------:R-:W-:Y:S01]  /*3000*/  UMOV UR23, 0x40000040 ;  /* 0x4000004000177882 */ /* 0x000fe20000000000 */
[----:B------:R-:W-:Y:S01]  /*3010*/  UIADD3 UR14, UR6, 0x800, URZ ;  /* 0x00000800060e7890 */ /* 0x000fe2000fffe03f */
[C---:B------:R-:W-:Y:S01]  /*3020*/  ISETP.GT.AND P3, PT, R5.reuse, 0x8, PT ;  /* 0x000000080500780c */ /* 0x040fe20003f64270 */
[----:B------:R-:W-:Y:S01]  /*3030*/  UMOV UR20, UR6 ;  /* 0x0000000600147c82 */ /* 0x000fe20008000000 */
[----:B------:R-:W-:Y:S01]  /*3040*/  UMOV UR22, UR5 ;  /* 0x0000000500167c82 */ /* 0x000fe20008000000 */
[----:B------:R-:W-:Y:S01]  /*3050*/  UIADD3 UR15, UR5, 0x800, URZ ;  /* 0x00000800050f7890 */ /* 0x000fe2000fffe03f */
[----:B------:R-:W-:Y:S01]  /*3060*/  HGMMA.64x64x16.F32 R24, gdesc[UR20], R24, gsb0 ;  /* 0x00e00000141879f0 */ /* 0x000fe20008000818 */
[----:B------:R-:W-:Y:S01]  /*3070*/  UIADD3 UR20, UR6, 0x2, URZ ;  /* 0x0000000206147890 */ /* 0x000fe2000fffe03f */
[C---:B------:R-:W-:Y:S01]  /*3080*/  ISETP.GT.AND P2, PT, R5.reuse, 0x9, PT ;  /* 0x000000090500780c */ /* 0x040fe20003f44270 */
[----:B------:R-:W-:Y:S01]  /*3090*/  UIADD3 UR22, UR5, 0x2, URZ ;  /* 0x0000000205167890 */ /* 0x000fe2000fffe03f */
[C---:B------:R-:W-:Y:S01]  /*30a0*/  ISETP.GT.AND P1, PT, R5.reuse, 0x10, PT ;  /* 0x000000100500780c */ /* 0x040fe20003f24270 */
[----:B------:R-:W-:Y:S01]  /*30b0*/  UMOV UR21, 0x40000040 ;  /* 0x4000004000157882 */ /* 0x000fe20000000000 */
[----:B------:R-:W-:Y:S01]  /*30c0*/  UMOV UR23, 0x40000040 ;  /* 0x4000004000177882 */ /* 0x000fe20000000000 */
[----:B------:R-:W-:-:S02]  /*30d0*/  ISETP.GT.AND P6, PT, R5, 0x11, PT ;  /* 0x000000110500780c */ /* 0x000fc40003fc4270 */
[----:B0-----:R-:W-:Y:S02]  /*30e0*/  SHF.R.U32.HI R0, RZ, 0x7, R0 ;  /* 0x00000007ff007819 */ /* 0x001fe40000011600 */
[----:B-1----:R-:W-:-:S04]  /*30f0*/  LOP3.LUT R57, R57, 0x7f, RZ, 0xc0, !PT ;  /* 0x0000007f39397812 */ /* 0x002fc800078ec0ff */
[----:B------:R-:W0:Y:S02]  /*3100*/  SHFL.IDX PT, R0, R0, RZ, 0x1f ;  /* 0x00001fff00007589 */ /* 0x000e2400000e0000 */
[----:B0-----:R-:W-:-:S13]  /*3110*/  R2UR UR7, R0 ;  /* 0x00000000000772ca */ /* 0x001fda00000e0000 */
[----:B------:R-:W-:-:S03]  /*3120*/  UISETP.GT.AND UP0, UPT, UR7, 0x7f, UPT ;  /* 0x0000007f0700788c */ /* 0x000fc6000bf04270 */
[----:B------:R-:W-:Y:S01]  /*3130*/  UMOV UR7, 0x4 ;  /* 0x0000000400077882 */ /* 0x000fe20000000000 */
[----:B------:R-:W-:Y:S02]  /*3140*/  USEL UR11, URZ, 0x2, !UP0 ;  /* 0x000000023f0b7887 */ /* 0x000fe4000c000000 */
[----:B------:R-:W-:Y:S02]  /*3150*/  USEL UR10, UR7, 0x2, UP0 ;  /* 0x00000002070a7887 */ /* 0x000fe40008000000 */
[----:B------:R-:W-:Y:S01]  /*3160*/  USEL UR7, UR7, 0x6, !UP0 ;  /* 0x0000000607077887 */ /* 0x000fe2000c000000 */
[----:B------:R-:W-:Y:S02]  /*3170*/  WARPGROUP.DEPBAR.LE gsb0, 0x0 ;  /* 0x00008000000079c5 */ /* 0x000fe40000010000 */
[----:B------:R-:W-:-:S06]  /*3180*/  WARPGROUP.ARRIVE ;  /* 0x00000000000079c5 */ /* 0x000fcc0000000000 */
[----:B------:R-:W-:Y:S01]  /*3190*/  HGMMA.64x64x16.F32 R24, gdesc[UR20], R24, gsb0 ;  /* 0x00e00000141879f0 */ /* 0x000fe20008000818 */
[----:B------:R-:W-:Y:S02]  /*31a0*/  UIADD3 UR20, UR6, 0x4, URZ ;  /* 0x0000000406147890 */ /* 0x000fe4000fffe03f */
[----:B------:R-:W-:Y:S01]  /*31b0*/  UIADD3 UR22, UR5, 0x4, URZ ;  /* 0x0000000405167890 */ /* 0x000fe2000fffe03f */
[----:B------:R-:W-:Y:S01]  /*31c0*/  UMOV UR21, 0x40000040 ;  /* 0x4000004000157882 */ /* 0x000fe20000000000 */
[----:B------:R-:W-:Y:S01]  /*31d0*/  UMOV UR23, 0x40000040 ;  /* 0x4000004000177882 */ /* 0x000fe20000000000 */
        /* <DEDUP_REMOVED lines=94> */
[----:B------:R-:W-:Y:S02]  /*37c0*/  UIADD3 UR20, UR11, UR14, URZ ;  /* 0x0000000e0b147290 */ /* 0x000fe4000fffe03f */
[----:B------:R-:W-:Y:S01]  /*37d0*/  UIADD3 UR22, UR11, UR15, URZ ;  /* 0x0000000f0b167290 */ /* 0x000fe2000fffe03f */
        /* <DEDUP_REMOVED lines=16> */
[----:B------:R-:W-:Y:S01]  /*38e0*/  UMOV UR14, 0x28 ;  /* 0x00000028000e7882 */ /* 0x000fe20000000000 */
[----:B------:R-:W-:Y:S01]  /*38f0*/  UMOV UR15, 0xa00 ;  /* 0x00000a00000f7882 */ /* 0x000fe20000000000 */
[----:B------:R-:W-:Y:S02]  /*3900*/  USEL UR14, UR14, 0x26, UP0 ;  /* 0x000000260e0e7887 */ /* 0x000fe40008000000 */
[----:B------:R-:W-:-:S02]  /*3910*/  USEL UR15, UR15, 0x980, UP0 ;  /* 0x000009800f0f7887 */ /* 0x000fc40008000000 */
[----:B------:R-:W-:Y:S02]  /*3920*/  ULOP3.LUT UR14, UR14, 0x6, URZ, 0xc0, !UPT ;  /* 0x000000060e0e7892 */ /* 0x000fe4000f8ec03f */
[----:B------:R-:W-:Y:S01]  /*3930*/  ULOP3.LUT UR15, UR15, 0xa00, URZ, 0xc0, !UPT ;  /* 0x00000a000f0f7892 */ /* 0x000fe2000f8ec03f */
[----:B------:R-:W-:Y:S02]  /*3940*/  WARPGROUP.DEPBAR.LE gsb0, 0x0 ;  /* 0x00008000000079c5 */ /* 0x000fe40000010000 */
[----:B------:R-:W-:-:S06]  /*3950*/  WARPGROUP.ARRIVE ;  /* 0x00000000000079c5 */ /* 0x000fcc0000000000 */
[----:B------:R-:W-:Y:S01]  /*3960*/  HGMMA.64x64x16.F32 R24, gdesc[UR20], R24, gsb0 ;  /* 0x00e00000141879f0 */ /* 0x000fe20008000818 */
[----:B------:R-:W-:Y:S02]  /*3970*/  UIADD3 UR20, UR14, UR15, UR6 ;  /* 0x0000000f0e147290 */ /* 0x000fe4000fffe006 */
[----:B------:R-:W-:Y:S01]  /*3980*/  UIADD3 UR22, UR14, UR15, UR5 ;  /* 0x0000000f0e167290 */ /* 0x000fe2000fffe005 */
[----:B------:R-:W-:Y:S01]  /*3990*/  UMOV UR21, 0x40000040 ;  /* 0x4000004000157882 */ /* 0x000fe20000000000 */
[----:B------:R-:W-:Y:S01]  /*39a0*/  UMOV UR23, 0x40000040 ;  /* 0x4000004000177882 */ /* 0x000fe20000000000 */
[----:B------:R-:W-:Y:S02]  /*39b0*/  UIADD3 UR14, UR6, 0xa00, URZ ;  /* 0x00000a00060e7890 */ /* 0x000fe4000fffe03f */
[----:B------:R-:W-:Y:S01]  /*39c0*/  UIADD3 UR15, UR5, 0xa00, URZ ;  /* 0x00000a00050f7890 */ /* 0x000fe2000fffe03f */
        /* <DEDUP_REMOVED lines=87> */
[----:B------:R-:W-:Y:S02]  /*3f40*/  UMOV UR10, 0x1000 ;  /* 0x00001000000a7882 */ /* 0x000fe40000000000 */
[----:B------:R-:W-:-:S04]  /*3f50*/  USEL UR10, UR10, 0xf80, UP0 ;  /* 0x00000f800a0a7887 */ /* 0x000fc80008000000 */
[----:B------:R-:W-:Y:S01]  /*3f60*/  ULOP3.LUT UR10, UR10, 0x1e00, URZ, 0xc0, !UPT ;  /* 0x00001e000a0a7892 */ /* 0x000fe2000f8ec03f */
        /* <DEDUP_REMOVED lines=9> */
[----:B------:R-:W-:-:S04]  /*4000*/  USEL UR7, UR7, 0x3e, UP0 ;  /* 0x0000003e07077887 */ /* 0x000fc80008000000 */
        /* <DEDUP_REMOVED lines=8> */
[----:B------:R-:W-:Y:S01]  /*4090*/  ULDC UR5, c[0x0][0xa80] ;  /* 0x0002a00000057ab9 */ /* 0x000fe20000000800 */
[----:B------:R-:W-:-:S04]  /*40a0*/  ULOP3.LUT UR7, UR44, 0x2000000, URZ, 0xfc, !UPT ;  /* 0x020000002c077892 */ /* 0x000fc8000f8efc3f */
[----:B------:R-:W-:-:S04]  /*40b0*/  ULEA UR10, UR36, UR7, 0xc ;  /* 0x00000007240a7291 */ /* 0x000fc8000f8e603f */
[----:B------:R-:W-:Y:S01]  /*40c0*/  UIADD3 UR14, UR10, 0x80, URZ ;  /* 0x000000800a0e7890 */ /* 0x000fe2000fffe03f */
        /* <DEDUP_REMOVED lines=57> */
[----:B------:R-:W-:Y:S01]  /*4460*/  FSEL R50, R50, -INF , P5 ;  /* 0xff80000032327808 */ /* 0x000fe20002800000 */
[----:B------:R-:W0:Y:S01]  /*4470*/  SHFL.BFLY PT, R5, R8, 0x2, 0x1f ;  /* 0x0c401f0008057f89 */ /* 0x000e2200000e0000 */
[----:B------:R-:W-:Y:S02]  /*4480*/  FSEL R54, R54, -INF , P3 ;  /* 0xff80000036367808 */ /* 0x000fe40001800000 */
[----:B------:R-:W-:Y:S02]  /*4490*/  FSEL R70, R55, -INF , P2 ;  /* 0xff80000037467808 */ /* 0x000fe40001000000 */
[----:B------:R-:W-:Y:S02]  /*44a0*/  ISETP.GE.AND P2, PT, R152, 0x41, PT ;  /* 0x000000419800780c */ /* 0x000fe40003f46270 */
[----:B0-----:R-:W-:-:S02]  /*44b0*/  FMNMX.FTZ R9, R8, R5, !PT ;  /* 0x0000000508097209 */ /* 0x001fc40007810000 */
[----:B------:R-:W-:-:S03]  /*44c0*/  FMNMX.FTZ R5, R26, R27, !PT ;  /* 0x0000001b1a057209 */ /* 0x000fc60007810000 */
[----:B------:R-:W0:Y:S01]  /*44d0*/  SHFL.BFLY PT, R0, R9, 0x1, 0x1f ;  /* 0x0c201f0009007f89 */ /* 0x000e2200000e0000 */
[----:B------:R-:W-:-:S04]  /*44e0*/  FMNMX.FTZ R5, R30, R5, !PT ;  /* 0x000000051e057209 */ /* 0x000fc80007810000 */
[----:B------:R-:W-:-:S04]  /*44f0*/  FMNMX.FTZ R5, R32, R5, !PT ;  /* 0x0000000520057209 */ /* 0x000fc80007810000 */
[----:B------:R-:W-:-:S04]  /*4500*/  FMNMX.FTZ R5, R34, R5, !PT ;  /* 0x0000000522057209 */ /* 0x000fc80007810000 */
[----:B------:R-:W-:-:S04]  /*4510*/  FMNMX.FTZ R5, R36, R5, !PT ;  /* 0x0000000524057209 */ /* 0x000fc80007810000 */
[----:B------:R-:W-:Y:S01]  /*4520*/  FMNMX.FTZ R7, R38, R5, !PT ;  /* 0x0000000526077209 */ /* 0x000fe20007810000 */
[----:B------:R-:W-:-:S03]  /*4530*/  IMAD.U32 R5, RZ, RZ, UR5 ;  /* 0x00000005ff057e24 */ /* 0x000fc6000f8e00ff */
        /* <DEDUP_REMOVED lines=8> */
[----:B------:R-:W-:-:S03]  /*45c0*/  FMNMX.FTZ R9, R48, R7, !PT ;  /* 0x0000000730097209 */ /* 0x000fc60007810000 */
[-CC-:B------:R-:W-:Y:S01]  /*45d0*/  FFMA.FTZ R10, R24, R5.reuse, -R29.reuse ;  /* 0x00000005180a7223 */ /* 0x180fe2000001081d */
[----:B------:R-:W-:Y:S01]  /*45e0*/  FSEL R24, R51, -INF , P4 ;  /* 0xff80000033187808 */ /* 0x000fe20002000000 */
[--C-:B------:R-:W-:Y:S01]  /*45f0*/  FFMA.FTZ R8, R25, R5, -R29.reuse ;  /* 0x0000000519087223 */ /* 0x100fe2000001081d */
[----:B------:R-:W-:Y:S01]  /*4600*/  FMNMX.FTZ R9, R50, R9, !PT ;  /* 0x0000000932097209 */ /* 0x000fe20007810000 */
[----:B------:R0:W-:Y:S01]  /*4610*/  MUFU.EX2 R7, R10 ;  /* 0x0000000a00077308 */ /* 0x0001e20000000800 */
        /* <DEDUP_REMOVED lines=8> */
[-CC-:B0-----:R-:W-:Y:S01]  /*46a0*/  FFMA.FTZ R10, R4, R5.reuse, -R29.reuse ;  /* 0x00000005040a7223 */ /* 0x181fe2000001081d */
[--C-:B------:R-:W-:Y:S01]  /*46b0*/  FFMA.FTZ R21, R62, R5, -R29.reuse ;  /* 0x000000053e157223 */ /* 0x100fe2000001081d */
[----:B------:R-:W-:Y:S01]  /*46c0*/  FMNMX.FTZ R15, R70, R9, !PT ;  /* 0x00000009460f7209 */ /* 0x000fe20007810000 */
[-CC-:B------:R-:W-:Y:S01]  /*46d0*/  FFMA.FTZ R154, R64, R5.reuse, -R29.reuse ;  /* 0x00000005409a7223 */ /* 0x180fe2000001081d */
[-CC-:B------:R-:W-:Y:S01]  /*46e0*/  FFMA.FTZ R155, R66, R5.reuse, -R29.reuse ;  /* 0x00000005429b7223 */ /* 0x180fe2000001081d */
[-CC-:B------:R-:W-:Y:S01]  /*46f0*/  FFMA.FTZ R172, R68, R5.reuse, -R29.reuse ;  /* 0x0000000544ac7223 */ /* 0x180fe2000001081d */
[-CC-:B------:R-:W-:Y:S01]  /*4700*/  FFMA.FTZ R173, R52, R5.reuse, -R29.reuse ;  /* 0x0000000534ad7223 */ /* 0x180fe2000001081d */
[----:B------:R-:W0:Y:S01]  /*4710*/  SHFL.BFLY PT, R4, R15, 0x2, 0x1f ;  /* 0x0c401f000f047f89 */ /* 0x000e2200000e0000 */
[--C-:B------:R-:W-:Y:S01]  /*4720*/  FFMA.FTZ R174, R72, R5, -R29.reuse ;  /* 0x0000000548ae7223 */ /* 0x100fe2000001081d */
[----:B------:R-:W1:Y:S08]  /*4730*/  MUFU.EX2 R8, R8 ;  /* 0x0000000800087308 */ /* 0x000e700000000800 */
[----:B------:R-:W-:Y:S08]  /*4740*/  MUFU.EX2 R9, R28 ;  /* 0x0000001c00097308 */ /* 0x000ff00000000800 */
[----:B------:R-:W2:Y:S01]  /*4750*/  MUFU.EX2 R10, R10 ;  /* 0x0000000a000a7308 */ /* 0x000ea20000000800 */
[----:B-1----:R-:W-:Y:S01]  /*4760*/  F2FP.F16.F32.PACK_AB R156, R8, R7 ;  /* 0x00000007089c723e */ /* 0x002fe200000000ff */
[----:B------:R-:W-:Y:S01]  /*4770*/  FADD.FTZ R8, R7, R8 ;  /* 0x0000000807087221 */ /* 0x000fe20000010000 */
[----:B0-----:R-:W-:Y:S01]  /*4780*/  FMNMX.FTZ R25, R15, R4, !PT ;  /* 0x000000040f197209 */ /* 0x001fe20007810000 */
[----:B------:R-:W-:-:S04]  /*4790*/  FFMA.FTZ R15, R58, R5, -R29 ;  /* 0x000000053a0f7223 */ /* 0x000fc8000001081d */
[----:B------:R-:W-:Y:S01]  /*47a0*/  MUFU.EX2 R11, R11 ;  /* 0x0000000b000b7308 */ /* 0x000fe20000000800 */
[----:B------:R-:W0:Y:S07]  /*47b0*/  SHFL.BFLY PT, R4, R25, 0x1, 0x1f ;  /* 0x0c201f0019047f89 */ /* 0x000e2e00000e0000 */
[----:B------:R-:W1:Y:S01]  /*47c0*/  MUFU.EX2 R12, R12 ;  /* 0x0000000c000c7308 */ /* 0x000e620000000800 */
[----:B--2---:R-:W-:Y:S01]  /*47d0*/  F2FP.F16.F32.PACK_AB R158, R10, R9 ;  /* 0x000000090a9e723e */ /* 0x004fe200000000ff */
[----:B------:R-:W-:-:S04]  /*47e0*/  FADD.FTZ R9, R9, R8 ;  /* 0x0000000809097221 */ /* 0x000fc80000010000 */
[----:B------:R-:W-:Y:S02]  /*47f0*/  FADD.FTZ R10, R10, R9 ;  /* 0x000000090a0a7221 */ /* 0x000fe40000010000 */
[----:B------:R-:W-:Y:S08]  /*4800*/  MUFU.EX2 R13, R13 ;  /* 0x0000000d000d7308 */ /* 0x000ff00000000800 */
[----:B------:R-:W2:Y:S01]  /*4810*/  MUFU.EX2 R14, R14 ;  /* 0x0000000e000e7308 */ /* 0x000ea20000000800 */
[----:B-1----:R-:W-:Y:S01]  /*4820*/  F2FP.F16.F32.PACK_AB R160, R12, R11 ;  /* 0x0000000b0ca0723e */ /* 0x002fe200000000ff */
[----:B------:R-:W-:Y:S01]  /*4830*/  FADD.FTZ R11, R11, R10 ;  /* 0x0000000a0b0b7221 */ /* 0x000fe20000010000 */
[----:B0-----:R-:W-:-:S03]  /*4840*/  FMNMX.FTZ R4, R25, R4, !PT ;  /* 0x0000000419047209 */ /* 0x001fc60007810000 */
[----:B------:R-:W-:Y:S01]  /*4850*/  FADD.FTZ R12, R12, R11 ;  /* 0x0000000b0c0c7221 */ /* 0x000fe20000010000 */
[C---:B------:R-:W-:Y:S01]  /*4860*/  FSETP.NEU.FTZ.AND P1, PT, R4.reuse, -INF , PT ;  /* 0xff8000000400780b */ /* 0x040fe20003f3d000 */
[-C--:B------:R-:W-:Y:S01]  /*4870*/  FMUL.FTZ R25, R4, R5.reuse ;  /* 0x0000000504197220 */ /* 0x080fe20000410000 */
[----:B------:R-:W-:Y:S04]  /*4880*/  MUFU.EX2 R15, R15 ;  /* 0x0000000f000f7308 */ /* 0x000fe80000000800 */
[----:B------:R-:W-:Y:S02]  /*4890*/  FSEL R25, R25, RZ, P1 ;  /* 0x000000ff19197208 */ /* 0x000fe40000800000 */
[----:B------:R-:W-:Y:S02]  /*48a0*/  ISETP.NE.AND P1, PT, R57, RZ, PT ;  /* 0x000000ff3900720c */ /* 0x000fe40003f25270 */
        /* <DEDUP_REMOVED lines=11> */
[----:B------:R-:W-:-:S02]  /*4960*/  @!P1 VIADD R24, R6, 0x38840 ;  /* 0x0003884006189836 */ /* 0x000fc40000000000 */
[-CC-:B------:R-:W-:Y:S01]  /*4970*/  FFMA.FTZ R192, R44, R5.reuse, -R25.reuse ;  /* 0x000000052cc07223 */ /* 0x180fe20000010819 */
[-CC-:B------:R-:W-:Y:S01]  /*4980*/  FFMA.FTZ R191, R46, R5.reuse, -R25.reuse ;  /* 0x000000052ebf7223 */ /* 0x180fe20000010819 */
[-CC-:B------:R-:W-:Y:S01]  /*4990*/  FFMA.FTZ R194, R48, R5.reuse, -R25.reuse ;  /* 0x0000000530c27223 */ /* 0x180fe20000010819 */
[-CC-:B------:R-:W-:Y:S01]  /*49a0*/  FFMA.FTZ R193, R50, R5.reuse, -R25.reuse ;  /* 0x0000000532c17223 */ /* 0x180fe20000010819 */
[----:B------:R-:W-:Y:S01]  /*49b0*/  @!P1 PRMT R24, RZ, 0x654, R24 ;  /* 0x00000654ff189816 */ /* 0x000fe20000000018 */
[-CC-:B------:R-:W-:Y:S01]  /*49c0*/  FFMA.FTZ R195, R54, R5.reuse, -R25.reuse ;  /* 0x0000000536c37223 */ /* 0x180fe20000010819 */
[----:B------:R-:W-:Y:S01]  /*49d0*/  FFMA.FTZ R198, R70, R5, -R25 ;  /* 0x0000000546c67223 */ /* 0x000fe20000010819 */
[----:B------:R-:W-:Y:S01]  /*49e0*/  MUFU.EX2 R175, R175 ;  /* 0x000000af00af7308 */ /* 0x000fe20000000800 */
[----:B------:R1:W-:Y:S01]  /*49f0*/  @!P1 SYNCS.ARRIVE.TRANS64.RED.A1T0 RZ, [R24+URZ], RZ ;  /* 0x000000ff18ff99a7 */ /* 0x0003e2000810043f */
[----:B--2---:R-:W-:Y:S01]  /*4a00*/  F2FP.F16.F32.PACK_AB R162, R14, R13 ;  /* 0x0000000d0ea2723e */ /* 0x004fe200000000ff */
[----:B------:R-:W-:Y:S01]  /*4a10*/  FADD.FTZ R13, R13, R12 ;  /* 0x0000000c0d0d7221 */ /* 0x000fe20000010000 */
[----:B0-----:R-:W-:Y:S01]  /*4a20*/  F2FP.F16.F32.PACK_AB R164, R20, R15 ;  /* 0x0000000f14a4723e */ /* 0x001fe200000000ff */
[----:B------:R-:W-:-:S02]  /*4a30*/  @!P1 VIADD R6, R6, 0x38860 ;  /* 0x0003886006069836 */ /* 0x000fc40000000000 */
[----:B------:R-:W-:Y:S01]  /*4a40*/  FADD.FTZ R14, R14, R13 ;  /* 0x0000000d0e0e7221 */ /* 0x000fe20000010000 */
[----:B------:R-:W0:Y:S02]  /*4a50*/  MUFU.EX2 R176, R176 ;  /* 0x000000b000b07308 */ /* 0x000e240000000800 */
[----:B------:R-:W-:Y:S01]  /*4a60*/  @!P1 PRMT R6, RZ, 0x654, R6 ;  /* 0x00000654ff069816 */ /* 0x000fe20000000006 */
[----:B------:R-:W-:-:S04]  /*4a70*/  FADD.FTZ R15, R15, R14 ;  /* 0x0000000e0f0f7221 */ /* 0x000fc80000010000 */
[----:B------:R-:W-:Y:S01]  /*4a80*/  FADD.FTZ R20, R20, R15 ;  /* 0x0000000f14147221 */ /* 0x000fe20000010000 */
[----:B------:R-:W-:Y:S08]  /*4a90*/  MUFU.EX2 R177, R177 ;  /* 0x000000b100b17308 */ /* 0x000ff00000000800 */
[----:B------:R-:W2:Y:S01]  /*4aa0*/  MUFU.EX2 R178, R178 ;  /* 0x000000b200b27308 */ /* 0x000ea20000000800 */
[----:B0-----:R-:W-:Y:S01]  /*4ab0*/  F2FP.F16.F32.PACK_AB R157, R176, R175 ;  /* 0x000000afb09d723e */ /* 0x001fe200000000ff */
[----:B------:R-:W-:-:S06]  /*4ac0*/  FADD.FTZ R176, R175, R176 ;  /* 0x000000b0afb07221 */ /* 0x000fcc0000010000 */
[----:B------:R-:W-:Y:S08]  /*4ad0*/  MUFU.EX2 R179, R179 ;  /* 0x000000b300b37308 */ /* 0x000ff00000000800 */
[----:B------:R-:W0:Y:S01]  /*4ae0*/  MUFU.EX2 R180, R180 ;  /* 0x000000b400b47308 */ /* 0x000e220000000800 */
[----:B--2---:R-:W-:Y:S01]  /*4af0*/  F2FP.F16.F32.PACK_AB R159, R178, R177 ;  /* 0x000000b1b29f723e */ /* 0x004fe200000000ff */
[----:B------:R-:W-:Y:S01]  /*4b00*/  BAR.SYNC.DEFER_BLOCKING 0xf, 0x100 ;  /* 0x03c4000000007b1d */ /* 0x000fe20000010000 */
[----:B------:R-:W-:-:S04]  /*4b10*/  FADD.FTZ R177, R177, R176 ;  /* 0x000000b0b1b17221 */ /* 0x000fc80000010000 */
[----:B------:R-:W-:Y:S01]  /*4b20*/  FADD.FTZ R178, R178, R177 ;  /* 0x000000b1b2b27221 */ /* 0x000fe20000010000 */
[----:B------:R-:W-:Y:S08]  /*4b30*/  MUFU.EX2 R181, R181 ;  /* 0x000000b500b57308 */ /* 0x000ff00000000800 */
[----:B------:R-:W2:Y:S01]  /*4b40*/  MUFU.EX2 R182, R182 ;  /* 0x000000b600b67308 */ /* 0x000ea20000000800 */
[----:B0-----:R-:W-:Y:S01]  /*4b50*/  F2FP.F16.F32.PACK_AB R161, R180, R179 ;  /* 0x000000b3b4a1723e */ /* 0x001fe200000000ff */
[----:B------:R-:W-:-:S04]  /*4b60*/  FADD.FTZ R179, R179, R178 ;  /* 0x000000b2b3b37221 */ /* 0x000fc80000010000 */
[----:B------:R-:W-:Y:S02]  /*4b70*/  FADD.FTZ R180, R180, R179 ;  /* 0x000000b3b4b47221 */ /* 0x000fe40000010000 */
[----:B------:R-:W-:Y:S01]  /*4b80*/  MUFU.EX2 R21, R21 ;  /* 0x0000001500157308 */ /* 0x000fe20000000800 */
[----:B------:R0:W-:Y:S07]  /*4b90*/  STSM.16.M88.4 [R23+0x36400], R156 ;  /* 0x0364009c17007844 */ /* 0x0001ee0000000200 */
[----:B------:R-:W3:Y:S01]  /*4ba0*/  MUFU.EX2 R154, R154 ;  /* 0x0000009a009a7308 */ /* 0x000ee20000000800 */
[----:B--2---:R-:W-:Y:S01]  /*4bb0*/  F2FP.F16.F32.PACK_AB R163, R182, R181 ;  /* 0x000000b5b6a3723e */ /* 0x004fe200000000ff */
[----:B------:R-:W-:-:S04]  /*4bc0*/  FADD.FTZ R181, R181, R180 ;  /* 0x000000b4b5b57221 */ /* 0x000fc80000010000 */
[----:B------:R0:W-:Y:S01]  /*4bd0*/  STSM.16.M88.4 [R185], R160 ;  /* 0x000000a0b9007844 */ /* 0x0001e20000000200 */
[----:B------:R-:W-:Y:S01]  /*4be0*/  FADD.FTZ R182, R182, R181 ;  /* 0x000000b5b6b67221 */ /* 0x000fe20000010000 */
[----:B------:R-:W-:Y:S08]  /*4bf0*/  MUFU.EX2 R183, R183 ;  /* 0x000000b700b77308 */ /* 0x000ff00000000800 */
[----:B------:R-:W2:Y:S01]  /*4c00*/  MUFU.EX2 R192, R192 ;  /* 0x000000c000c07308 */ /* 0x000ea20000000800 */
[----:B---3--:R-:W-:Y:S01]  /*4c10*/  F2FP.F16.F32.PACK_AB R166, R154, R21 ;  /* 0x000000159aa6723e */ /* 0x008fe200000000ff */
[----:B------:R-:W-:-:S04]  /*4c20*/  FADD.FTZ R21, R21, R20 ;  /* 0x0000001415157221 */ /* 0x000fc80000010000 */
[----:B------:R-:W-:Y:S02]  /*4c30*/  FADD.FTZ R154, R154, R21 ;  /* 0x000000159a9a7221 */ /* 0x000fe40000010000 */
[----:B------:R-:W-:Y:S08]  /*4c40*/  MUFU.EX2 R191, R191 ;  /* 0x000000bf00bf7308 */ /* 0x000ff00000000800 */
[----:B------:R-:W3:Y:S01]  /*4c50*/  MUFU.EX2 R194, R194 ;  /* 0x000000c200c27308 */ /* 0x000ee20000000800 */
[----:B--2---:R-:W-:Y:S01]  /*4c60*/  F2FP.F16.F32.PACK_AB R165, R192, R183 ;  /* 0x000000b7c0a5723e */ /* 0x004fe200000000ff */
[----:B------:R-:W-:-:S04]  /*4c70*/  FADD.FTZ R183, R183, R182 ;  /* 0x000000b6b7b77221 */ /* 0x000fc80000010000 */
[----:B------:R-:W-:Y:S02]  /*4c80*/  FADD.FTZ R192, R192, R183 ;  /* 0x000000b7c0c07221 */ /* 0x000fe40000010000 */
[----:B------:R-:W-:Y:S08]  /*4c90*/  MUFU.EX2 R155, R155 ;  /* 0x0000009b009b7308 */ /* 0x000ff00000000800 */
[----:B------:R-:W2:Y:S01]  /*4ca0*/  MUFU.EX2 R172, R172 ;  /* 0x000000ac00ac7308 */ /* 0x000ea20000000800 */
[----:B---3--:R-:W-:Y:S01]  /*4cb0*/  F2FP.F16.F32.PACK_AB R167, R194, R191 ;  /* 0x000000bfc2a7723e */ /* 0x008fe200000000ff */
[----:B------:R-:W-:-:S04]  /*4cc0*/  FADD.FTZ R191, R191, R192 ;  /* 0x000000c0bfbf7221 */ /* 0x000fc80000010000 */
[----:B------:R0:W-:Y:S01]  /*4cd0*/  STSM.16.M88.4 [R22], R164 ;  /* 0x000000a416007844 */ /* 0x0001e20000000200 */
[----:B------:R-:W-:Y:S01]  /*4ce0*/  FADD.FTZ R194, R194, R191 ;  /* 0x000000bfc2c27221 */ /* 0x000fe20000010000 */
        /* <DEDUP_REMOVED lines=8> */
[----:B------:R-:W-:-:S06]  /*4d70*/  FADD.FTZ R173, R173, R172 ;  /* 0x000000acadad7221 */ /* 0x000fcc0000010000 */
[----:B------:R-:W3:Y:S08]  /*4d80*/  MUFU.EX2 R195, R195 ;  /* 0x000000c300c37308 */ /* 0x000ef00000000800 */
[----:B------:R-:W4:Y:S01]  /*4d90*/  MUFU.EX2 R198, R198 ;  /* 0x000000c600c67308 */ /* 0x000f220000000800 */
[----:B--2---:R-:W-:Y:S01]  /*4da0*/  F2FP.F16.F32.PACK_AB R169, R196, R193 ;  /* 0x000000c1c4a9723e */ /* 0x004fe200000000ff */
[----:B------:R-:W-:-:S04]  /*4db0*/  FADD.FTZ R193, R193, R194 ;  /* 0x000000c2c1c17221 */ /* 0x000fc80000010000 */
[----:B------:R-:W-:-:S04]  /*4dc0*/  FADD.FTZ R196, R196, R193 ;  /* 0x000000c1c4c47221 */ /* 0x000fc80000010000 */
[----:B---3--:R-:W-:Y:S01]  /*4dd0*/  FADD.FTZ R7, R195, R196 ;  /* 0x000000c4c3077221 */ /* 0x008fe20000010000 */
[----:B----4-:R-:W-:-:S03]  /*4de0*/  F2FP.F16.F32.PACK_AB R171, R198, R195 ;  /* 0x000000c3c6ab723e */ /* 0x010fc600000000ff */
[----:B------:R-:W-:Y:S02]  /*4df0*/  FADD.FTZ R7, R198, R7 ;  /* 0x00000007c6077221 */ /* 0x000fe40000010000 */
[----:B------:R0:W-:Y:S01]  /*4e00*/  STSM.16.M88.4 [R184], R168 ;  /* 0x000000a8b8007844 */ /* 0x0001e20000000200 */
[----:B-1----:R-:W-:-:S06]  /*4e10*/  WARPGROUP.ARRIVE ;  /* 0x00000000000079c5 */ /* 0x002fcc0000000000 */
[----:B------:R-:W-:Y:S01]  /*4e20*/  HGMMA.64x256x16.F32 R24, R156, gdesc[UR8].tnspB, RZ, !UPT, gsb0 ;  /* 0x43e000089c187df0 */ /* 0x000fe2000c0008ff */
[----:B------:R-:W-:Y:S02]  /*4e30*/  UMOV UR11, 0x40000040 ;  /* 0x40000040000b7882 */ /* 0x000fe40000000000 */
[----:B------:R-:W-:Y:S02]  /*4e40*/  WARPGROUP.DEPBAR.LE gsb0, 0x0 ;  /* 0x00008000000079c5 */ /* 0x000fe40000010000 */
[----:B------:R-:W-:-:S15]  /*4e50*/  WARPGROUP.ARRIVE ;  /* 0x00000000000079c5 */ /* 0x000fde0000000000 */
[----:B------:R-:W-:-:S08]  /*4e60*/  NOP ;  /* 0x0000000000007918 */ /* 0x000fd00000000000 */
[----:B------:R-:W-:Y:S01]  /*4e70*/  HGMMA.64x256x16.F32 R24, R160, gdesc[UR12].tnspB, R24, gsb0 ;  /* 0x43e0000ca0187df0 */ /* 0x000fe20008000818 */
[----:B------:R-:W-:Y:S01]  /*4e80*/  UIADD3 UR14, UR10, 0x100, URZ ;  /* 0x000001000a0e7890 */ /* 0x000fe2000fffe03f */
[----:B------:R-:W-:Y:S01]  /*4e90*/  UMOV UR15, 0x40000040 ;  /* 0x40000040000f7882 */ /* 0x000fe20000000000 */
[----:B------:R-:W-:Y:S01]  /*4ea0*/  UIADD3 UR10, UR10, 0x180, URZ ;  /* 0x000001800a0a7890 */ /* 0x000fe2000fffe03f */
[----:B------:R-:W-:Y:S02]  /*4eb0*/  WARPGROUP.DEPBAR.LE gsb0, 0x0 ;  /* 0x00008000000079c5 */ /* 0x000fe40000010000 */
[----:B------:R-:W-:-:S15]  /*4ec0*/  WARPGROUP.ARRIVE ;  /* 0x00000000000079c5 */ /* 0x000fde0000000000 */
[----:B------:R-:W-:-:S07]  /*4ed0*/  NOP ;  /* 0x0000000000007918 */ /* 0x000fce0000000000 */
[----:B------:R-:W-:Y:S03]  /*4ee0*/  HGMMA.64x256x16.F32 R24, R164, gdesc[UR12].tnspB, R24, gsb0 ;  /* 0x43e0000ca4187df0 */ /* 0x000fe60008000818 */
        /* <DEDUP_REMOVED lines=13> */
[----:B------:R1:W-:Y:S02]  /*4fc0*/  @!P1 SYNCS.ARRIVE.TRANS64.RED.A1T0 RZ, [R6+URZ], RZ ;  /* 0x000000ff06ff99a7 */ /* 0x0003e4000810043f */
[----:B-1----:R-:W-:Y:S01]  /*4fd0*/  FADD.FTZ R6, R174, R173 ;  /* 0x000000adae067221 */ /* 0x002fe20000010000 */
[----:B0-----:R-:W-:Y:S06]  /*4fe0*/  @!P2 BRA `(.L_x_3416) ;  /* 0x000000280078a947 */ /* 0x001fec0003800000 */
[----:B------:R-:W-:Y:S01]  /*4ff0*/  VIADD R8, R153, 0xfffffffe ;  /* 0xfffffffe99087836 */ /* 0x000fe20000000000 */
[----:B------:R-:W-:Y:S01]  /*5000*/  UMOV UR24, UR36 ;  /* 0x0000002400187c82 */ /* 0x000fe20008000000 */
[----:B------:R-:W-:Y:S02]  /*5010*/  IMAD.MOV.U32 R191, RZ, RZ, R4 ;  /* 0x000000ffffbf7224 */ /* 0x000fe400078e0004 */
[----:B------:R-:W-:-:S07]  /*5020*/  IMAD.MOV.U32 R9, RZ, RZ, R0 ;  /* 0x000000ffff097224 */ /* 0x000fce00078e0000 */
.L_x_3425:
[----:B------:R-:W-:Y:S01]  /*5030*/  UIADD3 UR36, UR24, 0x1, URZ ;  /* 0x0000000118247890 */ /* 0x000fe2000fffe03f */
[C---:B------:R-:W-:Y:S01]  /*5040*/  ISETP.GT.AND P2, PT, R8.reuse, RZ, PT ;  /* 0x000000ff0800720c */ /* 0x040fe20003f44270 */
[----:B------:R-:W-:Y:S02]  /*5050*/  VIADD R8, R8, 0xffffffff ;  /* 0xffffffff08087836 */ /* 0x000fe40000000000 */
[----:B------:R-:W-:-:S04]  /*5060*/  UISETP.NE.AND UP0, UPT, UR36, 0x2, UPT ;  /* 0x000000022400788c */ /* 0x000fc8000bf05270 */
[----:B------:R-:W-:Y:S02]  /*5070*/  USEL UR5, URZ, 0x1, UP0 ;  /* 0x000000013f057887 */ /* 0x000fe40008000000 */
[----:B------:R-:W-:-:S04]  /*5080*/  USEL UR36, UR36, URZ, UP0 ;  /* 0x0000003f24247287 */ /* 0x000fc80008000000 */
[----:B------:R-:W-:Y:S01]  /*5090*/  LOP3.LUT R2, R2, UR5, RZ, 0x3c, !PT ;  /* 0x0000000502027c12 */ /* 0x000fe2000f8e3cff */
[----:B-1----:R-:W-:Y:S07]  /*50a0*/  @P0 BRA `(.L_x_3417) ;  /* 0x0000000000040947 */ /* 0x002fee0003800000 */
[----:B------:R-:W-:Y:S01]  /*50b0*/  BPT.TRAP 0x1 ;  /* 0x000000040000795c */ /* 0x000fe20000300000 */
.L_x_3417:
[----:B------:R-:W-:Y:S01]  /*50c0*/  ULEA UR5, UR36, UR37, 0x3 ;  /* 0x0000002524057291 */ /* 0x000fe2000f8e183f */
[----:B------:R-:W-:-:S08]  /*50d0*/  SHF.L.U32 R0, R2, 0x1f, RZ ;  /* 0x0000001f02007819 */ /* 0x000fd000000006ff */
[----:B------:R0:W1:Y:S01]  /*50e0*/  SYNCS.PHASECHK.TRANS64.TRYWAIT P3, [UR5+0x38830], R0 ;  /* 0x03883000ff0075a7 */ /* 0x0000620008060145 */
[----:B------:R-:W-:Y:S05]  /*50f0*/  @P0 BRA `(.L_x_3418) ;  /* 0x0000000000040947 */ /* 0x000fea0003800000 */
[----:B------:R-:W-:Y:S01]  /*5100*/  BPT.TRAP 0x1 ;  /* 0x000000040000795c */ /* 0x000fe20000300000 */
.L_x_3418:
[----:B-1----:R-:W-:Y:S05]  /*5110*/  @P3 BRA `(.L_x_3419) ;  /* 0x0000000000083947 */ /* 0x002fea0003800000 */
[----:B------:R-:W1:Y:S02]  /*5120*/  SYNCS.PHASECHK.TRANS64.TRYWAIT P3, [UR5+0x38830], R0 ;  /* 0x03883000ff0075a7 */ /* 0x000e640008060145 */
[----:B-1----:R-:W-:Y:S05]  /*5130*/  @!P3 BRA `(.L_x_3420) ;  /* 0x000000b00018b947 */ /* 0x002fea0003800000 */
.L_x_3419:
        /* <DEDUP_REMOVED lines=26> */
[----:B------:R-:W-:Y:S05]  /*52e0*/  @P0 BRA `(.L_x_3421) ;  /* 0x0000000000040947 */ /* 0x000fea0003800000 */
[----:B------:R-:W-:Y:S01]  /*52f0*/  BPT.TRAP 0x1 ;  /* 0x000000040000795c */ /* 0x000fe20000300000 */
.L_x_3421:
[----:B------:R2:W3:Y:S01]  /*5300*/  SYNCS.PHASECHK.TRANS64.TRYWAIT P3, [UR5+0x38850], R0 ;  /* 0x03885000ff0075a7 */ /* 0x0004e20008060145 */
[----:B------:R-:W-:Y:S05]  /*5310*/  @P0 BRA `(.L_x_3422) ;  /* 0x0000000000040947 */ /* 0x000fea0003800000 */
[----:B------:R-:W-:Y:S01]  /*5320*/  BPT.TRAP 0x1 ;  /* 0x000000040000795c */ /* 0x000fe20000300000 */
.L_x_3422:
[----:B---3--:R-:W-:Y:S05]  /*5330*/  @P3 BRA `(.L_x_3423) ;  /* 0x0000000000083947 */ /* 0x008fea0003800000 */
[----:B------:R-:W3:Y:S02]  /*5340*/  SYNCS.PHASECHK.TRANS64.TRYWAIT P3, [UR5+0x38850], R0 ;  /* 0x03885000ff0075a7 */ /* 0x000ee40008060145 */
[----:B---3--:R-:W-:Y:S05]  /*5350*/  @!P3 BRA `(.L_x_3424) ;  /* 0x000000ac00a8b947 */ /* 0x008fea0003800000 */
.L_x_3423:
[----:B------:R-:W-:Y:S01]  /*5360*/  UIADD3 UR10, UR37, 0x26400, URZ ;  /* 0x00026400250a7890 */ /* 0x000fe2000fffe03f */
[----:B------:R-:W-:Y:S01]  /*5370*/  WARPGROUP.ARRIVE ;  /* 0x00000000000079c5 */ /* 0x000fe20000000000 */
[----:B------:R-:W-:-:S05]  /*5380*/  UIADD3 UR14, UR6, 0x200, URZ ;  /* 0x00000200060e7890 */ /* 0x000fca000fffe03f */
[----:B------:R-:W3:Y:S01]  /*5390*/  S2R R4, SR_TID.X ;  /* 0x0000000000047919 */ /* 0x000ee20000002100 */
[----:B------:R-:W-:Y:S02]  /*53a0*/  USHF.R.U32.HI UR10, URZ, 0x4, UR10 ;  /* 0x000000043f0a7899 */ /* 0x000fe4000801160a */
[----:B------:R-:W-:Y:S02]  /*53b0*/  UIADD3 UR11, UR6, 0x202, URZ ;  /* 0x00000202060b7890 */ /* 0x000fe4000fffe03f */
[----:B------:R-:W-:Y:S02]  /*53c0*/  ULOP3.LUT UR15, UR10, 0x3fff, URZ, 0xc0, !UPT ;  /* 0x00003fff0a0f7892 */ /* 0x000fe4000f8ec03f */
[----:B------:R-:W-:Y:S02]  /*53d0*/  ULEA UR10, UR36, UR4, 0xc ;  /* 0x00000004240a7291 */ /* 0x000fe4000f8e603f */
[----:B------:R-:W-:Y:S01]  /*53e0*/  ULOP3.LUT UR6, UR15, 0x10000, URZ, 0xfc, !UPT ;  /* 0x000100000f067892 */ /* 0x000fe2000f8efc3f */
[----:B------:R-:W-:Y:S01]  /*53f0*/  UMOV UR23, 0x40000040 ;  /* 0x4000004000177882 */ /* 0x000fe20000000000 */
[----:B------:R-:W-:Y:S01]  /*5400*/  UMOV UR21, 0x40000040 ;  /* 0x4000004000157882 */ /* 0x000fe20000000000 */
[----:B------:R-:W-:-:S02]  /*5410*/  UIADD3 UR18, UR10, 0x800, URZ ;  /* 0x000008000a127890 */ /* 0x000fc4000fffe03f */
[----:B------:R-:W-:Y:S02]  /*5420*/  UMOV UR22, UR10 ;  /* 0x0000000a00167c82 */ /* 0x000fe40008000000 */
[----:B------:R-:W-:Y:S01]  /*5430*/  UMOV UR20, UR6 ;  /* 0x0000000600147c82 */ /* 0x000fe20008000000 */
[----:B------:R-:W-:Y:S01]  /*5440*/  UIADD3 UR19, UR6, 0x800, URZ ;  /* 0x0000080006137890 */ /* 0x000fe2000fffe03f */
[----:B------:R-:W-:Y:S01]  /*5450*/  HGMMA.64x64x16.F32 R152, gdesc[UR20], R152, gsb0 ;  /* 0x00e00000149879f0 */ /* 0x000fe20008000898 */
[----:B------:R-:W-:Y:S02]  /*5460*/  UIADD3 UR22, UR10, 0x2, URZ ;  /* 0x000000020a167890 */ /* 0x000fe4000fffe03f */
[----:B------:R-:W-:Y:S01]  /*5470*/  UIADD3 UR20, UR6, 0x2, URZ ;  /* 0x0000000206147890 */ /* 0x000fe2000fffe03f */
[----:B------:R-:W-:Y:S01]  /*5480*/  UMOV UR23, 0x40000040 ;  /* 0x4000004000177882 */ /* 0x000fe20000000000 */
[----:B------:R-:W-:Y:S01]  /*5490*/  UMOV UR21, 0x40000040 ;  /* 0x4000004000157882 */ /* 0x000fe20000000000 */
[----:B---3--:R-:W-:-:S05]  /*54a0*/  SHF.R.U32.HI R4, RZ, 0x7, R4 ;  /* 0x00000007ff047819 */ /* 0x008fca0000011604 */
[----:B012---:R-:W0:Y:S01]  /*54b0*/  SHFL.IDX PT, R0, R4, RZ, 0x1f ;  /* 0x00001fff04007589 */ /* 0x007e2200000e0000 */
        /* <DEDUP_REMOVED lines=17> */
[----:B------:R-:W-:Y:S01]  /*55d0*/  UIADD3 UR22, UR10, 0x200, URZ ;  /* 0x000002000a167890 */ /* 0x000fe2000fffe03f */
[----:B------:R-:W-:Y:S01]  /*55e0*/  UMOV UR20, UR14 ;  /* 0x0000000e00147c82 */ /* 0x000fe20008000000 */
        /* <DEDUP_REMOVED lines=228> */
[----:B------:R-:W-:Y:S01]  /*6430*/  ULEA UR10, UR36, UR7, 0xc ;  /* 0x00000007240a7291 */ /* 0x000fe2000f8e603f */
[----:B------:R-:W-:-:S03]  /*6440*/  UMOV UR11, 0x40000040 ;  /* 0x40000040000b7882 */ /* 0x000fc60000000000 */
[----:B------:R-:W-:Y:S01]  /*6450*/  UIADD3 UR14, UR10, 0x80, URZ ;  /* 0x000000800a0e7890 */ /* 0x000fe2000fffe03f */
[----:B------:R-:W-:Y:S02]  /*6460*/  WARPGROUP.DEPBAR.LE gsb0, 0x0 ;  /* 0x00008000000079c5 */ /* 0x000fe40000010000 */
[----:B------:R-:W-:-:S06]  /*6470*/  WARPGROUP.ARRIVE ;  /* 0x00000000000079c5 */ /* 0x000fcc0000000000 */
[----:B------:R-:W-:Y:S03]  /*6480*/  HGMMA.64x64x16.F32 R152, gdesc[UR20], R152, gsb0 ;  /* 0x00e00000149879f0 */ /* 0x000fe60008000898 */
[----:B------:R-:W-:Y:S02]  /*6490*/  WARPGROUP.DEPBAR.LE gsb0, 0x0 ;  /* 0x00008000000079c5 */ /* 0x000fe40000010000 */
        /* <DEDUP_REMOVED lines=25> */
[----:B------:R-:W-:Y:S01]  /*6630*/  FMNMX.FTZ R11, R167, R4, !PT ;  /* 0x00000004a70b7209 */ /* 0x000fe20007810000 */
[----:B------:R-:W0:Y:S02]  /*6640*/  LDC R5, c[0x0][0xa80] ;  /* 0x0002a000ff057b82 */ /* 0x000e240000000800 */
[----:B------:R-:W1:Y:S01]  /*6650*/  SHFL.BFLY PT, R13, R12, 0x1, 0x1f ;  /* 0x0c201f000c0d7f89 */ /* 0x000e6200000e0000 */
[----:B------:R-:W-:-:S04]  /*6660*/  FMNMX.FTZ R4, R170, R11, !PT ;  /* 0x0000000baa047209 */ /* 0x000fc80007810000 */
[----:B------:R-:W-:-:S04]  /*6670*/  FMNMX.FTZ R11, R171, R4, !PT ;  /* 0x00000004ab0b7209 */ /* 0x000fc80007810000 */
[----:B------:R-:W-:Y:S02]  /*6680*/  FMNMX.FTZ R4, R174, R11, !PT ;  /* 0x0000000bae047209 */ /* 0x000fe40007810000 */
[----:B-1----:R-:W-:Y:S02]  /*6690*/  FMNMX.FTZ R0, R12, R13, !PT ;  /* 0x0000000d0c007209 */ /* 0x002fe40007810000 */
[----:B------:R-:W-:-:S03]  /*66a0*/  FMNMX.FTZ R13, R175, R4, !PT ;  /* 0x00000004af0d7209 */ /* 0x000fc60007810000 */
[----:B0-----:R-:W-:Y:S01]  /*66b0*/  FMUL.FTZ R192, R0, R5 ;  /* 0x0000000500c07220 */ /* 0x001fe20000410000 */
[----:B------:R-:W-:Y:S01]  /*66c0*/  FMNMX.FTZ R4, R178, R13, !PT ;  /* 0x0000000db2047209 */ /* 0x000fe20007810000 */
[----:B------:R-:W-:Y:S02]  /*66d0*/  FADD.FTZ R10, -R0, R9 ;  /* 0x00000009000a7221 */ /* 0x000fe40000010100 */
[-CC-:B------:R-:W-:Y:S01]  /*66e0*/  FFMA.FTZ R11, R153, R5.reuse, -R192.reuse ;  /* 0x00000005990b7223 */ /* 0x180fe200000108c0 */
[----:B------:R-:W-:Y:S01]  /*66f0*/  FMNMX.FTZ R13, R179, R4, !PT ;  /* 0x00000004b30d7209 */ /* 0x000fe20007810000 */
[-C--:B------:R-:W-:Y:S01]  /*6700*/  FMUL.FTZ R9, R10, R5.reuse ;  /* 0x000000050a097220 */ /* 0x080fe20000410000 */
        /* <DEDUP_REMOVED lines=9> */
[-CC-:B------:R-:W-:Y:S01]  /*67a0*/  FFMA.FTZ R168, R168, R5.reuse, -R192.reuse ;  /* 0x00000005a8a87223 */ /* 0x180fe200000108c0 */
[-CC-:B------:R-:W-:Y:S01]  /*67b0*/  FFMA.FTZ R169, R169, R5.reuse, -R192.reuse ;  /* 0x00000005a9a97223 */ /* 0x180fe200000108c0 */
[----:B------:R-:W0:Y:S01]  /*67c0*/  SHFL.BFLY PT, R153, R4, 0x2, 0x1f ;  /* 0x0c401f0004997f89 */ /* 0x000e2200000e0000 */
[-CC-:B------:R-:W-:Y:S01]  /*67d0*/  FFMA.FTZ R172, R172, R5.reuse, -R192.reuse ;  /* 0x00000005acac7223 */ /* 0x180fe200000108c0 */
[-CC-:B------:R-:W-:Y:S01]  /*67e0*/  FFMA.FTZ R173, R173, R5.reuse, -R192.reuse ;  /* 0x00000005adad7223 */ /* 0x180fe200000108c0 */
[-CC-:B------:R-:W-:Y:S01]  /*67f0*/  FFMA.FTZ R176, R176, R5.reuse, -R192.reuse ;  /* 0x00000005b0b07223 */ /* 0x180fe200000108c0 */
[-CC-:B------:R-:W-:Y:S01]  /*6800*/  FFMA.FTZ R177, R177, R5.reuse, -R192.reuse ;  /* 0x00000005b1b17223 */ /* 0x180fe200000108c0 */
[-CC-:B------:R-:W-:Y:S01]  /*6810*/  FFMA.FTZ R180, R180, R5.reuse, -R192.reuse ;  /* 0x00000005b4b47223 */ /* 0x180fe200000108c0 */
[----:B------:R-:W-:Y:S01]  /*6820*/  FFMA.FTZ R181, R181, R5, -R192 ;  /* 0x00000005b5b57223 */ /* 0x000fe200000108c0 */
[----:B------:R-:W1:Y:S08]  /*6830*/  MUFU.EX2 R9, R9 ;  /* 0x0000000900097308 */ /* 0x000e700000000800 */
[----:B------:R-:W-:Y:S08]  /*6840*/  MUFU.EX2 R10, R10 ;  /* 0x0000000a000a7308 */ /* 0x000ff00000000800 */
[----:B------:R-:W2:Y:S01]  /*6850*/  MUFU.EX2 R11, R11 ;  /* 0x0000000b000b7308 */ /* 0x000ea20000000800 */
[----:B0-----:R-:W-:Y:S01]  /*6860*/  FMNMX.FTZ R153, R4, R153, !PT ;  /* 0x0000009904997209 */ /* 0x001fe20007810000 */
[-C--:B-1----:R-:W-:Y:S01]  /*6870*/  FMUL.FTZ R24, R24, R9.reuse ;  /* 0x0000000918187220 */ /* 0x082fe20000410000 */
[-C--:B------:R-:W-:Y:S01]  /*6880*/  FMUL.FTZ R25, R25, R9.reuse ;  /* 0x0000000919197220 */ /* 0x080fe20000410000 */
[-C--:B------:R-:W-:Y:S01]  /*6890*/  FMUL.FTZ R28, R28, R9.reuse ;  /* 0x000000091c1c7220 */ /* 0x080fe20000410000 */
[-C--:B------:R-:W-:Y:S01]  /*68a0*/  FMUL.FTZ R29, R29, R9.reuse ;  /* 0x000000091d1d7220 */ /* 0x080fe20000410000 */
[----:B------:R-:W0:Y:S01]  /*68b0*/  SHFL.BFLY PT, R4, R153, 0x1, 0x1f ;  /* 0x0c201f0099047f89 */ /* 0x000e2200000e0000 */
        /* <DEDUP_REMOVED lines=23> */
[----:B0-----:R-:W-:Y:S01]  /*6a30*/  FMNMX.FTZ R4, R153, R4, !PT ;  /* 0x0000000499047209 */ /* 0x001fe20007810000 */
[----:B------:R-:W-:Y:S01]  /*6a40*/  IMAD.MOV R153, RZ, RZ, -R19 ;  /* 0x000000ffff997224 */ /* 0x000fe200078e0a13 */
[----:B------:R-:W-:Y:S01]  /*6a50*/  MUFU.EX2 R15, R15 ;  /* 0x0000000f000f7308 */ /* 0x000fe20000000800 */
[-C--:B------:R-:W-:Y:S01]  /*6a60*/  FMUL.FTZ R72, R72, R9.reuse ;  /* 0x0000000948487220 */ /* 0x080fe20000410000 */
[----:B------:R-:W-:Y:S01]  /*6a70*/  FMUL.FTZ R73, R73, R9 ;  /* 0x0000000949497220 */ /* 0x000fe20000410000 */
[----:B------:R-:W-:Y:S01]  /*6a80*/  FADD.FTZ R152, -R4, R191 ;  /* 0x000000bf04987221 */ /* 0x000fe20000010100 */
[----:B------:R-:W-:Y:S01]  /*6a90*/  ISETP.NE.AND P3, PT, R18, R153, PT ;  /* 0x000000991200720c */ /* 0x000fe20003f65270 */
[-C--:B------:R-:W-:Y:S01]  /*6aa0*/  FMUL.FTZ R76, R76, R9.reuse ;  /* 0x000000094c4c7220 */ /* 0x080fe20000410000 */
[----:B------:R-:W-:Y:S01]  /*6ab0*/  FMUL.FTZ R77, R77, R9 ;  /* 0x000000094d4d7220 */ /* 0x000fe20000410000 */
[-C--:B------:R-:W-:Y:S01]  /*6ac0*/  FMUL.FTZ R192, R152, R5.reuse ;  /* 0x0000000598c07220 */ /* 0x080fe20000410000 */
[----:B------:R-:W-:Y:S01]  /*6ad0*/  FMUL.FTZ R152, R4, R5 ;  /* 0x0000000504987220 */ /* 0x000fe20000410000 */
[----:B------:R-:W-:Y:S01]  /*6ae0*/  MUFU.EX2 R20, R20 ;  /* 0x0000001400147308 */ /* 0x000fe20000000800 */
[-C--:B------:R-:W-:Y:S01]  /*6af0*/  FMUL.FTZ R80, R80, R9.reuse ;  /* 0x0000000950507220 */ /* 0x080fe20000410000 */
[----:B------:R-:W-:Y:S01]  /*6b00*/  FMUL.FTZ R81, R81, R9 ;  /* 0x0000000951517220 */ /* 0x000fe20000410000 */
[-CC-:B------:R-:W-:Y:S01]  /*6b10*/  FFMA.FTZ R194, R155, R5.reuse, -R152.reuse ;  /* 0x000000059bc27223 */ /* 0x180fe20000010898 */
[----:B------:R-:W-:Y:S01]  /*6b20*/  FFMA.FTZ R199, R179, R5, -R152 ;  /* 0x00000005b3c77223 */ /* 0x000fe20000010898 */
[----:B------:R-:W-:-:S02]  /*6b30*/  IMAD.U32 R179, RZ, RZ, UR5 ;  /* 0x00000005ffb37e24 */ /* 0x000fc4000f8e00ff */
[-CC-:B------:R-:W-:Y:S01]  /*6b40*/  FFMA.FTZ R191, R154, R5.reuse, -R152.reuse ;  /* 0x000000059abf7223 */ /* 0x180fe20000010898 */
[----:B------:R-:W-:Y:S01]  /*6b50*/  IMAD.U32 R155, RZ, RZ, UR24 ;  /* 0x00000018ff9b7e24 */ /* 0x000fe2000f8e00ff */
[----:B------:R-:W0:Y:S01]  /*6b60*/  MUFU.EX2 R192, R192 ;  /* 0x000000c000c07308 */ /* 0x000e220000000800 */
[----:B------:R-:W-:Y:S02]  /*6b70*/  @!P1 VIADD R153, R179, 0x38840 ;  /* 0x00038840b3999836 */ /* 0x000fe40000000000 */
[-C--:B------:R-:W-:Y:S01]  /*6b80*/  FFMA.FTZ R193, R158, R5.reuse, -R152 ;  /* 0x000000059ec17223 */ /* 0x080fe20000010898 */
[----:B------:R-:W-:Y:S02]  /*6b90*/  @!P3 IMAD R154, R155, 0x40, R16 ;  /* 0x000000409b9ab824 */ /* 0x000fe400078e0210 */
[-CC-:B------:R-:W-:Y:S01]  /*6ba0*/  FFMA.FTZ R196, R159, R5.reuse, -R152.reuse ;  /* 0x000000059fc47223 */ /* 0x180fe20000010898 */
[-CC-:B------:R-:W-:Y:S01]  /*6bb0*/  FFMA.FTZ R195, R162, R5.reuse, -R152.reuse ;  /* 0x00000005a2c37223 */ /* 0x180fe20000010898 */
[----:B------:R-:W-:Y:S01]  /*6bc0*/  @!P1 PRMT R153, RZ, 0x654, R153 ;  /* 0x00000654ff999816 */ /* 0x000fe20000000099 */
[-CC-:B------:R-:W-:Y:S01]  /*6bd0*/  FFMA.FTZ R198, R163, R5.reuse, -R152.reuse ;  /* 0x00000005a3c67223 */ /* 0x180fe20000010898 */
[----:B------:R-:W-:Y:S01]  /*6be0*/  @!P3 LEA R154, R154, UR37, 0x2 ;  /* 0x000000259a9abc11 */ /* 0x000fe2000f8e10ff */
[-CC-:B------:R-:W-:Y:S01]  /*6bf0*/  FFMA.FTZ R197, R166, R5.reuse, -R152.reuse ;  /* 0x00000005a6c57223 */ /* 0x180fe20000010898 */
[-CC-:B------:R-:W-:Y:S01]  /*6c00*/  FFMA.FTZ R200, R167, R5.reuse, -R152.reuse ;  /* 0x00000005a7c87223 */ /* 0x180fe20000010898 */
[-CC-:B------:R-:W-:Y:S01]  /*6c10*/  FFMA.FTZ R170, R170, R5.reuse, -R152.reuse ;  /* 0x00000005aaaa7223 */ /* 0x180fe20000010898 */
[-CC-:B------:R-:W-:Y:S01]  /*6c20*/  FFMA.FTZ R171, R171, R5.reuse, -R152.reuse ;  /* 0x00000005abab7223 */ /* 0x180fe20000010898 */
[-CC-:B------:R-:W-:Y:S01]  /*6c30*/  FFMA.FTZ R174, R174, R5.reuse, -R152.reuse ;  /* 0x00000005aeae7223 */ /* 0x180fe20000010898 */
[-CC-:B------:R-:W-:Y:S01]  /*6c40*/  FFMA.FTZ R175, R175, R5.reuse, -R152.reuse ;  /* 0x00000005afaf7223 */ /* 0x180fe20000010898 */
[----:B------:R1:W-:Y:S01]  /*6c50*/  @!P1 SYNCS.ARRIVE.TRANS64.RED.A1T0 RZ, [R153+URZ], RZ ;  /* 0x000000ff99ff99a7 */ /* 0x0003e2000810043f */
[-CC-:B------:R-:W-:Y:S01]  /*6c60*/  FFMA.FTZ R178, R178, R5.reuse, -R152.reuse ;  /* 0x00000005b2b27223 */ /* 0x180fe20000010898 */
[-CC-:B------:R-:W-:Y:S01]  /*6c70*/  FFMA.FTZ R182, R182, R5.reuse, -R152.reuse ;  /* 0x00000005b6b67223 */ /* 0x180fe20000010898 */
[----:B------:R-:W-:Y:S01]  /*6c80*/  FFMA.FTZ R183, R183, R5, -R152 ;  /* 0x00000005b7b77223 */ /* 0x000fe20000010898 */
[----:B------:R-:W-:Y:S01]  /*6c90*/  @!P3 STS [R154+0x38400], R9 ;  /* 0x038400099a00b388 */ /* 0x000fe20000000800 */
[----:B------:R-:W-:Y:S01]  /*6ca0*/  MUFU.EX2 R191, R191 ;  /* 0x000000bf00bf7308 */ /* 0x000fe20000000800 */
[----:B--2---:R-:W-:Y:S01]  /*6cb0*/  F2FP.F16.F32.PACK_AB R152, R11, R10 ;  /* 0x0000000a0b98723e */ /* 0x004fe200000000ff */
[----:B0-----:R-:W-:Y:S01]  /*6cc0*/  FMUL.FTZ R26, R26, R192 ;  /* 0x000000c01a1a7220 */ /* 0x001fe20000410000 */
[----:B------:R0:W-:Y:S01]  /*6cd0*/  @!P3 STS [R154+0x38420], R192 ;  /* 0x038420c09a00b388 */ /* 0x0001e20000000800 */
[----:B------:R-:W-:Y:S01]  /*6ce0*/  F2FP.F16.F32.PACK_AB R156, R15, R14 ;  /* 0x0000000e0f9c723e */ /* 0x000fe200000000ff */
[-C--:B------:R-:W-:Y:S01]  /*6cf0*/  FMUL.FTZ R27, R27, R192.reuse ;  /* 0x000000c01b1b7220 */ /* 0x080fe20000410000 */
[-C--:B------:R-:W-:Y:S01]  /*6d00*/  FMUL.FTZ R30, R30, R192.reuse ;  /* 0x000000c01e1e7220 */ /* 0x080fe20000410000 */
[-C--:B------:R-:W-:Y:S01]  /*6d10*/  FMUL.FTZ R31, R31, R192.reuse ;  /* 0x000000c01f1f7220 */ /* 0x080fe20000410000 */
[----:B------:R-:W1:Y:S01]  /*6d20*/  MUFU.EX2 R194, R194 ;  /* 0x000000c200c27308 */ /* 0x000e620000000800 */
[-C--:B------:R-:W-:Y:S01]  /*6d30*/  FMUL.FTZ R34, R34, R192.reuse ;  /* 0x000000c022227220 */ /* 0x080fe20000410000 */
[-C--:B------:R-:W-:Y:S01]  /*6d40*/  FMUL.FTZ R35, R35, R192.reuse ;  /* 0x000000c023237220 */ /* 0x080fe20000410000 */
[-C--:B------:R-:W-:Y:S01]  /*6d50*/  FMUL.FTZ R38, R38, R192.reuse ;  /* 0x000000c026267220 */ /* 0x080fe20000410000 */
[----:B------:R-:W-:Y:S01]  /*6d60*/  FMUL.FTZ R39, R39, R192 ;  /* 0x000000c027277220 */ /* 0x000fe20000410000 */
[----:B0-----:R-:W-:Y:S01]  /*6d70*/  F2FP.F16.F32.PACK_AB R154, R13, R12 ;  /* 0x0000000c0d9a723e */ /* 0x001fe200000000ff */
        /* <DEDUP_REMOVED lines=10> */
[----:B------:R-:W0:Y:S01]  /*6e20*/  MUFU.EX2 R196, R196 ;  /* 0x000000c400c47308 */ /* 0x000e220000000800 */
[----:B-1----:R-:W-:Y:S01]  /*6e30*/  F2FP.F16.F32.PACK_AB R153, R194, R191 ;  /* 0x000000bfc299723e */ /* 0x002fe200000000ff */
[-C--:B------:R-:W-:Y:S01]  /*6e40*/  FMUL.FTZ R59, R59, R192.reuse ;  /* 0x000000c03b3b7220 */ /* 0x080fe20000410000 */
[-C--:B------:R-:W-:Y:S01]  /*6e50*/  FMUL.FTZ R62, R62, R192.reuse ;  /* 0x000000c03e3e7220 */ /* 0x080fe20000410000 */
[-C--:B------:R-:W-:Y:S01]  /*6e60*/  FMUL.FTZ R63, R63, R192.reuse ;  /* 0x000000c03f3f7220 */ /* 0x080fe20000410000 */
[-C--:B------:R-:W-:Y:S01]  /*6e70*/  FMUL.FTZ R66, R66, R192.reuse ;  /* 0x000000c042427220 */ /* 0x080fe20000410000 */
[-C--:B------:R-:W-:Y:S01]  /*6e80*/  FMUL.FTZ R67, R67, R192.reuse ;  /* 0x000000c043437220 */ /* 0x080fe20000410000 */
[-C--:B------:R-:W-:Y:S01]  /*6e90*/  FMUL.FTZ R70, R70, R192.reuse ;  /* 0x000000c046467220 */ /* 0x080fe20000410000 */
[----:B------:R-:W1:Y:S01]  /*6ea0*/  MUFU.EX2 R21, R21 ;  /* 0x0000001500157308 */ /* 0x000e620000000800 */
        /* <DEDUP_REMOVED lines=8> */
[----:B0-----:R-:W-:Y:S01]  /*6f30*/  F2FP.F16.F32.PACK_AB R155, R196, R193 ;  /* 0x000000c1c49b723e */ /* 0x001fe200000000ff */
[----:B------:R-:W-:Y:S01]  /*6f40*/  BAR.SYNC.DEFER_BLOCKING 0xf, 0x100 ;  /* 0x03c4000000007b1d */ /* 0x000fe20000010000 */
[-C--:B------:R-:W-:Y:S01]  /*6f50*/  FMUL.FTZ R84, R84, R9.reuse ;  /* 0x0000000954547220 */ /* 0x080fe20000410000 */
[-C--:B------:R-:W-:Y:S01]  /*6f60*/  FMUL.FTZ R85, R85, R9.reuse ;  /* 0x0000000955557220 */ /* 0x080fe20000410000 */
[-C--:B------:R-:W-:Y:S01]  /*6f70*/  FMUL.FTZ R86, R86, R192.reuse ;  /* 0x000000c056567220 */ /* 0x080fe20000410000 */
[----:B------:R-:W-:Y:S01]  /*6f80*/  FMUL.FTZ R87, R87, R192 ;  /* 0x000000c057577220 */ /* 0x000fe20000410000 */
        /* <DEDUP_REMOVED lines=17> */
[----:B------:R-:W1:Y:S01]  /*70a0*/  MUFU.EX2 R200, R200 ;  /* 0x000000c800c87308 */ /* 0x000e620000000800 */
[----:B0-----:R-:W-:Y:S01]  /*70b0*/  F2FP.F16.F32.PACK_AB R157, R198, R195 ;  /* 0x000000c3c69d723e */ /* 0x001fe200000000ff */
        /* <DEDUP_REMOVED lines=57> */
[----:B------:R-:W-:Y:S01]  /*7450*/  FMUL.FTZ R149, R149, R9 ;  /* 0x0000000995957220 */ /* 0x000fe20000410000 */
[-C--:B------:R-:W-:Y:S01]  /*7460*/  FMUL.FTZ R150, R150, R192.reuse ;  /* 0x000000c096967220 */ /* 0x080fe20000410000 */
[----:B------:R-:W-:Y:S01]  /*7470*/  FMUL.FTZ R151, R151, R192 ;  /* 0x000000c097977220 */ /* 0x000fe20000410000 */
[----:B------:R1:W-:Y:S01]  /*7480*/  STSM.16.M88.4 [R23+0x36400], R152 ;  /* 0x0364009817007844 */ /* 0x0003e20000000200 */
[----:B------:R-:W-:Y:S01]  /*7490*/  FFMA.FTZ R6, R9, R6, R10 ;  /* 0x0000000609067223 */ /* 0x000fe2000001000a */
[----:B------:R-:W2:Y:S01]  /*74a0*/  MUFU.EX2 R175, R175 ;  /* 0x000000af00af7308 */ /* 0x000ea20000000800 */
[----:B0-----:R-:W-:Y:S01]  /*74b0*/  F2FP.F16.F32.PACK_AB R161, R171, R170 ;  /* 0x000000aaaba1723e */ /* 0x001fe200000000ff */
[----:B------:R1:W-:Y:S01]  /*74c0*/  STSM.16.M88.4 [R185], R156 ;  /* 0x0000009cb9007844 */ /* 0x0003e20000000200 */
[----:B------:R-:W-:Y:S01]  /*74d0*/  FFMA.FTZ R7, R192, R7, R191 ;  /* 0x00000007c0077223 */ /* 0x000fe200000100bf */
[----:B------:R-:W-:Y:S01]  /*74e0*/  FADD.FTZ R11, R11, R6 ;  /* 0x000000060b0b7221 */ /* 0x000fe20000010000 */
[----:B------:R-:W-:Y:S01]  /*74f0*/  @!P1 VIADD R179, R179, 0x38860 ;  /* 0x00038860b3b39836 */ /* 0x000fe20000000000 */
[----:B------:R-:W-:Y:S01]  /*7500*/  UMOV UR24, UR36 ;  /* 0x0000002400187c82 */ /* 0x000fe20008000000 */
[----:B------:R-:W-:Y:S01]  /*7510*/  FADD.FTZ R194, R194, R7 ;  /* 0x00000007c2c27221 */ /* 0x000fe20000010000 */
[----:B------:R-:W-:Y:S01]  /*7520*/  MUFU.EX2 R176, R176 ;  /* 0x000000b000b07308 */ /* 0x000fe20000000800 */
[----:B------:R-:W-:Y:S01]  /*7530*/  FADD.FTZ R12, R12, R11 ;  /* 0x0000000b0c0c7221 */ /* 0x000fe20000010000 */
[----:B------:R-:W-:Y:S01]  /*7540*/  @!P1 PRMT R179, RZ, 0x654, R179 ;  /* 0x00000654ffb39816 */ /* 0x000fe200000000b3 */
[----:B------:R-:W-:Y:S01]  /*7550*/  FADD.FTZ R193, R193, R194 ;  /* 0x000000c2c1c17221 */ /* 0x000fe20000010000 */
[----:B------:R-:W-:-:S02]  /*7560*/  IMAD.MOV.U32 R191, RZ, RZ, R4 ;  /* 0x000000ffffbf7224 */ /* 0x000fc400078e0004 */
[----:B------:R-:W-:Y:S01]  /*7570*/  FADD.FTZ R13, R13, R12 ;  /* 0x0000000c0d0d7221 */ /* 0x000fe20000010000 */
[----:B------:R-:W-:Y:S02]  /*7580*/  IMAD.MOV.U32 R9, RZ, RZ, R0 ;  /* 0x000000ffff097224 */ /* 0x000fe400078e0000 */
[----:B------:R-:W-:Y:S01]  /*7590*/  FADD.FTZ R196, R196, R193 ;  /* 0x000000c1c4c47221 */ /* 0x000fe20000010000 */
[----:B------:R-:W0:Y:S01]  /*75a0*/  MUFU.EX2 R177, R177 ;  /* 0x000000b100b17308 */ /* 0x000e220000000800 */
[----:B--2---:R-:W-:Y:S01]  /*75b0*/  F2FP.F16.F32.PACK_AB R163, R175, R174 ;  /* 0x000000aeafa3723e */ /* 0x004fe200000000ff */
[----:B------:R-:W-:Y:S01]  /*75c0*/  FADD.FTZ R14, R14, R13 ;  /* 0x0000000d0e0e7221 */ /* 0x000fe20000010000 */
[----:B------:R-:W-:-:S03]  /*75d0*/  FADD.FTZ R195, R195, R196 ;  /* 0x000000c4c3c37221 */ /* 0x000fc60000010000 */
[----:B------:R1:W-:Y:S01]  /*75e0*/  STSM.16.M88.4 [R22], R160 ;  /* 0x000000a016007844 */ /* 0x0003e20000000200 */
[----:B------:R-:W-:Y:S01]  /*75f0*/  FADD.FTZ R15, R15, R14 ;  /* 0x0000000e0f0f7221 */ /* 0x000fe20000010000 */
[----:B------:R-:W-:Y:S01]  /*7600*/  MUFU.EX2 R180, R180 ;  /* 0x000000b400b47308 */ /* 0x000fe20000000800 */
[----:B------:R-:W-:Y:S02]  /*7610*/  FADD.FTZ R198, R198, R195 ;  /* 0x000000c3c6c67221 */ /* 0x000fe40000010000 */
[----:B------:R-:W-:Y:S02]  /*7620*/  FADD.FTZ R20, R20, R15 ;  /* 0x0000000f14147221 */ /* 0x000fe40000010000 */
[----:B------:R-:W-:Y:S02]  /*7630*/  FADD.FTZ R197, R197, R198 ;  /* 0x000000c6c5c57221 */ /* 0x000fe40000010000 */
[----:B------:R-:W-:Y:S01]  /*7640*/  FADD.FTZ R21, R21, R20 ;  /* 0x0000001415157221 */ /* 0x000fe20000010000 */
[----:B------:R-:W2:Y:S01]  /*7650*/  MUFU.EX2 R181, R181 ;  /* 0x000000b500b57308 */ /* 0x000ea20000000800 */
[----:B0-----:R-:W-:Y:S01]  /*7660*/  F2FP.F16.F32.PACK_AB R164, R177, R176 ;  /* 0x000000b0b1a4723e */ /* 0x001fe200000000ff */
[----:B------:R-:W-:Y:S01]  /*7670*/  FADD.FTZ R197, R200, R197 ;  /* 0x000000c5c8c57221 */ /* 0x000fe20000010000 */
[----:B------:R-:W-:-:S03]  /*7680*/  FADD.FTZ R168, R168, R21 ;  /* 0x00000015a8a87221 */ /* 0x000fc60000010000 */
[----:B------:R-:W-:Y:S01]  /*7690*/  FADD.FTZ R170, R170, R197 ;  /* 0x000000c5aaaa7221 */ /* 0x000fe20000010000 */
[----:B------:R-:W-:Y:S01]  /*76a0*/  FADD.FTZ R169, R169, R168 ;  /* 0x000000a8a9a97221 */ /* 0x000fe20000010000 */
[----:B------:R-:W-:Y:S02]  /*76b0*/  MUFU.EX2 R178, R178 ;  /* 0x000000b200b27308 */ /* 0x000fe40000000800 */
[----:B------:R-:W-:Y:S01]  /*76c0*/  FADD.FTZ R171, R171, R170 ;  /* 0x000000aaabab7221 */ /* 0x000fe20000010000 */
[----:B------:R-:W-:-:S03]  /*76d0*/  FADD.FTZ R172, R172, R169 ;  /* 0x000000a9acac7221 */ /* 0x000fc60000010000 */
[----:B------:R-:W-:Y:S01]  /*76e0*/  FADD.FTZ R174, R174, R171 ;  /* 0x000000abaeae7221 */ /* 0x000fe20000010000 */
[----:B------:R-:W-:Y:S01]  /*76f0*/  FADD.FTZ R173, R173, R172 ;  /* 0x000000acadad7221 */ /* 0x000fe20000010000 */
[----:B------:R-:W0:Y:S01]  /*7700*/  MUFU.EX2 R199, R199 ;  /* 0x000000c700c77308 */ /* 0x000e220000000800 */
[----:B--2---:R-:W-:Y:S01]  /*7710*/  F2FP.F16.F32.PACK_AB R166, R181, R180 ;  /* 0x000000b4b5a6723e */ /* 0x004fe200000000ff */
[----:B------:R-:W-:Y:S01]  /*7720*/  FADD.FTZ R175, R175, R174 ;  /* 0x000000aeafaf7221 */ /* 0x000fe20000010000 */
[----:B------:R-:W-:-:S04]  /*7730*/  FADD.FTZ R176, R176, R173 ;  /* 0x000000adb0b07221 */ /* 0x000fc80000010000 */
[----:B------:R-:W-:Y:S01]  /*7740*/  FADD.FTZ R177, R177, R176 ;  /* 0x000000b0b1b17221 */ /* 0x000fe20000010000 */
[----:B------:R-:W-:Y:S03]  /*7750*/  MUFU.EX2 R182, R182 ;  /* 0x000000b600b67308 */ /* 0x000fe60000000800 */
[----:B------:R-:W-:-:S04]  /*7760*/  FADD.FTZ R6, R180, R177 ;  /* 0x000000b1b4067221 */ /* 0x000fc80000010000 */
[----:B------:R-:W-:Y:S01]  /*7770*/  FADD.FTZ R6, R181, R6 ;  /* 0x00000006b5067221 */ /* 0x000fe20000010000 */
[----:B------:R-:W2:Y:S01]  /*7780*/  MUFU.EX2 R183, R183 ;  /* 0x000000b700b77308 */ /* 0x000ea20000000800 */
[----:B0-----:R-:W-:Y:S01]  /*7790*/  F2FP.F16.F32.PACK_AB R165, R199, R178 ;  /* 0x000000b2c7a5723e */ /* 0x001fe200000000ff */
[----:B------:R-:W-:-:S04]  /*77a0*/  FADD.FTZ R178, R178, R175 ;  /* 0x000000afb2b27221 */ /* 0x000fc80000010000 */
[----:B------:R-:W-:Y:S01]  /*77b0*/  FADD.FTZ R199, R199, R178 ;  /* 0x000000b2c7c77221 */ /* 0x000fe20000010000 */
[----:B--2---:R-:W-:-:S03]  /*77c0*/  F2FP.F16.F32.PACK_AB R167, R183, R182 ;  /* 0x000000b6b7a7723e */ /* 0x004fc600000000ff */
[----:B------:R-:W-:Y:S02]  /*77d0*/  FADD.FTZ R182, R182, R199 ;  /* 0x000000c7b6b67221 */ /* 0x000fe40000010000 */
[----:B------:R1:W-:Y:S01]  /*77e0*/  STSM.16.M88.4 [R184], R164 ;  /* 0x000000a4b8007844 */ /* 0x0003e20000000200 */
[----:B------:R-:W-:Y:S01]  /*77f0*/  WARPGROUP.ARRIVE ;  /* 0x00000000000079c5 */ /* 0x000fe20000000000 */
[----:B------:R-:W-:-:S05]  /*7800*/  FADD.FTZ R7, R183, R182 ;  /* 0x000000b6b7077221 */ /* 0x000fca0000010000 */
[----:B------:R-:W-:Y:S01]  /*7810*/  HGMMA.64x256x16.F32 R24, R152, gdesc[UR8].tnspB, R24, gsb0 ;  /* 0x43e0000898187df0 */ /* 0x000fe20008000818 */
        /* <DEDUP_REMOVED lines=22> */
[----:B0-----:R-:W0:Y:S02]  /*7980*/  FENCE.VIEW.ASYNC.S ;  /* 0x00000000000073c6 */ /* 0x001e240000000000 */
[----:B0-----:R-:W-:Y:S01]  /*7990*/  NOP ;  /* 0x0000000000007918 */ /* 0x001fe20000000000 */
[----:B------:R-:W-:Y:S06]  /*79a0*/  BAR.ARV 0xe, 0x100 ;  /* 0x0384000000007b1d */ /* 0x000fec0000002000 */
[----:B------:R1:W-:Y:S01]  /*79b0*/  @!P1 SYNCS.ARRIVE.TRANS64.RED.A1T0 RZ, [R179+URZ], RZ ;  /* 0x000000ffb3ff99a7 */ /* 0x0003e2000810043f */
[----:B------:R-:W-:Y:S05]  /*79c0*/  @P2 BRA `(.L_x_3425) ;  /* 0xffffffd400982947 */ /* 0x000fea000383ffff */
.L_x_3416:
[----:B------:R-:W0:Y:S01]  /*79d0*/  SHFL.BFLY PT, R3, R6, 0x2, 0x1f ;  /* 0x0c401f0006037f89 */ /* 0x000e2200000e0000 */
[----:B------:R-:W-:Y:S02]  /*79e0*/  IMAD.MOV R15, RZ, RZ, -R19 ;  /* 0x000000ffff0f7224 */ /* 0x000fe400078e0a13 */
[----:B------:R-:W-:Y:S01]  /*79f0*/  IMAD.MOV.U32 R11, RZ, RZ, RZ ;  /* 0x000000ffff0b7224 */ /* 0x000fe200078e00ff */
[----:B------:R-:W2:Y:S01]  /*7a00*/  SHFL.BFLY PT, R10, R7, 0x2, 0x1f ;  /* 0x0c401f00070a7f89 */ /* 0x000ea200000e0000 */
[----:B------:R-:W-:Y:S01]  /*7a10*/  IMAD.MOV.U32 R20, RZ, RZ, -0x800000 ;  /* 0xff800000ff147424 */ /* 0x000fe200078e00ff */
[----:B------:R-:W-:Y:S08]  /*7a20*/  BAR.ARV 0x8, 0x100 ;  /* 0x0204000000007b1d */ /* 0x000ff00000002000 */
[----:B------:R-:W-:Y:S01]  /*7a30*/  BAR.SYNC.DEFER_BLOCKING 0xf, 0x100 ;  /* 0x03c4000000007b1d */ /* 0x000fe20000010000 */
[----:B------:R-:W-:Y:S01]  /*7a40*/  ISETP.NE.AND P2, PT, R18, R15, PT ;  /* 0x0000000f1200720c */ /* 0x000fe20003f45270 */
[----:B------:R-:W-:-:S02]  /*7a50*/  VIADD R201, R201, 0x1 ;  /* 0x00000001c9c97836 */ /* 0x000fc40000000000 */
[----:B0-----:R-:W-:Y:S01]  /*7a60*/  FADD.FTZ R3, R3, R6 ;  /* 0x0000000603037221 */ /* 0x001fe20000010000 */
[----:B------:R-:W-:Y:S02]  /*7a70*/  IMAD.MOV.U32 R6, RZ, RZ, RZ ;  /* 0x000000ffff067224 */ /* 0x000fe400078e00ff */
[----:B--2---:R-:W-:Y:S02]  /*7a80*/  FADD.FTZ R10, R10, R7 ;  /* 0x000000070a0a7221 */ /* 0x004fe40000010000 */
[----:B------:R-:W0:Y:S04]  /*7a90*/  SHFL.BFLY PT, R8, R3, 0x1, 0x1f ;  /* 0x0c201f0003087f89 */ /* 0x000e2800000e0000 */
[----:B------:R-:W2:Y:S01]  /*7aa0*/  SHFL.BFLY PT, R9, R10, 0x1, 0x1f ;  /* 0x0c201f000a097f89 */ /* 0x000ea200000e0000 */
[----:B0-----:R-:W-:Y:S01]  /*7ab0*/  FADD.FTZ R13, R3, R8 ;  /* 0x00000008030d7221 */ /* 0x001fe20000010000 */
[----:B------:R-:W-:Y:S01]  /*7ac0*/  IMAD.U32 R3, RZ, RZ, UR36 ;  /* 0x00000024ff037e24 */ /* 0x000fe2000f8e00ff */
[----:B------:R-:W-:Y:S01]  /*7ad0*/  UIADD3 UR36, UR36, 0x1, URZ ;  /* 0x0000000124247890 */ /* 0x000fe2000fffe03f */
[----:B--2---:R-:W-:-:S02]  /*7ae0*/  FADD.FTZ R8, R10, R9 ;  /* 0x000000090a087221 */ /* 0x004fc40000010000 */
[----:B------:R-:W-:Y:S01]  /*7af0*/  FSETP.NE.FTZ.AND P0, PT, R13, RZ, PT ;  /* 0x000000ff0d00720b */ /* 0x000fe20003f15000 */
[----:B------:R-:W-:Y:S01]  /*7b00*/  @!P2 IMAD R3, R3, 0x40, R16 ;  /* 0x000000400303a824 */ /* 0x000fe200078e0210 */
[----:B------:R-:W-:Y:S01]  /*7b10*/  UISETP.NE.AND UP0, UPT, UR36, 0x2, UPT ;  /* 0x000000022400788c */ /* 0x000fe2000bf05270 */
[----:B------:R-:W-:-:S03]  /*7b20*/  FSETP.NE.FTZ.AND P1, PT, R8, RZ, PT ;  /* 0x000000ff0800720b */ /* 0x000fc60003f35000 */
[----:B------:R-:W-:Y:S01]  /*7b30*/  @!P2 LEA R12, R3, UR37, 0x2 ;  /* 0x00000025030cac11 */ /* 0x000fe2000f8e10ff */
[----:B------:R-:W-:Y:S01]  /*7b40*/  USEL UR4, URZ, 0x1, UP0 ;  /* 0x000000013f047887 */ /* 0x000fe20008000000 */
[----:B------:R-:W-:Y:S01]  /*7b50*/  IMAD.MOV.U32 R3, RZ, RZ, -0x800000 ;  /* 0xff800000ff037424 */ /* 0x000fe200078e00ff */
[----:B------:R-:W-:-:S04]  /*7b60*/  USEL UR36, UR36, URZ, UP0 ;  /* 0x0000003f24247287 */ /* 0x000fc80008000000 */
[----:B------:R-:W0:Y:S01]  /*7b70*/  @P0 MUFU.RCP R11, R13 ;  /* 0x0000000d000b0308 */ /* 0x000e220000001000 */
[C---:B------:R-:W-:Y:S01]  /*7b80*/  @P0 FMUL.FTZ R9, R5.reuse, 0.69314718246459960938 ;  /* 0x3f31721805090820 */ /* 0x040fe20000410000 */
[----:B------:R-:W-:Y:S01]  /*7b90*/  LOP3.LUT R2, R2, UR4, RZ, 0x3c, !PT ;  /* 0x0000000402027c12 */ /* 0x000fe2000f8e3cff */
[----:B------:R-:W-:-:S05]  /*7ba0*/  @P1 FMUL.FTZ R14, R5, 0.69314718246459960938 ;  /* 0x3f317218050e1820 */ /* 0x000fca0000410000 */
[----:B------:R-:W2:Y:S08]  /*7bb0*/  @P1 MUFU.RCP R6, R8 ;  /* 0x0000000800061308 */ /* 0x000eb00000001000 */
[----:B------:R-:W3:Y:S01]  /*7bc0*/  @P0 MUFU.LG2 R10, R13 ;  /* 0x0000000d000a0308 */ /* 0x000ee20000000c00 */
[----:B0-----:R0:W-:Y:S01]  /*7bd0*/  @!P2 STS [R12+0x38400], R11 ;  /* 0x0384000b0c00a388 */ /* 0x0011e20000000800 */
[-C--:B-1----:R-:W-:Y:S01]  /*7be0*/  FMUL.FTZ R154, R92, R11.reuse ;  /* 0x0000000b5c9a7220 */ /* 0x082fe20000410000 */
[-C--:B------:R-:W-:Y:S01]  /*7bf0*/  FMUL.FTZ R208, R24, R11.reuse ;  /* 0x0000000b18d07220 */ /* 0x080fe20000410000 */
[-C--:B------:R-:W-:Y:S01]  /*7c00*/  FMUL.FTZ R205, R25, R11.reuse ;  /* 0x0000000b19cd7220 */ /* 0x080fe20000410000 */
[-C--:B------:R-:W-:Y:S01]  /*7c10*/  FMUL.FTZ R204, R28, R11.reuse ;  /* 0x0000000b1ccc7220 */ /* 0x080fe20000410000 */
[-C--:B------:R-:W-:Y:S01]  /*7c20*/  FMUL.FTZ R7, R29, R11.reuse ;  /* 0x0000000b1d077220 */ /* 0x080fe20000410000 */
[-C--:B------:R-:W-:Y:S01]  /*7c30*/  FMUL.FTZ R211, R32, R11.reuse ;  /* 0x0000000b20d37220 */ /* 0x080fe20000410000 */
[----:B------:R-:W1:Y:S01]  /*7c40*/  @P1 MUFU.LG2 R8, R8 ;  /* 0x0000000800081308 */ /* 0x000e620000000c00 */
[----:B--2---:R0:W-:Y:S01]  /*7c50*/  @!P2 STS [R12+0x38420], R6 ;  /* 0x038420060c00a388 */ /* 0x0041e20000000800 */
[-C--:B------:R-:W-:Y:S01]  /*7c60*/  FMUL.FTZ R210, R33, R11.reuse ;  /* 0x0000000b21d27220 */ /* 0x080fe20000410000 */
[-C--:B------:R-:W-:Y:S01]  /*7c70*/  FMUL.FTZ R209, R36, R11.reuse ;  /* 0x0000000b24d17220 */ /* 0x080fe20000410000 */
[-C--:B------:R-:W-:Y:S01]  /*7c80*/  FMUL.FTZ R207, R37, R11.reuse ;  /* 0x0000000b25cf7220 */ /* 0x080fe20000410000 */
[-C--:B------:R-:W-:Y:S01]  /*7c90*/  FMUL.FTZ R206, R40, R11.reuse ;  /* 0x0000000b28ce7220 */ /* 0x080fe20000410000 */
[-C--:B------:R-:W-:Y:S01]  /*7ca0*/  FMUL.FTZ R203, R41, R11.reuse ;  /* 0x0000000b29cb7220 */ /* 0x080fe20000410000 */
[-C--:B------:R-:W-:Y:S01]  /*7cb0*/  FMUL.FTZ R202, R44, R11.reuse ;  /* 0x0000000b2cca7220 */ /* 0x080fe20000410000 */
[-C--:B------:R-:W-:Y:S01]  /*7cc0*/  FMUL.FTZ R200, R45, R11.reuse ;  /* 0x0000000b2dc87220 */ /* 0x080fe20000410000 */
[----:B---3--:R-:W-:Y:S01]  /*7cd0*/  @P0 FMUL.FTZ R10, R10, 0.69314718246459960938 ;  /* 0x3f3172180a0a0820 */ /* 0x008fe20000410000 */
        /* <DEDUP_REMOVED lines=116> */
[----:B------:R-:W-:Y:S01]  /*8420*/  @P0 FFMA.FTZ R20, R9, R0, R10 ;  /* 0x0000000009140223 */ /* 0x000fe2000001000a */
[----:B------:R-:W-:Y:S01]  /*8430*/  @P1 FFMA.FTZ R3, R14, R4, R5 ;  /* 0x000000040e031223 */ /* 0x000fe20000010005 */
[----:B0-----:R-:W-:Y:S06]  /*8440*/  BAR.ARV 0xe, 0x100 ;  /* 0x0384000000007b1d */ /* 0x001fec0000002000 */
.L_x_3404:
[----:B------:R-:W0:Y:S01]  /*8450*/  S2UR UR6, SR_SWINHI ;  /* 0x00000000000679c3 */ /* 0x000e220000002f00 */
[----:B------:R-:W-:Y:S01]  /*8460*/  IMAD R9, R214, 0x40, R17 ;  /* 0x00000040d6097824 */ /* 0x000fe200078e0211 */
[----:B------:R-:W1:Y:S01]  /*8470*/  SHFL.IDX PT, R0, R213, RZ, 0x1f ;  /* 0x00001fffd5007589 */ /* 0x000e6200000e0000 */
        /* <DEDUP_REMOVED lines=15> */
[----:B------:R-:W-:Y:S01]  /*8570*/  F2FP.F16.F32.PACK_AB R128, R129, R128 ;  /* 0x000000808180723e */ /* 0x000fe200000000ff */
[----:B------:R-:W-:Y:S01]  /*8580*/  IMAD.U32 R114, RZ, RZ, UR4 ;  /* 0x00000004ff727e24 */ /* 0x000fe2000f8e00ff */
[----:B------:R-:W-:Y:S01]  /*8590*/  BAR.SYNC.DEFER_BLOCKING 0x1, 0x100 ;  /* 0x0044000000007b1d */ /* 0x000fe20000010000 */
[----:B------:R-:W-:Y:S01]  /*85a0*/  IMAD.U32 R115, RZ, RZ, UR5 ;  /* 0x00000005ff737e24 */ /* 0x000fe2000f8e00ff */
[----:B-1----:R-:W-:Y:S01]  /*85b0*/  ISETP.NE.AND P0, PT, R0, RZ, PT ;  /* 0x000000ff0000720c */ /* 0x002fe20003f05270 */
[----:B------:R-:W-:Y:S01]  /*85c0*/  UIADD3 UR5, -UR42, URZ, URZ ;  /* 0x0000003f2a057290 */ /* 0x000fe2000fffe13f */
[----:B------:R-:W-:Y:S01]  /*85d0*/  F2FP.F16.F32.PACK_AB R129, R163, R162 ;  /* 0x000000a2a381723e */ /* 0x000fe200000000ff */
[----:B------:R-:W-:Y:S01]  /*85e0*/  IMAD.WIDE R4, R218, 0x2, R114 ;  /* 0x00000002da047825 */ /* 0x000fe200078e0272 */
[----:B------:R-:W-:Y:S01]  /*85f0*/  ULDC UR4, c[0x0][0xc] ;  /* 0x0000030000047ab9 */ /* 0x000fe20000000800 */
[----:B------:R-:W-:-:S02]  /*8600*/  UIMAD UR7, UR7, UR5, UR41 ;  /* 0x00000005070772a4 */ /* 0x000fc4000f8e0229 */
[----:B------:R-:W-:Y:S01]  /*8610*/  IMAD.WIDE R114, R9, 0x2, R114 ;  /* 0x0000000209727825 */ /* 0x000fe200078e0272 */
[C---:B------:R-:W-:Y:S01]  /*8620*/  IADD3 R37, P3, R4.reuse, 0x40, RZ ;  /* 0x0000004004257810 */ /* 0x040fe20007f7e0ff */
[----:B------:R-:W-:Y:S01]  /*8630*/  UIADD3 UR40, UR4, UR40, URZ ;  /* 0x0000002804287290 */ /* 0x000fe2000fffe03f */
[C---:B------:R-:W-:Y:S01]  /*8640*/  IADD3 R33, P2, R4.reuse, 0x20, RZ ;  /* 0x0000002004217810 */ /* 0x040fe20007f5e0ff */
[----:B------:R-:W-:Y:S01]  /*8650*/  USHF.R.S32.HI UR10, URZ, 0x1f, UR7 ;  /* 0x0000001f3f0a7899 */ /* 0x000fe20008011407 */
[----:B------:R-:W-:Y:S01]  /*8660*/  LOP3.LUT R10, R37, 0x380, RZ, 0xc0, !PT ;  /* 0x00000380250a7812 */ /* 0x000fe200078ec0ff */
[--C-:B------:R-:W-:Y:S01]  /*8670*/  IMAD.X R11, RZ, RZ, R5.reuse, P3 ;  /* 0x000000ffff0b7224 */ /* 0x100fe200018e0605 */
[----:B------:R-:W-:Y:S01]  /*8680*/  IADD3 R53, P6, R4, 0x2020, RZ ;  /* 0x0000202004357810 */ /* 0x000fe20007fde0ff */
[--C-:B------:R-:W-:Y:S01]  /*8690*/  IMAD.X R9, RZ, RZ, R5.reuse, P2 ;  /* 0x000000ffff097224 */ /* 0x100fe200010e0605 */
[----:B------:R-:W-:Y:S02]  /*86a0*/  SHF.R.U64 R10, R10, 0x3, RZ ;  /* 0x000000030a0a7819 */ /* 0x000fe400000012ff */
[----:B------:R-:W-:Y:S01]  /*86b0*/  IADD3 R40, P2, R4, 0x2060, RZ ;  /* 0x0000206004287810 */ /* 0x000fe20007f5e0ff */
[----:B------:R-:W-:Y:S01]  /*86c0*/  IMAD.X R49, RZ, RZ, R5, P6 ;  /* 0x000000ffff317224 */ /* 0x000fe200030e0605 */
[----:B------:R-:W-:-:S02]  /*86d0*/  LOP3.LUT R10, R10, R37, RZ, 0x3c, !PT ;  /* 0x000000250a0a7212 */ /* 0x000fc400078e3cff */
[----:B------:R-:W-:Y:S01]  /*86e0*/  LOP3.LUT R37, R40, 0x380, RZ, 0xc0, !PT ;  /* 0x0000038028257812 */ /* 0x000fe200078ec0ff */
[--C-:B------:R-:W-:Y:S01]  /*86f0*/  IMAD.X R123, RZ, RZ, R5.reuse, P2 ;  /* 0x000000ffff7b7224 */ /* 0x100fe200010e0605 */
[C---:B------:R-:W-:Y:S02]  /*8700*/  IADD3 R41, P4, R4.reuse, 0x60, RZ ;  /* 0x0000006004297810 */ /* 0x040fe40007f9e0ff */
[----:B------:R-:W-:Y:S02]  /*8710*/  LOP3.LUT R8, R33, 0x380, RZ, 0xc0, !PT ;  /* 0x0000038021087812 */ /* 0x000fe400078ec0ff */
[----:B------:R-:W-:Y:S01]  /*8720*/  SHF.R.U64 R37, R37, 0x3, RZ ;  /* 0x0000000325257819 */ /* 0x000fe200000012ff */
[----:B------:R-:W-:Y:S01]  /*8730*/  IMAD.X R25, RZ, RZ, R5, P4 ;  /* 0x000000ffff197224 */ /* 0x000fe200020e0605 */
[C---:B------:R-:W-:Y:S02]  /*8740*/  IADD3 R52, P6, R4.reuse, 0x4060, RZ ;  /* 0x0000406004347810 */ /* 0x040fe40007fde0ff */
[----:B------:R-:W-:-:S02]  /*8750*/  IADD3 R45, P5, R4, 0x2000, RZ ;  /* 0x00002000042d7810 */ /* 0x000fc40007fbe0ff */
[C---:B------:R-:W-:Y:S01]  /*8760*/  IADD3 R57, P3, R4.reuse, 0x4000, RZ ;  /* 0x0000400004397810 */ /* 0x040fe20007f7e0ff */
[--C-:B------:R-:W-:Y:S01]  /*8770*/  IMAD.X R139, RZ, RZ, R5.reuse, P6 ;  /* 0x000000ffff8b7224 */ /* 0x100fe200030e0605 */
[C---:B------:R-:W-:Y:S01]  /*8780*/  IADD3 R44, P4, R4.reuse, 0x4020, RZ ;  /* 0x00004020042c7810 */ /* 0x040fe20007f9e0ff */
[--C-:B------:R-:W-:Y:S01]  /*8790*/  IMAD.X R29, RZ, RZ, R5.reuse, P5 ;  /* 0x000000ffff1d7224 */ /* 0x100fe200028e0605 */
[----:B------:R-:W-:Y:S01]  /*87a0*/  IADD3 R14, P2, R4, 0x6020, RZ ;  /* 0x00006020040e7810 */ /* 0x000fe20007f5e0ff */
[--C-:B------:R-:W-:Y:S01]  /*87b0*/  IMAD.X R127, RZ, RZ, R5.reuse, P3 ;  /* 0x000000ffff7f7224 */ /* 0x100fe200018e0605 */
[----:B------:R-:W-:Y:S01]  /*87c0*/  SHF.R.U64 R8, R8, 0x3, RZ ;  /* 0x0000000308087819 */ /* 0x000fe200000012ff */
[--C-:B------:R-:W-:Y:S01]  /*87d0*/  IMAD.X R131, RZ, RZ, R5.reuse, P4 ;  /* 0x000000ffff837224 */ /* 0x100fe200020e0605 */
[----:B------:R-:W-:Y:S01]  /*87e0*/  LOP3.LUT R122, R37, R40, RZ, 0x3c, !PT ;  /* 0x00000028257a7212 */ /* 0x000fe200078e3cff */
[----:B------:R-:W-:Y:S01]  /*87f0*/  IMAD.X R147, RZ, RZ, R5, P2 ;  /* 0x000000ffff937224 */ /* 0x000fe200010e0605 */
[----:B------:R-:W-:-:S02]  /*8800*/  IADD3 R36, P1, R4, 0x2040, RZ ;  /* 0x0000204004247810 */ /* 0x000fc40007f3e0ff */
[----:B------:R-:W-:Y:S02]  /*8810*/  LOP3.LUT R37, R52, 0x380, RZ, 0xc0, !PT ;  /* 0x0000038034257812 */ /* 0x000fe400078ec0ff */
[----:B------:R-:W-:Y:S01]  /*8820*/  LOP3.LUT R15, R4, 0x380, RZ, 0xc0, !PT ;  /* 0x00000380040f7812 */ /* 0x000fe200078ec0ff */
[----:B------:R-:W-:Y:S01]  /*8830*/  IMAD.X R119, RZ, RZ, R5, P1 ;  /* 0x000000ffff777224 */ /* 0x000fe200008e0605 */
[----:B------:R-:W-:Y:S02]  /*8840*/  LOP3.LUT R28, R45, 0x380, RZ, 0xc0, !PT ;  /* 0x000003802d1c7812 */ /* 0x000fe400078ec0ff */
[----:B------:R-:W-:Y:S02]  /*8850*/  LOP3.LUT R8, R8, R33, RZ, 0x3c, !PT ;  /* 0x0000002108087212 */ /* 0x000fe400078e3cff */
[----:B------:R-:W-:Y:S02]  /*8860*/  LOP3.LUT R33, R36, 0x380, RZ, 0xc0, !PT ;  /* 0x0000038024217812 */ /* 0x000fe400078ec0ff */
[----:B------:R-:W-:-:S02]  /*8870*/  SHF.R.U64 R37, R37, 0x3, RZ ;  /* 0x0000000325257819 */ /* 0x000fc400000012ff */
[C---:B------:R-:W-:Y:S02]  /*8880*/  IADD3 R12, P3, R4.reuse, 0x6040, RZ ;  /* 0x00006040040c7810 */ /* 0x040fe40007f7e0ff */
[----:B------:R-:W-:Y:S02]  /*8890*/  IADD3 R6, P4, R4, 0x6060, RZ ;  /* 0x0000606004067810 */ /* 0x000fe40007f9e0ff */
[----:B------:R-:W-:Y:S01]  /*88a0*/  SHF.R.U64 R15, R15, 0x3, RZ ;  /* 0x000000030f0f7819 */ /* 0x000fe200000012ff */
[----:B------:R-:W-:Y:S01]  /*88b0*/  IMAD.X R13, RZ, RZ, R5, P3 ;  /* 0x000000ffff0d7224 */ /* 0x000fe200018e0605 */
[----:B------:R-:W-:Y:S02]  /*88c0*/  SHF.R.U64 R28, R28, 0x3, RZ ;  /* 0x000000031c1c7819 */ /* 0x000fe400000012ff */
[----:B------:R-:W-:Y:S02]  /*88d0*/  IADD3 R73, P2, R114, 0x3000, RZ ;  /* 0x0000300072497810 */ /* 0x000fe40007f5e0ff */
[----:B------:R-:W-:-:S02]  /*88e0*/  LOP3.LUT R32, R53, 0x380, RZ, 0xc0, !PT ;  /* 0x0000038035207812 */ /* 0x000fc400078ec0ff */
[C---:B------:R-:W-:Y:S02]  /*88f0*/  IADD3 R61, P5, R4.reuse, 0x4040, RZ ;  /* 0x00004040043d7810 */ /* 0x040fe40007fbe0ff */
[----:B------:R-:W-:Y:S02]  /*8900*/  IADD3 R0, P1, R4, 0x6000, RZ ;  /* 0x0000600004007810 */ /* 0x000fe40007f3e0ff */
[----:B------:R-:W-:Y:S01]  /*8910*/  SHF.R.U64 R33, R33, 0x3, RZ ;  /* 0x0000000321217819 */ /* 0x000fe200000012ff */
[--C-:B------:R-:W-:Y:S01]  /*8920*/  IMAD.X R135, RZ, RZ, R5.reuse, P5 ;  /* 0x000000ffff877224 */ /* 0x100fe200028e0605 */
[----:B------:R-:W-:Y:S01]  /*8930*/  LOP3.LUT R138, R37, R52, RZ, 0x3c, !PT ;  /* 0x00000034258a7212 */ /* 0x000fe200078e3cff */
[--C-:B------:R-:W-:Y:S01]  /*8940*/  IMAD.X R143, RZ, RZ, R5.reuse, P1 ;  /* 0x000000ffff8f7224 */ /* 0x100fe200008e0605 */
[----:B------:R-:W-:Y:S01]  /*8950*/  LOP3.LUT R4, R15, R4, RZ, 0x3c, !PT ;  /* 0x000000040f047212 */ /* 0x000fe200078e3cff */
[----:B------:R-:W-:Y:S01]  /*8960*/  IMAD.X R15, RZ, RZ, R5, P4 ;  /* 0x000000ffff0f7224 */ /* 0x000fe200020e0605 */
[----:B------:R-:W-:-:S02]  /*8970*/  LOP3.LUT R28, R28, R45, RZ, 0x3c, !PT ;  /* 0x0000002d1c1c7212 */ /* 0x000fc400078e3cff */
[----:B------:R-:W-:Y:S02]  /*8980*/  LOP3.LUT R37, R14, 0x380, RZ, 0xc0, !PT ;  /* 0x000003800e257812 */ /* 0x000fe400078ec0ff */
[----:B------:R-:W-:Y:S02]  /*8990*/  LOP3.LUT R72, R73, 0x380, RZ, 0xc0, !PT ;  /* 0x0000038049487812 */ /* 0x000fe400078ec0ff */
[----:B------:R-:W-:Y:S02]  /*89a0*/  LOP3.LUT R45, R6, 0x380, RZ, 0xc0, !PT ;  /* 0x00000380062d7812 */ /* 0x000fe400078ec0ff */
[----:B------:R-:W-:Y:S02]  /*89b0*/  SHF.R.U64 R32, R32, 0x3, RZ ;  /* 0x0000000320207819 */ /* 0x000fe400000012ff */
[C---:B------:R-:W-:Y:S02]  /*89c0*/  IADD3 R81, P4, R114.reuse, 0x1000, RZ ;  /* 0x0000100072517810 */ /* 0x040fe40007f9e0ff */
[----:B------:R-:W-:-:S02]  /*89d0*/  IADD3 R77, P3, R114, 0x2000, RZ ;  /* 0x00002000724d7810 */ /* 0x000fc40007f7e0ff */
[----:B------:R-:W-:Y:S02]  /*89e0*/  LOP3.LUT R118, R33, R36, RZ, 0x3c, !PT ;  /* 0x0000002421767212 */ /* 0x000fe400078e3cff */
[----:B------:R-:W-:Y:S02]  /*89f0*/  LOP3.LUT R33, R44, 0x380, RZ, 0xc0, !PT ;  /* 0x000003802c217812 */ /* 0x000fe400078ec0ff */
[----:B------:R-:W-:Y:S02]  /*8a00*/  SHF.R.U64 R37, R37, 0x3, RZ ;  /* 0x0000000325257819 */ /* 0x000fe400000012ff */
[----:B------:R-:W-:Y:S02]  /*8a10*/  SHF.R.U64 R72, R72, 0x3, RZ ;  /* 0x0000000348487819 */ /* 0x000fe400000012ff */
[----:B------:R-:W-:Y:S02]  /*8a20*/  SHF.R.U64 R45, R45, 0x3, RZ ;  /* 0x000000032d2d7819 */ /* 0x000fe400000012ff */
[----:B------:R-:W-:-:S02]  /*8a30*/  LOP3.LUT R48, R32, R53, RZ, 0x3c, !PT ;  /* 0x0000003520307212 */ /* 0x000fc400078e3cff */
[----:B------:R-:W-:Y:S02]  /*8a40*/  LOP3.LUT R80, R81, 0x380, RZ, 0xc0, !PT ;  /* 0x0000038051507812 */ /* 0x000fe400078ec0ff */
[----:B------:R-:W-:Y:S02]  /*8a50*/  LOP3.LUT R76, R77, 0x380, RZ, 0xc0, !PT ;  /* 0x000003804d4c7812 */ /* 0x000fe400078ec0ff */
[----:B------:R-:W-:Y:S02]  /*8a60*/  LOP3.LUT R32, R57, 0x380, RZ, 0xc0, !PT ;  /* 0x0000038039207812 */ /* 0x000fe400078ec0ff */
[----:B------:R-:W-:Y:S02]  /*8a70*/  LOP3.LUT R36, R61, 0x380, RZ, 0xc0, !PT ;  /* 0x000003803d247812 */ /* 0x000fe400078ec0ff */
[----:B------:R-:W-:Y:S02]  /*8a80*/  SHF.R.U64 R33, R33, 0x3, RZ ;  /* 0x0000000321217819 */ /* 0x000fe400000012ff */
[----:B------:R-:W-:-:S02]  /*8a90*/  LOP3.LUT R146, R37, R14, RZ, 0x3c, !PT ;  /* 0x0000000e25927212 */ /* 0x000fc400078e3cff */
[----:B------:R-:W-:Y:S01]  /*8aa0*/  LOP3.LUT R72, R72, R73, RZ, 0x3c, !PT ;  /* 0x0000004948487212 */ /* 0x000fe200078e3cff */
[----:B------:R-:W-:Y:S01]  /*8ab0*/  IMAD.X R73, RZ, RZ, R115, P2 ;  /* 0x000000ffff497224 */ /* 0x000fe200010e0673 */
[----:B------:R-:W-:Y:S02]  /*8ac0*/  LOP3.LUT R14, R45, R6, RZ, 0x3c, !PT ;  /* 0x000000062d0e7212 */ /* 0x000fe400078e3cff */
[----:B------:R-:W-:Y:S02]  /*8ad0*/  SHF.R.U64 R80, R80, 0x3, RZ ;  /* 0x0000000350507819 */ /* 0x000fe400000012ff */
[----:B------:R-:W-:Y:S02]  /*8ae0*/  SHF.R.U64 R76, R76, 0x3, RZ ;  /* 0x000000034c4c7819 */ /* 0x000fe400000012ff */
[----:B------:R-:W-:Y:S02]  /*8af0*/  IADD3 R45, P2, R114, 0x9000, RZ ;  /* 0x00009000722d7810 */ /* 0x000fe40007f5e0ff */
[----:B------:R-:W-:-:S02]  /*8b00*/  SHF.R.U64 R32, R32, 0x3, RZ ;  /* 0x0000000320207819 */ /* 0x000fc400000012ff */
[----:B------:R-:W-:Y:S02]  /*8b10*/  SHF.R.U64 R36, R36, 0x3, RZ ;  /* 0x0000000324247819 */ /* 0x000fe400000012ff */
[----:B------:R-:W-:Y:S02]  /*8b20*/  LOP3.LUT R24, R41, 0x380, RZ, 0xc0, !PT ;  /* 0x0000038029187812 */ /* 0x000fe400078ec0ff */
[----:B------:R-:W-:Y:S02]  /*8b30*/  LOP3.LUT R130, R33, R44, RZ, 0x3c, !PT ;  /* 0x0000002c21827212 */ /* 0x000fe400078e3cff */
[----:B------:R-:W-:Y:S02]  /*8b40*/  LOP3.LUT R33, R0, 0x380, RZ, 0xc0, !PT ;  /* 0x0000038000217812 */ /* 0x000fe400078ec0ff */
[----:B------:R-:W-:Y:S01]  /*8b50*/  LOP3.LUT R80, R80, R81, RZ, 0x3c, !PT ;  /* 0x0000005150507212 */ /* 0x000fe200078e3cff */
[--C-:B------:R-:W-:Y:S01]  /*8b60*/  IMAD.X R81, RZ, RZ, R115.reuse, P4 ;  /* 0x000000ffff517224 */ /* 0x100fe200020e0673 */
[----:B------:R-:W-:Y:S01]  /*8b70*/  LOP3.LUT R76, R76, R77, RZ, 0x3c, !PT ;  /* 0x0000004d4c4c7212 */ /* 0x000fe200078e3cff */
[----:B------:R-:W-:Y:S01]  /*8b80*/  IMAD.X R77, RZ, RZ, R115, P3 ;  /* 0x000000ffff4d7224 */ /* 0x000fe200018e0673 */
[----:B------:R-:W-:-:S02]  /*8b90*/  LOP3.LUT R44, R45, 0x380, RZ, 0xc0, !PT ;  /* 0x000003802d2c7812 */ /* 0x000fc400078ec0ff */
[----:B------:R-:W-:Y:S02]  /*8ba0*/  LOP3.LUT R126, R32, R57, RZ, 0x3c, !PT ;  /* 0x00000039207e7212 */ /* 0x000fe400078e3cff */
[----:B------:R-:W-:Y:S02]  /*8bb0*/  LOP3.LUT R134, R36, R61, RZ, 0x3c, !PT ;  /* 0x0000003d24867212 */ /* 0x000fe400078e3cff */
[----:B------:R-:W-:Y:S02]  /*8bc0*/  SHF.R.U64 R24, R24, 0x3, RZ ;  /* 0x0000000318187819 */ /* 0x000fe400000012ff */
[C---:B------:R-:W-:Y:S02]  /*8bd0*/  IADD3 R69, P1, R114.reuse, 0x4000, RZ ;  /* 0x0000400072457810 */ /* 0x040fe40007f3e0ff */
[C---:B------:R-:W-:Y:S02]  /*8be0*/  IADD3 R65, P6, R114.reuse, 0x5000, RZ ;  /* 0x0000500072417810 */ /* 0x040fe40007fde0ff */
[----:B------:R-:W-:-:S02]  /*8bf0*/  IADD3 R61, P5, R114, 0x6000, RZ ;  /* 0x00006000723d7810 */ /* 0x000fc40007fbe0ff */
[C---:B------:R-:W-:Y:S02]  /*8c00*/  IADD3 R57, P4, R114.reuse, 0x7000, RZ ;  /* 0x0000700072397810 */ /* 0x040fe40007f9e0ff */
[----:B------:R-:W-:Y:S02]  /*8c10*/  IADD3 R53, P3, R114, 0x8000, RZ ;  /* 0x0000800072357810 */ /* 0x000fe40007f7e0ff */
[----:B------:R-:W-:Y:S02]  /*8c20*/  SHF.R.U64 R33, R33, 0x3, RZ ;  /* 0x0000000321217819 */ /* 0x000fe400000012ff */
[----:B------:R-:W-:Y:S02]  /*8c30*/  SHF.R.U64 R44, R44, 0x3, RZ ;  /* 0x000000032c2c7819 */ /* 0x000fe400000012ff */
[----:B------:R-:W-:Y:S02]  /*8c40*/  LOP3.LUT R24, R24, R41, RZ, 0x3c, !PT ;  /* 0x0000002918187212 */ /* 0x000fe400078e3cff */
[----:B------:R-:W-:-:S02]  /*8c50*/  LOP3.LUT R68, R69, 0x380, RZ, 0xc0, !PT ;  /* 0x0000038045447812 */ /* 0x000fc400078ec0ff */
[----:B------:R-:W-:Y:S02]  /*8c60*/  LOP3.LUT R64, R65, 0x380, RZ, 0xc0, !PT ;  /* 0x0000038041407812 */ /* 0x000fe400078ec0ff */
[----:B------:R-:W-:Y:S02]  /*8c70*/  LOP3.LUT R60, R61, 0x380, RZ, 0xc0, !PT ;  /* 0x000003803d3c7812 */ /* 0x000fe400078ec0ff */
[----:B------:R-:W-:Y:S02]  /*8c80*/  LOP3.LUT R56, R57, 0x380, RZ, 0xc0, !PT ;  /* 0x0000038039387812 */ /* 0x000fe400078ec0ff */
[----:B------:R-:W-:Y:S02]  /*8c90*/  LOP3.LUT R52, R53, 0x380, RZ, 0xc0, !PT ;  /* 0x0000038035347812 */ /* 0x000fe400078ec0ff */
[----:B------:R-:W-:Y:S02]  /*8ca0*/  LOP3.LUT R41, R12, 0x380, RZ, 0xc0, !PT ;  /* 0x000003800c297812 */ /* 0x000fe400078ec0ff */
[----:B------:R-:W-:-:S02]  /*8cb0*/  LOP3.LUT R142, R33, R0, RZ, 0x3c, !PT ;  /* 0x00000000218e7212 */ /* 0x000fc400078e3cff */
[----:B------:R-:W-:Y:S02]  /*8cc0*/  F2FP.F16.F32.PACK_AB R6, R7, R204 ;  /* 0x000000cc0706723e */ /* 0x000fe400000000ff */
[----:B------:R-:W-:Y:S01]  /*8cd0*/  LOP3.LUT R44, R44, R45, RZ, 0x3c, !PT ;  /* 0x0000002d2c2c7212 */ /* 0x000fe200078e3cff */
[----:B------:R-:W-:Y:S01]  /*8ce0*/  IMAD.X R45, RZ, RZ, R115, P2 ;  /* 0x000000ffff2d7224 */ /* 0x000fe200010e0673 */
[----:B------:R-:W-:Y:S02]  /*8cf0*/  MOV R0, R4 ;  /* 0x0000000400007202 */ /* 0x000fe40000000f00 */
[----:B------:R-:W-:Y:S02]  /*8d00*/  F2FP.F16.F32.PACK_AB R7, R31, R30 ;  /* 0x0000001e1f07723e */ /* 0x000fe400000000ff */
[----:B------:R-:W-:Y:S02]  /*8d10*/  F2FP.F16.F32.PACK_AB R5, R27, R26 ;  /* 0x0000001a1b05723e */ /* 0x000fe400000000ff */
[----:B------:R-:W-:-:S02]  /*8d20*/  LOP3.LUT R31, R114, 0x380, RZ, 0xc0, !PT ;  /* 0x00000380721f7812 */ /* 0x000fc400078ec0ff */
[----:B------:R-:W-:Y:S02]  /*8d30*/  SHF.R.U64 R68, R68, 0x3, RZ ;  /* 0x0000000344447819 */ /* 0x000fe400000012ff */
[----:B------:R-:W-:Y:S02]  /*8d40*/  SHF.R.U64 R64, R64, 0x3, RZ ;  /* 0x0000000340407819 */ /* 0x000fe400000012ff */
[----:B------:R-:W-:Y:S02]  /*8d50*/  SHF.R.U64 R60, R60, 0x3, RZ ;  /* 0x000000033c3c7819 */ /* 0x000fe400000012ff */
[----:B------:R-:W-:Y:S02]  /*8d60*/  SHF.R.U64 R56, R56, 0x3, RZ ;  /* 0x0000000338387819 */ /* 0x000fe400000012ff */
[----:B------:R-:W-:Y:S02]  /*8d70*/  SHF.R.U64 R52, R52, 0x3, RZ ;  /* 0x0000000334347819 */ /* 0x000fe400000012ff */
[----:B------:R-:W-:-:S02]  /*8d80*/  IADD3 R27, P2, R114, 0xf000, RZ ;  /* 0x0000f000721b7810 */ /* 0x000fc40007f5e0ff */
[----:B------:R-:W-:Y:S02]  /*8d90*/  SHF.R.U64 R41, R41, 0x3, RZ ;  /* 0x0000000329297819 */ /* 0x000fe400000012ff */
[----:B------:R-:W-:Y:S01]  /*8da0*/  F2FP.F16.F32.PACK_AB R4, R205, R208 ;  /* 0x000000d0cd04723e */ /* 0x000fe200000000ff */
[--C-:B------:R-:W-:Y:S01]  /*8db0*/  IMAD.X R111, RZ, RZ, R115.reuse, P2 ;  /* 0x000000ffff6f7224 */ /* 0x100fe200010e0673 */
        /* <DEDUP_REMOVED lines=11> */
[----:B------:R-:W-:Y:S01]  /*8e70*/  LOP3.LUT R26, R27, 0x380, RZ, 0xc0, !PT ;  /* 0x000003801b1a7812 */ /* 0x000fe200078ec0ff */
[----:B------:R0:W-:Y:S01]  /*8e80*/  STSM.16.M88.4 [R0], R4 ;  /* 0x0000000400007844 */ /* 0x0001e20000000200 */
[----:B------:R-:W-:-:S02]  /*8e90*/  LOP3.LUT R12, R41, R12, RZ, 0x3c, !PT ;  /* 0x0000000c290c7212 */ /* 0x000fc400078e3cff */
[C---:B------:R-:W-:Y:S02]  /*8ea0*/  IADD3 R41, P1, R114.reuse, 0xa000, RZ ;  /* 0x0000a00072297810 */ /* 0x040fe40007f3e0ff */
[C---:B------:R-:W-:Y:S02]  /*8eb0*/  IADD3 R37, P6, R114.reuse, 0xb000, RZ ;  /* 0x0000b00072257810 */ /* 0x040fe40007fde0ff */
[C---:B------:R-:W-:Y:S02]  /*8ec0*/  IADD3 R33, P5, R114.reuse, 0xc000, RZ ;  /* 0x0000c00072217810 */ /* 0x040fe40007fbe0ff */
[C---:B------:R-:W-:Y:S02]  /*8ed0*/  IADD3 R89, P4, R114.reuse, 0xd000, RZ ;  /* 0x0000d00072597810 */ /* 0x040fe40007f9e0ff */
[----:B------:R-:W-:Y:S02]  /*8ee0*/  IADD3 R85, P3, R114, 0xe000, RZ ;  /* 0x0000e00072557810 */ /* 0x000fe40007f7e0ff */
[----:B------:R-:W-:-:S02]  /*8ef0*/  LOP3.LUT R114, R31, R114, RZ, 0x3c, !PT ;  /* 0x000000721f727212 */ /* 0x000fc400078e3cff */
[----:B------:R-:W-:Y:S02]  /*8f00*/  SHF.R.U64 R26, R26, 0x3, RZ ;  /* 0x000000031a1a7819 */ /* 0x000fe400000012ff */
[----:B------:R-:W-:Y:S02]  /*8f10*/  MOV R31, R8 ;  /* 0x00000008001f7202 */ /* 0x000fe40000000f00 */
[----:B0-----:R-:W-:Y:S02]  /*8f20*/  F2FP.F16.F32.PACK_AB R4, R210, R211 ;  /* 0x000000d3d204723e */ /* 0x001fe400000000ff */
[----:B------:R-:W-:Y:S02]  /*8f30*/  F2FP.F16.F32.PACK_AB R5, R35, R34 ;  /* 0x000000222305723e */ /* 0x000fe400000000ff */
[----:B------:R-:W-:Y:S02]  /*8f40*/  F2FP.F16.F32.PACK_AB R6, R207, R209 ;  /* 0x000000d1cf06723e */ /* 0x000fe400000000ff */
[----:B------:R-:W-:-:S02]  /*8f50*/  F2FP.F16.F32.PACK_AB R7, R39, R38 ;  /* 0x000000262707723e */ /* 0x000fc400000000ff */
[----:B------:R-:W-:Y:S02]  /*8f60*/  MOV R30, R10 ;  /* 0x0000000a001e7202 */ /* 0x000fe40000000f00 */
[----:B------:R-:W-:Y:S01]  /*8f70*/  F2FP.F16.F32.PACK_AB R8, R203, R206 ;  /* 0x000000cecb08723e */ /* 0x000fe200000000ff */
[----:B------:R0:W-:Y:S01]  /*8f80*/  STSM.16.M88.4 [R31], R4 ;  /* 0x000000041f007844 */ /* 0x0001e20000000200 */
[----:B------:R-:W-:Y:S02]  /*8f90*/  F2FP.F16.F32.PACK_AB R9, R43, R42 ;  /* 0x0000002a2b09723e */ /* 0x000fe400000000ff */
[----:B------:R-:W-:Y:S02]  /*8fa0*/  F2FP.F16.F32.PACK_AB R10, R200, R202 ;  /* 0x000000cac80a723e */ /* 0x000fe400000000ff */
[----:B------:R-:W-:Y:S02]  /*8fb0*/  F2FP.F16.F32.PACK_AB R11, R47, R46 ;  /* 0x0000002e2f0b723e */ /* 0x000fe400000000ff */
[----:B------:R-:W-:-:S02]  /*8fc0*/  MOV R34, R12 ;  /* 0x0000000c00227202 */ /* 0x000fc40000000f00 */
[----:B------:R-:W-:Y:S01]  /*8fd0*/  MOV R35, R14 ;  /* 0x0000000e00237202 */ /* 0x000fe20000000f00 */
[----:B------:R1:W-:Y:S01]  /*8fe0*/  STSM.16.M88.4 [R30], R8 ;  /* 0x000000081e007844 */ /* 0x0003e20000000200 */
[----:B------:R-:W-:Y:S02]  /*8ff0*/  LOP3.LUT R110, R26, R27, RZ, 0x3c, !PT ;  /* 0x0000001b1a6e7212 */ /* 0x000fe400078e3cff */
[----:B------:R-:W-:Y:S02]  /*9000*/  MOV R0, R24 ;  /* 0x0000001800007202 */ /* 0x000fe40000000f00 */
        /* <DEDUP_REMOVED lines=24> */
[----:B------:R1:W-:Y:S01]  /*9190*/  STSM.16.M88.4 [R118], R8 ;  /* 0x0000000876007844 */ /* 0x0003e20000000200 */
        /* <DEDUP_REMOVED lines=13> */
[----:B------:R-:W-:Y:S01]  /*9270*/  F2FP.F16.F32.PACK_AB R4, R113, R112 ;  /* 0x000000707104723e */ /* 0x000fe200000000ff */
[----:B------:R0:W-:Y:S01]  /*9280*/  STSM.16.M88.4 [R130], R96 ;  /* 0x0000006082007844 */ /* 0x0001e20000000200 */
[----:B------:R-:W-:-:S02]  /*9290*/  F2FP.F16.F32.PACK_AB R5, R153, R152 ;  /* 0x000000989905723e */ /* 0x000fc400000000ff */
[----:B------:R-:W-:Y:S01]  /*92a0*/  F2FP.F16.F32.PACK_AB R6, R117, R116 ;  /* 0x000000747506723e */ /* 0x000fe200000000ff */
[----:B------:R-:W-:Y:S01]  /*92b0*/  STSM.16.M88.4 [R134], R104 ;  /* 0x0000006886007844 */ /* 0x000fe20000000200 */
[----:B------:R-:W-:Y:S02]  /*92c0*/  F2FP.F16.F32.PACK_AB R7, R156, R155 ;  /* 0x0000009b9c07723e */ /* 0x000fe400000000ff */
[----:B------:R-:W-:Y:S02]  /*92d0*/  MOV R142, R142 ;  /* 0x0000008e008e7202 */ /* 0x000fe40000000f00 */
[----:B------:R-:W-:Y:S01]  /*92e0*/  F2FP.F16.F32.PACK_AB R156, R121, R120 ;  /* 0x00000078799c723e */ /* 0x000fe200000000ff */
[----:B------:R2:W-:Y:S01]  /*92f0*/  STSM.16.M88.4 [R138], R4 ;  /* 0x000000048a007844 */ /* 0x0005e20000000200 */
[----:B------:R-:W-:Y:S02]  /*9300*/  MOV R146, R146 ;  /* 0x0000009200927202 */ /* 0x000fe40000000f00 */
[----:B------:R-:W-:Y:S01]  /*9310*/  F2FP.F16.F32.PACK_AB R131, R165, R164 ;  /* 0x000000a4a583723e */ /* 0x000fe200000000ff */
[----:B------:R3:W-:Y:S01]  /*9320*/  STSM.16.M88.4 [R142], R156 ;  /* 0x0000009c8e007844 */ /* 0x0007e20000000200 */
[----:B-1----:R-:W-:-:S02]  /*9330*/  F2FP.F16.F32.PACK_AB R8, R137, R136 ;  /* 0x000000888908723e */ /* 0x002fc400000000ff */
[----:B0-----:R-:W-:Y:S02]  /*9340*/  F2FP.F16.F32.PACK_AB R130, R133, R132 ;  /* 0x000000848582723e */ /* 0x001fe400000000ff */
[----:B------:R-:W-:Y:S02]  /*9350*/  F2FP.F16.F32.PACK_AB R9, R167, R166 ;  /* 0x000000a6a709723e */ /* 0x000fe400000000ff */
[----:B------:R-:W-:Y:S01]  /*9360*/  F2FP.F16.F32.PACK_AB R10, R141, R140 ;  /* 0x0000008c8d0a723e */ /* 0x000fe200000000ff */
[----:B------:R3:W-:Y:S01]  /*9370*/  STSM.16.M88.4 [R146], R128 ;  /* 0x0000008092007844 */ /* 0x0007e20000000200 */
[----:B------:R-:W-:Y:S02]  /*9380*/  F2FP.F16.F32.PACK_AB R11, R169, R168 ;  /* 0x000000a8a90b723e */ /* 0x000fe400000000ff */
[----:B------:R-:W-:Y:S02]  /*9390*/  LOP3.LUT R40, R41, 0x380, RZ, 0xc0, !PT ;  /* 0x0000038029287812 */ /* 0x000fe400078ec0ff */
[----:B------:R-:W-:Y:S01]  /*93a0*/  LOP3.LUT R36, R37, 0x380, RZ, 0xc0, !PT ;  /* 0x0000038025247812 */ /* 0x000fe200078ec0ff */
[----:B------:R3:W-:Y:S01]  /*93b0*/  STSM.16.M88.4 [R34], R8 ;  /* 0x0000000822007844 */ /* 0x0007e20000000200 */
[----:B------:R-:W-:-:S02]  /*93c0*/  LOP3.LUT R32, R33, 0x380, RZ, 0xc0, !PT ;  /* 0x0000038021207812 */ /* 0x000fc400078ec0ff */
[----:B------:R-:W-:Y:S02]  /*93d0*/  LOP3.LUT R88, R89, 0x380, RZ, 0xc0, !PT ;  /* 0x0000038059587812 */ /* 0x000fe400078ec0ff */
[----:B------:R-:W-:Y:S02]  /*93e0*/  LOP3.LUT R84, R85, 0x380, RZ, 0xc0, !PT ;  /* 0x0000038055547812 */ /* 0x000fe400078ec0ff */
[----:B--2---:R-:W-:Y:S02]  /*93f0*/  F2FP.F16.F32.PACK_AB R4, R145, R144 ;  /* 0x000000909104723e */ /* 0x004fe400000000ff */
[----:B------:R-:W-:Y:S02]  /*9400*/  F2FP.F16.F32.PACK_AB R5, R171, R170 ;  /* 0x000000aaab05723e */ /* 0x000fe400000000ff */
        /* <DEDUP_REMOVED lines=19> */
[----:B---3--:R-:W-:Y:S05]  /*9540*/  @P0 BRA `(.L_x_3426) ;  /* 0x0000000000cc0947 */ /* 0x008fea0003800000 */
[----:B------:R-:W0:Y:S01]  /*9550*/  LDC R8, c[0x0][0xce8] ;  /* 0x00033a00ff087b82 */ /* 0x000e220000000800 */
[----:B------:R-:W-:Y:S01]  /*9560*/  IMAD R0, RZ, RZ, -UR41 ;  /* 0x80000029ff007e24 */ /* 0x000fe2000f8e02ff */
[----:B------:R-:W-:Y:S02]  /*9570*/  ULDC.64 UR8, c[0x0][0xc90] ;  /* 0x0003240000087ab9 */ /* 0x000fe40000000a00 */
        /* <DEDUP_REMOVED lines=10> */
[----:B------:R-:W-:-:S07]  /*9620*/  IMAD.MOV.U32 R7, RZ, RZ, R13 ;  /* 0x000000ffff077224 */ /* 0x000fce00078e000d */
        /* <DEDUP_REMOVED lines=12> */
[----:B------:R-:W-:Y:S01]  /*96f0*/  SHF.R.S32.HI R11, RZ, 0x1f, R7 ;  /* 0x0000001fff0b7819 */ /* 0x000fe20000011407 */
[----:B------:R-:W-:Y:S01]  /*9700*/  IMAD R13, R12, 0x40, R16 ;  /* 0x000000400c0d7824 */ /* 0x000fe200078e0210 */
        /* <DEDUP_REMOVED lines=9> */
[----:B------:R-:W-:Y:S01]  /*97a0*/  IMAD.MOV R9, RZ, RZ, -R19 ;  /* 0x000000ffff097224 */ /* 0x000fe200078e0a13 */
[----:B------:R-:W-:Y:S02]  /*97b0*/  ULDC UR4, c[0x0][0xb88] ;  /* 0x0002e20000047ab9 */ /* 0x000fe40000000800 */
[----:B------:R-:W-:Y:S01]  /*97c0*/  LEA.HI.X R11, R4, UR5, R5, 0x2, P0 ;  /* 0x00000005040b7c11 */ /* 0x000fe200080f1405 */
[----:B------:R-:W-:Y:S01]  /*97d0*/  SHFL.IDX PT, R6, R10, 0x1, 0x1c1f ;  /* 0x003c1f000a067f89 */ /* 0x000fe200000e0000 */
[----:B------:R-:W-:Y:S01]  /*97e0*/  IMAD R0, R8, UR4, RZ ;  /* 0x0000000408007c24 */ /* 0x000fe2000f8e02ff */
[----:B------:R-:W-:Y:S01]  /*97f0*/  ISETP.NE.AND P0, PT, R18, R9, PT ;  /* 0x000000091200720c */ /* 0x000fe20003f05270 */
[C---:B------:R-:W-:Y:S01]  /*9800*/  VIADD R9, R13.reuse, 0x8 ;  /* 0x000000080d097836 */ /* 0x040fe20000000000 */
[----:B------:R-:W-:Y:S02]  /*9810*/  SHFL.IDX PT, R4, R10, RZ, 0x1c1f ;  /* 0x001c1fff0a047589 */ /* 0x000fe400000e0000 */
[----:B------:R-:W-:-:S02]  /*9820*/  ISETP.GE.OR P1, PT, R13, R0, P0 ;  /* 0x000000000d00720c */ /* 0x000fc40000726670 */
[----:B------:R-:W0:Y:S01]  /*9830*/  SHFL.IDX PT, R5, R11, RZ, 0x1c1f ;  /* 0x001c1fff0b057589 */ /* 0x000e2200000e0000 */
[----:B------:R-:W-:-:S03]  /*9840*/  ISETP.GE.OR P0, PT, R9, R0, P0 ;  /* 0x000000000900720c */ /* 0x000fc60000706670 */
[----:B------:R-:W1:Y:S07]  /*9850*/  SHFL.IDX PT, R7, R11, 0x1, 0x1c1f ;  /* 0x003c1f000b077f89 */ /* 0x000e6e00000e0000 */
[----:B0-----:R0:W-:Y:S04]  /*9860*/  @!P1 ST.E desc[UR38][R4.64], R20 ;  /* 0x0000001404009985 */ /* 0x0011e8000c101926 */
[----:B-1----:R0:W-:Y:S02]  /*9870*/  @!P0 ST.E desc[UR38][R6.64], R3 ;  /* 0x0000000306008985 */ /* 0x0021e4000c101926 */
.L_x_3426:
        /* <DEDUP_REMOVED lines=36> */
[----:B------:R-:W-:Y:S01]  /*9ac0*/  ISETP.GE.AND P1, PT, R187, UR12, PT ;  /* 0x0000000cbb007c0c */ /* 0x000fe2000bf26270 */
[----:B------:R-:W5:Y:S01]  /*9ad0*/  LD.E.128 R36, desc[UR38][R36.64] ;  /* 0x0000002624247980 */ /* 0x000f62000c101d00 */
[----:B-1----:R-:W-:Y:S02]  /*9ae0*/  @P3 IMAD.HI.U32 R0, R11, R12, RZ ;  /* 0x0000000c0b003227 */ /* 0x002fe400078e00ff */
[----:B------:R-:W-:Y:S01]  /*9af0*/  LOP3.LUT R3, R4, 0x8, R3, 0xe2, !PT ;  /* 0x0000000804037812 */ /* 0x000fe200078ee203 */
[----:B------:R-:W-:Y:S01]  /*9b00*/  UIMAD UR6, UR10, UR8, URZ ;  /* 0x000000080a0672a4 */ /* 0x000fe2000f8e023f */
[----:B------:R-:W-:Y:S01]  /*9b10*/  IMAD.MOV.U32 R4, RZ, RZ, R11 ;  /* 0x000000ffff047224 */ /* 0x000fe200078e000b */
[----:B------:R-:W5:Y:S01]  /*9b20*/  LD.E.128 R32, desc[UR38][R32.64] ;  /* 0x0000002620207980 */ /* 0x000f62000c101d00 */
[----:B---3--:R-:W-:-:S03]  /*9b30*/  @P3 SHF.R.U32.HI R4, RZ, R7, R0 ;  /* 0x00000007ff043219 */ /* 0x008fc60000011600 */
[----:B------:R-:W5:Y:S01]  /*9b40*/  LD.E.128 R88, desc[UR38][R88.64] ;  /* 0x0000002658587980 */ /* 0x000f62000c101d00 */
[----:B------:R-:W-:Y:S01]  /*9b50*/  SEL R0, RZ, 0xffffffff, P1 ;  /* 0xffffffffff007807 */ /* 0x000fe20000800000 */
[----:B------:R-:W-:Y:S01]  /*9b60*/  UIMAD.WIDE.U32 UR4, UR7, UR8, URZ ;  /* 0x00000008070472a5 */ /* 0x000fe2000f8e003f */
[--C-:B------:R-:W-:Y:S01]  /*9b70*/  SHF.R.S32.HI R7, RZ, 0x1f, R4.reuse ;  /* 0x0000001fff077819 */ /* 0x100fe20000011404 */
[----:B------:R-:W-:Y:S01]  /*9b80*/  UIMAD UR6, UR7, UR9, UR6 ;  /* 0x00000009070672a4 */ /* 0x000fe2000f8e0206 */
[----:B------:R-:W-:Y:S01]  /*9b90*/  ISETP.GE.AND P0, PT, R186, UR12, PT ;  /* 0x0000000cba007c0c */ /* 0x000fe2000bf06270 */
[----:B------:R-:W-:Y:S01]  /*9ba0*/  IMAD.SHL.U32 R0, R0, 0x10, RZ ;  /* 0x0000001000007824 */ /* 0x000fe200078e00ff */
[----:B------:R-:W-:Y:S01]  /*9bb0*/  ULDC.64 UR8, c[0x0][0xbf0] ;  /* 0x0002fc0000087ab9 */ /* 0x000fe20000000a00 */
[----:B------:R-:W-:Y:S01]  /*9bc0*/  UIADD3 UR5, UR5, UR6, URZ ;  /* 0x0000000605057290 */ /* 0x000fe2000fffe03f */
[----:B------:R-:W-:Y:S01]  /*9bd0*/  IMAD.MOV R6, RZ, RZ, -R4 ;  /* 0x000000ffff067224 */ /* 0x000fe200078e0a04 */
[----:B------:R-:W-:Y:S01]  /*9be0*/  UIMAD UR6, UR11, UR8, URZ ;  /* 0x000000080b0672a4 */ /* 0x000fe2000f8e023f */
[----:B------:R-:W-:Y:S01]  /*9bf0*/  SEL R5, RZ, 0xffffffff, P0 ;  /* 0xffffffffff057807 */ /* 0x000fe20000000000 */
[----:B--2---:R-:W-:Y:S01]  /*9c00*/  IMAD R7, R7, R8, RZ ;  /* 0x0000000807077224 */ /* 0x004fe200078e02ff */
[----:B------:R-:W-:Y:S01]  /*9c10*/  LOP3.LUT R0, R0, 0x10, R3, 0xe2, !PT ;  /* 0x0000001000007812 */ /* 0x000fe200078ee203 */
[----:B------:R-:W-:Y:S01]  /*9c20*/  IMAD R3, R10, R6, R11 ;  /* 0x000000060a037224 */ /* 0x000fe200078e020b */
[----:B------:R-:W-:Y:S01]  /*9c30*/  UIMAD UR6, UR42, UR9, UR6 ;  /* 0x000000092a0672a4 */ /* 0x000fe2000f8e0206 */
[----:B------:R-:W-:Y:S01]  /*9c40*/  IMAD R9, R4, R9, R7 ;  /* 0x0000000904097224 */ /* 0x000fe200078e0207 */
[----:B------:R-:W-:Y:S01]  /*9c50*/  UIMAD.WIDE.U32 UR42, UR42, UR8, UR4 ;  /* 0x000000082a2a72a5 */ /* 0x000fe2000f8e0004 */
[----:B------:R-:W-:Y:S01]  /*9c60*/  IMAD.SHL.U32 R7, R5, 0x20, RZ ;  /* 0x0000002005077824 */ /* 0x000fe200078e00ff */
[----:B------:R-:W-:Y:S01]  /*9c70*/  ISETP.GE.AND P0, PT, R216, UR12, PT ;  /* 0x0000000cd8007c0c */ /* 0x000fe2000bf06270 */
[----:B------:R-:W-:Y:S01]  /*9c80*/  ULDC.64 UR4, c[0x0][0xbd8] ;  /* 0x0002f60000047ab9 */ /* 0x000fe20000000a00 */
[----:B------:R-:W-:Y:S01]  /*9c90*/  SHF.R.S32.HI R6, RZ, 0x1f, R3 ;  /* 0x0000001fff067819 */ /* 0x000fe20000011403 */
[----:B------:R-:W-:Y:S01]  /*9ca0*/  UIADD3 UR43, UR43, UR6, URZ ;  /* 0x000000062b2b7290 */ /* 0x000fe2000fffe03f */
[----:B------:R-:W-:Y:S01]  /*9cb0*/  LOP3.LUT R0, R7, 0x20, R0, 0xe2, !PT ;  /* 0x0000002007007812 */ /* 0x000fe200078ee200 */
[----:B------:R-:W5:Y:S01]  /*9cc0*/  LD.E.128 R84, desc[UR38][R84.64] ;  /* 0x0000002654547980 */ /* 0x000f62000c101d00 */
[----:B------:R-:W-:Y:S01]  /*9cd0*/  SEL R7, RZ, 0x40, P0 ;  /* 0x00000040ff077807 */ /* 0x000fe20000000000 */
[----:B------:R-:W-:Y:S01]  /*9ce0*/  IMAD R6, R6, UR4, RZ ;  /* 0x0000000406067c24 */ /* 0x000fe2000f8e02ff */
[----:B------:R-:W-:Y:S01]  /*9cf0*/  ULDC.64 UR6, c[0x0][0xb80] ;  /* 0x0002e00000067ab9 */ /* 0x000fe20000000a00 */
[----:B------:R-:W5:Y:S01]  /*9d00*/  LD.E.128 R108, desc[UR38][R110.64] ;  /* 0x000000266e6c7980 */ /* 0x000f62000c101d00 */
[----:B------:R-:W-:Y:S01]  /*9d10*/  IMAD.WIDE.U32 R4, R4, R8, UR42 ;  /* 0x0000002a04047e25 */ /* 0x000fe2000f8e0008 */
[----:B------:R-:W-:Y:S01]  /*9d20*/  LOP3.LUT R0, R0, R7, RZ, 0xfc, !PT ;  /* 0x0000000700007212 */ /* 0x000fe200078efcff */
[----:B------:R-:W-:Y:S01]  /*9d30*/  BSSY B0, `(.L_x_3427) ;  /* 0x0000039000007945 */ /* 0x000fe20003800000 */
[----:B------:R-:W-:Y:S01]  /*9d40*/  @!PT LDS RZ, [RZ] ;  /* 0x00000000fffff984 */ /* 0x000fe20000000800 */
[----:B------:R-:W-:Y:S01]  /*9d50*/  @!PT LDS RZ, [RZ] ;  /* 0x00000000fffff984 */ /* 0x000fe20000000800 */
[----:B------:R-:W-:Y:S01]  /*9d60*/  @!PT LDS RZ, [RZ] ;  /* 0x00000000fffff984 */ /* 0x000fe20000000800 */
[----:B------:R-:W-:Y:S01]  /*9d70*/  @!PT LDS RZ, [RZ] ;  /* 0x00000000fffff984 */ /* 0x000fe20000000800 */
[----:B------:R0:W-:Y:S06]  /*9d80*/  MEMBAR.ALL.CTA ;  /* 0x0000000000007992 */ /* 0x0001ec0000008000 */
[----:B0-----:R-:W0:Y:S01]  /*9d90*/  FENCE.VIEW.ASYNC.S ;  /* 0x00000000000073c6 */ /* 0x001e220000000000 */
[----:B------:R-:W-:Y:S01]  /*9da0*/  IMAD R7, R3, UR5, R6 ;  /* 0x0000000503077c24 */ /* 0x000fe2000f8e0206 */
[----:B------:R-:W-:Y:S01]  /*9db0*/  ULDC UR5, c[0x0][0xb88] ;  /* 0x0002e20000057ab9 */ /* 0x000fe20000000800 */
[----:B------:R-:W-:Y:S01]  /*9dc0*/  IMAD.IADD R5, R5, 0x1, R9 ;  /* 0x0000000105057824 */ /* 0x000fe200078e0209 */
[----:B------:R-:W-:Y:S01]  /*9dd0*/  ISETP.GE.AND P0, PT, R215, UR12, PT ;  /* 0x0000000cd7007c0c */ /* 0x000fe2000bf06270 */
[----:B------:R-:W-:-:S02]  /*9de0*/  IMAD R25, R10, UR5, RZ ;  /* 0x000000050a197c24 */ /* 0x000fc4000f8e02ff */
[----:B------:R-:W-:Y:S02]  /*9df0*/  IMAD R24, R13, 0x40, R214 ;  /* 0x000000400d187824 */ /* 0x000fe400078e02d6 */
        /* <DEDUP_REMOVED lines=44> */
.L_x_3428:
[----:B------:R-:W-:Y:S05]  /*a0c0*/  BSYNC B0 ;  /* 0x0000000000007941 */ /* 0x000fea0003800000 */
.L_x_3427:
        /* <DEDUP_REMOVED lines=37> */
.L_x_3430:
[----:B------:R-:W-:Y:S05]  /*a320*/  BSYNC B0 ;  /* 0x0000000000007941 */ /* 0x000fea0003800000 */
.L_x_3429:
[----:B------:R-:W4:Y:S02]  /*a330*/  LDC R0, c[0x0][0xd34] ;  /* 0x00034d00ff007b82 */ /* 0x000f240000000800 */
[----:B----4-:R-:W-:-:S13]  /*a340*/  ISETP.LE.AND P0, PT, R0, UR40, PT ;  /* 0x0000002800007c0c */ /* 0x010fda000bf03270 */
[----:B------:R-:W-:Y:S05]  /*a350*/  @!P0 BRA `(.L_x_3431) ;  /* 0xffffff6c001c8947 */ /* 0x000fea000383ffff */
[----:B------:R-:W-:Y:S05]  /*a360*/  EXIT ;  /* 0x000000000000794d */ /* 0x000fea0003800000 */
.L_x_3399:
        /* <DEDUP_REMOVED lines=27> */
[----:B------:R-:W-:Y:S01]  /*a520*/  LEA R4, R3, UR36, 0x1 ;  /* 0x0000002403047c11 */ /* 0x000fe2000f8e08ff */
[----:B------:R-:W-:-:S04]  /*a530*/  IMAD.U32 R3, RZ, RZ, UR5 ;  /* 0x00000005ff037e24 */ /* 0x000fc8000f8e00ff */
[----:B------:R0:W-:Y:S04]  /*a540*/  STL [R1+0x4], R4 ;  /* 0x0000040401007387 */ /* 0x0001e80000100800 */
[----:B------:R1:W-:Y:S04]  /*a550*/  STL [R1+0x24], R3 ;  /* 0x0000240301007387 */ /* 0x0003e80000100800 */
[----:B------:R2:W-:Y:S01]  /*a560*/  STL [R1+0x8], R0 ;  /* 0x0000080001007387 */ /* 0x0005e20000100800 */
[----:B0-----:R-:W-:-:S03]  /*a570*/  LOP3.LUT R4, R2, 0x80, RZ, 0xfc, !PT ;  /* 0x0000008002047812 */ /* 0x001fc600078efcff */
[----:B------:R0:W-:Y:S01]  /*a580*/  STL [R1+0x50], RZ ;  /* 0x000050ff01007387 */ /* 0x0001e20000100800 */
[C---:B------:R-:W-:Y:S02]  /*a590*/  LOP3.LUT R4, R2.reuse, 0x140, RZ, 0xfc, !PT ;  /* 0x0000014002047812 */ /* 0x040fe400078efcff */
[C---:B-1----:R-:W-:Y:S02]  /*a5a0*/  LOP3.LUT R3, R2.reuse, 0xc0, RZ, 0xfc, !PT ;  /* 0x000000c002037812 */ /* 0x042fe400078efcff */
[C---:B------:R-:W-:Y:S02]  /*a5b0*/  LOP3.LUT R3, R2.reuse, 0x180, RZ, 0xfc, !PT ;  /* 0x0000018002037812 */ /* 0x040fe400078efcff */
[C---:B--2---:R-:W-:Y:S02]  /*a5c0*/  LOP3.LUT R0, R2.reuse, 0x40, RZ, 0xfc, !PT ;  /* 0x0000004002007812 */ /* 0x044fe400078efcff */
[C---:B------:R-:W-:Y:S02]  /*a5d0*/  LOP3.LUT R0, R2.reuse, 0x100, RZ, 0xfc, !PT ;  /* 0x0000010002007812 */ /* 0x040fe400078efcff */
[----:B0-----:R-:W-:-:S07]  /*a5e0*/  LOP3.LUT R0, R2, 0x1c0, RZ, 0xfc, !PT ;  /* 0x000001c002007812 */ /* 0x001fce00078efcff */
.L_x_3528:
        /* <DEDUP_REMOVED lines=11> */
[----:B0-----:R-:W-:-:S13]  /*a6a0*/  ISETP.NE.AND P0, PT, R0, 0x1, PT ;  /* 0x000000010000780c */ /* 0x001fda0003f05270 */
[----:B------:R-:W2:Y:S08]  /*a6b0*/  @P0 LDC R2, c[0x0][0xd3c] ;  /* 0x00034f00ff020b82 */ /* 0x000eb00000000800 */
[----:B------:R-:W0:Y:S01]  /*a6c0*/  @P0 LDC R0, c[0x0][0xd40] ;  /* 0x00035000ff000b82 */ /* 0x000e220000000800 */
[----:B--2---:R-:W-:-:S04]  /*a6d0*/  @P0 IMAD.HI.U32 R2, R3, R2, RZ ;  /* 0x0000000203020227 */ /* 0x004fc800078e00ff */
[----:B------:R-:W-:Y:S01]  /*a6e0*/  IMAD.MOV.U32 R4, RZ, RZ, R3 ;  /* 0x000000ffff047224 */ /* 0x000fe200078e0003 */
[----:B0-----:R-:W-:Y:S02]  /*a6f0*/  @P0 SHF.R.U32.HI R4, RZ, R0, R2 ;  /* 0x00000000ff040219 */ /* 0x001fe40000011602 */
[----:B-1----:R-:W-:-:S03]  /*a700*/  ISETP.NE.AND P0, PT, R17, 0x1, PT ;  /* 0x000000011100780c */ /* 0x002fc60003f05270 */
[----:B------:R-:W-:Y:S01]  /*a710*/  IMAD.MOV.U32 R5, RZ, RZ, R4 ;  /* 0x000000ffff057224 */ /* 0x000fe200078e0004 */
[----:B------:R-:W-:Y:S09]  /*a720*/  STL [R1+0x14], R4 ;  /* 0x0000140401007387 */ /* 0x000ff20000100800 */
[----:B------:R-:W0:Y:S02]  /*a730*/  @P0 LDC.64 R2, c[0x0][0xd48] ;  /* 0x00035200ff020b82 */ /* 0x000e240000000a00 */
[----:B0-----:R-:W-:-:S05]  /*a740*/  @P0 IMAD.HI.U32 R2, R4, R2, RZ ;  /* 0x0000000204020227 */ /* 0x001fca00078e00ff */
[----:B------:R-:W-:Y:S02]  /*a750*/  @P0 SHF.R.U32.HI R5, RZ, R3, R2 ;  /* 0x00000003ff050219 */ /* 0x000fe40000011602 */
[----:B------:R-:W-:-:S03]  /*a760*/  PLOP3.LUT P0, PT, PT, PT, UP0, 0x80, 0x0 ;  /* 0x000000000000781c */ /* 0x000fc60003f0f008 */
[----:B------:R-:W-:Y:S01]  /*a770*/  IMAD.MOV R0, RZ, RZ, -R5 ;  /* 0x000000ffff007224 */ /* 0x000fe200078e0a05 */
[----:B------:R-:W-:Y:S03]  /*a780*/  STL [R1+0x10], R5 ;  /* 0x0000100501007387 */ /* 0x000fe60000100800 */
[----:B------:R-:W-:Y:S02]  /*a790*/  IMAD R17, R17, R0, R4 ;  /* 0x0000000011117224 */ /* 0x000fe400078e0204 */
[----:B------:R-:W0:Y:S02]  /*a7a0*/  LDC R0, c[0x0][0x2f0] ;  /* 0x0000bc00ff007b82 */ /* 0x000e240000000800 */
[----:B0-----:R-:W-:-:S04]  /*a7b0*/  IMAD R2, R0, UR4, RZ ;  /* 0x0000000400027c24 */ /* 0x001fc8000f8e02ff */
[----:B------:R-:W-:Y:S01]  /*a7c0*/  VIADD R0, R2, 0x3f ;  /* 0x0000003f02007836 */ /* 0x000fe20000000000 */
[----:B------:R0:W-:Y:S04]  /*a7d0*/  STL [R1+0x4c], R2 ;  /* 0x00004c0201007387 */ /* 0x0001e80000100800 */
[----:B0-----:R-:W-:-:S04]  /*a7e0*/  SHF.R.S32.HI R2, RZ, 0x1f, R0 ;  /* 0x0000001fff027819 */ /* 0x001fc80000011400 */
        /* <DEDUP_REMOVED lines=20> */
.L_x_3433:
        /* <DEDUP_REMOVED lines=20> */
.L_x_3435:
        /* <DEDUP_REMOVED lines=15> */
.L_x_3434:
[----:B------:R-:W2:Y:S01]  /*ab60*/  LDL R2, [R1+0x20] ;  /* 0x0000200001027983 */ /* 0x000ea20000100800 */
[----:B------:R-:W-:-:S03]  /*ab70*/  ULDC.64 UR4, c[0x0][0xaf0] ;  /* 0x0002bc0000047ab9 */ /* 0x000fc60000000a00 */
[----:B0-----:R-:W3:Y:S01]  /*ab80*/  LDL R0, [R1+0x10] ;  /* 0x0000100001007983 */ /* 0x001ee20000100800 */
[----:B------:R-:W-:-:S04]  /*ab90*/  ISETP.NE.U32.AND P0, PT, RZ, UR4, PT ;  /* 0x00000004ff007c0c */ /* 0x000fc8000bf05070 */
[----:B------:R-:W-:Y:S01]  /*aba0*/  ISETP.NE.AND.EX P0, PT, RZ, UR5, PT, P0 ;  /* 0x00000005ff007c0c */ /* 0x000fe2000bf05300 */
[----:B--2---:R-:W-:-:S12]  /*abb0*/  IMAD.MOV.U32 R16, RZ, RZ, R2 ;  /* 0x000000ffff107224 */ /* 0x004fd800078e0002 */
[----:B------:R-:W0:Y:S01]  /*abc0*/  @P0 LDC.64 R2, c[0x0][0xaf0] ;  /* 0x0002bc00ff020b82 */ /* 0x000e220000000a00 */
[----:B---3--:R-:W-:Y:S02]  /*abd0*/  IMAD.MOV.U32 R7, RZ, RZ, R0 ;  /* 0x000000ffff077224 */ /* 0x008fe400078e0000 */
[----:B0-----:R-:W-:-:S05]  /*abe0*/  @P0 IMAD.WIDE R2, R0, 0x4, R2 ;  /* 0x0000000400020825 */ /* 0x001fca00078e0202 */
[----:B------:R0:W2:Y:S01]  /*abf0*/  @P0 LDG.E R7, desc[UR38][R2.64] ;  /* 0x0000002602070981 */ /* 0x0000a2000c1e1900 */
[----:B------:R-:W-:Y:S01]  /*ac00*/  VIADD R9, R16, 0xffffffff ;  /* 0xffffffff10097836 */ /* 0x000fe20000000000 */
[----:B------:R-:W-:Y:S01]  /*ac10*/  UMOV UR4, 0xffffffff ;  /* 0xffffffff00047882 */ /* 0x000fe20000000000 */
[----:B------:R-:W-:Y:S01]  /*ac20*/  LOP3.LUT R18, R18, 0xfffffffe, RZ, 0xc0, !PT ;  /* 0xfffffffe12127812 */ /* 0x000fe200078ec0ff */
[----:B0-----:R-:W0:Y:S02]  /*ac30*/  LDC.64 R2, c[0x0][0x418] ;  /* 0x00010600ff027b82 */ /* 0x001e240000000a00 */
[----:B0-----:R-:W-:-:S04]  /*ac40*/  ISETP.NE.U32.AND P0, PT, R2, RZ, PT ;  /* 0x000000ff0200720c */ /* 0x001fc80003f05070 */
[----:B------:R-:W-:-:S13]  /*ac50*/  ISETP.NE.AND.EX P1, PT, R3, RZ, PT, P0 ;  /* 0x000000ff0300720c */ /* 0x000fda0003f25300 */
[----:B------:R-:W-:Y:S02]  /*ac60*/  @P1 LOP3.LUT R18, R18, 0x1, RZ, 0xfc, !PT ;  /* 0x0000000112121812 */ /* 0x000fe400078efcff */
[----:B--2---:R-:W-:Y:S01]  /*ac70*/  SHF.R.S32.HI R8, RZ, 0x1f, R7 ;  /* 0x0000001fff087819 */ /* 0x004fe20000011407 */
        /* <DEDUP_REMOVED lines=8> */
[----:B------:R1:W2:Y:S02]  /*ad00*/  SHFL.IDX PT, R14, R0, RZ, 0x1f ;  /* 0x00001fff000e7589 */ /* 0x0002a400000e0000 */
.L_x_3543:
        /* <DEDUP_REMOVED lines=8> */
.L_x_3546:
[----:B------:R-:W-:Y:S05]  /*ad90*/  @!P6 BRA `(.L_x_3437) ;  /* 0x0000000000e4e947 */ /* 0x000fea0003800000 */
[----:B------:R2:W-:Y:S01]  /*ada0*/  STL [R1+0x40], R9 ;  /* 0x0000400901007387 */ /* 0x0005e20000100800 */
[----:B------:R-:W-:Y:S01]  /*adb0*/  IMAD.MOV.U32 R16, RZ, RZ, R7 ;  /* 0x000000ffff107224 */ /* 0x000fe200078e0007 */
[----:B------:R-:W-:Y:S06]  /*adc0*/  @!P1 BRA `(.L_x_3439) ;  /* 0x0000000000489947 */ /* 0x000fec0003800000 */
[----:B------:R-:W3:Y:S01]  /*add0*/  LDC R6, c[0x0][0x43c] ;  /* 0x00010f00ff067b82 */ /* 0x000ee20000000800 */
[----:B------:R-:W-:Y:S01]  /*ade0*/  ULDC.64 UR4, c[0x0][0x428] ;  /* 0x00010a0000047ab9 */ /* 0x000fe20000000a00 */
[----:B---3--:R-:W-:-:S13]  /*adf0*/  ISETP.NE.AND P0, PT, R6, 0x1, PT ;  /* 0x000000010600780c */ /* 0x008fda0003f05270 */
[----:B------:R-:W1:Y:S02]  /*ae00*/  @P0 LDC.64 R4, c[0x0][0x440] ;  /* 0x00011000ff040b82 */ /* 0x000e640000000a00 */
[----:B-1----:R-:W-:-:S04]  /*ae10*/  @P0 IMAD.HI.U32 R0, R9, R4, RZ ;  /* 0x0000000409000227 */ /* 0x002fc800078e00ff */
[----:B------:R-:W-:Y:S01]  /*ae20*/  IMAD.MOV.U32 R4, RZ, RZ, R9 ;  /* 0x000000ffff047224 */ /* 0x000fe200078e0009 */
[----:B------:R-:W-:-:S04]  /*ae30*/  @P0 SHF.R.U32.HI R4, RZ, R5, R0 ;  /* 0x00000005ff040219 */ /* 0x000fc80000011600 */
[--C-:B------:R-:W-:Y:S01]  /*ae40*/  SHF.R.S32.HI R5, RZ, 0x1f, R4.reuse ;  /* 0x0000001fff057819 */ /* 0x100fe20000011404 */
[----:B------:R-:W-:-:S04]  /*ae50*/  IMAD.MOV R0, RZ, RZ, -R4 ;  /* 0x000000ffff007224 */ /* 0x000fc800078e0a04 */
[----:B------:R-:W-:Y:S02]  /*ae60*/  IMAD R0, R6, R0, R9 ;  /* 0x0000000006007224 */ /* 0x000fe400078e0209 */
[----:B------:R-:W-:-:S03]  /*ae70*/  IMAD.WIDE.U32 R4, R7, UR4, R4 ;  /* 0x0000000407047c25 */ /* 0x000fc6000f8e0004 */
[----:B------:R1:W-:Y:S01]  /*ae80*/  STL [R1+0x40], R0 ;  /* 0x0000400001007387 */ /* 0x0003e20000100800 */
[----:B------:R-:W-:Y:S01]  /*ae90*/  LEA R2, P0, R4, R2, 0x2 ;  /* 0x0000000204027211 */ /* 0x000fe200078010ff */
[----:B-1----:R-:W-:-:S04]  /*aea0*/  IMAD R0, R8, UR4, RZ ;  /* 0x0000000408007c24 */ /* 0x002fc8000f8e02ff */
[----:B------:R-:W-:-:S04]  /*aeb0*/  IMAD R0, R7, UR5, R0 ;  /* 0x0000000507007c24 */ /* 0x000fc8000f8e0200 */
[----:B------:R-:W-:-:S05]  /*aec0*/  IMAD.IADD R0, R5, 0x1, R0 ;  /* 0x0000000105007824 */ /* 0x000fca00078e0200 */
[----:B------:R-:W-:-:S05]  /*aed0*/  LEA.HI.X R3, R4, R3, R0, 0x2, P0 ;  /* 0x0000000304037211 */ /* 0x000fca00000f1400 */
[----:B------:R3:W5:Y:S02]  /*aee0*/  LDG.E R16, desc[UR38][R2.64] ;  /* 0x0000002602107981 */ /* 0x000764000c1e1900 */
.L_x_3439:
[----:B---3--:R-:W3:Y:S01]  /*aef0*/  LDL R2, [R1+0x8] ;  /* 0x0000080001027983 */ /* 0x008ee20000100800 */
[----:B-1----:R-:W-:Y:S02]  /*af00*/  LEA R0, R19, UR36, 0x3 ;  /* 0x0000002413007c11 */ /* 0x002fe4000f8e18ff */
[----:B---3--:R-:W-:-:S04]  /*af10*/  SHF.L.U32 R2, R2, 0x1f, RZ ;  /* 0x0000001f02027819 */ /* 0x008fc800000006ff */
[----:B------:R-:W1:Y:S02]  /*af20*/  SYNCS.PHASECHK.TRANS64.TRYWAIT P0, [R0+URZ+0x38840], R2 ;  /* 0x03884002000075a7 */ /* 0x000e64000800017f */
[----:B-1----:R-:W-:Y:S05]  /*af30*/  @!P0 BRA `(.L_x_3440) ;  /* 0x00000054001c8947 */ /* 0x002fea0003800000 */
.L_x_3547:
[----:B------:R-:W3:Y:S02]  /*af40*/  S2R R3, SR_TID.X ;  /* 0x0000000000037919 */ /* 0x000ee40000002100 */
[----:B---3--:R-:W-:-:S04]  /*af50*/  LOP3.LUT R3, R3, 0x7f, RZ, 0xc0, !PT ;  /* 0x0000007f03037812 */ /* 0x008fc800078ec0ff */
[----:B------:R-:W-:-:S13]  /*af60*/  ISETP.NE.AND P0, PT, R3, RZ, PT ;  /* 0x000000ff0300720c */ /* 0x000fda0003f05270 */
        /* <DEDUP_REMOVED lines=8> */
.L_x_3441:
[----:B-1----:R-:W3:Y:S01]  /*aff0*/  LDL R2, [R1+0x40] ;  /* 0x0000400001027983 */ /* 0x002ee20000100800 */
        /* <DEDUP_REMOVED lines=8> */
[----:B------:R-:W-:Y:S01]  /*b080*/  UMOV UR10, URZ ;  /* 0x0000003f000a7c82 */ /* 0x000fe20008000000 */
[----:B------:R-:W-:-:S02]  /*b090*/  PLOP3.LUT P0, PT, PT, PT, PT, 0x80, 0x0 ;  /* 0x000000000000781c */ /* 0x000fc40003f0f070 */
[----:B------:R-:W-:Y:S02]  /*b0a0*/  LOP3.LUT R18, R18, 0xfffffffd, RZ, 0xc0, !PT ;  /* 0xfffffffd12127812 */ /* 0x000fe400078ec0ff */
[----:B------:R-:W-:Y:S02]  /*b0b0*/  ULEA UR8, UR8, UR36, 0xd ;  /* 0x0000002408087291 */ /* 0x000fe4000f8e683f */
[----:B------:R-:W-:Y:S02]  /*b0c0*/  UIADD3 UR9, UR9, 0x38830, URZ ;  /* 0x0003883009097890 */ /* 0x000fe4000fffe03f */
[----:B------:R-:W-:-:S05]  /*b0d0*/  UIADD3 UR8, UR8, 0x22400, URZ ;  /* 0x0002240008087890 */ /* 0x000fca000fffe03f */
[----:B------:R-:W-:Y:S02]  /*b0e0*/  @P0 LOP3.LUT R18, R18, 0x2, RZ, 0xfc, !PT ;  /* 0x0000000212120812 */ /* 0x000fe400078efcff */
[----:B---3--:R-:W-:-:S13]  /*b0f0*/  R2UR UR11, R2 ;  /* 0x00000000020b72ca */ /* 0x008fda00000e0000 */
[----:B------:R-:W-:-:S09]  /*b100*/  USHF.L.U32 UR11, UR11, 0x6, URZ ;  /* 0x000000060b0b7899 */ /* 0x000fd2000800063f */
[----:B------:R3:W-:Y:S02]  /*b110*/  UTMALDG.4D [UR8], [UR4], desc[UR6] ;  /* 0x00000608040075b4 */ /* 0x0007e40008019000 */
[----:B---3--:R-:W-:Y:S01]  /*b120*/  NOP ;  /* 0x0000000000007918 */ /* 0x008fe20000000000 */
.L_x_3437:
[----:B-1----:R-:W3:Y:S01]  /*b130*/  LDL R0, [R1+0x10] ;  /* 0x0000100001007983 */ /* 0x002ee20000100800 */
[----:B------:R-:W-:Y:S05]  /*b140*/  WARPSYNC.ALL ;  /* 0x0000000000007948 */ /* 0x000fea0003800000 */
[----:B------:R-:W-:Y:S01]  /*b150*/  UIADD3 UR4, UR36, 0x20400, URZ ;  /* 0x0002040024047890 */ /* 0x000fe2000fffe03f */
[----:B------:R-:W-:-:S03]  /*b160*/  SHF.R.S32.HI R2, RZ, 0x1f, R17 ;  /* 0x0000001fff027819 */ /* 0x000fc60000011411 */
[----:B------:R-:W-:Y:S01]  /*b170*/  ULOP3.LUT UP0, URZ, UR4, 0x3ff, URZ, 0xc0, !UPT ;  /* 0x000003ff043f7892 */ /* 0x000fe2000f80c03f */
[----:B------:R-:W-:Y:S05]  /*b180*/  BAR.SYNC.DEFER_BLOCKING 0x8, 0x100 ;  /* 0x0204000000007b1d */ /* 0x000fea0000010000 */
[----:B------:R-:W-:Y:S02]  /*b190*/  PLOP3.LUT P0, PT, PT, PT, UP0, 0x80, 0x0 ;  /* 0x000000000000781c */ /* 0x000fe40003f0f008 */
[----:B---3--:R-:W-:-:S05]  /*b1a0*/  SHF.R.S32.HI R0, RZ, 0x1f, R0 ;  /* 0x0000001fff007819 */ /* 0x008fca0000011400 */
[----:B------:R1:W-:Y:S04]  /*b1b0*/  STL [R1+0x44], R0 ;  /* 0x0000440001007387 */ /* 0x0003e80000100800 */
[----:B------:R1:W-:Y:S02]  /*b1c0*/  STL [R1+0x30], R2 ;  /* 0x0000300201007387 */ /* 0x0003e40000100800 */
[----:B------:R-:W-:Y:S05]  /*b1d0*/  @!P0 BRA `(.L_x_3442) ;  /* 0x0000000000408947 */ /* 0x000fea0003800000 */
[----:B-1----:R-:W-:Y:S01]  /*b1e0*/  MOV R2, 0x0 ;  /* 0x0000000000027802 */ /* 0x002fe20000000f00 */
[----:B------:R-:W-:Y:S01]  /*b1f0*/  ULDC.64 UR4, c[0x4][0x118] ;  /* 0x0100460000047ab9 */ /* 0x000fe20000000a00 */
[----:B------:R-:W-:Y:S01]  /*b200*/  ULDC.64 UR6, c[0x4][0x120] ;  /* 0x0100480000067ab9 */ /* 0x000fe20000000a00 */
[----:B------:R-:W-:Y:S01]  /*b210*/  ULDC.64 UR8, c[0x4][0x58] ;  /* 0x0100160000087ab9 */ /* 0x000fe20000000a00 */
[----:B------:R-:W-:Y:S02]  /*b220*/  IMAD.U32 R4, RZ, RZ, UR4 ;  /* 0x00000004ff047e24 */ /* 0x000fe4000f8e00ff */
[----:B------:R-:W1:Y:S01]  /*b230*/  LDC.64 R2, c[0x4][R2] ;  /* 0x0100000002027b82 */ /* 0x000e620000000a00 */
        /* <DEDUP_REMOVED lines=9> */
[----:B-12---:R-:W-:Y:S05]  /*b2d0*/  CALL.ABS.NOINC R2 ;  /* 0x0000000002007343 */ /* 0x006fea0003c00000 */
.L_x_3442:
[----:B------:R-:W3:Y:S01]  /*b2e0*/  LDL.LU R4, [R1+0x14] ;  /* 0x0000140001047983 */ /* 0x000ee20000300800 */
[----:B0-----:R-:W0:Y:S01]  /*b2f0*/  LDC R7, c[0x0][0x448] ;  /* 0x00011200ff077b82 */ /* 0x001e220000000800 */
[----:B------:R-:W-:Y:S01]  /*b300*/  ULDC UR4, c[0x0][0xd38] ;  /* 0x00034e0000047ab9 */ /* 0x000fe20000000800 */
[----:B------:R-:W-:Y:S01]  /*b310*/  ULDC.64 UR6, c[0x0][0x280] ;  /* 0x0000a00000067ab9 */ /* 0x000fe20000000a00 */
[----:B------:R-:W4:Y:S04]  /*b320*/  LDL R5, [R1+0x24] ;  /* 0x0000240001057983 */ /* 0x000f280000100800 */
[----:B------:R-:W4:Y:S04]  /*b330*/  LDL R8, [R1+0x30] ;  /* 0x0000300001087983 */ /* 0x000f280000100800 */
[----:B------:R-:W4:Y:S04]  /*b340*/  LDL R10, [R1+0x44] ;  /* 0x00004400010a7983 */ /* 0x000f280000100800 */
[----:B--2---:R-:W2:Y:S01]  /*b350*/  LDL R9, [R1+0x10] ;  /* 0x0000100001097983 */ /* 0x004ea20000100800 */
[----:B-1----:R-:W1:Y:S01]  /*b360*/  S2R R0, SR_TID.X ;  /* 0x0000000000007919 */ /* 0x002e620000002100 */
[----:B0-----:R-:W-:-:S13]  /*b370*/  ISETP.NE.AND P0, PT, R7, 0x1, PT ;  /* 0x000000010700780c */ /* 0x001fda0003f05270 */
[----:B------:R-:W0:Y:S08]  /*b380*/  @P0 LDC R2, c[0x0][0x44c] ;  /* 0x00011300ff020b82 */ /* 0x000e300000000800 */
[----:B------:R-:W0:Y:S01]  /*b390*/  @P0 LDC R3, c[0x0][0x450] ;  /* 0x00011400ff030b82 */ /* 0x000e220000000800 */
[----:B-1----:R-:W-:-:S04]  /*b3a0*/  LOP3.LUT R0, R0, 0x7f, RZ, 0xc0, !PT ;  /* 0x0000007f00007812 */ /* 0x002fc800078ec0ff */
[----:B------:R-:W-:Y:S02]  /*b3b0*/  SHF.R.U32.HI R6, RZ, 0x3, R0 ;  /* 0x00000003ff067819 */ /* 0x000fe40000011600 */
[----:B------:R-:W1:Y:S02]  /*b3c0*/  S2R R0, SR_TID.X ;  /* 0x0000000000007919 */ /* 0x000e640000002100 */
[----:B-1----:R-:W-:-:S05]  /*b3d0*/  IMAD.SHL.U32 R0, R0, 0x10, RZ ;  /* 0x0000001000007824 */ /* 0x002fca00078e00ff */
[----:B------:R-:W-:Y:S01]  /*b3e0*/  LOP3.LUT R0, R6, 0x70, R0, 0xf8, !PT ;  /* 0x0000007006007812 */ /* 0x000fe200078ef800 */
[----:B---3--:R-:W-:-:S04]  /*b3f0*/  IMAD.MOV R4, RZ, RZ, -R4 ;  /* 0x000000ffff047224 */ /* 0x008fc800078e0a04 */
[----:B----4-:R-:W-:Y:S01]  /*b400*/  IMAD R4, R4, UR4, R5 ;  /* 0x0000000404047c24 */ /* 0x010fe2000f8e0205 */
[----:B------:R-:W-:-:S03]  /*b410*/  ULDC.64 UR4, c[0x0][0x2d8] ;  /* 0x0000b60000047ab9 */ /* 0x000fc60000000a00 */
[----:B------:R-:W-:Y:S02]  /*b420*/  IMAD R6, R4, 0x40, R0 ;  /* 0x0000004004067824 */ /* 0x000fe400078e0200 */
[----:B------:R-:W-:Y:S02]  /*b430*/  IMAD R5, R8, UR4, RZ ;  /* 0x0000000408057c24 */ /* 0x000fe4000f8e02ff */
[----:B0-----:R-:W-:-:S04]  /*b440*/  @P0 IMAD.HI.U32 R2, R6, R2, RZ ;  /* 0x0000000206020227 */ /* 0x001fc800078e00ff */
[----:B------:R-:W-:Y:S01]  /*b450*/  IMAD.MOV.U32 R0, RZ, RZ, R6 ;  /* 0x000000ffff007224 */ /* 0x000fe200078e0006 */
[----:B------:R-:W-:Y:S01]  /*b460*/  @P0 SHF.R.U32.HI R0, RZ, R3, R2 ;  /* 0x00000003ff000219 */ /* 0x000fe20000011602 */
[C---:B------:R-:W-:Y:S02]  /*b470*/  IMAD R5, R17.reuse, UR5, R5 ;  /* 0x0000000511057c24 */ /* 0x040fe4000f8e0205 */
[----:B------:R-:W-:Y:S01]  /*b480*/  IMAD.WIDE.U32 R2, R17, UR4, RZ ;  /* 0x0000000411027c25 */ /* 0x000fe2000f8e00ff */
[----:B------:R-:W-:-:S03]  /*b490*/  ULDC.64 UR4, c[0x0][0x2e0] ;  /* 0x0000b80000047ab9 */ /* 0x000fc60000000a00 */
[----:B------:R-:W-:Y:S02]  /*b4a0*/  IMAD.IADD R3, R3, 0x1, R5 ;  /* 0x0000000103037824 */ /* 0x000fe400078e0205 */
[----:B------:R-:W-:Y:S01]  /*b4b0*/  IMAD R5, R10, UR4, RZ ;  /* 0x000000040a057c24 */ /* 0x000fe2000f8e02ff */
[----:B------:R0:W-:Y:S01]  /*b4c0*/  STL [R1+0x18], R6 ;  /* 0x0000180601007387 */ /* 0x0001e20000100800 */
[----:B--2---:R-:W-:-:S04]  /*b4d0*/  IMAD.WIDE.U32 R2, R9, UR4, R2 ;  /* 0x0000000409027c25 */ /* 0x004fc8000f8e0002 */
[----:B------:R-:W-:Y:S01]  /*b4e0*/  IMAD R5, R9, UR5, R5 ;  /* 0x0000000509057c24 */ /* 0x000fe2000f8e0205 */
[----:B------:R-:W1:Y:S01]  /*b4f0*/  S2R R10, SR_TID.X ;  /* 0x00000000000a7919 */ /* 0x000e620000002100 */
[----:B------:R-:W-:Y:S01]  /*b500*/  ULDC.64 UR4, c[0x0][0x2d0] ;  /* 0x0000b40000047ab9 */ /* 0x000fe20000000a00 */
[----:B------:R0:W5:Y:S01]  /*b510*/  LDL R9, [R1+0x4] ;  /* 0x0000040001097983 */ /* 0x0001620000100800 */
[----:B------:R-:W-:Y:S01]  /*b520*/  IMAD.IADD R3, R3, 0x1, R5 ;  /* 0x0000000103037824 */ /* 0x000fe200078e0205 */
[----:B------:R-:W-:-:S05]  /*b530*/  SHF.R.S32.HI R5, RZ, 0x1f, R0 ;  /* 0x0000001fff057819 */ /* 0x000fca0000011400 */
[----:B------:R-:W-:Y:S02]  /*b540*/  IMAD R5, R5, UR4, RZ ;  /* 0x0000000405057c24 */ /* 0x000fe4000f8e02ff */
[----:B------:R-:W-:-:S04]  /*b550*/  IMAD.WIDE.U32 R2, R0, UR4, R2 ;  /* 0x0000000400027c25 */ /* 0x000fc8000f8e0002 */
[----:B------:R-:W-:Y:S01]  /*b560*/  IMAD R5, R0, UR5, R5 ;  /* 0x0000000500057c24 */ /* 0x000fe2000f8e0205 */
[----:B------:R-:W-:Y:S01]  /*b570*/  ULDC.64 UR4, c[0x0][0x2c8] ;  /* 0x0000b20000047ab9 */ /* 0x000fe20000000a00 */
[----:B------:R-:W-:-:S04]  /*b580*/  IMAD.MOV R0, RZ, RZ, -R0 ;  /* 0x000000ffff007224 */ /* 0x000fc800078e0a00 */
[----:B------:R-:W-:Y:S02]  /*b590*/  IMAD R0, R7, R0, R6 ;  /* 0x0000000007007224 */ /* 0x000fe400078e0206 */
[----:B------:R-:W-:-:S03]  /*b5a0*/  IMAD.IADD R3, R3, 0x1, R5 ;  /* 0x0000000103037824 */ /* 0x000fc600078e0205 */
[----:B------:R-:W-:Y:S01]  /*b5b0*/  SHF.R.S32.HI R5, RZ, 0x1f, R0 ;  /* 0x0000001fff057819 */ /* 0x000fe20000011400 */
[----:B------:R-:W-:-:S04]  /*b5c0*/  IMAD.WIDE.U32 R2, R0, UR4, R2 ;  /* 0x0000000400027c25 */ /* 0x000fc8000f8e0002 */
[----:B------:R-:W-:Y:S01]  /*b5d0*/  IMAD R5, R5, UR4, RZ ;  /* 0x0000000405057c24 */ /* 0x000fe2000f8e02ff */
[----:B------:R-:W-:Y:S01]  /*b5e0*/  ULDC UR4, c[0x0][0x2b8] ;  /* 0x0000ae0000047ab9 */ /* 0x000fe20000000800 */
[----:B-1----:R-:W-:Y:S02]  /*b5f0*/  IMAD.SHL.U32 R10, R10, 0x8, RZ ;  /* 0x000000080a0a7824 */ /* 0x002fe400078e00ff */
[----:B------:R-:W-:-:S03]  /*b600*/  IMAD R5, R0, UR5, R5 ;  /* 0x0000000500057c24 */ /* 0x000fc6000f8e0205 */
[----:B------:R-:W-:Y:S01]  /*b610*/  LOP3.LUT R10, R10, 0x38, RZ, 0xc0, !PT ;  /* 0x000000380a0a7812 */ /* 0x000fe200078ec0ff */
[----:B------:R-:W-:Y:S01]  /*b620*/  IMAD.IADD R5, R3, 0x1, R5 ;  /* 0x0000000103057824 */ /* 0x000fe200078e0205 */
[----:B------:R-:W-:Y:S02]  /*b630*/  LEA R0, P1, R2, UR6, 0x1 ;  /* 0x0000000602007c11 */ /* 0x000fe4000f8208ff */
[----:B------:R-:W-:Y:S01]  /*b640*/  ISETP.GE.AND P0, PT, R10, UR4, PT ;  /* 0x000000040a007c0c */ /* 0x000fe2000bf06270 */
[----:B------:R-:W-:Y:S01]  /*b650*/  UMOV UR4, 0xffffffff ;  /* 0xffffffff00047882 */ /* 0x000fe20000000000 */
[----:B------:R-:W-:Y:S02]  /*b660*/  LEA.HI.X R2, R2, UR7, R5, 0x1, P1 ;  /* 0x0000000702027c11 */ /* 0x000fe400088f0c05 */
        /* <DEDUP_REMOVED lines=10> */
[----:B------:R-:W-:Y:S01]  /*b710*/  ISETP.GE.AND P1, PT, R11, R3, PT ;  /* 0x000000030b00720c */ /* 0x000fe20003f26270 */
[----:B------:R-:W-:Y:S04]  /*b720*/  STL [R1+0x14], R11 ;  /* 0x0000140b01007387 */ /* 0x000fe80000100800 */
[----:B------:R2:W-:Y:S08]  /*b730*/  STL [R1+0x28], R7 ;  /* 0x0000280701007387 */ /* 0x0005f00000100800 */
[----:B-1----:R-:W-:-:S05]  /*b740*/  @!P1 LEA R5, P2, R10, R5, 0x1 ;  /* 0x000000050a059211 */ /* 0x002fca00078408ff */
[----:B0-----:R-:W-:Y:S02]  /*b750*/  @!P1 IMAD.X R4, RZ, RZ, R6, P2 ;  /* 0x000000ffff049224 */ /* 0x001fe400010e0606 */
[----:B------:R-:W-:Y:S03]  /*b760*/  SHFL.IDX PT, R6, R2, 0x1, 0x181f ;  /* 0x00381f0002067f89 */ /* 0x000fe600000e0000 */
[----:B------:R-:W-:-:S04]  /*b770*/  @!P1 LOP3.LUT R5, R5, R4, RZ, 0x3c, !PT ;  /* 0x0000000405059212 */ /* 0x000fc800078e3cff */
[----:B------:R-:W-:-:S04]  /*b780*/  @!P1 LOP3.LUT R4, R5, R4, RZ, 0x3c, !PT ;  /* 0x0000000405049212 */ /* 0x000fc800078e3cff */
[----:B------:R-:W-:-:S05]  /*b790*/  @!P1 LOP3.LUT R5, R5, R4, RZ, 0x3c, !PT ;  /* 0x0000000405059212 */ /* 0x000fca00078e3cff */
[----:B-----5:R0:W-:Y:S01]  /*b7a0*/  @!P1 LDGSTS.E.BYPASS.LTC128B.128 [R9+0x20400], desc[UR38][R4.64], !P0 ;  /* 0x2040000004099fae */ /* 0x0201e2000c101d66 */
[----:B------:R-:W-:Y:S01]  /*b7b0*/  ISETP.GE.AND P1, PT, R7, R3, PT ;  /* 0x000000030700720c */ /* 0x000fe20003f26270 */
[----:B--2---:R-:W-:-:S05]  /*b7c0*/  VIADD R7, R11, 0x20 ;  /* 0x000000200b077836 */ /* 0x004fca0000000000 */
[----:B------:R-:W-:Y:S04]  /*b7d0*/  STL [R1+0x2c], R7 ;  /* 0x00002c0701007387 */ /* 0x000fe80000100800 */
[----:B0-----:R-:W0:Y:S03]  /*b7e0*/  SHFL.IDX PT, R4, R0, 0x1, 0x181f ;  /* 0x00381f0000047f89 */ /* 0x001e2600000e0000 */
[----:B0-----:R-:W-:-:S05]  /*b7f0*/  @!P1 LEA R5, P2, R10, R4, 0x1 ;  /* 0x000000040a059211 */ /* 0x001fca00078408ff */
[----:B------:R-:W-:Y:S02]  /*b800*/  @!P1 IMAD.X R4, RZ, RZ, R6, P2 ;  /* 0x000000ffff049224 */ /* 0x000fe400010e0606 */
[----:B------:R-:W-:Y:S03]  /*b810*/  SHFL.IDX PT, R6, R2, 0x2, 0x181f ;  /* 0x00581f0002067f89 */ /* 0x000fe600000e0000 */
[----:B------:R-:W-:-:S04]  /*b820*/  @!P1 LOP3.LUT R5, R5, R4, RZ, 0x3c, !PT ;  /* 0x0000000405059212 */ /* 0x000fc800078e3cff */
[----:B------:R-:W-:-:S04]  /*b830*/  @!P1 LOP3.LUT R4, R5, R4, RZ, 0x3c, !PT ;  /* 0x0000000405049212 */ /* 0x000fc800078e3cff */
[----:B------:R-:W-:-:S05]  /*b840*/  @!P1 LOP3.LUT R5, R5, R4, RZ, 0x3c, !PT ;  /* 0x0000000405059212 */ /* 0x000fca00078e3cff */
[----:B------:R0:W-:Y:S01]  /*b850*/  @!P1 LDGSTS.E.BYPASS.LTC128B.128 [R9+0x20c00], desc[UR38][R4.64], !P0 ;  /* 0x20c0000004099fae */ /* 0x0001e2000c101d66 */
[----:B------:R-:W-:-:S03]  /*b860*/  ISETP.GE.AND P1, PT, R7, R3, PT ;  /* 0x000000030700720c */ /* 0x000fc60003f26270 */
[----:B0-----:R-:W0:Y:S04]  /*b870*/  SHFL.IDX PT, R4, R0, 0x2, 0x181f ;  /* 0x00581f0000047f89 */ /* 0x001e2800000e0000 */
[----:B------:R-:W1:Y:S06]  /*b880*/  SHFL.IDX PT, R0, R0, 0x3, 0x181f ;  /* 0x00781f0000007f89 */ /* 0x000e6c00000e0000 */
[----:B0-----:R-:W-:-:S05]  /*b890*/  @!P1 LEA R5, P2, R10, R4, 0x1 ;  /* 0x000000040a059211 */ /* 0x001fca00078408ff */
[----:B------:R-:W-:-:S05]  /*b8a0*/  @!P1 IMAD.X R4, RZ, RZ, R6, P2 ;  /* 0x000000ffff049224 */ /* 0x000fca00010e0606 */
[----:B------:R-:W-:-:S04]  /*b8b0*/  @!P1 LOP3.LUT R5, R5, R4, RZ, 0x3c, !PT ;  /* 0x0000000405059212 */ /* 0x000fc800078e3cff */
[----:B------:R-:W-:-:S04]  /*b8c0*/  @!P1 LOP3.LUT R4, R5, R4, RZ, 0x3c, !PT ;  /* 0x0000000405049212 */ /* 0x000fc800078e3cff */
[----:B------:R-:W-:-:S05]  /*b8d0*/  @!P1 LOP3.LUT R5, R5, R4, RZ, 0x3c, !PT ;  /* 0x0000000405059212 */ /* 0x000fca00078e3cff */
[----:B------:R0:W-:Y:S04]  /*b8e0*/  @!P1 LDGSTS.E.BYPASS.LTC128B.128 [R9+0x21400], desc[UR38][R4.64], !P0 ;  /* 0x2140000004099fae */ /* 0x0001e8000c101d66 */
[----:B01----:R0:W2:Y:S02]  /*b8f0*/  SHFL.IDX PT, R4, R2, 0x3, 0x181f ;  /* 0x00781f0002047f89 */ /* 0x0030a400000e0000 */
.L_x_3556:
[----:B0-----:R-:W3:Y:S02]  /*b900*/  LDL R2, [R1+0x14] ;  /* 0x0000140001027983 */ /* 0x001ee40000100800 */
[----:B---3--:R-:W-:-:S05]  /*b910*/  VIADD R2, R2, 0x30 ;  /* 0x0000003002027836 */ /* 0x008fca0000000000 */
[----:B------:R-:W-:Y:S01]  /*b920*/  ISETP.GE.AND P1, PT, R2, R3, PT ;  /* 0x000000030200720c */ /* 0x000fe20003f26270 */
[----:B------:R0:W-:-:S12]  /*b930*/  STL [R1+0x48], R2 ;  /* 0x0000480201007387 */ /* 0x0001d80000100800 */
[----:B0-----:R-:W-:-:S05]  /*b940*/  @!P1 LEA R2, P2, R10, R0, 0x1 ;  /* 0x000000000a029211 */ /* 0x001fca00078408ff */
[----:B--2---:R-:W-:-:S05]  /*b950*/  @!P1 IMAD.X R3, RZ, RZ, R4, P2 ;  /* 0x000000ffff039224 */ /* 0x004fca00010e0604 */
[----:B------:R-:W-:Y:S01]  /*b960*/  @!PT LDS RZ, [RZ] ;  /* 0x00000000fffff984 */ /* 0x000fe20000000800 */
[----:B------:R-:W-:Y:S01]  /*b970*/  @!PT LDS RZ, [RZ] ;  /* 0x00000000fffff984 */ /* 0x000fe20000000800 */
[----:B------:R-:W-:Y:S01]  /*b980*/  @!PT LDS RZ, [RZ] ;  /* 0x00000000fffff984 */ /* 0x000fe20000000800 */
[----:B------:R0:W-:Y:S01]  /*b990*/  @!P1 LDGSTS.E.BYPASS.LTC128B.128 [R9+0x21c00], desc[UR38][R2.64], !P0 ;  /* 0x21c0000002099fae */ /* 0x0001e2000c101d66 */
[----:B------:R-:W-:Y:S01]  /*b9a0*/  NOP ;  /* 0x0000000000007918 */ /* 0x000fe20000000000 */
[----:B------:R-:W-:Y:S02]  /*b9b0*/  SYNCS.ARRIVE.TRANS64.RED.A0T1 RZ, [UR36+0x38800], RZ ;  /* 0x038800ffffff79a7 */ /* 0x000fe40008200424 */
[----:B------:R-:W-:Y:S01]  /*b9c0*/  ARRIVES.LDGSTSBAR.64.TRANSCNT [UR36+0x38800] ;  /* 0x03880000ff0079b0 */ /* 0x000fe20008000aa4 */
[----:B------:R-:W-:Y:S01]  /*b9d0*/  NOP ;  /* 0x0000000000007918 */ /* 0x000fe20000000000 */
[----:B------:R-:W-:Y:S01]  /*b9e0*/  ULDC.64 UR4, c[0x0][0x3d8] ;  /* 0x0000f60000047ab9 */ /* 0x000fe20000000a00 */
[----:B------:R-:W-:Y:S01]  /*b9f0*/  UIADD3 UR6, UR36, 0x26400, URZ ;  /* 0x0002640024067890 */ /* 0x000fe2000fffe03f */
[----:B------:R-:W-:Y:S01]  /*ba00*/  IMAD R0, R8, UR4, RZ ;  /* 0x0000000408007c24 */ /* 0x000fe2000f8e02ff */
[----:B------:R-:W-:Y:S01]  /*ba10*/  SYNCS.ARRIVE.TRANS64.A1T0 RZ, [UR36+0x38800], RZ ;  /* 0x038800ffffff79a7 */ /* 0x000fe20008100024 */
[----:B0-----:R-:W-:Y:S01]  /*ba20*/  IMAD.WIDE.U32 R2, R17, UR4, RZ ;  /* 0x0000000411027c25 */ /* 0x001fe2000f8e00ff */
[----:B------:R-:W-:-:S03]  /*ba30*/  ULOP3.LUT UP0, URZ, UR6, 0x3ff, URZ, 0xc0, !UPT ;  /* 0x000003ff063f7892 */ /* 0x000fc6000f80c03f */
[----:B------:R-:W-:Y:S01]  /*ba40*/  IMAD R0, R17, UR5, R0 ;  /* 0x0000000511007c24 */ /* 0x000fe2000f8e0200 */
[----:B------:R0:W-:Y:S02]  /*ba50*/  STL.64 [R1+0x38], R2 ;  /* 0x0000380201007387 */ /* 0x0001e40000100a00 */
[----:B------:R-:W-:Y:S01]  /*ba60*/  PLOP3.LUT P0, PT, PT, PT, UP0, 0x80, 0x0 ;  /* 0x000000000000781c */ /* 0x000fe20003f0f008 */
[----:B------:R-:W-:-:S05]  /*ba70*/  IMAD.IADD R0, R3, 0x1, R0 ;  /* 0x0000000103007824 */ /* 0x000fca00078e0200 */
[----:B------:R0:W-:Y:S07]  /*ba80*/  STL [R1+0x30], R0 ;  /* 0x0000300001007387 */ /* 0x0001ee0000100800 */
[----:B------:R-:W-:Y:S05]  /*ba90*/  @!P0 BRA `(.L_x_3444) ;  /* 0x0000000000408947 */ /* 0x000fea0003800000 */
[----:B0-----:R-:W-:Y:S01]  /*baa0*/  MOV R2, 0x0 ;  /* 0x0000000000027802 */ /* 0x001fe20000000f00 */
        /* <DEDUP_REMOVED lines=15> */
.L_x_3444:
[----:B------:R-:W2:Y:S01]  /*bba0*/  LDL.LU R5, [R1+0x30] ;  /* 0x0000300001057983 */ /* 0x000ea20000300800 */
[----:B------:R-:W1:Y:S01]  /*bbb0*/  LDC R8, c[0x0][0x448] ;  /* 0x00011200ff087b82 */ /* 0x000e620000000800 */
[----:B------:R-:W-:Y:S02]  /*bbc0*/  ULDC.64 UR4, c[0x0][0x3e0] ;  /* 0x0000f80000047ab9 */ /* 0x000fe40000000a00 */
[----:B0-----:R-:W2:Y:S04]  /*bbd0*/  LDL.LU.64 R2, [R1+0x38] ;  /* 0x0000380001027983 */ /* 0x001ea80000300a00 */
[----:B------:R-:W3:Y:S04]  /*bbe0*/  LDL.LU R0, [R1+0x44] ;  /* 0x0000440001007983 */ /* 0x000ee80000300800 */
[----:B------:R-:W4:Y:S04]  /*bbf0*/  LDL.LU R4, [R1+0x10] ;  /* 0x0000100001047983 */ /* 0x000f280000300800 */
[----:B------:R-:W5:Y:S01]  /*bc00*/  LDL.LU R6, [R1+0x18] ;  /* 0x0000180001067983 */ /* 0x000f620000300800 */
[----:B------:R-:W-:Y:S01]  /*bc10*/  LOP3.LUT R18, R18, 0xffffffef, RZ, 0xc0, !PT ;  /* 0xffffffef12127812 */ /* 0x000fe200078ec0ff */
[----:B------:R-:W0:Y:S01]  /*bc20*/  S2R R7, SR_TID.X ;  /* 0x0000000000077919 */ /* 0x000e220000002100 */
[----:B------:R-:W0:Y:S01]  /*bc30*/  S2R R9, SR_TID.X ;  /* 0x0000000000097919 */ /* 0x000e220000002100 */
[----:B-1----:R-:W-:Y:S01]  /*bc40*/  ISETP.NE.AND P0, PT, R8, 0x1, PT ;  /* 0x000000010800780c */ /* 0x002fe20003f05270 */
[----:B0-----:R-:W-:-:S02]  /*bc50*/  IMAD.SHL.U32 R7, R7, 0x8, RZ ;  /* 0x0000000807077824 */ /* 0x001fc400078e00ff */
[----:B------:R-:W-:-:S03]  /*bc60*/  IMAD.SHL.U32 R9, R9, 0x8, RZ ;  /* 0x0000000809097824 */ /* 0x000fc600078e00ff */
[----:B------:R-:W-:-:S04]  /*bc70*/  LOP3.LUT R7, R7, 0x38, RZ, 0xc0, !PT ;  /* 0x0000003807077812 */ /* 0x000fc800078ec0ff */
[C---:B------:R-:W-:Y:S02]  /*bc80*/  LOP3.LUT R10, R7.reuse, 0x80, RZ, 0xfc, !PT ;  /* 0x00000080070a7812 */ /* 0x040fe400078efcff */
[----:B------:R-:W-:Y:S02]  /*bc90*/  LOP3.LUT R7, R7, 0x40, RZ, 0xfc, !PT ;  /* 0x0000004007077812 */ /* 0x000fe400078efcff */
[----:B------:R-:W-:Y:S01]  /*bca0*/  LOP3.LUT R9, R9, 0x38, RZ, 0xc0, !PT ;  /* 0x0000003809097812 */ /* 0x000fe200078ec0ff */
[----:B--2---:R-:W-:Y:S02]  /*bcb0*/  IMAD.MOV.U32 R3, RZ, RZ, R5 ;  /* 0x000000ffff037224 */ /* 0x004fe400078e0005 */
[----:B------:R-:W0:Y:S01]  /*bcc0*/  @P0 LDC R5, c[0x0][0x450] ;  /* 0x00011400ff050b82 */ /* 0x000e220000000800 */
[----:B---3--:R-:W-:-:S04]  /*bcd0*/  IMAD R0, R0, UR4, RZ ;  /* 0x0000000400007c24 */ /* 0x008fc8000f8e02ff */
[C---:B----4-:R-:W-:Y:S02]  /*bce0*/  IMAD R0, R4.reuse, UR5, R0 ;  /* 0x0000000504007c24 */ /* 0x050fe4000f8e0200 */
[----:B------:R-:W-:Y:S01]  /*bcf0*/  IMAD.WIDE.U32 R2, R4, UR4, R2 ;  /* 0x0000000404027c25 */ /* 0x000fe2000f8e0002 */
[----:B------:R-:W-:-:S03]  /*bd00*/  ULDC.64 UR4, c[0x0][0x3d0] ;  /* 0x0000f40000047ab9 */ /* 0x000fc60000000a00 */
[----:B------:R-:W-:Y:S02]  /*bd10*/  IMAD.IADD R3, R3, 0x1, R0 ;  /* 0x0000000103037824 */ /* 0x000fe400078e0200 */
[----:B------:R-:W1:Y:S01]  /*bd20*/  @P0 LDC R0, c[0x0][0x44c] ;  /* 0x00011300ff000b82 */ /* 0x000e620000000800 */
[----:B-----5:R-:W-:Y:S02]  /*bd30*/  IMAD.MOV.U32 R4, RZ, RZ, R6 ;  /* 0x000000ffff047224 */ /* 0x020fe400078e0006 */
[----:B-1----:R-:W-:-:S05]  /*bd40*/  @P0 IMAD.HI.U32 R0, R6, R0, RZ ;  /* 0x0000000006000227 */ /* 0x002fca00078e00ff */
[----:B0-----:R-:W-:-:S04]  /*bd50*/  @P0 SHF.R.U32.HI R4, RZ, R5, R0 ;  /* 0x00000005ff040219 */ /* 0x001fc80000011600 */
[--C-:B------:R-:W-:Y:S01]  /*bd60*/  SHF.R.S32.HI R5, RZ, 0x1f, R4.reuse ;  /* 0x0000001fff057819 */ /* 0x100fe20000011404 */
[----:B------:R-:W-:Y:S02]  /*bd70*/  IMAD.MOV R0, RZ, RZ, -R4 ;  /* 0x000000ffff007224 */ /* 0x000fe400078e0a04 */
[----:B------:R-:W-:-:S04]  /*bd80*/  IMAD.WIDE.U32 R2, R4, UR4, R2 ;  /* 0x0000000404027c25 */ /* 0x000fc8000f8e0002 */
[----:B------:R-:W-:Y:S02]  /*bd90*/  IMAD R0, R8, R0, R6 ;  /* 0x0000000008007224 */ /* 0x000fe400078e0206 */
[----:B------:R-:W-:-:S04]  /*bda0*/  IMAD R5, R5, UR4, RZ ;  /* 0x0000000405057c24 */ /* 0x000fc8000f8e02ff */
[----:B------:R-:W-:Y:S01]  /*bdb0*/  IMAD R5, R4, UR5, R5 ;  /* 0x0000000504057c24 */ /* 0x000fe2000f8e0205 */
[----:B------:R-:W-:Y:S01]  /*bdc0*/  SHF.R.S32.HI R4, RZ, 0x1f, R0 ;  /* 0x0000001fff047819 */ /* 0x000fe20000011400 */
[----:B------:R-:W-:Y:S02]  /*bdd0*/  ULDC.64 UR4, c[0x0][0x3c8] ;  /* 0x0000f20000047ab9 */ /* 0x000fe40000000a00 */
[----:B------:R-:W-:Y:S02]  /*bde0*/  IMAD.IADD R3, R3, 0x1, R5 ;  /* 0x0000000103037824 */ /* 0x000fe400078e0205 */
[----:B------:R-:W-:Y:S02]  /*bdf0*/  IMAD R4, R4, UR4, RZ ;  /* 0x0000000404047c24 */ /* 0x000fe4000f8e02ff */
[----:B------:R-:W-:-:S04]  /*be00*/  IMAD.WIDE.U32 R2, R0, UR4, R2 ;  /* 0x0000000400027c25 */ /* 0x000fc8000f8e0002 */
[----:B------:R-:W-:Y:S01]  /*be10*/  IMAD R4, R0, UR5, R4 ;  /* 0x0000000500047c24 */ /* 0x000fe2000f8e0204 */
[----:B------:R-:W-:Y:S02]  /*be20*/  ULDC.64 UR4, c[0x0][0x390] ;  /* 0x0000e40000047ab9 */ /* 0x000fe40000000a00 */
[----:B------:R-:W-:Y:S01]  /*be30*/  LEA R0, P0, R2, UR4, 0x1 ;  /* 0x0000000402007c11 */ /* 0x000fe2000f8008ff */
[----:B------:R-:W-:Y:S01]  /*be40*/  ULDC UR4, c[0x0][0x3b8] ;  /* 0x0000ee0000047ab9 */ /* 0x000fe20000000800 */
[----:B------:R-:W-:Y:S01]  /*be50*/  IMAD.IADD R6, R3, 0x1, R4 ;  /* 0x0000000103067824 */ /* 0x000fe200078e0204 */
[----:B------:R-:W-:Y:S02]  /*be60*/  ISETP.GE.AND P1, PT, R7, UR4, PT ;  /* 0x0000000407007c0c */ /* 0x000fe4000bf26270 */
[----:B------:R-:W0:Y:S01]  /*be70*/  S2R R7, SR_TID.X ;  /* 0x0000000000077919 */ /* 0x000e220000002100 */
[----:B------:R-:W-:Y:S02]  /*be80*/  ISETP.GE.AND P2, PT, R10, UR4, PT ;  /* 0x000000040a007c0c */ /* 0x000fe4000bf46270 */
[----:B------:R-:W-:-:S02]  /*be90*/  LEA.HI.X R6, R2, UR5, R6, 0x1, P0 ;  /* 0x0000000502067c11 */ /* 0x000fc400080f0c06 */
[----:B------:R-:W-:Y:S02]  /*bea0*/  ISETP.GE.AND P3, PT, R9, UR4, PT ;  /* 0x0000000409007c0c */ /* 0x000fe4000bf66270 */
[----:B------:R-:W-:Y:S02]  /*beb0*/  SEL R2, RZ, 0x4, P2 ;  /* 0x00000004ff027807 */ /* 0x000fe40001000000 */
[----:B------:R-:W-:Y:S02]  /*bec0*/  SEL R4, RZ, 0x1, P3 ;  /* 0x00000001ff047807 */ /* 0x000fe40001800000 */
[----:B------:R-:W-:-:S04]  /*bed0*/  SEL R3, RZ, 0x2, P1 ;  /* 0x00000002ff037807 */ /* 0x000fc80000800000 */
[----:B------:R-:W-:-:S03]  /*bee0*/  IADD3 R2, R2, R3, R4 ;  /* 0x0000000302027210 */ /* 0x000fc60007ffe004 */
[----:B------:R-:W-:-:S04]  /*bef0*/  @P3 LOP3.LUT R18, R18, 0x10, RZ, 0xfc, !PT ;  /* 0x0000001012123812 */ /* 0x000fc800078efcff */
[----:B------:R-:W-:-:S04]  /*bf00*/  LOP3.LUT R18, R18, 0xfffffffb, RZ, 0xc0, !PT ;  /* 0xfffffffb12127812 */ /* 0x000fc800078ec0ff */
[----:B------:R-:W-:-:S04]  /*bf10*/  @P2 LOP3.LUT R18, R18, 0x4, RZ, 0xfc, !PT ;  /* 0x0000000412122812 */ /* 0x000fc800078efcff */
[----:B------:R-:W-:Y:S01]  /*bf20*/  LOP3.LUT R18, R18, 0xfffffff7, RZ, 0xc0, !PT ;  /* 0xfffffff712127812 */ /* 0x000fe200078ec0ff */
[----:B0-----:R-:W-:-:S03]  /*bf30*/  IMAD.SHL.U32 R7, R7, 0x8, RZ ;  /* 0x0000000807077824 */ /* 0x001fc600078e00ff */
[----:B------:R-:W-:Y:S02]  /*bf40*/  @P1 LOP3.LUT R18, R18, 0x8, RZ, 0xfc, !PT ;  /* 0x0000000812121812 */ /* 0x000fe400078efcff */
[----:B------:R-:W-:-:S04]  /*bf50*/  LOP3.LUT R7, R7, 0x38, RZ, 0xc0, !PT ;  /* 0x0000003807077812 */ /* 0x000fc800078ec0ff */
[C---:B------:R-:W-:Y:S02]  /*bf60*/  LOP3.LUT R10, R7.reuse, 0x100, RZ, 0xfc, !PT ;  /* 0x00000100070a7812 */ /* 0x040fe400078efcff */
[----:B------:R-:W-:Y:S02]  /*bf70*/  LOP3.LUT R7, R7, 0xc0, RZ, 0xfc, !PT ;  /* 0x000000c007077812 */ /* 0x000fe400078efcff */
[----:B------:R-:W-:Y:S02]  /*bf80*/  ISETP.GE.AND P0, PT, R10, UR4, PT ;  /* 0x000000040a007c0c */ /* 0x000fe4000bf06270 */
[----:B------:R-:W0:Y:S01]  /*bf90*/  S2R R10, SR_TID.X ;  /* 0x00000000000a7919 */ /* 0x000e220000002100 */
[----:B------:R-:W-:Y:S02]  /*bfa0*/  ISETP.GE.AND P5, PT, R7, UR4, PT ;  /* 0x0000000407007c0c */ /* 0x000fe4000bfa6270 */
[----:B------:R-:W-:Y:S01]  /*bfb0*/  SEL R4, RZ, 0x10, P0 ;  /* 0x00000010ff047807 */ /* 0x000fe20000000000 */
[----:B------:R-:W1:Y:S01]  /*bfc0*/  S2R R7, SR_TID.X ;  /* 0x0000000000077919 */ /* 0x000e620000002100 */
[----:B------:R-:W-:-:S04]  /*bfd0*/  SEL R3, RZ, 0x8, P5 ;  /* 0x00000008ff037807 */ /* 0x000fc80002800000 */
[----:B------:R-:W-:Y:S01]  /*bfe0*/  IADD3 R2, R4, R2, R3 ;  /* 0x0000000204027210 */ /* 0x000fe20007ffe003 */
[----:B0-----:R-:W-:Y:S02]  /*bff0*/  IMAD.SHL.U32 R10, R10, 0x8, RZ ;  /* 0x000000080a0a7824 */ /* 0x001fe400078e00ff */
[----:B-1----:R-:W-:-:S03]  /*c000*/  IMAD.SHL.U32 R7, R7, 0x8, RZ ;  /* 0x0000000807077824 */ /* 0x002fc600078e00ff */
[----:B------:R-:W-:-:S04]  /*c010*/  LOP3.LUT R10, R10, 0x38, RZ, 0xc0, !PT ;  /* 0x000000380a0a7812 */ /* 0x000fc800078ec0ff */
[----:B------:R-:W-:Y:S02]  /*c020*/  LOP3.LUT R11, R10, 0x180, RZ, 0xfc, !PT ;  /* 0x000001800a0b7812 */ /* 0x000fe400078efcff */
[----:B------:R-:W-:Y:S02]  /*c030*/  LOP3.LUT R7, R7, 0x38, RZ, 0xc0, !PT ;  /* 0x0000003807077812 */ /* 0x000fe400078ec0ff */
[----:B------:R-:W-:Y:S02]  /*c040*/  ISETP.GE.AND P1, PT, R11, UR4, PT ;  /* 0x000000040b007c0c */ /* 0x000fe4000bf26270 */
[C---:B------:R-:W-:Y:S02]  /*c050*/  LOP3.LUT R10, R7.reuse, 0x140, RZ, 0xfc, !PT ;  /* 0x00000140070a7812 */ /* 0x040fe400078efcff */
[----:B------:R-:W-:Y:S02]  /*c060*/  SEL R5, RZ, 0x40, P1 ;  /* 0x00000040ff057807 */ /* 0x000fe40000800000 */
[----:B------:R-:W-:-:S02]  /*c070*/  LOP3.LUT R7, R7, 0x1c0, RZ, 0xfc, !PT ;  /* 0x000001c007077812 */ /* 0x000fc400078efcff */
[----:B------:R-:W-:Y:S02]  /*c080*/  ISETP.GE.AND P1, PT, R10, UR4, PT ;  /* 0x000000040a007c0c */ /* 0x000fe4000bf26270 */
[----:B------:R-:W-:Y:S01]  /*c090*/  ISETP.GE.AND P2, PT, R7, UR4, PT ;  /* 0x0000000407007c0c */ /* 0x000fe2000bf46270 */
[----:B------:R-:W-:Y:S01]  /*c0a0*/  UMOV UR4, 0xffffffff ;  /* 0xffffffff00047882 */ /* 0x000fe20000000000 */
[----:B------:R-:W-:Y:S02]  /*c0b0*/  SEL R3, RZ, 0x20, P1 ;  /* 0x00000020ff037807 */ /* 0x000fe40000800000 */
[----:B------:R-:W-:Y:S02]  /*c0c0*/  SEL R7, RZ, 0x80, P2 ;  /* 0x00000080ff077807 */ /* 0x000fe40001000000 */
[----:B------:R-:W-:-:S05]  /*c0d0*/  IADD3 R5, R5, R2, R3 ;  /* 0x0000000205057210 */ /* 0x000fca0007ffe003 */
[----:B------:R-:W-:Y:S01]  /*c0e0*/  IMAD.IADD R7, R5, 0x1, R7 ;  /* 0x0000000105077824 */ /* 0x000fe200078e0207 */
[----:B------:R-:W-:Y:S06]  /*c0f0*/  BRA.DIV UR4, `(.L_x_3445) ;  /* 0x0000004a04247947 */ /* 0x000fec000b800000 */
[----:B------:R-:W2:Y:S01]  /*c100*/  LDL.LU R3, [R1+0x14] ;  /* 0x0000140001037983 */ /* 0x000ea20000300800 */
[----:B------:R-:W-:-:S03]  /*c110*/  ULDC UR4, c[0x0][0x288] ;  /* 0x0000a20000047ab9 */ /* 0x000fc60000000800 */
[----:B------:R-:W3:Y:S04]  /*c120*/  LDL.LU R2, [R1+0x28] ;  /* 0x0000280001027983 */ /* 0x000ee80000300800 */
[----:B------:R-:W4:Y:S01]  /*c130*/  LDL R11, [R1+0x4] ;  /* 0x00000400010b7983 */ /* 0x000f220000100800 */
[----:B------:R-:W-:Y:S01]  /*c140*/  IMAD R4, R8, UR4, RZ ;  /* 0x0000000408047c24 */ /* 0x000fe2000f8e02ff */
[----:B------:R-:W-:Y:S02]  /*c150*/  LOP3.LUT R18, R18, 0xfffffdff, RZ, 0xc0, !PT ;  /* 0xfffffdff12127812 */ /* 0x000fe400078ec0ff */
[----:B------:R-:W5:Y:S02]  /*c160*/  LDL.LU R13, [R1+0x2c] ;  /* 0x00002c00010d7983 */ /* 0x000f640000300800 */
[----:B------:R-:W-:Y:S01]  /*c170*/  @P0 LOP3.LUT R18, R18, 0x200, RZ, 0xfc, !PT ;  /* 0x0000020012120812 */ /* 0x000fe200078efcff */
[----:B------:R-:W0:Y:S03]  /*c180*/  S2R R12, SR_TID.X ;  /* 0x00000000000c7919 */ /* 0x000e260000002100 */
[----:B------:R-:W-:-:S02]  /*c190*/  LOP3.LUT P0, RZ, R18, 0x10, RZ, 0xc0, !PT ;  /* 0x0000001012ff7812 */ /* 0x000fc4000780c0ff */
[----:B------:R-:W-:-:S04]  /*c1a0*/  LOP3.LUT R18, R18, 0xfffffeff, RZ, 0xc0, !PT ;  /* 0xfffffeff12127812 */ /* 0x000fc800078ec0ff */
[----:B------:R-:W-:-:S04]  /*c1b0*/  @P1 LOP3.LUT R18, R18, 0x100, RZ, 0xfc, !PT ;  /* 0x0000010012121812 */ /* 0x000fc800078efcff */
[----:B------:R-:W-:Y:S01]  /*c1c0*/  LOP3.LUT P1, RZ, R18, 0x8, RZ, 0xc0, !PT ;  /* 0x0000000812ff7812 */ /* 0x000fe2000782c0ff */
[----:B0-----:R-:W-:-:S05]  /*c1d0*/  IMAD.SHL.U32 R12, R12, 0x8, RZ ;  /* 0x000000080c0c7824 */ /* 0x001fca00078e00ff */
[----:B------:R-:W-:Y:S02]  /*c1e0*/  LOP3.LUT R12, R12, 0x38, RZ, 0xc0, !PT ;  /* 0x000000380c0c7812 */ /* 0x000fe400078ec0ff */
[----:B------:R-:W-:Y:S01]  /*c1f0*/  LOP3.LUT R18, R18, 0xffffff7f, RZ, 0xc0, !PT ;  /* 0xffffff7f12127812 */ /* 0x000fe200078ec0ff */
[----:B------:R-:W-:Y:S01]  /*c200*/  SHFL.IDX PT, R14, R0, 0x1, 0x181f ;  /* 0x00381f00000e7f89 */ /* 0x000fe200000e0000 */
[----:B--2---:R-:W-:-:S03]  /*c210*/  ISETP.GE.AND P2, PT, R3, R4, PT ;  /* 0x000000040300720c */ /* 0x004fc60003f46270 */
[----:B------:R-:W0:Y:S01]  /*c220*/  SHFL.IDX PT, R3, R0, RZ, 0x181f ;  /* 0x00181fff00037589 */ /* 0x000e2200000e0000 */
[----:B---3--:R-:W-:-:S03]  /*c230*/  ISETP.GE.AND P3, PT, R2, R4, PT ;  /* 0x000000040200720c */ /* 0x008fc60003f66270 */
[----:B------:R-:W1:Y:S06]  /*c240*/  SHFL.IDX PT, R2, R6, RZ, 0x181f ;  /* 0x00181fff06027589 */ /* 0x000e6c00000e0000 */
[----:B0-----:R-:W-:-:S05]  /*c250*/  @!P2 LEA R3, P6, R12, R3, 0x1 ;  /* 0x000000030c03a211 */ /* 0x001fca00078c08ff */
[----:B-1----:R-:W-:-:S05]  /*c260*/  @!P2 IMAD.X R2, RZ, RZ, R2, P6 ;  /* 0x000000ffff02a224 */ /* 0x002fca00030e0602 */
[-C--:B------:R-:W-:Y:S02]  /*c270*/  @!P2 LOP3.LUT R3, R3, R2.reuse, RZ, 0x3c, !PT ;  /* 0x000000020303a212 */ /* 0x080fe400078e3cff */
[----:B------:R-:W-:Y:S02]  /*c280*/  @!P2 LOP3.LUT R8, R5, 0x40, RZ, 0xc0, !PT ;  /* 0x000000400508a812 */ /* 0x000fe400078ec0ff */
[C---:B------:R-:W-:Y:S02]  /*c290*/  @!P2 LOP3.LUT R2, R3.reuse, R2, RZ, 0x3c, !PT ;  /* 0x000000020302a212 */ /* 0x040fe400078e3cff */
[----:B------:R-:W-:Y:S02]  /*c2a0*/  @P3 LOP3.LUT R18, R18, 0x80, RZ, 0xfc, !PT ;  /* 0x0000008012123812 */ /* 0x000fe400078efcff */
[----:B------:R-:W-:Y:S02]  /*c2b0*/  @!P2 LOP3.LUT R3, R3, R2, RZ, 0x3c, !PT ;  /* 0x000000020303a212 */ /* 0x000fe400078e3cff */
[----:B------:R-:W-:-:S02]  /*c2c0*/  @!P2 SHF.R.U32.HI R8, RZ, 0x2, R8 ;  /* 0x00000002ff08a819 */ /* 0x000fc40000011608 */
[----:B------:R-:W-:Y:S01]  /*c2d0*/  LOP3.LUT P6, RZ, R18, 0x4, RZ, 0xc0, !PT ;  /* 0x0000000412ff7812 */ /* 0x000fe200078cc0ff */
[----:B----4-:R-:W-:Y:S01]  /*c2e0*/  @!P2 LDGSTS.E.BYPASS.LTC128B.128 [R11+0x26400], desc[UR38][R2.64], !P0 ;  /* 0x26400000020bafae */ /* 0x010fe2000c101d66 */
[----:B------:R-:W-:Y:S02]  /*c2f0*/  @!P2 ISETP.NE.U32.AND P3, PT, R8, RZ, PT ;  /* 0x000000ff0800a20c */ /* 0x000fe40003f65070 */
[----:B------:R-:W-:Y:S01]  /*c300*/  @!P2 LOP3.LUT R8, R7, 0x80, RZ, 0xc0, !PT ;  /* 0x000000800708a812 */ /* 0x000fe200078ec0ff */
[----:B------:R-:W-:Y:S01]  /*c310*/  @!P2 LDGSTS.E.BYPASS.LTC128B.128 [R11+0x28400], desc[UR38][R2.64+0x80], !P1 ;  /* 0x28400080020bafae */ /* 0x000fe2000c901d66 */
[C---:B------:R-:W-:Y:S02]  /*c320*/  LOP3.LUT P0, RZ, R18.reuse, 0x200, RZ, 0xc0, !PT ;  /* 0x0000020012ff7812 */ /* 0x040fe4000780c0ff */
[----:B------:R-:W-:Y:S02]  /*c330*/  LOP3.LUT P1, RZ, R18, 0x100, RZ, 0xc0, !PT ;  /* 0x0000010012ff7812 */ /* 0x000fe4000782c0ff */
[----:B------:R-:W-:-:S03]  /*c340*/  @!P2 SHF.R.U32.HI R8, RZ, 0x3, R8 ;  /* 0x00000003ff08a819 */ /* 0x000fc60000011608 */
[----:B------:R-:W-:Y:S01]  /*c350*/  @!P2 LDGSTS.E.BYPASS.LTC128B.128 [R11+0x2a400], desc[UR38][R2.64+0x100], !P6 ;  /* 0x2a400100020bafae */ /* 0x000fe2000f101d66 */
[----:B------:R-:W-:-:S03]  /*c360*/  @!P2 ISETP.NE.U32.AND P4, PT, R8, RZ, PT ;  /* 0x000000ff0800a20c */ /* 0x000fc60003f85070 */
[----:B------:R-:W0:Y:S04]  /*c370*/  SHFL.IDX PT, R8, R6, 0x1, 0x181f ;  /* 0x00381f0006087f89 */ /* 0x000e2800000e0000 */
[----:B------:R-:W-:Y:S04]  /*c380*/  @!P2 LDGSTS.E.BYPASS.LTC128B.128 [R11+0x2c400], desc[UR38][R2.64+0x180], !P5 ;  /* 0x2c400180020bafae */ /* 0x000fe8000e901d66 */
[----:B------:R-:W-:Y:S04]  /*c390*/  @!P2 LDGSTS.E.BYPASS.LTC128B.128 [R11+0x2e400], desc[UR38][R2.64+0x200], !P0 ;  /* 0x2e400200020bafae */ /* 0x000fe8000c101d66 */
[----:B------:R-:W-:Y:S04]  /*c3a0*/  @!P2 LDGSTS.E.BYPASS.LTC128B.128 [R11+0x30400], desc[UR38][R2.64+0x280], !P1 ;  /* 0x30400280020bafae */ /* 0x000fe8000c901d66 */
[----:B------:R-:W-:Y:S01]  /*c3b0*/  @!P2 LDGSTS.E.BYPASS.LTC128B.128 [R11+0x32400], desc[UR38][R2.64+0x300], P3 ;  /* 0x32400300020bafae */ /* 0x000fe20009901d66 */
[----:B------:R-:W-:-:S03]  /*c3c0*/  LOP3.LUT P3, RZ, R18, 0x80, RZ, 0xc0, !PT ;  /* 0x0000008012ff7812 */ /* 0x000fc6000786c0ff */
[----:B------:R1:W-:Y:S10]  /*c3d0*/  @!P2 LDGSTS.E.BYPASS.LTC128B.128 [R11+0x34400], desc[UR38][R2.64+0x380], P4 ;  /* 0x34400380020bafae */ /* 0x0003f4000a101d66 */
[----:B------:R-:W-:-:S05]  /*c3e0*/  @!P3 LEA R9, P4, R12, R14, 0x1 ;  /* 0x0000000e0c09b211 */ /* 0x000fca00078808ff */
[----:B0-----:R-:W-:Y:S01]  /*c3f0*/  @!P3 IMAD.X R10, RZ, RZ, R8, P4 ;  /* 0x000000ffff0ab224 */ /* 0x001fe200020e0608 */
[C---:B------:R-:W-:Y:S02]  /*c400*/  LOP3.LUT P4, RZ, R18.reuse, 0x10, RZ, 0xc0, !PT ;  /* 0x0000001012ff7812 */ /* 0x040fe4000788c0ff */
[----:B------:R-:W-:Y:S01]  /*c410*/  @!P3 LOP3.LUT R8, R5, 0x40, RZ, 0xc0, !PT ;  /* 0x000000400508b812 */ /* 0x000fe200078ec0ff */
[----:B-1----:R-:W-:Y:S01]  /*c420*/  @!P3 IMAD.MOV.U32 R2, RZ, RZ, R9 ;  /* 0x000000ffff02b224 */ /* 0x002fe200078e0009 */
[----:B------:R-:W-:Y:S01]  /*c430*/  LOP3.LUT P2, RZ, R18, 0x8, RZ, 0xc0, !PT ;  /* 0x0000000812ff7812 */ /* 0x000fe2000784c0ff */
[----:B------:R-:W-:Y:S01]  /*c440*/  @!P3 IMAD.MOV.U32 R3, RZ, RZ, R10 ;  /* 0x000000ffff03b224 */ /* 0x000fe200078e000a */
[----:B------:R-:W-:-:S07]  /*c450*/  @!P3 SHF.R.U32.HI R8, RZ, 0x2, R8 ;  /* 0x00000002ff08b819 */ /* 0x000fce0000011608 */
[----:B------:R-:W-:Y:S01]  /*c460*/  @!P3 LDGSTS.E.BYPASS.LTC128B.128 [R11+0x26c00], desc[UR38][R2.64], !P4 ;  /* 0x26c00000020bbfae */ /* 0x000fe2000e101d66 */
[----:B------:R-:W-:Y:S02]  /*c470*/  @!P3 ISETP.NE.U32.AND P4, PT, R8, RZ, PT ;  /* 0x000000ff0800b20c */ /* 0x000fe40003f85070 */
[----:B------:R-:W-:Y:S01]  /*c480*/  @!P3 LOP3.LUT R8, R7, 0x80, RZ, 0xc0, !PT ;  /* 0x000000800708b812 */ /* 0x000fe200078ec0ff */
[----:B------:R-:W-:Y:S03]  /*c490*/  @!P3 LDGSTS.E.BYPASS.LTC128B.128 [R11+0x28c00], desc[UR38][R2.64+0x80], !P2 ;  /* 0x28c00080020bbfae */ /* 0x000fe6000d101d66 */
[----:B------:R-:W-:Y:S01]  /*c4a0*/  @!P3 SHF.R.U32.HI R8, RZ, 0x3, R8 ;  /* 0x00000003ff08b819 */ /* 0x000fe20000011608 */
[----:B------:R-:W-:Y:S04]  /*c4b0*/  @!P3 LDGSTS.E.BYPASS.LTC128B.128 [R11+0x2ac00], desc[UR38][R2.64+0x100], !P6 ;  /* 0x2ac00100020bbfae */ /* 0x000fe8000f101d66 */
[----:B------:R-:W-:Y:S04]  /*c4c0*/  @!P3 LDGSTS.E.BYPASS.LTC128B.128 [R11+0x2cc00], desc[UR38][R2.64+0x180], !P5 ;  /* 0x2cc00180020bbfae */ /* 0x000fe8000e901d66 */
[----:B------:R-:W-:Y:S04]  /*c4d0*/  @!P3 LDGSTS.E.BYPASS.LTC128B.128 [R11+0x2ec00], desc[UR38][R2.64+0x200], !P0 ;  /* 0x2ec00200020bbfae */ /* 0x000fe8000c101d66 */
[----:B------:R-:W-:Y:S04]  /*c4e0*/  @!P3 LDGSTS.E.BYPASS.LTC128B.128 [R11+0x30c00], desc[UR38][R2.64+0x280], !P1 ;  /* 0x30c00280020bbfae */ /* 0x000fe8000c901d66 */
[----:B------:R-:W-:Y:S01]  /*c4f0*/  @!P3 LDGSTS.E.BYPASS.LTC128B.128 [R11+0x32c00], desc[UR38][R2.64+0x300], P4 ;  /* 0x32c00300020bbfae */ /* 0x000fe2000a101d66 */
[----:B------:R-:W-:-:S13]  /*c500*/  @!P3 ISETP.NE.U32.AND P4, PT, R8, RZ, PT ;  /* 0x000000ff0800b20c */ /* 0x000fda0003f85070 */
[----:B------:R0:W-:Y:S01]  /*c510*/  @!P3 LDGSTS.E.BYPASS.LTC128B.128 [R11+0x34c00], desc[UR38][R2.64+0x380], P4 ;  /* 0x34c00380020bbfae */ /* 0x0001e2000a101d66 */
[----:B-----5:R-:W-:-:S03]  /*c520*/  ISETP.GE.AND P2, PT, R13, R4, PT ;  /* 0x000000040d00720c */ /* 0x020fc60003f46270 */
[----:B0-----:R-:W0:Y:S04]  /*c530*/  SHFL.IDX PT, R3, R0, 0x2, 0x181f ;  /* 0x00581f0000037f89 */ /* 0x001e2800000e0000 */
[----:B------:R-:W1:Y:S06]  /*c540*/  SHFL.IDX PT, R2, R6, 0x2, 0x181f ;  /* 0x00581f0006027f89 */ /* 0x000e6c00000e0000 */
[----:B------:R-:W-:-:S02]  /*c550*/  @!P2 LOP3.LUT R8, R5, 0x40, RZ, 0xc0, !PT ;  /* 0x000000400508a812 */ /* 0x000fc400078ec0ff */
[----:B0-----:R-:W-:-:S05]  /*c560*/  @!P2 LEA R3, P4, R12, R3, 0x1 ;  /* 0x000000030c03a211 */ /* 0x001fca00078808ff */
[----:B-1----:R-:W-:Y:S01]  /*c570*/  @!P2 IMAD.X R2, RZ, RZ, R2, P4 ;  /* 0x000000ffff02a224 */ /* 0x002fe200020e0602 */
[----:B------:R-:W-:-:S04]  /*c580*/  LOP3.LUT P4, RZ, R18, 0x10, RZ, 0xc0, !PT ;  /* 0x0000001012ff7812 */ /* 0x000fc8000788c0ff */
[----:B------:R-:W-:-:S04]  /*c590*/  @!P2 LOP3.LUT R3, R3, R2, RZ, 0x3c, !PT ;  /* 0x000000020303a212 */ /* 0x000fc800078e3cff */
[C---:B------:R-:W-:Y:S02]  /*c5a0*/  @!P2 LOP3.LUT R2, R3.reuse, R2, RZ, 0x3c, !PT ;  /* 0x000000020302a212 */ /* 0x040fe400078e3cff */
[----:B------:R-:W-:Y:S02]  /*c5b0*/  LOP3.LUT P3, RZ, R18, 0x8, RZ, 0xc0, !PT ;  /* 0x0000000812ff7812 */ /* 0x000fe4000786c0ff */
[----:B------:R-:W-:Y:S02]  /*c5c0*/  @!P2 LOP3.LUT R3, R3, R2, RZ, 0x3c, !PT ;  /* 0x000000020303a212 */ /* 0x000fe400078e3cff */
[----:B------:R-:W-:-:S03]  /*c5d0*/  @!P2 SHF.R.U32.HI R8, RZ, 0x2, R8 ;  /* 0x00000002ff08a819 */ /* 0x000fc60000011608 */
[----:B------:R0:W-:Y:S01]  /*c5e0*/  @!P2 LDGSTS.E.BYPASS.LTC128B.128 [R11+0x27400], desc[UR38][R2.64], !P4 ;  /* 0x27400000020bafae */ /* 0x0001e2000e101d66 */
[----:B------:R-:W-:Y:S02]  /*c5f0*/  @!P2 ISETP.NE.U32.AND P4, PT, R8, RZ, PT ;  /* 0x000000ff0800a20c */ /* 0x000fe40003f85070 */
[----:B------:R-:W-:-:S03]  /*c600*/  @!P2 LOP3.LUT R8, R7, 0x80, RZ, 0xc0, !PT ;  /* 0x000000800708a812 */ /* 0x000fc600078ec0ff */
[----:B------:R0:W-:Y:S01]  /*c610*/  @!P2 LDGSTS.E.BYPASS.LTC128B.128 [R11+0x29400], desc[UR38][R2.64+0x80], !P3 ;  /* 0x29400080020bafae */ /* 0x0001e2000d901d66 */
[----:B------:R-:W-:-:S03]  /*c620*/  @!P2 SHF.R.U32.HI R8, RZ, 0x3, R8 ;  /* 0x00000003ff08a819 */ /* 0x000fc60000011608 */
[----:B------:R0:W-:Y:S04]  /*c630*/  @!P2 LDGSTS.E.BYPASS.LTC128B.128 [R11+0x2b400], desc[UR38][R2.64+0x100], !P6 ;  /* 0x2b400100020bafae */ /* 0x0001e8000f101d66 */
[----:B------:R0:W-:Y:S04]  /*c640*/  @!P2 LDGSTS.E.BYPASS.LTC128B.128 [R11+0x2d400], desc[UR38][R2.64+0x180], !P5 ;  /* 0x2d400180020bafae */ /* 0x0001e8000e901d66 */
[----:B------:R0:W-:Y:S04]  /*c650*/  @!P2 LDGSTS.E.BYPASS.LTC128B.128 [R11+0x2f400], desc[UR38][R2.64+0x200], !P0 ;  /* 0x2f400200020bafae */ /* 0x0001e8000c101d66 */
[----:B------:R0:W-:Y:S04]  /*c660*/  @!P2 LDGSTS.E.BYPASS.LTC128B.128 [R11+0x31400], desc[UR38][R2.64+0x280], !P1 ;  /* 0x31400280020bafae */ /* 0x0001e8000c901d66 */
[----:B------:R0:W-:Y:S01]  /*c670*/  @!P2 LDGSTS.E.BYPASS.LTC128B.128 [R11+0x33400], desc[UR38][R2.64+0x300], P4 ;  /* 0x33400300020bafae */ /* 0x0001e2000a101d66 */
[----:B------:R-:W-:-:S03]  /*c680*/  @!P2 ISETP.NE.U32.AND P4, PT, R8, RZ, PT ;  /* 0x000000ff0800a20c */ /* 0x000fc60003f85070 */
[----:B------:R-:W1:Y:S04]  /*c690*/  SHFL.IDX PT, R6, R6, 0x3, 0x181f ;  /* 0x00781f0006067f89 */ /* 0x000e6800000e0000 */
[----:B------:R-:W2:Y:S06]  /*c6a0*/  SHFL.IDX PT, R0, R0, 0x3, 0x181f ;  /* 0x00781f0000007f89 */ /* 0x000eac00000e0000 */
[----:B------:R0:W-:Y:S02]  /*c6b0*/  @!P2 LDGSTS.E.BYPASS.LTC128B.128 [R11+0x35400], desc[UR38][R2.64+0x380], P4 ;  /* 0x35400380020bafae */ /* 0x0001e4000a101d66 */
.L_x_3566:
[----:B0-----:R-:W3:Y:S01]  /*c6c0*/  LDL.LU R2, [R1+0x48] ;  /* 0x0000480001027983 */ /* 0x001ee20000300800 */
[----:B------:R-:W-:Y:S01]  /*c6d0*/  BSSY B0, `(.L_x_3446) ;  /* 0x000001d000007945 */ /* 0x000fe20003800000 */
[----:B---3--:R-:W-:-:S13]  /*c6e0*/  ISETP.GE.AND P2, PT, R2, R4, PT ;  /* 0x000000040200720c */ /* 0x008fda0003f46270 */
[----:B------:R-:W-:Y:S05]  /*c6f0*/  @P2 BRA `(.L_x_3447) ;  /* 0x0000000000682947 */ /* 0x000fea0003800000 */
[----:B------:R-:W3:Y:S01]  /*c700*/  LDL R8, [R1+0x4] ;  /* 0x0000040001087983 */ /* 0x000ee20000100800 */
[C---:B------:R-:W-:Y:S02]  /*c710*/  LOP3.LUT P6, RZ, R18.reuse, 0x10, RZ, 0xc0, !PT ;  /* 0x0000001012ff7812 */ /* 0x040fe400078cc0ff */
[C---:B------:R-:W-:Y:S01]  /*c720*/  LOP3.LUT P4, RZ, R18.reuse, 0x8, RZ, 0xc0, !PT ;  /* 0x0000000812ff7812 */ /* 0x040fe2000788c0ff */
[----:B------:R-:W0:Y:S01]  /*c730*/  S2R R2, SR_TID.X ;  /* 0x0000000000027919 */ /* 0x000e220000002100 */
[----:B------:R-:W-:Y:S02]  /*c740*/  LOP3.LUT P3, RZ, R18, 0x4, RZ, 0xc0, !PT ;  /* 0x0000000412ff7812 */ /* 0x000fe4000786c0ff */
[----:B------:R-:W-:Y:S02]  /*c750*/  LOP3.LUT R5, R5, 0x40, RZ, 0xc0, !PT ;  /* 0x0000004005057812 */ /* 0x000fe400078ec0ff */
[----:B------:R-:W-:Y:S02]  /*c760*/  LOP3.LUT R7, R7, 0x80, RZ, 0xc0, !PT ;  /* 0x0000008007077812 */ /* 0x000fe400078ec0ff */
[----:B------:R-:W-:-:S02]  /*c770*/  SHF.R.U32.HI R5, RZ, 0x2, R5 ;  /* 0x00000002ff057819 */ /* 0x000fc40000011605 */
[----:B------:R-:W-:Y:S01]  /*c780*/  SHF.R.U32.HI R7, RZ, 0x3, R7 ;  /* 0x00000003ff077819 */ /* 0x000fe20000011607 */
[----:B0-----:R-:W-:-:S05]  /*c790*/  IMAD.SHL.U32 R2, R2, 0x8, RZ ;  /* 0x0000000802027824 */ /* 0x001fca00078e00ff */
[----:B------:R-:W-:-:S04]  /*c7a0*/  LOP3.LUT R2, R2, 0x38, RZ, 0xc0, !PT ;  /* 0x0000003802027812 */ /* 0x000fc800078ec0ff */
[----:B--2---:R-:W-:-:S05]  /*c7b0*/  LEA R2, P2, R2, R0, 0x1 ;  /* 0x0000000002027211 */ /* 0x004fca00078408ff */
[----:B-1----:R-:W-:Y:S01]  /*c7c0*/  IMAD.X R3, RZ, RZ, R6, P2 ;  /* 0x000000ffff037224 */ /* 0x002fe200010e0606 */
[----:B------:R-:W-:-:S04]  /*c7d0*/  ISETP.NE.U32.AND P2, PT, R5, RZ, PT ;  /* 0x000000ff0500720c */ /* 0x000fc80003f45070 */
[----:B------:R-:W-:Y:S01]  /*c7e0*/  @!PT LDS RZ, [RZ] ;  /* 0x00000000fffff984 */ /* 0x000fe20000000800 */
[----:B------:R-:W-:Y:S01]  /*c7f0*/  @!PT LDS RZ, [RZ] ;  /* 0x00000000fffff984 */ /* 0x000fe20000000800 */
[----:B------:R-:W-:Y:S01]  /*c800*/  @!PT LDS RZ, [RZ] ;  /* 0x00000000fffff984 */ /* 0x000fe20000000800 */
[----:B---3--:R0:W-:Y:S04]  /*c810*/  LDGSTS.E.BYPASS.LTC128B.128 [R8+0x27c00], desc[UR38][R2.64], !P6 ;  /* 0x27c0000002087fae */ /* 0x0081e8000f101d66 */
[----:B------:R0:W-:Y:S04]  /*c820*/  LDGSTS.E.BYPASS.LTC128B.128 [R8+0x29c00], desc[UR38][R2.64+0x80], !P4 ;  /* 0x29c0008002087fae */ /* 0x0001e8000e101d66 */
[----:B------:R0:W-:Y:S01]  /*c830*/  LDGSTS.E.BYPASS.LTC128B.128 [R8+0x2bc00], desc[UR38][R2.64+0x100], !P3 ;  /* 0x2bc0010002087fae */ /* 0x0001e2000d901d66 */
[----:B------:R-:W-:-:S03]  /*c840*/  ISETP.NE.U32.AND P3, PT, R7, RZ, PT ;  /* 0x000000ff0700720c */ /* 0x000fc60003f65070 */
[----:B------:R0:W-:Y:S04]  /*c850*/  LDGSTS.E.BYPASS.LTC128B.128 [R8+0x2dc00], desc[UR38][R2.64+0x180], !P5 ;  /* 0x2dc0018002087fae */ /* 0x0001e8000e901d66 */
[----:B------:R0:W-:Y:S04]  /*c860*/  LDGSTS.E.BYPASS.LTC128B.128 [R8+0x2fc00], desc[UR38][R2.64+0x200], !P0 ;  /* 0x2fc0020002087fae */ /* 0x0001e8000c101d66 */
[----:B------:R0:W-:Y:S04]  /*c870*/  LDGSTS.E.BYPASS.LTC128B.128 [R8+0x31c00], desc[UR38][R2.64+0x280], !P1 ;  /* 0x31c0028002087fae */ /* 0x0001e8000c901d66 */
[----:B------:R0:W-:Y:S04]  /*c880*/  LDGSTS.E.BYPASS.LTC128B.128 [R8+0x33c00], desc[UR38][R2.64+0x300], P2 ;  /* 0x33c0030002087fae */ /* 0x0001e80009101d66 */
[----:B------:R0:W-:Y:S02]  /*c890*/  LDGSTS.E.BYPASS.LTC128B.128 [R8+0x35c00], desc[UR38][R2.64+0x380], P3 ;  /* 0x35c0038002087fae */ /* 0x0001e40009901d66 */
.L_x_3447:
[----:B------:R-:W-:Y:S05]  /*c8a0*/  BSYNC B0 ;  /* 0x0000000000007941 */ /* 0x000fea0003800000 */
.L_x_3446:
[----:B0-----:R-:W2:Y:S01]  /*c8b0*/  LDL R2, [R1+0x50] ;  /* 0x0000500001027983 */ /* 0x001ea20000100800 */
        /* <DEDUP_REMOVED lines=8> */
[----:B------:R-:W0:Y:S03]  /*c940*/  SYNCS.PHASECHK.TRANS64.TRYWAIT P0, [UR36+0x38820], R0 ;  /* 0x03882000ff0075a7 */ /* 0x000e260008000164 */
[----:B0-----:R-:W-:Y:S05]  /*c950*/  @!P0 BRA `(.L_x_3449) ;  /* 0x0000004800608947 */ /* 0x001fea0003800000 */
.L_x_3567:
[----:B------:R-:W-:Y:S05]  /*c960*/  BSYNC B0 ;  /* 0x0000000000007941 */ /* 0x000fea0003800000 */
.L_x_3448:
[----:B------:R-:W-:Y:S01]  /*c970*/  LOP3.LUT P0, RZ, R18, 0x2, RZ, 0xc0, !PT ;  /* 0x0000000212ff7812 */ /* 0x000fe2000780c0ff */
[----:B------:R-:W-:-:S12]  /*c980*/  BSSY B0, `(.L_x_3450) ;  /* 0x0000094000007945 */ /* 0x000fd80003800000 */
[----:B------:R-:W-:Y:S05]  /*c990*/  @!P0 BRA `(.L_x_3451) ;  /* 0x0000000800488947 */ /* 0x000fea0003800000 */
[----:B------:R-:W2:Y:S01]  /*c9a0*/  LDL R4, [R1+0x8] ;  /* 0x0000080001047983 */ /* 0x000ea20000100800 */
        /* <DEDUP_REMOVED lines=8> */
.L_x_3568:
[----:B------:R-:W-:Y:S05]  /*ca30*/  BSYNC B1 ;  /* 0x0000000000017941 */ /* 0x000fea0003800000 */
.L_x_3452:
        /* <DEDUP_REMOVED lines=9> */
.L_x_3455:
[----:B------:R-:W-:Y:S05]  /*cad0*/  BSYNC B1 ;  /* 0x0000000000017941 */ /* 0x000fea0003800000 */
.L_x_3454:
        /* <DEDUP_REMOVED lines=11> */
.L_x_3456:
        /* <DEDUP_REMOVED lines=15> */
.L_x_3457:
        /* <DEDUP_REMOVED lines=15> */
.L_x_3458:
        /* <DEDUP_REMOVED lines=15> */
.L_x_3459:
        /* <DEDUP_REMOVED lines=15> */
.L_x_3460:
        /* <DEDUP_REMOVED lines=15> */
.L_x_3461:
        /* <DEDUP_REMOVED lines=15> */
.L_x_3462:
        /* <DEDUP_REMOVED lines=15> */
.L_x_3463:
        /* <DEDUP_REMOVED lines=10> */
.L_x_3451:
[----:B------:R-:W-:Y:S05]  /*d2c0*/  BSYNC B0 ;  /* 0x0000000000007941 */ /* 0x000fea0003800000 */
.L_x_3450:
[----:B------:R-:W2:Y:S04]  /*d2d0*/  LDL.LU R4, [R1+0x4c] ;  /* 0x00004c0001047983 */ /* 0x000ea80000300800 */
[----:B------:R-:W3:Y:S01]  /*d2e0*/  LDL.LU R7, [R1+0x8] ;  /* 0x0000080001077983 */ /* 0x000ee20000300800 */
[----:B------:R-:W-:-:S05]  /*d2f0*/  VIADD R19, R19, 0x1 ;  /* 0x0000000113137836 */ /* 0x000fca0000000000 */
[----:B------:R-:W-:-:S04]  /*d300*/  ISETP.NE.AND P0, PT, R19, 0x2, PT ;  /* 0x000000021300780c */ /* 0x000fc80003f05270 */
[----:B0-----:R-:W-:Y:S02]  /*d310*/  SEL R0, RZ, 0x1, P0 ;  /* 0x00000001ff007807 */ /* 0x001fe40000000000 */
[----:B------:R-:W-:Y:S02]  /*d320*/  SEL R19, R19, RZ, P0 ;  /* 0x000000ff13137207 */ /* 0x000fe40000000000 */
[----:B--2---:R-:W-:Y:S02]  /*d330*/  ISETP.GE.AND P1, PT, R4, 0x41, PT ;  /* 0x000000410400780c */ /* 0x004fe40003f26270 */
[----:B---3--:R-:W-:-:S05]  /*d340*/  LOP3.LUT R7, R7, R0, RZ, 0x3c, !PT ;  /* 0x0000000007077212 */ /* 0x008fca00078e3cff */
[----:B------:R0:W-:Y:S06]  /*d350*/  STL [R1+0x8], R7 ;  /* 0x0000080701007387 */ /* 0x0001ec0000100800 */
[----:B------:R-:W-:Y:S05]  /*d360*/  @!P1 BRA `(.L_x_3464) ;  /* 0x0000002800509947 */ /* 0x000fea0003800000 */
[----:B------:R-:W1:Y:S01]  /*d370*/  LDL R4, [R1+0x20] ;  /* 0x0000200001047983 */ /* 0x000e620000100800 */
[----:B------:R-:W-:Y:S02]  /*d380*/  IMAD.MOV.U32 R0, RZ, RZ, 0x1 ;  /* 0x00000001ff007424 */ /* 0x000fe400078e00ff */
[----:B-1----:R-:W-:-:S05]  /*d390*/  IMAD.MOV R6, RZ, RZ, -R4 ;  /* 0x000000ffff067224 */ /* 0x002fca00078e0a04 */
[----:B------:R-:W-:-:S05]  /*d3a0*/  VIADDMNMX R6, R6, R0, 0xffffffff, !PT ;  /* 0xffffffff06067446 */ /* 0x000fca0007800100 */
[----:B------:R-:W-:-:S05]  /*d3b0*/  IMAD.IADD R0, R4, 0x1, R6 ;  /* 0x0000000104007824 */ /* 0x000fca00078e0206 */
[----:B------:R-:W-:-:S04]  /*d3c0*/  LOP3.LUT R0, R0, 0x1, RZ, 0xc0, !PT ;  /* 0x0000000100007812 */ /* 0x000fc800078ec0ff */
[----:B------:R-:W-:Y:S01]  /*d3d0*/  ISETP.NE.U32.AND P0, PT, R0, 0x1, PT ;  /* 0x000000010000780c */ /* 0x000fe20003f05070 */
[----:B------:R-:W-:-:S12]  /*d3e0*/  VIADD R0, R4, 0xfffffffe ;  /* 0xfffffffe04007836 */ /* 0x000fd80000000000 */
[----:B------:R-:W-:Y:S05]  /*d3f0*/  @P0 BRA `(.L_x_3465) ;  /* 0x0000000c005c0947 */ /* 0x000fea0003800000 */
[----:B------:R-:W-:Y:S01]  /*d400*/  LOP3.LUT P2, RZ, R18, 0x2, RZ, 0xc0, !PT ;  /* 0x0000000212ff7812 */ /* 0x000fe2000784c0ff */
[----:B------:R-:W-:-:S12]  /*d410*/  BSSY B0, `(.L_x_3466) ;  /* 0x00000cc000007945 */ /* 0x000fd80003800000 */
[----:B------:R-:W-:Y:S05]  /*d420*/  @!P2 BRA `(.L_x_3467) ;  /* 0x0000000c0028a947 */ /* 0x000fea0003800000 */
[----:B------:R-:W-:-:S13]  /*d430*/  LOP3.LUT P2, RZ, R18, 0x1, RZ, 0xc0, !PT ;  /* 0x0000000112ff7812 */ /* 0x000fda000784c0ff */
[----:B------:R-:W-:Y:S05]  /*d440*/  @!P2 BRA `(.L_x_3468) ;  /* 0x000000000050a947 */ /* 0x000fea0003800000 */
[----:B------:R-:W2:Y:S01]  /*d450*/  LDL R9, [R1+0xc] ;  /* 0x00000c0001097983 */ /* 0x000ea20000100800 */
[----:B------:R-:W1:Y:S01]  /*d460*/  LDC R5, c[0x0][0x43c] ;  /* 0x00010f00ff057b82 */ /* 0x000e620000000800 */
[----:B------:R-:W-:Y:S02]  /*d470*/  ULDC.64 UR4, c[0x0][0x428] ;  /* 0x00010a0000047ab9 */ /* 0x000fe40000000a00 */
[----:B------:R-:W3:Y:S01]  /*d480*/  LDL R8, [R1] ;  /* 0x0000000001087983 */ /* 0x000ee20000100800 */
[----:B-1----:R-:W-:-:S13]  /*d490*/  ISETP.NE.AND P0, PT, R5, 0x1, PT ;  /* 0x000000010500780c */ /* 0x002fda0003f05270 */
[----:B------:R-:W1:Y:S02]  /*d4a0*/  @P0 LDC.64 R2, c[0x0][0x440] ;  /* 0x00011000ff020b82 */ /* 0x000e640000000a00 */
[----:B-1----:R-:W-:-:S04]  /*d4b0*/  @P0 IMAD.HI.U32 R4, R0, R2, RZ ;  /* 0x0000000200040227 */ /* 0x002fc800078e00ff */
        /* <DEDUP_REMOVED lines=13> */
.L_x_3468:
        /* <DEDUP_REMOVED lines=8> */
.L_x_3569:
[----:B------:R-:W-:Y:S05]  /*d610*/  BSYNC B1 ;  /* 0x0000000000017941 */ /* 0x000fea0003800000 */
.L_x_3469:
        /* <DEDUP_REMOVED lines=9> */
.L_x_3472:
[----:B------:R-:W-:Y:S05]  /*d6b0*/  BSYNC B1 ;  /* 0x0000000000017941 */ /* 0x000fea0003800000 */
.L_x_3471:
        /* <DEDUP_REMOVED lines=11> */
.L_x_3473:
        /* <DEDUP_REMOVED lines=13> */
.L_x_3570:
[----:B------:R-:W-:Y:S05]  /*d840*/  BSYNC B1 ;  /* 0x0000000000017941 */ /* 0x000fea0003800000 */
.L_x_3474:
        /* <DEDUP_REMOVED lines=11> */
.L_x_3477:
[----:B------:R-:W-:Y:S05]  /*d900*/  BSYNC B1 ;  /* 0x0000000000017941 */ /* 0x000fea0003800000 */
.L_x_3476:
        /* <DEDUP_REMOVED lines=9> */
.L_x_3478:
        /* <DEDUP_REMOVED lines=15> */
.L_x_3479:
        /* <DEDUP_REMOVED lines=15> */
.L_x_3480:
        /* <DEDUP_REMOVED lines=15> */
.L_x_3481:
        /* <DEDUP_REMOVED lines=15> */
.L_x_3482:
        /* <DEDUP_REMOVED lines=15> */
.L_x_3483:
        /* <DEDUP_REMOVED lines=15> */
.L_x_3484:
        /* <DEDUP_REMOVED lines=15> */
.L_x_3485:
        /* <DEDUP_REMOVED lines=10> */
.L_x_3467:
[----:B------:R-:W-:Y:S05]  /*e0d0*/  BSYNC B0 ;  /* 0x0000000000007941 */ /* 0x000fea0003800000 */
.L_x_3466:
[----:B------:R-:W2:Y:S04]  /*e0e0*/  LDL.LU R5, [R1+0x8] ;  /* 0x0000080001057983 */ /* 0x000ea80000300800 */
[----:B------:R-:W3:Y:S01]  /*e0f0*/  LDL.LU R4, [R1+0x20] ;  /* 0x0000200001047983 */ /* 0x000ee20000300800 */
[----:B------:R-:W-:-:S05]  /*e100*/  VIADD R19, R19, 0x1 ;  /* 0x0000000113137836 */ /* 0x000fca0000000000 */
[----:B------:R-:W-:-:S04]  /*e110*/  ISETP.NE.AND P0, PT, R19, 0x2, PT ;  /* 0x000000021300780c */ /* 0x000fc80003f05270 */
[----:B------:R-:W-:Y:S02]  /*e120*/  SEL R0, RZ, 0x1, P0 ;  /* 0x00000001ff007807 */ /* 0x000fe40000000000 */
[----:B------:R-:W-:Y:S02]  /*e130*/  SEL R19, R19, RZ, P0 ;  /* 0x000000ff13137207 */ /* 0x000fe40000000000 */
[----:B--2---:R-:W-:Y:S01]  /*e140*/  LOP3.LUT R5, R5, R0, RZ, 0x3c, !PT ;  /* 0x0000000005057212 */ /* 0x004fe200078e3cff */
[----:B---3--:R-:W-:-:S04]  /*e150*/  VIADD R0, R4, 0xfffffffd ;  /* 0xfffffffd04007836 */ /* 0x008fc80000000000 */
[----:B------:R1:W-:Y:S03]  /*e160*/  STL [R1+0x8], R5 ;  /* 0x0000080501007387 */ /* 0x0003e60000100800 */
.L_x_3465:
[----:B------:R-:W2:Y:S01]  /*e170*/  LDL.LU R2, [R1+0x1c] ;  /* 0x00001c0001027983 */ /* 0x000ea20000300800 */
[----:B------:R-:W-:Y:S01]  /*e180*/  IMAD.MOV R6, RZ, RZ, -R6 ;  /* 0x000000ffff067224 */ /* 0x000fe200078e0a06 */
[----:B------:R-:W-:Y:S04]  /*e190*/  BSSY B0, `(.L_x_3464) ;  /* 0x00001b1000007945 */ /* 0x000fe80003800000 */
[----:B--2---:R-:W-:-:S13]  /*e1a0*/  ISETP.NE.AND P0, PT, R2, R6, PT ;  /* 0x000000060200720c */ /* 0x004fda0003f05270 */
[----:B------:R-:W-:Y:S05]  /*e1b0*/  @!P0 BRA `(.L_x_3486) ;  /* 0x0000001800b88947 */ /* 0x000fea0003800000 */
.L_x_3527:
[----:B------:R-:W-:Y:S01]  /*e1c0*/  LOP3.LUT P0, RZ, R18, 0x2, RZ, 0xc0, !PT ;  /* 0x0000000212ff7812 */ /* 0x000fe2000780c0ff */
[----:B------:R-:W-:-:S12]  /*e1d0*/  BSSY B1, `(.L_x_3487) ;  /* 0x00000ce000017945 */ /* 0x000fd80003800000 */
[----:B--2---:R-:W-:Y:S05]  /*e1e0*/  @!P0 BRA `(.L_x_3488) ;  /* 0x0000000c00308947 */ /* 0x004fea0003800000 */
[----:B------:R-:W-:Y:S01]  /*e1f0*/  LOP3.LUT P0, RZ, R18, 0x1, RZ, 0xc0, !PT ;  /* 0x0000000112ff7812 */ /* 0x000fe2000780c0ff */
[----:B------:R-:W-:-:S12]  /*e200*/  IMAD.MOV.U32 R6, RZ, RZ, R0 ;  /* 0x000000ffff067224 */ /* 0x000fd800078e0000 */
[----:B------:R-:W-:Y:S05]  /*e210*/  @!P0 BRA `(.L_x_3489) ;  /* 0x0000000000508947 */ /* 0x000fea0003800000 */
[----:B0-----:R-:W2:Y:S01]  /*e220*/  LDL R7, [R1+0xc] ;  /* 0x00000c0001077983 */ /* 0x001ea20000100800 */
[----:B------:R-:W0:Y:S01]  /*e230*/  LDC R6, c[0x0][0x43c] ;  /* 0x00010f00ff067b82 */ /* 0x000e220000000800 */
[----:B------:R-:W-:Y:S02]  /*e240*/  ULDC.64 UR4, c[0x0][0x428] ;  /* 0x00010a0000047ab9 */ /* 0x000fe40000000a00 */
[----:B-1----:R-:W3:Y:S01]  /*e250*/  LDL R5, [R1] ;  /* 0x0000000001057983 */ /* 0x002ee20000100800 */
        /* <DEDUP_REMOVED lines=16> */
.L_x_3489:
[----:B------:R-:W3:Y:S01]  /*e360*/  LDL R2, [R1+0x8] ;  /* 0x0000080001027983 */ /* 0x000ee20000100800 */
        /* <DEDUP_REMOVED lines=8> */
.L_x_3571:
[----:B------:R-:W-:Y:S05]  /*e3f0*/  BSYNC B2 ;  /* 0x0000000000027941 */ /* 0x000fea0003800000 */
.L_x_3490:
        /* <DEDUP_REMOVED lines=9> */
.L_x_3493:
[----:B------:R-:W-:Y:S05]  /*e490*/  BSYNC B2 ;  /* 0x0000000000027941 */ /* 0x000fea0003800000 */
.L_x_3492:
        /* <DEDUP_REMOVED lines=11> */
.L_x_3494:
        /* <DEDUP_REMOVED lines=13> */
.L_x_3572:
[----:B------:R-:W-:Y:S05]  /*e620*/  BSYNC B2 ;  /* 0x0000000000027941 */ /* 0x000fea0003800000 */
.L_x_3495:
        /* <DEDUP_REMOVED lines=11> */
.L_x_3498:
[----:B------:R-:W-:Y:S05]  /*e6e0*/  BSYNC B2 ;  /* 0x0000000000027941 */ /* 0x000fea0003800000 */
.L_x_3497:
        /* <DEDUP_REMOVED lines=9> */
.L_x_3499:
        /* <DEDUP_REMOVED lines=15> */
.L_x_3500:
        /* <DEDUP_REMOVED lines=15> */
.L_x_3501:
        /* <DEDUP_REMOVED lines=15> */
.L_x_3502:
        /* <DEDUP_REMOVED lines=15> */
.L_x_3503:
        /* <DEDUP_REMOVED lines=15> */
.L_x_3504:
        /* <DEDUP_REMOVED lines=15> */
.L_x_3505:
        /* <DEDUP_REMOVED lines=15> */
.L_x_3506:
        /* <DEDUP_REMOVED lines=10> */
.L_x_3488:
[----:B------:R-:W-:Y:S05]  /*eeb0*/  BSYNC B1 ;  /* 0x0000000000017941 */ /* 0x000fea0003800000 */
.L_x_3487:
[----:B------:R-:W2:Y:S01]  /*eec0*/  LDL.LU R2, [R1+0x8] ;  /* 0x0000080001027983 */ /* 0x000ea20000300800 */
[----:B------:R-:W-:Y:S01]  /*eed0*/  LOP3.LUT P2, RZ, R18, 0x2, RZ, 0xc0, !PT ;  /* 0x0000000212ff7812 */ /* 0x000fe2000784c0ff */
[----:B0-----:R-:W-:Y:S01]  /*eee0*/  VIADD R7, R19, 0x1 ;  /* 0x0000000113077836 */ /* 0x001fe20000000000 */
[----:B------:R-:W-:Y:S04]  /*eef0*/  BSSY B1, `(.L_x_3507) ;  /* 0x00000d1000017945 */ /* 0x000fe80003800000 */
[----:B------:R-:W-:-:S04]  /*ef00*/  ISETP.NE.AND P0, PT, R7, 0x2, PT ;  /* 0x000000020700780c */ /* 0x000fc80003f05270 */
[----:B------:R-:W-:Y:S02]  /*ef10*/  SEL R6, RZ, 0x1, P0 ;  /* 0x00000001ff067807 */ /* 0x000fe40000000000 */
[----:B------:R-:W-:Y:S02]  /*ef20*/  SEL R7, R7, RZ, P0 ;  /* 0x000000ff07077207 */ /* 0x000fe40000000000 */
[----:B--2---:R-:W-:Y:S01]  /*ef30*/  LOP3.LUT R6, R2, R6, RZ, 0x3c, !PT ;  /* 0x0000000602067212 */ /* 0x004fe200078e3cff */
[----:B------:R-:W-:Y:S06]  /*ef40*/  @!P2 BRA `(.L_x_3508) ;  /* 0x0000000c002ca947 */ /* 0x000fec0003800000 */
[----:B------:R-:W-:Y:S01]  /*ef50*/  LOP3.LUT P2, RZ, R18, 0x1, RZ, 0xc0, !PT ;  /* 0x0000000112ff7812 */ /* 0x000fe2000784c0ff */
[----:B------:R-:W-:-:S12]  /*ef60*/  VIADD R8, R0, 0xffffffff ;  /* 0xffffffff00087836 */ /* 0x000fd80000000000 */
[----:B------:R-:W-:Y:S05]  /*ef70*/  @!P2 BRA `(.L_x_3509) ;  /* 0x000000000050a947 */ /* 0x000fea0003800000 */
[----:B------:R-:W2:Y:S01]  /*ef80*/  LDL R10, [R1+0xc] ;  /* 0x00000c00010a7983 */ /* 0x000ea20000100800 */
[----:B------:R-:W0:Y:S01]  /*ef90*/  LDC R4, c[0x0][0x43c] ;  /* 0x00010f00ff047b82 */ /* 0x000e220000000800 */
[----:B------:R-:W-:Y:S02]  /*efa0*/  ULDC.64 UR4, c[0x0][0x428] ;  /* 0x00010a0000047ab9 */ /* 0x000fe40000000a00 */
[----:B------:R-:W3:Y:S01]  /*efb0*/  LDL R9, [R1] ;  /* 0x0000000001097983 */ /* 0x000ee20000100800 */
[----:B0-----:R-:W-:-:S13]  /*efc0*/  ISETP.NE.AND P0, PT, R4, 0x1, PT ;  /* 0x000000010400780c */ /* 0x001fda0003f05270 */
        /* <DEDUP_REMOVED lines=15> */
.L_x_3509:
        /* <DEDUP_REMOVED lines=8> */
.L_x_3573:
[----:B------:R-:W-:Y:S05]  /*f140*/  BSYNC B2 ;  /* 0x0000000000027941 */ /* 0x000fea0003800000 */
.L_x_3510:
        /* <DEDUP_REMOVED lines=9> */
.L_x_3513:
[----:B------:R-:W-:Y:S05]  /*f1e0*/  BSYNC B2 ;  /* 0x0000000000027941 */ /* 0x000fea0003800000 */
.L_x_3512:
        /* <DEDUP_REMOVED lines=11> */
.L_x_3514:
        /* <DEDUP_REMOVED lines=13> */
.L_x_3574:
[----:B------:R-:W-:Y:S05]  /*f370*/  BSYNC B2 ;  /* 0x0000000000027941 */ /* 0x000fea0003800000 */
.L_x_3515:
        /* <DEDUP_REMOVED lines=11> */
.L_x_3518:
[----:B------:R-:W-:Y:S05]  /*f430*/  BSYNC B2 ;  /* 0x0000000000027941 */ /* 0x000fea0003800000 */
.L_x_3517:
        /* <DEDUP_REMOVED lines=9> */
.L_x_3519:
        /* <DEDUP_REMOVED lines=15> */
.L_x_3520:
        /* <DEDUP_REMOVED lines=15> */
.L_x_3521:
        /* <DEDUP_REMOVED lines=15> */
.L_x_3522:
        /* <DEDUP_REMOVED lines=15> */
.L_x_3523:
        /* <DEDUP_REMOVED lines=15> */
.L_x_3524:
        /* <DEDUP_REMOVED lines=15> */
.L_x_3525:
        /* <DEDUP_REMOVED lines=15> */
.L_x_3526:
        /* <DEDUP_REMOVED lines=10> */
.L_x_3508:
[----:B------:R-:W-:Y:S05]  /*fc00*/  BSYNC B1 ;  /* 0x0000000000017941 */ /* 0x000fea0003800000 */
.L_x_3507:
[----:B------:R-:W-:Y:S01]  /*fc10*/  VIADD R7, R7, 0x1 ;  /* 0x0000000107077836 */ /* 0x000fe20000000000 */
[C---:B------:R-:W-:Y:S01]  /*fc20*/  ISETP.GT.AND P1, PT, R0.reuse, 0x1, PT ;  /* 0x000000010000780c */ /* 0x040fe20003f24270 */
[----:B------:R-:W-:-:S03]  /*fc30*/  VIADD R0, R0, 0xfffffffe ;  /* 0xfffffffe00007836 */ /* 0x000fc60000000000 */
[----:B------:R-:W-:-:S04]  /*fc40*/  ISETP.NE.AND P0, PT, R7, 0x2, PT ;  /* 0x000000020700780c */ /* 0x000fc80003f05270 */
[----:B------:R-:W-:Y:S02]  /*fc50*/  SEL R2, RZ, 0x1, P0 ;  /* 0x00000001ff027807 */ /* 0x000fe40000000000 */
[----:B------:R-:W-:Y:S02]  /*fc60*/  SEL R19, R7, RZ, P0 ;  /* 0x000000ff07137207 */ /* 0x000fe40000000000 */
[----:B------:R-:W-:-:S05]  /*fc70*/  LOP3.LUT R2, R6, R2, RZ, 0x3c, !PT ;  /* 0x0000000206027212 */ /* 0x000fca00078e3cff */
[----:B------:R2:W-:Y:S01]  /*fc80*/  STL [R1+0x8], R2 ;  /* 0x0000080201007387 */ /* 0x0005e20000100800 */
[----:B------:R-:W-:Y:S05]  /*fc90*/  @P1 BRA `(.L_x_3527) ;  /* 0xffffffe400481947 */ /* 0x000fea000383ffff */
.L_x_3486:
[----:B------:R-:W-:Y:S05]  /*fca0*/  BSYNC B0 ;  /* 0x0000000000007941 */ /* 0x000fea0003800000 */
.L_x_3464:
        /* <DEDUP_REMOVED lines=10> */
.L_x_3432:
[----:B0-----:R-:W0:Y:S01]  /*fd50*/  S2R R3, SR_CgaCtaId ;  /* 0x0000000000037919 */ /* 0x001e220000008800 */
[----:B------:R-:W-:Y:S01]  /*fd60*/  MOV R0, 0x400 ;  /* 0x0000040000007802 */ /* 0x000fe20000000f00 */
[----:B------:R-:W-:Y:S01]  /*fd70*/  BSSY B0, `(.L_x_3529) ;  /* 0x0000005000007945 */ /* 0x000fe20003800000 */
[----:B------:R-:W-:Y:S02]  /*fd80*/  SHF.L.U32 R2, R2, 0x1f, RZ ;  /* 0x0000001f02027819 */ /* 0x000fe400000006ff */
[----:B0-----:R-:W-:-:S04]  /*fd90*/  LEA R9, R3, R0, 0x18 ;  /* 0x0000000003097211 */ /* 0x001fc800078ec0ff */
[----:B------:R-:W0:Y:S02]  /*fda0*/  SYNCS.PHASECHK.TRANS64.TRYWAIT P0, [R9+URZ+0x38820], R2 ;  /* 0x03882002090075a7 */ /* 0x000e24000800017f */
[----:B0-----:R-:W-:Y:S05]  /*fdb0*/  @!P0 BRA `(.L_x_3530) ;  /* 0x0000001400ec8947 */ /* 0x001fea0003800000 */
.L_x_3575:
[----:B------:R-:W-:Y:S05]  /*fdc0*/  BSYNC B0 ;  /* 0x0000000000007941 */ /* 0x000fea0003800000 */
.L_x_3529:
[----:B------:R-:W-:-:S03]  /*fdd0*/  UMOV UR4, 0xffffffff ;  /* 0xffffffff00047882 */ /* 0x000fc60000000000 */
[----:B------:R-:W-:Y:S05]  /*fde0*/  BRA.DIV UR4, `(.L_x_3531) ;  /* 0x0000001604f47947 */ /* 0x000fea000b800000 */
[----:B------:R-:W2:Y:S02]  /*fdf0*/  S2R R0, SR_TID.X ;  /* 0x0000000000007919 */ /* 0x000ea40000002100 */
[----:B--2---:R-:W-:-:S04]  /*fe00*/  SHF.R.U32.HI R0, RZ, 0x5, R0 ;  /* 0x00000005ff007819 */ /* 0x004fc80000011600 */
[----:B------:R-:W-:-:S05]  /*fe10*/  LOP3.LUT R0, R0, 0x3, RZ, 0xc0, !PT ;  /* 0x0000000300007812 */ /* 0x000fca00078ec0ff */
[----:B------:R2:W3:Y:S02]  /*fe20*/  SHFL.IDX PT, R14, R0, RZ, 0x1f ;  /* 0x00001fff000e7589 */ /* 0x0004e400000e0000 */
.L_x_3578:
[----:B---3--:R-:W-:Y:S01]  /*fe30*/  ISETP.NE.AND P0, PT, R14, RZ, PT ;  /* 0x000000ff0e00720c */ /* 0x008fe20003f05270 */
[----:B------:R-:W-:-:S12]  /*fe40*/  BSSY B0, `(.L_x_3532) ;  /* 0x000001e000007945 */ /* 0x000fd80003800000 */
[----:B------:R-:W-:Y:S05]  /*fe50*/  @P0 BRA `(.L_x_3533) ;  /* 0x0000000000700947 */ /* 0x000fea0003800000 */
[----:B------:R-:W-:-:S03]  /*fe60*/  UMOV UR4, 0xffffffff ;  /* 0xffffffff00047882 */ /* 0x000fc60000000000 */
[----:B------:R-:W-:Y:S05]  /*fe70*/  BRA.DIV UR4, `(.L_x_3534) ;  /* 0x0000001a04047947 */ /* 0x000fea000b800000 */
[----:B------:R-:W-:-:S13]  /*fe80*/  ELECT P6, URZ, PT ;  /* 0x00000000003f782f */ /* 0x000fda00038c0000 */
.L_x_3581:
[----:B------:R-:W-:Y:S05]  /*fe90*/  @!P6 BRA `(.L_x_3533) ;  /* 0x000000000060e947 */ /* 0x000fea0003800000 */
[----:B-1----:R-:W3:Y:S01]  /*fea0*/  LDL.LU R6, [R1+0x8] ;  /* 0x0000080001067983 */ /* 0x002ee20000300800 */
[----:B--2---:R-:W-:Y:S02]  /*feb0*/  VIADD R0, R9, 0x38840 ;  /* 0x0003884009007836 */ /* 0x004fe40000000000 */
[C---:B0-----:R-:W-:Y:S02]  /*fec0*/  VIADD R2, R19.reuse, 0x1 ;  /* 0x0000000113027836 */ /* 0x041fe40000000000 */
        /* <DEDUP_REMOVED lines=10> */
.L_x_3582:
[----:B------:R-:W1:Y:S01]  /*ff70*/  SYNCS.PHASECHK.TRANS64.TRYWAIT P0, [R7+URZ], R2 ;  /* 0x00000002070075a7 */ /* 0x000e62000800017f */
[----:B------:R-:W-:-:S04]  /*ff80*/  VIADD R0, R9, 0x38860 ;  /* 0x0003886009007836 */ /* 0x000fc80000000000 */
[----:B------:R-:W-:Y:S01]  /*ff90*/  IMAD R19, R19, 0x8, R0 ;  /* 0x0000000813137824 */ /* 0x000fe200078e0200 */
[----:B-1----:R-:W-:Y:S06]  /*ffa0*/  @!P0 BRA `(.L_x_3536) ;  /* 0x0000001400ec8947 */ /* 0x002fec0003800000 */
.L_x_3583:
[----:B------:R-:W2:Y:S02]  /*ffb0*/  SYNCS.PHASECHK.TRANS64.TRYWAIT P0, [R19+URZ], R4 ;  /* 0x00000004130075a7 */ /* 0x000ea4000800017f */
[----:B--2---:R-:W-:Y:S05]  /*ffc0*/  @!P0 BRA `(.L_x_3537) ;  /* 0x0000001400f88947 */ /* 0x004fea0003800000 */
.L_x_3584:
[----:B------:R-:W-:-:S07]  /*ffd0*/  IMAD R3, R3, 0x8, R0 ;  /* 0x0000000803037824 */ /* 0x000fce00078e0200 */
.L_x_3538:
[----:B---3--:R3:W4:Y:S02]  /*ffe0*/  SYNCS.PHASECHK.TRANS64.TRYWAIT P0, [R3+URZ], R2 ;  /* 0x00000002030075a7 */ /* 0x008724000800017f */
[----:B----4-:R-:W-:Y:S05]  /*fff0*/  @!P0 NANOSLEEP.SYNCS 0x989680 ;  /* 0x009896800000895d */ /* 0x010fea0003900000 */
[----:B------:R-:W4:Y:S02]  /*10000*/  @!P0 SYNCS.PHASECHK.TRANS64 P0, [R3+URZ], R2 ;  /* 0x00000002030085a7 */ /* 0x000f24000800007f */
[----:B----4-:R-:W-:Y:S05]  /*10010*/  @!P0 BRA `(.L_x_3538) ;  /* 0xfffffffc00f08947 */ /* 0x010fea000383ffff */
.L_x_3533:
[----:B------:R-:W-:Y:S05]  /*10020*/  BSYNC B0 ;  /* 0x0000000000007941 */ /* 0x000fea0003800000 */
.L_x_3532:
[----:B------:R-:W-:Y:S05]  /*10030*/  EXIT ;  /* 0x000000000000794d */ /* 0x000fea0003800000 */
.L_x_3406:
[----:B0-----:R-:W-:-:S04]  /*10040*/  IMAD.U32 R3, RZ, RZ, UR37 ;  /* 0x00000025ff037e24 */ /* 0x001fc8000f8e00ff */
[----:B------:R0:W1:Y:S03]  /*10050*/  SYNCS.PHASECHK.TRANS64.TRYWAIT P1, [R3+URZ+0x38800], R0 ;  /* 0x03880000030075a7 */ /* 0x000066000802017f */
[----:B-1----:R-:W-:Y:S05]  /*10060*/  @!P1 NANOSLEEP.SYNCS 0x989680 ;  /* 0x009896800000995d */ /* 0x002fea0003900000 */
[----:B------:R-:W1:Y:S02]  /*10070*/  @!P1 SYNCS.PHASECHK.TRANS64 P1, [R3+URZ+0x38800], R0 ;  /* 0x03880000030095a7 */ /* 0x000e64000802007f */
[----:B-1----:R-:W-:Y:S05]  /*10080*/  @!P1 BRA `(.L_x_3406) ;  /* 0xfffffffc00ec9947 */ /* 0x002fea000383ffff */
[----:B------:R-:W-:Y:S05]  /*10090*/  BRA `(.L_x_3539) ;  /* 0xffffff2800a87947 */ /* 0x000fea000383ffff */
.L_x_3410:
[----:B--2---:R2:W3:Y:S02]  /*100a0*/  SYNCS.PHASECHK.TRANS64.TRYWAIT P1, [R6+URZ+0x38830], R5 ;  /* 0x03883005060075a7 */ /* 0x0044e4000802017f */
[----:B---3--:R-:W-:Y:S05]  /*100b0*/  @!P1 NANOSLEEP.SYNCS 0x989680 ;  /* 0x009896800000995d */ /* 0x008fea0003900000 */
[----:B------:R-:W3:Y:S02]  /*100c0*/  @!P1 SYNCS.PHASECHK.TRANS64 P1, [R6+URZ+0x38830], R5 ;  /* 0x03883005060095a7 */ /* 0x000ee4000802007f */
[----:B---3--:R-:W-:Y:S05]  /*100d0*/  @!P1 BRA `(.L_x_3410) ;  /* 0xfffffffc00f09947 */ /* 0x008fea000383ffff */
[----:B------:R-:W-:Y:S05]  /*100e0*/  BRA `(.L_x_3409) ;  /* 0xffffff2800c07947 */ /* 0x000fea000383ffff */
.L_x_3411:
[----:B0-----:R-:W-:-:S04]  /*100f0*/  IMAD.U32 R7, RZ, RZ, UR37 ;  /* 0x00000025ff077e24 */ /* 0x001fc8000f8e00ff */
[----:B------:R0:W3:Y:S03]  /*10100*/  SYNCS.PHASECHK.TRANS64.TRYWAIT P1, [R7+URZ+0x38810], R0 ;  /* 0x03881000070075a7 */ /* 0x0000e6000802017f */
[----:B---3--:R-:W-:Y:S05]  /*10110*/  @!P1 NANOSLEEP.SYNCS 0x989680 ;  /* 0x009896800000995d */ /* 0x008fea0003900000 */
[----:B------:R-:W3:Y:S02]  /*10120*/  @!P1 SYNCS.PHASECHK.TRANS64 P1, [R7+URZ+0x38810], R0 ;  /* 0x03881000070095a7 */ /* 0x000ee4000802007f */
[----:B---3--:R-:W-:Y:S05]  /*10130*/  @!P1 BRA `(.L_x_3411) ;  /* 0xfffffffc00ec9947 */ /* 0x008fea000383ffff */
[----:B------:R-:W-:Y:S05]  /*10140*/  BRA `(.L_x_3540) ;  /* 0xffffff2c00487947 */ /* 0x000fea000383ffff */
.L_x_3415:
[----:B----4-:R4:W0:Y:S02]  /*10150*/  SYNCS.PHASECHK.TRANS64.TRYWAIT P1, [R6+URZ+0x38850], R5 ;  /* 0x03885005060075a7 */ /* 0x010824000802017f */
[----:B0-----:R-:W-:Y:S05]  /*10160*/  @!P1 NANOSLEEP.SYNCS 0x989680 ;  /* 0x009896800000995d */ /* 0x001fea0003900000 */
[----:B------:R-:W0:Y:S02]  /*10170*/  @!P1 SYNCS.PHASECHK.TRANS64 P1, [R6+URZ+0x38850], R5 ;  /* 0x03885005060095a7 */ /* 0x000e24000802007f */
[----:B0-----:R-:W-:Y:S05]  /*10180*/  @!P1 BRA `(.L_x_3415) ;  /* 0xfffffffc00f09947 */ /* 0x001fea000383ffff */
[----:B------:R-:W-:Y:S05]  /*10190*/  BRA `(.L_x_3414) ;  /* 0xffffff2c00547947 */ /* 0x000fea000383ffff */
.L_x_3420:
[----:B-1----:R-:W-:-:S04]  /*101a0*/  IMAD.U32 R5, RZ, RZ, UR5 ;  /* 0x00000005ff057e24 */ /* 0x002fc8000f8e00ff */
[----:B------:R1:W2:Y:S03]  /*101b0*/  SYNCS.PHASECHK.TRANS64.TRYWAIT P3, [R5+URZ+0x38830], R0 ;  /* 0x03883000050075a7 */ /* 0x0002a6000806017f */
[----:B--2---:R-:W-:Y:S05]  /*101c0*/  @!P3 NANOSLEEP.SYNCS 0x989680 ;  /* 0x009896800000b95d */ /* 0x004fea0003900000 */
[----:B------:R-:W2:Y:S02]  /*101d0*/  @!P3 SYNCS.PHASECHK.TRANS64 P3, [R5+URZ+0x38830], R0 ;  /* 0x038830000500b5a7 */ /* 0x000ea4000806007f */
[----:B--2---:R-:W-:Y:S05]  /*101e0*/  @!P3 BRA `(.L_x_3420) ;  /* 0xfffffffc00ecb947 */ /* 0x004fea000383ffff */
[----:B------:R-:W-:Y:S05]  /*101f0*/  BRA `(.L_x_3419) ;  /* 0xffffff4c00d07947 */ /* 0x000fea000383ffff */
.L_x_3424:
[----:B-1----:R-:W-:-:S04]  /*10200*/  IMAD.U32 R5, RZ, RZ, UR5 ;  /* 0x00000005ff057e24 */ /* 0x002fc8000f8e00ff */
[----:B------:R1:W3:Y:S03]  /*10210*/  SYNCS.PHASECHK.TRANS64.TRYWAIT P3, [R5+URZ+0x38850], R0 ;  /* 0x03885000050075a7 */ /* 0x0002e6000806017f */
[----:B---3--:R-:W-:Y:S05]  /*10220*/  @!P3 NANOSLEEP.SYNCS 0x989680 ;  /* 0x009896800000b95d */ /* 0x008fea0003900000 */
[----:B------:R-:W3:Y:S02]  /*10230*/  @!P3 SYNCS.PHASECHK.TRANS64 P3, [R5+URZ+0x38850], R0 ;  /* 0x038850000500b5a7 */ /* 0x000ee4000806007f */
[----:B---3--:R-:W-:Y:S05]  /*10240*/  @!P3 BRA `(.L_x_3424) ;  /* 0xfffffffc00ecb947 */ /* 0x008fea000383ffff */
[----:B------:R-:W-:Y:S05]  /*10250*/  BRA `(.L_x_3423) ;  /* 0xffffff5000407947 */ /* 0x000fea000383ffff */
.L_x_3436:
        /* <DEDUP_REMOVED lines=11> */
.L_x_3542:
[----:B------:R-:W-:Y:S05]  /*10310*/  BSYNC B0 ;  /* 0x0000000000007941 */ /* 0x000fea0003800000 */
.L_x_3541:
[----:B------:R-:W-:Y:S05]  /*10320*/  BRA `(.L_x_3543) ;  /* 0xffffffa800787947 */ /* 0x000fea000383ffff */
.L_x_3438:
[----:B------:R-:W-:Y:S01]  /*10330*/  BSSY B0, `(.L_x_3544) ;  /* 0x0000006000007945 */ /* 0x000fe20003800000 */
[----:B------:R-:W-:-:S07]  /*10340*/  IMAD.MOV.U32 R15, RZ, RZ, -0x1 ;  /* 0xffffffffff0f7424 */ /* 0x000fce00078e00ff */
[----:B01----:R-:W-:Y:S05]  /*10350*/  WARPSYNC.COLLECTIVE R15, `(.L_x_3545) ;  /* 0x000000000f0c7348 */ /* 0x003fea0003c00000 */
[----:B------:R-:W-:Y:S02]  /*10360*/  ELECT P6, UR62, PT ;  /* 0x00000000003e782f */ /* 0x000fe400038c0000 */
[----:B------:R-:W-:Y:S01]  /*10370*/  MOV R14, UR62 ;  /* 0x0000003e000e7c02 */ /* 0x000fe20008000f00 */
[----:B01----:R-:W-:Y:S10]  /*10380*/  ENDCOLLECTIVE ;  /* 0x000000000000791b */ /* 0x003ff40003800000 */
.L_x_3545:
[----:B------:R-:W-:Y:S05]  /*10390*/  BSYNC B0 ;  /* 0x0000000000007941 */ /* 0x000fea0003800000 */
.L_x_3544:
[----:B------:R-:W-:Y:S05]  /*103a0*/  BRA `(.L_x_3546) ;  /* 0xffffffa800787947 */ /* 0x000fea000383ffff */
.L_x_3440:
[----:B-1----:R1:W3:Y:S02]  /*103b0*/  SYNCS.PHASECHK.TRANS64.TRYWAIT P0, [R0+URZ+0x38840], R2 ;  /* 0x03884002000075a7 */ /* 0x0022e4000800017f */
[----:B---3--:R-:W-:Y:S05]  /*103c0*/  @!P0 NANOSLEEP.SYNCS 0x989680 ;  /* 0x009896800000895d */ /* 0x008fea0003900000 */
[----:B------:R-:W3:Y:S02]  /*103d0*/  @!P0 SYNCS.PHASECHK.TRANS64 P0, [R0+URZ+0x38840], R2 ;  /* 0x03884002000085a7 */ /* 0x000ee4000800007f */
[----:B---3--:R-:W-:Y:S05]  /*103e0*/  @!P0 BRA `(.L_x_3440) ;  /* 0xfffffffc00f08947 */ /* 0x008fea000383ffff */
[----:B------:R-:W-:Y:S05]  /*103f0*/  BRA `(.L_x_3547) ;  /* 0xffffffa800d07947 */ /* 0x000fea000383ffff */
.L_x_3443:
        /* <DEDUP_REMOVED lines=8> */
.L_x_3548:
[----:B------:R-:W-:Y:S01]  /*10480*/  IMAD.MOV.U32 R13, RZ, RZ, R0 ;  /* 0x000000ffff0d7224 */ /* 0x000fe200078e0000 */
[----:B------:R-:W-:Y:S01]  /*10490*/  LOP3.LUT R5, R5, 0x7f, RZ, 0xc0, !PT ;  /* 0x0000007f05057812 */ /* 0x000fe200078ec0ff */
[----:B------:R-:W-:-:S07]  /*104a0*/  IMAD.MOV.U32 R6, RZ, RZ, R14 ;  /* 0x000000ffff067224 */ /* 0x000fce00078e000e */
[----:B------:R-:W-:Y:S05]  /*104b0*/  WARPSYNC.COLLECTIVE R15, `(.L_x_3549) ;  /* 0x000000000f087348 */ /* 0x000fea0003c00000 */
[----:B------:R0:W1:Y:S02]  /*104c0*/  SHFL.IDX P6, R14, R13, R12, R11 ;  /* 0x0000000c0d0e7389 */ /* 0x00006400000c000b */
[----:B01----:R-:W-:Y:S01]  /*104d0*/  ENDCOLLECTIVE ;  /* 0x000000000000791b */ /* 0x003fe20003800000 */
.L_x_3549:
[----:B------:R-:W-:Y:S02]  /*104e0*/  ULDC UR4, c[0x0][0x288] ;  /* 0x0000a20000047ab9 */ /* 0x000fe40000000800 */
[----:B------:R-:W-:Y:S01]  /*104f0*/  IMAD R3, R7, UR4, RZ ;  /* 0x0000000407037c24 */ /* 0x000fe2000f8e02ff */
[----:B------:R-:W-:Y:S01]  /*10500*/  SHF.R.U32.HI R15, RZ, 0x3, R5 ;  /* 0x00000003ff0f7819 */ /* 0x000fe20000011605 */
[----:B------:R-:W-:Y:S02]  /*10510*/  IMAD.MOV.U32 R13, RZ, RZ, R2 ;  /* 0x000000ffff0d7224 */ /* 0x000fe400078e0002 */
[----:B------:R-:W-:Y:S02]  /*10520*/  IMAD.MOV.U32 R12, RZ, RZ, 0x1 ;  /* 0x00000001ff0c7424 */ /* 0x000fe400078e00ff */
[----:B------:R-:W-:Y:S02]  /*10530*/  IMAD R7, R4, 0x40, R15 ;  /* 0x0000004004077824 */ /* 0x000fe400078e020f */
[----:B------:R-:W-:-:S02]  /*10540*/  IMAD.MOV.U32 R15, RZ, RZ, -0x1 ;  /* 0xffffffffff0f7424 */ /* 0x000fc400078e00ff */
[----:B------:R-:W-:Y:S01]  /*10550*/  IMAD.MOV.U32 R5, RZ, RZ, R14 ;  /* 0x000000ffff057224 */ /* 0x000fe200078e000e */
[----:B------:R-:W-:-:S13]  /*10560*/  ISETP.GE.AND P1, PT, R7, R3, PT ;  /* 0x000000030700720c */ /* 0x000fda0003f26270 */
[----:B------:R-:W-:Y:S05]  /*10570*/  WARPSYNC.COLLECTIVE R15, `(.L_x_3550) ;  /* 0x000000000f087348 */ /* 0x000fea0003c00000 */
[----:B------:R0:W1:Y:S02]  /*10580*/  SHFL.IDX P6, R14, R13, R12, R11 ;  /* 0x0000000c0d0e7389 */ /* 0x00006400000c000b */
[----:B01----:R-:W-:Y:S01]  /*10590*/  ENDCOLLECTIVE ;  /* 0x000000000000791b */ /* 0x003fe20003800000 */
.L_x_3550:
[----:B------:R0:W-:Y:S01]  /*105a0*/  STL [R1+0x14], R7 ;  /* 0x0000140701007387 */ /* 0x0001e20000100800 */
[----:B------:R-:W-:Y:S01]  /*105b0*/  @!P1 LEA R5, P2, R10, R5, 0x1 ;  /* 0x000000050a059211 */ /* 0x000fe200078408ff */
[----:B------:R-:W-:-:S04]  /*105c0*/  IMAD.MOV.U32 R13, RZ, RZ, R0 ;  /* 0x000000ffff0d7224 */ /* 0x000fc800078e0000 */
[----:B------:R-:W-:-:S05]  /*105d0*/  @!P1 IMAD.X R4, RZ, RZ, R6, P2 ;  /* 0x000000ffff049224 */ /* 0x000fca00010e0606 */
[----:B------:R-:W-:Y:S01]  /*105e0*/  @!P1 LOP3.LUT R5, R5, R4, RZ, 0x3c, !PT ;  /* 0x0000000405059212 */ /* 0x000fe200078e3cff */
[----:B0-----:R-:W-:-:S07]  /*105f0*/  IMAD.MOV.U32 R6, RZ, RZ, R14 ;  /* 0x000000ffff067224 */ /* 0x001fce00078e000e */
[----:B------:R-:W-:Y:S05]  /*10600*/  WARPSYNC.COLLECTIVE R15, `(.L_x_3551) ;  /* 0x000000000f087348 */ /* 0x000fea0003c00000 */
[----:B------:R0:W1:Y:S02]  /*10610*/  SHFL.IDX P6, R14, R13, R12, R11 ;  /* 0x0000000c0d0e7389 */ /* 0x00006400000c000b */
[----:B01----:R-:W-:Y:S01]  /*10620*/  ENDCOLLECTIVE ;  /* 0x000000000000791b */ /* 0x003fe20003800000 */
.L_x_3551:
[----:B------:R-:W-:-:S04]  /*10630*/  @!P1 LOP3.LUT R4, R5, R4, RZ, 0x3c, !PT ;  /* 0x0000000405049212 */ /* 0x000fc800078e3cff */
[----:B------:R-:W-:-:S05]  /*10640*/  @!P1 LOP3.LUT R5, R5, R4, RZ, 0x3c, !PT ;  /* 0x0000000405059212 */ /* 0x000fca00078e3cff */
[----:B------:R-:W-:Y:S01]  /*10650*/  @!PT LDS RZ, [RZ] ;  /* 0x00000000fffff984 */ /* 0x000fe20000000800 */
[----:B------:R-:W-:Y:S01]  /*10660*/  @!PT LDS RZ, [RZ] ;  /* 0x00000000fffff984 */ /* 0x000fe20000000800 */
[----:B------:R-:W-:Y:S01]  /*10670*/  @!PT LDS RZ, [RZ] ;  /* 0x00000000fffff984 */ /* 0x000fe20000000800 */
[----:B------:R0:W-:Y:S01]  /*10680*/  @!P1 LDGSTS.E.BYPASS.LTC128B.128 [R9+0x20400], desc[UR38][R4.64], !P0 ;  /* 0x2040000004099fae */ /* 0x0001e2000c101d66 */
[----:B------:R-:W-:Y:S02]  /*10690*/  IMAD.MOV.U32 R13, RZ, RZ, R2 ;  /* 0x000000ffff0d7224 */ /* 0x000fe400078e0002 */
[----:B------:R-:W-:Y:S02]  /*106a0*/  IMAD.MOV.U32 R12, RZ, RZ, 0x2 ;  /* 0x00000002ff0c7424 */ /* 0x000fe400078e00ff */
[----:B0-----:R-:W-:Y:S02]  /*106b0*/  VIADD R5, R7, 0x10 ;  /* 0x0000001007057836 */ /* 0x001fe40000000000 */
[----:B------:R-:W-:-:S07]  /*106c0*/  IMAD.MOV.U32 R4, RZ, RZ, R14 ;  /* 0x000000ffff047224 */ /* 0x000fce00078e000e */
[----:B------:R-:W-:Y:S05]  /*106d0*/  WARPSYNC.COLLECTIVE R15, `(.L_x_3552) ;  /* 0x000000000f087348 */ /* 0x000fea0003c00000 */
[----:B------:R0:W1:Y:S02]  /*106e0*/  SHFL.IDX P6, R14, R13, R12, R11 ;  /* 0x0000000c0d0e7389 */ /* 0x00006400000c000b */
[----:B01----:R-:W-:Y:S01]  /*106f0*/  ENDCOLLECTIVE ;  /* 0x000000000000791b */ /* 0x003fe20003800000 */
.L_x_3552:
[----:B------:R-:W-:Y:S01]  /*10700*/  ISETP.GE.AND P1, PT, R5, R3, PT ;  /* 0x000000030500720c */ /* 0x000fe20003f26270 */
[----:B------:R-:W-:Y:S01]  /*10710*/  VIADD R7, R7, 0x20 ;  /* 0x0000002007077836 */ /* 0x000fe20000000000 */
[----:B------:R0:W-:Y:S04]  /*10720*/  STL [R1+0x28], R5 ;  /* 0x0000280501007387 */ /* 0x0001e80000100800 */
[----:B------:R1:W-:Y:S07]  /*10730*/  STL [R1+0x2c], R7 ;  /* 0x00002c0701007387 */ /* 0x0003ee0000100800 */
[----:B0-----:R-:W-:Y:S01]  /*10740*/  @!P1 LEA R5, P2, R10, R4, 0x1 ;  /* 0x000000040a059211 */ /* 0x001fe200078408ff */
[----:B------:R-:W-:-:S04]  /*10750*/  IMAD.MOV.U32 R13, RZ, RZ, R0 ;  /* 0x000000ffff0d7224 */ /* 0x000fc800078e0000 */
[----:B------:R-:W-:Y:S02]  /*10760*/  @!P1 IMAD.X R4, RZ, RZ, R6, P2 ;  /* 0x000000ffff049224 */ /* 0x000fe400010e0606 */
[----:B------:R-:W-:-:S03]  /*10770*/  IMAD.MOV.U32 R6, RZ, RZ, R14 ;  /* 0x000000ffff067224 */ /* 0x000fc600078e000e */
[----:B-1----:R-:W-:-:S07]  /*10780*/  @!P1 LOP3.LUT R5, R5, R4, RZ, 0x3c, !PT ;  /* 0x0000000405059212 */ /* 0x002fce00078e3cff */
[----:B------:R-:W-:Y:S05]  /*10790*/  WARPSYNC.COLLECTIVE R15, `(.L_x_3553) ;  /* 0x000000000f087348 */ /* 0x000fea0003c00000 */
[----:B------:R0:W1:Y:S02]  /*107a0*/  SHFL.IDX P6, R14, R13, R12, R11 ;  /* 0x0000000c0d0e7389 */ /* 0x00006400000c000b */
[----:B01----:R-:W-:Y:S01]  /*107b0*/  ENDCOLLECTIVE ;  /* 0x000000000000791b */ /* 0x003fe20003800000 */
.L_x_3553:
[----:B------:R-:W-:-:S04]  /*107c0*/  @!P1 LOP3.LUT R4, R5, R4, RZ, 0x3c, !PT ;  /* 0x0000000405049212 */ /* 0x000fc800078e3cff */
[----:B------:R-:W-:-:S05]  /*107d0*/  @!P1 LOP3.LUT R5, R5, R4, RZ, 0x3c, !PT ;  /* 0x0000000405059212 */ /* 0x000fca00078e3cff */
[----:B------:R-:W-:Y:S01]  /*107e0*/  @!PT LDS RZ, [RZ] ;  /* 0x00000000fffff984 */ /* 0x000fe20000000800 */
[----:B------:R-:W-:Y:S01]  /*107f0*/  @!PT LDS RZ, [RZ] ;  /* 0x00000000fffff984 */ /* 0x000fe20000000800 */
[----:B------:R-:W-:Y:S01]  /*10800*/  @!PT LDS RZ, [RZ] ;  /* 0x00000000fffff984 */ /* 0x000fe20000000800 */
[----:B------:R0:W-:Y:S01]  /*10810*/  @!P1 LDGSTS.E.BYPASS.LTC128B.128 [R9+0x20c00], desc[UR38][R4.64], !P0 ;  /* 0x20c0000004099fae */ /* 0x0001e2000c101d66 */
[----:B------:R-:W-:Y:S01]  /*10820*/  ISETP.GE.AND P1, PT, R7, R3, PT ;  /* 0x000000030700720c */ /* 0x000fe20003f26270 */
[----:B------:R-:W-:Y:S02]  /*10830*/  IMAD.MOV.U32 R13, RZ, RZ, R2 ;  /* 0x000000ffff0d7224 */ /* 0x000fe400078e0002 */
[----:B------:R-:W-:Y:S02]  /*10840*/  IMAD.MOV.U32 R12, RZ, RZ, 0x3 ;  /* 0x00000003ff0c7424 */ /* 0x000fe400078e00ff */
[----:B0-----:R-:W-:-:S08]  /*10850*/  IMAD.MOV.U32 R4, RZ, RZ, R14 ;  /* 0x000000ffff047224 */ /* 0x001fd000078e000e */
[----:B------:R-:W-:Y:S05]  /*10860*/  WARPSYNC.COLLECTIVE R15, `(.L_x_3554) ;  /* 0x000000000f087348 */ /* 0x000fea0003c00000 */
[----:B------:R0:W1:Y:S02]  /*10870*/  SHFL.IDX P6, R14, R13, R12, R11 ;  /* 0x0000000c0d0e7389 */ /* 0x00006400000c000b */
[----:B01----:R-:W-:Y:S01]  /*10880*/  ENDCOLLECTIVE ;  /* 0x000000000000791b */ /* 0x003fe20003800000 */
.L_x_3554:
        /* <DEDUP_REMOVED lines=9> */
[----:B------:R0:W-:Y:S02]  /*10920*/  @!P1 LDGSTS.E.BYPASS.LTC128B.128 [R9+0x21400], desc[UR38][R4.64], !P0 ;  /* 0x2140000004099fae */ /* 0x0001e4000c101d66 */
[----:B0-----:R-:W-:-:S07]  /*10930*/  IMAD.MOV.U32 R4, RZ, RZ, R14 ;  /* 0x000000ffff047224 */ /* 0x001fce00078e000e */
[----:B------:R-:W-:Y:S05]  /*10940*/  WARPSYNC.COLLECTIVE R15, `(.L_x_3555) ;  /* 0x000000000f087348 */ /* 0x000fea0003c00000 */
[----:B------:R0:W1:Y:S02]  /*10950*/  SHFL.IDX P6, R14, R13, R12, R11 ;  /* 0x0000000c0d0e7389 */ /* 0x00006400000c000b */
[----:B01----:R-:W-:Y:S01]  /*10960*/  ENDCOLLECTIVE ;  /* 0x000000000000791b */ /* 0x003fe20003800000 */
.L_x_3555:
[----:B------:R-:W-:Y:S01]  /*10970*/  IMAD.MOV.U32 R0, RZ, RZ, R14 ;  /* 0x000000ffff007224 */ /* 0x000fe200078e000e */
[----:B------:R-:W-:Y:S06]  /*10980*/  BRA `(.L_x_3556) ;  /* 0xffffffac00dc7947 */ /* 0x000fec000383ffff */
.L_x_3445:
[----:B------:R-:W-:Y:S01]  /*10990*/  BSSY B0, `(.L_x_3557) ;  /* 0x0000008000007945 */ /* 0x000fe20003800000 */
[----:B------:R-:W-:Y:S02]  /*109a0*/  IMAD.MOV.U32 R13, RZ, RZ, R6 ;  /* 0x000000ffff0d7224 */ /* 0x000fe400078e0006 */
[----:B------:R-:W-:Y:S02]  /*109b0*/  IMAD.MOV.U32 R12, RZ, RZ, RZ ;  /* 0x000000ffff0c7224 */ /* 0x000fe400078e00ff */
[----:B------:R-:W-:Y:S02]  /*109c0*/  IMAD.MOV.U32 R11, RZ, RZ, 0x181f ;  /* 0x0000181fff0b7424 */ /* 0x000fe400078e00ff */
[----:B------:R-:W-:-:S07]  /*109d0*/  IMAD.MOV.U32 R15, RZ, RZ, -0x1 ;  /* 0xffffffffff0f7424 */ /* 0x000fce00078e00ff */
[----:B------:R-:W-:Y:S05]  /*109e0*/  WARPSYNC.COLLECTIVE R15, `(.L_x_3558) ;  /* 0x000000000f087348 */ /* 0x000fea0003c00000 */
[----:B------:R0:W1:Y:S02]  /*109f0*/  SHFL.IDX P6, R14, R13, R12, R11 ;  /* 0x0000000c0d0e7389 */ /* 0x00006400000c000b */
[----:B01----:R-:W-:Y:S01]  /*10a00*/  ENDCOLLECTIVE ;  /* 0x000000000000791b */ /* 0x003fe20003800000 */
.L_x_3558:
[----:B------:R-:W-:Y:S05]  /*10a10*/  BSYNC B0 ;  /* 0x0000000000007941 */ /* 0x000fea0003800000 */
.L_x_3557:
[----:B------:R-:W-:Y:S01]  /*10a20*/  IMAD.MOV.U32 R13, RZ, RZ, R0 ;  /* 0x000000ffff0d7224 */ /* 0x000fe200078e0000 */
[----:B------:R0:W5:Y:S01]  /*10a30*/  LDL.LU R10, [R1+0x2c] ;  /* 0x00002c00010a7983 */ /* 0x0001620000300800 */
[----:B------:R-:W-:Y:S02]  /*10a40*/  IMAD.MOV.U32 R12, RZ, RZ, RZ ;  /* 0x000000ffff0c7224 */ /* 0x000fe400078e00ff */
[----:B------:R-:W-:Y:S01]  /*10a50*/  IMAD.MOV.U32 R11, RZ, RZ, 0x181f ;  /* 0x0000181fff0b7424 */ /* 0x000fe200078e00ff */
[----:B------:R0:W-:Y:S01]  /*10a60*/  STL [R1+0x54], R16 ;  /* 0x0000541001007387 */ /* 0x0001e20000100800 */
[----:B------:R-:W-:Y:S02]  /*10a70*/  IMAD.MOV.U32 R15, RZ, RZ, -0x1 ;  /* 0xffffffffff0f7424 */ /* 0x000fe400078e00ff */
[----:B------:R-:W-:-:S07]  /*10a80*/  IMAD.MOV.U32 R2, RZ, RZ, R14 ;  /* 0x000000ffff027224 */ /* 0x000fce00078e000e */
[----:B0----5:R-:W-:Y:S05]  /*10a90*/  WARPSYNC.COLLECTIVE R15, `(.L_x_3559) ;  /* 0x000000000f087348 */ /* 0x021fea0003c00000 */
[----:B------:R1:W2:Y:S02]  /*10aa0*/  SHFL.IDX P6, R14, R13, R12, R11 ;  /* 0x0000000c0d0e7389 */ /* 0x0002a400000c000b */
[----:B012--5:R-:W-:Y:S01]  /*10ab0*/  ENDCOLLECTIVE ;  /* 0x000000000000791b */ /* 0x027fe20003800000 */
.L_x_3559:
[----:B------:R-:W-:Y:S01]  /*10ac0*/  ULDC UR4, c[0x0][0x288] ;  /* 0x0000a20000047ab9 */ /* 0x000fe20000000800 */
[----:B------:R-:W2:Y:S01]  /*10ad0*/  LDL R16, [R1+0x4] ;  /* 0x0000040001107983 */ /* 0x000ea20000100800 */
[----:B------:R-:W-:Y:S01]  /*10ae0*/  LOP3.LUT R18, R18, 0xfffffeff, RZ, 0xc0, !PT ;  /* 0xfffffeff12127812 */ /* 0x000fe200078ec0ff */
[----:B------:R-:W-:-:S03]  /*10af0*/  IMAD R4, R8, UR4, RZ ;  /* 0x0000000408047c24 */ /* 0x000fc6000f8e02ff */
[----:B------:R-:W-:-:S04]  /*10b00*/  @P1 LOP3.LUT R18, R18, 0x100, RZ, 0xfc, !PT ;  /* 0x0000010012121812 */ /* 0x000fc800078efcff */
[C---:B------:R-:W-:Y:S01]  /*10b10*/  LOP3.LUT P1, RZ, R18.reuse, 0x10, RZ, 0xc0, !PT ;  /* 0x0000001012ff7812 */ /* 0x040fe2000782c0ff */
[----:B------:R-:W3:Y:S04]  /*10b20*/  LDL.LU R11, [R1+0x14] ;  /* 0x00001400010b7983 */ /* 0x000ee80000300800 */
[----:B------:R-:W4:Y:S01]  /*10b30*/  LDL.LU R15, [R1+0x28] ;  /* 0x00002800010f7983 */ /* 0x000f220000300800 */
[----:B------:R-:W-:Y:S01]  /*10b40*/  LOP3.LUT R18, R18, 0xffffff7f, RZ, 0xc0, !PT ;  /* 0xffffff7f12127812 */ /* 0x000fe200078ec0ff */
[----:B------:R-:W-:Y:S02]  /*10b50*/  IMAD.MOV.U32 R13, RZ, RZ, R6 ;  /* 0x000000ffff0d7224 */ /* 0x000fe400078e0006 */
[----:B------:R-:W-:Y:S02]  /*10b60*/  IMAD.MOV.U32 R12, RZ, RZ, 0x1 ;  /* 0x00000001ff0c7424 */ /* 0x000fe400078e00ff */
[----:B------:R-:W-:Y:S01]  /*10b70*/  IMAD.MOV.U32 R3, RZ, RZ, R14 ;  /* 0x000000ffff037224 */ /* 0x000fe200078e000e */
[----:B------:R-:W-:-:S13]  /*10b80*/  ISETP.GE.AND P3, PT, R10, R4, PT ;  /* 0x000000040a00720c */ /* 0x000fda0003f66270 */
[----:B------:R-:W-:-:S04]  /*10b90*/  @P3 LOP3.LUT R18, R18, 0x80, RZ, 0xfc, !PT ;  /* 0x0000008012123812 */ /* 0x000fc800078efcff */
[----:B------:R-:W-:Y:S02]  /*10ba0*/  LOP3.LUT P3, RZ, R18, 0x4, RZ, 0xc0, !PT ;  /* 0x0000000412ff7812 */ /* 0x000fe4000786c0ff */
[-C--:B---3--:R-:W-:Y:S01]  /*10bb0*/  ISETP.GE.AND P4, PT, R11, R4.reuse, PT ;  /* 0x000000040b00720c */ /* 0x088fe20003f86270 */
[----:B------:R-:W-:Y:S01]  /*10bc0*/  IMAD.MOV.U32 R11, RZ, RZ, 0x181f ;  /* 0x0000181fff0b7424 */ /* 0x000fe200078e00ff */
[----:B----4-:R-:W-:Y:S01]  /*10bd0*/  ISETP.GE.AND P2, PT, R15, R4, PT ;  /* 0x000000040f00720c */ /* 0x010fe20003f46270 */
[----:B------:R-:W-:-:S10]  /*10be0*/  IMAD.MOV.U32 R15, RZ, RZ, -0x1 ;  /* 0xffffffffff0f7424 */ /* 0x000fd400078e00ff */
[----:B------:R-:W-:Y:S02]  /*10bf0*/  @!P4 LEA R3, P6, R9, R3, 0x1 ;  /* 0x000000030903c211 */ /* 0x000fe400078c08ff */
[----:B------:R-:W-:-:S03]  /*10c00*/  @!P4 LOP3.LUT R8, R5, 0x40, RZ, 0xc0, !PT ;  /* 0x000000400508c812 */ /* 0x000fc600078ec0ff */
[----:B------:R-:W-:Y:S01]  /*10c10*/  @!P4 IMAD.X R2, RZ, RZ, R2, P6 ;  /* 0x000000ffff02c224 */ /* 0x000fe200030e0602 */
[----:B------:R-:W-:Y:S02]  /*10c20*/  LOP3.LUT P6, RZ, R18, 0x8, RZ, 0xc0, !PT ;  /* 0x0000000812ff7812 */ /* 0x000fe400078cc0ff */
[----:B------:R-:W-:Y:S02]  /*10c30*/  @!P4 SHF.R.U32.HI R8, RZ, 0x2, R8 ;  /* 0x00000002ff08c819 */ /* 0x000fe40000011608 */
[----:B------:R-:W-:-:S04]  /*10c40*/  @!P4 LOP3.LUT R3, R3, R2, RZ, 0x3c, !PT ;  /* 0x000000020303c212 */ /* 0x000fc800078e3cff */
[----:B------:R-:W-:-:S04]  /*10c50*/  @!P4 LOP3.LUT R2, R3, R2, RZ, 0x3c, !PT ;  /* 0x000000020302c212 */ /* 0x000fc800078e3cff */
[----:B------:R-:W-:-:S05]  /*10c60*/  @!P4 LOP3.LUT R3, R3, R2, RZ, 0x3c, !PT ;  /* 0x000000020303c212 */ /* 0x000fca00078e3cff */
[----:B------:R-:W-:Y:S01]  /*10c70*/  @!PT LDS RZ, [RZ] ;  /* 0x00000000fffff984 */ /* 0x000fe20000000800 */
[----:B------:R-:W-:Y:S01]  /*10c80*/  @!PT LDS RZ, [RZ] ;  /* 0x00000000fffff984 */ /* 0x000fe20000000800 */
[----:B------:R-:W-:Y:S01]  /*10c90*/  @!PT LDS RZ, [RZ] ;  /* 0x00000000fffff984 */ /* 0x000fe20000000800 */
[----:B--2---:R0:W-:Y:S01]  /*10ca0*/  @!P4 LDGSTS.E.BYPASS.LTC128B.128 [R16+0x26400], desc[UR38][R2.64], !P1 ;  /* 0x264000000210cfae */ /* 0x0041e2000c901d66 */
[----:B------:R-:W-:-:S03]  /*10cb0*/  LOP3.LUT P1, RZ, R18, 0x100, RZ, 0xc0, !PT ;  /* 0x0000010012ff7812 */ /* 0x000fc6000782c0ff */
[----:B------:R0:W-:Y:S01]  /*10cc0*/  @!P4 LDGSTS.E.BYPASS.LTC128B.128 [R16+0x28400], desc[UR38][R2.64+0x80], !P6 ;  /* 0x284000800210cfae */ /* 0x0001e2000f101d66 */
[----:B------:R-:W-:Y:S02]  /*10cd0*/  @!P4 ISETP.NE.U32.AND P6, PT, R8, RZ, PT ;  /* 0x000000ff0800c20c */ /* 0x000fe40003fc5070 */
[----:B------:R-:W-:Y:S01]  /*10ce0*/  @!P4 LOP3.LUT R8, R7, 0x80, RZ, 0xc0, !PT ;  /* 0x000000800708c812 */ /* 0x000fe200078ec0ff */
[----:B------:R0:W-:Y:S03]  /*10cf0*/  @!P4 LDGSTS.E.BYPASS.LTC128B.128 [R16+0x2a400], desc[UR38][R2.64+0x100], !P3 ;  /* 0x2a4001000210cfae */ /* 0x0001e6000d901d66 */
[----:B------:R-:W-:Y:S01]  /*10d00*/  @!P4 SHF.R.U32.HI R8, RZ, 0x3, R8 ;  /* 0x00000003ff08c819 */ /* 0x000fe20000011608 */
[----:B------:R0:W-:Y:S04]  /*10d10*/  @!P4 LDGSTS.E.BYPASS.LTC128B.128 [R16+0x2c400], desc[UR38][R2.64+0x180], !P5 ;  /* 0x2c4001800210cfae */ /* 0x0001e8000e901d66 */
[----:B------:R0:W-:Y:S04]  /*10d20*/  @!P4 LDGSTS.E.BYPASS.LTC128B.128 [R16+0x2e400], desc[UR38][R2.64+0x200], !P0 ;  /* 0x2e4002000210cfae */ /* 0x0001e8000c101d66 */
[----:B------:R0:W-:Y:S04]  /*10d30*/  @!P4 LDGSTS.E.BYPASS.LTC128B.128 [R16+0x30400], desc[UR38][R2.64+0x280], !P1 ;  /* 0x304002800210cfae */ /* 0x0001e8000c901d66 */
[----:B------:R0:W-:Y:S01]  /*10d40*/  @!P4 LDGSTS.E.BYPASS.LTC128B.128 [R16+0x32400], desc[UR38][R2.64+0x300], P6 ;  /* 0x324003000210cfae */ /* 0x0001e2000b101d66 */
[----:B------:R-:W-:-:S13]  /*10d50*/  @!P4 ISETP.NE.U32.AND P6, PT, R8, RZ, PT ;  /* 0x000000ff0800c20c */ /* 0x000fda0003fc5070 */
[----:B------:R0:W-:Y:S02]  /*10d60*/  @!P4 LDGSTS.E.BYPASS.LTC128B.128 [R16+0x34400], desc[UR38][R2.64+0x380], P6 ;  /* 0x344003800210cfae */ /* 0x0001e4000b101d66 */
[----:B0-----:R-:W-:Y:S05]  /*10d70*/  WARPSYNC.COLLECTIVE R15, `(.L_x_3560) ;  /* 0x000000000f087348 */ /* 0x001fea0003c00000 */
[----:B------:R1:W2:Y:S02]  /*10d80*/  SHFL.IDX P6, R14, R13, R12, R11 ;  /* 0x0000000c0d0e7389 */ /* 0x0002a400000c000b */
[----:B012---:R-:W-:Y:S01]  /*10d90*/  ENDCOLLECTIVE ;  /* 0x000000000000791b */ /* 0x007fe20003800000 */
.L_x_3560:
[----:B------:R-:W-:Y:S02]  /*10da0*/  IMAD.MOV.U32 R13, RZ, RZ, R0 ;  /* 0x000000ffff0d7224 */ /* 0x000fe400078e0000 */
[----:B------:R-:W-:-:S07]  /*10db0*/  IMAD.MOV.U32 R8, RZ, RZ, R14 ;  /* 0x000000ffff087224 */ /* 0x000fce00078e000e */
[----:B------:R-:W-:Y:S05]  /*10dc0*/  WARPSYNC.COLLECTIVE R15, `(.L_x_3561) ;  /* 0x000000000f087348 */ /* 0x000fea0003c00000 */
[----:B------:R0:W1:Y:S02]  /*10dd0*/  SHFL.IDX P6, R14, R13, R12, R11 ;  /* 0x0000000c0d0e7389 */ /* 0x00006400000c000b */
[----:B01----:R-:W-:Y:S01]  /*10de0*/  ENDCOLLECTIVE ;  /* 0x000000000000791b */ /* 0x003fe20003800000 */
.L_x_3561:
[----:B------:R-:W-:Y:S02]  /*10df0*/  IMAD.MOV.U32 R13, RZ, RZ, R6 ;  /* 0x000000ffff0d7224 */ /* 0x000fe400078e0006 */
[----:B------:R-:W-:Y:S01]  /*10e00*/  IMAD.MOV.U32 R12, RZ, RZ, 0x2 ;  /* 0x00000002ff0c7424 */ /* 0x000fe200078e00ff */
[----:B------:R-:W-:Y:S02]  /*10e10*/  @!P2 LEA R9, P4, R9, R14, 0x1 ;  /* 0x0000000e0909a211 */ /* 0x000fe400078808ff */
[----:B------:R-:W-:-:S03]  /*10e20*/  LOP3.LUT P6, RZ, R18, 0x8, RZ, 0xc0, !PT ;  /* 0x0000000812ff7812 */ /* 0x000fc600078cc0ff */
[----:B------:R-:W-:Y:S01]  /*10e30*/  @!P2 IMAD.X R10, RZ, RZ, R8, P4 ;  /* 0x000000ffff0aa224 */ /* 0x000fe200020e0608 */
[----:B------:R-:W-:Y:S01]  /*10e40*/  LOP3.LUT P4, RZ, R18, 0x10, RZ, 0xc0, !PT ;  /* 0x0000001012ff7812 */ /* 0x000fe2000788c0ff */
[----:B------:R-:W-:Y:S01]  /*10e50*/  @!P2 IMAD.MOV.U32 R2, RZ, RZ, R9 ;  /* 0x000000ffff02a224 */ /* 0x000fe200078e0009 */
[----:B------:R-:W-:Y:S01]  /*10e60*/  @!P2 LOP3.LUT R8, R5, 0x40, RZ, 0xc0, !PT ;  /* 0x000000400508a812 */ /* 0x000fe200078ec0ff */
[----:B------:R-:W-:Y:S02]  /*10e70*/  @!P2 IMAD.MOV.U32 R3, RZ, RZ, R10 ;  /* 0x000000ffff03a224 */ /* 0x000fe400078e000a */
[----:B------:R-:W0:Y:S01]  /*10e80*/  S2R R10, SR_TID.X ;  /* 0x00000000000a7919 */ /* 0x000e220000002100 */
[----:B------:R-:W-:-:S07]  /*10e90*/  @!P2 SHF.R.U32.HI R8, RZ, 0x2, R8 ;  /* 0x00000002ff08a819 */ /* 0x000fce0000011608 */
[----:B------:R-:W-:Y:S01]  /*10ea0*/  @!PT LDS RZ, [RZ] ;  /* 0x00000000fffff984 */ /* 0x000fe20000000800 */
[----:B------:R-:W-:Y:S01]  /*10eb0*/  @!PT LDS RZ, [RZ] ;  /* 0x00000000fffff984 */ /* 0x000fe20000000800 */
[----:B------:R-:W-:Y:S01]  /*10ec0*/  @!PT LDS RZ, [RZ] ;  /* 0x00000000fffff984 */ /* 0x000fe20000000800 */
[----:B------:R1:W-:Y:S01]  /*10ed0*/  @!P2 LDGSTS.E.BYPASS.LTC128B.128 [R16+0x26c00], desc[UR38][R2.64], !P4 ;  /* 0x26c000000210afae */ /* 0x0003e2000e101d66 */
[----:B------:R-:W-:Y:S02]  /*10ee0*/  @!P2 ISETP.NE.U32.AND P4, PT, R8, RZ, PT ;  /* 0x000000ff0800a20c */ /* 0x000fe40003f85070 */
[----:B------:R-:W-:Y:S01]  /*10ef0*/  @!P2 LOP3.LUT R8, R7, 0x80, RZ, 0xc0, !PT ;  /* 0x000000800708a812 */ /* 0x000fe200078ec0ff */
[----:B------:R1:W-:Y:S03]  /*10f00*/  @!P2 LDGSTS.E.BYPASS.LTC128B.128 [R16+0x28c00], desc[UR38][R2.64+0x80], !P6 ;  /* 0x28c000800210afae */ /* 0x0003e6000f101d66 */
[----:B------:R-:W-:-:S07]  /*10f10*/  @!P2 SHF.R.U32.HI R8, RZ, 0x3, R8 ;  /* 0x00000003ff08a819 */ /* 0x000fce0000011608 */
[----:B01----:R-:W-:Y:S05]  /*10f20*/  WARPSYNC.COLLECTIVE R15, `(.L_x_3562) ;  /* 0x000000000f087348 */ /* 0x003fea0003c00000 */
[----:B------:R2:W3:Y:S02]  /*10f30*/  SHFL.IDX P6, R14, R13, R12, R11 ;  /* 0x0000000c0d0e7389 */ /* 0x0004e400000c000b */
[----:B0123--:R-:W-:Y:S01]  /*10f40*/  ENDCOLLECTIVE ;  /* 0x000000000000791b */ /* 0x00ffe20003800000 */
.L_x_3562:
[----:B------:R-:W-:Y:S01]  /*10f50*/  @!PT LDS RZ, [RZ] ;  /* 0x00000000fffff984 */ /* 0x000fe20000000800 */
[----:B------:R-:W-:Y:S01]  /*10f60*/  @!PT LDS RZ, [RZ] ;  /* 0x00000000fffff984 */ /* 0x000fe20000000800 */
[----:B------:R-:W-:Y:S01]  /*10f70*/  @!PT LDS RZ, [RZ] ;  /* 0x00000000fffff984 */ /* 0x000fe20000000800 */
[----:B------:R-:W-:Y:S01]  /*10f80*/  @!P2 LDGSTS.E.BYPASS.LTC128B.128 [R16+0x2ac00], desc[UR38][R2.64+0x100], !P3 ;  /* 0x2ac001000210afae */ /* 0x000fe2000d901d66 */
[----:B------:R-:W-:-:S03]  /*10f90*/  LOP3.LUT P3, RZ, R18, 0x80, RZ, 0xc0, !PT ;  /* 0x0000008012ff7812 */ /* 0x000fc6000786c0ff */
[----:B------:R-:W-:Y:S04]  /*10fa0*/  @!P2 LDGSTS.E.BYPASS.LTC128B.128 [R16+0x2cc00], desc[UR38][R2.64+0x180], !P5 ;  /* 0x2cc001800210afae */ /* 0x000fe8000e901d66 */
[----:B------:R-:W-:Y:S01]  /*10fb0*/  @!P2 LDGSTS.E.BYPASS.LTC128B.128 [R16+0x2ec00], desc[UR38][R2.64+0x200], !P0 ;  /* 0x2ec002000210afae */ /* 0x000fe2000c101d66 */
[----:B------:R-:W-:-:S03]  /*10fc0*/  IMAD.MOV.U32 R13, RZ, RZ, R0 ;  /* 0x000000ffff0d7224 */ /* 0x000fc600078e0000 */
[----:B------:R-:W-:Y:S01]  /*10fd0*/  @!P2 LDGSTS.E.BYPASS.LTC128B.128 [R16+0x30c00], desc[UR38][R2.64+0x280], !P1 ;  /* 0x30c002800210afae */ /* 0x000fe2000c901d66 */
[----:B------:R-:W-:-:S03]  /*10fe0*/  IMAD.SHL.U32 R10, R10, 0x8, RZ ;  /* 0x000000080a0a7824 */ /* 0x000fc600078e00ff */
[----:B------:R-:W-:Y:S01]  /*10ff0*/  @!P2 LDGSTS.E.BYPASS.LTC128B.128 [R16+0x32c00], desc[UR38][R2.64+0x300], P4 ;  /* 0x32c003000210afae */ /* 0x000fe2000a101d66 */
[----:B------:R-:W-:Y:S02]  /*11000*/  @!P2 ISETP.NE.U32.AND P4, PT, R8, RZ, PT ;  /* 0x000000ff0800a20c */ /* 0x000fe40003f85070 */
[----:B------:R-:W-:Y:S02]  /*11010*/  LOP3.LUT R10, R10, 0x38, RZ, 0xc0, !PT ;  /* 0x000000380a0a7812 */ /* 0x000fe400078ec0ff */
[----:B------:R-:W-:-:S04]  /*11020*/  @!P3 LOP3.LUT R8, R5, 0x40, RZ, 0xc0, !PT ;  /* 0x000000400508b812 */ /* 0x000fc800078ec0ff */
[----:B------:R-:W-:-:S05]  /*11030*/  @!P3 SHF.R.U32.HI R8, RZ, 0x2, R8 ;  /* 0x00000002ff08b819 */ /* 0x000fca0000011608 */
[----:B------:R0:W-:Y:S01]  /*11040*/  @!P2 LDGSTS.E.BYPASS.LTC128B.128 [R16+0x34c00], desc[UR38][R2.64+0x380], P4 ;  /* 0x34c003800210afae */ /* 0x0001e2000a101d66 */
[----:B------:R-:W-:Y:S01]  /*11050*/  LOP3.LUT P2, RZ, R18, 0x4, RZ, 0xc0, !PT ;  /* 0x0000000412ff7812 */ /* 0x000fe2000784c0ff */
[----:B0-----:R-:W-:-:S12]  /*11060*/  IMAD.MOV.U32 R2, RZ, RZ, R14 ;  /* 0x000000ffff027224 */ /* 0x001fd800078e000e */
[----:B------:R-:W-:Y:S05]  /*11070*/  WARPSYNC.COLLECTIVE R15, `(.L_x_3563) ;  /* 0x000000000f087348 */ /* 0x000fea0003c00000 */
[----:B------:R0:W1:Y:S02]  /*11080*/  SHFL.IDX P6, R14, R13, R12, R11 ;  /* 0x0000000c0d0e7389 */ /* 0x00006400000c000b */
[----:B01----:R-:W-:Y:S01]  /*11090*/  ENDCOLLECTIVE ;  /* 0x000000000000791b */ /* 0x003fe20003800000 */
.L_x_3563:
[----:B------:R-:W-:Y:S01]  /*110a0*/  IMAD.MOV.U32 R3, RZ, RZ, R14 ;  /* 0x000000ffff037224 */ /* 0x000fe200078e000e */
[----:B------:R-:W-:-:S04]  /*110b0*/  LOP3.LUT P6, RZ, R18, 0x8, RZ, 0xc0, !PT ;  /* 0x0000000812ff7812 */ /* 0x000fc800078cc0ff */
[----:B------:R-:W-:-:S05]  /*110c0*/  @!P3 LEA R3, P4, R10, R3, 0x1 ;  /* 0x000000030a03b211 */ /* 0x000fca00078808ff */
[----:B------:R-:W-:Y:S01]  /*110d0*/  @!P3 IMAD.X R2, RZ, RZ, R2, P4 ;  /* 0x000000ffff02b224 */ /* 0x000fe200020e0602 */
[----:B------:R-:W-:-:S04]  /*110e0*/  LOP3.LUT P4, RZ, R18, 0x10, RZ, 0xc0, !PT ;  /* 0x0000001012ff7812 */ /* 0x000fc8000788c0ff */
[----:B------:R-:W-:-:S04]  /*110f0*/  @!P3 LOP3.LUT R3, R3, R2, RZ, 0x3c, !PT ;  /* 0x000000020303b212 */ /* 0x000fc800078e3cff */
[----:B------:R-:W-:-:S04]  /*11100*/  @!P3 LOP3.LUT R2, R3, R2, RZ, 0x3c, !PT ;  /* 0x000000020302b212 */ /* 0x000fc800078e3cff */
[----:B------:R-:W-:-:S05]  /*11110*/  @!P3 LOP3.LUT R3, R3, R2, RZ, 0x3c, !PT ;  /* 0x000000020303b212 */ /* 0x000fca00078e3cff */
[----:B------:R-:W-:Y:S01]  /*11120*/  @!PT LDS RZ, [RZ] ;  /* 0x00000000fffff984 */ /* 0x000fe20000000800 */
[----:B------:R-:W-:Y:S01]  /*11130*/  @!PT LDS RZ, [RZ] ;  /* 0x00000000fffff984 */ /* 0x000fe20000000800 */
[----:B------:R-:W-:Y:S01]  /*11140*/  @!PT LDS RZ, [RZ] ;  /* 0x00000000fffff984 */ /* 0x000fe20000000800 */
        /* <DEDUP_REMOVED lines=8> */
[----:B------:R0:W-:Y:S04]  /*111d0*/  @!P3 LDGSTS.E.BYPASS.LTC128B.128 [R16+0x31400], desc[UR38][R2.64+0x280], !P1 ;  /* 0x314002800210bfae */ /* 0x0001e8000c901d66 */
[----:B------:R0:W-:Y:S01]  /*111e0*/  @!P3 LDGSTS.E.BYPASS.LTC128B.128 [R16+0x33400], desc[UR38][R2.64+0x300], P4 ;  /* 0x334003000210bfae */ /* 0x0001e2000a101d66 */
[----:B------:R-:W-:-:S13]  /*111f0*/  @!P3 ISETP.NE.U32.AND P4, PT, R8, RZ, PT ;  /* 0x000000ff0800b20c */ /* 0x000fda0003f85070 */
[----:B------:R0:W-:Y:S04]  /*11200*/  @!P3 LDGSTS.E.BYPASS.LTC128B.128 [R16+0x35400], desc[UR38][R2.64+0x380], P4 ;  /* 0x354003800210bfae */ /* 0x0001e8000a101d66 */
[----:B------:R0:W5:Y:S01]  /*11210*/  LDL.LU R16, [R1+0x54] ;  /* 0x0000540001107983 */ /* 0x0001620000300800 */
[----:B------:R-:W-:Y:S02]  /*11220*/  IMAD.MOV.U32 R13, RZ, RZ, R6 ;  /* 0x000000ffff0d7224 */ /* 0x000fe400078e0006 */
[----:B------:R-:W-:-:S07]  /*11230*/  IMAD.MOV.U32 R12, RZ, RZ, 0x3 ;  /* 0x00000003ff0c7424 */ /* 0x000fce00078e00ff */
[----:B0----5:R-:W-:Y:S05]  /*11240*/  WARPSYNC.COLLECTIVE R15, `(.L_x_3564) ;  /* 0x000000000f087348 */ /* 0x021fea0003c00000 */
[----:B------:R1:W2:Y:S02]  /*11250*/  SHFL.IDX P6, R14, R13, R12, R11 ;  /* 0x0000000c0d0e7389 */ /* 0x0002a400000c000b */
[----:B012--5:R-:W-:Y:S01]  /*11260*/  ENDCOLLECTIVE ;  /* 0x000000000000791b */ /* 0x027fe20003800000 */
.L_x_3564:
[----:B------:R-:W-:Y:S02]  /*11270*/  IMAD.MOV.U32 R13, RZ, RZ, R0 ;  /* 0x000000ffff0d7224 */ /* 0x000fe400078e0000 */
[----:B------:R-:W-:-:S07]  /*11280*/  IMAD.MOV.U32 R6, RZ, RZ, R14 ;  /* 0x000000ffff067224 */ /* 0x000fce00078e000e */
[----:B------:R-:W-:Y:S05]  /*11290*/  WARPSYNC.COLLECTIVE R15, `(.L_x_3565) ;  /* 0x000000000f087348 */ /* 0x000fea0003c00000 */
[----:B------:R0:W1:Y:S02]  /*112a0*/  SHFL.IDX P6, R14, R13, R12, R11 ;  /* 0x0000000c0d0e7389 */ /* 0x00006400000c000b */
[----:B01----:R-:W-:Y:S01]  /*112b0*/  ENDCOLLECTIVE ;  /* 0x000000000000791b */ /* 0x003fe20003800000 */
.L_x_3565:
[----:B------:R-:W-:Y:S01]  /*112c0*/  IMAD.MOV.U32 R0, RZ, RZ, R14 ;  /* 0x000000ffff007224 */ /* 0x000fe200078e000e */
[----:B------:R-:W-:Y:S06]  /*112d0*/  BRA `(.L_x_3566) ;  /* 0xffffffb000f87947 */ /* 0x000fec000383ffff */
.L_x_3449:
[----:B0-----:R-:W-:-:S04]  /*112e0*/  IMAD.U32 R3, RZ, RZ, UR36 ;  /* 0x00000024ff037e24 */ /* 0x001fc8000f8e00ff */
[----:B------:R0:W2:Y:S03]  /*112f0*/  SYNCS.PHASECHK.TRANS64.TRYWAIT P0, [R3+URZ+0x38820], R0 ;  /* 0x03882000030075a7 */ /* 0x0000a6000800017f */
[----:B--2---:R-:W-:Y:S05]  /*11300*/  @!P0 NANOSLEEP.SYNCS 0x989680 ;  /* 0x009896800000895d */ /* 0x004fea0003900000 */
[----:B------:R-:W2:Y:S02]  /*11310*/  @!P0 SYNCS.PHASECHK.TRANS64 P0, [R3+URZ+0x38820], R0 ;  /* 0x03882000030085a7 */ /* 0x000ea4000800007f */
[----:B--2---:R-:W-:Y:S05]  /*11320*/  @!P0 BRA `(.L_x_3449) ;  /* 0xfffffffc00ec8947 */ /* 0x004fea000383ffff */
[----:B------:R-:W-:Y:S05]  /*11330*/  BRA `(.L_x_3567) ;  /* 0xffffffb400887947 */ /* 0x000fea000383ffff */
.L_x_3453:
[----:B0-----:R0:W2:Y:S02]  /*11340*/  SYNCS.PHASECHK.TRANS64.TRYWAIT P0, [R3+URZ+0x38860], R0 ;  /* 0x03886000030075a7 */ /* 0x0010a4000800017f */
[----:B--2---:R-:W-:Y:S05]  /*11350*/  @!P0 NANOSLEEP.SYNCS 0x989680 ;  /* 0x009896800000895d */ /* 0x004fea0003900000 */
[----:B------:R-:W2:Y:S02]  /*11360*/  @!P0 SYNCS.PHASECHK.TRANS64 P0, [R3+URZ+0x38860], R0 ;  /* 0x03886000030085a7 */ /* 0x000ea4000800007f */
[----:B--2---:R-:W-:Y:S05]  /*11370*/  @!P0 BRA `(.L_x_3453) ;  /* 0xfffffffc00f08947 */ /* 0x004fea000383ffff */
[----:B------:R-:W-:Y:S05]  /*11380*/  BRA `(.L_x_3568) ;  /* 0xffffffb400a87947 */ /* 0x000fea000383ffff */
.L_x_3470:
[----:B-1----:R1:W2:Y:S02]  /*11390*/  SYNCS.PHASECHK.TRANS64.TRYWAIT P0, [R3+URZ+0x38840], R2 ;  /* 0x03884002030075a7 */ /* 0x0022a4000800017f */
[----:B--2---:R-:W-:Y:S05]  /*113a0*/  @!P0 NANOSLEEP.SYNCS 0x989680 ;  /* 0x009896800000895d */ /* 0x004fea0003900000 */
[----:B------:R-:W2:Y:S02]  /*113b0*/  @!P0 SYNCS.PHASECHK.TRANS64 P0, [R3+URZ+0x38840], R2 ;  /* 0x03884002030085a7 */ /* 0x000ea4000800007f */
[----:B--2---:R-:W-:Y:S05]  /*113c0*/  @!P0 BRA `(.L_x_3470) ;  /* 0xfffffffc00f08947 */ /* 0x004fea000383ffff */
[----:B------:R-:W-:Y:S05]  /*113d0*/  BRA `(.L_x_3569) ;  /* 0xffffffc0008c7947 */ /* 0x000fea000383ffff */
.L_x_3475:
[----:B0-----:R0:W2:Y:S02]  /*113e0*/  SYNCS.PHASECHK.TRANS64.TRYWAIT P0, [R3+URZ+0x38860], R2 ;  /* 0x03886002030075a7 */ /* 0x0010a4000800017f */
[----:B--2---:R-:W-:Y:S05]  /*113f0*/  @!P0 NANOSLEEP.SYNCS 0x989680 ;  /* 0x009896800000895d */ /* 0x004fea0003900000 */
[----:B------:R-:W2:Y:S02]  /*11400*/  @!P0 SYNCS.PHASECHK.TRANS64 P0, [R3+URZ+0x38860], R2 ;  /* 0x03886002030085a7 */ /* 0x000ea4000800007f */
[----:B--2---:R-:W-:Y:S05]  /*11410*/  @!P0 BRA `(.L_x_3475) ;  /* 0xfffffffc00f08947 */ /* 0x004fea000383ffff */
[----:B------:R-:W-:Y:S05]  /*11420*/  BRA `(.L_x_3570) ;  /* 0xffffffc400047947 */ /* 0x000fea000383ffff */
.L_x_3491:
[----:B--2---:R2:W3:Y:S02]  /*11430*/  SYNCS.PHASECHK.TRANS64.TRYWAIT P0, [R4+URZ+0x38840], R2 ;  /* 0x03884002040075a7 */ /* 0x0044e4000800017f */
[----:B---3--:R-:W-:Y:S05]  /*11440*/  @!P0 NANOSLEEP.SYNCS 0x989680 ;  /* 0x009896800000895d */ /* 0x008fea0003900000 */
[----:B------:R-:W3:Y:S02]  /*11450*/  @!P0 SYNCS.PHASECHK.TRANS64 P0, [R4+URZ+0x38840], R2 ;  /* 0x03884002040085a7 */ /* 0x000ee4000800007f */
[----:B---3--:R-:W-:Y:S05]  /*11460*/  @!P0 BRA `(.L_x_3491) ;  /* 0xfffffffc00f08947 */ /* 0x008fea000383ffff */
[----:B------:R-:W-:Y:S05]  /*11470*/  BRA `(.L_x_3571) ;  /* 0xffffffcc00dc7947 */ /* 0x000fea000383ffff */
.L_x_3496:
[----:B0-----:R0:W1:Y:S02]  /*11480*/  SYNCS.PHASECHK.TRANS64.TRYWAIT P0, [R4+URZ+0x38860], R2 ;  /* 0x03886002040075a7 */ /* 0x001064000800017f */
[----:B-1----:R-:W-:Y:S05]  /*11490*/  @!P0 NANOSLEEP.SYNCS 0x989680 ;  /* 0x009896800000895d */ /* 0x002fea0003900000 */
[----:B------:R-:W1:Y:S02]  /*114a0*/  @!P0 SYNCS.PHASECHK.TRANS64 P0, [R4+URZ+0x38860], R2 ;  /* 0x03886002040085a7 */ /* 0x000e64000800007f */
[----:B-1----:R-:W-:Y:S05]  /*114b0*/  @!P0 BRA `(.L_x_3496) ;  /* 0xfffffffc00f08947 */ /* 0x002fea000383ffff */
[----:B------:R-:W-:Y:S05]  /*114c0*/  BRA `(.L_x_3572) ;  /* 0xffffffd000547947 */ /* 0x000fea000383ffff */
.L_x_3511:
[----:B0-----:R0:W2:Y:S02]  /*114d0*/  SYNCS.PHASECHK.TRANS64.TRYWAIT P0, [R4+URZ+0x38840], R2 ;  /* 0x03884002040075a7 */ /* 0x0010a4000800017f */
[----:B--2---:R-:W-:Y:S05]  /*114e0*/  @!P0 NANOSLEEP.SYNCS 0x989680 ;  /* 0x009896800000895d */ /* 0x004fea0003900000 */
[----:B------:R-:W2:Y:S02]  /*114f0*/  @!P0 SYNCS.PHASECHK.TRANS64 P0, [R4+URZ+0x38840], R2 ;  /* 0x03884002040085a7 */ /* 0x000ea4000800007f */
[----:B--2---:R-:W-:Y:S05]  /*11500*/  @!P0 BRA `(.L_x_3511) ;  /* 0xfffffffc00f08947 */ /* 0x004fea000383ffff */
[----:B------:R-:W-:Y:S05]  /*11510*/  BRA `(.L_x_3573) ;  /* 0xffffffdc00087947 */ /* 0x000fea000383ffff */
.L_x_3516:
[----:B-1----:R1:W2:Y:S02]  /*11520*/  SYNCS.PHASECHK.TRANS64.TRYWAIT P0, [R4+URZ+0x38860], R2 ;  /* 0x03886002040075a7 */ /* 0x0022a4000800017f */
[----:B--2---:R-:W-:Y:S05]  /*11530*/  @!P0 NANOSLEEP.SYNCS 0x989680 ;  /* 0x009896800000895d */ /* 0x004fea0003900000 */
[----:B------:R-:W2:Y:S02]  /*11540*/  @!P0 SYNCS.PHASECHK.TRANS64 P0, [R4+URZ+0x38860], R2 ;  /* 0x03886002040085a7 */ /* 0x000ea4000800007f */
[----:B--2---:R-:W-:Y:S05]  /*11550*/  @!P0 BRA `(.L_x_3516) ;  /* 0xfffffffc00f08947 */ /* 0x004fea000383ffff */
[----:B------:R-:W-:Y:S05]  /*11560*/  BRA `(.L_x_3574) ;  /* 0xffffffdc00807947 */ /* 0x000fea000383ffff */
.L_x_3530:
[----:B0-----:R0:W2:Y:S02]  /*11570*/  SYNCS.PHASECHK.TRANS64.TRYWAIT P0, [R9+URZ+0x38820], R2 ;  /* 0x03882002090075a7 */ /* 0x0010a4000800017f */
[----:B--2---:R-:W-:Y:S05]  /*11580*/  @!P0 NANOSLEEP.SYNCS 0x989680 ;  /* 0x009896800000895d */ /* 0x004fea0003900000 */
[----:B------:R-:W2:Y:S02]  /*11590*/  @!P0 SYNCS.PHASECHK.TRANS64 P0, [R9+URZ+0x38820], R2 ;  /* 0x03882002090085a7 */ /* 0x000ea4000800007f */
[----:B--2---:R-:W-:Y:S05]  /*115a0*/  @!P0 BRA `(.L_x_3530) ;  /* 0xfffffffc00f08947 */ /* 0x004fea000383ffff */
[----:B------:R-:W-:Y:S05]  /*115b0*/  BRA `(.L_x_3575) ;  /* 0xffffffe800007947 */ /* 0x000fea000383ffff */
.L_x_3531:
        /* <DEDUP_REMOVED lines=11> */
.L_x_3577:
[----:B------:R-:W-:Y:S05]  /*11670*/  BSYNC B0 ;  /* 0x0000000000007941 */ /* 0x000fea0003800000 */
.L_x_3576:
[----:B------:R-:W-:Y:S05]  /*11680*/  BRA `(.L_x_3578) ;  /* 0xffffffe400e87947 */ /* 0x000fea000383ffff */
.L_x_3534:
[----:B------:R-:W-:Y:S01]  /*11690*/  BSSY B1, `(.L_x_3579) ;  /* 0x0000006000017945 */ /* 0x000fe20003800000 */
[----:B------:R-:W-:-:S07]  /*116a0*/  IMAD.MOV.U32 R15, RZ, RZ, -0x1 ;  /* 0xffffffffff0f7424 */ /* 0x000fce00078e00ff */
[----:B012---:R-:W-:Y:S05]  /*116b0*/  WARPSYNC.COLLECTIVE R15, `(.L_x_3580) ;  /* 0x000000000f0c7348 */ /* 0x007fea0003c00000 */
[----:B------:R-:W-:Y:S02]  /*116c0*/  ELECT P6, UR62, PT ;  /* 0x00000000003e782f */ /* 0x000fe400038c0000 */
[----:B------:R-:W-:Y:S01]  /*116d0*/  MOV R14, UR62 ;  /* 0x0000003e000e7c02 */ /* 0x000fe20008000f00 */
[----:B012---:R-:W-:Y:S10]  /*116e0*/  ENDCOLLECTIVE ;  /* 0x000000000000791b */ /* 0x007ff40003800000 */
.L_x_3580:
[----:B------:R-:W-:Y:S05]  /*116f0*/  BSYNC B1 ;  /* 0x0000000000017941 */ /* 0x000fea0003800000 */
.L_x_3579:
[----:B------:R-:W-:Y:S05]  /*11700*/  BRA `(.L_x_3581) ;  /* 0xffffffe400e07947 */ /* 0x000fea000383ffff */
.L_x_3535:
[----:B0-----:R0:W1:Y:S02]  /*11710*/  SYNCS.PHASECHK.TRANS64.TRYWAIT P0, [R5+URZ], R4 ;  /* 0x00000004050075a7 */ /* 0x001064000800017f */
[----:B-1----:R-:W-:Y:S05]  /*11720*/  @!P0 NANOSLEEP.SYNCS 0x989680 ;  /* 0x009896800000895d */ /* 0x002fea0003900000 */
[----:B------:R-:W1:Y:S02]  /*11730*/  @!P0 SYNCS.PHASECHK.TRANS64 P0, [R5+URZ], R4 ;  /* 0x00000004050085a7 */ /* 0x000e64000800007f */
[----:B-1----:R-:W-:Y:S05]  /*11740*/  @!P0 BRA `(.L_x_3535) ;  /* 0xfffffffc00f08947 */ /* 0x002fea000383ffff */
[----:B------:R-:W-:Y:S05]  /*11750*/  BRA `(.L_x_3582) ;  /* 0xffffffe800047947 */ /* 0x000fea000383ffff */
.L_x_3536:
[----:B-1----:R1:W2:Y:S02]  /*11760*/  SYNCS.PHASECHK.TRANS64.TRYWAIT P0, [R7+URZ], R2 ;  /* 0x00000002070075a7 */ /* 0x0022a4000800017f */
[----:B--2---:R-:W-:Y:S05]  /*11770*/  @!P0 NANOSLEEP.SYNCS 0x989680 ;  /* 0x009896800000895d */ /* 0x004fea0003900000 */
[----:B------:R-:W2:Y:S02]  /*11780*/  @!P0 SYNCS.PHASECHK.TRANS64 P0, [R7+URZ], R2 ;  /* 0x00000002070085a7 */ /* 0x000ea4000800007f */
[----:B--2---:R-:W-:Y:S05]  /*11790*/  @!P0 BRA `(.L_x_3536) ;  /* 0xfffffffc00f08947 */ /* 0x004fea000383ffff */
[----:B------:R-:W-:Y:S05]  /*117a0*/  BRA `(.L_x_3583) ;  /* 0xffffffe800007947 */ /* 0x000fea000383ffff */
.L_x_3537:
[----:B--2---:R2:W3:Y:S02]  /*117b0*/  SYNCS.PHASECHK.TRANS64.TRYWAIT P0, [R19+URZ], R4 ;  /* 0x00000004130075a7 */ /* 0x0044e4000800017f */
[----:B---3--:R-:W-:Y:S05]  /*117c0*/  @!P0 NANOSLEEP.SYNCS 0x989680 ;  /* 0x009896800000895d */ /* 0x008fea0003900000 */
[----:B------:R-:W3:Y:S02]  /*117d0*/  @!P0 SYNCS.PHASECHK.TRANS64 P0, [R19+URZ], R4 ;  /* 0x00000004130085a7 */ /* 0x000ee4000800007f */
[----:B---3--:R-:W-:Y:S05]  /*117e0*/  @!P0 BRA `(.L_x_3537) ;  /* 0xfffffffc00f08947 */ /* 0x008fea000383ffff */
[----:B------:R-:W-:Y:S05]  /*117f0*/  BRA `(.L_x_3584) ;  /* 0xffffffe400f47947 */ /* 0x000fea000383ffff */
.L_x_3585:
        /* <DEDUP_REMOVED lines=16> */
.L_x_15117:


//--------------------- .text._ZN7cutlass13device_kernelIN5flash11enable_sm90INS1_16FlashAttnFwdSm90INS1_25CollectiveMainloopFwdSm90ILi2EN4cute5tupleIJNS5_1CILi1EEES8_S8_EEENS6_IJNS7_ILi64EEESA_SA_EEELi512ENS_6half_tEfNS_4arch4Sm90ELb0ELb0ELb0ELb1ELb0ELb0ELb0ELb0ELb0ELb1ELb0ELb0EEENS1_21CollectiveEpilogueFwdINS6_IJSA_NS7_ILi512EEESA_EEES9_SC_SE_Li256ELb1ELb1ELb0ELb0EEENS1_36VarlenDynamicPersistentTileSchedulerILi64ELi64ELi256ELi128ELb0ELb1ELb1ELb0ELb1ELb1EEEEEEEEEvNT_6ParamsE --------------------------
	.section	.text._ZN7cutlass13device_kernelIN5flash11enable_sm90INS1_16FlashAttnFwdSm90INS1_25CollectiveMainloopFwdSm90ILi2EN4cute5tupleIJNS5_1CILi1EEES8_S8_EEENS6_IJNS7_ILi64EEESA_SA_EEELi512ENS_6half_tEfNS_4arch4Sm90ELb0ELb0ELb0ELb1ELb0ELb0ELb0ELb0ELb0ELb1ELb0ELb0EEENS1_21CollectiveEpilogueFwdINS6_IJSA_NS7_ILi512EEESA_EEES9_SC_SE_Li256ELb1ELb1ELb0ELb0EEENS1_36VarlenDynamicPersistentTileSchedulerILi64ELi64ELi256ELi128ELb0ELb1ELb1ELb0ELb1ELb1EEEEEEEEEvNT_6ParamsE,"ax",@progbits
	.align	128
.text._ZN7cutlass13device_kernelIN5flash11enable_sm90INS1_16FlashAttnFwdSm90INS1_25CollectiveMainloopFwdSm90ILi2EN4cute5tupleIJNS5_1CILi1EEES8_S8_EEENS6_IJNS7_ILi64EEESA_SA_EEELi512ENS_6half_tEfNS_4arch4Sm90ELb0ELb0ELb0ELb1ELb0ELb0ELb0ELb0ELb0ELb1ELb0ELb0EEENS1_21CollectiveEpilogueFwdINS6_IJSA_NS7_ILi512EEESA_EEES9_SC_SE_Li256ELb1ELb1ELb0ELb0EEENS1_36VarlenDynamicPersistentTileSchedulerILi64ELi64ELi256ELi128ELb0ELb1ELb1ELb0ELb1ELb1EEEEEEEEEvNT_6ParamsE:
        .type           _ZN7cutlass13device_kernelIN5flash11enable_sm90INS1_16FlashAttnFwdSm90INS1_25CollectiveMainloopFwdSm90ILi2EN4cute5tupleIJNS5_1CILi1EEES8_S8_EEENS6_IJNS7_ILi64EEESA_SA_EEELi512ENS_6half_tEfNS_4arch4Sm90ELb0ELb0ELb0ELb1ELb0ELb0ELb0ELb0ELb0ELb1ELb0ELb0EEENS1_21CollectiveEpilogueFwdINS6_IJSA_NS7_ILi512EEESA_EEES9_SC_SE_Li256ELb1ELb1ELb0ELb0EEENS1_36VarlenDynamicPersistentTileSchedulerILi64ELi64ELi256ELi128ELb0ELb1ELb1ELb0ELb1ELb1EEEEEEEEEvNT_6ParamsE,@function
        .size           _ZN7cutlass13device_kernelIN5flash11enable_sm90INS1_16FlashAttnFwdSm90INS1_25CollectiveMainloopFwdSm90ILi2EN4cute5tupleIJNS5_1CILi1EEES8_S8_EEENS6_IJNS7_ILi64EEESA_SA_EEELi512ENS_6half_tEfNS_4arch4Sm90ELb0ELb0ELb0ELb1ELb0ELb0ELb0ELb0ELb0ELb1ELb0ELb0EEENS1_21CollectiveEpilogueFwdINS6_IJSA_NS7_ILi512EEESA_EEES9_SC_SE_Li256ELb1ELb1ELb0ELb0EEENS1_36VarlenDynamicPersistentTileSchedulerILi64ELi64ELi256ELi128ELb0ELb1ELb1ELb0ELb1ELb1EEEEEEEEEvNT_6ParamsE,(.L_x_15118 - _ZN7cutlass13device_kernelIN5flash11enable_sm90INS1_16FlashAttnFwdSm90INS1_25CollectiveMainloopFwdSm90ILi2EN4cute5tupleIJNS5_1CILi1EEES8_S8_EEENS6_IJNS7_ILi64EEESA_SA_EEELi512ENS_6half_tEfNS_4arch4Sm90ELb0ELb0ELb0ELb1ELb0ELb0ELb0ELb0ELb0ELb1ELb0ELb0EEENS1_21CollectiveEpilogueFwdINS6_IJSA_NS7_ILi512EEESA_EEES9_SC_SE_Li256ELb1ELb1ELb0ELb0EEENS1_36VarlenDynamicPersistentTileSchedulerILi64ELi64ELi256ELi128ELb0ELb1ELb1ELb0ELb1ELb1EEEEEEEEEvNT_6ParamsE)
        .other          _ZN7cutlass13device_kernelIN5flash11enable_sm90INS1_16FlashAttnFwdSm90INS1_25CollectiveMainloopFwdSm90ILi2EN4cute5tupleIJNS5_1CILi1EEES8_S8_EEENS6_IJNS7_ILi64EEESA_SA_EEELi512ENS_6half_tEfNS_4arch4Sm90ELb0ELb0ELb0ELb1ELb0ELb0ELb0ELb0ELb0ELb1ELb0ELb0EEENS1_21CollectiveEpilogueFwdINS6_IJSA_NS7_ILi512EEESA_EEES9_SC_SE_Li256ELb1ELb1ELb0ELb0EEENS1_36VarlenDynamicPersistentTileSchedulerILi64ELi64ELi256ELi128ELb0ELb1ELb1ELb0ELb1ELb1EEEEEEEEEvNT_6ParamsE,@"STO_CUDA_ENTRY STV_DEFAULT"
_ZN7cutlass13device_kernelIN5flash11enable_sm90INS1_16FlashAttnFwdSm90INS1_25CollectiveMainloopFwdSm90ILi2EN4cute5tupleIJNS5_1CILi1EEES8_S8_EEENS6_IJNS7_ILi64EEESA_SA_EEELi512ENS_6half_tEfNS_4arch4Sm90ELb0ELb0ELb0ELb1ELb0ELb0ELb0ELb0ELb0ELb1ELb0ELb0EEENS1_21CollectiveEpilogueFwdINS6_IJSA_NS7_ILi512EEESA_EEES9_SC_SE_Li256ELb1ELb1ELb0ELb0EEENS1_36VarlenDynamicPersistentTileSchedulerILi64ELi64ELi256ELi128ELb0ELb1ELb1ELb0ELb1ELb1EEEEEEEEEvNT_6ParamsE:
        /* <DEDUP_REMOVED lines=18> */
.L_x_3587:
[----:B------:R-:W-:Y:S05]  /*0120*/  BSYNC B0 ;  /* 0x0000000000007941 */ /* 0x000fea0003800000 */
.L_x_3586:
        /* <DEDUP_REMOVED lines=37> */
.L_x_3588:
        /* <DEDUP_REMOVED lines=22> */
.L_x_3589:
        /* <DEDUP_REMOVED lines=18> */
.L_x_3590:
        /* <DEDUP_REMOVED lines=22> */
.L_x_3591:
        /* <DEDUP_REMOVED lines=22> */
.L_x_3592:
[----:B------:R-:W-:Y:S01]  /*08c0*/  PLOP3.LUT P0, PT, PT, PT, UP0, 0x80, 0x0 ;  /* 0x000000000000781c */ /* 0x000fe20003f0f008 */
[----:B------:R-:W-:Y:S01]  /*08d0*/  UMOV UR36, 0x1 ;  /* 0x0000000100247882 */ /* 0x000fe20000000000 */
[----:B------:R-:W-:Y:S01]  /*08e0*/  NOP ;  /* 0x0000000000007918 */ /* 0x000fe20000000000 */
[----:B------:R-:W-:Y:S01]  /*08f0*/  USEL UR36, UR36, 0x2, !UP0 ;  /* 0x0000000224247887 */ /* 0x000fe2000c000000 */
[----:B------:R-:W-:Y:S01]  /*0900*/  ULDC.64 UR40, c[0x0][0x208] ;  /* 0x0000820000287ab9 */ /* 0x000fe20000000a00 */
[----:B012-4-:R-:W-:Y:S08]  /*0910*/  BAR.SYNC.DEFER_BLOCKING 0x0 ;  /* 0x0000000000007b1d */ /* 0x017ff00000010000 */
[----:B------:R-:W-:Y:S05]  /*0920*/  @!P0 BRA `(.L_x_3593) ;  /* 0x0000009000748947 */ /* 0x000fea0003800000 */
.L_x_3594:
[----:B------:R-:W-:-:S08]  /*0930*/  NOP ;  /* 0x0000000000007918 */ /* 0x000fd00000000000 */
[----:B------:R-:W0:Y:S02]  /*0940*/  USETMAXREG.TRY_ALLOC.CTAPOOL UP0, 0xf0 ;  /* 0x000000f0000079c8 */ /* 0x000e240008000600 */
[----:B0-----:R-:W-:-:S13]  /*0950*/  PLOP3.LUT P0, PT, PT, PT, UP0, 0x80, 0x0 ;  /* 0x000000000000781c */ /* 0x001fda0003f0f008 */
[----:B------:R-:W-:Y:S05]  /*0960*/  @!P0 BRA `(.L_x_3594) ;  /* 0xfffffffc00f08947 */ /* 0x000fea000383ffff */
[----:B------:R-:W0:Y:S01]  /*0970*/  S2R R2, SR_TID.X ;  /* 0x0000000000027919 */ /* 0x000e220000002100 */
[----:B------:R-:W1:Y:S01]  /*0980*/  S2UR UR4, SR_CgaCtaId ;  /* 0x00000000000479c3 */ /* 0x000e620000008800 */
[----:B------:R-:W-:Y:S02]  /*0990*/  UMOV UR42, 0x400 ;  /* 0x00000400002a7882 */ /* 0x000fe40000000000 */
[----:B-1----:R-:W-:-:S03]  /*09a0*/  ULEA UR42, UR4, UR42, 0x18 ;  /* 0x0000002a042a7291 */ /* 0x002fc6000f8ec03f */
[----:B------:R-:W-:Y:S01]  /*09b0*/  ULDC UR4, c[0x0][0xc3c] ;  /* 0x00030f0000047ab9 */ /* 0x000fe20000000800 */
[----:B0-----:R-:W-:-:S04]  /*09c0*/  LOP3.LUT R0, R2, 0xffffff80, RZ, 0xc0, !PT ;  /* 0xffffff8002007812 */ /* 0x001fc800078ec0ff */
[----:B------:R-:W-:-:S13]  /*09d0*/  ISETP.NE.AND P0, PT, R0, 0x80, PT ;  /* 0x000000800000780c */ /* 0x000fda0003f05270 */
[----:B------:R-:W-:Y:S06]  /*09e0*/  @!P0 BAR.ARV 0x8, 0x100 ;  /* 0x0204000000008b1d */ /* 0x000fec0000002000 */
[----:B------:R-:W-:-:S13]  /*09f0*/  ISETP.GE.U32.AND P0, PT, R2, 0x100, PT ;  /* 0x000001000200780c */ /* 0x000fda0003f06070 */
[----:B------:R-:W-:Y:S08]  /*0a00*/  @P0 BAR.ARV 0xf, 0x100 ;  /* 0x03c4000000000b1d */ /* 0x000ff00000002000 */
[----:B------:R-:W-:Y:S06]  /*0a10*/  BAR.SYNC.DEFER_BLOCKING 0x5, 0x180 ;  /* 0x0146000000007b1d */ /* 0x000fec0000010000 */
[----:B------:R-:W0:Y:S02]  /*0a20*/  LDS.128 R16, [UR42+0x28cd0] ;  /* 0x028cd02aff107984 */ /* 0x000e240008000c00 */
[----:B------:R-:W-:Y:S06]  /*0a30*/  BAR.ARV 0x4, 0x180 ;  /* 0x0106000000007b1d */ /* 0x000fec0000002000 */
[----:B0-----:R-:W-:-:S13]  /*0a40*/  ISETP.GE.AND P0, PT, R19, UR4, PT ;  /* 0x0000000413007c0c */ /* 0x001fda000bf06270 */
[----:B------:R-:W-:Y:S05]  /*0a50*/  @P0 EXIT ;  /* 0x000000000000094d */ /* 0x000fea0003800000 */
[----:B------:R-:W-:Y:S01]  /*0a60*/  VIADD R197, R2, 0xffffff80 ;  /* 0xffffff8002c57836 */ /* 0x000fe20000000000 */
[----:B------:R-:W-:Y:S01]  /*0a70*/  R2UR UR5, R17 ;  /* 0x00000000110572ca */ /* 0x000fe200000e0000 */
[----:B------:R-:W-:Y:S01]  /*0a80*/  IMAD.MOV.U32 R23, RZ, RZ, 0x20 ;  /* 0x00000020ff177424 */ /* 0x000fe200078e00ff */
[----:B------:R-:W-:Y:S01]  /*0a90*/  R2UR UR6, R18 ;  /* 0x00000000120672ca */ /* 0x000fe200000e0000 */
        /* <DEDUP_REMOVED lines=8> */
[----:B------:R-:W-:Y:S02]  /*0b20*/  LEA.HI R7, R0, R197, RZ, 0x2 ;  /* 0x000000c500077211 */ /* 0x000fe400078f10ff */
[----:B------:R-:W-:Y:S02]  /*0b30*/  LEA.HI R4, R2, R3, RZ, 0x1 ;  /* 0x0000000302047211 */ /* 0x000fe400078f08ff */
[--C-:B------:R-:W-:Y:S02]  /*0b40*/  SHF.R.S32.HI R11, RZ, 0x5, R5.reuse ;  /* 0x00000005ff0b7819 */ /* 0x100fe40000011405 */
[----:B------:R-:W-:Y:S02]  /*0b50*/  LOP3.LUT R4, R4, 0x1ffffffe, RZ, 0xc0, !PT ;  /* 0x1ffffffe04047812 */ /* 0x000fe400078ec0ff */
[----:B------:R-:W-:-:S02]  /*0b60*/  SHF.R.S32.HI R6, RZ, 0x1f, R5 ;  /* 0x0000001fff067819 */ /* 0x000fc40000011405 */
[----:B------:R-:W-:Y:S01]  /*0b70*/  LOP3.LUT R8, R7, 0xfffffffc, RZ, 0xc0, !PT ;  /* 0xfffffffc07087812 */ /* 0x000fe200078ec0ff */
[----:B------:R-:W-:Y:S01]  /*0b80*/  IMAD.IADD R9, R3, 0x1, -R4 ;  /* 0x0000000103097824 */ /* 0x000fe200078e0a04 */
[----:B------:R-:W-:Y:S02]  /*0b90*/  LOP3.LUT R4, R2, 0xfffffff0, RZ, 0xc0, !PT ;  /* 0xfffffff002047812 */ /* 0x000fe400078ec0ff */
[----:B------:R-:W-:Y:S01]  /*0ba0*/  LEA.HI R3, R0, R197, RZ, 0x7 ;  /* 0x000000c500037211 */ /* 0x000fe200078f38ff */
[C---:B------:R-:W-:Y:S01]  /*0bb0*/  IMAD.IADD R10, R197.reuse, 0x1, -R8 ;  /* 0x00000001c50a7824 */ /* 0x040fe200078e0a08 */
[----:B------:R-:W-:Y:S01]  /*0bc0*/  LEA.HI R6, R6, R11, RZ, 0x2 ;  /* 0x0000000b06067211 */ /* 0x000fe200078f10ff */
[----:B------:R-:W-:Y:S01]  /*0bd0*/  IMAD.IADD R7, R197, 0x1, -R4 ;  /* 0x00000001c5077824 */ /* 0x000fe200078e0a04 */
[----:B------:R-:W-:Y:S01]  /*0be0*/  LOP3.LUT R2, R3, 0xffffff80, RZ, 0xc0, !PT ;  /* 0xffffff8003027812 */ /* 0x000fe200078ec0ff */
[----:B------:R-:W-:Y:S01]  /*0bf0*/  IMAD.SHL.U32 R9, R9, 0x8, RZ ;  /* 0x0000000809097824 */ /* 0x000fe200078e00ff */
[----:B------:R-:W-:-:S02]  /*0c00*/  SHF.R.S32.HI R192, RZ, 0x7, R3 ;  /* 0x00000007ffc07819 */ /* 0x000fc40000011403 */
[--C-:B------:R-:W-:Y:S01]  /*0c10*/  SHF.R.S32.HI R4, RZ, 0x1f, R7.reuse ;  /* 0x0000001fff047819 */ /* 0x100fe20000011407 */
[----:B------:R-:W-:Y:S01]  /*0c20*/  IMAD.IADD R2, R197, 0x1, -R2 ;  /* 0x00000001c5027824 */ /* 0x000fe200078e0a02 */
[----:B------:R-:W-:Y:S01]  /*0c30*/  LOP3.LUT R6, R6, 0x3ffffc, RZ, 0xc0, !PT ;  /* 0x003ffffc06067812 */ /* 0x000fe200078ec0ff */
[----:B------:R-:W-:Y:S01]  /*0c40*/  IMAD R15, R192, 0x100, R7 ;  /* 0x00000100c00f7824 */ /* 0x000fe200078e0207 */
[----:B------:R-:W-:Y:S02]  /*0c50*/  LEA.HI R12, R10, R10, RZ, 0x1 ;  /* 0x0000000a0a0c7211 */ /* 0x000fe400078f08ff */
[----:B------:R-:W-:Y:S01]  /*0c60*/  LEA.HI R8, R4, R7, RZ, 0x3 ;  /* 0x0000000704087211 */ /* 0x000fe200078f18ff */
[----:B------:R-:W-:Y:S01]  /*0c70*/  IMAD.IADD R4, R11, 0x1, -R6 ;  /* 0x000000010b047824 */ /* 0x000fe200078e0a06 */
[----:B------:R-:W-:Y:S02]  /*0c80*/  SHF.R.S32.HI R5, RZ, 0x1f, R2 ;  /* 0x0000001fff057819 */ /* 0x000fe40000011402 */
[----:B------:R-:W-:Y:S01]  /*0c90*/  LOP3.LUT R13, R12, 0x1ffffffe, RZ, 0xc0, !PT ;  /* 0x1ffffffe0c0d7812 */ /* 0x000fe200078ec0ff */
[----:B------:R-:W-:Y:S01]  /*0ca0*/  IMAD R196, R4, 0x10, R15 ;  /* 0x0000001004c47824 */ /* 0x000fe200078e020f */
[----:B------:R-:W-:-:S02]  /*0cb0*/  LEA.HI R4, R5, R2, RZ, 0x2 ;  /* 0x0000000205047211 */ /* 0x000fc400078f10ff */
[----:B------:R-:W-:Y:S01]  /*0cc0*/  LOP3.LUT R6, R8, 0xfffffff8, RZ, 0xc0, !PT ;  /* 0xfffffff808067812 */ /* 0x000fe200078ec0ff */
[----:B------:R-:W-:Y:S01]  /*0cd0*/  IMAD.IADD R195, R10, 0x1, -R13 ;  /* 0x000000010ac37824 */ /* 0x000fe200078e0a0d */
[----:B------:R-:W-:Y:S01]  /*0ce0*/  LOP3.LUT R13, R4, 0x7ffffffc, RZ, 0xc0, !PT ;  /* 0x7ffffffc040d7812 */ /* 0x000fe200078ec0ff */
[----:B------:R-:W-:Y:S01]  /*0cf0*/  IMAD.SHL.U32 R8, R8, 0x40, RZ ;  /* 0x0000004008087824 */ /* 0x000fe200078e00ff */
[----:B------:R-:W-:Y:S01]  /*0d00*/  LEA.HI R0, R0, R197, RZ, 0x3 ;  /* 0x000000c500007211 */ /* 0x000fe200078f18ff */
[----:B------:R-:W-:Y:S01]  /*0d10*/  IMAD.IADD R7, R7, 0x1, -R6 ;  /* 0x0000000107077824 */ /* 0x000fe200078e0a06 */
[----:B------:R-:W-:Y:S01]  /*0d20*/  LEA.HI R6, R5, R2, RZ, 0x5 ;  /* 0x0000000205067211 */ /* 0x000fe200078f28ff */
[----:B------:R-:W-:Y:S01]  /*0d30*/  IMAD.IADD R13, R2, 0x1, -R13 ;  /* 0x00000001020d7824 */ /* 0x000fe200078e0a0d */
[----:B------:R-:W-:Y:S01]  /*0d40*/  LOP3.LUT R8, R8, 0x7ffffe00, RZ, 0xc0, !PT ;  /* 0x7ffffe0008087812 */ /* 0x000fe200078ec0ff */
[----:B------:R-:W-:Y:S01]  /*0d50*/  IMAD.SHL.U32 R2, R7, 0x40, RZ ;  /* 0x0000004007027824 */ /* 0x000fe200078e00ff */
[--C-:B------:R-:W-:Y:S01]  /*0d60*/  SHF.R.S32.HI R5, RZ, 0x2, R4.reuse ;  /* 0x00000002ff057819 */ /* 0x100fe20000011404 */
[----:B------:R-:W-:Y:S01]  /*0d70*/  IMAD.U32 R196, R196, 0x40, R9 ;  /* 0x00000040c4c47824 */ /* 0x000fe200078e0009 */
[----:B------:R-:W-:Y:S01]  /*0d80*/  SHF.R.S32.HI R4, RZ, 0x1f, R4 ;  /* 0x0000001fff047819 */ /* 0x000fe20000011404 */
[----:B------:R-:W-:Y:S01]  /*0d90*/  IMAD R8, R11, 0x400, R8 ;  /* 0x000004000b087824 */ /* 0x000fe200078e0208 */
[----:B------:R-:W-:Y:S01]  /*0da0*/  LOP3.LUT R2, R2, 0x1c0, RZ, 0xc0, !PT ;  /* 0x000001c002027812 */ /* 0x000fe200078ec0ff */
[----:B------:R-:W-:Y:S01]  /*0db0*/  IMAD.SHL.U32 R17, R13, 0x2, RZ ;  /* 0x000000020d117824 */ /* 0x000fe200078e00ff */
[----:B------:R-:W-:-:S02]  /*0dc0*/  LOP3.LUT R190, R0, 0xfffffff8, RZ, 0xc0, !PT ;  /* 0xfffffff800be7812 */ /* 0x000fc400078ec0ff */
[----:B------:R-:W-:Y:S02]  /*0dd0*/  LOP3.LUT R9, R2, 0x8, R9, 0xf8, !PT ;  /* 0x0000000802097812 */ /* 0x000fe400078ef809 */
[----:B------:R-:W-:Y:S01]  /*0de0*/  SHF.R.U32.HI R2, RZ, 0x3, R2 ;  /* 0x00000003ff027819 */ /* 0x000fe20000011602 */
[----:B------:R-:W-:Y:S01]  /*0df0*/  IMAD.IADD R190, R197, 0x1, -R190 ;  /* 0x00000001c5be7824 */ /* 0x000fe200078e0abe */
[----:B------:R-:W-:Y:S02]  /*0e00*/  LEA.HI R4, R4, R5, RZ, 0x3 ;  /* 0x0000000504047211 */ /* 0x000fe400078f18ff */
[----:B------:R-:W-:Y:S01]  /*0e10*/  LOP3.LUT R9, R9, R2, RZ, 0x3c, !PT ;  /* 0x0000000209097212 */ /* 0x000fe200078e3cff */
[----:B------:R-:W-:Y:S01]  /*0e20*/  IMAD.SHL.U32 R2, R190, 0x8, RZ ;  /* 0x00000008be027824 */ /* 0x000fe200078e00ff */
[----:B------:R-:W-:Y:S01]  /*0e30*/  R2P PR, R7, 0x6 ;  /* 0x0000000607007804 */ /* 0x000fe20000000000 */
[----:B------:R-:W-:Y:S01]  /*0e40*/  IMAD.MOV.U32 R7, RZ, RZ, R19 ;  /* 0x000000ffff077224 */ /* 0x000fe200078e0013 */
[----:B------:R-:W-:Y:S01]  /*0e50*/  LOP3.LUT R4, R4, 0xfffffff8, RZ, 0xc0, !PT ;  /* 0xfffffff804047812 */ /* 0x000fe200078ec0ff */
[----:B------:R-:W-:Y:S01]  /*0e60*/  IMAD.IADD R8, R8, 0x1, R9 ;  /* 0x0000000108087824 */ /* 0x000fe200078e0209 */
[----:B------:R-:W-:Y:S01]  /*0e70*/  LEA.HI R3, R3, R192, RZ, 0x1 ;  /* 0x000000c003037211 */ /* 0x000fe200078f08ff */
[----:B------:R-:W-:Y:S01]  /*0e80*/  VIADD R189, R2, 0x40 ;  /* 0x0000004002bd7836 */ /* 0x000fe20000000000 */
[----:B------:R-:W-:Y:S01]  /*0e90*/  SHF.R.S32.HI R6, RZ, 0x5, R6 ;  /* 0x00000005ff067819 */ /* 0x000fe20000011406 */
[----:B------:R-:W-:Y:S01]  /*0ea0*/  IMAD.IADD R5, R5, 0x1, -R4 ;  /* 0x0000000105057824 */ /* 0x000fe200078e0a04 */
[----:B------:R-:W-:Y:S01]  /*0eb0*/  LEA R19, R8, UR42, 0x1 ;  /* 0x0000002a08137c11 */ /* 0x000fe2000f8e08ff */
[C---:B------:R-:W-:Y:S01]  /*0ec0*/  VIADD R188, R2.reuse, 0x80 ;  /* 0x0000008002bc7836 */ /* 0x040fe20000000000 */
[----:B------:R-:W-:Y:S01]  /*0ed0*/  LOP3.LUT R3, R3, 0xfffffe, RZ, 0xc0, !PT ;  /* 0x00fffffe03037812 */ /* 0x000fe200078ec0ff */
[C---:B------:R-:W-:Y:S01]  /*0ee0*/  VIADD R187, R2.reuse, 0xc0 ;  /* 0x000000c002bb7836 */ /* 0x040fe20000000000 */
[----:B------:R-:W-:Y:S01]  /*0ef0*/  SEL R23, R23, 0xffffffe0, !P1 ;  /* 0xffffffe017177807 */ /* 0x000fe20004800000 */
[C---:B------:R-:W-:Y:S01]  /*0f00*/  VIADD R184, R19.reuse, 0x26800 ;  /* 0x0002680013b87836 */ /* 0x040fe20000000000 */
[----:B------:R-:W-:Y:S01]  /*0f10*/  SHF.R.S32.HI R191, RZ, 0x3, R0 ;  /* 0x00000003ffbf7819 */ /* 0x000fe20000011400 */
[C---:B------:R-:W-:Y:S01]  /*0f20*/  VIADD R186, R2.reuse, 0x100 ;  /* 0x0000010002ba7836 */ /* 0x040fe20000000000 */
[----:B------:R-:W-:Y:S01]  /*0f30*/  SHF.R.S32.HI R204, RZ, 0x1f, R189 ;  /* 0x0000001fffcc7819 */ /* 0x000fe200000114bd */
[C---:B------:R-:W-:Y:S01]  /*0f40*/  VIADD R185, R2.reuse, 0x140 ;  /* 0x0000014002b97836 */ /* 0x040fe20000000000 */
[----:B------:R-:W-:Y:S01]  /*0f50*/  SHF.R.S32.HI R203, RZ, 0x1f, R188 ;  /* 0x0000001fffcb7819 */ /* 0x000fe200000114bc */
[C---:B------:R-:W-:Y:S01]  /*0f60*/  VIADD R194, R2.reuse, 0x180 ;  /* 0x0000018002c27836 */ /* 0x040fe20000000000 */
[----:B------:R-:W-:Y:S01]  /*0f70*/  SHF.R.S32.HI R202, RZ, 0x1f, R187 ;  /* 0x0000001fffca7819 */ /* 0x000fe200000114bb */
[----:B------:R-:W-:Y:S01]  /*0f80*/  VIADD R193, R2, 0x1c0 ;  /* 0x000001c002c17836 */ /* 0x000fe20000000000 */
[----:B------:R-:W-:Y:S01]  /*0f90*/  SHF.R.S32.HI R201, RZ, 0x1f, R186 ;  /* 0x0000001fffc97819 */ /* 0x000fe200000114ba */
[----:B------:R-:W-:Y:S01]  /*0fa0*/  VIADD R22, R19, 0x26840 ;  /* 0x0002684013167836 */ /* 0x000fe20000000000 */
[----:B------:R-:W-:Y:S01]  /*0fb0*/  SHF.R.S32.HI R200, RZ, 0x1f, R185 ;  /* 0x0000001fffc87819 */ /* 0x000fe200000114b9 */
[----:B------:R-:W-:Y:S01]  /*0fc0*/  IMAD R16, R6, 0x10, R5 ;  /* 0x0000001006107824 */ /* 0x000fe200078e0205 */
[----:B------:R-:W-:Y:S01]  /*0fd0*/  SHF.R.S32.HI R199, RZ, 0x1f, R194 ;  /* 0x0000001fffc77819 */ /* 0x000fe200000114c2 */
[----:B------:R-:W-:Y:S01]  /*0fe0*/  IMAD.IADD R3, R192, 0x1, -R3 ;  /* 0x00000001c0037824 */ /* 0x000fe200078e0a03 */
[----:B------:R-:W-:Y:S01]  /*0ff0*/  SHF.R.S32.HI R198, RZ, 0x1f, R193 ;  /* 0x0000001fffc67819 */ /* 0x000fe200000114c1 */
[----:B------:R-:W-:-:S02]  /*1000*/  @P2 VIADD R22, R184, 0xffffffc0 ;  /* 0xffffffc0b8162836 */ /* 0x000fc40000000000 */
[----:B------:R-:W-:Y:S02]  /*1010*/  IMAD.IADD R184, R184, 0x1, R23 ;  /* 0x00000001b8b87824 */ /* 0x000fe400078e0217 */
[----:B------:R-:W-:Y:S02]  /*1020*/  IMAD.SHL.U32 R18, R3, 0x100, RZ ;  /* 0x0000010003127824 */ /* 0x000fe400078e00ff */
[----:B------:R-:W-:Y:S02]  /*1030*/  IMAD R195, R195, 0x8, R16 ;  /* 0x00000008c3c37824 */ /* 0x000fe400078e0210 */
[----:B------:R-:W-:-:S07]  /*1040*/  IMAD.IADD R23, R23, 0x1, R22 ;  /* 0x0000000117177824 */ /* 0x000fce00078e0216 */
.L_x_3638:
[----:B0-2-4-:R-:W0:Y:S01]  /*1050*/  LDC.64 R4, c[0x0][0xc88] ;  /* 0x00032200ff047b82 */ /* 0x015e220000000a00 */
[----:B------:R-:W-:Y:S01]  /*1060*/  ULDC.64 UR8, c[0x0][0xa28] ;  /* 0x00028a0000087ab9 */ /* 0x000fe20000000a00 */
[----:B------:R-:W-:Y:S01]  /*1070*/  ULDC.64 UR10, c[0x0][0x418] ;  /* 0x00010600000a7ab9 */ /* 0x000fe20000000a00 */
[----:B------:R-:W-:Y:S01]  /*1080*/  IMAD.MOV.U32 R3, RZ, RZ, RZ ;  /* 0x000000ffff037224 */ /* 0x000fe200078e00ff */
[----:B------:R-:W-:Y:S01]  /*1090*/  ULDC UR4, c[0x0][0x424] ;  /* 0x0001090000047ab9 */ /* 0x000fe20000000800 */
[----:B------:R-:W-:Y:S01]  /*10a0*/  ULDC UR7, c[0x0][0x2f0] ;  /* 0x0000bc0000077ab9 */ /* 0x000fe20000000800 */
[----:B0-----:R-:W-:-:S06]  /*10b0*/  IMAD.WIDE R4, R7, 0x4, R4 ;  /* 0x0000000407047825 */ /* 0x001fcc00078e0204 */
[----:B------:R-:W2:Y:S01]  /*10c0*/  LDG.E R4, desc[UR40][R4.64] ;  /* 0x0000002804047981 */ /* 0x000ea2000c1e1900 */
[----:B------:R-:W-:-:S04]  /*10d0*/  UISETP.NE.U32.AND UP0, UPT, UR8, URZ, UPT ;  /* 0x0000003f0800728c */ /* 0x000fc8000bf05070 */
[----:B------:R-:W-:-:S06]  /*10e0*/  UISETP.NE.AND.EX UP0, UPT, UR9, URZ, UPT, UP0 ;  /* 0x0000003f0900728c */ /* 0x000fcc000bf05300 */
[----:B------:R-:W-:Y:S02]  /*10f0*/  PLOP3.LUT P0, PT, PT, PT, UP0, 0x80, 0x0 ;  /* 0x000000000000781c */ /* 0x000fe40003f0f008 */
[----:B--2---:R-:W-:-:S13]  /*1100*/  R2UR UR43, R4 ;  /* 0x00000000042b72ca */ /* 0x004fda00000e0000 */
[----:B------:R-:W-:Y:S02]  /*1110*/  USHF.R.S32.HI UR44, URZ, 0x1f, UR43 ;  /* 0x0000001f3f2c7899 */ /* 0x000fe4000801142b */
[----:B------:R-:W-:-:S04]  /*1120*/  @UP0 ULEA UR8, UP1, UR43, UR8, 0x2 ;  /* 0x000000082b080291 */ /* 0x000fc8000f82103f */
[----:B------:R-:W-:Y:S02]  /*1130*/  @UP0 ULEA.HI.X UR9, UR43, UR9, UR44, 0x2, UP1 ;  /* 0x000000092b090291 */ /* 0x000fe400088f142c */
[----:B------:R-:W-:-:S04]  /*1140*/  IMAD.U32 R6, RZ, RZ, UR8 ;  /* 0x00000008ff067e24 */ /* 0x000fc8000f8e00ff */
[----:B------:R-:W-:Y:S01]  /*1150*/  IMAD.U32 R7, RZ, RZ, UR9 ;  /* 0x00000009ff077e24 */ /* 0x000fe2000f8e00ff */
[----:B------:R-:W-:Y:S02]  /*1160*/  ULDC.64 UR8, c[0x0][0xa20] ;  /* 0x0002880000087ab9 */ /* 0x000fe40000000a00 */
[----:B------:R-:W-:Y:S02]  /*1170*/  UISETP.NE.U32.AND UP0, UPT, UR8, URZ, UPT ;  /* 0x0000003f0800728c */ /* 0x000fe4000bf05070 */
[----:B------:R-:W-:Y:S01]  /*1180*/  UISETP.NE.U32.AND UP1, UPT, UR10, URZ, UPT ;  /* 0x0000003f0a00728c */ /* 0x000fe2000bf25070 */
[----:B------:R0:W5:Y:S01]  /*1190*/  @P0 LDG.E R3, desc[UR40][R6.64] ;  /* 0x0000002806030981 */ /* 0x000162000c1e1900 */
[----:B------:R-:W-:Y:S02]  /*11a0*/  UISETP.NE.AND.EX UP0, UPT, UR9, URZ, UPT, UP0 ;  /* 0x0000003f0900728c */ /* 0x000fe4000bf05300 */
[----:B------:R-:W-:-:S04]  /*11b0*/  UISETP.NE.AND.EX UP1, UPT, UR11, URZ, UPT, UP1 ;  /* 0x0000003f0b00728c */ /* 0x000fc8000bf25310 */
[----:B------:R-:W-:Y:S01]  /*11c0*/  USEL UR4, UR4, 0x1, UP1 ;  /* 0x0000000104047887 */ /* 0x000fe20008800000 */
[----:B------:R-:W-:-:S03]  /*11d0*/  PLOP3.LUT P0, PT, PT, PT, UP0, 0x80, 0x0 ;  /* 0x000000000000781c */ /* 0x000fc60003f0f008 */
[----:B------:R-:W-:Y:S02]  /*11e0*/  UIMAD UR4, UR4, UR7, URZ ;  /* 0x00000007040472a4 */ /* 0x000fe4000f8e023f */
[----:B------:R-:W-:-:S04]  /*11f0*/  @UP0 ULEA UR8, UP1, UR43, UR8, 0x2 ;  /* 0x000000082b080291 */ /* 0x000fc8000f82103f */
[----:B------:R-:W-:Y:S01]  /*1200*/  @UP0 ULEA.HI.X UR9, UR43, UR9, UR44, 0x2, UP1 ;  /* 0x000000092b090291 */ /* 0x000fe200088f142c */
[----:B------:R-:W-:Y:S02]  /*1210*/  IMAD.U32 R152, RZ, RZ, UR4 ;  /* 0x00000004ff987e24 */ /* 0x000fe4000f8e00ff */
[----:B------:R-:W-:-:S03]  /*1220*/  IMAD.U32 R4, RZ, RZ, UR8 ;  /* 0x00000008ff047e24 */ /* 0x000fc6000f8e00ff */
[----:B------:R-:W-:-:S05]  /*1230*/  IMAD.U32 R5, RZ, RZ, UR9 ;  /* 0x00000009ff057e24 */ /* 0x000fca000f8e00ff */
[----:B------:R0:W5:Y:S01]  /*1240*/  @P0 LDG.E R152, desc[UR40][R4.64] ;  /* 0x0000002804980981 */ /* 0x000162000c1e1900 */
[----:B------:R-:W-:Y:S01]  /*1250*/  UMOV UR45, UR5 ;  /* 0x00000005002d7c82 */ /* 0x000fe20008000000 */
[----:B------:R-:W-:Y:S01]  /*1260*/  UMOV UR46, UR6 ;  /* 0x00000006002e7c82 */ /* 0x000fe20008000000 */
[----:B-1-3--:R-:W-:Y:S05]  /*1270*/  @P0 BRA `(.L_x_3595) ;  /* 0x00000000002c0947 */ /* 0x00afea0003800000 */
[----:B------:R-:W-:Y:S02]  /*1280*/  ULDC.64 UR4, c[0x0][0xa08] ;  /* 0x0002820000047ab9 */ /* 0x000fe40000000a00 */
[----:B------:R-:W-:-:S04]  /*1290*/  ISETP.NE.U32.AND P0, PT, RZ, UR4, PT ;  /* 0x00000004ff007c0c */ /* 0x000fc8000bf05070 */
[----:B------:R-:W-:-:S13]  /*12a0*/  ISETP.NE.AND.EX P0, PT, RZ, UR5, PT, P0 ;  /* 0x00000005ff007c0c */ /* 0x000fda000bf05300 */
[----:B------:R-:W-:Y:S05]  /*12b0*/  @!P0 BRA `(.L_x_3595) ;  /* 0x00000000001c8947 */ /* 0x000fea0003800000 */
[----:B------:R-:W-:Y:S02]  /*12c0*/  ULDC.64 UR4, c[0x0][0xa08] ;  /* 0x0002820000047ab9 */ /* 0x000fe40000000a00 */
[----:B------:R-:W-:-:S06]  /*12d0*/  UIMAD.WIDE UR4, UR43, 0x4, UR4 ;  /* 0x000000042b0478a5 */ /* 0x000fcc000f8e0204 */
[----:B0-----:R-:W-:Y:S02]  /*12e0*/  IMAD.U32 R4, RZ, RZ, UR4 ;  /* 0x00000004ff047e24 */ /* 0x001fe4000f8e00ff */
[----:B------:R-:W-:-:S05]  /*12f0*/  IMAD.U32 R5, RZ, RZ, UR5 ;  /* 0x00000005ff057e24 */ /* 0x000fca000f8e00ff */
[----:B-----5:R-:W2:Y:S04]  /*1300*/  LDG.E R152, desc[UR40][R4.64] ;  /* 0x0000002804987981 */ /* 0x020ea8000c1e1900 */
[----:B------:R-:W2:Y:S02]  /*1310*/  LDG.E R7, desc[UR40][R4.64+0x4] ;  /* 0x0000042804077981 */ /* 0x000ea4000c1e1900 */
[----:B--2---:R-:W-:-:S07]  /*1320*/  IMAD.IADD R152, R7, 0x1, -R152 ;  /* 0x0000000107987824 */ /* 0x004fce00078e0a98 */
.L_x_3595:
[----:B------:R-:W-:Y:S01]  /*1330*/  UISETP.NE.AND UP0, UPT, UR48, 0x1, UPT ;  /* 0x000000013000788c */ /* 0x000fe2000bf05270 */
[----:B-----5:R-:W-:Y:S01]  /*1340*/  IMAD.IADD R152, R152, 0x1, -R3 ;  /* 0x0000000198987824 */ /* 0x020fe200078e0a03 */
[----:B------:R-:W-:Y:S01]  /*1350*/  CS2R R20, SRZ ;  /* 0x0000000000147805 */ /* 0x000fe2000001ff00 */
[----:B------:R-:W-:Y:S01]  /*1360*/  IMAD.MOV.U32 R0, RZ, RZ, RZ ;  /* 0x000000ffff007224 */ /* 0x000fe200078e00ff */
[----:B------:R-:W-:Y:S01]  /*1370*/  CS2R R150, SRZ ;  /* 0x0000000000967805 */ /* 0x000fe2000001ff00 */
[----:B------:R-:W-:Y:S01]  /*1380*/  VIADD R3, R152, 0x3f ;  /* 0x0000003f98037836 */ /* 0x000fe20000000000 */
[----:B------:R-:W-:Y:S02]  /*1390*/  PLOP3.LUT P0, PT, PT, PT, UP0, 0x80, 0x0 ;  /* 0x000000000000781c */ /* 0x000fe40003f0f008 */
[----:B------:R-:W-:Y:S02]  /*13a0*/  CS2R R148, SRZ ;  /* 0x0000000000947805 */ /* 0x000fe4000001ff00 */
[----:B------:R-:W-:-:S02]  /*13b0*/  CS2R R146, SRZ ;  /* 0x0000000000927805 */ /* 0x000fc4000001ff00 */
[----:B------:R-:W-:Y:S02]  /*13c0*/  CS2R R144, SRZ ;  /* 0x0000000000907805 */ /* 0x000fe4000001ff00 */
[----:B0-----:R-:W-:Y:S02]  /*13d0*/  SHF.R.S32.HI R4, RZ, 0x1f, R3 ;  /* 0x0000001fff047819 */ /* 0x001fe40000011403 */
[----:B------:R-:W-:Y:S02]  /*13e0*/  CS2R R142, SRZ ;  /* 0x00000000008e7805 */ /* 0x000fe4000001ff00 */
[----:B------:R-:W-:Y:S02]  /*13f0*/  CS2R R140, SRZ ;  /* 0x00000000008c7805 */ /* 0x000fe4000001ff00 */
[----:B------:R-:W-:Y:S02]  /*1400*/  CS2R R138, SRZ ;  /* 0x00000000008a7805 */ /* 0x000fe4000001ff00 */
[----:B------:R-:W-:-:S02]  /*1410*/  LEA.HI R4, R4, R3, RZ, 0x6 ;  /* 0x0000000304047211 */ /* 0x000fc400078f30ff */
        /* <DEDUP_REMOVED lines=54> */
[----:B------:R-:W-:Y:S01]  /*1780*/  CS2R R10, SRZ ;  /* 0x00000000000a7805 */ /* 0x000fe2000001ff00 */
[----:B------:R-:W-:Y:S01]  /*1790*/  IMAD.MOV.U32 R24, RZ, RZ, RZ ;  /* 0x000000ffff187224 */ /* 0x000fe200078e00ff */
[----:B------:R-:W-:Y:S01]  /*17a0*/  CS2R R8, SRZ ;  /* 0x0000000000087805 */ /* 0x000fe2000001ff00 */
[----:B------:R-:W-:Y:S01]  /*17b0*/  IMAD.MOV.U32 R172, RZ, RZ, RZ ;  /* 0x000000ffffac7224 */ /* 0x000fe200078e00ff */
[----:B------:R-:W-:Y:S01]  /*17c0*/  SHF.R.S32.HI R173, RZ, 0x6, R4 ;  /* 0x00000006ffad7819 */ /* 0x000fe20000011404 */
[----:B------:R-:W-:Y:S06]  /*17d0*/  @!P0 BRA `(.L_x_3596) ;  /* 0x0000001800508947 */ /* 0x000fec0003800000 */
[----:B------:R-:W-:Y:S02]  /*17e0*/  ISETP.GE.AND P1, PT, R152, 0x1, PT ;  /* 0x000000019800780c */ /* 0x000fe40003f26270 */
[----:B------:R-:W-:-:S11]  /*17f0*/  PLOP3.LUT P0, PT, PT, PT, PT, 0x80, 0x0 ;  /* 0x000000000000781c */ /* 0x000fd60003f0f070 */
[----:B------:R-:W-:Y:S05]  /*1800*/  @!P1 BRA `(.L_x_3597) ;  /* 0x0000005000bc9947 */ /* 0x000fea0003800000 */
        /* <DEDUP_REMOVED lines=14> */
.L_x_3598:
[----:B------:R-:W-:Y:S01]  /*18f0*/  ULEA UR16, UR39, UR42, 0x3 ;  /* 0x0000002a27107291 */ /* 0x000fe2000f8e183f */
[----:B------:R-:W-:-:S05]  /*1900*/  IMAD.U32 R0, RZ, RZ, UR38 ;  /* 0x00000026ff007e24 */ /* 0x000fca000f8e00ff */
[----:B------:R-:W-:-:S04]  /*1910*/  SHF.L.U32 R0, R0, 0x1f, RZ ;  /* 0x0000001f00007819 */ /* 0x000fc800000006ff */
[----:B------:R-:W0:Y:S02]  /*1920*/  SYNCS.PHASECHK.TRANS64.TRYWAIT P0, [UR16+0x28c50], R0 ;  /* 0x028c5000ff0075a7 */ /* 0x000e240008000150 */
[----:B0-----:R-:W-:Y:S05]  /*1930*/  @!P0 BRA `(.L_x_3599) ;  /* 0x000000ec00a08947 */ /* 0x001fea0003800000 */
.L_x_3779:
        /* <DEDUP_REMOVED lines=18> */
[----:B------:R-:W-:-:S06]  /*1a60*/  WARPGROUP.ARRIVE ;  /* 0x00000000000079c5 */ /* 0x000fcc0000000000 */
        /* <DEDUP_REMOVED lines=25> */
[----:B------:R-:W-:-:S13]  /*1c00*/  ISETP.GE.AND P0, PT, R152, 0x41, PT ;  /* 0x000000419800780c */ /* 0x000fda0003f06270 */
[----:B0-----:R-:W-:Y:S05]  /*1c10*/  @!P0 BRA `(.L_x_3600) ;  /* 0x0000000c00008947 */ /* 0x001fea0003800000 */
[----:B------:R-:W-:-:S07]  /*1c20*/  VIADD R173, R173, 0xfffffffe ;  /* 0xfffffffeadad7836 */ /* 0x000fce0000000000 */
.L_x_3605:
[----:B------:R-:W-:Y:S01]  /*1c30*/  BAR.SYNC.DEFER_BLOCKING 0xe, 0x100 ;  /* 0x0384000000007b1d */ /* 0x000fe20000010000 */
[----:B------:R-:W-:Y:S01]  /*1c40*/  IMAD.U32 R3, RZ, RZ, UR39 ;  /* 0x00000027ff037e24 */ /* 0x000fe2000f8e00ff */
[----:B------:R-:W-:Y:S01]  /*1c50*/  UISETP.NE.AND UP1, UPT, UR47, 0x3, UPT ;  /* 0x000000032f00788c */ /* 0x000fe2000bf25270 */
[----:B------:R-:W-:Y:S01]  /*1c60*/  ISETP.GT.AND P1, PT, R173, RZ, PT ;  /* 0x000000ffad00720c */ /* 0x000fe20003f24270 */
[----:B------:R-:W-:Y:S01]  /*1c70*/  UIADD3 UR39, UR39, 0x1, URZ ;  /* 0x0000000127277890 */ /* 0x000fe2000fffe03f */
[----:B0-----:R-:W-:Y:S02]  /*1c80*/  IMAD R0, R3, 0x40, R16 ;  /* 0x0000004003007824 */ /* 0x001fe400078e0210 */
        /* <DEDUP_REMOVED lines=139> */
.L_x_3601:
[----:B------:R-:W-:Y:S01]  /*2540*/  ULEA UR6, UR39, UR42, 0x3 ;  /* 0x0000002a27067291 */ /* 0x000fe2000f8e183f */
[----:B------:R-:W-:-:S05]  /*2550*/  IMAD.U32 R0, RZ, RZ, UR38 ;  /* 0x00000026ff007e24 */ /* 0x000fca000f8e00ff */
[----:B------:R-:W-:-:S04]  /*2560*/  SHF.L.U32 R0, R0, 0x1f, RZ ;  /* 0x0000001f00007819 */ /* 0x000fc800000006ff */
[----:B------:R0:W1:Y:S01]  /*2570*/  SYNCS.PHASECHK.TRANS64.TRYWAIT P0, [UR6+0x28c50], R0 ;  /* 0x028c5000ff0075a7 */ /* 0x0000620008000146 */
[----:B------:R-:W-:Y:S05]  /*2580*/  @!P2 BRA `(.L_x_3602) ;  /* 0x000000000004a947 */ /* 0x000fea0003800000 */
[----:B------:R-:W-:Y:S01]  /*2590*/  BPT.TRAP 0x1 ;  /* 0x000000040000795c */ /* 0x000fe20000300000 */
.L_x_3602:
[----:B-1----:R-:W-:Y:S05]  /*25a0*/  @P0 BRA `(.L_x_3603) ;  /* 0x0000000000080947 */ /* 0x002fea0003800000 */
[----:B------:R-:W1:Y:S02]  /*25b0*/  SYNCS.PHASECHK.TRANS64.TRYWAIT P0, [UR6+0x28c50], R0 ;  /* 0x028c5000ff0075a7 */ /* 0x000e640008000146 */
[----:B-1----:R-:W-:Y:S05]  /*25c0*/  @!P0 BRA `(.L_x_3604) ;  /* 0x000000e000948947 */ /* 0x002fea0003800000 */
.L_x_3603:
        /* <DEDUP_REMOVED lines=37> */
.L_x_3600:
[----:B------:R-:W-:Y:S01]  /*2820*/  BAR.SYNC.DEFER_BLOCKING 0xe, 0x100 ;  /* 0x0384000000007b1d */ /* 0x000fe20000010000 */
[----:B------:R-:W-:Y:S01]  /*2830*/  IMAD.U32 R3, RZ, RZ, UR39 ;  /* 0x00000027ff037e24 */ /* 0x000fe2000f8e00ff */
[----:B------:R-:W-:Y:S01]  /*2840*/  UIADD3 UR39, UR39, 0x1, URZ ;  /* 0x0000000127277890 */ /* 0x000fe2000fffe03f */
[----:B------:R-:W-:Y:S01]  /*2850*/  PLOP3.LUT P0, PT, PT, PT, PT, 0x8, 0x0 ;  /* 0x000000000000781c */ /* 0x000fe20003f0e170 */
[----:B------:R-:W-:Y:S02]  /*2860*/  IMAD.MOV.U32 R20, RZ, RZ, RZ ;  /* 0x000000ffff147224 */ /* 0x000fe400078e00ff */
[----:B0-----:R-:W-:Y:S01]  /*2870*/  IMAD R0, R3, 0x40, R16 ;  /* 0x0000004003007824 */ /* 0x001fe200078e0210 */
[----:B------:R-:W-:-:S04]  /*2880*/  UISETP.NE.AND UP0, UPT, UR39, 0x2, UPT ;  /* 0x000000022700788c */ /* 0x000fc8000bf05270 */
[----:B------:R-:W-:Y:S01]  /*2890*/  LEA R3, R0, UR42, 0x2 ;  /* 0x0000002a00037c11 */ /* 0x000fe2000f8e10ff */
        /* <DEDUP_REMOVED lines=136> */
.L_x_3596:
[----:B------:R-:W-:Y:S02]  /*3120*/  ISETP.GE.AND P1, PT, R152, 0x1, PT ;  /* 0x000000019800780c */ /* 0x000fe40003f26270 */
[----:B------:R-:W-:-:S11]  /*3130*/  PLOP3.LUT P0, PT, PT, PT, PT, 0x80, 0x0 ;  /* 0x000000000000781c */ /* 0x000fd60003f0f070 */
[----:B------:R-:W-:Y:S05]  /*3140*/  @!P1 BRA `(.L_x_3597) ;  /* 0x00000038006c9947 */ /* 0x000fea0003800000 */
        /* <DEDUP_REMOVED lines=29> */
.L_x_3606:
        /* <DEDUP_REMOVED lines=9> */
.L_x_3780:
[----:B------:R-:W-:Y:S05]  /*33b0*/  @!P0 BRA `(.L_x_3608) ;  /* 0x0000000000048947 */ /* 0x000fea0003800000 */
[----:B------:R-:W-:Y:S01]  /*33c0*/  BPT.TRAP 0x1 ;  /* 0x000000040000795c */ /* 0x000fe20000300000 */
.L_x_3608:
[----:B------:R-:W-:Y:S02]  /*33d0*/  IMAD.U32 R7, RZ, RZ, UR39 ;  /* 0x00000027ff077e24 */ /* 0x000fe4000f8e00ff */
[----:B------:R-:W-:-:S03]  /*33e0*/  IMAD.U32 R8, RZ, RZ, UR38 ;  /* 0x00000026ff087e24 */ /* 0x000fc6000f8e00ff */
[----:B------:R-:W-:Y:S02]  /*33f0*/  LEA R7, R7, UR42, 0x3 ;  /* 0x0000002a07077c11 */ /* 0x000fe4000f8e18ff */
[----:B------:R-:W-:-:S04]  /*3400*/  SHF.L.U32 R8, R8, 0x1f, RZ ;  /* 0x0000001f08087819 */ /* 0x000fc800000006ff */
[----:B------:R1:W2:Y:S01]  /*3410*/  SYNCS.PHASECHK.TRANS64.TRYWAIT P1, [R7+URZ+0x28c30], R8 ;  /* 0x028c3008070075a7 */ /* 0x0002a2000802017f */
[----:B------:R-:W-:Y:S05]  /*3420*/  @!P0 BRA `(.L_x_3609) ;  /* 0x0000000000048947 */ /* 0x000fea0003800000 */
[----:B------:R-:W-:Y:S01]  /*3430*/  BPT.TRAP 0x1 ;  /* 0x000000040000795c */ /* 0x000fe20000300000 */
.L_x_3609:
[----:B--2---:R-:W-:Y:S05]  /*3440*/  @P1 BRA `(.L_x_3610) ;  /* 0x0000000000081947 */ /* 0x004fea0003800000 */
[----:B------:R-:W2:Y:S02]  /*3450*/  SYNCS.PHASECHK.TRANS64.TRYWAIT P1, [R7+URZ+0x28c30], R8 ;  /* 0x028c3008070075a7 */ /* 0x000ea4000802017f */
[----:B--2---:R-:W-:Y:S05]  /*3460*/  @!P1 BRA `(.L_x_3611) ;  /* 0x000000d4001c9947 */ /* 0x004fea0003800000 */
.L_x_3610:
[----:B0-----:R-:W0:Y:S01]  /*3470*/  S2R R0, SR_TID.X ;  /* 0x0000000000007919 */ /* 0x001e220000002100 */
[----:B------:R-:W-:-:S04]  /*3480*/  UIADD3 UR4, UR42, 0x22400, URZ ;  /* 0x000224002a047890 */ /* 0x000fc8000fffe03f */
[----:B------:R-:W-:-:S04]  /*3490*/  USHF.R.U32.HI UR4, URZ, 0x4, UR4 ;  /* 0x000000043f047899 */ /* 0x000fc80008011604 */
[----:B------:R-:W-:Y:S01]  /*34a0*/  ULOP3.LUT UR4, UR4, 0x3fff, URZ, 0xc0, !UPT ;  /* 0x00003fff04047892 */ /* 0x000fe2000f8ec03f */
[----:B0-----:R-:W-:-:S05]  /*34b0*/  LOP3.LUT R3, R0, 0x7f, RZ, 0xc0, !PT ;  /* 0x0000007f00037812 */ /* 0x001fca00078ec0ff */
[----:B------:R-:W-:Y:S01]  /*34c0*/  IMAD.U32 R0, RZ, RZ, UR4 ;  /* 0x00000004ff007e24 */ /* 0x000fe2000f8e00ff */
[----:B------:R-:W-:Y:S05]  /*34d0*/  WARPSYNC.ALL ;  /* 0x0000000000007948 */ /* 0x000fea0003800000 */
[----:B------:R-:W-:Y:S02]  /*34e0*/  ISETP.NE.AND P1, PT, R3, RZ, PT ;  /* 0x000000ff0300720c */ /* 0x000fe40003f25270 */
[----:B------:R-:W-:-:S04]  /*34f0*/  LOP3.LUT R0, R0, 0x10000, RZ, 0xfc, !PT ;  /* 0x0001000000007812 */ /* 0x000fc800078efcff */
[----:B------:R-:W-:Y:S01]  /*3500*/  R2UR UR12, R0 ;  /* 0x00000000000c72ca */ /* 0x000fe200000e0000 */
[----:B------:R-:W-:Y:S01]  /*3510*/  UIADD3 UR4, UR42, 0x20400, URZ ;  /* 0x000204002a047890 */ /* 0x000fe2000fffe03f */
[----:B------:R-:W-:Y:S01]  /*3520*/  WARPGROUP.ARRIVE ;  /* 0x00000000000079c5 */ /* 0x000fe20000000000 */
[----:B------:R-:W-:Y:S01]  /*3530*/  UMOV UR7, 0x40000040 ;  /* 0x4000004000077882 */ /* 0x000fe20000000000 */
[----:B------:R-:W-:Y:S01]  /*3540*/  UMOV UR5, 0x40000040 ;  /* 0x4000004000057882 */ /* 0x000fe20000000000 */
[----:B------:R-:W-:Y:S01]  /*3550*/  USHF.R.U32.HI UR4, URZ, 0x4, UR4 ;  /* 0x000000043f047899 */ /* 0x000fe20008011604 */
[----:B------:R-:W-:Y:S01]  /*3560*/  IMAD R4, R173, -0x40, R152 ;  /* 0xffffffc0ad047824 */ /* 0x000fe200078e0298 */
[----:B------:R-:W-:Y:S01]  /*3570*/  UMOV UR11, 0x40000040 ;  /* 0x40000040000b7882 */ /* 0x000fe20000000000 */
[----:B------:R-:W-:Y:S01]  /*3580*/  UMOV UR9, 0x40000040 ;  /* 0x4000004000097882 */ /* 0x000fe20000000000 */
[----:B------:R-:W-:Y:S01]  /*3590*/  ULOP3.LUT UR4, UR4, 0x3fff, URZ, 0xc0, !UPT ;  /* 0x00003fff04047892 */ /* 0x000fe2000f8ec03f */
[----:B------:R-:W-:Y:S01]  /*35a0*/  UMOV UR15, 0x40000040 ;  /* 0x40000040000f7882 */ /* 0x000fe20000000000 */
[----:B------:R-:W-:-:S02]  /*35b0*/  IADD3 R4, -R17, 0x40, R4 ;  /* 0x0000004011047810 */ /* 0x000fc40007ffe104 */
[----:B------:R-:W-:Y:S02]  /*35c0*/  ULEA UR12, UR39, UR12, 0x9 ;  /* 0x0000000c270c7291 */ /* 0x000fe4000f8e483f */
[----:B------:R-:W-:Y:S01]  /*35d0*/  ULOP3.LUT UR13, UR4, 0x10000, URZ, 0xfc, !UPT ;  /* 0x00010000040d7892 */ /* 0x000fe2000f8efc3f */
[C---:B------:R-:W-:Y:S01]  /*35e0*/  ISETP.GT.AND P6, PT, R4.reuse, RZ, PT ;  /* 0x000000ff0400720c */ /* 0x040fe20003fc4270 */
[----:B------:R-:W-:Y:S01]  /*35f0*/  UIADD3 UR10, UR12, 0x4, URZ ;  /* 0x000000040c0a7890 */ /* 0x000fe2000fffe03f */
[C---:B------:R-:W-:Y:S01]  /*3600*/  ISETP.GT.AND P2, PT, R4.reuse, 0x1, PT ;  /* 0x000000010400780c */ /* 0x040fe20003f44270 */
[----:B------:R-:W-:Y:S01]  /*3610*/  UIADD3 UR8, UR13, 0x4, URZ ;  /* 0x000000040d087890 */ /* 0x000fe2000fffe03f */
[C---:B------:R-:W-:Y:S01]  /*3620*/  ISETP.GT.AND P3, PT, R4.reuse, 0x8, PT ;  /* 0x000000080400780c */ /* 0x040fe20003f64270 */
[----:B------:R-:W-:Y:S01]  /*3630*/  UMOV UR6, UR12 ;  /* 0x0000000c00067c82 */ /* 0x000fe20008000000 */
[----:B------:R-:W-:Y:S01]  /*3640*/  UMOV UR4, UR13 ;  /* 0x0000000d00047c82 */ /* 0x000fe20008000000 */
[----:B------:R-:W-:Y:S01]  /*3650*/  UIADD3 UR14, UR12, 0x6, URZ ;  /* 0x000000060c0e7890 */ /* 0x000fe2000fffe03f */
[----:B------:R-:W-:Y:S01]  /*3660*/  HGMMA.64x64x16.F32 R24, gdesc[UR4], RZ, !UPT, gsb0 ;  /* 0x00e00000041879f0 */ /* 0x000fe2000c0008ff */
[----:B------:R-:W-:Y:S01]  /*3670*/  UIADD3 UR6, UR12, 0x2, URZ ;  /* 0x000000020c067890 */ /* 0x000fe2000fffe03f */
[C---:B------:R-:W-:Y:S01]  /*3680*/  ISETP.GT.AND P4, PT, R4.reuse, 0x9, PT ;  /* 0x000000090400780c */ /* 0x040fe20003f84270 */
[----:B------:R-:W-:Y:S01]  /*3690*/  UIADD3 UR4, UR13, 0x2, URZ ;  /* 0x000000020d047890 */ /* 0x000fe2000fffe03f */
[----:B------:R-:W-:Y:S01]  /*36a0*/  ISETP.GT.AND P5, PT, R4, 0x10, PT ;  /* 0x000000100400780c */ /* 0x000fe20003fa4270 */
[----:B------:R-:W-:Y:S01]  /*36b0*/  UMOV UR7, 0x40000040 ;  /* 0x4000004000077882 */ /* 0x000fe20000000000 */
[----:B------:R-:W-:Y:S01]  /*36c0*/  UMOV UR5, 0x40000040 ;  /* 0x4000004000057882 */ /* 0x000fe20000000000 */
[----:B------:R-:W-:Y:S01]  /*36d0*/  UIADD3 UR12, UR13, 0x6, URZ ;  /* 0x000000060d0c7890 */ /* 0x000fe2000fffe03f */
[----:B------:R-:W-:-:S02]  /*36e0*/  ULDC UR20, c[0x0][0x988] ;  /* 0x0002620000147ab9 */ /* 0x000fc40000000800 */
        /* <DEDUP_REMOVED lines=218> */
.L_x_3612:
[----:B------:R3:W4:Y:S01]  /*4490*/  SYNCS.PHASECHK.TRANS64.TRYWAIT P2, [R7+URZ+0x28c50], R8 ;  /* 0x028c5008070075a7 */ /* 0x000722000804017f */
[----:B------:R-:W-:Y:S05]  /*44a0*/  @!P0 BRA `(.L_x_3613) ;  /* 0x0000000000048947 */ /* 0x000fea0003800000 */
[----:B------:R-:W-:Y:S01]  /*44b0*/  BPT.TRAP 0x1 ;  /* 0x000000040000795c */ /* 0x000fe20000300000 */
.L_x_3613:
[----:B------:R-:W-:Y:S01]  /*44c0*/  ULOP3.LUT UR49, UR49, 0x2000000, URZ, 0xfc, !UPT ;  /* 0x0200000031317892 */ /* 0x000fe2000f8efc3f */
[----:B----4-:R-:W-:Y:S11]  /*44d0*/  @P2 BRA `(.L_x_3614) ;  /* 0x0000000000082947 */ /* 0x010ff60003800000 */
[----:B------:R-:W4:Y:S02]  /*44e0*/  SYNCS.PHASECHK.TRANS64.TRYWAIT P2, [R7+URZ+0x28c50], R8 ;  /* 0x028c5008070075a7 */ /* 0x000f24000804017f */
[----:B----4-:R-:W-:Y:S05]  /*44f0*/  @!P2 BRA `(.L_x_3615) ;  /* 0x000000c4000ca947 */ /* 0x010fea0003800000 */
.L_x_3614:
[----:B------:R-:W-:Y:S01]  /*4500*/  ULEA UR10, UR39, UR49, 0xc ;  /* 0x00000031270a7291 */ /* 0x000fe2000f8e603f */
[----:B------:R-:W-:Y:S01]  /*4510*/  WARPGROUP.ARRIVE ;  /* 0x00000000000079c5 */ /* 0x000fe20000000000 */
[----:B------:R-:W-:Y:S01]  /*4520*/  UMOV UR7, 0x40000040 ;  /* 0x4000004000077882 */ /* 0x000fe20000000000 */
[----:B------:R-:W-:Y:S01]  /*4530*/  UMOV UR11, 0x40000040 ;  /* 0x40000040000b7882 */ /* 0x000fe20000000000 */
[----:B------:R-:W-:Y:S01]  /*4540*/  ISETP.GE.AND P2, PT, R152, 0x41, PT ;  /* 0x000000419800780c */ /* 0x000fe20003f46270 */
[----:B-1234-:R-:W-:Y:S02]  /*4550*/  @!P1 VIADD R7, R7, 0x28c60 ;  /* 0x00028c6007079836 */ /* 0x01efe40000000000 */
[----:B------:R-:W-:Y:S02]  /*4560*/  UMOV UR6, UR10 ;  /* 0x0000000a00067c82 */ /* 0x000fe40008000000 */
[----:B------:R-:W-:Y:S01]  /*4570*/  HGMMA.64x256x16.F32 R24, R156, gdesc[UR4].tnspB, RZ, !UPT, gsb0 ;  /* 0x43e000049c187df0 */ /* 0x000fe2000c0008ff */
[----:B------:R-:W-:Y:S01]  /*4580*/  UIADD3 UR6, UR10, 0x80, URZ ;  /* 0x000000800a067890 */ /* 0x000fe2000fffe03f */
[----:B------:R-:W-:Y:S01]  /*4590*/  @!P1 PRMT R7, RZ, 0x654, R7 ;  /* 0x00000654ff079816 */ /* 0x000fe20000000007 */
[----:B------:R-:W-:Y:S01]  /*45a0*/  UMOV UR7, 0x40000040 ;  /* 0x4000004000077882 */ /* 0x000fe20000000000 */
[----:B------:R-:W-:-:S02]  /*45b0*/  WARPGROUP.DEPBAR.LE gsb0, 0x0 ;  /* 0x00008000000079c5 */ /* 0x000fc40000010000 */
[----:B------:R-:W-:-:S15]  /*45c0*/  WARPGROUP.ARRIVE ;  /* 0x00000000000079c5 */ /* 0x000fde0000000000 */
[----:B------:R-:W-:-:S07]  /*45d0*/  NOP ;  /* 0x0000000000007918 */ /* 0x000fce0000000000 */
        /* <DEDUP_REMOVED lines=23> */
[----:B-1----:R-:W-:Y:S01]  /*4750*/  VIADD R7, R173, 0xfffffffe ;  /* 0xfffffffead077836 */ /* 0x002fe20000000000 */
[----:B------:R-:W-:Y:S01]  /*4760*/  UMOV UR21, UR39 ;  /* 0x0000002700157c82 */ /* 0x000fe20008000000 */
[----:B------:R-:W-:Y:S01]  /*4770*/  IMAD.MOV.U32 R9, RZ, RZ, R4 ;  /* 0x000000ffff097224 */ /* 0x000fe200078e0004 */
[----:B------:R-:W-:Y:S01]  /*4780*/  ULDC UR20, c[0x0][0x988] ;  /* 0x0002620000147ab9 */ /* 0x000fe20000000800 */
[----:B------:R-:W-:-:S07]  /*4790*/  IMAD.MOV.U32 R10, RZ, RZ, R3 ;  /* 0x000000ffff0a7224 */ /* 0x000fce00078e0003 */
.L_x_3625:
[----:B------:R-:W-:Y:S01]  /*47a0*/  UIADD3 UR39, UR21, 0x1, URZ ;  /* 0x0000000115277890 */ /* 0x000fe2000fffe03f */
[C---:B------:R-:W-:Y:S01]  /*47b0*/  ISETP.GT.AND P2, PT, R7.reuse, RZ, PT ;  /* 0x000000ff0700720c */ /* 0x040fe20003f44270 */
[----:B------:R-:W-:Y:S02]  /*47c0*/  VIADD R7, R7, 0xffffffff ;  /* 0xffffffff07077836 */ /* 0x000fe40000000000 */
[----:B------:R-:W-:-:S04]  /*47d0*/  UISETP.NE.AND UP0, UPT, UR39, 0x2, UPT ;  /* 0x000000022700788c */ /* 0x000fc8000bf05270 */
[----:B------:R-:W-:Y:S02]  /*47e0*/  USEL UR6, URZ, 0x1, UP0 ;  /* 0x000000013f067887 */ /* 0x000fe40008000000 */
[----:B------:R-:W-:Y:S02]  /*47f0*/  USEL UR39, UR39, URZ, UP0 ;  /* 0x0000003f27277287 */ /* 0x000fe40008000000 */
[----:B------:R-:W-:Y:S01]  /*4800*/  ULOP3.LUT UR38, UR38, UR6, URZ, 0x3c, !UPT ;  /* 0x0000000626267292 */ /* 0x000fe2000f8e3c3f */
[----:B0123--:R-:W-:Y:S11]  /*4810*/  @!P0 BRA `(.L_x_3617) ;  /* 0x0000000000048947 */ /* 0x00fff60003800000 */
[----:B------:R-:W-:Y:S01]  /*4820*/  BPT.TRAP 0x1 ;  /* 0x000000040000795c */ /* 0x000fe20000300000 */
.L_x_3617:
[----:B------:R-:W-:Y:S01]  /*4830*/  ULEA UR22, UR39, UR42, 0x3 ;  /* 0x0000002a27167291 */ /* 0x000fe2000f8e183f */
[----:B------:R-:W-:-:S05]  /*4840*/  IMAD.U32 R8, RZ, RZ, UR38 ;  /* 0x00000026ff087e24 */ /* 0x000fca000f8e00ff */
[----:B------:R-:W-:-:S04]  /*4850*/  SHF.L.U32 R8, R8, 0x1f, RZ ;  /* 0x0000001f08087819 */ /* 0x000fc800000006ff */
[----:B------:R1:W2:Y:S01]  /*4860*/  SYNCS.PHASECHK.TRANS64.TRYWAIT P3, [UR22+0x28c30], R8 ;  /* 0x028c3008ff0075a7 */ /* 0x0002a20008060156 */
[----:B------:R-:W-:Y:S05]  /*4870*/  @!P0 BRA `(.L_x_3618) ;  /* 0x0000000000048947 */ /* 0x000fea0003800000 */
[----:B------:R-:W-:Y:S01]  /*4880*/  BPT.TRAP 0x1 ;  /* 0x000000040000795c */ /* 0x000fe20000300000 */
.L_x_3618:
[----:B--2---:R-:W-:Y:S05]  /*4890*/  @P3 BRA `(.L_x_3619) ;  /* 0x0000000000083947 */ /* 0x004fea0003800000 */
[----:B------:R-:W2:Y:S02]  /*48a0*/  SYNCS.PHASECHK.TRANS64.TRYWAIT P3, [UR22+0x28c30], R8 ;  /* 0x028c3008ff0075a7 */ /* 0x000ea40008060156 */
[----:B--2---:R-:W-:Y:S05]  /*48b0*/  @!P3 BRA `(.L_x_3620) ;  /* 0x000000c00030b947 */ /* 0x004fea0003800000 */
.L_x_3619:
        /* <DEDUP_REMOVED lines=26> */
[----:B------:R-:W-:-:S04]  /*4a60*/  FMNMX.FTZ R4, R152, R10, !PT ;  /* 0x0000000a98047209 */ /* 0x000fc80007810000 */
        /* <DEDUP_REMOVED lines=32> */
[--C-:B------:R-:W-:Y:S01]  /*4c70*/  FFMA.FTZ R156, R160, UR20, -R14.reuse ;  /* 0x00000014a09c7c23 */ /* 0x100fe2000801080e */
[--C-:B------:R-:W-:Y:S01]  /*4c80*/  FFMA.FTZ R160, R168, UR20, -R14.reuse ;  /* 0x00000014a8a07c23 */ /* 0x100fe2000801080e */
[----:B------:R-:W-:Y:S01]  /*4c90*/  FMUL.FTZ R10, R10, UR20 ;  /* 0x000000140a0a7c20 */ /* 0x000fe20008410000 */
[----:B------:R-:W-:Y:S01]  /*4ca0*/  FMNMX.FTZ R4, R174, R13, !PT ;  /* 0x0000000dae047209 */ /* 0x000fe20007810000 */
[--C-:B------:R-:W-:Y:S01]  /*4cb0*/  FFMA.FTZ R164, R164, UR20, -R14.reuse ;  /* 0x00000014a4a47c23 */ /* 0x100fe2000801080e */
[--C-:B------:R-:W-:Y:S01]  /*4cc0*/  FFMA.FTZ R152, R152, UR20, -R14.reuse ;  /* 0x0000001498987c23 */ /* 0x100fe2000801080e */
[----:B------:R-:W0:Y:S01]  /*4cd0*/  MUFU.EX2 R11, R10 ;  /* 0x0000000a000b7308 */ /* 0x000e220000000800 */
[----:B------:R-:W-:Y:S01]  /*4ce0*/  FMNMX.FTZ R15, R175, R4, !PT ;  /* 0x00000004af0f7209 */ /* 0x000fe20007810000 */
[--C-:B------:R-:W-:Y:S01]  /*4cf0*/  FFMA.FTZ R13, R153, UR20, -R14.reuse ;  /* 0x00000014990d7c23 */ /* 0x100fe2000801080e */
[--C-:B------:R-:W-:Y:S01]  /*4d00*/  FFMA.FTZ R21, R161, UR20, -R14.reuse ;  /* 0x00000014a1157c23 */ /* 0x100fe2000801080e */
[--C-:B------:R-:W-:Y:S01]  /*4d10*/  FFMA.FTZ R153, R165, UR20, -R14.reuse ;  /* 0x00000014a5997c23 */ /* 0x100fe2000801080e */
[----:B------:R-:W-:Y:S01]  /*4d20*/  FMNMX.FTZ R4, R178, R15, !PT ;  /* 0x0000000fb2047209 */ /* 0x000fe20007810000 */
[--C-:B------:R-:W-:Y:S01]  /*4d30*/  FFMA.FTZ R20, R172, UR20, -R14.reuse ;  /* 0x00000014ac147c23 */ /* 0x100fe2000801080e */
[--C-:B------:R-:W-:Y:S01]  /*4d40*/  FFMA.FTZ R161, R173, UR20, -R14.reuse ;  /* 0x00000014ada17c23 */ /* 0x100fe2000801080e */
[----:B------:R-:W-:Y:S01]  /*4d50*/  MUFU.EX2 R10, R12 ;  /* 0x0000000c000a7308 */ /* 0x000fe20000000800 */
[----:B------:R-:W-:Y:S01]  /*4d60*/  FMNMX.FTZ R15, R179, R4, !PT ;  /* 0x00000004b30f7209 */ /* 0x000fe20007810000 */
[--C-:B------:R-:W-:Y:S01]  /*4d70*/  FFMA.FTZ R165, R177, UR20, -R14.reuse ;  /* 0x00000014b1a57c23 */ /* 0x100fe2000801080e */
[--C-:B------:R-:W-:Y:S01]  /*4d80*/  FFMA.FTZ R180, R180, UR20, -R14.reuse ;  /* 0x00000014b4b47c23 */ /* 0x100fe2000801080e */
[--C-:B------:R-:W-:Y:S01]  /*4d90*/  FFMA.FTZ R181, R181, UR20, -R14.reuse ;  /* 0x00000014b5b57c23 */ /* 0x100fe2000801080e */
[----:B------:R-:W-:Y:S01]  /*4da0*/  FMNMX.FTZ R4, R182, R15, !PT ;  /* 0x0000000fb6047209 */ /* 0x000fe20007810000 */
[----:B------:R-:W-:-:S02]  /*4db0*/  FFMA.FTZ R15, R157, UR20, -R14 ;  /* 0x000000149d0f7c23 */ /* 0x000fc4000801080e */
[----:B------:R2:W-:Y:S01]  /*4dc0*/  MUFU.EX2 R12, R164 ;  /* 0x000000a4000c7308 */ /* 0x0005e20000000800 */
[----:B------:R-:W-:Y:S01]  /*4dd0*/  FMNMX.FTZ R4, R183, R4, !PT ;  /* 0x00000004b7047209 */ /* 0x000fe20007810000 */
[-C--:B0-----:R-:W-:Y:S01]  /*4de0*/  FMUL.FTZ R24, R24, R11.reuse ;  /* 0x0000000b18187220 */ /* 0x081fe20000410000 */
[-C--:B------:R-:W-:Y:S01]  /*4df0*/  FMUL.FTZ R25, R25, R11.reuse ;  /* 0x0000000b19197220 */ /* 0x080fe20000410000 */
[-C--:B------:R-:W-:Y:S01]  /*4e00*/  FMUL.FTZ R28, R28, R11.reuse ;  /* 0x0000000b1c1c7220 */ /* 0x080fe20000410000 */
[-C--:B------:R-:W-:Y:S01]  /*4e10*/  FMUL.FTZ R29, R29, R11.reuse ;  /* 0x0000000b1d1d7220 */ /* 0x080fe20000410000 */
[----:B------:R-:W0:Y:S01]  /*4e20*/  SHFL.BFLY PT, R157, R4, 0x2, 0x1f ;  /* 0x0c401f00049d7f89 */ /* 0x000e2200000e0000 */
[-C--:B------:R-:W-:Y:S01]  /*4e30*/  FMUL.FTZ R32, R32, R11.reuse ;  /* 0x0000000b20207220 */ /* 0x080fe20000410000 */
[----:B------:R-:W3:Y:S01]  /*4e40*/  MUFU.EX2 R152, R152 ;  /* 0x0000009800987308 */ /* 0x000ee20000000800 */
[----:B--2---:R-:W-:Y:S01]  /*4e50*/  FFMA.FTZ R164, R176, UR20, -R14 ;  /* 0x00000014b0a47c23 */ /* 0x004fe2000801080e */
[-C--:B------:R-:W-:Y:S01]  /*4e60*/  FMUL.FTZ R33, R33, R11.reuse ;  /* 0x0000000b21217220 */ /* 0x080fe20000410000 */
[-C--:B------:R-:W-:Y:S01]  /*4e70*/  FMUL.FTZ R36, R36, R11.reuse ;  /* 0x0000000b24247220 */ /* 0x080fe20000410000 */
[-C--:B------:R-:W-:Y:S01]  /*4e80*/  FMUL.FTZ R37, R37, R11.reuse ;  /* 0x0000000b25257220 */ /* 0x080fe20000410000 */
[-C--:B------:R-:W-:Y:S01]  /*4e90*/  FMUL.FTZ R40, R40, R11.reuse ;  /* 0x0000000b28287220 */ /* 0x080fe20000410000 */
[-C--:B------:R-:W-:Y:S01]  /*4ea0*/  FMUL.FTZ R41, R41, R11.reuse ;  /* 0x0000000b29297220 */ /* 0x080fe20000410000 */
[-C--:B------:R-:W-:Y:S01]  /*4eb0*/  FMUL.FTZ R44, R44, R11.reuse ;  /* 0x0000000b2c2c7220 */ /* 0x080fe20000410000 */
[----:B------:R-:W2:Y:S01]  /*4ec0*/  MUFU.EX2 R13, R13 ;  /* 0x0000000d000d7308 */ /* 0x000ea20000000800 */
[-C--:B------:R-:W-:Y:S01]  /*4ed0*/  FMUL.FTZ R45, R45, R11.reuse ;  /* 0x0000000b2d2d7220 */ /* 0x080fe20000410000 */
[-C--:B------:R-:W-:Y:S01]  /*4ee0*/  FMUL.FTZ R48, R48, R11.reuse ;  /* 0x0000000b30307220 */ /* 0x080fe20000410000 */
[-C--:B------:R-:W-:Y:S01]  /*4ef0*/  FMUL.FTZ R49, R49, R11.reuse ;  /* 0x0000000b31317220 */ /* 0x080fe20000410000 */
[-C--:B------:R-:W-:Y:S01]  /*4f00*/  FMUL.FTZ R52, R52, R11.reuse ;  /* 0x0000000b34347220 */ /* 0x080fe20000410000 */
[-C--:B------:R-:W-:Y:S01]  /*4f10*/  FMUL.FTZ R53, R53, R11.reuse ;  /* 0x0000000b35357220 */ /* 0x080fe20000410000 */
[-C--:B------:R-:W-:Y:S01]  /*4f20*/  FMUL.FTZ R56, R56, R11.reuse ;  /* 0x0000000b38387220 */ /* 0x080fe20000410000 */
[-C--:B------:R-:W-:Y:S01]  /*4f30*/  FMUL.FTZ R57, R57, R11.reuse ;  /* 0x0000000b39397220 */ /* 0x080fe20000410000 */
[----:B------:R-:W4:Y:S01]  /*4f40*/  MUFU.EX2 R15, R15 ;  /* 0x0000000f000f7308 */ /* 0x000f220000000800 */
[----:B---3--:R-:W-:Y:S01]  /*4f50*/  FFMA.FTZ R6, R11, R6, R152 ;  /* 0x000000060b067223 */ /* 0x008fe20000010098 */
[-C--:B------:R-:W-:Y:S01]  /*4f60*/  FMUL.FTZ R60, R60, R11.reuse ;  /* 0x0000000b3c3c7220 */ /* 0x080fe20000410000 */
[-C--:B------:R-:W-:Y:S01]  /*4f70*/  FMUL.FTZ R61, R61, R11.reuse ;  /* 0x0000000b3d3d7220 */ /* 0x080fe20000410000 */
[-C--:B------:R-:W-:Y:S01]  /*4f80*/  FMUL.FTZ R64, R64, R11.reuse ;  /* 0x0000000b40407220 */ /* 0x080fe20000410000 */
[----:B------:R-:W-:Y:S01]  /*4f90*/  FMUL.FTZ R65, R65, R11 ;  /* 0x0000000b41417220 */ /* 0x000fe20000410000 */
[----:B0-----:R-:W-:Y:S01]  /*4fa0*/  FMNMX.FTZ R168, R4, R157, !PT ;  /* 0x0000009d04a87209 */ /* 0x001fe20007810000 */
[----:B------:R-:W-:Y:S01]  /*4fb0*/  FFMA.FTZ R157, R169, UR20, -R14 ;  /* 0x00000014a99d7c23 */ /* 0x000fe2000801080e */
[----:B------:R-:W-:Y:S01]  /*4fc0*/  MUFU.EX2 R156, R156 ;  /* 0x0000009c009c7308 */ /* 0x000fe20000000800 */
[-C--:B------:R-:W-:Y:S01]  /*4fd0*/  FMUL.FTZ R68, R68, R11.reuse ;  /* 0x0000000b44447220 */ /* 0x080fe20000410000 */
[-C--:B------:R-:W-:Y:S01]  /*4fe0*/  FMUL.FTZ R69, R69, R11.reuse ;  /* 0x0000000b45457220 */ /* 0x080fe20000410000 */
[----:B------:R-:W0:Y:S01]  /*4ff0*/  SHFL.BFLY PT, R169, R168, 0x1, 0x1f ;  /* 0x0c201f00a8a97f89 */ /* 0x000e2200000e0000 */
        /* <DEDUP_REMOVED lines=22> */
[----:B------:R-:W-:Y:S01]  /*5160*/  FMUL.FTZ R109, R109, R11 ;  /* 0x0000000b6d6d7220 */ /* 0x000fe20000410000 */
[----:B0-----:R-:W-:Y:S01]  /*5170*/  FMNMX.FTZ R4, R168, R169, !PT ;  /* 0x000000a9a8047209 */ /* 0x001fe20007810000 */
[-C--:B------:R-:W-:Y:S01]  /*5180*/  FMUL.FTZ R112, R112, R11.reuse ;  /* 0x0000000b70707220 */ /* 0x080fe20000410000 */
[-C--:B------:R-:W-:Y:S01]  /*5190*/  FMUL.FTZ R113, R113, R11.reuse ;  /* 0x0000000b71717220 */ /* 0x080fe20000410000 */
[-C--:B------:R-:W-:Y:S01]  /*51a0*/  FMUL.FTZ R116, R116, R11.reuse ;  /* 0x0000000b74747220 */ /* 0x080fe20000410000 */
[-C--:B------:R-:W-:Y:S01]  /*51b0*/  FMUL.FTZ R117, R117, R11.reuse ;  /* 0x0000000b75757220 */ /* 0x080fe20000410000 */
[C---:B------:R-:W-:Y:S01]  /*51c0*/  FADD.FTZ R14, -R4.reuse, R9 ;  /* 0x00000009040e7221 */ /* 0x040fe20000010100 */
[----:B------:R-:W-:Y:S01]  /*51d0*/  FMUL.FTZ R177, R4, UR20 ;  /* 0x0000001404b17c20 */ /* 0x000fe20008410000 */
[----:B------:R0:W-:Y:S01]  /*51e0*/  MUFU.EX2 R168, R180 ;  /* 0x000000b400a87308 */ /* 0x0001e20000000800 */
[----:B------:R-:W-:Y:S01]  /*51f0*/  FMUL.FTZ R120, R120, R11 ;  /* 0x0000000b78787220 */ /* 0x000fe20000410000 */
[----:B------:R-:W-:Y:S01]  /*5200*/  FMUL.FTZ R14, R14, UR20 ;  /* 0x000000140e0e7c20 */ /* 0x000fe20008410000 */
[--C-:B------:R-:W-:Y:S01]  /*5210*/  FFMA.FTZ R169, R154, UR20, -R177.reuse ;  /* 0x000000149aa97c23 */ /* 0x100fe200080108b1 */
[--C-:B------:R-:W-:Y:S01]  /*5220*/  FFMA.FTZ R172, R155, UR20, -R177.reuse ;  /* 0x000000149bac7c23 */ /* 0x100fe200080108b1 */
[--C-:B------:R-:W-:Y:S01]  /*5230*/  FFMA.FTZ R155, R158, UR20, -R177.reuse ;  /* 0x000000149e9b7c23 */ /* 0x100fe200080108b1 */
[--C-:B------:R-:W-:Y:S01]  /*5240*/  FFMA.FTZ R176, R159, UR20, -R177.reuse ;  /* 0x000000149fb07c23 */ /* 0x100fe200080108b1 */
[--C-:B------:R-:W-:Y:S01]  /*5250*/  FFMA.FTZ R173, R174, UR20, -R177.reuse ;  /* 0x00000014aead7c23 */ /* 0x100fe200080108b1 */
[----:B------:R-:W-:Y:S01]  /*5260*/  MUFU.EX2 R14, R14 ;  /* 0x0000000e000e7308 */ /* 0x000fe20000000800 */
[--C-:B------:R-:W-:Y:S01]  /*5270*/  FFMA.FTZ R174, R175, UR20, -R177.reuse ;  /* 0x00000014afae7c23 */ /* 0x100fe200080108b1 */
[--C-:B------:R-:W-:Y:S01]  /*5280*/  FFMA.FTZ R159, R162, UR20, -R177.reuse ;  /* 0x00000014a29f7c23 */ /* 0x100fe200080108b1 */
[--C-:B------:R-:W-:Y:S01]  /*5290*/  FFMA.FTZ R175, R178, UR20, -R177.reuse ;  /* 0x00000014b2af7c23 */ /* 0x100fe200080108b1 */
[--C-:B------:R-:W-:Y:S01]  /*52a0*/  FFMA.FTZ R206, R167, UR20, -R177.reuse ;  /* 0x00000014a7ce7c23 */ /* 0x100fe200080108b1 */
[--C-:B------:R-:W-:Y:S01]  /*52b0*/  FFMA.FTZ R178, R179, UR20, -R177.reuse ;  /* 0x00000014b3b27c23 */ /* 0x100fe200080108b1 */
[--C-:B------:R-:W-:Y:S01]  /*52c0*/  FFMA.FTZ R167, R170, UR20, -R177.reuse ;  /* 0x00000014aaa77c23 */ /* 0x100fe200080108b1 */
[----:B------:R-:W-:Y:S01]  /*52d0*/  IMAD.MOV R154, RZ, RZ, -R18 ;  /* 0x000000ffff9a7224 */ /* 0x000fe200078e0a12 */
[----:B------:R-:W3:Y:S01]  /*52e0*/  MUFU.EX2 R169, R169 ;  /* 0x000000a900a97308 */ /* 0x000ee20000000800 */
[----:B--2---:R-:W-:Y:S01]  /*52f0*/  FADD.FTZ R179, R13, R6 ;  /* 0x000000060db37221 */ /* 0x004fe20000010000 */
[--C-:B------:R-:W-:Y:S01]  /*5300*/  FFMA.FTZ R170, R171, UR20, -R177.reuse ;  /* 0x00000014abaa7c23 */ /* 0x100fe200080108b1 */
[----:B0-----:R-:W-:Y:S01]  /*5310*/  FFMA.FTZ R180, R163, UR20, -R177 ;  /* 0x00000014a3b47c23 */ /* 0x001fe200080108b1 */
[----:B------:R-:W-:-:S02]  /*5320*/  IMAD.U32 R171, RZ, RZ, UR22 ;  /* 0x00000016ffab7e24 */ /* 0x000fc4000f8e00ff */
[----:B------:R-:W-:Y:S01]  /*5330*/  FADD.FTZ R6, R10, R179 ;  /* 0x000000b30a067221 */ /* 0x000fe20000010000 */
[----:B------:R-:W-:Y:S01]  /*5340*/  ISETP.NE.AND P3, PT, R17, R154, PT ;  /* 0x0000009a1100720c */ /* 0x000fe20003f65270 */
[--C-:B------:R-:W-:Y:S01]  /*5350*/  FFMA.FTZ R163, R166, UR20, -R177.reuse ;  /* 0x00000014a6a37c23 */ /* 0x100fe200080108b1 */
[----:B------:R-:W0:Y:S01]  /*5360*/  MUFU.EX2 R172, R172 ;  /* 0x000000ac00ac7308 */ /* 0x000e220000000800 */
[----:B------:R-:W-:Y:S02]  /*5370*/  @!P1 VIADD R154, R171, 0x28c40 ;  /* 0x00028c40ab9a9836 */ /* 0x000fe40000000000 */
[----:B----4-:R-:W-:Y:S01]  /*5380*/  FADD.FTZ R179, R15, R6 ;  /* 0x000000060fb37221 */ /* 0x010fe20000010000 */
[--C-:B------:R-:W-:Y:S01]  /*5390*/  FFMA.FTZ R182, R182, UR20, -R177.reuse ;  /* 0x00000014b6b67c23 */ /* 0x100fe200080108b1 */
[----:B------:R-:W-:Y:S01]  /*53a0*/  FFMA.FTZ R177, R183, UR20, -R177 ;  /* 0x00000014b7b17c23 */ /* 0x000fe200080108b1 */
[-C--:B------:R-:W-:Y:S01]  /*53b0*/  FMUL.FTZ R121, R121, R11.reuse ;  /* 0x0000000b79797220 */ /* 0x080fe20000410000 */
[----:B------:R-:W-:Y:S01]  /*53c0*/  @!P1 PRMT R154, RZ, 0x654, R154 ;  /* 0x00000654ff9a9816 */ /* 0x000fe2000000009a */
[----:B------:R-:W-:Y:S01]  /*53d0*/  FMUL.FTZ R124, R124, R11 ;  /* 0x0000000b7c7c7220 */ /* 0x000fe20000410000 */
[----:B------:R-:W2:Y:S01]  /*53e0*/  MUFU.EX2 R155, R155 ;  /* 0x0000009b009b7308 */ /* 0x000ea20000000800 */
[----:B---3--:R-:W-:Y:S01]  /*53f0*/  FFMA.FTZ R5, R14, R5, R169 ;  /* 0x000000050e057223 */ /* 0x008fe200000100a9 */
[----:B------:R3:W-:Y:S01]  /*5400*/  @!P1 SYNCS.ARRIVE.TRANS64.RED.A1T0 RZ, [R154+URZ], RZ ;  /* 0x000000ff9aff99a7 */ /* 0x0007e2000810043f */
[-C--:B------:R-:W-:Y:S01]  /*5410*/  FMUL.FTZ R125, R125, R11.reuse ;  /* 0x0000000b7d7d7220 */ /* 0x080fe20000410000 */
[-C--:B------:R-:W-:Y:S01]  /*5420*/  FMUL.FTZ R128, R128, R11.reuse ;  /* 0x0000000b80807220 */ /* 0x080fe20000410000 */
[-C--:B------:R-:W-:Y:S01]  /*5430*/  FMUL.FTZ R129, R129, R11.reuse ;  /* 0x0000000b81817220 */ /* 0x080fe20000410000 */
[-C--:B------:R-:W-:Y:S01]  /*5440*/  FMUL.FTZ R132, R132, R11.reuse ;  /* 0x0000000b84847220 */ /* 0x080fe20000410000 */
[-C--:B------:R-:W-:Y:S01]  /*5450*/  FMUL.FTZ R133, R133, R11.reuse ;  /* 0x0000000b85857220 */ /* 0x080fe20000410000 */
[----:B------:R-:W4:Y:S01]  /*5460*/  MUFU.EX2 R176, R176 ;  /* 0x000000b000b07308 */ /* 0x000f220000000800 */
[----:B0-----:R-:W-:Y:S01]  /*5470*/  FADD.FTZ R6, R172, R5 ;  /* 0x00000005ac067221 */ /* 0x001fe20000010000 */
[----:B---3--:R-:W-:Y:S01]  /*5480*/  FADD.FTZ R154, R156, R179 ;  /* 0x000000b39c9a7221 */ /* 0x008fe20000010000 */
[-C--:B------:R-:W-:Y:S01]  /*5490*/  FMUL.FTZ R136, R136, R11.reuse ;  /* 0x0000000b88887220 */ /* 0x080fe20000410000 */
[-C--:B------:R-:W-:Y:S01]  /*54a0*/  FMUL.FTZ R137, R137, R11.reuse ;  /* 0x0000000b89897220 */ /* 0x080fe20000410000 */
[-C--:B------:R-:W-:Y:S01]  /*54b0*/  FMUL.FTZ R140, R140, R11.reuse ;  /* 0x0000000b8c8c7220 */ /* 0x080fe20000410000 */
[----:B------:R-:W-:Y:S01]  /*54c0*/  FADD.FTZ R179, R21, R154 ;  /* 0x0000009a15b37221 */ /* 0x000fe20000010000 */
[-C--:B------:R-:W-:Y:S01]  /*54d0*/  FMUL.FTZ R141, R141, R11.reuse ;  /* 0x0000000b8d8d7220 */ /* 0x080fe20000410000 */
[----:B------:R-:W0:Y:S01]  /*54e0*/  MUFU.EX2 R159, R159 ;  /* 0x0000009f009f7308 */ /* 0x000e220000000800 */
[----:B--2---:R-:W-:Y:S01]  /*54f0*/  FADD.FTZ R5, R155, R6 ;  /* 0x000000069b057221 */ /* 0x004fe20000010000 */
[----:B------:R-:W-:Y:S01]  /*5500*/  FADD.FTZ R154, R12, R179 ;  /* 0x000000b30c9a7221 */ /* 0x000fe20000010000 */
[-C--:B------:R-:W-:Y:S01]  /*5510*/  FMUL.FTZ R144, R144, R11.reuse ;  /* 0x0000000b90907220 */ /* 0x080fe20000410000 */
[-C--:B------:R-:W-:Y:S01]  /*5520*/  FMUL.FTZ R145, R145, R11.reuse ;  /* 0x0000000b91917220 */ /* 0x080fe20000410000 */
[-C--:B------:R-:W-:Y:S01]  /*5530*/  FMUL.FTZ R148, R148, R11.reuse ;  /* 0x0000000b94947220 */ /* 0x080fe20000410000 */
[----:B------:R-:W-:Y:S01]  /*5540*/  FADD.FTZ R179, R153, R154 ;  /* 0x0000009a99b37221 */ /* 0x000fe20000010000 */
[----:B------:R-:W-:Y:S01]  /*5550*/  FMUL.FTZ R149, R149, R11 ;  /* 0x0000000b95957220 */ /* 0x000fe20000410000 */
[----:B------:R-:W2:Y:S01]  /*5560*/  MUFU.EX2 R180, R180 ;  /* 0x000000b400b47308 */ /* 0x000ea20000000800 */
[----:B----4-:R-:W-:Y:S01]  /*5570*/  FADD.FTZ R6, R176, R5 ;  /* 0x00000005b0067221 */ /* 0x010fe20000010000 */
[----:B------:R-:W-:Y:S01]  /*5580*/  FADD.FTZ R154, R160, R179 ;  /* 0x000000b3a09a7221 */ /* 0x000fe20000010000 */
[----:B------:R-:W-:Y:S01]  /*5590*/  F2FP.F16.F32.PACK_AB R152, R13, R152 ;  /* 0x000000980d98723e */ /* 0x000fe200000000ff */
[-C--:B------:R-:W-:Y:S01]  /*55a0*/  FMUL.FTZ R26, R26, R14.reuse ;  /* 0x0000000e1a1a7220 */ /* 0x080fe20000410000 */
[----:B------:R-:W-:Y:S01]  /*55b0*/  F2FP.F16.F32.PACK_AB R155, R176, R155 ;  /* 0x0000009bb09b723e */ /* 0x000fe200000000ff */
[----:B------:R-:W-:Y:S01]  /*55c0*/  FMUL.FTZ R27, R27, R14 ;  /* 0x0000000e1b1b7220 */ /* 0x000fe20000410000 */
[----:B------:R-:W-:Y:S01]  /*55d0*/  F2FP.F16.F32.PACK_AB R156, R21, R156 ;  /* 0x0000009c159c723e */ /* 0x000fe200000000ff */
[----:B------:R-:W3:Y:S01]  /*55e0*/  MUFU.EX2 R163, R163 ;  /* 0x000000a300a37308 */ /* 0x000ee20000000800 */
        /* <DEDUP_REMOVED lines=16> */
[----:B---3--:R-:W-:Y:S01]  /*56f0*/  FADD.FTZ R5, R163, R6 ;  /* 0x00000006a3057221 */ /* 0x008fe20000010000 */
[-C--:B------:R-:W-:Y:S01]  /*5700*/  FMUL.FTZ R54, R54, R14.reuse ;  /* 0x0000000e36367220 */ /* 0x080fe20000410000 */
[-C--:B------:R-:W-:Y:S01]  /*5710*/  FMUL.FTZ R55, R55, R14.reuse ;  /* 0x0000000e37377220 */ /* 0x080fe20000410000 */
[-C--:B------:R-:W-:Y:S01]  /*5720*/  FMUL.FTZ R58, R58, R14.reuse ;  /* 0x0000000e3a3a7220 */ /* 0x080fe20000410000 */
[-C--:B------:R-:W-:Y:S01]  /*5730*/  FMUL.FTZ R59, R59, R14.reuse ;  /* 0x0000000e3b3b7220 */ /* 0x080fe20000410000 */
[-C--:B------:R-:W-:Y:S01]  /*5740*/  FMUL.FTZ R62, R62, R14.reuse ;  /* 0x0000000e3e3e7220 */ /* 0x080fe20000410000 */
[-C--:B------:R-:W-:Y:S01]  /*5750*/  FMUL.FTZ R63, R63, R14.reuse ;  /* 0x0000000e3f3f7220 */ /* 0x080fe20000410000 */
[----:B------:R3:W4:Y:S01]  /*5760*/  MUFU.EX2 R9, R181 ;  /* 0x000000b500097308 */ /* 0x0007220000000800 */
[----:B0-----:R-:W-:Y:S01]  /*5770*/  FADD.FTZ R6, R206, R5 ;  /* 0x00000005ce067221 */ /* 0x001fe20000010000 */
[-C--:B------:R-:W-:Y:S01]  /*5780*/  FMUL.FTZ R66, R66, R14.reuse ;  /* 0x0000000e42427220 */ /* 0x080fe20000410000 */
[-C--:B------:R-:W-:Y:S01]  /*5790*/  FMUL.FTZ R67, R67, R14.reuse ;  /* 0x0000000e43437220 */ /* 0x080fe20000410000 */
[-C--:B------:R-:W-:Y:S01]  /*57a0*/  FMUL.FTZ R70, R70, R14.reuse ;  /* 0x0000000e46467220 */ /* 0x080fe20000410000 */
[-C--:B------:R-:W-:Y:S01]  /*57b0*/  FMUL.FTZ R71, R71, R14.reuse ;  /* 0x0000000e47477220 */ /* 0x080fe20000410000 */
[-C--:B------:R-:W-:Y:S01]  /*57c0*/  FMUL.FTZ R74, R74, R14.reuse ;  /* 0x0000000e4a4a7220 */ /* 0x080fe20000410000 */
[----:B------:R-:W-:Y:S01]  /*57d0*/  FMUL.FTZ R75, R75, R14 ;  /* 0x0000000e4b4b7220 */ /* 0x000fe20000410000 */
[----:B------:R-:W0:Y:S01]  /*57e0*/  MUFU.EX2 R167, R167 ;  /* 0x000000a700a77308 */ /* 0x000e220000000800 */
[----:B---3--:R-:W-:-:S02]  /*57f0*/  IMAD.U32 R181, RZ, RZ, UR21 ;  /* 0x00000015ffb57e24 */ /* 0x008fc4000f8e00ff */
[C---:B--2---:R-:W-:Y:S01]  /*5800*/  FADD.FTZ R179, R157.reuse, R154 ;  /* 0x0000009a9db37221 */ /* 0x044fe20000010000 */
[----:B------:R-:W-:Y:S01]  /*5810*/  F2FP.F16.F32.PACK_AB R160, R157, R160 ;  /* 0x000000a09da0723e */ /* 0x000fe200000000ff */
[-C--:B------:R-:W-:Y:S01]  /*5820*/  FMUL.FTZ R78, R78, R14.reuse ;  /* 0x0000000e4e4e7220 */ /* 0x080fe20000410000 */
[----:B------:R-:W-:Y:S01]  /*5830*/  @!P3 IMAD R158, R181, 0x40, R16 ;  /* 0x00000040b59eb824 */ /* 0x000fe200078e0210 */
[----:B------:R-:W-:Y:S01]  /*5840*/  F2FP.F16.F32.PACK_AB R157, R180, R159 ;  /* 0x0000009fb49d723e */ /* 0x000fe200000000ff */
[-C--:B------:R-:W-:Y:S01]  /*5850*/  FMUL.FTZ R79, R79, R14.reuse ;  /* 0x0000000e4f4f7220 */ /* 0x080fe20000410000 */
[----:B------:R-:W2:Y:S01]  /*5860*/  MUFU.EX2 R20, R20 ;  /* 0x0000001400147308 */ /* 0x000ea20000000800 */
[----:B------:R-:W-:Y:S01]  /*5870*/  F2FP.F16.F32.PACK_AB R159, R206, R163 ;  /* 0x000000a3ce9f723e */ /* 0x000fe200000000ff */
[-C--:B------:R-:W-:Y:S01]  /*5880*/  FMUL.FTZ R82, R82, R14.reuse ;  /* 0x0000000e52527220 */ /* 0x080fe20000410000 */
[----:B------:R-:W-:Y:S01]  /*5890*/  @!P3 LEA R158, R158, UR42, 0x2 ;  /* 0x0000002a9e9ebc11 */ /* 0x000fe2000f8e10ff */
[----:B------:R-:W-:Y:S01]  /*58a0*/  FMUL.FTZ R83, R83, R14 ;  /* 0x0000000e53537220 */ /* 0x000fe20000410000 */
[----:B----4-:R-:W-:Y:S01]  /*58b0*/  F2FP.F16.F32.PACK_AB R166, R9, R168 ;  /* 0x000000a809a6723e */ /* 0x010fe200000000ff */
[-C--:B------:R-:W-:Y:S01]  /*58c0*/  FMUL.FTZ R86, R86, R14.reuse ;  /* 0x0000000e56567220 */ /* 0x080fe20000410000 */
[-C--:B------:R-:W-:Y:S01]  /*58d0*/  FMUL.FTZ R87, R87, R14.reuse ;  /* 0x0000000e57577220 */ /* 0x080fe20000410000 */
[----:B------:R-:W3:Y:S01]  /*58e0*/  MUFU.EX2 R170, R170 ;  /* 0x000000aa00aa7308 */ /* 0x000ee20000000800 */
[----:B------:R-:W-:Y:S01]  /*58f0*/  @!P3 STS [R158+0x28800], R11 ;  /* 0x0288000b9e00b388 */ /* 0x000fe20000000800 */
[----:B0-----:R-:W-:Y:S01]  /*5900*/  FADD.FTZ R5, R167, R6 ;  /* 0x00000006a7057221 */ /* 0x001fe20000010000 */
[-C--:B------:R-:W-:Y:S01]  /*5910*/  FMUL.FTZ R90, R90, R14.reuse ;  /* 0x0000000e5a5a7220 */ /* 0x080fe20000410000 */
[-C--:B------:R-:W-:Y:S01]  /*5920*/  FMUL.FTZ R91, R91, R14.reuse ;  /* 0x0000000e5b5b7220 */ /* 0x080fe20000410000 */
[----:B------:R0:W-:Y:S01]  /*5930*/  @!P3 STS [R158+0x28820], R14 ;  /* 0x0288200e9e00b388 */ /* 0x0001e20000000800 */
        /* <DEDUP_REMOVED lines=8> */
[----:B------:R-:W-:Y:S01]  /*59c0*/  FMUL.FTZ R106, R106, R14 ;  /* 0x0000000e6a6a7220 */ /* 0x000fe20000410000 */
[----:B0-----:R-:W-:Y:S01]  /*59d0*/  F2FP.F16.F32.PACK_AB R158, R153, R12 ;  /* 0x0000000c999e723e */ /* 0x001fe200000000ff */
[----:B------:R-:W0:Y:S01]  /*59e0*/  MUFU.EX2 R173, R173 ;  /* 0x000000ad00ad7308 */ /* 0x000e220000000800 */
[----:B---3--:R-:W-:Y:S01]  /*59f0*/  FADD.FTZ R6, R170, R5 ;  /* 0x00000005aa067221 */ /* 0x008fe20000010000 */
[----:B------:R-:W-:Y:S01]  /*5a00*/  F2FP.F16.F32.PACK_AB R153, R172, R169 ;  /* 0x000000a9ac99723e */ /* 0x000fe200000000ff */
[-C--:B------:R-:W-:Y:S01]  /*5a10*/  FMUL.FTZ R107, R107, R14.reuse ;  /* 0x0000000e6b6b7220 */ /* 0x080fe20000410000 */
[-C--:B------:R-:W-:Y:S01]  /*5a20*/  FMUL.FTZ R110, R110, R14.reuse ;  /* 0x0000000e6e6e7220 */ /* 0x080fe20000410000 */
[-C--:B------:R-:W-:Y:S01]  /*5a30*/  FMUL.FTZ R111, R111, R14.reuse ;  /* 0x0000000e6f6f7220 */ /* 0x080fe20000410000 */
[-C--:B------:R-:W-:Y:S01]  /*5a40*/  FMUL.FTZ R114, R114, R14.reuse ;  /* 0x0000000e72727220 */ /* 0x080fe20000410000 */
[----:B------:R-:W-:Y:S01]  /*5a50*/  FMUL.FTZ R115, R115, R14 ;  /* 0x0000000e73737220 */ /* 0x000fe20000410000 */
[----:B------:R-:W2:Y:S01]  /*5a60*/  MUFU.EX2 R164, R164 ;  /* 0x000000a400a47308 */ /* 0x000ea20000000800 */
[----:B----4-:R-:W-:Y:S01]  /*5a70*/  FADD.FTZ R11, R161, R154 ;  /* 0x0000009aa10b7221 */ /* 0x010fe20000010000 */
[----:B------:R-:W-:Y:S01]  /*5a80*/  F2FP.F16.F32.PACK_AB R154, R15, R10 ;  /* 0x0000000a0f9a723e */ /* 0x000fe200000000ff */
[----:B------:R-:W-:Y:S01]  /*5a90*/  BAR.SYNC.DEFER_BLOCKING 0xf, 0x100 ;  /* 0x03c4000000007b1d */ /* 0x000fe20000010000 */
[----:B------:R-:W-:Y:S01]  /*5aa0*/  F2FP.F16.F32.PACK_AB R162, R161, R20 ;  /* 0x00000014a1a2723e */ /* 0x000fe200000000ff */
[-C--:B------:R-:W-:Y:S01]  /*5ab0*/  FMUL.FTZ R118, R118, R14.reuse ;  /* 0x0000000e76767220 */ /* 0x080fe20000410000 */
[----:B------:R-:W-:Y:S01]  /*5ac0*/  F2FP.F16.F32.PACK_AB R161, R170, R167 ;  /* 0x000000a7aaa1723e */ /* 0x000fe200000000ff */
[-C--:B------:R-:W-:Y:S01]  /*5ad0*/  FMUL.FTZ R119, R119, R14.reuse ;  /* 0x0000000e77777220 */ /* 0x080fe20000410000 */
[-C--:B------:R-:W-:Y:S01]  /*5ae0*/  FMUL.FTZ R122, R122, R14.reuse ;  /* 0x0000000e7a7a7220 */ /* 0x080fe20000410000 */
        /* <DEDUP_REMOVED lines=17> */
[C---:B---3--:R-:W-:Y:S01]  /*5c00*/  FADD.FTZ R6, R174.reuse, R5 ;  /* 0x00000005ae067221 */ /* 0x048fe20000010000 */
[----:B------:R-:W-:Y:S01]  /*5c10*/  F2FP.F16.F32.PACK_AB R163, R174, R173 ;  /* 0x000000adaea3723e */ /* 0x000fe200000000ff */
[----:B------:R3:W-:Y:S01]  /*5c20*/  STSM.16.M88.4 [R19+0x26800], R152 ;  /* 0x0268009813007844 */ /* 0x0007e20000000200 */
[-C--:B------:R-:W-:Y:S01]  /*5c30*/  FMUL.FTZ R147, R147, R14.reuse ;  /* 0x0000000e93937220 */ /* 0x080fe20000410000 */
[-C--:B------:R-:W-:Y:S01]  /*5c40*/  FMUL.FTZ R150, R150, R14.reuse ;  /* 0x0000000e96967220 */ /* 0x080fe20000410000 */
[----:B------:R-:W-:Y:S01]  /*5c50*/  FMUL.FTZ R151, R151, R14 ;  /* 0x0000000e97977220 */ /* 0x000fe20000410000 */
[----:B------:R3:W-:Y:S01]  /*5c60*/  STSM.16.M88.4 [R184], R156 ;  /* 0x0000009cb8007844 */ /* 0x0007e20000000200 */
[----:B------:R-:W4:Y:S01]  /*5c70*/  MUFU.EX2 R178, R178 ;  /* 0x000000b200b27308 */ /* 0x000f220000000800 */
[C---:B0-----:R-:W-:Y:S01]  /*5c80*/  FADD.FTZ R11, R165.reuse, R10 ;  /* 0x0000000aa50b7221 */ /* 0x041fe20000010000 */
[----:B------:R-:W-:Y:S01]  /*5c90*/  F2FP.F16.F32.PACK_AB R164, R165, R164 ;  /* 0x000000a4a5a4723e */ /* 0x000fe200000000ff */
[----:B------:R3:W-:Y:S02]  /*5ca0*/  STSM.16.M88.4 [R22], R160 ;  /* 0x000000a016007844 */ /* 0x0007e40000000200 */
[----:B------:R-:W-:-:S03]  /*5cb0*/  FADD.FTZ R10, R168, R11 ;  /* 0x0000000ba80a7221 */ /* 0x000fc60000010000 */
[----:B------:R-:W0:Y:S01]  /*5cc0*/  MUFU.EX2 R182, R182 ;  /* 0x000000b600b67308 */ /* 0x000e220000000800 */
[----:B--2---:R-:W-:Y:S01]  /*5cd0*/  FADD.FTZ R5, R175, R6 ;  /* 0x00000006af057221 */ /* 0x004fe20000010000 */
[----:B------:R-:W-:-:S06]  /*5ce0*/  FADD.FTZ R6, R9, R10 ;  /* 0x0000000a09067221 */ /* 0x000fcc0000010000 */
[----:B------:R-:W2:Y:S01]  /*5cf0*/  MUFU.EX2 R177, R177 ;  /* 0x000000b100b17308 */ /* 0x000ea20000000800 */
[C---:B----4-:R-:W-:Y:S01]  /*5d00*/  FADD.FTZ R5, R178.reuse, R5 ;  /* 0x00000005b2057221 */ /* 0x050fe20000010000 */
[----:B------:R-:W-:-:S03]  /*5d10*/  F2FP.F16.F32.PACK_AB R165, R178, R175 ;  /* 0x000000afb2a5723e */ /* 0x000fc600000000ff */
[----:B0-----:R-:W-:Y:S01]  /*5d20*/  FADD.FTZ R10, R182, R5 ;  /* 0x00000005b60a7221 */ /* 0x001fe20000010000 */
[----:B--2---:R-:W-:-:S03]  /*5d30*/  F2FP.F16.F32.PACK_AB R167, R177, R182 ;  /* 0x000000b6b1a7723e */ /* 0x004fc600000000ff */
[----:B------:R-:W-:Y:S02]  /*5d40*/  FADD.FTZ R5, R177, R10 ;  /* 0x0000000ab1057221 */ /* 0x000fe40000010000 */
[----:B------:R3:W-:Y:S01]  /*5d50*/  STSM.16.M88.4 [R23], R164 ;  /* 0x000000a417007844 */ /* 0x0007e20000000200 */
[----:B------:R-:W-:Y:S05]  /*5d60*/  @!P0 BRA `(.L_x_3621) ;  /* 0x0000000000048947 */ /* 0x000fea0003800000 */
[----:B------:R-:W-:Y:S01]  /*5d70*/  BPT.TRAP 0x1 ;  /* 0x000000040000795c */ /* 0x000fe20000300000 */
.L_x_3621:
[----:B------:R0:W2:Y:S01]  /*5d80*/  SYNCS.PHASECHK.TRANS64.TRYWAIT P3, [UR22+0x28c50], R8 ;  /* 0x028c5008ff0075a7 */ /* 0x0000a20008060156 */
[----:B------:R-:W-:Y:S05]  /*5d90*/  @!P0 BRA `(.L_x_3622) ;  /* 0x0000000000048947 */ /* 0x000fea0003800000 */
[----:B------:R-:W-:Y:S01]  /*5da0*/  BPT.TRAP 0x1 ;  /* 0x000000040000795c */ /* 0x000fe20000300000 */
.L_x_3622:
[----:B--2---:R-:W-:Y:S05]  /*5db0*/  @P3 BRA `(.L_x_3623) ;  /* 0x0000000000083947 */ /* 0x004fea0003800000 */
[----:B------:R-:W2:Y:S02]  /*5dc0*/  SYNCS.PHASECHK.TRANS64.TRYWAIT P3, [UR22+0x28c50], R8 ;  /* 0x028c5008ff0075a7 */ /* 0x000ea40008060156 */
[----:B--2---:R-:W-:Y:S05]  /*5dd0*/  @!P3 BRA `(.L_x_3624) ;  /* 0x000000ac0000b947 */ /* 0x004fea0003800000 */
.L_x_3623:
[----:B------:R-:W-:Y:S01]  /*5de0*/  ULEA UR10, UR39, UR49, 0xc ;  /* 0x00000031270a7291 */ /* 0x000fe2000f8e603f */
[----:B------:R-:W-:Y:S01]  /*5df0*/  WARPGROUP.ARRIVE ;  /* 0x00000000000079c5 */ /* 0x000fe20000000000 */
[----:B------:R-:W-:Y:S01]  /*5e00*/  UMOV UR7, 0x40000040 ;  /* 0x4000004000077882 */ /* 0x000fe20000000000 */
[----:B--2---:R-:W-:Y:S01]  /*5e10*/  @!P1 VIADD R171, R171, 0x28c60 ;  /* 0x00028c60abab9836 */ /* 0x004fe20000000000 */
        /* <DEDUP_REMOVED lines=30> */
[----:B--2---:R-:W2:Y:S02]  /*6000*/  FENCE.VIEW.ASYNC.S ;  /* 0x00000000000073c6 */ /* 0x004ea40000000000 */
[----:B--2---:R-:W-:Y:S01]  /*6010*/  NOP ;  /* 0x0000000000007918 */ /* 0x004fe20000000000 */
[----:B------:R-:W-:Y:S06]  /*6020*/  BAR.ARV 0xe, 0x100 ;  /* 0x0384000000007b1d */ /* 0x000fec0000002000 */
[----:B------:R2:W-:Y:S01]  /*6030*/  @!P1 SYNCS.ARRIVE.TRANS64.RED.A1T0 RZ, [R171+URZ], RZ ;  /* 0x000000ffabff99a7 */ /* 0x0005e2000810043f */
[----:B------:R-:W-:Y:S05]  /*6040*/  @P2 BRA `(.L_x_3625) ;  /* 0xffffffe400d42947 */ /* 0x000fea000383ffff */
.L_x_3616:
[----:B-1----:R-:W1:Y:S01]  /*6050*/  SHFL.BFLY PT, R7, R6, 0x2, 0x1f ;  /* 0x0c401f0006077f89 */ /* 0x002e6200000e0000 */
[----:B------:R-:W-:Y:S01]  /*6060*/  IMAD.MOV.U32 R20, RZ, RZ, -0x800000 ;  /* 0xff800000ff147424 */ /* 0x000fe200078e00ff */
[----:B------:R-:W-:Y:S02]  /*6070*/  UIADD3 UR37, UR37, 0x1, URZ ;  /* 0x0000000125257890 */ /* 0x000fe4000fffe03f */
[----:B0-----:R-:W0:Y:S01]  /*6080*/  SHFL.BFLY PT, R8, R5, 0x2, 0x1f ;  /* 0x0c401f0005087f89 */ /* 0x001e2200000e0000 */
[----:B------:R-:W-:Y:S08]  /*6090*/  BAR.ARV 0x8, 0x100 ;  /* 0x0204000000007b1d */ /* 0x000ff00000002000 */
[----:B------:R-:W-:Y:S01]  /*60a0*/  BAR.SYNC.DEFER_BLOCKING 0xf, 0x100 ;  /* 0x03c4000000007b1d */ /* 0x000fe20000010000 */
[----:B-1----:R-:W-:Y:S01]  /*60b0*/  FADD.FTZ R7, R7, R6 ;  /* 0x0000000607077221 */ /* 0x002fe20000010000 */
[----:B0-----:R-:W-:-:S04]  /*60c0*/  FADD.FTZ R8, R8, R5 ;  /* 0x0000000508087221 */ /* 0x001fc80000010000 */
[----:B------:R-:W0:Y:S01]  /*60d0*/  SHFL.BFLY PT, R0, R7, 0x1, 0x1f ;  /* 0x0c201f0007007f89 */ /* 0x000e2200000e0000 */
[----:B------:R-:W-:-:S03]  /*60e0*/  IMAD.MOV.U32 R5, RZ, RZ, RZ ;  /* 0x000000ffff057224 */ /* 0x000fc600078e00ff */
[----:B------:R-:W1:Y:S01]  /*60f0*/  SHFL.BFLY PT, R9, R8, 0x1, 0x1f ;  /* 0x0c201f0008097f89 */ /* 0x000e6200000e0000 */
[----:B0-----:R-:W-:Y:S01]  /*6100*/  FADD.FTZ R11, R7, R0 ;  /* 0x00000000070b7221 */ /* 0x001fe20000010000 */
[----:B------:R-:W-:Y:S02]  /*6110*/  IMAD.MOV R0, RZ, RZ, -R18 ;  /* 0x000000ffff007224 */ /* 0x000fe400078e0a12 */
[----:B-1----:R-:W-:Y:S02]  /*6120*/  FADD.FTZ R15, R8, R9 ;  /* 0x00000009080f7221 */ /* 0x002fe40000010000 */
[----:B------:R-:W-:Y:S01]  /*6130*/  FSETP.NE.FTZ.AND P1, PT, R11, RZ, PT ;  /* 0x000000ff0b00720b */ /* 0x000fe20003f35000 */
[----:B------:R-:W-:Y:S01]  /*6140*/  IMAD.U32 R9, RZ, RZ, UR39 ;  /* 0x00000027ff097e24 */ /* 0x000fe2000f8e00ff */
[----:B------:R-:W-:Y:S01]  /*6150*/  ISETP.NE.AND P0, PT, R17, R0, PT ;  /* 0x000000001100720c */ /* 0x000fe20003f05270 */
[----:B------:R-:W-:Y:S01]  /*6160*/  IMAD.MOV.U32 R0, RZ, RZ, RZ ;  /* 0x000000ffff007224 */ /* 0x000fe200078e00ff */
[----:B------:R-:W-:Y:S01]  /*6170*/  FSETP.NE.FTZ.AND P2, PT, R15, RZ, PT ;  /* 0x000000ff0f00720b */ /* 0x000fe20003f55000 */
[----:B------:R-:W-:-:S04]  /*6180*/  UIADD3 UR39, UR39, 0x1, URZ ;  /* 0x0000000127277890 */ /* 0x000fc8000fffe03f */
[----:B------:R-:W-:-:S04]  /*6190*/  UISETP.NE.AND UP0, UPT, UR39, 0x2, UPT ;  /* 0x000000022700788c */ /* 0x000fc8000bf05270 */
[----:B------:R-:W0:Y:S01]  /*61a0*/  @P1 MUFU.RCP R0, R11 ;  /* 0x0000000b00001308 */ /* 0x000e220000001000 */
[----:B------:R-:W-:Y:S01]  /*61b0*/  USEL UR4, URZ, 0x1, UP0 ;  /* 0x000000013f047887 */ /* 0x000fe20008000000 */
[----:B------:R-:W-:Y:S01]  /*61c0*/  @!P0 IMAD R6, R9, 0x40, R16 ;  /* 0x0000004009068824 */ /* 0x000fe200078e0210 */
[----:B------:R-:W-:Y:S01]  /*61d0*/  USEL UR39, UR39, URZ, UP0 ;  /* 0x0000003f27277287 */ /* 0x000fe20008000000 */
[----:B------:R-:W-:Y:S01]  /*61e0*/  IMAD.U32 R9, RZ, RZ, UR20 ;  /* 0x00000014ff097e24 */ /* 0x000fe2000f8e00ff */
[----:B------:R-:W-:Y:S02]  /*61f0*/  ULOP3.LUT UR38, UR38, UR4, URZ, 0x3c, !UPT ;  /* 0x0000000426267292 */ /* 0x000fe4000f8e3c3f */
[----:B------:R-:W-:Y:S01]  /*6200*/  @!P0 LEA R6, R6, UR42, 0x2 ;  /* 0x0000002a06068c11 */ /* 0x000fe2000f8e10ff */
[----:B------:R-:W1:Y:S08]  /*6210*/  @P2 MUFU.RCP R5, R15 ;  /* 0x0000000f00052308 */ /* 0x000e700000001000 */
[----:B------:R-:W4:Y:S01]  /*6220*/  @P1 MUFU.LG2 R7, R11 ;  /* 0x0000000b00071308 */ /* 0x000f220000000c00 */
[-C--:B0-----:R-:W-:Y:S01]  /*6230*/  FMUL.FTZ R8, R25, R0.reuse ;  /* 0x0000000019087220 */ /* 0x081fe20000410000 */
[----:B------:R-:W-:Y:S01]  /*6240*/  @!P0 STS [R6+0x28800], R0 ;  /* 0x0288000006008388 */ /* 0x000fe20000000800 */
[-C--:B------:R-:W-:Y:S01]  /*6250*/  FMUL.FTZ R172, R24, R0.reuse ;  /* 0x0000000018ac7220 */ /* 0x080fe20000410000 */
[----:B------:R-:W-:Y:S01]  /*6260*/  FMUL.FTZ R24, R28, R0 ;  /* 0x000000001c187220 */ /* 0x000fe20000410000 */
[----:B------:R-:W-:-:S02]  /*6270*/  IMAD.U32 R28, RZ, RZ, UR20 ;  /* 0x00000014ff1c7e24 */ /* 0x000fc4000f8e00ff */
[-C--:B------:R-:W-:Y:S01]  /*6280*/  FMUL.FTZ R10, R29, R0.reuse ;  /* 0x000000001d0a7220 */ /* 0x080fe20000410000 */
[-C--:B------:R-:W-:Y:S01]  /*6290*/  FMUL.FTZ R169, R32, R0.reuse ;  /* 0x0000000020a97220 */ /* 0x080fe20000410000 */
[----:B------:R-:W0:Y:S01]  /*62a0*/  @P2 MUFU.LG2 R25, R15 ;  /* 0x0000000f00192308 */ /* 0x000e220000000c00 */
[----:B-1----:R1:W-:Y:S01]  /*62b0*/  @!P0 STS [R6+0x28820], R5 ;  /* 0x0288200506008388 */ /* 0x0023e20000000800 */
[----:B------:R-:W-:Y:S01]  /*62c0*/  @P2 FMUL.FTZ R28, R28, 0.69314718246459960938 ;  /* 0x3f3172181c1c2820 */ /* 0x000fe20000410000 */
[-C--:B---3--:R-:W-:Y:S01]  /*62d0*/  FMUL.FTZ R160, R33, R0.reuse ;  /* 0x0000000021a07220 */ /* 0x088fe20000410000 */
[-C--:B------:R-:W-:Y:S01]  /*62e0*/  FMUL.FTZ R162, R36, R0.reuse ;  /* 0x0000000024a27220 */ /* 0x080fe20000410000 */
[-C--:B------:R-:W-:Y:S01]  /*62f0*/  FMUL.FTZ R153, R37, R0.reuse ;  /* 0x0000000025997220 */ /* 0x080fe20000410000 */
[-C--:B------:R-:W-:Y:S01]  /*6300*/  FMUL.FTZ R154, R40, R0.reuse ;  /* 0x00000000289a7220 */ /* 0x080fe20000410000 */
[-C--:B------:R-:W-:Y:S01]  /*6310*/  FMUL.FTZ R12, R41, R0.reuse ;  /* 0x00000000290c7220 */ /* 0x080fe20000410000 */
[-C--:B------:R-:W-:Y:S01]  /*6320*/  FMUL.FTZ R14, R44, R0.reuse ;  /* 0x000000002c0e7220 */ /* 0x080fe20000410000 */
[----:B----4-:R-:W-:Y:S01]  /*6330*/  @P1 FMUL.FTZ R7, R7, 0.69314718246459960938 ;  /* 0x3f31721807071820 */ /* 0x010fe20000410000 */
[-C--:B------:R-:W-:Y:S01]  /*6340*/  FMUL.FTZ R45, R45, R0.reuse ;  /* 0x000000002d2d7220 */ /* 0x080fe20000410000 */
[----:B-1----:R-:W-:Y:S01]  /*6350*/  @P1 FMUL.FTZ R6, R9, 0.69314718246459960938 ;  /* 0x3f31721809061820 */ /* 0x002fe20000410000 */
[-C--:B------:R-:W-:Y:S01]  /*6360*/  FMUL.FTZ R48, R48, R0.reuse ;  /* 0x0000000030307220 */ /* 0x080fe20000410000 */
[-C--:B------:R-:W-:Y:S01]  /*6370*/  FMUL.FTZ R49, R49, R0.reuse ;  /* 0x0000000031317220 */ /* 0x080fe20000410000 */
[-C--:B------:R-:W-:Y:S01]  /*6380*/  FMUL.FTZ R52, R52, R0.reuse ;  /* 0x0000000034347220 */ /* 0x080fe20000410000 */
[-C--:B------:R-:W-:Y:S01]  /*6390*/  FMUL.FTZ R53, R53, R0.reuse ;  /* 0x0000000035357220 */ /* 0x080fe20000410000 */
[-C--:B------:R-:W-:Y:S01]  /*63a0*/  FMUL.FTZ R56, R56, R0.reuse ;  /* 0x0000000038387220 */ /* 0x080fe20000410000 */
[----:B0-----:R-:W-:Y:S01]  /*63b0*/  @P2 FMUL.FTZ R25, R25, 0.69314718246459960938 ;  /* 0x3f31721819192820 */ /* 0x001fe20000410000 */
        /* <DEDUP_REMOVED lines=47> */
[----:B------:R-:W-:-:S02]  /*66b0*/  IMAD.MOV.U32 R0, RZ, RZ, -0x800000 ;  /* 0xff800000ff007424 */ /* 0x000fc400078e00ff */
[-C--:B------:R-:W-:Y:S01]  /*66c0*/  FMUL.FTZ R9, R26, R5.reuse ;  /* 0x000000051a097220 */ /* 0x080fe20000410000 */
[-C--:B------:R-:W-:Y:S01]  /*66d0*/  FMUL.FTZ R11, R30, R5.reuse ;  /* 0x000000051e0b7220 */ /* 0x080fe20000410000 */
[-C--:B------:R-:W-:Y:S01]  /*66e0*/  FMUL.FTZ R13, R42, R5.reuse ;  /* 0x000000052a0d7220 */ /* 0x080fe20000410000 */
[-C--:B------:R-:W-:Y:S01]  /*66f0*/  FMUL.FTZ R15, R46, R5.reuse ;  /* 0x000000052e0f7220 */ /* 0x080fe20000410000 */
        /* <DEDUP_REMOVED lines=64> */
.L_x_3597:
[----:B------:R-:W0:Y:S08]  /*6b00*/  S2UR UR4, SR_CgaCtaId ;  /* 0x00000000000479c3 */ /* 0x000e300000008800 */
[----:B------:R-:W-:Y:S06]  /*6b10*/  BAR.SYNC.DEFER_BLOCKING 0x5, 0x180 ;  /* 0x0146000000007b1d */ /* 0x000fec0000010000 */
[----:B------:R-:W-:Y:S01]  /*6b20*/  UMOV UR42, 0x400 ;  /* 0x00000400002a7882 */ /* 0x000fe20000000000 */
[----:B------:R-:W-:Y:S01]  /*6b30*/  BSSY B0, `(.L_x_3626) ;  /* 0x00002f8000007945 */ /* 0x000fe20003800000 */
[----:B0-----:R-:W-:-:S09]  /*6b40*/  ULEA UR42, UR4, UR42, 0x18 ;  /* 0x0000002a042a7291 */ /* 0x001fd2000f8ec03f */
[----:B------:R-:W0:Y:S02]  /*6b50*/  LDS.128 R4, [UR42+0x28cd0] ;  /* 0x028cd02aff047984 */ /* 0x000e240008000c00 */
[----:B0-----:R-:W-:Y:S02]  /*6b60*/  R2UR UR5, R5 ;  /* 0x00000000050572ca */ /* 0x001fe400000e0000 */
[----:B------:R-:W-:Y:S01]  /*6b70*/  R2UR UR6, R6 ;  /* 0x00000000060672ca */ /* 0x000fe200000e0000 */
[----:B------:R-:W-:Y:S06]  /*6b80*/  BAR.ARV 0x4, 0x180 ;  /* 0x0106000000007b1d */ /* 0x000fec0000002000 */
[----:B------:R-:W-:Y:S08]  /*6b90*/  @P0 BRA `(.L_x_3627) ;  /* 0x0000002000300947 */ /* 0x000ff00003800000 */
[----:B------:R-:W0:Y:S08]  /*6ba0*/  S2UR UR4, SR_SWINHI ;  /* 0x00000000000479c3 */ /* 0x000e300000002f00 */
[----:B------:R-:W-:Y:S01]  /*6bb0*/  BAR.SYNC.DEFER_BLOCKING 0x1, 0x100 ;  /* 0x0044000000007b1d */ /* 0x000fe20000010000 */
        /* <DEDUP_REMOVED lines=10> */
[----:B------:R-:W-:Y:S01]  /*6c60*/  F2FP.F16.F32.PACK_AB R56, R57, R56 ;  /* 0x000000383938723e */ /* 0x000fe200000000ff */
[----:B------:R-:W-:Y:S01]  /*6c70*/  UMOV UR8, UR42 ;  /* 0x0000002a00087c82 */ /* 0x000fe20008000000 */
[----:B0-----:R-:W-:Y:S01]  /*6c80*/  UMOV UR9, UR4 ;  /* 0x0000000400097c82 */ /* 0x001fe20008000000 */
[----:B------:R-:W-:Y:S01]  /*6c90*/  F2FP.F16.F32.PACK_AB R50, R53, R52 ;  /* 0x000000343532723e */ /* 0x000fe200000000ff */
[----:B------:R-:W-:Y:S01]  /*6ca0*/  IMAD.U32 R174, RZ, RZ, UR8 ;  /* 0x00000008ffae7e24 */ /* 0x000fe2000f8e00ff */
[----:B------:R-:W-:Y:S01]  /*6cb0*/  F2FP.F16.F32.PACK_AB R51, R55, R54 ;  /* 0x000000363733723e */ /* 0x000fe200000000ff */
[----:B------:R-:W-:Y:S01]  /*6cc0*/  IMAD.U32 R175, RZ, RZ, UR9 ;  /* 0x00000009ffaf7e24 */ /* 0x000fe2000f8e00ff */
[----:B------:R-:W-:Y:S01]  /*6cd0*/  F2FP.F16.F32.PACK_AB R57, R59, R58 ;  /* 0x0000003a3b39723e */ /* 0x000fe200000000ff */
[----:B------:R-:W-:Y:S01]  /*6ce0*/  ULDC.64 UR8, c[0x0][0xc00] ;  /* 0x0003000000087ab9 */ /* 0x000fe20000000a00 */
[----:B------:R-:W-:Y:S01]  /*6cf0*/  F2FP.F16.F32.PACK_AB R64, R65, R64 ;  /* 0x000000404140723e */ /* 0x000fe200000000ff */
[----:B------:R-:W-:Y:S01]  /*6d00*/  IMAD.WIDE R126, R196, 0x2, R174 ;  /* 0x00000002c47e7825 */ /* 0x000fe200078e02ae */
[----:B------:R-:W-:Y:S01]  /*6d10*/  F2FP.F16.F32.PACK_AB R58, R61, R60 ;  /* 0x0000003c3d3a723e */ /* 0x000fe200000000ff */
[----:B------:R-:W-:Y:S01]  /*6d20*/  UISETP.NE.U32.AND UP0, UPT, UR8, URZ, UPT ;  /* 0x0000003f0800728c */ /* 0x000fe2000bf05070 */
[----:B------:R-:W-:-:S02]  /*6d30*/  F2FP.F16.F32.PACK_AB R59, R63, R62 ;  /* 0x0000003e3f3b723e */ /* 0x000fc400000000ff */
[C---:B------:R-:W-:Y:S01]  /*6d40*/  IADD3 R173, P1, R126.reuse, 0x20, RZ ;  /* 0x000000207ead7810 */ /* 0x040fe20007f3e0ff */
[----:B------:R-:W-:Y:S01]  /*6d50*/  UISETP.NE.AND.EX UP0, UPT, UR9, URZ, UPT, UP0 ;  /* 0x0000003f0900728c */ /* 0x000fe2000bf05300 */
[C---:B------:R-:W-:Y:S02]  /*6d60*/  LOP3.LUT R5, R126.reuse, 0x380, RZ, 0xc0, !PT ;  /* 0x000003807e057812 */ /* 0x040fe400078ec0ff */
[C---:B------:R-:W-:Y:S01]  /*6d70*/  IADD3 R177, P0, R126.reuse, 0x40, RZ ;  /* 0x000000407eb17810 */ /* 0x040fe20007f1e0ff */
[--C-:B------:R-:W-:Y:S01]  /*6d80*/  IMAD.X R29, RZ, RZ, R127.reuse, P1 ;  /* 0x000000ffff1d7224 */ /* 0x100fe200008e067f */
[C---:B------:R-:W-:Y:S01]  /*6d90*/  IADD3 R179, P4, R126.reuse, 0x60, RZ ;  /* 0x000000607eb37810 */ /* 0x040fe20007f9e0ff */
[----:B------:R-:W-:Y:S01]  /*6da0*/  ULDC.64 UR8, c[0x0][0xc00] ;  /* 0x0003000000087ab9 */ /* 0x000fe20000000a00 */
[C---:B------:R-:W-:Y:S01]  /*6db0*/  IADD3 R181, P3, R126.reuse, 0x2000, RZ ;  /* 0x000020007eb57810 */ /* 0x040fe20007f7e0ff */
[--C-:B------:R-:W-:Y:S01]  /*6dc0*/  IMAD.X R33, RZ, RZ, R127.reuse, P0 ;  /* 0x000000ffff217224 */ /* 0x100fe200000e067f */
        /* <DEDUP_REMOVED lines=10> */
[----:B------:R-:W-:Y:S01]  /*6e70*/  LOP3.LUT R28, R173, 0x380, RZ, 0xc0, !PT ;  /* 0x00000380ad1c7812 */ /* 0x000fe200078ec0ff */
[----:B------:R-:W-:Y:S01]  /*6e80*/  IMAD.X R103, RZ, RZ, R127, P1 ;  /* 0x000000ffff677224 */ /* 0x000fe200008e067f */
[----:B------:R-:W-:Y:S01]  /*6e90*/  LOP3.LUT R32, R177, 0x380, RZ, 0xc0, !PT ;  /* 0x00000380b1207812 */ /* 0x000fe200078ec0ff */
[----:B------:R-:W-:Y:S01]  /*6ea0*/  UIMAD.WIDE UR8, UR43, 0x4, UR8 ;  /* 0x000000042b0878a5 */ /* 0x000fe2000f8e0208 */
[----:B------:R-:W-:-:S02]  /*6eb0*/  LOP3.LUT R36, R179, 0x380, RZ, 0xc0, !PT ;  /* 0x00000380b3247812 */ /* 0x000fc400078ec0ff */
[C---:B------:R-:W-:Y:S02]  /*6ec0*/  IADD3 R106, P0, R126.reuse, 0x4020, RZ ;  /* 0x000040207e6a7810 */ /* 0x040fe40007f1e0ff */
[C---:B------:R-:W-:Y:S02]  /*6ed0*/  IADD3 R110, P4, R126.reuse, 0x4040, RZ ;  /* 0x000040407e6e7810 */ /* 0x040fe40007f9e0ff */
        /* <DEDUP_REMOVED lines=12> */
[----:B------:R-:W-:Y:S01]  /*6fa0*/  LOP3.LUT R40, R181, 0x380, RZ, 0xc0, !PT ;  /* 0x00000380b5287812 */ /* 0x000fe200078ec0ff */
[----:B------:R-:W-:Y:S01]  /*6fb0*/  IMAD.X R25, RZ, RZ, R127, P1 ;  /* 0x000000ffff197224 */ /* 0x000fe200008e067f */
[----:B------:R-:W-:-:S02]  /*6fc0*/  SHF.R.U64 R28, R28, 0x3, RZ ;  /* 0x000000031c1c7819 */ /* 0x000fc400000012ff */
[----:B------:R-:W-:Y:S02]  /*6fd0*/  SHF.R.U64 R32, R32, 0x3, RZ ;  /* 0x0000000320207819 */ /* 0x000fe400000012ff */
[----:B------:R-:W-:Y:S02]  /*6fe0*/  SHF.R.U64 R36, R36, 0x3, RZ ;  /* 0x0000000324247819 */ /* 0x000fe400000012ff */
[----:B------:R-:W-:Y:S02]  /*6ff0*/  LOP3.LUT R90, R183, 0x380, RZ, 0xc0, !PT ;  /* 0x00000380b75a7812 */ /* 0x000fe400078ec0ff */
[----:B------:R-:W-:Y:S02]  /*7000*/  LOP3.LUT R94, R205, 0x380, RZ, 0xc0, !PT ;  /* 0x00000380cd5e7812 */ /* 0x000fe400078ec0ff */
[----:B------:R-:W-:Y:S02]  /*7010*/  SHF.R.U64 R40, R40, 0x3, RZ ;  /* 0x0000000328287819 */ /* 0x000fe400000012ff */
[----:B------:R-:W-:-:S02]  /*7020*/  LOP3.LUT R98, R207, 0x380, RZ, 0xc0, !PT ;  /* 0x00000380cf627812 */ /* 0x000fc400078ec0ff */
[----:B------:R-:W-:Y:S02]  /*7030*/  MOV R126, R126 ;  /* 0x0000007e007e7202 */ /* 0x000fe40000000f00 */
[----:B------:R-:W-:Y:S02]  /*7040*/  LOP3.LUT R28, R28, R173, RZ, 0x3c, !PT ;  /* 0x000000ad1c1c7212 */ /* 0x000fe400078e3cff */
[----:B------:R-:W-:Y:S01]  /*7050*/  LOP3.LUT R102, R209, 0x380, RZ, 0xc0, !PT ;  /* 0x00000380d1667812 */ /* 0x000fe200078ec0ff */
[----:B------:R0:W-:Y:S01]  /*7060*/  STSM.16.M88.4 [R126], R8 ;  /* 0x000000087e007844 */ /* 0x0001e20000000200 */
[----:B------:R-:W-:Y:S02]  /*7070*/  LOP3.LUT R32, R32, R177, RZ, 0x3c, !PT ;  /* 0x000000b120207212 */ /* 0x000fe400078e3cff */
[----:B------:R-:W-:Y:S02]  /*7080*/  LOP3.LUT R36, R36, R179, RZ, 0x3c, !PT ;  /* 0x000000b324247212 */ /* 0x000fe400078e3cff */
[----:B------:R-:W-:-:S02]  /*7090*/  SHF.R.U64 R90, R90, 0x3, RZ ;  /* 0x000000035a5a7819 */ /* 0x000fc400000012ff */
[----:B------:R-:W-:Y:S02]  /*70a0*/  LOP3.LUT R173, R106, 0x380, RZ, 0xc0, !PT ;  /* 0x000003806aad7812 */ /* 0x000fe400078ec0ff */
[----:B------:R-:W-:Y:S02]  /*70b0*/  LOP3.LUT R27, R3, 0x380, RZ, 0xc0, !PT ;  /* 0x00000380031b7812 */ /* 0x000fe400078ec0ff */
[----:B------:R-:W-:Y:S02]  /*70c0*/  SHF.R.U64 R94, R94, 0x3, RZ ;  /* 0x000000035e5e7819 */ /* 0x000fe400000012ff */
[----:B------:R-:W-:Y:S02]  /*70d0*/  LOP3.LUT R177, R110, 0x380, RZ, 0xc0, !PT ;  /* 0x000003806eb17812 */ /* 0x000fe400078ec0ff */
[----:B------:R-:W-:Y:S02]  /*70e0*/  LOP3.LUT R179, R114, 0x380, RZ, 0xc0, !PT ;  /* 0x0000038072b37812 */ /* 0x000fe400078ec0ff */
[----:B------:R-:W-:-:S02]  /*70f0*/  LOP3.LUT R127, R6, 0x380, RZ, 0xc0, !PT ;  /* 0x00000380067f7812 */ /* 0x000fc400078ec0ff */
[----:B------:R-:W-:Y:S02]  /*7100*/  LOP3.LUT R40, R40, R181, RZ, 0x3c, !PT ;  /* 0x000000b528287212 */ /* 0x000fe400078e3cff */
[----:B------:R-:W-:Y:S02]  /*7110*/  SHF.R.U64 R98, R98, 0x3, RZ ;  /* 0x0000000362627819 */ /* 0x000fe400000012ff */
[----:B------:R-:W-:Y:S02]  /*7120*/  SHF.R.U64 R102, R102, 0x3, RZ ;  /* 0x0000000366667819 */ /* 0x000fe400000012ff */
[----:B------:R-:W-:Y:S02]  /*7130*/  LOP3.LUT R181, R118, 0x380, RZ, 0xc0, !PT ;  /* 0x0000038076b57812 */ /* 0x000fe400078ec0ff */
[----:B------:R-:W-:Y:S02]  /*7140*/  LOP3.LUT R122, R4, 0x380, RZ, 0xc0, !PT ;  /* 0x00000380047a7812 */ /* 0x000fe400078ec0ff */
[----:B------:R-:W-:-:S02]  /*7150*/  LOP3.LUT R90, R90, R183, RZ, 0x3c, !PT ;  /* 0x000000b75a5a7212 */ /* 0x000fc400078e3cff */
[----:B------:R-:W-:Y:S02]  /*7160*/  SHF.R.U64 R173, R173, 0x3, RZ ;  /* 0x00000003adad7819 */ /* 0x000fe400000012ff */
[----:B------:R-:W-:Y:S02]  /*7170*/  SHF.R.U64 R24, R27, 0x3, RZ ;  /* 0x000000031b187819 */ /* 0x000fe400000012ff */
[----:B------:R-:W-:Y:S02]  /*7180*/  MOV R31, R28 ;  /* 0x0000001c001f7202 */ /* 0x000fe40000000f00 */
[----:B0-----:R-:W-:Y:S02]  /*7190*/  F2FP.F16.F32.PACK_AB R8, R160, R169 ;  /* 0x000000a9a008723e */ /* 0x001fe400000000ff */
[----:B------:R-:W-:Y:S02]  /*71a0*/  F2FP.F16.F32.PACK_AB R9, R35, R34 ;  /* 0x000000222309723e */ /* 0x000fe400000000ff */
[----:B------:R-:W-:-:S02]  /*71b0*/  F2FP.F16.F32.PACK_AB R10, R153, R162 ;  /* 0x000000a2990a723e */ /* 0x000fc400000000ff */
[----:B------:R-:W-:Y:S02]  /*71c0*/  F2FP.F16.F32.PACK_AB R11, R39, R38 ;  /* 0x00000026270b723e */ /* 0x000fe400000000ff */
[----:B------:R-:W-:Y:S02]  /*71d0*/  LOP3.LUT R94, R94, R205, RZ, 0x3c, !PT ;  /* 0x000000cd5e5e7212 */ /* 0x000fe400078e3cff */
[----:B------:R-:W-:Y:S01]  /*71e0*/  SHF.R.U64 R177, R177, 0x3, RZ ;  /* 0x00000003b1b17819 */ /* 0x000fe200000012ff */
[----:B------:R-:W-:Y:S01]  /*71f0*/  STSM.16.M88.4 [R31], R8 ;  /* 0x000000081f007844 */ /* 0x000fe20000000200 */
[----:B------:R-:W-:Y:S02]  /*7200*/  SHF.R.U64 R179, R179, 0x3, RZ ;  /* 0x00000003b3b37819 */ /* 0x000fe400000012ff */
[----:B------:R-:W-:Y:S02]  /*7210*/  SHF.R.U64 R127, R127, 0x3, RZ ;  /* 0x000000037f7f7819 */ /* 0x000fe400000012ff */
[----:B------:R-:W-:-:S02]  /*7220*/  MOV R32, R32 ;  /* 0x0000002000207202 */ /* 0x000fc40000000f00 */
[----:B------:R-:W-:Y:S02]  /*7230*/  LOP3.LUT R98, R98, R207, RZ, 0x3c, !PT ;  /* 0x000000cf62627212 */ /* 0x000fe400078e3cff */
[----:B------:R-:W-:Y:S01]  /*7240*/  MOV R36, R36 ;  /* 0x0000002400247202 */ /* 0x000fe20000000f00 */
[----:B------:R-:W-:Y:S01]  /*7250*/  STSM.16.M88.4 [R32], R12 ;  /* 0x0000000c20007844 */ /* 0x000fe20000000200 */
[----:B------:R-:W-:Y:S02]  /*7260*/  LOP3.LUT R102, R102, R209, RZ, 0x3c, !PT ;  /* 0x000000d166667212 */ /* 0x000fe400078e3cff */
[----:B------:R-:W-:Y:S01]  /*7270*/  SHF.R.U64 R181, R181, 0x3, RZ ;  /* 0x00000003b5b57819 */ /* 0x000fe200000012ff */
[----:B------:R-:W-:Y:S01]  /*7280*/  STSM.16.M88.4 [R36], R48 ;  /* 0x0000003024007844 */ /* 0x000fe20000000200 */
[----:B------:R-:W-:Y:S02]  /*7290*/  SHF.R.U64 R27, R122, 0x3, RZ ;  /* 0x000000037a1b7819 */ /* 0x000fe400000012ff */
[----:B------:R-:W-:-:S02]  /*72a0*/  MOV R40, R40 ;  /* 0x0000002800287202 */ /* 0x000fc40000000f00 */
[----:B------:R-:W-:Y:S02]  /*72b0*/  F2FP.F16.F32.PACK_AB R65, R67, R66 ;  /* 0x000000424341723e */ /* 0x000fe400000000ff */
[----:B------:R-:W-:Y:S01]  /*72c0*/  F2FP.F16.F32.PACK_AB R72, R73, R72 ;  /* 0x000000484948723e */ /* 0x000fe200000000ff */
[----:B------:R-:W-:Y:S01]  /*72d0*/  STSM.16.M88.4 [R40], R56 ;  /* 0x0000003828007844 */ /* 0x000fe20000000200 */
[----:B------:R-:W-:Y:S02]  /*72e0*/  LOP3.LUT R106, R173, R106, RZ, 0x3c, !PT ;  /* 0x0000006aad6a7212 */ /* 0x000fe400078e3cff */
[----:B------:R-:W-:Y:S02]  /*72f0*/  LOP3.LUT R122, R24, R3, RZ, 0x3c, !PT ;  /* 0x00000003187a7212 */ /* 0x000fe400078e3cff */
[----:B------:R-:W-:Y:S02]  /*7300*/  MOV R29, R90 ;  /* 0x0000005a001d7202 */ /* 0x000fe40000000f00 */
[----:B------:R-:W-:-:S02]  /*7310*/  F2FP.F16.F32.PACK_AB R66, R69, R68 ;  /* 0x000000444542723e */ /* 0x000fc400000000ff */
[----:B------:R-:W-:Y:S02]  /*7320*/  F2FP.F16.F32.PACK_AB R67, R71, R70 ;  /* 0x000000464743723e */ /* 0x000fe400000000ff */
[----:B------:R-:W-:Y:S02]  /*7330*/  F2FP.F16.F32.PACK_AB R73, R75, R74 ;  /* 0x0000004a4b49723e */ /* 0x000fe400000000ff */
[----:B------:R-:W-:Y:S01]  /*7340*/  F2FP.F16.F32.PACK_AB R80, R81, R80 ;  /* 0x000000505150723e */ /* 0x000fe200000000ff */
[----:B------:R-:W-:Y:S01]  /*7350*/  STSM.16.M88.4 [R29], R64 ;  /* 0x000000401d007844 */ /* 0x000fe20000000200 */
[----:B------:R-:W-:Y:S02]  /*7360*/  LOP3.LUT R110, R177, R110, RZ, 0x3c, !PT ;  /* 0x0000006eb16e7212 */ /* 0x000fe400078e3cff */
[----:B------:R-:W-:Y:S02]  /*7370*/  LOP3.LUT R114, R179, R114, RZ, 0x3c, !PT ;  /* 0x00000072b3727212 */ /* 0x000fe400078e3cff */
[----:B------:R-:W-:-:S02]  /*7380*/  LOP3.LUT R24, R127, R6, RZ, 0x3c, !PT ;  /* 0x000000067f187212 */ /* 0x000fc400078e3cff */
[----:B------:R-:W-:Y:S02]  /*7390*/  MOV R94, R94 ;  /* 0x0000005e005e7202 */ /* 0x000fe40000000f00 */
[----:B------:R-:W-:Y:S02]  /*73a0*/  F2FP.F16.F32.PACK_AB R74, R77, R76 ;  /* 0x0000004c4d4a723e */ /* 0x000fe400000000ff */
[----:B------:R-:W-:Y:S02]  /*73b0*/  F2FP.F16.F32.PACK_AB R75, R79, R78 ;  /* 0x0000004e4f4b723e */ /* 0x000fe400000000ff */
[----:B------:R-:W-:Y:S02]  /*73c0*/  F2FP.F16.F32.PACK_AB R81, R83, R82 ;  /* 0x000000525351723e */ /* 0x000fe400000000ff */
[----:B------:R-:W-:Y:S01]  /*73d0*/  MOV R6, R98 ;  /* 0x0000006200067202 */ /* 0x000fe20000000f00 */
[----:B------:R-:W-:Y:S01]  /*73e0*/  STSM.16.M88.4 [R94], R72 ;  /* 0x000000485e007844 */ /* 0x000fe20000000200 */
[----:B------:R-:W-:-:S02]  /*73f0*/  F2FP.F16.F32.PACK_AB R82, R85, R84 ;  /* 0x000000545552723e */ /* 0x000fc400000000ff */
[----:B------:R-:W-:Y:S02]  /*7400*/  F2FP.F16.F32.PACK_AB R83, R87, R86 ;  /* 0x000000565753723e */ /* 0x000fe400000000ff */
[----:B------:R-:W-:Y:S02]  /*7410*/  F2FP.F16.F32.PACK_AB R88, R89, R88 ;  /* 0x000000585958723e */ /* 0x000fe400000000ff */
[----:B------:R-:W-:Y:S01]  /*7420*/  LOP3.LUT R118, R181, R118, RZ, 0x3c, !PT ;  /* 0x00000076b5767212 */ /* 0x000fe200078e3cff */
[----:B------:R-:W-:Y:S01]  /*7430*/  STSM.16.M88.4 [R6], R80 ;  /* 0x0000005006007844 */ /* 0x000fe20000000200 */
[----:B------:R-:W-:Y:S02]  /*7440*/  MOV R102, R102 ;  /* 0x0000006600667202 */ /* 0x000fe40000000f00 */
[----:B------:R-:W-:Y:S02]  /*7450*/  F2FP.F16.F32.PACK_AB R89, R26, R21 ;  /* 0x000000151a59723e */ /* 0x000fe400000000ff */
[----:B------:R-:W-:-:S02]  /*7460*/  F2FP.F16.F32.PACK_AB R90, R93, R92 ;  /* 0x0000005c5d5a723e */ /* 0x000fc400000000ff */
[----:B------:R-:W-:Y:S02]  /*7470*/  F2FP.F16.F32.PACK_AB R91, R42, R30 ;  /* 0x0000001e2a5b723e */ /* 0x000fe400000000ff */
[----:B------:R-:W-:Y:S02]  /*7480*/  F2FP.F16.F32.PACK_AB R96, R97, R96 ;  /* 0x000000606160723e */ /* 0x000fe400000000ff */
[----:B------:R-:W-:Y:S01]  /*7490*/  MOV R106, R106 ;  /* 0x0000006a006a7202 */ /* 0x000fe20000000f00 */
[----:B------:R-:W-:Y:S01]  /*74a0*/  STSM.16.M88.4 [R102], R88 ;  /* 0x0000005866007844 */ /* 0x000fe20000000200 */
[----:B------:R-:W-:Y:S02]  /*74b0*/  F2FP.F16.F32.PACK_AB R97, R46, R44 ;  /* 0x0000002c2e61723e */ /* 0x000fe400000000ff */
[----:B------:R-:W-:Y:S02]  /*74c0*/  F2FP.F16.F32.PACK_AB R98, R101, R100 ;  /* 0x000000646562723e */ /* 0x000fe400000000ff */
[----:B------:R-:W-:-:S02]  /*74d0*/  F2FP.F16.F32.PACK_AB R99, R156, R155 ;  /* 0x0000009b9c63723e */ /* 0x000fc400000000ff */
[----:B------:R-:W-:Y:S02]  /*74e0*/  F2FP.F16.F32.PACK_AB R157, R158, R157 ;  /* 0x0000009d9e9d723e */ /* 0x000fe400000000ff */
[----:B------:R-:W-:Y:S01]  /*74f0*/  LOP3.LUT R4, R27, R4, RZ, 0x3c, !PT ;  /* 0x000000041b047212 */ /* 0x000fe200078e3cff */
[----:B------:R-:W-:Y:S01]  /*7500*/  STSM.16.M88.4 [R106], R96 ;  /* 0x000000606a007844 */ /* 0x000fe20000000200 */
[----:B------:R-:W-:Y:S02]  /*7510*/  MOV R110, R110 ;  /* 0x0000006e006e7202 */ /* 0x000fe40000000f00 */
        /* <DEDUP_REMOVED lines=11> */
[----:B------:R-:W-:Y:S01]  /*75d0*/  F2FP.F16.F32.PACK_AB R128, R129, R128 ;  /* 0x000000808180723e */ /* 0x000fe200000000ff */
[----:B------:R0:W-:Y:S01]  /*75e0*/  STSM.16.M88.4 [R3], R112 ;  /* 0x0000007003007844 */ /* 0x0001e20000000200 */
[----:B------:R-:W-:Y:S02]  /*75f0*/  MOV R118, R118 ;  /* 0x0000007600767202 */ /* 0x000fe40000000f00 */
[----:B------:R-:W-:Y:S02]  /*7600*/  F2FP.F16.F32.PACK_AB R121, R168, R167 ;  /* 0x000000a7a879723e */ /* 0x000fe400000000ff */
[----:B------:R-:W-:Y:S02]  /*7610*/  F2FP.F16.F32.PACK_AB R122, R125, R124 ;  /* 0x0000007c7d7a723e */ /* 0x000fe400000000ff */
[----:B------:R-:W-:-:S02]  /*7620*/  F2FP.F16.F32.PACK_AB R123, R171, R170 ;  /* 0x000000aaab7b723e */ /* 0x000fc400000000ff */
[----:B------:R-:W-:Y:S02]  /*7630*/  F2FP.F16.F32.PACK_AB R129, R131, R130 ;  /* 0x000000828381723e */ /* 0x000fe400000000ff */
[----:B------:R-:W-:Y:S01]  /*7640*/  F2FP.F16.F32.PACK_AB R136, R137, R136 ;  /* 0x000000888988723e */ /* 0x000fe200000000ff */
[----:B------:R-:W-:Y:S01]  /*7650*/  STSM.16.M88.4 [R118], R120 ;  /* 0x0000007876007844 */ /* 0x000fe20000000200 */
[----:B------:R-:W-:Y:S02]  /*7660*/  F2FP.F16.F32.PACK_AB R130, R133, R132 ;  /* 0x000000848582723e */ /* 0x000fe400000000ff */
[----:B------:R-:W-:Y:S02]  /*7670*/  F2FP.F16.F32.PACK_AB R131, R135, R134 ;  /* 0x000000868783723e */ /* 0x000fe400000000ff */
[----:B------:R-:W-:Y:S02]  /*7680*/  F2FP.F16.F32.PACK_AB R137, R139, R138 ;  /* 0x0000008a8b89723e */ /* 0x000fe400000000ff */
[----:B------:R-:W-:Y:S01]  /*7690*/  F2FP.F16.F32.PACK_AB R144, R145, R144 ;  /* 0x000000909190723e */ /* 0x000fe200000000ff */
[----:B------:R-:W-:Y:S01]  /*76a0*/  STSM.16.M88.4 [R28], R128 ;  /* 0x000000801c007844 */ /* 0x000fe20000000200 */
[----:B------:R-:W-:Y:S01]  /*76b0*/  MOV R27, R4 ;  /* 0x00000004001b7202 */ /* 0x000fe20000000f00 */
[----:B------:R-:W-:Y:S01]  /*76c0*/  IMAD.U32 R4, RZ, RZ, UR8 ;  /* 0x00000008ff047e24 */ /* 0x000fe2000f8e00ff */
[----:B------:R-:W-:Y:S01]  /*76d0*/  F2FP.F16.F32.PACK_AB R138, R141, R140 ;  /* 0x0000008c8d8a723e */ /* 0x000fe200000000ff */
[----:B------:R-:W-:Y:S01]  /*76e0*/  IMAD.U32 R5, RZ, RZ, UR9 ;  /* 0x00000009ff057e24 */ /* 0x000fe2000f8e00ff */
[----:B------:R-:W-:Y:S01]  /*76f0*/  F2FP.F16.F32.PACK_AB R139, R143, R142 ;  /* 0x0000008e8f8b723e */ /* 0x000fe200000000ff */
[----:B------:R-:W-:Y:S01]  /*7700*/  ULDC.64 UR8, c[0x0][0xc08] ;  /* 0x0003020000087ab9 */ /* 0x000fe20000000a00 */
[----:B------:R-:W-:-:S02]  /*7710*/  F2FP.F16.F32.PACK_AB R145, R147, R146 ;  /* 0x000000929391723e */ /* 0x000fc400000000ff */
[----:B------:R-:W-:Y:S01]  /*7720*/  MOV R24, R24 ;  /* 0x0000001800187202 */ /* 0x000fe20000000f00 */
[----:B------:R-:W-:Y:S01]  /*7730*/  STSM.16.M88.4 [R27], R136 ;  /* 0x000000881b007844 */ /* 0x000fe20000000200 */
[----:B------:R-:W-:Y:S02]  /*7740*/  F2FP.F16.F32.PACK_AB R146, R149, R148 ;  /* 0x000000949592723e */ /* 0x000fe400000000ff */
[----:B------:R-:W-:Y:S01]  /*7750*/  F2FP.F16.F32.PACK_AB R147, R151, R150 ;  /* 0x000000969793723e */ /* 0x000fe200000000ff */
[----:B------:R-:W-:Y:S01]  /*7760*/  UISETP.NE.U32.AND UP1, UPT, UR8, URZ, UPT ;  /* 0x0000003f0800728c */ /* 0x000fe2000bf25070 */
[----:B------:R-:W-:-:S03]  /*7770*/  PLOP3.LUT P0, PT, PT, PT, UP0, 0x80, 0x0 ;  /* 0x000000000000781c */ /* 0x000fc60003f0f008 */
[----:B------:R1:W-:Y:S01]  /*7780*/  STSM.16.M88.4 [R24], R144 ;  /* 0x0000009018007844 */ /* 0x0003e20000000200 */
[----:B------:R-:W-:Y:S01]  /*7790*/  BAR.SYNC.DEFER_BLOCKING 0x1, 0x100 ;  /* 0x0044000000007b1d */ /* 0x000fe20000010000 */
[----:B------:R-:W-:Y:S01]  /*77a0*/  UISETP.NE.AND.EX UP1, UPT, UR9, URZ, UPT, UP1 ;  /* 0x0000003f0900728c */ /* 0x000fe2000bf25310 */
[----:B0-----:R-:W-:-:S05]  /*77b0*/  IMAD R3, R191, 0x40, R2 ;  /* 0x00000040bf037824 */ /* 0x001fca00078e0202 */
[----:B------:R-:W-:-:S05]  /*77c0*/  PLOP3.LUT P6, PT, PT, PT, UP1, 0x80, 0x0 ;  /* 0x000000000000781c */ /* 0x000fca0003fcf018 */
[----:B------:R-:W-:-:S04]  /*77d0*/  @UP1 ULEA UR8, UP2, UR43, UR8, 0x2 ;  /* 0x000000082b081291 */ /* 0x000fc8000f84103f */
[----:B------:R-:W-:Y:S01]  /*77e0*/  @UP1 ULEA.HI.X UR9, UR43, UR9, UR44, 0x2, UP2 ;  /* 0x000000092b091291 */ /* 0x000fe200090f142c */
[----:B------:R-:W-:Y:S01]  /*77f0*/  IMAD.WIDE R174, R3, 0x2, R174 ;  /* 0x0000000203ae7825 */ /* 0x000fe200078e02ae */
[----:B------:R-:W-:-:S03]  /*7800*/  ULDC UR4, c[0x0][0xa88] ;  /* 0x0002a20000047ab9 */ /* 0x000fc60000000800 */
[----:B------:R-:W-:Y:S01]  /*7810*/  IMAD.U32 R3, RZ, RZ, UR4 ;  /* 0x00000004ff037e24 */ /* 0x000fe2000f8e00ff */
[----:B------:R-:W2:Y:S01]  /*7820*/  @P0 LDG.E R6, desc[UR40][R4.64] ;  /* 0x0000002804060981 */ /* 0x000ea2000c1e1900 */
[----:B------:R-:W-:Y:S01]  /*7830*/  IMAD.U32 R10, RZ, RZ, UR8 ;  /* 0x00000008ff0a7e24 */ /* 0x000fe2000f8e00ff */
[C---:B------:R-:W-:Y:S01]  /*7840*/  IADD3 R13, P2, R174.reuse, 0x1000, RZ ;  /* 0x00001000ae0d7810 */ /* 0x040fe20007f5e0ff */
[----:B------:R-:W-:Y:S01]  /*7850*/  IMAD.U32 R11, RZ, RZ, UR9 ;  /* 0x00000009ff0b7e24 */ /* 0x000fe2000f8e00ff */
[C---:B------:R-:W-:Y:S02]  /*7860*/  IADD3 R25, P1, R174.reuse, 0x2000, RZ ;  /* 0x00002000ae197810 */ /* 0x040fe40007f3e0ff */
[----:B------:R-:W-:Y:S02]  /*7870*/  P2R R8, PR, RZ, 0x4 ;  /* 0x00000004ff087803 */ /* 0x000fe40000000000 */
[----:B------:R0:W5:Y:S01]  /*7880*/  @P6 LDG.E R3, desc[UR40][R10.64] ;  /* 0x000000280a036981 */ /* 0x000162000c1e1900 */
[----:B------:R-:W-:-:S02]  /*7890*/  IADD3 R29, P2, R174, 0x3000, RZ ;  /* 0x00003000ae1d7810 */ /* 0x000fc40007f5e0ff */
[C---:B------:R-:W-:Y:S02]  /*78a0*/  IADD3 R33, P3, R174.reuse, 0x4000, RZ ;  /* 0x00004000ae217810 */ /* 0x040fe40007f7e0ff */
[C---:B------:R-:W-:Y:S02]  /*78b0*/  IADD3 R37, P4, R174.reuse, 0x5000, RZ ;  /* 0x00005000ae257810 */ /* 0x040fe40007f9e0ff */
[----:B------:R-:W-:Y:S02]  /*78c0*/  IADD3 R41, P5, R174, 0x6000, RZ ;  /* 0x00006000ae297810 */ /* 0x000fe40007fbe0ff */
[----:B------:R-:W-:Y:S02]  /*78d0*/  LOP3.LUT R12, R13, 0x380, RZ, 0xc0, !PT ;  /* 0x000003800d0c7812 */ /* 0x000fe400078ec0ff */
[----:B-1----:R-:W-:Y:S02]  /*78e0*/  LOP3.LUT R24, R25, 0x380, RZ, 0xc0, !PT ;  /* 0x0000038019187812 */ /* 0x002fe400078ec0ff */
[----:B------:R-:W-:-:S02]  /*78f0*/  LOP3.LUT R28, R29, 0x380, RZ, 0xc0, !PT ;  /* 0x000003801d1c7812 */ /* 0x000fc400078ec0ff */
[----:B------:R-:W-:Y:S02]  /*7900*/  LOP3.LUT R32, R33, 0x380, RZ, 0xc0, !PT ;  /* 0x0000038021207812 */ /* 0x000fe400078ec0ff */
[----:B------:R-:W-:Y:S02]  /*7910*/  LOP3.LUT R36, R37, 0x380, RZ, 0xc0, !PT ;  /* 0x0000038025247812 */ /* 0x000fe400078ec0ff */
[----:B------:R-:W-:Y:S01]  /*7920*/  LOP3.LUT R40, R41, 0x380, RZ, 0xc0, !PT ;  /* 0x0000038029287812 */ /* 0x000fe200078ec0ff */
[----:B------:R-:W-:Y:S01]  /*7930*/  UMOV UR4, URZ ;  /* 0x0000003f00047c82 */ /* 0x000fe20008000000 */
[----:B------:R-:W-:Y:S02]  /*7940*/  SHF.R.U64 R12, R12, 0x3, RZ ;  /* 0x000000030c0c7819 */ /* 0x000fe400000012ff */
[----:B------:R-:W-:Y:S02]  /*7950*/  SHF.R.U64 R24, R24, 0x3, RZ ;  /* 0x0000000318187819 */ /* 0x000fe400000012ff */
[----:B------:R-:W-:-:S02]  /*7960*/  SHF.R.U64 R28, R28, 0x3, RZ ;  /* 0x000000031c1c7819 */ /* 0x000fc400000012ff */
[----:B------:R-:W-:Y:S02]  /*7970*/  SHF.R.U64 R32, R32, 0x3, RZ ;  /* 0x0000000320207819 */ /* 0x000fe400000012ff */
[----:B------:R-:W-:Y:S02]  /*7980*/  SHF.R.U64 R36, R36, 0x3, RZ ;  /* 0x0000000324247819 */ /* 0x000fe400000012ff */
[----:B------:R-:W-:Y:S02]  /*7990*/  SHF.R.U64 R40, R40, 0x3, RZ ;  /* 0x0000000328287819 */ /* 0x000fe400000012ff */
[----:B------:R-:W-:Y:S02]  /*79a0*/  LOP3.LUT R12, R12, R13, RZ, 0x3c, !PT ;  /* 0x0000000d0c0c7212 */ /* 0x000fe400078e3cff */
[----:B------:R-:W-:Y:S02]  /*79b0*/  LOP3.LUT R24, R24, R25, RZ, 0x3c, !PT ;  /* 0x0000001918187212 */ /* 0x000fe400078e3cff */
[----:B------:R-:W-:-:S02]  /*79c0*/  LOP3.LUT R28, R28, R29, RZ, 0x3c, !PT ;  /* 0x0000001d1c1c7212 */ /* 0x000fc400078e3cff */
[----:B------:R-:W-:Y:S02]  /*79d0*/  LOP3.LUT R32, R32, R33, RZ, 0x3c, !PT ;  /* 0x0000002120207212 */ /* 0x000fe400078e3cff */
[----:B------:R-:W-:Y:S02]  /*79e0*/  LOP3.LUT R36, R36, R37, RZ, 0x3c, !PT ;  /* 0x0000002524247212 */ /* 0x000fe400078e3cff */
[----:B------:R-:W-:Y:S02]  /*79f0*/  LOP3.LUT R40, R40, R41, RZ, 0x3c, !PT ;  /* 0x0000002928287212 */ /* 0x000fe400078e3cff */
[----:B--2---:R-:W-:Y:S01]  /*7a00*/  @P0 R2UR UR4, R6 ;  /* 0x00000000060402ca */ /* 0x004fe200000e0000 */
[----:B0-----:R-:W-:-:S14]  /*7a10*/  @P6 BRA `(.L_x_3628) ;  /* 0x0000000000106947 */ /* 0x001fdc0003800000 */
[----:B------:R-:W-:Y:S05]  /*7a20*/  @!P0 BRA `(.L_x_3628) ;  /* 0x00000000000c8947 */ /* 0x000fea0003800000 */
[----:B------:R-:W2:Y:S04]  /*7a30*/  LDG.E R6, desc[UR40][R4.64] ;  /* 0x0000002804067981 */ /* 0x000ea8000c1e1900 */
[----:B-----5:R-:W2:Y:S02]  /*7a40*/  LDG.E R3, desc[UR40][R4.64+0x4] ;  /* 0x0000042804037981 */ /* 0x020ea4000c1e1900 */
[----:B--2---:R-:W-:-:S07]  /*7a50*/  IMAD.IADD R3, R3, 0x1, -R6 ;  /* 0x0000000103037824 */ /* 0x004fce00078e0a06 */
.L_x_3628:
[----:B------:R-:W0:Y:S01]  /*7a60*/  SHFL.IDX PT, R4, R192, RZ, 0x1f ;  /* 0x00001fffc0047589 */ /* 0x000e2200000e0000 */
[----:B------:R-:W-:Y:S01]  /*7a70*/  ISETP.NE.AND P6, PT, R8, RZ, PT ;  /* 0x000000ff0800720c */ /* 0x000fe20003fc5270 */
[--C-:B------:R-:W-:Y:S01]  /*7a80*/  IMAD.X R25, RZ, RZ, R175.reuse, P1 ;  /* 0x000000ffff197224 */ /* 0x100fe200008e06af */
[C---:B------:R-:W-:Y:S01]  /*7a90*/  IADD3 R45, P0, R174.reuse, 0x7000, RZ ;  /* 0x00007000ae2d7810 */ /* 0x040fe20007f1e0ff */
[--C-:B------:R-:W-:Y:S01]  /*7aa0*/  IMAD.X R29, RZ, RZ, R175.reuse, P2 ;  /* 0x000000ffff1d7224 */ /* 0x100fe200010e06af */
[C---:B------:R-:W-:Y:S01]  /*7ab0*/  IADD3 R53, P1, R174.reuse, 0x9000, RZ ;  /* 0x00009000ae357810 */ /* 0x040fe20007f3e0ff */
[--C-:B------:R-:W-:Y:S01]  /*7ac0*/  IMAD.X R13, RZ, RZ, R175.reuse, P6 ;  /* 0x000000ffff0d7224 */ /* 0x100fe200030e06af */
[----:B------:R-:W-:Y:S01]  /*7ad0*/  IADD3 R49, P6, R174, 0x8000, RZ ;  /* 0x00008000ae317810 */ /* 0x000fe20007fde0ff */
[--C-:B------:R-:W-:Y:S01]  /*7ae0*/  IMAD.X R33, RZ, RZ, R175.reuse, P3 ;  /* 0x000000ffff217224 */ /* 0x100fe200018e06af */
[----:B------:R-:W-:Y:S01]  /*7af0*/  LOP3.LUT R44, R45, 0x380, RZ, 0xc0, !PT ;  /* 0x000003802d2c7812 */ /* 0x000fe200078ec0ff */
[--C-:B------:R-:W-:Y:S01]  /*7b00*/  IMAD.X R37, RZ, RZ, R175.reuse, P4 ;  /* 0x000000ffff257224 */ /* 0x100fe200020e06af */
[----:B------:R-:W-:Y:S01]  /*7b10*/  LOP3.LUT R48, R49, 0x380, RZ, 0xc0, !PT ;  /* 0x0000038031307812 */ /* 0x000fe200078ec0ff */
[--C-:B------:R-:W-:Y:S01]  /*7b20*/  IMAD.X R41, RZ, RZ, R175.reuse, P5 ;  /* 0x000000ffff297224 */ /* 0x100fe200028e06af */
[----:B------:R-:W-:Y:S01]  /*7b30*/  LOP3.LUT R52, R53, 0x380, RZ, 0xc0, !PT ;  /* 0x0000038035347812 */ /* 0x000fe200078ec0ff */
[----:B------:R-:W-:Y:S01]  /*7b40*/  USHF.R.S32.HI UR14, URZ, 0x1f, UR4 ;  /* 0x0000001f3f0e7899 */ /* 0x000fe20008011404 */
[----:B------:R-:W-:Y:S01]  /*7b50*/  SHF.R.U64 R48, R48, 0x3, RZ ;  /* 0x0000000330307819 */ /* 0x000fe200000012ff */
[----:B------:R-:W-:Y:S01]  /*7b60*/  USHF.R.S32.HI UR15, URZ, 0x1f, UR46 ;  /* 0x0000001f3f0f7899 */ /* 0x000fe2000801142e */
[----:B------:R-:W-:Y:S01]  /*7b70*/  SHF.R.U64 R44, R44, 0x3, RZ ;  /* 0x000000032c2c7819 */ /* 0x000fe200000012ff */
[----:B------:R-:W-:Y:S01]  /*7b80*/  USEL UR43, UR43, URZ, !UP0 ;  /* 0x0000003f2b2b7287 */ /* 0x000fe2000c000000 */
[----:B------:R-:W-:Y:S01]  /*7b90*/  SHF.R.U64 R52, R52, 0x3, RZ ;  /* 0x0000000334347819 */ /* 0x000fe200000012ff */
[----:B------:R-:W-:Y:S01]  /*7ba0*/  USEL UR44, UR44, URZ, !UP0 ;  /* 0x0000003f2c2c7287 */ /* 0x000fe2000c000000 */
[----:B------:R-:W-:Y:S01]  /*7bb0*/  LOP3.LUT R48, R48, R49, RZ, 0x3c, !PT ;  /* 0x0000003130307212 */ /* 0x000fe200078e3cff */
[--C-:B------:R-:W-:Y:S01]  /*7bc0*/  IMAD.X R49, RZ, RZ, R175.reuse, P6 ;  /* 0x000000ffff317224 */ /* 0x100fe200030e06af */
[----:B------:R-:W-:Y:S01]  /*7bd0*/  LOP3.LUT R44, R44, R45, RZ, 0x3c, !PT ;  /* 0x0000002d2c2c7212 */ /* 0x000fe200078e3cff */
[----:B------:R-:W-:Y:S01]  /*7be0*/  IMAD.X R45, RZ, RZ, R175, P0 ;  /* 0x000000ffff2d7224 */ /* 0x000fe200000e06af */
[----:B0-----:R-:W-:-:S02]  /*7bf0*/  ISETP.NE.AND P6, PT, R4, RZ, PT ;  /* 0x000000ff0400720c */ /* 0x001fc40003fc5270 */
[----:B------:R-:W-:Y:S01]  /*7c00*/  LOP3.LUT R52, R52, R53, RZ, 0x3c, !PT ;  /* 0x0000003534347212 */ /* 0x000fe200078e3cff */
[----:B------:R-:W-:Y:S01]  /*7c10*/  IMAD.X R53, RZ, RZ, R175, P1 ;  /* 0x000000ffff357224 */ /* 0x000fe200008e06af */
[C---:B------:R-:W-:Y:S02]  /*7c20*/  IADD3 R61, P2, R174.reuse, 0xa000, RZ ;  /* 0x0000a000ae3d7810 */ /* 0x040fe40007f5e0ff */
[C---:B------:R-:W-:Y:S02]  /*7c30*/  IADD3 R57, P3, R174.reuse, 0xb000, RZ ;  /* 0x0000b000ae397810 */ /* 0x040fe40007f7e0ff */
[C---:B------:R-:W-:Y:S02]  /*7c40*/  IADD3 R69, P4, R174.reuse, 0xc000, RZ ;  /* 0x0000c000ae457810 */ /* 0x040fe40007f9e0ff */
[C---:B------:R-:W-:Y:S02]  /*7c50*/  IADD3 R65, P5, R174.reuse, 0xd000, RZ ;  /* 0x0000d000ae417810 */ /* 0x040fe40007fbe0ff */
[----:B------:R-:W-:-:S02]  /*7c60*/  IADD3 R77, P0, R174, 0xe000, RZ ;  /* 0x0000e000ae4d7810 */ /* 0x000fc40007f1e0ff */
[----:B------:R-:W-:Y:S02]  /*7c70*/  IADD3 R5, P1, R174, 0xf000, RZ ;  /* 0x0000f000ae057810 */ /* 0x000fe40007f3e0ff */
[----:B------:R-:W-:Y:S02]  /*7c80*/  LOP3.LUT R60, R61, 0x380, RZ, 0xc0, !PT ;  /* 0x000003803d3c7812 */ /* 0x000fe400078ec0ff */
[----:B------:R-:W-:Y:S01]  /*7c90*/  LOP3.LUT R56, R57, 0x380, RZ, 0xc0, !PT ;  /* 0x0000038039387812 */ /* 0x000fe200078ec0ff */
[----:B------:R-:W-:Y:S01]  /*7ca0*/  IMAD.X R73, RZ, RZ, R175, P1 ;  /* 0x000000ffff497224 */ /* 0x000fe200008e06af */
[----:B------:R-:W-:Y:S02]  /*7cb0*/  LOP3.LUT R68, R69, 0x380, RZ, 0xc0, !PT ;  /* 0x0000038045447812 */ /* 0x000fe400078ec0ff */
[----:B------:R-:W-:Y:S02]  /*7cc0*/  LOP3.LUT R64, R65, 0x380, RZ, 0xc0, !PT ;  /* 0x0000038041407812 */ /* 0x000fe400078ec0ff */
[----:B------:R-:W-:-:S02]  /*7cd0*/  LOP3.LUT R76, R77, 0x380, RZ, 0xc0, !PT ;  /* 0x000003804d4c7812 */ /* 0x000fc400078ec0ff */
[----:B------:R-:W-:Y:S02]  /*7ce0*/  LOP3.LUT R9, R174, 0x380, RZ, 0xc0, !PT ;  /* 0x00000380ae097812 */ /* 0x000fe400078ec0ff */
[----:B------:R-:W-:Y:S02]  /*7cf0*/  LOP3.LUT R4, R5, 0x380, RZ, 0xc0, !PT ;  /* 0x0000038005047812 */ /* 0x000fe400078ec0ff */
[----:B------:R-:W-:Y:S02]  /*7d00*/  SHF.R.U64 R60, R60, 0x3, RZ ;  /* 0x000000033c3c7819 */ /* 0x000fe400000012ff */
[----:B------:R-:W-:Y:S02]  /*7d10*/  SHF.R.U64 R56, R56, 0x3, RZ ;  /* 0x0000000338387819 */ /* 0x000fe400000012ff */
[----:B------:R-:W-:Y:S02]  /*7d20*/  SHF.R.U64 R68, R68, 0x3, RZ ;  /* 0x0000000344447819 */ /* 0x000fe400000012ff */
[----:B------:R-:W-:-:S02]  /*7d30*/  SHF.R.U64 R64, R64, 0x3, RZ ;  /* 0x0000000340407819 */ /* 0x000fc400000012ff */
        /* <DEDUP_REMOVED lines=13> */
[----:B------:R-:W-:-:S02]  /*7e10*/  LOP3.LUT R174, R9, R174, RZ, 0x3c, !PT ;  /* 0x000000ae09ae7212 */ /* 0x000fc400078e3cff */
[----:B------:R-:W-:Y:S01]  /*7e20*/  LOP3.LUT R72, R4, R5, RZ, 0x3c, !PT ;  /* 0x0000000504487212 */ /* 0x000fe200078e3cff */
[----:B------:R-:W-:Y:S06]  /*7e30*/  @P6 BRA `(.L_x_3629) ;  /* 0x0000000000c46947 */ /* 0x000fec0003800000 */
[----:B------:R-:W0:Y:S01]  /*7e40*/  LDC R10, c[0x0][0xbe8] ;  /* 0x0002fa00ff0a7b82 */ /* 0x000e220000000800 */
[----:B------:R-:W-:Y:S01]  /*7e50*/  IMAD.U32 R8, RZ, RZ, UR45 ;  /* 0x0000002dff087e24 */ /* 0x000fe2000f8e00ff */
[----:B------:R-:W-:Y:S01]  /*7e60*/  ULDC.64 UR10, c[0x0][0xb90] ;  /* 0x0002e400000a7ab9 */ /* 0x000fe20000000a00 */
[----:B------:R-:W-:Y:S01]  /*7e70*/  UMOV UR8, UR4 ;  /* 0x0000000400087c82 */ /* 0x000fe20008000000 */
[----:B------:R-:W-:Y:S01]  /*7e80*/  UIMAD UR7, UR15, UR10, URZ ;  /* 0x0000000a0f0772a4 */ /* 0x000fe2000f8e023f */
[----:B------:R-:W-:Y:S01]  /*7e90*/  IMAD R8, R8, 0x40, R195 ;  /* 0x0000004008087824 */ /* 0x000fe200078e02c3 */
[----:B------:R-:W-:Y:S01]  /*7ea0*/  UMOV UR9, UR14 ;  /* 0x0000000e00097c82 */ /* 0x000fe20008000000 */
[----:B------:R-:W-:Y:S01]  /*7eb0*/  ULDC.64 UR12, c[0x0][0xb98] ;  /* 0x0002e600000c7ab9 */ /* 0x000fe20000000a00 */
[----:B------:R-:W-:Y:S01]  /*7ec0*/  UIMAD.WIDE.U32 UR8, UR46, UR10, UR8 ;  /* 0x0000000a2e0872a5 */ /* 0x000fe2000f8e0008 */
[----:B------:R-:W-:Y:S01]  /*7ed0*/  IMAD.MOV.U32 R4, RZ, RZ, R8 ;  /* 0x000000ffff047224 */ /* 0x000fe200078e0008 */
[----:B------:R-:W-:Y:S01]  /*7ee0*/  UIMAD UR7, UR46, UR11, UR7 ;  /* 0x0000000b2e0772a4 */ /* 0x000fe2000f8e0207 */
[----:B------:R-:W-:Y:S01]  /*7ef0*/  IMAD.U32 R15, RZ, RZ, UR45 ;  /* 0x0000002dff0f7e24 */ /* 0x000fe2000f8e00ff */
[----:B------:R-:W-:-:S02]  /*7f00*/  UIMAD UR10, UR44, UR12, URZ ;  /* 0x0000000c2c0a72a4 */ /* 0x000fc4000f8e023f */
[----:B------:R-:W-:Y:S01]  /*7f10*/  UIADD3 UR9, UR9, UR7, URZ ;  /* 0x0000000709097290 */ /* 0x000fe2000fffe03f */
[----:B------:R-:W-:Y:S01]  /*7f20*/  IMAD R26, R15, 0x40, R16 ;  /* 0x000000400f1a7824 */ /* 0x000fe200078e0210 */
[----:B------:R-:W-:Y:S02]  /*7f30*/  UIMAD UR10, UR43, UR13, UR10 ;  /* 0x0000000d2b0a72a4 */ /* 0x000fe4000f8e020a */
[----:B------:R-:W-:Y:S01]  /*7f40*/  UIMAD.WIDE.U32 UR8, UR43, UR12, UR8 ;  /* 0x0000000c2b0872a5 */ /* 0x000fe2000f8e0008 */
[----:B0-----:R-:W-:Y:S01]  /*7f50*/  ISETP.NE.AND P0, PT, R10, 0x1, PT ;  /* 0x000000010a00780c */ /* 0x001fe20003f05270 */
[----:B-----5:R-:W-:-:S12]  /*7f60*/  IMAD R15, R3, R10, RZ ;  /* 0x0000000a030f7224 */ /* 0x020fd800078e02ff */
[----:B------:R-:W0:Y:S08]  /*7f70*/  @P0 LDC R5, c[0x0][0xbec] ;  /* 0x0002fb00ff050b82 */ /* 0x000e300000000800 */
[----:B------:R-:W1:Y:S01]  /*7f80*/  @P0 LDC R6, c[0x0][0xbf0] ;  /* 0x0002fc00ff060b82 */ /* 0x000e620000000800 */
[----:B0-----:R-:W-:-:S05]  /*7f90*/  @P0 IMAD.HI.U32 R5, R8, R5, RZ ;  /* 0x0000000508050227 */ /* 0x001fca00078e00ff */
[----:B-1----:R-:W-:-:S04]  /*7fa0*/  @P0 SHF.R.U32.HI R4, RZ, R6, R5 ;  /* 0x00000006ff040219 */ /* 0x002fc80000011605 */
[--C-:B------:R-:W-:Y:S01]  /*7fb0*/  SHF.R.S32.HI R5, RZ, 0x1f, R4.reuse ;  /* 0x0000001fff057819 */ /* 0x100fe20000011404 */
[----:B------:R-:W-:Y:S01]  /*7fc0*/  IMAD.MOV R9, RZ, RZ, -R4 ;  /* 0x000000ffff097224 */ /* 0x000fe200078e0a04 */
[----:B------:R-:W-:-:S03]  /*7fd0*/  IADD3 R4, P0, R4, UR8, RZ ;  /* 0x0000000804047c10 */ /* 0x000fc6000ff1e0ff */
[----:B------:R-:W-:Y:S02]  /*7fe0*/  IMAD R9, R10, R9, R8 ;  /* 0x000000090a097224 */ /* 0x000fe400078e0208 */
[----:B------:R-:W-:-:S03]  /*7ff0*/  IMAD.U32 R8, RZ, RZ, UR10 ;  /* 0x0000000aff087e24 */ /* 0x000fc6000f8e00ff */
[----:B------:R-:W-:Y:S02]  /*8000*/  SHF.R.S32.HI R6, RZ, 0x1f, R9 ;  /* 0x0000001fff067819 */ /* 0x000fe40000011409 */
[----:B------:R-:W-:Y:S01]  /*8010*/  IADD3.X R5, R5, UR9, R8, P0, !PT ;  /* 0x0000000905057c10 */ /* 0x000fe200087fe408 */
[----:B------:R-:W-:Y:S02]  /*8020*/  ULDC.64 UR8, c[0x0][0xb88] ;  /* 0x0002e20000087ab9 */ /* 0x000fe40000000a00 */
[----:B------:R-:W-:Y:S02]  /*8030*/  IMAD R6, R6, UR8, RZ ;  /* 0x0000000806067c24 */ /* 0x000fe4000f8e02ff */
[----:B------:R-:W-:-:S04]  /*8040*/  IMAD.WIDE.U32 R4, R9, UR8, R4 ;  /* 0x0000000809047c25 */ /* 0x000fc8000f8e0004 */
[----:B------:R-:W-:Y:S01]  /*8050*/  IMAD R9, R9, UR9, R6 ;  /* 0x0000000909097c24 */ /* 0x000fe2000f8e0206 */
[----:B------:R-:W-:Y:S01]  /*8060*/  ULDC.64 UR8, c[0x0][0xb50] ;  /* 0x0002d40000087ab9 */ /* 0x000fe20000000a00 */
[----:B------:R-:W-:Y:S01]  /*8070*/  IMAD.MOV R6, RZ, RZ, -R18 ;  /* 0x000000ffff067224 */ /* 0x000fe200078e0a12 */
[----:B------:R-:W-:Y:S01]  /*8080*/  LEA R11, P0, R4, UR8, 0x2 ;  /* 0x00000008040b7c11 */ /* 0x000fe2000f8010ff */
[----:B------:R-:W-:-:S04]  /*8090*/  IMAD.IADD R5, R5, 0x1, R9 ;  /* 0x0000000105057824 */ /* 0x000fc800078e0209 */
[----:B------:R-:W-:Y:S01]  /*80a0*/  SHFL.IDX PT, R8, R11, 0x1, 0x1c1f ;  /* 0x003c1f000b087f89 */ /* 0x000fe200000e0000 */
[----:B------:R-:W-:Y:S02]  /*80b0*/  LEA.HI.X R14, R4, UR9, R5, 0x2, P0 ;  /* 0x00000009040e7c11 */ /* 0x000fe400080f1405 */
[----:B------:R-:W-:Y:S01]  /*80c0*/  ISETP.NE.AND P0, PT, R17, R6, PT ;  /* 0x000000061100720c */ /* 0x000fe20003f05270 */
[----:B------:R-:W-:Y:S01]  /*80d0*/  SHFL.IDX PT, R4, R11, RZ, 0x1c1f ;  /* 0x001c1fff0b047589 */ /* 0x000fe200000e0000 */
[C---:B------:R-:W-:Y:S02]  /*80e0*/  VIADD R6, R26.reuse, 0x8 ;  /* 0x000000081a067836 */ /* 0x040fe40000000000 */
[-C--:B------:R-:W-:Y:S01]  /*80f0*/  ISETP.GE.OR P1, PT, R26, R15.reuse, P0 ;  /* 0x0000000f1a00720c */ /* 0x080fe20000726670 */
[----:B------:R-:W0:Y:S02]  /*8100*/  SHFL.IDX PT, R5, R14, RZ, 0x1c1f ;  /* 0x001c1fff0e057589 */ /* 0x000e2400000e0000 */
[----:B------:R-:W-:-:S02]  /*8110*/  ISETP.GE.OR P0, PT, R6, R15, P0 ;  /* 0x0000000f0600720c */ /* 0x000fc40000706670 */
[----:B------:R-:W1:Y:S08]  /*8120*/  SHFL.IDX PT, R9, R14, 0x1, 0x1c1f ;  /* 0x003c1f000e097f89 */ /* 0x000e7000000e0000 */
[----:B0-----:R0:W-:Y:S04]  /*8130*/  @!P1 ST.E desc[UR40][R4.64], R20 ;  /* 0x0000001404009985 */ /* 0x0011e8000c101928 */
[----:B-1----:R0:W-:Y:S02]  /*8140*/  @!P0 ST.E desc[UR40][R8.64], R0 ;  /* 0x0000000008008985 */ /* 0x0021e4000c101928 */
.L_x_3629:
[----:B------:R-:W1:Y:S01]  /*8150*/  LDC R82, c[0x0][0xbe8] ;  /* 0x0002fa00ff527b82 */ /* 0x000e620000000800 */
[----:B------:R-:W-:Y:S01]  /*8160*/  ULDC UR12, c[0x0][0xac8] ;  /* 0x0002b200000c7ab9 */ /* 0x000fe20000000800 */
[----:B------:R-:W-:Y:S01]  /*8170*/  ULDC.64 UR10, c[0x0][0xaa0] ;  /* 0x0002a800000a7ab9 */ /* 0x000fe20000000a00 */
[----:B------:R-:W-:Y:S01]  /*8180*/  ISETP.GE.AND P0, PT, R189, UR12, PT ;  /* 0x0000000cbd007c0c */ /* 0x000fe2000bf06270 */
[----:B0-----:R0:W5:Y:S01]  /*8190*/  LD.E.128 R8, desc[UR40][R174.64] ;  /* 0x00000028ae087980 */ /* 0x001162000c101d00 */
[----:B------:R-:W-:Y:S02]  /*81a0*/  ISETP.GE.AND P1, PT, R2, UR12, PT ;  /* 0x0000000c02007c0c */ /* 0x000fe4000bf26270 */
[----:B------:R-:W-:Y:S01]  /*81b0*/  SEL R4, RZ, 0xffffffff, P0 ;  /* 0xffffffffff047807 */ /* 0x000fe20000000000 */
[----:B------:R-:W5:Y:S01]  /*81c0*/  LD.E.128 R12, desc[UR40][R12.64] ;  /* 0x000000280c0c7980 */ /* 0x000f62000c101d00 */
[----:B------:R-:W-:-:S03]  /*81d0*/  ISETP.GE.AND P0, PT, R188, UR12, PT ;  /* 0x0000000cbc007c0c */ /* 0x000fc6000bf06270 */
[----:B------:R-:W5:Y:S04]  /*81e0*/  LD.E.128 R24, desc[UR40][R24.64] ;  /* 0x0000002818187980 */ /* 0x000f68000c101d00 */
[----:B------:R-:W5:Y:S04]  /*81f0*/  LD.E.128 R28, desc[UR40][R28.64] ;  /* 0x000000281c1c7980 */ /* 0x000f68000c101d00 */
[----:B------:R-:W5:Y:S01]  /*8200*/  LD.E.128 R32, desc[UR40][R32.64] ;  /* 0x0000002820207980 */ /* 0x000f62000c101d00 */
[----:B-1----:R-:W-:Y:S01]  /*8210*/  ISETP.NE.AND P2, PT, R82, 0x1, PT ;  /* 0x000000015200780c */ /* 0x002fe20003f45270 */
[----:B------:R-:W-:Y:S01]  /*8220*/  IMAD.SHL.U32 R5, R4, 0x2, RZ ;  /* 0x0000000204057824 */ /* 0x000fe200078e00ff */
[----:B------:R-:W-:Y:S01]  /*8230*/  SEL R0, RZ, 0x1, P1 ;  /* 0x00000001ff007807 */ /* 0x000fe20000800000 */
[----:B------:R-:W5:Y:S01]  /*8240*/  LD.E.128 R36, desc[UR40][R36.64] ;  /* 0x0000002824247980 */ /* 0x000f62000c101d00 */
[----:B------:R-:W-:-:S02]  /*8250*/  SEL R4, RZ, 0xffffffff, P0 ;  /* 0xffffffffff047807 */ /* 0x000fc40000000000 */
[----:B------:R-:W-:Y:S01]  /*8260*/  LOP3.LUT R0, R5, 0x2, R0, 0xe2, !PT ;  /* 0x0000000205007812 */ /* 0x000fe200078ee200 */
[----:B------:R-:W5:Y:S04]  /*8270*/  LD.E.128 R40, desc[UR40][R40.64] ;  /* 0x0000002828287980 */ /* 0x000f68000c101d00 */
[----:B------:R-:W5:Y:S02]  /*8280*/  LD.E.128 R44, desc[UR40][R44.64] ;  /* 0x000000282c2c7980 */ /* 0x000f64000c101d00 */
[----:B------:R-:W1:Y:S01]  /*8290*/  @P2 LDC R21, c[0x0][0xbec] ;  /* 0x0002fb00ff152b82 */ /* 0x000e620000000800 */
[----:B------:R-:W-:Y:S01]  /*82a0*/  IMAD.SHL.U32 R5, R4, 0x4, RZ ;  /* 0x0000000404057824 */ /* 0x000fe200078e00ff */
[----:B------:R-:W-:Y:S01]  /*82b0*/  ISETP.GE.AND P0, PT, R187, UR12, PT ;  /* 0x0000000cbb007c0c */ /* 0x000fe2000bf06270 */
[----:B------:R-:W-:Y:S01]  /*82c0*/  UIMAD UR7, UR14, UR10, URZ ;  /* 0x0000000a0e0772a4 */ /* 0x000fe2000f8e023f */
[----:B------:R-:W5:Y:S04]  /*82d0*/  LD.E.128 R48, desc[UR40][R48.64] ;  /* 0x0000002830307980 */ /* 0x000f68000c101d00 */
[----:B------:R-:W2:Y:S01]  /*82e0*/  @P2 LDC R81, c[0x0][0xbf0] ;  /* 0x0002fc00ff512b82 */ /* 0x000ea20000000800 */
[----:B------:R-:W-:Y:S01]  /*82f0*/  LOP3.LUT R4, R5, 0x4, R0, 0xe2, !PT ;  /* 0x0000000405047812 */ /* 0x000fe200078ee200 */
[----:B------:R-:W-:Y:S01]  /*8300*/  IMAD R0, R190, 0x20, R191 ;  /* 0x00000020be007824 */ /* 0x000fe200078e02bf */
[----:B------:R-:W-:Y:S01]  /*8310*/  SEL R5, RZ, 0xffffffff, P0 ;  /* 0xffffffffff057807 */ /* 0x000fe20000000000 */
[----:B------:R-:W-:Y:S01]  /*8320*/  IMAD.U32 R83, RZ, RZ, UR45 ;  /* 0x0000002dff537e24 */ /* 0x000fe2000f8e00ff */
[----:B------:R-:W-:Y:S01]  /*8330*/  UIMAD.WIDE.U32 UR8, UR4, UR10, URZ ;  /* 0x0000000a040872a5 */ /* 0x000fe2000f8e003f */
[----:B------:R-:W-:Y:S01]  /*8340*/  ISETP.GE.AND P0, PT, R186, UR12, PT ;  /* 0x0000000cba007c0c */ /* 0x000fe2000bf06270 */
[----:B------:R-:W-:Y:S01]  /*8350*/  UIMAD UR7, UR4, UR11, UR7 ;  /* 0x0000000b040772a4 */ /* 0x000fe2000f8e0207 */
[----:B------:R-:W-:Y:S01]  /*8360*/  IMAD.SHL.U32 R5, R5, 0x8, RZ ;  /* 0x0000000805057824 */ /* 0x000fe200078e00ff */
[----:B------:R-:W5:Y:S01]  /*8370*/  LD.E.128 R52, desc[UR40][R52.64] ;  /* 0x0000002834347980 */ /* 0x000f62000c101d00 */
[----:B------:R-:W-:Y:S01]  /*8380*/  ULDC.64 UR10, c[0x0][0xae8] ;  /* 0x0002ba00000a7ab9 */ /* 0x000fe20000000a00 */
[----:B------:R-:W-:Y:S01]  /*8390*/  IMAD R80, R83, 0x40, R0 ;  /* 0x0000004053507824 */ /* 0x000fe200078e0200 */
[----:B------:R-:W-:Y:S01]  /*83a0*/  UIADD3 UR9, UR9, UR7, URZ ;  /* 0x0000000709097290 */ /* 0x000fe2000fffe03f */
[----:B------:R-:W-:Y:S01]  /*83b0*/  SEL R0, RZ, 0xffffffff, P0 ;  /* 0xffffffffff007807 */ /* 0x000fe20000000000 */
[----:B------:R-:W-:Y:S01]  /*83c0*/  UIMAD UR4, UR15, UR10, URZ ;  /* 0x0000000a0f0472a4 */ /* 0x000fe2000f8e023f */
[----:B------:R-:W-:Y:S01]  /*83d0*/  LOP3.LUT R4, R5, 0x8, R4, 0xe2, !PT ;  /* 0x0000000805047812 */ /* 0x000fe200078ee204 */
[----:B------:R-:W-:Y:S01]  /*83e0*/  UIMAD.WIDE.U32 UR8, UR46, UR10, UR8 ;  /* 0x0000000a2e0872a5 */ /* 0x000fe2000f8e0008 */
[----:B------:R-:W5:Y:S01]  /*83f0*/  LD.E.128 R60, desc[UR40][R60.64] ;  /* 0x000000283c3c7980 */ /* 0x000f62000c101d00 */
[----:B------:R-:W-:Y:S01]  /*8400*/  UIMAD UR4, UR46, UR11, UR4 ;  /* 0x0000000b2e0472a4 */ /* 0x000fe2000f8e0204 */
[----:B------:R-:W-:-:S02]  /*8410*/  IMAD.SHL.U32 R5, R0, 0x10, RZ ;  /* 0x0000001000057824 */ /* 0x000fc400078e00ff */
[----:B-1----:R-:W-:Y:S01]  /*8420*/  @P2 IMAD.HI.U32 R0, R80, R21, RZ ;  /* 0x0000001550002227 */ /* 0x002fe200078e00ff */
[----:B------:R-:W-:Y:S01]  /*8430*/  ULDC.64 UR10, c[0x0][0xaf0] ;  /* 0x0002bc00000a7ab9 */ /* 0x000fe20000000a00 */
[----:B------:R-:W-:Y:S01]  /*8440*/  UIADD3 UR9, UR9, UR4, URZ ;  /* 0x0000000409097290 */ /* 0x000fe2000fffe03f */
[----:B------:R-:W5:Y:S01]  /*8450*/  LD.E.128 R56, desc[UR40][R56.64] ;  /* 0x0000002838387980 */ /* 0x000f62000c101d00 */
[----:B------:R-:W-:Y:S01]  /*8460*/  UIMAD UR4, UR44, UR10, URZ ;  /* 0x0000000a2c0472a4 */ /* 0x000fe2000f8e023f */
[----:B------:R-:W-:Y:S01]  /*8470*/  IMAD.MOV.U32 R21, RZ, RZ, R80 ;  /* 0x000000ffff157224 */ /* 0x000fe200078e0050 */
[----:B--2---:R-:W-:Y:S01]  /*8480*/  @P2 SHF.R.U32.HI R21, RZ, R81, R0 ;  /* 0x00000051ff152219 */ /* 0x004fe20000011600 */
[----:B------:R-:W-:Y:S01]  /*8490*/  UIMAD.WIDE.U32 UR8, UR43, UR10, UR8 ;  /* 0x0000000a2b0872a5 */ /* 0x000fe2000f8e0008 */
[----:B------:R-:W5:Y:S01]  /*84a0*/  LD.E.128 R68, desc[UR40][R68.64] ;  /* 0x0000002844447980 */ /* 0x000f62000c101d00 */
[----:B------:R-:W-:Y:S01]  /*84b0*/  UIMAD UR4, UR43, UR11, UR4 ;  /* 0x0000000b2b0472a4 */ /* 0x000fe2000f8e0204 */
[----:B------:R-:W-:Y:S01]  /*84c0*/  ISETP.GE.AND P0, PT, R185, UR12, PT ;  /* 0x0000000cb9007c0c */ /* 0x000fe2000bf06270 */
[--C-:B------:R-:W-:Y:S01]  /*84d0*/  IMAD.MOV R81, RZ, RZ, -R21.reuse ;  /* 0x000000ffff517224 */ /* 0x100fe200078e0a15 */
[----:B------:R-:W-:Y:S01]  /*84e0*/  SHF.R.S32.HI R20, RZ, 0x1f, R21 ;  /* 0x0000001fff147819 */ /* 0x000fe20000011415 */
[----:B------:R-:W-:Y:S01]  /*84f0*/  UIADD3 UR4, UR9, UR4, URZ ;  /* 0x0000000409047290 */ /* 0x000fe2000fffe03f */
[----:B------:R-:W-:Y:S01]  /*8500*/  LOP3.LUT R6, R5, 0x10, R4, 0xe2, !PT ;  /* 0x0000001005067812 */ /* 0x000fe200078ee204 */
[----:B------:R-:W-:Y:S01]  /*8510*/  IMAD.U32 R4, RZ, RZ, UR8 ;  /* 0x00000008ff047e24 */ /* 0x000fe2000f8e00ff */
[----:B------:R-:W-:Y:S01]  /*8520*/  SEL R0, RZ, 0xffffffff, P0 ;  /* 0xffffffffff007807 */ /* 0x000fe20000000000 */
[----:B------:R-:W-:Y:S01]  /*8530*/  IMAD.U32 R5, RZ, RZ, UR9 ;  /* 0x00000009ff057e24 */ /* 0x000fe2000f8e00ff */
[----:B------:R-:W-:Y:S01]  /*8540*/  ULDC.64 UR8, c[0x0][0xae0] ;  /* 0x0002b80000087ab9 */ /* 0x000fe20000000a00 */
[----:B------:R-:W-:Y:S01]  /*8550*/  IMAD R81, R82, R81, R80 ;  /* 0x0000005152517224 */ /* 0x000fe200078e0250 */
[----:B------:R-:W5:Y:S01]  /*8560*/  LD.E.128 R64, desc[UR40][R64.64] ;  /* 0x0000002840407980 */ /* 0x000f62000c101d00 */
[----:B------:R-:W-:-:S02]  /*8570*/  IMAD.U32 R5, RZ, RZ, UR4 ;  /* 0x00000004ff057e24 */ /* 0x000fc4000f8e00ff */
[----:B------:R-:W-:Y:S01]  /*8580*/  IMAD R20, R20, UR8, RZ ;  /* 0x0000000814147c24 */ /* 0x000fe2000f8e02ff */
[----:B------:R-:W-:Y:S01]  /*8590*/  ISETP.GE.AND P0, PT, R194, UR12, PT ;  /* 0x0000000cc2007c0c */ /* 0x000fe2000bf06270 */
[----:B------:R-:W-:Y:S01]  /*85a0*/  IMAD.SHL.U32 R85, R0, 0x20, RZ ;  /* 0x0000002000557824 */ /* 0x000fe200078e00ff */
[----:B------:R-:W-:Y:S01]  /*85b0*/  SHF.R.S32.HI R0, RZ, 0x1f, R81 ;  /* 0x0000001fff007819 */ /* 0x000fe20000011451 */
[----:B------:R-:W5:Y:S01]  /*85c0*/  LD.E.128 R76, desc[UR40][R76.64] ;  /* 0x000000284c4c7980 */ /* 0x000f62000c101d00 */
[C---:B------:R-:W-:Y:S02]  /*85d0*/  IMAD R83, R21.reuse, UR9, R20 ;  /* 0x0000000915537c24 */ /* 0x040fe4000f8e0214 */
[----:B------:R-:W-:Y:S01]  /*85e0*/  IMAD.WIDE.U32 R4, R21, UR8, R4 ;  /* 0x0000000815047c25 */ /* 0x000fe2000f8e0004 */
[----:B------:R-:W5:Y:S01]  /*85f0*/  LD.E.128 R72, desc[UR40][R72.64] ;  /* 0x0000002848487980 */ /* 0x000f62000c101d00 */
[----:B------:R-:W-:Y:S01]  /*8600*/  ULDC.64 UR8, c[0x0][0xad8] ;  /* 0x0002b60000087ab9 */ /* 0x000fe20000000a00 */
[----:B------:R-:W-:Y:S01]  /*8610*/  LOP3.LUT R6, R85, 0x20, R6, 0xe2, !PT ;  /* 0x0000002055067812 */ /* 0x000fe200078ee206 */
[----:B------:R-:W-:Y:S01]  /*8620*/  IMAD R0, R0, UR8, RZ ;  /* 0x0000000800007c24 */ /* 0x000fe2000f8e02ff */
[----:B------:R-:W-:Y:S01]  /*8630*/  @!PT LDS RZ, [RZ] ;  /* 0x00000000fffff984 */ /* 0x000fe20000000800 */
[----:B------:R-:W-:Y:S01]  /*8640*/  @!PT LDS RZ, [RZ] ;  /* 0x00000000fffff984 */ /* 0x000fe20000000800 */
[----:B------:R-:W-:Y:S01]  /*8650*/  @!PT LDS RZ, [RZ] ;  /* 0x00000000fffff984 */ /* 0x000fe20000000800 */
[----:B------:R-:W-:Y:S01]  /*8660*/  @!PT LDS RZ, [RZ] ;  /* 0x00000000fffff984 */ /* 0x000fe20000000800 */
[----:B------:R1:W-:Y:S06]  /*8670*/  MEMBAR.ALL.CTA ;  /* 0x0000000000007992 */ /* 0x0003ec0000008000 */
[----:B-1----:R-:W1:Y:S01]  /*8680*/  FENCE.VIEW.ASYNC.S ;  /* 0x00000000000073c6 */ /* 0x002e620000000000 */
[----:B------:R-:W-:Y:S01]  /*8690*/  SEL R21, RZ, 0x40, P0 ;  /* 0x00000040ff157807 */ /* 0x000fe20000000000 */
[----:B------:R-:W-:Y:S01]  /*86a0*/  IMAD.U32 R20, RZ, RZ, UR45 ;  /* 0x0000002dff147e24 */ /* 0x000fe2000f8e00ff */
[----:B------:R-:W-:Y:S01]  /*86b0*/  ISETP.GE.AND P0, PT, R193, UR12, PT ;  /* 0x0000000cc1007c0c */ /* 0x000fe2000bf06270 */
[----:B------:R-:W-:Y:S01]  /*86c0*/  IMAD.IADD R5, R5, 0x1, R83 ;  /* 0x0000000105057824 */ /* 0x000fe200078e0253 */
[----:B------:R-:W-:Y:S01]  /*86d0*/  LOP3.LUT R6, R6, R21, RZ, 0xfc, !PT ;  /* 0x0000001506067212 */ /* 0x000fe200078efcff */
[----:B------:R-:W-:Y:S01]  /*86e0*/  IMAD R21, R81, UR9, R0 ;  /* 0x0000000951157c24 */ /* 0x000fe2000f8e0200 */
[----:B------:R-:W-:Y:S01]  /*86f0*/  UIADD3 UR4, UR42, 0x28c20, URZ ;  /* 0x00028c202a047890 */ /* 0x000fe2000fffe03f */
[----:B-----5:R-:W-:Y:S01]  /*8700*/  IMAD R89, R3, R82, RZ ;  /* 0x0000005203597224 */ /* 0x020fe200078e02ff */
[----:B------:R-:W-:Y:S01]  /*8710*/  SEL R3, RZ, 0x80, P0 ;  /* 0x00000080ff037807 */ /* 0x000fe20000000000 */
[----:B------:R-:W-:Y:S01]  /*8720*/  IMAD R0, R20, 0x40, R191 ;  /* 0x0000004014007824 */ /* 0x000fe200078e02bf */
[----:B------:R-:W-:Y:S01]  /*8730*/  UPRMT UR4, URZ, 0x654, UR4 ;  /* 0x000006543f047896 */ /* 0x000fe20008000004 */
[----:B------:R-:W-:Y:S01]  /*8740*/  IMAD.WIDE.U32 R4, R81, UR8, R4 ;  /* 0x0000000851047c25 */ /* 0x000fe2000f8e0004 */
[----:B------:R-:W-:Y:S01]  /*8750*/  ULDC.64 UR8, c[0x0][0xa80] ;  /* 0x0002a00000087ab9 */ /* 0x000fe20000000a00 */
[----:B------:R-:W-:Y:S01]  /*8760*/  BSSY B1, `(.L_x_3630) ;  /* 0x0000029000017945 */ /* 0x000fe20003800000 */
[----:B------:R-:W-:Y:S01]  /*8770*/  ISETP.GE.AND P0, PT, R0, R89, PT ;  /* 0x000000590000720c */ /* 0x000fe20003f06270 */
[----:B------:R-:W-:Y:S01]  /*8780*/  IMAD.IADD R5, R5, 0x1, R21 ;  /* 0x0000000105057824 */ /* 0x000fe200078e0215 */
[----:B------:R-:W-:-:S02]  /*8790*/  LEA R86, P1, R4, UR8, 0x1 ;  /* 0x0000000804567c11 */ /* 0x000fc4000f8208ff */
[----:B------:R-:W-:Y:S02]  /*87a0*/  LOP3.LUT R3, R6, R3, RZ, 0xfc, !PT ;  /* 0x0000000306037212 */ /* 0x000fe400078efcff */
[----:B------:R-:W-:Y:S01]  /*87b0*/  LEA.HI.X R87, R4, UR9, R5, 0x1, P1 ;  /* 0x0000000904577c11 */ /* 0x000fe200088f0c05 */
[----:B-1----:R0:W1:Y:S01]  /*87c0*/  SHFL.IDX PT, R20, R86, RZ, 0x181f ;  /* 0x00181fff56147589 */ /* 0x00206200000e0000 */
[----:B------:R-:W-:Y:S03]  /*87d0*/  SYNCS.ARRIVE.TRANS64.RED.A1T0 RZ, [UR4], RZ ;  /* 0x000000ffffff79a7 */ /* 0x000fe60008100404 */
[----:B------:R0:W2:Y:S02]  /*87e0*/  SHFL.IDX PT, R21, R87, RZ, 0x181f ;  /* 0x00181fff57157589 */ /* 0x0000a400000e0000 */
        /* <DEDUP_REMOVED lines=9> */
[----:B------:R1:W-:Y:S01]  /*8880*/  @!P0 ST.E.128 desc[UR40][R4.64], R8 ;  /* 0x0000000804008985 */ /* 0x0003e2000c101d28 */
        /* <DEDUP_REMOVED lines=11> */
[-C--:B------:R-:W-:Y:S02]  /*8940*/  @!P1 LEA R8, P6, R185, R20.reuse, 0x1 ;  /* 0x00000014b9089211 */ /* 0x080fe400078c08ff */
[-C--:B------:R-:W-:Y:S02]  /*8950*/  @P0 LEA R10, P3, R194, R20.reuse, 0x1 ;  /* 0x00000014c20a0211 */ /* 0x080fe400078608ff */
        /* <DEDUP_REMOVED lines=9> */
.L_x_3631:
[----:B------:R-:W-:Y:S05]  /*89f0*/  BSYNC B1 ;  /* 0x0000000000017941 */ /* 0x000fea0003800000 */
.L_x_3630:
[----:B------:R-:W-:Y:S01]  /*8a00*/  VIADD R0, R0, 0x20 ;  /* 0x0000002000007836 */ /* 0x000fe20000000000 */
[----:B---3--:R4:W3:Y:S04]  /*8a10*/  SHFL.IDX PT, R9, R87, 0x1, 0x181f ;  /* 0x00381f0057097f89 */ /* 0x0088e800000e0000 */
[----:B------:R-:W-:Y:S01]  /*8a20*/  ISETP.GE.AND P0, PT, R0, R89, PT ;  /* 0x000000590000720c */ /* 0x000fe20003f06270 */
[----:B------:R4:W0:-:S12]  /*8a30*/  SHFL.IDX PT, R8, R86, 0x1, 0x181f ;  /* 0x00381f0056087f89 */ /* 0x00081800000e0000 */
[----:B----4-:R-:W-:Y:S05]  /*8a40*/  @P0 BRA `(.L_x_3632) ;  /* 0x0000001000180947 */ /* 0x010fea0003800000 */
[----:B------:R-:W-:Y:S02]  /*8a50*/  ISETP.GE.AND P0, PT, R2, UR12, PT ;  /* 0x0000000c02007c0c */ /* 0x000fe4000bf06270 */
[----:B------:R-:W-:Y:S02]  /*8a60*/  ISETP.GE.AND P5, PT, R189, UR12, PT ;  /* 0x0000000cbd007c0c */ /* 0x000fe4000bfa6270 */
[----:B------:R-:W-:Y:S02]  /*8a70*/  ISETP.GE.AND P3, PT, R188, UR12, PT ;  /* 0x0000000cbc007c0c */ /* 0x000fe4000bf66270 */
[----:B------:R-:W-:Y:S02]  /*8a80*/  ISETP.GE.AND P2, PT, R187, UR12, PT ;  /* 0x0000000cbb007c0c */ /* 0x000fe4000bf46270 */
[----:B------:R-:W-:-:S05]  /*8a90*/  ISETP.GE.AND P1, PT, R186, UR12, PT ;  /* 0x0000000cba007c0c */ /* 0x000fca000bf26270 */
[----:B0--3--:R-:W-:Y:S02]  /*8aa0*/  @!P0 IMAD.WIDE R4, R2, 0x2, R8 ;  /* 0x0000000202048825 */ /* 0x009fe400078e0208 */
[-C--:B------:R-:W-:Y:S02]  /*8ab0*/  @!P5 LEA R10, P4, R189, R8.reuse, 0x1 ;  /* 0x00000008bd0ad211 */ /* 0x080fe400078808ff */
[----:B-1----:R-:W-:Y:S01]  /*8ac0*/  @!P3 LEA R20, P6, R188, R8, 0x1 ;  /* 0x00000008bc14b211 */ /* 0x002fe200078c08ff */
[----:B------:R0:W-:Y:S01]  /*8ad0*/  @!P0 ST.E.128 desc[UR40][R4.64], R12 ;  /* 0x0000000c04008985 */ /* 0x0001e2000c101d28 */
[----:B------:R-:W-:Y:S02]  /*8ae0*/  ISETP.GE.AND P0, PT, R185, UR12, PT ;  /* 0x0000000cb9007c0c */ /* 0x000fe4000bf06270 */
[----:B------:R-:W-:Y:S02]  /*8af0*/  @!P5 LEA.HI.X R11, R189, R9, R204, 0x1, P4 ;  /* 0x00000009bd0bd211 */ /* 0x000fe400020f0ccc */
[----:B------:R-:W-:-:S02]  /*8b00*/  LOP3.LUT P4, RZ, R6, 0x40, RZ, 0xc0, !PT ;  /* 0x0000004006ff7812 */ /* 0x000fc4000788c0ff */
[----:B--2---:R-:W-:Y:S01]  /*8b10*/  @!P3 LEA.HI.X R21, R188, R9, R203, 0x1, P6 ;  /* 0x00000009bc15b211 */ /* 0x004fe200030f0ccb */
[----:B------:R4:W-:Y:S01]  /*8b20*/  @!P5 ST.E.128 desc[UR40][R10.64], R28 ;  /* 0x0000001c0a00d985 */ /* 0x0009e2000c101d28 */
[----:B------:R-:W-:-:S03]  /*8b30*/  @!P2 LEA R24, P5, R187, R8, 0x1 ;  /* 0x00000008bb18a211 */ /* 0x000fc600078a08ff */
[----:B------:R4:W-:Y:S01]  /*8b40*/  @!P3 ST.E.128 desc[UR40][R20.64], R36 ;  /* 0x000000241400b985 */ /* 0x0009e2000c101d28 */
[----:B------:R-:W-:Y:S02]  /*8b50*/  @!P2 LEA.HI.X R25, R187, R9, R202, 0x1, P5 ;  /* 0x00000009bb19a211 */ /* 0x000fe400028f0cca */
[----:B0-----:R-:W-:-:S03]  /*8b60*/  @!P1 LEA R4, P6, R186, R8, 0x1 ;  /* 0x00000008ba049211 */ /* 0x001fc600078c08ff */
[----:B------:R4:W-:Y:S01]  /*8b70*/  @!P2 ST.E.128 desc[UR40][R24.64], R44 ;  /* 0x0000002c1800a985 */ /* 0x0009e2000c101d28 */
[CC--:B------:R-:W-:Y:S02]  /*8b80*/  @!P0 LEA R12, P3, R185.reuse, R8.reuse, 0x1 ;  /* 0x00000008b90c8211 */ /* 0x0c0fe400078608ff */
[----:B------:R-:W-:Y:S02]  /*8b90*/  @P4 LEA R14, P5, R194, R8, 0x1 ;  /* 0x00000008c20e4211 */ /* 0x000fe400078a08ff */
[-C--:B------:R-:W-:Y:S02]  /*8ba0*/  @!P1 LEA.HI.X R5, R186, R9.reuse, R201, 0x1, P6 ;  /* 0x00000009ba059211 */ /* 0x080fe400030f0cc9 */
[-C--:B------:R-:W-:Y:S02]  /*8bb0*/  @!P0 LEA.HI.X R13, R185, R9.reuse, R200, 0x1, P3 ;  /* 0x00000009b90d8211 */ /* 0x080fe400018f0cc8 */
[----:B------:R-:W-:Y:S01]  /*8bc0*/  @P4 LEA.HI.X R15, R194, R9, R199, 0x1, P5 ;  /* 0x00000009c20f4211 */ /* 0x000fe200028f0cc7 */
[----:B------:R4:W-:Y:S04]  /*8bd0*/  @!P1 ST.E.128 desc[UR40][R4.64], R52 ;  /* 0x0000003404009985 */ /* 0x0009e8000c101d28 */
[----:B------:R4:W-:Y:S01]  /*8be0*/  @!P0 ST.E.128 desc[UR40][R12.64], R56 ;  /* 0x000000380c008985 */ /* 0x0009e2000c101d28 */
[----:B------:R-:W-:-:S03]  /*8bf0*/  LOP3.LUT P0, RZ, R3, 0x80, RZ, 0xc0, !PT ;  /* 0x0000008003ff7812 */ /* 0x000fc6000780c0ff */
[----:B------:R4:W-:Y:S10]  /*8c00*/  @P4 ST.E.128 desc[UR40][R14.64], R64 ;  /* 0x000000400e004985 */ /* 0x0009f4000c101d28 */
[----:B------:R-:W-:Y:S05]  /*8c10*/  @!P0 BRA `(.L_x_3632) ;  /* 0x0000000c00a48947 */ /* 0x000fea0003800000 */
[----:B----4-:R-:W-:-:S04]  /*8c20*/  LEA R4, P0, R193, R8, 0x1 ;  /* 0x00000008c1047211 */ /* 0x010fc800078008ff */
[----:B------:R-:W-:-:S05]  /*8c30*/  LEA.HI.X R5, R193, R9, R198, 0x1, P0 ;  /* 0x00000009c1057211 */ /* 0x000fca00000f0cc6 */
[----:B------:R0:W-:Y:S01]  /*8c40*/  ST.E.128 desc[UR40][R4.64], R72 ;  /* 0x0000004804007985 */ /* 0x0001e2000c101d28 */
[----:B------:R-:W-:Y:S05]  /*8c50*/  BRA `(.L_x_3632) ;  /* 0x0000000c00947947 */ /* 0x000fea0003800000 */
.L_x_3627:
[----:B------:R-:W-:Y:S01]  /*8c60*/  ULDC.64 UR10, c[0x0][0xc00] ;  /* 0x00030000000a7ab9 */ /* 0x000fe20000000a00 */
[----:B------:R-:W-:Y:S01]  /*8c70*/  USHF.L.U32 UR8, UR43, 0x2, URZ ;  /* 0x000000022b087899 */ /* 0x000fe2000800063f */
[----:B------:R-:W0:Y:S01]  /*8c80*/  LDC R13, c[0x0][0xbe8] ;  /* 0x0002fa00ff0d7b82 */ /* 0x000e220000000800 */
[----:B------:R-:W-:Y:S02]  /*8c90*/  UISETP.NE.U32.AND UP0, UPT, UR10, URZ, UPT ;  /* 0x0000003f0a00728c */ /* 0x000fe4000bf05070 */
[----:B------:R-:W-:Y:S02]  /*8ca0*/  USHF.L.U64.HI UR9, UR43, 0x2, UR44 ;  /* 0x000000022b097899 */ /* 0x000fe4000801022c */
[----:B------:R-:W-:Y:S02]  /*8cb0*/  UISETP.NE.AND.EX UP0, UPT, UR11, URZ, UPT, UP0 ;  /* 0x0000003f0b00728c */ /* 0x000fe4000bf05300 */
[----:B------:R-:W-:-:S04]  /*8cc0*/  UIADD3 UR4, UP1, UR8, UR10, URZ ;  /* 0x0000000a08047290 */ /* 0x000fc8000ff3e03f */
[----:B------:R-:W-:Y:S01]  /*8cd0*/  PLOP3.LUT P1, PT, PT, PT, UP0, 0x80, 0x0 ;  /* 0x000000000000781c */ /* 0x000fe20003f2f008 */
[----:B------:R-:W-:Y:S01]  /*8ce0*/  UIADD3.X UR7, UR9, UR11, URZ, UP1, !UPT ;  /* 0x0000000b09077290 */ /* 0x000fe20008ffe43f */
[----:B------:R-:W-:Y:S02]  /*8cf0*/  IMAD.U32 R4, RZ, RZ, UR4 ;  /* 0x00000004ff047e24 */ /* 0x000fe4000f8e00ff */
[----:B------:R-:W-:Y:S02]  /*8d00*/  ULDC.64 UR10, c[0x0][0xc08] ;  /* 0x00030200000a7ab9 */ /* 0x000fe40000000a00 */
[----:B------:R-:W-:Y:S01]  /*8d10*/  UISETP.NE.U32.AND UP1, UPT, UR10, URZ, UPT ;  /* 0x0000003f0a00728c */ /* 0x000fe2000bf25070 */
[----:B------:R-:W-:-:S03]  /*8d20*/  IMAD.U32 R5, RZ, RZ, UR7 ;  /* 0x00000007ff057e24 */ /* 0x000fc6000f8e00ff */
[----:B------:R-:W-:-:S03]  /*8d30*/  UISETP.NE.AND.EX UP1, UPT, UR11, URZ, UPT, UP1 ;  /* 0x0000003f0b00728c */ /* 0x000fc6000bf25310 */
[----:B------:R-:W2:Y:S01]  /*8d40*/  @P1 LDG.E R3, desc[UR40][R4.64] ;  /* 0x0000002804031981 */ /* 0x000ea2000c1e1900 */
[----:B------:R-:W-:Y:S02]  /*8d50*/  ULDC UR4, c[0x0][0xa88] ;  /* 0x0002a20000047ab9 */ /* 0x000fe40000000800 */
[----:B------:R-:W-:Y:S01]  /*8d60*/  PLOP3.LUT P2, PT, PT, PT, UP1, 0x80, 0x0 ;  /* 0x000000000000781c */ /* 0x000fe20003f4f018 */
[----:B------:R-:W-:-:S04]  /*8d70*/  IMAD.U32 R0, RZ, RZ, UR4 ;  /* 0x00000004ff007e24 */ /* 0x000fc8000f8e00ff */
[----:B------:R-:W-:-:S04]  /*8d80*/  @UP1 UIADD3 UR8, UP2, UR8, UR10, URZ ;  /* 0x0000000a08081290 */ /* 0x000fc8000ff5e03f */
[----:B------:R-:W-:Y:S02]  /*8d90*/  @UP1 UIADD3.X UR9, UR9, UR11, URZ, UP2, !UPT ;  /* 0x0000000b09091290 */ /* 0x000fe400097fe43f */
[----:B------:R-:W-:-:S04]  /*8da0*/  IMAD.U32 R8, RZ, RZ, UR8 ;  /* 0x00000008ff087e24 */ /* 0x000fc8000f8e00ff */
[----:B------:R-:W-:-:S05]  /*8db0*/  IMAD.U32 R9, RZ, RZ, UR9 ;  /* 0x00000009ff097e24 */ /* 0x000fca000f8e00ff */
[----:B------:R1:W5:Y:S01]  /*8dc0*/  @P2 LDG.E R0, desc[UR40][R8.64] ;  /* 0x0000002808002981 */ /* 0x000362000c1e1900 */
[----:B------:R-:W-:Y:S01]  /*8dd0*/  UMOV UR4, URZ ;  /* 0x0000003f00047c82 */ /* 0x000fe20008000000 */
[----:B------:R-:W-:Y:S01]  /*8de0*/  USHF.R.S32.HI UR11, URZ, 0x1f, UR46 ;  /* 0x0000001f3f0b7899 */ /* 0x000fe2000801142e */
[----:B------:R-:W-:Y:S02]  /*8df0*/  ISETP.GE.AND P0, PT, R197, 0x40, PT ;  /* 0x00000040c500780c */ /* 0x000fe40003f06270 */
[----:B--2---:R-:W-:-:S13]  /*8e00*/  @P1 R2UR UR4, R3 ;  /* 0x00000000030412ca */ /* 0x004fda00000e0000 */
[----:B------:R-:W-:Y:S01]  /*8e10*/  USHF.R.S32.HI UR10, URZ, 0x1f, UR4 ;  /* 0x0000001f3f0a7899 */ /* 0x000fe20008011404 */
[----:B01----:R-:W-:Y:S11]  /*8e20*/  @P2 BRA `(.L_x_3633) ;  /* 0x0000000000102947 */ /* 0x003ff60003800000 */
[----:B------:R-:W-:Y:S05]  /*8e30*/  @!P1 BRA `(.L_x_3633) ;  /* 0x00000000000c9947 */ /* 0x000fea0003800000 */
[----:B------:R-:W2:Y:S04]  /*8e40*/  LDG.E R3, desc[UR40][R4.64] ;  /* 0x0000002804037981 */ /* 0x000ea8000c1e1900 */
[----:B-----5:R-:W2:Y:S02]  /*8e50*/  LDG.E R0, desc[UR40][R4.64+0x4] ;  /* 0x0000042804007981 */ /* 0x020ea4000c1e1900 */
[----:B--2---:R-:W-:-:S07]  /*8e60*/  IMAD.IADD R0, R0, 0x1, -R3 ;  /* 0x0000000100007824 */ /* 0x004fce00078e0a03 */
.L_x_3633:
[----:B------:R-:W-:Y:S01]  /*8e70*/  USEL UR43, UR43, URZ, !UP0 ;  /* 0x0000003f2b2b7287 */ /* 0x000fe2000c000000 */
[----:B------:R-:W-:Y:S01]  /*8e80*/  BSSY B1, `(.L_x_3634) ;  /* 0x000002d000017945 */ /* 0x000fe20003800000 */
[----:B------:R-:W-:-:S03]  /*8e90*/  USEL UR44, UR44, URZ, !UP0 ;  /* 0x0000003f2c2c7287 */ /* 0x000fc6000c000000 */
[----:B------:R-:W-:Y:S09]  /*8ea0*/  @P0 BRA `(.L_x_3635) ;  /* 0x0000000000a80947 */ /* 0x000ff20003800000 */
[----:B------:R-:W0:Y:S01]  /*8eb0*/  S2R R4, SR_TID.X ;  /* 0x0000000000047919 */ /* 0x000e220000002100 */
[----:B------:R-:W1:Y:S01]  /*8ec0*/  LDC R6, c[0x0][0xbe8] ;  /* 0x0002fa00ff067b82 */ /* 0x000e620000000800 */
        /* <DEDUP_REMOVED lines=8> */
[----:B------:R-:W-:Y:S01]  /*8f50*/  UMOV UR8, UR4 ;  /* 0x0000000400087c82 */ /* 0x000fe20008000000 */
[----:B------:R-:W-:Y:S01]  /*8f60*/  UIMAD UR7, UR11, UR12, URZ ;  /* 0x0000000c0b0772a4 */ /* 0x000fe2000f8e023f */
[----:B------:R-:W-:Y:S02]  /*8f70*/  UMOV UR9, UR10 ;  /* 0x0000000a00097c82 */ /* 0x000fe40008000000 */
[----:B------:R-:W-:Y:S02]  /*8f80*/  UIMAD.WIDE.U32 UR8, UR46, UR12, UR8 ;  /* 0x0000000c2e0872a5 */ /* 0x000fe4000f8e0008 */
[----:B------:R-:W-:-:S03]  /*8f90*/  UIMAD UR7, UR46, UR13, UR7 ;  /* 0x0000000d2e0772a4 */ /* 0x000fc6000f8e0207 */
[----:B------:R-:W-:Y:S02]  /*8fa0*/  ULDC.64 UR12, c[0x0][0xb98] ;  /* 0x0002e600000c7ab9 */ /* 0x000fe40000000a00 */
[----:B------:R-:W0:Y:S01]  /*8fb0*/  @P0 LDC R4, c[0x0][0xbec] ;  /* 0x0002fb00ff040b82 */ /* 0x000e220000000800 */
[----:B------:R-:W-:Y:S02]  /*8fc0*/  UIADD3 UR9, UR9, UR7, URZ ;  /* 0x0000000709097290 */ /* 0x000fe4000fffe03f */
[----:B------:R-:W-:Y:S02]  /*8fd0*/  UIMAD UR7, UR44, UR12, URZ ;  /* 0x0000000c2c0772a4 */ /* 0x000fe4000f8e023f */
[----:B------:R-:W-:Y:S02]  /*8fe0*/  UIMAD.WIDE.U32 UR8, UR43, UR12, UR8 ;  /* 0x0000000c2b0872a5 */ /* 0x000fe4000f8e0008 */
[----:B------:R-:W-:Y:S01]  /*8ff0*/  UIMAD UR7, UR43, UR13, UR7 ;  /* 0x0000000d2b0772a4 */ /* 0x000fe2000f8e0207 */
[----:B------:R-:W1:Y:S02]  /*9000*/  @P0 LDC R8, c[0x0][0xbf0] ;  /* 0x0002fc00ff080b82 */ /* 0x000e640000000800 */
        /* <DEDUP_REMOVED lines=20> */
.L_x_3635:
[----:B------:R-:W-:Y:S05]  /*9150*/  BSYNC B1 ;  /* 0x0000000000017941 */ /* 0x000fea0003800000 */
.L_x_3634:
[----:B------:R-:W-:Y:S01]  /*9160*/  ISETP.NE.AND P0, PT, R13, 0x1, PT ;  /* 0x000000010d00780c */ /* 0x000fe20003f05270 */
[----:B------:R-:W-:Y:S01]  /*9170*/  ULDC UR14, c[0x0][0xac8] ;  /* 0x0002b200000e7ab9 */ /* 0x000fe20000000800 */
[----:B------:R-:W-:Y:S01]  /*9180*/  ULDC.64 UR12, c[0x0][0xaa0] ;  /* 0x0002a800000c7ab9 */ /* 0x000fe20000000a00 */
[----:B------:R-:W-:Y:S01]  /*9190*/  ISETP.GE.AND P1, PT, R189, UR14, PT ;  /* 0x0000000ebd007c0c */ /* 0x000fe2000bf26270 */
[----:B------:R-:W-:Y:S01]  /*91a0*/  UIMAD UR7, UR10, UR12, URZ ;  /* 0x0000000c0a0772a4 */ /* 0x000fe2000f8e023f */
[----:B------:R-:W-:Y:S01]  /*91b0*/  ISETP.GE.AND P2, PT, R2, UR14, PT ;  /* 0x0000000e02007c0c */ /* 0x000fe2000bf46270 */
[----:B------:R-:W-:Y:S01]  /*91c0*/  UIMAD.WIDE.U32 UR8, UR4, UR12, URZ ;  /* 0x0000000c040872a5 */ /* 0x000fe2000f8e003f */
[----:B------:R-:W-:Y:S01]  /*91d0*/  SEL R4, RZ, 0xffffffff, P1 ;  /* 0xffffffffff047807 */ /* 0x000fe20000800000 */
[----:B------:R-:W-:Y:S01]  /*91e0*/  UIMAD UR7, UR4, UR13, UR7 ;  /* 0x0000000d040772a4 */ /* 0x000fe2000f8e0207 */
[----:B0-----:R-:W-:Y:S01]  /*91f0*/  SEL R3, RZ, 0x1, P2 ;  /* 0x00000001ff037807 */ /* 0x001fe20001000000 */
[----:B------:R-:W-:Y:S01]  /*9200*/  IMAD.U32 R8, RZ, RZ, UR45 ;  /* 0x0000002dff087e24 */ /* 0x000fe2000f8e00ff */
[----:B------:R-:W-:Y:S01]  /*9210*/  ULDC.64 UR12, c[0x0][0xae8] ;  /* 0x0002ba00000c7ab9 */ /* 0x000fe20000000a00 */
[----:B------:R-:W-:Y:S01]  /*9220*/  IMAD.SHL.U32 R4, R4, 0x2, RZ ;  /* 0x0000000204047824 */ /* 0x000fe200078e00ff */
[----:B------:R-:W0:Y:S01]  /*9230*/  @P0 LDC R5, c[0x0][0xbec] ;  /* 0x0002fb00ff050b82 */ /* 0x000e220000000800 */
[----:B------:R-:W-:Y:S01]  /*9240*/  ISETP.GE.AND P2, PT, R188, UR14, PT ;  /* 0x0000000ebc007c0c */ /* 0x000fe2000bf46270 */
[----:B------:R-:W-:Y:S01]  /*9250*/  UIADD3 UR9, UR9, UR7, URZ ;  /* 0x0000000709097290 */ /* 0x000fe2000fffe03f */
[----:B------:R-:W-:Y:S01]  /*9260*/  ISETP.GE.AND P1, PT, R187, UR14, PT ;  /* 0x0000000ebb007c0c */ /* 0x000fe2000bf26270 */
[----:B------:R-:W-:Y:S01]  /*9270*/  UIMAD UR4, UR11, UR12, URZ ;  /* 0x0000000c0b0472a4 */ /* 0x000fe2000f8e023f */
[----:B------:R-:W-:Y:S01]  /*9280*/  LOP3.LUT R4, R4, 0x2, R3, 0xe2, !PT ;  /* 0x0000000204047812 */ /* 0x000fe200078ee203 */
[----:B------:R-:W-:Y:S01]  /*9290*/  IMAD R3, R190, 0x20, R191 ;  /* 0x00000020be037824 */ /* 0x000fe200078e02bf */
[----:B------:R-:W-:Y:S01]  /*92a0*/  SEL R6, RZ, 0xffffffff, P2 ;  /* 0xffffffffff067807 */ /* 0x000fe20001000000 */
[----:B------:R-:W1:Y:S01]  /*92b0*/  @P0 LDC R9, c[0x0][0xbf0] ;  /* 0x0002fc00ff090b82 */ /* 0x000e620000000800 */
[----:B------:R-:W-:Y:S01]  /*92c0*/  UIMAD UR4, UR46, UR13, UR4 ;  /* 0x0000000d2e0472a4 */ /* 0x000fe2000f8e0204 */
[----:B------:R-:W-:Y:S01]  /*92d0*/  IMAD R8, R8, 0x40, R3 ;  /* 0x0000004008087824 */ /* 0x000fe200078e0203 */
[----:B------:R-:W-:Y:S01]  /*92e0*/  UIMAD.WIDE.U32 UR8, UR46, UR12, UR8 ;  /* 0x0000000c2e0872a5 */ /* 0x000fe2000f8e0008 */
[----:B------:R-:W-:Y:S01]  /*92f0*/  IMAD.SHL.U32 R15, R6, 0x4, RZ ;  /* 0x00000004060f7824 */ /* 0x000fe200078e00ff */
[----:B------:R-:W-:Y:S01]  /*9300*/  ULDC.64 UR10, c[0x0][0xaf0] ;  /* 0x0002bc00000a7ab9 */ /* 0x000fe20000000a00 */
[----:B------:R-:W-:Y:S01]  /*9310*/  SEL R11, RZ, 0xffffffff, P1 ;  /* 0xffffffffff0b7807 */ /* 0x000fe20000800000 */
[----:B------:R-:W-:Y:S01]  /*9320*/  UIADD3 UR9, UR9, UR4, URZ ;  /* 0x0000000409097290 */ /* 0x000fe2000fffe03f */
[----:B------:R-:W-:Y:S01]  /*9330*/  IMAD.MOV.U32 R3, RZ, RZ, R8 ;  /* 0x000000ffff037224 */ /* 0x000fe200078e0008 */
[----:B------:R-:W-:Y:S01]  /*9340*/  UIMAD UR4, UR44, UR10, URZ ;  /* 0x0000000a2c0472a4 */ /* 0x000fe2000f8e023f */
[----:B------:R-:W-:Y:S01]  /*9350*/  LOP3.LUT R10, R15, 0x4, R4, 0xe2, !PT ;  /* 0x000000040f0a7812 */ /* 0x000fe200078ee204 */
[----:B------:R-:W-:Y:S01]  /*9360*/  UIMAD.WIDE.U32 UR8, UR43, UR10, UR8 ;  /* 0x0000000a2b0872a5 */ /* 0x000fe2000f8e0008 */
[----:B------:R-:W-:Y:S01]  /*9370*/  IMAD.SHL.U32 R11, R11, 0x8, RZ ;  /* 0x000000080b0b7824 */ /* 0x000fe200078e00ff */
[----:B------:R-:W-:Y:S01]  /*9380*/  UIMAD UR4, UR43, UR11, UR4 ;  /* 0x0000000b2b0472a4 */ /* 0x000fe2000f8e0204 */
[----:B-----5:R-:W-:Y:S01]  /*9390*/  IMAD R27, R0, R13, RZ ;  /* 0x0000000d001b7224 */ /* 0x020fe200078e02ff */
[----:B------:R-:W-:Y:S01]  /*93a0*/  ISETP.GE.AND P2, PT, R193, UR14, PT ;  /* 0x0000000ec1007c0c */ /* 0x000fe2000bf46270 */
[----:B0-----:R-:W-:Y:S01]  /*93b0*/  @P0 IMAD.HI.U32 R6, R8, R5, RZ ;  /* 0x0000000508060227 */ /* 0x001fe200078e00ff */
[----:B------:R-:W-:Y:S01]  /*93c0*/  UIADD3 UR4, UR9, UR4, URZ ;  /* 0x0000000409047290 */ /* 0x000fe2000fffe03f */
[----:B------:R-:W-:Y:S01]  /*93d0*/  LOP3.LUT R10, R11, 0x8, R10, 0xe2, !PT ;  /* 0x000000080b0a7812 */ /* 0x000fe200078ee20a */
[----:B------:R-:W-:Y:S01]  /*93e0*/  BSSY B1, `(.L_x_3636) ;  /* 0x0000048000017945 */ /* 0x000fe20003800000 */
[----:B------:R-:W-:-:S02]  /*93f0*/  IMAD.U32 R4, RZ, RZ, UR8 ;  /* 0x00000008ff047e24 */ /* 0x000fc4000f8e00ff */
[----:B------:R-:W-:Y:S01]  /*9400*/  IMAD.U32 R5, RZ, RZ, UR9 ;  /* 0x00000009ff057e24 */ /* 0x000fe2000f8e00ff */
[----:B------:R-:W-:Y:S01]  /*9410*/  ULDC.64 UR8, c[0x0][0xae0] ;  /* 0x0002b80000087ab9 */ /* 0x000fe20000000a00 */
[----:B-1----:R-:W-:Y:S01]  /*9420*/  @P0 SHF.R.U32.HI R3, RZ, R9, R6 ;  /* 0x00000009ff030219 */ /* 0x002fe20000011606 */
[----:B------:R-:W-:Y:S01]  /*9430*/  IMAD.U32 R5, RZ, RZ, UR4 ;  /* 0x00000004ff057e24 */ /* 0x000fe2000f8e00ff */
[----:B------:R-:W-:Y:S02]  /*9440*/  ISETP.GE.AND P0, PT, R186, UR14, PT ;  /* 0x0000000eba007c0c */ /* 0x000fe4000bf06270 */
[--C-:B------:R-:W-:Y:S01]  /*9450*/  SHF.R.S32.HI R6, RZ, 0x1f, R3.reuse ;  /* 0x0000001fff067819 */ /* 0x100fe20000011403 */
[----:B------:R-:W-:Y:S01]  /*9460*/  IMAD.MOV R9, RZ, RZ, -R3 ;  /* 0x000000ffff097224 */ /* 0x000fe200078e0a03 */
[----:B------:R-:W-:Y:S01]  /*9470*/  SEL R11, RZ, 0xffffffff, P0 ;  /* 0xffffffffff0b7807 */ /* 0x000fe20000000000 */
[----:B------:R-:W-:Y:S01]  /*9480*/  IMAD.WIDE.U32 R4, R3, UR8, R4 ;  /* 0x0000000803047c25 */ /* 0x000fe2000f8e0004 */
[----:B------:R-:W-:-:S03]  /*9490*/  ISETP.GE.AND P0, PT, R185, UR14, PT ;  /* 0x0000000eb9007c0c */ /* 0x000fc6000bf06270 */
[----:B------:R-:W-:Y:S02]  /*94a0*/  IMAD R6, R6, UR8, RZ ;  /* 0x0000000806067c24 */ /* 0x000fe4000f8e02ff */
[----:B------:R-:W-:Y:S01]  /*94b0*/  IMAD R9, R13, R9, R8 ;  /* 0x000000090d097224 */ /* 0x000fe200078e0208 */
[----:B------:R-:W-:Y:S01]  /*94c0*/  SEL R8, RZ, 0xffffffff, P0 ;  /* 0xffffffffff087807 */ /* 0x000fe20000000000 */
[----:B------:R-:W-:Y:S01]  /*94d0*/  IMAD.SHL.U32 R15, R11, 0x10, RZ ;  /* 0x000000100b0f7824 */ /* 0x000fe200078e00ff */
[----:B------:R-:W-:Y:S01]  /*94e0*/  ISETP.GE.AND P0, PT, R194, UR14, PT ;  /* 0x0000000ec2007c0c */ /* 0x000fe2000bf06270 */
[----:B------:R-:W-:Y:S01]  /*94f0*/  IMAD R11, R3, UR9, R6 ;  /* 0x00000009030b7c24 */ /* 0x000fe2000f8e0206 */
[----:B------:R-:W-:Y:S01]  /*9500*/  SHF.R.S32.HI R3, RZ, 0x1f, R9 ;  /* 0x0000001fff037819 */ /* 0x000fe20000011409 */
[----:B------:R-:W-:Y:S01]  /*9510*/  ULDC.64 UR8, c[0x0][0xad8] ;  /* 0x0002b60000087ab9 */ /* 0x000fe20000000a00 */
[----:B------:R-:W-:Y:S01]  /*9520*/  IMAD.U32 R6, RZ, RZ, UR45 ;  /* 0x0000002dff067e24 */ /* 0x000fe2000f8e00ff */
[----:B------:R-:W-:Y:S01]  /*9530*/  LOP3.LUT R10, R15, 0x10, R10, 0xe2, !PT ;  /* 0x000000100f0a7812 */ /* 0x000fe200078ee20a */
[----:B------:R-:W-:-:S02]  /*9540*/  IMAD.IADD R5, R5, 0x1, R11 ;  /* 0x0000000105057824 */ /* 0x000fc400078e020b */
[----:B------:R-:W-:Y:S02]  /*9550*/  IMAD R0, R3, UR8, RZ ;  /* 0x0000000803007c24 */ /* 0x000fe4000f8e02ff */
[----:B------:R-:W-:-:S04]  /*9560*/  IMAD.WIDE.U32 R4, R9, UR8, R4 ;  /* 0x0000000809047c25 */ /* 0x000fc8000f8e0004 */
[----:B------:R-:W-:Y:S01]  /*9570*/  IMAD R3, R9, UR9, R0 ;  /* 0x0000000909037c24 */ /* 0x000fe2000f8e0200 */
[----:B------:R-:W-:Y:S01]  /*9580*/  SEL R9, RZ, 0x40, P0 ;  /* 0x00000040ff097807 */ /* 0x000fe20000000000 */
[----:B------:R-:W-:Y:S01]  /*9590*/  IMAD R0, R6, 0x40, R191 ;  /* 0x0000004006007824 */ /* 0x000fe200078e02bf */
[----:B------:R-:W-:Y:S01]  /*95a0*/  ULDC.64 UR8, c[0x0][0xa80] ;  /* 0x0002a00000087ab9 */ /* 0x000fe20000000a00 */
[----:B------:R-:W-:Y:S01]  /*95b0*/  IMAD.SHL.U32 R15, R8, 0x20, RZ ;  /* 0x00000020080f7824 */ /* 0x000fe200078e00ff */
[----:B------:R-:W-:Y:S01]  /*95c0*/  LEA R6, P1, R4, UR8, 0x1 ;  /* 0x0000000804067c11 */ /* 0x000fe2000f8208ff */
[----:B------:R-:W-:Y:S01]  /*95d0*/  IMAD.IADD R3, R5, 0x1, R3 ;  /* 0x0000000105037824 */ /* 0x000fe200078e0203 */
[----:B------:R-:W-:Y:S02]  /*95e0*/  ISETP.GE.AND P0, PT, R0, R27, PT ;  /* 0x0000001b0000720c */ /* 0x000fe40003f06270 */
[----:B------:R-:W-:Y:S01]  /*95f0*/  LOP3.LUT R10, R15, 0x20, R10, 0xe2, !PT ;  /* 0x000000200f0a7812 */ /* 0x000fe200078ee20a */
[----:B------:R0:W1:Y:S01]  /*9600*/  SHFL.IDX PT, R8, R6, RZ, 0x181f ;  /* 0x00181fff06087589 */ /* 0x00006200000e0000 */
[----:B------:R-:W-:-:S02]  /*9610*/  LEA.HI.X R3, R4, UR9, R3, 0x1, P1 ;  /* 0x0000000904037c11 */ /* 0x000fc400088f0c03 */
[----:B------:R-:W-:Y:S02]  /*9620*/  LOP3.LUT R24, R10, R9, RZ, 0xfc, !PT ;  /* 0x000000090a187212 */ /* 0x000fe400078efcff */
[----:B------:R-:W-:Y:S01]  /*9630*/  SEL R5, RZ, 0x80, P2 ;  /* 0x00000080ff057807 */ /* 0x000fe20001000000 */
[----:B------:R0:W2:Y:S03]  /*9640*/  SHFL.IDX PT, R9, R3, RZ, 0x181f ;  /* 0x00181fff03097589 */ /* 0x0000a600000e0000 */
[----:B------:R-:W-:Y:S01]  /*9650*/  LOP3.LUT R25, R24, R5, RZ, 0xfc, !PT ;  /* 0x0000000518197212 */ /* 0x000fe200078efcff */
[----:B------:R-:W-:Y:S06]  /*9660*/  @P0 BRA `(.L_x_3637) ;  /* 0x00000000007c0947 */ /* 0x000fec0003800000 */
[----:B------:R-:W-:Y:S02]  /*9670*/  ISETP.GE.AND P2, PT, R189, UR14, PT ;  /* 0x0000000ebd007c0c */ /* 0x000fe4000bf46270 */
[----:B------:R-:W-:Y:S02]  /*9680*/  ISETP.GE.AND P1, PT, R2, UR14, PT ;  /* 0x0000000e02007c0c */ /* 0x000fe4000bf26270 */
[----:B------:R-:W-:Y:S02]  /*9690*/  ISETP.GE.AND P5, PT, R188, UR14, PT ;  /* 0x0000000ebc007c0c */ /* 0x000fe4000bfa6270 */
[----:B------:R-:W-:-:S07]  /*96a0*/  ISETP.GE.AND P3, PT, R187, UR14, PT ;  /* 0x0000000ebb007c0c */ /* 0x000fce000bf66270 */
[CC--:B-1----:R-:W-:Y:S02]  /*96b0*/  @!P2 LEA R10, P0, R189.reuse, R8.reuse, 0x1 ;  /* 0x00000008bd0aa211 */ /* 0x0c2fe400078008ff */
[----:B--2---:R-:W-:Y:S02]  /*96c0*/  @!P1 IMAD.WIDE R4, R2, 0x2, R8 ;  /* 0x0000000202049825 */ /* 0x004fe400078e0208 */
[----:B------:R-:W-:Y:S02]  /*96d0*/  @!P2 LEA.HI.X R11, R189, R9, R204, 0x1, P0 ;  /* 0x00000009bd0ba211 */ /* 0x000fe400000f0ccc */
[----:B------:R-:W-:Y:S01]  /*96e0*/  @!P5 LEA R12, P4, R188, R8, 0x1 ;  /* 0x00000008bc0cd211 */ /* 0x000fe200078808ff */
[----:B------:R-:W-:Y:S01]  /*96f0*/  @!P1 ST.E.128 desc[UR40][R4.64], RZ ;  /* 0x000000ff04009985 */ /* 0x000fe2000c101d28 */
[----:B------:R-:W-:Y:S02]  /*9700*/  ISETP.GE.AND P1, PT, R185, UR14, PT ;  /* 0x0000000eb9007c0c */ /* 0x000fe4000bf26270 */
[----:B------:R-:W-:Y:S01]  /*9710*/  LOP3.LUT P0, RZ, R24, 0x40, RZ, 0xc0, !PT ;  /* 0x0000004018ff7812 */ /* 0x000fe2000780c0ff */
[----:B------:R1:W-:Y:S01]  /*9720*/  @!P2 ST.E.128 desc[UR40][R10.64], RZ ;  /* 0x000000ff0a00a985 */ /* 0x0003e2000c101d28 */
[----:B------:R-:W-:-:S02]  /*9730*/  ISETP.GE.AND P2, PT, R186, UR14, PT ;  /* 0x0000000eba007c0c */ /* 0x000fc4000bf46270 */
[-C--:B------:R-:W-:Y:S02]  /*9740*/  @!P5 LEA.HI.X R13, R188, R9.reuse, R203, 0x1, P4 ;  /* 0x00000009bc0dd211 */ /* 0x080fe400020f0ccb */
[----:B------:R-:W-:Y:S02]  /*9750*/  LOP3.LUT P4, RZ, R25, 0x80, RZ, 0xc0, !PT ;  /* 0x0000008019ff7812 */ /* 0x000fe4000788c0ff */
[CC--:B------:R-:W-:Y:S01]  /*9760*/  @!P3 LEA R14, P6, R187.reuse, R8.reuse, 0x1 ;  /* 0x00000008bb0eb211 */ /* 0x0c0fe200078c08ff */
[----:B------:R3:W-:Y:S03]  /*9770*/  @!P5 ST.E.128 desc[UR40][R12.64], RZ ;  /* 0x000000ff0c00d985 */ /* 0x0007e6000c101d28 */
[----:B------:R-:W-:Y:S02]  /*9780*/  @!P3 LEA.HI.X R15, R187, R9, R202, 0x1, P6 ;  /* 0x00000009bb0fb211 */ /* 0x000fe400030f0cca */
[----:B-1----:R-:W-:-:S02]  /*9790*/  @!P1 LEA R10, P6, R185, R8, 0x1 ;  /* 0x00000008b90a9211 */ /* 0x002fc400078c08ff */
[-C--:B------:R-:W-:Y:S01]  /*97a0*/  @!P2 LEA R4, P5, R186, R8.reuse, 0x1 ;  /* 0x00000008ba04a211 */ /* 0x080fe200078a08ff */
[----:B------:R3:W-:Y:S01]  /*97b0*/  @!P3 ST.E.128 desc[UR40][R14.64], RZ ;  /* 0x000000ff0e00b985 */ /* 0x0007e2000c101d28 */
[-C--:B------:R-:W-:Y:S02]  /*97c0*/  @P0 LEA R20, P3, R194, R8.reuse, 0x1 ;  /* 0x00000008c2140211 */ /* 0x080fe400078608ff */
[-C--:B------:R-:W-:Y:S02]  /*97d0*/  @!P2 LEA.HI.X R5, R186, R9.reuse, R201, 0x1, P5 ;  /* 0x00000009ba05a211 */ /* 0x080fe400028f0cc9 */
[----:B------:R-:W-:Y:S02]  /*97e0*/  @P4 LEA R8, P5, R193, R8, 0x1 ;  /* 0x00000008c1084211 */ /* 0x000fe400078a08ff */
[-C--:B------:R-:W-:Y:S01]  /*97f0*/  @!P1 LEA.HI.X R11, R185, R9.reuse, R200, 0x1, P6 ;  /* 0x00000009b90b9211 */ /* 0x080fe200030f0cc8 */
[----:B------:R3:W-:Y:S01]  /*9800*/  @!P2 ST.E.128 desc[UR40][R4.64], RZ ;  /* 0x000000ff0400a985 */ /* 0x0007e2000c101d28 */
[----:B------:R-:W-:-:S02]  /*9810*/  @P0 LEA.HI.X R21, R194, R9, R199, 0x1, P3 ;  /* 0x00000009c2150211 */ /* 0x000fc400018f0cc7 */
[----:B------:R-:W-:Y:S01]  /*9820*/  @P4 LEA.HI.X R9, R193, R9, R198, 0x1, P5 ;  /* 0x00000009c1094211 */ /* 0x000fe200028f0cc6 */
[----:B------:R3:W-:Y:S04]  /*9830*/  @!P1 ST.E.128 desc[UR40][R10.64], RZ ;  /* 0x000000ff0a009985 */ /* 0x0007e8000c101d28 */
[----:B------:R3:W-:Y:S04]  /*9840*/  @P0 ST.E.128 desc[UR40][R20.64], RZ ;  /* 0x000000ff14000985 */ /* 0x0007e8000c101d28 */
[----:B------:R3:W-:Y:S02]  /*9850*/  @P4 ST.E.128 desc[UR40][R8.64], RZ ;  /* 0x000000ff08004985 */ /* 0x0007e4000c101d28 */
.L_x_3637:
[----:B------:R-:W-:Y:S05]  /*9860*/  BSYNC B1 ;  /* 0x0000000000017941 */ /* 0x000fea0003800000 */
.L_x_3636:
[----:B------:R-:W-:Y:S01]  /*9870*/  VIADD R0, R0, 0x20 ;  /* 0x0000002000007836 */ /* 0x000fe20000000000 */
[----:B--23--:R2:W3:Y:S04]  /*9880*/  SHFL.IDX PT, R9, R3, 0x1, 0x181f ;  /* 0x00381f0003097f89 */ /* 0x00c4e800000e0000 */
        /* <DEDUP_REMOVED lines=12> */
[----:B------:R1:W-:Y:S01]  /*9950*/  @!P3 ST.E.128 desc[UR40][R4.64], RZ ;  /* 0x000000ff0400b985 */ /* 0x0003e2000c101d28 */
[----:B------:R-:W-:Y:S02]  /*9960*/  ISETP.GE.AND P3, PT, R186, UR14, PT ;  /* 0x0000000eba007c0c */ /* 0x000fe4000bf66270 */
[----:B------:R-:W-:Y:S01]  /*9970*/  @!P5 LEA.HI.X R13, R188, R9, R203, 0x1, P0 ;  /* 0x00000009bc0dd211 */ /* 0x000fe200000f0ccb */
[----:B------:R2:W-:Y:S01]  /*9980*/  @!P2 ST.E.128 desc[UR40][R10.64], RZ ;  /* 0x000000ff0a00a985 */ /* 0x0005e2000c101d28 */
[----:B------:R-:W-:-:S02]  /*9990*/  ISETP.GE.AND P2, PT, R185, UR14, PT ;  /* 0x0000000eb9007c0c */ /* 0x000fc4000bf46270 */
[----:B------:R-:W-:Y:S01]  /*99a0*/  LOP3.LUT P0, RZ, R25, 0x80, RZ, 0xc0, !PT ;  /* 0x0000008019ff7812 */ /* 0x000fe2000780c0ff */
[----:B------:R2:W-:Y:S01]  /*99b0*/  @!P5 ST.E.128 desc[UR40][R12.64], RZ ;  /* 0x000000ff0c00d985 */ /* 0x0005e2000c101d28 */
[----:B------:R-:W-:-:S04]  /*99c0*/  @!P4 LEA R14, P6, R187, R8, 0x1 ;  /* 0x00000008bb0ec211 */ /* 0x000fc800078c08ff */
[----:B------:R-:W-:Y:S02]  /*99d0*/  @!P4 LEA.HI.X R15, R187, R9, R202, 0x1, P6 ;  /* 0x00000009bb0fc211 */ /* 0x000fe400030f0cca */
[----:B------:R-:W-:-:S03]  /*99e0*/  @!P3 LEA R20, P5, R186, R8, 0x1 ;  /* 0x00000008ba14b211 */ /* 0x000fc600078a08ff */
[----:B------:R2:W-:Y:S01]  /*99f0*/  @!P4 ST.E.128 desc[UR40][R14.64], RZ ;  /* 0x000000ff0e00c985 */ /* 0x0005e2000c101d28 */
[-C--:B-1----:R-:W-:Y:S02]  /*9a00*/  @!P2 LEA R4, P6, R185, R8.reuse, 0x1 ;  /* 0x00000008b904a211 */ /* 0x082fe400078c08ff */
        /* <DEDUP_REMOVED lines=10> */
.L_x_3632:
[----:B------:R-:W-:Y:S05]  /*9ab0*/  BSYNC B0 ;  /* 0x0000000000007941 */ /* 0x000fea0003800000 */
.L_x_3626:
[----:B------:R-:W-:Y:S02]  /*9ac0*/  ULDC UR4, c[0x0][0xc3c] ;  /* 0x00030f0000047ab9 */ /* 0x000fe40000000800 */
[----:B------:R-:W-:-:S13]  /*9ad0*/  ISETP.GE.AND P0, PT, R7, UR4, PT ;  /* 0x0000000407007c0c */ /* 0x000fda000bf06270 */
[----:B------:R-:W-:Y:S05]  /*9ae0*/  @!P0 BRA `(.L_x_3638) ;  /* 0xffffff7400588947 */ /* 0x000fea000383ffff */
[----:B------:R-:W-:Y:S05]  /*9af0*/  EXIT ;  /* 0x000000000000794d */ /* 0x000fea0003800000 */
.L_x_3593:
[----:B------:R-:W-:-:S08]  /*9b00*/  NOP ;  /* 0x0000000000007918 */ /* 0x000fd00000000000 */
[----:B------:R-:W0:-:S00]  /*9b10*/  USETMAXREG.DEALLOC.CTAPOOL 0x18 ;  /* 0x00000018000079c8 */ /* 0x000e0000080e0500 */
[----:B0-----:R-:W-:-:S06]  /*9b20*/  LOP3.LUT R0, R0, 0x3, RZ, 0xc0, !PT ;  /* 0x0000000300007812 */ /* 0x001fcc00078ec0ff */
[----:B------:R-:W0:Y:S02]  /*9b30*/  SHFL.IDX PT, R0, R0, RZ, 0x1f ;  /* 0x00001fff00007589 */ /* 0x000e2400000e0000 */
[----:B0-----:R-:W-:Y:S01]  /*9b40*/  ISETP.NE.AND P0, PT, R0, RZ, PT ;  /* 0x000000ff0000720c */ /* 0x001fe20003f05270 */
[----:B------:R-:W-:-:S03]  /*9b50*/  IMAD.MOV.U32 R0, RZ, RZ, RZ ;  /* 0x000000ffff007224 */ /* 0x000fc600078e00ff */
[----:B------:R-:W-:-:S05]  /*9b60*/  P2R R2, PR, RZ, 0x1 ;  /* 0x00000001ff027803 */ /* 0x000fca0000000000 */
[----:B------:R0:W-:Y:S04]  /*9b70*/  STL [R1+0x58], R2 ;  /* 0x0000580201007387 */ /* 0x0001e80000100800 */
        /* <DEDUP_REMOVED lines=8> */
.L_x_3639:
        /* <DEDUP_REMOVED lines=42> */
.L_x_3645:
        /* <DEDUP_REMOVED lines=12> */
.L_x_3644:
[----:B------:R-:W-:Y:S05]  /*9f60*/  BSYNC B0 ;  /* 0x0000000000007941 */ /* 0x000fea0003800000 */
.L_x_3643:
        /* <DEDUP_REMOVED lines=22> */
.L_x_3641:
        /* <DEDUP_REMOVED lines=16> */
.L_x_3646:
[----:B-1----:R-:W-:Y:S01]  /*a1d0*/  IMAD R16, R16, UR5, R7 ;  /* 0x0000000510107c24 */ /* 0x002fe2000f8e0207 */
[----:B------:R-:W-:Y:S01]  /*a1e0*/  IABS R6, R0 ;  /* 0x0000000000067213 */ /* 0x000fe20000000000 */
[----:B------:R-:W-:Y:S02]  /*a1f0*/  IMAD R7, R11, R4, RZ ;  /* 0x000000040b077224 */ /* 0x000fe400078e02ff */
[----:B0-----:R-:W-:Y:S02]  /*a200*/  IMAD.MOV.U32 R2, RZ, RZ, RZ ;  /* 0x000000ffff027224 */ /* 0x001fe400078e00ff */
[----:B------:R-:W-:Y:S02]  /*a210*/  IMAD.MOV R6, RZ, RZ, -R6 ;  /* 0x000000ffff067224 */ /* 0x000fe400078e0a06 */
[----:B------:R-:W-:Y:S01]  /*a220*/  IMAD.HI.U32 R2, R3, R7, R2 ;  /* 0x0000000703027227 */ /* 0x000fe200078e0002 */
[----:B------:R-:W-:-:S03]  /*a230*/  IADD3 R7, -R16, UR6, RZ ;  /* 0x0000000610077c10 */ /* 0x000fc6000fffe1ff */
[----:B------:R-:W-:Y:S01]  /*a240*/  VIADD R19, R19, UR4 ;  /* 0x0000000413137c36 */ /* 0x000fe20008000000 */
        /* <DEDUP_REMOVED lines=17> */
.L_x_3642:
[----:B------:R-:W-:Y:S02]  /*a360*/  IMAD.MOV.U32 R17, RZ, RZ, RZ ;  /* 0x000000ffff117224 */ /* 0x000fe400078e00ff */
[----:B------:R-:W-:Y:S02]  /*a370*/  IMAD.U32 R16, RZ, RZ, UR6 ;  /* 0x00000006ff107e24 */ /* 0x000fe4000f8e00ff */
[----:B------:R-:W-:-:S07]  /*a380*/  IMAD.MOV.U32 R18, RZ, RZ, RZ ;  /* 0x000000ffff127224 */ /* 0x000fce00078e00ff */
.L_x_3647:
[----:B------:R-:W-:-:S13]  /*a390*/  ISETP.NE.AND P0, PT, R5, RZ, PT ;  /* 0x000000ff0500720c */ /* 0x000fda0003f05270 */
[----:B------:R-:W0:Y:S01]  /*a3a0*/  @!P0 S2R R3, SR_CgaCtaId ;  /* 0x0000000000038919 */ /* 0x000e220000008800 */
[----:B------:R-:W-:-:S04]  /*a3b0*/  @!P0 MOV R0, 0x400 ;  /* 0x0000040000008802 */ /* 0x000fc80000000f00 */
[----:B0-----:R-:W-:-:S05]  /*a3c0*/  @!P0 LEA R0, R3, R0, 0x18 ;  /* 0x0000000003008211 */ /* 0x001fca00078ec0ff */
[----:B------:R0:W-:Y:S01]  /*a3d0*/  @!P0 STS.128 [R0+0x28cd0], R16 ;  /* 0x028cd01000008388 */ /* 0x0001e20000000c00 */
[----:B------:R-:W-:Y:S06]  /*a3e0*/  BAR.ARV 0x5, 0x180 ;  /* 0x0146000000007b1d */ /* 0x000fec0000002000 */
.L_x_3640:
        /* <DEDUP_REMOVED lines=16> */
[----:B------:R-:W-:-:S04]  /*a4f0*/  LOP3.LUT R2, R0, 0x1f8, RZ, 0xc0, !PT ;  /* 0x000001f800027812 */ /* 0x000fc800078ec0ff */
        /* <DEDUP_REMOVED lines=8> */
[----:B------:R0:W-:Y:S01]  /*a580*/  STL [R1+0x4], R4 ;  /* 0x0000040401007387 */ /* 0x0001e20000100800 */
[----:B------:R-:W-:-:S03]  /*a590*/  IMAD.MOV.U32 R0, RZ, RZ, 0x1 ;  /* 0x00000001ff007424 */ /* 0x000fc600078e00ff */
[----:B------:R0:W-:Y:S04]  /*a5a0*/  STL [R1+0x50], R2 ;  /* 0x0000500201007387 */ /* 0x0001e80000100800 */
[----:B------:R0:W-:Y:S04]  /*a5b0*/  STL [R1+0x8], RZ ;  /* 0x000008ff01007387 */ /* 0x0001e80000100800 */
[----:B------:R0:W-:Y:S04]  /*a5c0*/  STL [R1+0x10], R0 ;  /* 0x0000100001007387 */ /* 0x0001e80000100800 */
[----:B------:R0:W-:Y:S02]  /*a5d0*/  STL [R1+0x3c], RZ ;  /* 0x00003cff01007387 */ /* 0x0001e40000100800 */
.L_x_3766:
[----:B012---:R-:W0:Y:S02]  /*a5e0*/  LDC.64 R2, c[0x0][0xc88] ;  /* 0x00032200ff027b82 */ /* 0x007e240000000a00 */
[----:B0-----:R-:W-:-:S05]  /*a5f0*/  IMAD.WIDE R2, R19, 0x4, R2 ;  /* 0x0000000413027825 */ /* 0x001fca00078e0202 */
[----:B------:R-:W2:Y:S01]  /*a600*/  LDG.E R11, desc[UR40][R2.64] ;  /* 0x00000028020b7981 */ /* 0x000ea2000c1e1900 */
[----:B------:R-:W-:Y:S05]  /*a610*/  YIELD ;  /* 0x0000000000007946 */ /* 0x000fea0003800000 */
[----:B------:R-:W-:Y:S01]  /*a620*/  ULDC.64 UR4, c[0x0][0xa28] ;  /* 0x00028a0000047ab9 */ /* 0x000fe20000000a00 */
[----:B---3--:R-:W-:Y:S01]  /*a630*/  IMAD.MOV.U32 R0, RZ, RZ, RZ ;  /* 0x000000ffff007224 */ /* 0x008fe200078e00ff */
        /* <DEDUP_REMOVED lines=14> */
[----:B-----5:R1:W5:Y:S01]  /*a720*/  @P0 LDG.E R0, desc[UR40][R2.64] ;  /* 0x0000002802000981 */ /* 0x020362000c1e1900 */
[----:B------:R-:W-:Y:S01]  /*a730*/  ISETP.NE.AND.EX P1, PT, RZ, UR5, PT, P1 ;  /* 0x00000005ff007c0c */ /* 0x000fe2000bf25310 */
[----:B------:R-:W-:Y:S01]  /*a740*/  IMAD.MOV.U32 R8, RZ, RZ, RZ ;  /* 0x000000ffff087224 */ /* 0x000fe200078e00ff */
        /* <DEDUP_REMOVED lines=29> */
[----:B------:R-:W2:Y:S04]  /*a920*/  LDG.E R7, desc[UR40][R2.64] ;  /* 0x0000002802077981 */ /* 0x000ea8000c1e1900 */
[----:B------:R-:W2:Y:S02]  /*a930*/  LDG.E R2, desc[UR40][R2.64+0x4] ;  /* 0x0000042802027981 */ /* 0x000ea4000c1e1900 */
[----:B--2---:R-:W-:-:S05]  /*a940*/  IMAD.IADD R2, R2, 0x1, -R7 ;  /* 0x0000000102027824 */ /* 0x004fca00078e0a07 */
[----:B------:R1:W-:Y:S02]  /*a950*/  STL [R1+0x38], R2 ;  /* 0x0000380201007387 */ /* 0x0003e40000100800 */
.L_x_3649:
        /* <DEDUP_REMOVED lines=8> */
[----:B------:R-:W-:-:S04]  /*a9e0*/  IADD3 R6, P0, R10, UR4, RZ ;  /* 0x000000040a067c10 */ /* 0x000fc8000ff1e0ff */
[----:B------:R-:W-:-:S05]  /*a9f0*/  IADD3.X R7, R9, UR5, RZ, P0, !PT ;  /* 0x0000000509077c10 */ /* 0x000fca00087fe4ff */
[----:B------:R1:W5:Y:S01]  /*aa00*/  LDG.E R6, desc[UR40][R6.64] ;  /* 0x0000002806067981 */ /* 0x000362000c1e1900 */
[----:B------:R-:W-:Y:S05]  /*aa10*/  BRA `(.L_x_3651) ;  /* 0x0000000000107947 */ /* 0x000fea0003800000 */
.L_x_3650:
[----:B------:R-:W-:Y:S05]  /*aa20*/  @!P0 BRA `(.L_x_3651) ;  /* 0x00000000000c8947 */ /* 0x000fea0003800000 */
[----:B------:R-:W2:Y:S04]  /*aa30*/  LDG.E R6, desc[UR40][R4.64] ;  /* 0x0000002804067981 */ /* 0x000ea8000c1e1900 */
[----:B------:R-:W2:Y:S02]  /*aa40*/  LDG.E R4, desc[UR40][R4.64+0x4] ;  /* 0x0000042804047981 */ /* 0x000ea4000c1e1900 */
[----:B--2---:R-:W-:-:S07]  /*aa50*/  IMAD.IADD R6, R4, 0x1, -R6 ;  /* 0x0000000104067824 */ /* 0x004fce00078e0a06 */
.L_x_3651:
        /* <DEDUP_REMOVED lines=16> */
[----:B------:R-:W3:Y:S01]  /*ab60*/  LDC.64 R2, c[0x0][0xc60] ;  /* 0x00031800ff027b82 */ /* 0x000ee20000000a00 */
[----:B------:R-:W2:Y:S02]  /*ab70*/  FLO.U32 R0, UR4 ;  /* 0x0000000400007d00 */ /* 0x000ea400080e0000 */
[----:B--2---:R-:W-:-:S06]  /*ab80*/  ISETP.EQ.U32.AND P0, PT, R0, R5, PT ;  /* 0x000000050000720c */ /* 0x004fcc0003f02070 */
[----:B------:R-:W3:Y:S07]  /*ab90*/  POPC R5, UR4 ;  /* 0x0000000400057d09 */ /* 0x000eee0008000000 */
[----:B---3--:R-:W2:Y:S01]  /*aba0*/  @P0 ATOMG.E.ADD.STRONG.GPU PT, R3, desc[UR40][R2.64], R5 ;  /* 0x00000005020309a8 */ /* 0x008ea200081ee1e8 */
[----:B------:R-:W3:Y:S02]  /*abb0*/  S2R R4, SR_LTMASK ;  /* 0x0000000000047919 */ /* 0x000ee40000003900 */
[----:B---3--:R-:W-:-:S04]  /*abc0*/  LOP3.LUT R4, R4, UR4, RZ, 0xc0, !PT ;  /* 0x0000000404047c12 */ /* 0x008fc8000f8ec0ff */
[----:B-1----:R-:W1:Y:S01]  /*abd0*/  POPC R7, R4 ;  /* 0x0000000400077309 */ /* 0x002e620000000000 */
[----:B--2---:R-:W1:Y:S02]  /*abe0*/  SHFL.IDX PT, R0, R3, R0, 0x1f ;  /* 0x00001f0003007589 */ /* 0x004e6400000e0000 */
[----:B-1----:R-:W-:Y:S01]  /*abf0*/  IADD3 R16, R0, UR37, R7 ;  /* 0x0000002500107c10 */ /* 0x002fe2000fffe007 */
[----:B------:R-:W-:Y:S06]  /*ac00*/  BRA `(.L_x_3654) ;  /* 0x0000004c00687947 */ /* 0x000fec0003800000 */
.L_x_3653:
        /* <DEDUP_REMOVED lines=21> */
.L_x_3656:
[----:B------:R-:W-:Y:S05]  /*ad60*/  BSYNC B6 ;  /* 0x0000000000067941 */ /* 0x000fea0003800000 */
.L_x_3655:
        /* <DEDUP_REMOVED lines=21> */
.L_x_3659:
        /* <DEDUP_REMOVED lines=16> */
.L_x_3658:
[----:B------:R-:W-:Y:S05]  /*afc0*/  BSYNC B6 ;  /* 0x0000000000067941 */ /* 0x000fea0003800000 */
.L_x_3657:
[----:B------:R-:W2:Y:S01]  /*afd0*/  LDL.LU R2, [R1] ;  /* 0x0000000001027983 */ /* 0x000ea20000300800 */
[----:B------:R-:W-:-:S03]  /*afe0*/  ULDC.64 UR4, c[0x0][0x9f8] ;  /* 0x00027e0000047ab9 */ /* 0x000fc60000000a00 */
[----:B------:R-:W3:Y:S04]  /*aff0*/  LDL.LU R4, [R1+0x14] ;  /* 0x0000140001047983 */ /* 0x000ee80000300800 */
[----:B-1----:R-:W4:Y:S01]  /*b000*/  LDL R7, [R1+0xc] ;  /* 0x00000c0001077983 */ /* 0x002f220000100800 */
        /* <DEDUP_REMOVED lines=22> */
.L_x_3783:
[----:B------:R-:W-:Y:S01]  /*b170*/  PLOP3.LUT P1, PT, PT, PT, PT, 0x8, 0x0 ;  /* 0x000000000000781c */ /* 0x000fe20003f2e170 */
[----:B------:R3:W-:Y:S01]  /*b180*/  STL [R1], R0 ;  /* 0x0000000001007387 */ /* 0x0007e20000100800 */
[----:B--2---:R-:W-:Y:S02]  /*b190*/  ISETP.NE.AND P0, PT, R14, RZ, PT ;  /* 0x000000ff0e00720c */ /* 0x004fe40003f05270 */
[----:B---3--:R-:W-:-:S05]  /*b1a0*/  P2R R0, PR, RZ, 0x2 ;  /* 0x00000002ff007803 */ /* 0x008fca0000000000 */
[----:B------:R2:W-:Y:S06]  /*b1b0*/  STL [R1+0x18], R0 ;  /* 0x0000180001007387 */ /* 0x0005ec0000100800 */
[----:B------:R-:W-:Y:S05]  /*b1c0*/  @P0 BRA `(.L_x_3661) ;  /* 0x00000004001c0947 */ /* 0x000fea0003800000 */
[----:B------:R-:W-:-:S03]  /*b1d0*/  UMOV UR4, 0xffffffff ;  /* 0xffffffff00047882 */ /* 0x000fc60000000000 */
[----:B------:R-:W-:Y:S05]  /*b1e0*/  BRA.DIV UR4, `(.L_x_3662) ;  /* 0x0000005a04447947 */ /* 0x000fea000b800000 */
[----:B------:R-:W-:-:S13]  /*b1f0*/  ELECT P6, URZ, PT ;  /* 0x00000000003f782f */ /* 0x000fda00038c0000 */
.L_x_3786:
[----:B------:R-:W-:Y:S05]  /*b200*/  @!P6 BRA `(.L_x_3661) ;  /* 0x00000004000ce947 */ /* 0x000fea0003800000 */
[----:B------:R3:W-:Y:S01]  /*b210*/  STL [R1+0x40], R9 ;  /* 0x0000400901007387 */ /* 0x0007e20000100800 */
[----:B------:R-:W-:-:S04]  /*b220*/  ISETP.NE.U32.AND P0, PT, R2, RZ, PT ;  /* 0x000000ff0200720c */ /* 0x000fc80003f05070 */
[----:B------:R-:W-:-:S13]  /*b230*/  ISETP.NE.AND.EX P0, PT, R3, RZ, PT, P0 ;  /* 0x000000ff0300720c */ /* 0x000fda0003f05300 */
[----:B---3--:R-:W-:Y:S05]  /*b240*/  @!P0 BRA `(.L_x_3663) ;  /* 0x0000000000508947 */ /* 0x008fea0003800000 */
[----:B------:R-:W3:Y:S01]  /*b250*/  LDC R6, c[0x0][0x43c] ;  /* 0x00010f00ff067b82 */ /* 0x000ee20000000800 */
[----:B--2---:R-:W-:Y:S01]  /*b260*/  IMAD.MOV.U32 R0, RZ, RZ, R9 ;  /* 0x000000ffff007224 */ /* 0x004fe200078e0009 */
[----:B------:R-:W-:Y:S01]  /*b270*/  ULDC.64 UR4, c[0x0][0x428] ;  /* 0x00010a0000047ab9 */ /* 0x000fe20000000a00 */
[----:B---3--:R-:W-:-:S13]  /*b280*/  ISETP.NE.AND P0, PT, R6, 0x1, PT ;  /* 0x000000010600780c */ /* 0x008fda0003f05270 */
[----:B-1----:R-:W1:Y:S02]  /*b290*/  @P0 LDC.64 R4, c[0x0][0x440] ;  /* 0x00011000ff040b82 */ /* 0x002e640000000a00 */
        /* <DEDUP_REMOVED lines=15> */
.L_x_3663:
[----:B------:R-:W4:Y:S04]  /*b390*/  LDL R7, [R1+0x4] ;  /* 0x0000040001077983 */ /* 0x000f280000100800 */
[----:B--23--:R-:W4:Y:S04]  /*b3a0*/  LDL R0, [R1+0x8] ;  /* 0x0000080001007983 */ /* 0x00cf280000100800 */
[----:B------:R-:W2:Y:S01]  /*b3b0*/  LDL R2, [R1+0x10] ;  /* 0x0000100001027983 */ /* 0x000ea20000100800 */
[----:B----4-:R-:W-:Y:S01]  /*b3c0*/  IMAD R0, R0, 0x8, R7 ;  /* 0x0000000800007824 */ /* 0x010fe200078e0207 */
[----:B--2---:R-:W-:-:S04]  /*b3d0*/  SHF.L.U32 R2, R2, 0x1f, RZ ;  /* 0x0000001f02027819 */ /* 0x004fc800000006ff */
[----:B------:R-:W2:Y:S02]  /*b3e0*/  SYNCS.PHASECHK.TRANS64.TRYWAIT P0, [R0+URZ+0x28c40], R2 ;  /* 0x028c4002000075a7 */ /* 0x000ea4000800017f */
[----:B--2---:R-:W-:Y:S05]  /*b3f0*/  @!P0 BRA `(.L_x_3664) ;  /* 0x0000005400e08947 */ /* 0x004fea0003800000 */
.L_x_3787:
        /* <DEDUP_REMOVED lines=11> */
.L_x_3665:
[----:B------:R-:W3:Y:S04]  /*b4b0*/  LDL R5, [R1+0x4] ;  /* 0x0000040001057983 */ /* 0x000ee80000100800 */
[----:B-1----:R-:W3:Y:S04]  /*b4c0*/  LDL R4, [R1+0x8] ;  /* 0x0000080001047983 */ /* 0x002ee80000100800 */
[----:B------:R-:W4:Y:S04]  /*b4d0*/  LDL R6, [R1+0x40] ;  /* 0x0000400001067983 */ /* 0x000f280000100800 */
[----:B------:R-:W5:Y:S04]  /*b4e0*/  LDL R3, [R1+0x1c] ;  /* 0x00001c0001037983 */ /* 0x000f680000100800 */
[----:B--2---:R-:W2:Y:S01]  /*b4f0*/  LDL R2, [R1] ;  /* 0x0000000001027983 */ /* 0x004ea20000100800 */
[----:B------:R-:W-:Y:S01]  /*b500*/  R2UR UR9, R0 ;  /* 0x00000000000972ca */ /* 0x000fe200000e0000 */
[----:B------:R-:W-:Y:S01]  /*b510*/  UIADD3 UR6, UP0, UR38, 0x370, URZ ;  /* 0x0000037026067890 */ /* 0x000fe2000ff1e03f */
[----:B------:R-:W-:-:S02]  /*b520*/  R2UR UR12, R18 ;  /* 0x00000000120c72ca */ /* 0x000fc400000e0000 */
[----:B------:R-:W-:Y:S01]  /*b530*/  PLOP3.LUT P0, PT, PT, PT, PT, 0x80, 0x0 ;  /* 0x000000000000781c */ /* 0x000fe20003f0f070 */
[----:B------:R-:W-:-:S08]  /*b540*/  UIADD3.X UR7, URZ, UR39, URZ, UP0, !UPT ;  /* 0x000000273f077290 */ /* 0x000fd000087fe43f */
[----:B------:R-:W-:Y:S01]  /*b550*/  UIADD3 UR9, UR9, 0x28c30, URZ ;  /* 0x00028c3009097890 */ /* 0x000fe2000fffe03f */
[----:B------:R-:W-:Y:S01]  /*b560*/  UMOV UR5, 0x14f00000 ;  /* 0x14f0000000057882 */ /* 0x000fe20000000000 */
[----:B------:R-:W-:Y:S01]  /*b570*/  UMOV UR10, URZ ;  /* 0x0000003f000a7c82 */ /* 0x000fe20008000000 */
[----:B---3--:R-:W-:Y:S01]  /*b580*/  IMAD R0, R4, 0x2000, R5 ;  /* 0x0000200004007824 */ /* 0x008fe200078e0205 */
[----:B----4-:R-:W-:-:S04]  /*b590*/  R2UR UR11, R6 ;  /* 0x00000000060b72ca */ /* 0x010fc800000e0000 */
[----:B------:R-:W-:Y:S02]  /*b5a0*/  R2UR UR8, R0 ;  /* 0x00000000000872ca */ /* 0x000fe400000e0000 */
[----:B-----5:R-:W-:Y:S02]  /*b5b0*/  R2UR UR4, R3 ;  /* 0x00000000030472ca */ /* 0x020fe400000e0000 */
[----:B--2---:R-:W-:Y:S02]  /*b5c0*/  R2UR UR13, R2 ;  /* 0x00000000020d72ca */ /* 0x004fe400000e0000 */
[----:B------:R-:W-:-:S07]  /*b5d0*/  P2R R0, PR, RZ, 0x1 ;  /* 0x00000001ff007803 */ /* 0x000fce0000000000 */
[----:B------:R-:W-:Y:S02]  /*b5e0*/  UIADD3 UR8, UR8, 0x22400, URZ ;  /* 0x0002240008087890 */ /* 0x000fe4000fffe03f */
[----:B------:R-:W-:Y:S01]  /*b5f0*/  ULEA UR11, UR11, UR4, 0x6 ;  /* 0x000000040b0b7291 */ /* 0x000fe2000f8e303f */
[----:B------:R3:W-:Y:S02]  /*b600*/  STL [R1+0x18], R0 ;  /* 0x0000180001007387 */ /* 0x0007e40000100800 */
[----:B------:R-:W-:-:S06]  /*b610*/  UMOV UR4, 0x0 ;  /* 0x0000000000047882 */ /* 0x000fcc0000000000 */
[----:B------:R3:W-:Y:S01]  /*b620*/  UTMALDG.4D [UR8], [UR6], desc[UR4] ;  /* 0x00000408060075b4 */ /* 0x0007e20008019000 */
[----:B------:R-:W-:Y:S02]  /*b630*/  NOP ;  /* 0x0000000000007918 */ /* 0x000fe40000000000 */
.L_x_3661:
[----:B------:R-:W4:Y:S04]  /*b640*/  LDL R2, [R1+0x4] ;  /* 0x0000040001027983 */ /* 0x000f280000100800 */
[----:B------:R-:W2:Y:S04]  /*b650*/  LDL.LU R3, [R1+0x2c] ;  /* 0x00002c0001037983 */ /* 0x000ea80000300800 */
[----:B------:R-:W5:Y:S04]  /*b660*/  LDL.LU R5, [R1+0x20] ;  /* 0x0000200001057983 */ /* 0x000f680000300800 */
[----:B-1----:R-:W5:Y:S01]  /*b670*/  LDL.LU R4, [R1+0x34] ;  /* 0x0000340001047983 */ /* 0x002f620000300800 */
[----:B------:R-:W-:Y:S05]  /*b680*/  WARPSYNC.ALL ;  /* 0x0000000000007948 */ /* 0x000fea0003800000 */
[----:B---3--:R-:W-:Y:S01]  /*b690*/  ULDC.64 UR4, c[0x0][0x298] ;  /* 0x0000a60000047ab9 */ /* 0x008fe20000000a00 */
[----:B------:R-:W-:Y:S01]  /*b6a0*/  ULDC.64 UR6, c[0x0][0xa00] ;  /* 0x0002800000067ab9 */ /* 0x000fe20000000a00 */
[----:B------:R-:W-:Y:S01]  /*b6b0*/  BSSY B6, `(.L_x_3666) ;  /* 0x0000024000067945 */ /* 0x000fe20003800000 */
[----:B------:R-:W-:Y:S01]  /*b6c0*/  BAR.SYNC.DEFER_BLOCKING 0x8, 0x100 ;  /* 0x0204000000007b1d */ /* 0x000fe20000010000 */
[----:B------:R-:W-:-:S04]  /*b6d0*/  ISETP.NE.U32.AND P0, PT, RZ, UR6, PT ;  /* 0x00000006ff007c0c */ /* 0x000fc8000bf05070 */
[----:B------:R-:W-:Y:S01]  /*b6e0*/  ISETP.NE.AND.EX P0, PT, RZ, UR7, PT, P0 ;  /* 0x00000007ff007c0c */ /* 0x000fe2000bf05300 */
[----:B----4-:R-:W-:Y:S01]  /*b6f0*/  VIADD R2, R2, 0x20400 ;  /* 0x0002040002027836 */ /* 0x010fe20000000000 */
[----:B--2---:R-:W-:-:S04]  /*b700*/  SHF.R.S32.HI R0, RZ, 0x1f, R3 ;  /* 0x0000001fff007819 */ /* 0x004fc80000011403 */
[----:B------:R-:W-:Y:S02]  /*b710*/  LOP3.LUT P1, RZ, R2, 0x3ff, RZ, 0xc0, !PT ;  /* 0x000003ff02ff7812 */ /* 0x000fe4000782c0ff */
[----:B-----5:R-:W-:Y:S01]  /*b720*/  SEL R5, R5, RZ, !P0 ;  /* 0x000000ff05057207 */ /* 0x020fe20004000000 */
[----:B------:R-:W-:Y:S01]  /*b730*/  IMAD R0, R0, UR4, RZ ;  /* 0x0000000400007c24 */ /* 0x000fe2000f8e02ff */
[----:B------:R-:W-:-:S03]  /*b740*/  SEL R4, R4, RZ, !P0 ;  /* 0x000000ff04047207 */ /* 0x000fc60004000000 */
        /* <DEDUP_REMOVED lines=26> */
.L_x_3667:
[----:B------:R-:W-:Y:S05]  /*b8f0*/  BSYNC B6 ;  /* 0x0000000000067941 */ /* 0x000fea0003800000 */
.L_x_3666:
[----:B--2---:R-:W2:Y:S01]  /*b900*/  LDL.LU R5, [R1+0x2c] ;  /* 0x00002c0001057983 */ /* 0x004ea20000300800 */
[----:B------:R-:W-:Y:S01]  /*b910*/  ULDC.64 UR4, c[0x0][0x2d8] ;  /* 0x0000b60000047ab9 */ /* 0x000fe20000000a00 */
[----:B------:R-:W1:Y:S01]  /*b920*/  LDC R7, c[0x0][0x448] ;  /* 0x00011200ff077b82 */ /* 0x000e620000000800 */
[----:B------:R-:W-:Y:S01]  /*b930*/  ULDC UR6, c[0x0][0x2b8] ;  /* 0x0000ae0000067ab9 */ /* 0x000fe20000000800 */
[----:B------:R-:W2:Y:S04]  /*b940*/  LDL.LU.64 R2, [R1+0x48] ;  /* 0x0000480001027983 */ /* 0x000ea80000300a00 */
[----:B------:R-:W3:Y:S04]  /*b950*/  LDL.LU R0, [R1+0x34] ;  /* 0x0000340001007983 */ /* 0x000ee80000300800 */
[----:B------:R-:W4:Y:S04]  /*b960*/  LDL.LU R6, [R1+0x54] ;  /* 0x0000540001067983 */ /* 0x000f280000300800 */
[----:B------:R-:W4:Y:S04]  /*b970*/  LDL.LU R4, [R1+0x20] ;  /* 0x0000200001047983 */ /* 0x000f280000300800 */
[----:B------:R0:W5:Y:S01]  /*b980*/  LDL R9, [R1+0x50] ;  /* 0x0000500001097983 */ /* 0x0001620000100800 */
[----:B-1----:R-:W-:Y:S01]  /*b990*/  ISETP.NE.AND P0, PT, R7, 0x1, PT ;  /* 0x000000010700780c */ /* 0x002fe20003f05270 */
[----:B------:R-:W1:Y:S02]  /*b9a0*/  S2R R8, SR_TID.X ;  /* 0x0000000000087919 */ /* 0x000e640000002100 */
[C---:B-1----:R-:W-:Y:S01]  /*b9b0*/  IMAD.SHL.U32 R10, R8.reuse, 0x8, RZ ;  /* 0x00000008080a7824 */ /* 0x042fe200078e00ff */
[----:B------:R-:W-:-:S04]  /*b9c0*/  LOP3.LUT R8, R8, 0x7f, RZ, 0xc0, !PT ;  /* 0x0000007f08087812 */ /* 0x000fc800078ec0ff */
[----:B------:R-:W-:Y:S02]  /*b9d0*/  LOP3.LUT R10, R10, 0x38, RZ, 0xc0, !PT ;  /* 0x000000380a0a7812 */ /* 0x000fe400078ec0ff */
[----:B------:R-:W-:Y:S01]  /*b9e0*/  SHF.R.U32.HI R8, RZ, 0x3, R8 ;  /* 0x00000003ff087819 */ /* 0x000fe20000011608 */
[----:B--2---:R-:W-:Y:S02]  /*b9f0*/  IMAD.MOV.U32 R3, RZ, RZ, R5 ;  /* 0x000000ffff037224 */ /* 0x004fe400078e0005 */
[----:B------:R-:W1:Y:S01]  /*ba00*/  S2R R5, SR_TID.X ;  /* 0x0000000000057919 */ /* 0x000e620000002100 */
[----:B---3--:R-:W-:Y:S02]  /*ba10*/  IMAD R0, R0, UR4, RZ ;  /* 0x0000000400007c24 */ /* 0x008fe4000f8e02ff */
[----:B------:R-:W-:-:S04]  /*ba20*/  IMAD.WIDE.U32 R2, R18, UR4, R2 ;  /* 0x0000000412027c25 */ /* 0x000fc8000f8e0002 */
[----:B------:R-:W-:Y:S01]  /*ba30*/  IMAD R0, R18, UR5, R0 ;  /* 0x0000000512007c24 */ /* 0x000fe2000f8e0200 */
[----:B------:R-:W-:-:S03]  /*ba40*/  ULDC.64 UR4, c[0x0][0x2e0] ;  /* 0x0000b80000047ab9 */ /* 0x000fc60000000a00 */
[----:B------:R-:W-:Y:S02]  /*ba50*/  IMAD.IADD R3, R3, 0x1, R0 ;  /* 0x0000000103037824 */ /* 0x000fe400078e0200 */
[----:B----4-:R-:W-:Y:S02]  /*ba60*/  IMAD R0, R6, UR4, RZ ;  /* 0x0000000406007c24 */ /* 0x010fe4000f8e02ff */
[C---:B------:R-:W-:Y:S01]  /*ba70*/  IMAD.WIDE.U32 R2, R4.reuse, UR4, R2 ;  /* 0x0000000404027c25 */ /* 0x040fe2000f8e0002 */
[----:B------:R-:W2:Y:S03]  /*ba80*/  @P0 LDC R6, c[0x0][0x450] ;  /* 0x00011400ff060b82 */ /* 0x000ea60000000800 */
[----:B------:R-:W-:Y:S01]  /*ba90*/  IMAD R0, R4, UR5, R0 ;  /* 0x0000000504007c24 */ /* 0x000fe2000f8e0200 */
[----:B------:R-:W-:Y:S01]  /*baa0*/  ULDC.64 UR4, c[0x0][0x2d0] ;  /* 0x0000b40000047ab9 */ /* 0x000fe20000000a00 */
[----:B------:R-:W3:Y:S02]  /*bab0*/  S2R R4, SR_TID.X ;  /* 0x0000000000047919 */ /* 0x000ee40000002100 */
[----:B------:R-:W-:Y:S01]  /*bac0*/  IMAD.IADD R3, R3, 0x1, R0 ;  /* 0x0000000103037824 */ /* 0x000fe200078e0200 */
[----:B-1----:R-:W-:-:S04]  /*bad0*/  LOP3.LUT R5, R5, 0x7f, RZ, 0xc0, !PT ;  /* 0x0000007f05057812 */ /* 0x002fc800078ec0ff */
[----:B------:R-:W-:Y:S01]  /*bae0*/  SHF.R.U32.HI R5, RZ, 0x3, R5 ;  /* 0x00000003ff057819 */ /* 0x000fe20000011605 */
[----:B---3--:R-:W-:-:S05]  /*baf0*/  IMAD.SHL.U32 R4, R4, 0x10, RZ ;  /* 0x0000001004047824 */ /* 0x008fca00078e00ff */
[----:B------:R-:W-:Y:S02]  /*bb00*/  LOP3.LUT R4, R5, 0x70, R4, 0xf8, !PT ;  /* 0x0000007005047812 */ /* 0x000fe400078ef804 */
[----:B------:R-:W1:Y:S03]  /*bb10*/  @P0 LDC R5, c[0x0][0x44c] ;  /* 0x00011300ff050b82 */ /* 0x000e660000000800 */
[----:B------:R-:W-:-:S04]  /*bb20*/  IMAD R0, R17, 0x40, R4 ;  /* 0x0000004011007824 */ /* 0x000fc800078e0204 */
[----:B------:R-:W-:Y:S02]  /*bb30*/  IMAD.MOV.U32 R4, RZ, RZ, R0 ;  /* 0x000000ffff047224 */ /* 0x000fe400078e0000 */
[----:B-1----:R-:W-:-:S05]  /*bb40*/  @P0 IMAD.HI.U32 R5, R0, R5, RZ ;  /* 0x0000000500050227 */ /* 0x002fca00078e00ff */
[----:B--2---:R-:W-:-:S05]  /*bb50*/  @P0 SHF.R.U32.HI R4, RZ, R6, R5 ;  /* 0x00000006ff040219 */ /* 0x004fca0000011605 */
        /* <DEDUP_REMOVED lines=8> */
[----:B------:R-:W-:-:S05]  /*bbe0*/  SHF.R.S32.HI R4, RZ, 0x1f, R0 ;  /* 0x0000001fff047819 */ /* 0x000fca0000011400 */
[----:B------:R-:W-:Y:S02]  /*bbf0*/  IMAD R6, R4, UR4, RZ ;  /* 0x0000000404067c24 */ /* 0x000fe4000f8e02ff */
[----:B------:R-:W-:-:S04]  /*bc00*/  IMAD.WIDE.U32 R4, R0, UR4, R2 ;  /* 0x0000000400047c25 */ /* 0x000fc8000f8e0002 */
[----:B------:R-:W-:Y:S01]  /*bc10*/  IMAD R0, R0, UR5, R6 ;  /* 0x0000000500007c24 */ /* 0x000fe2000f8e0206 */
[----:B------:R-:W-:Y:S02]  /*bc20*/  ULDC.64 UR4, c[0x0][0x280] ;  /* 0x0000a00000047ab9 */ /* 0x000fe40000000a00 */
[----:B------:R-:W-:Y:S01]  /*bc30*/  LEA R3, P1, R4, UR4, 0x1 ;  /* 0x0000000404037c11 */ /* 0x000fe2000f8208ff */
[----:B------:R-:W-:Y:S01]  /*bc40*/  IMAD.IADD R0, R5, 0x1, R0 ;  /* 0x0000000105007824 */ /* 0x000fe200078e0200 */
[----:B------:R-:W-:Y:S01]  /*bc50*/  UMOV UR4, 0xffffffff ;  /* 0xffffffff00047882 */ /* 0x000fe20000000000 */
[----:B------:R-:W-:-:S03]  /*bc60*/  ISETP.GE.AND P0, PT, R10, UR6, PT ;  /* 0x000000060a007c0c */ /* 0x000fc6000bf06270 */
[----:B------:R-:W-:Y:S01]  /*bc70*/  LEA.HI.X R2, R4, UR5, R0, 0x1, P1 ;  /* 0x0000000504027c11 */ /* 0x000fe200088f0c00 */
[----:B0-----:R-:W-:Y:S09]  /*bc80*/  BRA.DIV UR4, `(.L_x_3668) ;  /* 0x0000004e04d07947 */ /* 0x001ff2000b800000 */
[----:B------:R-:W2:Y:S01]  /*bc90*/  LDL.LU R5, [R1+0x38] ;  /* 0x0000380001057983 */ /* 0x000ea20000300800 */
        /* <DEDUP_REMOVED lines=11> */
[----:B-----5:R0:W-:Y:S02]  /*bd50*/  @!P1 LDGSTS.E.BYPASS.LTC128B.128 [R9+0x20400], desc[UR40][R4.64], !P0 ;  /* 0x2040000004099fae */ /* 0x0201e4000c101d68 */
        /* <DEDUP_REMOVED lines=19> */
[----:B------:R0:W-:Y:S04]  /*be90*/  @!P1 LDGSTS.E.BYPASS.LTC128B.128 [R9+0x21400], desc[UR40][R4.64], !P0 ;  /* 0x2140000004099fae */ /* 0x0001e8000c101d68 */
[----:B01----:R0:W2:Y:S02]  /*bea0*/  SHFL.IDX PT, R4, R2, 0x3, 0x181f ;  /* 0x00781f0002047f89 */ /* 0x0030a400000e0000 */
.L_x_3796:
[----:B------:R1:W5:Y:S01]  /*beb0*/  LDL R8, [R1+0x4] ;  /* 0x0000040001087983 */ /* 0x0003620000100800 */
[----:B------:R-:W-:-:S05]  /*bec0*/  VIADD R17, R17, 0x30 ;  /* 0x0000003011117836 */ /* 0x000fca0000000000 */
[----:B------:R-:W-:-:S13]  /*bed0*/  ISETP.GE.AND P1, PT, R17, R0, PT ;  /* 0x000000001100720c */ /* 0x000fda0003f26270 */
[----:B0-----:R-:W-:-:S05]  /*bee0*/  @!P1 LEA R2, P2, R10, R3, 0x1 ;  /* 0x000000030a029211 */ /* 0x001fca00078408ff */
[----:B--2---:R-:W-:-:S05]  /*bef0*/  @!P1 IMAD.X R3, RZ, RZ, R4, P2 ;  /* 0x000000ffff039224 */ /* 0x004fca00010e0604 */
[----:B------:R-:W-:Y:S01]  /*bf00*/  @!PT LDS RZ, [RZ] ;  /* 0x00000000fffff984 */ /* 0x000fe20000000800 */
[----:B------:R-:W-:Y:S01]  /*bf10*/  @!PT LDS RZ, [RZ] ;  /* 0x00000000fffff984 */ /* 0x000fe20000000800 */
[----:B------:R-:W-:Y:S01]  /*bf20*/  @!PT LDS RZ, [RZ] ;  /* 0x00000000fffff984 */ /* 0x000fe20000000800 */
[----:B------:R1:W-:Y:S01]  /*bf30*/  @!P1 LDGSTS.E.BYPASS.LTC128B.128 [R9+0x21c00], desc[UR40][R2.64], !P0 ;  /* 0x21c0000002099fae */ /* 0x0003e2000c101d68 */
[----:B------:R-:W-:Y:S01]  /*bf40*/  PLOP3.LUT P0, PT, PT, PT, PT, 0x80, 0x0 ;  /* 0x000000000000781c */ /* 0x000fe20003f0f070 */
[----:B------:R-:W-:-:S12]  /*bf50*/  NOP ;  /* 0x0000000000007918 */ /* 0x000fd80000000000 */
.L_x_3669:
[----:B-1----:R-:W2:Y:S01]  /*bf60*/  LDL R2, [R1+0x4] ;  /* 0x0000040001027983 */ /* 0x002ea20000100800 */
        /* <DEDUP_REMOVED lines=18> */
.L_x_3797:
[----:B------:R-:W-:Y:S05]  /*c090*/  BSYNC B0 ;  /* 0x0000000000007941 */ /* 0x000fea0003800000 */
.L_x_3670:
[----:B0-----:R-:W2:Y:S01]  /*c0a0*/  LDL R2, [R1+0x18] ;  /* 0x0000180001027983 */ /* 0x001ea20000100800 */
[----:B------:R-:W-:Y:S01]  /*c0b0*/  BSSY B0, `(.L_x_3672) ;  /* 0x00000a3000007945 */ /* 0x000fe20003800000 */
[----:B--2---:R-:W-:-:S13]  /*c0c0*/  ISETP.NE.AND P0, PT, R2, RZ, PT ;  /* 0x000000ff0200720c */ /* 0x004fda0003f05270 */
[----:B------:R-:W-:Y:S05]  /*c0d0*/  @!P0 BRA `(.L_x_3673) ;  /* 0x0000000800808947 */ /* 0x000fea0003800000 */
[----:B------:R-:W2:Y:S04]  /*c0e0*/  LDL R3, [R1+0x4] ;  /* 0x0000040001037983 */ /* 0x000ea80000100800 */
[----:B------:R-:W3:Y:S01]  /*c0f0*/  LDL R4, [R1+0x10] ;  /* 0x0000100001047983 */ /* 0x000ee20000100800 */
[----:B------:R-:W0:Y:S01]  /*c100*/  S2R R2, SR_TID.X ;  /* 0x0000000000027919 */ /* 0x000e220000002100 */
[----:B--2---:R-:W-:Y:S02]  /*c110*/  IMAD.MOV.U32 R5, RZ, RZ, R3 ;  /* 0x000000ffff057224 */ /* 0x004fe400078e0003 */
[----:B------:R-:W2:Y:S01]  /*c120*/  LDL R3, [R1+0x8] ;  /* 0x0000080001037983 */ /* 0x000ea20000100800 */
[----:B---3--:R-:W-:Y:S01]  /*c130*/  SHF.L.U32 R0, R4, 0x1f, RZ ;  /* 0x0000001f04007819 */ /* 0x008fe200000006ff */
[----:B------:R-:W-:Y:S01]  /*c140*/  BSSY B1, `(.L_x_3674) ;  /* 0x0000006000017945 */ /* 0x000fe20003800000 */
[----:B0-----:R-:W-:-:S04]  /*c150*/  LOP3.LUT R2, R2, 0x7f, RZ, 0xc0, !PT ;  /* 0x0000007f02027812 */ /* 0x001fc800078ec0ff */
[----:B------:R-:W-:Y:S01]  /*c160*/  ISETP.NE.AND P1, PT, R2, RZ, PT ;  /* 0x000000ff0200720c */ /* 0x000fe20003f25270 */
[----:B--2---:R-:W-:-:S04]  /*c170*/  IMAD R3, R3, 0x8, R5 ;  /* 0x0000000803037824 */ /* 0x004fc800078e0205 */
[----:B------:R-:W0:Y:S02]  /*c180*/  SYNCS.PHASECHK.TRANS64.TRYWAIT P0, [R3+URZ+0x28c60], R0 ;  /* 0x028c6000030075a7 */ /* 0x000e24000800017f */
[----:B0-----:R-:W-:Y:S06]  /*c190*/  @!P0 BRA `(.L_x_3675) ;  /* 0x0000004c00ec8947 */ /* 0x001fec0003800000 */
.L_x_3798:
[----:B------:R-:W-:Y:S05]  /*c1a0*/  BSYNC B1 ;  /* 0x0000000000017941 */ /* 0x000fea0003800000 */
.L_x_3674:
        /* <DEDUP_REMOVED lines=9> */
.L_x_3677:
[----:B------:R-:W-:Y:S05]  /*c240*/  BSYNC B1 ;  /* 0x0000000000017941 */ /* 0x000fea0003800000 */
.L_x_3676:
[----:B------:R-:W2:Y:S04]  /*c250*/  LDL R5, [R1+0x4] ;  /* 0x0000040001057983 */ /* 0x000ea80000100800 */
[----:B------:R-:W2:Y:S04]  /*c260*/  LDL R2, [R1+0x8] ;  /* 0x0000080001027983 */ /* 0x000ea80000100800 */
[----:B------:R-:W3:Y:S04]  /*c270*/  LDL R4, [R1+0x1c] ;  /* 0x00001c0001047983 */ /* 0x000ee80000100800 */
[----:B0-----:R-:W3:Y:S01]  /*c280*/  LDL R0, [R1+0x40] ;  /* 0x0000400001007983 */ /* 0x001ee20000100800 */
[----:B------:R-:W-:Y:S01]  /*c290*/  UIADD3 UR4, UP0, UR38, 0x470, URZ ;  /* 0x0000047026047890 */ /* 0x000fe2000ff1e03f */
[----:B------:R-:W-:Y:S01]  /*c2a0*/  VIADD R3, R3, 0x28c50 ;  /* 0x00028c5003037836 */ /* 0x000fe20000000000 */
[----:B------:R-:W-:Y:S01]  /*c2b0*/  PLOP3.LUT P0, PT, PT, PT, PT, 0x80, 0x0 ;  /* 0x000000000000781c */ /* 0x000fe20003f0f070 */
[----:B------:R-:W-:Y:S01]  /*c2c0*/  UMOV UR6, 0x0 ;  /* 0x0000000000067882 */ /* 0x000fe20000000000 */
[----:B------:R-:W-:Y:S01]  /*c2d0*/  UIADD3.X UR5, URZ, UR39, URZ, UP0, !UPT ;  /* 0x000000273f057290 */ /* 0x000fe200087fe43f */
[----:B------:R-:W-:Y:S01]  /*c2e0*/  UMOV UR7, 0x14f00000 ;  /* 0x14f0000000077882 */ /* 0x000fe20000000000 */
[----:B------:R-:W-:Y:S01]  /*c2f0*/  UMOV UR10, URZ ;  /* 0x0000003f000a7c82 */ /* 0x000fe20008000000 */
[----:B--2---:R-:W-:-:S02]  /*c300*/  IMAD R2, R2, 0x10000, R5 ;  /* 0x0001000002027824 */ /* 0x004fc400078e0205 */
[----:B---3--:R-:W-:Y:S02]  /*c310*/  IMAD R0, R0, 0x40, R4 ;  /* 0x0000004000007824 */ /* 0x008fe400078e0204 */
[----:B------:R-:W-:-:S07]  /*c320*/  VIADD R4, R2, 0x400 ;  /* 0x0000040002047836 */ /* 0x000fce0000000000 */
.L_x_3678:
        /* <DEDUP_REMOVED lines=16> */
.L_x_3679:
        /* <DEDUP_REMOVED lines=16> */
.L_x_3680:
        /* <DEDUP_REMOVED lines=16> */
.L_x_3681:
        /* <DEDUP_REMOVED lines=16> */
.L_x_3682:
        /* <DEDUP_REMOVED lines=16> */
.L_x_3683:
        /* <DEDUP_REMOVED lines=16> */
.L_x_3684:
        /* <DEDUP_REMOVED lines=16> */
.L_x_3685:
        /* <DEDUP_REMOVED lines=11> */
.L_x_3673:
[----:B------:R-:W-:Y:S05]  /*cae0*/  BSYNC B0 ;  /* 0x0000000000007941 */ /* 0x000fea0003800000 */
.L_x_3672:
[----:B------:R-:W2:Y:S01]  /*caf0*/  LDL.LU R4, [R1+0x30] ;  /* 0x0000300001047983 */ /* 0x000ea20000300800 */
        /* <DEDUP_REMOVED lines=14> */
[----:B------:R-:W3:Y:S04]  /*cbe0*/  LDL.LU R4, [R1+0x8] ;  /* 0x0000080001047983 */ /* 0x000ee80000300800 */
[----:B------:R-:W4:Y:S01]  /*cbf0*/  LDL.LU R7, [R1+0x10] ;  /* 0x0000100001077983 */ /* 0x000f220000300800 */
[----:B------:R-:W-:Y:S01]  /*cc00*/  BSSY B1, `(.L_x_3690) ;  /* 0x00000e5000017945 */ /* 0x000fe20003800000 */
[----:B--2---:R-:W-:Y:S01]  /*cc10*/  ISETP.NE.AND P2, PT, R5, RZ, PT ;  /* 0x000000ff0500720c */ /* 0x004fe20003f45270 */
[----:B---3--:R-:W-:-:S05]  /*cc20*/  VIADD R2, R4, 0x1 ;  /* 0x0000000104027836 */ /* 0x008fca0000000000 */
[----:B------:R-:W-:-:S04]  /*cc30*/  ISETP.NE.AND P0, PT, R2, 0x2, PT ;  /* 0x000000020200780c */ /* 0x000fc80003f05270 */
[----:B------:R-:W-:Y:S02]  /*cc40*/  SEL R3, RZ, 0x1, P0 ;  /* 0x00000001ff037807 */ /* 0x000fe40000000000 */
[----:B-----5:R-:W-:Y:S02]  /*cc50*/  SEL R8, R2, RZ, P0 ;  /* 0x000000ff02087207 */ /* 0x020fe40000000000 */
[----:B----4-:R-:W-:-:S05]  /*cc60*/  LOP3.LUT R7, R7, R3, RZ, 0x3c, !PT ;  /* 0x0000000307077212 */ /* 0x010fca00078e3cff */
[----:B------:R0:W-:Y:S04]  /*cc70*/  STL [R1+0x10], R7 ;  /* 0x0000100701007387 */ /* 0x0001e80000100800 */
[----:B------:R0:W-:Y:S01]  /*cc80*/  STL [R1+0x8], R8 ;  /* 0x0000080801007387 */ /* 0x0001e20000100800 */
[----:B------:R-:W-:Y:S05]  /*cc90*/  @!P2 BRA `(.L_x_3691) ;  /* 0x0000000c006ca947 */ /* 0x000fea0003800000 */
[----:B------:R-:W-:Y:S02]  /*cca0*/  ULDC.64 UR4, c[0x0][0x418] ;  /* 0x0001060000047ab9 */ /* 0x000fe40000000a00 */
[----:B------:R-:W-:-:S04]  /*ccb0*/  ISETP.NE.U32.AND P0, PT, RZ, UR4, PT ;  /* 0x00000004ff007c0c */ /* 0x000fc8000bf05070 */
[----:B------:R-:W-:-:S13]  /*ccc0*/  ISETP.NE.AND.EX P0, PT, RZ, UR5, PT, P0 ;  /* 0x00000005ff007c0c */ /* 0x000fda000bf05300 */
[----:B------:R-:W-:Y:S05]  /*ccd0*/  @!P0 BRA `(.L_x_3692) ;  /* 0x0000000000508947 */ /* 0x000fea0003800000 */
[----:B------:R-:W2:Y:S01]  /*cce0*/  LDL R10, [R1+0x14] ;  /* 0x00001400010a7983 */ /* 0x000ea20000100800 */
[----:B------:R-:W1:Y:S01]  /*ccf0*/  LDC R5, c[0x0][0x43c] ;  /* 0x00010f00ff057b82 */ /* 0x000e620000000800 */
[----:B------:R-:W-:Y:S02]  /*cd00*/  ULDC.64 UR6, c[0x0][0x428] ;  /* 0x00010a0000067ab9 */ /* 0x000fe40000000a00 */
[----:B------:R-:W3:Y:S01]  /*cd10*/  LDL R9, [R1+0xc] ;  /* 0x00000c0001097983 */ /* 0x000ee20000100800 */
        /* <DEDUP_REMOVED lines=14> */
[----:B------:R-:W2:Y:S04]  /*ce00*/  LDG.E R2, desc[UR40][R4.64] ;  /* 0x0000002804027981 */ /* 0x000ea8000c1e1900 */
[----:B--2---:R1:W-:Y:S02]  /*ce10*/  STL [R1], R2 ;  /* 0x0000000201007387 */ /* 0x0043e40000100800 */
.L_x_3692:
[----:B-1----:R-:W2:Y:S01]  /*ce20*/  LDL R2, [R1+0x4] ;  /* 0x0000040001027983 */ /* 0x002ea20000100800 */
[----:B------:R-:W1:Y:S02]  /*ce30*/  S2R R3, SR_TID.X ;  /* 0x0000000000037919 */ /* 0x000e640000002100 */
[----:B-1----:R-:W-:Y:S01]  /*ce40*/  LOP3.LUT R4, R3, 0x7f, RZ, 0xc0, !PT ;  /* 0x0000007f03047812 */ /* 0x002fe200078ec0ff */
[----:B------:R-:W-:Y:S03]  /*ce50*/  BSSY B3, `(.L_x_3693) ;  /* 0x0000006000037945 */ /* 0x000fe60003800000 */
[----:B------:R-:W-:Y:S01]  /*ce60*/  ISETP.NE.AND P1, PT, R4, RZ, PT ;  /* 0x000000ff0400720c */ /* 0x000fe20003f25270 */
[----:B--2---:R-:W-:Y:S01]  /*ce70*/  IMAD R3, R8, 0x8, R2 ;  /* 0x0000000808037824 */ /* 0x004fe200078e0202 */
[----:B------:R-:W-:-:S04]  /*ce80*/  SHF.L.U32 R2, R7, 0x1f, RZ ;  /* 0x0000001f07027819 */ /* 0x000fc800000006ff */
[----:B------:R-:W1:Y:S02]  /*ce90*/  SYNCS.PHASECHK.TRANS64.TRYWAIT P0, [R3+URZ+0x28c40], R2 ;  /* 0x028c4002030075a7 */ /* 0x000e64000800017f */
[----:B-1----:R-:W-:Y:S05]  /*cea0*/  @!P0 BRA `(.L_x_3694) ;  /* 0x0000004000bc8947 */ /* 0x002fea0003800000 */
.L_x_3799:
[----:B------:R-:W-:Y:S05]  /*ceb0*/  BSYNC B3 ;  /* 0x0000000000037941 */ /* 0x000fea0003800000 */
.L_x_3693:
[----:B------:R-:W-:Y:S04]  /*cec0*/  BSSY B3, `(.L_x_3695) ;  /* 0x0000009000037945 */ /* 0x000fe80003800000 */
[----:B------:R-:W-:Y:S05]  /*ced0*/  @P1 BRA `(.L_x_3696) ;  /* 0x00000000001c1947 */ /* 0x000fea0003800000 */
[----:B------:R-:W2:Y:S02]  /*cee0*/  S2R R4, SR_TID.X ;  /* 0x0000000000047919 */ /* 0x000ea40000002100 */
[----:B--2---:R-:W-:Y:S01]  /*cef0*/  LOP3.LUT R5, R4, 0x1f, RZ, 0xc0, !PT ;  /* 0x0000001f04057812 */ /* 0x004fe200078ec0ff */
[----:B------:R-:W-:-:S03]  /*cf00*/  IMAD.MOV.U32 R4, RZ, RZ, 0x2000 ;  /* 0x00002000ff047424 */ /* 0x000fc600078e00ff */
[----:B------:R-:W-:Y:S01]  /*cf10*/  ISETP.NE.AND P0, PT, R5, RZ, PT ;  /* 0x000000ff0500720c */ /* 0x000fe20003f05270 */
[----:B------:R2:W-:-:S12]  /*cf20*/  SYNCS.ARRIVE.TRANS64 RZ, [R3+URZ+0x28c30], R4 ;  /* 0x028c300403ff79a7 */ /* 0x0005d8000800003f */
[----:B--2---:R-:W-:Y:S05]  /*cf30*/  @!P0 BRA `(.L_x_3696) ;  /* 0x0000000000048947 */ /* 0x004fea0003800000 */
[----:B------:R-:W-:Y:S01]  /*cf40*/  BPT.TRAP 0x1 ;  /* 0x000000040000795c */ /* 0x000fe20000300000 */
.L_x_3696:
[----:B------:R-:W-:Y:S05]  /*cf50*/  BSYNC B3 ;  /* 0x0000000000037941 */ /* 0x000fea0003800000 */
.L_x_3695:
[----:B0-----:R-:W2:Y:S04]  /*cf60*/  LDL R8, [R1+0x4] ;  /* 0x0000040001087983 */ /* 0x001ea80000100800 */
[----:B------:R-:W2:Y:S04]  /*cf70*/  LDL R4, [R1+0x8] ;  /* 0x0000080001047983 */ /* 0x000ea80000100800 */
[----:B------:R-:W3:Y:S01]  /*cf80*/  LDL R5, [R1+0x1c] ;  /* 0x00001c0001057983 */ /* 0x000ee20000100800 */
[----:B------:R-:W-:Y:S01]  /*cf90*/  IMAD.MOV.U32 R7, RZ, RZ, RZ ;  /* 0x000000ffff077224 */ /* 0x000fe200078e00ff */
[----:B------:R-:W-:Y:S01]  /*cfa0*/  UIADD3 UR4, UP0, UR38, 0x370, URZ ;  /* 0x0000037026047890 */ /* 0x000fe2000ff1e03f */
[----:B------:R-:W-:Y:S01]  /*cfb0*/  PLOP3.LUT P0, PT, PT, PT, PT, 0x80, 0x0 ;  /* 0x000000000000781c */ /* 0x000fe20003f0f070 */
[----:B------:R-:W-:Y:S01]  /*cfc0*/  UMOV UR6, 0x0 ;  /* 0x0000000000067882 */ /* 0x000fe20000000000 */
[----:B------:R-:W-:Y:S01]  /*cfd0*/  UMOV UR7, 0x14f00000 ;  /* 0x14f0000000077882 */ /* 0x000fe20000000000 */
[----:B------:R-:W-:Y:S01]  /*cfe0*/  R2UR UR10, R7 ;  /* 0x00000000070a72ca */ /* 0x000fe200000e0000 */
[----:B------:R-:W-:Y:S01]  /*cff0*/  UIADD3.X UR5, URZ, UR39, URZ, UP0, !UPT ;  /* 0x000000273f057290 */ /* 0x000fe200087fe43f */
[----:B--2---:R-:W-:-:S02]  /*d000*/  IMAD R4, R4, 0x2000, R8 ;  /* 0x0000200004047824 */ /* 0x004fc400078e0208 */
[----:B---3--:R-:W-:Y:S02]  /*d010*/  IMAD R0, R0, 0x40, R5 ;  /* 0x0000004000007824 */ /* 0x008fe400078e0205 */
[----:B------:R-:W-:Y:S02]  /*d020*/  VIADD R4, R4, 0x22400 ;  /* 0x0002240004047836 */ /* 0x000fe40000000000 */
[----:B------:R-:W-:-:S07]  /*d030*/  VIADD R5, R3, 0x28c30 ;  /* 0x00028c3003057836 */ /* 0x000fce0000000000 */
.L_x_3697:
        /* <DEDUP_REMOVED lines=11> */
[----:B------:R-:W0:Y:S01]  /*d0f0*/  SYNCS.PHASECHK.TRANS64.TRYWAIT P0, [R3+URZ+0x28c60], R2 ;  /* 0x028c6002030075a7 */ /* 0x000e22000800017f */
[----:B------:R-:W-:Y:S04]  /*d100*/  BSSY B3, `(.L_x_3698) ;  /* 0x0000002000037945 */ /* 0x000fe80003800000 */
[----:B0-----:R-:W-:Y:S05]  /*d110*/  @!P0 BRA `(.L_x_3699) ;  /* 0x0000004000348947 */ /* 0x001fea0003800000 */
.L_x_3800:
[----:B------:R-:W-:Y:S05]  /*d120*/  BSYNC B3 ;  /* 0x0000000000037941 */ /* 0x000fea0003800000 */
.L_x_3698:
        /* <DEDUP_REMOVED lines=11> */
.L_x_3701:
[----:B------:R-:W-:Y:S05]  /*d1e0*/  BSYNC B3 ;  /* 0x0000000000037941 */ /* 0x000fea0003800000 */
.L_x_3700:
[----:B------:R-:W2:Y:S04]  /*d1f0*/  LDL R4, [R1+0x4] ;  /* 0x0000040001047983 */ /* 0x000ea80000100800 */
[----:B01----:R-:W2:Y:S01]  /*d200*/  LDL R2, [R1+0x8] ;  /* 0x0000080001027983 */ /* 0x003ea20000100800 */
        /* <DEDUP_REMOVED lines=9> */
.L_x_3702:
        /* <DEDUP_REMOVED lines=13> */
[----:B------:R-:W-:Y:S01]  /*d370*/  R2UR UR7, R9 ;  /* 0x00000000090772ca */ /* 0x000fe200000e0000 */
[----:B------:R-:W-:Y:S01]  /*d380*/  UMOV UR10, 0x40 ;  /* 0x00000040000a7882 */ /* 0x000fe20000000000 */
[----:B------:R-:W-:-:S13]  /*d390*/  PLOP3.LUT P0, PT, PT, PT, PT, 0x80, 0x0 ;  /* 0x000000000000781c */ /* 0x000fda0003f0f070 */
.L_x_3703:
        /* <DEDUP_REMOVED lines=16> */
.L_x_3704:
        /* <DEDUP_REMOVED lines=16> */
.L_x_3705:
        /* <DEDUP_REMOVED lines=16> */
.L_x_3706:
        /* <DEDUP_REMOVED lines=16> */
.L_x_3707:
        /* <DEDUP_REMOVED lines=16> */
.L_x_3708:
        /* <DEDUP_REMOVED lines=16> */
.L_x_3709:
        /* <DEDUP_REMOVED lines=10> */
[----:B-1----:R-:W-:Y:S05]  /*da40*/  @P0 BRA.U.ANY `(.L_x_3709) ;  /* 0xfffffffd00d40947 */ /* 0x002fea000393ffff */
.L_x_3691:
[----:B------:R-:W-:Y:S05]  /*da50*/  BSYNC B1 ;  /* 0x0000000000017941 */ /* 0x000fea0003800000 */
.L_x_3690:
[----:B------:R-:W2:Y:S02]  /*da60*/  LDL.LU R4, [R1+0x28] ;  /* 0x0000280001047983 */ /* 0x000ea40000300800 */
[----:B--2---:R-:W-:-:S07]  /*da70*/  VIADD R0, R4, 0xfffffffd ;  /* 0xfffffffd04007836 */ /* 0x004fce0000000000 */
.L_x_3689:
[----:B------:R-:W-:Y:S05]  /*da80*/  BSYNC B2 ;  /* 0x0000000000027941 */ /* 0x000fea0003800000 */
.L_x_3688:
[----:B------:R-:W2:Y:S01]  /*da90*/  LDL.LU R2, [R1+0x24] ;  /* 0x0000240001027983 */ /* 0x000ea20000300800 */
[----:B------:R-:W-:-:S05]  /*daa0*/  IMAD.MOV R6, RZ, RZ, -R6 ;  /* 0x000000ffff067224 */ /* 0x000fca00078e0a06 */
[----:B--2---:R-:W-:-:S13]  /*dab0*/  ISETP.NE.AND P0, PT, R2, R6, PT ;  /* 0x000000060200720c */ /* 0x004fda0003f05270 */
[----:B------:R-:W-:Y:S05]  /*dac0*/  @!P0 BRA `(.L_x_3687) ;  /* 0x0000001c00488947 */ /* 0x000fea0003800000 */
.L_x_3750:
[----:B------:R-:W2:Y:S04]  /*dad0*/  LDL R4, [R1+0x18] ;  /* 0x0000180001047983 */ /* 0x000ea80000100800 */
[----:B------:R-:W3:Y:S04]  /*dae0*/  LDL.LU R3, [R1+0x8] ;  /* 0x0000080001037983 */ /* 0x000ee80000300800 */
[----:B------:R-:W4:Y:S01]  /*daf0*/  LDL.LU R2, [R1+0x10] ;  /* 0x0000100001027983 */ /* 0x000f220000300800 */
[----:B------:R-:W-:Y:S05]  /*db00*/  YIELD ;  /* 0x0000000000007946 */ /* 0x000fea0003800000 */
[----:B------:R-:W-:Y:S01]  /*db10*/  BSSY B1, `(.L_x_3710) ;  /* 0x00000e2000017945 */ /* 0x000fe20003800000 */
[----:B--2---:R-:W-:Y:S01]  /*db20*/  ISETP.NE.AND P1, PT, R4, RZ, PT ;  /* 0x000000ff0400720c */ /* 0x004fe20003f25270 */
[----:B---3--:R-:W-:-:S05]  /*db30*/  VIADD R6, R3, 0x1 ;  /* 0x0000000103067836 */ /* 0x008fca0000000000 */
[----:B------:R-:W-:-:S04]  /*db40*/  ISETP.NE.AND P0, PT, R6, 0x2, PT ;  /* 0x000000020600780c */ /* 0x000fc80003f05270 */
[----:B0-----:R-:W-:Y:S02]  /*db50*/  SEL R7, RZ, 0x1, P0 ;  /* 0x00000001ff077807 */ /* 0x001fe40000000000 */
[----:B------:R-:W-:Y:S02]  /*db60*/  SEL R6, R6, RZ, P0 ;  /* 0x000000ff06067207 */ /* 0x000fe40000000000 */
[----:B----4-:R-:W-:Y:S01]  /*db70*/  LOP3.LUT R7, R2, R7, RZ, 0x3c, !PT ;  /* 0x0000000702077212 */ /* 0x010fe200078e3cff */
[----:B------:R-:W-:Y:S06]  /*db80*/  @!P1 BRA `(.L_x_3711) ;  /* 0x0000000c00689947 */ /* 0x000fec0003800000 */
[----:B------:R-:W-:Y:S01]  /*db90*/  ULDC.64 UR4, c[0x0][0x418] ;  /* 0x0001060000047ab9 */ /* 0x000fe20000000a00 */
[----:B-----5:R-:W-:Y:S01]  /*dba0*/  IMAD.MOV.U32 R8, RZ, RZ, R0 ;  /* 0x000000ffff087224 */ /* 0x020fe200078e0000 */
        /* <DEDUP_REMOVED lines=23> */
.L_x_3712:
[----:B0-----:R-:W2:Y:S01]  /*dd20*/  LDL R2, [R1+0x4] ;  /* 0x0000040001027983 */ /* 0x001ea20000100800 */
[----:B------:R-:W0:Y:S01]  /*dd30*/  S2R R3, SR_TID.X ;  /* 0x0000000000037919 */ /* 0x000e220000002100 */
[----:B------:R-:W-:Y:S01]  /*dd40*/  BSSY B2, `(.L_x_3713) ;  /* 0x0000007000027945 */ /* 0x000fe20003800000 */
[----:B0-----:R-:W-:-:S04]  /*dd50*/  LOP3.LUT R3, R3, 0x7f, RZ, 0xc0, !PT ;  /* 0x0000007f03037812 */ /* 0x001fc800078ec0ff */
[----:B------:R-:W-:Y:S01]  /*dd60*/  ISETP.NE.AND P1, PT, R3, RZ, PT ;  /* 0x000000ff0300720c */ /* 0x000fe20003f25270 */
[----:B--2---:R-:W-:Y:S01]  /*dd70*/  IMAD R4, R6, 0x8, R2 ;  /* 0x0000000806047824 */ /* 0x004fe200078e0202 */
[----:B------:R-:W-:-:S04]  /*dd80*/  SHF.L.U32 R2, R7, 0x1f, RZ ;  /* 0x0000001f07027819 */ /* 0x000fc800000006ff */
[----:B------:R-:W0:Y:S02]  /*dd90*/  SYNCS.PHASECHK.TRANS64.TRYWAIT P0, [R4+URZ+0x28c40], R2 ;  /* 0x028c4002040075a7 */ /* 0x000e24000800017f */
[----:B0-----:R-:W-:Y:S05]  /*dda0*/  @!P0 BRA `(.L_x_3714) ;  /* 0x0000003400248947 */ /* 0x001fea0003800000 */
.L_x_3801:
[----:B------:R-:W-:Y:S05]  /*ddb0*/  BSYNC B2 ;  /* 0x0000000000027941 */ /* 0x000fea0003800000 */
.L_x_3713:
[----:B------:R-:W-:Y:S04]  /*ddc0*/  BSSY B2, `(.L_x_3715) ;  /* 0x0000009000027945 */ /* 0x000fe80003800000 */
[----:B------:R-:W-:Y:S05]  /*ddd0*/  @P1 BRA `(.L_x_3716) ;  /* 0x00000000001c1947 */ /* 0x000fea0003800000 */
[----:B------:R-:W1:Y:S02]  /*dde0*/  S2R R3, SR_TID.X ;  /* 0x0000000000037919 */ /* 0x000e640000002100 */
[----:B-1----:R-:W-:Y:S01]  /*ddf0*/  LOP3.LUT R5, R3, 0x1f, RZ, 0xc0, !PT ;  /* 0x0000001f03057812 */ /* 0x002fe200078ec0ff */
[----:B------:R-:W-:-:S03]  /*de00*/  IMAD.MOV.U32 R3, RZ, RZ, 0x2000 ;  /* 0x00002000ff037424 */ /* 0x000fc600078e00ff */
[----:B------:R-:W-:Y:S01]  /*de10*/  ISETP.NE.AND P0, PT, R5, RZ, PT ;  /* 0x000000ff0500720c */ /* 0x000fe20003f05270 */
[----:B------:R1:W-:-:S12]  /*de20*/  SYNCS.ARRIVE.TRANS64 RZ, [R4+URZ+0x28c30], R3 ;  /* 0x028c300304ff79a7 */ /* 0x0003d8000800003f */
[----:B-1----:R-:W-:Y:S05]  /*de30*/  @!P0 BRA `(.L_x_3716) ;  /* 0x0000000000048947 */ /* 0x002fea0003800000 */
[----:B------:R-:W-:Y:S01]  /*de40*/  BPT.TRAP 0x1 ;  /* 0x000000040000795c */ /* 0x000fe20000300000 */
.L_x_3716:
[----:B------:R-:W-:Y:S05]  /*de50*/  BSYNC B2 ;  /* 0x0000000000027941 */ /* 0x000fea0003800000 */
.L_x_3715:
        /* <DEDUP_REMOVED lines=13> */
.L_x_3717:
        /* <DEDUP_REMOVED lines=11> */
[----:B------:R-:W1:Y:S01]  /*dfe0*/  SYNCS.PHASECHK.TRANS64.TRYWAIT P0, [R4+URZ+0x28c60], R2 ;  /* 0x028c6002040075a7 */ /* 0x000e62000800017f */
[----:B------:R-:W-:Y:S04]  /*dff0*/  BSSY B2, `(.L_x_3718) ;  /* 0x0000002000027945 */ /* 0x000fe80003800000 */
[----:B-1----:R-:W-:Y:S05]  /*e000*/  @!P0 BRA `(.L_x_3719) ;  /* 0x0000003000a08947 */ /* 0x002fea0003800000 */
.L_x_3802:
[----:B------:R-:W-:Y:S05]  /*e010*/  BSYNC B2 ;  /* 0x0000000000027941 */ /* 0x000fea0003800000 */
.L_x_3718:
[----:B------:R-:W-:Y:S01]  /*e020*/  BSSY B2, `(.L_x_3720) ;  /* 0x000000b000027945 */ /* 0x000fe20003800000 */
[----:B01----:R-:W-:Y:S02]  /*e030*/  IMAD.MOV.U32 R2, RZ, RZ, 0x0 ;  /* 0x00000000ff027424 */ /* 0x003fe400078e00ff */
[----:B------:R-:W-:Y:S01]  /*e040*/  IMAD.MOV.U32 R3, RZ, RZ, 0x14f00000 ;  /* 0x14f00000ff037424 */ /* 0x000fe200078e00ff */
[----:B------:R-:W-:Y:S06]  /*e050*/  @P1 BRA `(.L_x_3721) ;  /* 0x00000000001c1947 */ /* 0x000fec0003800000 */
[----:B------:R-:W0:Y:S02]  /*e060*/  S2R R5, SR_TID.X ;  /* 0x0000000000057919 */ /* 0x000e240000002100 */
[----:B0-----:R-:W-:Y:S01]  /*e070*/  LOP3.LUT R10, R5, 0x1f, RZ, 0xc0, !PT ;  /* 0x0000001f050a7812 */ /* 0x001fe200078ec0ff */
[----:B------:R-:W-:-:S03]  /*e080*/  IMAD.MOV.U32 R5, RZ, RZ, 0x10000 ;  /* 0x00010000ff057424 */ /* 0x000fc600078e00ff */
[----:B------:R-:W-:Y:S01]  /*e090*/  ISETP.NE.AND P0, PT, R10, RZ, PT ;  /* 0x000000ff0a00720c */ /* 0x000fe20003f05270 */
[----:B------:R0:W-:-:S12]  /*e0a0*/  SYNCS.ARRIVE.TRANS64 RZ, [R4+URZ+0x28c50], R5 ;  /* 0x028c500504ff79a7 */ /* 0x0001d8000800003f */
[----:B0-----:R-:W-:Y:S05]  /*e0b0*/  @!P0 BRA `(.L_x_3721) ;  /* 0x0000000000048947 */ /* 0x001fea0003800000 */
[----:B------:R-:W-:Y:S01]  /*e0c0*/  BPT.TRAP 0x1 ;  /* 0x000000040000795c */ /* 0x000fe20000300000 */
.L_x_3721:
[----:B------:R-:W-:Y:S05]  /*e0d0*/  BSYNC B2 ;  /* 0x0000000000027941 */ /* 0x000fea0003800000 */
.L_x_3720:
[----:B------:R-:W2:Y:S01]  /*e0e0*/  LDL R5, [R1+0x4] ;  /* 0x0000040001057983 */ /* 0x000ea20000100800 */
        /* <DEDUP_REMOVED lines=9> */
.L_x_3722:
        /* <DEDUP_REMOVED lines=16> */
.L_x_3723:
        /* <DEDUP_REMOVED lines=16> */
.L_x_3724:
        /* <DEDUP_REMOVED lines=16> */
.L_x_3725:
        /* <DEDUP_REMOVED lines=16> */
.L_x_3726:
        /* <DEDUP_REMOVED lines=16> */
.L_x_3727:
        /* <DEDUP_REMOVED lines=16> */
.L_x_3728:
        /* <DEDUP_REMOVED lines=16> */
.L_x_3729:
        /* <DEDUP_REMOVED lines=11> */
.L_x_3711:
[----:B------:R-:W-:Y:S05]  /*e930*/  BSYNC B1 ;  /* 0x0000000000017941 */ /* 0x000fea0003800000 */
.L_x_3710:
[----:B------:R-:W2:Y:S01]  /*e940*/  LDL R2, [R1+0x18] ;  /* 0x0000180001027983 */ /* 0x000ea20000100800 */
[----:B------:R-:W-:Y:S01]  /*e950*/  VIADD R6, R6, 0x1 ;  /* 0x0000000106067836 */ /* 0x000fe20000000000 */
[----:B------:R-:W-:Y:S04]  /*e960*/  BSSY B1, `(.L_x_3730) ;  /* 0x00000e5000017945 */ /* 0x000fe80003800000 */
[----:B------:R-:W-:-:S04]  /*e970*/  ISETP.NE.AND P0, PT, R6, 0x2, PT ;  /* 0x000000020600780c */ /* 0x000fc80003f05270 */
[----:B-----5:R-:W-:Y:S02]  /*e980*/  SEL R8, R6, RZ, P0 ;  /* 0x000000ff06087207 */ /* 0x020fe40000000000 */
[----:B--2---:R-:W-:Y:S02]  /*e990*/  ISETP.NE.AND P2, PT, R2, RZ, PT ;  /* 0x000000ff0200720c */ /* 0x004fe40003f45270 */
[----:B------:R-:W-:-:S04]  /*e9a0*/  SEL R2, RZ, 0x1, P0 ;  /* 0x00000001ff027807 */ /* 0x000fc80000000000 */
[----:B------:R-:W-:-:S05]  /*e9b0*/  LOP3.LUT R7, R7, R2, RZ, 0x3c, !PT ;  /* 0x0000000207077212 */ /* 0x000fca00078e3cff */
[----:B------:R0:W-:Y:S04]  /*e9c0*/  STL [R1+0x10], R7 ;  /* 0x0000100701007387 */ /* 0x0001e80000100800 */
[----:B------:R0:W-:Y:S01]  /*e9d0*/  STL [R1+0x8], R8 ;  /* 0x0000080801007387 */ /* 0x0001e20000100800 */
[----:B------:R-:W-:Y:S05]  /*e9e0*/  @!P2 BRA `(.L_x_3731) ;  /* 0x0000000c0070a947 */ /* 0x000fea0003800000 */
[----:B------:R-:W-:Y:S01]  /*e9f0*/  ULDC.64 UR4, c[0x0][0x418] ;  /* 0x0001060000047ab9 */ /* 0x000fe20000000a00 */
[----:B------:R-:W-:Y:S01]  /*ea00*/  VIADD R6, R0, 0xffffffff ;  /* 0xffffffff00067836 */ /* 0x000fe20000000000 */
        /* <DEDUP_REMOVED lines=23> */
.L_x_3732:
[----:B-1----:R-:W2:Y:S01]  /*eb80*/  LDL R2, [R1+0x4] ;  /* 0x0000040001027983 */ /* 0x002ea20000100800 */
[----:B------:R-:W1:Y:S01]  /*eb90*/  S2R R3, SR_TID.X ;  /* 0x0000000000037919 */ /* 0x000e620000002100 */
[----:B------:R-:W-:Y:S01]  /*eba0*/  BSSY B2, `(.L_x_3733) ;  /* 0x0000007000027945 */ /* 0x000fe20003800000 */
[----:B-1----:R-:W-:-:S04]  /*ebb0*/  LOP3.LUT R3, R3, 0x7f, RZ, 0xc0, !PT ;  /* 0x0000007f03037812 */ /* 0x002fc800078ec0ff */
[----:B------:R-:W-:Y:S01]  /*ebc0*/  ISETP.NE.AND P1, PT, R3, RZ, PT ;  /* 0x000000ff0300720c */ /* 0x000fe20003f25270 */
[----:B--2---:R-:W-:Y:S01]  /*ebd0*/  IMAD R4, R8, 0x8, R2 ;  /* 0x0000000808047824 */ /* 0x004fe200078e0202 */
[----:B------:R-:W-:-:S04]  /*ebe0*/  SHF.L.U32 R2, R7, 0x1f, RZ ;  /* 0x0000001f07027819 */ /* 0x000fc800000006ff */
[----:B------:R-:W1:Y:S02]  /*ebf0*/  SYNCS.PHASECHK.TRANS64.TRYWAIT P0, [R4+URZ+0x28c40], R2 ;  /* 0x028c4002040075a7 */ /* 0x000e64000800017f */
[----:B-1----:R-:W-:Y:S05]  /*ec00*/  @!P0 BRA `(.L_x_3734) ;  /* 0x0000002400b48947 */ /* 0x002fea0003800000 */
.L_x_3803:
[----:B------:R-:W-:Y:S05]  /*ec10*/  BSYNC B2 ;  /* 0x0000000000027941 */ /* 0x000fea0003800000 */
.L_x_3733:
        /* <DEDUP_REMOVED lines=9> */
.L_x_3736:
[----:B------:R-:W-:Y:S05]  /*ecb0*/  BSYNC B2 ;  /* 0x0000000000027941 */ /* 0x000fea0003800000 */
.L_x_3735:
        /* <DEDUP_REMOVED lines=14> */
.L_x_3737:
        /* <DEDUP_REMOVED lines=14> */
.L_x_3804:
[----:B------:R-:W-:Y:S05]  /*ee80*/  BSYNC B2 ;  /* 0x0000000000027941 */ /* 0x000fea0003800000 */
.L_x_3738:
        /* <DEDUP_REMOVED lines=11> */
.L_x_3741:
[----:B------:R-:W-:Y:S05]  /*ef40*/  BSYNC B2 ;  /* 0x0000000000027941 */ /* 0x000fea0003800000 */
.L_x_3740:
[----:B------:R-:W2:Y:S04]  /*ef50*/  LDL R8, [R1+0x4] ;  /* 0x0000040001087983 */ /* 0x000ea80000100800 */
        /* <DEDUP_REMOVED lines=10> */
.L_x_3742:
        /* <DEDUP_REMOVED lines=16> */
.L_x_3743:
        /* <DEDUP_REMOVED lines=16> */
.L_x_3744:
        /* <DEDUP_REMOVED lines=16> */
.L_x_3745:
        /* <DEDUP_REMOVED lines=16> */
.L_x_3746:
        /* <DEDUP_REMOVED lines=16> */
.L_x_3747:
        /* <DEDUP_REMOVED lines=16> */
.L_x_3748:
        /* <DEDUP_REMOVED lines=16> */
.L_x_3749:
        /* <DEDUP_REMOVED lines=11> */
.L_x_3731:
[----:B------:R-:W-:Y:S05]  /*f7b0*/  BSYNC B1 ;  /* 0x0000000000017941 */ /* 0x000fea0003800000 */
.L_x_3730:
[C---:B------:R-:W-:Y:S01]  /*f7c0*/  ISETP.GT.AND P0, PT, R0.reuse, 0x1, PT ;  /* 0x000000010000780c */ /* 0x040fe20003f04270 */
[----:B------:R-:W-:-:S12]  /*f7d0*/  VIADD R0, R0, 0xfffffffe ;  /* 0xfffffffe00007836 */ /* 0x000fd80000000000 */
[----:B------:R-:W-:Y:S05]  /*f7e0*/  @P0 BRA `(.L_x_3750) ;  /* 0xffffffe000b80947 */ /* 0x000fea000383ffff */
.L_x_3687:
[----:B------:R-:W-:Y:S05]  /*f7f0*/  BSYNC B0 ;  /* 0x0000000000007941 */ /* 0x000fea0003800000 */
.L_x_3686:
[----:B------:R-:W2:Y:S04]  /*f800*/  LDL.LU R4, [R1+0x8] ;  /* 0x0000080001047983 */ /* 0x000ea80000300800 */
[----:B------:R-:W3:Y:S01]  /*f810*/  LDL.LU R3, [R1+0x10] ;  /* 0x0000100001037983 */ /* 0x000ee20000300800 */
[----:B------:R-:W1:Y:S01]  /*f820*/  S2R R2, SR_TID.X ;  /* 0x0000000000027919 */ /* 0x000e620000002100 */
[----:B------:R-:W-:Y:S01]  /*f830*/  BSSY B0, `(.L_x_3751) ;  /* 0x0000015000007945 */ /* 0x000fe20003800000 */
[----:B-1----:R-:W-:-:S04]  /*f840*/  LOP3.LUT R2, R2, 0x7f, RZ, 0xc0, !PT ;  /* 0x0000007f02027812 */ /* 0x002fc800078ec0ff */
[----:B------:R-:W-:Y:S01]  /*f850*/  ISETP.NE.AND P1, PT, R2, RZ, PT ;  /* 0x000000ff0200720c */ /* 0x000fe20003f25270 */
[----:B--2---:R-:W-:-:S05]  /*f860*/  VIADD R0, R4, 0x1 ;  /* 0x0000000104007836 */ /* 0x004fca0000000000 */
[----:B------:R-:W-:-:S04]  /*f870*/  ISETP.NE.AND P0, PT, R0, 0x2, PT ;  /* 0x000000020000780c */ /* 0x000fc80003f05270 */
[----:B------:R-:W-:-:S04]  /*f880*/  SEL R2, RZ, 0x1, P0 ;  /* 0x00000001ff027807 */ /* 0x000fc80000000000 */
[----:B---3--:R-:W-:-:S05]  /*f890*/  LOP3.LUT R3, R3, R2, RZ, 0x3c, !PT ;  /* 0x0000000203037212 */ /* 0x008fca00078e3cff */
[----:B------:R1:W-:Y:S01]  /*f8a0*/  STL [R1+0x10], R3 ;  /* 0x0000100301007387 */ /* 0x0003e20000100800 */
[----:B------:R-:W-:Y:S05]  /*f8b0*/  @P1 BRA `(.L_x_3752) ;  /* 0x0000000000301947 */ /* 0x000fea0003800000 */
[----:B------:R-:W2:Y:S01]  /*f8c0*/  S2R R5, SR_LANEID ;  /* 0x0000000000057919 */ /* 0x000ea20000000000 */
[----:B------:R-:W-:Y:S01]  /*f8d0*/  VOTEU.ANY UR4, UPT, PT ;  /* 0x0000000000047886 */ /* 0x000fe200038e0100 */
[----:B-1----:R-:W1:Y:S01]  /*f8e0*/  LDC.64 R2, c[0x0][0xc60] ;  /* 0x00031800ff027b82 */ /* 0x002e620000000a00 */
[----:B------:R-:W2:Y:S02]  /*f8f0*/  FLO.U32 R4, UR4 ;  /* 0x0000000400047d00 */ /* 0x000ea400080e0000 */
[----:B--2---:R-:W-:-:S06]  /*f900*/  ISETP.EQ.U32.AND P1, PT, R4, R5, PT ;  /* 0x000000050400720c */ /* 0x004fcc0003f22070 */
[----:B------:R-:W1:Y:S07]  /*f910*/  POPC R5, UR4 ;  /* 0x0000000400057d09 */ /* 0x000e6e0008000000 */
[----:B-1----:R-:W2:Y:S01]  /*f920*/  @P1 ATOMG.E.ADD.STRONG.GPU PT, R3, desc[UR40][R2.64], R5 ;  /* 0x00000005020319a8 */ /* 0x002ea200081ee1e8 */
[----:B------:R-:W1:Y:S02]  /*f930*/  S2R R6, SR_LTMASK ;  /* 0x0000000000067919 */ /* 0x000e640000003900 */
[----:B-1----:R-:W-:-:S04]  /*f940*/  LOP3.LUT R6, R6, UR4, RZ, 0xc0, !PT ;  /* 0x0000000406067c12 */ /* 0x002fc8000f8ec0ff */
[----:B0-----:R-:W0:Y:S01]  /*f950*/  POPC R7, R6 ;  /* 0x0000000600077309 */ /* 0x001e220000000000 */
[----:B--2---:R-:W0:Y:S02]  /*f960*/  SHFL.IDX PT, R4, R3, R4, 0x1f ;  /* 0x00001f0403047589 */ /* 0x004e2400000e0000 */
[----:B0-----:R-:W-:-:S07]  /*f970*/  IADD3 R16, R4, UR37, R7 ;  /* 0x0000002504107c10 */ /* 0x001fce000fffe007 */
.L_x_3752:
[----:B------:R-:W-:Y:S05]  /*f980*/  BSYNC B0 ;  /* 0x0000000000007941 */ /* 0x000fea0003800000 */
.L_x_3751:
[----:B------:R-:W-:-:S05]  /*f990*/  SEL R0, R0, RZ, P0 ;  /* 0x000000ff00007207 */ /* 0x000fca0000000000 */
[----:B------:R2:W-:Y:S02]  /*f9a0*/  STL [R1+0x8], R0 ;  /* 0x0000080001007387 */ /* 0x0005e40000100800 */
.L_x_3654:
[----:B------:R-:W-:Y:S05]  /*f9b0*/  BSYNC B7 ;  /* 0x0000000000077941 */ /* 0x000fea0003800000 */
.L_x_3652:
[----:B--2---:R-:W2:Y:S02]  /*f9c0*/  LDL R0, [R1+0x58] ;  /* 0x0000580001007983 */ /* 0x004ea40000100800 */
[----:B--2---:R-:W-:-:S13]  /*f9d0*/  ISETP.NE.AND P0, PT, R0, RZ, PT ;  /* 0x000000ff0000720c */ /* 0x004fda0003f05270 */
[----:B------:R-:W-:Y:S05]  /*f9e0*/  @!P0 BRA `(.L_x_3753) ;  /* 0x0000000000288947 */ /* 0x000fea0003800000 */
[----:B------:R-:W-:Y:S05]  /*f9f0*/  WARPSYNC.ALL ;  /* 0x0000000000007948 */ /* 0x000fea0003800000 */
[----:B------:R-:W2:Y:S08]  /*fa00*/  S2UR UR5, SR_CgaCtaId ;  /* 0x00000000000579c3 */ /* 0x000eb00000008800 */
[----:B------:R-:W-:Y:S06]  /*fa10*/  BAR.SYNC.DEFER_BLOCKING 0x5, 0x180 ;  /* 0x0146000000007b1d */ /* 0x000fec0000010000 */
[----:B------:R-:W-:-:S02]  /*fa20*/  UMOV UR4, 0x400 ;  /* 0x0000040000047882 */ /* 0x000fc40000000000 */
[----:B--2---:R-:W-:-:S06]  /*fa30*/  ULEA UR4, UR5, UR4, 0x18 ;  /* 0x0000000405047291 */ /* 0x004fcc000f8ec03f */
[----:B------:R-:W-:-:S05]  /*fa40*/  IMAD.U32 R0, RZ, RZ, UR4 ;  /* 0x00000004ff007e24 */ /* 0x000fca000f8e00ff */
[----:B------:R3:W4:Y:S04]  /*fa50*/  LDS.128 R16, [R0+0x28cd0] ;  /* 0x028cd00000107984 */ /* 0x0007280000000c00 */
[----:B------:R3:W-:Y:S01]  /*fa60*/  STL [R1+0x4], R0 ;  /* 0x0000040001007387 */ /* 0x0007e20000100800 */
[----:B------:R-:W-:Y:S06]  /*fa70*/  BAR.ARV 0x4, 0x180 ;  /* 0x0106000000007b1d */ /* 0x000fec0000002000 */
[----:B------:R-:W-:Y:S05]  /*fa80*/  BRA `(.L_x_3754) ;  /* 0x0000000800487947 */ /* 0x000fea0003800000 */
.L_x_3753:
[----:B------:R-:W2:Y:S01]  /*fa90*/  S2R R0, SR_TID.X ;  /* 0x0000000000007919 */ /* 0x000ea20000002100 */
[----:B------:R-:W-:Y:S01]  /*faa0*/  UMOV UR4, 0xffffffff ;  /* 0xffffffff00047882 */ /* 0x000fe20000000000 */
[----:B--2---:R-:W-:-:S04]  /*fab0*/  LOP3.LUT R6, R0, 0x1f, RZ, 0xc0, !PT ;  /* 0x0000001f00067812 */ /* 0x004fc800078ec0ff */
[----:B------:R-:W-:Y:S01]  /*fac0*/  ISETP.NE.AND P0, PT, R6, 0x1f, PT ;  /* 0x0000001f0600780c */ /* 0x000fe20003f05270 */
[----:B------:R-:W-:-:S12]  /*fad0*/  BRA.DIV UR4, `(.L_x_3755) ;  /* 0x0000001a04287947 */ /* 0x000fd8000b800000 */
[----:B------:R-:W-:Y:S01]  /*fae0*/  IMAD.IADD R5, R19, 0x1, R6 ;  /* 0x0000000113057824 */ /* 0x000fe200078e0206 */
[----:B------:R-:W-:-:S04]  /*faf0*/  ULDC UR4, c[0x0][0xc3c] ;  /* 0x00030f0000047ab9 */ /* 0x000fc80000000800 */
[----:B------:R-:W-:-:S13]  /*fb00*/  ISETP.GE.OR P1, PT, R5, UR4, !P0 ;  /* 0x0000000405007c0c */ /* 0x000fda000c726670 */
[----:B-1----:R-:W1:Y:S02]  /*fb10*/  @!P1 LDC.64 R2, c[0x0][0xc80] ;  /* 0x00032000ff029b82 */ /* 0x002e640000000a00 */
[----:B-1----:R-:W-:-:S06]  /*fb20*/  @!P1 IMAD.WIDE R2, R5, 0x4, R2 ;  /* 0x0000000405029825 */ /* 0x002fcc00078e0202 */
[----:B------:R1:W2:Y:S01]  /*fb30*/  @!P1 LDG.E R3, desc[UR40][R2.64] ;  /* 0x0000002802039981 */ /* 0x0002a2000c1e1900 */
[C---:B------:R-:W-:Y:S02]  /*fb40*/  ISETP.GE.U32.AND P2, PT, R6.reuse, 0x2, PT ;  /* 0x000000020600780c */ /* 0x040fe40003f46070 */
[C---:B------:R-:W-:Y:S01]  /*fb50*/  ISETP.GE.U32.AND P3, PT, R6.reuse, 0x4, PT ;  /* 0x000000040600780c */ /* 0x040fe20003f66070 */
[----:B------:R-:W-:Y:S01]  /*fb60*/  SHFL.IDX PT, R0, R16, RZ, 0x1f ;  /* 0x00001fff10007589 */ /* 0x000fe200000e0000 */
[C---:B------:R-:W-:Y:S02]  /*fb70*/  ISETP.GE.U32.AND P4, PT, R6.reuse, 0x8, PT ;  /* 0x000000080600780c */ /* 0x040fe40003f86070 */
[C---:B------:R-:W-:Y:S01]  /*fb80*/  ISETP.GE.U32.AND P5, PT, R6.reuse, 0x10, PT ;  /* 0x000000100600780c */ /* 0x040fe20003fa6070 */
[----:B------:R-:W-:Y:S01]  /*fb90*/  SHFL.IDX PT, R4, R16, 0x1, 0x1f ;  /* 0x00201f0010047f89 */ /* 0x000fe200000e0000 */
[----:B-1----:R-:W-:Y:S02]  /*fba0*/  IMAD.MOV.U32 R2, RZ, RZ, RZ ;  /* 0x000000ffff027224 */ /* 0x002fe400078e00ff */
[----:B--2---:R-:W-:Y:S01]  /*fbb0*/  @!P1 IMAD.MOV.U32 R2, RZ, RZ, R3 ;  /* 0x000000ffff029224 */ /* 0x004fe200078e0003 */
[----:B------:R-:W-:-:S04]  /*fbc0*/  ISETP.NE.AND P1, PT, R6, RZ, PT ;  /* 0x000000ff0600720c */ /* 0x000fc80003f25270 */
        /* <DEDUP_REMOVED lines=16> */
.L_x_3814:
[----:B------:R-:W-:Y:S02]  /*fcd0*/  ULDC UR4, c[0x0][0xc38] ;  /* 0x00030e0000047ab9 */ /* 0x000fe40000000800 */
[----:B------:R-:W-:-:S04]  /*fce0*/  IMAD.U32 R16, RZ, RZ, UR4 ;  /* 0x00000004ff107e24 */ /* 0x000fc8000f8e00ff */
[----:B--2---:R-:W-:-:S04]  /*fcf0*/  IMAD R6, R14, R16, RZ ;  /* 0x000000100e067224 */ /* 0x004fc800078e02ff */
[----:B------:R-:W-:-:S05]  /*fd00*/  IMAD.IADD R4, R4, 0x1, R6 ;  /* 0x0000000104047824 */ /* 0x000fca00078e0206 */
[----:B------:R-:W-:-:S13]  /*fd10*/  ISETP.GT.AND P6, PT, R4, R0, PT ;  /* 0x000000000400720c */ /* 0x000fda0003fc4270 */
[----:B------:R-:W-:Y:S05]  /*fd20*/  @P6 BRA `(.L_x_3756) ;  /* 0x00000000009c6947 */ /* 0x000fea0003800000 */
.L_x_3761:
[----:B------:R-:W2:Y:S01]  /*fd30*/  LDC R6, c[0x0][0xc3c] ;  /* 0x00030f00ff067b82 */ /* 0x000ea20000000800 */
[----:B------:R-:W-:-:S05]  /*fd40*/  VIADD R19, R19, 0x1f ;  /* 0x0000001f13137836 */ /* 0x000fca0000000000 */
[----:B--2---:R-:W-:-:S13]  /*fd50*/  ISETP.GE.AND P6, PT, R19, R6, PT ;  /* 0x000000061300720c */ /* 0x004fda0003fc6270 */
[----:B------:R-:W-:Y:S05]  /*fd60*/  @P6 BRA `(.L_x_3757) ;  /* 0x0000000400446947 */ /* 0x000fea0003800000 */
[----:B------:R-:W2:Y:S01]  /*fd70*/  S2R R2, SR_TID.X ;  /* 0x0000000000027919 */ /* 0x000ea20000002100 */
[----:B------:R-:W-:Y:S01]  /*fd80*/  BSSY B0, `(.L_x_3758) ;  /* 0x0000009000007945 */ /* 0x000fe20003800000 */
[----:B--2---:R-:W-:-:S05]  /*fd90*/  LOP3.LUT R2, R2, 0x1f, RZ, 0xc0, !PT ;  /* 0x0000001f02027812 */ /* 0x004fca00078ec0ff */
[----:B------:R-:W-:Y:S02]  /*fda0*/  IMAD.IADD R5, R19, 0x1, R2 ;  /* 0x0000000113057824 */ /* 0x000fe400078e0202 */
[----:B------:R-:W-:-:S03]  /*fdb0*/  IMAD.MOV.U32 R2, RZ, RZ, RZ ;  /* 0x000000ffff027224 */ /* 0x000fc600078e00ff */
[----:B------:R-:W-:-:S13]  /*fdc0*/  ISETP.GE.OR P6, PT, R5, R6, !P0 ;  /* 0x000000060500720c */ /* 0x000fda00047c6670 */
[----:B------:R-:W-:Y:S05]  /*fdd0*/  @P6 BRA `(.L_x_3759) ;  /* 0x00000000000c6947 */ /* 0x000fea0003800000 */
[----:B-1----:R-:W1:Y:S02]  /*fde0*/  LDC.64 R2, c[0x0][0xc80] ;  /* 0x00032000ff027b82 */ /* 0x002e640000000a00 */
[----:B-1----:R-:W-:-:S06]  /*fdf0*/  IMAD.WIDE R2, R5, 0x4, R2 ;  /* 0x0000000405027825 */ /* 0x002fcc00078e0202 */
[----:B------:R2:W5:Y:S02]  /*fe00*/  LDG.E R2, desc[UR40][R2.64] ;  /* 0x0000002802027981 */ /* 0x000564000c1e1900 */
.L_x_3759:
[----:B------:R-:W-:Y:S05]  /*fe10*/  BSYNC B0 ;  /* 0x0000000000007941 */ /* 0x000fea0003800000 */
.L_x_3758:
[----:B------:R-:W-:-:S03]  /*fe20*/  UMOV UR4, 0xffffffff ;  /* 0xffffffff00047882 */ /* 0x000fc60000000000 */
[----:B------:R-:W-:Y:S05]  /*fe30*/  BRA.DIV UR4, `(.L_x_3760) ;  /* 0x0000001a04747947 */ /* 0x000fea000b800000 */
[----:B-----5:R-:W1:Y:S02]  /*fe40*/  SHFL.UP PT, R14, R2, 0x1, RZ ;  /* 0x04200000020e7989 */ /* 0x020e6400000e00ff */
[----:B-12---:R-:W-:-:S05]  /*fe50*/  SEL R3, R14, RZ, P1 ;  /* 0x000000ff0e037207 */ /* 0x006fca0000800000 */
        /* <DEDUP_REMOVED lines=14> */
.L_x_3822:
[----:B------:R-:W-:Y:S02]  /*ff40*/  ULDC UR4, c[0x0][0xc38] ;  /* 0x00030e0000047ab9 */ /* 0x000fe40000000800 */
[----:B------:R-:W-:-:S04]  /*ff50*/  IMAD.U32 R16, RZ, RZ, UR4 ;  /* 0x00000004ff107e24 */ /* 0x000fc8000f8e00ff */
[----:B--2---:R-:W-:-:S04]  /*ff60*/  IMAD R6, R14, R16, RZ ;  /* 0x000000100e067224 */ /* 0x004fc800078e02ff */
[----:B------:R-:W-:-:S05]  /*ff70*/  IMAD.IADD R4, R6, 0x1, R4 ;  /* 0x0000000106047824 */ /* 0x000fca00078e0204 */
[----:B------:R-:W-:-:S13]  /*ff80*/  ISETP.GT.AND P6, PT, R4, R0, PT ;  /* 0x000000000400720c */ /* 0x000fda0003fc4270 */
[----:B------:R-:W-:Y:S05]  /*ff90*/  @!P6 BRA `(.L_x_3761) ;  /* 0xfffffffc0064e947 */ /* 0x000fea000383ffff */
.L_x_3756:
[----:B------:R-:W-:Y:S01]  /*ffa0*/  IMAD.IADD R6, R4, 0x1, -R6 ;  /* 0x0000000104067824 */ /* 0x000fe200078e0a06 */
[----:B------:R-:W-:-:S03]  /*ffb0*/  UMOV UR4, 0xffffffff ;  /* 0xffffffff00047882 */ /* 0x000fc60000000000 */
[----:B------:R-:W-:-:S05]  /*ffc0*/  IMAD R5, R3, R16, R6 ;  /* 0x0000001003057224 */ /* 0x000fca00078e0206 */
[----:B------:R-:W-:Y:S01]  /*ffd0*/  ISETP.GT.AND P6, PT, R5, R0, PT ;  /* 0x000000000500720c */ /* 0x000fe20003fc4270 */
[----:B------:R-:W-:-:S12]  /*ffe0*/  BRA.DIV UR4, `(.L_x_3762) ;  /* 0x0000001a04c87947 */ /* 0x000fd8000b800000 */
[----:B------:R-:W-:-:S04]  /*fff0*/  VOTE.ANY R5, PT, !P6 ;  /* 0x0000000000057806 */ /* 0x000fc800070e0100 */
[----:B------:R-:W2:Y:S02]  /*10000*/  POPC R4, R5 ;  /* 0x0000000500047309 */ /* 0x000ea40000000000 */
[----:B--2---:R2:W3:Y:S02]  /*10010*/  SHFL.IDX PT, R17, R2, R4, 0x1f ;  /* 0x00001f0402117589 */ /* 0x0044e400000e0000 */
.L_x_3826:
[----:B------:R-:W-:Y:S01]  /*10020*/  ISETP.NE.AND P0, PT, R5, RZ, PT ;  /* 0x000000ff0500720c */ /* 0x000fe20003f05270 */
[----:B------:R-:W-:-:S12]  /*10030*/  IMAD.MOV.U32 R14, RZ, RZ, RZ ;  /* 0x000000ffff0e7224 */ /* 0x000fd800078e00ff */
[----:B------:R-:W-:Y:S05]  /*10040*/  @!P0 BRA `(.L_x_3763) ;  /* 0x0000000000108947 */ /* 0x000fea0003800000 */
[----:B------:R-:W-:Y:S01]  /*10050*/  UMOV UR4, 0xffffffff ;  /* 0xffffffff00047882 */ /* 0x000fe20000000000 */
[----:B0-----:R-:W-:Y:S02]  /*10060*/  VIADD R12, R4, 0xffffffff ;  /* 0xffffffff040c7836 */ /* 0x001fe40000000000 */
[----:B------:R-:W-:Y:S05]  /*10070*/  BRA.DIV UR4, `(.L_x_3764) ;  /* 0x0000001a04ec7947 */ /* 0x000fea000b800000 */
[----:B------:R4:W0:Y:S02]  /*10080*/  SHFL.IDX PT, R14, R3, R12, 0x1f ;  /* 0x00001f0c030e7589 */ /* 0x00082400000e0000 */
.L_x_3763:
[----:B---3--:R-:W-:Y:S01]  /*10090*/  IABS R5, R17 ;  /* 0x0000001100057213 */ /* 0x008fe20000000000 */
[----:B0-----:R-:W-:Y:S02]  /*100a0*/  IMAD R16, R14, R16, R6 ;  /* 0x000000100e107224 */ /* 0x001fe400078e0206 */
[----:B------:R-:W-:Y:S01]  /*100b0*/  IMAD.IADD R19, R4, 0x1, R19 ;  /* 0x0000000104137824 */ /* 0x000fe200078e0213 */
[----:B------:R-:W0:Y:S01]  /*100c0*/  I2F.RP R7, R5 ;  /* 0x0000000500077306 */ /* 0x000e220000209400 */
[----:B------:R-:W-:-:S07]  /*100d0*/  IMAD.IADD R0, R0, 0x1, -R16 ;  /* 0x0000000100007824 */ /* 0x000fce00078e0a10 */
[----:B0-----:R-:W0:Y:S02]  /*100e0*/  MUFU.RCP R7, R7 ;  /* 0x0000000700077308 */ /* 0x001e240000001000 */
[----:B0----5:R-:W-:-:S06]  /*100f0*/  VIADD R8, R7, 0xffffffe ;  /* 0x0ffffffe07087836 */ /* 0x021fcc0000000000 */
[----:B-1--4-:R-:W2:Y:S02]  /*10100*/  F2I.FTZ.U32.TRUNC.NTZ R3, R8 ;  /* 0x0000000800037305 */ /* 0x012ea4000021f000 */
[----:B--2---:R-:W-:-:S04]  /*10110*/  IMAD.MOV R2, RZ, RZ, -R3 ;  /* 0x000000ffff027224 */ /* 0x004fc800078e0a03 */
[----:B------:R-:W-:Y:S02]  /*10120*/  IMAD R6, R2, R5, RZ ;  /* 0x0000000502067224 */ /* 0x000fe400078e02ff */
[----:B------:R-:W-:-:S04]  /*10130*/  IMAD.MOV.U32 R2, RZ, RZ, RZ ;  /* 0x000000ffff027224 */ /* 0x000fc800078e00ff */
[----:B------:R-:W-:Y:S01]  /*10140*/  IMAD.HI.U32 R2, R3, R6, R2 ;  /* 0x0000000603027227 */ /* 0x000fe200078e0002 */
[----:B------:R-:W-:Y:S02]  /*10150*/  IABS R6, R17 ;  /* 0x0000001100067213 */ /* 0x000fe40000000000 */
[----:B------:R-:W-:-:S03]  /*10160*/  IABS R3, R0 ;  /* 0x0000000000037213 */ /* 0x000fc60000000000 */
[----:B------:R-:W-:Y:S02]  /*10170*/  IMAD.MOV R6, RZ, RZ, -R6 ;  /* 0x000000ffff067224 */ /* 0x000fe400078e0a06 */
        /* <DEDUP_REMOVED lines=10> */
[----:B------:R-:W-:Y:S01]  /*10220*/  @!P2 IMAD.MOV R2, RZ, RZ, -R2 ;  /* 0x000000ffff02a224 */ /* 0x000fe200078e0a02 */
[----:B------:R-:W-:-:S05]  /*10230*/  @!P1 LOP3.LUT R2, RZ, R17, RZ, 0x33, !PT ;  /* 0x00000011ff029212 */ /* 0x000fca00078e33ff */
[--C-:B------:R-:W-:Y:S02]  /*10240*/  IMAD.MOV R3, RZ, RZ, -R2.reuse ;  /* 0x000000ffff037224 */ /* 0x100fe400078e0a02 */
[----:B------:R-:W-:Y:S02]  /*10250*/  IMAD.MOV.U32 R18, RZ, RZ, R2 ;  /* 0x000000ffff127224 */ /* 0x000fe400078e0002 */
[----:B------:R-:W-:Y:S01]  /*10260*/  IMAD R17, R17, R3, R0 ;  /* 0x0000000311117224 */ /* 0x000fe200078e0200 */
[----:B------:R-:W-:Y:S06]  /*10270*/  BRA `(.L_x_3765) ;  /* 0x00000000001c7947 */ /* 0x000fec0003800000 */
.L_x_3757:
[----:B------:R-:W-:Y:S01]  /*10280*/  UMOV UR4, URZ ;  /* 0x0000003f00047c82 */ /* 0x000fe20008000000 */
[----:B------:R-:W-:Y:S01]  /*10290*/  UMOV UR5, URZ ;  /* 0x0000003f00057c82 */ /* 0x000fe20008000000 */
[----:B------:R-:W-:Y:S01]  /*102a0*/  ULDC UR6, c[0x0][0xc3c] ;  /* 0x00030f0000067ab9 */ /* 0x000fe20000000800 */
[----:B------:R-:W-:Y:S02]  /*102b0*/  IMAD.MOV.U32 R16, RZ, RZ, R0 ;  /* 0x000000ffff107224 */ /* 0x000fe400078e0000 */
[----:B------:R-:W-:Y:S02]  /*102c0*/  IMAD.U32 R17, RZ, RZ, UR4 ;  /* 0x00000004ff117e24 */ /* 0x000fe4000f8e00ff */
[----:B------:R-:W-:Y:S02]  /*102d0*/  IMAD.U32 R18, RZ, RZ, UR5 ;  /* 0x00000005ff127e24 */ /* 0x000fe4000f8e00ff */
[----:B------:R-:W-:-:S07]  /*102e0*/  IMAD.U32 R19, RZ, RZ, UR6 ;  /* 0x00000006ff137e24 */ /* 0x000fce000f8e00ff */
.L_x_3765:
[----:B------:R2:W3:Y:S01]  /*102f0*/  LDL R2, [R1+0x4] ;  /* 0x0000040001027983 */ /* 0x0004e20000100800 */
[----:B------:R-:W4:Y:S01]  /*10300*/  S2R R0, SR_TID.X ;  /* 0x0000000000007919 */ /* 0x000f220000002100 */
[----:B------:R-:W-:Y:S05]  /*10310*/  WARPSYNC.ALL ;  /* 0x0000000000007948 */ /* 0x000fea0003800000 */
[----:B----4-:R-:W-:Y:S01]  /*10320*/  LOP3.LUT R0, R0, 0x1f, RZ, 0xc0, !PT ;  /* 0x0000001f00007812 */ /* 0x010fe200078ec0ff */
[----:B------:R-:W-:Y:S03]  /*10330*/  BAR.SYNC.DEFER_BLOCKING 0x4, 0x180 ;  /* 0x0106000000007b1d */ /* 0x000fe60000010000 */
[----:B------:R-:W-:-:S13]  /*10340*/  ISETP.NE.AND P0, PT, R0, RZ, PT ;  /* 0x000000ff0000720c */ /* 0x000fda0003f05270 */
[----:B-1----:R-:W3:Y:S01]  /*10350*/  @!P0 S2R R3, SR_CgaCtaId ;  /* 0x0000000000038919 */ /* 0x002ee20000008800 */
[----:B------:R-:W-:-:S04]  /*10360*/  @!P0 MOV R0, 0x400 ;  /* 0x0000040000008802 */ /* 0x000fc80000000f00 */
[----:B---3--:R-:W-:-:S05]  /*10370*/  @!P0 LEA R2, R3, R0, 0x18 ;  /* 0x0000000003028211 */ /* 0x008fca00078ec0ff */
[----:B------:R2:W-:Y:S04]  /*10380*/  @!P0 STS.128 [R2+0x28cd0], R16 ;  /* 0x028cd01002008388 */ /* 0x0005e80000000c00 */
[----:B------:R2:W-:Y:S01]  /*10390*/  @!P0 STL [R1+0x4], R2 ;  /* 0x0000040201008387 */ /* 0x0005e20000100800 */
[----:B------:R-:W-:Y:S06]  /*103a0*/  BAR.ARV 0x5, 0x180 ;  /* 0x0146000000007b1d */ /* 0x000fec0000002000 */
.L_x_3754:
[----:B------:R-:W-:Y:S02]  /*103b0*/  ULDC UR4, c[0x0][0xc3c] ;  /* 0x00030f0000047ab9 */ /* 0x000fe40000000800 */
[----:B----4-:R-:W-:-:S13]  /*103c0*/  ISETP.GE.AND P0, PT, R19, UR4, PT ;  /* 0x0000000413007c0c */ /* 0x010fda000bf06270 */
[----:B------:R-:W-:Y:S05]  /*103d0*/  @!P0 BRA `(.L_x_3766) ;  /* 0xffffffa000808947 */ /* 0x000fea000383ffff */
[----:B------:R-:W-:Y:S05]  /*103e0*/  BSYNC B8 ;  /* 0x0000000000087941 */ /* 0x000fea0003800000 */
.L_x_3648:
[----:B---3--:R-:W3:Y:S01]  /*103f0*/  LDL.LU R0, [R1+0x3c] ;  /* 0x00003c0001007983 */ /* 0x008ee20000300800 */
[----:B------:R-:W-:Y:S01]  /*10400*/  BSSY B0, `(.L_x_3767) ;  /* 0x000000b000007945 */ /* 0x000fe20003800000 */
[----:B------:R-:W4:Y:S01]  /*10410*/  S2R R5, SR_CgaCtaId ;  /* 0x0000000000057919 */ /* 0x000f220000008800 */
[----:B---3--:R-:W-:-:S05]  /*10420*/  VIADD R0, R0, 0x1 ;  /* 0x0000000100007836 */ /* 0x008fca0000000000 */
[----:B--2---:R-:W-:-:S04]  /*10430*/  LEA.HI R2, R0, R0, RZ, 0x1 ;  /* 0x0000000000027211 */ /* 0x004fc800078f08ff */
[----:B-1----:R-:W-:-:S05]  /*10440*/  LOP3.LUT R3, R2, 0xfffffffe, RZ, 0xc0, !PT ;  /* 0xfffffffe02037812 */ /* 0x002fca00078ec0ff */
[----:B------:R-:W-:Y:S01]  /*10450*/  IMAD.IADD R3, R0, 0x1, -R3 ;  /* 0x0000000100037824 */ /* 0x000fe200078e0a03 */
[----:B------:R-:W-:-:S04]  /*10460*/  MOV R0, 0x400 ;  /* 0x0000040000007802 */ /* 0x000fc80000000f00 */
[----:B----4-:R-:W-:Y:S02]  /*10470*/  LEA R0, R5, R0, 0x18 ;  /* 0x0000000005007211 */ /* 0x010fe400078ec0ff */
[----:B------:R-:W-:-:S04]  /*10480*/  SHF.L.U32 R3, R3, 0x1f, RZ ;  /* 0x0000001f03037819 */ /* 0x000fc800000006ff */
[----:B------:R-:W1:Y:S02]  /*10490*/  SYNCS.PHASECHK.TRANS64.TRYWAIT P0, [R0+URZ+0x28c20], R3 ;  /* 0x028c2003000075a7 */ /* 0x000e64000800017f */
[----:B-1----:R-:W-:Y:S05]  /*104a0*/  @!P0 BRA `(.L_x_3768) ;  /* 0x0000001800048947 */ /* 0x002fea0003800000 */
.L_x_3829:
[----:B------:R-:W-:Y:S05]  /*104b0*/  BSYNC B0 ;  /* 0x0000000000007941 */ /* 0x000fea0003800000 */
.L_x_3767:
[----:B------:R-:W-:-:S03]  /*104c0*/  UMOV UR4, 0xffffffff ;  /* 0xffffffff00047882 */ /* 0x000fc60000000000 */
[----:B------:R-:W-:Y:S05]  /*104d0*/  BRA.DIV UR4, `(.L_x_3769) ;  /* 0x0000001a040c7947 */ /* 0x000fea000b800000 */
[----:B------:R-:W2:Y:S02]  /*104e0*/  S2R R2, SR_TID.X ;  /* 0x0000000000027919 */ /* 0x000ea40000002100 */
[----:B--2---:R-:W-:-:S04]  /*104f0*/  SHF.R.U32.HI R2, RZ, 0x5, R2 ;  /* 0x00000005ff027819 */ /* 0x004fc80000011602 */
[----:B------:R-:W-:-:S05]  /*10500*/  LOP3.LUT R2, R2, 0x3, RZ, 0xc0, !PT ;  /* 0x0000000302027812 */ /* 0x000fca00078ec0ff */
[----:B------:R2:W3:Y:S02]  /*10510*/  SHFL.IDX PT, R14, R2, RZ, 0x1f ;  /* 0x00001fff020e7589 */ /* 0x0004e400000e0000 */
.L_x_3832:
[----:B---3--:R-:W-:Y:S01]  /*10520*/  ISETP.NE.AND P0, PT, R14, RZ, PT ;  /* 0x000000ff0e00720c */ /* 0x008fe20003f05270 */
[----:B------:R-:W-:-:S12]  /*10530*/  BSSY B0, `(.L_x_3770) ;  /* 0x0000027000007945 */ /* 0x000fd80003800000 */
[----:B------:R-:W-:Y:S05]  /*10540*/  @P0 BRA `(.L_x_3771) ;  /* 0x0000000000940947 */ /* 0x000fea0003800000 */
[----:B------:R-:W-:-:S03]  /*10550*/  UMOV UR4, 0xffffffff ;  /* 0xffffffff00047882 */ /* 0x000fc60000000000 */
[----:B------:R-:W-:Y:S05]  /*10560*/  BRA.DIV UR4, `(.L_x_3772) ;  /* 0x0000001a041c7947 */ /* 0x000fea000b800000 */
[----:B------:R-:W-:-:S13]  /*10570*/  ELECT P6, URZ, PT ;  /* 0x00000000003f782f */ /* 0x000fda00038c0000 */
.L_x_3835:
[----:B------:R-:W-:Y:S05]  /*10580*/  @!P6 BRA `(.L_x_3771) ;  /* 0x000000000084e947 */ /* 0x000fea0003800000 */
[----:B------:R-:W-:-:S06]  /*10590*/  ULOP3.LUT UR4, UR36, 0x2, URZ, 0xfc, !UPT ;  /* 0x0000000224047892 */ /* 0x000fcc000f8efc3f */
[----:B--2---:R-:W-:-:S05]  /*105a0*/  IMAD.U32 R2, RZ, RZ, UR4 ;  /* 0x00000004ff027e24 */ /* 0x004fca000f8e00ff */
[----:B------:R-:W-:-:S13]  /*105b0*/  ISETP.NE.AND P2, PT, R2, 0x3, PT ;  /* 0x000000030200780c */ /* 0x000fda0003f45270 */
[----:B------:R-:W-:Y:S05]  /*105c0*/  @!P2 BRA `(.L_x_3773) ;  /* 0x000000000004a947 */ /* 0x000fea0003800000 */
[----:B------:R-:W-:Y:S01]  /*105d0*/  BPT.TRAP 0x1 ;  /* 0x000000040000795c */ /* 0x000fe20000300000 */
.L_x_3773:
[----:B-1----:R-:W2:Y:S04]  /*105e0*/  LDL R3, [R1+0x8] ;  /* 0x0000080001037983 */ /* 0x002ea80000100800 */
[----:B0-----:R-:W3:Y:S01]  /*105f0*/  LDL.LU R7, [R1+0x10] ;  /* 0x0000100001077983 */ /* 0x001ee20000300800 */
        /* <DEDUP_REMOVED lines=12> */
.L_x_3836:
[----:B------:R-:W1:Y:S02]  /*106c0*/  SYNCS.PHASECHK.TRANS64.TRYWAIT P0, [R7+URZ], R2 ;  /* 0x00000002070075a7 */ /* 0x000e64000800017f */
[----:B-1----:R-:W-:Y:S05]  /*106d0*/  @!P0 BRA `(.L_x_3775) ;  /* 0x0000001400f48947 */ /* 0x002fea0003800000 */
.L_x_3837:
[----:B------:R-:W-:Y:S05]  /*106e0*/  @!P2 BRA `(.L_x_3776) ;  /* 0x000000000004a947 */ /* 0x000fea0003800000 */
[----:B------:R-:W-:Y:S01]  /*106f0*/  BPT.TRAP 0x1 ;  /* 0x000000040000795c */ /* 0x000fe20000300000 */
.L_x_3776:
[----:B------:R-:W2:Y:S01]  /*10700*/  LDL.LU R4, [R1+0x8] ;  /* 0x0000080001047983 */ /* 0x000ea20000300800 */
[----:B------:R-:W-:-:S04]  /*10710*/  VIADD R0, R0, 0x28c60 ;  /* 0x00028c6000007836 */ /* 0x000fc80000000000 */
[----:B--2---:R-:W-:-:S04]  /*10720*/  IMAD R4, R4, 0x8, R0 ;  /* 0x0000000804047824 */ /* 0x004fc800078e0200 */
[----:B------:R-:W2:Y:S02]  /*10730*/  SYNCS.PHASECHK.TRANS64.TRYWAIT P0, [R4+URZ], R5 ;  /* 0x00000005040075a7 */ /* 0x000ea4000800017f */
[----:B--2---:R-:W-:Y:S05]  /*10740*/  @!P0 BRA `(.L_x_3777) ;  /* 0x0000001400ec8947 */ /* 0x004fea0003800000 */
.L_x_3838:
[----:B------:R-:W-:-:S07]  /*10750*/  IMAD R3, R3, 0x8, R0 ;  /* 0x0000000803037824 */ /* 0x000fce00078e0200 */
.L_x_3778:
[----:B---3--:R3:W4:Y:S02]  /*10760*/  SYNCS.PHASECHK.TRANS64.TRYWAIT P0, [R3+URZ], R2 ;  /* 0x00000002030075a7 */ /* 0x008724000800017f */
[----:B----4-:R-:W-:Y:S05]  /*10770*/  @!P0 NANOSLEEP.SYNCS 0x989680 ;  /* 0x009896800000895d */ /* 0x010fea0003900000 */
[----:B------:R-:W4:Y:S02]  /*10780*/  @!P0 SYNCS.PHASECHK.TRANS64 P0, [R3+URZ], R2 ;  /* 0x00000002030085a7 */ /* 0x000f24000800007f */
[----:B----4-:R-:W-:Y:S05]  /*10790*/  @!P0 BRA `(.L_x_3778) ;  /* 0xfffffffc00f08947 */ /* 0x010fea000383ffff */
.L_x_3771:
[----:B------:R-:W-:Y:S05]  /*107a0*/  BSYNC B0 ;  /* 0x0000000000007941 */ /* 0x000fea0003800000 */
.L_x_3770:
[----:B------:R-:W-:Y:S05]  /*107b0*/  EXIT ;  /* 0x000000000000794d */ /* 0x000fea0003800000 */
.L_x_3599:
[----:B0-----:R-:W-:-:S04]  /*107c0*/  IMAD.U32 R3, RZ, RZ, UR16 ;  /* 0x00000010ff037e24 */ /* 0x001fc8000f8e00ff */
[----:B------:R0:W1:Y:S03]  /*107d0*/  SYNCS.PHASECHK.TRANS64.TRYWAIT P0, [R3+URZ+0x28c50], R0 ;  /* 0x028c5000030075a7 */ /* 0x000066000800017f */
[----:B-1----:R-:W-:Y:S05]  /*107e0*/  @!P0 NANOSLEEP.SYNCS 0x989680 ;  /* 0x009896800000895d */ /* 0x002fea0003900000 */
[----:B------:R-:W1:Y:S02]  /*107f0*/  @!P0 SYNCS.PHASECHK.TRANS64 P0, [R3+URZ+0x28c50], R0 ;  /* 0x028c5000030085a7 */ /* 0x000e64000800007f */
[----:B-1----:R-:W-:Y:S05]  /*10800*/  @!P0 BRA `(.L_x_3599) ;  /* 0xfffffffc00ec8947 */ /* 0x002fea000383ffff */
[----:B------:R-:W-:Y:S05]  /*10810*/  BRA `(.L_x_3779) ;  /* 0xffffff1000487947 */ /* 0x000fea000383ffff */
.L_x_3604:
[----:B-1----:R-:W-:-:S04]  /*10820*/  IMAD.U32 R3, RZ, RZ, UR6 ;  /* 0x00000006ff037e24 */ /* 0x002fc8000f8e00ff */
[----:B------:R1:W2:Y:S03]  /*10830*/  SYNCS.PHASECHK.TRANS64.TRYWAIT P0, [R3+URZ+0x28c50], R0 ;  /* 0x028c5000030075a7 */ /* 0x0002a6000800017f */
[----:B--2---:R-:W-:Y:S05]  /*10840*/  @!P0 NANOSLEEP.SYNCS 0x989680 ;  /* 0x009896800000895d */ /* 0x004fea0003900000 */
[----:B------:R-:W2:Y:S02]  /*10850*/  @!P0 SYNCS.PHASECHK.TRANS64 P0, [R3+URZ+0x28c50], R0 ;  /* 0x028c5000030085a7 */ /* 0x000ea4000800007f */
[----:B--2---:R-:W-:Y:S05]  /*10860*/  @!P0 BRA `(.L_x_3604) ;  /* 0xfffffffc00ec8947 */ /* 0x004fea000383ffff */
[----:B------:R-:W-:Y:S05]  /*10870*/  BRA `(.L_x_3603) ;  /* 0xffffff1c00547947 */ /* 0x000fea000383ffff */
.L_x_3607:
[----:B0-----:R-:W-:-:S04]  /*10880*/  IMAD.U32 R3, RZ, RZ, UR42 ;  /* 0x0000002aff037e24 */ /* 0x001fc8000f8e00ff */
[----:B------:R0:W1:Y:S03]  /*10890*/  SYNCS.PHASECHK.TRANS64.TRYWAIT P1, [R3+URZ+0x28c00], R0 ;  /* 0x028c0000030075a7 */ /* 0x000066000802017f */
[----:B-1----:R-:W-:Y:S05]  /*108a0*/  @!P1 NANOSLEEP.SYNCS 0x989680 ;  /* 0x009896800000995d */ /* 0x002fea0003900000 */
[----:B------:R-:W1:Y:S02]  /*108b0*/  @!P1 SYNCS.PHASECHK.TRANS64 P1, [R3+URZ+0x28c00], R0 ;  /* 0x028c0000030095a7 */ /* 0x000e64000802007f */
[----:B-1----:R-:W-:Y:S05]  /*108c0*/  @!P1 BRA `(.L_x_3607) ;  /* 0xfffffffc00ec9947 */ /* 0x002fea000383ffff */
[----:B------:R-:W-:Y:S05]  /*108d0*/  BRA `(.L_x_3780) ;  /* 0xffffff2800b47947 */ /* 0x000fea000383ffff */
.L_x_3611:
[----:B--2---:R2:W3:Y:S02]  /*108e0*/  SYNCS.PHASECHK.TRANS64.TRYWAIT P1, [R7+URZ+0x28c30], R8 ;  /* 0x028c3008070075a7 */ /* 0x0044e4000802017f */
[----:B---3--:R-:W-:Y:S05]  /*108f0*/  @!P1 NANOSLEEP.SYNCS 0x989680 ;  /* 0x009896800000995d */ /* 0x008fea0003900000 */
[----:B------:R-:W3:Y:S02]  /*10900*/  @!P1 SYNCS.PHASECHK.TRANS64 P1, [R7+URZ+0x28c30], R8 ;  /* 0x028c3008070095a7 */ /* 0x000ee4000802007f */
[----:B---3--:R-:W-:Y:S05]  /*10910*/  @!P1 BRA `(.L_x_3611) ;  /* 0xfffffffc00f09947 */ /* 0x008fea000383ffff */
[----:B------:R-:W-:Y:S05]  /*10920*/  BRA `(.L_x_3610) ;  /* 0xffffff2800d07947 */ /* 0x000fea000383ffff */
.L_x_3615:
[----:B----4-:R4:W0:Y:S02]  /*10930*/  SYNCS.PHASECHK.TRANS64.TRYWAIT P2, [R7+URZ+0x28c50], R8 ;  /* 0x028c5008070075a7 */ /* 0x010824000804017f */
[----:B0-----:R-:W-:Y:S05]  /*10940*/  @!P2 NANOSLEEP.SYNCS 0x989680 ;  /* 0x009896800000a95d */ /* 0x001fea0003900000 */
[----:B------:R-:W0:Y:S02]  /*10950*/  @!P2 SYNCS.PHASECHK.TRANS64 P2, [R7+URZ+0x28c50], R8 ;  /* 0x028c50080700a5a7 */ /* 0x000e24000804007f */
[----:B0-----:R-:W-:Y:S05]  /*10960*/  @!P2 BRA `(.L_x_3615) ;  /* 0xfffffffc00f0a947 */ /* 0x001fea000383ffff */
[----:B------:R-:W-:Y:S05]  /*10970*/  BRA `(.L_x_3614) ;  /* 0xffffff3800e07947 */ /* 0x000fea000383ffff */
.L_x_3620:
[----:B--2---:R-:W-:-:S04]  /*10980*/  IMAD.U32 R3, RZ, RZ, UR22 ;  /* 0x00000016ff037e24 */ /* 0x004fc8000f8e00ff */
[----:B------:R2:W3:Y:S03]  /*10990*/  SYNCS.PHASECHK.TRANS64.TRYWAIT P3, [R3+URZ+0x28c30], R8 ;  /* 0x028c3008030075a7 */ /* 0x0004e6000806017f */
[----:B---3--:R-:W-:Y:S05]  /*109a0*/  @!P3 NANOSLEEP.SYNCS 0x989680 ;  /* 0x009896800000b95d */ /* 0x008fea0003900000 */
[----:B------:R-:W3:Y:S02]  /*109b0*/  @!P3 SYNCS.PHASECHK.TRANS64 P3, [R3+URZ+0x28c30], R8 ;  /* 0x028c30080300b5a7 */ /* 0x000ee4000806007f */
[----:B---3--:R-:W-:Y:S05]  /*109c0*/  @!P3 BRA `(.L_x_3620) ;  /* 0xfffffffc00ecb947 */ /* 0x008fea000383ffff */
[----:B------:R-:W-:Y:S05]  /*109d0*/  BRA `(.L_x_3619) ;  /* 0xffffff3c00b87947 */ /* 0x000fea000383ffff */
.L_x_3624:
[----:B--2---:R2:W4:Y:S02]  /*109e0*/  SYNCS.PHASECHK.TRANS64.TRYWAIT P3, [R171+URZ+0x28c50], R8 ;  /* 0x028c5008ab0075a7 */ /* 0x004524000806017f */
[----:B----4-:R-:W-:Y:S05]  /*109f0*/  @!P3 NANOSLEEP.SYNCS 0x989680 ;  /* 0x009896800000b95d */ /* 0x010fea0003900000 */
[----:B------:R-:W4:Y:S02]  /*10a00*/  @!P3 SYNCS.PHASECHK.TRANS64 P3, [R171+URZ+0x28c50], R8 ;  /* 0x028c5008ab00b5a7 */ /* 0x000f24000806007f */
[----:B----4-:R-:W-:Y:S05]  /*10a10*/  @!P3 BRA `(.L_x_3624) ;  /* 0xfffffffc00f0b947 */ /* 0x010fea000383ffff */
[----:B------:R-:W-:Y:S05]  /*10a20*/  BRA `(.L_x_3623) ;  /* 0xffffff5000ec7947 */ /* 0x000fea000383ffff */
.L_x_3660:
        /* <DEDUP_REMOVED lines=11> */
.L_x_3782:
[----:B------:R-:W-:Y:S05]  /*10ae0*/  BSYNC B0 ;  /* 0x0000000000007941 */ /* 0x000fea0003800000 */
.L_x_3781:
[----:B------:R-:W-:Y:S05]  /*10af0*/  BRA `(.L_x_3783) ;  /* 0xffffffa4009c7947 */ /* 0x000fea000383ffff */
.L_x_3662:
[----:B------:R-:W-:Y:S01]  /*10b00*/  BSSY B0, `(.L_x_3784) ;  /* 0x0000006000007945 */ /* 0x000fe20003800000 */
[----:B------:R-:W-:-:S07]  /*10b10*/  IMAD.MOV.U32 R15, RZ, RZ, -0x1 ;  /* 0xffffffffff0f7424 */ /* 0x000fce00078e00ff */
[----:B012---:R-:W-:Y:S05]  /*10b20*/  WARPSYNC.COLLECTIVE R15, `(.L_x_3785) ;  /* 0x000000000f0c7348 */ /* 0x007fea0003c00000 */
[----:B------:R-:W-:Y:S02]  /*10b30*/  ELECT P6, UR62, PT ;  /* 0x00000000003e782f */ /* 0x000fe400038c0000 */
[----:B------:R-:W-:Y:S01]  /*10b40*/  MOV R14, UR62 ;  /* 0x0000003e000e7c02 */ /* 0x000fe20008000f00 */
[----:B012---:R-:W-:Y:S10]  /*10b50*/  ENDCOLLECTIVE ;  /* 0x000000000000791b */ /* 0x007ff40003800000 */
.L_x_3785:
[----:B------:R-:W-:Y:S05]  /*10b60*/  BSYNC B0 ;  /* 0x0000000000007941 */ /* 0x000fea0003800000 */
.L_x_3784:
[----:B------:R-:W-:Y:S05]  /*10b70*/  BRA `(.L_x_3786) ;  /* 0xffffffa400a07947 */ /* 0x000fea000383ffff */
.L_x_3664:
[----:B--2---:R2:W3:Y:S02]  /*10b80*/  SYNCS.PHASECHK.TRANS64.TRYWAIT P0, [R0+URZ+0x28c40], R2 ;  /* 0x028c4002000075a7 */ /* 0x0044e4000800017f */
[----:B---3--:R-:W-:Y:S05]  /*10b90*/  @!P0 NANOSLEEP.SYNCS 0x989680 ;  /* 0x009896800000895d */ /* 0x008fea0003900000 */
[----:B------:R-:W3:Y:S02]  /*10ba0*/  @!P0 SYNCS.PHASECHK.TRANS64 P0, [R0+URZ+0x28c40], R2 ;  /* 0x028c4002000085a7 */ /* 0x000ee4000800007f */
[----:B---3--:R-:W-:Y:S05]  /*10bb0*/  @!P0 BRA `(.L_x_3664) ;  /* 0xfffffffc00f08947 */ /* 0x008fea000383ffff */
[----:B------:R-:W-:Y:S05]  /*10bc0*/  BRA `(.L_x_3787) ;  /* 0xffffffa8000c7947 */ /* 0x000fea000383ffff */
.L_x_3668:
[----:B------:R-:W2:Y:S01]  /*10bd0*/  LDL.LU R11, [R1+0x38] ;  /* 0x00003800010b7983 */ /* 0x000ea20000300800 */
[----:B------:R-:W-:Y:S02]  /*10be0*/  IMAD.MOV.U32 R13, RZ, RZ, R2 ;  /* 0x000000ffff0d7224 */ /* 0x000fe400078e0002 */
[----:B------:R-:W-:Y:S02]  /*10bf0*/  IMAD.MOV.U32 R12, RZ, RZ, RZ ;  /* 0x000000ffff0c7224 */ /* 0x000fe400078e00ff */
[----:B------:R-:W-:Y:S02]  /*10c00*/  IMAD.MOV.U32 R15, RZ, RZ, -0x1 ;  /* 0xffffffffff0f7424 */ /* 0x000fe400078e00ff */
[----:B------:R-:W-:Y:S02]  /*10c10*/  IMAD R17, R17, 0x40, R8 ;  /* 0x0000004011117824 */ /* 0x000fe400078e0208 */
[----:B--2---:R-:W-:Y:S02]  /*10c20*/  IMAD R0, R11, R7, RZ ;  /* 0x000000070b007224 */ /* 0x004fe400078e02ff */
[----:B------:R-:W-:-:S02]  /*10c30*/  IMAD.MOV.U32 R11, RZ, RZ, 0x181f ;  /* 0x0000181fff0b7424 */ /* 0x000fc400078e00ff */
[C---:B------:R-:W-:Y:S01]  /*10c40*/  VIADD R7, R17.reuse, 0x10 ;  /* 0x0000001011077836 */ /* 0x040fe20000000000 */
[----:B------:R-:W-:-:S13]  /*10c50*/  ISETP.GE.AND P1, PT, R17, R0, PT ;  /* 0x000000001100720c */ /* 0x000fda0003f26270 */
[----:B-----5:R-:W-:Y:S05]  /*10c60*/  WARPSYNC.COLLECTIVE R15, `(.L_x_3788) ;  /* 0x000000000f087348 */ /* 0x020fea0003c00000 */
[----:B------:R0:W1:Y:S02]  /*10c70*/  SHFL.IDX P6, R14, R13, R12, R11 ;  /* 0x0000000c0d0e7389 */ /* 0x00006400000c000b */
[----:B01---5:R-:W-:Y:S01]  /*10c80*/  ENDCOLLECTIVE ;  /* 0x000000000000791b */ /* 0x023fe20003800000 */
.L_x_3788:
[----:B------:R-:W-:Y:S02]  /*10c90*/  IMAD.MOV.U32 R13, RZ, RZ, R3 ;  /* 0x000000ffff0d7224 */ /* 0x000fe400078e0003 */
[----:B------:R-:W-:-:S07]  /*10ca0*/  IMAD.MOV.U32 R4, RZ, RZ, R14 ;  /* 0x000000ffff047224 */ /* 0x000fce00078e000e */
[----:B------:R-:W-:Y:S05]  /*10cb0*/  WARPSYNC.COLLECTIVE R15, `(.L_x_3789) ;  /* 0x000000000f087348 */ /* 0x000fea0003c00000 */
[----:B------:R0:W1:Y:S02]  /*10cc0*/  SHFL.IDX P6, R14, R13, R12, R11 ;  /* 0x0000000c0d0e7389 */ /* 0x00006400000c000b */
[----:B01----:R-:W-:Y:S01]  /*10cd0*/  ENDCOLLECTIVE ;  /* 0x000000000000791b */ /* 0x003fe20003800000 */
.L_x_3789:
[----:B------:R-:W-:Y:S02]  /*10ce0*/  IMAD.MOV.U32 R13, RZ, RZ, R2 ;  /* 0x000000ffff0d7224 */ /* 0x000fe400078e0002 */
[----:B------:R-:W-:Y:S02]  /*10cf0*/  IMAD.MOV.U32 R12, RZ, RZ, 0x1 ;  /* 0x00000001ff0c7424 */ /* 0x000fe400078e00ff */
[----:B------:R-:W-:-:S07]  /*10d00*/  IMAD.MOV.U32 R5, RZ, RZ, R14 ;  /* 0x000000ffff057224 */ /* 0x000fce00078e000e */
[----:B------:R-:W-:Y:S05]  /*10d10*/  WARPSYNC.COLLECTIVE R15, `(.L_x_3790) ;  /* 0x000000000f087348 */ /* 0x000fea0003c00000 */
[----:B------:R0:W1:Y:S02]  /*10d20*/  SHFL.IDX P6, R14, R13, R12, R11 ;  /* 0x0000000c0d0e7389 */ /* 0x00006400000c000b */
[----:B01----:R-:W-:Y:S01]  /*10d30*/  ENDCOLLECTIVE ;  /* 0x000000000000791b */ /* 0x003fe20003800000 */
.L_x_3790:
        /* <DEDUP_REMOVED lines=10> */
.L_x_3791:
        /* <DEDUP_REMOVED lines=11> */
.L_x_3792:
        /* <DEDUP_REMOVED lines=10> */
.L_x_3793:
[----:B------:R-:W-:Y:S01]  /*10f30*/  @!PT LDS RZ, [RZ] ;  /* 0x00000000fffff984 */ /* 0x000fe20000000800 */
[----:B------:R-:W-:Y:S01]  /*10f40*/  @!PT LDS RZ, [RZ] ;  /* 0x00000000fffff984 */ /* 0x000fe20000000800 */
[----:B------:R-:W-:Y:S01]  /*10f50*/  @!PT LDS RZ, [RZ] ;  /* 0x00000000fffff984 */ /* 0x000fe20000000800 */
[----:B------:R0:W-:Y:S01]  /*10f60*/  @!P1 LDGSTS.E.BYPASS.LTC128B.128 [R9+0x20c00], desc[UR40][R4.64], !P0 ;  /* 0x20c0000004099fae */ /* 0x0001e2000c101d68 */
[----:B------:R-:W-:Y:S02]  /*10f70*/  IMAD.MOV.U32 R13, RZ, RZ, R2 ;  /* 0x000000ffff0d7224 */ /* 0x000fe400078e0002 */
[----:B0-----:R-:W-:Y:S02]  /*10f80*/  VIADD R4, R17, 0x20 ;  /* 0x0000002011047836 */ /* 0x001fe40000000000 */
[----:B------:R-:W-:-:S03]  /*10f90*/  IMAD.MOV.U32 R12, RZ, RZ, 0x3 ;  /* 0x00000003ff0c7424 */ /* 0x000fc600078e00ff */
[----:B------:R-:W-:Y:S01]  /*10fa0*/  ISETP.GE.AND P1, PT, R4, R0, PT ;  /* 0x000000000400720c */ /* 0x000fe20003f26270 */
[----:B------:R-:W-:-:S12]  /*10fb0*/  IMAD.MOV.U32 R4, RZ, RZ, R14 ;  /* 0x000000ffff047224 */ /* 0x000fd800078e000e */
[----:B------:R-:W-:Y:S05]  /*10fc0*/  WARPSYNC.COLLECTIVE R15, `(.L_x_3794) ;  /* 0x000000000f087348 */ /* 0x000fea0003c00000 */
[----:B------:R0:W1:Y:S02]  /*10fd0*/  SHFL.IDX P6, R14, R13, R12, R11 ;  /* 0x0000000c0d0e7389 */ /* 0x00006400000c000b */
[----:B01----:R-:W-:Y:S01]  /*10fe0*/  ENDCOLLECTIVE ;  /* 0x000000000000791b */ /* 0x003fe20003800000 */
.L_x_3794:
[----:B------:R-:W-:-:S05]  /*10ff0*/  @!P1 LEA R5, P2, R10, R4, 0x1 ;  /* 0x000000040a059211 */ /* 0x000fca00078408ff */
[----:B------:R-:W-:Y:S02]  /*11000*/  @!P1 IMAD.X R4, RZ, RZ, R6, P2 ;  /* 0x000000ffff049224 */ /* 0x000fe400010e0606 */
[----:B------:R-:W-:-:S03]  /*11010*/  IMAD.MOV.U32 R13, RZ, RZ, R3 ;  /* 0x000000ffff0d7224 */ /* 0x000fc600078e0003 */
[----:B------:R-:W-:-:S04]  /*11020*/  @!P1 LOP3.LUT R5, R5, R4, RZ, 0x3c, !PT ;  /* 0x0000000405059212 */ /* 0x000fc800078e3cff */
        /* <DEDUP_REMOVED lines=10> */
.L_x_3795:
[----:B------:R-:W-:Y:S01]  /*110d0*/  IMAD.MOV.U32 R3, RZ, RZ, R14 ;  /* 0x000000ffff037224 */ /* 0x000fe200078e000e */
[----:B------:R-:W-:Y:S06]  /*110e0*/  BRA `(.L_x_3796) ;  /* 0xffffffac00707947 */ /* 0x000fec000383ffff */
.L_x_3671:
[----:B0-----:R-:W2:Y:S02]  /*110f0*/  LDL R2, [R1+0x4] ;  /* 0x0000040001027983 */ /* 0x001ea40000100800 */
[----:B--2---:R0:W1:Y:S02]  /*11100*/  SYNCS.PHASECHK.TRANS64.TRYWAIT P0, [R2+URZ+0x28c20], R0 ;  /* 0x028c2000020075a7 */ /* 0x004064000800017f */
[----:B-1----:R-:W-:Y:S05]  /*11110*/  @!P0 NANOSLEEP.SYNCS 0x989680 ;  /* 0x009896800000895d */ /* 0x002fea0003900000 */
[----:B------:R-:W1:Y:S02]  /*11120*/  @!P0 SYNCS.PHASECHK.TRANS64 P0, [R2+URZ+0x28c20], R0 ;  /* 0x028c2000020085a7 */ /* 0x000e64000800007f */
[----:B-1----:R-:W-:Y:S05]  /*11130*/  @!P0 BRA `(.L_x_3671) ;  /* 0xfffffffc00ec8947 */ /* 0x002fea000383ffff */
[----:B------:R-:W-:Y:S05]  /*11140*/  BRA `(.L_x_3797) ;  /* 0xffffffac00d07947 */ /* 0x000fea000383ffff */
.L_x_3675:
[----:B0-----:R0:W1:Y:S02]  /*11150*/  SYNCS.PHASECHK.TRANS64.TRYWAIT P0, [R3+URZ+0x28c60], R0 ;  /* 0x028c6000030075a7 */ /* 0x001064000800017f */
[----:B-1----:R-:W-:Y:S05]  /*11160*/  @!P0 NANOSLEEP.SYNCS 0x989680 ;  /* 0x009896800000895d */ /* 0x002fea0003900000 */
[----:B------:R-:W1:Y:S02]  /*11170*/  @!P0 SYNCS.PHASECHK.TRANS64 P0, [R3+URZ+0x28c60], R0 ;  /* 0x028c6000030085a7 */ /* 0x000e64000800007f */
[----:B-1----:R-:W-:Y:S05]  /*11180*/  @!P0 BRA `(.L_x_3675) ;  /* 0xfffffffc00f08947 */ /* 0x002fea000383ffff */
[----:B------:R-:W-:Y:S05]  /*11190*/  BRA `(.L_x_3798) ;  /* 0xffffffb000007947 */ /* 0x000fea000383ffff */
.L_x_3694:
[----:B-1----:R1:W2:Y:S02]  /*111a0*/  SYNCS.PHASECHK.TRANS64.TRYWAIT P0, [R3+URZ+0x28c40], R2 ;  /* 0x028c4002030075a7 */ /* 0x0022a4000800017f */
[----:B--2---:R-:W-:Y:S05]  /*111b0*/  @!P0 NANOSLEEP.SYNCS 0x989680 ;  /* 0x009896800000895d */ /* 0x004fea0003900000 */
[----:B------:R-:W2:Y:S02]  /*111c0*/  @!P0 SYNCS.PHASECHK.TRANS64 P0, [R3+URZ+0x28c40], R2 ;  /* 0x028c4002030085a7 */ /* 0x000ea4000800007f */
[----:B--2---:R-:W-:Y:S05]  /*111d0*/  @!P0 BRA `(.L_x_3694) ;  /* 0xfffffffc00f08947 */ /* 0x004fea000383ffff */
[----:B------:R-:W-:Y:S05]  /*111e0*/  BRA `(.L_x_3799) ;  /* 0xffffffbc00307947 */ /* 0x000fea000383ffff */
.L_x_3699:
[----:B0-----:R0:W2:Y:S02]  /*111f0*/  SYNCS.PHASECHK.TRANS64.TRYWAIT P0, [R3+URZ+0x28c60], R2 ;  /* 0x028c6002030075a7 */ /* 0x0010a4000800017f */
[----:B--2---:R-:W-:Y:S05]  /*11200*/  @!P0 NANOSLEEP.SYNCS 0x989680 ;  /* 0x009896800000895d */ /* 0x004fea0003900000 */
[----:B------:R-:W2:Y:S02]  /*11210*/  @!P0 SYNCS.PHASECHK.TRANS64 P0, [R3+URZ+0x28c60], R2 ;  /* 0x028c6002030085a7 */ /* 0x000ea4000800007f */
[----:B--2---:R-:W-:Y:S05]  /*11220*/  @!P0 BRA `(.L_x_3699) ;  /* 0xfffffffc00f08947 */ /* 0x004fea000383ffff */
[----:B------:R-:W-:Y:S05]  /*11230*/  BRA `(.L_x_3800) ;  /* 0xffffffbc00b87947 */ /* 0x000fea000383ffff */
.L_x_3714:
[----:B0-----:R0:W1:Y:S02]  /*11240*/  SYNCS.PHASECHK.TRANS64.TRYWAIT P0, [R4+URZ+0x28c40], R2 ;  /* 0x028c4002040075a7 */ /* 0x001064000800017f */
[----:B-1----:R-:W-:Y:S05]  /*11250*/  @!P0 NANOSLEEP.SYNCS 0x989680 ;  /* 0x009896800000895d */ /* 0x002fea0003900000 */
[----:B------:R-:W1:Y:S02]  /*11260*/  @!P0 SYNCS.PHASECHK.TRANS64 P0, [R4+URZ+0x28c40], R2 ;  /* 0x028c4002040085a7 */ /* 0x000e64000800007f */
[----:B-1----:R-:W-:Y:S05]  /*11270*/  @!P0 BRA `(.L_x_3714) ;  /* 0xfffffffc00f08947 */ /* 0x002fea000383ffff */
[----:B------:R-:W-:Y:S05]  /*11280*/  BRA `(.L_x_3801) ;  /* 0xffffffc800c87947 */ /* 0x000fea000383ffff */
.L_x_3719:
[----:B-1----:R1:W2:Y:S02]  /*11290*/  SYNCS.PHASECHK.TRANS64.TRYWAIT P0, [R4+URZ+0x28c60], R2 ;  /* 0x028c6002040075a7 */ /* 0x0022a4000800017f */
[----:B--2---:R-:W-:Y:S05]  /*112a0*/  @!P0 NANOSLEEP.SYNCS 0x989680 ;  /* 0x009896800000895d */ /* 0x004fea0003900000 */
[----:B------:R-:W2:Y:S02]  /*112b0*/  @!P0 SYNCS.PHASECHK.TRANS64 P0, [R4+URZ+0x28c60], R2 ;  /* 0x028c6002040085a7 */ /* 0x000ea4000800007f */
[----:B--2---:R-:W-:Y:S05]  /*112c0*/  @!P0 BRA `(.L_x_3719) ;  /* 0xfffffffc00f08947 */ /* 0x004fea000383ffff */
[----:B------:R-:W-:Y:S05]  /*112d0*/  BRA `(.L_x_3802) ;  /* 0xffffffcc004c7947 */ /* 0x000fea000383ffff */
.L_x_3734:
[----:B-1----:R1:W2:Y:S02]  /*112e0*/  SYNCS.PHASECHK.TRANS64.TRYWAIT P0, [R4+URZ+0x28c40], R2 ;  /* 0x028c4002040075a7 */ /* 0x0022a4000800017f */
[----:B--2---:R-:W-:Y:S05]  /*112f0*/  @!P0 NANOSLEEP.SYNCS 0x989680 ;  /* 0x009896800000895d */ /* 0x004fea0003900000 */
[----:B------:R-:W2:Y:S02]  /*11300*/  @!P0 SYNCS.PHASECHK.TRANS64 P0, [R4+URZ+0x28c40], R2 ;  /* 0x028c4002040085a7 */ /* 0x000ea4000800007f */
[----:B--2---:R-:W-:Y:S05]  /*11310*/  @!P0 BRA `(.L_x_3734) ;  /* 0xfffffffc00f08947 */ /* 0x004fea000383ffff */
[----:B------:R-:W-:Y:S05]  /*11320*/  BRA `(.L_x_3803) ;  /* 0xffffffd800387947 */ /* 0x000fea000383ffff */
.L_x_3739:
[----:B0-----:R0:W2:Y:S02]  /*11330*/  SYNCS.PHASECHK.TRANS64.TRYWAIT P0, [R4+URZ+0x28c60], R2 ;  /* 0x028c6002040075a7 */ /* 0x0010a4000800017f */
[----:B--2---:R-:W-:Y:S05]  /*11340*/  @!P0 NANOSLEEP.SYNCS 0x989680 ;  /* 0x009896800000895d */ /* 0x004fea0003900000 */
[----:B------:R-:W2:Y:S02]  /*11350*/  @!P0 SYNCS.PHASECHK.TRANS64 P0, [R4+URZ+0x28c60], R2 ;  /* 0x028c6002040085a7 */ /* 0x000ea4000800007f */
[----:B--2---:R-:W-:Y:S05]  /*11360*/  @!P0 BRA `(.L_x_3739) ;  /* 0xfffffffc00f08947 */ /* 0x004fea000383ffff */
[----:B------:R-:W-:Y:S05]  /*11370*/  BRA `(.L_x_3804) ;  /* 0xffffffd800c07947 */ /* 0x000fea000383ffff */
.L_x_3755:
[----:B------:R-:W-:Y:S01]  /*11380*/  BSSY B0, `(.L_x_3805) ;  /* 0x0000008000007945 */ /* 0x000fe20003800000 */
[----:B------:R-:W-:Y:S02]  /*11390*/  IMAD.MOV.U32 R13, RZ, RZ, R16 ;  /* 0x000000ffff0d7224 */ /* 0x000fe400078e0010 */
[----:B0-----:R-:W-:Y:S02]  /*113a0*/  IMAD.MOV.U32 R12, RZ, RZ, RZ ;  /* 0x000000ffff0c7224 */ /* 0x001fe400078e00ff */
[----:B------:R-:W-:Y:S02]  /*113b0*/  IMAD.MOV.U32 R11, RZ, RZ, 0x1f ;  /* 0x0000001fff0b7424 */ /* 0x000fe400078e00ff */
[----:B------:R-:W-:-:S07]  /*113c0*/  IMAD.MOV.U32 R15, RZ, RZ, -0x1 ;  /* 0xffffffffff0f7424 */ /* 0x000fce00078e00ff */
[----:B-1---5:R-:W-:Y:S05]  /*113d0*/  WARPSYNC.COLLECTIVE R15, `(.L_x_3806) ;  /* 0x000000000f087348 */ /* 0x022fea0003c00000 */
[----:B------:R0:W2:Y:S02]  /*113e0*/  SHFL.IDX P6, R14, R13, R12, R11 ;  /* 0x0000000c0d0e7389 */ /* 0x0000a400000c000b */
[----:B012--5:R-:W-:Y:S01]  /*113f0*/  ENDCOLLECTIVE ;  /* 0x000000000000791b */ /* 0x027fe20003800000 */
.L_x_3806:
[----:B------:R-:W-:Y:S05]  /*11400*/  BSYNC B0 ;  /* 0x0000000000007941 */ /* 0x000fea0003800000 */
.L_x_3805:
        /* <DEDUP_REMOVED lines=9> */
.L_x_3807:
        /* <DEDUP_REMOVED lines=18> */
.L_x_3808:
[----:B------:R-:W-:Y:S01]  /*115c0*/  IMAD.MOV.U32 R12, RZ, RZ, 0x2 ;  /* 0x00000002ff0c7424 */ /* 0x000fe200078e00ff */
[----:B------:R-:W-:-:S05]  /*115d0*/  SEL R5, R14, RZ, P1 ;  /* 0x000000ff0e057207 */ /* 0x000fca0000800000 */
[----:B------:R-:W-:-:S04]  /*115e0*/  IMAD.IADD R3, R2, 0x1, R5 ;  /* 0x0000000102037824 */ /* 0x000fc800078e0205 */
[----:B------:R-:W-:-:S07]  /*115f0*/  IMAD.MOV.U32 R13, RZ, RZ, R3 ;  /* 0x000000ffff0d7224 */ /* 0x000fce00078e0003 */
[----:B------:R-:W-:Y:S05]  /*11600*/  WARPSYNC.COLLECTIVE R15, `(.L_x_3809) ;  /* 0x000000000f087348 */ /* 0x000fea0003c00000 */
[----:B------:R0:W1:Y:S02]  /*11610*/  SHFL.UP P6, R14, R13, R12, R11 ;  /* 0x0400000c0d0e7389 */ /* 0x00006400000c000b */
[----:B01----:R-:W-:Y:S01]  /*11620*/  ENDCOLLECTIVE ;  /* 0x000000000000791b */ /* 0x003fe20003800000 */
.L_x_3809:
[----:B------:R-:W-:Y:S01]  /*11630*/  IMAD.MOV.U32 R12, RZ, RZ, 0x4 ;  /* 0x00000004ff0c7424 */ /* 0x000fe200078e00ff */
[----:B------:R-:W-:-:S05]  /*11640*/  SEL R14, R14, RZ, P2 ;  /* 0x000000ff0e0e7207 */ /* 0x000fca0001000000 */
[----:B------:R-:W-:-:S04]  /*11650*/  IMAD.IADD R3, R3, 0x1, R14 ;  /* 0x0000000103037824 */ /* 0x000fc800078e020e */
[----:B------:R-:W-:-:S07]  /*11660*/  IMAD.MOV.U32 R13, RZ, RZ, R3 ;  /* 0x000000ffff0d7224 */ /* 0x000fce00078e0003 */
[----:B------:R-:W-:Y:S05]  /*11670*/  WARPSYNC.COLLECTIVE R15, `(.L_x_3810) ;  /* 0x000000000f087348 */ /* 0x000fea0003c00000 */
[----:B------:R0:W1:Y:S02]  /*11680*/  SHFL.UP P6, R14, R13, R12, R11 ;  /* 0x0400000c0d0e7389 */ /* 0x00006400000c000b */
[----:B01----:R-:W-:Y:S01]  /*11690*/  ENDCOLLECTIVE ;  /* 0x000000000000791b */ /* 0x003fe20003800000 */
.L_x_3810:
[----:B------:R-:W-:Y:S01]  /*116a0*/  IMAD.MOV.U32 R12, RZ, RZ, 0x8 ;  /* 0x00000008ff0c7424 */ /* 0x000fe200078e00ff */
[----:B------:R-:W-:-:S05]  /*116b0*/  SEL R14, R14, RZ, P3 ;  /* 0x000000ff0e0e7207 */ /* 0x000fca0001800000 */
[----:B------:R-:W-:-:S04]  /*116c0*/  IMAD.IADD R3, R3, 0x1, R14 ;  /* 0x0000000103037824 */ /* 0x000fc800078e020e */
[----:B------:R-:W-:-:S07]  /*116d0*/  IMAD.MOV.U32 R13, RZ, RZ, R3 ;  /* 0x000000ffff0d7224 */ /* 0x000fce00078e0003 */
[----:B------:R-:W-:Y:S05]  /*116e0*/  WARPSYNC.COLLECTIVE R15, `(.L_x_3811) ;  /* 0x000000000f087348 */ /* 0x000fea0003c00000 */
[----:B------:R0:W1:Y:S02]  /*116f0*/  SHFL.UP P6, R14, R13, R12, R11 ;  /* 0x0400000c0d0e7389 */ /* 0x00006400000c000b */
[----:B01----:R-:W-:Y:S01]  /*11700*/  ENDCOLLECTIVE ;  /* 0x000000000000791b */ /* 0x003fe20003800000 */
.L_x_3811:
[----:B------:R-:W-:Y:S01]  /*11710*/  IMAD.MOV.U32 R12, RZ, RZ, 0x10 ;  /* 0x00000010ff0c7424 */ /* 0x000fe200078e00ff */
[----:B------:R-:W-:-:S05]  /*11720*/  SEL R14, R14, RZ, P4 ;  /* 0x000000ff0e0e7207 */ /* 0x000fca0002000000 */
[----:B------:R-:W-:-:S04]  /*11730*/  IMAD.IADD R3, R3, 0x1, R14 ;  /* 0x0000000103037824 */ /* 0x000fc800078e020e */
[----:B------:R-:W-:-:S07]  /*11740*/  IMAD.MOV.U32 R13, RZ, RZ, R3 ;  /* 0x000000ffff0d7224 */ /* 0x000fce00078e0003 */
[----:B------:R-:W-:Y:S05]  /*11750*/  WARPSYNC.COLLECTIVE R15, `(.L_x_3812) ;  /* 0x000000000f087348 */ /* 0x000fea0003c00000 */
[----:B------:R0:W1:Y:S02]  /*11760*/  SHFL.UP P6, R14, R13, R12, R11 ;  /* 0x0400000c0d0e7389 */ /* 0x00006400000c000b */
[----:B01----:R-:W-:Y:S01]  /*11770*/  ENDCOLLECTIVE ;  /* 0x000000000000791b */ /* 0x003fe20003800000 */
.L_x_3812:
        /* <DEDUP_REMOVED lines=8> */
.L_x_3813:
[----:B------:R-:W-:Y:S05]  /*11800*/  BRA `(.L_x_3814) ;  /* 0xffffffe400307947 */ /* 0x000fea000383ffff */
.L_x_3760:
[----:B------:R-:W-:Y:S01]  /*11810*/  BSSY B0, `(.L_x_3815) ;  /* 0x0000008000007945 */ /* 0x000fe20003800000 */
[----:B-----5:R-:W-:Y:S02]  /*11820*/  IMAD.MOV.U32 R13, RZ, RZ, R2 ;  /* 0x000000ffff0d7224 */ /* 0x020fe400078e0002 */
[----:B0-----:R-:W-:Y:S02]  /*11830*/  IMAD.MOV.U32 R12, RZ, RZ, 0x1 ;  /* 0x00000001ff0c7424 */ /* 0x001fe400078e00ff */
[----:B------:R-:W-:Y:S02]  /*11840*/  IMAD.MOV.U32 R11, RZ, RZ, RZ ;  /* 0x000000ffff0b7224 */ /* 0x000fe400078e00ff */
[----:B------:R-:W-:-:S07]  /*11850*/  IMAD.MOV.U32 R15, RZ, RZ, -0x1 ;  /* 0xffffffffff0f7424 */ /* 0x000fce00078e00ff */
[----:B-12---:R-:W-:Y:S05]  /*11860*/  WARPSYNC.COLLECTIVE R15, `(.L_x_3816) ;  /* 0x000000000f087348 */ /* 0x006fea0003c00000 */
[----:B------:R0:W3:Y:S02]  /*11870*/  SHFL.UP P6, R14, R13, R12, R11 ;  /* 0x0400000c0d0e7389 */ /* 0x0000e400000c000b */
[----:B0123--:R-:W-:Y:S01]  /*11880*/  ENDCOLLECTIVE ;  /* 0x000000000000791b */ /* 0x00ffe20003800000 */
.L_x_3816:
[----:B------:R-:W-:Y:S05]  /*11890*/  BSYNC B0 ;  /* 0x0000000000007941 */ /* 0x000fea0003800000 */
.L_x_3815:
        /* <DEDUP_REMOVED lines=9> */
.L_x_3817:
[----:B------:R-:W-:Y:S01]  /*11930*/  IMAD.MOV.U32 R12, RZ, RZ, 0x4 ;  /* 0x00000004ff0c7424 */ /* 0x000fe200078e00ff */
[----:B------:R-:W-:-:S05]  /*11940*/  SEL R14, R14, RZ, P2 ;  /* 0x000000ff0e0e7207 */ /* 0x000fca0001000000 */
[----:B------:R-:W-:-:S04]  /*11950*/  IMAD.IADD R3, R3, 0x1, R14 ;  /* 0x0000000103037824 */ /* 0x000fc800078e020e */
[----:B------:R-:W-:-:S07]  /*11960*/  IMAD.MOV.U32 R13, RZ, RZ, R3 ;  /* 0x000000ffff0d7224 */ /* 0x000fce00078e0003 */
[----:B------:R-:W-:Y:S05]  /*11970*/  WARPSYNC.COLLECTIVE R15, `(.L_x_3818) ;  /* 0x000000000f087348 */ /* 0x000fea0003c00000 */
[----:B------:R0:W1:Y:S02]  /*11980*/  SHFL.UP P6, R14, R13, R12, R11 ;  /* 0x0400000c0d0e7389 */ /* 0x00006400000c000b */
[----:B01----:R-:W-:Y:S01]  /*11990*/  ENDCOLLECTIVE ;  /* 0x000000000000791b */ /* 0x003fe20003800000 */
.L_x_3818:
[----:B------:R-:W-:Y:S01]  /*119a0*/  IMAD.MOV.U32 R12, RZ, RZ, 0x8 ;  /* 0x00000008ff0c7424 */ /* 0x000fe200078e00ff */
[----:B------:R-:W-:-:S05]  /*119b0*/  SEL R14, R14, RZ, P3 ;  /* 0x000000ff0e0e7207 */ /* 0x000fca0001800000 */
[----:B------:R-:W-:-:S04]  /*119c0*/  IMAD.IADD R3, R3, 0x1, R14 ;  /* 0x0000000103037824 */ /* 0x000fc800078e020e */
[----:B------:R-:W-:-:S07]  /*119d0*/  IMAD.MOV.U32 R13, RZ, RZ, R3 ;  /* 0x000000ffff0d7224 */ /* 0x000fce00078e0003 */
[----:B------:R-:W-:Y:S05]  /*119e0*/  WARPSYNC.COLLECTIVE R15, `(.L_x_3819) ;  /* 0x000000000f087348 */ /* 0x000fea0003c00000 */
[----:B------:R0:W1:Y:S02]  /*119f0*/  SHFL.UP P6, R14, R13, R12, R11 ;  /* 0x0400000c0d0e7389 */ /* 0x00006400000c000b */
[----:B01----:R-:W-:Y:S01]  /*11a00*/  ENDCOLLECTIVE ;  /* 0x000000000000791b */ /* 0x003fe20003800000 */
.L_x_3819:
[----:B------:R-:W-:Y:S01]  /*11a10*/  IMAD.MOV.U32 R12, RZ, RZ, 0x10 ;  /* 0x00000010ff0c7424 */ /* 0x000fe200078e00ff */
[----:B------:R-:W-:-:S05]  /*11a20*/  SEL R14, R14, RZ, P4 ;  /* 0x000000ff0e0e7207 */ /* 0x000fca0002000000 */
[----:B------:R-:W-:-:S04]  /*11a30*/  IMAD.IADD R3, R3, 0x1, R14 ;  /* 0x0000000103037824 */ /* 0x000fc800078e020e */
[----:B------:R-:W-:-:S07]  /*11a40*/  IMAD.MOV.U32 R13, RZ, RZ, R3 ;  /* 0x000000ffff0d7224 */ /* 0x000fce00078e0003 */
[----:B------:R-:W-:Y:S05]  /*11a50*/  WARPSYNC.COLLECTIVE R15, `(.L_x_3820) ;  /* 0x000000000f087348 */ /* 0x000fea0003c00000 */
[----:B------:R0:W1:Y:S02]  /*11a60*/  SHFL.UP P6, R14, R13, R12, R11 ;  /* 0x0400000c0d0e7389 */ /* 0x00006400000c000b */
[----:B01----:R-:W-:Y:S01]  /*11a70*/  ENDCOLLECTIVE ;  /* 0x000000000000791b */ /* 0x003fe20003800000 */
.L_x_3820:
        /* <DEDUP_REMOVED lines=8> */
.L_x_3821:
[----:B------:R-:W-:Y:S05]  /*11b00*/  BRA `(.L_x_3822) ;  /* 0xffffffe4000c7947 */ /* 0x000fea000383ffff */
.L_x_3762:
[----:B------:R-:W-:Y:S01]  /*11b10*/  BSSY B0, `(.L_x_3823) ;  /* 0x0000006000007945 */ /* 0x000fe20003800000 */
[----:B------:R-:W-:Y:S01]  /*11b20*/  PLOP3.LUT P6, PT, P6, PT, PT, 0x8, 0x0 ;  /* 0x000000000000781c */ /* 0x000fe200037ce170 */
[----:B------:R-:W-:-:S12]  /*11b30*/  IMAD.MOV.U32 R15, RZ, RZ, -0x1 ;  /* 0xffffffffff0f7424 */ /* 0x000fd800078e00ff */
[----:B01---5:R-:W-:Y:S05]  /*11b40*/  WARPSYNC.COLLECTIVE R15, `(.L_x_3824) ;  /* 0x000000000f087348 */ /* 0x023fea0003c00000 */
[----:B------:R-:W-:Y:S01]  /*11b50*/  VOTE.ANY R14, PT, P6 ;  /* 0x00000000000e7806 */ /* 0x000fe200030e0100 */
[----:B01---5:R-:W-:Y:S06]  /*11b60*/  ENDCOLLECTIVE ;  /* 0x000000000000791b */ /* 0x023fec0003800000 */
.L_x_3824:
[----:B------:R-:W-:Y:S05]  /*11b70*/  BSYNC B0 ;  /* 0x0000000000007941 */ /* 0x000fea0003800000 */
.L_x_3823:
        /* <DEDUP_REMOVED lines=9> */
.L_x_3825:
[----:B------:R-:W-:Y:S01]  /*11c10*/  IMAD.MOV.U32 R17, RZ, RZ, R14 ;  /* 0x000000ffff117224 */ /* 0x000fe200078e000e */
[----:B------:R-:W-:Y:S06]  /*11c20*/  BRA `(.L_x_3826) ;  /* 0xffffffe000fc7947 */ /* 0x000fec000383ffff */
.L_x_3764:
[----:B------:R-:W-:Y:S01]  /*11c30*/  BSSY B0, `(.L_x_3827) ;  /* 0x0000007000007945 */ /* 0x000fe20003800000 */
[----:B------:R-:W-:Y:S02]  /*11c40*/  IMAD.MOV.U32 R13, RZ, RZ, R3 ;  /* 0x000000ffff0d7224 */ /* 0x000fe400078e0003 */
[----:B------:R-:W-:Y:S02]  /*11c50*/  IMAD.MOV.U32 R11, RZ, RZ, 0x1f ;  /* 0x0000001fff0b7424 */ /* 0x000fe400078e00ff */
[----:B------:R-:W-:-:S07]  /*11c60*/  IMAD.MOV.U32 R15, RZ, RZ, -0x1 ;  /* 0xffffffffff0f7424 */ /* 0x000fce00078e00ff */
[----:B-123-5:R-:W-:Y:S05]  /*11c70*/  WARPSYNC.COLLECTIVE R15, `(.L_x_3828) ;  /* 0x000000000f087348 */ /* 0x02efea0003c00000 */
[----:B------:R0:W4:Y:S02]  /*11c80*/  SHFL.IDX P6, R14, R13, R12, R11 ;  /* 0x0000000c0d0e7389 */ /* 0x00012400000c000b */
[----:B012345:R-:W-:Y:S01]  /*11c90*/  ENDCOLLECTIVE ;  /* 0x000000000000791b */ /* 0x03ffe20003800000 */
.L_x_3828:
[----:B------:R-:W-:Y:S05]  /*11ca0*/  BSYNC B0 ;  /* 0x0000000000007941 */ /* 0x000fea0003800000 */
.L_x_3827:
[----:B------:R-:W-:Y:S05]  /*11cb0*/  BRA `(.L_x_3763) ;  /* 0xffffffe000f47947 */ /* 0x000fea000383ffff */
.L_x_3768:
[----:B-1----:R1:W2:Y:S02]  /*11cc0*/  SYNCS.PHASECHK.TRANS64.TRYWAIT P0, [R0+URZ+0x28c20], R3 ;  /* 0x028c2003000075a7 */ /* 0x0022a4000800017f */
[----:B--2---:R-:W-:Y:S05]  /*11cd0*/  @!P0 NANOSLEEP.SYNCS 0x989680 ;  /* 0x009896800000895d */ /* 0x004fea0003900000 */
[----:B------:R-:W2:Y:S02]  /*11ce0*/  @!P0 SYNCS.PHASECHK.TRANS64 P0, [R0+URZ+0x28c20], R3 ;  /* 0x028c2003000085a7 */ /* 0x000ea4000800007f */
[----:B--2---:R-:W-:Y:S05]  /*11cf0*/  @!P0 BRA `(.L_x_3768) ;  /* 0xfffffffc00f08947 */ /* 0x004fea000383ffff */
[----:B------:R-:W-:Y:S05]  /*11d00*/  BRA `(.L_x_3829) ;  /* 0xffffffe400e87947 */ /* 0x000fea000383ffff */
.L_x_3769:
[----:B------:R-:W2:Y:S01]  /*11d10*/  S2R R2, SR_TID.X ;  /* 0x0000000000027919 */ /* 0x000ea20000002100 */
[----:B------:R-:W-:Y:S01]  /*11d20*/  BSSY B0, `(.L_x_3830) ;  /* 0x000000a000007945 */ /* 0x000fe20003800000 */
[----:B0-----:R-:W-:Y:S02]  /*11d30*/  IMAD.MOV.U32 R12, RZ, RZ, RZ ;  /* 0x000000ffff0c7224 */ /* 0x001fe400078e00ff */
[----:B------:R-:W-:Y:S02]  /*11d40*/  IMAD.MOV.U32 R11, RZ, RZ, 0x1f ;  /* 0x0000001fff0b7424 */ /* 0x000fe400078e00ff */
[----:B------:R-:W-:Y:S01]  /*11d50*/  IMAD.MOV.U32 R15, RZ, RZ, -0x1 ;  /* 0xffffffffff0f7424 */ /* 0x000fe200078e00ff */
[----:B--2---:R-:W-:-:S04]  /*11d60*/  SHF.R.U32.HI R2, RZ, 0x5, R2 ;  /* 0x00000005ff027819 */ /* 0x004fc80000011602 */
[----:B------:R-:W-:-:S05]  /*11d70*/  LOP3.LUT R2, R2, 0x3, RZ, 0xc0, !PT ;  /* 0x0000000302027812 */ /* 0x000fca00078ec0ff */
[----:B------:R-:W-:-:S07]  /*11d80*/  IMAD.MOV.U32 R13, RZ, RZ, R2 ;  /* 0x000000ffff0d7224 */ /* 0x000fce00078e0002 */
[----:B-1---5:R-:W-:Y:S05]  /*11d90*/  WARPSYNC.COLLECTIVE R15, `(.L_x_3831) ;  /* 0x000000000f087348 */ /* 0x022fea0003c00000 */
[----:B------:R0:W2:Y:S02]  /*11da0*/  SHFL.IDX P6, R14, R13, R12, R11 ;  /* 0x0000000c0d0e7389 */ /* 0x0000a400000c000b */
[----:B012--5:R-:W-:Y:S01]  /*11db0*/  ENDCOLLECTIVE ;  /* 0x000000000000791b */ /* 0x027fe20003800000 */
.L_x_3831:
[----:B------:R-:W-:Y:S05]  /*11dc0*/  BSYNC B0 ;  /* 0x0000000000007941 */ /* 0x000fea0003800000 */
.L_x_3830:
[----:B------:R-:W-:Y:S05]  /*11dd0*/  BRA `(.L_x_3832) ;  /* 0xffffffe400d07947 */ /* 0x000fea000383ffff */
.L_x_3772:
[----:B------:R-:W-:Y:S01]  /*11de0*/  BSSY B1, `(.L_x_3833) ;  /* 0x0000006000017945 */ /* 0x000fe20003800000 */
[----:B------:R-:W-:-:S07]  /*11df0*/  IMAD.MOV.U32 R15, RZ, RZ, -0x1 ;  /* 0xffffffffff0f7424 */ /* 0x000fce00078e00ff */
[----:B012--5:R-:W-:Y:S05]  /*11e00*/  WARPSYNC.COLLECTIVE R15, `(.L_x_3834) ;  /* 0x000000000f0c7348 */ /* 0x027fea0003c00000 */
[----:B------:R-:W-:Y:S02]  /*11e10*/  ELECT P6, UR62, PT ;  /* 0x00000000003e782f */ /* 0x000fe400038c0000 */
[----:B------:R-:W-:Y:S01]  /*11e20*/  MOV R14, UR62 ;  /* 0x0000003e000e7c02 */ /* 0x000fe20008000f00 */
[----:B012--5:R-:W-:Y:S10]  /*11e30*/  ENDCOLLECTIVE ;  /* 0x000000000000791b */ /* 0x027ff40003800000 */
.L_x_3834:
[----:B------:R-:W-:Y:S05]  /*11e40*/  BSYNC B1 ;  /* 0x0000000000017941 */ /* 0x000fea0003800000 */
.L_x_3833:
[----:B------:R-:W-:Y:S05]  /*11e50*/  BRA `(.L_x_3835) ;  /* 0xffffffe400c87947 */ /* 0x000fea000383ffff */
.L_x_3774:
[----:B0-----:R0:W1:Y:S02]  /*11e60*/  SYNCS.PHASECHK.TRANS64.TRYWAIT P0, [R6+URZ], R5 ;  /* 0x00000005060075a7 */ /* 0x001064000800017f */
[----:B-1----:R-:W-:Y:S05]  /*11e70*/  @!P0 NANOSLEEP.SYNCS 0x989680 ;  /* 0x009896800000895d */ /* 0x002fea0003900000 */
[----:B------:R-:W1:Y:S02]  /*11e80*/  @!P0 SYNCS.PHASECHK.TRANS64 P0, [R6+URZ], R5 ;  /* 0x00000005060085a7 */ /* 0x000e64000800007f */
[----:B-1----:R-:W-:Y:S05]  /*11e90*/  @!P0 BRA `(.L_x_3774) ;  /* 0xfffffffc00f08947 */ /* 0x002fea000383ffff */
[----:B------:R-:W-:Y:S05]  /*11ea0*/  BRA `(.L_x_3836) ;  /* 0xffffffe800047947 */ /* 0x000fea000383ffff */
.L_x_3775:
[----:B-1----:R1:W2:Y:S02]  /*11eb0*/  SYNCS.PHASECHK.TRANS64.TRYWAIT P0, [R7+URZ], R2 ;  /* 0x00000002070075a7 */ /* 0x0022a4000800017f */
[----:B--2---:R-:W-:Y:S05]  /*11ec0*/  @!P0 NANOSLEEP.SYNCS 0x989680 ;  /* 0x009896800000895d */ /* 0x004fea0003900000 */
[----:B------:R-:W2:Y:S02]  /*11ed0*/  @!P0 SYNCS.PHASECHK.TRANS64 P0, [R7+URZ], R2 ;  /* 0x00000002070085a7 */ /* 0x000ea4000800007f */
[----:B--2---:R-:W-:Y:S05]  /*11ee0*/  @!P0 BRA `(.L_x_3775) ;  /* 0xfffffffc00f08947 */ /* 0x004fea000383ffff */
[----:B------:R-:W-:Y:S05]  /*11ef0*/  BRA `(.L_x_3837) ;  /* 0xffffffe400f87947 */ /* 0x000fea000383ffff */
.L_x_3777:
[----:B--2---:R2:W3:Y:S02]  /*11f00*/  SYNCS.PHASECHK.TRANS64.TRYWAIT P0, [R4+URZ], R5 ;  /* 0x00000005040075a7 */ /* 0x0044e4000800017f */
[----:B---3--:R-:W-:Y:S05]  /*11f10*/  @!P0 NANOSLEEP.SYNCS 0x989680 ;  /* 0x009896800000895d */ /* 0x008fea0003900000 */
[----:B------:R-:W3:Y:S02]  /*11f20*/  @!P0 SYNCS.PHASECHK.TRANS64 P0, [R4+URZ], R5 ;  /* 0x00000005040085a7 */ /* 0x000ee4000800007f */
[----:B---3--:R-:W-:Y:S05]  /*11f30*/  @!P0 BRA `(.L_x_3777) ;  /* 0xfffffffc00f08947 */ /* 0x008fea000383ffff */
[----:B------:R-:W-:Y:S05]  /*11f40*/  BRA `(.L_x_3838) ;  /* 0xffffffe800007947 */ /* 0x000fea000383ffff */
.L_x_3839:
        /* <DEDUP_REMOVED lines=11> */
.L_x_15118:


//--------------------- .text._ZN7cutlass13device_kernelIN5flash11enable_sm90INS1_16FlashAttnFwdSm90INS1_25CollectiveMainloopFwdSm90ILi2EN4cute5tupleIJNS5_1CILi1EEES8_S8_EEENS6_IJNS7_ILi64EEESA_SA_EEELi512ENS_6half_tEfNS_4arch4Sm90ELb0ELb0ELb0ELb1ELb0ELb1ELb0ELb0ELb0ELb1ELb0ELb0EEENS1_21CollectiveEpilogueFwdINS6_IJSA_NS7_ILi512EEESA_EEES9_SC_SE_Li256ELb1ELb1ELb0ELb0EEENS1_36VarlenDynamicPersistentTileSchedulerILi64ELi64ELi256ELi128ELb0ELb1ELb1ELb0ELb1ELb1EEEEEEEEEvNT_6ParamsE --------------------------
	.section	.text._ZN7cutlass13device_kernelIN5flash11enable_sm90INS1_16FlashAttnFwdSm90INS1_25CollectiveMainloopFwdSm90ILi2EN4cute5tupleIJNS5_1CILi1EEES8_S8_EEENS6_IJNS7_ILi64EEESA_SA_EEELi512ENS_6half_tEfNS_4arch4Sm90ELb0ELb0ELb0ELb1ELb0ELb1ELb0ELb0ELb0ELb1ELb0ELb0EEENS1_21CollectiveEpilogueFwdINS6_IJSA_NS7_ILi512EEESA_EEES9_SC_SE_Li256ELb1ELb1ELb0ELb0EEENS1_36VarlenDynamicPersistentTileSchedulerILi64ELi64ELi256ELi128ELb0ELb1ELb1ELb0ELb1ELb1EEEEEEEEEvNT_6ParamsE,"ax",@progbits
	.align	128
.text._ZN7cutlass13device_kernelIN5flash11enable_sm90INS1_16FlashAttnFwdSm90INS1_25CollectiveMainloopFwdSm90ILi2EN4cute5tupleIJNS5_1CILi1EEES8_S8_EEENS6_IJNS7_ILi64EEESA_SA_EEELi512ENS_6half_tEfNS_4arch4Sm90ELb0ELb0ELb0ELb1ELb0ELb1ELb0ELb0ELb0ELb1ELb0ELb0EEENS1_21CollectiveEpilogueFwdINS6_IJSA_NS7_ILi512EEESA_EEES9_SC_SE_Li256ELb1ELb1ELb0ELb0EEENS1_36VarlenDynamicPersistentTileSchedulerILi64ELi64ELi256ELi128ELb0ELb1ELb1ELb0ELb1ELb1EEEEEEEEEvNT_6ParamsE:
        .type           _ZN7cutlass13device_kernelIN5flash11enable_sm90INS1_16FlashAttnFwdSm90INS1_25CollectiveMainloopFwdSm90ILi2EN4cute5tupleIJNS5_1CILi1EEES8_S8_EEENS6_IJNS7_ILi64EEESA_SA_EEELi512ENS_6half_tEfNS_4arch4Sm90ELb0ELb0ELb0ELb1ELb0ELb1ELb0ELb0ELb0ELb1ELb0ELb0EEENS1_21CollectiveEpilogueFwdINS6_IJSA_NS7_ILi512EEESA_EEES9_SC_SE_Li256ELb1ELb1ELb0ELb0EEENS1_36VarlenDynamicPersistentTileSchedulerILi64ELi64ELi256ELi128ELb0ELb1ELb1ELb0ELb1ELb1EEEEEEEEEvNT_6ParamsE,@function
        .size           _ZN7cutlass13device_kernelIN5flash11enable_sm90INS1_16FlashAttnFwdSm90INS1_25CollectiveMainloopFwdSm90ILi2EN4cute5tupleIJNS5_1CILi1EEES8_S8_EEENS6_IJNS7_ILi64EEESA_SA_EEELi512ENS_6half_tEfNS_4arch4Sm90ELb0ELb0ELb0ELb1ELb0ELb1ELb0ELb0ELb0ELb1ELb0ELb0EEENS1_21CollectiveEpilogueFwdINS6_IJSA_NS7_ILi512EEESA_EEES9_SC_SE_Li256ELb1ELb1ELb0ELb0EEENS1_36VarlenDynamicPersistentTileSchedulerILi64ELi64ELi256ELi128ELb0ELb1ELb1ELb0ELb1ELb1EEEEEEEEEvNT_6ParamsE,(.L_x_15119 - _ZN7cutlass13device_kernelIN5flash11enable_sm90INS1_16FlashAttnFwdSm90INS1_25CollectiveMainloopFwdSm90ILi2EN4cute5tupleIJNS5_1CILi1EEES8_S8_EEENS6_IJNS7_ILi64EEESA_SA_EEELi512ENS_6half_tEfNS_4arch4Sm90ELb0ELb0ELb0ELb1ELb0ELb1ELb0ELb0ELb0ELb1ELb0ELb0EEENS1_21CollectiveEpilogueFwdINS6_IJSA_NS7_ILi512EEESA_EEES9_SC_SE_Li256ELb1ELb1ELb0ELb0EEENS1_36VarlenDynamicPersistentTileSchedulerILi64ELi64ELi256ELi128ELb0ELb1ELb1ELb0ELb1ELb1EEEEEEEEEvNT_6ParamsE)
        .other          _ZN7cutlass13device_kernelIN5flash11enable_sm90INS1_16FlashAttnFwdSm90INS1_25CollectiveMainloopFwdSm90ILi2EN4cute5tupleIJNS5_1CILi1EEES8_S8_EEENS6_IJNS7_ILi64EEESA_SA_EEELi512ENS_6half_tEfNS_4arch4Sm90ELb0ELb0ELb0ELb1ELb0ELb1ELb0ELb0ELb0ELb1ELb0ELb0EEENS1_21CollectiveEpilogueFwdINS6_IJSA_NS7_ILi512EEESA_EEES9_SC_SE_Li256ELb1ELb1ELb0ELb0EEENS1_36VarlenDynamicPersistentTileSchedulerILi64ELi64ELi256ELi128ELb0ELb1ELb1ELb0ELb1ELb1EEEEEEEEEvNT_6ParamsE,@"STO_CUDA_ENTRY STV_DEFAULT"
_ZN7cutlass13device_kernelIN5flash11enable_sm90INS1_16FlashAttnFwdSm90INS1_25CollectiveMainloopFwdSm90ILi2EN4cute5tupleIJNS5_1CILi1EEES8_S8_EEENS6_IJNS7_ILi64EEESA_SA_EEELi512ENS_6half_tEfNS_4arch4Sm90ELb0ELb0ELb0ELb1ELb0ELb1ELb0ELb0ELb0ELb1ELb0ELb0EEENS1_21CollectiveEpilogueFwdINS6_IJSA_NS7_ILi512EEESA_EEES9_SC_SE_Li256ELb1ELb1ELb0ELb0EEENS1_36VarlenDynamicPersistentTileSchedulerILi64ELi64ELi256ELi128ELb0ELb1ELb1ELb0ELb1ELb1EEEEEEEEEvNT_6ParamsE:
        /* <DEDUP_REMOVED lines=23> */
.L_x_3841:
[----:B------:R-:W-:Y:S05]  /*0170*/  BSYNC B0 ;  /* 0x0000000000007941 */ /* 0x000fea0003800000 */
.L_x_3840:
        /* <DEDUP_REMOVED lines=20> */
[----:B-1----:R0:W1:Y:S06]  /*02c0*/  @UP0 SYNCS.EXCH.64 URZ, [UR8+0x28c00], UR4 ;  /* 0x028c0004083f05b2 */ /* 0x00206c0008000100 */
[----:B------:R0:W2:Y:S02]  /*02d0*/  @UP1 SYNCS.EXCH.64 URZ, [UR8+0x28c20], UR6 ;  /* 0x028c2006083f15b2 */ /* 0x0000a40008000100 */
        /* <DEDUP_REMOVED lines=10> */
[----:B0-----:R0:W3:Y:S01]  /*0380*/  SYNCS.EXCH.64 URZ, [UR6+0x28c30], UR4 ;  /* 0x028c3004063f75b2 */ /* 0x0010e20008000100 */
[----:B------:R0:W4:Y:S01]  /*0390*/  SYNCS.EXCH.64 URZ, [UR6+0x28c40], UR4 ;  /* 0x028c4004063f75b2 */ /* 0x0001220008000100 */
[----:B------:R0:W0:Y:S01]  /*03a0*/  SYNCS.EXCH.64 URZ, [UR6+0x28c38], UR4 ;  /* 0x028c3804063f75b2 */ /* 0x0000220008000100 */
[----:B------:R0:W0:Y:S01]  /*03b0*/  SYNCS.EXCH.64 URZ, [UR6+0x28c48], UR4 ;  /* 0x028c4804063f75b2 */ /* 0x0000220008000100 */
[----:B------:R-:W-:Y:S01]  /*03c0*/  NOP ;  /* 0x0000000000007918 */ /* 0x000fe20000000000 */
.L_x_3842:
        /* <DEDUP_REMOVED lines=22> */
.L_x_3843:
        /* <DEDUP_REMOVED lines=18> */
.L_x_3844:
        /* <DEDUP_REMOVED lines=22> */
.L_x_3845:
        /* <DEDUP_REMOVED lines=22> */
.L_x_3846:
[----:B------:R-:W-:Y:S01]  /*0910*/  IMAD.MOV.U32 R2, RZ, RZ, 0x1 ;  /* 0x00000001ff027424 */ /* 0x000fe200078e00ff */
[----:B------:R-:W-:Y:S01]  /*0920*/  ISETP.NE.AND P0, PT, R3, RZ, PT ;  /* 0x000000ff0300720c */ /* 0x000fe20003f05270 */
[----:B------:R-:W-:Y:S01]  /*0930*/  NOP ;  /* 0x0000000000007918 */ /* 0x000fe20000000000 */
[----:B------:R-:W-:Y:S01]  /*0940*/  ULDC.64 UR40, c[0x0][0x208] ;  /* 0x0000820000287ab9 */ /* 0x000fe20000000a00 */
[----:B------:R-:W-:Y:S01]  /*0950*/  BSSY B9, `(.L_x_3847) ;  /* 0x00016f2000097945 */ /* 0x000fe20003800000 */
[----:B------:R-:W-:-:S05]  /*0960*/  SEL R2, R2, 0x2, !P0 ;  /* 0x0000000202027807 */ /* 0x000fca0004000000 */
[----:B------:R0:W-:Y:S02]  /*0970*/  STL [R1+0x60], R2 ;  /* 0x0000600201007387 */ /* 0x0001e40000100800 */
[----:B01234-:R-:W-:Y:S06]  /*0980*/  BAR.SYNC.DEFER_BLOCKING 0x0 ;  /* 0x0000000000007b1d */ /* 0x01ffec0000010000 */
[----:B------:R-:W-:Y:S05]  /*0990*/  @!P0 BRA `(.L_x_3848) ;  /* 0x000000e400388947 */ /* 0x000fea0003800000 */
.L_x_3849:
[----:B------:R-:W-:-:S08]  /*09a0*/  NOP ;  /* 0x0000000000007918 */ /* 0x000fd00000000000 */
[----:B------:R-:W0:Y:S02]  /*09b0*/  USETMAXREG.TRY_ALLOC.CTAPOOL UP0, 0xf0 ;  /* 0x000000f0000079c8 */ /* 0x000e240008000600 */
[----:B0-----:R-:W-:-:S13]  /*09c0*/  PLOP3.LUT P0, PT, PT, PT, UP0, 0x80, 0x0 ;  /* 0x000000000000781c */ /* 0x001fda0003f0f008 */
[----:B------:R-:W-:Y:S05]  /*09d0*/  @!P0 BRA `(.L_x_3849) ;  /* 0xfffffffc00f08947 */ /* 0x000fea000383ffff */
[----:B------:R-:W0:Y:S01]  /*09e0*/  S2R R0, SR_TID.X ;  /* 0x0000000000007919 */ /* 0x000e220000002100 */
[----:B------:R-:W1:Y:S01]  /*09f0*/  S2UR UR5, SR_CgaCtaId ;  /* 0x00000000000579c3 */ /* 0x000e620000008800 */
[----:B------:R-:W-:Y:S02]  /*0a00*/  UMOV UR4, 0x400 ;  /* 0x0000040000047882 */ /* 0x000fe40000000000 */
[----:B-1----:R-:W-:-:S06]  /*0a10*/  ULEA UR4, UR5, UR4, 0x18 ;  /* 0x0000000405047291 */ /* 0x002fcc000f8ec03f */
[----:B------:R-:W-:Y:S01]  /*0a20*/  IMAD.U32 R2, RZ, RZ, UR4 ;  /* 0x00000004ff027e24 */ /* 0x000fe2000f8e00ff */
[----:B0-----:R-:W-:Y:S01]  /*0a30*/  SHF.R.U32.HI R0, RZ, 0x7, R0 ;  /* 0x00000007ff007819 */ /* 0x001fe20000011600 */
[----:B------:R-:W-:-:S03]  /*0a40*/  ULDC UR4, c[0x0][0xc3c] ;  /* 0x00030f0000047ab9 */ /* 0x000fc60000000800 */
[----:B------:R-:W-:Y:S02]  /*0a50*/  ISETP.NE.AND P0, PT, R0, 0x1, PT ;  /* 0x000000010000780c */ /* 0x000fe40003f05270 */
[----:B------:R-:W0:Y:S11]  /*0a60*/  S2R R0, SR_TID.X ;  /* 0x0000000000007919 */ /* 0x000e360000002100 */
[----:B------:R-:W-:Y:S06]  /*0a70*/  @!P0 BAR.ARV 0x8, 0x100 ;  /* 0x0204000000008b1d */ /* 0x000fec0000002000 */
[----:B0-----:R-:W-:-:S13]  /*0a80*/  ISETP.GE.U32.AND P0, PT, R0, 0x100, PT ;  /* 0x000001000000780c */ /* 0x001fda0003f06070 */
[----:B------:R-:W-:Y:S08]  /*0a90*/  @P0 BAR.ARV 0xf, 0x100 ;  /* 0x03c4000000000b1d */ /* 0x000ff00000002000 */
[----:B------:R-:W-:Y:S06]  /*0aa0*/  BAR.SYNC.DEFER_BLOCKING 0x5, 0x180 ;  /* 0x0146000000007b1d */ /* 0x000fec0000010000 */
[----:B------:R-:W0:Y:S02]  /*0ab0*/  LDS.128 R24, [R2+0x28cd0] ;  /* 0x028cd00002187984 */ /* 0x000e240000000c00 */
[----:B------:R-:W-:Y:S06]  /*0ac0*/  BAR.ARV 0x4, 0x180 ;  /* 0x0106000000007b1d */ /* 0x000fec0000002000 */
[----:B0-----:R-:W-:-:S13]  /*0ad0*/  ISETP.GE.AND P0, PT, R27, UR4, PT ;  /* 0x000000041b007c0c */ /* 0x001fda000bf06270 */
[----:B------:R-:W-:Y:S05]  /*0ae0*/  @P0 BRA `(.L_x_3850) ;  /* 0x0000016c00600947 */ /* 0x000fea0003800000 */
[----:B------:R-:W2:Y:S01]  /*0af0*/  LDL.LU R16, [R1+0x60] ;  /* 0x0000600001107983 */ /* 0x000ea20000300800 */
[----:B------:R-:W-:-:S05]  /*0b00*/  VIADD R234, R0, 0xffffff80 ;  /* 0xffffff8000ea7836 */ /* 0x000fca0000000000 */
[----:B------:R-:W-:-:S04]  /*0b10*/  SHF.R.S32.HI R3, RZ, 0x1f, R234 ;  /* 0x0000001fff037819 */ /* 0x000fc800000114ea */
[CC--:B------:R-:W-:Y:S02]  /*0b20*/  LEA.HI R0, R3.reuse, R234.reuse, RZ, 0x7 ;  /* 0x000000ea03007211 */ /* 0x0c0fe400078f38ff */
[CC--:B------:R-:W-:Y:S02]  /*0b30*/  LEA.HI R6, R3.reuse, R234.reuse, RZ, 0x4 ;  /* 0x000000ea03067211 */ /* 0x0c0fe400078f20ff */
[----:B------:R-:W-:Y:S02]  /*0b40*/  LOP3.LUT R5, R0, 0xffffff80, RZ, 0xc0, !PT ;  /* 0xffffff8000057812 */ /* 0x000fe400078ec0ff */
[----:B------:R-:W-:Y:S02]  /*0b50*/  LOP3.LUT R7, R6, 0xfffffff0, RZ, 0xc0, !PT ;  /* 0xfffffff006077812 */ /* 0x000fe400078ec0ff */
[----:B------:R-:W-:Y:S01]  /*0b60*/  LEA.HI R4, R3, R234, RZ, 0x5 ;  /* 0x000000ea03047211 */ /* 0x000fe200078f28ff */
[C---:B------:R-:W-:Y:S01]  /*0b70*/  IMAD.IADD R5, R234.reuse, 0x1, -R5 ;  /* 0x00000001ea057824 */ /* 0x040fe200078e0a05 */
[----:B------:R-:W-:Y:S01]  /*0b80*/  SHF.R.S32.HI R13, RZ, 0x4, R6 ;  /* 0x00000004ff0d7819 */ /* 0x000fe20000011406 */
[----:B------:R-:W-:Y:S01]  /*0b90*/  IMAD.IADD R10, R234, 0x1, -R7 ;  /* 0x00000001ea0a7824 */ /* 0x000fe200078e0a07 */
[----:B------:R-:W-:-:S02]  /*0ba0*/  SHF.R.S32.HI R192, RZ, 0x5, R4 ;  /* 0x00000005ffc07819 */ /* 0x000fc40000011404 */
[----:B------:R-:W-:Y:S02]  /*0bb0*/  SHF.R.S32.HI R11, RZ, 0x1f, R4 ;  /* 0x0000001fff0b7819 */ /* 0x000fe40000011404 */
[----:B------:R-:W-:Y:S02]  /*0bc0*/  SHF.R.S32.HI R4, RZ, 0x1f, R5 ;  /* 0x0000001fff047819 */ /* 0x000fe40000011405 */
[----:B------:R-:W-:Y:S02]  /*0bd0*/  SHF.R.S32.HI R7, RZ, 0x1f, R10 ;  /* 0x0000001fff077819 */ /* 0x000fe4000001140a */
[----:B------:R-:W-:Y:S02]  /*0be0*/  LEA.HI R8, R6, R13, RZ, 0x1 ;  /* 0x0000000d06087211 */ /* 0x000fe400078f08ff */
[----:B------:R-:W-:Y:S02]  /*0bf0*/  LEA.HI R6, R4, R5, RZ, 0x2 ;  /* 0x0000000504067211 */ /* 0x000fe400078f10ff */
[----:B------:R-:W-:-:S02]  /*0c00*/  LEA.HI R9, R7, R10, RZ, 0x3 ;  /* 0x0000000a07097211 */ /* 0x000fc400078f18ff */
[----:B------:R-:W-:Y:S02]  /*0c10*/  LOP3.LUT R12, R8, 0x1ffffffe, RZ, 0xc0, !PT ;  /* 0x1ffffffe080c7812 */ /* 0x000fe400078ec0ff */
[--C-:B------:R-:W-:Y:S02]  /*0c20*/  SHF.R.S32.HI R7, RZ, 0x2, R6.reuse ;  /* 0x00000002ff077819 */ /* 0x100fe40000011406 */
[----:B------:R-:W-:-:S04]  /*0c30*/  SHF.R.S32.HI R8, RZ, 0x1f, R6 ;  /* 0x0000001fff087819 */ /* 0x000fc80000011406 */
[----:B------:R-:W-:Y:S02]  /*0c40*/  LEA.HI R8, R8, R7, RZ, 0x3 ;  /* 0x0000000708087211 */ /* 0x000fe400078f18ff */
[----:B------:R-:W-:Y:S02]  /*0c50*/  LEA.HI R4, R4, R5, RZ, 0x5 ;  /* 0x0000000504047211 */ /* 0x000fe400078f28ff */
[----:B------:R-:W-:Y:S02]  /*0c60*/  LOP3.LUT R8, R8, 0xfffffff8, RZ, 0xc0, !PT ;  /* 0xfffffff808087812 */ /* 0x000fe400078ec0ff */
[----:B------:R-:W-:Y:S02]  /*0c70*/  LEA.HI R14, R11, R192, RZ, 0x2 ;  /* 0x000000c00b0e7211 */ /* 0x000fe400078f10ff */
[----:B------:R-:W-:Y:S01]  /*0c80*/  LOP3.LUT R11, R9, 0xfffffff8, RZ, 0xc0, !PT ;  /* 0xfffffff8090b7812 */ /* 0x000fe200078ec0ff */
[----:B------:R-:W-:Y:S01]  /*0c90*/  IMAD.IADD R191, R7, 0x1, -R8 ;  /* 0x0000000107bf7824 */ /* 0x000fe200078e0a08 */
[----:B------:R-:W-:-:S02]  /*0ca0*/  SHF.R.S32.HI R4, RZ, 0x5, R4 ;  /* 0x00000005ff047819 */ /* 0x000fc40000011404 */
[----:B------:R-:W-:Y:S01]  /*0cb0*/  SHF.R.S32.HI R213, RZ, 0x7, R0 ;  /* 0x00000007ffd57819 */ /* 0x000fe20000011400 */
[----:B------:R-:W-:Y:S01]  /*0cc0*/  IMAD.IADD R11, R10, 0x1, -R11 ;  /* 0x000000010a0b7824 */ /* 0x000fe200078e0a0b */
[----:B------:R-:W-:Y:S01]  /*0cd0*/  LOP3.LUT R15, R14, 0x3ffffc, RZ, 0xc0, !PT ;  /* 0x003ffffc0e0f7812 */ /* 0x000fe200078ec0ff */
[----:B------:R-:W-:Y:S01]  /*0ce0*/  IMAD R191, R4, 0x10, R191 ;  /* 0x0000001004bf7824 */ /* 0x000fe200078e02bf */
[-C--:B------:R-:W-:Y:S01]  /*0cf0*/  LEA.HI R4, R3, R234.reuse, RZ, 0x2 ;  /* 0x000000ea03047211 */ /* 0x080fe200078f10ff */
[----:B------:R-:W-:Y:S01]  /*0d00*/  IMAD R14, R213, 0x100, R10 ;  /* 0x00000100d50e7824 */ /* 0x000fe200078e020a */
[----:B------:R-:W-:Y:S01]  /*0d10*/  LEA.HI R3, R3, R234, RZ, 0x3 ;  /* 0x000000ea03037211 */ /* 0x000fe200078f18ff */
[----:B------:R-:W-:Y:S02]  /*0d20*/  IMAD.IADD R15, R192, 0x1, -R15 ;  /* 0x00000001c00f7824 */ /* 0x000fe400078e0a0f */
[----:B------:R-:W-:Y:S02]  /*0d30*/  IMAD.IADD R12, R13, 0x1, -R12 ;  /* 0x000000010d0c7824 */ /* 0x000fe400078e0a0c */
[----:B------:R-:W-:Y:S01]  /*0d40*/  IMAD.SHL.U32 R10, R11, 0x40, RZ ;  /* 0x000000400b0a7824 */ /* 0x000fe200078e00ff */
[----:B------:R-:W-:Y:S01]  /*0d50*/  SHF.R.S32.HI R23, RZ, 0x2, R4 ;  /* 0x00000002ff177819 */ /* 0x000fe20000011404 */
[----:B------:R-:W-:Y:S01]  /*0d60*/  IMAD R14, R15, 0x10, R14 ;  /* 0x000000100f0e7824 */ /* 0x000fe200078e020e */
[----:B------:R-:W-:Y:S01]  /*0d70*/  SHF.R.S32.HI R211, RZ, 0x3, R3 ;  /* 0x00000003ffd37819 */ /* 0x000fe20000011403 */
[----:B------:R-:W-:Y:S01]  /*0d80*/  IMAD.SHL.U32 R13, R12, 0x8, RZ ;  /* 0x000000080c0d7824 */ /* 0x000fe200078e00ff */
[----:B------:R-:W-:Y:S01]  /*0d90*/  LOP3.LUT R10, R10, 0x1c0, RZ, 0xc0, !PT ;  /* 0x000001c00a0a7812 */ /* 0x000fe200078ec0ff */
[----:B------:R-:W-:Y:S01]  /*0da0*/  IMAD.SHL.U32 R9, R9, 0x40, RZ ;  /* 0x0000004009097824 */ /* 0x000fe200078e00ff */
[----:B------:R-:W-:Y:S01]  /*0db0*/  LOP3.LUT R6, R6, 0x7ffffffc, RZ, 0xc0, !PT ;  /* 0x7ffffffc06067812 */ /* 0x000fe200078ec0ff */
[----:B------:R-:W-:Y:S01]  /*0dc0*/  VIADD R226, R23, 0x20 ;  /* 0x0000002017e27836 */ /* 0x000fe20000000000 */
[----:B------:R-:W-:Y:S01]  /*0dd0*/  LOP3.LUT R3, R3, 0xfffffff8, RZ, 0xc0, !PT ;  /* 0xfffffff803037812 */ /* 0x000fe200078ec0ff */
[--C-:B------:R-:W-:Y:S01]  /*0de0*/  IMAD.U32 R223, R14, 0x40, R13.reuse ;  /* 0x000000400edf7824 */ /* 0x100fe200078e000d */
[----:B------:R-:W-:Y:S01]  /*0df0*/  LOP3.LUT R13, R10, 0x8, R13, 0xf8, !PT ;  /* 0x000000080a0d7812 */ /* 0x000fe200078ef80d */
[----:B------:R-:W-:Y:S01]  /*0e00*/  IMAD.IADD R6, R5, 0x1, -R6 ;  /* 0x0000000105067824 */ /* 0x000fe200078e0a06 */
[----:B------:R-:W-:Y:S01]  /*0e10*/  SHF.R.U32.HI R10, RZ, 0x3, R10 ;  /* 0x00000003ff0a7819 */ /* 0x000fe2000001160a */
[----:B------:R-:W-:Y:S01]  /*0e20*/  IMAD.IADD R210, R234, 0x1, -R3 ;  /* 0x00000001ead27824 */ /* 0x000fe200078e0a03 */
[----:B------:R-:W-:-:S02]  /*0e30*/  LOP3.LUT R9, R9, 0x7ffffe00, RZ, 0xc0, !PT ;  /* 0x7ffffe0009097812 */ /* 0x000fc400078ec0ff */
[----:B------:R-:W-:Y:S02]  /*0e40*/  LOP3.LUT R5, R4, 0xfffffffc, RZ, 0xc0, !PT ;  /* 0xfffffffc04057812 */ /* 0x000fe400078ec0ff */
[----:B------:R-:W-:Y:S02]  /*0e50*/  LEA.HI R0, R0, R213, RZ, 0x1 ;  /* 0x000000d500007211 */ /* 0x000fe400078f08ff */
[----:B------:R-:W-:Y:S01]  /*0e60*/  SHF.R.S32.HI R3, RZ, 0x1f, R226 ;  /* 0x0000001fff037819 */ /* 0x000fe200000114e2 */
[----:B------:R-:W-:Y:S01]  /*0e70*/  IMAD R9, R192, 0x400, R9 ;  /* 0x00000400c0097824 */ /* 0x000fe200078e0209 */
[----:B------:R-:W-:Y:S01]  /*0e80*/  LOP3.LUT R10, R13, R10, RZ, 0x3c, !PT ;  /* 0x0000000a0d0a7212 */ /* 0x000fe200078e3cff */
[----:B------:R-:W-:Y:S01]  /*0e90*/  IMAD.IADD R5, R234, 0x1, -R5 ;  /* 0x00000001ea057824 */ /* 0x000fe200078e0a05 */
[----:B------:R-:W-:Y:S01]  /*0ea0*/  LOP3.LUT R0, R0, 0xfffffe, RZ, 0xc0, !PT ;  /* 0x00fffffe00007812 */ /* 0x000fe200078ec0ff */
[----:B------:R-:W-:Y:S01]  /*0eb0*/  IMAD.SHL.U32 R220, R226, 0x40, RZ ;  /* 0x00000040e2dc7824 */ /* 0x000fe200078e00ff */
[----:B------:R-:W-:Y:S01]  /*0ec0*/  LEA.HI R3, R3, R226, RZ, 0x3 ;  /* 0x000000e203037211 */ /* 0x000fe200078f18ff */
[----:B------:R-:W-:Y:S01]  /*0ed0*/  IMAD.IADD R9, R9, 0x1, R10 ;  /* 0x0000000109097824 */ /* 0x000fe200078e020a */
[----:B------:R-:W-:Y:S01]  /*0ee0*/  R2P PR, R11, 0x6 ;  /* 0x000000060b007804 */ /* 0x000fe20000000000 */
[----:B------:R-:W-:Y:S01]  /*0ef0*/  IMAD.IADD R0, R213, 0x1, -R0 ;  /* 0x00000001d5007824 */ /* 0x000fe200078e0a00 */
[----:B------:R-:W-:Y:S01]  /*0f00*/  SHF.R.S32.HI R4, RZ, 0x1f, R4 ;  /* 0x0000001fff047819 */ /* 0x000fe20000011404 */
[----:B------:R-:W-:Y:S01]  /*0f10*/  IMAD.SHL.U32 R3, R3, 0x40, RZ ;  /* 0x0000004003037824 */ /* 0x000fe200078e00ff */
[C---:B------:R-:W-:Y:S01]  /*0f20*/  LEA.HI R7, R5.reuse, R5, RZ, 0x1 ;  /* 0x0000000505077211 */ /* 0x040fe200078f08ff */
[----:B------:R-:W-:Y:S01]  /*0f30*/  IMAD.SHL.U32 R186, R5, 0x4, RZ ;  /* 0x0000000405ba7824 */ /* 0x000fe200078e00ff */
[----:B------:R-:W-:Y:S01]  /*0f40*/  LOP3.LUT R220, R220, 0x1c0, RZ, 0xc0, !PT ;  /* 0x000001c0dcdc7812 */ /* 0x000fe200078ec0ff */
[----:B------:R-:W-:-:S02]  /*0f50*/  IMAD R195, R9, 0x2, R2 ;  /* 0x0000000209c37824 */ /* 0x000fc400078e0202 */
[----:B------:R-:W-:Y:S01]  /*0f60*/  IMAD.MOV.U32 R197, RZ, RZ, 0x20 ;  /* 0x00000020ffc57424 */ /* 0x000fe200078e00ff */
[----:B------:R-:W-:Y:S01]  /*0f70*/  LEA.HI R4, R4, R23, RZ, 0x3 ;  /* 0x0000001704047211 */ /* 0x000fe200078f18ff */
[----:B------:R-:W-:Y:S01]  /*0f80*/  IMAD.SHL.U32 R194, R0, 0x100, RZ ;  /* 0x0000010000c27824 */ /* 0x000fe200078e00ff */
[----:B------:R-:W-:Y:S01]  /*0f90*/  LOP3.LUT R8, R7, 0x1ffffffe, RZ, 0xc0, !PT ;  /* 0x1ffffffe07087812 */ /* 0x000fe200078ec0ff */
[----:B------:R-:W-:Y:S01]  /*0fa0*/  IMAD.SHL.U32 R189, R210, 0x8, RZ ;  /* 0x00000008d2bd7824 */ /* 0x000fe200078e00ff */
[----:B------:R-:W-:Y:S01]  /*0fb0*/  SHF.R.U32.HI R235, RZ, 0x3, R220 ;  /* 0x00000003ffeb7819 */ /* 0x000fe200000116dc */
[----:B------:R-:W-:Y:S01]  /*0fc0*/  VIADD R190, R186, 0x10 ;  /* 0x00000010babe7836 */ /* 0x000fe20000000000 */
[----:B------:R-:W-:Y:S01]  /*0fd0*/  LOP3.LUT R221, R3, 0xfffffe00, RZ, 0xc0, !PT ;  /* 0xfffffe0003dd7812 */ /* 0x000fe200078ec0ff */
[----:B------:R-:W-:Y:S01]  /*0fe0*/  VIADD R198, R195, 0x26800 ;  /* 0x00026800c3c67836 */ /* 0x000fe20000000000 */
[----:B------:R-:W-:Y:S01]  /*0ff0*/  SEL R197, R197, 0xffffffe0, !P1 ;  /* 0xffffffe0c5c57807 */ /* 0x000fe20004800000 */
[C---:B------:R-:W-:Y:S01]  /*1000*/  VIADD R207, R189.reuse, 0x40 ;  /* 0x00000040bdcf7836 */ /* 0x040fe20000000000 */
[----:B------:R-:W-:Y:S01]  /*1010*/  LOP3.LUT R4, R4, 0xfffffff8, RZ, 0xc0, !PT ;  /* 0xfffffff804047812 */ /* 0x000fe200078ec0ff */
[C---:B------:R-:W-:Y:S01]  /*1020*/  VIADD R206, R189.reuse, 0x80 ;  /* 0x00000080bdce7836 */ /* 0x040fe20000000000 */
[----:B------:R-:W-:Y:S01]  /*1030*/  SHF.R.S32.HI R217, RZ, 0x1f, R190 ;  /* 0x0000001fffd97819 */ /* 0x000fe200000114be */
[----:B------:R-:W-:-:S02]  /*1040*/  VIADD R205, R189, 0xc0 ;  /* 0x000000c0bdcd7836 */ /* 0x000fc40000000000 */
[C---:B------:R-:W-:Y:S02]  /*1050*/  VIADD R204, R189.reuse, 0x100 ;  /* 0x00000100bdcc7836 */ /* 0x040fe40000000000 */
[C---:B------:R-:W-:Y:S02]  /*1060*/  VIADD R203, R189.reuse, 0x140 ;  /* 0x00000140bdcb7836 */ /* 0x040fe40000000000 */
[C---:B------:R-:W-:Y:S02]  /*1070*/  VIADD R215, R189.reuse, 0x180 ;  /* 0x00000180bdd77836 */ /* 0x040fe40000000000 */
[----:B------:R-:W-:Y:S02]  /*1080*/  VIADD R214, R189, 0x1c0 ;  /* 0x000001c0bdd67836 */ /* 0x000fe40000000000 */
[----:B------:R-:W-:Y:S02]  /*1090*/  VIADD R196, R195, 0x26840 ;  /* 0x00026840c3c47836 */ /* 0x000fe40000000000 */
[----:B------:R-:W-:-:S02]  /*10a0*/  IMAD.IADD R8, R5, 0x1, -R8 ;  /* 0x0000000105087824 */ /* 0x000fc400078e0a08 */
[C---:B------:R-:W-:Y:S01]  /*10b0*/  @P2 VIADD R196, R198.reuse, 0xffffffc0 ;  /* 0xffffffc0c6c42836 */ /* 0x040fe20000000000 */
[----:B------:R-:W-:Y:S01]  /*10c0*/  CS2R R18, SRZ ;  /* 0x0000000000127805 */ /* 0x000fe2000001ff00 */
[----:B------:R-:W-:Y:S01]  /*10d0*/  IMAD.IADD R198, R198, 0x1, R197 ;  /* 0x00000001c6c67824 */ /* 0x000fe200078e02c5 */
[----:B------:R-:W-:Y:S01]  /*10e0*/  SHF.R.S32.HI R233, RZ, 0x1f, R207 ;  /* 0x0000001fffe97819 */ /* 0x000fe200000114cf */
[----:B------:R-:W-:Y:S01]  /*10f0*/  IMAD.MOV.U32 R208, RZ, RZ, RZ ;  /* 0x000000ffffd07224 */ /* 0x000fe200078e00ff */
[----:B------:R-:W-:Y:S01]  /*1100*/  SHF.R.S32.HI R232, RZ, 0x1f, R206 ;  /* 0x0000001fffe87819 */ /* 0x000fe200000114ce */
[----:B------:R-:W-:Y:S01]  /*1110*/  IMAD.MOV.U32 R185, RZ, RZ, RZ ;  /* 0x000000ffffb97224 */ /* 0x000fe200078e00ff */
[----:B------:R-:W-:Y:S01]  /*1120*/  SHF.R.S32.HI R231, RZ, 0x1f, R205 ;  /* 0x0000001fffe77819 */ /* 0x000fe200000114cd */
[----:B------:R-:W-:Y:S01]  /*1130*/  IMAD.MOV.U32 R22, RZ, RZ, RZ ;  /* 0x000000ffff167224 */ /* 0x000fe200078e00ff */
[----:B------:R-:W-:Y:S01]  /*1140*/  SHF.R.S32.HI R230, RZ, 0x1f, R204 ;  /* 0x0000001fffe67819 */ /* 0x000fe200000114cc */
[----:B------:R-:W-:Y:S01]  /*1150*/  IMAD.IADD R188, R23, 0x1, -R4 ;  /* 0x0000000117bc7824 */ /* 0x000fe200078e0a04 */
[----:B------:R-:W-:Y:S01]  /*1160*/  SHF.R.S32.HI R229, RZ, 0x1f, R203 ;  /* 0x0000001fffe57819 */ /* 0x000fe200000114cb */
[----:B------:R-:W-:Y:S01]  /*1170*/  IMAD.SHL.U32 R218, R190, 0x2, RZ ;  /* 0x00000002beda7824 */ /* 0x000fe200078e00ff */
[----:B------:R-:W-:Y:S01]  /*1180*/  SHF.R.S32.HI R228, RZ, 0x1f, R215 ;  /* 0x0000001fffe47819 */ /* 0x000fe200000114d7 */
[----:B------:R-:W-:Y:S01]  /*1190*/  IMAD.SHL.U32 R193, R6, 0x2, RZ ;  /* 0x0000000206c17824 */ /* 0x000fe200078e00ff */
[----:B------:R-:W-:Y:S01]  /*11a0*/  SHF.R.S32.HI R227, RZ, 0x1f, R214 ;  /* 0x0000001fffe37819 */ /* 0x000fe200000114d6 */
[----:B------:R-:W-:Y:S01]  /*11b0*/  IMAD R222, R8, 0x8, R191 ;  /* 0x0000000808de7824 */ /* 0x000fe200078e02bf */
[----:B------:R-:W-:Y:S01]  /*11c0*/  SHF.L.U64.HI R217, R190, 0x1, R217 ;  /* 0x00000001bed97819 */ /* 0x000fe200000102d9 */
[----:B------:R-:W-:Y:S01]  /*11d0*/  IMAD.IADD R197, R197, 0x1, R196 ;  /* 0x00000001c5c57824 */ /* 0x000fe200078e02c4 */
[----:B--2---:R-:W-:Y:S01]  /*11e0*/  LOP3.LUT R184, R16, 0x1, RZ, 0xfc, !PT ;  /* 0x0000000110b87812 */ /* 0x004fe200078efcff */
[----:B------:R-:W-:-:S05]  /*11f0*/  IMAD.SHL.U32 R16, R5, 0x8, RZ ;  /* 0x0000000805107824 */ /* 0x000fca00078e00ff */
[----:B------:R-:W-:-:S04]  /*1200*/  LOP3.LUT R0, R220, 0x38, R16, 0xf8, !PT ;  /* 0x00000038dc007812 */ /* 0x000fc800078ef810 */
[----:B------:R-:W-:-:S05]  /*1210*/  LOP3.LUT R219, R221, R0, R235, 0xf6, !PT ;  /* 0x00000000dddb7212 */ /* 0x000fca00078ef6eb */
[----:B------:R-:W-:-:S07]  /*1220*/  IMAD R219, R219, 0x2, R2 ;  /* 0x00000002dbdb7824 */ /* 0x000fce00078e0202 */
.L_x_3969:
[----:B01-3--:R-:W0:Y:S01]  /*1230*/  LDC.64 R4, c[0x0][0xc88] ;  /* 0x00032200ff047b82 */ /* 0x00be220000000a00 */
[----:B------:R-:W-:Y:S01]  /*1240*/  ULDC.64 UR4, c[0x0][0xa28] ;  /* 0x00028a0000047ab9 */ /* 0x000fe20000000a00 */
[----:B------:R-:W-:Y:S01]  /*1250*/  ULDC.64 UR8, c[0x0][0xa18] ;  /* 0x0002860000087ab9 */ /* 0x000fe20000000a00 */
[----:B------:R-:W-:Y:S01]  /*1260*/  ULDC.64 UR6, c[0x0][0xa08] ;  /* 0x0002820000067ab9 */ /* 0x000fe20000000a00 */
[----:B0-----:R-:W-:-:S05]  /*1270*/  IMAD.WIDE R4, R27, 0x4, R4 ;  /* 0x000000041b047825 */ /* 0x001fca00078e0204 */
[----:B--2---:R-:W2:Y:S01]  /*1280*/  LDG.E R202, desc[UR40][R4.64] ;  /* 0x0000002804ca7981 */ /* 0x004ea2000c1e1900 */
        /* <DEDUP_REMOVED lines=20> */
[----:B----4-:R-:W-:-:S03]  /*13d0*/  @P1 IADD3.X R7, R201, UR9, RZ, P2, !PT ;  /* 0x00000009c9071c10 */ /* 0x010fc600097fe4ff */
        /* <DEDUP_REMOVED lines=12> */
[----:B------:R-:W-:Y:S02]  /*14a0*/  IMAD.MOV.U32 R209, RZ, RZ, R25 ;  /* 0x000000ffffd17224 */ /* 0x000fe400078e0019 */
        /* <DEDUP_REMOVED lines=12> */
.L_x_3851:
[----:B------:R-:W-:Y:S02]  /*1570*/  IMAD.U32 R46, RZ, RZ, UR5 ;  /* 0x00000005ff2e7e24 */ /* 0x000fe4000f8e00ff */
[----:B------:R-:W-:Y:S01]  /*1580*/  IMAD.U32 R28, RZ, RZ, UR4 ;  /* 0x00000004ff1c7e24 */ /* 0x000fe2000f8e00ff */
[----:B------:R-:W-:Y:S06]  /*1590*/  @!P2 BRA `(.L_x_3852) ;  /* 0x000000000010a947 */ /* 0x000fec0003800000 */
[----:B------:R-:W-:-:S04]  /*15a0*/  IADD3 R4, P0, R200, UR8, RZ ;  /* 0x00000008c8047c10 */ /* 0x000fc8000ff1e0ff */
[----:B------:R-:W-:-:S05]  /*15b0*/  IADD3.X R5, R201, UR9, RZ, P0, !PT ;  /* 0x00000009c9057c10 */ /* 0x000fca00087fe4ff */
[----:B------:R0:W5:Y:S01]  /*15c0*/  LDG.E R28, desc[UR40][R4.64] ;  /* 0x00000028041c7981 */ /* 0x000162000c1e1900 */
[----:B------:R-:W-:Y:S05]  /*15d0*/  BRA `(.L_x_3853) ;  /* 0x0000000000107947 */ /* 0x000fea0003800000 */
.L_x_3852:
[----:B------:R-:W-:Y:S05]  /*15e0*/  @!P0 BRA `(.L_x_3853) ;  /* 0x00000000000c8947 */ /* 0x000fea0003800000 */
[----:B------:R-:W2:Y:S04]  /*15f0*/  LDG.E R5, desc[UR40][R8.64] ;  /* 0x0000002808057981 */ /* 0x000ea8000c1e1900 */
[----:B------:R-:W2:Y:S02]  /*1600*/  LDG.E R28, desc[UR40][R8.64+0x4] ;  /* 0x00000428081c7981 */ /* 0x000ea4000c1e1900 */
[----:B--2---:R-:W-:-:S07]  /*1610*/  IMAD.IADD R28, R28, 0x1, -R5 ;  /* 0x000000011c1c7824 */ /* 0x004fce00078e0a05 */
.L_x_3853:
[----:B------:R-:W-:Y:S02]  /*1620*/  ULDC.64 UR4, c[0x0][0xa10] ;  /* 0x0002840000047ab9 */ /* 0x000fe40000000a00 */
[----:B------:R-:W-:-:S04]  /*1630*/  ISETP.NE.U32.AND P0, PT, RZ, UR4, PT ;  /* 0x00000004ff007c0c */ /* 0x000fc8000bf05070 */
[----:B------:R-:W-:Y:S01]  /*1640*/  ISETP.NE.AND.EX P0, PT, RZ, UR5, PT, P0 ;  /* 0x00000005ff007c0c */ /* 0x000fe2000bf05300 */
[----:B-----5:R-:W-:Y:S01]  /*1650*/  IMAD.IADD R11, R28, 0x1, -R3 ;  /* 0x000000011c0b7824 */ /* 0x020fe200078e0a03 */
[----:B------:R-:W-:-:S11]  /*1660*/  ULDC.64 UR4, c[0x0][0xa30] ;  /* 0x00028c0000047ab9 */ /* 0x000fd60000000a00 */
[----:B0-----:R-:W0:Y:S02]  /*1670*/  @P0 LDC.64 R4, c[0x0][0xa10] ;  /* 0x00028400ff040b82 */ /* 0x001e240000000a00 */
[----:B0-----:R-:W-:-:S05]  /*1680*/  @P0 IMAD.WIDE R4, R29, 0x4, R4 ;  /* 0x000000041d040825 */ /* 0x001fca00078e0204 */
[----:B------:R-:W2:Y:S04]  /*1690*/  @P0 LDG.E R0, desc[UR40][R4.64] ;  /* 0x0000002804000981 */ /* 0x000ea8000c1e1900 */
[----:B------:R-:W2:Y:S01]  /*16a0*/  @P0 LDG.E R9, desc[UR40][R4.64+0x4] ;  /* 0x0000042804090981 */ /* 0x000ea2000c1e1900 */
[----:B------:R-:W-:Y:S01]  /*16b0*/  IMAD.MOV R44, RZ, RZ, -R11 ;  /* 0x000000ffff2c7224 */ /* 0x000fe200078e0a0b */
[----:B------:R-:W-:Y:S01]  /*16c0*/  ISETP.NE.U32.AND P1, PT, RZ, UR4, PT ;  /* 0x00000004ff007c0c */ /* 0x000fe2000bf25070 */
[----:B------:R-:W-:-:S03]  /*16d0*/  IMAD.MOV.U32 R27, RZ, RZ, R28 ;  /* 0x000000ffff1b7224 */ /* 0x000fc600078e001c */
[----:B------:R-:W-:Y:S02]  /*16e0*/  VIMNMX R44, RZ, R44, !PT ;  /* 0x0000002cff2c7248 */ /* 0x000fe40007fe0100 */
[----:B------:R-:W-:-:S13]  /*16f0*/  ISETP.NE.AND.EX P1, PT, RZ, UR5, PT, P1 ;  /* 0x00000005ff007c0c */ /* 0x000fda000bf25310 */
[----:B------:R-:W-:-:S04]  /*1700*/  @P1 IADD3 R6, P2, R200, UR4, RZ ;  /* 0x00000004c8061c10 */ /* 0x000fc8000ff5e0ff */
[----:B------:R-:W-:-:S05]  /*1710*/  @P1 IADD3.X R7, R201, UR5, RZ, P2, !PT ;  /* 0x00000005c9071c10 */ /* 0x000fca00097fe4ff */
[----:B------:R0:W5:Y:S01]  /*1720*/  @P1 LDG.E R27, desc[UR40][R6.64] ;  /* 0x00000028061b1981 */ /* 0x000162000c1e1900 */
[----:B--2---:R-:W-:-:S04]  /*1730*/  @P0 IMAD.IADD R46, R9, 0x1, -R0 ;  /* 0x00000001092e0824 */ /* 0x004fc800078e0a00 */
[----:B------:R-:W-:-:S04]  /*1740*/  IMAD.IADD R168, R11, 0x1, R46 ;  /* 0x000000010ba87824 */ /* 0x000fc800078e022e */
        /* <DEDUP_REMOVED lines=36> */
.L_x_3856:
[----:B------:R-:W-:Y:S05]  /*1990*/  BSYNC B6 ;  /* 0x0000000000067941 */ /* 0x000fea0003800000 */
.L_x_3855:
        /* <DEDUP_REMOVED lines=20> */
.L_x_3858:
[----:B------:R-:W-:Y:S05]  /*1ae0*/  BSYNC B6 ;  /* 0x0000000000067941 */ /* 0x000fea0003800000 */
.L_x_3857:
[----:B------:R-:W-:Y:S01]  /*1af0*/  ULDC.64 UR4, c[0x0][0x9f8] ;  /* 0x00027e0000047ab9 */ /* 0x000fe20000000a00 */
[----:B------:R-:W0:Y:S01]  /*1b00*/  LDC.64 R50, c[0x0][0x300] ;  /* 0x0000c000ff327b82 */ /* 0x000e220000000a00 */
[----:B------:R-:W-:Y:S01]  /*1b10*/  ISETP.NE.U32.AND P0, PT, RZ, UR4, PT ;  /* 0x00000004ff007c0c */ /* 0x000fe2000bf05070 */
[----:B------:R-:W-:Y:S01]  /*1b20*/  IMAD.IADD R42, R31, 0x1, R28 ;  /* 0x000000011f2a7824 */ /* 0x000fe200078e021c */
[----:B------:R-:W-:Y:S02]  /*1b30*/  ULDC.64 UR6, c[0x0][0x330] ;  /* 0x0000cc0000067ab9 */ /* 0x000fe40000000a00 */
[----:B------:R-:W-:Y:S02]  /*1b40*/  ISETP.NE.AND.EX P0, PT, RZ, UR5, PT, P0 ;  /* 0x00000005ff007c0c */ /* 0x000fe4000bf05300 */
[----:B------:R-:W-:Y:S01]  /*1b50*/  SHF.R.S32.HI R17, RZ, 0x1f, R16 ;  /* 0x0000001fff117819 */ /* 0x000fe20000011410 */
[----:B------:R-:W1:Y:S08]  /*1b60*/  LDC.64 R54, c[0x0][0x3f8] ;  /* 0x0000fe00ff367b82 */ /* 0x000e700000000a00 */
[----:B------:R-:W2:Y:S02]  /*1b70*/  LDC R43, c[0x0][0x3f4] ;  /* 0x0000fd00ff2b7b82 */ /* 0x000ea40000000800 */
[----:B------:R-:W-:-:S04]  /*1b80*/  @P0 IADD3 R4, P1, R200, UR4, RZ ;  /* 0x00000004c8040c10 */ /* 0x000fc8000ff3e0ff */
[----:B------:R-:W-:Y:S01]  /*1b90*/  @P0 IADD3.X R5, R201, UR5, RZ, P1, !PT ;  /* 0x00000005c9050c10 */ /* 0x000fe20008ffe4ff */
[----:B------:R-:W-:-:S04]  /*1ba0*/  ULDC.64 UR4, c[0x0][0x308] ;  /* 0x0000c20000047ab9 */ /* 0x000fc80000000a00 */
[----:B------:R3:W4:Y:S01]  /*1bb0*/  @P0 LDG.E R29, desc[UR40][R4.64] ;  /* 0x00000028041d0981 */ /* 0x000722000c1e1900 */
[----:B------:R-:W-:Y:S01]  /*1bc0*/  SHF.R.S32.HI R28, RZ, 0x1f, R42 ;  /* 0x0000001fff1c7819 */ /* 0x000fe2000001142a */
[-C--:B0-----:R-:W-:Y:S01]  /*1bd0*/  IMAD.WIDE.U32 R6, R42, R50.reuse, RZ ;  /* 0x000000322a067225 */ /* 0x081fe200078e00ff */
[----:B------:R-:W-:Y:S01]  /*1be0*/  SHF.R.S32.HI R187, RZ, 0x1f, R186 ;  /* 0x0000001fffbb7819 */ /* 0x000fe200000114ba */
[----:B------:R-:W0:Y:S01]  /*1bf0*/  S2R R52, SR_TID.X ;  /* 0x0000000000347919 */ /* 0x000e220000002100 */
[----:B------:R-:W-:Y:S01]  /*1c00*/  SHF.L.U64.HI R49, R50, 0x6, R51 ;  /* 0x0000000632317819 */ /* 0x000fe20000010233 */
[----:B------:R-:W-:Y:S02]  /*1c10*/  IMAD R0, R28, R50, RZ ;  /* 0x000000321c007224 */ /* 0x000fe400078e02ff */
[----:B------:R-:W-:Y:S02]  /*1c20*/  IMAD.SHL.U32 R14, R188, 0x40, RZ ;  /* 0x00000040bc0e7824 */ /* 0x000fe400078e00ff */
[----:B------:R-:W-:Y:S01]  /*1c30*/  IMAD R3, R42, R51, R0 ;  /* 0x000000332a037224 */ /* 0x000fe200078e0200 */
[----:B------:R-:W-:Y:S01]  /*1c40*/  SHF.R.S32.HI R0, RZ, 0x1f, R26 ;  /* 0x0000001fff007819 */ /* 0x000fe2000001141a */
[----:B---3--:R-:W-:Y:S01]  /*1c50*/  IMAD.WIDE.U32 R4, R26, UR6, R16 ;  /* 0x000000061a047c25 */ /* 0x008fe2000f8e0010 */
[----:B--2---:R-:W-:-:S03]  /*1c60*/  ISETP.GE.AND P2, PT, R16, R43, PT ;  /* 0x0000002b1000720c */ /* 0x004fc60003f46270 */
[----:B------:R-:W-:Y:S01]  /*1c70*/  IMAD.IADD R7, R7, 0x1, R3 ;  /* 0x0000000107077824 */ /* 0x000fe200078e0203 */
[----:B------:R-:W-:Y:S01]  /*1c80*/  SEL R15, R43, RZ, P2 ;  /* 0x000000ff2b0f7207 */ /* 0x000fe20001000000 */
[----:B------:R-:W-:Y:S01]  /*1c90*/  IMAD R3, R0, UR6, RZ ;  /* 0x0000000600037c24 */ /* 0x000fe2000f8e02ff */
[----:B------:R-:W-:Y:S01]  /*1ca0*/  P2R R68, PR, RZ, 0x4 ;  /* 0x00000004ff447803 */ /* 0x000fe20000000000 */
[----:B------:R-:W-:-:S04]  /*1cb0*/  IMAD.WIDE.U32 R6, R26, UR4, R6 ;  /* 0x000000041a067c25 */ /* 0x000fc8000f8e0006 */
[----:B------:R-:W-:Y:S01]  /*1cc0*/  IMAD R33, R26, UR7, R3 ;  /* 0x000000071a217c24 */ /* 0x000fe2000f8e0203 */
[----:B------:R-:W-:Y:S01]  /*1cd0*/  ULDC.64 UR6, c[0x0][0xa08] ;  /* 0x0002820000067ab9 */ /* 0x000fe20000000a00 */
[----:B------:R-:W-:Y:S01]  /*1ce0*/  IMAD R3, R0, UR4, RZ ;  /* 0x0000000400037c24 */ /* 0x000fe2000f8e02ff */
[----:B------:R-:W-:Y:S01]  /*1cf0*/  ISETP.NE.U32.AND P0, PT, RZ, UR6, PT ;  /* 0x00000006ff007c0c */ /* 0x000fe2000bf05070 */
[----:B------:R-:W-:Y:S02]  /*1d00*/  IMAD.IADD R33, R5, 0x1, R33 ;  /* 0x0000000105217824 */ /* 0x000fe400078e0221 */
[----:B------:R-:W-:Y:S01]  /*1d10*/  IMAD R3, R26, UR5, R3 ;  /* 0x000000051a037c24 */ /* 0x000fe2000f8e0203 */
[----:B------:R-:W-:Y:S01]  /*1d20*/  ISETP.NE.AND.EX P0, PT, RZ, UR7, PT, P0 ;  /* 0x00000007ff007c0c */ /* 0x000fe2000bf05300 */
[----:B------:R-:W-:Y:S01]  /*1d30*/  ULDC.64 UR4, c[0x0][0x310] ;  /* 0x0000c40000047ab9 */ /* 0x000fe20000000a00 */
[----:B------:R-:W-:Y:S01]  /*1d40*/  ULDC.64 UR6, c[0x0][0x338] ;  /* 0x0000ce0000067ab9 */ /* 0x000fe20000000a00 */
[----:B------:R-:W-:Y:S01]  /*1d50*/  IMAD.IADD R7, R7, 0x1, R3 ;  /* 0x0000000107077824 */ /* 0x000fe200078e0203 */
[----:B------:R-:W-:Y:S01]  /*1d60*/  SHF.R.S32.HI R3, RZ, 0x1f, R23 ;  /* 0x0000001fff037819 */ /* 0x000fe20000011417 */
[----:B------:R-:W-:Y:S01]  /*1d70*/  IMAD.MOV.U32 R32, RZ, RZ, R4 ;  /* 0x000000ffff207224 */ /* 0x000fe200078e0004 */
[----:B0-----:R-:W-:Y:S01]  /*1d80*/  SHF.R.U32.HI R52, RZ, 0x7, R52 ;  /* 0x00000007ff347819 */ /* 0x001fe20000011634 */
[----:B------:R-:W0:Y:S01]  /*1d90*/  LDC.64 R4, c[0x0][0x408] ;  /* 0x00010200ff047b82 */ /* 0x000e220000000a00 */
[----:B------:R-:W-:-:S02]  /*1da0*/  IMAD.IADD R15, R16, 0x1, R15 ;  /* 0x00000001100f7824 */ /* 0x000fc400078e020f */
[----:B------:R-:W-:Y:S02]  /*1db0*/  VIADD R72, R16, 0x20 ;  /* 0x0000002010487836 */ /* 0x000fe40000000000 */
[----:B------:R-:W-:Y:S01]  /*1dc0*/  IMAD.SHL.U32 R60, R43, 0x2, RZ ;  /* 0x000000022b3c7824 */ /* 0x000fe200078e00ff */
[----:B------:R-:W-:Y:S01]  /*1dd0*/  SHF.R.S32.HI R48, RZ, 0x1f, R15 ;  /* 0x0000001fff307819 */ /* 0x000fe2000001140f */
[----:B------:R-:W-:-:S03]  /*1de0*/  VIADD R59, R52, 0x8 ;  /* 0x00000008343b7836 */ /* 0x000fc60000000000 */
[----:B------:R-:W-:-:S04]  /*1df0*/  LEA.HI R48, R48, R15, RZ, 0x3 ;  /* 0x0000000f30307211 */ /* 0x000fc800078f18ff */
[----:B------:R-:W-:-:S04]  /*1e00*/  LOP3.LUT R65, R48, 0xfffffff8, RZ, 0xc0, !PT ;  /* 0xfffffff830417812 */ /* 0x000fc800078ec0ff */
[----:B------:R-:W-:Y:S01]  /*1e10*/  SHF.R.S32.HI R71, RZ, 0x1f, R65 ;  /* 0x0000001fff477819 */ /* 0x000fe20000011441 */
[----:B0-----:R-:W-:Y:S01]  /*1e20*/  IMAD R12, R3, R4, RZ ;  /* 0x00000004030c7224 */ /* 0x001fe200078e02ff */
[C---:B------:R-:W-:Y:S01]  /*1e30*/  SHF.L.U64.HI R56, R4.reuse, 0x6, R5 ;  /* 0x0000000604387819 */ /* 0x040fe20000010205 */
[----:B------:R-:W-:Y:S02]  /*1e40*/  IMAD.SHL.U32 R57, R4, 0x40, RZ ;  /* 0x0000004004397824 */ /* 0x000fe400078e00ff */
[----:B------:R-:W-:Y:S01]  /*1e50*/  IMAD R31, R23, R5, R12 ;  /* 0x00000005171f7224 */ /* 0x000fe200078e020c */
[----:B----4-:R-:W-:Y:S02]  /*1e60*/  SHF.R.S32.HI R0, RZ, 0x1f, R29 ;  /* 0x0000001fff007819 */ /* 0x010fe4000001141d */
[----:B------:R-:W-:Y:S02]  /*1e70*/  SEL R11, R29, RZ, !P0 ;  /* 0x000000ff1d0b7207 */ /* 0x000fe40004000000 */
[----:B------:R-:W-:-:S03]  /*1e80*/  SEL R0, R0, RZ, !P0 ;  /* 0x000000ff00007207 */ /* 0x000fc60004000000 */
[----:B------:R-:W-:-:S04]  /*1e90*/  IMAD.WIDE.U32 R20, R11, UR4, R6 ;  /* 0x000000040b147c25 */ /* 0x000fc8000f8e0006 */
[C---:B------:R-:W-:Y:S02]  /*1ea0*/  IMAD R6, R0.reuse, UR6, RZ ;  /* 0x0000000600067c24 */ /* 0x040fe4000f8e02ff */
[----:B------:R-:W-:Y:S01]  /*1eb0*/  IMAD R8, R0, UR4, RZ ;  /* 0x0000000400087c24 */ /* 0x000fe2000f8e02ff */
[----:B------:R-:W-:Y:S01]  /*1ec0*/  ULDC UR4, c[0x0][0x2f4] ;  /* 0x0000bd0000047ab9 */ /* 0x000fe20000000800 */
[----:B------:R-:W-:Y:S01]  /*1ed0*/  IMAD R73, R11, UR7, R6 ;  /* 0x000000070b497c24 */ /* 0x000fe2000f8e0206 */
[----:B------:R-:W-:Y:S01]  /*1ee0*/  ISETP.GE.AND P4, PT, R16, UR4, PT ;  /* 0x0000000410007c0c */ /* 0x000fe2000bf86270 */
[----:B-1----:R-:W-:Y:S01]  /*1ef0*/  IMAD R6, R3, R54, RZ ;  /* 0x0000003603067224 */ /* 0x002fe200078e02ff */
[----:B------:R-:W-:Y:S01]  /*1f00*/  ISETP.GE.AND P3, PT, R72, UR4, PT ;  /* 0x0000000448007c0c */ /* 0x000fe2000bf66270 */
[C---:B------:R-:W-:Y:S02]  /*1f10*/  IMAD R13, R11.reuse, UR5, R8 ;  /* 0x000000050b0d7c24 */ /* 0x040fe4000f8e0208 */
[----:B------:R-:W-:-:S04]  /*1f20*/  IMAD.WIDE.U32 R32, R11, UR6, R32 ;  /* 0x000000060b207c25 */ /* 0x000fc8000f8e0020 */
[C---:B------:R-:W-:Y:S02]  /*1f30*/  IMAD R29, R23.reuse, R55, R6 ;  /* 0x00000037171d7224 */ /* 0x040fe400078e0206 */
[----:B------:R-:W-:-:S04]  /*1f40*/  IMAD.WIDE.U32 R6, R23, R54, R186 ;  /* 0x0000003617067225 */ /* 0x000fc800078e00ba */
[----:B------:R-:W-:-:S04]  /*1f50*/  IMAD.WIDE.U32 R10, R23, R54, R16 ;  /* 0x00000036170a7225 */ /* 0x000fc800078e0010 */
[----:B------:R-:W-:Y:S02]  /*1f60*/  IMAD.IADD R7, R7, 0x1, R29 ;  /* 0x0000000107077824 */ /* 0x000fe400078e021d */
[----:B------:R-:W-:Y:S01]  /*1f70*/  IMAD.IADD R11, R29, 0x1, R11 ;  /* 0x000000011d0b7824 */ /* 0x000fe200078e020b */
[----:B-----5:R-:W-:Y:S01]  /*1f80*/  SHF.R.S32.HI R29, RZ, 0x1f, R27 ;  /* 0x0000001fff1d7819 */ /* 0x020fe2000001141b */
[-C--:B------:R-:W-:Y:S02]  /*1f90*/  IMAD R0, R3, R50.reuse, RZ ;  /* 0x0000003203007224 */ /* 0x080fe400078e02ff */
[----:B------:R-:W-:-:S04]  /*1fa0*/  IMAD.WIDE.U32 R8, R23, R50, R16 ;  /* 0x0000003217087225 */ /* 0x000fc800078e0010 */
[----:B------:R-:W-:Y:S02]  /*1fb0*/  IMAD R30, R29, R54, RZ ;  /* 0x000000361d1e7224 */ /* 0x000fe400078e02ff */
[----:B------:R-:W-:Y:S01]  /*1fc0*/  IMAD R47, R23, R51, R0 ;  /* 0x00000033172f7224 */ /* 0x000fe200078e0200 */
[----:B------:R-:W-:Y:S01]  /*1fd0*/  SHF.L.U64.HI R51, R54, 0x6, R55 ;  /* 0x0000000636337819 */ /* 0x000fe20000010237 */
[----:B------:R-:W-:Y:S01]  /*1fe0*/  IMAD R63, R27, R55, R30 ;  /* 0x000000371b3f7224 */ /* 0x000fe200078e021e */
[----:B------:R-:W-:Y:S01]  /*1ff0*/  LOP3.LUT R55, R14, 0x1c0, RZ, 0xc0, !PT ;  /* 0x000001c00e377812 */ /* 0x000fe200078ec0ff */
[----:B------:R-:W-:Y:S01]  /*2000*/  IMAD R30, R29, R4, RZ ;  /* 0x000000041d1e7224 */ /* 0x000fe200078e02ff */
[----:B------:R-:W-:Y:S01]  /*2010*/  IADD3 R0, P0, R20, R8, RZ ;  /* 0x0000000814007210 */ /* 0x000fe20007f1e0ff */
[----:B------:R-:W-:Y:S01]  /*2020*/  IMAD.IADD R26, R21, 0x1, R13 ;  /* 0x00000001151a7824 */ /* 0x000fe200078e020d */
[----:B------:R-:W-:Y:S01]  /*2030*/  SHF.R.U32.HI R58, RZ, 0x3, R55 ;  /* 0x00000003ff3a7819 */ /* 0x000fe20000011637 */
[----:B------:R-:W-:Y:S01]  /*2040*/  IMAD R69, R27, R5, R30 ;  /* 0x000000051b457224 */ /* 0x000fe200078e021e */
[--C-:B------:R-:W-:Y:S01]  /*2050*/  LOP3.LUT R5, R55, 0x18, R16.reuse, 0xf8, !PT ;  /* 0x0000001837057812 */ /* 0x100fe200078ef810 */
[----:B------:R-:W-:Y:S01]  /*2060*/  IMAD.WIDE.U32 R12, R23, R4, R16 ;  /* 0x00000004170c7225 */ /* 0x000fe200078e0010 */
[----:B------:R-:W-:-:S02]  /*2070*/  IADD3.X R47, R26, R9, R47, P0, !PT ;  /* 0x000000091a2f7210 */ /* 0x000fc400007fe42f */
[----:B------:R-:W-:Y:S01]  /*2080*/  LOP3.LUT R5, R5, R58, RZ, 0x3c, !PT ;  /* 0x0000003a05057212 */ /* 0x000fe200078e3cff */
[C---:B------:R-:W-:Y:S01]  /*2090*/  IMAD.WIDE.U32 R8, R23.reuse, R4, R186 ;  /* 0x0000000417087225 */ /* 0x040fe200078e00ba */
[----:B------:R-:W-:-:S03]  /*20a0*/  IADD3 R42, P0, R23, R42, RZ ;  /* 0x0000002a172a7210 */ /* 0x000fc60007f1e0ff */
[----:B------:R-:W-:Y:S01]  /*20b0*/  IMAD R62, R192, 0x200, R5 ;  /* 0x00000200c03e7824 */ /* 0x000fe200078e0205 */
[----:B------:R-:W-:Y:S01]  /*20c0*/  LOP3.LUT R5, R55, 0x38, R48, 0xf8, !PT ;  /* 0x0000003837057812 */ /* 0x000fe200078ef830 */
[----:B------:R-:W-:Y:S02]  /*20d0*/  IMAD.IADD R9, R9, 0x1, R31 ;  /* 0x0000000109097824 */ /* 0x000fe400078e021f */
[----:B------:R-:W-:Y:S01]  /*20e0*/  IMAD.IADD R13, R31, 0x1, R13 ;  /* 0x000000011f0d7824 */ /* 0x000fe200078e020d */
[----:B------:R-:W-:Y:S01]  /*20f0*/  LOP3.LUT R5, R5, R58, RZ, 0x3c, !PT ;  /* 0x0000003a05057212 */ /* 0x000fe200078e3cff */
[----:B------:R-:W-:-:S04]  /*2100*/  IMAD.WIDE.U32 R34, R27, R54, R6 ;  /* 0x000000361b227225 */ /* 0x000fc800078e0006 */
[----:B------:R-:W-:-:S04]  /*2110*/  IMAD.WIDE.U32 R38, R27, R4, R8 ;  /* 0x000000041b267225 */ /* 0x000fc800078e0008 */
[----:B------:R-:W-:-:S04]  /*2120*/  IMAD.WIDE.U32 R36, R27, R54, R10 ;  /* 0x000000361b247225 */ /* 0x000fc800078e000a */
[----:B------:R-:W-:-:S04]  /*2130*/  IMAD.WIDE.U32 R40, R27, R4, R12 ;  /* 0x000000041b287225 */ /* 0x000fc800078e000c */
[----:B------:R-:W-:Y:S02]  /*2140*/  IMAD.IADD R61, R35, 0x1, R63 ;  /* 0x00000001233d7824 */ /* 0x000fe400078e023f */
[----:B------:R-:W-:Y:S02]  /*2150*/  IMAD.IADD R67, R39, 0x1, R69 ;  /* 0x0000000127437824 */ /* 0x000fe400078e0245 */
[----:B------:R-:W-:Y:S02]  /*2160*/  IMAD.SHL.U32 R50, R50, 0x40, RZ ;  /* 0x0000004032327824 */ /* 0x000fe400078e00ff */
[----:B------:R-:W-:Y:S02]  /*2170*/  IMAD.SHL.U32 R54, R54, 0x40, RZ ;  /* 0x0000004036367824 */ /* 0x000fe400078e00ff */
[----:B------:R-:W-:Y:S02]  /*2180*/  IMAD.X R43, R28, 0x1, R3, P0 ;  /* 0x000000011c2b7824 */ /* 0x000fe400000e0603 */
[----:B------:R-:W-:-:S02]  /*2190*/  IMAD.IADD R63, R63, 0x1, R37 ;  /* 0x000000013f3f7824 */ /* 0x000fc400078e0225 */
[----:B------:R-:W-:Y:S02]  /*21a0*/  IMAD.IADD R69, R69, 0x1, R41 ;  /* 0x0000000145457824 */ /* 0x000fe400078e0229 */
[----:B------:R-:W-:Y:S02]  /*21b0*/  IMAD R64, R192, 0x200, R5 ;  /* 0x00000200c0407824 */ /* 0x000fe400078e0205 */
[----:B------:R-:W-:-:S07]  /*21c0*/  IMAD.IADD R73, R33, 0x1, R73 ;  /* 0x0000000121497824 */ /* 0x000fce00078e0249 */
.L_x_3888:
[----:B0-----:R-:W0:Y:S01]  /*21d0*/  LDC R77, c[0x0][0x3f4] ;  /* 0x0000fd00ff4d7b82 */ /* 0x001e220000000800 */
[----:B------:R-:W-:Y:S01]  /*21e0*/  VIADD R45, R45, 0xffffffff ;  /* 0xffffffff2d2d7836 */ /* 0x000fe20000000000 */
[----:B------:R-:W-:Y:S05]  /*21f0*/  YIELD ;  /* 0x0000000000007946 */ /* 0x000fea0003800000 */
[----:B------:R-:W-:Y:S01]  /*2200*/  SHF.R.S32.HI R70, RZ, 0x1f, R45 ;  /* 0x0000001fff467819 */ /* 0x000fe2000001142d */
[----:B----4-:R-:W1:Y:S01]  /*2210*/  LDC.64 R52, c[0x0][0x2e8] ;  /* 0x0000ba00ff347b82 */ /* 0x010e620000000a00 */
[-C--:B------:R-:W-:Y:S01]  /*2220*/  IMAD R5, R49, R45.reuse, RZ ;  /* 0x0000002d31057224 */ /* 0x080fe200078e02ff */
[----:B------:R-:W-:Y:S01]  /*2230*/  BSSY B0, `(.L_x_3859) ;  /* 0x000017a000007945 */ /* 0x000fe20003800000 */
[----:B---3--:R-:W-:Y:S01]  /*2240*/  IMAD.WIDE.U32 R14, R50, R45, RZ ;  /* 0x0000002d320e7225 */ /* 0x008fe200078e00ff */
[----:B------:R-:W-:-:S03]  /*2250*/  ISETP.GT.AND P2, PT, R45, R44, PT ;  /* 0x0000002c2d00720c */ /* 0x000fc60003f44270 */
[----:B------:R-:W-:Y:S01]  /*2260*/  IMAD R5, R70, R50, R5 ;  /* 0x0000003246057224 */ /* 0x000fe200078e0205 */
[----:B------:R-:W-:Y:S01]  /*2270*/  IADD3 R4, P0, R0, R14, RZ ;  /* 0x0000000e00047210 */ /* 0x000fe20007f1e0ff */
[----:B--2---:R-:W-:Y:S02]  /*2280*/  IMAD.SHL.U32 R31, R19, 0x1000, RZ ;  /* 0x00001000131f7824 */ /* 0x004fe400078e00ff */
[----:B------:R-:W-:Y:S02]  /*2290*/  IMAD.IADD R78, R15, 0x1, R5 ;  /* 0x000000010f4e7824 */ /* 0x000fe400078e0205 */
[----:B------:R-:W-:Y:S02]  /*22a0*/  IMAD.IADD R5, R62, 0x1, R31 ;  /* 0x000000013e057824 */ /* 0x000fe400078e021f */
[----:B------:R-:W-:Y:S01]  /*22b0*/  IMAD.X R6, R78, 0x1, R47, P0 ;  /* 0x000000014e067824 */ /* 0x000fe200000e062f */
[----:B0-----:R-:W-:Y:S01]  /*22c0*/  ISETP.GE.AND P0, PT, R77, 0x1, PT ;  /* 0x000000014d00780c */ /* 0x001fe20003f06270 */
[----:B------:R-:W-:Y:S01]  /*22d0*/  IMAD R30, R5, 0x2, R2 ;  /* 0x00000002051e7824 */ /* 0x000fe200078e0202 */
[----:B-1----:R-:W-:-:S04]  /*22e0*/  LEA R12, P1, R4, R52, 0x1 ;  /* 0x00000034040c7211 */ /* 0x002fc800078208ff */
[----:B------:R-:W-:-:S07]  /*22f0*/  LEA.HI.X R13, R4, R53, R6, 0x1, P1 ;  /* 0x00000035040d7211 */ /* 0x000fce00008f0c06 */
[----:B------:R-:W-:Y:S05]  /*2300*/  @!P0 BRA `(.L_x_3860) ;  /* 0x0000001400508947 */ /* 0x000fea0003800000 */
[----:B------:R-:W-:Y:S01]  /*2310*/  ULDC.U8 UR4, c[0x0][0x410] ;  /* 0x0001040000047ab9 */ /* 0x000fe20000000000 */
[-C--:B------:R-:W-:Y:S01]  /*2320*/  IMAD R7, R51, R45.reuse, RZ ;  /* 0x0000002d33077224 */ /* 0x080fe200078e02ff */
[----:B------:R-:W-:Y:S01]  /*2330*/  ISETP.NE.AND P0, PT, RZ, UR4, PT ;  /* 0x00000004ff007c0c */ /* 0x000fe2000bf05270 */
[----:B------:R-:W-:-:S04]  /*2340*/  IMAD.WIDE.U32 R4, R54, R45, RZ ;  /* 0x0000002d36047225 */ /* 0x000fc800078e00ff */
[----:B------:R-:W-:-:S04]  /*2350*/  IMAD R7, R70, R54, R7 ;  /* 0x0000003646077224 */ /* 0x000fc800078e0207 */
[----:B------:R-:W-:-:S04]  /*2360*/  IMAD.IADD R74, R5, 0x1, R7 ;  /* 0x00000001054a7824 */ /* 0x000fc800078e0207 */
[----:B------:R-:W-:Y:S05]  /*2370*/  @!P0 BRA `(.L_x_3861) ;  /* 0x0000000800748947 */ /* 0x000fea0003800000 */
[----:B------:R-:W-:Y:S01]  /*2380*/  IMAD R6, R45, -0x40, R46 ;  /* 0xffffffc02d067824 */ /* 0x000fe200078e022e */
[----:B------:R-:W-:Y:S01]  /*2390*/  BSSY B1, `(.L_x_3862) ;  /* 0x000001d000017945 */ /* 0x000fe20003800000 */
[----:B------:R-:W-:Y:S02]  /*23a0*/  CS2R R8, SRZ ;  /* 0x0000000000087805 */ /* 0x000fe4000001ff00 */
[----:B------:R-:W-:Y:S02]  /*23b0*/  CS2R R28, SRZ ;  /* 0x00000000001c7805 */ /* 0x000fe4000001ff00 */
[----:B------:R-:W-:Y:S02]  /*23c0*/  CS2R R10, SRZ ;  /* 0x00000000000a7805 */ /* 0x000fe4000001ff00 */
[----:B------:R-:W-:Y:S02]  /*23d0*/  VIMNMX R6, R6, 0x40, PT ;  /* 0x0000004006067848 */ /* 0x000fe40003fe0100 */
[----:B------:R-:W-:-:S02]  /*23e0*/  CS2R R14, SRZ ;  /* 0x00000000000e7805 */ /* 0x000fc4000001ff00 */
[----:B------:R-:W-:-:S13]  /*23f0*/  ISETP.GE.AND P1, PT, R23, R6, PT ;  /* 0x000000061700720c */ /* 0x000fda0003f26270 */
[----:B------:R-:W-:Y:S05]  /*2400*/  @P1 BRA `(.L_x_3863) ;  /* 0x0000000000541947 */ /* 0x000fea0003800000 */
[----:B------:R-:W-:Y:S01]  /*2410*/  IMAD R6, R56, R45, RZ ;  /* 0x0000002d38067224 */ /* 0x000fe200078e02ff */
[----:B------:R-:W-:Y:S01]  /*2420*/  IADD3 R8, P0, R34, R4, RZ ;  /* 0x0000000422087210 */ /* 0x000fe20007f1e0ff */
[----:B------:R-:W-:Y:S01]  /*2430*/  IMAD.MOV.U32 R66, RZ, RZ, R38 ;  /* 0x000000ffff427224 */ /* 0x000fe200078e0026 */
[----:B------:R-:W-:Y:S01]  /*2440*/  ULDC.64 UR6, c[0x0][0x400] ;  /* 0x0001000000067ab9 */ /* 0x000fe20000000a00 */
[-C--:B------:R-:W-:Y:S01]  /*2450*/  IMAD R5, R70, R57.reuse, R6 ;  /* 0x0000003946057224 */ /* 0x080fe200078e0206 */
[----:B------:R-:W-:Y:S01]  /*2460*/  ULDC.64 UR4, c[0x0][0x3e8] ;  /* 0x0000fa0000047ab9 */ /* 0x000fe20000000a00 */
[----:B------:R-:W-:Y:S01]  /*2470*/  IMAD.WIDE.U32 R6, R45, R57, R66 ;  /* 0x000000392d067225 */ /* 0x000fe200078e0042 */
[----:B------:R-:W-:-:S03]  /*2480*/  CS2R R10, SRZ ;  /* 0x00000000000a7805 */ /* 0x000fc6000001ff00 */
[----:B------:R-:W-:Y:S01]  /*2490*/  IMAD.IADD R5, R7, 0x1, R5 ;  /* 0x0000000107057824 */ /* 0x000fe200078e0205 */
[----:B------:R-:W-:Y:S01]  /*24a0*/  LEA R52, P5, R6, UR6, 0x1 ;  /* 0x0000000606347c11 */ /* 0x000fe2000f8a08ff */
[----:B------:R-:W-:Y:S01]  /*24b0*/  IMAD.X R7, R74, 0x1, R61, P0 ;  /* 0x000000014a077824 */ /* 0x000fe200000e063d */
[----:B------:R-:W-:Y:S02]  /*24c0*/  LEA R4, P0, R8, UR4, 0x1 ;  /* 0x0000000408047c11 */ /* 0x000fe4000f8008ff */
[----:B------:R-:W-:Y:S02]  /*24d0*/  LEA.HI.X R53, R6, UR7, R5, 0x1, P5 ;  /* 0x0000000706357c11 */ /* 0x000fe4000a8f0c05 */
[----:B------:R-:W-:Y:S02]  /*24e0*/  LEA.HI.X R5, R8, UR5, R7, 0x1, P0 ;  /* 0x0000000508057c11 */ /* 0x000fe400080f0c07 */
[----:B------:R-:W-:Y:S02]  /*24f0*/  CS2R R8, SRZ ;  /* 0x0000000000087805 */ /* 0x000fe4000001ff00 */
[----:B------:R-:W-:-:S02]  /*2500*/  ISETP.GE.AND P5, PT, R186, R77, PT ;  /* 0x0000004dba00720c */ /* 0x000fc40003fa6270 */
[----:B------:R-:W-:-:S11]  /*2510*/  ISETP.GE.AND P0, PT, R190, R77, PT ;  /* 0x0000004dbe00720c */ /* 0x000fd60003f06270 */
[----:B------:R0:W5:Y:S04]  /*2520*/  @!P5 LDG.E.64 R28, desc[UR40][R4.64] ;  /* 0x00000028041cd981 */ /* 0x000168000c1e1b00 */
[----:B------:R0:W5:Y:S04]  /*2530*/  @!P0 LDG.E.64 R8, desc[UR40][R4.64+0x20] ;  /* 0x0000202804088981 */ /* 0x000168000c1e1b00 */
[----:B------:R0:W5:Y:S04]  /*2540*/  @!P5 LDG.E.64 R14, desc[UR40][R52.64] ;  /* 0x00000028340ed981 */ /* 0x000168000c1e1b00 */
[----:B------:R0:W5:Y:S02]  /*2550*/  @!P0 LDG.E.64 R10, desc[UR40][R52.64+0x20] ;  /* 0x00002028340a8981 */ /* 0x000164000c1e1b00 */
.L_x_3863:
[----:B------:R-:W-:Y:S05]  /*2560*/  BSYNC B1 ;  /* 0x0000000000017941 */ /* 0x000fea0003800000 */
.L_x_3862:
[----:B------:R-:W-:Y:S01]  /*2570*/  ISETP.NE.AND P0, PT, R184, 0x3, PT ;  /* 0x00000003b800780c */ /* 0x000fe20003f05270 */
[----:B0----5:R-:W-:Y:S02]  /*2580*/  IMAD.MOV.U32 R4, RZ, RZ, R8 ;  /* 0x000000ffff047224 */ /* 0x021fe400078e0008 */
[----:B------:R-:W-:Y:S02]  /*2590*/  IMAD.MOV.U32 R5, RZ, RZ, R9 ;  /* 0x000000ffff057224 */ /* 0x000fe400078e0009 */
[----:B------:R-:W-:Y:S02]  /*25a0*/  IMAD.MOV.U32 R6, RZ, RZ, R28 ;  /* 0x000000ffff067224 */ /* 0x000fe400078e001c */
[----:B------:R-:W-:Y:S01]  /*25b0*/  IMAD.MOV.U32 R7, RZ, RZ, R29 ;  /* 0x000000ffff077224 */ /* 0x000fe200078e001d */
[----:B------:R-:W-:Y:S01]  /*25c0*/  PRMT R76, R4, 0x5410, R5 ;  /* 0x00005410044c7816 */ /* 0x000fe20000000005 */
[----:B------:R-:W-:Y:S02]  /*25d0*/  IMAD.MOV.U32 R4, RZ, RZ, R10 ;  /* 0x000000ffff047224 */ /* 0x000fe400078e000a */
        /* <DEDUP_REMOVED lines=8> */
.L_x_3864:
[----:B------:R-:W-:Y:S01]  /*2660*/  IMAD R66, R19, 0x8, R2 ;  /* 0x0000000813427824 */ /* 0x000fe200078e0202 */
[----:B------:R-:W-:Y:S01]  /*2670*/  SHF.L.U32 R75, R185, 0x1f, RZ ;  /* 0x0000001fb94b7819 */ /* 0x000fe200000006ff */
[----:B------:R-:W-:Y:S03]  /*2680*/  BSSY B1, `(.L_x_3865) ;  /* 0x0000003000017945 */ /* 0x000fe60003800000 */
[----:B------:R-:W0:Y:S02]  /*2690*/  SYNCS.PHASECHK.TRANS64.TRYWAIT P5, [R66+URZ+0x28c90], R75 ;  /* 0x028c904b420075a7 */ /* 0x000e2400080a017f */
[----:B0-----:R-:W-:Y:S05]  /*26a0*/  @!P5 BRA `(.L_x_3866) ;  /* 0x000001500078d947 */ /* 0x001fea0003800000 */
.L_x_4154:
[----:B------:R-:W-:Y:S05]  /*26b0*/  BSYNC B1 ;  /* 0x0000000000017941 */ /* 0x000fea0003800000 */
.L_x_3865:
[----:B------:R-:W-:Y:S05]  /*26c0*/  @P1 BRA `(.L_x_3867) ;  /* 0x0000001000c01947 */ /* 0x000fea0003800000 */
[----:B------:R-:W-:Y:S04]  /*26d0*/  BSSY B1, `(.L_x_3868) ;  /* 0x0000031000017945 */ /* 0x000fe80003800000 */
[----:B------:R-:W-:Y:S05]  /*26e0*/  @P4 BRA `(.L_x_3869) ;  /* 0x0000000000bc4947 */ /* 0x000fea0003800000 */
[----:B------:R1:W2:Y:S01]  /*26f0*/  LDS.128 R4, [R30+0x22400] ;  /* 0x022400001e047984 */ /* 0x0002a20000000c00 */
[----:B------:R-:W-:Y:S01]  /*2700*/  ISETP.GE.AND P5, PT, R186, R77, PT ;  /* 0x0000004dba00720c */ /* 0x000fe20003fa6270 */
[----:B------:R-:W-:-:S12]  /*2710*/  BSSY B2, `(.L_x_3870) ;  /* 0x000002b000027945 */ /* 0x000fd80003800000 */
[----:B-1----:R-:W-:Y:S05]  /*2720*/  @P5 BRA `(.L_x_3871) ;  /* 0x0000000000a45947 */ /* 0x002fea0003800000 */
[--C-:B------:R-:W-:Y:S02]  /*2730*/  SHF.R.U64 R28, R28, 0x10, R29.reuse ;  /* 0x000000101c1c7819 */ /* 0x100fe4000000121d */
[----:B------:R-:W-:Y:S02]  /*2740*/  SHF.R.U32.HI R30, RZ, 0x10, R29 ;  /* 0x00000010ff1e7819 */ /* 0x000fe4000001161d */
[--C-:B------:R-:W-:Y:S01]  /*2750*/  SHF.R.U64 R29, R14, 0x10, R15.reuse ;  /* 0x000000100e1d7819 */ /* 0x100fe2000000120f */
[----:B--2---:R-:W-:Y:S01]  /*2760*/  IMAD.MOV.U32 R14, RZ, RZ, R6 ;  /* 0x000000ffff0e7224 */ /* 0x004fe200078e0006 */
[----:B------:R-:W-:Y:S01]  /*2770*/  SHF.R.U32.HI R52, RZ, 0x10, R15 ;  /* 0x00000010ff347819 */ /* 0x000fe2000001160f */
[----:B------:R-:W-:Y:S02]  /*2780*/  HADD2.F32 R6, -RZ, R5.H1_H1 ;  /* 0x30000005ff067230 */ /* 0x000fe40000004100 */
[----:B------:R-:W-:Y:S02]  /*2790*/  HADD2.F32 R29, -RZ, R29.H0_H0 ;  /* 0x2000001dff1d7230 */ /* 0x000fe40000004100 */
[----:B------:R-:W-:-:S02]  /*27a0*/  HADD2.F32 R5, -RZ, R5.H0_H0 ;  /* 0x20000005ff057230 */ /* 0x000fc40000004100 */
[----:B------:R-:W-:Y:S02]  /*27b0*/  HADD2.F32 R52, -RZ, R52.H0_H0 ;  /* 0x20000034ff347230 */ /* 0x000fe40000004100 */
[-C--:B------:R-:W-:Y:S01]  /*27c0*/  FMUL.FTZ R70, R6, R29.reuse ;  /* 0x0000001d06467220 */ /* 0x080fe20000410000 */
[--C-:B------:R-:W-:Y:S02]  /*27d0*/  HADD2.F32 R15, -RZ, R7.reuse.H1_H1 ;  /* 0x30000007ff0f7230 */ /* 0x100fe40000004100 */
[----:B------:R-:W-:Y:S01]  /*27e0*/  FMUL.FTZ R29, R5, R29 ;  /* 0x0000001d051d7220 */ /* 0x000fe20000410000 */
[----:B------:R-:W-:Y:S02]  /*27f0*/  HADD2.F32 R28, -RZ, R28.H0_H0 ;  /* 0x2000001cff1c7230 */ /* 0x000fe40000004100 */
[----:B------:R-:W-:Y:S02]  /*2800*/  HADD2.F32 R7, -RZ, R7.H0_H0 ;  /* 0x20000007ff077230 */ /* 0x000fe40000004100 */
[----:B------:R-:W-:Y:S01]  /*2810*/  FMUL.FTZ R74, R15, R52 ;  /* 0x000000340f4a7220 */ /* 0x000fe20000410000 */
[----:B------:R-:W-:-:S02]  /*2820*/  HADD2.F32 R30, -RZ, R30.H0_H0 ;  /* 0x2000001eff1e7230 */ /* 0x000fc40000004100 */
[-C--:B------:R-:W-:Y:S01]  /*2830*/  FFMA.FTZ R70, R5, R28.reuse, -R70 ;  /* 0x0000001c05467223 */ /* 0x080fe20000010846 */
[----:B------:R-:W-:Y:S01]  /*2840*/  FFMA.FTZ R79, R6, R28, R29 ;  /* 0x0000001c064f7223 */ /* 0x000fe2000001001d */
[C---:B------:R-:W-:Y:S01]  /*2850*/  FMUL.FTZ R52, R7.reuse, R52 ;  /* 0x0000003407347220 */ /* 0x040fe20000410000 */
[--C-:B------:R-:W-:Y:S02]  /*2860*/  HADD2.F32 R28, -RZ, R80.reuse.H0_H0 ;  /* 0x20000050ff1c7230 */ /* 0x100fe40000004100 */
[-C--:B------:R-:W-:Y:S01]  /*2870*/  FFMA.FTZ R74, R7, R30.reuse, -R74 ;  /* 0x0000001e074a7223 */ /* 0x080fe2000001084a */
[----:B------:R-:W-:Y:S02]  /*2880*/  HADD2.F32 R29, -RZ, R80.H1_H1 ;  /* 0x30000050ff1d7230 */ /* 0x000fe40000004100 */
[----:B------:R-:W-:Y:S01]  /*2890*/  FFMA.FTZ R83, R15, R30, R52 ;  /* 0x0000001e0f537223 */ /* 0x000fe20000010034 */
[----:B------:R-:W-:Y:S02]  /*28a0*/  HADD2.F32 R5, -RZ, R4.H1_H1 ;  /* 0x30000004ff057230 */ /* 0x000fe40000004100 */
[----:B------:R-:W-:-:S02]  /*28b0*/  HADD2.F32 R6, -RZ, R14.H1_H1 ;  /* 0x3000000eff067230 */ /* 0x000fc40000004100 */
[----:B------:R-:W-:Y:S02]  /*28c0*/  HADD2.F32 R4, -RZ, R4.H0_H0 ;  /* 0x20000004ff047230 */ /* 0x000fe40000004100 */
[----:B------:R-:W-:Y:S02]  /*28d0*/  HADD2.F32 R14, -RZ, R14.H0_H0 ;  /* 0x2000000eff0e7230 */ /* 0x000fe40000004100 */
[-C--:B------:R-:W-:Y:S01]  /*28e0*/  FMUL.FTZ R81, R6, R29.reuse ;  /* 0x0000001d06517220 */ /* 0x080fe20000410000 */
[--C-:B------:R-:W-:Y:S02]  /*28f0*/  HADD2.F32 R7, -RZ, R53.reuse.H0_H0 ;  /* 0x20000035ff077230 */ /* 0x100fe40000004100 */
[----:B------:R-:W-:Y:S02]  /*2900*/  HADD2.F32 R15, -RZ, R53.H1_H1 ;  /* 0x30000035ff0f7230 */ /* 0x000fe40000004100 */
[-C--:B------:R-:W-:Y:S01]  /*2910*/  FMUL.FTZ R53, R5, R28.reuse ;  /* 0x0000001c05357220 */ /* 0x080fe20000410000 */
[----:B------:R-:W-:Y:S01]  /*2920*/  FMUL.FTZ R28, R4, R28 ;  /* 0x0000001c041c7220 */ /* 0x000fe20000410000 */
[----:B------:R-:W-:-:S02]  /*2930*/  FMUL.FTZ R29, R14, R29 ;  /* 0x0000001d0e1d7220 */ /* 0x000fc40000410000 */
[-C--:B------:R-:W-:Y:S01]  /*2940*/  FFMA.FTZ R53, R4, R7.reuse, -R53 ;  /* 0x0000000704357223 */ /* 0x080fe20000010835 */
[----:B------:R-:W-:Y:S01]  /*2950*/  FFMA.FTZ R28, R5, R7, R28 ;  /* 0x00000007051c7223 */ /* 0x000fe2000001001c */
[-C--:B------:R-:W-:Y:S01]  /*2960*/  FFMA.FTZ R81, R14, R15.reuse, -R81 ;  /* 0x0000000f0e517223 */ /* 0x080fe20000010851 */
[----:B------:R-:W-:Y:S01]  /*2970*/  FFMA.FTZ R6, R6, R15, R29 ;  /* 0x0000000f06067223 */ /* 0x000fe2000001001d */
[----:B------:R-:W-:Y:S02]  /*2980*/  F2FP.F16.F32.PACK_AB R5, R79, R70 ;  /* 0x000000464f05723e */ /* 0x000fe400000000ff */
[----:B------:R-:W-:Y:S02]  /*2990*/  F2FP.F16.F32.PACK_AB R7, R83, R74 ;  /* 0x0000004a5307723e */ /* 0x000fe400000000ff */
[----:B------:R-:W-:Y:S02]  /*29a0*/  F2FP.F16.F32.PACK_AB R4, R28, R53 ;  /* 0x000000351c04723e */ /* 0x000fe400000000ff */
[----:B------:R-:W-:-:S07]  /*29b0*/  F2FP.F16.F32.PACK_AB R6, R6, R81 ;  /* 0x000000510606723e */ /* 0x000fce00000000ff */
.L_x_3871:
[----:B------:R-:W-:Y:S05]  /*29c0*/  BSYNC B2 ;  /* 0x0000000000027941 */ /* 0x000fea0003800000 */
.L_x_3870:
[----:B--2---:R1:W-:Y:S02]  /*29d0*/  STG.E.128 desc[UR40][R12.64], R4 ;  /* 0x000000040c007986 */ /* 0x0043e4000c101d28 */
.L_x_3869:
[----:B------:R-:W-:Y:S05]  /*29e0*/  BSYNC B1 ;  /* 0x0000000000017941 */ /* 0x000fea0003800000 */
.L_x_3868:
[----:B------:R-:W-:Y:S05]  /*29f0*/  @P3 BRA `(.L_x_3867) ;  /* 0x0000000c00f43947 */ /* 0x000fea0003800000 */
[----:B-1----:R-:W-:Y:S01]  /*2a00*/  IMAD.MOV.U32 R4, RZ, RZ, 0x20 ;  /* 0x00000020ff047424 */ /* 0x002fe200078e00ff */
[----:B------:R-:W-:Y:S01]  /*2a10*/  LOP3.LUT P5, RZ, R188, 0x4, RZ, 0xc0, !PT ;  /* 0x00000004bcff7812 */ /* 0x000fe200078ac0ff */
[----:B------:R-:W-:Y:S03]  /*2a20*/  BSSY B1, `(.L_x_3872) ;  /* 0x0000030000017945 */ /* 0x000fe60003800000 */
[----:B------:R-:W-:Y:S02]  /*2a30*/  SEL R4, R4, 0xffffffe0, !P5 ;  /* 0xffffffe004047807 */ /* 0x000fe40006800000 */
[----:B------:R-:W-:Y:S02]  /*2a40*/  ISETP.GE.AND P5, PT, R190, R77, PT ;  /* 0x0000004dbe00720c */ /* 0x000fe40003fa6270 */
[----:B------:R-:W-:-:S05]  /*2a50*/  IADD3 R31, R4, R62, R31 ;  /* 0x0000003e041f7210 */ /* 0x000fca0007ffe01f */
[----:B------:R-:W-:-:S06]  /*2a60*/  IMAD R4, R31, 0x2, R2 ;  /* 0x000000021f047824 */ /* 0x000fcc00078e0202 */
[----:B------:R-:W1:Y:S01]  /*2a70*/  LDS.128 R4, [R4+0x22400] ;  /* 0x0224000004047984 */ /* 0x000e620000000c00 */
[----:B------:R-:W-:Y:S05]  /*2a80*/  @P5 BRA `(.L_x_3873) ;  /* 0x0000000000a45947 */ /* 0x000fea0003800000 */
[--C-:B------:R-:W-:Y:S01]  /*2a90*/  SHF.R.U64 R15, R8, 0x10, R9.reuse ;  /* 0x00000010080f7819 */ /* 0x100fe20000001209 */
[----:B-1----:R-:W-:Y:S01]  /*2aa0*/  IMAD.MOV.U32 R8, RZ, RZ, R6 ;  /* 0x000000ffff087224 */ /* 0x002fe200078e0006 */
        /* <DEDUP_REMOVED lines=39> */
.L_x_3873:
[----:B------:R-:W-:Y:S05]  /*2d20*/  BSYNC B1 ;  /* 0x0000000000017941 */ /* 0x000fea0003800000 */
.L_x_3872:
[----:B-1----:R1:W-:Y:S01]  /*2d30*/  STG.E.128 desc[UR40][R12.64+0x40], R4 ;  /* 0x000040040c007986 */ /* 0x0023e2000c101d28 */
[----:B------:R-:W-:Y:S05]  /*2d40*/  BRA `(.L_x_3867) ;  /* 0x0000000c00207947 */ /* 0x000fea0003800000 */
.L_x_3861:
[----:B------:R-:W-:-:S05]  /*2d50*/  IMAD R5, R45, -0x40, R46 ;  /* 0xffffffc02d057824 */ /* 0x000fca00078e022e */
[----:B------:R-:W-:-:S04]  /*2d60*/  VIMNMX R6, R5, 0x40, PT ;  /* 0x0000004005067848 */ /* 0x000fc80003fe0100 */
[----:B------:R-:W-:-:S04]  /*2d70*/  ISETP.GE.AND P1, PT, R23, R6, PT ;  /* 0x000000061700720c */ /* 0x000fc80003f26270 */
[----:B------:R-:W-:-:S13]  /*2d80*/  ISETP.GE.OR P0, PT, R16, R77, P1 ;  /* 0x0000004d1000720c */ /* 0x000fda0000f06670 */
[----:B------:R-:W0:Y:S01]  /*2d90*/  @!P0 LDC.64 R12, c[0x0][0x3e8] ;  /* 0x0000fa00ff0c8b82 */ /* 0x000e220000000a00 */
[----:B------:R-:W-:Y:S01]  /*2da0*/  @!P0 IADD3 R6, P5, R36, R4, RZ ;  /* 0x0000000424068210 */ /* 0x000fe20007fbe0ff */
[----:B------:R-:W-:Y:S02]  /*2db0*/  @!P0 IMAD R4, R56, R45, RZ ;  /* 0x0000002d38048224 */ /* 0x000fe400078e02ff */
[----:B------:R-:W-:Y:S02]  /*2dc0*/  @!P0 IMAD.MOV.U32 R5, RZ, RZ, R69 ;  /* 0x000000ffff058224 */ /* 0x000fe400078e0045 */
[----:B------:R-:W-:Y:S02]  /*2dd0*/  @!P0 IMAD R9, R70, R57, R4 ;  /* 0x0000003946098224 */ /* 0x000fe400078e0204 */
[----:B------:R-:W1:Y:S01]  /*2de0*/  @!P0 LDC.64 R10, c[0x0][0x400] ;  /* 0x00010000ff0a8b82 */ /* 0x000e620000000a00 */
[----:B------:R-:W-:Y:S02]  /*2df0*/  @!P0 IMAD.MOV.U32 R4, RZ, RZ, R40 ;  /* 0x000000ffff048224 */ /* 0x000fe400078e0028 */
[----:B------:R-:W-:-:S02]  /*2e00*/  @!P0 IMAD.X R7, R74, 0x1, R63, P5 ;  /* 0x000000014a078824 */ /* 0x000fc400028e063f */
[----:B------:R-:W-:Y:S01]  /*2e10*/  @!P0 IMAD.WIDE.U32 R28, R45, R57, R4 ;  /* 0x000000392d1c8225 */ /* 0x000fe200078e0004 */
[----:B------:R-:W-:-:S03]  /*2e20*/  CS2R R4, SRZ ;  /* 0x0000000000047805 */ /* 0x000fc6000001ff00 */
[----:B------:R-:W-:Y:S01]  /*2e30*/  @!P0 IMAD.IADD R29, R9, 0x1, R29 ;  /* 0x00000001091d8824 */ /* 0x000fe200078e021d */
[----:B0-----:R-:W-:-:S04]  /*2e40*/  @!P0 LEA R12, P5, R6, R12, 0x1 ;  /* 0x0000000c060c8211 */ /* 0x001fc800078a08ff */
[----:B------:R-:W-:Y:S02]  /*2e50*/  @!P0 LEA.HI.X R13, R6, R13, R7, 0x1, P5 ;  /* 0x0000000d060d8211 */ /* 0x000fe400028f0c07 */
[----:B------:R-:W-:Y:S02]  /*2e60*/  CS2R R6, SRZ ;  /* 0x0000000000067805 */ /* 0x000fe4000001ff00 */
[C---:B-1----:R-:W-:Y:S02]  /*2e70*/  @!P0 LEA R74, P5, R28.reuse, R10, 0x1 ;  /* 0x0000000a1c4a8211 */ /* 0x042fe400078a08ff */
[----:B------:R-:W-:Y:S02]  /*2e80*/  CS2R R8, SRZ ;  /* 0x0000000000087805 */ /* 0x000fe4000001ff00 */
[----:B------:R-:W2:Y:S01]  /*2e90*/  @!P0 LDG.E.128 R4, desc[UR40][R12.64] ;  /* 0x000000280c048981 */ /* 0x000ea2000c1e1d00 */
[----:B------:R-:W-:Y:S02]  /*2ea0*/  @!P0 LEA.HI.X R75, R28, R11, R29, 0x1, P5 ;  /* 0x0000000b1c4b8211 */ /* 0x000fe400028f0c1d */
[----:B------:R-:W-:-:S06]  /*2eb0*/  CS2R R10, SRZ ;  /* 0x00000000000a7805 */ /* 0x000fcc000001ff00 */
[----:B------:R-:W3:Y:S01]  /*2ec0*/  @!P0 LDG.E.128 R8, desc[UR40][R74.64] ;  /* 0x000000284a088981 */ /* 0x000ee2000c1e1d00 */
[----:B------:R-:W-:-:S04]  /*2ed0*/  ISETP.GE.AND P0, PT, R16, R77, PT ;  /* 0x0000004d1000720c */ /* 0x000fc80003f06270 */
[----:B------:R-:W-:Y:S02]  /*2ee0*/  P2R R70, PR, RZ, 0x1 ;  /* 0x00000001ff467803 */ /* 0x000fe40000000000 */
[----:B------:R-:W-:Y:S01]  /*2ef0*/  ISETP.NE.AND P0, PT, R184, 0x3, PT ;  /* 0x00000003b800780c */ /* 0x000fe20003f05270 */
[----:B--2---:R-:W-:Y:S02]  /*2f00*/  IMAD.MOV.U32 R29, RZ, RZ, R5 ;  /* 0x000000ffff1d7224 */ /* 0x004fe400078e0005 */
[----:B------:R-:W-:Y:S02]  /*2f10*/  IMAD.MOV.U32 R28, RZ, RZ, R4 ;  /* 0x000000ffff1c7224 */ /* 0x000fe400078e0004 */
[----:B------:R-:W-:Y:S01]  /*2f20*/  IMAD.MOV.U32 R30, RZ, RZ, R6 ;  /* 0x000000ffff1e7224 */ /* 0x000fe200078e0006 */
[----:B------:R-:W-:Y:S01]  /*2f30*/  PRMT R80, R80, 0x5410, R29 ;  /* 0x0000541050507816 */ /* 0x000fe2000000001d */
[----:B------:R-:W-:Y:S02]  /*2f40*/  IMAD.MOV.U32 R66, RZ, RZ, R7 ;  /* 0x000000ffff427224 */ /* 0x000fe400078e0007 */
[----:B---3--:R-:W-:Y:S01]  /*2f50*/  IMAD.MOV.U32 R12, RZ, RZ, R8 ;  /* 0x000000ffff0c7224 */ /* 0x008fe200078e0008 */
[----:B------:R-:W-:Y:S01]  /*2f60*/  PRMT R94, R28, 0x5410, R30 ;  /* 0x000054101c5e7816 */ /* 0x000fe2000000001e */
[----:B------:R-:W-:Y:S01]  /*2f70*/  IMAD.MOV.U32 R13, RZ, RZ, R9 ;  /* 0x000000ffff0d7224 */ /* 0x000fe200078e0009 */
[----:B------:R-:W-:Y:S01]  /*2f80*/  PRMT R86, R86, 0x5410, R66 ;  /* 0x0000541056567816 */ /* 0x000fe20000000042 */
[----:B------:R-:W-:Y:S01]  /*2f90*/  IMAD.MOV.U32 R29, RZ, RZ, R11 ;  /* 0x000000ffff1d7224 */ /* 0x000fe200078e000b */
[----:B------:R-:W-:-:S02]  /*2fa0*/  MOV R28, R10 ;  /* 0x0000000a001c7202 */ /* 0x000fc40000000f00 */
[----:B------:R-:W-:Y:S02]  /*2fb0*/  PRMT R80, R13, 0x7610, R80 ;  /* 0x000076100d507816 */ /* 0x000fe40000000050 */
[----:B------:R-:W-:Y:S02]  /*2fc0*/  PRMT R93, R12, 0x5410, R28 ;  /* 0x000054100c5d7816 */ /* 0x000fe4000000001c */
[----:B------:R-:W-:Y:S01]  /*2fd0*/  PRMT R86, R29, 0x7610, R86 ;  /* 0x000076101d567816 */ /* 0x000fe20000000056 */
[----:B------:R-:W-:Y:S06]  /*2fe0*/  @!P0 BRA `(.L_x_3874) ;  /* 0x0000000000048947 */ /* 0x000fec0003800000 */
[----:B------:R-:W-:Y:S01]  /*2ff0*/  BPT.TRAP 0x1 ;  /* 0x000000040000795c */ /* 0x000fe20000300000 */
.L_x_3874:
[----:B------:R-:W-:Y:S01]  /*3000*/  IMAD R66, R19, 0x8, R2 ;  /* 0x0000000813427824 */ /* 0x000fe200078e0202 */
[----:B------:R-:W-:Y:S01]  /*3010*/  SHF.L.U32 R75, R185, 0x1f, RZ ;  /* 0x0000001fb94b7819 */ /* 0x000fe200000006ff */
[----:B------:R-:W0:Y:S01]  /*3020*/  LDC R81, c[0x0][0x2f4] ;  /* 0x0000bd00ff517b82 */ /* 0x000e220000000800 */
[----:B------:R-:W-:Y:S02]  /*3030*/  BSSY B1, `(.L_x_3875) ;  /* 0x0000003000017945 */ /* 0x000fe40003800000 */
[----:B------:R-:W1:Y:S02]  /*3040*/  SYNCS.PHASECHK.TRANS64.TRYWAIT P5, [R66+URZ+0x28c90], R75 ;  /* 0x028c904b420075a7 */ /* 0x000e6400080a017f */
[----:B-1----:R-:W-:Y:S05]  /*3050*/  @!P5 BRA `(.L_x_3876) ;  /* 0x000001480020d947 */ /* 0x002fea0003800000 */
.L_x_4155:
[----:B------:R-:W-:Y:S05]  /*3060*/  BSYNC B1 ;  /* 0x0000000000017941 */ /* 0x000fea0003800000 */
.L_x_3875:
[----:B0-----:R-:W-:Y:S01]  /*3070*/  ISETP.GE.OR P5, PT, R16, R81, P1 ;  /* 0x000000511000720c */ /* 0x001fe20000fa6670 */
[----:B------:R-:W-:Y:S01]  /*3080*/  ULDC.64 UR4, c[0x0][0x300] ;  /* 0x0000c00000047ab9 */ /* 0x000fe20000000a00 */
[----:B------:R-:W-:Y:S02]  /*3090*/  IMAD.MOV.U32 R76, RZ, RZ, R14 ;  /* 0x000000ffff4c7224 */ /* 0x000fe400078e000e */
[----:B------:R-:W-:Y:S02]  /*30a0*/  IMAD R12, R3, UR4, RZ ;  /* 0x00000004030c7c24 */ /* 0x000fe4000f8e02ff */
[----:B------:R-:W-:Y:S02]  /*30b0*/  IMAD.MOV.U32 R77, RZ, RZ, R78 ;  /* 0x000000ffff4d7224 */ /* 0x000fe400078e004e */
[C---:B------:R-:W-:Y:S02]  /*30c0*/  IMAD R83, R23.reuse, UR5, R12 ;  /* 0x0000000517537c24 */ /* 0x040fe4000f8e020c */
[----:B------:R-:W-:-:S03]  /*30d0*/  IMAD.WIDE.U32 R76, R23, UR4, R76 ;  /* 0x00000004174c7c25 */ /* 0x000fc6000f8e004c */
[----:B------:R-:W-:Y:S05]  /*30e0*/  @P5 BRA `(.L_x_3867) ;  /* 0x0000000800385947 */ /* 0x000fea0003800000 */
[----:B------:R-:W-:Y:S01]  /*30f0*/  IMAD.IADD R83, R83, 0x1, R77 ;  /* 0x0000000153537824 */ /* 0x000fe200078e024d */
[----:B------:R-:W-:Y:S01]  /*3100*/  IADD3 R12, P5, P6, R20, R76, R65 ;  /* 0x0000004c140c7210 */ /* 0x000fe20007ebe041 */
[----:B------:R-:W-:Y:S03]  /*3110*/  BSSY B1, `(.L_x_3877) ;  /* 0x0000069000017945 */ /* 0x000fe60003800000 */
[----:B------:R-:W-:Y:S02]  /*3120*/  IADD3.X R13, R26, R83, R71, P5, P6 ;  /* 0x000000531a0d7210 */ /* 0x000fe40002fec447 */
[----:B------:R-:W-:Y:S02]  /*3130*/  LEA R78, P5, R12, R52, 0x1 ;  /* 0x000000340c4e7211 */ /* 0x000fe400078a08ff */
[----:B------:R-:W-:Y:S02]  /*3140*/  ISETP.NE.AND P6, PT, R70, RZ, PT ;  /* 0x000000ff4600720c */ /* 0x000fe40003fc5270 */
[----:B------:R-:W-:Y:S01]  /*3150*/  LEA.HI.X R79, R12, R53, R13, 0x1, P5 ;  /* 0x000000350c4f7211 */ /* 0x000fe200028f0c0d */
[----:B------:R-:W-:Y:S01]  /*3160*/  IMAD.IADD R13, R81, 0x1, -R60 ;  /* 0x00000001510d7824 */ /* 0x000fe200078e0a3c */
[----:B------:R-:W-:-:S04]  /*3170*/  ISETP.NE.AND P5, PT, R68, RZ, PT ;  /* 0x000000ff4400720c */ /* 0x000fc80003fa5270 */
[----:B------:R-:W-:-:S04]  /*3180*/  SEL R13, R60, R13, !P5 ;  /* 0x0000000d3c0d7207 */ /* 0x000fc80006800000 */
[----:B------:R-:W-:-:S04]  /*3190*/  SHF.R.S32.HI R12, RZ, 0x1f, R13 ;  /* 0x0000001fff0c7819 */ /* 0x000fc8000001140d */
[----:B------:R-:W-:-:S04]  /*31a0*/  LEA.HI R12, R12, R13, RZ, 0x4 ;  /* 0x0000000d0c0c7211 */ /* 0x000fc800078f20ff */
[----:B------:R-:W-:-:S04]  /*31b0*/  SHF.R.S32.HI R13, RZ, 0x4, R12 ;  /* 0x00000004ff0d7819 */ /* 0x000fc8000001140c */
[----:B------:R-:W-:-:S05]  /*31c0*/  LEA.HI.SX32 R13, R48, R13, 0x1d ;  /* 0x0000000d300d7211 */ /* 0x000fca00078feaff */
[----:B------:R-:W-:-:S05]  /*31d0*/  IMAD.SHL.U32 R70, R13, 0x8, RZ ;  /* 0x000000080d467824 */ /* 0x000fca00078e00ff */
[----:B------:R-:W-:-:S04]  /*31e0*/  LOP3.LUT R13, R55, 0x38, R70, 0xf8, !PT ;  /* 0x00000038370d7812 */ /* 0x000fc800078ef846 */
[----:B------:R-:W-:-:S05]  /*31f0*/  LOP3.LUT R13, R13, R58, RZ, 0x3c, !PT ;  /* 0x0000003a0d0d7212 */ /* 0x000fca00078e3cff */
[----:B------:R-:W-:Y:S02]  /*3200*/  IMAD R12, R192, 0x200, R13 ;  /* 0x00000200c00c7824 */ /* 0x000fe400078e020d */
[----:B------:R-:W-:Y:S02]  /*3210*/  IMAD.IADD R13, R64, 0x1, R31 ;  /* 0x00000001400d7824 */ /* 0x000fe400078e021f */
[----:B------:R-:W-:Y:S02]  /*3220*/  IMAD.IADD R31, R31, 0x1, R12 ;  /* 0x000000011f1f7824 */ /* 0x000fe400078e020c */
[--C-:B------:R-:W-:Y:S02]  /*3230*/  IMAD R13, R13, 0x2, R2.reuse ;  /* 0x000000020d0d7824 */ /* 0x100fe400078e0202 */
[----:B------:R-:W-:-:S04]  /*3240*/  IMAD R31, R31, 0x2, R2 ;  /* 0x000000021f1f7824 */ /* 0x000fc800078e0202 */
[----:B------:R-:W0:Y:S04]  /*3250*/  LDS.128 R12, [R13+0x22400] ;  /* 0x022400000d0c7984 */ /* 0x000e280000000c00 */
[----:B------:R-:W2:Y:S01]  /*3260*/  LDS.128 R28, [R31+0x22400] ;  /* 0x022400001f1c7984 */ /* 0x000ea20000000c00 */
[----:B------:R-:W-:Y:S05]  /*3270*/  @P6 BRA `(.L_x_3878) ;  /* 0x0000000400486947 */ /* 0x000fea0003800000 */
[--C-:B------:R-:W-:Y:S02]  /*3280*/  SHF.R.U64 R90, R8, 0x10, R9.reuse ;  /* 0x00000010085a7819 */ /* 0x100fe40000001209 */
[----:B------:R-:W-:Y:S02]  /*3290*/  SHF.R.U32.HI R8, RZ, 0x10, R9 ;  /* 0x00000010ff087819 */ /* 0x000fe40000011609 */
[--C-:B------:R-:W-:Y:S01]  /*32a0*/  SHF.R.U64 R92, R4, 0x10, R5.reuse ;  /* 0x00000010045c7819 */ /* 0x100fe20000001205 */
[----:B0-----:R-:W-:Y:S01]  /*32b0*/  HADD2.F32 R4, -RZ, R13.H0_H0 ;  /* 0x2000000dff047230 */ /* 0x001fe20000004100 */
[----:B------:R-:W-:Y:S01]  /*32c0*/  SHF.R.U32.HI R74, RZ, 0x10, R5 ;  /* 0x00000010ff4a7819 */ /* 0x000fe20000011605 */
[--C-:B--2---:R-:W-:Y:S01]  /*32d0*/  HADD2.F32 R5, -RZ, R29.reuse.H0_H0 ;  /* 0x2000001dff057230 */ /* 0x104fe20000004100 */
[--C-:B------:R-:W-:Y:S01]  /*32e0*/  SHF.R.U64 R91, R6, 0x10, R7.reuse ;  /* 0x00000010065b7819 */ /* 0x100fe20000001207 */
[----:B------:R-:W-:Y:S01]  /*32f0*/  HADD2.F32 R29, -RZ, R29.H1_H1 ;  /* 0x3000001dff1d7230 */ /* 0x000fe20000004100 */
[----:B------:R-:W-:Y:S01]  /*3300*/  SHF.R.U32.HI R84, RZ, 0x10, R7 ;  /* 0x00000010ff547819 */ /* 0x000fe20000011607 */
[----:B------:R-:W-:Y:S01]  /*3310*/  HADD2.F32 R7, -RZ, R80.H0_H0 ;  /* 0x20000050ff077230 */ /* 0x000fe20000004100 */
        /* <DEDUP_REMOVED lines=10> */
[-C--:B------:R-:W-:Y:S01]  /*33c0*/  FFMA.FTZ R80, R5, R6.reuse, R80 ;  /* 0x0000000605507223 */ /* 0x080fe20000010050 */
[----:B------:R-:W-:Y:S01]  /*33d0*/  FFMA.FTZ R74, R4, R6, -R9 ;  /* 0x00000006044a7223 */ /* 0x000fe20000010809 */
[----:B------:R-:W-:-:S02]  /*33e0*/  HADD2.F32 R5, -RZ, R31.H0_H0 ;  /* 0x2000001fff057230 */ /* 0x000fc40000004100 */
[-C--:B------:R-:W-:Y:S01]  /*33f0*/  FFMA.FTZ R29, R29, R8.reuse, R10 ;  /* 0x000000081d1d7223 */ /* 0x080fe2000001000a */
[----:B------:R-:W-:Y:S02]  /*3400*/  HADD2.F32 R31, -RZ, R31.H1_H1 ;  /* 0x3000001fff1f7230 */ /* 0x000fe40000004100 */
[----:B------:R-:W-:Y:S01]  /*3410*/  FFMA.FTZ R85, R13, R8, -R82 ;  /* 0x000000080d557223 */ /* 0x000fe20000010852 */
[----:B------:R-:W-:Y:S02]  /*3420*/  HADD2.F32 R4, -RZ, R15.H0_H0 ;  /* 0x2000000fff047230 */ /* 0x000fe40000004100 */
[----:B------:R-:W-:Y:S01]  /*3430*/  HADD2.F32 R10, -RZ, R11.H0_H0 ;  /* 0x2000000bff0a7230 */ /* 0x000fe20000004100 */
[----:B------:R-:W-:Y:S01]  /*3440*/  F2FP.F16.F32.PACK_AB R29, R29, R80 ;  /* 0x000000501d1d723e */ /* 0x000fe200000000ff */
[----:B------:R-:W-:Y:S01]  /*3450*/  HADD2.F32 R7, -RZ, R86.H0_H0 ;  /* 0x20000056ff077230 */ /* 0x000fe20000004100 */
[----:B------:R-:W-:Y:S01]  /*3460*/  F2FP.F16.F32.PACK_AB R74, R85, R74 ;  /* 0x0000004a554a723e */ /* 0x000fe200000000ff */
[----:B------:R-:W-:-:S02]  /*3470*/  HADD2.F32 R15, -RZ, R15.H1_H1 ;  /* 0x3000000fff0f7230 */ /* 0x000fc40000004100 */
[----:B------:R-:W-:Y:S02]  /*3480*/  HADD2.F32 R6, -RZ, R86.H1_H1 ;  /* 0x30000056ff067230 */ /* 0x000fe40000004100 */
[-C--:B------:R-:W-:Y:S01]  /*3490*/  FMUL.FTZ R86, R31, R10.reuse ;  /* 0x0000000a1f567220 */ /* 0x080fe20000410000 */
[----:B------:R-:W-:Y:S02]  /*34a0*/  HADD2.F32 R8, -RZ, R84.H0_H0 ;  /* 0x20000054ff087230 */ /* 0x000fe40000004100 */
[CC--:B------:R-:W-:Y:S01]  /*34b0*/  FMUL.FTZ R84, R4.reuse, R7.reuse ;  /* 0x0000000704547220 */ /* 0x0c0fe20000410000 */
[----:B------:R-:W-:Y:S01]  /*34c0*/  FMUL.FTZ R10, R15, R10 ;  /* 0x0000000a0f0a7220 */ /* 0x000fe20000410000 */
[C---:B------:R-:W-:Y:S01]  /*34d0*/  FMUL.FTZ R9, R5.reuse, R7 ;  /* 0x0000000705097220 */ /* 0x040fe20000410000 */
[----:B------:R-:W-:Y:S02]  /*34e0*/  HADD2.F32 R7, -RZ, R92.H0_H0 ;  /* 0x2000005cff077230 */ /* 0x000fe40000004100 */
[----:B------:R-:W-:Y:S01]  /*34f0*/  FFMA.FTZ R84, R5, R6, R84 ;  /* 0x0000000605547223 */ /* 0x000fe20000010054 */
[-C--:B------:R-:W-:Y:S01]  /*3500*/  FFMA.FTZ R87, R15, R8.reuse, -R86 ;  /* 0x000000080f577223 */ /* 0x080fe20000010856 */
[----:B------:R-:W-:Y:S01]  /*3510*/  FFMA.FTZ R89, R31, R8, R10 ;  /* 0x000000081f597223 */ /* 0x000fe2000001000a */
[----:B------:R-:W-:Y:S01]  /*3520*/  FFMA.FTZ R82, R4, R6, -R9 ;  /* 0x0000000604527223 */ /* 0x000fe20000010809 */
[----:B------:R-:W-:-:S02]  /*3530*/  HADD2.F32 R8, -RZ, R93.H0_H0 ;  /* 0x2000005dff087230 */ /* 0x000fc40000004100 */
[----:B------:R-:W-:Y:S02]  /*3540*/  HADD2.F32 R5, -RZ, R28.H0_H0 ;  /* 0x2000001cff057230 */ /* 0x000fe40000004100 */
[----:B------:R-:W-:Y:S01]  /*3550*/  HADD2.F32 R9, -RZ, R90.H0_H0 ;  /* 0x2000005aff097230 */ /* 0x000fe20000004100 */
[----:B------:R-:W-:Y:S01]  /*3560*/  F2FP.F16.F32.PACK_AB R82, R87, R82 ;  /* 0x000000525752723e */ /* 0x000fe200000000ff */
[----:B------:R-:W-:Y:S02]  /*3570*/  HADD2.F32 R4, -RZ, R12.H0_H0 ;  /* 0x2000000cff047230 */ /* 0x000fe40000004100 */
[-C--:B------:R-:W-:Y:S01]  /*3580*/  FMUL.FTZ R11, R5, R8.reuse ;  /* 0x00000008050b7220 */ /* 0x080fe20000410000 */
[----:B------:R-:W-:Y:S02]  /*3590*/  HADD2.F32 R28, -RZ, R28.H1_H1 ;  /* 0x3000001cff1c7230 */ /* 0x000fe40000004100 */
[----:B------:R-:W-:Y:S02]  /*35a0*/  HADD2.F32 R12, -RZ, R12.H1_H1 ;  /* 0x3000000cff0c7230 */ /* 0x000fe40000004100 */
[----:B------:R-:W-:Y:S01]  /*35b0*/  FMUL.FTZ R8, R4, R8 ;  /* 0x0000000804087220 */ /* 0x000fe20000410000 */
[----:B------:R-:W-:-:S02]  /*35c0*/  HADD2.F32 R6, -RZ, R94.H0_H0 ;  /* 0x2000005eff067230 */ /* 0x000fc40000004100 */
[-C--:B------:R-:W-:Y:S01]  /*35d0*/  FMUL.FTZ R13, R28, R9.reuse ;  /* 0x000000091c0d7220 */ /* 0x080fe20000410000 */
[C---:B------:R-:W-:Y:S02]  /*35e0*/  FMUL.FTZ R9, R12.reuse, R9 ;  /* 0x000000090c097220 */ /* 0x040fe40000410000 */
[-C--:B------:R-:W-:Y:S01]  /*35f0*/  FFMA.FTZ R10, R5, R6.reuse, R8 ;  /* 0x00000006050a7223 */ /* 0x080fe20000010008 */
[-C--:B------:R-:W-:Y:S01]  /*3600*/  FFMA.FTZ R12, R12, R7.reuse, -R13 ;  /* 0x000000070c0c7223 */ /* 0x080fe2000001080d */
[----:B------:R-:W-:Y:S01]  /*3610*/  FFMA.FTZ R11, R4, R6, -R11 ;  /* 0x00000006040b7223 */ /* 0x000fe2000001080b */
[----:B------:R-:W-:Y:S01]  /*3620*/  FFMA.FTZ R13, R28, R7, R9 ;  /* 0x000000071c0d7223 */ /* 0x000fe20000010009 */
[----:B------:R-:W-:Y:S02]  /*3630*/  HADD2.F32 R5, -RZ, R30.H0_H0 ;  /* 0x2000001eff057230 */ /* 0x000fe40000004100 */
[----:B------:R-:W-:Y:S01]  /*3640*/  HADD2.F32 R8, -RZ, R93.H1_H1 ;  /* 0x3000005dff087230 */ /* 0x000fe20000004100 */
[----:B------:R-:W-:Y:S01]  /*3650*/  F2FP.F16.F32.PACK_AB R12, R12, R11 ;  /* 0x0000000b0c0c723e */ /* 0x000fe200000000ff */
[----:B------:R-:W-:Y:S01]  /*3660*/  HADD2.F32 R9, -RZ, R88.H0_H0 ;  /* 0x20000058ff097230 */ /* 0x000fe20000004100 */
[----:B------:R-:W-:Y:S01]  /*3670*/  F2FP.F16.F32.PACK_AB R28, R13, R10 ;  /* 0x0000000a0d1c723e */ /* 0x000fe200000000ff */
[----:B------:R-:W-:-:S02]  /*3680*/  HADD2.F32 R4, -RZ, R14.H0_H0 ;  /* 0x2000000eff047230 */ /* 0x000fc40000004100 */
[-C--:B------:R-:W-:Y:S01]  /*3690*/  FMUL.FTZ R15, R5, R8.reuse ;  /* 0x00000008050f7220 */ /* 0x080fe20000410000 */
[----:B------:R-:W-:Y:S02]  /*36a0*/  HADD2.F32 R30, -RZ, R30.H1_H1 ;  /* 0x3000001eff1e7230 */ /* 0x000fe40000004100 */
[----:B------:R-:W-:Y:S02]  /*36b0*/  HADD2.F32 R14, -RZ, R14.H1_H1 ;  /* 0x3000000eff0e7230 */ /* 0x000fe40000004100 */
[----:B------:R-:W-:Y:S01]  /*36c0*/  FMUL.FTZ R8, R4, R8 ;  /* 0x0000000804087220 */ /* 0x000fe20000410000 */
[----:B------:R-:W-:Y:S02]  /*36d0*/  HADD2.F32 R6, -RZ, R94.H1_H1 ;  /* 0x3000005eff067230 */ /* 0x000fe40000004100 */
        /* <DEDUP_REMOVED lines=8> */
[----:B------:R-:W-:-:S03]  /*3760*/  F2FP.F16.F32.PACK_AB R31, R89, R84 ;  /* 0x00000054591f723e */ /* 0x000fc600000000ff */
[----:B------:R-:W-:Y:S01]  /*3770*/  F2FP.F16.F32.PACK_AB R14, R14, R15 ;  /* 0x0000000f0e0e723e */ /* 0x000fe200000000ff */
[----:B------:R-:W-:Y:S01]  /*3780*/  IMAD.MOV.U32 R15, RZ, RZ, R82 ;  /* 0x000000ffff0f7224 */ /* 0x000fe200078e0052 */
[----:B------:R-:W-:-:S07]  /*3790*/  F2FP.F16.F32.PACK_AB R30, R9, R8 ;  /* 0x00000008091e723e */ /* 0x000fce00000000ff */
.L_x_3878:
[----:B------:R-:W-:Y:S05]  /*37a0*/  BSYNC B1 ;  /* 0x0000000000017941 */ /* 0x000fea0003800000 */
.L_x_3877:
[----:B0-----:R3:W-:Y:S01]  /*37b0*/  STG.E.128 desc[UR40][R78.64], R12 ;  /* 0x0000000c4e007986 */ /* 0x0017e2000c101d28 */
[----:B------:R-:W-:-:S13]  /*37c0*/  ISETP.GE.AND P5, PT, R70, R81, PT ;  /* 0x000000514600720c */ /* 0x000fda0003fa6270 */
[----:B------:R-:W-:Y:S05]  /*37d0*/  @P5 BRA `(.L_x_3867) ;  /* 0x00000000007c5947 */ /* 0x000fea0003800000 */
[--C-:B------:R-:W-:Y:S02]  /*37e0*/  SHF.R.S32.HI R4, RZ, 0x1f, R70.reuse ;  /* 0x0000001fff047819 */ /* 0x100fe40000011446 */
[----:B------:R-:W-:-:S04]  /*37f0*/  IADD3 R70, P5, P6, R20, R76, R70 ;  /* 0x0000004c14467210 */ /* 0x000fc80007ebe046 */
[----:B------:R-:W-:Y:S02]  /*3800*/  IADD3.X R4, R26, R83, R4, P5, P6 ;  /* 0x000000531a047210 */ /* 0x000fe40002fec404 */
[----:B------:R-:W-:-:S04]  /*3810*/  LEA R52, P5, R70, R52, 0x1 ;  /* 0x0000003446347211 */ /* 0x000fc800078a08ff */
[----:B------:R-:W-:-:S05]  /*3820*/  LEA.HI.X R53, R70, R53, R4, 0x1, P5 ;  /* 0x0000003546357211 */ /* 0x000fca00028f0c04 */
[----:B--2---:R4:W-:Y:S01]  /*3830*/  STG.E.128 desc[UR40][R52.64], R28 ;  /* 0x0000001c34007986 */ /* 0x0049e2000c101d28 */
[----:B------:R-:W-:Y:S05]  /*3840*/  BRA `(.L_x_3867) ;  /* 0x0000000000607947 */ /* 0x000fea0003800000 */
.L_x_3860:
[----:B------:R-:W-:-:S13]  /*3850*/  ISETP.NE.AND P0, PT, R184, 0x3, PT ;  /* 0x00000003b800780c */ /* 0x000fda0003f05270 */
[----:B------:R-:W-:Y:S05]  /*3860*/  @!P0 BRA `(.L_x_3879) ;  /* 0x0000000000048947 */ /* 0x000fea0003800000 */
[----:B------:R-:W-:Y:S01]  /*3870*/  BPT.TRAP 0x1 ;  /* 0x000000040000795c */ /* 0x000fe20000300000 */
.L_x_3879:
[----:B------:R-:W-:Y:S01]  /*3880*/  IMAD R66, R19, 0x8, R2 ;  /* 0x0000000813427824 */ /* 0x000fe200078e0202 */
[----:B------:R-:W-:Y:S01]  /*3890*/  SHF.L.U32 R75, R185, 0x1f, RZ ;  /* 0x0000001fb94b7819 */ /* 0x000fe200000006ff */
[----:B------:R-:W-:Y:S01]  /*38a0*/  IMAD R4, R45, -0x40, R46 ;  /* 0xffffffc02d047824 */ /* 0x000fe200078e022e */
[----:B------:R-:W-:Y:S02]  /*38b0*/  BSSY B1, `(.L_x_3880) ;  /* 0x0000005000017945 */ /* 0x000fe40003800000 */
[----:B------:R-:W0:Y:S02]  /*38c0*/  SYNCS.PHASECHK.TRANS64.TRYWAIT P5, [R66+URZ+0x28c90], R75 ;  /* 0x028c904b420075a7 */ /* 0x000e2400080a017f */
[----:B------:R-:W-:-:S04]  /*38d0*/  VIMNMX R4, R4, 0x40, PT ;  /* 0x0000004004047848 */ /* 0x000fc80003fe0100 */
[----:B------:R-:W-:Y:S01]  /*38e0*/  ISETP.GE.AND P1, PT, R23, R4, PT ;  /* 0x000000041700720c */ /* 0x000fe20003f26270 */
[----:B0-----:R-:W-:-:S12]  /*38f0*/  @!P5 BRA `(.L_x_3881) ;  /* 0x00000140000cd947 */ /* 0x001fd80003800000 */
.L_x_4156:
[----:B------:R-:W-:Y:S05]  /*3900*/  BSYNC B1 ;  /* 0x0000000000017941 */ /* 0x000fea0003800000 */
.L_x_3880:
[----:B------:R-:W-:Y:S05]  /*3910*/  @P1 BRA `(.L_x_3867) ;  /* 0x00000000002c1947 */ /* 0x000fea0003800000 */
[----:B------:R-:W-:Y:S01]  /*3920*/  @!P3 LOP3.LUT P5, RZ, R188, 0x4, RZ, 0xc0, !PT ;  /* 0x00000004bcffb812 */ /* 0x000fe200078ac0ff */
[----:B------:R-:W-:Y:S01]  /*3930*/  @!P3 VIADD R4, R62, 0x20 ;  /* 0x000000203e04b836 */ /* 0x000fe20000000000 */
[----:B------:R-:W-:Y:S02]  /*3940*/  PLOP3.LUT P6, PT, PT, PT, PT, 0x8, 0x0 ;  /* 0x000000000000781c */ /* 0x000fe40003fce170 */
[----:B------:R-:W-:-:S13]  /*3950*/  @!P3 PLOP3.LUT P6, PT, P5, PT, PT, 0x80, 0x0 ;  /* 0x000000000000b81c */ /* 0x000fda0002fcf070 */
[----:B------:R-:W-:-:S04]  /*3960*/  @P6 VIADD R4, R62, 0xffffffe0 ;  /* 0xffffffe03e046836 */ /* 0x000fc80000000000 */
[----:B------:R-:W-:Y:S02]  /*3970*/  @!P3 IMAD.IADD R31, R31, 0x1, R4 ;  /* 0x000000011f1fb824 */ /* 0x000fe400078e0204 */
[----:B------:R-:W1:Y:S02]  /*3980*/  @!P4 LDS.128 R4, [R30+0x22400] ;  /* 0x022400001e04c984 */ /* 0x000e640000000c00 */
[----:B------:R-:W-:-:S06]  /*3990*/  @!P3 IMAD R8, R31, 0x2, R2 ;  /* 0x000000021f08b824 */ /* 0x000fcc00078e0202 */
[----:B------:R-:W2:Y:S04]  /*39a0*/  @!P3 LDS.128 R8, [R8+0x22400] ;  /* 0x022400000808b984 */ /* 0x000ea80000000c00 */
[----:B-1----:R1:W-:Y:S04]  /*39b0*/  @!P4 STG.E.128 desc[UR40][R12.64], R4 ;  /* 0x000000040c00c986 */ /* 0x0023e8000c101d28 */
[----:B--2---:R1:W-:Y:S02]  /*39c0*/  @!P3 STG.E.128 desc[UR40][R12.64+0x40], R8 ;  /* 0x000040080c00b986 */ /* 0x0043e4000c101d28 */
.L_x_3867:
[----:B------:R-:W-:Y:S05]  /*39d0*/  BSYNC B0 ;  /* 0x0000000000007941 */ /* 0x000fea0003800000 */
.L_x_3859:
[----:B-1----:R-:W1:Y:S01]  /*39e0*/  S2R R4, SR_TID.X ;  /* 0x0000000000047919 */ /* 0x002e620000002100 */
[----:B------:R-:W-:Y:S01]  /*39f0*/  @!PT LDS RZ, [RZ] ;  /* 0x00000000fffff984 */ /* 0x000fe20000000800 */
[----:B------:R-:W-:Y:S01]  /*3a00*/  @!PT LDS RZ, [RZ] ;  /* 0x00000000fffff984 */ /* 0x000fe20000000800 */
[----:B------:R-:W-:Y:S01]  /*3a10*/  @!PT LDS RZ, [RZ] ;  /* 0x00000000fffff984 */ /* 0x000fe20000000800 */
[----:B------:R-:W-:Y:S01]  /*3a20*/  @!PT LDS RZ, [RZ] ;  /* 0x00000000fffff984 */ /* 0x000fe20000000800 */
[----:B------:R5:W-:Y:S06]  /*3a30*/  MEMBAR.ALL.CTA ;  /* 0x0000000000007992 */ /* 0x000bec0000008000 */
[----:B-----5:R-:W5:Y:S01]  /*3a40*/  FENCE.VIEW.ASYNC.S ;  /* 0x00000000000073c6 */ /* 0x020f620000000000 */
[----:B------:R-:W-:Y:S05]  /*3a50*/  WARPSYNC.ALL ;  /* 0x0000000000007948 */ /* 0x000fea0003800000 */
[----:B------:R-:W-:Y:S01]  /*3a60*/  BSSY B0, `(.L_x_3882) ;  /* 0x0000009000007945 */ /* 0x000fe20003800000 */
[----:B-1----:R-:W-:Y:S01]  /*3a70*/  LOP3.LUT R4, R4, 0x7f, RZ, 0xc0, !PT ;  /* 0x0000007f04047812 */ /* 0x002fe200078ec0ff */
[----:B-----5:R1:W-:Y:S03]  /*3a80*/  BAR.SYNC.DEFER_BLOCKING R59, 0x80 ;  /* 0x0002003b0000751d */ /* 0x0203e60000010000 */
[----:B------:R-:W-:-:S13]  /*3a90*/  ISETP.NE.AND P5, PT, R4, RZ, PT ;  /* 0x000000ff0400720c */ /* 0x000fda0003fa5270 */
[----:B------:R-:W-:-:S05]  /*3aa0*/  @!P5 VIADD R4, R66, 0x28ca0 ;  /* 0x00028ca04204d836 */ /* 0x000fca0000000000 */
[----:B------:R-:W-:-:S04]  /*3ab0*/  @!P5 PRMT R4, RZ, 0x654, R4 ;  /* 0x00000654ff04d816 */ /* 0x000fc80000000004 */
[----:B------:R1:W-:Y:S01]  /*3ac0*/  @!P5 SYNCS.ARRIVE.TRANS64.RED.A1T0 RZ, [R4+URZ], RZ ;  /* 0x000000ff04ffd9a7 */ /* 0x0003e2000810043f */
[----:B------:R-:W-:Y:S05]  /*3ad0*/  @!P0 BRA `(.L_x_3883) ;  /* 0x0000000000048947 */ /* 0x000fea0003800000 */
[----:B------:R-:W-:Y:S01]  /*3ae0*/  BPT.TRAP 0x1 ;  /* 0x000000040000795c */ /* 0x000fe20000300000 */
.L_x_3883:
[----:B------:R-:W-:Y:S05]  /*3af0*/  BSYNC B0 ;  /* 0x0000000000007941 */ /* 0x000fea0003800000 */
.L_x_3882:
[----:B------:R-:W5:Y:S01]  /*3b00*/  SYNCS.PHASECHK.TRANS64.TRYWAIT P0, [R66+URZ+0x28cb0], R75 ;  /* 0x028cb04b420075a7 */ /* 0x000f62000800017f */
[----:B------:R-:W-:Y:S04]  /*3b10*/  BSSY B0, `(.L_x_3884) ;  /* 0x0000002000007945 */ /* 0x000fe80003800000 */
[----:B-----5:R-:W-:Y:S05]  /*3b20*/  @!P0 BRA `(.L_x_3885) ;  /* 0x0000013c00948947 */ /* 0x020fea0003800000 */
.L_x_4157:
[----:B------:R-:W-:Y:S05]  /*3b30*/  BSYNC B0 ;  /* 0x0000000000007941 */ /* 0x000fea0003800000 */
.L_x_3884:
[----:B------:R-:W-:Y:S04]  /*3b40*/  BSSY B0, `(.L_x_3886) ;  /* 0x0000052000007945 */ /* 0x000fe80003800000 */
[----:B------:R-:W-:Y:S05]  /*3b50*/  @P1 BRA `(.L_x_3887) ;  /* 0x0000000400401947 */ /* 0x000fea0003800000 */
[----:B-1----:R-:W-:Y:S01]  /*3b60*/  IMAD.WIDE R4, R45, 0x40, R42 ;  /* 0x000000402d047825 */ /* 0x002fe200078e022a */
[----:B------:R-:W-:Y:S01]  /*3b70*/  ULDC.64 UR4, c[0x0][0x328] ;  /* 0x0000ca0000047ab9 */ /* 0x000fe20000000a00 */
[----:B------:R-:W-:Y:S02]  /*3b80*/  LOP3.LUT P0, RZ, R188, 0x4, RZ, 0xc0, !PT ;  /* 0x00000004bcff7812 */ /* 0x000fe4000780c0ff */
[----:B------:R-:W-:Y:S02]  /*3b90*/  IMAD R5, R5, UR4, RZ ;  /* 0x0000000405057c24 */ /* 0x000fe4000f8e02ff */
[----:B------:R-:W-:Y:S02]  /*3ba0*/  IMAD.MOV.U32 R6, RZ, RZ, R32 ;  /* 0x000000ffff067224 */ /* 0x000fe400078e0020 */
[----:B------:R-:W-:Y:S02]  /*3bb0*/  IMAD.MOV.U32 R7, RZ, RZ, R73 ;  /* 0x000000ffff077224 */ /* 0x000fe400078e0049 */
[----:B------:R-:W-:-:S02]  /*3bc0*/  IMAD R5, R4, UR5, R5 ;  /* 0x0000000504057c24 */ /* 0x000fc4000f8e0205 */
[----:B------:R-:W-:Y:S01]  /*3bd0*/  IMAD.WIDE.U32 R6, R4, UR4, R6 ;  /* 0x0000000404067c25 */ /* 0x000fe2000f8e0006 */
[----:B------:R-:W-:-:S03]  /*3be0*/  ULDC.64 UR4, c[0x0][0x318] ;  /* 0x0000c60000047ab9 */ /* 0x000fc60000000a00 */
[----:B------:R-:W-:Y:S01]  /*3bf0*/  IMAD R9, R19, 0x8000, R62 ;  /* 0x0000800013097824 */ /* 0x000fe200078e023e */
[----:B---3--:R-:W-:Y:S01]  /*3c00*/  LEA R12, P1, R6, UR4, 0x1 ;  /* 0x00000004060c7c11 */ /* 0x008fe2000f8208ff */
[----:B------:R-:W-:Y:S01]  /*3c10*/  IMAD.IADD R5, R7, 0x1, R5 ;  /* 0x0000000107057824 */ /* 0x000fe200078e0205 */
[----:B------:R-:W-:Y:S01]  /*3c20*/  ULDC UR4, c[0x0][0x320] ;  /* 0x0000c80000047ab9 */ /* 0x000fe20000000800 */
[----:B------:R-:W-:Y:S02]  /*3c30*/  VIADD R4, R16, 0x40 ;  /* 0x0000004010047836 */ /* 0x000fe40000000000 */
[C---:B------:R-:W-:Y:S01]  /*3c40*/  VIADD R15, R9.reuse, 0x20 ;  /* 0x00000020090f7836 */ /* 0x040fe20000000000 */
[----:B------:R-:W-:Y:S01]  /*3c50*/  LEA.HI.X R13, R6, UR5, R5, 0x1, P1 ;  /* 0x00000005060d7c11 */ /* 0x000fe200088f0c05 */
[C---:B------:R-:W-:Y:S01]  /*3c60*/  @P0 VIADD R15, R9.reuse, 0xffffffe0 ;  /* 0xffffffe0090f0836 */ /* 0x040fe20000000000 */
[----:B------:R-:W-:Y:S01]  /*3c70*/  ISETP.GE.AND P1, PT, R16, UR4, PT ;  /* 0x0000000410007c0c */ /* 0x000fe2000bf26270 */
[----:B--2-4-:R-:W-:Y:S01]  /*3c80*/  IMAD R29, R9, 0x2, R2 ;  /* 0x00000002091d7824 */ /* 0x014fe200078e0202 */
[----:B------:R-:W-:Y:S01]  /*3c90*/  ISETP.GE.AND P0, PT, R4, UR4, PT ;  /* 0x0000000404007c0c */ /* 0x000fe2000bf06270 */
[----:B------:R-:W-:-:S02]  /*3ca0*/  VIADD R14, R16, 0x80 ;  /* 0x00000080100e7836 */ /* 0x000fc40000000000 */
[----:B------:R-:W-:-:S08]  /*3cb0*/  VIADD R28, R16, 0xc0 ;  /* 0x000000c0101c7836 */ /* 0x000fd00000000000 */
[----:B------:R-:W1:Y:S04]  /*3cc0*/  @!P1 LDS.128 R4, [R29+0x400] ;  /* 0x000400001d049984 */ /* 0x000e680000000c00 */
[----:B------:R-:W2:Y:S04]  /*3cd0*/  @!P0 LDS.128 R8, [R29+0x2400] ;  /* 0x002400001d088984 */ /* 0x000ea80000000c00 */
[----:B-1----:R-:W-:Y:S01]  /*3ce0*/  @!P1 STG.E.128 desc[UR40][R12.64], R4 ;  /* 0x000000040c009986 */ /* 0x002fe2000c101d28 */
[----:B------:R-:W-:Y:S01]  /*3cf0*/  ISETP.GE.AND P1, PT, R14, UR4, PT ;  /* 0x000000040e007c0c */ /* 0x000fe2000bf26270 */
[----:B------:R-:W-:-:S02]  /*3d00*/  VIADD R14, R16, 0x100 ;  /* 0x00000100100e7836 */ /* 0x000fc40000000000 */
[----:B--2---:R-:W-:Y:S01]  /*3d10*/  @!P0 STG.E.128 desc[UR40][R12.64+0x80], R8 ;  /* 0x000080080c008986 */ /* 0x004fe2000c101d28 */
[----:B------:R-:W-:Y:S01]  /*3d20*/  ISETP.GE.AND P0, PT, R28, UR4, PT ;  /* 0x000000041c007c0c */ /* 0x000fe2000bf06270 */
        /* <DEDUP_REMOVED lines=16> */
[----:B------:R-:W-:Y:S02]  /*3e30*/  IMAD R28, R15, 0x2, R2 ;  /* 0x000000020f1c7824 */ /* 0x000fe400078e0202 */
[----:B------:R-:W-:-:S06]  /*3e40*/  VIADD R15, R16, 0xe0 ;  /* 0x000000e0100f7836 */ /* 0x000fcc0000000000 */
[----:B------:R-:W1:Y:S04]  /*3e50*/  @!P1 LDS.128 R4, [R29+0xc400] ;  /* 0x00c400001d049984 */ /* 0x000e680000000c00 */
[----:B------:R-:W2:Y:S04]  /*3e60*/  @!P0 LDS.128 R8, [R29+0xe400] ;  /* 0x00e400001d088984 */ /* 0x000ea80000000c00 */
[----:B-1----:R-:W-:Y:S01]  /*3e70*/  @!P1 STG.E.128 desc[UR40][R12.64+0x300], R4 ;  /* 0x000300040c009986 */ /* 0x002fe2000c101d28 */
[----:B------:R-:W-:-:S03]  /*3e80*/  ISETP.GE.AND P1, PT, R72, UR4, PT ;  /* 0x0000000448007c0c */ /* 0x000fc6000bf26270 */
        /* <DEDUP_REMOVED lines=22> */
[----:B------:R-:W-:-:S03]  /*3ff0*/  ISETP.GE.AND P1, PT, R14, UR4, PT ;  /* 0x000000040e007c0c */ /* 0x000fc6000bf26270 */
[----:B--2---:R-:W-:Y:S01]  /*4000*/  @!P0 STG.E.128 desc[UR40][R12.64+0x2c0], R8 ;  /* 0x0002c0080c008986 */ /* 0x004fe2000c101d28 */
[----:B------:R-:W-:-:S09]  /*4010*/  ISETP.GE.AND P0, PT, R15, UR4, PT ;  /* 0x000000040f007c0c */ /* 0x000fd2000bf06270 */
[----:B------:R-:W1:Y:S04]  /*4020*/  @!P1 LDS.128 R4, [R28+0xc400] ;  /* 0x00c400001c049984 */ /* 0x000e680000000c00 */
[----:B------:R-:W2:Y:S04]  /*4030*/  @!P0 LDS.128 R8, [R28+0xe400] ;  /* 0x00e400001c088984 */ /* 0x000ea80000000c00 */
[----:B-1----:R1:W-:Y:S04]  /*4040*/  @!P1 STG.E.128 desc[UR40][R12.64+0x340], R4 ;  /* 0x000340040c009986 */ /* 0x0023e8000c101d28 */
[----:B--2---:R1:W-:Y:S02]  /*4050*/  @!P0 STG.E.128 desc[UR40][R12.64+0x3c0], R8 ;  /* 0x0003c0080c008986 */ /* 0x0043e4000c101d28 */
.L_x_3887:
[----:B------:R-:W-:Y:S05]  /*4060*/  BSYNC B0 ;  /* 0x0000000000007941 */ /* 0x000fea0003800000 */
.L_x_3886:
[----:B------:R-:W-:Y:S01]  /*4070*/  @!PT LDS RZ, [RZ] ;  /* 0x00000000fffff984 */ /* 0x000fe20000000800 */
[----:B------:R-:W-:Y:S01]  /*4080*/  @!PT LDS RZ, [RZ] ;  /* 0x00000000fffff984 */ /* 0x000fe20000000800 */
[----:B------:R-:W-:Y:S01]  /*4090*/  @!PT LDS RZ, [RZ] ;  /* 0x00000000fffff984 */ /* 0x000fe20000000800 */
[----:B------:R-:W-:Y:S01]  /*40a0*/  @!PT LDS RZ, [RZ] ;  /* 0x00000000fffff984 */ /* 0x000fe20000000800 */
[----:B------:R5:W-:Y:S06]  /*40b0*/  MEMBAR.ALL.CTA ;  /* 0x0000000000007992 */ /* 0x000bec0000008000 */
[----:B-----5:R-:W5:Y:S01]  /*40c0*/  FENCE.VIEW.ASYNC.S ;  /* 0x00000000000073c6 */ /* 0x020f620000000000 */
[----:B------:R-:W-:Y:S01]  /*40d0*/  VIADD R19, R19, 0x1 ;  /* 0x0000000113137836 */ /* 0x000fe20000000000 */
[----:B-----5:R1:W-:Y:S01]  /*40e0*/  BAR.SYNC.DEFER_BLOCKING R59, 0x80 ;  /* 0x0002003b0000751d */ /* 0x0203e20000010000 */
[----:B0-----:R-:W-:-:S03]  /*40f0*/  @!P5 VIADD R66, R66, 0x28cc0 ;  /* 0x00028cc04242d836 */ /* 0x001fc60000000000 */
[C---:B------:R-:W-:Y:S02]  /*4100*/  ISETP.NE.AND P1, PT, R19.reuse, 0x2, PT ;  /* 0x000000021300780c */ /* 0x040fe40003f25270 */
[----:B------:R-:W-:Y:S02]  /*4110*/  PLOP3.LUT P0, PT, PT, PT, PT, 0x8, 0x0 ;  /* 0x000000000000781c */ /* 0x000fe40003f0e170 */
[----:B------:R-:W-:Y:S02]  /*4120*/  @!P5 PRMT R66, RZ, 0x654, R66 ;  /* 0x00000654ff42d816 */ /* 0x000fe40000000042 */
[----:B-1----:R-:W-:Y:S02]  /*4130*/  SEL R4, RZ, 0x1, P1 ;  /* 0x00000001ff047807 */ /* 0x002fe40000800000 */
[----:B------:R-:W-:Y:S02]  /*4140*/  SEL R19, R19, RZ, P1 ;  /* 0x000000ff13137207 */ /* 0x000fe40000800000 */
[----:B------:R-:W-:Y:S01]  /*4150*/  LOP3.LUT R185, R185, R4, RZ, 0x3c, !PT ;  /* 0x00000004b9b97212 */ /* 0x000fe200078e3cff */
[----:B------:R0:W-:Y:S01]  /*4160*/  @!P5 SYNCS.ARRIVE.TRANS64.RED.A1T0 RZ, [R66+URZ], RZ ;  /* 0x000000ff42ffd9a7 */ /* 0x0001e2000810043f */
[----:B------:R-:W-:Y:S05]  /*4170*/  @P2 BRA `(.L_x_3888) ;  /* 0xffffffe000142947 */ /* 0x000fea000383ffff */
.L_x_3854:
[----:B------:R-:W2:Y:S01]  /*4180*/  LDL R4, [R1] ;  /* 0x0000000001047983 */ /* 0x000ea20000100800 */
        /* <DEDUP_REMOVED lines=33> */
[----:B------:R-:W-:-:S02]  /*43a0*/  CS2R R94, SRZ ;  /* 0x00000000005e7805 */ /* 0x000fc4000001ff00 */
[----:B------:R-:W-:Y:S01]  /*43b0*/  CS2R R92, SRZ ;  /* 0x00000000005c7805 */ /* 0x000fe2000001ff00 */
        /* <DEDUP_REMOVED lines=8> */
[----:B---3--:R-:W-:Y:S02]  /*4440*/  CS2R R78, SRZ ;  /* 0x00000000004e7805 */ /* 0x008fe4000001ff00 */
[----:B------:R-:W-:Y:S02]  /*4450*/  CS2R R160, SRZ ;  /* 0x0000000000a07805 */ /* 0x000fe4000001ff00 */
[----:B------:R-:W-:Y:S02]  /*4460*/  CS2R R74, SRZ ;  /* 0x00000000004a7805 */ /* 0x000fe4000001ff00 */
[----:B------:R-:W-:Y:S01]  /*4470*/  CS2R R162, SRZ ;  /* 0x0000000000a27805 */ /* 0x000fe2000001ff00 */
[----:B------:R-:W-:Y:S01]  /*4480*/  IMAD.MOV.U32 R71, RZ, RZ, RZ ;  /* 0x000000ffff477224 */ /* 0x000fe200078e00ff */
        /* <DEDUP_REMOVED lines=18> */
[----:B------:R-:W-:Y:S01]  /*45b0*/  CS2R R180, SRZ ;  /* 0x0000000000b47805 */ /* 0x000fe2000001ff00 */
[----:B------:R-:W-:Y:S01]  /*45c0*/  IMAD.MOV.U32 R35, RZ, RZ, RZ ;  /* 0x000000ffff237224 */ /* 0x000fe200078e00ff */
[----:B--2-4-:R-:W-:Y:S01]  /*45d0*/  CS2R R28, SRZ ;  /* 0x00000000001c7805 */ /* 0x014fe2000001ff00 */
[----:B------:R-:W-:Y:S02]  /*45e0*/  IMAD.MOV.U32 R31, RZ, RZ, RZ ;  /* 0x000000ffff1f7224 */ /* 0x000fe400078e00ff */
[----:B------:R-:W-:Y:S02]  /*45f0*/  IMAD.MOV.U32 R7, RZ, RZ, RZ ;  /* 0x000000ffff077224 */ /* 0x000fe400078e00ff */
[----:B------:R-:W-:-:S02]  /*4600*/  IMAD.MOV.U32 R0, RZ, RZ, RZ ;  /* 0x000000ffff007224 */ /* 0x000fc400078e00ff */
[----:B------:R-:W-:Y:S01]  /*4610*/  IMAD.MOV.U32 R5, RZ, RZ, RZ ;  /* 0x000000ffff057224 */ /* 0x000fe200078e00ff */
[----:B------:R-:W-:Y:S01]  /*4620*/  ISETP.NE.AND P1, PT, R4, 0x1, PT ;  /* 0x000000010400780c */ /* 0x000fe20003f25270 */
[----:B------:R-:W-:-:S12]  /*4630*/  @P0 BRA `(.L_x_3890) ;  /* 0x0000000000080947 */ /* 0x000fd80003800000 */
[----:B------:R-:W0:Y:S02]  /*4640*/  FENCE.VIEW.ASYNC.G ;  /* 0x00000000000073c6 */ /* 0x000e240000000100 */
[----:B0-----:R-:W-:Y:S06]  /*4650*/  BAR.ARV 0xc, 0x180 ;  /* 0x0306000000007b1d */ /* 0x001fec0000002000 */
.L_x_3890:
[----:B------:R-:W-:Y:S05]  /*4660*/  BSYNC B0 ;  /* 0x0000000000007941 */ /* 0x000fea0003800000 */
.L_x_3889:
[----:B------:R-:W-:Y:S01]  /*4670*/  BSSY B7, `(.L_x_3891) ;  /* 0x00007a0000077945 */ /* 0x000fe20003800000 */
[----:B------:R-:W-:Y:S02]  /*4680*/  IMAD.MOV.U32 R12, RZ, RZ, RZ ;  /* 0x000000ffff0c7224 */ /* 0x000fe400078e00ff */
[----:B------:R-:W-:Y:S01]  /*4690*/  IMAD.MOV.U32 R154, RZ, RZ, RZ ;  /* 0x000000ffff9a7224 */ /* 0x000fe200078e00ff */
[----:B------:R-:W-:Y:S06]  /*46a0*/  @!P1 BRA `(.L_x_3892) ;  /* 0x0000001800b89947 */ /* 0x000fec0003800000 */
[----:B------:R-:W-:Y:S02]  /*46b0*/  ISETP.GE.AND P1, PT, R168, 0x1, PT ;  /* 0x00000001a800780c */ /* 0x000fe40003f26270 */
[----:B------:R-:W-:-:S11]  /*46c0*/  PLOP3.LUT P0, PT, PT, PT, PT, 0x80, 0x0 ;  /* 0x000000000000781c */ /* 0x000fd60003f0f070 */
[----:B------:R-:W-:Y:S05]  /*46d0*/  @!P1 BRA `(.L_x_3893) ;  /* 0x0000007800649947 */ /* 0x000fea0003800000 */
[----:B------:R-:W0:Y:S01]  /*46e0*/  SHFL.IDX PT, R0, R213, RZ, 0x1f ;  /* 0x00001fffd5007589 */ /* 0x000e2200000e0000 */
[----:B------:R-:W-:Y:S02]  /*46f0*/  ISETP.NE.AND P0, PT, R184, 0x3, PT ;  /* 0x00000003b800780c */ /* 0x000fe40003f05270 */
[----:B0-----:R-:W-:-:S04]  /*4700*/  LEA.HI R3, R0, R0, RZ, 0x1 ;  /* 0x0000000000037211 */ /* 0x001fc800078f08ff */
[----:B------:R-:W-:-:S05]  /*4710*/  LOP3.LUT R3, R3, 0x1fffe, RZ, 0xc0, !PT ;  /* 0x0001fffe03037812 */ /* 0x000fca00078ec0ff */
[----:B------:R-:W-:-:S04]  /*4720*/  IMAD.IADD R3, R0, 0x1, -R3 ;  /* 0x0000000100037824 */ /* 0x000fc800078e0a03 */
[----:B------:R-:W-:-:S04]  /*4730*/  IMAD R3, R3, 0x8000, R2 ;  /* 0x0000800003037824 */ /* 0x000fc800078e0202 */
[----:B------:R-:W-:-:S05]  /*4740*/  VIADD R3, R3, 0x400 ;  /* 0x0000040003037836 */ /* 0x000fca0000000000 */
[----:B------:R-:W-:-:S04]  /*4750*/  SHF.R.U32.HI R3, RZ, 0x4, R3 ;  /* 0x00000004ff037819 */ /* 0x000fc80000011603 */
[----:B------:R-:W-:-:S04]  /*4760*/  LOP3.LUT R3, R3, 0x3fff, RZ, 0xc0, !PT ;  /* 0x00003fff03037812 */ /* 0x000fc800078ec0ff */
[----:B------:R-:W-:Y:S01]  /*4770*/  LOP3.LUT R3, R3, 0x2000000, RZ, 0xfc, !PT ;  /* 0x0200000003037812 */ /* 0x000fe200078efcff */
[----:B------:R-:W-:Y:S06]  /*4780*/  @!P0 BRA `(.L_x_3894) ;  /* 0x0000000000048947 */ /* 0x000fec0003800000 */
[----:B------:R-:W-:Y:S01]  /*4790*/  BPT.TRAP 0x1 ;  /* 0x000000040000795c */ /* 0x000fe20000300000 */
.L_x_3894:
[----:B------:R-:W-:Y:S01]  /*47a0*/  IMAD R13, R18, 0x8, R2 ;  /* 0x00000008120d7824 */ /* 0x000fe200078e0202 */
[----:B------:R-:W-:Y:S01]  /*47b0*/  SHF.L.U32 R4, R22, 0x1f, RZ ;  /* 0x0000001f16047819 */ /* 0x000fe200000006ff */
[----:B------:R-:W-:Y:S01]  /*47c0*/  VIADD R0, R2, 0x26800 ;  /* 0x0002680002007836 */ /* 0x000fe20000000000 */
[----:B------:R-:W-:Y:S01]  /*47d0*/  BSSY B0, `(.L_x_3895) ;  /* 0x0000008000007945 */ /* 0x000fe20003800000 */
[----:B------:R-:W-:Y:S01]  /*47e0*/  IMAD R8, R18, 0x1000, R3 ;  /* 0x0000100012087824 */ /* 0x000fe200078e0203 */
[----:B------:R-:W0:Y:S01]  /*47f0*/  SYNCS.PHASECHK.TRANS64.TRYWAIT P0, [R13+URZ+0x28c50], R4 ;  /* 0x028c50040d0075a7 */ /* 0x000e22000800017f */
[----:B------:R-:W-:Y:S01]  /*4800*/  IMAD.MOV.U32 R9, RZ, RZ, 0x40000040 ;  /* 0x40000040ff097424 */ /* 0x000fe200078e00ff */
[----:B------:R-:W-:-:S04]  /*4810*/  SHF.R.U32.HI R0, RZ, 0x4, R0 ;  /* 0x00000004ff007819 */ /* 0x000fc80000011600 */
[----:B------:R-:W-:-:S04]  /*4820*/  LOP3.LUT R0, R0, 0x3fff, RZ, 0xc0, !PT ;  /* 0x00003fff00007812 */ /* 0x000fc800078ec0ff */
[----:B------:R-:W-:Y:S01]  /*4830*/  LOP3.LUT R0, R0, 0x10000, RZ, 0xfc, !PT ;  /* 0x0001000000007812 */ /* 0x000fe200078efcff */
[----:B0-----:R-:W-:Y:S06]  /*4840*/  @!P0 BRA `(.L_x_3896) ;  /* 0x0000013000608947 */ /* 0x001fec0003800000 */
.L_x_4158:
[----:B------:R-:W-:Y:S05]  /*4850*/  BSYNC B0 ;  /* 0x0000000000007941 */ /* 0x000fea0003800000 */
.L_x_3895:
[----:B------:R-:W-:Y:S01]  /*4860*/  BAR.SYNC.DEFER_BLOCKING 0xe, 0x100 ;  /* 0x0384000000007b1d */ /* 0x000fe20000010000 */
[----:B0-----:R-:W-:Y:S01]  /*4870*/  IMAD.MOV.U32 R4, RZ, RZ, R0 ;  /* 0x000000ffff047224 */ /* 0x001fe200078e0000 */
[----:B------:R-:W-:Y:S01]  /*4880*/  R2UR UR6, R8 ;  /* 0x00000000080672ca */ /* 0x000fe200000e0000 */
[----:B------:R-:W-:Y:S01]  /*4890*/  IMAD.MOV.U32 R5, RZ, RZ, 0x40000040 ;  /* 0x40000040ff057424 */ /* 0x000fe200078e00ff */
[----:B------:R-:W-:Y:S01]  /*48a0*/  R2UR UR7, R9 ;  /* 0x00000000090772ca */ /* 0x000fe200000e0000 */
[----:B------:R-:W-:Y:S01]  /*48b0*/  IMAD.MOV.U32 R7, RZ, RZ, 0x40000040 ;  /* 0x40000040ff077424 */ /* 0x000fe200078e00ff */
[----:B------:R-:W-:Y:S01]  /*48c0*/  R2UR UR4, R4 ;  /* 0x00000000040472ca */ /* 0x000fe200000e0000 */
[----:B------:R-:W-:Y:S01]  /*48d0*/  VIADD R4, R8, 0x80 ;  /* 0x0000008008047836 */ /* 0x000fe20000000000 */
[----:B------:R-:W-:Y:S01]  /*48e0*/  R2UR UR5, R5 ;  /* 0x00000000050572ca */ /* 0x000fe200000e0000 */
[----:B------:R-:W-:Y:S01]  /*48f0*/  IMAD.MOV.U32 R5, RZ, RZ, 0x40000040 ;  /* 0x40000040ff057424 */ /* 0x000fe200078e00ff */
[----:B------:R-:W-:Y:S01]  /*4900*/  IADD3 R6, R0, 0x2, RZ ;  /* 0x0000000200067810 */ /* 0x000fe20007ffe0ff */
[----:B------:R-:W-:Y:S01]  /*4910*/  VIADD R10, R8, 0x100 ;  /* 0x00000100080a7836 */ /* 0x000fe20000000000 */
[----:B------:R-:W0:Y:S01]  /*4920*/  S2R R12, SR_TID.X ;  /* 0x00000000000c7919 */ /* 0x000e220000002100 */
[----:B------:R-:W-:Y:S01]  /*4930*/  IMAD.MOV.U32 R11, RZ, RZ, 0x40000040 ;  /* 0x40000040ff0b7424 */ /* 0x000fe200078e00ff */
[----:B------:R-:W-:Y:S01]  /*4940*/  BSSY B0, `(.L_x_3897) ;  /* 0x00000f6000007945 */ /* 0x000fe20003800000 */
[----:B------:R-:W-:Y:S01]  /*4950*/  IMAD.MOV.U32 R9, RZ, RZ, 0x40000040 ;  /* 0x40000040ff097424 */ /* 0x000fe200078e00ff */
[----:B-----5:R-:W-:-:S06]  /*4960*/  WARPGROUP.ARRIVE ;  /* 0x00000000000079c5 */ /* 0x020fcc0000000000 */
[----:B------:R-:W-:Y:S01]  /*4970*/  HGMMA.64x256x16.F32 R24, gdesc[UR4].tnspB, RZ, !UPT, gsb0 ;  /* 0x43e00000041879f0 */ /* 0x000fe2000c0008ff */
[----:B------:R-:W-:Y:S01]  /*4980*/  R2UR UR6, R4 ;  /* 0x00000000040672ca */ /* 0x000fe200000e0000 */
[----:B------:R-:W-:Y:S01]  /*4990*/  VIADD R4, R0, 0x4 ;  /* 0x0000000400047836 */ /* 0x000fe20000000000 */
[----:B------:R-:W-:Y:S01]  /*49a0*/  R2UR UR7, R5 ;  /* 0x00000000050772ca */ /* 0x000fe200000e0000 */
[----:B------:R-:W-:Y:S01]  /*49b0*/  IMAD.MOV.U32 R5, RZ, RZ, 0x40000040 ;  /* 0x40000040ff057424 */ /* 0x000fe200078e00ff */
[----:B------:R-:W-:Y:S02]  /*49c0*/  R2UR UR4, R6 ;  /* 0x00000000060472ca */ /* 0x000fe400000e0000 */
[----:B------:R-:W-:Y:S02]  /*49d0*/  R2UR UR5, R7 ;  /* 0x00000000070572ca */ /* 0x000fe400000e0000 */
[----:B0-----:R-:W-:-:S04]  /*49e0*/  LOP3.LUT R12, R12, 0x7f, RZ, 0xc0, !PT ;  /* 0x0000007f0c0c7812 */ /* 0x001fc800078ec0ff */
[----:B------:R-:W-:Y:S01]  /*49f0*/  ISETP.NE.AND P0, PT, R12, RZ, PT ;  /* 0x000000ff0c00720c */ /* 0x000fe20003f05270 */
[----:B------:R-:W-:Y:S02]  /*4a00*/  WARPGROUP.DEPBAR.LE gsb0, 0x0 ;  /* 0x00008000000079c5 */ /* 0x000fe40000010000 */
[----:B------:R-:W-:-:S12]  /*4a10*/  WARPGROUP.ARRIVE ;  /* 0x00000000000079c5 */ /* 0x000fd80000000000 */
[----:B------:R-:W-:Y:S01]  /*4a20*/  HGMMA.64x256x16.F32 R24, gdesc[UR4].tnspB, R24, gsb0 ;  /* 0x43e00000041879f0 */ /* 0x000fe20008000818 */
[----:B------:R-:W-:Y:S01]  /*4a30*/  R2UR UR6, R10 ;  /* 0x000000000a0672ca */ /* 0x000fe200000e0000 */
[----:B------:R-:W-:Y:S01]  /*4a40*/  VIADD R10, R8, 0x180 ;  /* 0x00000180080a7836 */ /* 0x000fe20000000000 */
[----:B------:R-:W-:Y:S01]  /*4a50*/  R2UR UR7, R11 ;  /* 0x000000000b0772ca */ /* 0x000fe200000e0000 */
[----:B------:R-:W-:Y:S01]  /*4a60*/  VIADD R8, R0, 0x6 ;  /* 0x0000000600087836 */ /* 0x000fe20000000000 */
[----:B------:R-:W-:Y:S01]  /*4a70*/  R2UR UR4, R4 ;  /* 0x00000000040472ca */ /* 0x000fe200000e0000 */
[----:B------:R-:W-:Y:S01]  /*4a80*/  IMAD.MOV.U32 R11, RZ, RZ, 0x40000040 ;  /* 0x40000040ff0b7424 */ /* 0x000fe200078e00ff */
[----:B------:R-:W-:Y:S01]  /*4a90*/  R2UR UR5, R5 ;  /* 0x00000000050572ca */ /* 0x000fe200000e0000 */
[----:B------:R-:W-:-:S05]  /*4aa0*/  @!P0 VIADD R0, R13, 0x28c60 ;  /* 0x00028c600d008836 */ /* 0x000fca0000000000 */
[----:B------:R-:W-:Y:S01]  /*4ab0*/  @!P0 PRMT R0, RZ, 0x654, R0 ;  /* 0x00000654ff008816 */ /* 0x000fe20000000000 */
[----:B------:R-:W-:Y:S02]  /*4ac0*/  WARPGROUP.DEPBAR.LE gsb0, 0x0 ;  /* 0x00008000000079c5 */ /* 0x000fe40000010000 */
[----:B------:R-:W-:-:S12]  /*4ad0*/  WARPGROUP.ARRIVE ;  /* 0x00000000000079c5 */ /* 0x000fd80000000000 */
[----:B------:R-:W-:Y:S01]  /*4ae0*/  HGMMA.64x256x16.F32 R24, gdesc[UR4].tnspB, R24, gsb0 ;  /* 0x43e00000041879f0 */ /* 0x000fe20008000818 */
[----:B------:R-:W-:Y:S02]  /*4af0*/  R2UR UR6, R10 ;  /* 0x000000000a0672ca */ /* 0x000fe400000e0000 */
[----:B------:R-:W-:Y:S02]  /*4b00*/  R2UR UR7, R11 ;  /* 0x000000000b0772ca */ /* 0x000fe400000e0000 */
[----:B------:R-:W-:Y:S02]  /*4b10*/  R2UR UR4, R8 ;  /* 0x00000000080472ca */ /* 0x000fe400000e0000 */
[----:B------:R-:W-:Y:S01]  /*4b20*/  R2UR UR5, R9 ;  /* 0x00000000090572ca */ /* 0x000fe200000e0000 */
[----:B------:R-:W-:Y:S02]  /*4b30*/  WARPGROUP.DEPBAR.LE gsb0, 0x0 ;  /* 0x00008000000079c5 */ /* 0x000fe40000010000 */
[----:B------:R-:W-:-:S15]  /*4b40*/  WARPGROUP.ARRIVE ;  /* 0x00000000000079c5 */ /* 0x000fde0000000000 */
[----:B------:R-:W-:-:S03]  /*4b50*/  NOP ;  /* 0x0000000000007918 */ /* 0x000fc60000000000 */
[----:B------:R-:W-:Y:S03]  /*4b60*/  HGMMA.64x256x16.F32 R24, gdesc[UR4].tnspB, R24, gsb0 ;  /* 0x43e00000041879f0 */ /* 0x000fe60008000818 */
[----:B------:R-:W-:Y:S02]  /*4b70*/  WARPGROUP.DEPBAR.LE gsb0, 0x0 ;  /* 0x00008000000079c5 */ /* 0x000fe40000010000 */
[----:B------:R-:W-:Y:S06]  /*4b80*/  BAR.ARV 0xf, 0x100 ;  /* 0x03c4000000007b1d */ /* 0x000fec0000002000 */
[----:B------:R0:W-:Y:S01]  /*4b90*/  @!P0 SYNCS.ARRIVE.TRANS64.RED.A1T0 RZ, [R0+URZ], RZ ;  /* 0x000000ff00ff89a7 */ /* 0x0001e2000810043f */
[----:B------:R-:W-:-:S13]  /*4ba0*/  ISETP.GE.AND P0, PT, R168, 0x41, PT ;  /* 0x00000041a800780c */ /* 0x000fda0003f06270 */
[----:B0-----:R-:W-:Y:S05]  /*4bb0*/  @!P0 BRA `(.L_x_3898) ;  /* 0x0000000c00388947 */ /* 0x001fea0003800000 */
[----:B------:R-:W-:-:S07]  /*4bc0*/  VIADD R182, R182, 0xfffffffe ;  /* 0xfffffffeb6b67836 */ /* 0x000fce0000000000 */
.L_x_3904:
[----:B------:R-:W-:Y:S01]  /*4bd0*/  BAR.SYNC.DEFER_BLOCKING 0xe, 0x100 ;  /* 0x0384000000007b1d */ /* 0x000fe20000010000 */
[----:B------:R-:W-:Y:S01]  /*4be0*/  IMAD R11, R18, 0x40, R191 ;  /* 0x00000040120b7824 */ /* 0x000fe200078e02bf */
[----:B------:R-:W-:Y:S01]  /*4bf0*/  ISETP.NE.AND P2, PT, R184, 0x3, PT ;  /* 0x00000003b800780c */ /* 0x000fe20003f45270 */
[----:B------:R-:W-:Y:S01]  /*4c00*/  VIADD R18, R18, 0x1 ;  /* 0x0000000112127836 */ /* 0x000fe20000000000 */
[C---:B------:R-:W-:Y:S01]  /*4c10*/  ISETP.GT.AND P1, PT, R182.reuse, RZ, PT ;  /* 0x000000ffb600720c */ /* 0x040fe20003f24270 */
[----:B------:R-:W-:Y:S02]  /*4c20*/  IMAD R11, R11, 0x4, R2 ;  /* 0x000000040b0b7824 */ /* 0x000fe400078e0202 */
[----:B------:R-:W-:Y:S01]  /*4c30*/  VIADD R182, R182, 0xffffffff ;  /* 0xffffffffb6b67836 */ /* 0x000fe20000000000 */
[----:B------:R-:W-:-:S04]  /*4c40*/  ISETP.NE.AND P0, PT, R18, 0x2, PT ;  /* 0x000000021200780c */ /* 0x000fc80003f05270 */
[----:B------:R-:W-:Y:S02]  /*4c50*/  SEL R13, RZ, 0x1, P0 ;  /* 0x00000001ff0d7807 */ /* 0x000fe40000000000 */
[----:B------:R-:W-:Y:S02]  /*4c60*/  SEL R18, R18, RZ, P0 ;  /* 0x000000ff12127207 */ /* 0x000fe40000000000 */
[----:B------:R-:W-:Y:S01]  /*4c70*/  LOP3.LUT R22, R22, R13, RZ, 0x3c, !PT ;  /* 0x0000000d16167212 */ /* 0x000fe200078e3cff */
[----:B0-----:R-:W0:Y:S04]  /*4c80*/  LDS R0, [R11+0x28800] ;  /* 0x028800000b007984 */ /* 0x001e280000000800 */
        /* <DEDUP_REMOVED lines=131> */
.L_x_3899:
[----:B------:R-:W-:Y:S01]  /*54c0*/  IMAD R0, R18, 0x8, R2 ;  /* 0x0000000812007824 */ /* 0x000fe200078e0202 */
[----:B------:R-:W-:-:S04]  /*54d0*/  SHF.L.U32 R11, R22, 0x1f, RZ ;  /* 0x0000001f160b7819 */ /* 0x000fc800000006ff */
[----:B------:R0:W1:Y:S01]  /*54e0*/  SYNCS.PHASECHK.TRANS64.TRYWAIT P0, [R0+URZ+0x28c50], R11 ;  /* 0x028c500b000075a7 */ /* 0x000062000800017f */
[----:B------:R-:W-:Y:S05]  /*54f0*/  @!P2 BRA `(.L_x_3900) ;  /* 0x000000000004a947 */ /* 0x000fea0003800000 */
[----:B------:R-:W-:Y:S01]  /*5500*/  BPT.TRAP 0x1 ;  /* 0x000000040000795c */ /* 0x000fe20000300000 */
.L_x_3900:
[----:B------:R-:W-:Y:S04]  /*5510*/  BSSY B1, `(.L_x_3901) ;  /* 0x0000004000017945 */ /* 0x000fe80003800000 */
[----:B-1----:R-:W-:Y:S05]  /*5520*/  @P0 BRA `(.L_x_3902) ;  /* 0x0000000000080947 */ /* 0x002fea0003800000 */
[----:B------:R-:W1:Y:S02]  /*5530*/  SYNCS.PHASECHK.TRANS64.TRYWAIT P0, [R0+URZ+0x28c50], R11 ;  /* 0x028c500b000075a7 */ /* 0x000e64000800017f */
[----:B-1----:R-:W-:Y:S05]  /*5540*/  @!P0 BRA `(.L_x_3903) ;  /* 0x0000012400348947 */ /* 0x002fea0003800000 */
.L_x_3902:
[----:B------:R-:W-:Y:S05]  /*5550*/  BSYNC B1 ;  /* 0x0000000000017941 */ /* 0x000fea0003800000 */
.L_x_3901:
[----:B01----:R-:W-:Y:S01]  /*5560*/  VIADD R0, R2, 0x26800 ;  /* 0x0002680002007836 */ /* 0x003fe20000000000 */
[----:B------:R-:W-:Y:S01]  /*5570*/  WARPGROUP.ARRIVE ;  /* 0x00000000000079c5 */ /* 0x000fe20000000000 */
[----:B------:R-:W-:-:S05]  /*5580*/  IMAD R10, R18, 0x1000, R3 ;  /* 0x00001000120a7824 */ /* 0x000fca00078e0203 */
[----:B------:R-:W0:Y:S01]  /*5590*/  S2R R14, SR_TID.X ;  /* 0x00000000000e7919 */ /* 0x000e220000002100 */
[----:B------:R-:W-:Y:S01]  /*55a0*/  IMAD.MOV.U32 R11, RZ, RZ, 0x40000040 ;  /* 0x40000040ff0b7424 */ /* 0x000fe200078e00ff */
[----:B------:R-:W-:Y:S01]  /*55b0*/  SHF.R.U32.HI R0, RZ, 0x4, R0 ;  /* 0x00000004ff007819 */ /* 0x000fe20000011600 */
[----:B------:R-:W-:Y:S01]  /*55c0*/  IMAD.MOV.U32 R13, RZ, RZ, 0x40000040 ;  /* 0x40000040ff0d7424 */ /* 0x000fe200078e00ff */
[----:B------:R-:W-:Y:S02]  /*55d0*/  R2UR UR6, R10 ;  /* 0x000000000a0672ca */ /* 0x000fe400000e0000 */
[----:B------:R-:W-:Y:S02]  /*55e0*/  LOP3.LUT R0, R0, 0x3fff, RZ, 0xc0, !PT ;  /* 0x00003fff00007812 */ /* 0x000fe400078ec0ff */
[----:B------:R-:W-:Y:S01]  /*55f0*/  R2UR UR7, R11 ;  /* 0x000000000b0772ca */ /* 0x000fe200000e0000 */
[----:B------:R-:W-:Y:S01]  /*5600*/  IMAD.MOV.U32 R11, RZ, RZ, 0x40000040 ;  /* 0x40000040ff0b7424 */ /* 0x000fe200078e00ff */
[----:B------:R-:W-:-:S02]  /*5610*/  LOP3.LUT R12, R0, 0x10000, RZ, 0xfc, !PT ;  /* 0x00010000000c7812 */ /* 0x000fc400078efcff */
[----:B------:R-:W-:Y:S01]  /*5620*/  R2UR UR5, R13 ;  /* 0x000000000d0572ca */ /* 0x000fe200000e0000 */
[----:B------:R-:W-:Y:S01]  /*5630*/  IMAD.MOV.U32 R13, RZ, RZ, 0x40000040 ;  /* 0x40000040ff0d7424 */ /* 0x000fe200078e00ff */
[----:B------:R-:W-:Y:S01]  /*5640*/  R2UR UR4, R12 ;  /* 0x000000000c0472ca */ /* 0x000fe200000e0000 */
[----:B------:R-:W-:-:S12]  /*5650*/  VIADD R12, R10, 0x80 ;  /* 0x000000800a0c7836 */ /* 0x000fd80000000000 */
[----:B------:R-:W-:Y:S01]  /*5660*/  HGMMA.64x256x16.F32 R24, gdesc[UR4].tnspB, R24, gsb0 ;  /* 0x43e00000041879f0 */ /* 0x000fe20008000818 */
[----:B------:R-:W-:Y:S02]  /*5670*/  R2UR UR4, R6 ;  /* 0x00000000060472ca */ /* 0x000fe400000e0000 */
[----:B------:R-:W-:Y:S02]  /*5680*/  R2UR UR5, R7 ;  /* 0x00000000070572ca */ /* 0x000fe400000e0000 */
[----:B------:R-:W-:Y:S01]  /*5690*/  R2UR UR6, R12 ;  /* 0x000000000c0672ca */ /* 0x000fe200000e0000 */
[----:B------:R-:W-:Y:S01]  /*56a0*/  VIADD R12, R10, 0x100 ;  /* 0x000001000a0c7836 */ /* 0x000fe20000000000 */
[----:B------:R-:W-:Y:S01]  /*56b0*/  R2UR UR7, R13 ;  /* 0x000000000d0772ca */ /* 0x000fe200000e0000 */
[----:B------:R-:W-:Y:S01]  /*56c0*/  IMAD.MOV.U32 R13, RZ, RZ, 0x40000040 ;  /* 0x40000040ff0d7424 */ /* 0x000fe200078e00ff */
[----:B0-----:R-:W-:Y:S01]  /*56d0*/  LOP3.LUT R14, R14, 0x7f, RZ, 0xc0, !PT ;  /* 0x0000007f0e0e7812 */ /* 0x001fe200078ec0ff */
[----:B------:R-:W-:-:S03]  /*56e0*/  VIADD R10, R10, 0x180 ;  /* 0x000001800a0a7836 */ /* 0x000fc60000000000 */
[----:B------:R-:W-:-:S13]  /*56f0*/  ISETP.NE.AND P0, PT, R14, RZ, PT ;  /* 0x000000ff0e00720c */ /* 0x000fda0003f05270 */
[----:B------:R-:W-:-:S04]  /*5700*/  @!P0 IMAD R0, R18, 0x8, R2 ;  /* 0x0000000812008824 */ /* 0x000fc800078e0202 */
[----:B------:R-:W-:-:S05]  /*5710*/  @!P0 VIADD R0, R0, 0x28c60 ;  /* 0x00028c6000008836 */ /* 0x000fca0000000000 */
[----:B------:R-:W-:Y:S01]  /*5720*/  @!P0 PRMT R0, RZ, 0x654, R0 ;  /* 0x00000654ff008816 */ /* 0x000fe20000000000 */
[----:B------:R-:W-:Y:S02]  /*5730*/  WARPGROUP.DEPBAR.LE gsb0, 0x0 ;  /* 0x00008000000079c5 */ /* 0x000fe40000010000 */
[----:B------:R-:W-:-:S06]  /*5740*/  WARPGROUP.ARRIVE ;  /* 0x00000000000079c5 */ /* 0x000fcc0000000000 */
        /* <DEDUP_REMOVED lines=20> */
[----:B------:R-:W-:Y:S05]  /*5890*/  @P1 BRA `(.L_x_3904) ;  /* 0xfffffff000cc1947 */ /* 0x000fea000383ffff */
.L_x_3898:
[----:B------:R-:W-:Y:S05]  /*58a0*/  BSYNC B0 ;  /* 0x0000000000007941 */ /* 0x000fea0003800000 */
.L_x_3897:
[----:B------:R-:W-:Y:S01]  /*58b0*/  BAR.SYNC.DEFER_BLOCKING 0xe, 0x100 ;  /* 0x0384000000007b1d */ /* 0x000fe20000010000 */
[C---:B------:R-:W-:Y:S01]  /*58c0*/  IMAD R3, R18.reuse, 0x40, R191 ;  /* 0x0000004012037824 */ /* 0x040fe200078e02bf */
[----:B------:R-:W-:Y:S01]  /*58d0*/  PLOP3.LUT P0, PT, PT, PT, PT, 0x8, 0x0 ;  /* 0x000000000000781c */ /* 0x000fe20003f0e170 */
[----:B------:R-:W-:Y:S01]  /*58e0*/  VIADD R18, R18, 0x1 ;  /* 0x0000000112127836 */ /* 0x000fe20000000000 */
[----:B------:R-:W-:Y:S01]  /*58f0*/  CS2R R20, SRZ ;  /* 0x0000000000147805 */ /* 0x000fe2000001ff00 */
[----:B------:R-:W-:-:S03]  /*5900*/  IMAD R3, R3, 0x4, R2 ;  /* 0x0000000403037824 */ /* 0x000fc600078e0202 */
        /* <DEDUP_REMOVED lines=9> */
[----:B------:R-:W-:Y:S01]  /*59a0*/  FMUL.FTZ R154, R24, R0 ;  /* 0x00000000189a7220 */ /* 0x000fe20000410000 */
[-C--:B-1----:R-:W-:Y:S01]  /*59b0*/  FMUL.FTZ R9, R58, R2.reuse ;  /* 0x000000023a097220 */ /* 0x082fe20000410000 */
        /* <DEDUP_REMOVED lines=125> */
.L_x_3892:
[----:B------:R-:W-:Y:S02]  /*6190*/  ISETP.GE.AND P1, PT, R168, 0x1, PT ;  /* 0x00000001a800780c */ /* 0x000fe40003f26270 */
[----:B------:R-:W-:-:S11]  /*61a0*/  PLOP3.LUT P0, PT, PT, PT, PT, 0x80, 0x0 ;  /* 0x000000000000781c */ /* 0x000fd60003f0f070 */
[----:B------:R-:W-:Y:S05]  /*61b0*/  @!P1 BRA `(.L_x_3893) ;  /* 0x0000005c00ac9947 */ /* 0x000fea0003800000 */
[----:B------:R-:W0:Y:S01]  /*61c0*/  SHFL.IDX PT, R0, R213, RZ, 0x1f ;  /* 0x00001fffd5007589 */ /* 0x000e2200000e0000 */
[----:B------:R-:W-:Y:S01]  /*61d0*/  BSSY B6, `(.L_x_3905) ;  /* 0x000001b000067945 */ /* 0x000fe20003800000 */
[----:B0-----:R-:W-:-:S04]  /*61e0*/  LEA.HI R3, R0, R0, RZ, 0x1 ;  /* 0x0000000000037211 */ /* 0x001fc800078f08ff */
[----:B------:R-:W-:-:S05]  /*61f0*/  LOP3.LUT R3, R3, 0x1fffe, RZ, 0xc0, !PT ;  /* 0x0001fffe03037812 */ /* 0x000fca00078ec0ff */
[----:B------:R-:W-:Y:S02]  /*6200*/  IMAD.IADD R3, R0, 0x1, -R3 ;  /* 0x0000000100037824 */ /* 0x000fe400078e0a03 */
[----:B------:R-:W-:Y:S02]  /*6210*/  VIADD R0, R2, 0x26800 ;  /* 0x0002680002007836 */ /* 0x000fe40000000000 */
[----:B------:R-:W-:-:S03]  /*6220*/  IMAD R3, R3, 0x8000, R2 ;  /* 0x0000800003037824 */ /* 0x000fc600078e0202 */
[----:B------:R-:W-:Y:S01]  /*6230*/  LOP3.LUT P0, RZ, R0, 0x3ff, RZ, 0xc0, !PT ;  /* 0x000003ff00ff7812 */ /* 0x000fe2000780c0ff */
[----:B------:R-:W-:-:S05]  /*6240*/  VIADD R3, R3, 0x400 ;  /* 0x0000040003037836 */ /* 0x000fca0000000000 */
[----:B------:R-:W-:-:S04]  /*6250*/  SHF.R.U32.HI R3, RZ, 0x4, R3 ;  /* 0x00000004ff037819 */ /* 0x000fc80000011603 */
[----:B------:R-:W-:-:S03]  /*6260*/  LOP3.LUT R56, R3, 0x3fff, RZ, 0xc0, !PT ;  /* 0x00003fff03387812 */ /* 0x000fc600078ec0ff */
        /* <DEDUP_REMOVED lines=17> */
.L_x_3906:
[----:B------:R-:W-:Y:S05]  /*6380*/  BSYNC B6 ;  /* 0x0000000000067941 */ /* 0x000fea0003800000 */
.L_x_3905:
        /* <DEDUP_REMOVED lines=12> */
.L_x_3910:
[----:B-1----:R1:W2:Y:S02]  /*6450*/  SYNCS.PHASECHK.TRANS64.TRYWAIT P0, [R2+URZ+0x28c00], R3 ;  /* 0x028c0003020075a7 */ /* 0x0022a4000800017f */
[----:B--2---:R-:W-:Y:S05]  /*6460*/  @!P0 NANOSLEEP.SYNCS 0x989680 ;  /* 0x009896800000895d */ /* 0x004fea0003900000 */
[----:B------:R-:W2:Y:S02]  /*6470*/  @!P0 SYNCS.PHASECHK.TRANS64 P0, [R2+URZ+0x28c00], R3 ;  /* 0x028c0003020085a7 */ /* 0x000ea4000800007f */
[----:B--2---:R-:W-:Y:S05]  /*6480*/  @!P0 BRA `(.L_x_3910) ;  /* 0xfffffffc00f08947 */ /* 0x004fea000383ffff */
.L_x_3909:
[----:B------:R-:W-:Y:S05]  /*6490*/  BSYNC B0 ;  /* 0x0000000000007941 */ /* 0x000fea0003800000 */
.L_x_3908:
[----:B------:R-:W-:Y:S05]  /*64a0*/  BRA `(.L_x_3911) ;  /* 0x0000002000787947 */ /* 0x000fea0003800000 */
.L_x_3907:
[----:B-----5:R-:W-:Y:S01]  /*64b0*/  SHF.R.S32.HI R0, RZ, 0x1f, R27 ;  /* 0x0000001fff007819 */ /* 0x020fe2000001141b */
[----:B------:R-:W-:Y:S01]  /*64c0*/  VIADD R3, R2, 0x20400 ;  /* 0x0002040002037836 */ /* 0x000fe20000000000 */
[----:B------:R-:W-:Y:S01]  /*64d0*/  ULDC.64 UR4, c[0x0][0x3f8] ;  /* 0x0000fe0000047ab9 */ /* 0x000fe20000000a00 */
[----:B------:R-:W-:Y:S01]  /*64e0*/  ULDC.64 UR6, c[0x0][0x408] ;  /* 0x0001020000067ab9 */ /* 0x000fe20000000a00 */
[----:B------:R-:W-:Y:S01]  /*64f0*/  IMAD.WIDE.U32 R4, R27, UR4, RZ ;  /* 0x000000041b047c25 */ /* 0x000fe2000f8e00ff */
[----:B------:R-:W-:Y:S01]  /*6500*/  BSSY B6, `(.L_x_3912) ;  /* 0x0000020000067945 */ /* 0x000fe20003800000 */
[----:B------:R-:W-:Y:S02]  /*6510*/  LOP3.LUT P0, RZ, R3, 0x3ff, RZ, 0xc0, !PT ;  /* 0x000003ff03ff7812 */ /* 0x000fe4000780c0ff */
[C---:B------:R-:W-:Y:S02]  /*6520*/  IMAD R6, R0.reuse, UR4, RZ ;  /* 0x0000000400067c24 */ /* 0x040fe4000f8e02ff */
[----:B------:R-:W-:-:S02]  /*6530*/  IMAD R0, R0, UR6, RZ ;  /* 0x0000000600007c24 */ /* 0x000fc4000f8e02ff */
[C---:B------:R-:W-:Y:S01]  /*6540*/  IMAD R3, R27.reuse, UR5, R6 ;  /* 0x000000051b037c24 */ /* 0x040fe2000f8e0206 */
[----:B------:R-:W-:Y:S01]  /*6550*/  ULDC.64 UR4, c[0x0][0x3e8] ;  /* 0x0000fa0000047ab9 */ /* 0x000fe20000000a00 */
[----:B------:R-:W-:Y:S01]  /*6560*/  IMAD.WIDE.U32 R6, R27, UR6, RZ ;  /* 0x000000061b067c25 */ /* 0x000fe2000f8e00ff */
[----:B------:R-:W-:-:S03]  /*6570*/  LEA R26, P1, R4, UR4, 0x1 ;  /* 0x00000004041a7c11 */ /* 0x000fc6000f8208ff */
[----:B------:R-:W-:Y:S01]  /*6580*/  IMAD R29, R27, UR7, R0 ;  /* 0x000000071b1d7c24 */ /* 0x000fe2000f8e0200 */
[----:B------:R-:W-:Y:S01]  /*6590*/  ULDC.64 UR6, c[0x0][0x400] ;  /* 0x0001000000067ab9 */ /* 0x000fe20000000a00 */
[----:B------:R-:W-:Y:S01]  /*65a0*/  IMAD.IADD R27, R3, 0x1, R5 ;  /* 0x00000001031b7824 */ /* 0x000fe200078e0205 */
[----:B------:R-:W-:Y:S01]  /*65b0*/  LEA R28, P2, R6, UR6, 0x1 ;  /* 0x00000006061c7c11 */ /* 0x000fe2000f8408ff */
[----:B------:R-:W-:-:S03]  /*65c0*/  IMAD.IADD R29, R29, 0x1, R7 ;  /* 0x000000011d1d7824 */ /* 0x000fc600078e0207 */
[----:B------:R-:W-:Y:S02]  /*65d0*/  LEA.HI.X R27, R4, UR5, R27, 0x1, P1 ;  /* 0x00000005041b7c11 */ /* 0x000fe400088f0c1b */
[----:B------:R-:W-:Y:S01]  /*65e0*/  LEA.HI.X R29, R6, UR7, R29, 0x1, P2 ;  /* 0x00000007061d7c11 */ /* 0x000fe200090f0c1d */
        /* <DEDUP_REMOVED lines=17> */
.L_x_3913:
[----:B------:R-:W-:Y:S05]  /*6700*/  BSYNC B6 ;  /* 0x0000000000067941 */ /* 0x000fea0003800000 */
.L_x_3912:
        /* <DEDUP_REMOVED lines=11> */
.L_x_4164:
[----:B------:R-:W-:Y:S01]  /*67c0*/  IMAD.SHL.U32 R5, R188, 0x40, RZ ;  /* 0x00000040bc057824 */ /* 0x000fe200078e00ff */
[----:B------:R-:W-:Y:S01]  /*67d0*/  ULDC UR4, c[0x0][0x448] ;  /* 0x0001120000047ab9 */ /* 0x000fe20000000800 */
[----:B------:R-:W-:Y:S01]  /*67e0*/  BSSY B1, `(.L_x_3917) ;  /* 0x0000024000017945 */ /* 0x000fe20003800000 */
[----:B------:R-:W-:Y:S02]  /*67f0*/  CS2R R10, SRZ ;  /* 0x00000000000a7805 */ /* 0x000fe4000001ff00 */
[----:B------:R-:W-:Y:S01]  /*6800*/  LOP3.LUT R7, R5, 0x1c0, RZ, 0xc0, !PT ;  /* 0x000001c005077812 */ /* 0x000fe200078ec0ff */
[----:B------:R-:W-:-:S03]  /*6810*/  IMAD R5, R24, UR4, RZ ;  /* 0x0000000418057c24 */ /* 0x000fc6000f8e02ff */
[----:B------:R-:W-:Y:S02]  /*6820*/  LOP3.LUT R8, R7, 0x18, R16, 0xf8, !PT ;  /* 0x0000001807087812 */ /* 0x000fe400078ef810 */
[----:B------:R-:W-:Y:S01]  /*6830*/  ISETP.GE.AND P0, PT, R6, R5, PT ;  /* 0x000000050600720c */ /* 0x000fe20003f06270 */
[----:B------:R-:W-:Y:S01]  /*6840*/  IMAD R5, R25, -0x40, R5 ;  /* 0xffffffc019057824 */ /* 0x000fe200078e0205 */
[----:B------:R-:W-:Y:S02]  /*6850*/  SHF.R.U32.HI R9, RZ, 0x3, R7 ;  /* 0x00000003ff097819 */ /* 0x000fe40000011607 */
[----:B------:R-:W-:Y:S02]  /*6860*/  LEA.HI R7, R208, R208, RZ, 0x1 ;  /* 0x000000d0d0077211 */ /* 0x000fe400078f08ff */
[----:B0-----:R-:W-:Y:S02]  /*6870*/  LOP3.LUT R29, R8, R9, RZ, 0x3c, !PT ;  /* 0x00000009081d7212 */ /* 0x001fe400078e3cff */
[----:B------:R-:W-:-:S02]  /*6880*/  CS2R R8, SRZ ;  /* 0x0000000000087805 */ /* 0x000fc4000001ff00 */
[----:B------:R-:W-:Y:S02]  /*6890*/  LOP3.LUT R13, R7, 0xfffffffe, RZ, 0xc0, !PT ;  /* 0xfffffffe070d7812 */ /* 0x000fe400078ec0ff */
[----:B------:R-:W-:-:S03]  /*68a0*/  CS2R R6, SRZ ;  /* 0x0000000000067805 */ /* 0x000fc6000001ff00 */
[----:B------:R-:W-:Y:S01]  /*68b0*/  IMAD.IADD R28, R208, 0x1, -R13 ;  /* 0x00000001d01c7824 */ /* 0x000fe200078e0a0d */
[----:B------:R-:W-:Y:S01]  /*68c0*/  CS2R R12, SRZ ;  /* 0x00000000000c7805 */ /* 0x000fe2000001ff00 */
[----:B------:R-:W-:Y:S06]  /*68d0*/  @P0 BRA `(.L_x_3918) ;  /* 0x0000000000500947 */ /* 0x000fec0003800000 */
[----:B------:R-:W-:Y:S01]  /*68e0*/  ULDC UR4, c[0x0][0x3f4] ;  /* 0x0000fd0000047ab9 */ /* 0x000fe20000000800 */
[----:B--2---:R-:W-:Y:S01]  /*68f0*/  IMAD.MOV.U32 R6, RZ, RZ, R3 ;  /* 0x000000ffff067224 */ /* 0x004fe200078e0003 */
[----:B------:R-:W-:Y:S01]  /*6900*/  ISETP.GE.AND P3, PT, R190, UR4, PT ;  /* 0x00000004be007c0c */ /* 0x000fe2000bf66270 */
[----:B-1----:R-:W-:Y:S01]  /*6910*/  IMAD.MOV.U32 R7, RZ, RZ, R0 ;  /* 0x000000ffff077224 */ /* 0x002fe200078e0000 */
[----:B------:R-:W-:Y:S01]  /*6920*/  ISETP.GE.AND P2, PT, R186, UR4, PT ;  /* 0x00000004ba007c0c */ /* 0x000fe2000bf46270 */
[----:B---3--:R-:W-:Y:S01]  /*6930*/  IMAD.MOV.U32 R15, RZ, RZ, R4 ;  /* 0x000000ffff0f7224 */ /* 0x008fe200078e0004 */
[----:B------:R-:W-:Y:S02]  /*6940*/  CS2R R10, SRZ ;  /* 0x00000000000a7805 */ /* 0x000fe4000001ff00 */
[----:B------:R-:W-:Y:S02]  /*6950*/  CS2R R12, SRZ ;  /* 0x00000000000c7805 */ /* 0x000fe4000001ff00 */
[----:B------:R-:W-:-:S05]  /*6960*/  CS2R R8, SRZ ;  /* 0x0000000000087805 */ /* 0x000fca000001ff00 */
[-C--:B------:R-:W-:Y:S02]  /*6970*/  @!P3 IADD3 R24, P0, R3, R218.reuse, RZ ;  /* 0x000000da0318b210 */ /* 0x080fe40007f1e0ff */
[----:B----4-:R-:W-:Y:S01]  /*6980*/  @!P3 IADD3 R26, P1, R14, R218, RZ ;  /* 0x000000da0e1ab210 */ /* 0x010fe20007f3e0ff */
[----:B------:R-:W-:Y:S01]  /*6990*/  @!P2 IMAD.WIDE R20, R186, 0x2, R6 ;  /* 0x00000002ba14a825 */ /* 0x000fe200078e0206 */
[----:B------:R-:W-:-:S03]  /*69a0*/  CS2R R6, SRZ ;  /* 0x0000000000067805 */ /* 0x000fc6000001ff00 */
[----:B------:R-:W-:Y:S01]  /*69b0*/  @!P2 IMAD.WIDE R14, R186, 0x2, R14 ;  /* 0x00000002ba0ea825 */ /* 0x000fe200078e020e */
[----:B------:R0:W5:Y:S03]  /*69c0*/  @!P2 LD.E.64 R10, desc[UR40][R20.64] ;  /* 0x00000028140aa980 */ /* 0x000166000c101b00 */
[--C-:B------:R-:W-:Y:S01]  /*69d0*/  @!P3 IMAD.X R25, R0, 0x1, R217.reuse, P0 ;  /* 0x000000010019b824 */ /* 0x100fe200000e06d9 */
[----:B------:R0:W5:Y:S01]  /*69e0*/  @!P2 LD.E.64 R6, desc[UR40][R14.64] ;  /* 0x000000280e06a980 */ /* 0x000162000c101b00 */
[----:B------:R-:W-:-:S03]  /*69f0*/  @!P3 IMAD.X R27, R4, 0x1, R217, P1 ;  /* 0x00000001041bb824 */ /* 0x000fc600008e06d9 */
[----:B------:R0:W5:Y:S04]  /*6a00*/  @!P3 LD.E.64 R12, desc[UR40][R24.64] ;  /* 0x00000028180cb980 */ /* 0x000168000c101b00 */
[----:B------:R0:W5:Y:S02]  /*6a10*/  @!P3 LD.E.64 R8, desc[UR40][R26.64] ;  /* 0x000000281a08b980 */ /* 0x000164000c101b00 */
.L_x_3918:
[----:B------:R-:W-:Y:S05]  /*6a20*/  BSYNC B1 ;  /* 0x0000000000017941 */ /* 0x000fea0003800000 */
.L_x_3917:
[----:B0-----:R-:W-:Y:S01]  /*6a30*/  SHF.L.U32 R15, R28, 0x1f, RZ ;  /* 0x0000001f1c0f7819 */ /* 0x001fe200000006ff */
[----:B--2---:R-:W-:Y:S01]  /*6a40*/  IMAD R3, R192, 0x200, R29 ;  /* 0x00000200c0037824 */ /* 0x004fe200078e021d */
[----:B------:R-:W-:Y:S01]  /*6a50*/  LOP3.LUT P1, RZ, R188, 0x4, RZ, 0xc0, !PT ;  /* 0x00000004bcff7812 */ /* 0x000fe2000782c0ff */
[----:B-----5:R-:W-:Y:S01]  /*6a60*/  IMAD.MOV.U32 R30, RZ, RZ, R10 ;  /* 0x000000ffff1e7224 */ /* 0x020fe200078e000a */
[----:B------:R-:W0:Y:S01]  /*6a70*/  SYNCS.PHASECHK.TRANS64.TRYWAIT P0, [R2+URZ+0x28c00], R15 ;  /* 0x028c000f020075a7 */ /* 0x000e22000800017f */
[----:B------:R-:W-:Y:S01]  /*6a80*/  IMAD R3, R3, 0x2, R2 ;  /* 0x0000000203037824 */ /* 0x000fe200078e0202 */
[--C-:B------:R-:W-:Y:S01]  /*6a90*/  SHF.R.U64 R32, R10, 0x10, R11.reuse ;  /* 0x000000100a207819 */ /* 0x100fe2000000120b */
[--C-:B----4-:R-:W-:Y:S01]  /*6aa0*/  IMAD.MOV.U32 R14, RZ, RZ, R11.reuse ;  /* 0x000000ffff0e7224 */ /* 0x110fe200078e000b */
[----:B------:R-:W-:Y:S01]  /*6ab0*/  SHF.R.U32.HI R20, RZ, 0x10, R11 ;  /* 0x00000010ff147819 */ /* 0x000fe2000001160b */
[----:B------:R-:W-:Y:S01]  /*6ac0*/  IMAD.MOV.U32 R31, RZ, RZ, R12 ;  /* 0x000000ffff1f7224 */ /* 0x000fe200078e000c */
[----:B------:R-:W-:Y:S01]  /*6ad0*/  MOV R28, R6 ;  /* 0x00000006001c7202 */ /* 0x000fe20000000f00 */
[----:B------:R-:W-:Y:S01]  /*6ae0*/  IMAD.MOV.U32 R11, RZ, RZ, R13 ;  /* 0x000000ffff0b7224 */ /* 0x000fe200078e000d */
[--C-:B------:R-:W-:Y:S01]  /*6af0*/  SHF.R.U64 R34, R6, 0x10, R7.reuse ;  /* 0x0000001006227819 */ /* 0x100fe20000001207 */
[----:B------:R-:W-:Y:S01]  /*6b00*/  IMAD.MOV.U32 R10, RZ, RZ, R7 ;  /* 0x000000ffff0a7224 */ /* 0x000fe200078e0007 */
[--C-:B------:R-:W-:Y:S01]  /*6b10*/  SHF.R.U64 R33, R12, 0x10, R13.reuse ;  /* 0x000000100c217819 */ /* 0x100fe2000000120d */
[----:B------:R-:W-:Y:S01]  /*6b20*/  IMAD.MOV.U32 R29, RZ, RZ, R8 ;  /* 0x000000ffff1d7224 */ /* 0x000fe200078e0008 */
[----:B------:R-:W-:Y:S01]  /*6b30*/  SHF.R.U32.HI R12, RZ, 0x10, R13 ;  /* 0x00000010ff0c7819 */ /* 0x000fe2000001160d */
[----:B---3--:R-:W-:Y:S01]  /*6b40*/  VIADD R4, R3, 0x20400 ;  /* 0x0002040003047836 */ /* 0x008fe20000000000 */
[----:B------:R-:W-:Y:S01]  /*6b50*/  SHF.R.U32.HI R7, RZ, 0x10, R7 ;  /* 0x00000010ff077819 */ /* 0x000fe20000011607 */
[--C-:B------:R-:W-:Y:S01]  /*6b60*/  IMAD.MOV.U32 R6, RZ, RZ, R9.reuse ;  /* 0x000000ffff067224 */ /* 0x100fe200078e0009 */
[----:B------:R-:W-:Y:S01]  /*6b70*/  VIMNMX R27, R5, 0x40, PT ;  /* 0x00000040051b7848 */ /* 0x000fe20003fe0100 */
[----:B------:R-:W-:Y:S01]  /*6b80*/  BSSY B1, `(.L_x_3919) ;  /* 0x000000e000017945 */ /* 0x000fe20003800000 */
[----:B-1----:R-:W-:Y:S01]  /*6b90*/  VIADD R0, R3, 0x20440 ;  /* 0x0002044003007836 */ /* 0x002fe20000000000 */
[--C-:B------:R-:W-:Y:S01]  /*6ba0*/  SHF.R.U64 R35, R8, 0x10, R9.reuse ;  /* 0x0000001008237819 */ /* 0x100fe20000001209 */
[----:B------:R-:W-:Y:S01]  /*6bb0*/  @P1 VIADD R0, R4, 0xffffffc0 ;  /* 0xffffffc004001836 */ /* 0x000fe20000000000 */
[----:B------:R-:W-:-:S02]  /*6bc0*/  SHF.R.U32.HI R8, RZ, 0x10, R9 ;  /* 0x00000010ff087819 */ /* 0x000fc40000011609 */
        /* <DEDUP_REMOVED lines=9> */
.L_x_4165:
[----:B------:R-:W-:Y:S05]  /*6c60*/  BSYNC B1 ;  /* 0x0000000000017941 */ /* 0x000fea0003800000 */
.L_x_3919:
[----:B------:R-:W-:Y:S01]  /*6c70*/  BSSY B1, `(.L_x_3921) ;  /* 0x0000056000017945 */ /* 0x000fe20003800000 */
[----:B------:R-:W-:-:S03]  /*6c80*/  PRMT R35, R35, 0x5410, R8 ;  /* 0x0000541023237816 */ /* 0x000fc60000000008 */
[----:B------:R-:W-:Y:S05]  /*6c90*/  @P1 BRA `(.L_x_3922) ;  /* 0x00000004004c1947 */ /* 0x000fea0003800000 */
[----:B------:R-:W1:Y:S01]  /*6ca0*/  LDC R5, c[0x0][0x3f4] ;  /* 0x0000fd00ff057b82 */ /* 0x000e620000000800 */
[----:B------:R-:W-:Y:S01]  /*6cb0*/  BSSY B2, `(.L_x_3923) ;  /* 0x000002a000027945 */ /* 0x000fe20003800000 */
[-C--:B-1----:R-:W-:Y:S02]  /*6cc0*/  ISETP.GE.AND P0, PT, R186, R5.reuse, PT ;  /* 0x00000005ba00720c */ /* 0x082fe40003f06270 */
[----:B------:R-:W-:-:S11]  /*6cd0*/  ISETP.GE.AND P1, PT, R190, R5, PT ;  /* 0x00000005be00720c */ /* 0x000fd60003f26270 */
[----:B------:R-:W-:Y:S05]  /*6ce0*/  @P0 BRA `(.L_x_3924) ;  /* 0x0000000000980947 */ /* 0x000fea0003800000 */
[----:B------:R-:W1:Y:S01]  /*6cf0*/  LDS.128 R4, [R3+0x20400] ;  /* 0x0204000003047984 */ /* 0x000e620000000c00 */
[----:B0-----:R-:W-:Y:S02]  /*6d00*/  HADD2.F32 R15, -RZ, R28.H0_H0 ;  /* 0x2000001cff0f7230 */ /* 0x001fe40000004100 */
[----:B------:R-:W-:Y:S02]  /*6d10*/  HADD2.F32 R13, -RZ, R30.H0_H0 ;  /* 0x2000001eff0d7230 */ /* 0x000fe40000004100 */
[----:B------:R-:W-:Y:S02]  /*6d20*/  HADD2.F32 R12, -RZ, R32.H0_H0 ;  /* 0x20000020ff0c7230 */ /* 0x000fe40000004100 */
[----:B------:R-:W-:Y:S02]  /*6d30*/  HADD2.F32 R14, -RZ, R34.H0_H0 ;  /* 0x20000022ff0e7230 */ /* 0x000fe40000004100 */
[--C-:B-1----:R-:W-:Y:S02]  /*6d40*/  HADD2.F32 R8, -RZ, R4.reuse.H0_H0 ;  /* 0x20000004ff087230 */ /* 0x102fe40000004100 */
        /* <DEDUP_REMOVED lines=32> */
.L_x_3924:
[----:B------:R-:W-:Y:S05]  /*6f50*/  BSYNC B2 ;  /* 0x0000000000027941 */ /* 0x000fea0003800000 */
.L_x_3923:
[----:B------:R-:W-:Y:S05]  /*6f60*/  @P1 BRA `(.L_x_3922) ;  /* 0x0000000000981947 */ /* 0x000fea0003800000 */
[----:B-1----:R-:W1:Y:S01]  /*6f70*/  LDS.128 R4, [R0] ;  /* 0x0000000000047984 */ /* 0x002e620000000c00 */
        /* <DEDUP_REMOVED lines=37> */
.L_x_3922:
[----:B------:R-:W-:Y:S05]  /*71d0*/  BSYNC B1 ;  /* 0x0000000000017941 */ /* 0x000fea0003800000 */
.L_x_3921:
[----:B------:R-:W-:-:S13]  /*71e0*/  ISETP.GE.AND P0, PT, R226, R27, PT ;  /* 0x0000001be200720c */ /* 0x000fda0003f06270 */
[----:B------:R-:W-:Y:S05]  /*71f0*/  @P0 BRA `(.L_x_3925) ;  /* 0x0000001400000947 */ /* 0x000fea0003800000 */
[----:B-12---:R-:W1:Y:S01]  /*7200*/  LDC R5, c[0x0][0x3f4] ;  /* 0x0000fd00ff057b82 */ /* 0x006e620000000800 */
[----:B------:R-:W-:Y:S01]  /*7210*/  BSSY B1, `(.L_x_3926) ;  /* 0x000002a000017945 */ /* 0x000fe20003800000 */
[-C--:B-1----:R-:W-:Y:S02]  /*7220*/  ISETP.GE.AND P0, PT, R186, R5.reuse, PT ;  /* 0x00000005ba00720c */ /* 0x082fe40003f06270 */
[----:B------:R-:W-:-:S11]  /*7230*/  ISETP.GE.AND P1, PT, R190, R5, PT ;  /* 0x00000005be00720c */ /* 0x000fd60003f26270 */
[----:B------:R-:W-:Y:S05]  /*7240*/  @P0 BRA `(.L_x_3927) ;  /* 0x0000000000980947 */ /* 0x000fea0003800000 */
[----:B------:R-:W1:Y:S01]  /*7250*/  LDS.128 R4, [R3+0x21400] ;  /* 0x0214000003047984 */ /* 0x000e620000000c00 */
[----:B------:R-:W-:Y:S02]  /*7260*/  HADD2.F32 R14, -RZ, R30.H0_H0 ;  /* 0x2000001eff0e7230 */ /* 0x000fe40000004100 */
[----:B------:R-:W-:Y:S02]  /*7270*/  HADD2.F32 R20, -RZ, R28.H0_H0 ;  /* 0x2000001cff147230 */ /* 0x000fe40000004100 */
[----:B------:R-:W-:Y:S02]  /*7280*/  HADD2.F32 R25, -RZ, R34.H0_H0 ;  /* 0x20000022ff197230 */ /* 0x000fe40000004100 */
[----:B------:R-:W-:Y:S02]  /*7290*/  HADD2.F32 R21, -RZ, R32.H0_H0 ;  /* 0x20000020ff157230 */ /* 0x000fe40000004100 */
[----:B------:R-:W-:Y:S02]  /*72a0*/  HADD2.F32 R24, -RZ, R28.H1_H1 ;  /* 0x3000001cff187230 */ /* 0x000fe40000004100 */
[----:B------:R-:W-:-:S02]  /*72b0*/  HADD2.F32 R27, -RZ, R34.H1_H1 ;  /* 0x30000022ff1b7230 */ /* 0x000fc40000004100 */
[--C-:B-1----:R-:W-:Y:S02]  /*72c0*/  HADD2.F32 R8, -RZ, R4.reuse.H0_H0 ;  /* 0x20000004ff087230 */ /* 0x102fe40000004100 */
[----:B------:R-:W-:Y:S02]  /*72d0*/  HADD2.F32 R4, -RZ, R4.H1_H1 ;  /* 0x30000004ff047230 */ /* 0x000fe40000004100 */
[--C-:B------:R-:W-:Y:S02]  /*72e0*/  HADD2.F32 R9, -RZ, R5.reuse.H0_H0 ;  /* 0x20000005ff097230 */ /* 0x100fe40000004100 */
[----:B------:R-:W-:Y:S02]  /*72f0*/  HADD2.F32 R5, -RZ, R5.H1_H1 ;  /* 0x30000005ff057230 */ /* 0x000fe40000004100 */
[-C--:B------:R-:W-:Y:S01]  /*7300*/  FMUL.FTZ R13, R20, R4.reuse ;  /* 0x00000004140d7220 */ /* 0x080fe20000410000 */
[----:B0-----:R-:W-:Y:S01]  /*7310*/  FMUL.FTZ R15, R14, R4 ;  /* 0x000000040e0f7220 */ /* 0x001fe20000410000 */
[----:B------:R-:W-:-:S02]  /*7320*/  HADD2.F32 R10, -RZ, R6.H0_H0 ;  /* 0x20000006ff0a7230 */ /* 0x000fc40000004100 */
[-C--:B------:R-:W-:Y:S01]  /*7330*/  FMUL.FTZ R12, R25, R5.reuse ;  /* 0x00000005190c7220 */ /* 0x080fe20000410000 */
[-C--:B------:R-:W-:Y:S01]  /*7340*/  FFMA.FTZ R4, R14, R8.reuse, -R13 ;  /* 0x000000080e047223 */ /* 0x080fe2000001080d */
[----:B------:R-:W-:Y:S01]  /*7350*/  FFMA.FTZ R15, R20, R8, R15 ;  /* 0x00000008140f7223 */ /* 0x000fe2000001000f */
[C---:B------:R-:W-:Y:S01]  /*7360*/  FMUL.FTZ R8, R21.reuse, R5 ;  /* 0x0000000515087220 */ /* 0x040fe20000410000 */
[--C-:B------:R-:W-:Y:S02]  /*7370*/  HADD2.F32 R11, -RZ, R7.reuse.H0_H0 ;  /* 0x20000007ff0b7230 */ /* 0x100fe40000004100 */
[-C--:B------:R-:W-:Y:S01]  /*7380*/  FFMA.FTZ R5, R21, R9.reuse, -R12 ;  /* 0x0000000915057223 */ /* 0x080fe2000001080c */
[----:B------:R-:W-:Y:S02]  /*7390*/  HADD2.F32 R6, -RZ, R6.H1_H1 ;  /* 0x30000006ff067230 */ /* 0x000fe40000004100 */
[----:B------:R-:W-:Y:S01]  /*73a0*/  FFMA.FTZ R8, R25, R9, R8 ;  /* 0x0000000919087223 */ /* 0x000fe20000010008 */
[----:B------:R-:W-:Y:S01]  /*73b0*/  HADD2.F32 R7, -RZ, R7.H1_H1 ;  /* 0x30000007ff077230 */ /* 0x000fe20000004100 */
[----:B------:R-:W-:Y:S01]  /*73c0*/  F2FP.F16.F32.PACK_AB R4, R15, R4 ;  /* 0x000000040f04723e */ /* 0x000fe200000000ff */
[----:B------:R-:W-:-:S02]  /*73d0*/  HADD2.F32 R20, -RZ, R30.H1_H1 ;  /* 0x3000001eff147230 */ /* 0x000fc40000004100 */
[-C--:B------:R-:W-:Y:S01]  /*73e0*/  FMUL.FTZ R9, R24, R6.reuse ;  /* 0x0000000618097220 */ /* 0x080fe20000410000 */
[----:B------:R-:W-:Y:S02]  /*73f0*/  HADD2.F32 R21, -RZ, R32.H1_H1 ;  /* 0x30000020ff157230 */ /* 0x000fe40000004100 */
[----:B------:R-:W-:Y:S01]  /*7400*/  FMUL.FTZ R12, R27, R7 ;  /* 0x000000071b0c7220 */ /* 0x000fe20000410000 */
[----:B------:R-:W-:Y:S01]  /*7410*/  F2FP.F16.F32.PACK_AB R5, R8, R5 ;  /* 0x000000050805723e */ /* 0x000fe200000000ff */
[C---:B------:R-:W-:Y:S01]  /*7420*/  FMUL.FTZ R13, R20.reuse, R6 ;  /* 0x00000006140d7220 */ /* 0x040fe20000410000 */
[-C--:B------:R-:W-:Y:S01]  /*7430*/  FFMA.FTZ R6, R20, R10.reuse, -R9 ;  /* 0x0000000a14067223 */ /* 0x080fe20000010809 */
[C---:B------:R-:W-:Y:S01]  /*7440*/  FMUL.FTZ R14, R21.reuse, R7 ;  /* 0x00000007150e7220 */ /* 0x040fe20000410000 */
[-C--:B------:R-:W-:Y:S01]  /*7450*/  FFMA.FTZ R7, R21, R11.reuse, -R12 ;  /* 0x0000000b15077223 */ /* 0x080fe2000001080c */
[----:B------:R-:W-:Y:S02]  /*7460*/  FFMA.FTZ R13, R24, R10, R13 ;  /* 0x0000000a180d7223 */ /* 0x000fe4000001000d */
[----:B------:R-:W-:-:S03]  /*7470*/  FFMA.FTZ R14, R27, R11, R14 ;  /* 0x0000000b1b0e7223 */ /* 0x000fc6000001000e */
[----:B------:R-:W-:Y:S02]  /*7480*/  F2FP.F16.F32.PACK_AB R6, R13, R6 ;  /* 0x000000060d06723e */ /* 0x000fe400000000ff */
[----:B------:R-:W-:-:S05]  /*7490*/  F2FP.F16.F32.PACK_AB R7, R14, R7 ;  /* 0x000000070e07723e */ /* 0x000fca00000000ff */
[----:B------:R1:W-:Y:S02]  /*74a0*/  STS.128 [R3+0x21400], R4 ;  /* 0x0214000403007388 */ /* 0x0003e40000000c00 */
.L_x_3927:
[----:B------:R-:W-:Y:S05]  /*74b0*/  BSYNC B1 ;  /* 0x0000000000017941 */ /* 0x000fea0003800000 */
.L_x_3926:
[----:B------:R-:W-:Y:S05]  /*74c0*/  @P1 BRA `(.L_x_3925) ;  /* 0x00000010004c1947 */ /* 0x000fea0003800000 */
[----:B-1----:R-:W1:Y:S01]  /*74d0*/  LDS.128 R4, [R0+0x1000] ;  /* 0x0010000000047984 */ /* 0x002e620000000c00 */
[----:B0-----:R-:W-:Y:S02]  /*74e0*/  HADD2.F32 R15, -RZ, R29.H0_H0 ;  /* 0x2000001dff0f7230 */ /* 0x001fe40000004100 */
        /* <DEDUP_REMOVED lines=10> */
[----:B------:R-:W-:Y:S01]  /*7590*/  FMUL.FTZ R14, R13, R4 ;  /* 0x000000040d0e7220 */ /* 0x000fe20000410000 */
[----:B------:R-:W-:-:S02]  /*75a0*/  HADD2.F32 R9, -RZ, R6.H0_H0 ;  /* 0x20000006ff097230 */ /* 0x000fc40000004100 */
[----:B------:R-:W-:Y:S01]  /*75b0*/  FMUL.FTZ R11, R24, R5 ;  /* 0x00000005180b7220 */ /* 0x000fe20000410000 */
[----:B------:R-:W-:Y:S01]  /*75c0*/  FFMA.FTZ R4, R13, R3, -R12 ;  /* 0x000000030d047223 */ /* 0x000fe2000001080c */
[--C-:B------:R-:W-:Y:S02]  /*75d0*/  HADD2.F32 R10, -RZ, R7.reuse.H0_H0 ;  /* 0x20000007ff0a7230 */ /* 0x100fe40000004100 */
[C---:B------:R-:W-:Y:S01]  /*75e0*/  FMUL.FTZ R13, R20.reuse, R5 ;  /* 0x00000005140d7220 */ /* 0x040fe20000410000 */
[----:B------:R-:W-:Y:S02]  /*75f0*/  HADD2.F32 R6, -RZ, R6.H1_H1 ;  /* 0x30000006ff067230 */ /* 0x000fe40000004100 */
[----:B------:R-:W-:Y:S01]  /*7600*/  FFMA.FTZ R3, R15, R3, R14 ;  /* 0x000000030f037223 */ /* 0x000fe2000001000e */
[----:B------:R-:W-:Y:S02]  /*7610*/  HADD2.F32 R7, -RZ, R7.H1_H1 ;  /* 0x30000007ff077230 */ /* 0x000fe40000004100 */
[----:B------:R-:W-:Y:S01]  /*7620*/  FFMA.FTZ R5, R20, R8, -R11 ;  /* 0x0000000814057223 */ /* 0x000fe2000001080b */
[----:B------:R-:W-:-:S02]  /*7630*/  HADD2.F32 R15, -RZ, R31.H1_H1 ;  /* 0x3000001fff0f7230 */ /* 0x000fc40000004100 */
[----:B------:R-:W-:Y:S01]  /*7640*/  FFMA.FTZ R8, R24, R8, R13 ;  /* 0x0000000818087223 */ /* 0x000fe2000001000d */
[----:B------:R-:W-:Y:S02]  /*7650*/  HADD2.F32 R20, -RZ, R33.H1_H1 ;  /* 0x30000021ff147230 */ /* 0x000fe40000004100 */
[-C--:B------:R-:W-:Y:S01]  /*7660*/  FMUL.FTZ R12, R21, R6.reuse ;  /* 0x00000006150c7220 */ /* 0x080fe20000410000 */
[-C--:B------:R-:W-:Y:S01]  /*7670*/  FMUL.FTZ R11, R26, R7.reuse ;  /* 0x000000071a0b7220 */ /* 0x080fe20000410000 */
[----:B------:R-:W-:Y:S01]  /*7680*/  FMUL.FTZ R14, R15, R6 ;  /* 0x000000060f0e7220 */ /* 0x000fe20000410000 */
[----:B------:R-:W-:Y:S01]  /*7690*/  F2FP.F16.F32.PACK_AB R4, R3, R4 ;  /* 0x000000040304723e */ /* 0x000fe200000000ff */
[C---:B------:R-:W-:Y:S01]  /*76a0*/  FMUL.FTZ R13, R20.reuse, R7 ;  /* 0x00000007140d7220 */ /* 0x040fe20000410000 */
[-C--:B------:R-:W-:Y:S01]  /*76b0*/  FFMA.FTZ R6, R15, R9.reuse, -R12 ;  /* 0x000000090f067223 */ /* 0x080fe2000001080c */
[-C--:B------:R-:W-:Y:S01]  /*76c0*/  FFMA.FTZ R7, R20, R10.reuse, -R11 ;  /* 0x0000000a14077223 */ /* 0x080fe2000001080b */
[----:B------:R-:W-:Y:S01]  /*76d0*/  FFMA.FTZ R9, R21, R9, R14 ;  /* 0x0000000915097223 */ /* 0x000fe2000001000e */
[----:B------:R-:W-:Y:S01]  /*76e0*/  FFMA.FTZ R10, R26, R10, R13 ;  /* 0x0000000a1a0a7223 */ /* 0x000fe2000001000d */
[----:B------:R-:W-:-:S03]  /*76f0*/  F2FP.F16.F32.PACK_AB R5, R8, R5 ;  /* 0x000000050805723e */ /* 0x000fc600000000ff */
[----:B------:R-:W-:Y:S02]  /*7700*/  F2FP.F16.F32.PACK_AB R6, R9, R6 ;  /* 0x000000060906723e */ /* 0x000fe400000000ff */
[----:B------:R-:W-:-:S05]  /*7710*/  F2FP.F16.F32.PACK_AB R7, R10, R7 ;  /* 0x000000070a07723e */ /* 0x000fca00000000ff */
[----:B------:R3:W-:Y:S01]  /*7720*/  STS.128 [R0+0x1000], R4 ;  /* 0x0010000400007388 */ /* 0x0007e20000000c00 */
[----:B------:R-:W-:Y:S05]  /*7730*/  BRA `(.L_x_3925) ;  /* 0x0000000c00b07947 */ /* 0x000fea0003800000 */
.L_x_3915:
[----:B------:R-:W-:-:S03]  /*7740*/  UMOV UR4, 0xffffffff ;  /* 0xffffffff00047882 */ /* 0x000fc60000000000 */
[----:B------:R-:W-:Y:S05]  /*7750*/  BRA.DIV UR4, `(.L_x_3928) ;  /* 0x0000010604487947 */ /* 0x000fea000b800000 */
[----:B------:R-:W0:Y:S04]  /*7760*/  SHFL.IDX PT, R3, R27, RZ, 0x1c1f ;  /* 0x001c1fff1b037589 */ /* 0x000e2800000e0000 */
[----:B------:R-:W1:Y:S04]  /*7770*/  SHFL.IDX PT, R0, R26, RZ, 0x1c1f ;  /* 0x001c1fff1a007589 */ /* 0x000e6800000e0000 */
[----:B------:R2:W3:Y:S04]  /*7780*/  SHFL.IDX PT, R5, R29, RZ, 0x1c1f ;  /* 0x001c1fff1d057589 */ /* 0x0004e800000e0000 */
[----:B------:R2:W4:Y:S01]  /*7790*/  SHFL.IDX PT, R14, R28, RZ, 0x1c1f ;  /* 0x001c1fff1c0e7589 */ /* 0x00052200000e0000 */
[----:B0-----:R-:W-:-:S02]  /*77a0*/  IMAD.MOV.U32 R13, RZ, RZ, R3 ;  /* 0x000000ffff0d7224 */ /* 0x001fc400078e0003 */
[----:B-12---:R-:W-:-:S07]  /*77b0*/  IMAD.MOV.U32 R12, RZ, RZ, R0 ;  /* 0x000000ffff0c7224 */ /* 0x006fce00078e0000 */
.L_x_4171:
[----:B------:R-:W-:Y:S01]  /*77c0*/  ULDC UR4, c[0x0][0x448] ;  /* 0x0001120000047ab9 */ /* 0x000fe20000000800 */
[----:B------:R-:W-:Y:S01]  /*77d0*/  LEA.HI R3, R208, R208, RZ, 0x1 ;  /* 0x000000d0d0037211 */ /* 0x000fe200078f08ff */
[----:B------:R-:W-:Y:S01]  /*77e0*/  IMAD R0, R24, UR4, RZ ;  /* 0x0000000418007c24 */ /* 0x000fe2000f8e02ff */
[----:B------:R-:W-:Y:S01]  /*77f0*/  BSSY B1, `(.L_x_3929) ;  /* 0x0000014000017945 */ /* 0x000fe20003800000 */
[----:B---3--:R-:W-:Y:S01]  /*7800*/  IMAD.MOV.U32 R15, RZ, RZ, R5 ;  /* 0x000000ffff0f7224 */ /* 0x008fe200078e0005 */
[----:B------:R-:W-:Y:S02]  /*7810*/  LOP3.LUT R3, R3, 0xfffffffe, RZ, 0xc0, !PT ;  /* 0xfffffffe03037812 */ /* 0x000fe400078ec0ff */
[----:B------:R-:W-:Y:S02]  /*7820*/  CS2R R4, SRZ ;  /* 0x0000000000047805 */ /* 0x000fe4000001ff00 */
[----:B------:R-:W-:Y:S01]  /*7830*/  ISETP.GE.AND P0, PT, R6, R0, PT ;  /* 0x000000000600720c */ /* 0x000fe20003f06270 */
[----:B------:R-:W-:Y:S01]  /*7840*/  IMAD R0, R25, -0x40, R0 ;  /* 0xffffffc019007824 */ /* 0x000fe200078e0200 */
[----:B------:R-:W-:Y:S01]  /*7850*/  CS2R R6, SRZ ;  /* 0x0000000000067805 */ /* 0x000fe2000001ff00 */
[----:B------:R-:W-:Y:S01]  /*7860*/  IMAD.IADD R3, R208, 0x1, -R3 ;  /* 0x00000001d0037824 */ /* 0x000fe200078e0a03 */
[----:B------:R-:W-:-:S02]  /*7870*/  CS2R R8, SRZ ;  /* 0x0000000000087805 */ /* 0x000fc4000001ff00 */
[----:B------:R-:W-:Y:S02]  /*7880*/  CS2R R10, SRZ ;  /* 0x00000000000a7805 */ /* 0x000fe4000001ff00 */
[----:B------:R-:W-:-:S05]  /*7890*/  SHF.L.U32 R3, R3, 0x1f, RZ ;  /* 0x0000001f03037819 */ /* 0x000fca00000006ff */
[----:B------:R-:W-:Y:S05]  /*78a0*/  @P0 BRA `(.L_x_3930) ;  /* 0x0000000000200947 */ /* 0x000fea0003800000 */
[----:B------:R-:W-:Y:S01]  /*78b0*/  ULDC UR4, c[0x0][0x3f4] ;  /* 0x0000fd0000047ab9 */ /* 0x000fe20000000800 */
[----:B------:R-:W-:Y:S02]  /*78c0*/  CS2R R4, SRZ ;  /* 0x0000000000047805 */ /* 0x000fe4000001ff00 */
[----:B------:R-:W-:-:S13]  /*78d0*/  ISETP.GE.AND P0, PT, R16, UR4, PT ;  /* 0x0000000410007c0c */ /* 0x000fda000bf06270 */
[----:B------:R-:W-:Y:S05]  /*78e0*/  @P0 BRA `(.L_x_3930) ;  /* 0x0000000000100947 */ /* 0x000fea0003800000 */
[----:B------:R-:W-:-:S04]  /*78f0*/  IMAD.WIDE R12, R16, 0x2, R12 ;  /* 0x00000002100c7825 */ /* 0x000fc800078e020c */
[----:B----4-:R-:W-:Y:S01]  /*7900*/  IMAD.WIDE R14, R16, 0x2, R14 ;  /* 0x00000002100e7825 */ /* 0x010fe200078e020e */
[----:B------:R0:W5:Y:S04]  /*7910*/  LD.E.128 R4, desc[UR40][R12.64] ;  /* 0x000000280c047980 */ /* 0x000168000c101d00 */
[----:B------:R0:W5:Y:S02]  /*7920*/  LD.E.128 R8, desc[UR40][R14.64] ;  /* 0x000000280e087980 */ /* 0x000164000c101d00 */
.L_x_3930:
[----:B------:R-:W-:Y:S05]  /*7930*/  BSYNC B1 ;  /* 0x0000000000017941 */ /* 0x000fea0003800000 */
.L_x_3929:
[----:B------:R-:W1:Y:S01]  /*7940*/  SYNCS.PHASECHK.TRANS64.TRYWAIT P1, [R2+URZ+0x28c00], R3 ;  /* 0x028c0003020075a7 */ /* 0x000e62000802017f */
[----:B-----5:R-:W-:Y:S01]  /*7950*/  IMAD.MOV.U32 R36, RZ, RZ, R4 ;  /* 0x000000ffff247224 */ /* 0x020fe200078e0004 */
[--C-:B------:R-:W-:Y:S01]  /*7960*/  SHF.R.U64 R40, R4, 0x10, R5.reuse ;  /* 0x0000001004287819 */ /* 0x100fe20000001205 */
[--C-:B0-----:R-:W-:Y:S01]  /*7970*/  IMAD.MOV.U32 R12, RZ, RZ, R5.reuse ;  /* 0x000000ffff0c7224 */ /* 0x101fe200078e0005 */
[----:B----4-:R-:W-:Y:S01]  /*7980*/  SHF.R.U32.HI R14, RZ, 0x10, R5 ;  /* 0x00000010ff0e7819 */ /* 0x010fe20000011605 */
[----:B------:R-:W-:Y:S01]  /*7990*/  IMAD.MOV.U32 R37, RZ, RZ, R6 ;  /* 0x000000ffff257224 */ /* 0x000fe200078e0006 */
[----:B------:R-:W-:Y:S01]  /*79a0*/  SHF.R.U64 R41, R6, 0x10, R7 ;  /* 0x0000001006297819 */ /* 0x000fe20000001207 */
[----:B------:R-:W-:Y:S01]  /*79b0*/  IMAD.MOV.U32 R4, RZ, RZ, R8 ;  /* 0x000000ffff047224 */ /* 0x000fe200078e0008 */
[----:B------:R-:W-:Y:S01]  /*79c0*/  SHF.R.U64 R42, R8, 0x10, R9 ;  /* 0x00000010082a7819 */ /* 0x000fe20000001209 */
[----:B------:R-:W-:Y:S01]  /*79d0*/  IMAD.MOV.U32 R38, RZ, RZ, R7 ;  /* 0x000000ffff267224 */ /* 0x000fe200078e0007 */
[----:B------:R-:W-:Y:S01]  /*79e0*/  VIMNMX R0, R0, 0x40, PT ;  /* 0x0000004000007848 */ /* 0x000fe20003fe0100 */
[--C-:B------:R-:W-:Y:S01]  /*79f0*/  IMAD.MOV.U32 R5, RZ, RZ, R9.reuse ;  /* 0x000000ffff057224 */ /* 0x100fe200078e0009 */
[----:B------:R-:W-:Y:S01]  /*7a00*/  SHF.R.U32.HI R8, RZ, 0x10, R9 ;  /* 0x00000010ff087819 */ /* 0x000fe20000011609 */
[----:B------:R-:W-:Y:S01]  /*7a10*/  IMAD.MOV.U32 R39, RZ, RZ, R10 ;  /* 0x000000ffff277224 */ /* 0x000fe200078e000a */
[----:B------:R-:W-:Y:S01]  /*7a20*/  SHF.R.U32.HI R7, RZ, 0x10, R7 ;  /* 0x00000010ff077819 */ /* 0x000fe20000011607 */
[--C-:B------:R-:W-:Y:S01]  /*7a30*/  IMAD.MOV.U32 R6, RZ, RZ, R11.reuse ;  /* 0x000000ffff067224 */ /* 0x100fe200078e000b */
[----:B------:R-:W0:Y:S01]  /*7a40*/  LDC R13, c[0x0][0x3f4] ;  /* 0x0000fd00ff0d7b82 */ /* 0x000e220000000800 */
[--C-:B------:R-:W-:Y:S01]  /*7a50*/  SHF.R.U64 R43, R10, 0x10, R11.reuse ;  /* 0x000000100a2b7819 */ /* 0x100fe2000000120b */
[----:B------:R-:W-:Y:S01]  /*7a60*/  BSSY B1, `(.L_x_3931) ;  /* 0x000000f000017945 */ /* 0x000fe20003800000 */
[----:B------:R-:W-:-:S02]  /*7a70*/  SHF.R.U32.HI R9, RZ, 0x10, R11 ;  /* 0x00000010ff097819 */ /* 0x000fc4000001160b */
        /* <DEDUP_REMOVED lines=8> */
[----:B0-----:R-:W-:-:S04]  /*7b00*/  ISETP.GE.AND P0, PT, R16, R13, PT ;  /* 0x0000000d1000720c */ /* 0x001fc80003f06270 */
[-C--:B------:R-:W-:Y:S02]  /*7b10*/  ISETP.GE.OR P2, PT, R23, R0.reuse, P0 ;  /* 0x000000001700720c */ /* 0x080fe40000746670 */
[----:B------:R-:W-:Y:S01]  /*7b20*/  ISETP.GE.OR P0, PT, R226, R0, P0 ;  /* 0x00000000e200720c */ /* 0x000fe20000706670 */
[----:B------:R-:W-:Y:S01]  /*7b30*/  IMAD.IADD R0, R16, 0x1, R13 ;  /* 0x0000000110007824 */ /* 0x000fe200078e020d */
[----:B-1----:R-:W-:Y:S11]  /*7b40*/  @!P1 BRA `(.L_x_3932) ;  /* 0x0000010000c49947 */ /* 0x002ff60003800000 */
.L_x_4172:
[----:B------:R-:W-:Y:S05]  /*7b50*/  BSYNC B1 ;  /* 0x0000000000017941 */ /* 0x000fea0003800000 */
.L_x_3931:
[----:B------:R-:W-:Y:S01]  /*7b60*/  BSSY B1, `(.L_x_3933) ;  /* 0x0000059000017945 */ /* 0x000fe20003800000 */
[----:B------:R-:W-:-:S03]  /*7b70*/  LOP3.LUT R0, R0, 0x38, RZ, 0xc0, !PT ;  /* 0x0000003800007812 */ /* 0x000fc600078ec0ff */
[----:B------:R-:W-:Y:S05]  /*7b80*/  @P2 BRA `(.L_x_3934) ;  /* 0x0000000400582947 */ /* 0x000fea0003800000 */
[----:B0-----:R-:W-:Y:S02]  /*7b90*/  IMAD.SHL.U32 R3, R188, 0x40, RZ ;  /* 0x00000040bc037824 */ /* 0x001fe400078e00ff */
[----:B------:R-:W-:Y:S02]  /*7ba0*/  HADD2.F32 R26, -RZ, R36.H0_H0 ;  /* 0x20000024ff1a7230 */ /* 0x000fe40000004100 */
[----:B------:R-:W-:Y:S01]  /*7bb0*/  HADD2.F32 R28, -RZ, R37.H1_H1 ;  /* 0x30000025ff1c7230 */ /* 0x000fe20000004100 */
[----:B------:R-:W-:Y:S01]  /*7bc0*/  LOP3.LUT R5, R3, 0x1c0, RZ, 0xc0, !PT ;  /* 0x000001c003057812 */ /* 0x000fe200078ec0ff */
[----:B------:R-:W-:Y:S02]  /*7bd0*/  HADD2.F32 R25, -RZ, R42.H0_H0 ;  /* 0x2000002aff197230 */ /* 0x000fe40000004100 */
[----:B------:R-:W-:Y:S01]  /*7be0*/  HADD2.F32 R27, -RZ, R38.H1_H1 ;  /* 0x30000026ff1b7230 */ /* 0x000fe20000004100 */
[----:B------:R-:W-:Y:S02]  /*7bf0*/  LOP3.LUT R3, R5, 0x38, R16, 0xf8, !PT ;  /* 0x0000003805037812 */ /* 0x000fe400078ef810 */
[----:B------:R-:W-:-:S04]  /*7c00*/  SHF.R.U32.HI R4, RZ, 0x3, R5 ;  /* 0x00000003ff047819 */ /* 0x000fc80000011605 */
[----:B------:R-:W-:-:S05]  /*7c10*/  LOP3.LUT R3, R3, R4, RZ, 0x3c, !PT ;  /* 0x0000000403037212 */ /* 0x000fca00078e3cff */
[----:B------:R-:W-:-:S04]  /*7c20*/  IMAD R3, R192, 0x200, R3 ;  /* 0x00000200c0037824 */ /* 0x000fc800078e0203 */
[----:B------:R-:W-:Y:S01]  /*7c30*/  IMAD R33, R3, 0x2, R2 ;  /* 0x0000000203217824 */ /* 0x000fe200078e0202 */
[----:B------:R-:W-:-:S04]  /*7c40*/  LOP3.LUT R3, R4, R0, R5, 0x1e, !PT ;  /* 0x0000000004037212 */ /* 0x000fc800078e1e05 */
[----:B------:R-:W0:Y:S01]  /*7c50*/  LDS.128 R4, [R33+0x20400] ;  /* 0x0204000021047984 */ /* 0x000e220000000c00 */
[----:B------:R-:W-:-:S04]  /*7c60*/  IMAD R3, R192, 0x200, R3 ;  /* 0x00000200c0037824 */ /* 0x000fc800078e0203 */
[----:B------:R-:W-:-:S05]  /*7c70*/  IMAD R35, R3, 0x2, R2 ;  /* 0x0000000203237824 */ /* 0x000fca00078e0202 */
[----:B------:R-:W1:Y:S01]  /*7c80*/  LDS.128 R8, [R35+0x20400] ;  /* 0x0204000023087984 */ /* 0x000e620000000c00 */
[--C-:B0-----:R-:W-:Y:S02]  /*7c90*/  HADD2.F32 R3, -RZ, R4.reuse.H0_H0 ;  /* 0x20000004ff037230 */ /* 0x101fe40000004100 */
[----:B------:R-:W-:Y:S02]  /*7ca0*/  HADD2.F32 R4, -RZ, R4.H1_H1 ;  /* 0x30000004ff047230 */ /* 0x000fe40000004100 */
[--C-:B------:R-:W-:Y:S02]  /*7cb0*/  HADD2.F32 R12, -RZ, R5.reuse.H0_H0 ;  /* 0x20000005ff0c7230 */ /* 0x100fe40000004100 */
[----:B------:R-:W-:Y:S02]  /*7cc0*/  HADD2.F32 R5, -RZ, R5.H1_H1 ;  /* 0x30000005ff057230 */ /* 0x000fe40000004100 */
[----:B------:R-:W-:Y:S02]  /*7cd0*/  HADD2.F32 R13, -RZ, R6.H0_H0 ;  /* 0x20000006ff0d7230 */ /* 0x000fe40000004100 */
        /* <DEDUP_REMOVED lines=32> */
[----:B------:R-:W-:Y:S02]  /*7ee0*/  HADD2.F32 R6, -RZ, R6.H1_H1 ;  /* 0x30000006ff067230 */ /* 0x000fe40000004100 */
[C---:B------:R-:W-:Y:S01]  /*7ef0*/  FMUL.FTZ R5, R10.reuse, R9 ;  /* 0x000000090a057220 */ /* 0x040fe20000410000 */
[C---:B------:R-:W-:Y:S01]  /*7f00*/  FFMA.FTZ R25, R13.reuse, R8, -R4 ;  /* 0x000000080d197223 */ /* 0x040fe20000010804 */
[----:B------:R-:W-:Y:S01]  /*7f10*/  FFMA.FTZ R27, R13, R12, R27 ;  /* 0x0000000c0d1b7223 */ /* 0x000fe2000001001b */
[-C--:B------:R-:W-:Y:S01]  /*7f20*/  FMUL.FTZ R13, R10, R3.reuse ;  /* 0x000000030a0d7220 */ /* 0x080fe20000410000 */
[----:B------:R-:W-:Y:S01]  /*7f30*/  FFMA.FTZ R10, R6, R3, -R5 ;  /* 0x00000003060a7223 */ /* 0x000fe20000010805 */
[----:B------:R-:W-:-:S02]  /*7f40*/  HADD2.F32 R24, -RZ, R11.H0_H0 ;  /* 0x2000000bff187230 */ /* 0x000fc40000004100 */
[----:B------:R-:W-:Y:S02]  /*7f50*/  HADD2.F32 R5, -RZ, R39.H1_H1 ;  /* 0x30000027ff057230 */ /* 0x000fe40000004100 */
[----:B------:R-:W-:Y:S01]  /*7f60*/  FFMA.FTZ R12, R6, R9, R13 ;  /* 0x00000009060c7223 */ /* 0x000fe2000001000d */
[----:B------:R-:W-:Y:S02]  /*7f70*/  HADD2.F32 R3, -RZ, R38.H0_H0 ;  /* 0x20000026ff037230 */ /* 0x000fe40000004100 */
[----:B------:R-:W-:Y:S02]  /*7f80*/  HADD2.F32 R11, -RZ, R11.H1_H1 ;  /* 0x3000000bff0b7230 */ /* 0x000fe40000004100 */
[C---:B------:R-:W-:Y:S01]  /*7f90*/  FMUL.FTZ R9, R24.reuse, R5 ;  /* 0x0000000518097220 */ /* 0x040fe20000410000 */
[----:B------:R-:W-:Y:S02]  /*7fa0*/  HADD2.F32 R8, -RZ, R43.H1_H1 ;  /* 0x3000002bff087230 */ /* 0x000fe40000004100 */
[----:B------:R-:W-:Y:S01]  /*7fb0*/  FMUL.FTZ R24, R24, R3 ;  /* 0x0000000318187220 */ /* 0x000fe20000410000 */
[----:B------:R-:W-:-:S02]  /*7fc0*/  HADD2.F32 R4, -RZ, R41.H1_H1 ;  /* 0x30000029ff047230 */ /* 0x000fc40000004100 */
[--C-:B------:R-:W-:Y:S02]  /*7fd0*/  HADD2.F32 R14, -RZ, R7.reuse.H0_H0 ;  /* 0x20000007ff0e7230 */ /* 0x100fe40000004100 */
[C---:B------:R-:W-:Y:S01]  /*7fe0*/  FMUL.FTZ R6, R11.reuse, R8 ;  /* 0x000000080b067220 */ /* 0x040fe20000410000 */
[----:B------:R-:W-:Y:S02]  /*7ff0*/  HADD2.F32 R7, -RZ, R7.H1_H1 ;  /* 0x30000007ff077230 */ /* 0x000fe40000004100 */
[-C--:B------:R-:W-:Y:S01]  /*8000*/  FMUL.FTZ R13, R11, R4.reuse ;  /* 0x000000040b0d7220 */ /* 0x080fe20000410000 */
        /* <DEDUP_REMOVED lines=14> */
.L_x_3934:
[----:B------:R-:W-:Y:S05]  /*80f0*/  BSYNC B1 ;  /* 0x0000000000017941 */ /* 0x000fea0003800000 */
.L_x_3933:
[----:B------:R-:W-:Y:S05]  /*8100*/  @P0 BRA `(.L_x_3925) ;  /* 0x00000004003c0947 */ /* 0x000fea0003800000 */
[----:B------:R-:W-:Y:S01]  /*8110*/  LOP3.LUT R0, R235, R0, R220, 0x1e, !PT ;  /* 0x00000000eb007212 */ /* 0x000fe200078e1edc */
[----:B-1----:R-:W1:Y:S01]  /*8120*/  LDS.128 R4, [R219+0x20400] ;  /* 0x02040000db047984 */ /* 0x002e620000000c00 */
[----:B------:R-:W-:Y:S02]  /*8130*/  HADD2.F32 R28, -RZ, R37.H1_H1 ;  /* 0x30000025ff1c7230 */ /* 0x000fe40000004100 */
[----:B------:R-:W-:Y:S02]  /*8140*/  HADD2.F32 R26, -RZ, R36.H0_H0 ;  /* 0x20000024ff1a7230 */ /* 0x000fe40000004100 */
[----:B0-----:R-:W-:Y:S02]  /*8150*/  IMAD.IADD R3, R221, 0x1, R0 ;  /* 0x00000001dd037824 */ /* 0x001fe400078e0200 */
[----:B------:R-:W-:Y:S02]  /*8160*/  HADD2.F32 R30, -RZ, R42.H0_H0 ;  /* 0x2000002aff1e7230 */ /* 0x000fe40000004100 */
[----:B------:R-:W-:-:S02]  /*8170*/  IMAD R3, R3, 0x2, R2 ;  /* 0x0000000203037824 */ /* 0x000fc400078e0202 */
[----:B------:R-:W-:Y:S02]  /*8180*/  HADD2.F32 R32, -RZ, R38.H1_H1 ;  /* 0x30000026ff207230 */ /* 0x000fe40000004100 */
[----:B------:R-:W-:Y:S01]  /*8190*/  HADD2.F32 R35, -RZ, R42.H1_H1 ;  /* 0x3000002aff237230 */ /* 0x000fe20000004100 */
[----:B------:R-:W0:Y:S01]  /*81a0*/  LDS.128 R8, [R3+0x20400] ;  /* 0x0204000003087984 */ /* 0x000e220000000c00 */
[----:B------:R-:W-:Y:S02]  /*81b0*/  HADD2.F32 R33, -RZ, R37.H0_H0 ;  /* 0x20000025ff217230 */ /* 0x000fe40000004100 */
[----:B------:R-:W-:Y:S02]  /*81c0*/  HADD2.F32 R37, -RZ, R39.H0_H0 ;  /* 0x20000027ff257230 */ /* 0x000fe40000004100 */
[--C-:B-1----:R-:W-:Y:S02]  /*81d0*/  HADD2.F32 R0, -RZ, R4.reuse.H0_H0 ;  /* 0x20000004ff007230 */ /* 0x102fe40000004100 */
[----:B------:R-:W-:-:S02]  /*81e0*/  HADD2.F32 R4, -RZ, R4.H1_H1 ;  /* 0x30000004ff047230 */ /* 0x000fc40000004100 */
[--C-:B------:R-:W-:Y:S02]  /*81f0*/  HADD2.F32 R12, -RZ, R5.reuse.H0_H0 ;  /* 0x20000005ff0c7230 */ /* 0x100fe40000004100 */
[----:B------:R-:W-:Y:S02]  /*8200*/  HADD2.F32 R5, -RZ, R5.H1_H1 ;  /* 0x30000005ff057230 */ /* 0x000fe40000004100 */
[--C-:B------:R-:W-:Y:S02]  /*8210*/  HADD2.F32 R13, -RZ, R6.reuse.H0_H0 ;  /* 0x20000006ff0d7230 */ /* 0x100fe40000004100 */
[----:B------:R-:W-:Y:S02]  /*8220*/  HADD2.F32 R6, -RZ, R6.H1_H1 ;  /* 0x30000006ff067230 */ /* 0x000fe40000004100 */
[----:B------:R-:W-:Y:S02]  /*8230*/  HADD2.F32 R14, -RZ, R7.H0_H0 ;  /* 0x20000007ff0e7230 */ /* 0x000fe40000004100 */
[----:B0-----:R-:W-:-:S02]  /*8240*/  HADD2.F32 R15, -RZ, R8.H0_H0 ;  /* 0x20000008ff0f7230 */ /* 0x001fc40000004100 */
[----:B------:R-:W-:Y:S02]  /*8250*/  HADD2.F32 R8, -RZ, R8.H1_H1 ;  /* 0x30000008ff087230 */ /* 0x000fe40000004100 */
[--C-:B------:R-:W-:Y:S02]  /*8260*/  HADD2.F32 R20, -RZ, R9.reuse.H0_H0 ;  /* 0x20000009ff147230 */ /* 0x100fe40000004100 */
[-C--:B------:R-:W-:Y:S01]  /*8270*/  FMUL.FTZ R25, R28, R15.reuse ;  /* 0x0000000f1c197220 */ /* 0x080fe20000410000 */
[----:B------:R-:W-:Y:S01]  /*8280*/  FMUL.FTZ R15, R26, R15 ;  /* 0x0000000f1a0f7220 */ /* 0x000fe20000410000 */
[----:B------:R-:W-:Y:S01]  /*8290*/  FMUL.FTZ R27, R30, R8 ;  /* 0x000000081e1b7220 */ /* 0x000fe20000410000 */
[----:B------:R-:W-:Y:S02]  /*82a0*/  HADD2.F32 R9, -RZ, R9.H1_H1 ;  /* 0x30000009ff097230 */ /* 0x000fe40000004100 */
[----:B------:R-:W-:Y:S01]  /*82b0*/  FFMA.FTZ R25, R26, R0, -R25 ;  /* 0x000000001a197223 */ /* 0x000fe20000010819 */
[----:B------:R-:W-:-:S02]  /*82c0*/  HADD2.F32 R26, -RZ, R40.H0_H0 ;  /* 0x20000028ff1a7230 */ /* 0x000fc40000004100 */
[----:B------:R-:W-:Y:S01]  /*82d0*/  FFMA.FTZ R15, R28, R0, R15 ;  /* 0x000000001c0f7223 */ /* 0x000fe2000001000f */
[----:B------:R-:W-:Y:S02]  /*82e0*/  HADD2.F32 R28, -RZ, R36.H1_H1 ;  /* 0x30000024ff1c7230 */ /* 0x000fe40000004100 */
[----:B------:R-:W-:Y:S02]  /*82f0*/  HADD2.F32 R21, -RZ, R10.H0_H0 ;  /* 0x2000000aff157230 */ /* 0x000fe40000004100 */
[C---:B------:R-:W-:Y:S01]  /*8300*/  FMUL.FTZ R29, R26.reuse, R8 ;  /* 0x000000081a1d7220 */ /* 0x040fe20000410000 */
[----:B------:R-:W-:Y:S01]  /*8310*/  FFMA.FTZ R0, R26, R4, -R27 ;  /* 0x000000041a007223 */ /* 0x000fe2000001081b */
[-C--:B------:R-:W-:Y:S01]  /*8320*/  FMUL.FTZ R27, R32, R20.reuse ;  /* 0x00000014201b7220 */ /* 0x080fe20000410000 */
[----:B------:R-:W-:Y:S01]  /*8330*/  FMUL.FTZ R31, R28, R20 ;  /* 0x000000141c1f7220 */ /* 0x000fe20000410000 */
[----:B------:R-:W-:Y:S01]  /*8340*/  FFMA.FTZ R8, R30, R4, R29 ;  /* 0x000000041e087223 */ /* 0x000fe2000001001d */
[----:B------:R-:W-:-:S02]  /*8350*/  HADD2.F32 R29, -RZ, R40.H1_H1 ;  /* 0x30000028ff1d7230 */ /* 0x000fc40000004100 */
[-C--:B------:R-:W-:Y:S01]  /*8360*/  FMUL.FTZ R4, R35, R9.reuse ;  /* 0x0000000923047220 */ /* 0x080fe20000410000 */
[----:B------:R-:W-:Y:S02]  /*8370*/  HADD2.F32 R10, -RZ, R10.H1_H1 ;  /* 0x3000000aff0a7230 */ /* 0x000fe40000004100 */
[-C--:B------:R-:W-:Y:S01]  /*8380*/  FFMA.FTZ R27, R28, R12.reuse, -R27 ;  /* 0x0000000c1c1b7223 */ /* 0x080fe2000001081b */
[----:B------:R-:W-:Y:S02]  /*8390*/  HADD2.F32 R30, -RZ, R43.H0_H0 ;  /* 0x2000002bff1e7230 */ /* 0x000fe40000004100 */
[C---:B------:R-:W-:Y:S01]  /*83a0*/  FMUL.FTZ R20, R29.reuse, R9 ;  /* 0x000000091d147220 */ /* 0x040fe20000410000 */
[----:B------:R-:W-:Y:S01]  /*83b0*/  FFMA.FTZ R31, R32, R12, R31 ;  /* 0x0000000c201f7223 */ /* 0x000fe2000001001f */
[----:B------:R-:W-:Y:S01]  /*83c0*/  FFMA.FTZ R12, R29, R5, -R4 ;  /* 0x000000051d0c7223 */ /* 0x000fe20000010804 */
[----:B------:R-:W-:Y:S02]  /*83d0*/  HADD2.F32 R28, -RZ, R41.H0_H0 ;  /* 0x20000029ff1c7230 */ /* 0x000fe40000004100 */
[----:B------:R-:W-:Y:S01]  /*83e0*/  FMUL.FTZ R4, R37, R21 ;  /* 0x0000001525047220 */ /* 0x000fe20000410000 */
[----:B------:R-:W-:Y:S01]  /*83f0*/  FFMA.FTZ R20, R35, R5, R20 ;  /* 0x0000000523147223 */ /* 0x000fe20000010014 */
[----:B------:R-:W-:Y:S01]  /*8400*/  FMUL.FTZ R5, R30, R10 ;  /* 0x0000000a1e057220 */ /* 0x000fe20000410000 */
[----:B------:R-:W-:Y:S01]  /*8410*/  FMUL.FTZ R26, R33, R21 ;  /* 0x00000015211a7220 */ /* 0x000fe20000410000 */
[----:B------:R-:W-:-:S02]  /*8420*/  HADD2.F32 R24, -RZ, R11.H0_H0 ;  /* 0x2000000bff187230 */ /* 0x000fc40000004100 */
[-C--:B------:R-:W-:Y:S01]  /*8430*/  FFMA.FTZ R21, R33, R13.reuse, -R4 ;  /* 0x0000000d21157223 */ /* 0x080fe20000010804 */
[C---:B------:R-:W-:Y:S01]  /*8440*/  FMUL.FTZ R9, R28.reuse, R10 ;  /* 0x0000000a1c097220 */ /* 0x040fe20000410000 */
[----:B------:R-:W-:Y:S02]  /*8450*/  HADD2.F32 R11, -RZ, R11.H1_H1 ;  /* 0x3000000bff0b7230 */ /* 0x000fe40000004100 */
[-C--:B------:R-:W-:Y:S01]  /*8460*/  FFMA.FTZ R10, R28, R6.reuse, -R5 ;  /* 0x000000061c0a7223 */ /* 0x080fe20000010805 */
[----:B------:R-:W-:Y:S02]  /*8470*/  HADD2.F32 R32, -RZ, R39.H1_H1 ;  /* 0x30000027ff207230 */ /* 0x000fe40000004100 */
[----:B------:R-:W-:Y:S01]  /*8480*/  FFMA.FTZ R26, R37, R13, R26 ;  /* 0x0000000d251a7223 */ /* 0x000fe2000001001a */
[----:B------:R-:W-:Y:S02]  /*8490*/  HADD2.F32 R33, -RZ, R43.H1_H1 ;  /* 0x3000002bff217230 */ /* 0x000fe40000004100 */
[----:B------:R-:W-:Y:S01]  /*84a0*/  FFMA.FTZ R13, R30, R6, R9 ;  /* 0x000000061e0d7223 */ /* 0x000fe20000010009 */
[----:B------:R-:W-:-:S02]  /*84b0*/  HADD2.F32 R28, -RZ, R38.H0_H0 ;  /* 0x20000026ff1c7230 */ /* 0x000fc40000004100 */
[-C--:B------:R-:W-:Y:S01]  /*84c0*/  FMUL.FTZ R5, R32, R24.reuse ;  /* 0x0000001820057220 */ /* 0x080fe20000410000 */
[----:B------:R-:W-:Y:S02]  /*84d0*/  HADD2.F32 R29, -RZ, R41.H1_H1 ;  /* 0x30000029ff1d7230 */ /* 0x000fe40000004100 */
[----:B------:R-:W-:Y:S01]  /*84e0*/  FMUL.FTZ R4, R33, R11 ;  /* 0x0000000b21047220 */ /* 0x000fe20000410000 */
[----:B------:R-:W-:Y:S02]  /*84f0*/  HADD2.F32 R7, -RZ, R7.H1_H1 ;  /* 0x30000007ff077230 */ /* 0x000fe40000004100 */
[----:B------:R-:W-:Y:S01]  /*8500*/  FMUL.FTZ R9, R28, R24 ;  /* 0x000000181c097220 */ /* 0x000fe20000410000 */
[----:B------:R-:W-:Y:S01]  /*8510*/  F2FP.F16.F32.PACK_AB R8, R8, R15 ;  /* 0x0000000f0808723e */ /* 0x000fe200000000ff */
        /* <DEDUP_REMOVED lines=14> */
.L_x_3925:
[----:B------:R-:W-:Y:S05]  /*8600*/  BSYNC B0 ;  /* 0x0000000000007941 */ /* 0x000fea0003800000 */
.L_x_3914:
        /* <DEDUP_REMOVED lines=8> */
.L_x_3911:
[----:B------:R-:W-:-:S13]  /*8690*/  ISETP.NE.AND P0, PT, R184, 0x3, PT ;  /* 0x00000003b800780c */ /* 0x000fda0003f05270 */
[----:B------:R-:W-:Y:S05]  /*86a0*/  @!P0 BRA `(.L_x_3935) ;  /* 0x0000000000048947 */ /* 0x000fea0003800000 */
[----:B------:R-:W-:Y:S01]  /*86b0*/  BPT.TRAP 0x1 ;  /* 0x000000040000795c */ /* 0x000fe20000300000 */
.L_x_3935:
[----:B0-----:R-:W-:Y:S01]  /*86c0*/  IMAD R15, R18, 0x8, R2 ;  /* 0x00000008120f7824 */ /* 0x001fe200078e0202 */
[----:B------:R-:W-:-:S04]  /*86d0*/  SHF.L.U32 R58, R22, 0x1f, RZ ;  /* 0x0000001f163a7819 */ /* 0x000fc800000006ff */
[----:B------:R0:W0:Y:S01]  /*86e0*/  SYNCS.PHASECHK.TRANS64.TRYWAIT P1, [R15+URZ+0x28c30], R58 ;  /* 0x028c303a0f0075a7 */ /* 0x000022000802017f */
[----:B------:R-:W-:Y:S05]  /*86f0*/  @!P0 BRA `(.L_x_3936) ;  /* 0x0000000000048947 */ /* 0x000fea0003800000 */
[----:B------:R-:W-:Y:S01]  /*8700*/  BPT.TRAP 0x1 ;  /* 0x000000040000795c */ /* 0x000fe20000300000 */
.L_x_3936:
[C---:B--23--:R-:W-:Y:S02]  /*8710*/  VIADD R0, R2.reuse, 0x22400 ;  /* 0x0002240002007836 */ /* 0x04cfe40000000000 */
[----:B-1--4-:R-:W-:-:S03]  /*8720*/  VIADD R3, R2, 0x20400 ;  /* 0x0002040002037836 */ /* 0x012fc60000000000 */
[----:B------:R-:W-:Y:S02]  /*8730*/  SHF.R.U32.HI R0, RZ, 0x4, R0 ;  /* 0x00000004ff007819 */ /* 0x000fe40000011600 */
[----:B------:R-:W-:Y:S02]  /*8740*/  SHF.R.U32.HI R3, RZ, 0x4, R3 ;  /* 0x00000004ff037819 */ /* 0x000fe40000011603 */
[----:B------:R-:W-:Y:S02]  /*8750*/  LOP3.LUT R0, R0, 0x3fff, RZ, 0xc0, !PT ;  /* 0x00003fff00007812 */ /* 0x000fe400078ec0ff */
[----:B------:R-:W-:Y:S02]  /*8760*/  LOP3.LUT R3, R3, 0x3fff, RZ, 0xc0, !PT ;  /* 0x00003fff03037812 */ /* 0x000fe400078ec0ff */
[----:B------:R-:W-:Y:S01]  /*8770*/  LOP3.LUT R0, R0, 0x10000, RZ, 0xfc, !PT ;  /* 0x0001000000007812 */ /* 0x000fe200078efcff */
[----:B0-----:R-:W-:Y:S06]  /*8780*/  @P1 BRA `(.L_x_3937) ;  /* 0x0000000000081947 */ /* 0x001fec0003800000 */
[----:B------:R-:W0:Y:S02]  /*8790*/  SYNCS.PHASECHK.TRANS64.TRYWAIT P1, [R15+URZ+0x28c30], R58 ;  /* 0x028c303a0f0075a7 */ /* 0x000e24000802017f */
[----:B0-----:R-:W-:Y:S05]  /*87a0*/  @!P1 BRA `(.L_x_3938) ;  /* 0x000000f400c09947 */ /* 0x001fea0003800000 */
.L_x_3937:
[----:B------:R-:W-:Y:S01]  /*87b0*/  IMAD R10, R18, 0x200, R0 ;  /* 0x00000200120a7824 */ /* 0x000fe200078e0200 */
[----:B------:R-:W-:Y:S01]  /*87c0*/  LOP3.LUT R4, R3, 0x10000, RZ, 0xfc, !PT ;  /* 0x0001000003047812 */ /* 0x000fe200078efcff */
[----:B------:R-:W-:Y:S01]  /*87d0*/  IMAD.MOV.U32 R5, RZ, RZ, 0x40000040 ;  /* 0x40000040ff057424 */ /* 0x000fe200078e00ff */
[----:B------:R-:W-:Y:S05]  /*87e0*/  WARPSYNC.ALL ;  /* 0x0000000000007948 */ /* 0x000fea0003800000 */
[----:B------:R-:W-:Y:S01]  /*87f0*/  IMAD.MOV.U32 R11, RZ, RZ, 0x40000040 ;  /* 0x40000040ff0b7424 */ /* 0x000fe200078e00ff */
[C---:B------:R-:W-:Y:S01]  /*8800*/  R2UR UR4, R4.reuse ;  /* 0x00000000040472ca */ /* 0x040fe200000e0000 */
[----:B-----5:R-:W-:Y:S01]  /*8810*/  WARPGROUP.ARRIVE ;  /* 0x00000000000079c5 */ /* 0x020fe20000000000 */
[----:B------:R-:W-:Y:S01]  /*8820*/  R2UR UR5, R5 ;  /* 0x00000000050572ca */ /* 0x000fe200000e0000 */
[----:B------:R-:W-:Y:S01]  /*8830*/  VIADD R8, R4, 0x2 ;  /* 0x0000000204087836 */ /* 0x000fe20000000000 */
[C---:B------:R-:W-:Y:S01]  /*8840*/  R2UR UR6, R10.reuse ;  /* 0x000000000a0672ca */ /* 0x040fe200000e0000 */
[----:B------:R-:W-:Y:S01]  /*8850*/  VIADD R6, R10, 0x2 ;  /* 0x000000020a067836 */ /* 0x000fe20000000000 */
[----:B------:R-:W-:Y:S01]  /*8860*/  R2UR UR7, R11 ;  /* 0x000000000b0772ca */ /* 0x000fe200000e0000 */
[----:B------:R-:W-:Y:S01]  /*8870*/  IMAD.MOV.U32 R9, RZ, RZ, 0x40000040 ;  /* 0x40000040ff097424 */ /* 0x000fe200078e00ff */
[----:B------:R-:W1:Y:S01]  /*8880*/  S2R R60, SR_TID.X ;  /* 0x00000000003c7919 */ /* 0x000e620000002100 */
[----:B------:R-:W-:-:S02]  /*8890*/  IMAD.MOV.U32 R7, RZ, RZ, 0x40000040 ;  /* 0x40000040ff077424 */ /* 0x000fc400078e00ff */
[C---:B------:R-:W-:Y:S02]  /*88a0*/  VIADD R12, R10.reuse, 0x4 ;  /* 0x000000040a0c7836 */ /* 0x040fe40000000000 */
[----:B------:R-:W-:Y:S02]  /*88b0*/  IMAD.MOV.U32 R13, RZ, RZ, 0x40000040 ;  /* 0x40000040ff0d7424 */ /* 0x000fe400078e00ff */
[----:B------:R-:W-:Y:S02]  /*88c0*/  VIADD R10, R10, 0x6 ;  /* 0x000000060a0a7836 */ /* 0x000fe40000000000 */
[----:B------:R-:W-:Y:S02]  /*88d0*/  IMAD.MOV.U32 R5, RZ, RZ, 0x40000040 ;  /* 0x40000040ff057424 */ /* 0x000fe400078e00ff */
[----:B------:R-:W-:Y:S01]  /*88e0*/  HGMMA.64x64x16.F32 R24, gdesc[UR4], RZ, !UPT, gsb0 ;  /* 0x00e00000041879f0 */ /* 0x000fe2000c0008ff */
[----:B------:R-:W-:Y:S01]  /*88f0*/  R2UR UR4, R8 ;  /* 0x00000000080472ca */ /* 0x000fe200000e0000 */
[----:B------:R-:W-:Y:S01]  /*8900*/  IMAD.MOV.U32 R11, RZ, RZ, 0x40000040 ;  /* 0x40000040ff0b7424 */ /* 0x000fe200078e00ff */
[----:B------:R-:W-:-:S02]  /*8910*/  R2UR UR5, R9 ;  /* 0x00000000090572ca */ /* 0x000fc400000e0000 */
[----:B------:R-:W-:Y:S01]  /*8920*/  R2UR UR6, R6 ;  /* 0x00000000060672ca */ /* 0x000fe200000e0000 */
[C---:B------:R-:W-:Y:S01]  /*8930*/  VIADD R6, R4.reuse, 0x4 ;  /* 0x0000000404067836 */ /* 0x040fe20000000000 */
[----:B------:R-:W-:Y:S01]  /*8940*/  R2UR UR7, R7 ;  /* 0x00000000070772ca */ /* 0x000fe200000e0000 */
[----:B------:R-:W-:Y:S02]  /*8950*/  IMAD.MOV.U32 R7, RZ, RZ, 0x40000040 ;  /* 0x40000040ff077424 */ /* 0x000fe400078e00ff */
[----:B------:R-:W-:Y:S01]  /*8960*/  VIADD R4, R4, 0x6 ;  /* 0x0000000604047836 */ /* 0x000fe20000000000 */
[----:B-1----:R-:W-:Y:S01]  /*8970*/  LOP3.LUT R60, R60, 0x7f, RZ, 0xc0, !PT ;  /* 0x0000007f3c3c7812 */ /* 0x002fe200078ec0ff */
[----:B------:R-:W-:Y:S02]  /*8980*/  WARPGROUP.DEPBAR.LE gsb0, 0x0 ;  /* 0x00008000000079c5 */ /* 0x000fe40000010000 */
[----:B------:R-:W-:-:S06]  /*8990*/  WARPGROUP.ARRIVE ;  /* 0x00000000000079c5 */ /* 0x000fcc0000000000 */
[----:B------:R-:W-:Y:S01]  /*89a0*/  HGMMA.64x64x16.F32 R24, gdesc[UR4], R24, gsb0 ;  /* 0x00e00000041879f0 */ /* 0x000fe20008000818 */
[----:B------:R-:W-:Y:S02]  /*89b0*/  R2UR UR4, R6 ;  /* 0x00000000060472ca */ /* 0x000fe400000e0000 */
[----:B------:R-:W-:Y:S02]  /*89c0*/  R2UR UR5, R7 ;  /* 0x00000000070572ca */ /* 0x000fe400000e0000 */
[----:B------:R-:W-:Y:S02]  /*89d0*/  R2UR UR6, R12 ;  /* 0x000000000c0672ca */ /* 0x000fe400000e0000 */
[----:B------:R-:W-:Y:S01]  /*89e0*/  R2UR UR7, R13 ;  /* 0x000000000d0772ca */ /* 0x000fe200000e0000 */
[----:B------:R-:W-:Y:S02]  /*89f0*/  WARPGROUP.DEPBAR.LE gsb0, 0x0 ;  /* 0x00008000000079c5 */ /* 0x000fe40000010000 */
[----:B------:R-:W-:-:S10]  /*8a00*/  WARPGROUP.ARRIVE ;  /* 0x00000000000079c5 */ /* 0x000fd40000000000 */
[----:B------:R-:W-:Y:S01]  /*8a10*/  HGMMA.64x64x16.F32 R24, gdesc[UR4], R24, gsb0 ;  /* 0x00e00000041879f0 */ /* 0x000fe20008000818 */
[----:B------:R-:W-:Y:S02]  /*8a20*/  R2UR UR4, R4 ;  /* 0x00000000040472ca */ /* 0x000fe400000e0000 */
[----:B------:R-:W-:Y:S02]  /*8a30*/  R2UR UR5, R5 ;  /* 0x00000000050572ca */ /* 0x000fe400000e0000 */
[----:B------:R-:W-:Y:S01]  /*8a40*/  R2UR UR6, R10 ;  /* 0x000000000a0672ca */ /* 0x000fe200000e0000 */
[----:B------:R-:W-:Y:S01]  /*8a50*/  IMAD R10, R182, -0x40, R168 ;  /* 0xffffffc0b60a7824 */ /* 0x000fe200078e02a8 */
[----:B------:R-:W-:-:S04]  /*8a60*/  R2UR UR7, R11 ;  /* 0x000000000b0772ca */ /* 0x000fc800000e0000 */
[----:B------:R-:W-:-:S04]  /*8a70*/  IADD3 R10, -R193, 0x40, R10 ;  /* 0x00000040c10a7810 */ /* 0x000fc80007ffe10a */
[C---:B------:R-:W-:Y:S02]  /*8a80*/  ISETP.GT.AND P5, PT, R10.reuse, RZ, PT ;  /* 0x000000ff0a00720c */ /* 0x040fe40003fa4270 */
[C---:B------:R-:W-:Y:S02]  /*8a90*/  ISETP.GT.AND P4, PT, R10.reuse, 0x1, PT ;  /* 0x000000010a00780c */ /* 0x040fe40003f84270 */
[C---:B------:R-:W-:Y:S02]  /*8aa0*/  ISETP.GT.AND P3, PT, R10.reuse, 0x8, PT ;  /* 0x000000080a00780c */ /* 0x040fe40003f64270 */
[C---:B------:R-:W-:Y:S02]  /*8ab0*/  ISETP.GT.AND P2, PT, R10.reuse, 0x9, PT ;  /* 0x000000090a00780c */ /* 0x040fe40003f44270 */
[C---:B------:R-:W-:Y:S02]  /*8ac0*/  ISETP.GT.AND P1, PT, R10.reuse, 0x10, PT ;  /* 0x000000100a00780c */ /* 0x040fe40003f24270 */
[----:B------:R-:W-:Y:S01]  /*8ad0*/  ISETP.GT.AND P6, PT, R10, 0x11, PT ;  /* 0x000000110a00780c */ /* 0x000fe20003fc4270 */
[----:B------:R-:W-:-:S02]  /*8ae0*/  WARPGROUP.DEPBAR.LE gsb0, 0x0 ;  /* 0x00008000000079c5 */ /* 0x000fc40000010000 */
[----:B------:R-:W-:-:S06]  /*8af0*/  WARPGROUP.ARRIVE ;  /* 0x00000000000079c5 */ /* 0x000fcc0000000000 */
[----:B------:R-:W-:Y:S01]  /*8b00*/  HGMMA.64x64x16.F32 R24, gdesc[UR4], R24, gsb0 ;  /* 0x00e00000041879f0 */ /* 0x000fe20008000818 */
[----:B------:R-:W-:Y:S02]  /*8b10*/  ULDC UR4, c[0x0][0x988] ;  /* 0x0002620000047ab9 */ /* 0x000fe40000000800 */
        /* <DEDUP_REMOVED lines=51> */
[----:B------:R-:W-:Y:S02]  /*8e50*/  FMNMX.FTZ R10, R11, R27, !PT ;  /* 0x0000001b0b0a7209 */ /* 0x000fe40007810000 */
[----:B------:R-:W-:-:S02]  /*8e60*/  FMNMX.FTZ R14, R53, R12, !PT ;  /* 0x0000000c350e7209 */ /* 0x000fc40007810000 */
[----:B------:R-:W-:Y:S02]  /*8e70*/  FMNMX.FTZ R10, R21, R10, !PT ;  /* 0x0000000a150a7209 */ /* 0x000fe40007810000 */
[----:B------:R-:W-:Y:S01]  /*8e80*/  FSEL R45, R46, -INF , P1 ;  /* 0xff8000002e2d7808 */ /* 0x000fe20000800000 */
[----:B------:R-:W1:Y:S01]  /*8e90*/  SHFL.BFLY PT, R3, R14, 0x2, 0x1f ;  /* 0x0c401f000e037f89 */ /* 0x000e6200000e0000 */
[----:B------:R-:W-:Y:S02]  /*8ea0*/  FMNMX.FTZ R10, R31, R10, !PT ;  /* 0x0000000a1f0a7209 */ /* 0x000fe40007810000 */
[----:B------:R-:W-:Y:S02]  /*8eb0*/  FSEL R47, R47, -INF , P6 ;  /* 0xff8000002f2f7808 */ /* 0x000fe40003000000 */
[----:B------:R-:W-:Y:S02]  /*8ec0*/  FMNMX.FTZ R10, R33, R10, !PT ;  /* 0x0000000a210a7209 */ /* 0x000fe40007810000 */
[----:B------:R-:W-:-:S02]  /*8ed0*/  FSEL R49, R50, -INF , P5 ;  /* 0xff80000032317808 */ /* 0x000fc40002800000 */
[----:B------:R-:W-:Y:S02]  /*8ee0*/  FMNMX.FTZ R10, R35, R10, !PT ;  /* 0x0000000a230a7209 */ /* 0x000fe40007810000 */
[----:B------:R-:W-:Y:S02]  /*8ef0*/  FSEL R51, R51, -INF , P4 ;  /* 0xff80000033337808 */ /* 0x000fe40002000000 */
[----:B------:R-:W-:Y:S01]  /*8f00*/  FMNMX.FTZ R12, R37, R10, !PT ;  /* 0x0000000a250c7209 */ /* 0x000fe20007810000 */
[----:B------:R-:W-:Y:S01]  /*8f10*/  IMAD.U32 R10, RZ, RZ, UR4 ;  /* 0x00000004ff0a7e24 */ /* 0x000fe2000f8e00ff */
[----:B------:R-:W-:Y:S02]  /*8f20*/  FSEL R55, R55, -INF , P2 ;  /* 0xff80000037377808 */ /* 0x000fe40001000000 */
[----:B------:R-:W-:-:S04]  /*8f30*/  FMNMX.FTZ R12, R39, R12, !PT ;  /* 0x0000000c270c7209 */ /* 0x000fc80007810000 */
[----:B------:R-:W-:Y:S02]  /*8f40*/  FMNMX.FTZ R12, R41, R12, !PT ;  /* 0x0000000c290c7209 */ /* 0x000fe40007810000 */
[----:B-1----:R-:W-:Y:S02]  /*8f50*/  FMNMX.FTZ R20, R14, R3, !PT ;  /* 0x000000030e147209 */ /* 0x002fe40007810000 */
[----:B------:R-:W-:-:S03]  /*8f60*/  FMNMX.FTZ R12, R43, R12, !PT ;  /* 0x0000000c2b0c7209 */ /* 0x000fc60007810000 */
[----:B------:R-:W1:Y:S01]  /*8f70*/  SHFL.BFLY PT, R3, R20, 0x1, 0x1f ;  /* 0x0c201f0014037f89 */ /* 0x000e6200000e0000 */
[----:B------:R-:W-:-:S04]  /*8f80*/  FMNMX.FTZ R12, R45, R12, !PT ;  /* 0x0000000c2d0c7209 */ /* 0x000fc80007810000 */
[----:B------:R-:W-:-:S04]  /*8f90*/  FMNMX.FTZ R12, R47, R12, !PT ;  /* 0x0000000c2f0c7209 */ /* 0x000fc80007810000 */
[----:B------:R-:W-:-:S04]  /*8fa0*/  FMNMX.FTZ R12, R49, R12, !PT ;  /* 0x0000000c310c7209 */ /* 0x000fc80007810000 */
[----:B------:R-:W-:Y:S02]  /*8fb0*/  FMNMX.FTZ R12, R51, R12, !PT ;  /* 0x0000000c330c7209 */ /* 0x000fe40007810000 */
[----:B-1----:R-:W-:-:S04]  /*8fc0*/  FMNMX.FTZ R3, R20, R3, !PT ;  /* 0x0000000314037209 */ /* 0x002fc80007810000 */
[C---:B------:R-:W-:Y:S01]  /*8fd0*/  FSETP.NEU.FTZ.AND P1, PT, R3.reuse, -INF , PT ;  /* 0xff8000000300780b */ /* 0x040fe20003f3d000 */
[----:B------:R-:W-:-:S05]  /*8fe0*/  FMUL.FTZ R14, R3, R10 ;  /* 0x0000000a030e7220 */ /* 0x000fca0000410000 */
[----:B------:R-:W-:-:S05]  /*8ff0*/  FSEL R20, R14, RZ, P1 ;  /* 0x000000ff0e147208 */ /* 0x000fca0000800000 */
[-CC-:B------:R-:W-:Y:S01]  /*9000*/  FFMA.FTZ R14, R13, R10.reuse, -R20.reuse ;  /* 0x0000000a0d0e7223 */ /* 0x180fe20000010814 */
[----:B------:R-:W-:Y:S01]  /*9010*/  FSEL R13, R54, -INF , P3 ;  /* 0xff800000360d7808 */ /* 0x000fe20001800000 */
        /* <DEDUP_REMOVED lines=9> */
[-CC-:B------:R-:W-:Y:S01]  /*90b0*/  FFMA.FTZ R65, R65, R10.reuse, -R20.reuse ;  /* 0x0000000a41417223 */ /* 0x180fe20000010814 */
[----:B------:R-:W1:Y:S01]  /*90c0*/  MUFU.EX2 R81, R24 ;  /* 0x0000001800517308 */ /* 0x000e620000000800 */
[-CC-:B------:R-:W-:Y:S01]  /*90d0*/  FFMA.FTZ R67, R67, R10.reuse, -R20.reuse ;  /* 0x0000000a43437223 */ /* 0x180fe20000010814 */
[----:B------:R-:W2:Y:S01]  /*90e0*/  SHFL.BFLY PT, R25, R12, 0x2, 0x1f ;  /* 0x0c401f000c197f89 */ /* 0x000ea200000e0000 */
[-CC-:B------:R-:W-:Y:S01]  /*90f0*/  FFMA.FTZ R69, R69, R10.reuse, -R20.reuse ;  /* 0x0000000a45457223 */ /* 0x180fe20000010814 */
[-CC-:B------:R-:W-:Y:S01]  /*9100*/  FFMA.FTZ R71, R71, R10.reuse, -R20.reuse ;  /* 0x0000000a47477223 */ /* 0x180fe20000010814 */
[-CC-:B------:R-:W-:Y:S01]  /*9110*/  FFMA.FTZ R73, R73, R10.reuse, -R20.reuse ;  /* 0x0000000a49497223 */ /* 0x180fe20000010814 */
[-CC-:B------:R-:W-:Y:S01]  /*9120*/  FFMA.FTZ R75, R75, R10.reuse, -R20.reuse ;  /* 0x0000000a4b4b7223 */ /* 0x180fe20000010814 */
[-CC-:B------:R-:W-:Y:S01]  /*9130*/  FFMA.FTZ R77, R77, R10.reuse, -R20.reuse ;  /* 0x0000000a4d4d7223 */ /* 0x180fe20000010814 */
[----:B------:R-:W3:Y:S01]  /*9140*/  MUFU.EX2 R57, R57 ;  /* 0x0000003900397308 */ /* 0x000ee20000000800 */
[-CC-:B------:R-:W-:Y:S01]  /*9150*/  FFMA.FTZ R79, R79, R10.reuse, -R20.reuse ;  /* 0x0000000a4f4f7223 */ /* 0x180fe20000010814 */
[----:B------:R-:W-:-:S06]  /*9160*/  FFMA.FTZ R20, R53, R10, -R20 ;  /* 0x0000000a35147223 */ /* 0x000fcc0000010814 */
[----:B------:R-:W4:Y:S01]  /*9170*/  MUFU.EX2 R154, R29 ;  /* 0x0000001d009a7308 */ /* 0x000f220000000800 */
[----:B-1----:R-:W-:Y:S01]  /*9180*/  FADD.FTZ R40, R152, R81 ;  /* 0x0000005198287221 */ /* 0x002fe20000010000 */
[----:B------:R-:W-:-:S06]  /*9190*/  F2FP.F16.F32.PACK_AB R152, R81, R152 ;  /* 0x000000985198723e */ /* 0x000fcc00000000ff */
[----:B------:R-:W1:Y:S01]  /*91a0*/  MUFU.EX2 R59, R59 ;  /* 0x0000003b003b7308 */ /* 0x000e620000000800 */
[----:B--2---:R-:W-:-:S05]  /*91b0*/  FMNMX.FTZ R25, R12, R25, !PT ;  /* 0x000000190c197209 */ /* 0x004fca0007810000 */
[----:B------:R-:W2:Y:S02]  /*91c0*/  SHFL.BFLY PT, R14, R25, 0x1, 0x1f ;  /* 0x0c201f00190e7f89 */ /* 0x000ea400000e0000 */
[----:B------:R-:W0:Y:S08]  /*91d0*/  MUFU.EX2 R156, R61 ;  /* 0x0000003d009c7308 */ /* 0x000e300000000800 */
[----:B------:R-:W-:Y:S08]  /*91e0*/  MUFU.EX2 R63, R63 ;  /* 0x0000003f003f7308 */ /* 0x000ff00000000800 */
[----:B------:R-:W-:Y:S01]  /*91f0*/  MUFU.EX2 R158, R65 ;  /* 0x00000041009e7308 */ /* 0x000fe20000000800 */
[----:B--2---:R-:W-:-:S07]  /*9200*/  FMNMX.FTZ R14, R25, R14, !PT ;  /* 0x0000000e190e7209 */ /* 0x004fce0007810000 */
[----:B------:R-:W-:Y:S01]  /*9210*/  MUFU.EX2 R67, R67 ;  /* 0x0000004300437308 */ /* 0x000fe20000000800 */
[C---:B------:R-:W-:Y:S01]  /*9220*/  FSETP.NEU.FTZ.AND P1, PT, R14.reuse, -INF , PT ;  /* 0xff8000000e00780b */ /* 0x040fe20003f3d000 */
[----:B------:R-:W-:-:S06]  /*9230*/  FMUL.FTZ R25, R14, R10 ;  /* 0x0000000a0e197220 */ /* 0x000fcc0000410000 */
[----:B------:R-:W-:Y:S01]  /*9240*/  MUFU.EX2 R160, R69 ;  /* 0x0000004500a07308 */ /* 0x000fe20000000800 */
[----:B------:R-:W-:Y:S01]  /*9250*/  FSEL R26, R25, RZ, P1 ;  /* 0x000000ff191a7208 */ /* 0x000fe20000800000 */
[----:B---3--:R-:W-:Y:S01]  /*9260*/  FADD.FTZ R25, R57, R40 ;  /* 0x0000002839197221 */ /* 0x008fe20000010000 */
[----:B------:R-:W-:-:S03]  /*9270*/  ISETP.NE.AND P1, PT, R60, RZ, PT ;  /* 0x000000ff3c00720c */ /* 0x000fc60003f25270 */
        /* <DEDUP_REMOVED lines=9> */
[----:B----4-:R-:W-:Y:S01]  /*9310*/  FADD.FTZ R42, R154, R25 ;  /* 0x000000199a2a7221 */ /* 0x010fe20000010000 */
[-CC-:B------:R-:W-:Y:S01]  /*9320*/  FFMA.FTZ R41, R41, R10.reuse, -R26.reuse ;  /* 0x0000000a29297223 */ /* 0x180fe2000001081a */
[----:B------:R-:W-:Y:S01]  /*9330*/  FFMA.FTZ R43, R43, R10, -R26 ;  /* 0x0000000a2b2b7223 */ /* 0x000fe2000001081a */
[----:B------:R1:W3:Y:S01]  /*9340*/  MUFU.EX2 R28, R27 ;  /* 0x0000001b001c7308 */ /* 0x0002e20000000800 */
[----:B--2---:R-:W-:-:S02]  /*9350*/  @!P1 VIADD R11, R15, 0x28c40 ;  /* 0x00028c400f0b9836 */ /* 0x004fc40000000000 */
[-CC-:B------:R-:W-:Y:S01]  /*9360*/  FFMA.FTZ R45, R45, R10.reuse, -R26.reuse ;  /* 0x0000000a2d2d7223 */ /* 0x180fe2000001081a */
[-CC-:B------:R-:W-:Y:S01]  /*9370*/  FFMA.FTZ R47, R47, R10.reuse, -R26.reuse ;  /* 0x0000000a2f2f7223 */ /* 0x180fe2000001081a */
[-CC-:B------:R-:W-:Y:S01]  /*9380*/  FFMA.FTZ R49, R49, R10.reuse, -R26.reuse ;  /* 0x0000000a31317223 */ /* 0x180fe2000001081a */
[-CC-:B------:R-:W-:Y:S01]  /*9390*/  FFMA.FTZ R51, R51, R10.reuse, -R26.reuse ;  /* 0x0000000a33337223 */ /* 0x180fe2000001081a */
[----:B------:R-:W-:Y:S01]  /*93a0*/  @!P1 PRMT R11, RZ, 0x654, R11 ;  /* 0x00000654ff0b9816 */ /* 0x000fe2000000000b */
[-C--:B------:R-:W-:Y:S01]  /*93b0*/  FFMA.FTZ R13, R13, R10.reuse, -R26 ;  /* 0x0000000a0d0d7223 */ /* 0x080fe2000001081a */
[----:B------:R-:W2:Y:S01]  /*93c0*/  MUFU.EX2 R21, R21 ;  /* 0x0000001500157308 */ /* 0x000ea20000000800 */
[----:B-1----:R-:W-:Y:S01]  /*93d0*/  FADD.FTZ R27, R59, R42 ;  /* 0x0000002a3b1b7221 */ /* 0x002fe20000010000 */
[----:B------:R1:W-:Y:S01]  /*93e0*/  @!P1 SYNCS.ARRIVE.TRANS64.RED.A1T0 RZ, [R11+URZ], RZ ;  /* 0x000000ff0bff99a7 */ /* 0x0003e2000810043f */
[----:B------:R-:W-:Y:S01]  /*93f0*/  FFMA.FTZ R26, R55, R10, -R26 ;  /* 0x0000000a371a7223 */ /* 0x000fe2000001081a */
[----:B------:R-:W-:Y:S01]  /*9400*/  F2FP.F16.F32.PACK_AB R154, R154, R57 ;  /* 0x000000399a9a723e */ /* 0x000fe200000000ff */
[C---:B0-----:R-:W-:Y:S01]  /*9410*/  FADD.FTZ R44, R156.reuse, R27 ;  /* 0x0000001b9c2c7221 */ /* 0x041fe20000010000 */
[----:B------:R-:W-:-:S02]  /*9420*/  F2FP.F16.F32.PACK_AB R156, R156, R59 ;  /* 0x0000003b9c9c723e */ /* 0x000fc400000000ff */
[----:B------:R-:W0:Y:S01]  /*9430*/  MUFU.EX2 R30, R31 ;  /* 0x0000001f001e7308 */ /* 0x000e220000000800 */
[----:B---3--:R-:W-:Y:S01]  /*9440*/  FADD.FTZ R40, R153, R28 ;  /* 0x0000001c99287221 */ /* 0x008fe20000010000 */
[----:B------:R-:W-:-:S06]  /*9450*/  F2FP.F16.F32.PACK_AB R153, R28, R153 ;  /* 0x000000991c99723e */ /* 0x000fcc00000000ff */
[----:B------:R-:W1:Y:S01]  /*9460*/  MUFU.EX2 R33, R33 ;  /* 0x0000002100217308 */ /* 0x000e620000000800 */
[----:B--2---:R-:W-:-:S07]  /*9470*/  FADD.FTZ R25, R21, R40 ;  /* 0x0000002815197221 */ /* 0x004fce0000010000 */
[----:B------:R-:W2:Y:S01]  /*9480*/  MUFU.EX2 R32, R35 ;  /* 0x0000002300207308 */ /* 0x000ea20000000800 */
[C---:B0-----:R-:W-:Y:S01]  /*9490*/  FADD.FTZ R42, R30.reuse, R25 ;  /* 0x000000191e2a7221 */ /* 0x041fe20000010000 */
[----:B------:R-:W-:Y:S01]  /*94a0*/  FADD.FTZ R25, R63, R44 ;  /* 0x0000002c3f197221 */ /* 0x000fe20000010000 */
[----:B------:R-:W-:Y:S01]  /*94b0*/  F2FP.F16.F32.PACK_AB R155, R30, R21 ;  /* 0x000000151e9b723e */ /* 0x000fe200000000ff */
[----:B------:R-:W-:Y:S02]  /*94c0*/  BAR.SYNC.DEFER_BLOCKING 0xf, 0x100 ;  /* 0x03c4000000007b1d */ /* 0x000fe40000010000 */
[C---:B------:R-:W-:Y:S01]  /*94d0*/  FADD.FTZ R44, R158.reuse, R25 ;  /* 0x000000199e2c7221 */ /* 0x040fe20000010000 */
[----:B------:R-:W-:Y:S01]  /*94e0*/  F2FP.F16.F32.PACK_AB R158, R158, R63 ;  /* 0x0000003f9e9e723e */ /* 0x000fe200000000ff */
[----:B-1----:R-:W-:Y:S02]  /*94f0*/  FADD.FTZ R11, R33, R42 ;  /* 0x0000002a210b7221 */ /* 0x002fe40000010000 */
[----:B------:R-:W0:Y:S01]  /*9500*/  MUFU.EX2 R37, R37 ;  /* 0x0000002500257308 */ /* 0x000e220000000800 */
[----:B------:R-:W-:-:S04]  /*9510*/  FADD.FTZ R25, R67, R44 ;  /* 0x0000002c43197221 */ /* 0x000fc80000010000 */
[C---:B------:R-:W-:Y:S01]  /*9520*/  FADD.FTZ R44, R160.reuse, R25 ;  /* 0x00000019a02c7221 */ /* 0x040fe20000010000 */
[----:B------:R-:W-:Y:S01]  /*9530*/  F2FP.F16.F32.PACK_AB R160, R160, R67 ;  /* 0x00000043a0a0723e */ /* 0x000fe200000000ff */
[C---:B--2---:R-:W-:Y:S01]  /*9540*/  FADD.FTZ R42, R32.reuse, R11 ;  /* 0x0000000b202a7221 */ /* 0x044fe20000010000 */
[----:B------:R-:W1:Y:S01]  /*9550*/  MUFU.EX2 R34, R39 ;  /* 0x0000002700227308 */ /* 0x000e620000000800 */
[----:B------:R-:W-:-:S07]  /*9560*/  F2FP.F16.F32.PACK_AB R157, R32, R33 ;  /* 0x00000021209d723e */ /* 0x000fce00000000ff */
[----:B------:R-:W2:Y:S01]  /*9570*/  MUFU.EX2 R41, R41 ;  /* 0x0000002900297308 */ /* 0x000ea20000000800 */
[----:B0-----:R-:W-:Y:S01]  /*9580*/  FADD.FTZ R11, R37, R42 ;  /* 0x0000002a250b7221 */ /* 0x001fe20000010000 */
[----:B------:R0:W-:Y:S06]  /*9590*/  STSM.16.M88.4 [R195+0x26800], R152 ;  /* 0x02680098c3007844 */ /* 0x0001ec0000000200 */
[----:B------:R-:W3:Y:S01]  /*95a0*/  MUFU.EX2 R36, R43 ;  /* 0x0000002b00247308 */ /* 0x000ee20000000800 */
[C---:B-1----:R-:W-:Y:S01]  /*95b0*/  FADD.FTZ R42, R34.reuse, R11 ;  /* 0x0000000b222a7221 */ /* 0x042fe20000010000 */
[----:B------:R-:W-:-:S05]  /*95c0*/  F2FP.F16.F32.PACK_AB R159, R34, R37 ;  /* 0x00000025229f723e */ /* 0x000fca00000000ff */
[----:B------:R0:W-:Y:S01]  /*95d0*/  STSM.16.M88.4 [R198], R156 ;  /* 0x0000009cc6007844 */ /* 0x0001e20000000200 */
        /* <DEDUP_REMOVED lines=8> */
[----:B--2---:R-:W-:-:S07]  /*9660*/  FADD.FTZ R21, R45, R28 ;  /* 0x0000001c2d157221 */ /* 0x004fce0000010000 */
[----:B------:R-:W-:Y:S01]  /*9670*/  MUFU.EX2 R75, R75 ;  /* 0x0000004b004b7308 */ /* 0x000fe20000000800 */
[C---:B---3--:R-:W-:Y:S01]  /*9680*/  F2FP.F16.F32.PACK_AB R162, R12.reuse, R71 ;  /* 0x000000470ca2723e */ /* 0x048fe200000000ff */
[----:B------:R-:W-:-:S06]  /*9690*/  FADD.FTZ R12, R12, R11 ;  /* 0x0000000b0c0c7221 */ /* 0x000fcc0000010000 */
[----:B------:R-:W2:Y:S01]  /*96a0*/  MUFU.EX2 R24, R77 ;  /* 0x0000004d00187308 */ /* 0x000ea20000000800 */
[C---:B-1----:R-:W-:Y:S01]  /*96b0*/  F2FP.F16.F32.PACK_AB R163, R38.reuse, R45 ;  /* 0x0000002d26a3723e */ /* 0x042fe200000000ff */
[----:B------:R-:W-:-:S04]  /*96c0*/  FADD.FTZ R38, R38, R21 ;  /* 0x0000001526267221 */ /* 0x000fc80000010000 */
[----:B------:R0:W-:Y:S02]  /*96d0*/  STSM.16.M88.4 [R196], R160 ;  /* 0x000000a0c4007844 */ /* 0x0001e40000000200 */
[----:B------:R-:W-:Y:S08]  /*96e0*/  MUFU.EX2 R49, R49 ;  /* 0x0000003100317308 */ /* 0x000ff00000000800 */
[----:B------:R-:W1:Y:S01]  /*96f0*/  MUFU.EX2 R40, R51 ;  /* 0x0000003300287308 */ /* 0x000e620000000800 */
[----:B--2---:R-:W-:Y:S01]  /*9700*/  F2FP.F16.F32.PACK_AB R164, R24, R75 ;  /* 0x0000004b18a4723e */ /* 0x004fe200000000ff */
[----:B------:R-:W-:-:S04]  /*9710*/  FADD.FTZ R75, R75, R12 ;  /* 0x0000000c4b4b7221 */ /* 0x000fc80000010000 */
[----:B------:R-:W-:Y:S02]  /*9720*/  FADD.FTZ R24, R24, R75 ;  /* 0x0000004b18187221 */ /* 0x000fe40000010000 */
[----:B------:R-:W2:Y:S08]  /*9730*/  MUFU.EX2 R79, R79 ;  /* 0x0000004f004f7308 */ /* 0x000eb00000000800 */
[----:B------:R-:W3:Y:S01]  /*9740*/  MUFU.EX2 R20, R20 ;  /* 0x0000001400147308 */ /* 0x000ee20000000800 */
[----:B-1----:R-:W-:Y:S01]  /*9750*/  F2FP.F16.F32.PACK_AB R165, R40, R49 ;  /* 0x0000003128a5723e */ /* 0x002fe200000000ff */
[----:B------:R-:W-:-:S04]  /*9760*/  FADD.FTZ R49, R49, R38 ;  /* 0x0000002631317221 */ /* 0x000fc80000010000 */
[----:B------:R-:W-:Y:S02]  /*9770*/  FADD.FTZ R40, R40, R49 ;  /* 0x0000003128287221 */ /* 0x000fe40000010000 */
[----:B------:R-:W-:Y:S01]  /*9780*/  MUFU.EX2 R13, R13 ;  /* 0x0000000d000d7308 */ /* 0x000fe20000000800 */
[----:B--2---:R-:W-:-:S07]  /*9790*/  FADD.FTZ R11, R79, R24 ;  /* 0x000000184f0b7221 */ /* 0x004fce0000010000 */
[----:B------:R-:W1:Y:S01]  /*97a0*/  MUFU.EX2 R26, R26 ;  /* 0x0000001a001a7308 */ /* 0x000e620000000800 */
[C---:B---3--:R-:W-:Y:S01]  /*97b0*/  F2FP.F16.F32.PACK_AB R166, R20.reuse, R79 ;  /* 0x0000004f14a6723e */ /* 0x048fe200000000ff */
[----:B------:R-:W-:Y:S01]  /*97c0*/  FADD.FTZ R11, R20, R11 ;  /* 0x0000000b140b7221 */ /* 0x000fe20000010000 */
[----:B-1----:R-:W-:Y:S01]  /*97d0*/  F2FP.F16.F32.PACK_AB R167, R26, R13 ;  /* 0x0000000d1aa7723e */ /* 0x002fe200000000ff */
[----:B------:R-:W-:-:S04]  /*97e0*/  FADD.FTZ R13, R13, R40 ;  /* 0x000000280d0d7221 */ /* 0x000fc80000010000 */
[----:B------:R0:W-:Y:S01]  /*97f0*/  STSM.16.M88.4 [R197], R164 ;  /* 0x000000a4c5007844 */ /* 0x0001e20000000200 */
[----:B------:R-:W-:Y:S01]  /*9800*/  FADD.FTZ R12, R26, R13 ;  /* 0x0000000d1a0c7221 */ /* 0x000fe20000010000 */
[----:B------:R-:W-:Y:S06]  /*9810*/  @!P0 BRA `(.L_x_3939) ;  /* 0x0000000000048947 */ /* 0x000fec0003800000 */
[----:B------:R-:W-:Y:S01]  /*9820*/  BPT.TRAP 0x1 ;  /* 0x000000040000795c */ /* 0x000fe20000300000 */
.L_x_3939:
[----:B------:R1:W2:Y:S01]  /*9830*/  SYNCS.PHASECHK.TRANS64.TRYWAIT P2, [R15+URZ+0x28c50], R58 ;  /* 0x028c503a0f0075a7 */ /* 0x0002a2000804017f */
[----:B------:R-:W-:Y:S05]  /*9840*/  @!P0 BRA `(.L_x_3940) ;  /* 0x0000000000048947 */ /* 0x000fea0003800000 */
[----:B------:R-:W-:Y:S01]  /*9850*/  BPT.TRAP 0x1 ;  /* 0x000000040000795c */ /* 0x000fe20000300000 */
.L_x_3940:
[----:B------:R-:W-:Y:S01]  /*9860*/  LOP3.LUT R13, R56, 0x2000000, RZ, 0xfc, !PT ;  /* 0x02000000380d7812 */ /* 0x000fe200078efcff */
[----:B------:R-:W-:Y:S01]  /*9870*/  ULDC UR36, c[0x0][0x988] ;  /* 0x0002620000247ab9 */ /* 0x000fe20000000800 */
[----:B------:R-:W-:Y:S01]  /*9880*/  BSSY B0, `(.L_x_3941) ;  /* 0x0000006000007945 */ /* 0x000fe20003800000 */
[----:B------:R-:W-:Y:S02]  /*9890*/  IMAD.MOV.U32 R21, RZ, RZ, 0x40000040 ;  /* 0x40000040ff157424 */ /* 0x000fe400078e00ff */
[----:B------:R-:W-:Y:S01]  /*98a0*/  IMAD R20, R18, 0x1000, R13 ;  /* 0x0000100012147824 */ /* 0x000fe200078e020d */
[----:B--2---:R-:W-:Y:S06]  /*98b0*/  @P2 BRA `(.L_x_3942) ;  /* 0x0000000000082947 */ /* 0x004fec0003800000 */
[----:B------:R-:W2:Y:S02]  /*98c0*/  SYNCS.PHASECHK.TRANS64.TRYWAIT P2, [R15+URZ+0x28c50], R58 ;  /* 0x028c503a0f0075a7 */ /* 0x000ea4000804017f */
[----:B--2---:R-:W-:Y:S05]  /*98d0*/  @!P2 BRA `(.L_x_3943) ;  /* 0x000000e40088a947 */ /* 0x004fea0003800000 */
.L_x_3942:
[----:B------:R-:W-:Y:S05]  /*98e0*/  BSYNC B0 ;  /* 0x0000000000007941 */ /* 0x000fea0003800000 */
.L_x_3941:
[----:B------:R-:W-:Y:S01]  /*98f0*/  R2UR UR6, R20 ;  /* 0x00000000140672ca */ /* 0x000fe200000e0000 */
[----:B-12---:R-:W-:Y:S01]  /*9900*/  WARPGROUP.ARRIVE ;  /* 0x00000000000079c5 */ /* 0x006fe20000000000 */
[----:B------:R-:W-:Y:S01]  /*9910*/  R2UR UR7, R21 ;  /* 0x00000000150772ca */ /* 0x000fe200000e0000 */
[----:B------:R-:W-:Y:S01]  /*9920*/  IMAD.MOV.U32 R21, RZ, RZ, 0x40000040 ;  /* 0x40000040ff157424 */ /* 0x000fe200078e00ff */
[----:B------:R-:W-:Y:S01]  /*9930*/  ISETP.GE.AND P2, PT, R168, 0x41, PT ;  /* 0x00000041a800780c */ /* 0x000fe20003f46270 */
[----:B------:R-:W-:Y:S01]  /*9940*/  @!P1 VIADD R15, R15, 0x28c60 ;  /* 0x00028c600f0f9836 */ /* 0x000fe20000000000 */
[----:B------:R-:W-:Y:S04]  /*9950*/  BSSY B0, `(.L_x_3944) ;  /* 0x00001c9000007945 */ /* 0x000fe80003800000 */
[----:B------:R-:W-:-:S05]  /*9960*/  @!P1 PRMT R15, RZ, 0x654, R15 ;  /* 0x00000654ff0f9816 */ /* 0x000fca000000000f */
[----:B------:R-:W-:Y:S03]  /*9970*/  HGMMA.64x256x16.F32 R24, R152, gdesc[UR4].tnspB, RZ, !UPT, gsb0 ;  /* 0x43e0000498187df0 */ /* 0x000fe6000c0008ff */
[----:B------:R-:W-:Y:S02]  /*9980*/  WARPGROUP.DEPBAR.LE gsb0, 0x0 ;  /* 0x00008000000079c5 */ /* 0x000fe40000010000 */
[----:B0-----:R-:W-:Y:S01]  /*9990*/  VIADD R152, R20, 0x80 ;  /* 0x0000008014987836 */ /* 0x001fe20000000000 */
[----:B------:R-:W-:Y:S01]  /*99a0*/  WARPGROUP.ARRIVE ;  /* 0x00000000000079c5 */ /* 0x000fe20000000000 */
[----:B------:R-:W-:-:S03]  /*99b0*/  IMAD.MOV.U32 R153, RZ, RZ, 0x40000040 ;  /* 0x40000040ff997424 */ /* 0x000fc600078e00ff */
[----:B------:R-:W-:Y:S01]  /*99c0*/  R2UR UR6, R152 ;  /* 0x00000000980672ca */ /* 0x000fe200000e0000 */
[C---:B------:R-:W-:Y:S01]  /*99d0*/  VIADD R152, R20.reuse, 0x100 ;  /* 0x0000010014987836 */ /* 0x040fe20000000000 */
[----:B------:R-:W-:Y:S01]  /*99e0*/  R2UR UR7, R153 ;  /* 0x00000000990772ca */ /* 0x000fe200000e0000 */
[----:B------:R-:W-:Y:S02]  /*99f0*/  IMAD.MOV.U32 R153, RZ, RZ, 0x40000040 ;  /* 0x40000040ff997424 */ /* 0x000fe400078e00ff */
[----:B------:R-:W-:-:S13]  /*9a00*/  VIADD R20, R20, 0x180 ;  /* 0x0000018014147836 */ /* 0x000fda0000000000 */
[----:B------:R-:W-:Y:S01]  /*9a10*/  HGMMA.64x256x16.F32 R24, R156, gdesc[UR4].tnspB, R24, gsb0 ;  /* 0x43e000049c187df0 */ /* 0x000fe20008000818 */
[----:B------:R-:W-:Y:S02]  /*9a20*/  R2UR UR6, R152 ;  /* 0x00000000980672ca */ /* 0x000fe400000e0000 */
[----:B------:R-:W-:Y:S01]  /*9a30*/  R2UR UR7, R153 ;  /* 0x00000000990772ca */ /* 0x000fe200000e0000 */
[----:B------:R-:W-:Y:S02]  /*9a40*/  WARPGROUP.DEPBAR.LE gsb0, 0x0 ;  /* 0x00008000000079c5 */ /* 0x000fe40000010000 */
[----:B------:R-:W-:-:S15]  /*9a50*/  WARPGROUP.ARRIVE ;  /* 0x00000000000079c5 */ /* 0x000fde0000000000 */
[----:B------:R-:W-:-:S07]  /*9a60*/  NOP ;  /* 0x0000000000007918 */ /* 0x000fce0000000000 */
[----:B------:R-:W-:Y:S01]  /*9a70*/  HGMMA.64x256x16.F32 R24, R160, gdesc[UR4].tnspB, R24, gsb0 ;  /* 0x43e00004a0187df0 */ /* 0x000fe20008000818 */
[----:B------:R-:W-:Y:S02]  /*9a80*/  R2UR UR6, R20 ;  /* 0x00000000140672ca */ /* 0x000fe400000e0000 */
[----:B------:R-:W-:Y:S01]  /*9a90*/  R2UR UR7, R21 ;  /* 0x00000000150772ca */ /* 0x000fe200000e0000 */
[----:B------:R-:W-:Y:S02]  /*9aa0*/  WARPGROUP.DEPBAR.LE gsb0, 0x0 ;  /* 0x00008000000079c5 */ /* 0x000fe40000010000 */
[----:B------:R-:W-:-:S15]  /*9ab0*/  WARPGROUP.ARRIVE ;  /* 0x00000000000079c5 */ /* 0x000fde0000000000 */
[----:B------:R-:W-:-:S07]  /*9ac0*/  NOP ;  /* 0x0000000000007918 */ /* 0x000fce0000000000 */
        /* <DEDUP_REMOVED lines=11> */
[----:B------:R-:W-:Y:S05]  /*9b80*/  @!P2 BRA `(.L_x_3945) ;  /* 0x000000180094a947 */ /* 0x000fea0003800000 */
[----:B0-----:R-:W-:Y:S02]  /*9b90*/  VIADD R15, R182, 0xfffffffe ;  /* 0xfffffffeb60f7836 */ /* 0x001fe40000000000 */
[----:B------:R-:W-:Y:S02]  /*9ba0*/  IMAD.MOV.U32 R21, RZ, RZ, R14 ;  /* 0x000000ffff157224 */ /* 0x000fe400078e000e */
[----:B------:R-:W-:Y:S02]  /*9bb0*/  IMAD.MOV.U32 R225, RZ, RZ, R3 ;  /* 0x000000ffffe17224 */ /* 0x000fe400078e0003 */
[----:B------:R-:W-:-:S07]  /*9bc0*/  IMAD.MOV.U32 R224, RZ, RZ, R18 ;  /* 0x000000ffffe07224 */ /* 0x000fce00078e0012 */
.L_x_3956:
[----:B------:R-:W-:Y:S01]  /*9bd0*/  VIADD R18, R224, 0x1 ;  /* 0x00000001e0127836 */ /* 0x000fe20000000000 */
[C---:B------:R-:W-:Y:S01]  /*9be0*/  ISETP.GT.AND P2, PT, R15.reuse, RZ, PT ;  /* 0x000000ff0f00720c */ /* 0x040fe20003f44270 */
[----:B------:R-:W-:-:S03]  /*9bf0*/  VIADD R15, R15, 0xffffffff ;  /* 0xffffffff0f0f7836 */ /* 0x000fc60000000000 */
[----:B------:R-:W-:-:S04]  /*9c00*/  ISETP.NE.AND P3, PT, R18, 0x2, PT ;  /* 0x000000021200780c */ /* 0x000fc80003f65270 */
[----:B------:R-:W-:Y:S02]  /*9c10*/  SEL R3, RZ, 0x1, P3 ;  /* 0x00000001ff037807 */ /* 0x000fe40001800000 */
[----:B------:R-:W-:Y:S02]  /*9c20*/  SEL R18, R18, RZ, P3 ;  /* 0x000000ff12127207 */ /* 0x000fe40001800000 */
[----:B------:R-:W-:Y:S01]  /*9c30*/  LOP3.LUT R22, R22, R3, RZ, 0x3c, !PT ;  /* 0x0000000316167212 */ /* 0x000fe200078e3cff */
[----:B-1----:R-:W-:Y:S06]  /*9c40*/  @!P0 BRA `(.L_x_3946) ;  /* 0x0000000000048947 */ /* 0x002fec0003800000 */
[----:B------:R-:W-:Y:S01]  /*9c50*/  BPT.TRAP 0x1 ;  /* 0x000000040000795c */ /* 0x000fe20000300000 */
.L_x_3946:
[----:B------:R-:W-:Y:S01]  /*9c60*/  IMAD R216, R18, 0x8, R2 ;  /* 0x0000000812d87824 */ /* 0x000fe200078e0202 */
[----:B------:R-:W-:-:S04]  /*9c70*/  SHF.L.U32 R20, R22, 0x1f, RZ ;  /* 0x0000001f16147819 */ /* 0x000fc800000006ff */
[----:B------:R0:W1:Y:S01]  /*9c80*/  SYNCS.PHASECHK.TRANS64.TRYWAIT P3, [R216+URZ+0x28c30], R20 ;  /* 0x028c3014d80075a7 */ /* 0x000062000806017f */
[----:B------:R-:W-:Y:S05]  /*9c90*/  @!P0 BRA `(.L_x_3947) ;  /* 0x0000000000048947 */ /* 0x000fea0003800000 */
[----:B------:R-:W-:Y:S01]  /*9ca0*/  BPT.TRAP 0x1 ;  /* 0x000000040000795c */ /* 0x000fe20000300000 */
.L_x_3947:
[----:B------:R-:W-:Y:S01]  /*9cb0*/  VIADD R3, R2, 0x20400 ;  /* 0x0002040002037836 */ /* 0x000fe20000000000 */
[----:B------:R-:W-:Y:S01]  /*9cc0*/  BSSY B1, `(.L_x_3948) ;  /* 0x0000009000017945 */ /* 0x000fe20003800000 */
[----:B------:R-:W-:Y:S02]  /*9cd0*/  IMAD R156, R18, 0x200, R0 ;  /* 0x00000200129c7824 */ /* 0x000fe400078e0200 */
[----:B------:R-:W-:Y:S01]  /*9ce0*/  IMAD.MOV.U32 R157, RZ, RZ, 0x40000040 ;  /* 0x40000040ff9d7424 */ /* 0x000fe200078e00ff */
[----:B------:R-:W-:-:S04]  /*9cf0*/  SHF.R.U32.HI R3, RZ, 0x4, R3 ;  /* 0x00000004ff037819 */ /* 0x000fc80000011603 */
[----:B------:R-:W-:-:S04]  /*9d00*/  LOP3.LUT R3, R3, 0x3fff, RZ, 0xc0, !PT ;  /* 0x00003fff03037812 */ /* 0x000fc800078ec0ff */
[----:B------:R-:W-:Y:S01]  /*9d10*/  LOP3.LUT R152, R3, 0x10000, RZ, 0xfc, !PT ;  /* 0x0001000003987812 */ /* 0x000fe200078efcff */
[----:B-1----:R-:W-:Y:S06]  /*9d20*/  @P3 BRA `(.L_x_3949) ;  /* 0x0000000000083947 */ /* 0x002fec0003800000 */
[----:B------:R-:W1:Y:S02]  /*9d30*/  SYNCS.PHASECHK.TRANS64.TRYWAIT P3, [R216+URZ+0x28c30], R20 ;  /* 0x028c3014d80075a7 */ /* 0x000e64000806017f */
[----:B-1----:R-:W-:Y:S05]  /*9d40*/  @!P3 BRA `(.L_x_3950) ;  /* 0x000000e00080b947 */ /* 0x002fea0003800000 */
.L_x_3949:
[----:B------:R-:W-:Y:S05]  /*9d50*/  BSYNC B1 ;  /* 0x0000000000017941 */ /* 0x000fea0003800000 */
.L_x_3948:
[----:B------:R-:W-:Y:S01]  /*9d60*/  IMAD.MOV.U32 R153, RZ, RZ, 0x40000040 ;  /* 0x40000040ff997424 */ /* 0x000fe200078e00ff */
[----:B------:R-:W-:Y:S01]  /*9d70*/  R2UR UR4, R152 ;  /* 0x00000000980472ca */ /* 0x000fe200000e0000 */
[C---:B------:R-:W-:Y:S01]  /*9d80*/  VIADD R154, R156.reuse, 0x2 ;  /* 0x000000029c9a7836 */ /* 0x040fe20000000000 */
[C---:B------:R-:W-:Y:S01]  /*9d90*/  R2UR UR6, R156.reuse ;  /* 0x000000009c0672ca */ /* 0x040fe200000e0000 */
[C---:B------:R-:W-:Y:S01]  /*9da0*/  VIADD R152, R156.reuse, 0x4 ;  /* 0x000000049c987836 */ /* 0x040fe20000000000 */
[----:B------:R-:W-:Y:S01]  /*9db0*/  R2UR UR7, R157 ;  /* 0x000000009d0772ca */ /* 0x000fe200000e0000 */
[----:B------:R-:W-:Y:S01]  /*9dc0*/  VIADD R156, R156, 0x6 ;  /* 0x000000069c9c7836 */ /* 0x000fe20000000000 */
[----:B------:R-:W-:Y:S01]  /*9dd0*/  R2UR UR5, R153 ;  /* 0x00000000990572ca */ /* 0x000fe200000e0000 */
[----:B------:R-:W-:Y:S01]  /*9de0*/  IMAD.MOV.U32 R155, RZ, RZ, 0x40000040 ;  /* 0x40000040ff9b7424 */ /* 0x000fe200078e00ff */
[----:B------:R-:W-:Y:S01]  /*9df0*/  R2UR UR10, R154 ;  /* 0x000000009a0a72ca */ /* 0x000fe200000e0000 */
[----:B------:R-:W-:Y:S01]  /*9e00*/  IMAD.MOV.U32 R157, RZ, RZ, 0x40000040 ;  /* 0x40000040ff9d7424 */ /* 0x000fe200078e00ff */
[----:B------:R-:W-:-:S02]  /*9e10*/  R2UR UR14, R152 ;  /* 0x00000000980e72ca */ /* 0x000fc400000e0000 */
[----:B------:R-:W-:Y:S02]  /*9e20*/  R2UR UR11, R155 ;  /* 0x000000009b0b72ca */ /* 0x000fe400000e0000 */
[----:B------:R-:W-:Y:S02]  /*9e30*/  R2UR UR15, R153 ;  /* 0x00000000990f72ca */ /* 0x000fe400000e0000 */
[----:B------:R-:W-:Y:S02]  /*9e40*/  R2UR UR18, R156 ;  /* 0x000000009c1272ca */ /* 0x000fe400000e0000 */
[----:B------:R-:W-:Y:S02]  /*9e50*/  R2UR UR19, R157 ;  /* 0x000000009d1372ca */ /* 0x000fe400000e0000 */
[----:B------:R-:W-:Y:S01]  /*9e60*/  WARPGROUP.ARRIVE ;  /* 0x00000000000079c5 */ /* 0x000fe20000000000 */
[----:B------:R-:W-:Y:S02]  /*9e70*/  R2UR UR8, R8 ;  /* 0x00000000080872ca */ /* 0x000fe400000e0000 */
[----:B------:R-:W-:-:S02]  /*9e80*/  R2UR UR9, R9 ;  /* 0x00000000090972ca */ /* 0x000fc400000e0000 */
[----:B------:R-:W-:Y:S01]  /*9e90*/  R2UR UR12, R6 ;  /* 0x00000000060c72ca */ /* 0x000fe200000e0000 */
[----:B------:R-:W-:Y:S01]  /*9ea0*/  HGMMA.64x64x16.F32 R152, gdesc[UR4], RZ, !UPT, gsb0 ;  /* 0x00e00000049879f0 */ /* 0x000fe2000c0008ff */
[----:B------:R-:W-:Y:S02]  /*9eb0*/  R2UR UR13, R7 ;  /* 0x00000000070d72ca */ /* 0x000fe400000e0000 */
[----:B------:R-:W-:Y:S02]  /*9ec0*/  R2UR UR16, R4 ;  /* 0x00000000041072ca */ /* 0x000fe400000e0000 */
[----:B------:R-:W-:Y:S01]  /*9ed0*/  R2UR UR17, R5 ;  /* 0x00000000051172ca */ /* 0x000fe200000e0000 */
        /* <DEDUP_REMOVED lines=26> */
[----:B------:R-:W2:Y:S02]  /*a080*/  SHFL.BFLY PT, R10, R3, 0x2, 0x1f ;  /* 0x0c401f00030a7f89 */ /* 0x000ea400000e0000 */
[----:B--2---:R-:W-:-:S05]  /*a090*/  FMNMX.FTZ R3, R3, R10, !PT ;  /* 0x0000000a03037209 */ /* 0x004fca0007810000 */
[----:B------:R-:W2:Y:S02]  /*a0a0*/  SHFL.BFLY PT, R10, R3, 0x1, 0x1f ;  /* 0x0c201f00030a7f89 */ /* 0x000ea400000e0000 */
[----:B--2---:R-:W-:Y:S01]  /*a0b0*/  FMNMX.FTZ R3, R3, R10, !PT ;  /* 0x0000000a03037209 */ /* 0x004fe20007810000 */
[----:B------:R-:W-:-:S04]  /*a0c0*/  IMAD.U32 R10, RZ, RZ, UR36 ;  /* 0x00000024ff0a7e24 */ /* 0x000fc8000f8e00ff */
[C---:B------:R-:W-:Y:S01]  /*a0d0*/  FMUL.FTZ R14, R3.reuse, R10 ;  /* 0x0000000a030e7220 */ /* 0x040fe20000410000 */
[----:B------:R-:W-:-:S03]  /*a0e0*/  FADD.FTZ R225, -R3, R225 ;  /* 0x000000e103e17221 */ /* 0x000fc60000010100 */
        /* <DEDUP_REMOVED lines=15> */
[-C--:B------:R-:W-:Y:S01]  /*a1e0*/  FFMA.FTZ R181, R181, R10.reuse, -R14 ;  /* 0x0000000ab5b57223 */ /* 0x080fe2000001080e */
[----:B------:R-:W-:Y:S01]  /*a1f0*/  @!P1 IADD3 R14, R216, 0x28c40, RZ ;  /* 0x00028c40d80e9810 */ /* 0x000fe20007ffe0ff */
[----:B------:R-:W-:Y:S01]  /*a200*/  FMUL.FTZ R225, R225, R10 ;  /* 0x0000000ae1e17220 */ /* 0x000fe20000410000 */
[----:B------:R-:W-:Y:S02]  /*a210*/  MUFU.EX2 R152, R152 ;  /* 0x0000009800987308 */ /* 0x000fe40000000800 */
[----:B------:R-:W-:-:S04]  /*a220*/  @!P1 PRMT R14, RZ, 0x654, R14 ;  /* 0x00000654ff0e9816 */ /* 0x000fc8000000000e */
[----:B------:R2:W-:Y:S02]  /*a230*/  @!P1 SYNCS.ARRIVE.TRANS64.RED.A1T0 RZ, [R14+URZ], RZ ;  /* 0x000000ff0eff99a7 */ /* 0x0005e4000810043f */
[----:B------:R-:W3:Y:S01]  /*a240*/  MUFU.EX2 R225, R225 ;  /* 0x000000e100e17308 */ /* 0x000ee20000000800 */
[----:B--2---:R-:W-:-:S07]  /*a250*/  IMAD.MOV R14, RZ, RZ, -R194 ;  /* 0x000000ffff0e7224 */ /* 0x004fce00078e0ac2 */
[----:B------:R-:W2:Y:S01]  /*a260*/  MUFU.EX2 R153, R153 ;  /* 0x0000009900997308 */ /* 0x000ea20000000800 */
[----:B------:R-:W-:Y:S02]  /*a270*/  ISETP.NE.AND P3, PT, R193, R14, PT ;  /* 0x0000000ec100720c */ /* 0x000fe40003f65270 */
[----:B------:R-:W-:-:S05]  /*a280*/  FMNMX.FTZ R14, R154, R21, !PT ;  /* 0x000000159a0e7209 */ /* 0x000fca0007810000 */
[----:B------:R-:W4:Y:S01]  /*a290*/  MUFU.EX2 R156, R156 ;  /* 0x0000009c009c7308 */ /* 0x000f220000000800 */
[----:B---3--:R-:W-:Y:S01]  /*a2a0*/  FFMA.FTZ R11, R225, R11, R152 ;  /* 0x0000000be10b7223 */ /* 0x008fe20000010098 */
[-C--:B------:R-:W-:Y:S01]  /*a2b0*/  FMUL.FTZ R24, R24, R225.reuse ;  /* 0x000000e118187220 */ /* 0x080fe20000410000 */
[-C--:B------:R-:W-:Y:S01]  /*a2c0*/  FMUL.FTZ R25, R25, R225.reuse ;  /* 0x000000e119197220 */ /* 0x080fe20000410000 */
[-C--:B------:R-:W-:Y:S01]  /*a2d0*/  FMUL.FTZ R28, R28, R225.reuse ;  /* 0x000000e11c1c7220 */ /* 0x080fe20000410000 */
[-C--:B------:R-:W-:Y:S01]  /*a2e0*/  FMUL.FTZ R29, R29, R225.reuse ;  /* 0x000000e11d1d7220 */ /* 0x080fe20000410000 */
[-C--:B------:R-:W-:Y:S01]  /*a2f0*/  FMUL.FTZ R32, R32, R225.reuse ;  /* 0x000000e120207220 */ /* 0x080fe20000410000 */
[-C--:B------:R-:W-:Y:S01]  /*a300*/  FMUL.FTZ R33, R33, R225.reuse ;  /* 0x000000e121217220 */ /* 0x080fe20000410000 */
[----:B------:R-:W-:Y:S02]  /*a310*/  @!P3 IMAD R237, R224, 0x40, R191 ;  /* 0x00000040e0edb824 */ /* 0x000fe400078e02bf */
[C---:B--2---:R-:W-:Y:S01]  /*a320*/  FADD.FTZ R11, R153.reuse, R11 ;  /* 0x0000000b990b7221 */ /* 0x044fe20000010000 */
[----:B------:R-:W-:Y:S01]  /*a330*/  F2FP.F16.F32.PACK_AB R152, R153, R152 ;  /* 0x000000989998723e */ /* 0x000fe200000000ff */
[-C--:B------:R-:W-:Y:S01]  /*a340*/  FMUL.FTZ R36, R36, R225.reuse ;  /* 0x000000e124247220 */ /* 0x080fe20000410000 */
[----:B------:R-:W-:Y:S01]  /*a350*/  @!P3 IMAD R153, R237, 0x4, R2 ;  /* 0x00000004ed99b824 */ /* 0x000fe200078e0202 */
[----:B------:R-:W-:Y:S01]  /*a360*/  FMNMX.FTZ R237, R155, R14, !PT ;  /* 0x0000000e9bed7209 */ /* 0x000fe20007810000 */
[-C--:B------:R-:W-:Y:S01]  /*a370*/  FMUL.FTZ R37, R37, R225.reuse ;  /* 0x000000e125257220 */ /* 0x080fe20000410000 */
[-C--:B------:R-:W-:Y:S01]  /*a380*/  FMUL.FTZ R40, R40, R225.reuse ;  /* 0x000000e128287220 */ /* 0x080fe20000410000 */
[----:B------:R-:W-:Y:S01]  /*a390*/  FMUL.FTZ R41, R41, R225 ;  /* 0x000000e129297220 */ /* 0x000fe20000410000 */
[----:B------:R-:W-:Y:S01]  /*a3a0*/  FMNMX.FTZ R14, R158, R237, !PT ;  /* 0x000000ed9e0e7209 */ /* 0x000fe20007810000 */
[-C--:B------:R-:W-:Y:S01]  /*a3b0*/  FMUL.FTZ R44, R44, R225.reuse ;  /* 0x000000e12c2c7220 */ /* 0x080fe20000410000 */
[-C--:B------:R-:W-:Y:S01]  /*a3c0*/  FMUL.FTZ R45, R45, R225.reuse ;  /* 0x000000e12d2d7220 */ /* 0x080fe20000410000 */
[-C--:B------:R-:W-:Y:S01]  /*a3d0*/  FMUL.FTZ R48, R48, R225.reuse ;  /* 0x000000e130307220 */ /* 0x080fe20000410000 */
        /* <DEDUP_REMOVED lines=60> */
[----:B------:R-:W3:Y:S01]  /*a7a0*/  MUFU.EX2 R157, R157 ;  /* 0x0000009d009d7308 */ /* 0x000ee20000000800 */
[----:B----4-:R-:W-:-:S07]  /*a7b0*/  FADD.FTZ R236, R156, R11 ;  /* 0x0000000b9cec7221 */ /* 0x010fce0000010000 */
[----:B------:R-:W-:Y:S01]  /*a7c0*/  MUFU.EX2 R160, R160 ;  /* 0x000000a000a07308 */ /* 0x000fe20000000800 */
[----:B--2---:R-:W-:-:S04]  /*a7d0*/  FMNMX.FTZ R225, R175, R14, !PT ;  /* 0x0000000eafe17209 */ /* 0x004fc80007810000 */
[----:B------:R-:W-:-:S03]  /*a7e0*/  FMNMX.FTZ R14, R178, R225, !PT ;  /* 0x000000e1b20e7209 */ /* 0x000fc60007810000 */
[----:B------:R-:W-:Y:S01]  /*a7f0*/  MUFU.EX2 R161, R161 ;  /* 0x000000a100a17308 */ /* 0x000fe20000000800 */
[----:B------:R-:W-:Y:S01]  /*a800*/  FMNMX.FTZ R225, R179, R14, !PT ;  /* 0x0000000eb3e17209 */ /* 0x000fe20007810000 */
[----:B---3--:R-:W-:-:S03]  /*a810*/  FADD.FTZ R11, R157, R236 ;  /* 0x000000ec9d0b7221 */ /* 0x008fc60000010000 */
[----:B------:R-:W-:-:S03]  /*a820*/  FMNMX.FTZ R14, R182, R225, !PT ;  /* 0x000000e1b60e7209 */ /* 0x000fc60007810000 */
[----:B------:R-:W-:Y:S01]  /*a830*/  MUFU.EX2 R164, R164 ;  /* 0x000000a400a47308 */ /* 0x000fe20000000800 */
[----:B------:R-:W-:-:S05]  /*a840*/  FMNMX.FTZ R14, R183, R14, !PT ;  /* 0x0000000eb70e7209 */ /* 0x000fca0007810000 */
[----:B------:R-:W2:Y:S02]  /*a850*/  SHFL.BFLY PT, R224, R14, 0x2, 0x1f ;  /* 0x0c401f000ee07f89 */ /* 0x000ea400000e0000 */
[----:B------:R-:W-:Y:S08]  /*a860*/  MUFU.EX2 R165, R165 ;  /* 0x000000a500a57308 */ /* 0x000ff00000000800 */
[----:B------:R-:W-:Y:S08]  /*a870*/  MUFU.EX2 R168, R168 ;  /* 0x000000a800a87308 */ /* 0x000ff00000000800 */
[----:B------:R-:W-:Y:S01]  /*a880*/  MUFU.EX2 R169, R169 ;  /* 0x000000a900a97308 */ /* 0x000fe20000000800 */
[----:B--2---:R-:W-:-:S07]  /*a890*/  FMNMX.FTZ R14, R14, R224, !PT ;  /* 0x000000e00e0e7209 */ /* 0x004fce0007810000 */
[----:B------:R-:W-:Y:S01]  /*a8a0*/  MUFU.EX2 R172, R172 ;  /* 0x000000ac00ac7308 */ /* 0x000fe20000000800 */
[----:B------:R-:W2:Y:S07]  /*a8b0*/  SHFL.BFLY PT, R224, R14, 0x1, 0x1f ;  /* 0x0c201f000ee07f89 */ /* 0x000eae00000e0000 */
[----:B------:R-:W-:Y:S08]  /*a8c0*/  MUFU.EX2 R173, R173 ;  /* 0x000000ad00ad7308 */ /* 0x000ff00000000800 */
[----:B------:R-:W-:Y:S08]  /*a8d0*/  MUFU.EX2 R176, R176 ;  /* 0x000000b000b07308 */ /* 0x000ff00000000800 */
[----:B------:R-:W-:Y:S01]  /*a8e0*/  MUFU.EX2 R177, R177 ;  /* 0x000000b100b17308 */ /* 0x000fe20000000800 */
[----:B--2---:R-:W-:-:S05]  /*a8f0*/  FMNMX.FTZ R14, R14, R224, !PT ;  /* 0x000000e00e0e7209 */ /* 0x004fca0007810000 */
[----:B------:R-:W-:Y:S02]  /*a900*/  FADD.FTZ R21, -R14, R21 ;  /* 0x000000150e157221 */ /* 0x000fe40000010100 */
[----:B------:R-:W-:Y:S02]  /*a910*/  MUFU.EX2 R180, R180 ;  /* 0x000000b400b47308 */ /* 0x000fe40000000800 */
[----:B------:R-:W-:-:S06]  /*a920*/  FMUL.FTZ R21, R21, R10 ;  /* 0x0000000a15157220 */ /* 0x000fcc0000410000 */
[----:B------:R-:W2:Y:S02]  /*a930*/  MUFU.EX2 R21, R21 ;  /* 0x0000001500157308 */ /* 0x000ea40000000800 */
        /* <DEDUP_REMOVED lines=38> */
[----:B------:R2:W3:Y:S01]  /*aba0*/  MUFU.EX2 R153, R154 ;  /* 0x0000009a00997308 */ /* 0x0004e20000000800 */
        /* <DEDUP_REMOVED lines=8> */
[----:B--2---:R-:W-:Y:S01]  /*ac30*/  F2FP.F16.F32.PACK_AB R154, R157, R156 ;  /* 0x0000009c9d9a723e */ /* 0x004fe200000000ff */
[----:B------:R-:W-:Y:S01]  /*ac40*/  FADD.FTZ R156, R160, R11 ;  /* 0x0000000ba09c7221 */ /* 0x000fe20000010000 */
[-C--:B------:R-:W-:Y:S01]  /*ac50*/  FMUL.FTZ R78, R78, R21.reuse ;  /* 0x000000154e4e7220 */ /* 0x080fe20000410000 */
[-C--:B------:R-:W-:Y:S01]  /*ac60*/  FMUL.FTZ R79, R79, R21.reuse ;  /* 0x000000154f4f7220 */ /* 0x080fe20000410000 */
[----:B------:R-:W-:Y:S01]  /*ac70*/  FMUL.FTZ R82, R82, R21 ;  /* 0x0000001552527220 */ /* 0x000fe20000410000 */
[C---:B------:R-:W-:Y:S01]  /*ac80*/  FADD.FTZ R11, R161.reuse, R156 ;  /* 0x0000009ca10b7221 */ /* 0x040fe20000010000 */
[----:B------:R-:W-:Y:S01]  /*ac90*/  F2FP.F16.F32.PACK_AB R156, R161, R160 ;  /* 0x000000a0a19c723e */ /* 0x000fe200000000ff */
[----:B------:R2:W4:Y:S01]  /*aca0*/  MUFU.EX2 R181, R158 ;  /* 0x0000009e00b57308 */ /* 0x0005220000000800 */
[----:B---3--:R-:W-:Y:S01]  /*acb0*/  FFMA.FTZ R12, R21, R12, R153 ;  /* 0x0000000c150c7223 */ /* 0x008fe20000010099 */
[----:B------:R-:W-:Y:S01]  /*acc0*/  F2FP.F16.F32.PACK_AB R153, R155, R153 ;  /* 0x000000999b99723e */ /* 0x000fe200000000ff */
[-C--:B------:R-:W-:Y:S01]  /*acd0*/  FMUL.FTZ R83, R83, R21.reuse ;  /* 0x0000001553537220 */ /* 0x080fe20000410000 */
[-C--:B------:R-:W-:Y:S01]  /*ace0*/  FMUL.FTZ R86, R86, R21.reuse ;  /* 0x0000001556567220 */ /* 0x080fe20000410000 */
[----:B------:R-:W-:Y:S01]  /*acf0*/  FADD.FTZ R12, R155, R12 ;  /* 0x0000000c9b0c7221 */ /* 0x000fe20000010000 */
[-C--:B------:R-:W-:Y:S01]  /*ad00*/  FMUL.FTZ R87, R87, R21.reuse ;  /* 0x0000001557577220 */ /* 0x080fe20000410000 */
[-C--:B------:R-:W-:Y:S01]  /*ad10*/  FMUL.FTZ R90, R90, R21.reuse ;  /* 0x000000155a5a7220 */ /* 0x080fe20000410000 */
[----:B------:R-:W3:Y:S01]  /*ad20*/  MUFU.EX2 R159, R159 ;  /* 0x0000009f009f7308 */ /* 0x000ee20000000800 */
[----:B--2---:R-:W-:Y:S01]  /*ad30*/  FADD.FTZ R158, R164, R11 ;  /* 0x0000000ba49e7221 */ /* 0x004fe20000010000 */
[-C--:B------:R-:W-:Y:S01]  /*ad40*/  FMUL.FTZ R91, R91, R21.reuse ;  /* 0x000000155b5b7220 */ /* 0x080fe20000410000 */
[-C--:B------:R-:W-:Y:S01]  /*ad50*/  FMUL.FTZ R94, R94, R21.reuse ;  /* 0x000000155e5e7220 */ /* 0x080fe20000410000 */
[-C--:B------:R-:W-:Y:S01]  /*ad60*/  FMUL.FTZ R95, R95, R21.reuse ;  /* 0x000000155f5f7220 */ /* 0x080fe20000410000 */
[C---:B------:R-:W-:Y:S01]  /*ad70*/  FADD.FTZ R11, R165.reuse, R158 ;  /* 0x0000009ea50b7221 */ /* 0x040fe20000010000 */
[----:B------:R-:W-:Y:S01]  /*ad80*/  F2FP.F16.F32.PACK_AB R158, R165, R164 ;  /* 0x000000a4a59e723e */ /* 0x000fe200000000ff */
[-C--:B------:R-:W-:Y:S01]  /*ad90*/  FMUL.FTZ R98, R98, R21.reuse ;  /* 0x0000001562627220 */ /* 0x080fe20000410000 */
[----:B------:R2:W5:Y:S01]  /*ada0*/  MUFU.EX2 R225, R162 ;  /* 0x000000a200e17308 */ /* 0x0005620000000800 */
[----:B----4-:R-:W-:Y:S01]  /*adb0*/  FADD.FTZ R12, R181, R12 ;  /* 0x0000000cb50c7221 */ /* 0x010fe20000010000 */
[----:B------:R-:W-:Y:S01]  /*adc0*/  FADD.FTZ R160, R168, R11 ;  /* 0x0000000ba8a07221 */ /* 0x000fe20000010000 */
[-C--:B------:R-:W-:Y:S01]  /*add0*/  FMUL.FTZ R99, R99, R21.reuse ;  /* 0x0000001563637220 */ /* 0x080fe20000410000 */
[-C--:B------:R-:W-:Y:S01]  /*ade0*/  FMUL.FTZ R102, R102, R21.reuse ;  /* 0x0000001566667220 */ /* 0x080fe20000410000 */
[----:B------:R-:W-:Y:S01]  /*adf0*/  FMUL.FTZ R103, R103, R21 ;  /* 0x0000001567677220 */ /* 0x000fe20000410000 */
[C---:B------:R-:W-:Y:S01]  /*ae00*/  FADD.FTZ R11, R169.reuse, R160 ;  /* 0x000000a0a90b7221 */ /* 0x040fe20000010000 */
[----:B------:R-:W-:Y:S01]  /*ae10*/  F2FP.F16.F32.PACK_AB R160, R169, R168 ;  /* 0x000000a8a9a0723e */ /* 0x000fe200000000ff */
[----:B------:R-:W4:Y:S01]  /*ae20*/  MUFU.EX2 R163, R163 ;  /* 0x000000a300a37308 */ /* 0x000f220000000800 */
[C---:B---3--:R-:W-:Y:S01]  /*ae30*/  FADD.FTZ R12, R159.reuse, R12 ;  /* 0x0000000c9f0c7221 */ /* 0x048fe20000010000 */
[----:B------:R-:W-:Y:S01]  /*ae40*/  F2FP.F16.F32.PACK_AB R155, R159, R181 ;  /* 0x000000b59f9b723e */ /* 0x000fe200000000ff */
[----:B------:R-:W-:Y:S01]  /*ae50*/  BAR.SYNC.DEFER_BLOCKING 0xf, 0x100 ;  /* 0x03c4000000007b1d */ /* 0x000fe20000010000 */
[----:B--2---:R-:W-:Y:S01]  /*ae60*/  FADD.FTZ R162, R172, R11 ;  /* 0x0000000baca27221 */ /* 0x004fe20000010000 */
[-C--:B------:R-:W-:Y:S01]  /*ae70*/  FMUL.FTZ R106, R106, R21.reuse ;  /* 0x000000156a6a7220 */ /* 0x080fe20000410000 */
[-C--:B------:R-:W-:Y:S01]  /*ae80*/  FMUL.FTZ R107, R107, R21.reuse ;  /* 0x000000156b6b7220 */ /* 0x080fe20000410000 */
[-C--:B------:R-:W-:Y:S01]  /*ae90*/  FMUL.FTZ R110, R110, R21.reuse ;  /* 0x000000156e6e7220 */ /* 0x080fe20000410000 */
[----:B------:R-:W-:Y:S01]  /*aea0*/  FADD.FTZ R11, R173, R162 ;  /* 0x000000a2ad0b7221 */ /* 0x000fe20000010000 */
[----:B------:R-:W2:Y:S01]  /*aeb0*/  MUFU.EX2 R224, R224 ;  /* 0x000000e000e07308 */ /* 0x000ea20000000800 */
[----:B-----5:R-:W-:Y:S01]  /*aec0*/  FADD.FTZ R12, R225, R12 ;  /* 0x0000000ce10c7221 */ /* 0x020fe20000010000 */
[----:B------:R-:W-:Y:S01]  /*aed0*/  F2FP.F16.F32.PACK_AB R162, R173, R172 ;  /* 0x000000acada2723e */ /* 0x000fe200000000ff */
[----:B------:R-:W-:Y:S01]  /*aee0*/  FADD.FTZ R164, R176, R11 ;  /* 0x0000000bb0a47221 */ /* 0x000fe20000010000 */
[-C--:B------:R-:W-:Y:S01]  /*aef0*/  FMUL.FTZ R111, R111, R21.reuse ;  /* 0x000000156f6f7220 */ /* 0x080fe20000410000 */
[-C--:B------:R-:W-:Y:S01]  /*af00*/  FMUL.FTZ R114, R114, R21.reuse ;  /* 0x0000001572727220 */ /* 0x080fe20000410000 */
[-C--:B------:R-:W-:Y:S01]  /*af10*/  FMUL.FTZ R115, R115, R21.reuse ;  /* 0x0000001573737220 */ /* 0x080fe20000410000 */
[----:B------:R-:W-:Y:S01]  /*af20*/  FADD.FTZ R11, R177, R164 ;  /* 0x000000a4b10b7221 */ /* 0x000fe20000010000 */
[----:B------:R-:W3:Y:S01]  /*af30*/  MUFU.EX2 R167, R167 ;  /* 0x000000a700a77308 */ /* 0x000ee20000000800 */
[----:B----4-:R-:W-:Y:S01]  /*af40*/  FADD.FTZ R157, R163, R12 ;  /* 0x0000000ca39d7221 */ /* 0x010fe20000010000 */
[----:B------:R-:W-:Y:S01]  /*af50*/  F2FP.F16.F32.PACK_AB R164, R177, R176 ;  /* 0x000000b0b1a4723e */ /* 0x000fe200000000ff */
[----:B------:R-:W-:Y:S01]  /*af60*/  FADD.FTZ R11, R180, R11 ;  /* 0x0000000bb40b7221 */ /* 0x000fe20000010000 */
[-C--:B------:R-:W-:Y:S01]  /*af70*/  FMUL.FTZ R118, R118, R21.reuse ;  /* 0x0000001576767220 */ /* 0x080fe20000410000 */
[-C--:B------:R-:W-:Y:S01]  /*af80*/  FMUL.FTZ R119, R119, R21.reuse ;  /* 0x0000001577777220 */ /* 0x080fe20000410000 */
[----:B------:R-:W-:Y:S01]  /*af90*/  FMUL.FTZ R122, R122, R21 ;  /* 0x000000157a7a7220 */ /* 0x000fe20000410000 */
[----:B------:R-:W-:Y:S01]  /*afa0*/  FADD.FTZ R11, R166, R11 ;  /* 0x0000000ba60b7221 */ /* 0x000fe20000010000 */
[----:B------:R-:W4:Y:S01]  /*afb0*/  MUFU.EX2 R161, R170 ;  /* 0x000000aa00a17308 */ /* 0x000f220000000800 */
[----:B--2---:R-:W-:Y:S01]  /*afc0*/  FADD.FTZ R168, R224, R157 ;  /* 0x0000009de0a87221 */ /* 0x004fe20000010000 */
[----:B------:R-:W-:Y:S01]  /*afd0*/  F2FP.F16.F32.PACK_AB R157, R163, R225 ;  /* 0x000000e1a39d723e */ /* 0x000fe200000000ff */
[----:B------:R2:W-:Y:S01]  /*afe0*/  STSM.16.M88.4 [R195+0x26800], R152 ;  /* 0x02680098c3007844 */ /* 0x0005e20000000200 */
[----:B------:R-:W-:Y:S01]  /*aff0*/  F2FP.F16.F32.PACK_AB R166, R166, R180 ;  /* 0x000000b4a6a6723e */ /* 0x000fe200000000ff */
[-C--:B------:R-:W-:Y:S01]  /*b000*/  FMUL.FTZ R123, R123, R21.reuse ;  /* 0x000000157b7b7220 */ /* 0x080fe20000410000 */
[-C--:B------:R-:W-:Y:S01]  /*b010*/  FMUL.FTZ R126, R126, R21.reuse ;  /* 0x000000157e7e7220 */ /* 0x080fe20000410000 */
[-C--:B------:R-:W-:Y:S01]  /*b020*/  FMUL.FTZ R127, R127, R21.reuse ;  /* 0x000000157f7f7220 */ /* 0x080fe20000410000 */
[----:B------:R-:W5:Y:S01]  /*b030*/  MUFU.EX2 R171, R171 ;  /* 0x000000ab00ab7308 */ /* 0x000f620000000800 */
        /* <DEDUP_REMOVED lines=8> */
[----:B----4-:R-:W-:Y:S01]  /*b0c0*/  FADD.FTZ R168, R161, R168 ;  /* 0x000000a8a1a87221 */ /* 0x010fe20000010000 */
[-C--:B------:R-:W-:Y:S01]  /*b0d0*/  FMUL.FTZ R142, R142, R21.reuse ;  /* 0x000000158e8e7220 */ /* 0x080fe20000410000 */
[-C--:B------:R-:W-:Y:S01]  /*b0e0*/  FMUL.FTZ R143, R143, R21.reuse ;  /* 0x000000158f8f7220 */ /* 0x080fe20000410000 */
[-C--:B------:R-:W-:Y:S01]  /*b0f0*/  FMUL.FTZ R146, R146, R21.reuse ;  /* 0x0000001592927220 */ /* 0x080fe20000410000 */
[-C--:B------:R-:W-:Y:S01]  /*b100*/  FMUL.FTZ R147, R147, R21.reuse ;  /* 0x0000001593937220 */ /* 0x080fe20000410000 */
[-C--:B------:R-:W-:Y:S01]  /*b110*/  FMUL.FTZ R150, R150, R21.reuse ;  /* 0x0000001596967220 */ /* 0x080fe20000410000 */
[----:B------:R-:W-:Y:S01]  /*b120*/  FMUL.FTZ R151, R151, R21 ;  /* 0x0000001597977220 */ /* 0x000fe20000410000 */
[----:B------:R-:W4:Y:S01]  /*b130*/  MUFU.EX2 R175, R175 ;  /* 0x000000af00af7308 */ /* 0x000f220000000800 */
[C---:B-----5:R-:W-:Y:S01]  /*b140*/  FADD.FTZ R159, R171.reuse, R168 ;  /* 0x000000a8ab9f7221 */ /* 0x060fe20000010000 */
[----:B------:R-:W-:-:S06]  /*b150*/  F2FP.F16.F32.PACK_AB R161, R171, R161 ;  /* 0x000000a1aba1723e */ /* 0x000fcc00000000ff */
[----:B------:R-:W5:Y:S01]  /*b160*/  MUFU.EX2 R165, R178 ;  /* 0x000000b200a57308 */ /* 0x000f620000000800 */
[----:B---3--:R-:W-:Y:S01]  /*b170*/  FADD.FTZ R168, R174, R159 ;  /* 0x0000009faea87221 */ /* 0x008fe20000010000 */
[----:B------:R-:W-:-:S05]  /*b180*/  F2FP.F16.F32.PACK_AB R159, R167, R224 ;  /* 0x000000e0a79f723e */ /* 0x000fca00000000ff */
[----:B------:R2:W-:Y:S01]  /*b190*/  STSM.16.M88.4 [R198], R156 ;  /* 0x0000009cc6007844 */ /* 0x0005e20000000200 */
[----:B------:R-:W3:Y:S01]  /*b1a0*/  MUFU.EX2 R12, R179 ;  /* 0x000000b3000c7308 */ /* 0x000ee20000000800 */
[----:B----4-:R-:W-:-:S07]  /*b1b0*/  FADD.FTZ R168, R175, R168 ;  /* 0x000000a8afa87221 */ /* 0x010fce0000010000 */
[----:B------:R-:W4:Y:S01]  /*b1c0*/  MUFU.EX2 R182, R182 ;  /* 0x000000b600b67308 */ /* 0x000f220000000800 */
[----:B-----5:R-:W-:-:S07]  /*b1d0*/  FADD.FTZ R163, R165, R168 ;  /* 0x000000a8a5a37221 */ /* 0x020fce0000010000 */
[----:B------:R-:W5:Y:S01]  /*b1e0*/  MUFU.EX2 R183, R183 ;  /* 0x000000b700b77308 */ /* 0x000f620000000800 */
[C---:B---3--:R-:W-:Y:S01]  /*b1f0*/  FADD.FTZ R167, R12.reuse, R163 ;  /* 0x000000a30ca77221 */ /* 0x048fe20000010000 */
[----:B------:R-:W-:Y:S02]  /*b200*/  F2FP.F16.F32.PACK_AB R163, R175, R174 ;  /* 0x000000aeafa3723e */ /* 0x000fe400000000ff */
[----:B------:R-:W-:-:S03]  /*b210*/  F2FP.F16.F32.PACK_AB R165, R12, R165 ;  /* 0x000000a50ca5723e */ /* 0x000fc600000000ff */
[----:B------:R2:W-:Y:S01]  /*b220*/  STSM.16.M88.4 [R196], R160 ;  /* 0x000000a0c4007844 */ /* 0x0005e20000000200 */
[----:B----4-:R-:W-:Y:S01]  /*b230*/  FADD.FTZ R168, R182, R167 ;  /* 0x000000a7b6a87221 */ /* 0x010fe20000010000 */
[----:B-----5:R-:W-:-:S03]  /*b240*/  F2FP.F16.F32.PACK_AB R167, R183, R182 ;  /* 0x000000b6b7a7723e */ /* 0x020fc600000000ff */
[----:B------:R-:W-:Y:S02]  /*b250*/  FADD.FTZ R12, R183, R168 ;  /* 0x000000a8b70c7221 */ /* 0x000fe40000010000 */
[----:B------:R2:W-:Y:S01]  /*b260*/  STSM.16.M88.4 [R197], R164 ;  /* 0x000000a4c5007844 */ /* 0x0005e20000000200 */
[----:B------:R-:W-:Y:S05]  /*b270*/  @!P0 BRA `(.L_x_3951) ;  /* 0x0000000000048947 */ /* 0x000fea0003800000 */
[----:B------:R-:W-:Y:S01]  /*b280*/  BPT.TRAP 0x1 ;  /* 0x000000040000795c */ /* 0x000fe20000300000 */
.L_x_3951:
[----:B------:R3:W4:Y:S01]  /*b290*/  SYNCS.PHASECHK.TRANS64.TRYWAIT P3, [R216+URZ+0x28c50], R20 ;  /* 0x028c5014d80075a7 */ /* 0x000722000806017f */
[----:B------:R-:W-:Y:S05]  /*b2a0*/  @!P0 BRA `(.L_x_3952) ;  /* 0x0000000000048947 */ /* 0x000fea0003800000 */
[----:B------:R-:W-:Y:S01]  /*b2b0*/  BPT.TRAP 0x1 ;  /* 0x000000040000795c */ /* 0x000fe20000300000 */
.L_x_3952:
[----:B------:R-:W-:Y:S04]  /*b2c0*/  BSSY B1, `(.L_x_3953) ;  /* 0x0000004000017945 */ /* 0x000fe80003800000 */
[----:B----4-:R-:W-:Y:S05]  /*b2d0*/  @P3 BRA `(.L_x_3954) ;  /* 0x0000000000083947 */ /* 0x010fea0003800000 */
[----:B------:R-:W4:Y:S02]  /*b2e0*/  SYNCS.PHASECHK.TRANS64.TRYWAIT P3, [R216+URZ+0x28c50], R20 ;  /* 0x028c5014d80075a7 */ /* 0x000f24000806017f */
[----:B----4-:R-:W-:Y:S05]  /*b2f0*/  @!P3 BRA `(.L_x_3955) ;  /* 0x000000cc0028b947 */ /* 0x010fea0003800000 */
.L_x_3954:
[----:B------:R-:W-:Y:S05]  /*b300*/  BSYNC B1 ;  /* 0x0000000000017941 */ /* 0x000fea0003800000 */
.L_x_3953:
[----:B01-34-:R-:W-:Y:S01]  /*b310*/  IMAD R20, R18, 0x1000, R13 ;  /* 0x0000100012147824 */ /* 0x01bfe200078e020d */
[----:B------:R-:W-:Y:S01]  /*b320*/  WARPGROUP.ARRIVE ;  /* 0x00000000000079c5 */ /* 0x000fe20000000000 */
[----:B------:R-:W-:Y:S02]  /*b330*/  IMAD.MOV.U32 R21, RZ, RZ, 0x40000040 ;  /* 0x40000040ff157424 */ /* 0x000fe400078e00ff */
[----:B------:R-:W-:Y:S01]  /*b340*/  @!P1 VIADD R216, R216, 0x28c60 ;  /* 0x00028c60d8d89836 */ /* 0x000fe20000000000 */
[----:B------:R-:W-:Y:S01]  /*b350*/  R2UR UR6, R20 ;  /* 0x00000000140672ca */ /* 0x000fe200000e0000 */
[----:B------:R-:W-:Y:S01]  /*b360*/  IMAD.MOV.U32 R225, RZ, RZ, R3 ;  /* 0x000000ffffe17224 */ /* 0x000fe200078e0003 */
[----:B------:R-:W-:Y:S01]  /*b370*/  R2UR UR7, R21 ;  /* 0x00000000150772ca */ /* 0x000fe200000e0000 */
[----:B------:R-:W-:Y:S01]  /*b380*/  IMAD.MOV.U32 R21, RZ, RZ, 0x40000040 ;  /* 0x40000040ff157424 */ /* 0x000fe200078e00ff */
[----:B------:R-:W-:Y:S01]  /*b390*/  @!P1 PRMT R216, RZ, 0x654, R216 ;  /* 0x00000654ffd89816 */ /* 0x000fe200000000d8 */
[----:B------:R-:W-:-:S10]  /*b3a0*/  IMAD.MOV.U32 R224, RZ, RZ, R18 ;  /* 0x000000ffffe07224 */ /* 0x000fd400078e0012 */
[----:B------:R-:W-:Y:S03]  /*b3b0*/  HGMMA.64x256x16.F32 R24, R152, gdesc[UR4].tnspB, R24, gsb0 ;  /* 0x43e0000498187df0 */ /* 0x000fe60008000818 */
[----:B------:R-:W-:Y:S02]  /*b3c0*/  WARPGROUP.DEPBAR.LE gsb0, 0x0 ;  /* 0x00008000000079c5 */ /* 0x000fe40000010000 */
[----:B--2---:R-:W-:Y:S01]  /*b3d0*/  VIADD R152, R20, 0x80 ;  /* 0x0000008014987836 */ /* 0x004fe20000000000 */
        /* <DEDUP_REMOVED lines=16> */
[----:B------:R-:W-:Y:S01]  /*b4e0*/  IMAD.MOV.U32 R21, RZ, RZ, R14 ;  /* 0x000000ffff157224 */ /* 0x000fe200078e000e */
[----:B------:R-:W-:Y:S02]  /*b4f0*/  WARPGROUP.DEPBAR.LE gsb0, 0x0 ;  /* 0x00008000000079c5 */ /* 0x000fe40000010000 */
[----:B------:R-:W-:-:S15]  /*b500*/  WARPGROUP.ARRIVE ;  /* 0x00000000000079c5 */ /* 0x000fde0000000000 */
[----:B------:R-:W-:-:S06]  /*b510*/  NOP ;  /* 0x0000000000007918 */ /* 0x000fcc0000000000 */
        /* <DEDUP_REMOVED lines=12> */
.L_x_3945:
[----:B------:R-:W-:Y:S05]  /*b5e0*/  BSYNC B0 ;  /* 0x0000000000007941 */ /* 0x000fea0003800000 */
.L_x_3944:
[----:B------:R-:W2:Y:S01]  /*b5f0*/  SHFL.BFLY PT, R0, R11, 0x2, 0x1f ;  /* 0x0c401f000b007f89 */ /* 0x000ea200000e0000 */
[----:B------:R-:W-:Y:S02]  /*b600*/  IMAD.MOV R6, RZ, RZ, -R194 ;  /* 0x000000ffff067224 */ /* 0x000fe400078e0ac2 */
[----:B------:R-:W-:Y:S01]  /*b610*/  IMAD.MOV.U32 R21, RZ, RZ, -0x800000 ;  /* 0xff800000ff157424 */ /* 0x000fe200078e00ff */
[----:B------:R-:W3:Y:S01]  /*b620*/  SHFL.BFLY PT, R7, R12, 0x2, 0x1f ;  /* 0x0c401f000c077f89 */ /* 0x000ee200000e0000 */
[----:B------:R-:W-:Y:S01]  /*b630*/  IMAD.MOV.U32 R20, RZ, RZ, -0x800000 ;  /* 0xff800000ff147424 */ /* 0x000fe200078e00ff */
[----:B------:R-:W-:Y:S08]  /*b640*/  BAR.ARV 0x8, 0x100 ;  /* 0x0204000000007b1d */ /* 0x000ff00000002000 */
[----:B------:R-:W-:Y:S01]  /*b650*/  BAR.SYNC.DEFER_BLOCKING 0xf, 0x100 ;  /* 0x03c4000000007b1d */ /* 0x000fe20000010000 */
[----:B------:R-:W-:Y:S01]  /*b660*/  ISETP.NE.AND P0, PT, R193, R6, PT ;  /* 0x00000006c100720c */ /* 0x000fe20003f05270 */
[----:B------:R-:W-:-:S02]  /*b670*/  IMAD.MOV.U32 R6, RZ, RZ, RZ ;  /* 0x000000ffff067224 */ /* 0x000fc400078e00ff */
[----:B------:R-:W-:Y:S02]  /*b680*/  VIADD R208, R208, 0x1 ;  /* 0x00000001d0d07836 */ /* 0x000fe40000000000 */
[----:B--2---:R-:W-:Y:S01]  /*b690*/  FADD.FTZ R4, R0, R11 ;  /* 0x0000000b00047221 */ /* 0x004fe20000010000 */
[----:B---3--:R-:W-:-:S04]  /*b6a0*/  FADD.FTZ R7, R7, R12 ;  /* 0x0000000c07077221 */ /* 0x008fc80000010000 */
[----:B------:R-:W2:Y:S04]  /*b6b0*/  SHFL.BFLY PT, R5, R4, 0x1, 0x1f ;  /* 0x0c201f0004057f89 */ /* 0x000ea800000e0000 */
[----:B------:R-:W3:Y:S01]  /*b6c0*/  SHFL.BFLY PT, R0, R7, 0x1, 0x1f ;  /* 0x0c201f0007007f89 */ /* 0x000ee200000e0000 */
[----:B--2---:R-:W-:Y:S01]  /*b6d0*/  FADD.FTZ R13, R4, R5 ;  /* 0x00000005040d7221 */ /* 0x004fe20000010000 */
[----:B------:R-:W-:Y:S02]  /*b6e0*/  IMAD.MOV.U32 R5, RZ, RZ, RZ ;  /* 0x000000ffff057224 */ /* 0x000fe400078e00ff */
[C---:B------:R-:W-:Y:S02]  /*b6f0*/  VIADD R4, R18.reuse, 0x1 ;  /* 0x0000000112047836 */ /* 0x040fe40000000000 */
[----:B---3--:R-:W-:Y:S01]  /*b700*/  FADD.FTZ R0, R7, R0 ;  /* 0x0000000007007221 */ /* 0x008fe20000010000 */
[----:B------:R-:W-:Y:S01]  /*b710*/  FSETP.NE.FTZ.AND P2, PT, R13, RZ, PT ;  /* 0x000000ff0d00720b */ /* 0x000fe20003f55000 */
[----:B------:R-:W-:Y:S01]  /*b720*/  @!P0 IMAD R7, R18, 0x40, R191 ;  /* 0x0000004012078824 */ /* 0x000fe200078e02bf */
[----:B------:R-:W-:-:S02]  /*b730*/  ISETP.NE.AND P1, PT, R4, 0x2, PT ;  /* 0x000000020400780c */ /* 0x000fc40003f25270 */
[----:B------:R-:W-:Y:S01]  /*b740*/  FSETP.NE.FTZ.AND P3, PT, R0, RZ, PT ;  /* 0x000000ff0000720b */ /* 0x000fe20003f75000 */
[----:B------:R-:W-:Y:S01]  /*b750*/  @!P0 IMAD R7, R7, 0x4, R2 ;  /* 0x0000000407078824 */ /* 0x000fe200078e0202 */
[----:B------:R-:W-:-:S04]  /*b760*/  SEL R9, RZ, 0x1, P1 ;  /* 0x00000001ff097807 */ /* 0x000fc80000800000 */
[----:B------:R-:W-:-:S03]  /*b770*/  LOP3.LUT R22, R22, R9, RZ, 0x3c, !PT ;  /* 0x0000000916167212 */ /* 0x000fc600078e3cff */
[----:B------:R-:W2:Y:S01]  /*b780*/  @P2 MUFU.RCP R5, R13 ;  /* 0x0000000d00052308 */ /* 0x000ea20000001000 */
[----:B------:R-:W-:-:S03]  /*b790*/  @P2 FMUL.FTZ R18, R10, 0.69314718246459960938 ;  /* 0x3f3172180a122820 */ /* 0x000fc60000410000 */
[----:B------:R-:W-:-:S04]  /*b7a0*/  @P3 FMUL.FTZ R10, R10, 0.69314718246459960938 ;  /* 0x3f3172180a0a3820 */ /* 0x000fc80000410000 */
[----:B------:R-:W3:Y:S08]  /*b7b0*/  @P3 MUFU.RCP R6, R0 ;  /* 0x0000000000063308 */ /* 0x000ef00000001000 */
[----:B------:R4:W5:Y:S01]  /*b7c0*/  @P2 MUFU.LG2 R2, R13 ;  /* 0x0000000d00022308 */ /* 0x0009620000000c00 */
[-C--:B--2---:R-:W-:Y:S01]  /*b7d0*/  FMUL.FTZ R154, R24, R5.reuse ;  /* 0x00000005189a7220 */ /* 0x084fe20000410000 */
[----:B------:R2:W-:Y:S01]  /*b7e0*/  @!P0 STS [R7+0x28800], R5 ;  /* 0x0288000507008388 */ /* 0x0005e20000000800 */
[-C--:B------:R-:W-:Y:S01]  /*b7f0*/  FMUL.FTZ R12, R25, R5.reuse ;  /* 0x00000005190c7220 */ /* 0x080fe20000410000 */
[-C--:B------:R-:W-:Y:S01]  /*b800*/  FMUL.FTZ R181, R32, R5.reuse ;  /* 0x0000000520b57220 */ /* 0x080fe20000410000 */
[-C--:B------:R-:W-:Y:S01]  /*b810*/  FMUL.FTZ R180, R36, R5.reuse ;  /* 0x0000000524b47220 */ /* 0x080fe20000410000 */
[-C--:B------:R-:W-:Y:S01]  /*b820*/  FMUL.FTZ R178, R40, R5.reuse ;  /* 0x0000000528b27220 */ /* 0x080fe20000410000 */
[-C--:B------:R-:W-:Y:S01]  /*b830*/  FMUL.FTZ R28, R28, R5.reuse ;  /* 0x000000051c1c7220 */ /* 0x080fe20000410000 */
[----:B------:R1:W0:Y:S01]  /*b840*/  @P3 MUFU.LG2 R24, R0 ;  /* 0x0000000000183308 */ /* 0x0002220000000c00 */
[----:B---3--:R3:W-:Y:S01]  /*b850*/  @!P0 STS [R7+0x28820], R6 ;  /* 0x0288200607008388 */ /* 0x0087e20000000800 */
[-C--:B------:R-:W-:Y:S01]  /*b860*/  FMUL.FTZ R9, R58, R6.reuse ;  /* 0x000000063a097220 */ /* 0x080fe20000410000 */
[-C--:B----4-:R-:W-:Y:S01]  /*b870*/  FMUL.FTZ R13, R66, R6.reuse ;  /* 0x00000006420d7220 */ /* 0x090fe20000410000 */
[-C--:B------:R-:W-:Y:S01]  /*b880*/  FMUL.FTZ R8, R29, R5.reuse ;  /* 0x000000051d087220 */ /* 0x080fe20000410000 */
[-C--:B------:R-:W-:Y:S01]  /*b890*/  FMUL.FTZ R179, R33, R5.reuse ;  /* 0x0000000521b37220 */ /* 0x080fe20000410000 */
[-C--:B------:R-:W-:Y:S01]  /*b8a0*/  FMUL.FTZ R177, R37, R5.reuse ;  /* 0x0000000525b17220 */ /* 0x080fe20000410000 */
[-C--:B------:R-:W-:Y:S01]  /*b8b0*/  FMUL.FTZ R32, R41, R5.reuse ;  /* 0x0000000529207220 */ /* 0x080fe20000410000 */
[-C--:B------:R-:W-:Y:S01]  /*b8c0*/  FMUL.FTZ R176, R44, R5.reuse ;  /* 0x000000052cb07220 */ /* 0x080fe20000410000 */
[-C--:B-1----:R-:W-:Y:S01]  /*b8d0*/  FMUL.FTZ R0, R27, R6.reuse ;  /* 0x000000061b007220 */ /* 0x082fe20000410000 */
[----:B-----5:R-:W-:Y:S01]  /*b8e0*/  @P2 FMUL.FTZ R25, R2, 0.69314718246459960938 ;  /* 0x3f31721802192820 */ /* 0x020fe20000410000 */
[-C--:B------:R-:W-:Y:S01]  /*b8f0*/  FMUL.FTZ R174, R45, R5.reuse ;  /* 0x000000052dae7220 */ /* 0x080fe20000410000 */
        /* <DEDUP_REMOVED lines=56> */
[----:B------:R-:W-:Y:S01]  /*bc80*/  @P2 FFMA.FTZ R21, R18, R3, R25 ;  /* 0x0000000312152223 */ /* 0x000fe20000010019 */
[----:B------:R-:W-:Y:S01]  /*bc90*/  PLOP3.LUT P0, PT, PT, PT, PT, 0x8, 0x0 ;  /* 0x000000000000781c */ /* 0x000fe20003f0e170 */
[-C--:B--2---:R-:W-:Y:S01]  /*bca0*/  FMUL.FTZ R5, R26, R6.reuse ;  /* 0x000000061a057220 */ /* 0x084fe20000410000 */
[-C--:B---3--:R-:W-:Y:S01]  /*bcb0*/  FMUL.FTZ R7, R30, R6.reuse ;  /* 0x000000061e077220 */ /* 0x088fe20000410000 */
        /* <DEDUP_REMOVED lines=57> */
[----:B------:R-:W-:Y:S01]  /*c050*/  SEL R18, R4, RZ, P1 ;  /* 0x000000ff04127207 */ /* 0x000fe20000800000 */
[----:B------:R-:W-:Y:S06]  /*c060*/  BAR.ARV 0xe, 0x100 ;  /* 0x0384000000007b1d */ /* 0x000fec0000002000 */
.L_x_3893:
[----:B------:R-:W-:Y:S05]  /*c070*/  BSYNC B7 ;  /* 0x0000000000077941 */ /* 0x000fea0003800000 */
.L_x_3891:
[----:B------:R-:W0:Y:S08]  /*c080*/  S2UR UR5, SR_CgaCtaId ;  /* 0x00000000000579c3 */ /* 0x000e300000008800 */
[----:B------:R-:W-:Y:S06]  /*c090*/  BAR.SYNC.DEFER_BLOCKING 0x5, 0x180 ;  /* 0x0146000000007b1d */ /* 0x000fec0000010000 */
[----:B------:R-:W-:Y:S01]  /*c0a0*/  UMOV UR4, 0x400 ;  /* 0x0000040000047882 */ /* 0x000fe20000000000 */
[----:B------:R-:W-:Y:S01]  /*c0b0*/  BSSY B0, `(.L_x_3957) ;  /* 0x00002d8000007945 */ /* 0x000fe20003800000 */
[----:B0-----:R-:W-:-:S06]  /*c0c0*/  ULEA UR4, UR5, UR4, 0x18 ;  /* 0x0000000405047291 */ /* 0x001fcc000f8ec03f */
[----:B------:R-:W-:-:S05]  /*c0d0*/  IMAD.U32 R2, RZ, RZ, UR4 ;  /* 0x00000004ff027e24 */ /* 0x000fca000f8e00ff */
[----:B-----5:R0:W1:Y:S01]  /*c0e0*/  LDS.128 R24, [R2+0x28cd0] ;  /* 0x028cd00002187984 */ /* 0x0200620000000c00 */
        /* <DEDUP_REMOVED lines=20> */
[----:B------:R-:W-:Y:S02]  /*c230*/  MOV R44, R2 ;  /* 0x00000002002c7202 */ /* 0x000fe40000000f00 */
[----:B--2---:R-:W-:-:S02]  /*c240*/  MOV R45, R3 ;  /* 0x00000003002d7202 */ /* 0x004fc40000000f00 */
[----:B------:R-:W-:Y:S02]  /*c250*/  F2FP.F16.F32.PACK_AB R41, R99, R41 ;  /* 0x000000296329723e */ /* 0x000fe400000000ff */
[----:B------:R-:W-:Y:S01]  /*c260*/  F2FP.F16.F32.PACK_AB R43, R103, R102 ;  /* 0x00000066672b723e */ /* 0x000fe200000000ff */
[----:B------:R-:W-:Y:S01]  /*c270*/  IMAD.WIDE R48, R223, 0x2, R44 ;  /* 0x00000002df307825 */ /* 0x000fe200078e022c */
[----:B------:R-:W-:Y:S02]  /*c280*/  F2FP.F16.F32.PACK_AB R105, R58, R106 ;  /* 0x0000006a3a69723e */ /* 0x000fe400000000ff */
[----:B------:R-:W-:Y:S02]  /*c290*/  F2FP.F16.F32.PACK_AB R112, R113, R112 ;  /* 0x000000707170723e */ /* 0x000fe400000000ff */
[C---:B------:R-:W-:Y:S02]  /*c2a0*/  LOP3.LUT R53, R48.reuse, 0x380, RZ, 0xc0, !PT ;  /* 0x0000038030357812 */ /* 0x040fe400078ec0ff */
[----:B------:R-:W-:-:S02]  /*c2b0*/  IADD3 R0, P1, R48, 0x20, RZ ;  /* 0x0000002030007810 */ /* 0x000fc40007f3e0ff */
[----:B------:R-:W-:Y:S02]  /*c2c0*/  SHF.R.U64 R53, R53, 0x3, RZ ;  /* 0x0000000335357819 */ /* 0x000fe400000012ff */
[C---:B------:R-:W-:Y:S02]  /*c2d0*/  IADD3 R3, P0, R48.reuse, 0x40, RZ ;  /* 0x0000004030037810 */ /* 0x040fe40007f1e0ff */
[----:B------:R-:W-:Y:S01]  /*c2e0*/  LOP3.LUT R52, R53, R48, RZ, 0x3c, !PT ;  /* 0x0000003035347212 */ /* 0x000fe200078e3cff */
[--C-:B------:R-:W-:Y:S01]  /*c2f0*/  IMAD.MOV.U32 R53, RZ, RZ, R49.reuse ;  /* 0x000000ffff357224 */ /* 0x100fe200078e0031 */
[----:B------:R-:W-:Y:S01]  /*c300*/  IADD3 R10, P4, R48, 0x60, RZ ;  /* 0x00000060300a7810 */ /* 0x000fe20007f9e0ff */
[----:B------:R-:W-:Y:S01]  /*c310*/  IMAD.X R31, RZ, RZ, R49, P0 ;  /* 0x000000ffff1f7224 */ /* 0x000fe200000e0631 */
[----:B------:R-:W-:Y:S02]  /*c320*/  LOP3.LUT R183, R0, 0x380, RZ, 0xc0, !PT ;  /* 0x0000038000b77812 */ /* 0x000fe400078ec0ff */
[----:B------:R-:W-:-:S02]  /*c330*/  LOP3.LUT R30, R3, 0x380, RZ, 0xc0, !PT ;  /* 0x00000380031e7812 */ /* 0x000fc400078ec0ff */
[----:B------:R-:W-:Y:S01]  /*c340*/  MOV R12, R52 ;  /* 0x00000034000c7202 */ /* 0x000fe20000000f00 */
[----:B------:R-:W-:Y:S01]  /*c350*/  BAR.SYNC.DEFER_BLOCKING 0x1, 0x100 ;  /* 0x0044000000007b1d */ /* 0x000fe20000010000 */
[----:B------:R-:W-:Y:S01]  /*c360*/  LOP3.LUT R225, R10, 0x380, RZ, 0xc0, !PT ;  /* 0x000003800ae17812 */ /* 0x000fe200078ec0ff */
[--C-:B------:R-:W-:Y:S01]  /*c370*/  IMAD.X R53, RZ, RZ, R49.reuse, P4 ;  /* 0x000000ffff357224 */ /* 0x100fe200020e0631 */
[----:B------:R-:W-:Y:S02]  /*c380*/  SHF.R.U64 R183, R183, 0x3, RZ ;  /* 0x00000003b7b77819 */ /* 0x000fe400000012ff */
[----:B------:R-:W-:Y:S02]  /*c390*/  IADD3 R60, P6, R48, 0x2020, RZ ;  /* 0x00002020303c7810 */ /* 0x000fe40007fde0ff */
[----:B------:R-:W-:Y:S02]  /*c3a0*/  SHF.R.U64 R30, R30, 0x3, RZ ;  /* 0x000000031e1e7819 */ /* 0x000fe400000012ff */
[----:B------:R-:W-:Y:S01]  /*c3b0*/  IADD3 R56, P3, R48, 0x2000, RZ ;  /* 0x0000200030387810 */ /* 0x000fe20007f7e0ff */
[----:B------:R-:W-:Y:S01]  /*c3c0*/  IMAD.X R61, RZ, RZ, R49, P6 ;  /* 0x000000ffff3d7224 */ /* 0x000fe200030e0631 */
[----:B------:R-:W-:-:S02]  /*c3d0*/  SHF.R.U64 R225, R225, 0x3, RZ ;  /* 0x00000003e1e17819 */ /* 0x000fc400000012ff */
[----:B------:R-:W-:Y:S01]  /*c3e0*/  IADD3 R8, P5, R48, 0x2040, RZ ;  /* 0x0000204030087810 */ /* 0x000fe20007fbe0ff */
[--C-:B------:R-:W-:Y:S01]  /*c3f0*/  IMAD.X R57, RZ, RZ, R49.reuse, P3 ;  /* 0x000000ffff397224 */ /* 0x100fe200018e0631 */
[----:B------:R-:W-:Y:S02]  /*c400*/  LOP3.LUT R30, R30, R3, RZ, 0x3c, !PT ;  /* 0x000000031e1e7212 */ /* 0x000fe400078e3cff */
[----:B------:R-:W-:Y:S01]  /*c410*/  LOP3.LUT R52, R225, R10, RZ, 0x3c, !PT ;  /* 0x0000000ae1347212 */ /* 0x000fe200078e3cff */
[----:B------:R-:W-:Y:S01]  /*c420*/  IMAD.X R65, RZ, RZ, R49, P5 ;  /* 0x000000ffff417224 */ /* 0x000fe200028e0631 */
[----:B------:R-:W-:Y:S02]  /*c430*/  LOP3.LUT R3, R56, 0x380, RZ, 0xc0, !PT ;  /* 0x0000038038037812 */ /* 0x000fe400078ec0ff */
[----:B------:R-:W-:Y:S02]  /*c440*/  LOP3.LUT R225, R8, 0x380, RZ, 0xc0, !PT ;  /* 0x0000038008e17812 */ /* 0x000fe400078ec0ff */
[C---:B------:R-:W-:Y:S01]  /*c450*/  IADD3 R68, P2, R48.reuse, 0x2060, RZ ;  /* 0x0000206030447810 */ /* 0x040fe20007f5e0ff */
[----:B------:R2:W-:Y:S01]  /*c460*/  STSM.16.M88.4 [R12], R4 ;  /* 0x000000040c007844 */ /* 0x0005e20000000200 */
[----:B------:R-:W-:-:S02]  /*c470*/  IADD3 R42, P0, R48, 0x4020, RZ ;  /* 0x00004020302a7810 */ /* 0x000fc40007f1e0ff */
[----:B------:R-:W-:Y:S01]  /*c480*/  SHF.R.U64 R3, R3, 0x3, RZ ;  /* 0x0000000303037819 */ /* 0x000fe200000012ff */
[--C-:B------:R-:W-:Y:S01]  /*c490*/  IMAD.X R69, RZ, RZ, R49.reuse, P2 ;  /* 0x000000ffff457224 */ /* 0x100fe200010e0631 */
[----:B------:R-:W-:Y:S01]  /*c4a0*/  SHF.R.U64 R225, R225, 0x3, RZ ;  /* 0x00000003e1e17819 */ /* 0x000fe200000012ff */
[--C-:B------:R-:W-:Y:S01]  /*c4b0*/  IMAD.X R77, RZ, RZ, R49.reuse, P0 ;  /* 0x000000ffff4d7224 */ /* 0x100fe200000e0631 */
[----:B------:R-:W-:Y:S02]  /*c4c0*/  IADD3 R70, P4, R48, 0x4040, RZ ;  /* 0x0000404030467810 */ /* 0x000fe40007f9e0ff */
[----:B------:R-:W-:Y:S02]  /*c4d0*/  LOP3.LUT R237, R68, 0x380, RZ, 0xc0, !PT ;  /* 0x0000038044ed7812 */ /* 0x000fe400078ec0ff */
[----:B------:R-:W-:Y:S01]  /*c4e0*/  LOP3.LUT R56, R3, R56, RZ, 0x3c, !PT ;  /* 0x0000003803387212 */ /* 0x000fe200078e3cff */
[----:B------:R-:W-:Y:S01]  /*c4f0*/  IMAD.X R81, RZ, RZ, R49, P4 ;  /* 0x000000ffff517224 */ /* 0x000fe200020e0631 */
[----:B------:R-:W-:-:S02]  /*c500*/  LOP3.LUT R64, R225, R8, RZ, 0x3c, !PT ;  /* 0x00000008e1407212 */ /* 0x000fc400078e3cff */
[----:B------:R-:W-:Y:S01]  /*c510*/  LOP3.LUT R225, R70, 0x380, RZ, 0xc0, !PT ;  /* 0x0000038046e17812 */ /* 0x000fe200078ec0ff */
[--C-:B--2---:R-:W-:Y:S01]  /*c520*/  IMAD.X R7, RZ, RZ, R49.reuse, P1 ;  /* 0x000000ffff077224 */ /* 0x104fe200008e0631 */
[----:B------:R-:W-:Y:S02]  /*c530*/  LOP3.LUT R6, R183, R0, RZ, 0x3c, !PT ;  /* 0x00000000b7067212 */ /* 0x000fe400078e3cff */
[----:B------:R-:W-:Y:S02]  /*c540*/  LOP3.LUT R183, R60, 0x380, RZ, 0xc0, !PT ;  /* 0x000003803cb77812 */ /* 0x000fe400078ec0ff */
[----:B------:R-:W-:Y:S02]  /*c550*/  IADD3 R28, P1, R48, 0x4000, RZ ;  /* 0x00004000301c7810 */ /* 0x000fe40007f3e0ff */
[----:B------:R-:W-:Y:S02]  /*c560*/  SHF.R.U64 R183, R183, 0x3, RZ ;  /* 0x00000003b7b77819 */ /* 0x000fe400000012ff */
[----:B------:R-:W-:Y:S01]  /*c570*/  LOP3.LUT R3, R28, 0x380, RZ, 0xc0, !PT ;  /* 0x000003801c037812 */ /* 0x000fe200078ec0ff */
[----:B------:R-:W-:Y:S01]  /*c580*/  IMAD.X R73, RZ, RZ, R49, P1 ;  /* 0x000000ffff497224 */ /* 0x000fe200008e0631 */
[----:B------:R-:W-:-:S02]  /*c590*/  LOP3.LUT R60, R183, R60, RZ, 0x3c, !PT ;  /* 0x0000003cb73c7212 */ /* 0x000fc400078e3cff */
[----:B------:R-:W-:Y:S02]  /*c5a0*/  LOP3.LUT R183, R42, 0x380, RZ, 0xc0, !PT ;  /* 0x000003802ab77812 */ /* 0x000fe400078ec0ff */
[----:B------:R-:W-:Y:S02]  /*c5b0*/  SHF.R.U64 R237, R237, 0x3, RZ ;  /* 0x00000003eded7819 */ /* 0x000fe400000012ff */
[C---:B------:R-:W-:Y:S02]  /*c5c0*/  IADD3 R34, P3, R48.reuse, 0x4060, RZ ;  /* 0x0000406030227810 */ /* 0x040fe40007f7e0ff */
[----:B------:R-:W-:Y:S02]  /*c5d0*/  SHF.R.U64 R183, R183, 0x3, RZ ;  /* 0x00000003b7b77819 */ /* 0x000fe400000012ff */
[----:B------:R-:W-:Y:S01]  /*c5e0*/  IADD3 R14, P5, R48, 0x6020, RZ ;  /* 0x00006020300e7810 */ /* 0x000fe20007fbe0ff */
[----:B------:R-:W-:Y:S01]  /*c5f0*/  IMAD.X R85, RZ, RZ, R49, P3 ;  /* 0x000000ffff557224 */ /* 0x000fe200018e0631 */
[----:B------:R-:W-:-:S02]  /*c600*/  SHF.R.U64 R3, R3, 0x3, RZ ;  /* 0x0000000303037819 */ /* 0x000fc400000012ff */
[C---:B------:R-:W-:Y:S01]  /*c610*/  IADD3 R4, P6, R48.reuse, 0x6000, RZ ;  /* 0x0000600030047810 */ /* 0x040fe20007fde0ff */
[--C-:B------:R-:W-:Y:S01]  /*c620*/  IMAD.X R111, RZ, RZ, R49.reuse, P5 ;  /* 0x000000ffff6f7224 */ /* 0x100fe200028e0631 */
[----:B------:R-:W-:Y:S02]  /*c630*/  SHF.R.U64 R225, R225, 0x3, RZ ;  /* 0x00000003e1e17819 */ /* 0x000fe400000012ff */
[----:B-1----:R-:W-:Y:S01]  /*c640*/  IADD3 R24, P2, R48, 0x6040, RZ ;  /* 0x0000604030187810 */ /* 0x002fe20007f5e0ff */
[--C-:B------:R-:W-:Y:S01]  /*c650*/  IMAD.X R89, RZ, RZ, R49.reuse, P6 ;  /* 0x000000ffff597224 */ /* 0x100fe200030e0631 */
[----:B------:R-:W-:Y:S02]  /*c660*/  LOP3.LUT R68, R237, R68, RZ, 0x3c, !PT ;  /* 0x00000044ed447212 */ /* 0x000fe400078e3cff */
[----:B------:R-:W-:Y:S01]  /*c670*/  LOP3.LUT R237, R34, 0x380, RZ, 0xc0, !PT ;  /* 0x0000038022ed7812 */ /* 0x000fe200078ec0ff */
[----:B------:R-:W-:Y:S01]  /*c680*/  IMAD.X R5, RZ, RZ, R49, P2 ;  /* 0x000000ffff057224 */ /* 0x000fe200010e0631 */
[----:B------:R-:W-:-:S02]  /*c690*/  LOP3.LUT R76, R183, R42, RZ, 0x3c, !PT ;  /* 0x0000002ab74c7212 */ /* 0x000fc400078e3cff */
[----:B------:R-:W-:Y:S02]  /*c6a0*/  LOP3.LUT R72, R3, R28, RZ, 0x3c, !PT ;  /* 0x0000001c03487212 */ /* 0x000fe400078e3cff */
[----:B------:R-:W-:Y:S02]  /*c6b0*/  LOP3.LUT R183, R14, 0x380, RZ, 0xc0, !PT ;  /* 0x000003800eb77812 */ /* 0x000fe400078ec0ff */
[----:B------:R-:W-:Y:S02]  /*c6c0*/  LOP3.LUT R80, R225, R70, RZ, 0x3c, !PT ;  /* 0x00000046e1507212 */ /* 0x000fe400078e3cff */
[----:B------:R-:W-:Y:S02]  /*c6d0*/  LOP3.LUT R3, R4, 0x380, RZ, 0xc0, !PT ;  /* 0x0000038004037812 */ /* 0x000fe400078ec0ff */
[----:B------:R-:W-:Y:S02]  /*c6e0*/  LOP3.LUT R225, R24, 0x380, RZ, 0xc0, !PT ;  /* 0x0000038018e17812 */ /* 0x000fe400078ec0ff */
[----:B------:R-:W-:-:S02]  /*c6f0*/  SHF.R.U64 R237, R237, 0x3, RZ ;  /* 0x00000003eded7819 */ /* 0x000fc400000012ff */
[----:B------:R-:W-:Y:S02]  /*c700*/  IADD3 R12, P1, R48, 0x6060, RZ ;  /* 0x00006060300c7810 */ /* 0x000fe40007f3e0ff */
[----:B------:R-:W-:Y:S02]  /*c710*/  SHF.R.U64 R183, R183, 0x3, RZ ;  /* 0x00000003b7b77819 */ /* 0x000fe400000012ff */
[----:B------:R-:W-:Y:S01]  /*c720*/  SHF.R.U64 R3, R3, 0x3, RZ ;  /* 0x0000000303037819 */ /* 0x000fe200000012ff */
[----:B------:R-:W-:Y:S01]  /*c730*/  IMAD.X R49, RZ, RZ, R49, P1 ;  /* 0x000000ffff317224 */ /* 0x000fe200008e0631 */
[----:B------:R-:W-:Y:S02]  /*c740*/  SHF.R.U64 R225, R225, 0x3, RZ ;  /* 0x00000003e1e17819 */ /* 0x000fe400000012ff */
[----:B------:R-:W-:Y:S02]  /*c750*/  LOP3.LUT R84, R237, R34, RZ, 0x3c, !PT ;  /* 0x00000022ed547212 */ /* 0x000fe400078e3cff */
[----:B------:R-:W-:-:S02]  /*c760*/  LOP3.LUT R237, R12, 0x380, RZ, 0xc0, !PT ;  /* 0x000003800ced7812 */ /* 0x000fc400078ec0ff */
[----:B------:R-:W-:Y:S02]  /*c770*/  LOP3.LUT R110, R183, R14, RZ, 0x3c, !PT ;  /* 0x0000000eb76e7212 */ /* 0x000fe400078e3cff */
[----:B------:R-:W-:Y:S02]  /*c780*/  LOP3.LUT R88, R3, R4, RZ, 0x3c, !PT ;  /* 0x0000000403587212 */ /* 0x000fe400078e3cff */
[----:B------:R-:W-:Y:S02]  /*c790*/  MOV R14, R30 ;  /* 0x0000001e000e7202 */ /* 0x000fe40000000f00 */
[----:B------:R-:W-:Y:S01]  /*c7a0*/  LOP3.LUT R4, R225, R24, RZ, 0x3c, !PT ;  /* 0x00000018e1047212 */ /* 0x000fe200078e3cff */
[----:B------:R-:W-:Y:S01]  /*c7b0*/  IMAD.MOV.U32 R24, RZ, RZ, RZ ;  /* 0x000000ffff187224 */ /* 0x000fe200078e00ff */
[----:B------:R-:W-:Y:S02]  /*c7c0*/  MOV R3, R6 ;  /* 0x0000000600037202 */ /* 0x000fe40000000f00 */
[----:B------:R-:W-:-:S02]  /*c7d0*/  F2FP.F16.F32.PACK_AB R28, R179, R181 ;  /* 0x000000b5b31c723e */ /* 0x000fc400000000ff */
[----:B------:R-:W-:Y:S02]  /*c7e0*/  F2FP.F16.F32.PACK_AB R30, R177, R180 ;  /* 0x000000b4b11e723e */ /* 0x000fe400000000ff */
[----:B------:R-:W-:Y:S02]  /*c7f0*/  F2FP.F16.F32.PACK_AB R31, R39, R38 ;  /* 0x00000026271f723e */ /* 0x000fe400000000ff */
[----:B------:R-:W-:Y:S02]  /*c800*/  F2FP.F16.F32.PACK_AB R34, R174, R176 ;  /* 0x000000b0ae22723e */ /* 0x000fe400000000ff */
[----:B------:R-:W-:Y:S01]  /*c810*/  SHF.R.U64 R237, R237, 0x3, RZ ;  /* 0x00000003eded7819 */ /* 0x000fe200000012ff */
[----:B------:R-:W-:Y:S01]  /*c820*/  STSM.16.M88.4 [R3], R28 ;  /* 0x0000001c03007844 */ /* 0x000fe20000000200 */
[----:B------:R-:W-:Y:S02]  /*c830*/  MOV R0, R4 ;  /* 0x0000000400007202 */ /* 0x000fe40000000f00 */
[----:B------:R-:W-:Y:S01]  /*c840*/  MOV R52, R52 ;  /* 0x0000003400347202 */ /* 0x000fe20000000f00 */
[----:B------:R1:W-:Y:S01]  /*c850*/  STSM.16.M88.4 [R14], R32 ;  /* 0x000000200e007844 */ /* 0x0003e20000000200 */
[----:B------:R-:W-:-:S02]  /*c860*/  F2FP.F16.F32.PACK_AB R4, R172, R175 ;  /* 0x000000afac04723e */ /* 0x000fc400000000ff */
[----:B------:R-:W-:Y:S02]  /*c870*/  F2FP.F16.F32.PACK_AB R5, R51, R50 ;  /* 0x000000323305723e */ /* 0x000fe400000000ff */
[----:B------:R-:W-:Y:S02]  /*c880*/  F2FP.F16.F32.PACK_AB R6, R170, R173 ;  /* 0x000000adaa06723e */ /* 0x000fe400000000ff */
[----:B------:R-:W-:Y:S02]  /*c890*/  F2FP.F16.F32.PACK_AB R7, R55, R54 ;  /* 0x000000363707723e */ /* 0x000fe400000000ff */
[----:B------:R-:W-:Y:S02]  /*c8a0*/  LOP3.LUT R48, R237, R12, RZ, 0x3c, !PT ;  /* 0x0000000ced307212 */ /* 0x000fe400078e3cff */
[----:B------:R-:W-:Y:S01]  /*c8b0*/  MOV R56, R56 ;  /* 0x0000003800387202 */ /* 0x000fe20000000f00 */
[----:B------:R2:W-:Y:S01]  /*c8c0*/  STSM.16.M88.4 [R52], R4 ;  /* 0x0000000434007844 */ /* 0x0005e20000000200 */
[----:B------:R-:W-:-:S02]  /*c8d0*/  F2FP.F16.F32.PACK_AB R8, R167, R171 ;  /* 0x000000aba708723e */ /* 0x000fc400000000ff */
[----:B------:R-:W-:Y:S02]  /*c8e0*/  F2FP.F16.F32.PACK_AB R10, R165, R169 ;  /* 0x000000a9a50a723e */ /* 0x000fe400000000ff */
[----:B------:R-:W-:Y:S02]  /*c8f0*/  MOV R60, R60 ;  /* 0x0000003c003c7202 */ /* 0x000fe40000000f00 */
[----:B------:R-:W-:Y:S01]  /*c900*/  F2FP.F16.F32.PACK_AB R12, R163, R166 ;  /* 0x000000a6a30c723e */ /* 0x000fe200000000ff */
[----:B------:R-:W-:Y:S01]  /*c910*/  STSM.16.M88.4 [R56], R8 ;  /* 0x0000000838007844 */ /* 0x000fe20000000200 */
[----:B-1----:R-:W-:Y:S02]  /*c920*/  F2FP.F16.F32.PACK_AB R14, R161, R164 ;  /* 0x000000a4a10e723e */ /* 0x002fe400000000ff */
[----:B------:R-:W-:Y:S02]  /*c930*/  MOV R64, R64 ;  /* 0x0000004000407202 */ /* 0x000fe40000000f00 */
        /* <DEDUP_REMOVED lines=8> */
[----:B------:R-:W-:Y:S02]  /*c9c0*/  F2FP.F16.F32.PACK_AB R33, R83, R82 ;  /* 0x000000525321723e */ /* 0x000fe400000000ff */
[----:B------:R-:W-:-:S02]  /*c9d0*/  F2FP.F16.F32.PACK_AB R34, R152, R156 ;  /* 0x0000009c9822723e */ /* 0x000fc400000000ff */
[----:B------:R-:W-:Y:S02]  /*c9e0*/  F2FP.F16.F32.PACK_AB R35, R87, R86 ;  /* 0x000000565723723e */ /* 0x000fe400000000ff */
[----:B------:R-:W-:Y:S02]  /*c9f0*/  MOV R72, R72 ;  /* 0x0000004800487202 */ /* 0x000fe40000000f00 */
[----:B------:R-:W-:Y:S01]  /*ca00*/  F2FP.F16.F32.PACK_AB R38, R93, R92 ;  /* 0x0000005c5d26723e */ /* 0x000fe200000000ff */
[----:B------:R-:W-:Y:S01]  /*ca10*/  STSM.16.M88.4 [R68], R32 ;  /* 0x0000002044007844 */ /* 0x000fe20000000200 */
[----:B------:R-:W-:Y:S02]  /*ca20*/  F2FP.F16.F32.PACK_AB R39, R95, R94 ;  /* 0x0000005e5f27723e */ /* 0x000fe400000000ff */
[----:B------:R-:W-:Y:S02]  /*ca30*/  MOV R76, R76 ;  /* 0x0000004c004c7202 */ /* 0x000fe40000000f00 */
[----:B------:R-:W-:Y:S01]  /*ca40*/  F2FP.F16.F32.PACK_AB R42, R101, R100 ;  /* 0x00000064652a723e */ /* 0x000fe200000000ff */
[----:B------:R-:W-:Y:S01]  /*ca50*/  STSM.16.M88.4 [R72], R36 ;  /* 0x0000002448007844 */ /* 0x000fe20000000200 */
[----:B------:R-:W-:-:S02]  /*ca60*/  MOV R80, R80 ;  /* 0x0000005000507202 */ /* 0x000fc40000000f00 */
[----:B------:R-:W-:Y:S01]  /*ca70*/  F2FP.F16.F32.PACK_AB R106, R109, R108 ;  /* 0x0000006c6d6a723e */ /* 0x000fe200000000ff */
[----:B------:R-:W-:Y:S01]  /*ca80*/  STSM.16.M88.4 [R76], R40 ;  /* 0x000000284c007844 */ /* 0x000fe20000000200 */
[----:B------:R-:W-:Y:S02]  /*ca90*/  F2FP.F16.F32.PACK_AB R107, R62, R107 ;  /* 0x0000006b3e6b723e */ /* 0x000fe400000000ff */
[----:B------:R-:W-:Y:S02]  /*caa0*/  F2FP.F16.F32.PACK_AB R113, R66, R114 ;  /* 0x000000724271723e */ /* 0x000fe400000000ff */
[----:B------:R-:W-:Y:S01]  /*cab0*/  F2FP.F16.F32.PACK_AB R120, R121, R120 ;  /* 0x000000787978723e */ /* 0x000fe200000000ff */
[----:B------:R-:W-:Y:S01]  /*cac0*/  STSM.16.M88.4 [R80], R104 ;  /* 0x0000006850007844 */ /* 0x000fe20000000200 */
[----:B------:R-:W-:Y:S02]  /*cad0*/  MOV R84, R84 ;  /* 0x0000005400547202 */ /* 0x000fe40000000f00 */
[----:B------:R-:W-:-:S02]  /*cae0*/  F2FP.F16.F32.PACK_AB R114, R117, R116 ;  /* 0x000000747572723e */ /* 0x000fc400000000ff */
[----:B------:R-:W-:Y:S02]  /*caf0*/  F2FP.F16.F32.PACK_AB R115, R119, R115 ;  /* 0x000000737773723e */ /* 0x000fe400000000ff */
[----:B------:R-:W-:Y:S02]  /*cb00*/  F2FP.F16.F32.PACK_AB R121, R123, R122 ;  /* 0x0000007a7b79723e */ /* 0x000fe400000000ff */
[----:B------:R-:W-:Y:S01]  /*cb10*/  F2FP.F16.F32.PACK_AB R128, R129, R128 ;  /* 0x000000808180723e */ /* 0x000fe200000000ff */
[----:B------:R-:W-:Y:S01]  /*cb20*/  STSM.16.M88.4 [R84], R112 ;  /* 0x0000007054007844 */ /* 0x000fe20000000200 */
[----:B------:R-:W-:Y:S02]  /*cb30*/  MOV R88, R88 ;  /* 0x0000005800587202 */ /* 0x000fe40000000f00 */
[----:B------:R-:W-:Y:S02]  /*cb40*/  F2FP.F16.F32.PACK_AB R122, R125, R124 ;  /* 0x0000007c7d7a723e */ /* 0x000fe400000000ff */
[----:B------:R-:W-:-:S02]  /*cb50*/  F2FP.F16.F32.PACK_AB R123, R127, R126 ;  /* 0x0000007e7f7b723e */ /* 0x000fc400000000ff */
[----:B------:R-:W-:Y:S02]  /*cb60*/  F2FP.F16.F32.PACK_AB R129, R131, R130 ;  /* 0x000000828381723e */ /* 0x000fe400000000ff */
[----:B------:R-:W-:Y:S01]  /*cb70*/  F2FP.F16.F32.PACK_AB R136, R137, R136 ;  /* 0x000000888988723e */ /* 0x000fe200000000ff */
[----:B------:R-:W-:Y:S01]  /*cb80*/  STSM.16.M88.4 [R88], R120 ;  /* 0x0000007858007844 */ /* 0x000fe20000000200 */
[----:B------:R-:W-:Y:S02]  /*cb90*/  ISETP.NE.U32.AND P0, PT, RZ, UR4, PT ;  /* 0x00000004ff007c0c */ /* 0x000fe4000bf05070 */
[----:B--2---:R-:W-:Y:S02]  /*cba0*/  IADD3 R6, P1, R200, UR4, RZ ;  /* 0x00000004c8067c10 */ /* 0x004fe4000ff3e0ff */
[----:B------:R-:W-:Y:S02]  /*cbb0*/  MOV R110, R110 ;  /* 0x0000006e006e7202 */ /* 0x000fe40000000f00 */
[----:B------:R-:W-:-:S02]  /*cbc0*/  F2FP.F16.F32.PACK_AB R130, R133, R132 ;  /* 0x000000848582723e */ /* 0x000fc400000000ff */
[----:B------:R-:W-:Y:S02]  /*cbd0*/  F2FP.F16.F32.PACK_AB R131, R135, R134 ;  /* 0x000000868783723e */ /* 0x000fe400000000ff */
[----:B------:R-:W-:Y:S02]  /*cbe0*/  F2FP.F16.F32.PACK_AB R137, R139, R138 ;  /* 0x0000008a8b89723e */ /* 0x000fe400000000ff */
[----:B------:R-:W-:Y:S01]  /*cbf0*/  F2FP.F16.F32.PACK_AB R144, R145, R144 ;  /* 0x000000909190723e */ /* 0x000fe200000000ff */
[----:B------:R-:W-:Y:S01]  /*cc00*/  STSM.16.M88.4 [R110], R128 ;  /* 0x000000806e007844 */ /* 0x000fe20000000200 */
[----:B------:R-:W-:Y:S02]  /*cc10*/  F2FP.F16.F32.PACK_AB R138, R141, R140 ;  /* 0x0000008c8d8a723e */ /* 0x000fe400000000ff */
[----:B------:R-:W-:Y:S02]  /*cc20*/  F2FP.F16.F32.PACK_AB R139, R143, R142 ;  /* 0x0000008e8f8b723e */ /* 0x000fe400000000ff */
[----:B------:R-:W-:-:S02]  /*cc30*/  F2FP.F16.F32.PACK_AB R145, R147, R146 ;  /* 0x000000929391723e */ /* 0x000fc400000000ff */
[----:B------:R-:W-:Y:S01]  /*cc40*/  MOV R48, R48 ;  /* 0x0000003000307202 */ /* 0x000fe20000000f00 */
[----:B------:R1:W-:Y:S01]  /*cc50*/  STSM.16.M88.4 [R0], R136 ;  /* 0x0000008800007844 */ /* 0x0003e20000000200 */
[----:B------:R-:W-:Y:S02]  /*cc60*/  F2FP.F16.F32.PACK_AB R146, R149, R148 ;  /* 0x000000949592723e */ /* 0x000fe400000000ff */
        /* <DEDUP_REMOVED lines=10> */
[----:B-1----:R-:W-:Y:S01]  /*cd10*/  IMAD.U32 R0, RZ, RZ, UR4 ;  /* 0x00000004ff007e24 */ /* 0x002fe2000f8e00ff */
[----:B------:R-:W-:Y:S01]  /*cd20*/  @P6 IADD3.X R201, R201, UR5, RZ, P4, !PT ;  /* 0x00000005c9c96c10 */ /* 0x000fe2000a7fe4ff */
[----:B------:R1:W5:Y:S01]  /*cd30*/  @P0 LDG.E R24, desc[UR40][R6.64] ;  /* 0x0000002806180981 */ /* 0x000362000c1e1900 */
[----:B------:R-:W-:-:S03]  /*cd40*/  IMAD R5, R211, 0x40, R189 ;  /* 0x00000040d3057824 */ /* 0x000fc600078e02bd */
[----:B------:R1:W5:Y:S01]  /*cd50*/  @P6 LDG.E R0, desc[UR40][R200.64] ;  /* 0x00000028c8006981 */ /* 0x000362000c1e1900 */
[----:B------:R-:W-:-:S03]  /*cd60*/  IMAD.WIDE R4, R5, 0x2, R44 ;  /* 0x0000000205047825 */ /* 0x000fc600078e022c */
[C---:B------:R-:W-:Y:S02]  /*cd70*/  IADD3 R9, P1, R4.reuse, 0x1000, RZ ;  /* 0x0000100004097810 */ /* 0x040fe40007f3e0ff */
[C---:B------:R-:W-:Y:S02]  /*cd80*/  IADD3 R13, P2, R4.reuse, 0x2000, RZ ;  /* 0x00002000040d7810 */ /* 0x040fe40007f5e0ff */
[C---:B------:R-:W-:Y:S02]  /*cd90*/  IADD3 R29, P3, R4.reuse, 0x3000, RZ ;  /* 0x00003000041d7810 */ /* 0x040fe40007f7e0ff */
[----:B------:R-:W-:Y:S02]  /*cda0*/  IADD3 R33, P4, R4, 0x4000, RZ ;  /* 0x0000400004217810 */ /* 0x000fe40007f9e0ff */
        /* <DEDUP_REMOVED lines=8> */
[----:B------:R-:W-:Y:S02]  /*ce30*/  IADD3 R37, P5, R4, 0x5000, RZ ;  /* 0x0000500004257810 */ /* 0x000fe40007fbe0ff */
        /* <DEDUP_REMOVED lines=8> */
[----:B------:R-:W-:-:S02]  /*cec0*/  P2R R10, PR, RZ, 0x20 ;  /* 0x00000020ff0a7803 */ /* 0x000fc40000000000 */
[C---:B------:R-:W-:Y:S02]  /*ced0*/  IADD3 R41, P1, R4.reuse, 0x6000, RZ ;  /* 0x0000600004297810 */ /* 0x040fe40007f3e0ff */
[C---:B------:R-:W-:Y:S02]  /*cee0*/  IADD3 R45, P2, R4.reuse, 0x7000, RZ ;  /* 0x00007000042d7810 */ /* 0x040fe40007f5e0ff */
[C---:B------:R-:W-:Y:S02]  /*cef0*/  IADD3 R49, P3, R4.reuse, 0x8000, RZ ;  /* 0x0000800004317810 */ /* 0x040fe40007f7e0ff */
[C---:B------:R-:W-:Y:S02]  /*cf00*/  IADD3 R53, P4, R4.reuse, 0x9000, RZ ;  /* 0x0000900004357810 */ /* 0x040fe40007f9e0ff */
[----:B------:R-:W-:Y:S02]  /*cf10*/  IADD3 R57, P5, R4, 0xa000, RZ ;  /* 0x0000a00004397810 */ /* 0x000fe40007fbe0ff */
[----:B------:R-:W-:-:S02]  /*cf20*/  LOP3.LUT R36, R37, 0x380, RZ, 0xc0, !PT ;  /* 0x0000038025247812 */ /* 0x000fc400078ec0ff */
[----:B------:R-:W-:Y:S02]  /*cf30*/  LOP3.LUT R40, R41, 0x380, RZ, 0xc0, !PT ;  /* 0x0000038029287812 */ /* 0x000fe400078ec0ff */
[----:B------:R-:W-:Y:S02]  /*cf40*/  LOP3.LUT R44, R45, 0x380, RZ, 0xc0, !PT ;  /* 0x000003802d2c7812 */ /* 0x000fe400078ec0ff */
[----:B--2---:R-:W-:Y:S02]  /*cf50*/  LOP3.LUT R48, R49, 0x380, RZ, 0xc0, !PT ;  /* 0x0000038031307812 */ /* 0x004fe400078ec0ff */
[----:B------:R-:W-:Y:S02]  /*cf60*/  LOP3.LUT R52, R53, 0x380, RZ, 0xc0, !PT ;  /* 0x0000038035347812 */ /* 0x000fe400078ec0ff */
[----:B------:R-:W-:Y:S02]  /*cf70*/  LOP3.LUT R56, R57, 0x380, RZ, 0xc0, !PT ;  /* 0x0000038039387812 */ /* 0x000fe400078ec0ff */
[----:B------:R-:W-:-:S02]  /*cf80*/  SHF.R.U64 R36, R36, 0x3, RZ ;  /* 0x0000000324247819 */ /* 0x000fc400000012ff */
[----:B------:R-:W-:Y:S02]  /*cf90*/  SHF.R.U64 R40, R40, 0x3, RZ ;  /* 0x0000000328287819 */ /* 0x000fe400000012ff */
[----:B------:R-:W-:Y:S02]  /*cfa0*/  SHF.R.U64 R44, R44, 0x3, RZ ;  /* 0x000000032c2c7819 */ /* 0x000fe400000012ff */
[----:B------:R-:W-:Y:S02]  /*cfb0*/  SHF.R.U64 R48, R48, 0x3, RZ ;  /* 0x0000000330307819 */ /* 0x000fe400000012ff */
[----:B------:R-:W-:Y:S02]  /*cfc0*/  SHF.R.U64 R52, R52, 0x3, RZ ;  /* 0x0000000334347819 */ /* 0x000fe400000012ff */
[----:B------:R-:W-:Y:S02]  /*cfd0*/  SHF.R.U64 R56, R56, 0x3, RZ ;  /* 0x0000000338387819 */ /* 0x000fe400000012ff */
[----:B------:R-:W-:-:S02]  /*cfe0*/  LOP3.LUT R36, R36, R37, RZ, 0x3c, !PT ;  /* 0x0000002524247212 */ /* 0x000fc400078e3cff */
[----:B------:R-:W-:Y:S02]  /*cff0*/  LOP3.LUT R40, R40, R41, RZ, 0x3c, !PT ;  /* 0x0000002928287212 */ /* 0x000fe400078e3cff */
[----:B------:R-:W-:Y:S02]  /*d000*/  LOP3.LUT R44, R44, R45, RZ, 0x3c, !PT ;  /* 0x0000002d2c2c7212 */ /* 0x000fe400078e3cff */
[----:B------:R-:W-:Y:S02]  /*d010*/  LOP3.LUT R48, R48, R49, RZ, 0x3c, !PT ;  /* 0x0000003130307212 */ /* 0x000fe400078e3cff */
[----:B------:R-:W-:Y:S02]  /*d020*/  LOP3.LUT R52, R52, R53, RZ, 0x3c, !PT ;  /* 0x0000003534347212 */ /* 0x000fe400078e3cff */
[----:B------:R-:W-:Y:S01]  /*d030*/  LOP3.LUT R56, R56, R57, RZ, 0x3c, !PT ;  /* 0x0000003938387212 */ /* 0x000fe200078e3cff */
[----:B-1----:R-:W-:Y:S06]  /*d040*/  @P6 BRA `(.L_x_3959) ;  /* 0x0000000000106947 */ /* 0x002fec0003800000 */
[----:B------:R-:W-:Y:S05]  /*d050*/  @!P0 BRA `(.L_x_3959) ;  /* 0x00000000000c8947 */ /* 0x000fea0003800000 */
[----:B------:R-:W2:Y:S04]  /*d060*/  LDG.E R3, desc[UR40][R6.64] ;  /* 0x0000002806037981 */ /* 0x000ea8000c1e1900 */
[----:B-----5:R-:W2:Y:S02]  /*d070*/  LDG.E R0, desc[UR40][R6.64+0x4] ;  /* 0x0000042806007981 */ /* 0x020ea4000c1e1900 */
[----:B--2---:R-:W-:-:S07]  /*d080*/  IMAD.IADD R0, R0, 0x1, -R3 ;  /* 0x0000000100007824 */ /* 0x004fce00078e0a03 */
.L_x_3959:
[----:B------:R-:W1:Y:S01]  /*d090*/  SHFL.IDX PT, R3, R213, RZ, 0x1f ;  /* 0x00001fffd5037589 */ /* 0x000e6200000e0000 */
[----:B------:R-:W-:Y:S01]  /*d0a0*/  ISETP.NE.AND P6, PT, R10, RZ, PT ;  /* 0x000000ff0a00720c */ /* 0x000fe20003fc5270 */
[--C-:B------:R-:W-:Y:S01]  /*d0b0*/  IMAD.X R57, RZ, RZ, R5.reuse, P5 ;  /* 0x000000ffff397224 */ /* 0x100fe200028e0605 */
[C---:B------:R-:W-:Y:S01]  /*d0c0*/  LOP3.LUT R7, R4.reuse, 0x380, RZ, 0xc0, !PT ;  /* 0x0000038004077812 */ /* 0x040fe200078ec0ff */
[--C-:B------:R-:W-:Y:S01]  /*d0d0*/  IMAD.X R41, RZ, RZ, R5.reuse, P1 ;  /* 0x000000ffff297224 */ /* 0x100fe200008e0605 */
[C---:B------:R-:W-:Y:S01]  /*d0e0*/  IADD3 R65, P1, R4.reuse, 0xc000, RZ ;  /* 0x0000c00004417810 */ /* 0x040fe20007f3e0ff */
[--C-:B------:R-:W-:Y:S01]  /*d0f0*/  IMAD.X R37, RZ, RZ, R5.reuse, P6 ;  /* 0x000000ffff257224 */ /* 0x100fe200030e0605 */
[C---:B------:R-:W-:Y:S01]  /*d100*/  IADD3 R61, P6, R4.reuse, 0xb000, RZ ;  /* 0x0000b000043d7810 */ /* 0x040fe20007fde0ff */
[--C-:B------:R-:W-:Y:S01]  /*d110*/  IMAD.X R45, RZ, RZ, R5.reuse, P2 ;  /* 0x000000ffff2d7224 */ /* 0x100fe200010e0605 */
[C---:B------:R-:W-:Y:S01]  /*d120*/  IADD3 R69, P2, R4.reuse, 0xd000, RZ ;  /* 0x0000d00004457810 */ /* 0x040fe20007f5e0ff */
[--C-:B------:R-:W-:Y:S01]  /*d130*/  IMAD.X R49, RZ, RZ, R5.reuse, P3 ;  /* 0x000000ffff317224 */ /* 0x100fe200018e0605 */
[C---:B------:R-:W-:Y:S01]  /*d140*/  IADD3 R73, P3, R4.reuse, 0xe000, RZ ;  /* 0x0000e00004497810 */ /* 0x040fe20007f7e0ff */
[----:B------:R-:W-:Y:S01]  /*d150*/  IMAD.X R53, RZ, RZ, R5, P4 ;  /* 0x000000ffff357224 */ /* 0x000fe200020e0605 */
[----:B------:R-:W-:-:S02]  /*d160*/  IADD3 R10, P4, R4, 0xf000, RZ ;  /* 0x0000f000040a7810 */ /* 0x000fc40007f9e0ff */
[----:B------:R-:W-:Y:S02]  /*d170*/  LOP3.LUT R60, R61, 0x380, RZ, 0xc0, !PT ;  /* 0x000003803d3c7812 */ /* 0x000fe400078ec0ff */
[----:B------:R-:W-:Y:S01]  /*d180*/  LOP3.LUT R64, R65, 0x380, RZ, 0xc0, !PT ;  /* 0x0000038041407812 */ /* 0x000fe200078ec0ff */
[----:B------:R-:W-:Y:S01]  /*d190*/  IMAD.X R77, RZ, RZ, R5, P4 ;  /* 0x000000ffff4d7224 */ /* 0x000fe200020e0605 */
[----:B------:R-:W-:Y:S02]  /*d1a0*/  LOP3.LUT R68, R69, 0x380, RZ, 0xc0, !PT ;  /* 0x0000038045447812 */ /* 0x000fe400078ec0ff */
[----:B------:R-:W-:Y:S02]  /*d1b0*/  LOP3.LUT R72, R73, 0x380, RZ, 0xc0, !PT ;  /* 0x0000038049487812 */ /* 0x000fe400078ec0ff */
[----:B------:R-:W-:Y:S02]  /*d1c0*/  SHF.R.U64 R60, R60, 0x3, RZ ;  /* 0x000000033c3c7819 */ /* 0x000fe400000012ff */
[----:B-1----:R-:W-:-:S02]  /*d1d0*/  ISETP.NE.AND P5, PT, R3, RZ, PT ;  /* 0x000000ff0300720c */ /* 0x002fc40003fa5270 */
[----:B------:R-:W-:Y:S02]  /*d1e0*/  LOP3.LUT R3, R10, 0x380, RZ, 0xc0, !PT ;  /* 0x000003800a037812 */ /* 0x000fe400078ec0ff */
[----:B------:R-:W-:Y:S02]  /*d1f0*/  SHF.R.U64 R64, R64, 0x3, RZ ;  /* 0x0000000340407819 */ /* 0x000fe400000012ff */
[----:B------:R-:W-:Y:S02]  /*d200*/  SHF.R.U64 R68, R68, 0x3, RZ ;  /* 0x0000000344447819 */ /* 0x000fe400000012ff */
[----:B------:R-:W-:Y:S02]  /*d210*/  SHF.R.U64 R72, R72, 0x3, RZ ;  /* 0x0000000348487819 */ /* 0x000fe400000012ff */
[----:B------:R-:W-:Y:S02]  /*d220*/  SHF.R.U64 R7, R7, 0x3, RZ ;  /* 0x0000000307077819 */ /* 0x000fe400000012ff */
[----:B------:R-:W-:-:S02]  /*d230*/  SHF.R.U64 R3, R3, 0x3, RZ ;  /* 0x0000000303037819 */ /* 0x000fc400000012ff */
        /* <DEDUP_REMOVED lines=9> */
[----:B------:R-:W-:Y:S01]  /*d2d0*/  IMAD.MOV.U32 R7, RZ, RZ, R5 ;  /* 0x000000ffff077224 */ /* 0x000fe200078e0005 */
[----:B------:R-:W-:-:S02]  /*d2e0*/  LOP3.LUT R76, R3, R10, RZ, 0x3c, !PT ;  /* 0x0000000a034c7212 */ /* 0x000fc400078e3cff */
[----:B------:R-:W-:Y:S02]  /*d2f0*/  SHF.R.S32.HI R80, RZ, 0x1f, R199 ;  /* 0x0000001fff507819 */ /* 0x000fe400000114c7 */
[----:B------:R-:W-:Y:S02]  /*d300*/  SEL R83, R202, RZ, !P0 ;  /* 0x000000ffca537207 */ /* 0x000fe40004000000 */
[----:B------:R-:W-:Y:S02]  /*d310*/  SEL R212, R212, RZ, !P0 ;  /* 0x000000ffd4d47207 */ /* 0x000fe40004000000 */
[----:B-----5:R-:W-:Y:S01]  /*d320*/  SHF.R.S32.HI R81, RZ, 0x1f, R24 ;  /* 0x0000001fff517819 */ /* 0x020fe20000011418 */
[----:B------:R-:W-:Y:S06]  /*d330*/  @P5 BRA `(.L_x_3960) ;  /* 0x0000000000b85947 */ /* 0x000fec0003800000 */
[----:B------:R-:W1:Y:S01]  /*d340*/  LDC R31, c[0x0][0xbe8] ;  /* 0x0002fa00ff1f7b82 */ /* 0x000e620000000800 */
[----:B------:R-:W-:Y:S01]  /*d350*/  ULDC.64 UR4, c[0x0][0xb90] ;  /* 0x0002e40000047ab9 */ /* 0x000fe20000000a00 */
[----:B------:R-:W-:Y:S02]  /*d360*/  IMAD R30, R209, 0x40, R222 ;  /* 0x00000040d11e7824 */ /* 0x000fe400078e02de */
[----:B------:R-:W-:Y:S02]  /*d370*/  IMAD R10, R80, UR4, RZ ;  /* 0x00000004500a7c24 */ /* 0x000fe4000f8e02ff */
[----:B------:R-:W-:Y:S02]  /*d380*/  IMAD.MOV.U32 R4, RZ, RZ, R24 ;  /* 0x000000ffff047224 */ /* 0x000fe400078e0018 */
[----:B------:R-:W-:Y:S02]  /*d390*/  IMAD R11, R199, UR5, R10 ;  /* 0x00000005c70b7c24 */ /* 0x000fe4000f8e020a */
[----:B------:R-:W-:-:S02]  /*d3a0*/  IMAD.MOV.U32 R5, RZ, RZ, R81 ;  /* 0x000000ffff057224 */ /* 0x000fc400078e0051 */
[----:B------:R-:W-:Y:S02]  /*d3b0*/  IMAD.MOV R34, RZ, RZ, -R194 ;  /* 0x000000ffff227224 */ /* 0x000fe400078e0ac2 */
[----:B------:R-:W-:Y:S01]  /*d3c0*/  IMAD.WIDE.U32 R4, R199, UR4, R4 ;  /* 0x00000004c7047c25 */ /* 0x000fe2000f8e0004 */
[----:B------:R-:W-:-:S03]  /*d3d0*/  ULDC.64 UR4, c[0x0][0xb98] ;  /* 0x0002e60000047ab9 */ /* 0x000fc60000000a00 */
[----:B------:R-:W-:Y:S02]  /*d3e0*/  IMAD.IADD R5, R5, 0x1, R11 ;  /* 0x0000000105057824 */ /* 0x000fe400078e020b */
[----:B------:R-:W-:Y:S02]  /*d3f0*/  IMAD R35, R209, 0x40, R191 ;  /* 0x00000040d1237824 */ /* 0x000fe400078e02bf */
[----:B------:R-:W-:Y:S01]  /*d400*/  IMAD.WIDE.U32 R4, R83, UR4, R4 ;  /* 0x0000000453047c25 */ /* 0x000fe2000f8e0004 */
[----:B-1----:R-:W-:-:S13]  /*d410*/  ISETP.NE.AND P0, PT, R31, 0x1, PT ;  /* 0x000000011f00780c */ /* 0x002fda0003f05270 */
[----:B------:R-:W1:Y:S08]  /*d420*/  @P0 LDC R3, c[0x0][0xbec] ;  /* 0x0002fb00ff030b82 */ /* 0x000e700000000800 */
[----:B------:R-:W2:Y:S01]  /*d430*/  @P0 LDC R15, c[0x0][0xbf0] ;  /* 0x0002fc00ff0f0b82 */ /* 0x000ea20000000800 */
[----:B-1----:R-:W-:-:S04]  /*d440*/  @P0 IMAD.HI.U32 R10, R30, R3, RZ ;  /* 0x000000031e0a0227 */ /* 0x002fc800078e00ff */
[----:B------:R-:W-:Y:S01]  /*d450*/  IMAD.MOV.U32 R3, RZ, RZ, R30 ;  /* 0x000000ffff037224 */ /* 0x000fe200078e001e */
[----:B--2---:R-:W-:Y:S01]  /*d460*/  @P0 SHF.R.U32.HI R3, RZ, R15, R10 ;  /* 0x0000000fff030219 */ /* 0x004fe2000001160a */
[----:B------:R-:W-:-:S03]  /*d470*/  IMAD R10, R212, UR4, RZ ;  /* 0x00000004d40a7c24 */ /* 0x000fc6000f8e02ff */
[--C-:B------:R-:W-:Y:S01]  /*d480*/  SHF.R.S32.HI R15, RZ, 0x1f, R3.reuse ;  /* 0x0000001fff0f7819 */ /* 0x100fe20000011403 */
[----:B------:R-:W-:Y:S01]  /*d490*/  IMAD.MOV R14, RZ, RZ, -R3 ;  /* 0x000000ffff0e7224 */ /* 0x000fe200078e0a03 */
[----:B------:R-:W-:Y:S01]  /*d4a0*/  IADD3 R4, P0, R3, R4, RZ ;  /* 0x0000000403047210 */ /* 0x000fe20007f1e0ff */
[----:B------:R-:W-:Y:S01]  /*d4b0*/  IMAD R10, R83, UR5, R10 ;  /* 0x00000005530a7c24 */ /* 0x000fe2000f8e020a */
[----:B------:R-:W-:Y:S01]  /*d4c0*/  ULDC.64 UR4, c[0x0][0xb88] ;  /* 0x0002e20000047ab9 */ /* 0x000fe20000000a00 */
[----:B------:R-:W-:Y:S02]  /*d4d0*/  IMAD R11, R31, R14, R30 ;  /* 0x0000000e1f0b7224 */ /* 0x000fe400078e021e */
[----:B------:R-:W-:Y:S01]  /*d4e0*/  IMAD R30, R0, R31, RZ ;  /* 0x0000001f001e7224 */ /* 0x000fe200078e02ff */
[----:B------:R-:W-:Y:S02]  /*d4f0*/  IADD3.X R5, R15, R5, R10, P0, !PT ;  /* 0x000000050f057210 */ /* 0x000fe400007fe40a */
[----:B------:R-:W-:Y:S01]  /*d500*/  SHF.R.S32.HI R3, RZ, 0x1f, R11 ;  /* 0x0000001fff037819 */ /* 0x000fe2000001140b */
[----:B------:R-:W-:-:S04]  /*d510*/  IMAD.WIDE.U32 R4, R11, UR4, R4 ;  /* 0x000000040b047c25 */ /* 0x000fc8000f8e0004 */
[----:B------:R-:W-:-:S04]  /*d520*/  IMAD R10, R3, UR4, RZ ;  /* 0x00000004030a7c24 */ /* 0x000fc8000f8e02ff */
[----:B------:R-:W-:Y:S01]  /*d530*/  IMAD R3, R11, UR5, R10 ;  /* 0x000000050b037c24 */ /* 0x000fe2000f8e020a */
[----:B------:R-:W-:Y:S02]  /*d540*/  ULDC.64 UR4, c[0x0][0xb50] ;  /* 0x0002d40000047ab9 */ /* 0x000fe40000000a00 */
[----:B------:R-:W-:Y:S01]  /*d550*/  LEA R14, P0, R4, UR4, 0x2 ;  /* 0x00000004040e7c11 */ /* 0x000fe2000f8010ff */
[----:B------:R-:W-:-:S04]  /*d560*/  IMAD.IADD R3, R5, 0x1, R3 ;  /* 0x0000000105037824 */ /* 0x000fc800078e0203 */
[----:B------:R-:W-:Y:S01]  /*d570*/  SHFL.IDX PT, R10, R14, 0x1, 0x1c1f ;  /* 0x003c1f000e0a7f89 */ /* 0x000fe200000e0000 */
[----:B------:R-:W-:Y:S01]  /*d580*/  LEA.HI.X R15, R4, UR5, R3, 0x2, P0 ;  /* 0x00000005040f7c11 */ /* 0x000fe200080f1403 */
[----:B------:R-:W-:Y:S01]  /*d590*/  VIADD R3, R35, 0x8 ;  /* 0x0000000823037836 */ /* 0x000fe20000000000 */
[----:B------:R-:W-:Y:S01]  /*d5a0*/  ISETP.NE.AND P0, PT, R193, R34, PT ;  /* 0x00000022c100720c */ /* 0x000fe20003f05270 */
[----:B------:R-:W-:Y:S03]  /*d5b0*/  SHFL.IDX PT, R4, R14, RZ, 0x1c1f ;  /* 0x001c1fff0e047589 */ /* 0x000fe600000e0000 */
[-C--:B------:R-:W-:Y:S01]  /*d5c0*/  ISETP.GE.OR P1, PT, R35, R30.reuse, P0 ;  /* 0x0000001e2300720c */ /* 0x080fe20000726670 */
[----:B------:R-:W1:Y:S01]  /*d5d0*/  SHFL.IDX PT, R5, R15, RZ, 0x1c1f ;  /* 0x001c1fff0f057589 */ /* 0x000e6200000e0000 */
[----:B------:R-:W-:-:S03]  /*d5e0*/  ISETP.GE.OR P0, PT, R3, R30, P0 ;  /* 0x0000001e0300720c */ /* 0x000fc60000706670 */
[----:B------:R-:W2:Y:S08]  /*d5f0*/  SHFL.IDX PT, R11, R15, 0x1, 0x1c1f ;  /* 0x003c1f000f0b7f89 */ /* 0x000eb000000e0000 */
[----:B-1----:R1:W-:Y:S04]  /*d600*/  @!P1 ST.E desc[UR40][R4.64], R21 ;  /* 0x0000001504009985 */ /* 0x0023e8000c101928 */
[----:B--2---:R1:W-:Y:S02]  /*d610*/  @!P0 ST.E desc[UR40][R10.64], R20 ;  /* 0x000000140a008985 */ /* 0x0043e4000c101928 */
.L_x_3960:
[----:B------:R-:W2:Y:S01]  /*d620*/  LDC R85, c[0x0][0xbe8] ;  /* 0x0002fa00ff557b82 */ /* 0x000ea20000000800 */
[----:B------:R-:W-:Y:S01]  /*d630*/  ULDC.64 UR4, c[0x0][0xaa0] ;  /* 0x0002a80000047ab9 */ /* 0x000fe20000000a00 */
[----:B-1----:R-:W5:Y:S01]  /*d640*/  LD.E.128 R4, desc[UR40][R6.64] ;  /* 0x0000002806047980 */ /* 0x002f62000c101d00 */
[----:B------:R-:W-:-:S03]  /*d650*/  IMAD R3, R81, UR4, RZ ;  /* 0x0000000451037c24 */ /* 0x000fc6000f8e02ff */
[----:B------:R-:W5:Y:S02]  /*d660*/  LD.E.128 R8, desc[UR40][R8.64] ;  /* 0x0000002808087980 */ /* 0x000f64000c101d00 */
[----:B------:R-:W1:Y:S02]  /*d670*/  LDC R88, c[0x0][0xac8] ;  /* 0x0002b200ff587b82 */ /* 0x000e640000000800 */
[----:B------:R-:W5:Y:S04]  /*d680*/  LD.E.128 R12, desc[UR40][R12.64] ;  /* 0x000000280c0c7980 */ /* 0x000f68000c101d00 */
[----:B------:R-:W5:Y:S04]  /*d690*/  LD.E.128 R28, desc[UR40][R28.64] ;  /* 0x000000281c1c7980 */ /* 0x000f68000c101d00 */
[----:B------:R-:W5:Y:S04]  /*d6a0*/  LD.E.128 R32, desc[UR40][R32.64] ;  /* 0x0000002820207980 */ /* 0x000f68000c101d00 */
[----:B------:R-:W5:Y:S01]  /*d6b0*/  LD.E.128 R36, desc[UR40][R36.64] ;  /* 0x0000002824247980 */ /* 0x000f62000c101d00 */
[----:B--2---:R-:W-:Y:S01]  /*d6c0*/  ISETP.NE.AND P1, PT, R85, 0x1, PT ;  /* 0x000000015500780c */ /* 0x004fe20003f25270 */
[----:B------:R-:W-:-:S02]  /*d6d0*/  IMAD R3, R24, UR5, R3 ;  /* 0x0000000518037c24 */ /* 0x000fc4000f8e0203 */
[----:B------:R-:W5:Y:S01]  /*d6e0*/  LD.E.128 R40, desc[UR40][R40.64] ;  /* 0x0000002828287980 */ /* 0x000f62000c101d00 */
[----:B------:R-:W-:Y:S01]  /*d6f0*/  IMAD.WIDE.U32 R20, R24, UR4, RZ ;  /* 0x0000000418147c25 */ /* 0x000fe2000f8e00ff */
[----:B------:R-:W-:Y:S02]  /*d700*/  ULDC.64 UR4, c[0x0][0xae8] ;  /* 0x0002ba0000047ab9 */ /* 0x000fe40000000a00 */
[----:B------:R-:W5:Y:S04]  /*d710*/  LD.E.128 R44, desc[UR40][R44.64] ;  /* 0x000000282c2c7980 */ /* 0x000f68000c101d00 */
[----:B------:R-:W5:Y:S02]  /*d720*/  LD.E.128 R48, desc[UR40][R48.64] ;  /* 0x0000002830307980 */ /* 0x000f64000c101d00 */
[----:B------:R-:W2:Y:S01]  /*d730*/  @P1 LDC R81, c[0x0][0xbec] ;  /* 0x0002fb00ff511b82 */ /* 0x000ea20000000800 */
[----:B------:R-:W-:Y:S01]  /*d740*/  IMAD.IADD R21, R21, 0x1, R3 ;  /* 0x0000000115157824 */ /* 0x000fe200078e0203 */
[----:B------:R-:W5:Y:S01]  /*d750*/  LD.E.128 R52, desc[UR40][R52.64] ;  /* 0x0000002834347980 */ /* 0x000f62000c101d00 */
[----:B------:R-:W-:-:S03]  /*d760*/  IMAD R24, R80, UR4, RZ ;  /* 0x0000000450187c24 */ /* 0x000fc6000f8e02ff */
[----:B------:R-:W5:Y:S02]  /*d770*/  LD.E.128 R56, desc[UR40][R56.64] ;  /* 0x0000002838387980 */ /* 0x000f64000c101d00 */
[----:B------:R-:W3:Y:S01]  /*d780*/  @P1 LDC R87, c[0x0][0xbf0] ;  /* 0x0002fc00ff571b82 */ /* 0x000ee20000000800 */
[C---:B------:R-:W-:Y:S01]  /*d790*/  IMAD R3, R199.reuse, UR5, R24 ;  /* 0x00000005c7037c24 */ /* 0x040fe2000f8e0218 */
[----:B------:R-:W5:Y:S01]  /*d7a0*/  LD.E.128 R60, desc[UR40][R60.64] ;  /* 0x000000283c3c7980 */ /* 0x000f62000c101d00 */
[----:B------:R-:W-:Y:S01]  /*d7b0*/  IMAD.WIDE.U32 R20, R199, UR4, R20 ;  /* 0x00000004c7147c25 */ /* 0x000fe2000f8e0014 */
[----:B------:R-:W-:Y:S02]  /*d7c0*/  ULDC.64 UR4, c[0x0][0xaf0] ;  /* 0x0002bc0000047ab9 */ /* 0x000fe40000000a00 */
[----:B------:R-:W5:Y:S01]  /*d7d0*/  LD.E.128 R64, desc[UR40][R64.64] ;  /* 0x0000002840407980 */ /* 0x000f62000c101d00 */
[----:B------:R-:W-:Y:S01]  /*d7e0*/  IMAD R24, R210, 0x20, R211 ;  /* 0x00000020d2187824 */ /* 0x000fe200078e02d3 */
[----:B------:R-:W-:Y:S01]  /*d7f0*/  IADD3 R21, R21, R3, RZ ;  /* 0x0000000315157210 */ /* 0x000fe20007ffe0ff */
[----:B------:R-:W-:Y:S01]  /*d800*/  IMAD R3, R212, UR4, RZ ;  /* 0x00000004d4037c24 */ /* 0x000fe2000f8e02ff */
[----:B------:R-:W5:Y:S01]  /*d810*/  LD.E.128 R68, desc[UR40][R68.64] ;  /* 0x0000002844447980 */ /* 0x000f62000c101d00 */
[----:B------:R-:W-:Y:S01]  /*d820*/  IMAD R82, R209, 0x40, R24 ;  /* 0x00000040d1527824 */ /* 0x000fe200078e0218 */
[----:B-1----:R-:W-:Y:S01]  /*d830*/  ISETP.GE.AND P0, PT, R207, R88, PT ;  /* 0x00000058cf00720c */ /* 0x002fe20003f06270 */
[C---:B------:R-:W-:Y:S01]  /*d840*/  IMAD R3, R83.reuse, UR5, R3 ;  /* 0x0000000553037c24 */ /* 0x040fe2000f8e0203 */
[----:B------:R-:W5:Y:S01]  /*d850*/  LD.E.128 R72, desc[UR40][R72.64] ;  /* 0x0000002848487980 */ /* 0x000f62000c101d00 */
[----:B------:R-:W-:-:S03]  /*d860*/  IMAD.WIDE.U32 R20, R83, UR4, R20 ;  /* 0x0000000453147c25 */ /* 0x000fc6000f8e0014 */
[----:B------:R-:W5:Y:S01]  /*d870*/  LD.E.128 R76, desc[UR40][R76.64] ;  /* 0x000000284c4c7980 */ /* 0x000f62000c101d00 */
[----:B--2---:R-:W-:Y:S01]  /*d880*/  @P1 IMAD.HI.U32 R24, R82, R81, RZ ;  /* 0x0000005152181227 */ /* 0x004fe200078e00ff */
[----:B------:R-:W-:Y:S01]  /*d890*/  SEL R80, RZ, 0xffffffff, P0 ;  /* 0xffffffffff507807 */ /* 0x000fe20000000000 */
[----:B------:R-:W-:Y:S01]  /*d8a0*/  ULDC.64 UR4, c[0x0][0xae0] ;  /* 0x0002b80000047ab9 */ /* 0x000fe20000000a00 */
[-C--:B------:R-:W-:Y:S01]  /*d8b0*/  ISETP.GE.AND P0, PT, R206, R88.reuse, PT ;  /* 0x00000058ce00720c */ /* 0x080fe20003f06270 */
[----:B------:R-:W-:Y:S01]  /*d8c0*/  IMAD.IADD R21, R21, 0x1, R3 ;  /* 0x0000000115157824 */ /* 0x000fe200078e0203 */
[----:B------:R-:W-:Y:S01]  /*d8d0*/  @!PT LDS RZ, [RZ] ;  /* 0x00000000fffff984 */ /* 0x000fe20000000800 */
[----:B------:R-:W-:Y:S01]  /*d8e0*/  @!PT LDS RZ, [RZ] ;  /* 0x00000000fffff984 */ /* 0x000fe20000000800 */
[----:B------:R-:W-:Y:S01]  /*d8f0*/  @!PT LDS RZ, [RZ] ;  /* 0x00000000fffff984 */ /* 0x000fe20000000800 */
[----:B------:R-:W-:Y:S01]  /*d900*/  @!PT LDS RZ, [RZ] ;  /* 0x00000000fffff984 */ /* 0x000fe20000000800 */
[----:B------:R1:W-:Y:S06]  /*d910*/  MEMBAR.ALL.CTA ;  /* 0x0000000000007992 */ /* 0x0003ec0000008000 */
[----:B-1----:R-:W1:Y:S01]  /*d920*/  FENCE.VIEW.ASYNC.S ;  /* 0x00000000000073c6 */ /* 0x002e620000000000 */
[----:B------:R-:W-:Y:S01]  /*d930*/  IMAD.MOV.U32 R3, RZ, RZ, R82 ;  /* 0x000000ffff037224 */ /* 0x000fe200078e0052 */
[----:B---3--:R-:W-:Y:S01]  /*d940*/  @P1 SHF.R.U32.HI R3, RZ, R87, R24 ;  /* 0x00000057ff031219 */ /* 0x008fe20000011618 */
[----:B------:R-:W-:Y:S01]  /*d950*/  IMAD.SHL.U32 R83, R80, 0x2, RZ ;  /* 0x0000000250537824 */ /* 0x000fe200078e00ff */
[-C--:B------:R-:W-:Y:S01]  /*d960*/  ISETP.GE.AND P1, PT, R189, R88.reuse, PT ;  /* 0x00000058bd00720c */ /* 0x080fe20003f26270 */
[----:B------:R-:W-:Y:S01]  /*d970*/  IMAD R92, R0, R85, RZ ;  /* 0x00000055005c7224 */ /* 0x000fe200078e02ff */
[----:B------:R-:W-:Y:S01]  /*d980*/  SEL R80, RZ, 0xffffffff, P0 ;  /* 0xffffffffff507807 */ /* 0x000fe20000000000 */
[----:B------:R-:W-:Y:S01]  /*d990*/  IMAD.MOV R81, RZ, RZ, -R3 ;  /* 0x000000ffff517224 */ /* 0x000fe200078e0a03 */
[----:B------:R-:W-:Y:S01]  /*d9a0*/  SEL R24, RZ, 0x1, P1 ;  /* 0x00000001ff187807 */ /* 0x000fe20000800000 */
[----:B------:R-:W-:Y:S01]  /*d9b0*/  IMAD.WIDE.U32 R20, R3, UR4, R20 ;  /* 0x0000000403147c25 */ /* 0x000fe2000f8e0014 */
[-C--:B------:R-:W-:Y:S01]  /*d9c0*/  ISETP.GE.AND P0, PT, R205, R88.reuse, PT ;  /* 0x00000058cd00720c */ /* 0x080fe20003f06270 */
[----:B------:R-:W-:Y:S01]  /*d9d0*/  BSSY B1, `(.L_x_3961) ;  /* 0x000004a000017945 */ /* 0x000fe20003800000 */
[----:B------:R-:W-:Y:S01]  /*d9e0*/  LOP3.LUT R24, R83, 0x2, R24, 0xe2, !PT ;  /* 0x0000000253187812 */ /* 0x000fe200078ee218 */
[----:B------:R-:W-:Y:S01]  /*d9f0*/  IMAD.SHL.U32 R83, R80, 0x4, RZ ;  /* 0x0000000450537824 */ /* 0x000fe200078e00ff */
[----:B------:R-:W-:Y:S01]  /*da00*/  SEL R80, RZ, 0xffffffff, P0 ;  /* 0xffffffffff507807 */ /* 0x000fe20000000000 */
[----:B------:R-:W-:Y:S01]  /*da10*/  IMAD R81, R85, R81, R82 ;  /* 0x0000005155517224 */ /* 0x000fe200078e0252 */
[-C--:B------:R-:W-:Y:S01]  /*da20*/  ISETP.GE.AND P0, PT, R204, R88.reuse, PT ;  /* 0x00000058cc00720c */ /* 0x080fe20003f06270 */
[----:B------:R-:W-:Y:S01]  /*da30*/  IMAD R91, R209, 0x40, R211 ;  /* 0x00000040d15b7824 */ /* 0x000fe200078e02d3 */
[----:B------:R-:W-:Y:S01]  /*da40*/  SHF.R.S32.HI R82, RZ, 0x1f, R3 ;  /* 0x0000001fff527819 */ /* 0x000fe20000011403 */
[----:B------:R-:W-:Y:S01]  /*da50*/  VIADD R0, R2, 0x28c20 ;  /* 0x00028c2002007836 */ /* 0x000fe20000000000 */
[----:B------:R-:W-:Y:S01]  /*da60*/  LOP3.LUT R24, R83, 0x4, R24, 0xe2, !PT ;  /* 0x0000000453187812 */ /* 0x000fe200078ee218 */
[----:B------:R-:W-:Y:S01]  /*da70*/  IMAD.SHL.U32 R83, R80, 0x8, RZ ;  /* 0x0000000850537824 */ /* 0x000fe200078e00ff */
[----:B------:R-:W-:Y:S01]  /*da80*/  SEL R80, RZ, 0xffffffff, P0 ;  /* 0xffffffffff507807 */ /* 0x000fe20000000000 */
[----:B------:R-:W-:Y:S01]  /*da90*/  IMAD R82, R82, UR4, RZ ;  /* 0x0000000452527c24 */ /* 0x000fe2000f8e02ff */
[----:B------:R-:W-:-:S02]  /*daa0*/  ISETP.GE.AND P0, PT, R203, R88, PT ;  /* 0x00000058cb00720c */ /* 0x000fc40003f06270 */
[----:B------:R-:W-:Y:S01]  /*dab0*/  LOP3.LUT R24, R83, 0x8, R24, 0xe2, !PT ;  /* 0x0000000853187812 */ /* 0x000fe200078ee218 */
[----:B------:R-:W-:Y:S01]  /*dac0*/  IMAD.SHL.U32 R87, R80, 0x10, RZ ;  /* 0x0000001050577824 */ /* 0x000fe200078e00ff */
[----:B------:R-:W-:Y:S01]  /*dad0*/  SHF.R.S32.HI R80, RZ, 0x1f, R81 ;  /* 0x0000001fff507819 */ /* 0x000fe20000011451 */
[----:B------:R-:W-:Y:S01]  /*dae0*/  IMAD R83, R3, UR5, R82 ;  /* 0x0000000503537c24 */ /* 0x000fe2000f8e0252 */
[----:B------:R-:W-:Y:S01]  /*daf0*/  ULDC.64 UR4, c[0x0][0xad8] ;  /* 0x0002b60000047ab9 */ /* 0x000fe20000000a00 */
[----:B------:R-:W-:Y:S02]  /*db00*/  SEL R3, RZ, 0xffffffff, P0 ;  /* 0xffffffffff037807 */ /* 0x000fe40000000000 */
[----:B------:R-:W-:Y:S01]  /*db10*/  IMAD.IADD R21, R21, 0x1, R83 ;  /* 0x0000000115157824 */ /* 0x000fe200078e0253 */
[----:B------:R-:W-:Y:S01]  /*db20*/  ISETP.GE.AND P1, PT, R91, R92, PT ;  /* 0x0000005c5b00720c */ /* 0x000fe20003f26270 */
[----:B------:R-:W-:Y:S01]  /*db30*/  IMAD R80, R80, UR4, RZ ;  /* 0x0000000450507c24 */ /* 0x000fe2000f8e02ff */
[----:B------:R-:W-:Y:S01]  /*db40*/  LOP3.LUT R24, R87, 0x10, R24, 0xe2, !PT ;  /* 0x0000001057187812 */ /* 0x000fe200078ee218 */
[----:B------:R-:W-:Y:S01]  /*db50*/  IMAD.WIDE.U32 R20, R81, UR4, R20 ;  /* 0x0000000451147c25 */ /* 0x000fe2000f8e0014 */
[----:B------:R-:W-:-:S02]  /*db60*/  ISETP.GE.AND P0, PT, R215, R88, PT ;  /* 0x00000058d700720c */ /* 0x000fc40003f06270 */
[----:B------:R-:W-:Y:S01]  /*db70*/  PRMT R0, RZ, 0x654, R0 ;  /* 0x00000654ff007816 */ /* 0x000fe20000000000 */
[----:B------:R-:W-:Y:S01]  /*db80*/  IMAD R83, R81, UR5, R80 ;  /* 0x0000000551537c24 */ /* 0x000fe2000f8e0250 */
[----:B------:R-:W-:Y:S01]  /*db90*/  ULDC.64 UR4, c[0x0][0xa80] ;  /* 0x0002a00000047ab9 */ /* 0x000fe20000000a00 */
[----:B------:R-:W-:Y:S01]  /*dba0*/  IMAD.SHL.U32 R3, R3, 0x20, RZ ;  /* 0x0000002003037824 */ /* 0x000fe200078e00ff */
[----:B------:R-:W-:Y:S01]  /*dbb0*/  LEA R89, P2, R20, UR4, 0x1 ;  /* 0x0000000414597c11 */ /* 0x000fe2000f8408ff */
[----:B------:R-:W-:Y:S01]  /*dbc0*/  IMAD.IADD R21, R21, 0x1, R83 ;  /* 0x0000000115157824 */ /* 0x000fe200078e0253 */
[----:B-1----:R1:W-:Y:S02]  /*dbd0*/  SYNCS.ARRIVE.TRANS64.RED.A1T0 RZ, [R0+URZ], RZ ;  /* 0x000000ff00ff79a7 */ /* 0x0023e4000810043f */
[----:B------:R-:W-:Y:S01]  /*dbe0*/  LOP3.LUT R24, R3, 0x20, R24, 0xe2, !PT ;  /* 0x0000002003187812 */ /* 0x000fe200078ee218 */
[----:B------:R1:W2:Y:S01]  /*dbf0*/  SHFL.IDX PT, R80, R89, RZ, 0x181f ;  /* 0x00181fff59507589 */ /* 0x0002a200000e0000 */
[----:B------:R-:W-:-:S02]  /*dc00*/  SEL R3, RZ, 0x40, P0 ;  /* 0x00000040ff037807 */ /* 0x000fc40000000000 */
[----:B------:R-:W-:Y:S02]  /*dc10*/  ISETP.GE.AND P0, PT, R214, R88, PT ;  /* 0x00000058d600720c */ /* 0x000fe40003f06270 */
[----:B------:R-:W-:Y:S02]  /*dc20*/  LEA.HI.X R90, R20, UR5, R21, 0x1, P2 ;  /* 0x00000005145a7c11 */ /* 0x000fe400090f0c15 */
[----:B------:R-:W-:Y:S02]  /*dc30*/  LOP3.LUT R3, R24, R3, RZ, 0xfc, !PT ;  /* 0x0000000318037212 */ /* 0x000fe400078efcff */
[----:B------:R-:W-:Y:S01]  /*dc40*/  SEL R24, RZ, 0x80, P0 ;  /* 0x00000080ff187807 */ /* 0x000fe20000000000 */
[----:B------:R1:W3:Y:S03]  /*dc50*/  SHFL.IDX PT, R81, R90, RZ, 0x181f ;  /* 0x00181fff5a517589 */ /* 0x0002e600000e0000 */
[----:B------:R-:W-:Y:S01]  /*dc60*/  LOP3.LUT R24, R3, R24, RZ, 0xfc, !PT ;  /* 0x0000001803187212 */ /* 0x000fe200078efcff */
[----:B------:R-:W-:Y:S06]  /*dc70*/  @P1 BRA `(.L_x_3962) ;  /* 0x00000000007c1947 */ /* 0x000fec0003800000 */
[-C--:B------:R-:W-:Y:S02]  /*dc80*/  ISETP.GE.AND P1, PT, R207, R88.reuse, PT ;  /* 0x00000058cf00720c */ /* 0x080fe40003f26270 */
[-C--:B------:R-:W-:Y:S02]  /*dc90*/  ISETP.GE.AND P0, PT, R189, R88.reuse, PT ;  /* 0x00000058bd00720c */ /* 0x080fe40003f06270 */
[-C--:B------:R-:W-:Y:S02]  /*dca0*/  ISETP.GE.AND P5, PT, R206, R88.reuse, PT ;  /* 0x00000058ce00720c */ /* 0x080fe40003fa6270 */
[----:B------:R-:W-:-:S07]  /*dcb0*/  ISETP.GE.AND P3, PT, R205, R88, PT ;  /* 0x00000058cd00720c */ /* 0x000fce0003f66270 */
[----:B--2---:R-:W-:Y:S02]  /*dcc0*/  @!P1 LEA R82, P2, R207, R80, 0x1 ;  /* 0x00000050cf529211 */ /* 0x004fe400078408ff */
[----:B---3--:R-:W-:Y:S02]  /*dcd0*/  @!P0 IMAD.WIDE R20, R189, 0x2, R80 ;  /* 0x00000002bd148825 */ /* 0x008fe400078e0250 */
[----:B------:R-:W-:Y:S02]  /*dce0*/  @!P1 LEA.HI.X R83, R207, R81, R233, 0x1, P2 ;  /* 0x00000051cf539211 */ /* 0x000fe400010f0ce9 */
[----:B------:R-:W-:Y:S01]  /*dcf0*/  ISETP.GE.AND P2, PT, R204, R88, PT ;  /* 0x00000058cc00720c */ /* 0x000fe20003f46270 */
[----:B-----5:R2:W-:Y:S01]  /*dd00*/  @!P0 ST.E.128 desc[UR40][R20.64], R4 ;  /* 0x0000000414008985 */ /* 0x0205e2000c101d28 */
[----:B------:R-:W-:Y:S02]  /*dd10*/  @!P5 LEA R84, P4, R206, R80, 0x1 ;  /* 0x00000050ce54d211 */ /* 0x000fe400078808ff */
[----:B------:R-:W-:Y:S01]  /*dd20*/  LOP3.LUT P0, RZ, R3, 0x40, RZ, 0xc0, !PT ;  /* 0x0000004003ff7812 */ /* 0x000fe2000780c0ff */
[----:B------:R3:W-:Y:S01]  /*dd30*/  @!P1 ST.E.128 desc[UR40][R82.64], R12 ;  /* 0x0000000c52009985 */ /* 0x0007e2000c101d28 */
[----:B------:R-:W-:-:S02]  /*dd40*/  ISETP.GE.AND P1, PT, R203, R88, PT ;  /* 0x00000058cb00720c */ /* 0x000fc40003f26270 */
[-C--:B------:R-:W-:Y:S02]  /*dd50*/  @!P5 LEA.HI.X R85, R206, R81.reuse, R232, 0x1, P4 ;  /* 0x00000051ce55d211 */ /* 0x080fe400020f0ce8 */
[----:B------:R-:W-:Y:S02]  /*dd60*/  LOP3.LUT P4, RZ, R24, 0x80, RZ, 0xc0, !PT ;  /* 0x0000008018ff7812 */ /* 0x000fe4000788c0ff */
[CC--:B------:R-:W-:Y:S01]  /*dd70*/  @!P3 LEA R86, P6, R205.reuse, R80.reuse, 0x1 ;  /* 0x00000050cd56b211 */ /* 0x0c0fe200078c08ff */
[----:B------:R4:W-:Y:S03]  /*dd80*/  @!P5 ST.E.128 desc[UR40][R84.64], R32 ;  /* 0x000000205400d985 */ /* 0x0009e6000c101d28 */
[----:B------:R-:W-:Y:S02]  /*dd90*/  @!P3 LEA.HI.X R87, R205, R81, R231, 0x1, P6 ;  /* 0x00000051cd57b211 */ /* 0x000fe400030f0ce7 */
[----:B--2---:R-:W-:-:S03]  /*dda0*/  @!P2 LEA R4, P5, R204, R80, 0x1 ;  /* 0x00000050cc04a211 */ /* 0x004fc600078a08ff */
[----:B------:R4:W-:Y:S01]  /*ddb0*/  @!P3 ST.E.128 desc[UR40][R86.64], R40 ;  /* 0x000000285600b985 */ /* 0x0009e2000c101d28 */
[-C--:B------:R-:W-:Y:S02]  /*ddc0*/  @!P1 LEA R6, P6, R203, R80.reuse, 0x1 ;  /* 0x00000050cb069211 */ /* 0x080fe400078c08ff */
[-C--:B---3--:R-:W-:Y:S02]  /*ddd0*/  @P0 LEA R12, P3, R215, R80.reuse, 0x1 ;  /* 0x00000050d70c0211 */ /* 0x088fe400078608ff */
        /* <DEDUP_REMOVED lines=9> */
.L_x_3962:
[----:B------:R-:W-:Y:S05]  /*de70*/  BSYNC B1 ;  /* 0x0000000000017941 */ /* 0x000fea0003800000 */
.L_x_3961:
[----:B-1----:R-:W-:Y:S01]  /*de80*/  VIADD R0, R91, 0x20 ;  /* 0x000000205b007836 */ /* 0x002fe20000000000 */
[----:B----45:R1:W4:Y:S04]  /*de90*/  SHFL.IDX PT, R7, R90, 0x1, 0x181f ;  /* 0x00381f005a077f89 */ /* 0x03032800000e0000 */
[----:B------:R-:W-:Y:S01]  /*dea0*/  ISETP.GE.AND P0, PT, R0, R92, PT ;  /* 0x0000005c0000720c */ /* 0x000fe20003f06270 */
[----:B------:R1:W0:-:S12]  /*deb0*/  SHFL.IDX PT, R6, R89, 0x1, 0x181f ;  /* 0x00381f0059067f89 */ /* 0x00021800000e0000 */
[----:B-1----:R-:W-:Y:S05]  /*dec0*/  @P0 BRA `(.L_x_3963) ;  /* 0x0000000c00d80947 */ /* 0x002fea0003800000 */
[-C--:B------:R-:W-:Y:S02]  /*ded0*/  ISETP.GE.AND P5, PT, R207, R88.reuse, PT ;  /* 0x00000058cf00720c */ /* 0x080fe40003fa6270 */
[-C--:B------:R-:W-:Y:S02]  /*dee0*/  ISETP.GE.AND P6, PT, R189, R88.reuse, PT ;  /* 0x00000058bd00720c */ /* 0x080fe40003fc6270 */
[-C--:B------:R-:W-:Y:S02]  /*def0*/  ISETP.GE.AND P3, PT, R206, R88.reuse, PT ;  /* 0x00000058ce00720c */ /* 0x080fe40003f66270 */
[-C--:B------:R-:W-:Y:S02]  /*df00*/  ISETP.GE.AND P2, PT, R205, R88.reuse, PT ;  /* 0x00000058cd00720c */ /* 0x080fe40003f46270 */
[-C--:B------:R-:W-:Y:S02]  /*df10*/  ISETP.GE.AND P1, PT, R204, R88.reuse, PT ;  /* 0x00000058cc00720c */ /* 0x080fe40003f26270 */
[----:B------:R-:W-:-:S03]  /*df20*/  ISETP.GE.AND P0, PT, R203, R88, PT ;  /* 0x00000058cb00720c */ /* 0x000fc60003f06270 */
[-C--:B0-----:R-:W-:Y:S02]  /*df30*/  @!P5 LEA R12, P4, R207, R6.reuse, 0x1 ;  /* 0x00000006cf0cd211 */ /* 0x081fe400078808ff */
[----:B----4-:R-:W-:Y:S02]  /*df40*/  @!P6 IMAD.WIDE R4, R189, 0x2, R6 ;  /* 0x00000002bd04e825 */ /* 0x010fe400078e0206 */
[----:B------:R-:W-:Y:S02]  /*df50*/  @!P5 LEA.HI.X R13, R207, R7, R233, 0x1, P4 ;  /* 0x00000007cf0dd211 */ /* 0x000fe400020f0ce9 */
[----:B------:R-:W-:Y:S01]  /*df60*/  LOP3.LUT P4, RZ, R3, 0x40, RZ, 0xc0, !PT ;  /* 0x0000004003ff7812 */ /* 0x000fe2000788c0ff */
[----:B------:R0:W-:Y:S01]  /*df70*/  @!P6 ST.E.128 desc[UR40][R4.64], R8 ;  /* 0x000000080400e985 */ /* 0x0001e2000c101d28 */
[----:B------:R-:W-:-:S03]  /*df80*/  @!P3 LEA R14, P6, R206, R6, 0x1 ;  /* 0x00000006ce0eb211 */ /* 0x000fc600078c08ff */
[----:B------:R1:W-:Y:S01]  /*df90*/  @!P5 ST.E.128 desc[UR40][R12.64], R28 ;  /* 0x0000001c0c00d985 */ /* 0x0003e2000c101d28 */
[-C--:B------:R-:W-:Y:S02]  /*dfa0*/  @!P3 LEA.HI.X R15, R206, R7.reuse, R232, 0x1, P6 ;  /* 0x00000007ce0fb211 */ /* 0x080fe400030f0ce8 */
[-C--:B------:R-:W-:Y:S02]  /*dfb0*/  @!P2 LEA R20, P5, R205, R6.reuse, 0x1 ;  /* 0x00000006cd14a211 */ /* 0x080fe400078a08ff */
[CC--:B------:R-:W-:Y:S01]  /*dfc0*/  @!P1 LEA R32, P6, R204.reuse, R6.reuse, 0x1 ;  /* 0x00000006cc209211 */ /* 0x0c0fe200078c08ff */
[----:B------:R1:W-:Y:S01]  /*dfd0*/  @!P3 ST.E.128 desc[UR40][R14.64], R36 ;  /* 0x000000240e00b985 */ /* 0x0003e2000c101d28 */
[----:B------:R-:W-:Y:S02]  /*dfe0*/  @!P0 LEA R34, P3, R203, R6, 0x1 ;  /* 0x00000006cb228211 */ /* 0x000fe400078608ff */
[-C--:B------:R-:W-:Y:S02]  /*dff0*/  @!P2 LEA.HI.X R21, R205, R7.reuse, R231, 0x1, P5 ;  /* 0x00000007cd15a211 */ /* 0x080fe400028f0ce7 */
[----:B------:R-:W-:-:S02]  /*e000*/  @!P1 LEA.HI.X R33, R204, R7, R230, 0x1, P6 ;  /* 0x00000007cc219211 */ /* 0x000fc400030f0ce6 */
[----:B------:R-:W-:Y:S01]  /*e010*/  @!P0 LEA.HI.X R35, R203, R7, R229, 0x1, P3 ;  /* 0x00000007cb238211 */ /* 0x000fe200018f0ce5 */
[----:B------:R1:W-:Y:S01]  /*e020*/  @!P2 ST.E.128 desc[UR40][R20.64], R44 ;  /* 0x0000002c1400a985 */ /* 0x0003e2000c101d28 */
[----:B0-----:R-:W-:-:S03]  /*e030*/  @P4 LEA R4, P5, R215, R6, 0x1 ;  /* 0x00000006d7044211 */ /* 0x001fc600078a08ff */
[----:B------:R1:W-:Y:S01]  /*e040*/  @!P1 ST.E.128 desc[UR40][R32.64], R52 ;  /* 0x0000003420009985 */ /* 0x0003e2000c101d28 */
[----:B------:R-:W-:-:S03]  /*e050*/  @P4 LEA.HI.X R5, R215, R7, R228, 0x1, P5 ;  /* 0x00000007d7054211 */ /* 0x000fc600028f0ce4 */
[----:B------:R1:W-:Y:S01]  /*e060*/  @!P0 ST.E.128 desc[UR40][R34.64], R60 ;  /* 0x0000003c22008985 */ /* 0x0003e2000c101d28 */
[----:B------:R-:W-:-:S03]  /*e070*/  LOP3.LUT P0, RZ, R24, 0x80, RZ, 0xc0, !PT ;  /* 0x0000008018ff7812 */ /* 0x000fc6000780c0ff */
[----:B------:R1:W-:Y:S10]  /*e080*/  @P4 ST.E.128 desc[UR40][R4.64], R68 ;  /* 0x0000004404004985 */ /* 0x0003f4000c101d28 */
[----:B------:R-:W-:Y:S05]  /*e090*/  @!P0 BRA `(.L_x_3963) ;  /* 0x0000000c00648947 */ /* 0x000fea0003800000 */
[----:B-1----:R-:W-:-:S04]  /*e0a0*/  LEA R4, P0, R214, R6, 0x1 ;  /* 0x00000006d6047211 */ /* 0x002fc800078008ff */
[----:B------:R-:W-:-:S05]  /*e0b0*/  LEA.HI.X R5, R214, R7, R227, 0x1, P0 ;  /* 0x00000007d6057211 */ /* 0x000fca00000f0ce3 */
[----:B------:R0:W-:Y:S01]  /*e0c0*/  ST.E.128 desc[UR40][R4.64], R76 ;  /* 0x0000004c04007985 */ /* 0x0001e2000c101d28 */
[----:B------:R-:W-:Y:S05]  /*e0d0*/  BRA `(.L_x_3963) ;  /* 0x0000000c00547947 */ /* 0x000fea0003800000 */
.L_x_3958:
        /* <DEDUP_REMOVED lines=16> */
[----:B------:R-:W-:Y:S01]  /*e1e0*/  ISETP.GE.AND P2, PT, R234, 0x40, PT ;  /* 0x00000040ea00780c */ /* 0x000fe20003f46270 */
[----:B------:R-:W-:-:S12]  /*e1f0*/  @P1 BRA `(.L_x_3964) ;  /* 0x0000000000101947 */ /* 0x000fd80003800000 */
[----:B------:R-:W-:Y:S05]  /*e200*/  @!P0 BRA `(.L_x_3964) ;  /* 0x00000000000c8947 */ /* 0x000fea0003800000 */
[----:B------:R-:W4:Y:S04]  /*e210*/  LDG.E R7, desc[UR40][R4.64] ;  /* 0x0000002804077981 */ /* 0x000f28000c1e1900 */
[----:B-----5:R-:W4:Y:S02]  /*e220*/  LDG.E R0, desc[UR40][R4.64+0x4] ;  /* 0x0000042804007981 */ /* 0x020f24000c1e1900 */
[----:B----4-:R-:W-:-:S07]  /*e230*/  IMAD.IADD R0, R0, 0x1, -R7 ;  /* 0x0000000100007824 */ /* 0x010fce00078e0a07 */
.L_x_3964:
[----:B------:R-:W-:Y:S01]  /*e240*/  BSSY B1, `(.L_x_3965) ;  /* 0x000002e000017945 */ /* 0x000fe20003800000 */
[----:B------:R-:W-:Y:S02]  /*e250*/  SHF.R.S32.HI R13, RZ, 0x1f, R199 ;  /* 0x0000001fff0d7819 */ /* 0x000fe400000114c7 */
[----:B------:R-:W-:Y:S02]  /*e260*/  SEL R15, R202, RZ, !P0 ;  /* 0x000000ffca0f7207 */ /* 0x000fe40004000000 */
[----:B------:R-:W-:Y:S02]  /*e270*/  SEL R212, R212, RZ, !P0 ;  /* 0x000000ffd4d47207 */ /* 0x000fe40004000000 */
[----:B-----5:R-:W-:Y:S01]  /*e280*/  SHF.R.S32.HI R10, RZ, 0x1f, R3 ;  /* 0x0000001fff0a7819 */ /* 0x020fe20000011403 */
[----:B------:R-:W-:Y:S06]  /*e290*/  @P2 BRA `(.L_x_3966) ;  /* 0x0000000000a02947 */ /* 0x000fec0003800000 */
[----:B---3--:R-:W3:Y:S01]  /*e2a0*/  S2R R4, SR_TID.X ;  /* 0x0000000000047919 */ /* 0x008ee20000002100 */
[----:B------:R-:W4:Y:S02]  /*e2b0*/  LDC R11, c[0x0][0xbe8] ;  /* 0x0002fa00ff0b7b82 */ /* 0x000f240000000800 */
[----:B----4-:R-:W-:Y:S02]  /*e2c0*/  IMAD R5, R0, R11, RZ ;  /* 0x0000000b00057224 */ /* 0x010fe400078e02ff */
[----:B---3--:R-:W-:-:S04]  /*e2d0*/  IMAD R4, R209, 0x40, R4 ;  /* 0x00000040d1047824 */ /* 0x008fc800078e0204 */
[----:B------:R-:W-:-:S05]  /*e2e0*/  VIADD R12, R4, 0xffffff80 ;  /* 0xffffff80040c7836 */ /* 0x000fca0000000000 */
        /* <DEDUP_REMOVED lines=9> */
[----:B------:R-:W3:Y:S08]  /*e380*/  @P0 LDC R9, c[0x0][0xbec] ;  /* 0x0002fb00ff090b82 */ /* 0x000ef00000000800 */
[----:B------:R-:W4:Y:S01]  /*e390*/  @P0 LDC R21, c[0x0][0xbf0] ;  /* 0x0002fc00ff150b82 */ /* 0x000f220000000800 */
[----:B---3--:R-:W-:-:S04]  /*e3a0*/  @P0 IMAD.HI.U32 R6, R12, R9, RZ ;  /* 0x000000090c060227 */ /* 0x008fc800078e00ff */
[----:B------:R-:W-:Y:S01]  /*e3b0*/  IMAD R9, R199, UR5, R8 ;  /* 0x00000005c7097c24 */ /* 0x000fe2000f8e0208 */
[----:B------:R-:W-:Y:S01]  /*e3c0*/  ULDC.64 UR4, c[0x0][0xb98] ;  /* 0x0002e60000047ab9 */ /* 0x000fe20000000a00 */
[----:B----4-:R-:W-:Y:S02]  /*e3d0*/  @P0 SHF.R.U32.HI R7, RZ, R21, R6 ;  /* 0x00000015ff070219 */ /* 0x010fe40000011606 */
        /* <DEDUP_REMOVED lines=20> */
.L_x_3966:
[----:B------:R-:W-:Y:S05]  /*e520*/  BSYNC B1 ;  /* 0x0000000000017941 */ /* 0x000fea0003800000 */
.L_x_3965:
[----:B--2---:R-:W-:Y:S01]  /*e530*/  ISETP.NE.AND P0, PT, R29, 0x1, PT ;  /* 0x000000011d00780c */ /* 0x004fe20003f05270 */
[----:B-1----:R-:W1:Y:S01]  /*e540*/  LDC R24, c[0x0][0xac8] ;  /* 0x0002b200ff187b82 */ /* 0x002e620000000800 */
[----:B------:R-:W-:Y:S01]  /*e550*/  ULDC.64 UR4, c[0x0][0xaa0] ;  /* 0x0002a80000047ab9 */ /* 0x000fe20000000a00 */
[----:B------:R-:W-:Y:S01]  /*e560*/  IMAD R31, R0, R29, RZ ;  /* 0x0000001d001f7224 */ /* 0x000fe200078e02ff */
[----:B------:R-:W-:Y:S01]  /*e570*/  BSSY B1, `(.L_x_3967) ;  /* 0x0000067000017945 */ /* 0x000fe20003800000 */
[----:B----4-:R-:W-:Y:S02]  /*e580*/  IMAD R6, R10, UR4, RZ ;  /* 0x000000040a067c24 */ /* 0x010fe4000f8e02ff */
[----:B---3--:R-:W-:-:S04]  /*e590*/  IMAD.WIDE.U32 R4, R3, UR4, RZ ;  /* 0x0000000403047c25 */ /* 0x008fc8000f8e00ff */
[----:B------:R-:W-:Y:S01]  /*e5a0*/  IMAD R3, R3, UR5, R6 ;  /* 0x0000000503037c24 */ /* 0x000fe2000f8e0206 */
[----:B------:R-:W-:Y:S01]  /*e5b0*/  ULDC.64 UR4, c[0x0][0xae8] ;  /* 0x0002ba0000047ab9 */ /* 0x000fe20000000a00 */
[----:B------:R-:W2:Y:S01]  /*e5c0*/  @P0 LDC R7, c[0x0][0xbec] ;  /* 0x0002fb00ff070b82 */ /* 0x000ea20000000800 */
[----:B------:R-:W-:Y:S02]  /*e5d0*/  IMAD R6, R13, UR4, RZ ;  /* 0x000000040d067c24 */ /* 0x000fe4000f8e02ff */
[----:B------:R-:W-:Y:S02]  /*e5e0*/  IMAD.IADD R5, R5, 0x1, R3 ;  /* 0x0000000105057824 */ /* 0x000fe400078e0203 */
[C---:B------:R-:W-:Y:S02]  /*e5f0*/  IMAD R3, R199.reuse, UR5, R6 ;  /* 0x00000005c7037c24 */ /* 0x040fe4000f8e0206 */
[----:B------:R-:W-:Y:S01]  /*e600*/  IMAD.WIDE.U32 R4, R199, UR4, R4 ;  /* 0x00000004c7047c25 */ /* 0x000fe2000f8e0004 */
[----:B------:R-:W3:Y:S01]  /*e610*/  @P0 LDC R9, c[0x0][0xbf0] ;  /* 0x0002fc00ff090b82 */ /* 0x000ee20000000800 */
[----:B------:R-:W-:-:S02]  /*e620*/  ULDC.64 UR4, c[0x0][0xaf0] ;  /* 0x0002bc0000047ab9 */ /* 0x000fc40000000a00 */
[----:B------:R-:W-:Y:S01]  /*e630*/  IMAD R6, R210, 0x20, R211 ;  /* 0x00000020d2067824 */ /* 0x000fe200078e02d3 */
[-C--:B-1----:R-:W-:Y:S01]  /*e640*/  ISETP.GE.AND P1, PT, R207, R24.reuse, PT ;  /* 0x00000018cf00720c */ /* 0x082fe20003f26270 */
[----:B------:R-:W-:Y:S01]  /*e650*/  IMAD.IADD R5, R5, 0x1, R3 ;  /* 0x0000000105057824 */ /* 0x000fe200078e0203 */
[-C--:B------:R-:W-:Y:S01]  /*e660*/  ISETP.GE.AND P2, PT, R189, R24.reuse, PT ;  /* 0x00000018bd00720c */ /* 0x080fe20003f46270 */
[----:B------:R-:W-:Y:S01]  /*e670*/  IMAD R3, R212, UR4, RZ ;  /* 0x00000004d4037c24 */ /* 0x000fe2000f8e02ff */
[----:B------:R-:W-:Y:S01]  /*e680*/  SEL R10, RZ, 0xffffffff, P1 ;  /* 0xffffffffff0a7807 */ /* 0x000fe20000800000 */
[----:B------:R-:W-:Y:S01]  /*e690*/  IMAD R8, R209, 0x40, R6 ;  /* 0x00000040d1087824 */ /* 0x000fe200078e0206 */
[----:B------:R-:W-:Y:S01]  /*e6a0*/  ISETP.GE.AND P1, PT, R205, R24, PT ;  /* 0x00000018cd00720c */ /* 0x000fe20003f26270 */
[C---:B------:R-:W-:Y:S02]  /*e6b0*/  IMAD R3, R15.reuse, UR5, R3 ;  /* 0x000000050f037c24 */ /* 0x040fe4000f8e0203 */
[----:B------:R-:W-:Y:S01]  /*e6c0*/  IMAD.WIDE.U32 R4, R15, UR4, R4 ;  /* 0x000000040f047c25 */ /* 0x000fe2000f8e0004 */
[----:B------:R-:W-:Y:S01]  /*e6d0*/  SEL R11, RZ, 0xffffffff, P1 ;  /* 0xffffffffff0b7807 */ /* 0x000fe20000800000 */
[----:B------:R-:W-:-:S02]  /*e6e0*/  ULDC.64 UR4, c[0x0][0xae0] ;  /* 0x0002b80000047ab9 */ /* 0x000fc40000000a00 */
[----:B--2---:R-:W-:Y:S01]  /*e6f0*/  @P0 IMAD.HI.U32 R6, R8, R7, RZ ;  /* 0x0000000708060227 */ /* 0x004fe200078e00ff */
[----:B------:R-:W-:Y:S02]  /*e700*/  SEL R7, RZ, 0x1, P2 ;  /* 0x00000001ff077807 */ /* 0x000fe40001000000 */
[-C--:B------:R-:W-:Y:S01]  /*e710*/  ISETP.GE.AND P2, PT, R206, R24.reuse, PT ;  /* 0x00000018ce00720c */ /* 0x080fe20003f46270 */
[----:B------:R-:W-:Y:S02]  /*e720*/  IMAD.SHL.U32 R10, R10, 0x2, RZ ;  /* 0x000000020a0a7824 */ /* 0x000fe400078e00ff */
[----:B------:R-:W-:Y:S02]  /*e730*/  IMAD.IADD R5, R5, 0x1, R3 ;  /* 0x0000000105057824 */ /* 0x000fe400078e0203 */
[----:B------:R-:W-:Y:S01]  /*e740*/  IMAD.MOV.U32 R3, RZ, RZ, R8 ;  /* 0x000000ffff037224 */ /* 0x000fe200078e0008 */
[----:B---3--:R-:W-:Y:S01]  /*e750*/  @P0 SHF.R.U32.HI R3, RZ, R9, R6 ;  /* 0x00000009ff030219 */ /* 0x008fe20000011606 */
[----:B------:R-:W-:Y:S01]  /*e760*/  IMAD.SHL.U32 R11, R11, 0x8, RZ ;  /* 0x000000080b0b7824 */ /* 0x000fe200078e00ff */
[----:B------:R-:W-:Y:S01]  /*e770*/  LOP3.LUT R9, R10, 0x2, R7, 0xe2, !PT ;  /* 0x000000020a097812 */ /* 0x000fe200078ee207 */
[----:B------:R-:W-:Y:S01]  /*e780*/  IMAD R30, R209, 0x40, R211 ;  /* 0x00000040d11e7824 */ /* 0x000fe200078e02d3 */
[----:B------:R-:W-:Y:S01]  /*e790*/  SEL R10, RZ, 0xffffffff, P2 ;  /* 0xffffffffff0a7807 */ /* 0x000fe20001000000 */
[--C-:B------:R-:W-:Y:S01]  /*e7a0*/  IMAD.MOV R7, RZ, RZ, -R3.reuse ;  /* 0x000000ffff077224 */ /* 0x100fe200078e0a03 */
[----:B------:R-:W-:Y:S01]  /*e7b0*/  SHF.R.S32.HI R6, RZ, 0x1f, R3 ;  /* 0x0000001fff067819 */ /* 0x000fe20000011403 */
[----:B------:R-:W-:Y:S01]  /*e7c0*/  IMAD.WIDE.U32 R4, R3, UR4, R4 ;  /* 0x0000000403047c25 */ /* 0x000fe2000f8e0004 */
[----:B------:R-:W-:-:S02]  /*e7d0*/  ISETP.GE.AND P0, PT, R204, R24, PT ;  /* 0x00000018cc00720c */ /* 0x000fc40003f06270 */
[-C--:B------:R-:W-:Y:S01]  /*e7e0*/  ISETP.GE.AND P2, PT, R214, R24.reuse, PT ;  /* 0x00000018d600720c */ /* 0x080fe20003f46270 */
[----:B------:R-:W-:Y:S02]  /*e7f0*/  IMAD.SHL.U32 R10, R10, 0x4, RZ ;  /* 0x000000040a0a7824 */ /* 0x000fe400078e00ff */
[----:B------:R-:W-:Y:S02]  /*e800*/  IMAD R6, R6, UR4, RZ ;  /* 0x0000000406067c24 */ /* 0x000fe4000f8e02ff */
[----:B------:R-:W-:Y:S01]  /*e810*/  IMAD R7, R29, R7, R8 ;  /* 0x000000071d077224 */ /* 0x000fe200078e0208 */
[----:B------:R-:W-:Y:S01]  /*e820*/  LOP3.LUT R0, R10, 0x4, R9, 0xe2, !PT ;  /* 0x000000040a007812 */ /* 0x000fe200078ee209 */
[----:B------:R-:W-:Y:S01]  /*e830*/  IMAD R9, R3, UR5, R6 ;  /* 0x0000000503097c24 */ /* 0x000fe2000f8e0206 */
[----:B------:R-:W-:Y:S01]  /*e840*/  SEL R6, RZ, 0xffffffff, P0 ;  /* 0xffffffffff067807 */ /* 0x000fe20000000000 */
[----:B------:R-:W-:Y:S01]  /*e850*/  ULDC.64 UR4, c[0x0][0xad8] ;  /* 0x0002b60000047ab9 */ /* 0x000fe20000000a00 */
[----:B------:R-:W-:Y:S01]  /*e860*/  LOP3.LUT R3, R11, 0x8, R0, 0xe2, !PT ;  /* 0x000000080b037812 */ /* 0x000fe200078ee200 */
[----:B------:R-:W-:Y:S01]  /*e870*/  IMAD.IADD R5, R5, 0x1, R9 ;  /* 0x0000000105057824 */ /* 0x000fe200078e0209 */
[----:B------:R-:W-:Y:S01]  /*e880*/  SHF.R.S32.HI R0, RZ, 0x1f, R7 ;  /* 0x0000001fff007819 */ /* 0x000fe20000011407 */
[----:B------:R-:W-:Y:S01]  /*e890*/  IMAD.SHL.U32 R6, R6, 0x10, RZ ;  /* 0x0000001006067824 */ /* 0x000fe200078e00ff */
[----:B------:R-:W-:Y:S01]  /*e8a0*/  ISETP.GE.AND P0, PT, R203, R24, PT ;  /* 0x00000018cb00720c */ /* 0x000fe20003f06270 */
[----:B------:R-:W-:-:S03]  /*e8b0*/  IMAD.WIDE.U32 R4, R7, UR4, R4 ;  /* 0x0000000407047c25 */ /* 0x000fc6000f8e0004 */
[----:B------:R-:W-:Y:S01]  /*e8c0*/  SEL R8, RZ, 0xffffffff, P0 ;  /* 0xffffffffff087807 */ /* 0x000fe20000000000 */
[----:B------:R-:W-:Y:S01]  /*e8d0*/  IMAD R0, R0, UR4, RZ ;  /* 0x0000000400007c24 */ /* 0x000fe2000f8e02ff */
[----:B------:R-:W-:Y:S02]  /*e8e0*/  ISETP.GE.AND P0, PT, R215, R24, PT ;  /* 0x00000018d700720c */ /* 0x000fe40003f06270 */
[----:B------:R-:W-:Y:S01]  /*e8f0*/  LOP3.LUT R6, R6, 0x10, R3, 0xe2, !PT ;  /* 0x0000001006067812 */ /* 0x000fe200078ee203 */
[----:B------:R-:W-:Y:S01]  /*e900*/  IMAD R3, R7, UR5, R0 ;  /* 0x0000000507037c24 */ /* 0x000fe2000f8e0200 */
[----:B------:R-:W-:Y:S01]  /*e910*/  SEL R7, RZ, 0x40, P0 ;  /* 0x00000040ff077807 */ /* 0x000fe20000000000 */
[----:B------:R-:W-:Y:S01]  /*e920*/  IMAD.SHL.U32 R9, R8, 0x20, RZ ;  /* 0x0000002008097824 */ /* 0x000fe200078e00ff */
[----:B------:R-:W-:Y:S01]  /*e930*/  ISETP.GE.AND P0, PT, R30, R31, PT ;  /* 0x0000001f1e00720c */ /* 0x000fe20003f06270 */
[----:B------:R-:W-:Y:S01]  /*e940*/  ULDC.64 UR4, c[0x0][0xa80] ;  /* 0x0002a00000047ab9 */ /* 0x000fe20000000a00 */
[----:B------:R-:W-:Y:S01]  /*e950*/  IMAD.IADD R3, R5, 0x1, R3 ;  /* 0x0000000105037824 */ /* 0x000fe200078e0203 */
[----:B------:R-:W-:-:S02]  /*e960*/  LEA R20, P1, R4, UR4, 0x1 ;  /* 0x0000000404147c11 */ /* 0x000fc4000f8208ff */
[----:B------:R-:W-:Y:S02]  /*e970*/  LOP3.LUT R6, R9, 0x20, R6, 0xe2, !PT ;  /* 0x0000002009067812 */ /* 0x000fe400078ee206 */
[----:B------:R-:W-:Y:S02]  /*e980*/  LEA.HI.X R3, R4, UR5, R3, 0x1, P1 ;  /* 0x0000000504037c11 */ /* 0x000fe400088f0c03 */
[----:B------:R-:W-:Y:S02]  /*e990*/  LOP3.LUT R21, R6, R7, RZ, 0xfc, !PT ;  /* 0x0000000706157212 */ /* 0x000fe400078efcff */
[----:B------:R-:W-:Y:S01]  /*e9a0*/  SEL R0, RZ, 0x80, P2 ;  /* 0x00000080ff007807 */ /* 0x000fe20001000000 */
[----:B------:R1:W2:Y:S03]  /*e9b0*/  SHFL.IDX PT, R6, R20, RZ, 0x181f ;  /* 0x00181fff14067589 */ /* 0x0002a600000e0000 */
[----:B------:R-:W-:Y:S01]  /*e9c0*/  LOP3.LUT R28, R21, R0, RZ, 0xfc, !PT ;  /* 0x00000000151c7212 */ /* 0x000fe200078efcff */
[----:B------:R1:W3:Y:S01]  /*e9d0*/  SHFL.IDX PT, R7, R3, RZ, 0x181f ;  /* 0x00181fff03077589 */ /* 0x0002e200000e0000 */
[----:B------:R-:W-:Y:S05]  /*e9e0*/  @P0 BRA `(.L_x_3968) ;  /* 0x00000000007c0947 */ /* 0x000fea0003800000 */
[-C--:B------:R-:W-:Y:S02]  /*e9f0*/  ISETP.GE.AND P2, PT, R207, R24.reuse, PT ;  /* 0x00000018cf00720c */ /* 0x080fe40003f46270 */
[-C--:B------:R-:W-:Y:S02]  /*ea00*/  ISETP.GE.AND P1, PT, R189, R24.reuse, PT ;  /* 0x00000018bd00720c */ /* 0x080fe40003f26270 */
[-C--:B------:R-:W-:Y:S02]  /*ea10*/  ISETP.GE.AND P5, PT, R206, R24.reuse, PT ;  /* 0x00000018ce00720c */ /* 0x080fe40003fa6270 */
[----:B------:R-:W-:-:S07]  /*ea20*/  ISETP.GE.AND P3, PT, R205, R24, PT ;  /* 0x00000018cd00720c */ /* 0x000fce0003f66270 */
[-C--:B--2---:R-:W-:Y:S02]  /*ea30*/  @!P2 LEA R8, P0, R207, R6.reuse, 0x1 ;  /* 0x00000006cf08a211 */ /* 0x084fe400078008ff */
[----:B---3--:R-:W-:Y:S02]  /*ea40*/  @!P1 IMAD.WIDE R4, R189, 0x2, R6 ;  /* 0x00000002bd049825 */ /* 0x008fe400078e0206 */
[----:B------:R-:W-:Y:S02]  /*ea50*/  @!P2 LEA.HI.X R9, R207, R7, R233, 0x1, P0 ;  /* 0x00000007cf09a211 */ /* 0x000fe400000f0ce9 */
[----:B------:R-:W-:Y:S01]  /*ea60*/  @!P5 LEA R10, P4, R206, R6, 0x1 ;  /* 0x00000006ce0ad211 */ /* 0x000fe200078808ff */
[----:B------:R-:W-:Y:S01]  /*ea70*/  @!P1 ST.E.128 desc[UR40][R4.64], RZ ;  /* 0x000000ff04009985 */ /* 0x000fe2000c101d28 */
[-C--:B------:R-:W-:Y:S02]  /*ea80*/  ISETP.GE.AND P1, PT, R203, R24.reuse, PT ;  /* 0x00000018cb00720c */ /* 0x080fe40003f26270 */
[----:B------:R-:W-:Y:S01]  /*ea90*/  LOP3.LUT P0, RZ, R21, 0x40, RZ, 0xc0, !PT ;  /* 0x0000004015ff7812 */ /* 0x000fe2000780c0ff */
[----:B------:R2:W-:Y:S01]  /*eaa0*/  @!P2 ST.E.128 desc[UR40][R8.64], RZ ;  /* 0x000000ff0800a985 */ /* 0x0005e2000c101d28 */
[----:B------:R-:W-:-:S02]  /*eab0*/  ISETP.GE.AND P2, PT, R204, R24, PT ;  /* 0x00000018cc00720c */ /* 0x000fc40003f46270 */
[-C--:B------:R-:W-:Y:S02]  /*eac0*/  @!P5 LEA.HI.X R11, R206, R7.reuse, R232, 0x1, P4 ;  /* 0x00000007ce0bd211 */ /* 0x080fe400020f0ce8 */
[----:B------:R-:W-:Y:S02]  /*ead0*/  LOP3.LUT P4, RZ, R28, 0x80, RZ, 0xc0, !PT ;  /* 0x000000801cff7812 */ /* 0x000fe4000788c0ff */
[CC--:B------:R-:W-:Y:S01]  /*eae0*/  @!P3 LEA R12, P6, R205.reuse, R6.reuse, 0x1 ;  /* 0x00000006cd0cb211 */ /* 0x0c0fe200078c08ff */
[----:B------:R4:W-:Y:S03]  /*eaf0*/  @!P5 ST.E.128 desc[UR40][R10.64], RZ ;  /* 0x000000ff0a00d985 */ /* 0x0009e6000c101d28 */
[----:B------:R-:W-:Y:S02]  /*eb00*/  @!P3 LEA.HI.X R13, R205, R7, R231, 0x1, P6 ;  /* 0x00000007cd0db211 */ /* 0x000fe400030f0ce7 */
[----:B--2---:R-:W-:-:S02]  /*eb10*/  @!P1 LEA R8, P6, R203, R6, 0x1 ;  /* 0x00000006cb089211 */ /* 0x004fc400078c08ff */
[CC--:B------:R-:W-:Y:S01]  /*eb20*/  @!P2 LEA R4, P5, R204.reuse, R6.reuse, 0x1 ;  /* 0x00000006cc04a211 */ /* 0x0c0fe200078a08ff */
        /* <DEDUP_REMOVED lines=11> */
.L_x_3968:
[----:B------:R-:W-:Y:S05]  /*ebe0*/  BSYNC B1 ;  /* 0x0000000000017941 */ /* 0x000fea0003800000 */
.L_x_3967:
[----:B------:R-:W-:Y:S01]  /*ebf0*/  VIADD R0, R30, 0x20 ;  /* 0x000000201e007836 */ /* 0x000fe20000000000 */
[----:B---34-:R3:W4:Y:S04]  /*ec00*/  SHFL.IDX PT, R7, R3, 0x1, 0x181f ;  /* 0x00381f0003077f89 */ /* 0x01872800000e0000 */
[----:B------:R-:W-:Y:S01]  /*ec10*/  ISETP.GE.AND P0, PT, R0, R31, PT ;  /* 0x0000001f0000720c */ /* 0x000fe20003f06270 */
[----:B--2---:R3:W2:-:S12]  /*ec20*/  SHFL.IDX PT, R6, R20, 0x1, 0x181f ;  /* 0x00381f0014067f89 */ /* 0x00469800000e0000 */
[----:B---3--:R-:W-:Y:S05]  /*ec30*/  @P0 BRA `(.L_x_3963) ;  /* 0x00000000007c0947 */ /* 0x008fea0003800000 */
[-C--:B------:R-:W-:Y:S02]  /*ec40*/  ISETP.GE.AND P6, PT, R189, R24.reuse, PT ;  /* 0x00000018bd00720c */ /* 0x080fe40003fc6270 */
[-C--:B------:R-:W-:Y:S02]  /*ec50*/  ISETP.GE.AND P5, PT, R207, R24.reuse, PT ;  /* 0x00000018cf00720c */ /* 0x080fe40003fa6270 */
[-C--:B------:R-:W-:Y:S02]  /*ec60*/  ISETP.GE.AND P4, PT, R206, R24.reuse, PT ;  /* 0x00000018ce00720c */ /* 0x080fe40003f86270 */
[-C--:B------:R-:W-:Y:S02]  /*ec70*/  ISETP.GE.AND P3, PT, R205, R24.reuse, PT ;  /* 0x00000018cd00720c */ /* 0x080fe40003f66270 */
[-C--:B------:R-:W-:Y:S02]  /*ec80*/  ISETP.GE.AND P2, PT, R204, R24.reuse, PT ;  /* 0x00000018cc00720c */ /* 0x080fe40003f46270 */
[----:B------:R-:W-:-:S03]  /*ec90*/  ISETP.GE.AND P1, PT, R203, R24, PT ;  /* 0x00000018cb00720c */ /* 0x000fc60003f26270 */
[----:B--2-4-:R-:W-:Y:S02]  /*eca0*/  @!P6 IMAD.WIDE R4, R189, 0x2, R6 ;  /* 0x00000002bd04e825 */ /* 0x014fe400078e0206 */
[----:B------:R-:W-:-:S03]  /*ecb0*/  @!P5 LEA R8, P0, R207, R6, 0x1 ;  /* 0x00000006cf08d211 */ /* 0x000fc600078008ff */
[----:B------:R2:W-:Y:S01]  /*ecc0*/  @!P6 ST.E.128 desc[UR40][R4.64], RZ ;  /* 0x000000ff0400e985 */ /* 0x0005e2000c101d28 */
[CC--:B------:R-:W-:Y:S02]  /*ecd0*/  @!P4 LEA R10, P6, R206.reuse, R6.reuse, 0x1 ;  /* 0x00000006ce0ac211 */ /* 0x0c0fe400078c08ff */
[-C--:B------:R-:W-:Y:S02]  /*ece0*/  @!P5 LEA.HI.X R9, R207, R7.reuse, R233, 0x1, P0 ;  /* 0x00000007cf09d211 */ /* 0x080fe400000f0ce9 */
[----:B------:R-:W-:Y:S02]  /*ecf0*/  LOP3.LUT P0, RZ, R21, 0x40, RZ, 0xc0, !PT ;  /* 0x0000004015ff7812 */ /* 0x000fe4000780c0ff */
[----:B------:R-:W-:Y:S01]  /*ed00*/  @!P4 LEA.HI.X R11, R206, R7, R232, 0x1, P6 ;  /* 0x00000007ce0bc211 */ /* 0x000fe200030f0ce8 */
[----:B------:R3:W-:Y:S01]  /*ed10*/  @!P5 ST.E.128 desc[UR40][R8.64], RZ ;  /* 0x000000ff0800d985 */ /* 0x0007e2000c101d28 */
[----:B------:R-:W-:Y:S02]  /*ed20*/  LOP3.LUT P6, RZ, R28, 0x80, RZ, 0xc0, !PT ;  /* 0x000000801cff7812 */ /* 0x000fe400078cc0ff */
[-C--:B------:R-:W-:Y:S01]  /*ed30*/  @!P3 LEA R12, P5, R205, R6.reuse, 0x1 ;  /* 0x00000006cd0cb211 */ /* 0x080fe200078a08ff */
[----:B------:R3:W-:Y:S01]  /*ed40*/  @!P4 ST.E.128 desc[UR40][R10.64], RZ ;  /* 0x000000ff0a00c985 */ /* 0x0007e2000c101d28 */
[----:B------:R-:W-:-:S02]  /*ed50*/  @!P2 LEA R14, P4, R204, R6, 0x1 ;  /* 0x00000006cc0ea211 */ /* 0x000fc400078808ff */
[-C--:B------:R-:W-:Y:S02]  /*ed60*/  @!P3 LEA.HI.X R13, R205, R7.reuse, R231, 0x1, P5 ;  /* 0x00000007cd0db211 */ /* 0x080fe400028f0ce7 */
[-C--:B--2---:R-:W-:Y:S02]  /*ed70*/  @!P1 LEA R4, P5, R203, R6.reuse, 0x1 ;  /* 0x00000006cb049211 */ /* 0x084fe400078a08ff */
[-C--:B------:R-:W-:Y:S01]  /*ed80*/  @!P2 LEA.HI.X R15, R204, R7.reuse, R230, 0x1, P4 ;  /* 0x00000007cc0fa211 */ /* 0x080fe200020f0ce6 */
[----:B------:R3:W-:Y:S01]  /*ed90*/  @!P3 ST.E.128 desc[UR40][R12.64], RZ ;  /* 0x000000ff0c00b985 */ /* 0x0007e2000c101d28 */
[-C--:B-1----:R-:W-:Y:S02]  /*eda0*/  @P0 LEA R20, P3, R215, R6.reuse, 0x1 ;  /* 0x00000006d7140211 */ /* 0x082fe400078608ff */
[----:B------:R-:W-:Y:S01]  /*edb0*/  @P6 LEA R6, P4, R214, R6, 0x1 ;  /* 0x00000006d6066211 */ /* 0x000fe200078808ff */
[----:B------:R3:W-:Y:S01]  /*edc0*/  @!P2 ST.E.128 desc[UR40][R14.64], RZ ;  /* 0x000000ff0e00a985 */ /* 0x0007e2000c101d28 */
[----:B------:R-:W-:-:S02]  /*edd0*/  @!P1 LEA.HI.X R5, R203, R7, R229, 0x1, P5 ;  /* 0x00000007cb059211 */ /* 0x000fc400028f0ce5 */
[-C--:B------:R-:W-:Y:S02]  /*ede0*/  @P0 LEA.HI.X R21, R215, R7.reuse, R228, 0x1, P3 ;  /* 0x00000007d7150211 */ /* 0x080fe400018f0ce4 */
[----:B------:R-:W-:Y:S01]  /*edf0*/  @P6 LEA.HI.X R7, R214, R7, R227, 0x1, P4 ;  /* 0x00000007d6076211 */ /* 0x000fe200020f0ce3 */
[----:B------:R3:W-:Y:S04]  /*ee00*/  @!P1 ST.E.128 desc[UR40][R4.64], RZ ;  /* 0x000000ff04009985 */ /* 0x0007e8000c101d28 */
[----:B------:R3:W-:Y:S04]  /*ee10*/  @P0 ST.E.128 desc[UR40][R20.64], RZ ;  /* 0x000000ff14000985 */ /* 0x0007e8000c101d28 */
[----:B------:R3:W-:Y:S02]  /*ee20*/  @P6 ST.E.128 desc[UR40][R6.64], RZ ;  /* 0x000000ff06006985 */ /* 0x0007e4000c101d28 */
.L_x_3963:
[----:B------:R-:W-:Y:S05]  /*ee30*/  BSYNC B0 ;  /* 0x0000000000007941 */ /* 0x000fea0003800000 */
.L_x_3957:
[----:B------:R-:W-:Y:S02]  /*ee40*/  ULDC UR4, c[0x0][0xc3c] ;  /* 0x00030f0000047ab9 */ /* 0x000fe40000000800 */
[----:B------:R-:W-:-:S13]  /*ee50*/  ISETP.GE.AND P0, PT, R27, UR4, PT ;  /* 0x000000041b007c0c */ /* 0x000fda000bf06270 */
[----:B------:R-:W-:Y:S05]  /*ee60*/  @!P0 BRA `(.L_x_3969) ;  /* 0xffffff2000f08947 */ /* 0x000fea000383ffff */
[----:B------:R-:W-:Y:S05]  /*ee70*/  BRA `(.L_x_3850) ;  /* 0x00000088007c7947 */ /* 0x000fea0003800000 */
.L_x_3848:
[----:B------:R-:W-:-:S08]  /*ee80*/  NOP ;  /* 0x0000000000007918 */ /* 0x000fd00000000000 */
[----:B------:R-:W0:-:S00]  /*ee90*/  USETMAXREG.DEALLOC.CTAPOOL 0x18 ;  /* 0x00000018000079c8 */ /* 0x000e0000080e0500 */
        /* <DEDUP_REMOVED lines=16> */
.L_x_3970:
        /* <DEDUP_REMOVED lines=42> */
.L_x_3976:
        /* <DEDUP_REMOVED lines=12> */
.L_x_3975:
[----:B------:R-:W-:Y:S05]  /*f300*/  BSYNC B0 ;  /* 0x0000000000007941 */ /* 0x000fea0003800000 */
.L_x_3974:
        /* <DEDUP_REMOVED lines=22> */
.L_x_3972:
        /* <DEDUP_REMOVED lines=16> */
.L_x_3977:
        /* <DEDUP_REMOVED lines=21> */
[--C-:B------:R-:W-:Y:S02]  /*f6c0*/  IMAD.MOV R3, RZ, RZ, -R2.reuse ;  /* 0x000000ffff037224 */ /* 0x100fe400078e0a02 */
[----:B------:R-:W-:Y:S02]  /*f6d0*/  IMAD.MOV.U32 R18, RZ, RZ, R2 ;  /* 0x000000ffff127224 */ /* 0x000fe400078e0002 */
[----:B------:R-:W-:Y:S01]  /*f6e0*/  IMAD R17, R0, R3, R17 ;  /* 0x0000000300117224 */ /* 0x000fe200078e0211 */
[----:B------:R-:W-:Y:S06]  /*f6f0*/  BRA `(.L_x_3978) ;  /* 0x00000000000c7947 */ /* 0x000fec0003800000 */
.L_x_3973:
[----:B------:R-:W-:Y:S02]  /*f700*/  IMAD.MOV.U32 R17, RZ, RZ, RZ ;  /* 0x000000ffff117224 */ /* 0x000fe400078e00ff */
[----:B------:R-:W-:Y:S02]  /*f710*/  IMAD.U32 R16, RZ, RZ, UR6 ;  /* 0x00000006ff107e24 */ /* 0x000fe4000f8e00ff */
[----:B------:R-:W-:-:S07]  /*f720*/  IMAD.MOV.U32 R18, RZ, RZ, RZ ;  /* 0x000000ffff127224 */ /* 0x000fce00078e00ff */
.L_x_3978:
[----:B------:R-:W-:-:S13]  /*f730*/  ISETP.NE.AND P0, PT, R5, RZ, PT ;  /* 0x000000ff0500720c */ /* 0x000fda0003f05270 */
[----:B------:R-:W0:Y:S01]  /*f740*/  @!P0 S2R R3, SR_CgaCtaId ;  /* 0x0000000000038919 */ /* 0x000e220000008800 */
[----:B------:R-:W-:-:S04]  /*f750*/  @!P0 MOV R0, 0x400 ;  /* 0x0000040000008802 */ /* 0x000fc80000000f00 */
[----:B0-----:R-:W-:-:S05]  /*f760*/  @!P0 LEA R0, R3, R0, 0x18 ;  /* 0x0000000003008211 */ /* 0x001fca00078ec0ff */
[----:B------:R2:W-:Y:S01]  /*f770*/  @!P0 STS.128 [R0+0x28cd0], R16 ;  /* 0x028cd01000008388 */ /* 0x0005e20000000c00 */
[----:B------:R-:W-:Y:S06]  /*f780*/  BAR.ARV 0x5, 0x180 ;  /* 0x0146000000007b1d */ /* 0x000fec0000002000 */
.L_x_3971:
[----:B--2---:R-:W-:Y:S01]  /*f790*/  IMAD.MOV.U32 R0, RZ, RZ, 0x1 ;  /* 0x00000001ff007424 */ /* 0x004fe200078e00ff */
[----:B------:R2:W-:Y:S01]  /*f7a0*/  STL [R1+0x38], RZ ;  /* 0x000038ff01007387 */ /* 0x0005e20000100800 */
[----:B------:R-:W-:Y:S02]  /*f7b0*/  ULDC UR4, c[0x0][0xc3c] ;  /* 0x00030f0000047ab9 */ /* 0x000fe40000000800 */
[----:B-1----:R-:W-:Y:S01]  /*f7c0*/  ISETP.GE.AND P0, PT, R19, UR4, PT ;  /* 0x0000000413007c0c */ /* 0x002fe2000bf06270 */
[----:B------:R2:W-:Y:S04]  /*f7d0*/  STL [R1+0x14], R0 ;  /* 0x0000140001007387 */ /* 0x0005e80000100800 */
[----:B------:R2:W-:Y:S08]  /*f7e0*/  STL [R1+0x8], RZ ;  /* 0x000008ff01007387 */ /* 0x0005f00000100800 */
[----:B--2---:R-:W-:Y:S05]  /*f7f0*/  @P0 BRA `(.L_x_3979) ;  /* 0x0000007c00340947 */ /* 0x004fea0003800000 */
[----:B------:R-:W1:Y:S01]  /*f800*/  S2R R5, SR_TID.X ;  /* 0x0000000000057919 */ /* 0x000e620000002100 */
[----:B------:R-:W2:Y:S01]  /*f810*/  S2UR UR5, SR_CgaCtaId ;  /* 0x00000000000579c3 */ /* 0x000ea20000008800 */
[----:B------:R-:W-:Y:S01]  /*f820*/  UMOV UR4, 0x400 ;  /* 0x0000040000047882 */ /* 0x000fe20000000000 */
[----:B------:R-:W-:Y:S01]  /*f830*/  BSSY B8, `(.L_x_3979) ;  /* 0x00007c9000087945 */ /* 0x000fe20003800000 */
[----:B------:R-:W-:Y:S01]  /*f840*/  ULDC.64 UR38, c[0x0][0x198] ;  /* 0x0000660000267ab9 */ /* 0x000fe20000000a00 */
[----:B------:R-:W-:Y:S01]  /*f850*/  ULDC UR36, c[0x0][0xc] ;  /* 0x0000030000247ab9 */ /* 0x000fe20000000800 */
[----:B--2---:R-:W-:Y:S01]  /*f860*/  ULEA UR4, UR5, UR4, 0x18 ;  /* 0x0000000405047291 */ /* 0x004fe2000f8ec03f */
[C---:B-1----:R-:W-:Y:S01]  /*f870*/  IMAD.SHL.U32 R0, R5.reuse, 0x8, RZ ;  /* 0x0000000805007824 */ /* 0x042fe200078e00ff */
[----:B------:R-:W-:-:S04]  /*f880*/  LOP3.LUT R4, R5, 0x7f, RZ, 0xc0, !PT ;  /* 0x0000007f05047812 */ /* 0x000fc800078ec0ff */
[----:B0-----:R-:W-:-:S04]  /*f890*/  LOP3.LUT R2, R0, 0x1f8, RZ, 0xc0, !PT ;  /* 0x000001f800027812 */ /* 0x001fc800078ec0ff */
        /* <DEDUP_REMOVED lines=13> */
[----:B------:R0:W-:Y:S04]  /*f970*/  STL [R1+0xc], RZ ;  /* 0x00000cff01007387 */ /* 0x0001e80000100800 */
[----:B------:R0:W-:Y:S04]  /*f980*/  STL [R1+0x18], R0 ;  /* 0x0000180001007387 */ /* 0x0001e80000100800 */
[----:B------:R0:W-:Y:S02]  /*f990*/  STL [R1+0x38], RZ ;  /* 0x000038ff01007387 */ /* 0x0001e40000100800 */
.L_x_4143:
[----:B01----:R-:W0:Y:S02]  /*f9a0*/  LDC.64 R2, c[0x0][0xc88] ;  /* 0x00032200ff027b82 */ /* 0x003e240000000a00 */
[----:B0-----:R-:W-:-:S05]  /*f9b0*/  IMAD.WIDE R2, R19, 0x4, R2 ;  /* 0x0000000413027825 */ /* 0x001fca00078e0202 */
[----:B--2---:R-:W2:Y:S01]  /*f9c0*/  LDG.E R13, desc[UR40][R2.64] ;  /* 0x00000028020d7981 */ /* 0x004ea2000c1e1900 */
[----:B------:R-:W-:Y:S05]  /*f9d0*/  YIELD ;  /* 0x0000000000007946 */ /* 0x000fea0003800000 */
[----:B------:R-:W-:Y:S01]  /*f9e0*/  ULDC.64 UR4, c[0x0][0xa28] ;  /* 0x00028a0000047ab9 */ /* 0x000fe20000000a00 */
[----:B------:R-:W-:Y:S01]  /*f9f0*/  IMAD.MOV.U32 R0, RZ, RZ, RZ ;  /* 0x000000ffff007224 */ /* 0x000fe200078e00ff */
[----:B------:R-:W-:Y:S01]  /*fa00*/  ISETP.NE.U32.AND P0, PT, RZ, UR4, PT ;  /* 0x00000004ff007c0c */ /* 0x000fe2000bf05070 */
[----:B------:R-:W-:Y:S01]  /*fa10*/  ULDC.64 UR10, c[0x0][0xa18] ;  /* 0x00028600000a7ab9 */ /* 0x000fe20000000a00 */
        /* <DEDUP_REMOVED lines=9> */
[----:B------:R0:W-:Y:S01]  /*fab0*/  STL [R1+0x48], R4 ;  /* 0x0000480401007387 */ /* 0x0001e20000100800 */
[----:B------:R-:W-:Y:S02]  /*fac0*/  ISETP.NE.U32.AND P2, PT, RZ, UR4, PT ;  /* 0x00000004ff007c0c */ /* 0x000fe4000bf45070 */
[----:B------:R-:W-:Y:S01]  /*fad0*/  SHF.L.U64.HI R14, R13, 0x2, R4 ;  /* 0x000000020d0e7819 */ /* 0x000fe20000010204 */
[----:B-----5:R1:W5:Y:S01]  /*fae0*/  @P0 LDG.E R0, desc[UR40][R2.64] ;  /* 0x0000002802000981 */ /* 0x020362000c1e1900 */
[----:B------:R-:W-:Y:S01]  /*faf0*/  ISETP.NE.AND.EX P2, PT, RZ, UR5, PT, P2 ;  /* 0x00000005ff007c0c */ /* 0x000fe2000bf45320 */
[----:B------:R-:W-:Y:S01]  /*fb00*/  IMAD.MOV.U32 R12, RZ, RZ, RZ ;  /* 0x000000ffff0c7224 */ /* 0x000fe200078e00ff */
[----:B------:R-:W-:Y:S01]  /*fb10*/  ISETP.NE.U32.AND P3, PT, RZ, UR10, PT ;  /* 0x0000000aff007c0c */ /* 0x000fe2000bf65070 */
[----:B------:R-:W-:Y:S01]  /*fb20*/  STL [R1], R15 ;  /* 0x0000000f01007387 */ /* 0x000fe20000100800 */
[----:B------:R-:W-:-:S02]  /*fb30*/  ISETP.NE.U32.AND P0, PT, RZ, UR6, PT ;  /* 0x00000006ff007c0c */ /* 0x000fc4000bf05070 */
[C---:B0-----:R-:W-:Y:S01]  /*fb40*/  IADD3 R4, P4, R15.reuse, UR4, RZ ;  /* 0x000000040f047c10 */ /* 0x041fe2000ff9e0ff */
[----:B------:R-:W-:Y:S01]  /*fb50*/  STL [R1+0x20], R14 ;  /* 0x0000200e01007387 */ /* 0x000fe20000100800 */
[----:B------:R-:W-:Y:S02]  /*fb60*/  ISETP.NE.AND.EX P3, PT, RZ, UR11, PT, P3 ;  /* 0x0000000bff007c0c */ /* 0x000fe4000bf65330 */
[----:B-1----:R-:W-:Y:S02]  /*fb70*/  CS2R R2, SRZ ;  /* 0x0000000000027805 */ /* 0x002fe4000001ff00 */
[C---:B------:R-:W-:Y:S02]  /*fb80*/  IADD3.X R5, R14.reuse, UR5, RZ, P4, !PT ;  /* 0x000000050e057c10 */ /* 0x040fe4000a7fe4ff */
[----:B------:R-:W-:Y:S02]  /*fb90*/  IADD3 R6, P4, R15, UR8, RZ ;  /* 0x000000080f067c10 */ /* 0x000fe4000ff9e0ff */
[----:B------:R-:W-:Y:S01]  /*fba0*/  ISETP.NE.U32.AND P1, PT, RZ, UR8, PT ;  /* 0x00000008ff007c0c */ /* 0x000fe2000bf25070 */
[----:B------:R-:W2:Y:S01]  /*fbb0*/  @P2 LDG.E R2, desc[UR40][R4.64] ;  /* 0x0000002804022981 */ /* 0x000ea2000c1e1900 */
[----:B------:R-:W-:Y:S01]  /*fbc0*/  IADD3.X R7, R14, UR9, RZ, P4, !PT ;  /* 0x000000090e077c10 */ /* 0x000fe2000a7fe4ff */
[----:B------:R-:W-:Y:S01]  /*fbd0*/  ULDC UR4, c[0x0][0x288] ;  /* 0x0000a20000047ab9 */ /* 0x000fe20000000800 */
[----:B------:R-:W-:-:S02]  /*fbe0*/  ISETP.NE.AND.EX P0, PT, RZ, UR7, PT, P0 ;  /* 0x00000007ff007c0c */ /* 0x000fc4000bf05300 */
[----:B------:R-:W-:Y:S02]  /*fbf0*/  ISETP.NE.AND.EX P1, PT, RZ, UR9, PT, P1 ;  /* 0x00000009ff007c0c */ /* 0x000fe4000bf25310 */
[C---:B------:R-:W-:Y:S02]  /*fc00*/  @P3 IADD3 R10, P4, R15.reuse, UR10, RZ ;  /* 0x0000000a0f0a3c10 */ /* 0x040fe4000ff9e0ff */
[----:B------:R-:W-:Y:S02]  /*fc10*/  IADD3 R8, P5, R15, UR6, RZ ;  /* 0x000000060f087c10 */ /* 0x000fe4000ffbe0ff */
[C---:B------:R-:W-:Y:S02]  /*fc20*/  @P3 IADD3.X R11, R14.reuse, UR11, RZ, P4, !PT ;  /* 0x0000000b0e0b3c10 */ /* 0x040fe4000a7fe4ff */
[----:B------:R-:W-:-:S05]  /*fc30*/  IADD3.X R9, R14, UR7, RZ, P5, !PT ;  /* 0x000000070e097c10 */ /* 0x000fca000affe4ff */
[----:B------:R-:W5:Y:S04]  /*fc40*/  @P0 LDG.E R12, desc[UR40][R8.64] ;  /* 0x00000028080c0981 */ /* 0x000f68000c1e1900 */
[----:B------:R-:W5:Y:S04]  /*fc50*/  @P1 LDG.E R3, desc[UR40][R6.64] ;  /* 0x0000002806031981 */ /* 0x000f68000c1e1900 */
        /* <DEDUP_REMOVED lines=10> */
[----:B------:R-:W-:-:S03]  /*fd00*/  ULDC UR5, c[0x0][0x348] ;  /* 0x0000d20000057ab9 */ /* 0x000fc60000000800 */
[----:B0-----:R-:W-:Y:S01]  /*fd10*/  IMAD.U32 R10, RZ, RZ, UR4 ;  /* 0x00000004ff0a7e24 */ /* 0x001fe2000f8e00ff */
[----:B--2---:R0:W-:Y:S02]  /*fd20*/  STL [R1+0x50], R2 ;  /* 0x0000500201007387 */ /* 0x0041e40000100800 */
[----:B0-----:R-:W-:Y:S01]  /*fd30*/  IMAD.U32 R2, RZ, RZ, UR5 ;  /* 0x00000005ff027e24 */ /* 0x001fe2000f8e00ff */
[----:B------:R-:W-:Y:S06]  /*fd40*/  @P3 BRA `(.L_x_3980) ;  /* 0x0000000000143947 */ /* 0x000fec0003800000 */
[----:B------:R-:W-:Y:S05]  /*fd50*/  @!P2 BRA `(.L_x_3980) ;  /* 0x000000000010a947 */ /* 0x000fea0003800000 */
[----:B------:R-:W2:Y:S04]  /*fd60*/  LDG.E R11, desc[UR40][R4.64] ;  /* 0x00000028040b7981 */ /* 0x000ea8000c1e1900 */
[----:B------:R-:W2:Y:S02]  /*fd70*/  LDG.E R4, desc[UR40][R4.64+0x4] ;  /* 0x0000042804047981 */ /* 0x000ea4000c1e1900 */
[----:B--2---:R-:W-:-:S05]  /*fd80*/  IMAD.IADD R4, R4, 0x1, -R11 ;  /* 0x0000000104047824 */ /* 0x004fca00078e0a0b */
[----:B------:R0:W-:Y:S02]  /*fd90*/  STL [R1+0x50], R4 ;  /* 0x0000500401007387 */ /* 0x0001e40000100800 */
.L_x_3980:
[----:B0----5:R-:W-:Y:S01]  /*fda0*/  IMAD.IADD R4, R12, 0x1, R0 ;  /* 0x000000010c047824 */ /* 0x021fe200078e0200 */
[----:B------:R-:W-:Y:S01]  /*fdb0*/  ULDC.64 UR4, c[0x0][0xa20] ;  /* 0x0002880000047ab9 */ /* 0x000fe20000000a00 */
[----:B------:R0:W-:Y:S01]  /*fdc0*/  STL [R1+0x10], R13 ;  /* 0x0000100d01007387 */ /* 0x0001e20000100800 */
[----:B------:R-:W-:-:S03]  /*fdd0*/  ISETP.NE.U32.AND P2, PT, RZ, UR4, PT ;  /* 0x00000004ff007c0c */ /* 0x000fc6000bf45070 */
[----:B------:R0:W-:Y:S01]  /*fde0*/  STL [R1+0x24], R4 ;  /* 0x0000240401007387 */ /* 0x0001e20000100800 */
[----:B------:R-:W-:-:S13]  /*fdf0*/  ISETP.NE.AND.EX P2, PT, RZ, UR5, PT, P2 ;  /* 0x00000005ff007c0c */ /* 0x000fda000bf45320 */
[----:B0-----:R-:W-:Y:S05]  /*fe00*/  @!P2 BRA `(.L_x_3981) ;  /* 0x000000000010a947 */ /* 0x001fea0003800000 */
[----:B------:R-:W-:-:S04]  /*fe10*/  IADD3 R10, P0, R15, UR4, RZ ;  /* 0x000000040f0a7c10 */ /* 0x000fc8000ff1e0ff */
[----:B------:R-:W-:-:S05]  /*fe20*/  IADD3.X R11, R14, UR5, RZ, P0, !PT ;  /* 0x000000050e0b7c10 */ /* 0x000fca00087fe4ff */
[----:B------:R0:W5:Y:S01]  /*fe30*/  LDG.E R10, desc[UR40][R10.64] ;  /* 0x000000280a0a7981 */ /* 0x000162000c1e1900 */
[----:B------:R-:W-:Y:S05]  /*fe40*/  BRA `(.L_x_3982) ;  /* 0x0000000000107947 */ /* 0x000fea0003800000 */
.L_x_3981:
[----:B------:R-:W-:Y:S05]  /*fe50*/  @!P0 BRA `(.L_x_3982) ;  /* 0x00000000000c8947 */ /* 0x000fea0003800000 */
[----:B------:R-:W2:Y:S04]  /*fe60*/  LDG.E R10, desc[UR40][R8.64] ;  /* 0x00000028080a7981 */ /* 0x000ea8000c1e1900 */
[----:B------:R-:W2:Y:S02]  /*fe70*/  LDG.E R8, desc[UR40][R8.64+0x4] ;  /* 0x0000042808087981 */ /* 0x000ea4000c1e1900 */
[----:B--2---:R-:W-:-:S07]  /*fe80*/  IMAD.IADD R10, R8, 0x1, -R10 ;  /* 0x00000001080a7824 */ /* 0x004fce00078e0a0a */
.L_x_3982:
[----:B-----5:R-:W-:Y:S02]  /*fe90*/  IMAD.IADD R10, R10, 0x1, -R0 ;  /* 0x000000010a0a7824 */ /* 0x020fe400078e0a00 */
[----:B------:R-:W2:Y:S04]  /*fea0*/  @P1 LDG.E R0, desc[UR40][R6.64] ;  /* 0x0000002806001981 */ /* 0x000ea8000c1e1900 */
[----:B------:R-:W2:Y:S01]  /*feb0*/  @P1 LDG.E R6, desc[UR40][R6.64+0x4] ;  /* 0x0000042806061981 */ /* 0x000ea2000c1e1900 */
[----:B------:R-:W-:Y:S01]  /*fec0*/  IMAD.MOV R5, RZ, RZ, -R10 ;  /* 0x000000ffff057224 */ /* 0x000fe200078e0a0a */
[----:B------:R-:W-:Y:S04]  /*fed0*/  BSSY B0, `(.L_x_3983) ;  /* 0x00001c6000007945 */ /* 0x000fe80003800000 */
[----:B------:R-:W-:Y:S01]  /*fee0*/  VIMNMX R5, RZ, R5, !PT ;  /* 0x00000005ff057248 */ /* 0x000fe20007fe0100 */
[----:B--2---:R-:W-:-:S04]  /*fef0*/  @P1 IMAD.IADD R2, R6, 0x1, -R0 ;  /* 0x0000000106021824 */ /* 0x004fc800078e0a00 */
[----:B------:R-:W-:-:S04]  /*ff00*/  IMAD.IADD R4, R10, 0x1, R2 ;  /* 0x000000010a047824 */ /* 0x000fc800078e0202 */
[----:B------:R-:W-:Y:S01]  /*ff10*/  VIADD R0, R4, 0x3f ;  /* 0x0000003f04007836 */ /* 0x000fe20000000000 */
[----:B------:R1:W-:Y:S04]  /*ff20*/  STL [R1+0x4c], R4 ;  /* 0x00004c0401007387 */ /* 0x0003e80000100800 */
[----:B-1----:R-:W-:-:S04]  /*ff30*/  SHF.R.S32.HI R4, RZ, 0x1f, R0 ;  /* 0x0000001fff047819 */ /* 0x002fc80000011400 */
[----:B------:R-:W-:-:S04]  /*ff40*/  LEA.HI R0, R4, R0, RZ, 0x6 ;  /* 0x0000000004007211 */ /* 0x000fc800078f30ff */
[----:B------:R-:W-:Y:S02]  /*ff50*/  LOP3.LUT R4, R0, 0xffffffc0, RZ, 0xc0, !PT ;  /* 0xffffffc000047812 */ /* 0x000fe400078ec0ff */
[----:B------:R-:W-:Y:S02]  /*ff60*/  SHF.R.S32.HI R0, RZ, 0x6, R0 ;  /* 0x00000006ff007819 */ /* 0x000fe40000011400 */
[----:B------:R-:W-:-:S03]  /*ff70*/  VIADDMNMX R2, R4, -R10, R2, PT ;  /* 0x8000000a04027246 */ /* 0x000fc60003800102 */
[----:B------:R1:W-:Y:S01]  /*ff80*/  STL [R1+0x30], R0 ;  /* 0x0000300001007387 */ /* 0x0003e20000100800 */
[----:B------:R-:W-:-:S13]  /*ff90*/  ISETP.GT.AND P0, PT, R2, R5, PT ;  /* 0x000000050200720c */ /* 0x000fda0003f04270 */
[----:B------:R-:W-:Y:S01]  /*ffa0*/  @P0 VIADD R4, R2, 0x3f ;  /* 0x0000003f02040836 */ /* 0x000fe20000000000 */
[----:B------:R-:W-:-:S04]  /*ffb0*/  SHF.R.U32.HI R2, RZ, 0x6, R5 ;  /* 0x00000006ff027819 */ /* 0x000fc80000011605 */
[----:B------:R-:W-:Y:S01]  /*ffc0*/  @P0 SHF.R.S32.HI R5, RZ, 0x1f, R4 ;  /* 0x0000001fff050819 */ /* 0x000fe20000011404 */
[----:B------:R-:W-:-:S03]  /*ffd0*/  IMAD.MOV.U32 R8, RZ, RZ, R2 ;  /* 0x000000ffff087224 */ /* 0x000fc600078e0002 */
[----:B------:R-:W-:-:S04]  /*ffe0*/  @P0 LEA.HI R4, R5, R4, RZ, 0x6 ;  /* 0x0000000405040211 */ /* 0x000fc800078f30ff */
[----:B------:R-:W-:Y:S02]  /*fff0*/  @P0 SHF.R.S32.HI R8, RZ, 0x6, R4 ;  /* 0x00000006ff080819 */ /* 0x000fe40000011404 */
[----:B------:R-:W-:Y:S02]  /*10000*/  PLOP3.LUT P0, PT, PT, PT, PT, 0x80, 0x0 ;  /* 0x000000000000781c */ /* 0x000fe40003f0f070 */
[----:B------:R-:W-:-:S13]  /*10010*/  ISETP.GT.AND P2, PT, R8, R2, PT ;  /* 0x000000020800720c */ /* 0x000fda0003f44270 */
[----:B-1----:R-:W-:Y:S05]  /*10020*/  @!P2 BRA `(.L_x_3984) ;  /* 0x0000001800c0a947 */ /* 0x002fea0003800000 */
[----:B------:R-:W-:Y:S01]  /*10030*/  UMOV UR4, 0xffffffff ;  /* 0xffffffff00047882 */ /* 0x000fe20000000000 */
[----:B------:R-:W-:Y:S02]  /*10040*/  SEL R0, R13, RZ, !P1 ;  /* 0x000000ff0d007207 */ /* 0x000fe40004800000 */
[----:B------:R-:W-:Y:S05]  /*10050*/  BRA.DIV UR4, `(.L_x_3985) ;  /* 0x0000007e04e47947 */ /* 0x000fea000b800000 */
[----:B------:R-:W1:Y:S02]  /*10060*/  S2R R4, SR_TID.X ;  /* 0x0000000000047919 */ /* 0x000e640000002100 */
[----:B-1----:R-:W-:-:S04]  /*10070*/  SHF.R.U32.HI R4, RZ, 0x5, R4 ;  /* 0x00000005ff047819 */ /* 0x002fc80000011604 */
[----:B------:R-:W-:-:S05]  /*10080*/  LOP3.LUT R4, R4, 0x3, RZ, 0xc0, !PT ;  /* 0x0000000304047812 */ /* 0x000fca00078ec0ff */
[----:B------:R1:W2:Y:S02]  /*10090*/  SHFL.IDX PT, R14, R4, RZ, 0x1f ;  /* 0x00001fff040e7589 */ /* 0x0002a400000e0000 */
.L_x_4175:
[----:B--2---:R-:W-:Y:S02]  /*100a0*/  ISETP.NE.AND P0, PT, R14, RZ, PT ;  /* 0x000000ff0e00720c */ /* 0x004fe40003f05270 */
[----:B------:R-:W-:-:S11]  /*100b0*/  PLOP3.LUT P6, PT, PT, PT, PT, 0x8, 0x0 ;  /* 0x000000000000781c */ /* 0x000fd60003fce170 */
[----:B------:R-:W-:Y:S05]  /*100c0*/  @P0 BRA `(.L_x_3986) ;  /* 0x00000000000c0947 */ /* 0x000fea0003800000 */
[----:B------:R-:W-:-:S03]  /*100d0*/  UMOV UR4, 0xffffffff ;  /* 0xffffffff00047882 */ /* 0x000fc60000000000 */
[----:B------:R-:W-:Y:S05]  /*100e0*/  BRA.DIV UR4, `(.L_x_3987) ;  /* 0x0000007e04f47947 */ /* 0x000fea000b800000 */
[----:B------:R-:W-:-:S13]  /*100f0*/  ELECT P6, URZ, PT ;  /* 0x00000000003f782f */ /* 0x000fda00038c0000 */
.L_x_3986:
        /* <DEDUP_REMOVED lines=10> */
.L_x_4178:
[----:B------:R-:W-:Y:S05]  /*101a0*/  BSYNC B1 ;  /* 0x0000000000017941 */ /* 0x000fea0003800000 */
.L_x_3988:
[----:B------:R-:W-:Y:S04]  /*101b0*/  BSSY B1, `(.L_x_3990) ;  /* 0x00000bf000017945 */ /* 0x000fe80003800000 */
[----:B------:R-:W-:Y:S05]  /*101c0*/  @!P6 BRA `(.L_x_3991) ;  /* 0x0000000800f4e947 */ /* 0x000fea0003800000 */
[----:B-1----:R-:W2:Y:S04]  /*101d0*/  LDL R5, [R1+0x4] ;  /* 0x0000040001057983 */ /* 0x002ea80000100800 */
[----:B------:R-:W3:Y:S01]  /*101e0*/  LDL R7, [R1+0x18] ;  /* 0x0000180001077983 */ /* 0x000ee20000100800 */
[----:B------:R-:W1:Y:S01]  /*101f0*/  S2R R6, SR_TID.X ;  /* 0x0000000000067919 */ /* 0x000e620000002100 */
[----:B--2---:R-:W-:Y:S02]  /*10200*/  IMAD.MOV.U32 R9, RZ, RZ, R5 ;  /* 0x000000ffff097224 */ /* 0x004fe400078e0005 */
[----:B------:R-:W2:Y:S01]  /*10210*/  LDL R5, [R1+0xc] ;  /* 0x00000c0001057983 */ /* 0x000ea20000100800 */
[----:B-1----:R-:W-:Y:S01]  /*10220*/  LOP3.LUT R6, R6, 0x7f, RZ, 0xc0, !PT ;  /* 0x0000007f06067812 */ /* 0x002fe200078ec0ff */
[----:B------:R-:W-:Y:S03]  /*10230*/  BSSY B2, `(.L_x_3992) ;  /* 0x0000006000027945 */ /* 0x000fe60003800000 */
[----:B------:R-:W-:Y:S01]  /*10240*/  ISETP.NE.AND P1, PT, R6, RZ, PT ;  /* 0x000000ff0600720c */ /* 0x000fe20003f25270 */
[----:B--2---:R-:W-:Y:S01]  /*10250*/  IMAD R5, R5, 0x8, R9 ;  /* 0x0000000805057824 */ /* 0x004fe200078e0209 */
[----:B---3--:R-:W-:-:S04]  /*10260*/  SHF.L.U32 R9, R7, 0x1f, RZ ;  /* 0x0000001f07097819 */ /* 0x008fc800000006ff */
[----:B------:R-:W1:Y:S02]  /*10270*/  SYNCS.PHASECHK.TRANS64.TRYWAIT P0, [R5+URZ+0x28ca0], R9 ;  /* 0x028ca009050075a7 */ /* 0x000e64000800017f */
[----:B-1----:R-:W-:Y:S05]  /*10280*/  @!P0 BRA `(.L_x_3993) ;  /* 0x0000007c00c48947 */ /* 0x002fea0003800000 */
.L_x_4179:
[----:B------:R-:W-:Y:S05]  /*10290*/  BSYNC B2 ;  /* 0x0000000000027941 */ /* 0x000fea0003800000 */
.L_x_3992:
        /* <DEDUP_REMOVED lines=9> */
.L_x_3995:
[----:B------:R-:W-:Y:S05]  /*10330*/  BSYNC B2 ;  /* 0x0000000000027941 */ /* 0x000fea0003800000 */
.L_x_3994:
[----:B------:R-:W2:Y:S04]  /*10340*/  LDL R7, [R1+0x4] ;  /* 0x0000040001077983 */ /* 0x000ea80000100800 */
[----:B------:R-:W2:Y:S01]  /*10350*/  LDL R6, [R1+0xc] ;  /* 0x00000c0001067983 */ /* 0x000ea20000100800 */
        /* <DEDUP_REMOVED lines=9> */
[----:B--2---:R-:W-:-:S02]  /*103f0*/  IMAD R6, R6, 0x2000, R7 ;  /* 0x0000200006067824 */ /* 0x004fc400078e0207 */
[----:B------:R-:W-:Y:S02]  /*10400*/  VIADD R7, R5, 0x28c90 ;  /* 0x00028c9005077836 */ /* 0x000fe40000000000 */
[----:B------:R-:W-:-:S07]  /*10410*/  VIADD R6, R6, 0x22400 ;  /* 0x0002240006067836 */ /* 0x000fce0000000000 */
.L_x_3996:
        /* <DEDUP_REMOVED lines=13> */
.L_x_4180:
[----:B------:R-:W-:Y:S05]  /*104f0*/  BSYNC B2 ;  /* 0x0000000000027941 */ /* 0x000fea0003800000 */
.L_x_3997:
[----:B------:R-:W-:Y:S01]  /*10500*/  BSSY B2, `(.L_x_3999) ;  /* 0x000000b000027945 */ /* 0x000fe20003800000 */
[----:B------:R-:W-:Y:S02]  /*10510*/  IMAD.MOV.U32 R10, RZ, RZ, 0x0 ;  /* 0x00000000ff0a7424 */ /* 0x000fe400078e00ff */
[----:B0-----:R-:W-:Y:S01]  /*10520*/  IMAD.MOV.U32 R11, RZ, RZ, 0x12f00000 ;  /* 0x12f00000ff0b7424 */ /* 0x001fe200078e00ff */
        /* <DEDUP_REMOVED lines=8> */
.L_x_4000:
[----:B------:R-:W-:Y:S05]  /*105b0*/  BSYNC B2 ;  /* 0x0000000000027941 */ /* 0x000fea0003800000 */
.L_x_3999:
[----:B------:R-:W3:Y:S04]  /*105c0*/  LDL R7, [R1+0x4] ;  /* 0x0000040001077983 */ /* 0x000ee80000100800 */
[----:B------:R-:W3:Y:S01]  /*105d0*/  LDL R6, [R1+0xc] ;  /* 0x00000c0001067983 */ /* 0x000ee20000100800 */
[----:B------:R-:W-:Y:S01]  /*105e0*/  R2UR UR10, R12 ;  /* 0x000000000c0a72ca */ /* 0x000fe200000e0000 */
[----:B------:R-:W-:Y:S01]  /*105f0*/  UIADD3 UR4, UP0, UR38, 0x670, URZ ;  /* 0x0000067026047890 */ /* 0x000fe2000ff1e03f */
[----:B------:R-:W-:Y:S01]  /*10600*/  R2UR UR6, R10 ;  /* 0x000000000a0672ca */ /* 0x000fe200000e0000 */
[----:B-12---:R-:W-:Y:S01]  /*10610*/  VIADD R5, R5, 0x28cb0 ;  /* 0x00028cb005057836 */ /* 0x006fe20000000000 */
[----:B------:R-:W-:Y:S01]  /*10620*/  R2UR UR7, R11 ;  /* 0x000000000b0772ca */ /* 0x000fe200000e0000 */
[----:B------:R-:W-:Y:S01]  /*10630*/  UIADD3.X UR5, URZ, UR39, URZ, UP0, !UPT ;  /* 0x000000273f057290 */ /* 0x000fe200087fe43f */
[----:B------:R-:W-:Y:S01]  /*10640*/  PLOP3.LUT P0, PT, PT, PT, PT, 0x80, 0x0 ;  /* 0x000000000000781c */ /* 0x000fe20003f0f070 */
[----:B---3--:R-:W-:-:S04]  /*10650*/  IMAD R6, R6, 0x10000, R7 ;  /* 0x0001000006067824 */ /* 0x008fc800078e0207 */
[----:B------:R-:W-:-:S08]  /*10660*/  VIADD R7, R6, 0x400 ;  /* 0x0000040006077836 */ /* 0x000fd00000000000 */
.L_x_4001:
        /* <DEDUP_REMOVED lines=15> */
.L_x_4002:
        /* <DEDUP_REMOVED lines=15> */
.L_x_4003:
        /* <DEDUP_REMOVED lines=15> */
.L_x_4004:
        /* <DEDUP_REMOVED lines=15> */
.L_x_4005:
        /* <DEDUP_REMOVED lines=15> */
.L_x_4006:
        /* <DEDUP_REMOVED lines=15> */
.L_x_4007:
        /* <DEDUP_REMOVED lines=15> */
.L_x_4008:
        /* <DEDUP_REMOVED lines=10> */
.L_x_3991:
[----:B------:R-:W-:Y:S05]  /*10da0*/  BSYNC B1 ;  /* 0x0000000000017941 */ /* 0x000fea0003800000 */
.L_x_3990:
[----:B------:R-:W2:Y:S04]  /*10db0*/  LDL.LU R9, [R1+0xc] ;  /* 0x00000c0001097983 */ /* 0x000ea80000300800 */
[----:B------:R-:W3:Y:S01]  /*10dc0*/  LDL.LU R7, [R1+0x18] ;  /* 0x0000180001077983 */ /* 0x000ee20000300800 */
[----:B-1----:R-:W-:Y:S01]  /*10dd0*/  VIADD R4, R8, 0xfffffffe ;  /* 0xfffffffe08047836 */ /* 0x002fe20000000000 */
[----:B------:R-:W-:-:S04]  /*10de0*/  PLOP3.LUT P0, PT, PT, PT, PT, 0x8, 0x0 ;  /* 0x000000000000781c */ /* 0x000fc80003f0e170 */
[----:B------:R-:W-:Y:S01]  /*10df0*/  ISETP.GE.AND P2, PT, R4, R2, PT ;  /* 0x000000020400720c */ /* 0x000fe20003f46270 */
[----:B--2---:R-:W-:-:S05]  /*10e00*/  VIADD R5, R9, 0x1 ;  /* 0x0000000109057836 */ /* 0x004fca0000000000 */
[----:B------:R-:W-:-:S04]  /*10e10*/  ISETP.NE.AND P1, PT, R5, 0x2, PT ;  /* 0x000000020500780c */ /* 0x000fc80003f25270 */
[----:B------:R-:W-:Y:S02]  /*10e20*/  SEL R6, RZ, 0x1, P1 ;  /* 0x00000001ff067807 */ /* 0x000fe40000800000 */
[----:B------:R-:W-:Y:S02]  /*10e30*/  SEL R5, R5, RZ, P1 ;  /* 0x000000ff05057207 */ /* 0x000fe40000800000 */
[----:B---3--:R-:W-:-:S03]  /*10e40*/  LOP3.LUT R7, R7, R6, RZ, 0x3c, !PT ;  /* 0x0000000607077212 */ /* 0x008fc600078e3cff */
[----:B------:R1:W-:Y:S04]  /*10e50*/  STL [R1+0xc], R5 ;  /* 0x00000c0501007387 */ /* 0x0003e80000100800 */
[----:B------:R1:W-:Y:S01]  /*10e60*/  STL [R1+0x18], R7 ;  /* 0x0000180701007387 */ /* 0x0003e20000100800 */
[----:B------:R-:W-:Y:S05]  /*10e70*/  @!P2 BRA `(.L_x_3984) ;  /* 0x0000000c002ca947 */ /* 0x000fea0003800000 */
.L_x_4028:
[----:B------:R-:W-:Y:S05]  /*10e80*/  YIELD ;  /* 0x0000000000007946 */ /* 0x000fea0003800000 */
[----:B------:R-:W-:Y:S04]  /*10e90*/  BSSY B1, `(.L_x_4009) ;  /* 0x00000bd000017945 */ /* 0x000fe80003800000 */
[----:B--2---:R-:W-:Y:S05]  /*10ea0*/  @!P6 BRA `(.L_x_4010) ;  /* 0x0000000800ece947 */ /* 0x004fea0003800000 */
[----:B------:R-:W2:Y:S04]  /*10eb0*/  LDL R8, [R1+0x4] ;  /* 0x0000040001087983 */ /* 0x000ea80000100800 */
[----:B-1----:R-:W2:Y:S04]  /*10ec0*/  LDL R5, [R1+0xc] ;  /* 0x00000c0001057983 */ /* 0x002ea80000100800 */
[----:B------:R-:W3:Y:S01]  /*10ed0*/  LDL R6, [R1+0x18] ;  /* 0x0000180001067983 */ /* 0x000ee20000100800 */
[----:B------:R-:W1:Y:S01]  /*10ee0*/  S2R R7, SR_TID.X ;  /* 0x0000000000077919 */ /* 0x000e620000002100 */
[----:B------:R-:W-:Y:S01]  /*10ef0*/  BSSY B2, `(.L_x_4011) ;  /* 0x0000007000027945 */ /* 0x000fe20003800000 */
[----:B-1----:R-:W-:-:S04]  /*10f00*/  LOP3.LUT R7, R7, 0x7f, RZ, 0xc0, !PT ;  /* 0x0000007f07077812 */ /* 0x002fc800078ec0ff */
[----:B------:R-:W-:Y:S01]  /*10f10*/  ISETP.NE.AND P2, PT, R7, RZ, PT ;  /* 0x000000ff0700720c */ /* 0x000fe20003f45270 */
[----:B--2---:R-:W-:Y:S01]  /*10f20*/  IMAD R5, R5, 0x8, R8 ;  /* 0x0000000805057824 */ /* 0x004fe200078e0208 */
[----:B---3--:R-:W-:-:S04]  /*10f30*/  SHF.L.U32 R6, R6, 0x1f, RZ ;  /* 0x0000001f06067819 */ /* 0x008fc800000006ff */
[----:B------:R-:W1:Y:S02]  /*10f40*/  SYNCS.PHASECHK.TRANS64.TRYWAIT P1, [R5+URZ+0x28ca0], R6 ;  /* 0x028ca006050075a7 */ /* 0x000e64000802017f */
[----:B-1----:R-:W-:Y:S05]  /*10f50*/  @!P1 BRA `(.L_x_4012) ;  /* 0x0000007000b89947 */ /* 0x002fea0003800000 */
.L_x_4181:
[----:B------:R-:W-:Y:S05]  /*10f60*/  BSYNC B2 ;  /* 0x0000000000027941 */ /* 0x000fea0003800000 */
.L_x_4011:
        /* <DEDUP_REMOVED lines=9> */
.L_x_4014:
[----:B------:R-:W-:Y:S05]  /*11000*/  BSYNC B2 ;  /* 0x0000000000027941 */ /* 0x000fea0003800000 */
.L_x_4013:
[----:B------:R-:W2:Y:S04]  /*11010*/  LDL R8, [R1+0x4] ;  /* 0x0000040001087983 */ /* 0x000ea80000100800 */
[----:B------:R-:W2:Y:S01]  /*11020*/  LDL R7, [R1+0xc] ;  /* 0x00000c0001077983 */ /* 0x000ea20000100800 */
        /* <DEDUP_REMOVED lines=9> */
[----:B------:R-:W-:Y:S02]  /*110c0*/  IMAD R8, R4, 0x40, R3 ;  /* 0x0000004004087824 */ /* 0x000fe400078e0203 */
[----:B------:R-:W-:-:S08]  /*110d0*/  VIADD R7, R7, 0x22400 ;  /* 0x0002240007077836 */ /* 0x000fd00000000000 */
.L_x_4015:
        /* <DEDUP_REMOVED lines=13> */
.L_x_4182:
[----:B------:R-:W-:Y:S05]  /*111b0*/  BSYNC B2 ;  /* 0x0000000000027941 */ /* 0x000fea0003800000 */
.L_x_4016:
[----:B------:R-:W-:Y:S01]  /*111c0*/  BSSY B2, `(.L_x_4018) ;  /* 0x000000b000027945 */ /* 0x000fe20003800000 */
[----:B------:R-:W-:Y:S02]  /*111d0*/  IMAD.MOV.U32 R10, RZ, RZ, 0x0 ;  /* 0x00000000ff0a7424 */ /* 0x000fe400078e00ff */
[----:B0-----:R-:W-:Y:S01]  /*111e0*/  IMAD.MOV.U32 R11, RZ, RZ, 0x12f00000 ;  /* 0x12f00000ff0b7424 */ /* 0x001fe200078e00ff */
[----:B------:R-:W-:Y:S06]  /*111f0*/  @P2 BRA `(.L_x_4019) ;  /* 0x00000000001c2947 */ /* 0x000fec0003800000 */
[----:B------:R-:W0:Y:S01]  /*11200*/  S2R R7, SR_TID.X ;  /* 0x0000000000077919 */ /* 0x000e220000002100 */
[----:B-12---:R-:W-:-:S04]  /*11210*/  IMAD.MOV.U32 R6, RZ, RZ, 0x10000 ;  /* 0x00010000ff067424 */ /* 0x006fc800078e00ff */
[----:B------:R3:W-:Y:S01]  /*11220*/  SYNCS.ARRIVE.TRANS64 RZ, [R5+URZ+0x28cb0], R6 ;  /* 0x028cb00605ff79a7 */ /* 0x0007e2000800003f */
[----:B0-----:R-:W-:-:S04]  /*11230*/  LOP3.LUT R7, R7, 0x1f, RZ, 0xc0, !PT ;  /* 0x0000001f07077812 */ /* 0x001fc800078ec0ff */
[----:B------:R-:W-:-:S13]  /*11240*/  ISETP.NE.AND P1, PT, R7, RZ, PT ;  /* 0x000000ff0700720c */ /* 0x000fda0003f25270 */
[----:B---3--:R-:W-:Y:S05]  /*11250*/  @!P1 BRA `(.L_x_4019) ;  /* 0x0000000000049947 */ /* 0x008fea0003800000 */
[----:B------:R-:W-:Y:S01]  /*11260*/  BPT.TRAP 0x1 ;  /* 0x000000040000795c */ /* 0x000fe20000300000 */
.L_x_4019:
[----:B------:R-:W-:Y:S05]  /*11270*/  BSYNC B2 ;  /* 0x0000000000027941 */ /* 0x000fea0003800000 */
.L_x_4018:
[----:B------:R-:W3:Y:S04]  /*11280*/  LDL R7, [R1+0x4] ;  /* 0x0000040001077983 */ /* 0x000ee80000100800 */
[----:B-12---:R-:W3:Y:S01]  /*11290*/  LDL R6, [R1+0xc] ;  /* 0x00000c0001067983 */ /* 0x006ee20000100800 */
[----:B------:R-:W-:Y:S01]  /*112a0*/  R2UR UR10, R12 ;  /* 0x000000000c0a72ca */ /* 0x000fe200000e0000 */
[----:B------:R-:W-:Y:S01]  /*112b0*/  UIADD3 UR4, UP0, UR38, 0x670, URZ ;  /* 0x0000067026047890 */ /* 0x000fe2000ff1e03f */
[----:B------:R-:W-:Y:S01]  /*112c0*/  R2UR UR6, R10 ;  /* 0x000000000a0672ca */ /* 0x000fe200000e0000 */
[----:B------:R-:W-:Y:S01]  /*112d0*/  VIADD R5, R5, 0x28cb0 ;  /* 0x00028cb005057836 */ /* 0x000fe20000000000 */
[----:B------:R-:W-:Y:S01]  /*112e0*/  R2UR UR7, R11 ;  /* 0x000000000b0772ca */ /* 0x000fe200000e0000 */
[----:B------:R-:W-:Y:S01]  /*112f0*/  UIADD3.X UR5, URZ, UR39, URZ, UP0, !UPT ;  /* 0x000000273f057290 */ /* 0x000fe200087fe43f */
[----:B------:R-:W-:Y:S01]  /*11300*/  PLOP3.LUT P1, PT, PT, PT, PT, 0x80, 0x0 ;  /* 0x000000000000781c */ /* 0x000fe20003f2f070 */
[----:B---3--:R-:W-:-:S04]  /*11310*/  IMAD R6, R6, 0x10000, R7 ;  /* 0x0001000006067824 */ /* 0x008fc800078e0207 */
[----:B------:R-:W-:-:S08]  /*11320*/  VIADD R7, R6, 0x400 ;  /* 0x0000040006077836 */ /* 0x000fd00000000000 */
.L_x_4020:
        /* <DEDUP_REMOVED lines=15> */
.L_x_4021:
        /* <DEDUP_REMOVED lines=15> */
.L_x_4022:
        /* <DEDUP_REMOVED lines=15> */
.L_x_4023:
        /* <DEDUP_REMOVED lines=15> */
.L_x_4024:
        /* <DEDUP_REMOVED lines=11> */
[----:B------:R-:W-:Y:S01]  /*117a0*/  UMOV UR10, 0x140 ;  /* 0x00000140000a7882 */ /* 0x000fe20000000000 */
[----:B------:R-:W-:Y:S02]  /*117b0*/  R2UR UR7, R11 ;  /* 0x000000000b0772ca */ /* 0x000fe400000e0000 */
[----:B------:R-:W-:Y:S02]  /*117c0*/  PLOP3.LUT P1, PT, PT, PT, PT, 0x80, 0x0 ;  /* 0x000000000000781c */ /* 0x000fe40003f2f070 */
[----:B------:R-:W-:-:S11]  /*117d0*/  IADD3 R7, R6, 0xa400, RZ ;  /* 0x0000a40006077810 */ /* 0x000fd60007ffe0ff */
.L_x_4025:
        /* <DEDUP_REMOVED lines=15> */
.L_x_4026:
        /* <DEDUP_REMOVED lines=15> */
.L_x_4027:
        /* <DEDUP_REMOVED lines=10> */
.L_x_4010:
[----:B------:R-:W-:Y:S05]  /*11a60*/  BSYNC B1 ;  /* 0x0000000000017941 */ /* 0x000fea0003800000 */
.L_x_4009:
[----:B------:R-:W2:Y:S04]  /*11a70*/  LDL.LU R9, [R1+0xc] ;  /* 0x00000c0001097983 */ /* 0x000ea80000300800 */
[----:B-1----:R-:W3:Y:S01]  /*11a80*/  LDL.LU R7, [R1+0x18] ;  /* 0x0000180001077983 */ /* 0x002ee20000300800 */
[C---:B------:R-:W-:Y:S01]  /*11a90*/  ISETP.GT.AND P2, PT, R4.reuse, R2, PT ;  /* 0x000000020400720c */ /* 0x040fe20003f44270 */
[----:B------:R-:W-:Y:S02]  /*11aa0*/  VIADD R4, R4, 0xffffffff ;  /* 0xffffffff04047836 */ /* 0x000fe40000000000 */
[----:B--2---:R-:W-:-:S05]  /*11ab0*/  VIADD R5, R9, 0x1 ;  /* 0x0000000109057836 */ /* 0x004fca0000000000 */
[----:B------:R-:W-:-:S04]  /*11ac0*/  ISETP.NE.AND P1, PT, R5, 0x2, PT ;  /* 0x000000020500780c */ /* 0x000fc80003f25270 */
[----:B------:R-:W-:Y:S02]  /*11ad0*/  SEL R6, RZ, 0x1, P1 ;  /* 0x00000001ff067807 */ /* 0x000fe40000800000 */
[----:B------:R-:W-:Y:S02]  /*11ae0*/  SEL R5, R5, RZ, P1 ;  /* 0x000000ff05057207 */ /* 0x000fe40000800000 */
[----:B---3--:R-:W-:-:S05]  /*11af0*/  LOP3.LUT R7, R7, R6, RZ, 0x3c, !PT ;  /* 0x0000000607077212 */ /* 0x008fca00078e3cff */
[----:B------:R2:W-:Y:S04]  /*11b00*/  STL [R1+0x18], R7 ;  /* 0x0000180701007387 */ /* 0x0005e80000100800 */
[----:B------:R2:W-:Y:S01]  /*11b10*/  STL [R1+0xc], R5 ;  /* 0x00000c0501007387 */ /* 0x0005e20000100800 */
[----:B------:R-:W-:Y:S05]  /*11b20*/  @P2 BRA `(.L_x_4028) ;  /* 0xfffffff000d42947 */ /* 0x000fea000383ffff */
.L_x_3984:
[----:B------:R-:W-:Y:S05]  /*11b30*/  BSYNC B0 ;  /* 0x0000000000007941 */ /* 0x000fea0003800000 */
.L_x_3983:
[----:B-12---:R-:W2:Y:S01]  /*11b40*/  LDL R5, [R1+0x4c] ;  /* 0x00004c0001057983 */ /* 0x006ea20000100800 */
[----:B------:R-:W-:Y:S05]  /*11b50*/  @!P0 WARPSYNC.ALL ;  /* 0x0000000000008948 */ /* 0x000fea0003800000 */
[----:B------:R-:W-:Y:S06]  /*11b60*/  @!P0 BAR.SYNC.DEFER_BLOCKING 0xc, 0x180 ;  /* 0x0306000000008b1d */ /* 0x000fec0000010000 */
[----:B------:R-:W-:Y:S01]  /*11b70*/  BSSY B7, `(.L_x_4029) ;  /* 0x00004f2000077945 */ /* 0x000fe20003800000 */
[----:B--2---:R-:W-:-:S13]  /*11b80*/  ISETP.GT.AND P0, PT, R5, RZ, PT ;  /* 0x000000ff0500720c */ /* 0x004fda0003f04270 */
[----:B------:R-:W-:Y:S05]  /*11b90*/  @P0 BRA `(.L_x_4030) ;  /* 0x0000000000440947 */ /* 0x000fea0003800000 */
        /* <DEDUP_REMOVED lines=17> */
.L_x_4030:
        /* <DEDUP_REMOVED lines=15> */
[----:B0-----:R-:W-:Y:S02]  /*11da0*/  IMAD.U32 R11, RZ, RZ, UR5 ;  /* 0x00000005ff0b7e24 */ /* 0x001fe4000f8e00ff */
[----:B------:R-:W-:Y:S02]  /*11db0*/  IMAD.MOV.U32 R8, RZ, RZ, 0x70 ;  /* 0x00000070ff087424 */ /* 0x000fe400078e00ff */
[----:B------:R-:W-:Y:S02]  /*11dc0*/  IMAD.MOV.U32 R12, RZ, RZ, 0x1 ;  /* 0x00000001ff0c7424 */ /* 0x000fe400078e00ff */
[----:B------:R-:W-:-:S07]  /*11dd0*/  IMAD.MOV.U32 R13, RZ, RZ, RZ ;  /* 0x000000ffff0d7224 */ /* 0x000fce00078e00ff */
[----:B------:R-:W-:-:S07]  /*11de0*/  LEPC R20, `(.L_x_4033) ;  /* 0x000000001014794e */ /* 0x000fce0000000000 */
[----:B-1----:R-:W-:Y:S05]  /*11df0*/  CALL.ABS.NOINC R2 ;  /* 0x0000000002007343 */ /* 0x002fea0003c00000 */
.L_x_4033:
[----:B------:R-:W-:Y:S05]  /*11e00*/  BSYNC B6 ;  /* 0x0000000000067941 */ /* 0x000fea0003800000 */
.L_x_4032:
        /* <DEDUP_REMOVED lines=15> */
[----:B0-----:R-:W-:Y:S02]  /*11f00*/  IMAD.U32 R11, RZ, RZ, UR5 ;  /* 0x00000005ff0b7e24 */ /* 0x001fe4000f8e00ff */
[----:B------:R-:W-:Y:S02]  /*11f10*/  IMAD.MOV.U32 R8, RZ, RZ, 0x70 ;  /* 0x00000070ff087424 */ /* 0x000fe400078e00ff */
[----:B------:R-:W-:Y:S02]  /*11f20*/  IMAD.MOV.U32 R12, RZ, RZ, 0x1 ;  /* 0x00000001ff0c7424 */ /* 0x000fe400078e00ff */
[----:B-1----:R-:W-:-:S07]  /*11f30*/  IMAD.MOV.U32 R13, RZ, RZ, RZ ;  /* 0x000000ffff0d7224 */ /* 0x002fce00078e00ff */
[----:B------:R-:W-:-:S07]  /*11f40*/  LEPC R20, `(.L_x_4036) ;  /* 0x000000001014794e */ /* 0x000fce0000000000 */
[----:B--2---:R-:W-:Y:S05]  /*11f50*/  CALL.ABS.NOINC R2 ;  /* 0x0000000002007343 */ /* 0x004fea0003c00000 */
.L_x_4036:
        /* <DEDUP_REMOVED lines=16> */
.L_x_4035:
[----:B------:R-:W-:Y:S05]  /*12060*/  BSYNC B6 ;  /* 0x0000000000067941 */ /* 0x000fea0003800000 */
.L_x_4034:
        /* <DEDUP_REMOVED lines=26> */
.L_x_4185:
        /* <DEDUP_REMOVED lines=11> */
.L_x_4188:
        /* <DEDUP_REMOVED lines=25> */
.L_x_4040:
[----:B------:R-:W3:Y:S04]  /*12450*/  LDL R7, [R1+0x4] ;  /* 0x0000040001077983 */ /* 0x000ee80000100800 */
[----:B-12---:R-:W3:Y:S04]  /*12460*/  LDL R0, [R1+0x8] ;  /* 0x0000080001007983 */ /* 0x006ee80000100800 */
[----:B------:R-:W2:Y:S01]  /*12470*/  LDL R2, [R1+0x14] ;  /* 0x0000140001027983 */ /* 0x000ea20000100800 */
[----:B---3--:R-:W-:Y:S01]  /*12480*/  IMAD R0, R0, 0x8, R7 ;  /* 0x0000000800007824 */ /* 0x008fe200078e0207 */
[----:B--2---:R-:W-:-:S04]  /*12490*/  SHF.L.U32 R2, R2, 0x1f, RZ ;  /* 0x0000001f02027819 */ /* 0x004fc800000006ff */
[----:B------:R-:W1:Y:S02]  /*124a0*/  SYNCS.PHASECHK.TRANS64.TRYWAIT P0, [R0+URZ+0x28c40], R2 ;  /* 0x028c4002000075a7 */ /* 0x000e64000800017f */
[----:B-1----:R-:W-:Y:S05]  /*124b0*/  @!P0 BRA `(.L_x_4041) ;  /* 0x0000005c00dc8947 */ /* 0x002fea0003800000 */
.L_x_4189:
        /* <DEDUP_REMOVED lines=11> */
.L_x_4042:
[----:B------:R-:W2:Y:S04]  /*12570*/  LDL R6, [R1+0x4] ;  /* 0x0000040001067983 */ /* 0x000ea80000100800 */
[----:B------:R-:W2:Y:S04]  /*12580*/  LDL R5, [R1+0x8] ;  /* 0x0000080001057983 */ /* 0x000ea80000100800 */
[----:B------:R-:W3:Y:S04]  /*12590*/  LDL R7, [R1+0x58] ;  /* 0x0000580001077983 */ /* 0x000ee80000100800 */
[----:B------:R-:W4:Y:S04]  /*125a0*/  LDL R4, [R1+0x24] ;  /* 0x0000240001047983 */ /* 0x000f280000100800 */
[----:B------:R-:W5:Y:S04]  /*125b0*/  LDL R3, [R1] ;  /* 0x0000000001037983 */ /* 0x000f680000100800 */
[----:B-1----:R-:W5:Y:S01]  /*125c0*/  LDL.LU R2, [R1+0x1c] ;  /* 0x00001c0001027983 */ /* 0x002f620000300800 */
[----:B------:R-:W-:-:S02]  /*125d0*/  R2UR UR9, R0 ;  /* 0x00000000000972ca */ /* 0x000fc400000e0000 */
[----:B------:R-:W-:Y:S01]  /*125e0*/  PLOP3.LUT P0, PT, PT, PT, PT, 0x80, 0x0 ;  /* 0x000000000000781c */ /* 0x000fe20003f0f070 */
[----:B------:R-:W-:Y:S01]  /*125f0*/  UIADD3 UR6, UP0, UR38, 0x370, URZ ;  /* 0x0000037026067890 */ /* 0x000fe2000ff1e03f */
[----:B------:R-:W-:-:S03]  /*12600*/  R2UR UR12, R18 ;  /* 0x00000000120c72ca */ /* 0x000fc600000e0000 */
[----:B------:R-:W-:-:S06]  /*12610*/  UIADD3.X UR7, URZ, UR39, URZ, UP0, !UPT ;  /* 0x000000273f077290 */ /* 0x000fcc00087fe43f */
[----:B------:R-:W-:Y:S01]  /*12620*/  UIADD3 UR9, UR9, 0x28c30, URZ ;  /* 0x00028c3009097890 */ /* 0x000fe2000fffe03f */
[----:B------:R-:W-:Y:S01]  /*12630*/  UMOV UR5, 0x14f00000 ;  /* 0x14f0000000057882 */ /* 0x000fe20000000000 */
[----:B------:R-:W-:Y:S01]  /*12640*/  UMOV UR10, URZ ;  /* 0x0000003f000a7c82 */ /* 0x000fe20008000000 */
[----:B--2---:R-:W-:Y:S01]  /*12650*/  IMAD R0, R5, 0x2000, R6 ;  /* 0x0000200005007824 */ /* 0x004fe200078e0206 */
[----:B---3--:R-:W-:-:S04]  /*12660*/  R2UR UR11, R7 ;  /* 0x00000000070b72ca */ /* 0x008fc800000e0000 */
[----:B------:R-:W-:Y:S02]  /*12670*/  R2UR UR8, R0 ;  /* 0x00000000000872ca */ /* 0x000fe400000e0000 */
[----:B----4-:R-:W-:Y:S02]  /*12680*/  R2UR UR4, R4 ;  /* 0x00000000040472ca */ /* 0x010fe400000e0000 */
[----:B-----5:R-:W-:Y:S02]  /*12690*/  R2UR UR13, R3 ;  /* 0x00000000030d72ca */ /* 0x020fe400000e0000 */
[----:B------:R-:W-:-:S07]  /*126a0*/  LOP3.LUT R2, R2, 0xfffffffe, RZ, 0xc0, !PT ;  /* 0xfffffffe02027812 */ /* 0x000fce00078ec0ff */
[----:B------:R-:W-:Y:S02]  /*126b0*/  UIADD3 UR8, UR8, 0x22400, URZ ;  /* 0x0002240008087890 */ /* 0x000fe4000fffe03f */
[----:B------:R-:W-:Y:S01]  /*126c0*/  ULEA UR11, UR11, UR4, 0x6 ;  /* 0x000000040b0b7291 */ /* 0x000fe2000f8e303f */
[----:B------:R-:W-:Y:S02]  /*126d0*/  @P0 LOP3.LUT R2, R2, 0x1, RZ, 0xfc, !PT ;  /* 0x0000000102020812 */ /* 0x000fe400078efcff */
[----:B------:R-:W-:-:S03]  /*126e0*/  UMOV UR4, 0x0 ;  /* 0x0000000000047882 */ /* 0x000fc60000000000 */
[----:B------:R2:W-:Y:S03]  /*126f0*/  STL [R1+0x1c], R2 ;  /* 0x00001c0201007387 */ /* 0x0005e60000100800 */
[----:B------:R2:W-:Y:S01]  /*12700*/  UTMALDG.4D [UR8], [UR6], desc[UR4] ;  /* 0x00000408060075b4 */ /* 0x0005e20008019000 */
[----:B------:R-:W-:Y:S02]  /*12710*/  NOP ;  /* 0x0000000000007918 */ /* 0x000fe40000000000 */
.L_x_4038:
[----:B--2---:R-:W2:Y:S04]  /*12720*/  LDL R2, [R1+0x4] ;  /* 0x0000040001027983 */ /* 0x004ea80000100800 */
        /* <DEDUP_REMOVED lines=42> */
.L_x_4044:
[----:B------:R-:W-:Y:S05]  /*129d0*/  BSYNC B6 ;  /* 0x0000000000067941 */ /* 0x000fea0003800000 */
.L_x_4043:
        /* <DEDUP_REMOVED lines=91> */
.L_x_4198:
        /* <DEDUP_REMOVED lines=11> */
.L_x_4046:
        /* <DEDUP_REMOVED lines=19> */
.L_x_4199:
[----:B------:R-:W-:Y:S05]  /*13170*/  BSYNC B0 ;  /* 0x0000000000007941 */ /* 0x000fea0003800000 */
.L_x_4047:
[----:B0-----:R-:W2:Y:S01]  /*13180*/  LDL R2, [R1+0x1c] ;  /* 0x00001c0001027983 */ /* 0x001ea20000100800 */
[----:B------:R-:W-:Y:S01]  /*13190*/  BSSY B0, `(.L_x_4049) ;  /* 0x00000a3000007945 */ /* 0x000fe20003800000 */
[----:B--2---:R-:W-:-:S13]  /*131a0*/  LOP3.LUT P0, RZ, R2, 0x1, RZ, 0xc0, !PT ;  /* 0x0000000102ff7812 */ /* 0x004fda000780c0ff */
[----:B------:R-:W-:Y:S05]  /*131b0*/  @!P0 BRA `(.L_x_4050) ;  /* 0x0000000800808947 */ /* 0x000fea0003800000 */
[----:B------:R-:W2:Y:S04]  /*131c0*/  LDL R3, [R1+0x4] ;  /* 0x0000040001037983 */ /* 0x000ea80000100800 */
[----:B------:R-:W3:Y:S01]  /*131d0*/  LDL R4, [R1+0x14] ;  /* 0x0000140001047983 */ /* 0x000ee20000100800 */
[----:B------:R-:W0:Y:S01]  /*131e0*/  S2R R2, SR_TID.X ;  /* 0x0000000000027919 */ /* 0x000e220000002100 */
[----:B--2---:R-:W-:Y:S02]  /*131f0*/  MOV R5, R3 ;  /* 0x0000000300057202 */ /* 0x004fe40000000f00 */
        /* <DEDUP_REMOVED lines=8> */
.L_x_4200:
[----:B------:R-:W-:Y:S05]  /*13280*/  BSYNC B1 ;  /* 0x0000000000017941 */ /* 0x000fea0003800000 */
.L_x_4051:
        /* <DEDUP_REMOVED lines=9> */
.L_x_4054:
[----:B------:R-:W-:Y:S05]  /*13320*/  BSYNC B1 ;  /* 0x0000000000017941 */ /* 0x000fea0003800000 */
.L_x_4053:
        /* <DEDUP_REMOVED lines=14> */
.L_x_4055:
        /* <DEDUP_REMOVED lines=16> */
.L_x_4056:
        /* <DEDUP_REMOVED lines=16> */
.L_x_4057:
        /* <DEDUP_REMOVED lines=16> */
.L_x_4058:
        /* <DEDUP_REMOVED lines=16> */
.L_x_4059:
        /* <DEDUP_REMOVED lines=16> */
.L_x_4060:
        /* <DEDUP_REMOVED lines=16> */
.L_x_4061:
        /* <DEDUP_REMOVED lines=16> */
.L_x_4062:
        /* <DEDUP_REMOVED lines=11> */
.L_x_4050:
[----:B------:R-:W-:Y:S05]  /*13bc0*/  BSYNC B0 ;  /* 0x0000000000007941 */ /* 0x000fea0003800000 */
.L_x_4049:
        /* <DEDUP_REMOVED lines=18> */
[----:B--2---:R-:W-:Y:S01]  /*13cf0*/  LOP3.LUT P2, RZ, R5, 0x1, RZ, 0xc0, !PT ;  /* 0x0000000105ff7812 */ /* 0x004fe2000784c0ff */
        /* <DEDUP_REMOVED lines=32> */
.L_x_4069:
        /* <DEDUP_REMOVED lines=9> */
.L_x_4201:
[----:B------:R-:W-:Y:S05]  /*13f90*/  BSYNC B3 ;  /* 0x0000000000037941 */ /* 0x000fea0003800000 */
.L_x_4070:
        /* <DEDUP_REMOVED lines=9> */
.L_x_4073:
[----:B------:R-:W-:Y:S05]  /*14030*/  BSYNC B3 ;  /* 0x0000000000037941 */ /* 0x000fea0003800000 */
.L_x_4072:
        /* <DEDUP_REMOVED lines=14> */
.L_x_4074:
        /* <DEDUP_REMOVED lines=14> */
.L_x_4202:
[----:B------:R-:W-:Y:S05]  /*14200*/  BSYNC B3 ;  /* 0x0000000000037941 */ /* 0x000fea0003800000 */
.L_x_4075:
        /* <DEDUP_REMOVED lines=11> */
.L_x_4078:
[----:B------:R-:W-:Y:S05]  /*142c0*/  BSYNC B3 ;  /* 0x0000000000037941 */ /* 0x000fea0003800000 */
.L_x_4077:
        /* <DEDUP_REMOVED lines=11> */
.L_x_4079:
        /* <DEDUP_REMOVED lines=16> */
.L_x_4080:
        /* <DEDUP_REMOVED lines=16> */
.L_x_4081:
        /* <DEDUP_REMOVED lines=16> */
.L_x_4082:
        /* <DEDUP_REMOVED lines=16> */
.L_x_4083:
        /* <DEDUP_REMOVED lines=16> */
.L_x_4084:
        /* <DEDUP_REMOVED lines=16> */
.L_x_4085:
        /* <DEDUP_REMOVED lines=16> */
.L_x_4086:
        /* <DEDUP_REMOVED lines=11> */
.L_x_4068:
[----:B------:R-:W-:Y:S05]  /*14b30*/  BSYNC B1 ;  /* 0x0000000000017941 */ /* 0x000fea0003800000 */
.L_x_4067:
[----:B------:R-:W2:Y:S02]  /*14b40*/  LDL.LU R4, [R1+0x30] ;  /* 0x0000300001047983 */ /* 0x000ea40000300800 */
[----:B--2---:R-:W-:-:S07]  /*14b50*/  VIADD R0, R4, 0xfffffffd ;  /* 0xfffffffd04007836 */ /* 0x004fce0000000000 */
.L_x_4066:
[----:B------:R-:W-:Y:S05]  /*14b60*/  BSYNC B2 ;  /* 0x0000000000027941 */ /* 0x000fea0003800000 */
.L_x_4065:
[----:B------:R-:W2:Y:S01]  /*14b70*/  LDL.LU R2, [R1+0x2c] ;  /* 0x00002c0001027983 */ /* 0x000ea20000300800 */
[----:B------:R-:W-:-:S05]  /*14b80*/  IMAD.MOV R6, RZ, RZ, -R6 ;  /* 0x000000ffff067224 */ /* 0x000fca00078e0a06 */
[----:B--2---:R-:W-:-:S13]  /*14b90*/  ISETP.NE.AND P0, PT, R2, R6, PT ;  /* 0x000000060200720c */ /* 0x004fda0003f05270 */
[----:B------:R-:W-:Y:S05]  /*14ba0*/  @!P0 BRA `(.L_x_4064) ;  /* 0x0000001c00488947 */ /* 0x000fea0003800000 */
.L_x_4127:
[----:B------:R-:W2:Y:S04]  /*14bb0*/  LDL R4, [R1+0x1c] ;  /* 0x00001c0001047983 */ /* 0x000ea80000100800 */
[----:B0-----:R-:W0:Y:S04]  /*14bc0*/  LDL.LU R3, [R1+0x8] ;  /* 0x0000080001037983 */ /* 0x001e280000300800 */
[----:B------:R-:W3:Y:S01]  /*14bd0*/  LDL.LU R2, [R1+0x14] ;  /* 0x0000140001027983 */ /* 0x000ee20000300800 */
[----:B------:R-:W-:Y:S05]  /*14be0*/  YIELD ;  /* 0x0000000000007946 */ /* 0x000fea0003800000 */
[----:B------:R-:W-:Y:S01]  /*14bf0*/  BSSY B1, `(.L_x_4087) ;  /* 0x00000e2000017945 */ /* 0x000fe20003800000 */
[----:B--2---:R-:W-:Y:S01]  /*14c00*/  LOP3.LUT P1, RZ, R4, 0x1, RZ, 0xc0, !PT ;  /* 0x0000000104ff7812 */ /* 0x004fe2000782c0ff */
[----:B0-----:R-:W-:-:S05]  /*14c10*/  VIADD R7, R3, 0x1 ;  /* 0x0000000103077836 */ /* 0x001fca0000000000 */
[----:B------:R-:W-:-:S04]  /*14c20*/  ISETP.NE.AND P0, PT, R7, 0x2, PT ;  /* 0x000000020700780c */ /* 0x000fc80003f05270 */
[----:B------:R-:W-:Y:S02]  /*14c30*/  SEL R6, RZ, 0x1, P0 ;  /* 0x00000001ff067807 */ /* 0x000fe40000000000 */
[----:B------:R-:W-:Y:S02]  /*14c40*/  SEL R7, R7, RZ, P0 ;  /* 0x000000ff07077207 */ /* 0x000fe40000000000 */
[----:B---3--:R-:W-:Y:S01]  /*14c50*/  LOP3.LUT R6, R2, R6, RZ, 0x3c, !PT ;  /* 0x0000000602067212 */ /* 0x008fe200078e3cff */
        /* <DEDUP_REMOVED lines=26> */
.L_x_4089:
        /* <DEDUP_REMOVED lines=9> */
.L_x_4203:
[----:B------:R-:W-:Y:S05]  /*14e90*/  BSYNC B2 ;  /* 0x0000000000027941 */ /* 0x000fea0003800000 */
.L_x_4090:
        /* <DEDUP_REMOVED lines=9> */
.L_x_4093:
[----:B------:R-:W-:Y:S05]  /*14f30*/  BSYNC B2 ;  /* 0x0000000000027941 */ /* 0x000fea0003800000 */
.L_x_4092:
        /* <DEDUP_REMOVED lines=13> */
.L_x_4094:
        /* <DEDUP_REMOVED lines=14> */
.L_x_4204:
[----:B------:R-:W-:Y:S05]  /*150f0*/  BSYNC B2 ;  /* 0x0000000000027941 */ /* 0x000fea0003800000 */
.L_x_4095:
        /* <DEDUP_REMOVED lines=11> */
.L_x_4098:
[----:B------:R-:W-:Y:S05]  /*151b0*/  BSYNC B2 ;  /* 0x0000000000027941 */ /* 0x000fea0003800000 */
.L_x_4097:
        /* <DEDUP_REMOVED lines=10> */
.L_x_4099:
        /* <DEDUP_REMOVED lines=16> */
.L_x_4100:
        /* <DEDUP_REMOVED lines=16> */
.L_x_4101:
        /* <DEDUP_REMOVED lines=16> */
.L_x_4102:
        /* <DEDUP_REMOVED lines=16> */
.L_x_4103:
        /* <DEDUP_REMOVED lines=16> */
.L_x_4104:
        /* <DEDUP_REMOVED lines=16> */
.L_x_4105:
        /* <DEDUP_REMOVED lines=16> */
.L_x_4106:
        /* <DEDUP_REMOVED lines=11> */
.L_x_4088:
[----:B------:R-:W-:Y:S05]  /*15a10*/  BSYNC B1 ;  /* 0x0000000000017941 */ /* 0x000fea0003800000 */
.L_x_4087:
[----:B------:R-:W2:Y:S01]  /*15a20*/  LDL R2, [R1+0x1c] ;  /* 0x00001c0001027983 */ /* 0x000ea20000100800 */
[----:B------:R-:W-:Y:S01]  /*15a30*/  VIADD R7, R7, 0x1 ;  /* 0x0000000107077836 */ /* 0x000fe20000000000 */
[----:B------:R-:W-:Y:S04]  /*15a40*/  BSSY B1, `(.L_x_4107) ;  /* 0x00000e5000017945 */ /* 0x000fe80003800000 */
[----:B------:R-:W-:-:S04]  /*15a50*/  ISETP.NE.AND P0, PT, R7, 0x2, PT ;  /* 0x000000020700780c */ /* 0x000fc80003f05270 */
[----:B------:R-:W-:Y:S02]  /*15a60*/  SEL R9, R7, RZ, P0 ;  /* 0x000000ff07097207 */ /* 0x000fe40000000000 */
[----:B--2---:R-:W-:Y:S02]  /*15a70*/  LOP3.LUT P2, RZ, R2, 0x1, RZ, 0xc0, !PT ;  /* 0x0000000102ff7812 */ /* 0x004fe4000784c0ff */
[----:B------:R-:W-:-:S04]  /*15a80*/  SEL R2, RZ, 0x1, P0 ;  /* 0x00000001ff027807 */ /* 0x000fc80000000000 */
[----:B-----5:R-:W-:-:S05]  /*15a90*/  LOP3.LUT R8, R6, R2, RZ, 0x3c, !PT ;  /* 0x0000000206087212 */ /* 0x020fca00078e3cff */
        /* <DEDUP_REMOVED lines=22> */
[----:B------:R-:W-:-:S05]  /*15c00*/  IMAD.WIDE.U32 R2, R10, UR6, R2 ;  /* 0x000000060a027c25 */ /* 0x000fca000f8e0002 */
[----:B------:R-:W-:Y:S02]  /*15c10*/  IADD3 R3, R4, R3, RZ ;  /* 0x0000000304037210 */ /* 0x000fe40007ffe0ff */
[----:B------:R-:W-:-:S04]  /*15c20*/  LEA R4, P0, R2, UR4, 0x2 ;  /* 0x0000000402047c11 */ /* 0x000fc8000f8010ff */
[----:B------:R-:W-:-:S05]  /*15c30*/  LEA.HI.X R5, R2, UR5, R3, 0x2, P0 ;  /* 0x0000000502057c11 */ /* 0x000fca00080f1403 */
[----:B------:R-:W2:Y:S04]  /*15c40*/  LDG.E R2, desc[UR40][R4.64] ;  /* 0x0000002804027981 */ /* 0x000ea8000c1e1900 */
[----:B--2---:R1:W-:Y:S02]  /*15c50*/  STL [R1], R2 ;  /* 0x0000000201007387 */ /* 0x0043e40000100800 */
.L_x_4109:
        /* <DEDUP_REMOVED lines=9> */
.L_x_4205:
[----:B------:R-:W-:Y:S05]  /*15cf0*/  BSYNC B2 ;  /* 0x0000000000027941 */ /* 0x000fea0003800000 */
.L_x_4110:
        /* <DEDUP_REMOVED lines=9> */
.L_x_4113:
[----:B------:R-:W-:Y:S05]  /*15d90*/  BSYNC B2 ;  /* 0x0000000000027941 */ /* 0x000fea0003800000 */
.L_x_4112:
        /* <DEDUP_REMOVED lines=14> */
.L_x_4114:
        /* <DEDUP_REMOVED lines=14> */
.L_x_4206:
[----:B------:R-:W-:Y:S05]  /*15f60*/  BSYNC B2 ;  /* 0x0000000000027941 */ /* 0x000fea0003800000 */
.L_x_4115:
        /* <DEDUP_REMOVED lines=11> */
.L_x_4118:
[----:B------:R-:W-:Y:S05]  /*16020*/  BSYNC B2 ;  /* 0x0000000000027941 */ /* 0x000fea0003800000 */
.L_x_4117:
        /* <DEDUP_REMOVED lines=11> */
.L_x_4119:
        /* <DEDUP_REMOVED lines=16> */
.L_x_4120:
        /* <DEDUP_REMOVED lines=16> */
.L_x_4121:
        /* <DEDUP_REMOVED lines=16> */
.L_x_4122:
        /* <DEDUP_REMOVED lines=16> */
.L_x_4123:
        /* <DEDUP_REMOVED lines=16> */
.L_x_4124:
        /* <DEDUP_REMOVED lines=16> */
.L_x_4125:
        /* <DEDUP_REMOVED lines=16> */
.L_x_4126:
        /* <DEDUP_REMOVED lines=11> */
.L_x_4108:
[----:B------:R-:W-:Y:S05]  /*16890*/  BSYNC B1 ;  /* 0x0000000000017941 */ /* 0x000fea0003800000 */
.L_x_4107:
[C---:B------:R-:W-:Y:S01]  /*168a0*/  ISETP.GT.AND P0, PT, R0.reuse, 0x1, PT ;  /* 0x000000010000780c */ /* 0x040fe20003f04270 */
[----:B------:R-:W-:-:S12]  /*168b0*/  VIADD R0, R0, 0xfffffffe ;  /* 0xfffffffe00007836 */ /* 0x000fd80000000000 */
[----:B------:R-:W-:Y:S05]  /*168c0*/  @P0 BRA `(.L_x_4127) ;  /* 0xffffffe000b80947 */ /* 0x000fea000383ffff */
.L_x_4064:
[----:B------:R-:W-:Y:S05]  /*168d0*/  BSYNC B0 ;  /* 0x0000000000007941 */ /* 0x000fea0003800000 */
.L_x_4063:
        /* <DEDUP_REMOVED lines=12> */
[----:B-1----:R-:W1:Y:S01]  /*169a0*/  S2R R3, SR_LANEID ;  /* 0x0000000000037919 */ /* 0x002e620000000000 */
        /* <DEDUP_REMOVED lines=8> */
[----:B0-----:R-:W0:Y:S01]  /*16a30*/  POPC R7, R6 ;  /* 0x0000000600077309 */ /* 0x001e220000000000 */
[----:B--2---:R-:W0:Y:S02]  /*16a40*/  SHFL.IDX PT, R4, R3, R4, 0x1f ;  /* 0x00001f0403047589 */ /* 0x004e2400000e0000 */
[----:B0-----:R-:W-:-:S07]  /*16a50*/  IADD3 R16, R4, UR36, R7 ;  /* 0x0000002404107c10 */ /* 0x001fce000fffe007 */
.L_x_4129:
[----:B------:R-:W-:Y:S05]  /*16a60*/  BSYNC B0 ;  /* 0x0000000000007941 */ /* 0x000fea0003800000 */
.L_x_4128:
[----:B------:R-:W-:-:S05]  /*16a70*/  SEL R0, R0, RZ, P0 ;  /* 0x000000ff00007207 */ /* 0x000fca0000000000 */
[----:B------:R2:W-:Y:S02]  /*16a80*/  STL [R1+0x8], R0 ;  /* 0x0000080001007387 */ /* 0x0005e40000100800 */
.L_x_4031:
[----:B------:R-:W-:Y:S05]  /*16a90*/  BSYNC B7 ;  /* 0x0000000000077941 */ /* 0x000fea0003800000 */
.L_x_4029:
[----:B--2---:R-:W2:Y:S02]  /*16aa0*/  LDL R0, [R1+0x1c] ;  /* 0x00001c0001007983 */ /* 0x004ea40000100800 */
[----:B--2---:R-:W-:-:S13]  /*16ab0*/  LOP3.LUT P0, RZ, R0, 0x2, RZ, 0xc0, !PT ;  /* 0x0000000200ff7812 */ /* 0x004fda000780c0ff */
[----:B------:R-:W-:Y:S05]  /*16ac0*/  @!P0 BRA `(.L_x_4130) ;  /* 0x0000000000288947 */ /* 0x000fea0003800000 */
[----:B------:R-:W-:Y:S05]  /*16ad0*/  WARPSYNC.ALL ;  /* 0x0000000000007948 */ /* 0x000fea0003800000 */
[----:B------:R-:W2:Y:S08]  /*16ae0*/  S2UR UR5, SR_CgaCtaId ;  /* 0x00000000000579c3 */ /* 0x000eb00000008800 */
[----:B------:R-:W-:Y:S06]  /*16af0*/  BAR.SYNC.DEFER_BLOCKING 0x5, 0x180 ;  /* 0x0146000000007b1d */ /* 0x000fec0000010000 */
[----:B------:R-:W-:-:S02]  /*16b00*/  UMOV UR4, 0x400 ;  /* 0x0000040000047882 */ /* 0x000fc40000000000 */
[----:B--2---:R-:W-:-:S06]  /*16b10*/  ULEA UR4, UR5, UR4, 0x18 ;  /* 0x0000000405047291 */ /* 0x004fcc000f8ec03f */
[----:B------:R-:W-:-:S05]  /*16b20*/  IMAD.U32 R0, RZ, RZ, UR4 ;  /* 0x00000004ff007e24 */ /* 0x000fca000f8e00ff */
[----:B------:R2:W3:Y:S04]  /*16b30*/  LDS.128 R16, [R0+0x28cd0] ;  /* 0x028cd00000107984 */ /* 0x0004e80000000c00 */
[----:B------:R2:W-:Y:S01]  /*16b40*/  STL [R1+0x4], R0 ;  /* 0x0000040001007387 */ /* 0x0005e20000100800 */
[----:B------:R-:W-:Y:S06]  /*16b50*/  BAR.ARV 0x4, 0x180 ;  /* 0x0106000000007b1d */ /* 0x000fec0000002000 */
[----:B------:R-:W-:Y:S05]  /*16b60*/  BRA `(.L_x_4131) ;  /* 0x0000000800487947 */ /* 0x000fea0003800000 */
.L_x_4130:
        /* <DEDUP_REMOVED lines=8> */
[----:B-1----:R-:W0:Y:S02]  /*16bf0*/  @!P1 LDC.64 R2, c[0x0][0xc80] ;  /* 0x00032000ff029b82 */ /* 0x002e240000000a00 */
        /* <DEDUP_REMOVED lines=27> */
.L_x_4216:
[----:B------:R-:W-:Y:S02]  /*16db0*/  ULDC UR4, c[0x0][0xc38] ;  /* 0x00030e0000047ab9 */ /* 0x000fe40000000800 */
[----:B0-----:R-:W-:-:S04]  /*16dc0*/  IMAD.U32 R16, RZ, RZ, UR4 ;  /* 0x00000004ff107e24 */ /* 0x001fc8000f8e00ff */
[----:B--2---:R-:W-:-:S04]  /*16dd0*/  IMAD R6, R6, R16, RZ ;  /* 0x0000001006067224 */ /* 0x004fc800078e02ff */
[----:B------:R-:W-:-:S05]  /*16de0*/  IMAD.IADD R4, R4, 0x1, R6 ;  /* 0x0000000104047824 */ /* 0x000fca00078e0206 */
[----:B-1----:R-:W-:-:S13]  /*16df0*/  ISETP.GT.AND P6, PT, R4, R0, PT ;  /* 0x000000000400720c */ /* 0x002fda0003fc4270 */
[----:B------:R-:W-:Y:S05]  /*16e00*/  @P6 BRA `(.L_x_4133) ;  /* 0x00000000009c6947 */ /* 0x000fea0003800000 */
.L_x_4138:
        /* <DEDUP_REMOVED lines=14> */
.L_x_4136:
[----:B------:R-:W-:Y:S05]  /*16ef0*/  BSYNC B0 ;  /* 0x0000000000007941 */ /* 0x000fea0003800000 */
.L_x_4135:
        /* <DEDUP_REMOVED lines=18> */
.L_x_4224:
[----:B------:R-:W-:Y:S02]  /*17020*/  ULDC UR4, c[0x0][0xc38] ;  /* 0x00030e0000047ab9 */ /* 0x000fe40000000800 */
[----:B------:R-:W-:-:S04]  /*17030*/  IMAD.U32 R16, RZ, RZ, UR4 ;  /* 0x00000004ff107e24 */ /* 0x000fc8000f8e00ff */
[----:B-1----:R-:W-:-:S04]  /*17040*/  IMAD R6, R6, R16, RZ ;  /* 0x0000001006067224 */ /* 0x002fc800078e02ff */
[----:B------:R-:W-:-:S05]  /*17050*/  IMAD.IADD R4, R6, 0x1, R4 ;  /* 0x0000000106047824 */ /* 0x000fca00078e0204 */
[----:B------:R-:W-:-:S13]  /*17060*/  ISETP.GT.AND P6, PT, R4, R0, PT ;  /* 0x000000000400720c */ /* 0x000fda0003fc4270 */
[----:B------:R-:W-:Y:S05]  /*17070*/  @!P6 BRA `(.L_x_4138) ;  /* 0xfffffffc0064e947 */ /* 0x000fea000383ffff */
.L_x_4133:
        /* <DEDUP_REMOVED lines=8> */
.L_x_4228:
[----:B------:R-:W-:Y:S01]  /*17100*/  ISETP.NE.AND P0, PT, R5, RZ, PT ;  /* 0x000000ff0500720c */ /* 0x000fe20003f05270 */
[----:B-1----:R-:W-:-:S12]  /*17110*/  IMAD.MOV.U32 R2, RZ, RZ, RZ ;  /* 0x000000ffff027224 */ /* 0x002fd800078e00ff */
[----:B------:R-:W-:Y:S05]  /*17120*/  @!P0 BRA `(.L_x_4140) ;  /* 0x0000000000108947 */ /* 0x000fea0003800000 */
[----:B------:R-:W-:Y:S01]  /*17130*/  UMOV UR4, 0xffffffff ;  /* 0xffffffff00047882 */ /* 0x000fe20000000000 */
[----:B------:R-:W-:Y:S02]  /*17140*/  VIADD R12, R4, 0xffffffff ;  /* 0xffffffff040c7836 */ /* 0x000fe40000000000 */
[----:B------:R-:W-:Y:S05]  /*17150*/  BRA.DIV UR4, `(.L_x_4141) ;  /* 0x00000026040c7947 */ /* 0x000fea000b800000 */
[----:B------:R1:W3:Y:S02]  /*17160*/  SHFL.IDX PT, R2, R3, R12, 0x1f ;  /* 0x00001f0c03027589 */ /* 0x0002e400000e0000 */
.L_x_4140:
        /* <DEDUP_REMOVED lines=31> */
.L_x_4134:
[----:B------:R-:W-:Y:S01]  /*17360*/  UMOV UR4, URZ ;  /* 0x0000003f00047c82 */ /* 0x000fe20008000000 */
[----:B------:R-:W-:Y:S01]  /*17370*/  UMOV UR5, URZ ;  /* 0x0000003f00057c82 */ /* 0x000fe20008000000 */
[----:B------:R-:W-:Y:S01]  /*17380*/  ULDC UR6, c[0x0][0xc3c] ;  /* 0x00030f0000067ab9 */ /* 0x000fe20000000800 */
[----:B------:R-:W-:Y:S02]  /*17390*/  IMAD.MOV.U32 R16, RZ, RZ, R0 ;  /* 0x000000ffff107224 */ /* 0x000fe400078e0000 */
[----:B------:R-:W-:Y:S02]  /*173a0*/  IMAD.U32 R17, RZ, RZ, UR4 ;  /* 0x00000004ff117e24 */ /* 0x000fe4000f8e00ff */
[----:B------:R-:W-:Y:S02]  /*173b0*/  IMAD.U32 R18, RZ, RZ, UR5 ;  /* 0x00000005ff127e24 */ /* 0x000fe4000f8e00ff */
[----:B------:R-:W-:-:S07]  /*173c0*/  IMAD.U32 R19, RZ, RZ, UR6 ;  /* 0x00000006ff137e24 */ /* 0x000fce000f8e00ff */
.L_x_4142:
[----:B------:R0:W2:Y:S01]  /*173d0*/  LDL R3, [R1+0x4] ;  /* 0x0000040001037983 */ /* 0x0000a20000100800 */
[----:B------:R-:W1:Y:S01]  /*173e0*/  S2R R0, SR_TID.X ;  /* 0x0000000000007919 */ /* 0x000e620000002100 */
[----:B------:R-:W-:Y:S05]  /*173f0*/  WARPSYNC.ALL ;  /* 0x0000000000007948 */ /* 0x000fea0003800000 */
[----:B-1----:R-:W-:Y:S01]  /*17400*/  LOP3.LUT R0, R0, 0x1f, RZ, 0xc0, !PT ;  /* 0x0000001f00007812 */ /* 0x002fe200078ec0ff */
        /* <DEDUP_REMOVED lines=8> */
.L_x_4131:
[----:B------:R-:W-:Y:S02]  /*17490*/  ULDC UR4, c[0x0][0xc3c] ;  /* 0x00030f0000047ab9 */ /* 0x000fe40000000800 */
[----:B---3--:R-:W-:-:S13]  /*174a0*/  ISETP.GE.AND P0, PT, R19, UR4, PT ;  /* 0x0000000413007c0c */ /* 0x008fda000bf06270 */
[----:B------:R-:W-:Y:S05]  /*174b0*/  @!P0 BRA `(.L_x_4143) ;  /* 0xffffff8400388947 */ /* 0x000fea000383ffff */
[----:B------:R-:W-:Y:S05]  /*174c0*/  BSYNC B8 ;  /* 0x0000000000087941 */ /* 0x000fea0003800000 */
.L_x_3979:
        /* <DEDUP_REMOVED lines=12> */
.L_x_4231:
[----:B------:R-:W-:Y:S05]  /*17590*/  BSYNC B0 ;  /* 0x0000000000007941 */ /* 0x000fea0003800000 */
.L_x_4144:
[----:B------:R-:W-:-:S03]  /*175a0*/  UMOV UR4, 0xffffffff ;  /* 0xffffffff00047882 */ /* 0x000fc60000000000 */
[----:B------:R-:W-:Y:S05]  /*175b0*/  BRA.DIV UR4, `(.L_x_4146) ;  /* 0x0000002204307947 */ /* 0x000fea000b800000 */
[----:B------:R-:W1:Y:S02]  /*175c0*/  S2R R2, SR_TID.X ;  /* 0x0000000000027919 */ /* 0x000e640000002100 */
[----:B-1----:R-:W-:-:S04]  /*175d0*/  SHF.R.U32.HI R2, RZ, 0x5, R2 ;  /* 0x00000005ff027819 */ /* 0x002fc80000011602 */
[----:B------:R-:W-:-:S05]  /*175e0*/  LOP3.LUT R2, R2, 0x3, RZ, 0xc0, !PT ;  /* 0x0000000302027812 */ /* 0x000fca00078ec0ff */
[----:B------:R1:W2:Y:S02]  /*175f0*/  SHFL.IDX PT, R14, R2, RZ, 0x1f ;  /* 0x00001fff020e7589 */ /* 0x0002a400000e0000 */
.L_x_4234:
[----:B--2---:R-:W-:-:S13]  /*17600*/  ISETP.NE.AND P0, PT, R14, RZ, PT ;  /* 0x000000ff0e00720c */ /* 0x004fda0003f05270 */
[----:B------:R-:W-:Y:S05]  /*17610*/  @P0 BRA `(.L_x_3850) ;  /* 0x0000000000940947 */ /* 0x000fea0003800000 */
[----:B------:R-:W-:-:S03]  /*17620*/  UMOV UR4, 0xffffffff ;  /* 0xffffffff00047882 */ /* 0x000fc60000000000 */
[----:B------:R-:W-:Y:S05]  /*17630*/  BRA.DIV UR4, `(.L_x_4147) ;  /* 0x0000002204447947 */ /* 0x000fea000b800000 */
[----:B------:R-:W-:-:S13]  /*17640*/  ELECT P6, URZ, PT ;  /* 0x00000000003f782f */ /* 0x000fda00038c0000 */
.L_x_4237:
[----:B------:R-:W-:Y:S05]  /*17650*/  @!P6 BRA `(.L_x_3850) ;  /* 0x000000000084e947 */ /* 0x000fea0003800000 */
[----:B-1----:R-:W2:Y:S02]  /*17660*/  LDL.LU R2, [R1+0x60] ;  /* 0x0000600001027983 */ /* 0x002ea40000300800 */
[----:B--2---:R-:W-:-:S04]  /*17670*/  LOP3.LUT R2, R2, 0x2, RZ, 0xfc, !PT ;  /* 0x0000000202027812 */ /* 0x004fc800078efcff */
[----:B------:R-:W-:-:S13]  /*17680*/  ISETP.NE.AND P2, PT, R2, 0x3, PT ;  /* 0x000000030200780c */ /* 0x000fda0003f45270 */
[----:B------:R-:W-:Y:S05]  /*17690*/  @!P2 BRA `(.L_x_4148) ;  /* 0x000000000004a947 */ /* 0x000fea0003800000 */
[----:B------:R-:W-:Y:S01]  /*176a0*/  BPT.TRAP 0x1 ;  /* 0x000000040000795c */ /* 0x000fe20000300000 */
.L_x_4148:
[----:B0-----:R-:W2:Y:S04]  /*176b0*/  LDL R3, [R1+0x8] ;  /* 0x0000080001037983 */ /* 0x001ea80000100800 */
[----:B------:R-:W3:Y:S01]  /*176c0*/  LDL.LU R7, [R1+0x14] ;  /* 0x0000140001077983 */ /* 0x000ee20000300800 */
        /* <DEDUP_REMOVED lines=12> */
.L_x_4238:
[----:B------:R-:W1:Y:S02]  /*17790*/  SYNCS.PHASECHK.TRANS64.TRYWAIT P0, [R7+URZ], R2 ;  /* 0x00000002070075a7 */ /* 0x000e64000800017f */
[----:B-1----:R-:W-:Y:S05]  /*177a0*/  @!P0 BRA `(.L_x_4150) ;  /* 0x00000020001c8947 */ /* 0x002fea0003800000 */
.L_x_4239:
[----:B------:R-:W-:Y:S05]  /*177b0*/  @!P2 BRA `(.L_x_4151) ;  /* 0x000000000004a947 */ /* 0x000fea0003800000 */
[----:B------:R-:W-:Y:S01]  /*177c0*/  BPT.TRAP 0x1 ;  /* 0x000000040000795c */ /* 0x000fe20000300000 */
.L_x_4151:
[----:B------:R-:W2:Y:S01]  /*177d0*/  LDL.LU R4, [R1+0x8] ;  /* 0x0000080001047983 */ /* 0x000ea20000300800 */
[----:B------:R-:W-:-:S04]  /*177e0*/  VIADD R0, R0, 0x28c60 ;  /* 0x00028c6000007836 */ /* 0x000fc80000000000 */
[----:B--2---:R-:W-:-:S04]  /*177f0*/  IMAD R4, R4, 0x8, R0 ;  /* 0x0000000804047824 */ /* 0x004fc800078e0200 */
[----:B------:R-:W2:Y:S02]  /*17800*/  SYNCS.PHASECHK.TRANS64.TRYWAIT P0, [R4+URZ], R5 ;  /* 0x00000005040075a7 */ /* 0x000ea4000800017f */
[----:B--2---:R-:W-:Y:S05]  /*17810*/  @!P0 BRA `(.L_x_4152) ;  /* 0x0000002000148947 */ /* 0x004fea0003800000 */
.L_x_4240:
[----:B------:R-:W-:-:S07]  /*17820*/  IMAD R3, R3, 0x8, R0 ;  /* 0x0000000803037824 */ /* 0x000fce00078e0200 */
.L_x_4153:
[----:B---3--:R3:W4:Y:S02]  /*17830*/  SYNCS.PHASECHK.TRANS64.TRYWAIT P0, [R3+URZ], R2 ;  /* 0x00000002030075a7 */ /* 0x008724000800017f */
[----:B----4-:R-:W-:Y:S05]  /*17840*/  @!P0 NANOSLEEP.SYNCS 0x989680 ;  /* 0x009896800000895d */ /* 0x010fea0003900000 */
[----:B------:R-:W4:Y:S02]  /*17850*/  @!P0 SYNCS.PHASECHK.TRANS64 P0, [R3+URZ], R2 ;  /* 0x00000002030085a7 */ /* 0x000f24000800007f */
[----:B----4-:R-:W-:Y:S05]  /*17860*/  @!P0 BRA `(.L_x_4153) ;  /* 0xfffffffc00f08947 */ /* 0x010fea000383ffff */
.L_x_3850:
[----:B------:R-:W-:Y:S05]  /*17870*/  BSYNC B9 ;  /* 0x0000000000097941 */ /* 0x000fea0003800000 */
.L_x_3847:
[----:B------:R-:W-:Y:S05]  /*17880*/  EXIT ;  /* 0x000000000000794d */ /* 0x000fea0003800000 */
.L_x_3866:
[----:B0-----:R0:W1:Y:S02]  /*17890*/  SYNCS.PHASECHK.TRANS64.TRYWAIT P5, [R66+URZ+0x28c90], R75 ;  /* 0x028c904b420075a7 */ /* 0x00106400080a017f */
[----:B-1----:R-:W-:Y:S05]  /*178a0*/  @!P5 NANOSLEEP.SYNCS 0x989680 ;  /* 0x009896800000d95d */ /* 0x002fea0003900000 */
[----:B------:R-:W1:Y:S02]  /*178b0*/  @!P5 SYNCS.PHASECHK.TRANS64 P5, [R66+URZ+0x28c90], R75 ;  /* 0x028c904b4200d5a7 */ /* 0x000e6400080a007f */
[----:B-1----:R-:W-:Y:S05]  /*178c0*/  @!P5 BRA `(.L_x_3866) ;  /* 0xfffffffc00f0d947 */ /* 0x002fea000383ffff */
[----:B------:R-:W-:Y:S05]  /*178d0*/  BRA `(.L_x_4154) ;  /* 0xfffffeac00747947 */ /* 0x000fea000383ffff */
.L_x_3876:
[----:B-1----:R1:W2:Y:S02]  /*178e0*/  SYNCS.PHASECHK.TRANS64.TRYWAIT P5, [R66+URZ+0x28c90], R75 ;  /* 0x028c904b420075a7 */ /* 0x0022a400080a017f */
[----:B--2---:R-:W-:Y:S05]  /*178f0*/  @!P5 NANOSLEEP.SYNCS 0x989680 ;  /* 0x009896800000d95d */ /* 0x004fea0003900000 */
[----:B------:R-:W2:Y:S02]  /*17900*/  @!P5 SYNCS.PHASECHK.TRANS64 P5, [R66+URZ+0x28c90], R75 ;  /* 0x028c904b4200d5a7 */ /* 0x000ea400080a007f */
[----:B--2---:R-:W-:Y:S05]  /*17910*/  @!P5 BRA `(.L_x_3876) ;  /* 0xfffffffc00f0d947 */ /* 0x004fea000383ffff */
[----:B------:R-:W-:Y:S05]  /*17920*/  BRA `(.L_x_4155) ;  /* 0xfffffeb400cc7947 */ /* 0x000fea000383ffff */
.L_x_3881:
[----:B0-----:R0:W1:Y:S02]  /*17930*/  SYNCS.PHASECHK.TRANS64.TRYWAIT P5, [R66+URZ+0x28c90], R75 ;  /* 0x028c904b420075a7 */ /* 0x00106400080a017f */
[----:B-1----:R-:W-:Y:S05]  /*17940*/  @!P5 NANOSLEEP.SYNCS 0x989680 ;  /* 0x009896800000d95d */ /* 0x002fea0003900000 */
[----:B------:R-:W1:Y:S02]  /*17950*/  @!P5 SYNCS.PHASECHK.TRANS64 P5, [R66+URZ+0x28c90], R75 ;  /* 0x028c904b4200d5a7 */ /* 0x000e6400080a007f */
[----:B-1----:R-:W-:Y:S05]  /*17960*/  @!P5 BRA `(.L_x_3881) ;  /* 0xfffffffc00f0d947 */ /* 0x002fea000383ffff */
[----:B------:R-:W-:Y:S05]  /*17970*/  BRA `(.L_x_4156) ;  /* 0xfffffebc00e07947 */ /* 0x000fea000383ffff */
.L_x_3885:
[----:B------:R0:W0:Y:S02]  /*17980*/  SYNCS.PHASECHK.TRANS64.TRYWAIT P0, [R66+URZ+0x28cb0], R75 ;  /* 0x028cb04b420075a7 */ /* 0x000024000800017f */
[----:B0-----:R-:W-:Y:S05]  /*17990*/  @!P0 NANOSLEEP.SYNCS 0x989680 ;  /* 0x009896800000895d */ /* 0x001fea0003900000 */
[----:B------:R-:W0:Y:S02]  /*179a0*/  @!P0 SYNCS.PHASECHK.TRANS64 P0, [R66+URZ+0x28cb0], R75 ;  /* 0x028cb04b420085a7 */ /* 0x000e24000800007f */
[----:B0-----:R-:W-:Y:S05]  /*179b0*/  @!P0 BRA `(.L_x_3885) ;  /* 0xfffffffc00f08947 */ /* 0x001fea000383ffff */
[----:B------:R-:W-:Y:S05]  /*179c0*/  BRA `(.L_x_4157) ;  /* 0xfffffec000587947 */ /* 0x000fea000383ffff */
.L_x_3896:
[----:B0-----:R0:W1:Y:S02]  /*179d0*/  SYNCS.PHASECHK.TRANS64.TRYWAIT P0, [R13+URZ+0x28c50], R4 ;  /* 0x028c50040d0075a7 */ /* 0x001064000800017f */
[----:B-1----:R-:W-:Y:S05]  /*179e0*/  @!P0 NANOSLEEP.SYNCS 0x989680 ;  /* 0x009896800000895d */ /* 0x002fea0003900000 */
[----:B------:R-:W1:Y:S02]  /*179f0*/  @!P0 SYNCS.PHASECHK.TRANS64 P0, [R13+URZ+0x28c50], R4 ;  /* 0x028c50040d0085a7 */ /* 0x000e64000800007f */
[----:B-1----:R-:W-:Y:S05]  /*17a00*/  @!P0 BRA `(.L_x_3896) ;  /* 0xfffffffc00f08947 */ /* 0x002fea000383ffff */
[----:B------:R-:W-:Y:S05]  /*17a10*/  BRA `(.L_x_4158) ;  /* 0xfffffecc008c7947 */ /* 0x000fea000383ffff */
.L_x_3903:
[----:B-1----:R1:W2:Y:S02]  /*17a20*/  SYNCS.PHASECHK.TRANS64.TRYWAIT P0, [R0+URZ+0x28c50], R11 ;  /* 0x028c500b000075a7 */ /* 0x0022a4000800017f */
[----:B--2---:R-:W-:Y:S05]  /*17a30*/  @!P0 NANOSLEEP.SYNCS 0x989680 ;  /* 0x009896800000895d */ /* 0x004fea0003900000 */
[----:B------:R-:W2:Y:S02]  /*17a40*/  @!P0 SYNCS.PHASECHK.TRANS64 P0, [R0+URZ+0x28c50], R11 ;  /* 0x028c500b000085a7 */ /* 0x000ea4000800007f */
[----:B--2---:R-:W-:Y:S05]  /*17a50*/  @!P0 BRA `(.L_x_3903) ;  /* 0xfffffffc00f08947 */ /* 0x004fea000383ffff */
[----:B------:R-:W-:Y:S05]  /*17a60*/  BRA `(.L_x_3902) ;  /* 0xfffffed800b87947 */ /* 0x000fea000383ffff */
.L_x_3916:
        /* <DEDUP_REMOVED lines=8> */
.L_x_4160:
[----:B------:R-:W-:Y:S05]  /*17af0*/  BSYNC B1 ;  /* 0x0000000000017941 */ /* 0x000fea0003800000 */
.L_x_4159:
[----:B------:R-:W-:Y:S02]  /*17b00*/  IMAD.MOV.U32 R13, RZ, RZ, R26 ;  /* 0x000000ffff0d7224 */ /* 0x000fe400078e001a */
[----:B------:R-:W-:Y:S02]  /*17b10*/  IMAD.MOV.U32 R12, RZ, RZ, RZ ;  /* 0x000000ffff0c7224 */ /* 0x000fe400078e00ff */
[----:B------:R-:W-:Y:S02]  /*17b20*/  IMAD.MOV.U32 R11, RZ, RZ, 0x1c1f ;  /* 0x00001c1fff0b7424 */ /* 0x000fe400078e00ff */
[----:B------:R-:W-:Y:S02]  /*17b30*/  IMAD.MOV.U32 R15, RZ, RZ, -0x1 ;  /* 0xffffffffff0f7424 */ /* 0x000fe400078e00ff */
[----:B------:R-:W-:-:S07]  /*17b40*/  IMAD.MOV.U32 R0, RZ, RZ, R14 ;  /* 0x000000ffff007224 */ /* 0x000fce00078e000e */
[----:B------:R-:W-:Y:S05]  /*17b50*/  WARPSYNC.COLLECTIVE R15, `(.L_x_4161) ;  /* 0x000000000f087348 */ /* 0x000fea0003c00000 */
[----:B------:R0:W1:Y:S02]  /*17b60*/  SHFL.IDX P6, R14, R13, R12, R11 ;  /* 0x0000000c0d0e7389 */ /* 0x00006400000c000b */
[----:B01----:R-:W-:Y:S01]  /*17b70*/  ENDCOLLECTIVE ;  /* 0x000000000000791b */ /* 0x003fe20003800000 */
.L_x_4161:
[----:B------:R-:W-:Y:S02]  /*17b80*/  IMAD.MOV.U32 R13, RZ, RZ, R29 ;  /* 0x000000ffff0d7224 */ /* 0x000fe400078e001d */
[----:B------:R-:W-:-:S07]  /*17b90*/  IMAD.MOV.U32 R3, RZ, RZ, R14 ;  /* 0x000000ffff037224 */ /* 0x000fce00078e000e */
[----:B------:R-:W-:Y:S05]  /*17ba0*/  WARPSYNC.COLLECTIVE R15, `(.L_x_4162) ;  /* 0x000000000f087348 */ /* 0x000fea0003c00000 */
[----:B------:R0:W1:Y:S02]  /*17bb0*/  SHFL.IDX P6, R14, R13, R12, R11 ;  /* 0x0000000c0d0e7389 */ /* 0x00006400000c000b */
[----:B01----:R-:W-:Y:S01]  /*17bc0*/  ENDCOLLECTIVE ;  /* 0x000000000000791b */ /* 0x003fe20003800000 */
.L_x_4162:
[----:B------:R-:W-:Y:S02]  /*17bd0*/  IMAD.MOV.U32 R13, RZ, RZ, R28 ;  /* 0x000000ffff0d7224 */ /* 0x000fe400078e001c */
[----:B------:R-:W-:-:S07]  /*17be0*/  IMAD.MOV.U32 R4, RZ, RZ, R14 ;  /* 0x000000ffff047224 */ /* 0x000fce00078e000e */
[----:B------:R-:W-:Y:S05]  /*17bf0*/  WARPSYNC.COLLECTIVE R15, `(.L_x_4163) ;  /* 0x000000000f087348 */ /* 0x000fea0003c00000 */
[----:B------:R0:W1:Y:S02]  /*17c00*/  SHFL.IDX P6, R14, R13, R12, R11 ;  /* 0x0000000c0d0e7389 */ /* 0x00006400000c000b */
[----:B01----:R-:W-:Y:S01]  /*17c10*/  ENDCOLLECTIVE ;  /* 0x000000000000791b */ /* 0x003fe20003800000 */
.L_x_4163:
[----:B------:R-:W-:Y:S05]  /*17c20*/  BRA `(.L_x_4164) ;  /* 0xfffffee800e47947 */ /* 0x000fea000383ffff */
.L_x_3920:
[----:B0-----:R0:W1:Y:S02]  /*17c30*/  SYNCS.PHASECHK.TRANS64.TRYWAIT P0, [R2+URZ+0x28c00], R15 ;  /* 0x028c000f020075a7 */ /* 0x001064000800017f */
[----:B-1----:R-:W-:Y:S05]  /*17c40*/  @!P0 NANOSLEEP.SYNCS 0x989680 ;  /* 0x009896800000895d */ /* 0x002fea0003900000 */
[----:B------:R-:W1:Y:S02]  /*17c50*/  @!P0 SYNCS.PHASECHK.TRANS64 P0, [R2+URZ+0x28c00], R15 ;  /* 0x028c000f020085a7 */ /* 0x000e64000800007f */
[----:B-1----:R-:W-:Y:S05]  /*17c60*/  @!P0 BRA `(.L_x_3920) ;  /* 0xfffffffc00f08947 */ /* 0x002fea000383ffff */
[----:B------:R-:W-:Y:S05]  /*17c70*/  BRA `(.L_x_4165) ;  /* 0xfffffeec00f87947 */ /* 0x000fea000383ffff */
.L_x_3928:
        /* <DEDUP_REMOVED lines=8> */
.L_x_4167:
[----:B------:R-:W-:Y:S05]  /*17d00*/  BSYNC B1 ;  /* 0x0000000000017941 */ /* 0x000fea0003800000 */
.L_x_4166:
        /* <DEDUP_REMOVED lines=8> */
.L_x_4168:
[----:B------:R-:W-:Y:S02]  /*17d90*/  IMAD.MOV.U32 R13, RZ, RZ, R29 ;  /* 0x000000ffff0d7224 */ /* 0x000fe400078e001d */
[----:B------:R-:W-:-:S07]  /*17da0*/  IMAD.MOV.U32 R0, RZ, RZ, R14 ;  /* 0x000000ffff007224 */ /* 0x000fce00078e000e */
[----:B------:R-:W-:Y:S05]  /*17db0*/  WARPSYNC.COLLECTIVE R15, `(.L_x_4169) ;  /* 0x000000000f087348 */ /* 0x000fea0003c00000 */
[----:B------:R0:W1:Y:S02]  /*17dc0*/  SHFL.IDX P6, R14, R13, R12, R11 ;  /* 0x0000000c0d0e7389 */ /* 0x00006400000c000b */
[----:B01----:R-:W-:Y:S01]  /*17dd0*/  ENDCOLLECTIVE ;  /* 0x000000000000791b */ /* 0x003fe20003800000 */
.L_x_4169:
[----:B------:R-:W-:Y:S02]  /*17de0*/  IMAD.MOV.U32 R13, RZ, RZ, R28 ;  /* 0x000000ffff0d7224 */ /* 0x000fe400078e001c */
[----:B------:R-:W-:-:S07]  /*17df0*/  IMAD.MOV.U32 R5, RZ, RZ, R14 ;  /* 0x000000ffff057224 */ /* 0x000fce00078e000e */
[----:B------:R-:W-:Y:S05]  /*17e00*/  WARPSYNC.COLLECTIVE R15, `(.L_x_4170) ;  /* 0x000000000f087348 */ /* 0x000fea0003c00000 */
[----:B------:R0:W1:Y:S02]  /*17e10*/  SHFL.IDX P6, R14, R13, R12, R11 ;  /* 0x0000000c0d0e7389 */ /* 0x00006400000c000b */
[----:B01----:R-:W-:Y:S01]  /*17e20*/  ENDCOLLECTIVE ;  /* 0x000000000000791b */ /* 0x003fe20003800000 */
.L_x_4170:
[----:B------:R-:W-:Y:S02]  /*17e30*/  IMAD.MOV.U32 R12, RZ, RZ, R0 ;  /* 0x000000ffff0c7224 */ /* 0x000fe400078e0000 */
[----:B------:R-:W-:Y:S01]  /*17e40*/  IMAD.MOV.U32 R13, RZ, RZ, R3 ;  /* 0x000000ffff0d7224 */ /* 0x000fe200078e0003 */
[----:B------:R-:W-:Y:S06]  /*17e50*/  BRA `(.L_x_4171) ;  /* 0xfffffef800587947 */ /* 0x000fec000383ffff */
.L_x_3932:
[----:B0-----:R0:W1:Y:S02]  /*17e60*/  SYNCS.PHASECHK.TRANS64.TRYWAIT P1, [R2+URZ+0x28c00], R3 ;  /* 0x028c0003020075a7 */ /* 0x001064000802017f */
[----:B-1----:R-:W-:Y:S05]  /*17e70*/  @!P1 NANOSLEEP.SYNCS 0x989680 ;  /* 0x009896800000995d */ /* 0x002fea0003900000 */
[----:B------:R-:W1:Y:S02]  /*17e80*/  @!P1 SYNCS.PHASECHK.TRANS64 P1, [R2+URZ+0x28c00], R3 ;  /* 0x028c0003020095a7 */ /* 0x000e64000802007f */
[----:B-1----:R-:W-:Y:S05]  /*17e90*/  @!P1 BRA `(.L_x_3932) ;  /* 0xfffffffc00f09947 */ /* 0x002fea000383ffff */
[----:B------:R-:W-:Y:S05]  /*17ea0*/  BRA `(.L_x_4172) ;  /* 0xfffffefc00287947 */ /* 0x000fea000383ffff */
.L_x_3938:
[----:B0-----:R0:W1:Y:S02]  /*17eb0*/  SYNCS.PHASECHK.TRANS64.TRYWAIT P1, [R15+URZ+0x28c30], R58 ;  /* 0x028c303a0f0075a7 */ /* 0x001064000802017f */
[----:B-1----:R-:W-:Y:S05]  /*17ec0*/  @!P1 NANOSLEEP.SYNCS 0x989680 ;  /* 0x009896800000995d */ /* 0x002fea0003900000 */
[----:B------:R-:W1:Y:S02]  /*17ed0*/  @!P1 SYNCS.PHASECHK.TRANS64 P1, [R15+URZ+0x28c30], R58 ;  /* 0x028c303a0f0095a7 */ /* 0x000e64000802007f */
[----:B-1----:R-:W-:Y:S05]  /*17ee0*/  @!P1 BRA `(.L_x_3938) ;  /* 0xfffffffc00f09947 */ /* 0x002fea000383ffff */
[----:B------:R-:W-:Y:S05]  /*17ef0*/  BRA `(.L_x_3937) ;  /* 0xffffff08002c7947 */ /* 0x000fea000383ffff */
.L_x_3943:
[----:B--2---:R2:W3:Y:S02]  /*17f00*/  SYNCS.PHASECHK.TRANS64.TRYWAIT P2, [R15+URZ+0x28c50], R58 ;  /* 0x028c503a0f0075a7 */ /* 0x0044e4000804017f */
[----:B---3--:R-:W-:Y:S05]  /*17f10*/  @!P2 NANOSLEEP.SYNCS 0x989680 ;  /* 0x009896800000a95d */ /* 0x008fea0003900000 */
[----:B------:R-:W3:Y:S02]  /*17f20*/  @!P2 SYNCS.PHASECHK.TRANS64 P2, [R15+URZ+0x28c50], R58 ;  /* 0x028c503a0f00a5a7 */ /* 0x000ee4000804007f */
[----:B---3--:R-:W-:Y:S05]  /*17f30*/  @!P2 BRA `(.L_x_3943) ;  /* 0xfffffffc00f0a947 */ /* 0x008fea000383ffff */
[----:B------:R-:W-:Y:S05]  /*17f40*/  BRA `(.L_x_3942) ;  /* 0xffffff1800647947 */ /* 0x000fea000383ffff */
.L_x_3950:
[----:B-1----:R1:W2:Y:S02]  /*17f50*/  SYNCS.PHASECHK.TRANS64.TRYWAIT P3, [R216+URZ+0x28c30], R20 ;  /* 0x028c3014d80075a7 */ /* 0x0022a4000806017f */
[----:B--2---:R-:W-:Y:S05]  /*17f60*/  @!P3 NANOSLEEP.SYNCS 0x989680 ;  /* 0x009896800000b95d */ /* 0x004fea0003900000 */
[----:B------:R-:W2:Y:S02]  /*17f70*/  @!P3 SYNCS.PHASECHK.TRANS64 P3, [R216+URZ+0x28c30], R20 ;  /* 0x028c3014d800b5a7 */ /* 0x000ea4000806007f */
[----:B--2---:R-:W-:Y:S05]  /*17f80*/  @!P3 BRA `(.L_x_3950) ;  /* 0xfffffffc00f0b947 */ /* 0x004fea000383ffff */
[----:B------:R-:W-:Y:S05]  /*17f90*/  BRA `(.L_x_3949) ;  /* 0xffffff1c006c7947 */ /* 0x000fea000383ffff */
.L_x_3955:
[----:B----4-:R4:W0:Y:S02]  /*17fa0*/  SYNCS.PHASECHK.TRANS64.TRYWAIT P3, [R216+URZ+0x28c50], R20 ;  /* 0x028c5014d80075a7 */ /* 0x010824000806017f */
[----:B0-----:R-:W-:Y:S05]  /*17fb0*/  @!P3 NANOSLEEP.SYNCS 0x989680 ;  /* 0x009896800000b95d */ /* 0x001fea0003900000 */
[----:B------:R-:W0:Y:S02]  /*17fc0*/  @!P3 SYNCS.PHASECHK.TRANS64 P3, [R216+URZ+0x28c50], R20 ;  /* 0x028c5014d800b5a7 */ /* 0x000e24000806007f */
[----:B0-----:R-:W-:Y:S05]  /*17fd0*/  @!P3 BRA `(.L_x_3955) ;  /* 0xfffffffc00f0b947 */ /* 0x001fea000383ffff */
[----:B------:R-:W-:Y:S05]  /*17fe0*/  BRA `(.L_x_3954) ;  /* 0xffffff3000c47947 */ /* 0x000fea000383ffff */
.L_x_3985:
        /* <DEDUP_REMOVED lines=11> */
.L_x_4174:
[----:B------:R-:W-:Y:S05]  /*180a0*/  BSYNC B1 ;  /* 0x0000000000017941 */ /* 0x000fea0003800000 */
.L_x_4173:
[----:B------:R-:W-:Y:S05]  /*180b0*/  BRA `(.L_x_4175) ;  /* 0xffffff7c00f87947 */ /* 0x000fea000383ffff */
.L_x_3987:
[----:B------:R-:W-:Y:S01]  /*180c0*/  BSSY B1, `(.L_x_4176) ;  /* 0x0000006000017945 */ /* 0x000fe20003800000 */
[----:B------:R-:W-:-:S07]  /*180d0*/  IMAD.MOV.U32 R15, RZ, RZ, -0x1 ;  /* 0xffffffffff0f7424 */ /* 0x000fce00078e00ff */
[----:B01----:R-:W-:Y:S05]  /*180e0*/  WARPSYNC.COLLECTIVE R15, `(.L_x_4177) ;  /* 0x000000000f0c7348 */ /* 0x003fea0003c00000 */
[----:B------:R-:W-:Y:S02]  /*180f0*/  ELECT P6, UR62, PT ;  /* 0x00000000003e782f */ /* 0x000fe400038c0000 */
[----:B------:R-:W-:Y:S01]  /*18100*/  MOV R14, UR62 ;  /* 0x0000003e000e7c02 */ /* 0x000fe20008000f00 */
[----:B01----:R-:W-:Y:S10]  /*18110*/  ENDCOLLECTIVE ;  /* 0x000000000000791b */ /* 0x003ff40003800000 */
.L_x_4177:
[----:B------:R-:W-:Y:S05]  /*18120*/  BSYNC B1 ;  /* 0x0000000000017941 */ /* 0x000fea0003800000 */
.L_x_4176:
[----:B------:R-:W-:Y:S05]  /*18130*/  BRA `(.L_x_3986) ;  /* 0xffffff7c00f07947 */ /* 0x000fea000383ffff */
.L_x_3989:
[----:B-1----:R-:W2:Y:S02]  /*18140*/  LDL R5, [R1+0x4] ;  /* 0x0000040001057983 */ /* 0x002ea40000100800 */
[----:B--2---:R1:W2:Y:S02]  /*18150*/  SYNCS.PHASECHK.TRANS64.TRYWAIT P0, [R5+URZ+0x28c20], R4 ;  /* 0x028c2004050075a7 */ /* 0x0042a4000800017f */
[----:B--2---:R-:W-:Y:S05]  /*18160*/  @!P0 NANOSLEEP.SYNCS 0x989680 ;  /* 0x009896800000895d */ /* 0x004fea0003900000 */
[----:B------:R-:W2:Y:S02]  /*18170*/  @!P0 SYNCS.PHASECHK.TRANS64 P0, [R5+URZ+0x28c20], R4 ;  /* 0x028c2004050085a7 */ /* 0x000ea4000800007f */
[----:B--2---:R-:W-:Y:S05]  /*18180*/  @!P0 BRA `(.L_x_3989) ;  /* 0xfffffffc00ec8947 */ /* 0x004fea000383ffff */
[----:B------:R-:W-:Y:S05]  /*18190*/  BRA `(.L_x_4178) ;  /* 0xffffff8000007947 */ /* 0x000fea000383ffff */
.L_x_3993:
[----:B-1----:R1:W2:Y:S02]  /*181a0*/  SYNCS.PHASECHK.TRANS64.TRYWAIT P0, [R5+URZ+0x28ca0], R9 ;  /* 0x028ca009050075a7 */ /* 0x0022a4000800017f */
[----:B--2---:R-:W-:Y:S05]  /*181b0*/  @!P0 NANOSLEEP.SYNCS 0x989680 ;  /* 0x009896800000895d */ /* 0x004fea0003900000 */
[----:B------:R-:W2:Y:S02]  /*181c0*/  @!P0 SYNCS.PHASECHK.TRANS64 P0, [R5+URZ+0x28ca0], R9 ;  /* 0x028ca009050085a7 */ /* 0x000ea4000800007f */
[----:B--2---:R-:W-:Y:S05]  /*181d0*/  @!P0 BRA `(.L_x_3993) ;  /* 0xfffffffc00f08947 */ /* 0x004fea000383ffff */
[----:B------:R-:W-:Y:S05]  /*181e0*/  BRA `(.L_x_4179) ;  /* 0xffffff8000287947 */ /* 0x000fea000383ffff */
.L_x_3998:
[----:B--2---:R2:W3:Y:S02]  /*181f0*/  SYNCS.PHASECHK.TRANS64.TRYWAIT P0, [R5+URZ+0x28cc0], R9 ;  /* 0x028cc009050075a7 */ /* 0x0044e4000800017f */
[----:B---3--:R-:W-:Y:S05]  /*18200*/  @!P0 NANOSLEEP.SYNCS 0x989680 ;  /* 0x009896800000895d */ /* 0x008fea0003900000 */
[----:B------:R-:W3:Y:S02]  /*18210*/  @!P0 SYNCS.PHASECHK.TRANS64 P0, [R5+URZ+0x28cc0], R9 ;  /* 0x028cc009050085a7 */ /* 0x000ee4000800007f */
[----:B---3--:R-:W-:Y:S05]  /*18220*/  @!P0 BRA `(.L_x_3998) ;  /* 0xfffffffc00f08947 */ /* 0x008fea000383ffff */
[----:B------:R-:W-:Y:S05]  /*18230*/  BRA `(.L_x_4180) ;  /* 0xffffff8000ac7947 */ /* 0x000fea000383ffff */
.L_x_4012:
[----:B-1----:R1:W2:Y:S02]  /*18240*/  SYNCS.PHASECHK.TRANS64.TRYWAIT P1, [R5+URZ+0x28ca0], R6 ;  /* 0x028ca006050075a7 */ /* 0x0022a4000802017f */
[----:B--2---:R-:W-:Y:S05]  /*18250*/  @!P1 NANOSLEEP.SYNCS 0x989680 ;  /* 0x009896800000995d */ /* 0x004fea0003900000 */
[----:B------:R-:W2:Y:S02]  /*18260*/  @!P1 SYNCS.PHASECHK.TRANS64 P1, [R5+URZ+0x28ca0], R6 ;  /* 0x028ca006050095a7 */ /* 0x000ea4000802007f */
[----:B--2---:R-:W-:Y:S05]  /*18270*/  @!P1 BRA `(.L_x_4012) ;  /* 0xfffffffc00f09947 */ /* 0x004fea000383ffff */
[----:B------:R-:W-:Y:S05]  /*18280*/  BRA `(.L_x_4181) ;  /* 0xffffff8c00347947 */ /* 0x000fea000383ffff */
.L_x_4017:
[----:B--2---:R2:W3:Y:S02]  /*18290*/  SYNCS.PHASECHK.TRANS64.TRYWAIT P1, [R5+URZ+0x28cc0], R6 ;  /* 0x028cc006050075a7 */ /* 0x0044e4000802017f */
[----:B---3--:R-:W-:Y:S05]  /*182a0*/  @!P1 NANOSLEEP.SYNCS 0x989680 ;  /* 0x009896800000995d */ /* 0x008fea0003900000 */
[----:B------:R-:W3:Y:S02]  /*182b0*/  @!P1 SYNCS.PHASECHK.TRANS64 P1, [R5+URZ+0x28cc0], R6 ;  /* 0x028cc006050095a7 */ /* 0x000ee4000802007f */
[----:B---3--:R-:W-:Y:S05]  /*182c0*/  @!P1 BRA `(.L_x_4017) ;  /* 0xfffffffc00f09947 */ /* 0x008fea000383ffff */
[----:B------:R-:W-:Y:S05]  /*182d0*/  BRA `(.L_x_4182) ;  /* 0xffffff8c00b47947 */ /* 0x000fea000383ffff */
.L_x_4037:
        /* <DEDUP_REMOVED lines=11> */
.L_x_4184:
[----:B------:R-:W-:Y:S05]  /*18390*/  BSYNC B0 ;  /* 0x0000000000007941 */ /* 0x000fea0003800000 */
.L_x_4183:
[----:B------:R-:W-:Y:S05]  /*183a0*/  BRA `(.L_x_4185) ;  /* 0xffffff9c00987947 */ /* 0x000fea000383ffff */
.L_x_4039:
[----:B------:R-:W-:Y:S01]  /*183b0*/  BSSY B0, `(.L_x_4186) ;  /* 0x0000006000007945 */ /* 0x000fe20003800000 */
[----:B------:R-:W-:-:S07]  /*183c0*/  IMAD.MOV.U32 R15, RZ, RZ, -0x1 ;  /* 0xffffffffff0f7424 */ /* 0x000fce00078e00ff */
[----:B01----:R-:W-:Y:S05]  /*183d0*/  WARPSYNC.COLLECTIVE R15, `(.L_x_4187) ;  /* 0x000000000f0c7348 */ /* 0x003fea0003c00000 */
[----:B------:R-:W-:Y:S02]  /*183e0*/  ELECT P6, UR62, PT ;  /* 0x00000000003e782f */ /* 0x000fe400038c0000 */
[----:B------:R-:W-:Y:S01]  /*183f0*/  MOV R14, UR62 ;  /* 0x0000003e000e7c02 */ /* 0x000fe20008000f00 */
[----:B01----:R-:W-:Y:S10]  /*18400*/  ENDCOLLECTIVE ;  /* 0x000000000000791b */ /* 0x003ff40003800000 */
.L_x_4187:
[----:B------:R-:W-:Y:S05]  /*18410*/  BSYNC B0 ;  /* 0x0000000000007941 */ /* 0x000fea0003800000 */
.L_x_4186:
[----:B------:R-:W-:Y:S05]  /*18420*/  BRA `(.L_x_4188) ;  /* 0xffffff9c00a47947 */ /* 0x000fea000383ffff */
.L_x_4041:
[----:B-1----:R1:W2:Y:S02]  /*18430*/  SYNCS.PHASECHK.TRANS64.TRYWAIT P0, [R0+URZ+0x28c40], R2 ;  /* 0x028c4002000075a7 */ /* 0x0022a4000800017f */
[----:B--2---:R-:W-:Y:S05]  /*18440*/  @!P0 NANOSLEEP.SYNCS 0x989680 ;  /* 0x009896800000895d */ /* 0x004fea0003900000 */
[----:B------:R-:W2:Y:S02]  /*18450*/  @!P0 SYNCS.PHASECHK.TRANS64 P0, [R0+URZ+0x28c40], R2 ;  /* 0x028c4002000085a7 */ /* 0x000ea4000800007f */
[----:B--2---:R-:W-:Y:S05]  /*18460*/  @!P0 BRA `(.L_x_4041) ;  /* 0xfffffffc00f08947 */ /* 0x004fea000383ffff */
[----:B------:R-:W-:Y:S05]  /*18470*/  BRA `(.L_x_4189) ;  /* 0xffffffa000107947 */ /* 0x000fea000383ffff */
.L_x_4045:
        /* <DEDUP_REMOVED lines=12> */
.L_x_4190:
[----:B------:R-:W-:Y:S02]  /*18540*/  IMAD.MOV.U32 R13, RZ, RZ, R3 ;  /* 0x000000ffff0d7224 */ /* 0x000fe400078e0003 */
[----:B------:R-:W-:-:S07]  /*18550*/  IMAD.MOV.U32 R4, RZ, RZ, R14 ;  /* 0x000000ffff047224 */ /* 0x000fce00078e000e */
[----:B------:R-:W-:Y:S05]  /*18560*/  WARPSYNC.COLLECTIVE R15, `(.L_x_4191) ;  /* 0x000000000f087348 */ /* 0x000fea0003c00000 */
[----:B------:R0:W1:Y:S02]  /*18570*/  SHFL.IDX P6, R14, R13, R12, R11 ;  /* 0x0000000c0d0e7389 */ /* 0x00006400000c000b */
[----:B01----:R-:W-:Y:S01]  /*18580*/  ENDCOLLECTIVE ;  /* 0x000000000000791b */ /* 0x003fe20003800000 */
.L_x_4191:
[----:B------:R-:W-:Y:S02]  /*18590*/  IMAD.MOV.U32 R13, RZ, RZ, R2 ;  /* 0x000000ffff0d7224 */ /* 0x000fe400078e0002 */
[----:B------:R-:W-:Y:S02]  /*185a0*/  IMAD.MOV.U32 R12, RZ, RZ, 0x1 ;  /* 0x00000001ff0c7424 */ /* 0x000fe400078e00ff */
[----:B------:R-:W-:-:S07]  /*185b0*/  IMAD.MOV.U32 R5, RZ, RZ, R14 ;  /* 0x000000ffff057224 */ /* 0x000fce00078e000e */
[----:B------:R-:W-:Y:S05]  /*185c0*/  WARPSYNC.COLLECTIVE R15, `(.L_x_4192) ;  /* 0x000000000f087348 */ /* 0x000fea0003c00000 */
[----:B------:R0:W1:Y:S02]  /*185d0*/  SHFL.IDX P6, R14, R13, R12, R11 ;  /* 0x0000000c0d0e7389 */ /* 0x00006400000c000b */
[----:B01----:R-:W-:Y:S01]  /*185e0*/  ENDCOLLECTIVE ;  /* 0x000000000000791b */ /* 0x003fe20003800000 */
.L_x_4192:
        /* <DEDUP_REMOVED lines=10> */
.L_x_4193:
        /* <DEDUP_REMOVED lines=11> */
.L_x_4194:
        /* <DEDUP_REMOVED lines=10> */
.L_x_4195:
        /* <DEDUP_REMOVED lines=12> */
.L_x_4196:
        /* <DEDUP_REMOVED lines=14> */
.L_x_4197:
[----:B------:R-:W-:Y:S01]  /*18980*/  IMAD.MOV.U32 R3, RZ, RZ, R14 ;  /* 0x000000ffff037224 */ /* 0x000fe200078e000e */
[----:B------:R-:W-:Y:S06]  /*18990*/  BRA `(.L_x_4198) ;  /* 0xffffffa4007c7947 */ /* 0x000fec000383ffff */
.L_x_4048:
[----:B0-----:R-:W2:Y:S02]  /*189a0*/  LDL R2, [R1+0x4] ;  /* 0x0000040001027983 */ /* 0x001ea40000100800 */
[----:B--2---:R0:W1:Y:S02]  /*189b0*/  SYNCS.PHASECHK.TRANS64.TRYWAIT P0, [R2+URZ+0x28c20], R0 ;  /* 0x028c2000020075a7 */ /* 0x004064000800017f */
[----:B-1----:R-:W-:Y:S05]  /*189c0*/  @!P0 NANOSLEEP.SYNCS 0x989680 ;  /* 0x009896800000895d */ /* 0x002fea0003900000 */
[----:B------:R-:W1:Y:S02]  /*189d0*/  @!P0 SYNCS.PHASECHK.TRANS64 P0, [R2+URZ+0x28c20], R0 ;  /* 0x028c2000020085a7 */ /* 0x000e64000800007f */
[----:B-1----:R-:W-:Y:S05]  /*189e0*/  @!P0 BRA `(.L_x_4048) ;  /* 0xfffffffc00ec8947 */ /* 0x002fea000383ffff */
[----:B------:R-:W-:Y:S05]  /*189f0*/  BRA `(.L_x_4199) ;  /* 0xffffffa400dc7947 */ /* 0x000fea000383ffff */
.L_x_4052:
[----:B0-----:R0:W1:Y:S02]  /*18a00*/  SYNCS.PHASECHK.TRANS64.TRYWAIT P0, [R3+URZ+0x28c60], R0 ;  /* 0x028c6000030075a7 */ /* 0x001064000800017f */
[----:B-1----:R-:W-:Y:S05]  /*18a10*/  @!P0 NANOSLEEP.SYNCS 0x989680 ;  /* 0x009896800000895d */ /* 0x002fea0003900000 */
[----:B------:R-:W1:Y:S02]  /*18a20*/  @!P0 SYNCS.PHASECHK.TRANS64 P0, [R3+URZ+0x28c60], R0 ;  /* 0x028c6000030085a7 */ /* 0x000e64000800007f */
[----:B-1----:R-:W-:Y:S05]  /*18a30*/  @!P0 BRA `(.L_x_4052) ;  /* 0xfffffffc00f08947 */ /* 0x002fea000383ffff */
[----:B------:R-:W-:Y:S05]  /*18a40*/  BRA `(.L_x_4200) ;  /* 0xffffffa8000c7947 */ /* 0x000fea000383ffff */
.L_x_4071:
[----:B-1----:R1:W2:Y:S02]  /*18a50*/  SYNCS.PHASECHK.TRANS64.TRYWAIT P0, [R3+URZ+0x28c40], R2 ;  /* 0x028c4002030075a7 */ /* 0x0022a4000800017f */
[----:B--2---:R-:W-:Y:S05]  /*18a60*/  @!P0 NANOSLEEP.SYNCS 0x989680 ;  /* 0x009896800000895d */ /* 0x004fea0003900000 */
[----:B------:R-:W2:Y:S02]  /*18a70*/  @!P0 SYNCS.PHASECHK.TRANS64 P0, [R3+URZ+0x28c40], R2 ;  /* 0x028c4002030085a7 */ /* 0x000ea4000800007f */
[----:B--2---:R-:W-:Y:S05]  /*18a80*/  @!P0 BRA `(.L_x_4071) ;  /* 0xfffffffc00f08947 */ /* 0x004fea000383ffff */
[----:B------:R-:W-:Y:S05]  /*18a90*/  BRA `(.L_x_4201) ;  /* 0xffffffb4003c7947 */ /* 0x000fea000383ffff */
.L_x_4076:
[----:B0-----:R0:W2:Y:S02]  /*18aa0*/  SYNCS.PHASECHK.TRANS64.TRYWAIT P0, [R3+URZ+0x28c60], R2 ;  /* 0x028c6002030075a7 */ /* 0x0010a4000800017f */
[----:B--2---:R-:W-:Y:S05]  /*18ab0*/  @!P0 NANOSLEEP.SYNCS 0x989680 ;  /* 0x009896800000895d */ /* 0x004fea0003900000 */
[----:B------:R-:W2:Y:S02]  /*18ac0*/  @!P0 SYNCS.PHASECHK.TRANS64 P0, [R3+URZ+0x28c60], R2 ;  /* 0x028c6002030085a7 */ /* 0x000ea4000800007f */
[----:B--2---:R-:W-:Y:S05]  /*18ad0*/  @!P0 BRA `(.L_x_4076) ;  /* 0xfffffffc00f08947 */ /* 0x004fea000383ffff */
[----:B------:R-:W-:Y:S05]  /*18ae0*/  BRA `(.L_x_4202) ;  /* 0xffffffb400c47947 */ /* 0x000fea000383ffff */
.L_x_4091:
[----:B0-----:R0:W1:Y:S02]  /*18af0*/  SYNCS.PHASECHK.TRANS64.TRYWAIT P0, [R4+URZ+0x28c40], R2 ;  /* 0x028c4002040075a7 */ /* 0x001064000800017f */
[----:B-1----:R-:W-:Y:S05]  /*18b00*/  @!P0 NANOSLEEP.SYNCS 0x989680 ;  /* 0x009896800000895d */ /* 0x002fea0003900000 */
[----:B------:R-:W1:Y:S02]  /*18b10*/  @!P0 SYNCS.PHASECHK.TRANS64 P0, [R4+URZ+0x28c40], R2 ;  /* 0x028c4002040085a7 */ /* 0x000e64000800007f */
[----:B-1----:R-:W-:Y:S05]  /*18b20*/  @!P0 BRA `(.L_x_4091) ;  /* 0xfffffffc00f08947 */ /* 0x002fea000383ffff */
[----:B------:R-:W-:Y:S05]  /*18b30*/  BRA `(.L_x_4203) ;  /* 0xffffffc000d47947 */ /* 0x000fea000383ffff */
.L_x_4096:
[----:B-1----:R1:W2:Y:S02]  /*18b40*/  SYNCS.PHASECHK.TRANS64.TRYWAIT P0, [R4+URZ+0x28c60], R2 ;  /* 0x028c6002040075a7 */ /* 0x0022a4000800017f */
[----:B--2---:R-:W-:Y:S05]  /*18b50*/  @!P0 NANOSLEEP.SYNCS 0x989680 ;  /* 0x009896800000895d */ /* 0x004fea0003900000 */
[----:B------:R-:W2:Y:S02]  /*18b60*/  @!P0 SYNCS.PHASECHK.TRANS64 P0, [R4+URZ+0x28c60], R2 ;  /* 0x028c6002040085a7 */ /* 0x000ea4000800007f */
[----:B--2---:R-:W-:Y:S05]  /*18b70*/  @!P0 BRA `(.L_x_4096) ;  /* 0xfffffffc00f08947 */ /* 0x004fea000383ffff */
[----:B------:R-:W-:Y:S05]  /*18b80*/  BRA `(.L_x_4204) ;  /* 0xffffffc400587947 */ /* 0x000fea000383ffff */
.L_x_4111:
[----:B-1----:R1:W2:Y:S02]  /*18b90*/  SYNCS.PHASECHK.TRANS64.TRYWAIT P0, [R4+URZ+0x28c40], R2 ;  /* 0x028c4002040075a7 */ /* 0x0022a4000800017f */
[----:B--2---:R-:W-:Y:S05]  /*18ba0*/  @!P0 NANOSLEEP.SYNCS 0x989680 ;  /* 0x009896800000895d */ /* 0x004fea0003900000 */
[----:B------:R-:W2:Y:S02]  /*18bb0*/  @!P0 SYNCS.PHASECHK.TRANS64 P0, [R4+URZ+0x28c40], R2 ;  /* 0x028c4002040085a7 */ /* 0x000ea4000800007f */
[----:B--2---:R-:W-:Y:S05]  /*18bc0*/  @!P0 BRA `(.L_x_4111) ;  /* 0xfffffffc00f08947 */ /* 0x004fea000383ffff */
[----:B------:R-:W-:Y:S05]  /*18bd0*/  BRA `(.L_x_4205) ;  /* 0xffffffd000447947 */ /* 0x000fea000383ffff */
.L_x_4116:
[----:B0-----:R0:W2:Y:S02]  /*18be0*/  SYNCS.PHASECHK.TRANS64.TRYWAIT P0, [R4+URZ+0x28c60], R2 ;  /* 0x028c6002040075a7 */ /* 0x0010a4000800017f */
[----:B--2---:R-:W-:Y:S05]  /*18bf0*/  @!P0 NANOSLEEP.SYNCS 0x989680 ;  /* 0x009896800000895d */ /* 0x004fea0003900000 */
[----:B------:R-:W2:Y:S02]  /*18c00*/  @!P0 SYNCS.PHASECHK.TRANS64 P0, [R4+URZ+0x28c60], R2 ;  /* 0x028c6002040085a7 */ /* 0x000ea4000800007f */
[----:B--2---:R-:W-:Y:S05]  /*18c10*/  @!P0 BRA `(.L_x_4116) ;  /* 0xfffffffc00f08947 */ /* 0x004fea000383ffff */
[----:B------:R-:W-:Y:S05]  /*18c20*/  BRA `(.L_x_4206) ;  /* 0xffffffd000cc7947 */ /* 0x000fea000383ffff */
.L_x_4132:
[----:B------:R-:W-:Y:S01]  /*18c30*/  BSSY B0, `(.L_x_4207) ;  /* 0x0000008000007945 */ /* 0x000fe20003800000 */
[----:B------:R-:W-:Y:S02]  /*18c40*/  IMAD.MOV.U32 R13, RZ, RZ, R16 ;  /* 0x000000ffff0d7224 */ /* 0x000fe400078e0010 */
[----:B------:R-:W-:Y:S02]  /*18c50*/  IMAD.MOV.U32 R12, RZ, RZ, RZ ;  /* 0x000000ffff0c7224 */ /* 0x000fe400078e00ff */
[----:B------:R-:W-:Y:S02]  /*18c60*/  IMAD.MOV.U32 R11, RZ, RZ, 0x1f ;  /* 0x0000001fff0b7424 */ /* 0x000fe400078e00ff */
[----:B------:R-:W-:-:S07]  /*18c70*/  IMAD.MOV.U32 R15, RZ, RZ, -0x1 ;  /* 0xffffffffff0f7424 */ /* 0x000fce00078e00ff */
[----:B-1---5:R-:W-:Y:S05]  /*18c80*/  WARPSYNC.COLLECTIVE R15, `(.L_x_4208) ;  /* 0x000000000f087348 */ /* 0x022fea0003c00000 */
[----:B------:R0:W2:Y:S02]  /*18c90*/  SHFL.IDX P6, R14, R13, R12, R11 ;  /* 0x0000000c0d0e7389 */ /* 0x0000a400000c000b */
[----:B012--5:R-:W-:Y:S01]  /*18ca0*/  ENDCOLLECTIVE ;  /* 0x000000000000791b */ /* 0x027fe20003800000 */
.L_x_4208:
[----:B------:R-:W-:Y:S05]  /*18cb0*/  BSYNC B0 ;  /* 0x0000000000007941 */ /* 0x000fea0003800000 */
.L_x_4207:
[----:B------:R-:W-:Y:S01]  /*18cc0*/  IMAD.MOV.U32 R13, RZ, RZ, R16 ;  /* 0x000000ffff0d7224 */ /* 0x000fe200078e0010 */
[----:B------:R-:W-:Y:S01]  /*18cd0*/  MOV R15, 0xffffffff ;  /* 0xffffffff000f7802 */ /* 0x000fe20000000f00 */
[----:B------:R-:W-:Y:S02]  /*18ce0*/  IMAD.MOV.U32 R12, RZ, RZ, 0x1 ;  /* 0x00000001ff0c7424 */ /* 0x000fe400078e00ff */
[----:B------:R-:W-:Y:S02]  /*18cf0*/  IMAD.MOV.U32 R11, RZ, RZ, 0x1f ;  /* 0x0000001fff0b7424 */ /* 0x000fe400078e00ff */
[----:B------:R-:W-:Y:S02]  /*18d00*/  IMAD.IADD R5, R19, 0x1, R7 ;  /* 0x0000000113057824 */ /* 0x000fe400078e0207 */
[----:B------:R-:W-:-:S07]  /*18d10*/  IMAD.MOV.U32 R0, RZ, RZ, R14 ;  /* 0x000000ffff007224 */ /* 0x000fce00078e000e */
[----:B------:R-:W-:Y:S05]  /*18d20*/  WARPSYNC.COLLECTIVE R15, `(.L_x_4209) ;  /* 0x000000000f087348 */ /* 0x000fea0003c00000 */
[----:B------:R0:W1:Y:S02]  /*18d30*/  SHFL.IDX P6, R14, R13, R12, R11 ;  /* 0x0000000c0d0e7389 */ /* 0x00006400000c000b */
[----:B01----:R-:W-:Y:S01]  /*18d40*/  ENDCOLLECTIVE ;  /* 0x000000000000791b */ /* 0x003fe20003800000 */
.L_x_4209:
        /* <DEDUP_REMOVED lines=18> */
.L_x_4210:
        /* <DEDUP_REMOVED lines=8> */
.L_x_4211:
        /* <DEDUP_REMOVED lines=8> */
.L_x_4212:
        /* <DEDUP_REMOVED lines=8> */
.L_x_4213:
        /* <DEDUP_REMOVED lines=8> */
.L_x_4214:
        /* <DEDUP_REMOVED lines=9> */
.L_x_4215:
[----:B------:R-:W-:Y:S01]  /*19100*/  IMAD.MOV.U32 R6, RZ, RZ, R14 ;  /* 0x000000ffff067224 */ /* 0x000fe200078e000e */
[----:B------:R-:W-:Y:S06]  /*19110*/  BRA `(.L_x_4216) ;  /* 0xffffffdc00247947 */ /* 0x000fec000383ffff */
.L_x_4137:
        /* <DEDUP_REMOVED lines=8> */
.L_x_4218:
[----:B------:R-:W-:Y:S05]  /*191a0*/  BSYNC B0 ;  /* 0x0000000000007941 */ /* 0x000fea0003800000 */
.L_x_4217:
        /* <DEDUP_REMOVED lines=9> */
.L_x_4219:
        /* <DEDUP_REMOVED lines=8> */
.L_x_4220:
        /* <DEDUP_REMOVED lines=8> */
.L_x_4221:
        /* <DEDUP_REMOVED lines=8> */
.L_x_4222:
        /* <DEDUP_REMOVED lines=9> */
.L_x_4223:
[----:B------:R-:W-:Y:S01]  /*19450*/  IMAD.MOV.U32 R6, RZ, RZ, R14 ;  /* 0x000000ffff067224 */ /* 0x000fe200078e000e */
[----:B------:R-:W-:Y:S06]  /*19460*/  BRA `(.L_x_4224) ;  /* 0xffffffd800ec7947 */ /* 0x000fec000383ffff */
.L_x_4139:
[----:B------:R-:W-:Y:S01]  /*19470*/  BSSY B0, `(.L_x_4225) ;  /* 0x0000006000007945 */ /* 0x000fe20003800000 */
[----:B------:R-:W-:Y:S01]  /*19480*/  PLOP3.LUT P6, PT, P6, PT, PT, 0x8, 0x0 ;  /* 0x000000000000781c */ /* 0x000fe200037ce170 */
[----:B------:R-:W-:-:S12]  /*19490*/  IMAD.MOV.U32 R15, RZ, RZ, -0x1 ;  /* 0xffffffffff0f7424 */ /* 0x000fd800078e00ff */
[----:B0----5:R-:W-:Y:S05]  /*194a0*/  WARPSYNC.COLLECTIVE R15, `(.L_x_4226) ;  /* 0x000000000f087348 */ /* 0x021fea0003c00000 */
[----:B------:R-:W-:Y:S01]  /*194b0*/  VOTE.ANY R14, PT, P6 ;  /* 0x00000000000e7806 */ /* 0x000fe200030e0100 */
[----:B0----5:R-:W-:Y:S06]  /*194c0*/  ENDCOLLECTIVE ;  /* 0x000000000000791b */ /* 0x021fec0003800000 */
.L_x_4226:
[----:B------:R-:W-:Y:S05]  /*194d0*/  BSYNC B0 ;  /* 0x0000000000007941 */ /* 0x000fea0003800000 */
.L_x_4225:
        /* <DEDUP_REMOVED lines=9> */
.L_x_4227:
[----:B------:R-:W-:Y:S01]  /*19570*/  IMAD.MOV.U32 R17, RZ, RZ, R14 ;  /* 0x000000ffff117224 */ /* 0x000fe200078e000e */
[----:B------:R-:W-:Y:S06]  /*19580*/  BRA `(.L_x_4228) ;  /* 0xffffffd800dc7947 */ /* 0x000fec000383ffff */
.L_x_4141:
[----:B------:R-:W-:Y:S01]  /*19590*/  BSSY B0, `(.L_x_4229) ;  /* 0x0000007000007945 */ /* 0x000fe20003800000 */
[----:B------:R-:W-:Y:S02]  /*195a0*/  IMAD.MOV.U32 R13, RZ, RZ, R3 ;  /* 0x000000ffff0d7224 */ /* 0x000fe400078e0003 */
[----:B------:R-:W-:Y:S02]  /*195b0*/  IMAD.MOV.U32 R11, RZ, RZ, 0x1f ;  /* 0x0000001fff0b7424 */ /* 0x000fe400078e00ff */
[----:B------:R-:W-:-:S07]  /*195c0*/  IMAD.MOV.U32 R15, RZ, RZ, -0x1 ;  /* 0xffffffffff0f7424 */ /* 0x000fce00078e00ff */
[----:B0-2--5:R-:W-:Y:S05]  /*195d0*/  WARPSYNC.COLLECTIVE R15, `(.L_x_4230) ;  /* 0x000000000f087348 */ /* 0x025fea0003c00000 */
[----:B------:R1:W3:Y:S02]  /*195e0*/  SHFL.IDX P6, R14, R13, R12, R11 ;  /* 0x0000000c0d0e7389 */ /* 0x0002e400000c000b */
[----:B0123-5:R-:W-:Y:S01]  /*195f0*/  ENDCOLLECTIVE ;  /* 0x000000000000791b */ /* 0x02ffe20003800000 */
.L_x_4230:
[----:B------:R-:W-:Y:S05]  /*19600*/  BSYNC B0 ;  /* 0x0000000000007941 */ /* 0x000fea0003800000 */
.L_x_4229:
[----:B------:R-:W-:Y:S01]  /*19610*/  IMAD.MOV.U32 R2, RZ, RZ, R14 ;  /* 0x000000ffff027224 */ /* 0x000fe200078e000e */
[----:B------:R-:W-:Y:S06]  /*19620*/  BRA `(.L_x_4140) ;  /* 0xffffffd800d07947 */ /* 0x000fec000383ffff */
.L_x_4145:
[----:B0-----:R0:W1:Y:S02]  /*19630*/  SYNCS.PHASECHK.TRANS64.TRYWAIT P0, [R0+URZ+0x28c20], R3 ;  /* 0x028c2003000075a7 */ /* 0x001064000800017f */
[----:B-1----:R-:W-:Y:S05]  /*19640*/  @!P0 NANOSLEEP.SYNCS 0x989680 ;  /* 0x009896800000895d */ /* 0x002fea0003900000 */
[----:B------:R-:W1:Y:S02]  /*19650*/  @!P0 SYNCS.PHASECHK.TRANS64 P0, [R0+URZ+0x28c20], R3 ;  /* 0x028c2003000085a7 */ /* 0x000e64000800007f */
[----:B-1----:R-:W-:Y:S05]  /*19660*/  @!P0 BRA `(.L_x_4145) ;  /* 0xfffffffc00f08947 */ /* 0x002fea000383ffff */
[----:B------:R-:W-:Y:S05]  /*19670*/  BRA `(.L_x_4231) ;  /* 0xffffffdc00c47947 */ /* 0x000fea000383ffff */
.L_x_4146:
        /* <DEDUP_REMOVED lines=8> */
[----:B0----5:R-:W-:Y:S05]  /*19700*/  WARPSYNC.COLLECTIVE R15, `(.L_x_4233) ;  /* 0x000000000f087348 */ /* 0x021fea0003c00000 */
[----:B------:R1:W2:Y:S02]  /*19710*/  SHFL.IDX P6, R14, R13, R12, R11 ;  /* 0x0000000c0d0e7389 */ /* 0x0002a400000c000b */
[----:B012--5:R-:W-:Y:S01]  /*19720*/  ENDCOLLECTIVE ;  /* 0x000000000000791b */ /* 0x027fe20003800000 */
.L_x_4233:
[----:B------:R-:W-:Y:S05]  /*19730*/  BSYNC B0 ;  /* 0x0000000000007941 */ /* 0x000fea0003800000 */
.L_x_4232:
[----:B------:R-:W-:Y:S05]  /*19740*/  BRA `(.L_x_4234) ;  /* 0xffffffdc00ac7947 */ /* 0x000fea000383ffff */
.L_x_4147:
[----:B------:R-:W-:Y:S01]  /*19750*/  BSSY B0, `(.L_x_4235) ;  /* 0x0000006000007945 */ /* 0x000fe20003800000 */
[----:B------:R-:W-:-:S07]  /*19760*/  IMAD.MOV.U32 R15, RZ, RZ, -0x1 ;  /* 0xffffffffff0f7424 */ /* 0x000fce00078e00ff */
[----:B01---5:R-:W-:Y:S05]  /*19770*/  WARPSYNC.COLLECTIVE R15, `(.L_x_4236) ;  /* 0x000000000f0c7348 */ /* 0x023fea0003c00000 */
[----:B------:R-:W-:Y:S02]  /*19780*/  ELECT P6, UR62, PT ;  /* 0x00000000003e782f */ /* 0x000fe400038c0000 */
[----:B------:R-:W-:Y:S01]  /*19790*/  MOV R14, UR62 ;  /* 0x0000003e000e7c02 */ /* 0x000fe20008000f00 */
[----:B01---5:R-:W-:Y:S10]  /*197a0*/  ENDCOLLECTIVE ;  /* 0x000000000000791b */ /* 0x023ff40003800000 */
.L_x_4236:
[----:B------:R-:W-:Y:S05]  /*197b0*/  BSYNC B0 ;  /* 0x0000000000007941 */ /* 0x000fea0003800000 */
.L_x_4235:
[----:B------:R-:W-:Y:S05]  /*197c0*/  BRA `(.L_x_4237) ;  /* 0xffffffdc00a07947 */ /* 0x000fea000383ffff */
.L_x_4149:
[----:B0-----:R0:W1:Y:S02]  /*197d0*/  SYNCS.PHASECHK.TRANS64.TRYWAIT P0, [R6+URZ], R5 ;  /* 0x00000005060075a7 */ /* 0x001064000800017f */
[----:B-1----:R-:W-:Y:S05]  /*197e0*/  @!P0 NANOSLEEP.SYNCS 0x989680 ;  /* 0x009896800000895d */ /* 0x002fea0003900000 */
[----:B------:R-:W1:Y:S02]  /*197f0*/  @!P0 SYNCS.PHASECHK.TRANS64 P0, [R6+URZ], R5 ;  /* 0x00000005060085a7 */ /* 0x000e64000800007f */
[----:B-1----:R-:W-:Y:S05]  /*19800*/  @!P0 BRA `(.L_x_4149) ;  /* 0xfffffffc00f08947 */ /* 0x002fea000383ffff */
[----:B------:R-:W-:Y:S05]  /*19810*/  BRA `(.L_x_4238) ;  /* 0xffffffdc00dc7947 */ /* 0x000fea000383ffff */
.L_x_4150:
[----:B-1----:R1:W2:Y:S02]  /*19820*/  SYNCS.PHASECHK.TRANS64.TRYWAIT P0, [R7+URZ], R2 ;  /* 0x00000002070075a7 */ /* 0x0022a4000800017f */
[----:B--2---:R-:W-:Y:S05]  /*19830*/  @!P0 NANOSLEEP.SYNCS 0x989680 ;  /* 0x009896800000895d */ /* 0x004fea0003900000 */
[----:B------:R-:W2:Y:S02]  /*19840*/  @!P0 SYNCS.PHASECHK.TRANS64 P0, [R7+URZ], R2 ;  /* 0x00000002070085a7 */ /* 0x000ea4000800007f */
[----:B--2---:R-:W-:Y:S05]  /*19850*/  @!P0 BRA `(.L_x_4150) ;  /* 0xfffffffc00f08947 */ /* 0x004fea000383ffff */
[----:B------:R-:W-:Y:S05]  /*19860*/  BRA `(.L_x_4239) ;  /* 0xffffffdc00d07947 */ /* 0x000fea000383ffff */
.L_x_4152:
[----:B--2---:R2:W3:Y:S02]  /*19870*/  SYNCS.PHASECHK.TRANS64.TRYWAIT P0, [R4+URZ], R5 ;  /* 0x00000005040075a7 */ /* 0x0044e4000800017f */
[----:B---3--:R-:W-:Y:S05]  /*19880*/  @!P0 NANOSLEEP.SYNCS 0x989680 ;  /* 0x009896800000895d */ /* 0x008fea0003900000 */
[----:B------:R-:W3:Y:S02]  /*19890*/  @!P0 SYNCS.PHASECHK.TRANS64 P0, [R4+URZ], R5 ;  /* 0x00000005040085a7 */ /* 0x000ee4000800007f */
[----:B---3--:R-:W-:Y:S05]  /*198a0*/  @!P0 BRA `(.L_x_4152) ;  /* 0xfffffffc00f08947 */ /* 0x008fea000383ffff */
[----:B------:R-:W-:Y:S05]  /*198b0*/  BRA `(.L_x_4240) ;  /* 0xffffffdc00d87947 */ /* 0x000fea000383ffff */
.L_x_4241:
        /* <DEDUP_REMOVED lines=12> */
.L_x_15119:


//--------------------- .text._ZN7cutlass13device_kernelIN5flash11enable_sm90INS1_16FlashAttnFwdSm90INS1_25CollectiveMainloopFwdSm90ILi2EN4cute5tupleIJNS5_1CILi1EEES8_S8_EEENS6_IJNS7_ILi64EEESA_SA_EEELi512ENS_6half_tEfNS_4arch4Sm90ELb0ELb0ELb0ELb1ELb0ELb0ELb1ELb0ELb0ELb1ELb0ELb0EEENS1_21CollectiveEpilogueFwdINS6_IJSA_NS7_ILi512EEESA_EEES9_SC_SE_Li256ELb1ELb1ELb0ELb0EEENS1_36VarlenDynamicPersistentTileSchedulerILi64ELi64ELi256ELi128ELb0ELb1ELb1ELb0ELb1ELb1EEEEEEEEEvNT_6ParamsE --------------------------
	.section	.text._ZN7cutlass13device_kernelIN5flash11enable_sm90INS1_16FlashAttnFwdSm90INS1_25CollectiveMainloopFwdSm90ILi2EN4cute5tupleIJNS5_1CILi1EEES8_S8_EEENS6_IJNS7_ILi64EEESA_SA_EEELi512ENS_6half_tEfNS_4arch4Sm90ELb0ELb0ELb0ELb1ELb0ELb0ELb1ELb0ELb0ELb1ELb0ELb0EEENS1_21CollectiveEpilogueFwdINS6_IJSA_NS7_ILi512EEESA_EEES9_SC_SE_Li256ELb1ELb1ELb0ELb0EEENS1_36VarlenDynamicPersistentTileSchedulerILi64ELi64ELi256ELi128ELb0ELb1ELb1ELb0ELb1ELb1EEEEEEEEEvNT_6ParamsE,"ax",@progbits
	.align	128
.text._ZN7cutlass13device_kernelIN5flash11enable_sm90INS1_16FlashAttnFwdSm90INS1_25CollectiveMainloopFwdSm90ILi2EN4cute5tupleIJNS5_1CILi1EEES8_S8_EEENS6_IJNS7_ILi64EEESA_SA_EEELi512ENS_6half_tEfNS_4arch4Sm90ELb0ELb0ELb0ELb1ELb0ELb0ELb1ELb0ELb0ELb1ELb0ELb0EEENS1_21CollectiveEpilogueFwdINS6_IJSA_NS7_ILi512EEESA_EEES9_SC_SE_Li256ELb1ELb1ELb0ELb0EEENS1_36VarlenDynamicPersistentTileSchedulerILi64ELi64ELi256ELi128ELb0ELb1ELb1ELb0ELb1ELb1EEEEEEEEEvNT_6ParamsE:
        .type           _ZN7cutlass13device_kernelIN5flash11enable_sm90INS1_16FlashAttnFwdSm90INS1_25CollectiveMainloopFwdSm90ILi2EN4cute5tupleIJNS5_1CILi1EEES8_S8_EEENS6_IJNS7_ILi64EEESA_SA_EEELi512ENS_6half_tEfNS_4arch4Sm90ELb0ELb0ELb0ELb1ELb0ELb0ELb1ELb0ELb0ELb1ELb0ELb0EEENS1_21CollectiveEpilogueFwdINS6_IJSA_NS7_ILi512EEESA_EEES9_SC_SE_Li256ELb1ELb1ELb0ELb0EEENS1_36VarlenDynamicPersistentTileSchedulerILi64ELi64ELi256ELi128ELb0ELb1ELb1ELb0ELb1ELb1EEEEEEEEEvNT_6ParamsE,@function
        .size           _ZN7cutlass13device_kernelIN5flash11enable_sm90INS1_16FlashAttnFwdSm90INS1_25CollectiveMainloopFwdSm90ILi2EN4cute5tupleIJNS5_1CILi1EEES8_S8_EEENS6_IJNS7_ILi64EEESA_SA_EEELi512ENS_6half_tEfNS_4arch4Sm90ELb0ELb0ELb0ELb1ELb0ELb0ELb1ELb0ELb0ELb1ELb0ELb0EEENS1_21CollectiveEpilogueFwdINS6_IJSA_NS7_ILi512EEESA_EEES9_SC_SE_Li256ELb1ELb1ELb0ELb0EEENS1_36VarlenDynamicPersistentTileSchedulerILi64ELi64ELi256ELi128ELb0ELb1ELb1ELb0ELb1ELb1EEEEEEEEEvNT_6ParamsE,(.L_x_15120 - _ZN7cutlass13device_kernelIN5flash11enable_sm90INS1_16FlashAttnFwdSm90INS1_25CollectiveMainloopFwdSm90ILi2EN4cute5tupleIJNS5_1CILi1EEES8_S8_EEENS6_IJNS7_ILi64EEESA_SA_EEELi512ENS_6half_tEfNS_4arch4Sm90ELb0ELb0ELb0ELb1ELb0ELb0ELb1ELb0ELb0ELb1ELb0ELb0EEENS1_21CollectiveEpilogueFwdINS6_IJSA_NS7_ILi512EEESA_EEES9_SC_SE_Li256ELb1ELb1ELb0ELb0EEENS1_36VarlenDynamicPersistentTileSchedulerILi64ELi64ELi256ELi128ELb0ELb1ELb1ELb0ELb1ELb1EEEEEEEEEvNT_6ParamsE)
        .other          _ZN7cutlass13device_kernelIN5flash11enable_sm90INS1_16FlashAttnFwdSm90INS1_25CollectiveMainloopFwdSm90ILi2EN4cute5tupleIJNS5_1CILi1EEES8_S8_EEENS6_IJNS7_ILi64EEESA_SA_EEELi512ENS_6half_tEfNS_4arch4Sm90ELb0ELb0ELb0ELb1ELb0ELb0ELb1ELb0ELb0ELb1ELb0ELb0EEENS1_21CollectiveEpilogueFwdINS6_IJSA_NS7_ILi512EEESA_EEES9_SC_SE_Li256ELb1ELb1ELb0ELb0EEENS1_36VarlenDynamicPersistentTileSchedulerILi64ELi64ELi256ELi128ELb0ELb1ELb1ELb0ELb1ELb1EEEEEEEEEvNT_6ParamsE,@"STO_CUDA_ENTRY STV_DEFAULT"
_ZN7cutlass13device_kernelIN5flash11enable_sm90INS1_16FlashAttnFwdSm90INS1_25CollectiveMainloopFwdSm90ILi2EN4cute5tupleIJNS5_1CILi1EEES8_S8_EEENS6_IJNS7_ILi64EEESA_SA_EEELi512ENS_6half_tEfNS_4arch4Sm90ELb0ELb0ELb0ELb1ELb0ELb0ELb1ELb0ELb0ELb1ELb0ELb0EEENS1_21CollectiveEpilogueFwdINS6_IJSA_NS7_ILi512EEESA_EEES9_SC_SE_Li256ELb1ELb1ELb0ELb0EEENS1_36VarlenDynamicPersistentTileSchedulerILi64ELi64ELi256ELi128ELb0ELb1ELb1ELb0ELb1ELb1EEEEEEEEEvNT_6ParamsE:
        /* <DEDUP_REMOVED lines=17> */
.L_x_4243:
[----:B------:R-:W-:Y:S05]  /*0110*/  BSYNC B0 ;  /* 0x0000000000007941 */ /* 0x000fea0003800000 */
.L_x_4242:
        /* <DEDUP_REMOVED lines=39> */
.L_x_4244:
        /* <DEDUP_REMOVED lines=22> */
.L_x_4245:
        /* <DEDUP_REMOVED lines=18> */
.L_x_4246:
        /* <DEDUP_REMOVED lines=22> */
.L_x_4247:
        /* <DEDUP_REMOVED lines=22> */
.L_x_4248:
[----:B------:R-:W-:Y:S01]  /*08d0*/  ISETP.NE.AND P0, PT, R3, RZ, PT ;  /* 0x000000ff0300720c */ /* 0x000fe20003f05270 */
[----:B------:R-:W-:Y:S01]  /*08e0*/  NOP ;  /* 0x0000000000007918 */ /* 0x000fe20000000000 */
[----:B------:R-:W-:Y:S01]  /*08f0*/  ULDC.64 UR38, c[0x0][0x208] ;  /* 0x0000820000267ab9 */ /* 0x000fe20000000a00 */
[----:B01234-:R-:W-:Y:S10]  /*0900*/  BAR.SYNC.DEFER_BLOCKING 0x0 ;  /* 0x0000000000007b1d */ /* 0x01fff40000010000 */
[----:B------:R-:W-:Y:S05]  /*0910*/  @!P0 BRA `(.L_x_4249) ;  /* 0x000000b000808947 */ /* 0x000fea0003800000 */
.L_x_4250:
        /* <DEDUP_REMOVED lines=23> */
[----:B------:R-:W-:Y:S01]  /*0a90*/  IMAD.MOV.U32 R193, RZ, RZ, RZ ;  /* 0x000000ffffc17224 */ /* 0x000fe200078e00ff */
[----:B------:R-:W-:Y:S01]  /*0aa0*/  SHF.R.S32.HI R0, RZ, 0x1f, R199 ;  /* 0x0000001fff007819 */ /* 0x000fe200000114c7 */
[----:B------:R-:W-:-:S03]  /*0ab0*/  UMOV UR36, URZ ;  /* 0x0000003f00247c82 */ /* 0x000fc60008000000 */
[CC--:B------:R-:W-:Y:S02]  /*0ac0*/  LEA.HI R2, R0.reuse, R199.reuse, RZ, 0x4 ;  /* 0x000000c700027211 */ /* 0x0c0fe400078f20ff */
[CC--:B------:R-:W-:Y:S02]  /*0ad0*/  LEA.HI R5, R0.reuse, R199.reuse, RZ, 0x5 ;  /* 0x000000c700057211 */ /* 0x0c0fe400078f28ff */
[----:B------:R-:W-:Y:S02]  /*0ae0*/  SHF.R.S32.HI R3, RZ, 0x4, R2 ;  /* 0x00000004ff037819 */ /* 0x000fe40000011402 */
[----:B------:R-:W-:Y:S02]  /*0af0*/  LEA.HI R7, R0, R199, RZ, 0x2 ;  /* 0x000000c700077211 */ /* 0x000fe400078f10ff */
[----:B------:R-:W-:Y:S02]  /*0b00*/  LEA.HI R4, R2, R3, RZ, 0x1 ;  /* 0x0000000302047211 */ /* 0x000fe400078f08ff */
[----:B------:R-:W-:-:S02]  /*0b10*/  SHF.R.S32.HI R11, RZ, 0x5, R5 ;  /* 0x00000005ff0b7819 */ /* 0x000fc40000011405 */
[----:B------:R-:W-:Y:S02]  /*0b20*/  LOP3.LUT R4, R4, 0x1ffffffe, RZ, 0xc0, !PT ;  /* 0x1ffffffe04047812 */ /* 0x000fe400078ec0ff */
[----:B------:R-:W-:Y:S02]  /*0b30*/  SHF.R.S32.HI R6, RZ, 0x1f, R5 ;  /* 0x0000001fff067819 */ /* 0x000fe40000011405 */
        /* <DEDUP_REMOVED lines=36> */
[----:B------:R-:W-:Y:S01]  /*0d80*/  IMAD.MOV.U32 R11, RZ, RZ, R15 ;  /* 0x000000ffff0b7224 */ /* 0x000fe200078e000f */
[----:B------:R-:W-:Y:S01]  /*0d90*/  LEA.HI R4, R4, R5, RZ, 0x3 ;  /* 0x0000000504047211 */ /* 0x000fe200078f18ff */
[----:B------:R-:W-:Y:S01]  /*0da0*/  IMAD.SHL.U32 R18, R13, 0x2, RZ ;  /* 0x000000020d127824 */ /* 0x000fe200078e00ff */
[----:B------:R-:W-:-:S02]  /*0db0*/  LOP3.LUT R9, R2, 0x8, R9, 0xf8, !PT ;  /* 0x0000000802097812 */ /* 0x000fc400078ef809 */
[----:B------:R-:W-:Y:S02]  /*0dc0*/  SHF.R.U32.HI R2, RZ, 0x3, R2 ;  /* 0x00000003ff027819 */ /* 0x000fe40000011602 */
[----:B------:R-:W-:Y:S02]  /*0dd0*/  R2P PR, R7, 0x6 ;  /* 0x0000000607007804 */ /* 0x000fe40000000000 */
[----:B------:R-:W-:Y:S02]  /*0de0*/  LOP3.LUT R9, R9, R2, RZ, 0x3c, !PT ;  /* 0x0000000209097212 */ /* 0x000fe400078e3cff */
[----:B------:R-:W-:Y:S02]  /*0df0*/  LOP3.LUT R2, R0, 0xfffffff8, RZ, 0xc0, !PT ;  /* 0xfffffff800027812 */ /* 0x000fe400078ec0ff */
[----:B------:R-:W-:Y:S01]  /*0e00*/  LOP3.LUT R4, R4, 0xfffffff8, RZ, 0xc0, !PT ;  /* 0xfffffff804047812 */ /* 0x000fe200078ec0ff */
[----:B------:R-:W-:Y:S01]  /*0e10*/  IMAD.IADD R8, R8, 0x1, R9 ;  /* 0x0000000108087824 */ /* 0x000fe200078e0209 */
[----:B------:R-:W-:Y:S01]  /*0e20*/  LEA.HI R3, R3, R194, RZ, 0x1 ;  /* 0x000000c203037211 */ /* 0x000fe200078f08ff */
[----:B------:R-:W-:Y:S01]  /*0e30*/  IMAD.IADD R191, R199, 0x1, -R2 ;  /* 0x00000001c7bf7824 */ /* 0x000fe200078e0a02 */
[----:B------:R-:W-:Y:S01]  /*0e40*/  SHF.R.S32.HI R6, RZ, 0x5, R6 ;  /* 0x00000005ff067819 */ /* 0x000fe20000011406 */
[----:B------:R-:W-:Y:S01]  /*0e50*/  IMAD.IADD R17, R5, 0x1, -R4 ;  /* 0x0000000105117824 */ /* 0x000fe200078e0a04 */
[----:B------:R-:W-:Y:S01]  /*0e60*/  LEA R22, R8, UR37, 0x1 ;  /* 0x0000002508167c11 */ /* 0x000fe2000f8e08ff */
[----:B------:R-:W-:Y:S01]  /*0e70*/  IMAD.SHL.U32 R16, R191, 0x8, RZ ;  /* 0x00000008bf107824 */ /* 0x000fe200078e00ff */
[----:B------:R-:W-:Y:S01]  /*0e80*/  LOP3.LUT R3, R3, 0xfffffe, RZ, 0xc0, !PT ;  /* 0x00fffffe03037812 */ /* 0x000fe200078ec0ff */
[----:B------:R-:W-:Y:S01]  /*0e90*/  IMAD R17, R6, 0x10, R17 ;  /* 0x0000001006117824 */ /* 0x000fe200078e0211 */
[----:B------:R-:W-:Y:S01]  /*0ea0*/  SEL R184, R184, 0xffffffe0, !P1 ;  /* 0xffffffe0b8b87807 */ /* 0x000fe20004800000 */
[----:B------:R-:W-:Y:S01]  /*0eb0*/  VIADD R185, R22, 0x36400 ;  /* 0x0003640016b97836 */ /* 0x000fe20000000000 */
[----:B------:R-:W-:Y:S01]  /*0ec0*/  SHF.R.S32.HI R192, RZ, 0x3, R0 ;  /* 0x00000003ffc07819 */ /* 0x000fe20000011400 */
[----:B------:R-:W-:-:S02]  /*0ed0*/  VIADD R190, R16, 0x40 ;  /* 0x0000004010be7836 */ /* 0x000fc40000000000 */
[C---:B------:R-:W-:Y:S02]  /*0ee0*/  VIADD R189, R16.reuse, 0x80 ;  /* 0x0000008010bd7836 */ /* 0x040fe40000000000 */
        /* <DEDUP_REMOVED lines=12> */
[----:B------:R-:W-:Y:S01]  /*0fb0*/  IMAD.IADD R3, R194, 0x1, -R3 ;  /* 0x00000001c2037824 */ /* 0x000fe200078e0a03 */
[----:B------:R-:W-:Y:S01]  /*0fc0*/  SHF.R.S32.HI R200, RZ, 0x1f, R195 ;  /* 0x0000001fffc87819 */ /* 0x000fe200000114c3 */
[----:B------:R-:W-:-:S02]  /*0fd0*/  @P2 VIADD R23, R185, 0xffffffc0 ;  /* 0xffffffc0b9172836 */ /* 0x000fc40000000000 */
[----:B------:R-:W-:Y:S02]  /*0fe0*/  IMAD.IADD R185, R185, 0x1, R184 ;  /* 0x00000001b9b97824 */ /* 0x000fe400078e02b8 */
[----:B------:R-:W-:Y:S02]  /*0ff0*/  IMAD.MOV.U32 R2, RZ, RZ, RZ ;  /* 0x000000ffff027224 */ /* 0x000fe400078e00ff */
[----:B------:R-:W-:Y:S02]  /*1000*/  IMAD.SHL.U32 R19, R3, 0x100, RZ ;  /* 0x0000010003137824 */ /* 0x000fe400078e00ff */
[----:B------:R-:W-:Y:S02]  /*1010*/  IMAD R197, R10, 0x8, R17 ;  /* 0x000000080ac57824 */ /* 0x000fe400078e0211 */
[----:B------:R-:W-:-:S07]  /*1020*/  IMAD.IADD R184, R184, 0x1, R23 ;  /* 0x00000001b8b87824 */ /* 0x000fce00078e0217 */
.L_x_4289:
        /* <DEDUP_REMOVED lines=15> */
[----:B-1----:R-:W-:-:S04]  /*1120*/  IMAD.U32 R6, RZ, RZ, UR8 ;  /* 0x00000008ff067e24 */ /* 0x002fc8000f8e00ff */
[----:B---3--:R-:W-:Y:S01]  /*1130*/  IMAD.U32 R7, RZ, RZ, UR9 ;  /* 0x00000009ff077e24 */ /* 0x008fe2000f8e00ff */
        /* <DEDUP_REMOVED lines=17> */
[----:B------:R-:W-:Y:S05]  /*1250*/  @P0 BRA `(.L_x_4251) ;  /* 0x00000000002c0947 */ /* 0x000fea0003800000 */
        /* <DEDUP_REMOVED lines=11> */
.L_x_4251:
[----:B0-----:R-:W2:Y:S01]  /*1310*/  LDL R4, [R1] ;  /* 0x0000000001047983 */ /* 0x001ea20000100800 */
[----:B-----5:R-:W-:Y:S01]  /*1320*/  IMAD.IADD R152, R152, 0x1, -R3 ;  /* 0x0000000198987824 */ /* 0x020fe200078e0a03 */
[----:B------:R-:W-:Y:S02]  /*1330*/  CS2R R150, SRZ ;  /* 0x0000000000967805 */ /* 0x000fe4000001ff00 */
[----:B------:R-:W-:Y:S02]  /*1340*/  CS2R R148, SRZ ;  /* 0x0000000000947805 */ /* 0x000fe4000001ff00 */
[----:B------:R-:W-:Y:S01]  /*1350*/  CS2R R146, SRZ ;  /* 0x0000000000927805 */ /* 0x000fe2000001ff00 */
[----:B------:R-:W-:Y:S01]  /*1360*/  VIADD R0, R152, 0x3f ;  /* 0x0000003f98007836 */ /* 0x000fe20000000000 */
[----:B------:R-:W-:Y:S02]  /*1370*/  CS2R R144, SRZ ;  /* 0x0000000000907805 */ /* 0x000fe4000001ff00 */
[----:B------:R-:W-:-:S02]  /*1380*/  CS2R R142, SRZ ;  /* 0x00000000008e7805 */ /* 0x000fc4000001ff00 */
[----:B------:R-:W-:Y:S02]  /*1390*/  CS2R R140, SRZ ;  /* 0x00000000008c7805 */ /* 0x000fe4000001ff00 */
[----:B------:R-:W-:Y:S02]  /*13a0*/  CS2R R138, SRZ ;  /* 0x00000000008a7805 */ /* 0x000fe4000001ff00 */
[----:B------:R-:W-:Y:S02]  /*13b0*/  SHF.R.S32.HI R3, RZ, 0x1f, R0 ;  /* 0x0000001fff037819 */ /* 0x000fe40000011400 */
[----:B------:R-:W-:Y:S02]  /*13c0*/  CS2R R136, SRZ ;  /* 0x0000000000887805 */ /* 0x000fe4000001ff00 */
[----:B------:R-:W-:Y:S02]  /*13d0*/  CS2R R134, SRZ ;  /* 0x0000000000867805 */ /* 0x000fe4000001ff00 */
[----:B------:R-:W-:-:S02]  /*13e0*/  CS2R R132, SRZ ;  /* 0x0000000000847805 */ /* 0x000fc4000001ff00 */
[----:B------:R-:W-:Y:S01]  /*13f0*/  LEA.HI R3, R3, R0, RZ, 0x6 ;  /* 0x0000000003037211 */ /* 0x000fe200078f30ff */
[----:B------:R-:W-:Y:S01]  /*1400*/  IMAD.MOV.U32 R0, RZ, RZ, RZ ;  /* 0x000000ffff007224 */ /* 0x000fe200078e00ff */
        /* <DEDUP_REMOVED lines=56> */
[----:B------:R-:W-:-:S02]  /*1790*/  SHF.R.S32.HI R177, RZ, 0x6, R3 ;  /* 0x00000006ffb17819 */ /* 0x000fc40000011403 */
[----:B--2---:R-:W-:Y:S01]  /*17a0*/  ISETP.NE.AND P0, PT, R4, 0x1, PT ;  /* 0x000000010400780c */ /* 0x004fe20003f05270 */
[----:B------:R-:W-:-:S12]  /*17b0*/  IMAD.MOV.U32 R4, RZ, RZ, RZ ;  /* 0x000000ffff047224 */ /* 0x000fd800078e00ff */
[----:B------:R-:W-:Y:S05]  /*17c0*/  @!P0 BRA `(.L_x_4252) ;  /* 0x0000001400d48947 */ /* 0x000fea0003800000 */
[----:B------:R-:W-:Y:S02]  /*17d0*/  ISETP.GE.AND P1, PT, R152, 0x1, PT ;  /* 0x000000019800780c */ /* 0x000fe40003f26270 */
[----:B------:R-:W-:-:S11]  /*17e0*/  PLOP3.LUT P0, PT, PT, PT, PT, 0x80, 0x0 ;  /* 0x000000000000781c */ /* 0x000fd60003f0f070 */
[----:B------:R-:W-:Y:S05]  /*17f0*/  @!P1 BRA `(.L_x_4253) ;  /* 0x0000007000c89947 */ /* 0x000fea0003800000 */
        /* <DEDUP_REMOVED lines=56> */
[----:B------:R-:W-:-:S07]  /*1b80*/  VIADD R177, R177, 0xfffffffe ;  /* 0xfffffffeb1b17836 */ /* 0x000fce0000000000 */
.L_x_4255:
        /* <DEDUP_REMOVED lines=171> */
.L_x_4254:
[----:B------:R-:W-:Y:S01]  /*2640*/  BAR.SYNC.DEFER_BLOCKING 0xe, 0x100 ;  /* 0x0384000000007b1d */ /* 0x000fe20000010000 */
[----:B------:R-:W-:Y:S01]  /*2650*/  IMAD.U32 R6, RZ, RZ, UR36 ;  /* 0x00000024ff067e24 */ /* 0x000fe2000f8e00ff */
[----:B------:R-:W-:Y:S01]  /*2660*/  UIADD3 UR36, UR36, 0x1, URZ ;  /* 0x0000000124247890 */ /* 0x000fe2000fffe03f */
[----:B------:R-:W-:Y:S02]  /*2670*/  PLOP3.LUT P0, PT, PT, PT, PT, 0x8, 0x0 ;  /* 0x000000000000781c */ /* 0x000fe40003f0e170 */
        /* <DEDUP_REMOVED lines=138> */
.L_x_4252:
        /* <DEDUP_REMOVED lines=32> */
.L_x_4256:
        /* <DEDUP_REMOVED lines=8> */
.L_x_4434:
[----:B------:R-:W-:Y:S05]  /*31a0*/  @P0 BRA `(.L_x_4258) ;  /* 0x0000000000040947 */ /* 0x000fea0003800000 */
[----:B------:R-:W-:Y:S01]  /*31b0*/  BPT.TRAP 0x1 ;  /* 0x000000040000795c */ /* 0x000fe20000300000 */
.L_x_4258:
[----:B------:R-:W-:Y:S01]  /*31c0*/  IMAD.U32 R4, RZ, RZ, UR36 ;  /* 0x00000024ff047e24 */ /* 0x000fe2000f8e00ff */
[----:B------:R-:W-:-:S04]  /*31d0*/  SHF.L.U32 R5, R2, 0x1f, RZ ;  /* 0x0000001f02057819 */ /* 0x000fc800000006ff */
[----:B------:R-:W-:-:S04]  /*31e0*/  LEA R4, R4, UR37, 0x3 ;  /* 0x0000002504047c11 */ /* 0x000fc8000f8e18ff */
[----:B------:R1:W2:Y:S01]  /*31f0*/  SYNCS.PHASECHK.TRANS64.TRYWAIT P1, [R4+URZ+0x38830], R5 ;  /* 0x03883005040075a7 */ /* 0x0002a2000802017f */
[----:B------:R-:W-:Y:S05]  /*3200*/  @P0 BRA `(.L_x_4259) ;  /* 0x0000000000040947 */ /* 0x000fea0003800000 */
[----:B------:R-:W-:Y:S01]  /*3210*/  BPT.TRAP 0x1 ;  /* 0x000000040000795c */ /* 0x000fe20000300000 */
.L_x_4259:
[----:B--2---:R-:W-:Y:S05]  /*3220*/  @P1 BRA `(.L_x_4260) ;  /* 0x0000000000081947 */ /* 0x004fea0003800000 */
[----:B------:R-:W2:Y:S02]  /*3230*/  SYNCS.PHASECHK.TRANS64.TRYWAIT P1, [R4+URZ+0x38830], R5 ;  /* 0x03883005040075a7 */ /* 0x000ea4000802017f */
[----:B--2---:R-:W-:Y:S05]  /*3240*/  @!P1 BRA `(.L_x_4261) ;  /* 0x0000010400b89947 */ /* 0x004fea0003800000 */
.L_x_4260:
        /* <DEDUP_REMOVED lines=40> */
.L_x_4435:
[----:B------:R-:W-:Y:S05]  /*34d0*/  @P0 BRA `(.L_x_4263) ;  /* 0x0000000000040947 */ /* 0x000fea0003800000 */
[----:B------:R-:W-:Y:S01]  /*34e0*/  BPT.TRAP 0x1 ;  /* 0x000000040000795c */ /* 0x000fe20000300000 */
.L_x_4263:
[----:B------:R3:W4:Y:S01]  /*34f0*/  SYNCS.PHASECHK.TRANS64.TRYWAIT P1, [R4+URZ+0x38850], R5 ;  /* 0x03885005040075a7 */ /* 0x000722000802017f */
[----:B------:R-:W-:Y:S05]  /*3500*/  @P0 BRA `(.L_x_4264) ;  /* 0x0000000000040947 */ /* 0x000fea0003800000 */
[----:B------:R-:W-:Y:S01]  /*3510*/  BPT.TRAP 0x1 ;  /* 0x000000040000795c */ /* 0x000fe20000300000 */
.L_x_4264:
[----:B----4-:R-:W-:Y:S05]  /*3520*/  @P1 BRA `(.L_x_4265) ;  /* 0x0000000000081947 */ /* 0x010fea0003800000 */
[----:B------:R-:W4:Y:S02]  /*3530*/  SYNCS.PHASECHK.TRANS64.TRYWAIT P1, [R4+URZ+0x38850], R5 ;  /* 0x03885005040075a7 */ /* 0x000f24000802017f */
[----:B----4-:R-:W-:Y:S05]  /*3540*/  @!P1 BRA `(.L_x_4266) ;  /* 0x0000010400249947 */ /* 0x010fea0003800000 */
.L_x_4265:
[----:B------:R-:W-:Y:S01]  /*3550*/  UIADD3 UR4, UR37, 0x400, URZ ;  /* 0x0000040025047890 */ /* 0x000fe2000fffe03f */
[----:B------:R-:W-:Y:S01]  /*3560*/  WARPGROUP.ARRIVE ;  /* 0x00000000000079c5 */ /* 0x000fe20000000000 */
[----:B------:R-:W-:-:S05]  /*3570*/  UIADD3 UR5, UR37, 0x26400, URZ ;  /* 0x0002640025057890 */ /* 0x000fca000fffe03f */
[----:B0-----:R-:W0:Y:S01]  /*3580*/  S2R R3, SR_TID.X ;  /* 0x0000000000037919 */ /* 0x001e220000002100 */
[----:B------:R-:W-:Y:S02]  /*3590*/  USHF.R.U32.HI UR4, URZ, 0x4, UR4 ;  /* 0x000000043f047899 */ /* 0x000fe40008011604 */
[----:B------:R-:W-:Y:S01]  /*35a0*/  USHF.R.U32.HI UR5, URZ, 0x4, UR5 ;  /* 0x000000043f057899 */ /* 0x000fe20008011605 */
[----:B------:R-:W5:Y:S01]  /*35b0*/  S2R R57, SR_TID.X ;  /* 0x0000000000397919 */ /* 0x000f620000002100 */
[----:B------:R-:W-:Y:S02]  /*35c0*/  ULOP3.LUT UR4, UR4, 0x3fff, URZ, 0xc0, !UPT ;  /* 0x00003fff04047892 */ /* 0x000fe4000f8ec03f */
[----:B------:R-:W-:Y:S02]  /*35d0*/  ULOP3.LUT UR5, UR5, 0x3fff, URZ, 0xc0, !UPT ;  /* 0x00003fff05057892 */ /* 0x000fe4000f8ec03f */
[----:B------:R-:W-:Y:S02]  /*35e0*/  ULOP3.LUT UR4, UR4, 0x10000, URZ, 0xfc, !UPT ;  /* 0x0001000004047892 */ /* 0x000fe4000f8efc3f */
[----:B------:R-:W-:-:S02]  /*35f0*/  ULOP3.LUT UR6, UR5, 0x10000, URZ, 0xfc, !UPT ;  /* 0x0001000005067892 */ /* 0x000fc4000f8efc3f */
[----:B------:R-:W-:Y:S01]  /*3600*/  ULEA UR5, UR36, UR4, 0xc ;  /* 0x0000000424057291 */ /* 0x000fe2000f8e603f */
[----:B------:R-:W-:Y:S01]  /*3610*/  UMOV UR21, 0x40000040 ;  /* 0x4000004000157882 */ /* 0x000fe20000000000 */
[----:B------:R-:W-:Y:S01]  /*3620*/  UMOV UR23, 0x40000040 ;  /* 0x4000004000177882 */ /* 0x000fe20000000000 */
[----:B------:R-:W-:Y:S02]  /*3630*/  UIADD3 UR14, UR6, 0x800, URZ ;  /* 0x00000800060e7890 */ /* 0x000fe4000fffe03f */
[----:B------:R-:W-:Y:S02]  /*3640*/  UMOV UR20, UR6 ;  /* 0x0000000600147c82 */ /* 0x000fe40008000000 */
[----:B------:R-:W-:Y:S01]  /*3650*/  UMOV UR22, UR5 ;  /* 0x0000000500167c82 */ /* 0x000fe20008000000 */
[----:B------:R-:W-:Y:S01]  /*3660*/  UIADD3 UR15, UR5, 0x800, URZ ;  /* 0x00000800050f7890 */ /* 0x000fe2000fffe03f */
[----:B------:R-:W-:Y:S01]  /*3670*/  HGMMA.64x64x16.F32 R24, gdesc[UR20], R24, gsb0 ;  /* 0x00e00000141879f0 */ /* 0x000fe20008000818 */
[----:B------:R-:W-:-:S02]  /*3680*/  UIADD3 UR20, UR6, 0x2, URZ ;  /* 0x0000000206147890 */ /* 0x000fc4000fffe03f */
[----:B------:R-:W-:Y:S01]  /*3690*/  UIADD3 UR22, UR5, 0x2, URZ ;  /* 0x0000000205167890 */ /* 0x000fe2000fffe03f */
[----:B------:R-:W-:Y:S01]  /*36a0*/  UMOV UR21, 0x40000040 ;  /* 0x4000004000157882 */ /* 0x000fe20000000000 */
[----:B------:R-:W-:Y:S01]  /*36b0*/  UMOV UR23, 0x40000040 ;  /* 0x4000004000177882 */ /* 0x000fe20000000000 */
[----:B0-----:R-:W-:Y:S02]  /*36c0*/  SHF.R.U32.HI R3, RZ, 0x7, R3 ;  /* 0x00000007ff037819 */ /* 0x001fe40000011603 */
[----:B-----5:R-:W-:-:S04]  /*36d0*/  LOP3.LUT R57, R57, 0x7f, RZ, 0xc0, !PT ;  /* 0x0000007f39397812 */ /* 0x020fc800078ec0ff */
[----:B------:R-:W0:Y:S02]  /*36e0*/  SHFL.IDX PT, R3, R3, RZ, 0x1f ;  /* 0x00001fff03037589 */ /* 0x000e2400000e0000 */
[----:B0-----:R-:W-:Y:S01]  /*36f0*/  R2UR UR7, R3 ;  /* 0x00000000030772ca */ /* 0x001fe200000e0000 */
[----:B------:R-:W-:-:S05]  /*3700*/  IMAD R3, R177, -0x40, R152 ;  /* 0xffffffc0b1037824 */ /* 0x000fca00078e0298 */
[----:B------:R-:W-:-:S04]  /*3710*/  IADD3 R3, -R18, 0x40, R3 ;  /* 0x0000004012037810 */ /* 0x000fc80007ffe103 */
[C---:B------:R-:W-:Y:S02]  /*3720*/  ISETP.GT.AND P5, PT, R3.reuse, RZ, PT ;  /* 0x000000ff0300720c */ /* 0x040fe40003fa4270 */
[C---:B------:R-:W-:Y:S01]  /*3730*/  ISETP.GT.AND P4, PT, R3.reuse, 0x1, PT ;  /* 0x000000010300780c */ /* 0x040fe20003f84270 */
[----:B------:R-:W-:Y:S01]  /*3740*/  UISETP.GT.AND UP0, UPT, UR7, 0x7f, UPT ;  /* 0x0000007f0700788c */ /* 0x000fe2000bf04270 */
[C---:B------:R-:W-:Y:S02]  /*3750*/  ISETP.GT.AND P3, PT, R3.reuse, 0x8, PT ;  /* 0x000000080300780c */ /* 0x040fe40003f64270 */
[----:B------:R-:W-:Y:S01]  /*3760*/  UMOV UR7, 0x4 ;  /* 0x0000000400077882 */ /* 0x000fe20000000000 */
[----:B------:R-:W-:Y:S01]  /*3770*/  USEL UR11, URZ, 0x2, !UP0 ;  /* 0x000000023f0b7887 */ /* 0x000fe2000c000000 */
[C---:B------:R-:W-:Y:S01]  /*3780*/  ISETP.GT.AND P2, PT, R3.reuse, 0x9, PT ;  /* 0x000000090300780c */ /* 0x040fe20003f44270 */
[----:B------:R-:W-:Y:S01]  /*3790*/  USEL UR10, UR7, 0x2, UP0 ;  /* 0x00000002070a7887 */ /* 0x000fe20008000000 */
[C---:B------:R-:W-:Y:S01]  /*37a0*/  ISETP.GT.AND P1, PT, R3.reuse, 0x10, PT ;  /* 0x000000100300780c */ /* 0x040fe20003f24270 */
[----:B------:R-:W-:Y:S01]  /*37b0*/  USEL UR7, UR7, 0x6, !UP0 ;  /* 0x0000000607077887 */ /* 0x000fe2000c000000 */
[----:B------:R-:W-:Y:S01]  /*37c0*/  ISETP.GT.AND P6, PT, R3, 0x11, PT ;  /* 0x000000110300780c */ /* 0x000fe20003fc4270 */
[----:B------:R-:W-:-:S02]  /*37d0*/  WARPGROUP.DEPBAR.LE gsb0, 0x0 ;  /* 0x00008000000079c5 */ /* 0x000fc40000010000 */
        /* <DEDUP_REMOVED lines=212> */
[----:B------:R-:W-:Y:S01]  /*4520*/  ULDC UR11, c[0x0][0xa80] ;  /* 0x0002a000000b7ab9 */ /* 0x000fe20000000800 */
        /* <DEDUP_REMOVED lines=28> */
[----:B------:R-:W-:-:S04]  /*46f0*/  ULOP3.LUT UR7, UR44, 0x2000000, URZ, 0xfc, !UPT ;  /* 0x020000002c077892 */ /* 0x000fc8000f8efc3f */
[----:B------:R-:W-:-:S07]  /*4700*/  ULEA UR10, UR36, UR7, 0xc ;  /* 0x00000007240a7291 */ /* 0x000fce000f8e603f */
[----:B------:R-:W-:Y:S01]  /*4710*/  UMOV UR14, UR10 ;  /* 0x0000000a000e7c82 */ /* 0x000fe20008000000 */
[----:B------:R-:W-:Y:S02]  /*4720*/  WARPGROUP.DEPBAR.LE gsb0, 0x0 ;  /* 0x00008000000079c5 */ /* 0x000fe40000010000 */
[----:B------:R-:W-:-:S06]  /*4730*/  WARPGROUP.ARRIVE ;  /* 0x00000000000079c5 */ /* 0x000fcc0000000000 */
[----:B------:R-:W-:Y:S03]  /*4740*/  HGMMA.64x64x16.F32 R24, gdesc[UR20], R24, gsb0 ;  /* 0x00e00000141879f0 */ /* 0x000fe60008000818 */
[----:B------:R-:W-:Y:S02]  /*4750*/  WARPGROUP.DEPBAR.LE gsb0, 0x0 ;  /* 0x00008000000079c5 */ /* 0x000fe40000010000 */
[----:B------:R-:W-:Y:S02]  /*4760*/  FSEL R24, R24, -INF , P5 ;  /* 0xff80000018187808 */ /* 0x000fe40002800000 */
[----:B------:R-:W-:Y:S02]  /*4770*/  FSEL R25, R25, -INF , P4 ;  /* 0xff80000019197808 */ /* 0x000fe40002000000 */
[----:B------:R-:W-:Y:S02]  /*4780*/  FSEL R28, R28, -INF , P3 ;  /* 0xff8000001c1c7808 */ /* 0x000fe40001800000 */
[----:B-1234-:R-:W-:-:S02]  /*4790*/  FMNMX.FTZ R5, R24, R25, !PT ;  /* 0x0000001918057209 */ /* 0x01efc40007810000 */
        /* <DEDUP_REMOVED lines=48> */
[----:B------:R-:W-:Y:S02]  /*4aa0*/  FSEL R46, R46, -INF , P1 ;  /* 0xff8000002e2e7808 */ /* 0x000fe40000800000 */
[----:B------:R-:W-:Y:S01]  /*4ab0*/  FSEL R47, R47, -INF , P6 ;  /* 0xff8000002f2f7808 */ /* 0x000fe20003000000 */
[----:B------:R-:W0:Y:S01]  /*4ac0*/  SHFL.BFLY PT, R6, R7, 0x2, 0x1f ;  /* 0x0c401f0007067f89 */ /* 0x000e2200000e0000 */
[----:B------:R-:W-:Y:S02]  /*4ad0*/  FSEL R50, R50, -INF , P5 ;  /* 0xff80000032327808 */ /* 0x000fe40002800000 */
[----:B------:R-:W-:Y:S02]  /*4ae0*/  FSEL R51, R51, -INF , P4 ;  /* 0xff80000033337808 */ /* 0x000fe40002000000 */
[----:B------:R-:W-:Y:S02]  /*4af0*/  FSEL R54, R54, -INF , P3 ;  /* 0xff80000036367808 */ /* 0x000fe40001800000 */
[----:B------:R-:W-:-:S02]  /*4b00*/  FSEL R55, R55, -INF , P2 ;  /* 0xff80000037377808 */ /* 0x000fc40001000000 */
[----:B------:R-:W-:Y:S02]  /*4b10*/  ISETP.GE.AND P2, PT, R152, 0x41, PT ;  /* 0x000000419800780c */ /* 0x000fe40003f46270 */
[----:B0-----:R-:W-:Y:S02]  /*4b20*/  FMNMX.FTZ R8, R7, R6, !PT ;  /* 0x0000000607087209 */ /* 0x001fe40007810000 */
[----:B------:R-:W-:-:S03]  /*4b30*/  FMNMX.FTZ R6, R30, R3, !PT ;  /* 0x000000031e067209 */ /* 0x000fc60007810000 */
[----:B------:R-:W0:Y:S01]  /*4b40*/  SHFL.BFLY PT, R5, R8, 0x1, 0x1f ;  /* 0x0c201f0008057f89 */ /* 0x000e2200000e0000 */
        /* <DEDUP_REMOVED lines=33> */
[----:B------:R-:W0:Y:S01]  /*4d60*/  MUFU.EX2 R7, R7 ;  /* 0x0000000700077308 */ /* 0x000e220000000800 */
[----:B------:R-:W1:Y:S07]  /*4d70*/  SHFL.BFLY PT, R14, R5, 0x2, 0x1f ;  /* 0x0c401f00050e7f89 */ /* 0x000e6e00000e0000 */
[----:B------:R-:W-:Y:S08]  /*4d80*/  MUFU.EX2 R8, R28 ;  /* 0x0000001c00087308 */ /* 0x000ff00000000800 */
[----:B------:R-:W2:Y:S01]  /*4d90*/  MUFU.EX2 R9, R9 ;  /* 0x0000000900097308 */ /* 0x000ea20000000800 */
[----:B0-----:R-:W-:Y:S01]  /*4da0*/  F2FP.F16.F32.PACK_AB R156, R7, R6 ;  /* 0x00000006079c723e */ /* 0x001fe200000000ff */
[----:B------:R-:W-:-:S06]  /*4db0*/  FADD.FTZ R7, R6, R7 ;  /* 0x0000000706077221 */ /* 0x000fcc0000010000 */
[----:B------:R-:W-:Y:S01]  /*4dc0*/  MUFU.EX2 R10, R10 ;  /* 0x0000000a000a7308 */ /* 0x000fe20000000800 */
[----:B-1----:R-:W-:Y:S01]  /*4dd0*/  FMNMX.FTZ R24, R5, R14, !PT ;  /* 0x0000000e05187209 */ /* 0x002fe20007810000 */
[----:B------:R-:W-:-:S04]  /*4de0*/  FFMA.FTZ R14, R40, UR11, -R56 ;  /* 0x0000000b280e7c23 */ /* 0x000fc80008010838 */
[----:B------:R-:W0:Y:S02]  /*4df0*/  SHFL.BFLY PT, R5, R24, 0x1, 0x1f ;  /* 0x0c201f0018057f89 */ /* 0x000e2400000e0000 */
        /* <DEDUP_REMOVED lines=9> */
[----:B------:R-:W-:Y:S02]  /*4e90*/  FADD.FTZ R11, R11, R10 ;  /* 0x0000000a0b0b7221 */ /* 0x000fe40000010000 */
[----:B------:R-:W-:Y:S01]  /*4ea0*/  MUFU.EX2 R14, R14 ;  /* 0x0000000e000e7308 */ /* 0x000fe20000000800 */
[C---:B------:R-:W-:Y:S01]  /*4eb0*/  FSETP.NEU.FTZ.AND P1, PT, R5.reuse, -INF , PT ;  /* 0xff8000000500780b */ /* 0x040fe20003f3d000 */
[----:B------:R-:W-:-:S05]  /*4ec0*/  FMUL.FTZ R24, R5, UR11 ;  /* 0x0000000b05187c20 */ /* 0x000fca0008410000 */
[----:B------:R-:W-:Y:S01]  /*4ed0*/  FSEL R25, R24, RZ, P1 ;  /* 0x000000ff18197208 */ /* 0x000fe20000800000 */
[----:B------:R-:W0:Y:S01]  /*4ee0*/  MUFU.EX2 R15, R15 ;  /* 0x0000000f000f7308 */ /* 0x000e220000000800 */
[----:B------:R-:W-:Y:S02]  /*4ef0*/  ISETP.NE.AND P1, PT, R57, RZ, PT ;  /* 0x000000ff3900720c */ /* 0x000fe40003f25270 */
[----:B--2---:R-:W-:Y:S01]  /*4f00*/  F2FP.F16.F32.PACK_AB R162, R13, R12 ;  /* 0x0000000c0da2723e */ /* 0x004fe200000000ff */
[--C-:B------:R-:W-:Y:S01]  /*4f10*/  FFMA.FTZ R173, R26, UR11, -R25.reuse ;  /* 0x0000000b1aad7c23 */ /* 0x100fe20008010819 */
        /* <DEDUP_REMOVED lines=8> */
[----:B------:R-:W-:Y:S01]  /*4fa0*/  FFMA.FTZ R183, R43, UR11, -R25 ;  /* 0x0000000b2bb77c23 */ /* 0x000fe20008010819 */
[----:B------:R-:W-:-:S02]  /*4fb0*/  @!P1 VIADD R24, R4, 0x38840 ;  /* 0x0003884004189836 */ /* 0x000fc40000000000 */
[--C-:B------:R-:W-:Y:S01]  /*4fc0*/  FFMA.FTZ R207, R46, UR11, -R25.reuse ;  /* 0x0000000b2ecf7c23 */ /* 0x100fe20008010819 */
[--C-:B------:R-:W-:Y:S01]  /*4fd0*/  FFMA.FTZ R208, R47, UR11, -R25.reuse ;  /* 0x0000000b2fd07c23 */ /* 0x100fe20008010819 */
[--C-:B------:R-:W-:Y:S01]  /*4fe0*/  FFMA.FTZ R209, R50, UR11, -R25.reuse ;  /* 0x0000000b32d17c23 */ /* 0x100fe20008010819 */
[--C-:B------:R-:W-:Y:S01]  /*4ff0*/  FFMA.FTZ R210, R51, UR11, -R25.reuse ;  /* 0x0000000b33d27c23 */ /* 0x100fe20008010819 */
[----:B------:R-:W-:Y:S01]  /*5000*/  @!P1 PRMT R24, RZ, 0x654, R24 ;  /* 0x00000654ff189816 */ /* 0x000fe20000000018 */
[--C-:B------:R-:W-:Y:S01]  /*5010*/  FFMA.FTZ R211, R54, UR11, -R25.reuse ;  /* 0x0000000b36d37c23 */ /* 0x100fe20008010819 */
[----:B------:R-:W-:Y:S01]  /*5020*/  FFMA.FTZ R212, R55, UR11, -R25 ;  /* 0x0000000b37d47c23 */ /* 0x000fe20008010819 */
[----:B------:R-:W-:Y:S01]  /*5030*/  MUFU.EX2 R173, R173 ;  /* 0x000000ad00ad7308 */ /* 0x000fe20000000800 */
[----:B------:R1:W-:Y:S01]  /*5040*/  @!P1 SYNCS.ARRIVE.TRANS64.RED.A1T0 RZ, [R24+URZ], RZ ;  /* 0x000000ff18ff99a7 */ /* 0x0003e2000810043f */
[----:B0-----:R-:W-:Y:S01]  /*5050*/  F2FP.F16.F32.PACK_AB R164, R15, R14 ;  /* 0x0000000e0fa4723e */ /* 0x001fe200000000ff */
[----:B------:R-:W-:Y:S01]  /*5060*/  FADD.FTZ R12, R12, R11 ;  /* 0x0000000b0c0c7221 */ /* 0x000fe20000010000 */
[----:B------:R-:W-:-:S03]  /*5070*/  @!P1 VIADD R4, R4, 0x38860 ;  /* 0x0003886004049836 */ /* 0x000fc60000000000 */
[----:B------:R-:W-:Y:S01]  /*5080*/  FADD.FTZ R13, R13, R12 ;  /* 0x0000000c0d0d7221 */ /* 0x000fe20000010000 */
[----:B------:R-:W0:Y:S01]  /*5090*/  MUFU.EX2 R174, R174 ;  /* 0x000000ae00ae7308 */ /* 0x000e220000000800 */
[----:B------:R-:W-:Y:S02]  /*50a0*/  @!P1 PRMT R4, RZ, 0x654, R4 ;  /* 0x00000654ff049816 */ /* 0x000fe40000000004 */
        /* <DEDUP_REMOVED lines=49> */
[----:B------:R-:W-:Y:S08]  /*53c0*/  MUFU.EX2 R211, R211 ;  /* 0x000000d300d37308 */ /* 0x000ff00000000800 */
[----:B------:R-:W3:Y:S01]  /*53d0*/  MUFU.EX2 R212, R212 ;  /* 0x000000d400d47308 */ /* 0x000ee20000000800 */
[----:B--2---:R-:W-:Y:S01]  /*53e0*/  F2FP.F16.F32.PACK_AB R169, R210, R209 ;  /* 0x000000d1d2a9723e */ /* 0x004fe200000000ff */
[----:B------:R-:W-:-:S04]  /*53f0*/  FADD.FTZ R209, R209, R208 ;  /* 0x000000d0d1d17221 */ /* 0x000fc80000010000 */
[----:B------:R-:W-:Y:S01]  /*5400*/  FADD.FTZ R210, R210, R209 ;  /* 0x000000d1d2d27221 */ /* 0x000fe20000010000 */
[----:B---3--:R-:W-:-:S03]  /*5410*/  F2FP.F16.F32.PACK_AB R171, R212, R211 ;  /* 0x000000d3d4ab723e */ /* 0x008fc600000000ff */
[----:B------:R-:W-:Y:S02]  /*5420*/  FADD.FTZ R211, R211, R210 ;  /* 0x000000d2d3d37221 */ /* 0x000fe40000010000 */
[----:B------:R0:W-:Y:S01]  /*5430*/  STSM.16.M88.4 [R184], R168 ;  /* 0x000000a8b8007844 */ /* 0x0001e20000000200 */
[----:B-1----:R-:W-:Y:S01]  /*5440*/  WARPGROUP.ARRIVE ;  /* 0x00000000000079c5 */ /* 0x002fe20000000000 */
[----:B------:R-:W-:-:S05]  /*5450*/  FADD.FTZ R6, R212, R211 ;  /* 0x000000d3d4067221 */ /* 0x000fca0000010000 */
[----:B------:R-:W-:Y:S01]  /*5460*/  HGMMA.64x256x16.F32 R24, R156, gdesc[UR12].tnspB, RZ, !UPT, gsb0 ;  /* 0x43e0000c9c187df0 */ /* 0x000fe2000c0008ff */
        /* <DEDUP_REMOVED lines=12> */
[----:B------:R-:W-:Y:S01]  /*5530*/  HGMMA.64x256x16.F32 R24, R164, gdesc[UR12].tnspB, R24, gsb0 ;  /* 0x43e0000ca4187df0 */ /* 0x000fe20008000818 */
[----:B------:R-:W-:Y:S01]  /*5540*/  UMOV UR14, UR10 ;  /* 0x0000000a000e7c82 */ /* 0x000fe20008000000 */
        /* <DEDUP_REMOVED lines=21> */
.L_x_4276:
[----:B------:R-:W-:Y:S01]  /*56a0*/  UIADD3 UR36, UR24, 0x1, URZ ;  /* 0x0000000118247890 */ /* 0x000fe2000fffe03f */
[C---:B------:R-:W-:Y:S01]  /*56b0*/  ISETP.GT.AND P2, PT, R7.reuse, RZ, PT ;  /* 0x000000ff0700720c */ /* 0x040fe20003f44270 */
[----:B------:R-:W-:Y:S02]  /*56c0*/  VIADD R7, R7, 0xffffffff ;  /* 0xffffffff07077836 */ /* 0x000fe40000000000 */
[----:B------:R-:W-:-:S04]  /*56d0*/  UISETP.NE.AND UP0, UPT, UR36, 0x2, UPT ;  /* 0x000000022400788c */ /* 0x000fc8000bf05270 */
[----:B------:R-:W-:Y:S02]  /*56e0*/  USEL UR5, URZ, 0x1, UP0 ;  /* 0x000000013f057887 */ /* 0x000fe40008000000 */
[----:B------:R-:W-:-:S04]  /*56f0*/  USEL UR36, UR36, URZ, UP0 ;  /* 0x0000003f24247287 */ /* 0x000fc80008000000 */
[----:B------:R-:W-:Y:S01]  /*5700*/  LOP3.LUT R2, R2, UR5, RZ, 0x3c, !PT ;  /* 0x0000000502027c12 */ /* 0x000fe2000f8e3cff */
[----:B0-----:R-:W-:Y:S07]  /*5710*/  @P0 BRA `(.L_x_4268) ;  /* 0x0000000000040947 */ /* 0x001fee0003800000 */
[----:B------:R-:W-:Y:S01]  /*5720*/  BPT.TRAP 0x1 ;  /* 0x000000040000795c */ /* 0x000fe20000300000 */
.L_x_4268:
[----:B------:R-:W-:Y:S01]  /*5730*/  ULEA UR5, UR36, UR37, 0x3 ;  /* 0x0000002524057291 */ /* 0x000fe2000f8e183f */
[----:B------:R-:W-:-:S08]  /*5740*/  SHF.L.U32 R3, R2, 0x1f, RZ ;  /* 0x0000001f02037819 */ /* 0x000fd000000006ff */
[----:B------:R0:W1:Y:S01]  /*5750*/  SYNCS.PHASECHK.TRANS64.TRYWAIT P3, [UR5+0x38830], R3 ;  /* 0x03883003ff0075a7 */ /* 0x0000620008060145 */
[----:B------:R-:W-:Y:S05]  /*5760*/  @P0 BRA `(.L_x_4269) ;  /* 0x0000000000040947 */ /* 0x000fea0003800000 */
[----:B------:R-:W-:Y:S01]  /*5770*/  BPT.TRAP 0x1 ;  /* 0x000000040000795c */ /* 0x000fe20000300000 */
.L_x_4269:
[----:B-1----:R-:W-:Y:S05]  /*5780*/  @P3 BRA `(.L_x_4270) ;  /* 0x0000000000083947 */ /* 0x002fea0003800000 */
[----:B------:R-:W1:Y:S02]  /*5790*/  SYNCS.PHASECHK.TRANS64.TRYWAIT P3, [UR5+0x38830], R3 ;  /* 0x03883003ff0075a7 */ /* 0x000e640008060145 */
[----:B-1----:R-:W-:Y:S05]  /*57a0*/  @!P3 BRA `(.L_x_4271) ;  /* 0x000000e000a0b947 */ /* 0x002fea0003800000 */
.L_x_4270:
        /* <DEDUP_REMOVED lines=28> */
.L_x_4272:
[----:B------:R2:W3:Y:S01]  /*5970*/  SYNCS.PHASECHK.TRANS64.TRYWAIT P3, [UR5+0x38850], R3 ;  /* 0x03885003ff0075a7 */ /* 0x0004e20008060145 */
[----:B------:R-:W-:Y:S05]  /*5980*/  @P0 BRA `(.L_x_4273) ;  /* 0x0000000000040947 */ /* 0x000fea0003800000 */
[----:B------:R-:W-:Y:S01]  /*5990*/  BPT.TRAP 0x1 ;  /* 0x000000040000795c */ /* 0x000fe20000300000 */
.L_x_4273:
[----:B---3--:R-:W-:Y:S05]  /*59a0*/  @P3 BRA `(.L_x_4274) ;  /* 0x0000000000083947 */ /* 0x008fea0003800000 */
[----:B------:R-:W3:Y:S02]  /*59b0*/  SYNCS.PHASECHK.TRANS64.TRYWAIT P3, [UR5+0x38850], R3 ;  /* 0x03885003ff0075a7 */ /* 0x000ee40008060145 */
[----:B---3--:R-:W-:Y:S05]  /*59c0*/  @!P3 BRA `(.L_x_4275) ;  /* 0x000000e00030b947 */ /* 0x008fea0003800000 */
.L_x_4274:
[----:B------:R-:W-:Y:S01]  /*59d0*/  UIADD3 UR10, UR37, 0x26400, URZ ;  /* 0x00026400250a7890 */ /* 0x000fe2000fffe03f */
[----:B------:R-:W-:Y:S01]  /*59e0*/  WARPGROUP.ARRIVE ;  /* 0x00000000000079c5 */ /* 0x000fe20000000000 */
[----:B------:R-:W-:-:S05]  /*59f0*/  UIADD3 UR15, UR6, 0x4, URZ ;  /* 0x00000004060f7890 */ /* 0x000fca000fffe03f */
[----:B------:R-:W3:Y:S01]  /*5a00*/  S2R R5, SR_TID.X ;  /* 0x0000000000057919 */ /* 0x000ee20000002100 */
[----:B------:R-:W-:Y:S02]  /*5a10*/  USHF.R.U32.HI UR10, URZ, 0x4, UR10 ;  /* 0x000000043f0a7899 */ /* 0x000fe4000801160a */
[----:B------:R-:W-:Y:S02]  /*5a20*/  UIADD3 UR11, UR6, 0x200, URZ ;  /* 0x00000200060b7890 */ /* 0x000fe4000fffe03f */
[----:B------:R-:W-:Y:S02]  /*5a30*/  ULOP3.LUT UR18, UR10, 0x3fff, URZ, 0xc0, !UPT ;  /* 0x00003fff0a127892 */ /* 0x000fe4000f8ec03f */
[----:B------:R-:W-:Y:S02]  /*5a40*/  UIADD3 UR14, UR6, 0x6, URZ ;  /* 0x00000006060e7890 */ /* 0x000fe4000fffe03f */
        /* <DEDUP_REMOVED lines=263> */
[----:B------:R-:W-:-:S07]  /*6ac0*/  ULEA UR10, UR36, UR7, 0xc ;  /* 0x00000007240a7291 */ /* 0x000fce000f8e603f */
[----:B------:R-:W-:Y:S01]  /*6ad0*/  UMOV UR14, UR10 ;  /* 0x0000000a000e7c82 */ /* 0x000fe20008000000 */
        /* <DEDUP_REMOVED lines=29> */
[----:B0-----:R-:W-:-:S05]  /*6cb0*/  FMNMX.FTZ R3, R11, R12, !PT ;  /* 0x0000000c0b037209 */ /* 0x001fca0007810000 */
[C---:B------:R-:W-:Y:S01]  /*6cc0*/  FADD.FTZ R10, -R3.reuse, R8 ;  /* 0x00000008030a7221 */ /* 0x040fe20000010100 */
[----:B------:R-:W-:Y:S01]  /*6cd0*/  FMNMX.FTZ R8, R166, R5, !PT ;  /* 0x00000005a6087209 */ /* 0x000fe20007810000 */
[----:B------:R-:W-:Y:S02]  /*6ce0*/  FMUL.FTZ R208, R3, UR11 ;  /* 0x0000000b03d07c20 */ /* 0x000fe40008410000 */
[----:B------:R-:W-:Y:S01]  /*6cf0*/  FMUL.FTZ R9, R10, UR11 ;  /* 0x0000000b0a097c20 */ /* 0x000fe20008410000 */
[----:B------:R-:W-:Y:S01]  /*6d00*/  FMNMX.FTZ R5, R167, R8, !PT ;  /* 0x00000008a7057209 */ /* 0x000fe20007810000 */
[--C-:B------:R-:W-:Y:S01]  /*6d10*/  FFMA.FTZ R152, R152, UR11, -R208.reuse ;  /* 0x0000000b98987c23 */ /* 0x100fe200080108d0 */
[--C-:B------:R-:W-:Y:S01]  /*6d20*/  FFMA.FTZ R11, R153, UR11, -R208.reuse ;  /* 0x0000000b990b7c23 */ /* 0x100fe200080108d0 */
[--C-:B------:R-:W-:Y:S01]  /*6d30*/  FFMA.FTZ R153, R181, UR11, -R208.reuse ;  /* 0x0000000bb5997c23 */ /* 0x100fe200080108d0 */
        /* <DEDUP_REMOVED lines=11> */
[----:B------:R1:W-:Y:S01]  /*6df0*/  MUFU.EX2 R8, R152 ;  /* 0x0000009800087308 */ /* 0x0003e20000000800 */
        /* <DEDUP_REMOVED lines=9> */
[-C--:B0-----:R-:W-:Y:S01]  /*6e90*/  FMUL.FTZ R24, R24, R9.reuse ;  /* 0x0000000918187220 */ /* 0x081fe20000410000 */
[-C--:B------:R-:W-:Y:S01]  /*6ea0*/  FMUL.FTZ R25, R25, R9.reuse ;  /* 0x0000000919197220 */ /* 0x080fe20000410000 */
[----:B------:R-:W-:Y:S01]  /*6eb0*/  FMUL.FTZ R28, R28, R9 ;  /* 0x000000091c1c7220 */ /* 0x000fe20000410000 */
[----:B------:R-:W-:Y:S01]  /*6ec0*/  FMNMX.FTZ R12, R182, R5, !PT ;  /* 0x00000005b60c7209 */ /* 0x000fe20007810000 */
[-C--:B------:R-:W-:Y:S01]  /*6ed0*/  FMUL.FTZ R29, R29, R9.reuse ;  /* 0x000000091d1d7220 */ /* 0x080fe20000410000 */
[-C--:B------:R-:W-:Y:S01]  /*6ee0*/  FMUL.FTZ R32, R32, R9.reuse ;  /* 0x0000000920207220 */ /* 0x080fe20000410000 */
[----:B------:R-:W-:Y:S01]  /*6ef0*/  MUFU.EX2 R10, R156 ;  /* 0x0000009c000a7308 */ /* 0x000fe20000000800 */
[----:B------:R-:W-:Y:S01]  /*6f00*/  FMNMX.FTZ R5, R183, R12, !PT ;  /* 0x0000000cb7057209 */ /* 0x000fe20007810000 */
[----:B------:R-:W-:Y:S01]  /*6f10*/  FFMA.FTZ R12, R160, UR11, -R208 ;  /* 0x0000000ba00c7c23 */ /* 0x000fe200080108d0 */
[-C--:B------:R-:W-:Y:S01]  /*6f20*/  FMUL.FTZ R33, R33, R9.reuse ;  /* 0x0000000921217220 */ /* 0x080fe20000410000 */
[-C--:B------:R-:W-:Y:S01]  /*6f30*/  FMUL.FTZ R36, R36, R9.reuse ;  /* 0x0000000924247220 */ /* 0x080fe20000410000 */
[-C--:B------:R-:W-:Y:S01]  /*6f40*/  FMUL.FTZ R37, R37, R9.reuse ;  /* 0x0000000925257220 */ /* 0x080fe20000410000 */
[----:B-1----:R-:W0:Y:S01]  /*6f50*/  SHFL.BFLY PT, R152, R5, 0x2, 0x1f ;  /* 0x0c401f0005987f89 */ /* 0x002e2200000e0000 */
        /* <DEDUP_REMOVED lines=23> */
[----:B0-----:R-:W-:Y:S01]  /*70d0*/  FMNMX.FTZ R152, R5, R152, !PT ;  /* 0x0000009805987209 */ /* 0x001fe20007810000 */
[-C--:B------:R-:W-:Y:S01]  /*70e0*/  FMUL.FTZ R80, R80, R9.reuse ;  /* 0x0000000950507220 */ /* 0x080fe20000410000 */
        /* <DEDUP_REMOVED lines=8> */
[----:B------:R-:W2:Y:S01]  /*7170*/  MUFU.EX2 R21, R21 ;  /* 0x0000001500157308 */ /* 0x000ea20000000800 */
        /* <DEDUP_REMOVED lines=23> */
[----:B------:R-:W-:Y:S01]  /*72f0*/  FADD.FTZ R152, -R5, R207 ;  /* 0x000000cf05987221 */ /* 0x000fe20000010100 */
[----:B------:R-:W-:Y:S01]  /*7300*/  MUFU.EX2 R168, R168 ;  /* 0x000000a800a87308 */ /* 0x000fe20000000800 */
[-C--:B------:R-:W-:Y:S01]  /*7310*/  FMUL.FTZ R132, R132, R9.reuse ;  /* 0x0000000984847220 */ /* 0x080fe20000410000 */
[-C--:B------:R-:W-:Y:S01]  /*7320*/  FMUL.FTZ R133, R133, R9.reuse ;  /* 0x0000000985857220 */ /* 0x080fe20000410000 */
[----:B------:R-:W-:Y:S01]  /*7330*/  FMUL.FTZ R181, R152, UR11 ;  /* 0x0000000b98b57c20 */ /* 0x000fe20008410000 */
[----:B------:R-:W-:Y:S01]  /*7340*/  FMUL.FTZ R152, R5, UR11 ;  /* 0x0000000b05987c20 */ /* 0x000fe20008410000 */
[-C--:B------:R-:W-:Y:S01]  /*7350*/  FMUL.FTZ R136, R136, R9.reuse ;  /* 0x0000000988887220 */ /* 0x080fe20000410000 */
[-C--:B------:R-:W-:Y:S01]  /*7360*/  FMUL.FTZ R137, R137, R9.reuse ;  /* 0x0000000989897220 */ /* 0x080fe20000410000 */
[----:B------:R-:W-:Y:S01]  /*7370*/  FMUL.FTZ R140, R140, R9 ;  /* 0x000000098c8c7220 */ /* 0x000fe20000410000 */
[----:B------:R0:W-:Y:S01]  /*7380*/  MUFU.EX2 R207, R153 ;  /* 0x0000009900cf7308 */ /* 0x0001e20000000800 */
[--C-:B------:R-:W-:Y:S01]  /*7390*/  FFMA.FTZ R180, R154, UR11, -R152.reuse ;  /* 0x0000000b9ab47c23 */ /* 0x100fe20008010898 */
[----:B------:R-:W-:Y:S01]  /*73a0*/  FFMA.FTZ R217, R179, UR11, -R152 ;  /* 0x0000000bb3d97c23 */ /* 0x000fe20008010898 */
[----:B------:R-:W-:-:S02]  /*73b0*/  IMAD.U32 R179, RZ, RZ, UR5 ;  /* 0x00000005ffb37e24 */ /* 0x000fc4000f8e00ff */
[--C-:B------:R-:W-:Y:S01]  /*73c0*/  FFMA.FTZ R209, R155, UR11, -R152.reuse ;  /* 0x0000000b9bd17c23 */ /* 0x100fe20008010898 */
[----:B------:R-:W-:Y:S02]  /*73d0*/  IMAD.U32 R154, RZ, RZ, UR24 ;  /* 0x00000018ff9a7e24 */ /* 0x000fe4000f8e00ff */
[--C-:B------:R-:W-:Y:S01]  /*73e0*/  FFMA.FTZ R208, R158, UR11, -R152.reuse ;  /* 0x0000000b9ed07c23 */ /* 0x100fe20008010898 */
[--C-:B------:R-:W-:Y:S01]  /*73f0*/  FFMA.FTZ R211, R159, UR11, -R152.reuse ;  /* 0x0000000b9fd37c23 */ /* 0x100fe20008010898 */
[----:B------:R-:W1:Y:S01]  /*7400*/  MUFU.EX2 R181, R181 ;  /* 0x000000b500b57308 */ /* 0x000e620000000800 */
[----:B0-----:R-:W-:Y:S02]  /*7410*/  IMAD.MOV R153, RZ, RZ, -R19 ;  /* 0x000000ffff997224 */ /* 0x001fe400078e0a13 */
[--C-:B------:R-:W-:Y:S01]  /*7420*/  FFMA.FTZ R210, R162, UR11, -R152.reuse ;  /* 0x0000000ba2d27c23 */ /* 0x100fe20008010898 */
[--C-:B------:R-:W-:Y:S01]  /*7430*/  FFMA.FTZ R213, R163, UR11, -R152.reuse ;  /* 0x0000000ba3d57c23 */ /* 0x100fe20008010898 */
[--C-:B------:R-:W-:Y:S01]  /*7440*/  FFMA.FTZ R212, R166, UR11, -R152.reuse ;  /* 0x0000000ba6d47c23 */ /* 0x100fe20008010898 */
[----:B------:R-:W-:Y:S01]  /*7450*/  FFMA.FTZ R215, R167, UR11, -R152 ;  /* 0x0000000ba7d77c23 */ /* 0x000fe20008010898 */
[----:B------:R-:W-:Y:S01]  /*7460*/  ISETP.NE.AND P3, PT, R18, R153, PT ;  /* 0x000000991200720c */ /* 0x000fe20003f65270 */
[----:B------:R-:W-:-:S02]  /*7470*/  @!P1 VIADD R153, R179, 0x38840 ;  /* 0x00038840b3999836 */ /* 0x000fc40000000000 */
[--C-:B------:R-:W-:Y:S01]  /*7480*/  FFMA.FTZ R170, R170, UR11, -R152.reuse ;  /* 0x0000000baaaa7c23 */ /* 0x100fe20008010898 */
[--C-:B------:R-:W-:Y:S01]  /*7490*/  FFMA.FTZ R171, R171, UR11, -R152.reuse ;  /* 0x0000000babab7c23 */ /* 0x100fe20008010898 */
[--C-:B------:R-:W-:Y:S01]  /*74a0*/  FFMA.FTZ R174, R174, UR11, -R152.reuse ;  /* 0x0000000baeae7c23 */ /* 0x100fe20008010898 */
[--C-:B------:R-:W-:Y:S01]  /*74b0*/  FFMA.FTZ R175, R175, UR11, -R152.reuse ;  /* 0x0000000bafaf7c23 */ /* 0x100fe20008010898 */
[----:B------:R-:W-:Y:S01]  /*74c0*/  @!P1 PRMT R153, RZ, 0x654, R153 ;  /* 0x00000654ff999816 */ /* 0x000fe20000000099 */
[--C-:B------:R-:W-:Y:S01]  /*74d0*/  FFMA.FTZ R178, R178, UR11, -R152.reuse ;  /* 0x0000000bb2b27c23 */ /* 0x100fe20008010898 */
[--C-:B------:R-:W-:Y:S01]  /*74e0*/  FFMA.FTZ R182, R182, UR11, -R152.reuse ;  /* 0x0000000bb6b67c23 */ /* 0x100fe20008010898 */
[----:B------:R-:W-:Y:S01]  /*74f0*/  FFMA.FTZ R183, R183, UR11, -R152 ;  /* 0x0000000bb7b77c23 */ /* 0x000fe20008010898 */
[----:B------:R0:W-:Y:S01]  /*7500*/  @!P1 SYNCS.ARRIVE.TRANS64.RED.A1T0 RZ, [R153+URZ], RZ ;  /* 0x000000ff99ff99a7 */ /* 0x0001e2000810043f */
[----:B------:R-:W-:Y:S01]  /*7510*/  MUFU.EX2 R180, R180 ;  /* 0x000000b400b47308 */ /* 0x000fe20000000800 */
[----:B------:R-:W-:Y:S01]  /*7520*/  F2FP.F16.F32.PACK_AB R152, R11, R8 ;  /* 0x000000080b98723e */ /* 0x000fe200000000ff */
[----:B------:R-:W-:Y:S01]  /*7530*/  @!P3 IMAD R154, R154, 0x40, R17 ;  /* 0x000000409a9ab824 */ /* 0x000fe200078e0211 */
[----:B--2---:R-:W-:Y:S01]  /*7540*/  F2FP.F16.F32.PACK_AB R158, R21, R14 ;  /* 0x0000000e159e723e */ /* 0x004fe200000000ff */
[-C--:B-1----:R-:W-:Y:S01]  /*7550*/  FMUL.FTZ R26, R26, R181.reuse ;  /* 0x000000b51a1a7220 */ /* 0x082fe20000410000 */
[----:B------:R-:W-:Y:S01]  /*7560*/  F2FP.F16.F32.PACK_AB R160, R169, R20 ;  /* 0x00000014a9a0723e */ /* 0x000fe200000000ff */
[-C--:B------:R-:W-:Y:S01]  /*7570*/  FMUL.FTZ R27, R27, R181.reuse ;  /* 0x000000b51b1b7220 */ /* 0x080fe20000410000 */
[----:B------:R-:W-:Y:S01]  /*7580*/  @!P3 LEA R154, R154, UR37, 0x2 ;  /* 0x000000259a9abc11 */ /* 0x000fe2000f8e10ff */
[----:B------:R-:W0:Y:S01]  /*7590*/  MUFU.EX2 R209, R209 ;  /* 0x000000d100d17308 */ /* 0x000e220000000800 */
[-C--:B------:R-:W-:Y:S01]  /*75a0*/  FMUL.FTZ R30, R30, R181.reuse ;  /* 0x000000b51e1e7220 */ /* 0x080fe20000410000 */
[-C--:B------:R-:W-:Y:S01]  /*75b0*/  FMUL.FTZ R31, R31, R181.reuse ;  /* 0x000000b51f1f7220 */ /* 0x080fe20000410000 */
[-C--:B------:R-:W-:Y:S01]  /*75c0*/  FMUL.FTZ R34, R34, R181.reuse ;  /* 0x000000b522227220 */ /* 0x080fe20000410000 */
[----:B------:R-:W-:Y:S01]  /*75d0*/  @!P3 STS [R154+0x38400], R9 ;  /* 0x038400099a00b388 */ /* 0x000fe20000000800 */
[-C--:B------:R-:W-:Y:S01]  /*75e0*/  FMUL.FTZ R35, R35, R181.reuse ;  /* 0x000000b523237220 */ /* 0x080fe20000410000 */
[-C--:B------:R-:W-:Y:S01]  /*75f0*/  FMUL.FTZ R38, R38, R181.reuse ;  /* 0x000000b526267220 */ /* 0x080fe20000410000 */
[-C--:B------:R-:W-:Y:S01]  /*7600*/  FMUL.FTZ R39, R39, R181.reuse ;  /* 0x000000b527277220 */ /* 0x080fe20000410000 */
[----:B------:R1:W-:Y:S01]  /*7610*/  @!P3 STS [R154+0x38420], R181 ;  /* 0x038420b59a00b388 */ /* 0x0003e20000000800 */
        /* <DEDUP_REMOVED lines=8> */
[----:B------:R-:W2:Y:S01]  /*76a0*/  MUFU.EX2 R211, R211 ;  /* 0x000000d300d37308 */ /* 0x000ea20000000800 */
[----:B0-----:R-:W-:Y:S01]  /*76b0*/  F2FP.F16.F32.PACK_AB R153, R209, R180 ;  /* 0x000000b4d199723e */ /* 0x001fe200000000ff */
[-C--:B------:R-:W-:Y:S01]  /*76c0*/  FMUL.FTZ R55, R55, R181.reuse ;  /* 0x000000b537377220 */ /* 0x080fe20000410000 */
[----:B-1----:R-:W-:Y:S01]  /*76d0*/  F2FP.F16.F32.PACK_AB R154, R13, R10 ;  /* 0x0000000a0d9a723e */ /* 0x002fe200000000ff */
        /* <DEDUP_REMOVED lines=13> */
[----:B--2---:R-:W-:Y:S01]  /*77b0*/  F2FP.F16.F32.PACK_AB R155, R211, R208 ;  /* 0x000000d0d39b723e */ /* 0x004fe200000000ff */
[----:B------:R-:W-:Y:S01]  /*77c0*/  BAR.SYNC.DEFER_BLOCKING 0xf, 0x100 ;  /* 0x03c4000000007b1d */ /* 0x000fe20000010000 */
        /* <DEDUP_REMOVED lines=21> */
[----:B------:R-:W0:Y:S01]  /*7920*/  MUFU.EX2 R173, R173 ;  /* 0x000000ad00ad7308 */ /* 0x000e220000000800 */
        /* <DEDUP_REMOVED lines=8> */
[----:B-1----:R-:W-:Y:S01]  /*79b0*/  F2FP.F16.F32.PACK_AB R159, R215, R212 ;  /* 0x000000d4d79f723e */ /* 0x002fe200000000ff */
        /* <DEDUP_REMOVED lines=8> */
[----:B------:R-:W-:Y:S01]  /*7a40*/  FMUL.FTZ R141, R141, R9 ;  /* 0x000000098d8d7220 */ /* 0x000fe20000410000 */
[-C--:B------:R-:W-:Y:S01]  /*7a50*/  FMUL.FTZ R142, R142, R181.reuse ;  /* 0x000000b58e8e7220 */ /* 0x080fe20000410000 */
[----:B------:R-:W-:Y:S01]  /*7a60*/  FMUL.FTZ R143, R143, R181 ;  /* 0x000000b58f8f7220 */ /* 0x000fe20000410000 */
[-C--:B------:R-:W-:Y:S01]  /*7a70*/  FMUL.FTZ R144, R144, R9.reuse ;  /* 0x0000000990907220 */ /* 0x080fe20000410000 */
[----:B------:R-:W-:Y:S01]  /*7a80*/  FMUL.FTZ R145, R145, R9 ;  /* 0x0000000991917220 */ /* 0x000fe20000410000 */
[-C--:B------:R-:W-:Y:S01]  /*7a90*/  FMUL.FTZ R146, R146, R181.reuse ;  /* 0x000000b592927220 */ /* 0x080fe20000410000 */
[----:B------:R-:W-:Y:S01]  /*7aa0*/  MUFU.EX2 R174, R174 ;  /* 0x000000ae00ae7308 */ /* 0x000fe20000000800 */
[----:B------:R-:W-:Y:S01]  /*7ab0*/  FMUL.FTZ R147, R147, R181 ;  /* 0x000000b593937220 */ /* 0x000fe20000410000 */
[-C--:B------:R-:W-:Y:S01]  /*7ac0*/  FMUL.FTZ R148, R148, R9.reuse ;  /* 0x0000000994947220 */ /* 0x080fe20000410000 */
[----:B------:R-:W-:Y:S01]  /*7ad0*/  FMUL.FTZ R149, R149, R9 ;  /* 0x0000000995957220 */ /* 0x000fe20000410000 */
[-C--:B------:R-:W-:Y:S01]  /*7ae0*/  FMUL.FTZ R150, R150, R181.reuse ;  /* 0x000000b596967220 */ /* 0x080fe20000410000 */
[----:B------:R-:W-:Y:S01]  /*7af0*/  FMUL.FTZ R151, R151, R181 ;  /* 0x000000b597977220 */ /* 0x000fe20000410000 */
[----:B------:R0:W-:Y:S01]  /*7b00*/  STSM.16.M88.4 [R22+0x36400], R152 ;  /* 0x0364009816007844 */ /* 0x0001e20000000200 */
[----:B------:R-:W-:Y:S01]  /*7b10*/  FFMA.FTZ R4, R9, R4, R8 ;  /* 0x0000000409047223 */ /* 0x000fe20000010008 */
[----:B------:R-:W2:Y:S01]  /*7b20*/  MUFU.EX2 R175, R175 ;  /* 0x000000af00af7308 */ /* 0x000ea20000000800 */
[----:B-1----:R-:W-:Y:S01]  /*7b30*/  F2FP.F16.F32.PACK_AB R161, R171, R170 ;  /* 0x000000aaaba1723e */ /* 0x002fe200000000ff */
        /* <DEDUP_REMOVED lines=12> */
[----:B------:R-:W-:Y:S01]  /*7c00*/  FADD.FTZ R211, R211, R208 ;  /* 0x000000d0d3d37221 */ /* 0x000fe20000010000 */
[----:B------:R-:W1:Y:S01]  /*7c10*/  MUFU.EX2 R177, R177 ;  /* 0x000000b100b17308 */ /* 0x000e620000000800 */
[----:B--2---:R-:W-:Y:S01]  /*7c20*/  F2FP.F16.F32.PACK_AB R163, R175, R174 ;  /* 0x000000aeafa3723e */ /* 0x004fe200000000ff */
[----:B------:R-:W-:Y:S01]  /*7c30*/  FADD.FTZ R12, R12, R13 ;  /* 0x0000000d0c0c7221 */ /* 0x000fe20000010000 */
[----:B------:R-:W-:-:S03]  /*7c40*/  FADD.FTZ R210, R210, R211 ;  /* 0x000000d3d2d27221 */ /* 0x000fc60000010000 */
[----:B------:R0:W-:Y:S01]  /*7c50*/  STSM.16.M88.4 [R23], R160 ;  /* 0x000000a017007844 */ /* 0x0001e20000000200 */
[----:B------:R-:W-:Y:S01]  /*7c60*/  FADD.FTZ R15, R15, R12 ;  /* 0x0000000c0f0f7221 */ /* 0x000fe20000010000 */
[----:B------:R-:W2:Y:S01]  /*7c70*/  MUFU.EX2 R176, R176 ;  /* 0x000000b000b07308 */ /* 0x000ea20000000800 */
[----:B------:R-:W-:Y:S02]  /*7c80*/  FADD.FTZ R213, R213, R210 ;  /* 0x000000d2d5d57221 */ /* 0x000fe40000010000 */
[----:B------:R-:W-:Y:S02]  /*7c90*/  FADD.FTZ R14, R14, R15 ;  /* 0x0000000f0e0e7221 */ /* 0x000fe40000010000 */
[----:B------:R-:W-:Y:S02]  /*7ca0*/  FADD.FTZ R212, R212, R213 ;  /* 0x000000d5d4d47221 */ /* 0x000fe40000010000 */
[----:B------:R-:W-:Y:S01]  /*7cb0*/  FADD.FTZ R21, R21, R14 ;  /* 0x0000000e15157221 */ /* 0x000fe20000010000 */
[----:B------:R-:W-:Y:S01]  /*7cc0*/  MUFU.EX2 R178, R178 ;  /* 0x000000b200b27308 */ /* 0x000fe20000000800 */
[----:B-1----:R-:W-:Y:S01]  /*7cd0*/  F2FP.F16.F32.PACK_AB R164, R177, R172 ;  /* 0x000000acb1a4723e */ /* 0x002fe200000000ff */
[----:B------:R-:W-:Y:S01]  /*7ce0*/  FADD.FTZ R215, R215, R212 ;  /* 0x000000d4d7d77221 */ /* 0x000fe20000010000 */
[----:B------:R-:W-:-:S03]  /*7cf0*/  FADD.FTZ R20, R20, R21 ;  /* 0x0000001514147221 */ /* 0x000fc60000010000 */
[----:B------:R-:W-:Y:S01]  /*7d00*/  FADD.FTZ R170, R170, R215 ;  /* 0x000000d7aaaa7221 */ /* 0x000fe20000010000 */
[----:B------:R-:W-:Y:S01]  /*7d10*/  FADD.FTZ R169, R169, R20 ;  /* 0x00000014a9a97221 */ /* 0x000fe20000010000 */
[----:B------:R-:W1:Y:S01]  /*7d20*/  MUFU.EX2 R217, R217 ;  /* 0x000000d900d97308 */ /* 0x000e620000000800 */
[----:B--2---:R-:W-:Y:S01]  /*7d30*/  F2FP.F16.F32.PACK_AB R166, R207, R176 ;  /* 0x000000b0cfa6723e */ /* 0x004fe200000000ff */
[----:B------:R-:W-:Y:S01]  /*7d40*/  FADD.FTZ R171, R171, R170 ;  /* 0x000000aaabab7221 */ /* 0x000fe20000010000 */
[----:B------:R-:W-:-:S03]  /*7d50*/  FADD.FTZ R168, R168, R169 ;  /* 0x000000a9a8a87221 */ /* 0x000fc60000010000 */
[----:B------:R-:W-:Y:S01]  /*7d60*/  FADD.FTZ R174, R174, R171 ;  /* 0x000000abaeae7221 */ /* 0x000fe20000010000 */
[----:B------:R-:W-:Y:S01]  /*7d70*/  FADD.FTZ R173, R173, R168 ;  /* 0x000000a8adad7221 */ /* 0x000fe20000010000 */
[----:B------:R-:W2:Y:S02]  /*7d80*/  MUFU.EX2 R182, R182 ;  /* 0x000000b600b67308 */ /* 0x000ea40000000800 */
[----:B------:R-:W-:Y:S01]  /*7d90*/  FADD.FTZ R175, R175, R174 ;  /* 0x000000aeafaf7221 */ /* 0x000fe20000010000 */
[----:B------:R-:W-:-:S04]  /*7da0*/  FADD.FTZ R172, R172, R173 ;  /* 0x000000adacac7221 */ /* 0x000fc80000010000 */
[----:B------:R-:W-:Y:S01]  /*7db0*/  FADD.FTZ R177, R177, R172 ;  /* 0x000000acb1b17221 */ /* 0x000fe20000010000 */
[----:B------:R-:W3:Y:S01]  /*7dc0*/  MUFU.EX2 R183, R183 ;  /* 0x000000b700b77308 */ /* 0x000ee20000000800 */
[----:B-1----:R-:W-:Y:S01]  /*7dd0*/  F2FP.F16.F32.PACK_AB R165, R217, R178 ;  /* 0x000000b2d9a5723e */ /* 0x002fe200000000ff */
[----:B------:R-:W-:Y:S01]  /*7de0*/  FADD.FTZ R178, R178, R175 ;  /* 0x000000afb2b27221 */ /* 0x000fe20000010000 */
[----:B------:R-:W-:-:S03]  /*7df0*/  FADD.FTZ R4, R176, R177 ;  /* 0x000000b1b0047221 */ /* 0x000fc60000010000 */
[----:B------:R-:W-:Y:S01]  /*7e00*/  FADD.FTZ R217, R217, R178 ;  /* 0x000000b2d9d97221 */ /* 0x000fe20000010000 */
[----:B------:R-:W-:Y:S01]  /*7e10*/  FADD.FTZ R4, R207, R4 ;  /* 0x00000004cf047221 */ /* 0x000fe20000010000 */
[----:B------:R-:W-:Y:S02]  /*7e20*/  IMAD.MOV.U32 R207, RZ, RZ, R5 ;  /* 0x000000ffffcf7224 */ /* 0x000fe400078e0005 */
[----:B--2---:R-:W-:Y:S01]  /*7e30*/  FADD.FTZ R6, R182, R217 ;  /* 0x000000d9b6067221 */ /* 0x004fe20000010000 */
[----:B---3--:R-:W-:-:S03]  /*7e40*/  F2FP.F16.F32.PACK_AB R167, R183, R182 ;  /* 0x000000b6b7a7723e */ /* 0x008fc600000000ff */
[----:B------:R-:W-:Y:S02]  /*7e50*/  FADD.FTZ R6, R183, R6 ;  /* 0x00000006b7067221 */ /* 0x000fe40000010000 */
[----:B------:R0:W-:Y:S01]  /*7e60*/  STSM.16.M88.4 [R184], R164 ;  /* 0x000000a4b8007844 */ /* 0x0001e20000000200 */
[----:B------:R-:W-:-:S06]  /*7e70*/  WARPGROUP.ARRIVE ;  /* 0x00000000000079c5 */ /* 0x000fcc0000000000 */
        /* <DEDUP_REMOVED lines=30> */
[----:B------:R-:W-:Y:S05]  /*8060*/  @P2 BRA `(.L_x_4276) ;  /* 0xffffffd4008c2947 */ /* 0x000fea000383ffff */
.L_x_4267:
[----:B------:R-:W1:Y:S01]  /*8070*/  SHFL.BFLY PT, R7, R4, 0x2, 0x1f ;  /* 0x0c401f0004077f89 */ /* 0x000e6200000e0000 */
[----:B------:R-:W-:Y:S02]  /*8080*/  IMAD.MOV.U32 R8, RZ, RZ, RZ ;  /* 0x000000ffff087224 */ /* 0x000fe400078e00ff */
[----:B------:R-:W-:Y:S01]  /*8090*/  IMAD.U32 R13, RZ, RZ, UR11 ;  /* 0x0000000bff0d7e24 */ /* 0x000fe2000f8e00ff */
[----:B------:R-:W2:Y:S01]  /*80a0*/  SHFL.BFLY PT, R11, R6, 0x2, 0x1f ;  /* 0x0c401f00060b7f89 */ /* 0x000ea200000e0000 */
[----:B------:R-:W-:Y:S01]  /*80b0*/  VIADD R193, R193, 0x1 ;  /* 0x00000001c1c17836 */ /* 0x000fe20000000000 */
[----:B------:R-:W-:Y:S08]  /*80c0*/  BAR.ARV 0x8, 0x100 ;  /* 0x0204000000007b1d */ /* 0x000ff00000002000 */
[----:B------:R-:W-:Y:S01]  /*80d0*/  BAR.SYNC.DEFER_BLOCKING 0xf, 0x100 ;  /* 0x03c4000000007b1d */ /* 0x000fe20000010000 */
[----:B-1----:R-:W-:Y:S01]  /*80e0*/  FADD.FTZ R0, R7, R4 ;  /* 0x0000000407007221 */ /* 0x002fe20000010000 */
[----:B------:R-:W-:-:S02]  /*80f0*/  IMAD.MOV R7, RZ, RZ, -R19 ;  /* 0x000000ffff077224 */ /* 0x000fc400078e0a13 */
[----:B------:R-:W-:Y:S02]  /*8100*/  IMAD.MOV.U32 R4, RZ, RZ, -0x800000 ;  /* 0xff800000ff047424 */ /* 0x000fe400078e00ff */
[----:B--2---:R-:W-:Y:S01]  /*8110*/  FADD.FTZ R11, R11, R6 ;  /* 0x000000060b0b7221 */ /* 0x004fe20000010000 */
[----:B------:R-:W1:Y:S01]  /*8120*/  SHFL.BFLY PT, R9, R0, 0x1, 0x1f ;  /* 0x0c201f0000097f89 */ /* 0x000e6200000e0000 */
[----:B------:R-:W-:Y:S01]  /*8130*/  ISETP.NE.AND P0, PT, R18, R7, PT ;  /* 0x000000071200720c */ /* 0x000fe20003f05270 */
[----:B------:R-:W-:Y:S02]  /*8140*/  IMAD.MOV.U32 R6, RZ, RZ, RZ ;  /* 0x000000ffff067224 */ /* 0x000fe400078e00ff */
[----:B------:R-:W2:Y:S01]  /*8150*/  SHFL.BFLY PT, R10, R11, 0x1, 0x1f ;  /* 0x0c201f000b0a7f89 */ /* 0x000ea200000e0000 */
[----:B-1----:R-:W-:Y:S01]  /*8160*/  FADD.FTZ R9, R0, R9 ;  /* 0x0000000900097221 */ /* 0x002fe20000010000 */
[----:B------:R-:W-:Y:S01]  /*8170*/  IMAD.U32 R0, RZ, RZ, UR36 ;  /* 0x00000024ff007e24 */ /* 0x000fe2000f8e00ff */
[----:B------:R-:W-:Y:S01]  /*8180*/  UIADD3 UR36, UR36, 0x1, URZ ;  /* 0x0000000124247890 */ /* 0x000fe2000fffe03f */
[----:B--2---:R-:W-:-:S02]  /*8190*/  FADD.FTZ R7, R11, R10 ;  /* 0x0000000a0b077221 */ /* 0x004fc40000010000 */
[----:B------:R-:W-:-:S04]  /*81a0*/  FSETP.NE.FTZ.AND P1, PT, R9, RZ, PT ;  /* 0x000000ff0900720b */ /* 0x000fc80003f35000 */
[----:B------:R-:W-:Y:S01]  /*81b0*/  @!P0 IMAD R0, R0, 0x40, R17 ;  /* 0x0000004000008824 */ /* 0x000fe200078e0211 */
[----:B------:R-:W-:Y:S01]  /*81c0*/  UISETP.NE.AND UP0, UPT, UR36, 0x2, UPT ;  /* 0x000000022400788c */ /* 0x000fe2000bf05270 */
[----:B------:R-:W-:Y:S01]  /*81d0*/  IMAD.U32 R10, RZ, RZ, UR11 ;  /* 0x0000000bff0a7e24 */ /* 0x000fe2000f8e00ff */
[----:B------:R-:W-:Y:S02]  /*81e0*/  FSETP.NE.FTZ.AND P2, PT, R7, RZ, PT ;  /* 0x000000ff0700720b */ /* 0x000fe40003f55000 */
[----:B------:R-:W-:Y:S01]  /*81f0*/  @!P0 LEA R11, R0, UR37, 0x2 ;  /* 0x00000025000b8c11 */ /* 0x000fe2000f8e10ff */
[----:B------:R-:W-:Y:S01]  /*8200*/  USEL UR4, URZ, 0x1, UP0 ;  /* 0x000000013f047887 */ /* 0x000fe20008000000 */
[----:B------:R-:W-:Y:S01]  /*8210*/  IMAD.MOV.U32 R0, RZ, RZ, -0x800000 ;  /* 0xff800000ff007424 */ /* 0x000fe200078e00ff */
[----:B------:R-:W-:Y:S01]  /*8220*/  USEL UR36, UR36, URZ, UP0 ;  /* 0x0000003f24247287 */ /* 0x000fe20008000000 */
[----:B------:R-:W1:Y:S03]  /*8230*/  @P1 MUFU.RCP R8, R9 ;  /* 0x0000000900081308 */ /* 0x000e660000001000 */
[----:B------:R-:W-:-:S05]  /*8240*/  LOP3.LUT R2, R2, UR4, RZ, 0x3c, !PT ;  /* 0x0000000402027c12 */ /* 0x000fca000f8e3cff */
[----:B------:R-:W2:Y:S08]  /*8250*/  @P2 MUFU.RCP R6, R7 ;  /* 0x0000000700062308 */ /* 0x000eb00000001000 */
[----:B------:R-:W3:Y:S01]  /*8260*/  @P1 MUFU.LG2 R9, R9 ;  /* 0x0000000900091308 */ /* 0x000ee20000000c00 */
[----:B-1----:R1:W-:Y:S01]  /*8270*/  @!P0 STS [R11+0x38400], R8 ;  /* 0x038400080b008388 */ /* 0x0023e20000000800 */
[-C--:B------:R-:W-:Y:S01]  /*8280*/  FMUL.FTZ R176, R24, R8.reuse ;  /* 0x0000000818b07220 */ /* 0x080fe20000410000 */
[-C--:B------:R-:W-:Y:S01]  /*8290*/  FMUL.FTZ R175, R28, R8.reuse ;  /* 0x000000081caf7220 */ /* 0x080fe20000410000 */
[-C--:B------:R-:W-:Y:S01]  /*82a0*/  FMUL.FTZ R12, R25, R8.reuse ;  /* 0x00000008190c7220 */ /* 0x080fe20000410000 */
[-C--:B------:R-:W-:Y:S01]  /*82b0*/  FMUL.FTZ R14, R29, R8.reuse ;  /* 0x000000081d0e7220 */ /* 0x080fe20000410000 */
[-C--:B------:R-:W-:Y:S01]  /*82c0*/  FMUL.FTZ R174, R32, R8.reuse ;  /* 0x0000000820ae7220 */ /* 0x080fe20000410000 */
[-C--:B------:R-:W-:Y:S01]  /*82d0*/  FMUL.FTZ R171, R33, R8.reuse ;  /* 0x0000000821ab7220 */ /* 0x080fe20000410000 */
[----:B------:R-:W4:Y:S01]  /*82e0*/  @P2 MUFU.LG2 R7, R7 ;  /* 0x0000000700072308 */ /* 0x000f220000000c00 */
[----:B--2---:R2:W-:Y:S01]  /*82f0*/  @!P0 STS [R11+0x38420], R6 ;  /* 0x038420060b008388 */ /* 0x0045e20000000800 */
        /* <DEDUP_REMOVED lines=58> */
[----:B-1----:R-:W-:Y:S01]  /*86a0*/  @P1 FMUL.FTZ R8, R10, 0.69314718246459960938 ;  /* 0x3f3172180a081820 */ /* 0x002fe20000410000 */
[----:B--2---:R-:W-:Y:S01]  /*86b0*/  @P2 FMUL.FTZ R11, R13, 0.69314718246459960938 ;  /* 0x3f3172180d0b2820 */ /* 0x004fe20000410000 */
[----:B---3--:R-:W-:Y:S01]  /*86c0*/  @P1 FMUL.FTZ R9, R9, 0.69314718246459960938 ;  /* 0x3f31721809091820 */ /* 0x008fe20000410000 */
[----:B----4-:R-:W-:Y:S01]  /*86d0*/  @P2 FMUL.FTZ R10, R7, 0.69314718246459960938 ;  /* 0x3f317218070a2820 */ /* 0x010fe20000410000 */
        /* <DEDUP_REMOVED lines=68> */
.L_x_4253:
        /* <DEDUP_REMOVED lines=38> */
[C---:B------:R-:W-:Y:S02]  /*8d80*/  IADD3 R207, P3, R122.reuse, 0x2000, RZ ;  /* 0x000020007acf7810 */ /* 0x040fe40007f7e0ff */
[C---:B------:R-:W-:Y:S01]  /*8d90*/  IADD3 R181, P0, R122.reuse, 0x40, RZ ;  /* 0x000000407ab57810 */ /* 0x040fe20007f1e0ff */
[--C-:B------:R-:W-:Y:S01]  /*8da0*/  IMAD.X R21, RZ, RZ, R123.reuse, P1 ;  /* 0x000000ffff157224 */ /* 0x100fe200008e067b */
[C---:B------:R-:W-:Y:S01]  /*8db0*/  IADD3 R183, P4, R122.reuse, 0x60, RZ ;  /* 0x000000607ab77810 */ /* 0x040fe20007f9e0ff */
[--C-:B------:R-:W-:Y:S01]  /*8dc0*/  IMAD.X R41, RZ, RZ, R123.reuse, P3 ;  /* 0x000000ffff297224 */ /* 0x100fe200018e067b */
[C---:B------:R-:W-:Y:S01]  /*8dd0*/  IADD3 R209, P6, R122.reuse, 0x2020, RZ ;  /* 0x000020207ad17810 */ /* 0x040fe20007fde0ff */
[--C-:B------:R-:W-:Y:S01]  /*8de0*/  IMAD.X R33, RZ, RZ, R123.reuse, P0 ;  /* 0x000000ffff217224 */ /* 0x100fe200000e067b */
[----:B------:R-:W-:Y:S01]  /*8df0*/  LOP3.LUT R20, R177, 0x380, RZ, 0xc0, !PT ;  /* 0x00000380b1147812 */ /* 0x000fe200078ec0ff */
[--C-:B------:R-:W-:Y:S01]  /*8e00*/  IMAD.X R37, RZ, RZ, R123.reuse, P4 ;  /* 0x000000ffff257224 */ /* 0x100fe200020e067b */
[----:B------:R-:W-:Y:S01]  /*8e10*/  LOP3.LUT R40, R207, 0x380, RZ, 0xc0, !PT ;  /* 0x00000380cf287812 */ /* 0x000fe200078ec0ff */
[----:B------:R-:W-:Y:S01]  /*8e20*/  IMAD.X R45, RZ, RZ, R123, P6 ;  /* 0x000000ffff2d7224 */ /* 0x000fe200030e067b */
[C---:B------:R-:W-:Y:S01]  /*8e30*/  LOP3.LUT R7, R122.reuse, 0x380, RZ, 0xc0, !PT ;  /* 0x000003807a077812 */ /* 0x040fe200078ec0ff */
[----:B------:R-:W-:Y:S01]  /*8e40*/  ULDC.64 UR8, c[0x0][0xd00] ;  /* 0x0003400000087ab9 */ /* 0x000fe20000000a00 */
[C---:B------:R-:W-:Y:S01]  /*8e50*/  IADD3 R213, P2, R122.reuse, 0x2060, RZ ;  /* 0x000020607ad57810 */ /* 0x040fe20007f5e0ff */
[----:B------:R-:W-:Y:S01]  /*8e60*/  UIMAD.WIDE UR8, UR40, 0x4, UR8 ;  /* 0x00000004280878a5 */ /* 0x000fe2000f8e0208 */
[----:B------:R-:W-:-:S02]  /*8e70*/  IADD3 R211, P5, R122, 0x2040, RZ ;  /* 0x000020407ad37810 */ /* 0x000fc40007fbe0ff */
[----:B------:R-:W-:Y:S01]  /*8e80*/  IADD3 R215, P1, R122, 0x4000, RZ ;  /* 0x000040007ad77810 */ /* 0x000fe20007f3e0ff */
[--C-:B------:R-:W-:Y:S01]  /*8e90*/  IMAD.X R95, RZ, RZ, R123.reuse, P2 ;  /* 0x000000ffff5f7224 */ /* 0x100fe200010e067b */
[----:B------:R-:W-:Y:S01]  /*8ea0*/  LOP3.LUT R36, R183, 0x380, RZ, 0xc0, !PT ;  /* 0x00000380b7247812 */ /* 0x000fe200078ec0ff */
[--C-:B------:R-:W-:Y:S01]  /*8eb0*/  IMAD.X R91, RZ, RZ, R123.reuse, P5 ;  /* 0x000000ffff5b7224 */ /* 0x100fe200028e067b */
[----:B------:R-:W-:Y:S01]  /*8ec0*/  SHF.R.U64 R20, R20, 0x3, RZ ;  /* 0x0000000314147819 */ /* 0x000fe200000012ff */
[--C-:B------:R-:W-:Y:S01]  /*8ed0*/  IMAD.X R99, RZ, RZ, R123.reuse, P1 ;  /* 0x000000ffff637224 */ /* 0x100fe200008e067b */
[----:B------:R-:W-:Y:S02]  /*8ee0*/  IADD3 R8, P0, R122, 0x4020, RZ ;  /* 0x000040207a087810 */ /* 0x000fe40007f1e0ff */
[----:B------:R-:W-:Y:S02]  /*8ef0*/  LOP3.LUT R32, R181, 0x380, RZ, 0xc0, !PT ;  /* 0x00000380b5207812 */ /* 0x000fe400078ec0ff */
[----:B------:R-:W-:Y:S01]  /*8f00*/  SHF.R.U64 R40, R40, 0x3, RZ ;  /* 0x0000000328287819 */ /* 0x000fe200000012ff */
[----:B------:R-:W-:Y:S01]  /*8f10*/  IMAD.X R103, RZ, RZ, R123, P0 ;  /* 0x000000ffff677224 */ /* 0x000fe200000e067b */
[----:B------:R-:W-:-:S02]  /*8f20*/  IADD3 R10, P6, R122, 0x6000, RZ ;  /* 0x000060007a0a7810 */ /* 0x000fc40007fde0ff */
[----:B------:R-:W-:Y:S02]  /*8f30*/  SHF.R.U64 R7, R7, 0x3, RZ ;  /* 0x0000000307077819 */ /* 0x000fe400000012ff */
[----:B------:R-:W-:Y:S01]  /*8f40*/  SHF.R.U64 R36, R36, 0x3, RZ ;  /* 0x0000000324247819 */ /* 0x000fe200000012ff */
[--C-:B------:R-:W-:Y:S01]  /*8f50*/  IMAD.X R115, RZ, RZ, R123.reuse, P6 ;  /* 0x000000ffff737224 */ /* 0x100fe200030e067b */
[----:B------:R-:W-:Y:S02]  /*8f60*/  LOP3.LUT R20, R20, R177, RZ, 0x3c, !PT ;  /* 0x000000b114147212 */ /* 0x000fe400078e3cff */
[C---:B------:R-:W-:Y:S02]  /*8f70*/  IADD3 R26, P3, R122.reuse, 0x4060, RZ ;  /* 0x000040607a1a7810 */ /* 0x040fe40007f7e0ff */
[----:B------:R-:W-:Y:S02]  /*8f80*/  IADD3 R6, P2, R122, 0x6040, RZ ;  /* 0x000060407a067810 */ /* 0x000fe40007f5e0ff */
[----:B------:R-:W-:Y:S01]  /*8f90*/  SHF.R.U64 R32, R32, 0x3, RZ ;  /* 0x0000000320207819 */ /* 0x000fe200000012ff */
[----:B------:R-:W-:Y:S01]  /*8fa0*/  IMAD.X R111, RZ, RZ, R123, P3 ;  /* 0x000000ffff6f7224 */ /* 0x000fe200018e067b */
[----:B------:R-:W-:-:S02]  /*8fb0*/  LOP3.LUT R40, R40, R207, RZ, 0x3c, !PT ;  /* 0x000000cf28287212 */ /* 0x000fc400078e3cff */
[----:B------:R-:W-:Y:S02]  /*8fc0*/  LOP3.LUT R177, R8, 0x380, RZ, 0xc0, !PT ;  /* 0x0000038008b17812 */ /* 0x000fe400078ec0ff */
[C---:B------:R-:W-:Y:S02]  /*8fd0*/  IADD3 R30, P4, R122.reuse, 0x4040, RZ ;  /* 0x000040407a1e7810 */ /* 0x040fe40007f9e0ff */
[C---:B------:R-:W-:Y:S02]  /*8fe0*/  IADD3 R3, P5, R122.reuse, 0x6020, RZ ;  /* 0x000060207a037810 */ /* 0x040fe40007fbe0ff */
[----:B------:R-:W-:Y:S01]  /*8ff0*/  IADD3 R5, P1, R122, 0x6060, RZ ;  /* 0x000060607a057810 */ /* 0x000fe20007f3e0ff */
[--C-:B------:R-:W-:Y:S01]  /*9000*/  IMAD.X R107, RZ, RZ, R123.reuse, P4 ;  /* 0x000000ffff6b7224 */ /* 0x100fe200020e067b */
[----:B------:R-:W-:Y:S01]  /*9010*/  LOP3.LUT R207, R10, 0x380, RZ, 0xc0, !PT ;  /* 0x000003800acf7812 */ /* 0x000fe200078ec0ff */
        /* <DEDUP_REMOVED lines=8> */
[----:B------:R-:W-:Y:S02]  /*90a0*/  SHF.R.U64 R177, R177, 0x3, RZ ;  /* 0x00000003b1b17819 */ /* 0x000fe400000012ff */
[----:B------:R-:W-:Y:S02]  /*90b0*/  LOP3.LUT R27, R6, 0x380, RZ, 0xc0, !PT ;  /* 0x00000380061b7812 */ /* 0x000fe400078ec0ff */
[----:B------:R-:W-:Y:S02]  /*90c0*/  LOP3.LUT R90, R211, 0x380, RZ, 0xc0, !PT ;  /* 0x00000380d35a7812 */ /* 0x000fe400078ec0ff */
[----:B------:R-:W-:-:S02]  /*90d0*/  LOP3.LUT R181, R30, 0x380, RZ, 0xc0, !PT ;  /* 0x000003801eb57812 */ /* 0x000fc400078ec0ff */
[----:B------:R-:W-:Y:S02]  /*90e0*/  SHF.R.U64 R207, R207, 0x3, RZ ;  /* 0x00000003cfcf7819 */ /* 0x000fe400000012ff */
[----:B------:R-:W-:Y:S02]  /*90f0*/  LOP3.LUT R94, R213, 0x380, RZ, 0xc0, !PT ;  /* 0x00000380d55e7812 */ /* 0x000fe400078ec0ff */
[----:B------:R-:W-:Y:S02]  /*9100*/  MOV R122, R122 ;  /* 0x0000007a007a7202 */ /* 0x000fe40000000f00 */
[----:B------:R-:W-:Y:S02]  /*9110*/  LOP3.LUT R98, R215, 0x380, RZ, 0xc0, !PT ;  /* 0x00000380d7627812 */ /* 0x000fe400078ec0ff */
[----:B------:R-:W-:Y:S01]  /*9120*/  SHF.R.U64 R44, R44, 0x3, RZ ;  /* 0x000000032c2c7819 */ /* 0x000fe200000012ff */
[----:B------:R0:W-:Y:S01]  /*9130*/  STSM.16.M88.4 [R122], R12 ;  /* 0x0000000c7a007844 */ /* 0x0001e20000000200 */
[----:B------:R-:W-:-:S02]  /*9140*/  SHF.R.U64 R183, R183, 0x3, RZ ;  /* 0x00000003b7b77819 */ /* 0x000fc400000012ff */
[----:B------:R-:W-:Y:S02]  /*9150*/  LOP3.LUT R102, R177, R8, RZ, 0x3c, !PT ;  /* 0x00000008b1667212 */ /* 0x000fe400078e3cff */
[----:B------:R-:W-:Y:S02]  /*9160*/  SHF.R.U64 R27, R27, 0x3, RZ ;  /* 0x000000031b1b7819 */ /* 0x000fe400000012ff */
[----:B------:R-:W-:Y:S02]  /*9170*/  SHF.R.U64 R90, R90, 0x3, RZ ;  /* 0x000000035a5a7819 */ /* 0x000fe400000012ff */
[----:B------:R-:W-:Y:S02]  /*9180*/  SHF.R.U64 R181, R181, 0x3, RZ ;  /* 0x00000003b5b57819 */ /* 0x000fe400000012ff */
[----:B------:R-:W-:Y:S02]  /*9190*/  LOP3.LUT R114, R207, R10, RZ, 0x3c, !PT ;  /* 0x0000000acf727212 */ /* 0x000fe400078e3cff */
[----:B------:R-:W-:-:S02]  /*91a0*/  LOP3.LUT R8, R3, 0x380, RZ, 0xc0, !PT ;  /* 0x0000038003087812 */ /* 0x000fc400078ec0ff */
[----:B------:R-:W-:Y:S02]  /*91b0*/  SHF.R.U64 R94, R94, 0x3, RZ ;  /* 0x000000035e5e7819 */ /* 0x000fe400000012ff */
[----:B------:R-:W-:Y:S02]  /*91c0*/  LOP3.LUT R10, R5, 0x380, RZ, 0xc0, !PT ;  /* 0x00000380050a7812 */ /* 0x000fe400078ec0ff */
[----:B------:R-:W-:Y:S02]  /*91d0*/  SHF.R.U64 R98, R98, 0x3, RZ ;  /* 0x0000000362627819 */ /* 0x000fe400000012ff */
[----:B------:R-:W-:Y:S02]  /*91e0*/  LOP3.LUT R44, R44, R209, RZ, 0x3c, !PT ;  /* 0x000000d12c2c7212 */ /* 0x000fe400078e3cff */
[----:B------:R-:W-:Y:S02]  /*91f0*/  LOP3.LUT R110, R183, R26, RZ, 0x3c, !PT ;  /* 0x0000001ab76e7212 */ /* 0x000fe400078e3cff */
[----:B------:R-:W-:-:S02]  /*9200*/  LOP3.LUT R6, R27, R6, RZ, 0x3c, !PT ;  /* 0x000000061b067212 */ /* 0x000fc400078e3cff */
[----:B------:R-:W-:Y:S02]  /*9210*/  MOV R21, R20 ;  /* 0x0000001400157202 */ /* 0x000fe40000000f00 */
[----:B0-----:R-:W-:Y:S02]  /*9220*/  F2FP.F16.F32.PACK_AB R12, R171, R174 ;  /* 0x000000aeab0c723e */ /* 0x001fe400000000ff */
[----:B------:R-:W-:Y:S02]  /*9230*/  F2FP.F16.F32.PACK_AB R13, R35, R34 ;  /* 0x00000022230d723e */ /* 0x000fe400000000ff */
[----:B------:R-:W-:Y:S02]  /*9240*/  F2FP.F16.F32.PACK_AB R14, R163, R173 ;  /* 0x000000ada30e723e */ /* 0x000fe400000000ff */
[----:B------:R-:W-:Y:S02]  /*9250*/  F2FP.F16.F32.PACK_AB R15, R39, R38 ;  /* 0x00000026270f723e */ /* 0x000fe400000000ff */
[----:B------:R-:W-:-:S02]  /*9260*/  LOP3.LUT R90, R90, R211, RZ, 0x3c, !PT ;  /* 0x000000d35a5a7212 */ /* 0x000fc400078e3cff */
[----:B------:R-:W-:Y:S01]  /*9270*/  LOP3.LUT R106, R181, R30, RZ, 0x3c, !PT ;  /* 0x0000001eb56a7212 */ /* 0x000fe200078e3cff */
[----:B------:R-:W-:Y:S01]  /*9280*/  STSM.16.M88.4 [R21], R12 ;  /* 0x0000000c15007844 */ /* 0x000fe20000000200 */
[----:B------:R-:W-:Y:S02]  /*9290*/  SHF.R.U64 R8, R8, 0x3, RZ ;  /* 0x0000000308087819 */ /* 0x000fe400000012ff */
[----:B------:R-:W-:Y:S02]  /*92a0*/  MOV R32, R32 ;  /* 0x0000002000207202 */ /* 0x000fe40000000f00 */
[----:B------:R-:W-:Y:S02]  /*92b0*/  F2FP.F16.F32.PACK_AB R26, R28, R161 ;  /* 0x000000a11c1a723e */ /* 0x000fe400000000ff */
[----:B------:R-:W-:Y:S02]  /*92c0*/  F2FP.F16.F32.PACK_AB R27, R47, R46 ;  /* 0x0000002e2f1b723e */ /* 0x000fe400000000ff */
[----:B------:R-:W-:-:S02]  /*92d0*/  LOP3.LUT R94, R94, R213, RZ, 0x3c, !PT ;  /* 0x000000d55e5e7212 */ /* 0x000fc400078e3cff */
[----:B------:R-:W-:Y:S01]  /*92e0*/  SHF.R.U64 R10, R10, 0x3, RZ ;  /* 0x000000030a0a7819 */ /* 0x000fe200000012ff */
[----:B------:R-:W-:Y:S01]  /*92f0*/  STSM.16.M88.4 [R32], R24 ;  /* 0x0000001820007844 */ /* 0x000fe20000000200 */
[----:B------:R-:W-:Y:S02]  /*9300*/  MOV R36, R36 ;  /* 0x0000002400247202 */ /* 0x000fe40000000f00 */
[----:B------:R-:W-:Y:S02]  /*9310*/  F2FP.F16.F32.PACK_AB R28, R49, R153 ;  /* 0x00000099311c723e */ /* 0x000fe400000000ff */
[----:B------:R-:W-:Y:S02]  /*9320*/  F2FP.F16.F32.PACK_AB R30, R53, R52 ;  /* 0x00000034351e723e */ /* 0x000fe400000000ff */
[----:B------:R-:W-:Y:S02]  /*9330*/  LOP3.LUT R98, R98, R215, RZ, 0x3c, !PT ;  /* 0x000000d762627212 */ /* 0x000fe400078e3cff */
[----:B------:R-:W-:Y:S01]  /*9340*/  MOV R40, R40 ;  /* 0x0000002800287202 */ /* 0x000fe20000000f00 */
[----:B------:R-:W-:Y:S01]  /*9350*/  STSM.16.M88.4 [R36], R28 ;  /* 0x0000001c24007844 */ /* 0x000fe20000000200 */
[----:B------:R-:W-:-:S02]  /*9360*/  MOV R44, R44 ;  /* 0x0000002c002c7202 */ /* 0x000fc40000000f00 */
[----:B------:R-:W-:Y:S01]  /*9370*/  F2FP.F16.F32.PACK_AB R73, R75, R74 ;  /* 0x0000004a4b49723e */ /* 0x000fe200000000ff */
[----:B------:R-:W-:Y:S01]  /*9380*/  STSM.16.M88.4 [R40], R56 ;  /* 0x0000003828007844 */ /* 0x000fe20000000200 */
[----:B------:R-:W-:Y:S02]  /*9390*/  F2FP.F16.F32.PACK_AB R80, R81, R80 ;  /* 0x000000505150723e */ /* 0x000fe400000000ff */
[----:B------:R-:W-:Y:S01]  /*93a0*/  LOP3.LUT R118, R8, R3, RZ, 0x3c, !PT ;  /* 0x0000000308767212 */ /* 0x000fe200078e3cff */
[----:B------:R-:W-:Y:S01]  /*93b0*/  STSM.16.M88.4 [R44], R64 ;  /* 0x000000402c007844 */ /* 0x000fe20000000200 */
[----:B------:R-:W-:Y:S02]  /*93c0*/  MOV R20, R90 ;  /* 0x0000005a00147202 */ /* 0x000fe40000000f00 */
[----:B------:R-:W-:Y:S02]  /*93d0*/  F2FP.F16.F32.PACK_AB R74, R77, R76 ;  /* 0x0000004c4d4a723e */ /* 0x000fe400000000ff */
[----:B------:R-:W-:-:S02]  /*93e0*/  F2FP.F16.F32.PACK_AB R75, R79, R78 ;  /* 0x0000004e4f4b723e */ /* 0x000fc400000000ff */
[----:B------:R-:W-:Y:S02]  /*93f0*/  F2FP.F16.F32.PACK_AB R81, R83, R82 ;  /* 0x000000525351723e */ /* 0x000fe400000000ff */
[----:B------:R-:W-:Y:S01]  /*9400*/  LOP3.LUT R8, R10, R5, RZ, 0x3c, !PT ;  /* 0x000000050a087212 */ /* 0x000fe200078e3cff */
[----:B------:R-:W-:Y:S01]  /*9410*/  STSM.16.M88.4 [R20], R72 ;  /* 0x0000004814007844 */ /* 0x000fe20000000200 */
[----:B------:R-:W-:Y:S02]  /*9420*/  MOV R94, R94 ;  /* 0x0000005e005e7202 */ /* 0x000fe40000000f00 */
[----:B------:R-:W-:Y:S02]  /*9430*/  F2FP.F16.F32.PACK_AB R82, R85, R84 ;  /* 0x000000545552723e */ /* 0x000fe400000000ff */
[----:B------:R-:W-:Y:S02]  /*9440*/  F2FP.F16.F32.PACK_AB R83, R87, R86 ;  /* 0x000000565753723e */ /* 0x000fe400000000ff */
[----:B------:R-:W-:-:S02]  /*9450*/  F2FP.F16.F32.PACK_AB R88, R89, R88 ;  /* 0x000000585958723e */ /* 0x000fc400000000ff */
[----:B------:R-:W-:Y:S01]  /*9460*/  MOV R5, R98 ;  /* 0x0000006200057202 */ /* 0x000fe20000000f00 */
[----:B------:R-:W-:Y:S01]  /*9470*/  STSM.16.M88.4 [R94], R80 ;  /* 0x000000505e007844 */ /* 0x000fe20000000200 */
[----:B------:R-:W-:Y:S02]  /*9480*/  F2FP.F16.F32.PACK_AB R89, R48, R42 ;  /* 0x0000002a3059723e */ /* 0x000fe400000000ff */
[----:B------:R-:W-:Y:S02]  /*9490*/  F2FP.F16.F32.PACK_AB R90, R93, R92 ;  /* 0x0000005c5d5a723e */ /* 0x000fe400000000ff */
[----:B------:R-:W-:Y:S02]  /*94a0*/  F2FP.F16.F32.PACK_AB R91, R154, R50 ;  /* 0x000000329a5b723e */ /* 0x000fe400000000ff */
[----:B------:R-:W-:Y:S02]  /*94b0*/  F2FP.F16.F32.PACK_AB R96, R97, R96 ;  /* 0x000000606160723e */ /* 0x000fe400000000ff */
[----:B------:R-:W-:Y:S01]  /*94c0*/  MOV R102, R102 ;  /* 0x0000006600667202 */ /* 0x000fe20000000f00 */
[----:B------:R-:W-:Y:S01]  /*94d0*/  STSM.16.M88.4 [R5], R88 ;  /* 0x0000005805007844 */ /* 0x000fe20000000200 */
[----:B------:R-:W-:-:S02]  /*94e0*/  MOV R3, R106 ;  /* 0x0000006a00037202 */ /* 0x000fc40000000f00 */
[----:B------:R-:W-:Y:S02]  /*94f0*/  F2FP.F16.F32.PACK_AB R97, R156, R155 ;  /* 0x0000009b9c61723e */ /* 0x000fe400000000ff */
[----:B------:R-:W-:Y:S02]  /*9500*/  F2FP.F16.F32.PACK_AB R98, R101, R100 ;  /* 0x000000646562723e */ /* 0x000fe400000000ff */
[----:B------:R-:W-:Y:S02]  /*9510*/  F2FP.F16.F32.PACK_AB R99, R158, R157 ;  /* 0x0000009d9e63723e */ /* 0x000fe400000000ff */
[----:B------:R-:W-:Y:S02]  /*9520*/  F2FP.F16.F32.PACK_AB R104, R105, R104 ;  /* 0x000000686968723e */ /* 0x000fe400000000ff */
[----:B------:R-:W-:Y:S01]  /*9530*/  F2FP.F16.F32.PACK_AB R105, R160, R159 ;  /* 0x0000009fa069723e */ /* 0x000fe200000000ff */
[----:B------:R-:W-:Y:S01]  /*9540*/  STSM.16.M88.4 [R102], R96 ;  /* 0x0000006066007844 */ /* 0x000fe20000000200 */
[----:B------:R-:W-:-:S02]  /*9550*/  F2FP.F16.F32.PACK_AB R106, R109, R108 ;  /* 0x0000006c6d6a723e */ /* 0x000fc400000000ff */
[----:B------:R-:W-:Y:S02]  /*9560*/  F2FP.F16.F32.PACK_AB R107, R164, R162 ;  /* 0x000000a2a46b723e */ /* 0x000fe400000000ff */
[----:B------:R-:W-:Y:S02]  /*9570*/  F2FP.F16.F32.PACK_AB R165, R166, R165 ;  /* 0x000000a5a6a5723e */ /* 0x000fe400000000ff */
[----:B------:R-:W-:Y:S01]  /*9580*/  MOV R110, R110 ;  /* 0x0000006e006e7202 */ /* 0x000fe20000000f00 */
[----:B------:R0:W-:Y:S01]  /*9590*/  STSM.16.M88.4 [R3], R104 ;  /* 0x0000006803007844 */ /* 0x0001e20000000200 */
        /* <DEDUP_REMOVED lines=17> */
[----:B------:R-:W-:Y:S01]  /*96b0*/  F2FP.F16.F32.PACK_AB R144, R145, R144 ;  /* 0x000000909190723e */ /* 0x000fe200000000ff */
[----:B------:R1:W-:Y:S01]  /*96c0*/  STSM.16.M88.4 [R118], R128 ;  /* 0x0000008076007844 */ /* 0x0003e20000000200 */
[----:B------:R-:W-:Y:S01]  /*96d0*/  MOV R10, R6 ;  /* 0x00000006000a7202 */ /* 0x000fe20000000f00 */
[----:B------:R-:W-:Y:S01]  /*96e0*/  IMAD.U32 R6, RZ, RZ, UR8 ;  /* 0x00000008ff067e24 */ /* 0x000fe2000f8e00ff */
[----:B------:R-:W-:Y:S01]  /*96f0*/  F2FP.F16.F32.PACK_AB R138, R141, R140 ;  /* 0x0000008c8d8a723e */ /* 0x000fe200000000ff */
[----:B------:R-:W-:Y:S01]  /*9700*/  IMAD.U32 R7, RZ, RZ, UR9 ;  /* 0x00000009ff077e24 */ /* 0x000fe2000f8e00ff */
[----:B------:R-:W-:Y:S01]  /*9710*/  F2FP.F16.F32.PACK_AB R139, R143, R142 ;  /* 0x0000008e8f8b723e */ /* 0x000fe200000000ff */
[----:B------:R-:W-:Y:S01]  /*9720*/  ULDC.64 UR8, c[0x0][0xd08] ;  /* 0x0003420000087ab9 */ /* 0x000fe20000000a00 */
[----:B------:R-:W-:Y:S02]  /*9730*/  F2FP.F16.F32.PACK_AB R145, R147, R146 ;  /* 0x000000929391723e */ /* 0x000fe400000000ff */
[----:B------:R-:W-:Y:S01]  /*9740*/  MOV R8, R8 ;  /* 0x0000000800087202 */ /* 0x000fe20000000f00 */
[----:B------:R1:W-:Y:S01]  /*9750*/  STSM.16.M88.4 [R10], R136 ;  /* 0x000000880a007844 */ /* 0x0003e20000000200 */
[----:B------:R-:W-:-:S02]  /*9760*/  F2FP.F16.F32.PACK_AB R146, R149, R148 ;  /* 0x000000949592723e */ /* 0x000fc400000000ff */
        /* <DEDUP_REMOVED lines=25> */
[----:B------:R-:W-:Y:S02]  /*9900*/  LOP3.LUT R24, R25, 0x380, RZ, 0xc0, !PT ;  /* 0x0000038019187812 */ /* 0x000fe400078ec0ff */
        /* <DEDUP_REMOVED lines=18> */
[----:B-1----:R-:W-:-:S14]  /*9a30*/  @P6 BRA `(.L_x_4279) ;  /* 0x0000000000106947 */ /* 0x002fdc0003800000 */
[----:B------:R-:W-:Y:S05]  /*9a40*/  @!P0 BRA `(.L_x_4279) ;  /* 0x00000000000c8947 */ /* 0x000fea0003800000 */
[----:B------:R-:W2:Y:S04]  /*9a50*/  LDG.E R8, desc[UR38][R6.64] ;  /* 0x0000002606087981 */ /* 0x000ea8000c1e1900 */
[----:B-----5:R-:W2:Y:S02]  /*9a60*/  LDG.E R3, desc[UR38][R6.64+0x4] ;  /* 0x0000042606037981 */ /* 0x020ea4000c1e1900 */
[----:B--2---:R-:W-:-:S07]  /*9a70*/  IMAD.IADD R3, R3, 0x1, -R8 ;  /* 0x0000000103037824 */ /* 0x004fce00078e0a08 */
.L_x_4279:
        /* <DEDUP_REMOVED lines=79> */
[----:B0-----:R-:W-:-:S13]  /*9f70*/  ISETP.NE.AND P0, PT, R10, 0x1, PT ;  /* 0x000000010a00780c */ /* 0x001fda0003f05270 */
        /* <DEDUP_REMOVED lines=8> */
[----:B------:R-:W-:Y:S02]  /*a000*/  IMAD.U32 R14, RZ, RZ, UR10 ;  /* 0x0000000aff0e7e24 */ /* 0x000fe4000f8e00ff */
[----:B-----5:R-:W-:Y:S01]  /*a010*/  IMAD R10, R3, R10, RZ ;  /* 0x0000000a030a7224 */ /* 0x020fe200078e02ff */
[----:B------:R-:W-:Y:S02]  /*a020*/  SHF.R.S32.HI R8, RZ, 0x1f, R5 ;  /* 0x0000001fff087819 */ /* 0x000fe40000011405 */
[----:B------:R-:W-:Y:S01]  /*a030*/  IADD3.X R7, R7, UR9, R14, P0, !PT ;  /* 0x0000000907077c10 */ /* 0x000fe200087fe40e */
[----:B------:R-:W-:Y:S02]  /*a040*/  ULDC.64 UR8, c[0x0][0xc88] ;  /* 0x0003220000087ab9 */ /* 0x000fe40000000a00 */
[----:B------:R-:W-:-:S02]  /*a050*/  IMAD R8, R8, UR8, RZ ;  /* 0x0000000808087c24 */ /* 0x000fc4000f8e02ff */
[----:B------:R-:W-:-:S04]  /*a060*/  IMAD.WIDE.U32 R6, R5, UR8, R6 ;  /* 0x0000000805067c25 */ /* 0x000fc8000f8e0006 */
[----:B------:R-:W-:Y:S01]  /*a070*/  IMAD R5, R5, UR9, R8 ;  /* 0x0000000905057c24 */ /* 0x000fe2000f8e0208 */
[----:B------:R-:W-:Y:S02]  /*a080*/  ULDC.64 UR8, c[0x0][0xc50] ;  /* 0x0003140000087ab9 */ /* 0x000fe40000000a00 */
[----:B------:R-:W-:Y:S01]  /*a090*/  LEA R14, P0, R6, UR8, 0x2 ;  /* 0x00000008060e7c11 */ /* 0x000fe2000f8010ff */
[----:B------:R-:W-:-:S04]  /*a0a0*/  IMAD.IADD R5, R7, 0x1, R5 ;  /* 0x0000000107057824 */ /* 0x000fc800078e0205 */
[----:B------:R-:W-:Y:S01]  /*a0b0*/  SHFL.IDX PT, R8, R14, 0x1, 0x1c1f ;  /* 0x003c1f000e087f89 */ /* 0x000fe200000e0000 */
[----:B------:R-:W-:Y:S01]  /*a0c0*/  LEA.HI.X R15, R6, UR9, R5, 0x2, P0 ;  /* 0x00000009060f7c11 */ /* 0x000fe200080f1405 */
[----:B------:R-:W-:Y:S02]  /*a0d0*/  IMAD.MOV R5, RZ, RZ, -R19 ;  /* 0x000000ffff057224 */ /* 0x000fe400078e0a13 */
[----:B------:R-:W-:Y:S03]  /*a0e0*/  SHFL.IDX PT, R6, R14, RZ, 0x1c1f ;  /* 0x001c1fff0e067589 */ /* 0x000fe600000e0000 */
[----:B------:R-:W-:Y:S01]  /*a0f0*/  ISETP.NE.AND P0, PT, R18, R5, PT ;  /* 0x000000051200720c */ /* 0x000fe20003f05270 */
[----:B------:R-:W0:Y:S01]  /*a100*/  SHFL.IDX PT, R7, R15, RZ, 0x1c1f ;  /* 0x001c1fff0f077589 */ /* 0x000e2200000e0000 */
[C---:B------:R-:W-:Y:S02]  /*a110*/  VIADD R5, R21.reuse, 0x8 ;  /* 0x0000000815057836 */ /* 0x040fe40000000000 */
[-C--:B------:R-:W-:Y:S01]  /*a120*/  ISETP.GE.OR P1, PT, R21, R10.reuse, P0 ;  /* 0x0000000a1500720c */ /* 0x080fe20000726670 */
[----:B------:R-:W1:Y:S02]  /*a130*/  SHFL.IDX PT, R9, R15, 0x1, 0x1c1f ;  /* 0x003c1f000f097f89 */ /* 0x000e6400000e0000 */
[----:B------:R-:W-:-:S10]  /*a140*/  ISETP.GE.OR P0, PT, R5, R10, P0 ;  /* 0x0000000a0500720c */ /* 0x000fd40000706670 */
[----:B0-----:R0:W-:Y:S04]  /*a150*/  @!P1 ST.E desc[UR38][R6.64], R0 ;  /* 0x0000000006009985 */ /* 0x0011e8000c101926 */
[----:B-1----:R0:W-:Y:S02]  /*a160*/  @!P0 ST.E desc[UR38][R8.64], R4 ;  /* 0x0000000408008985 */ /* 0x0021e4000c101926 */
.L_x_4280:
        /* <DEDUP_REMOVED lines=85> */
[----:B-----5:R-:W-:Y:S01]  /*a6c0*/  IMAD R89, R3, R82, RZ ;  /* 0x0000005203597224 */ /* 0x020fe200078e02ff */
[----:B------:R-:W-:Y:S01]  /*a6d0*/  ISETP.GE.AND P0, PT, R195, UR12, PT ;  /* 0x0000000cc3007c0c */ /* 0x000fe2000bf06270 */
[----:B------:R-:W-:Y:S01]  /*a6e0*/  IMAD.U32 R3, RZ, RZ, UR42 ;  /* 0x0000002aff037e24 */ /* 0x000fe2000f8e00ff */
[----:B------:R-:W-:Y:S01]  /*a6f0*/  LOP3.LUT R10, R10, R21, RZ, 0xfc, !PT ;  /* 0x000000150a0a7212 */ /* 0x000fe200078efcff */
[----:B------:R-:W-:Y:S01]  /*a700*/  IMAD.IADD R9, R9, 0x1, R83 ;  /* 0x0000000109097824 */ /* 0x000fe200078e0253 */
[----:B------:R-:W-:Y:S01]  /*a710*/  UIADD3 UR4, UR37, 0x38820, URZ ;  /* 0x0003882025047890 */ /* 0x000fe2000fffe03f */
[----:B------:R-:W-:Y:S01]  /*a720*/  IMAD R21, R81, UR9, R0 ;  /* 0x0000000951157c24 */ /* 0x000fe2000f8e0200 */
[----:B------:R-:W-:Y:S01]  /*a730*/  BSSY B1, `(.L_x_4281) ;  /* 0x000002e000017945 */ /* 0x000fe20003800000 */
[----:B------:R-:W-:Y:S01]  /*a740*/  IMAD R0, R3, 0x40, R192 ;  /* 0x0000004003007824 */ /* 0x000fe200078e02c0 */
[----:B------:R-:W-:Y:S01]  /*a750*/  SEL R3, RZ, 0x80, P0 ;  /* 0x00000080ff037807 */ /* 0x000fe20000000000 */
[----:B------:R-:W-:Y:S01]  /*a760*/  IMAD.WIDE.U32 R8, R81, UR8, R8 ;  /* 0x0000000851087c25 */ /* 0x000fe2000f8e0008 */
[----:B------:R-:W-:Y:S01]  /*a770*/  ULDC.64 UR8, c[0x0][0xb80] ;  /* 0x0002e00000087ab9 */ /* 0x000fe20000000a00 */
[----:B------:R-:W-:Y:S01]  /*a780*/  UPRMT UR4, URZ, 0x654, UR4 ;  /* 0x000006543f047896 */ /* 0x000fe20008000004 */
        /* <DEDUP_REMOVED lines=13> */
[-C--:B-1----:R-:W-:Y:S02]  /*a860*/  @!P1 LEA R80, P2, R190, R20.reuse, 0x1 ;  /* 0x00000014be509211 */ /* 0x082fe400078408ff */
        /* <DEDUP_REMOVED lines=26> */
.L_x_4282:
[----:B------:R-:W-:Y:S05]  /*aa10*/  BSYNC B1 ;  /* 0x0000000000017941 */ /* 0x000fea0003800000 */
.L_x_4281:
        /* <DEDUP_REMOVED lines=24> */
[-C--:B------:R-:W-:Y:S02]  /*aba0*/  @!P0 LEA R12, P3, R186, R6.reuse, 0x1 ;  /* 0x00000006ba0c8211 */ /* 0x080fe400078608ff */
        /* <DEDUP_REMOVED lines=13> */
.L_x_4278:
        /* <DEDUP_REMOVED lines=33> */
.L_x_4284:
        /* <DEDUP_REMOVED lines=46> */
.L_x_4286:
[----:B------:R-:W-:Y:S05]  /*b170*/  BSYNC B1 ;  /* 0x0000000000017941 */ /* 0x000fea0003800000 */
.L_x_4285:
        /* <DEDUP_REMOVED lines=60> */
[----:B------:R-:W-:Y:S01]  /*b540*/  LOP3.LUT R10, R15, 0x10, R10, 0xe2, !PT ;  /* 0x000000100f0a7812 */ /* 0x000fe200078ee20a */
[----:B------:R-:W-:-:S02]  /*b550*/  IMAD.IADD R5, R5, 0x1, R9 ;  /* 0x0000000105057824 */ /* 0x000fc400078e0209 */
[----:B------:R-:W-:Y:S02]  /*b560*/  IMAD R0, R3, UR8, RZ ;  /* 0x0000000803007c24 */ /* 0x000fe4000f8e02ff */
[----:B------:R-:W-:Y:S02]  /*b570*/  IMAD.U32 R9, RZ, RZ, UR42 ;  /* 0x0000002aff097e24 */ /* 0x000fe4000f8e00ff */
[----:B------:R-:W-:Y:S02]  /*b580*/  IMAD R3, R7, UR9, R0 ;  /* 0x0000000907037c24 */ /* 0x000fe4000f8e0200 */
[----:B------:R-:W-:Y:S02]  /*b590*/  IMAD R0, R9, 0x40, R192 ;  /* 0x0000004009007824 */ /* 0x000fe400078e02c0 */
[----:B------:R-:W-:Y:S02]  /*b5a0*/  IMAD.SHL.U32 R15, R8, 0x20, RZ ;  /* 0x00000020080f7824 */ /* 0x000fe400078e00ff */
[----:B------:R-:W-:Y:S01]  /*b5b0*/  IMAD.WIDE.U32 R4, R7, UR8, R4 ;  /* 0x0000000807047c25 */ /* 0x000fe2000f8e0004 */
[----:B------:R-:W-:Y:S01]  /*b5c0*/  SEL R7, RZ, 0x40, P0 ;  /* 0x00000040ff077807 */ /* 0x000fe20000000000 */
[----:B------:R-:W-:Y:S01]  /*b5d0*/  ULDC.64 UR8, c[0x0][0xb80] ;  /* 0x0002e00000087ab9 */ /* 0x000fe20000000a00 */
[----:B------:R-:W-:Y:S01]  /*b5e0*/  ISETP.GE.AND P0, PT, R0, R27, PT ;  /* 0x0000001b0000720c */ /* 0x000fe20003f06270 */
[----:B------:R-:W-:Y:S01]  /*b5f0*/  IMAD.IADD R3, R5, 0x1, R3 ;  /* 0x0000000105037824 */ /* 0x000fe200078e0203 */
[----:B------:R-:W-:-:S02]  /*b600*/  LOP3.LUT R6, R15, 0x20, R10, 0xe2, !PT ;  /* 0x000000200f067812 */ /* 0x000fc400078ee20a */
[----:B------:R-:W-:Y:S02]  /*b610*/  LEA R10, P1, R4, UR8, 0x1 ;  /* 0x00000008040a7c11 */ /* 0x000fe4000f8208ff */
[----:B------:R-:W-:Y:S02]  /*b620*/  LOP3.LUT R24, R6, R7, RZ, 0xfc, !PT ;  /* 0x0000000706187212 */ /* 0x000fe400078efcff */
[----:B------:R-:W-:Y:S01]  /*b630*/  LEA.HI.X R3, R4, UR9, R3, 0x1, P1 ;  /* 0x0000000904037c11 */ /* 0x000fe200088f0c03 */
[----:B------:R0:W1:Y:S01]  /*b640*/  SHFL.IDX PT, R6, R10, RZ, 0x181f ;  /* 0x00181fff0a067589 */ /* 0x00006200000e0000 */
[----:B------:R-:W-:-:S03]  /*b650*/  SEL R5, RZ, 0x80, P2 ;  /* 0x00000080ff057807 */ /* 0x000fc60001000000 */
[----:B------:R0:W2:Y:S01]  /*b660*/  SHFL.IDX PT, R7, R3, RZ, 0x181f ;  /* 0x00181fff03077589 */ /* 0x0000a200000e0000 */
[----:B------:R-:W-:Y:S01]  /*b670*/  LOP3.LUT R25, R24, R5, RZ, 0xfc, !PT ;  /* 0x0000000518197212 */ /* 0x000fe200078efcff */
[----:B------:R-:W-:Y:S06]  /*b680*/  @P0 BRA `(.L_x_4288) ;  /* 0x00000000007c0947 */ /* 0x000fec0003800000 */
[----:B------:R-:W-:Y:S02]  /*b690*/  ISETP.GE.AND P2, PT, R190, UR14, PT ;  /* 0x0000000ebe007c0c */ /* 0x000fe4000bf46270 */
[----:B------:R-:W-:Y:S02]  /*b6a0*/  ISETP.GE.AND P1, PT, R16, UR14, PT ;  /* 0x0000000e10007c0c */ /* 0x000fe4000bf26270 */
[----:B------:R-:W-:Y:S02]  /*b6b0*/  ISETP.GE.AND P5, PT, R189, UR14, PT ;  /* 0x0000000ebd007c0c */ /* 0x000fe4000bfa6270 */
[----:B------:R-:W-:-:S07]  /*b6c0*/  ISETP.GE.AND P3, PT, R188, UR14, PT ;  /* 0x0000000ebc007c0c */ /* 0x000fce000bf66270 */
[-C--:B-1----:R-:W-:Y:S02]  /*b6d0*/  @!P2 LEA R8, P0, R190, R6.reuse, 0x1 ;  /* 0x00000006be08a211 */ /* 0x082fe400078008ff */
        /* <DEDUP_REMOVED lines=26> */
.L_x_4288:
[----:B------:R-:W-:Y:S05]  /*b880*/  BSYNC B1 ;  /* 0x0000000000017941 */ /* 0x000fea0003800000 */
.L_x_4287:
        /* <DEDUP_REMOVED lines=10> */
[-C--:B-1----:R-:W-:Y:S02]  /*b930*/  @!P2 LEA R8, P0, R190, R6.reuse, 0x1 ;  /* 0x00000006be08a211 */ /* 0x082fe400078008ff */
        /* <DEDUP_REMOVED lines=25> */
.L_x_4283:
[----:B------:R-:W-:Y:S05]  /*bad0*/  BSYNC B0 ;  /* 0x0000000000007941 */ /* 0x000fea0003800000 */
.L_x_4277:
[----:B------:R-:W-:Y:S02]  /*bae0*/  ULDC UR4, c[0x0][0xd3c] ;  /* 0x00034f0000047ab9 */ /* 0x000fe40000000800 */
[----:B------:R-:W-:-:S13]  /*baf0*/  ISETP.GE.AND P0, PT, R11, UR4, PT ;  /* 0x000000040b007c0c */ /* 0x000fda000bf06270 */
[----:B------:R-:W-:Y:S05]  /*bb00*/  @!P0 BRA `(.L_x_4289) ;  /* 0xffffff5400488947 */ /* 0x000fea000383ffff */
[----:B------:R-:W-:Y:S05]  /*bb10*/  EXIT ;  /* 0x000000000000794d */ /* 0x000fea0003800000 */
.L_x_4249:
        /* <DEDUP_REMOVED lines=18> */
.L_x_4290:
        /* <DEDUP_REMOVED lines=42> */
.L_x_4296:
        /* <DEDUP_REMOVED lines=12> */
.L_x_4295:
[----:B------:R-:W-:Y:S05]  /*bfa0*/  BSYNC B0 ;  /* 0x0000000000007941 */ /* 0x000fea0003800000 */
.L_x_4294:
        /* <DEDUP_REMOVED lines=22> */
.L_x_4292:
        /* <DEDUP_REMOVED lines=16> */
.L_x_4297:
        /* <DEDUP_REMOVED lines=25> */
.L_x_4293:
[----:B------:R-:W-:Y:S02]  /*c3a0*/  IMAD.MOV.U32 R17, RZ, RZ, RZ ;  /* 0x000000ffff117224 */ /* 0x000fe400078e00ff */
[----:B------:R-:W-:Y:S02]  /*c3b0*/  IMAD.U32 R16, RZ, RZ, UR6 ;  /* 0x00000006ff107e24 */ /* 0x000fe4000f8e00ff */
[----:B------:R-:W-:-:S07]  /*c3c0*/  IMAD.MOV.U32 R18, RZ, RZ, RZ ;  /* 0x000000ffff127224 */ /* 0x000fce00078e00ff */
.L_x_4298:
[----:B------:R-:W-:-:S13]  /*c3d0*/  ISETP.NE.AND P0, PT, R5, RZ, PT ;  /* 0x000000ff0500720c */ /* 0x000fda0003f05270 */
[----:B------:R-:W0:Y:S01]  /*c3e0*/  @!P0 S2R R3, SR_CgaCtaId ;  /* 0x0000000000038919 */ /* 0x000e220000008800 */
[----:B------:R-:W-:-:S04]  /*c3f0*/  @!P0 MOV R0, 0x400 ;  /* 0x0000040000008802 */ /* 0x000fc80000000f00 */
[----:B0-----:R-:W-:-:S05]  /*c400*/  @!P0 LEA R0, R3, R0, 0x18 ;  /* 0x0000000003008211 */ /* 0x001fca00078ec0ff */
[----:B------:R0:W-:Y:S01]  /*c410*/  @!P0 STS.128 [R0+0x388d0], R16 ;  /* 0x0388d01000008388 */ /* 0x0001e20000000c00 */
[----:B------:R-:W-:Y:S06]  /*c420*/  BAR.ARV 0x5, 0x180 ;  /* 0x0146000000007b1d */ /* 0x000fec0000002000 */
.L_x_4291:
        /* <DEDUP_REMOVED lines=29> */
[----:B------:R-:W-:Y:S01]  /*c600*/  STL [R1+0x5c], RZ ;  /* 0x00005cff01007387 */ /* 0x000fe20000100800 */
[----:B0-----:R-:W-:-:S03]  /*c610*/  LOP3.LUT R4, R0, 0x40, RZ, 0xfc, !PT ;  /* 0x0000004000047812 */ /* 0x001fc600078efcff */
[----:B------:R0:W-:Y:S01]  /*c620*/  STL [R1+0x18], R2 ;  /* 0x0000180201007387 */ /* 0x0001e20000100800 */
[C---:B------:R-:W-:Y:S02]  /*c630*/  LOP3.LUT R4, R0.reuse, 0x100, RZ, 0xfc, !PT ;  /* 0x0000010000047812 */ /* 0x040fe400078efcff */
[C---:B-1----:R-:W-:Y:S01]  /*c640*/  LOP3.LUT R3, R0.reuse, 0x80, RZ, 0xfc, !PT ;  /* 0x0000008000037812 */ /* 0x042fe200078efcff */
[----:B------:R1:W-:Y:S01]  /*c650*/  STL [R1+0xc], RZ ;  /* 0x00000cff01007387 */ /* 0x0003e20000100800 */
[C---:B------:R-:W-:Y:S02]  /*c660*/  LOP3.LUT R3, R0.reuse, 0x140, RZ, 0xfc, !PT ;  /* 0x0000014000037812 */ /* 0x040fe400078efcff */
[C---:B0-----:R-:W-:Y:S02]  /*c670*/  LOP3.LUT R2, R0.reuse, 0xc0, RZ, 0xfc, !PT ;  /* 0x000000c000027812 */ /* 0x041fe400078efcff */
[C---:B------:R-:W-:Y:S02]  /*c680*/  LOP3.LUT R2, R0.reuse, 0x180, RZ, 0xfc, !PT ;  /* 0x0000018000027812 */ /* 0x040fe400078efcff */
[----:B-1----:R-:W-:-:S07]  /*c690*/  LOP3.LUT R0, R0, 0x1c0, RZ, 0xfc, !PT ;  /* 0x000001c000007812 */ /* 0x002fce00078efcff */
.L_x_4423:
[----:B01----:R-:W0:Y:S02]  /*c6a0*/  LDC.64 R2, c[0x0][0xd88] ;  /* 0x00036200ff027b82 */ /* 0x003e240000000a00 */
[----:B0-----:R-:W-:-:S05]  /*c6b0*/  IMAD.WIDE R2, R19, 0x4, R2 ;  /* 0x0000000413027825 */ /* 0x001fca00078e0202 */
[----:B--2---:R-:W2:Y:S01]  /*c6c0*/  LDG.E R11, desc[UR38][R2.64] ;  /* 0x00000026020b7981 */ /* 0x004ea2000c1e1900 */
        /* <DEDUP_REMOVED lines=17> */
[----:B------:R1:W5:Y:S01]  /*c7e0*/  @P0 LDG.E R0, desc[UR38][R2.64] ;  /* 0x0000002602000981 */ /* 0x000362000c1e1900 */
        /* <DEDUP_REMOVED lines=35> */
.L_x_4300:
        /* <DEDUP_REMOVED lines=12> */
.L_x_4301:
[----:B------:R-:W-:Y:S05]  /*cae0*/  @!P0 BRA `(.L_x_4302) ;  /* 0x00000000000c8947 */ /* 0x000fea0003800000 */
[----:B------:R-:W2:Y:S04]  /*caf0*/  LDG.E R6, desc[UR38][R4.64] ;  /* 0x0000002604067981 */ /* 0x000ea8000c1e1900 */
[----:B------:R-:W2:Y:S02]  /*cb00*/  LDG.E R4, desc[UR38][R4.64+0x4] ;  /* 0x0000042604047981 */ /* 0x000ea4000c1e1900 */
[----:B--2---:R-:W-:-:S07]  /*cb10*/  IMAD.IADD R6, R4, 0x1, -R6 ;  /* 0x0000000104067824 */ /* 0x004fce00078e0a06 */
.L_x_4302:
        /* <DEDUP_REMOVED lines=20> */
[----:B---3--:R-:W2:Y:S04]  /*cc60*/  @P0 ATOMG.E.ADD.STRONG.GPU PT, R2, desc[UR38][R4.64], R2 ;  /* 0x00000002040209a8 */ /* 0x008ea800081ee1e6 */
[----:B--2---:R2:W3:Y:S02]  /*cc70*/  SHFL.IDX PT, R2, R2, R0, 0x1f ;  /* 0x00001f0002027589 */ /* 0x0044e400000e0000 */
[----:B--2---:R-:W2:Y:S02]  /*cc80*/  S2R R0, SR_LTMASK ;  /* 0x0000000000007919 */ /* 0x004ea40000003900 */
[----:B--2---:R-:W-:-:S06]  /*cc90*/  LOP3.LUT R0, R0, UR4, RZ, 0xc0, !PT ;  /* 0x0000000400007c12 */ /* 0x004fcc000f8ec0ff */
[----:B------:R-:W3:Y:S02]  /*cca0*/  POPC R0, R0 ;  /* 0x0000000000007309 */ /* 0x000ee40000000000 */
[----:B---3--:R-:W-:Y:S01]  /*ccb0*/  IADD3 R16, R2, UR36, R0 ;  /* 0x0000002402107c10 */ /* 0x008fe2000fffe000 */
[----:B------:R-:W-:Y:S06]  /*ccc0*/  BRA `(.L_x_4305) ;  /* 0x0000005c00987947 */ /* 0x000fec0003800000 */
.L_x_4304:
        /* <DEDUP_REMOVED lines=21> */
.L_x_4307:
[----:B------:R-:W-:Y:S05]  /*ce20*/  BSYNC B6 ;  /* 0x0000000000067941 */ /* 0x000fea0003800000 */
.L_x_4306:
        /* <DEDUP_REMOVED lines=21> */
.L_x_4310:
        /* <DEDUP_REMOVED lines=16> */
.L_x_4309:
[----:B------:R-:W-:Y:S05]  /*d080*/  BSYNC B6 ;  /* 0x0000000000067941 */ /* 0x000fea0003800000 */
.L_x_4308:
        /* <DEDUP_REMOVED lines=26> */
.L_x_4438:
        /* <DEDUP_REMOVED lines=11> */
.L_x_4441:
        /* <DEDUP_REMOVED lines=25> */
.L_x_4314:
[----:B------:R-:W3:Y:S04]  /*d470*/  LDL R7, [R1+0x4] ;  /* 0x0000040001077983 */ /* 0x000ee80000100800 */
[----:B-12---:R-:W3:Y:S04]  /*d480*/  LDL R0, [R1+0xc] ;  /* 0x00000c0001007983 */ /* 0x006ee80000100800 */
[----:B------:R-:W2:Y:S01]  /*d490*/  LDL R2, [R1+0x18] ;  /* 0x0000180001027983 */ /* 0x000ea20000100800 */
[----:B---3--:R-:W-:Y:S01]  /*d4a0*/  IMAD R0, R0, 0x8, R7 ;  /* 0x0000000800007824 */ /* 0x008fe200078e0207 */
[----:B--2---:R-:W-:-:S04]  /*d4b0*/  SHF.L.U32 R2, R2, 0x1f, RZ ;  /* 0x0000001f02027819 */ /* 0x004fc800000006ff */
[----:B------:R-:W1:Y:S02]  /*d4c0*/  SYNCS.PHASECHK.TRANS64.TRYWAIT P0, [R0+URZ+0x38840], R2 ;  /* 0x03884002000075a7 */ /* 0x000e64000800017f */
[----:B-1----:R-:W-:Y:S05]  /*d4d0*/  @!P0 BRA `(.L_x_4315) ;  /* 0x0000006400d88947 */ /* 0x002fea0003800000 */
.L_x_4442:
        /* <DEDUP_REMOVED lines=11> */
.L_x_4316:
        /* <DEDUP_REMOVED lines=27> */
.L_x_4312:
[----:B-1----:R-:W3:Y:S04]  /*d740*/  LDL R0, [R1+0x4] ;  /* 0x0000040001007983 */ /* 0x002ee80000100800 */
[----:B------:R-:W4:Y:S04]  /*d750*/  LDL.LU R4, [R1+0x24] ;  /* 0x0000240001047983 */ /* 0x000f280000300800 */
[----:B------:R-:W5:Y:S04]  /*d760*/  LDL.LU R3, [R1+0x40] ;  /* 0x0000400001037983 */ /* 0x000f680000300800 */
[----:B--2---:R-:W2:Y:S01]  /*d770*/  LDL R2, [R1+0x28] ;  /* 0x0000280001027983 */ /* 0x004ea20000100800 */
[----:B------:R-:W-:Y:S05]  /*d780*/  WARPSYNC.ALL ;  /* 0x0000000000007948 */ /* 0x000fea0003800000 */
[----:B------:R-:W-:Y:S01]  /*d790*/  ULDC.64 UR4, c[0x0][0xaf8] ;  /* 0x0002be0000047ab9 */ /* 0x000fe20000000a00 */
[----:B------:R-:W-:Y:S01]  /*d7a0*/  BSSY B6, `(.L_x_4317) ;  /* 0x000001f000067945 */ /* 0x000fe20003800000 */
[----:B------:R-:W-:Y:S01]  /*d7b0*/  BAR.SYNC.DEFER_BLOCKING 0x8, 0x100 ;  /* 0x0204000000007b1d */ /* 0x000fe20000010000 */
[----:B------:R-:W-:-:S04]  /*d7c0*/  ISETP.NE.U32.AND P0, PT, RZ, UR4, PT ;  /* 0x00000004ff007c0c */ /* 0x000fc8000bf05070 */
[----:B------:R-:W-:Y:S01]  /*d7d0*/  ISETP.NE.AND.EX P0, PT, RZ, UR5, PT, P0 ;  /* 0x00000005ff007c0c */ /* 0x000fe2000bf05300 */
[----:B---3--:R-:W-:-:S05]  /*d7e0*/  VIADD R0, R0, 0x20400 ;  /* 0x0002040000007836 */ /* 0x008fca0000000000 */
[----:B------:R-:W-:Y:S02]  /*d7f0*/  LOP3.LUT P1, RZ, R0, 0x3ff, RZ, 0xc0, !PT ;  /* 0x000003ff00ff7812 */ /* 0x000fe4000782c0ff */
[----:B----4-:R-:W-:Y:S02]  /*d800*/  SEL R0, R4, RZ, !P0 ;  /* 0x000000ff04007207 */ /* 0x010fe40004000000 */
[----:B-----5:R-:W-:-:S03]  /*d810*/  SEL R3, R3, RZ, !P0 ;  /* 0x000000ff03037207 */ /* 0x020fc60004000000 */
[----:B------:R1:W-:Y:S01]  /*d820*/  STL [R1+0x34], R0 ;  /* 0x0000340001007387 */ /* 0x0003e20000100800 */
[----:B--2---:R-:W-:-:S03]  /*d830*/  SHF.R.S32.HI R2, RZ, 0x1f, R2 ;  /* 0x0000001fff027819 */ /* 0x004fc60000011402 */
[----:B------:R2:W-:Y:S01]  /*d840*/  STL [R1+0x54], R3 ;  /* 0x0000540301007387 */ /* 0x0005e20000100800 */
[----:B-1----:R-:W-:-:S05]  /*d850*/  SHF.R.S32.HI R0, RZ, 0x1f, R18 ;  /* 0x0000001fff007819 */ /* 0x002fca0000011412 */
        /* <DEDUP_REMOVED lines=19> */
.L_x_4318:
[----:B------:R-:W-:Y:S05]  /*d990*/  BSYNC B6 ;  /* 0x0000000000067941 */ /* 0x000fea0003800000 */
.L_x_4317:
[----:B------:R-:W3:Y:S01]  /*d9a0*/  LDL R4, [R1+0x40] ;  /* 0x0000400001047983 */ /* 0x000ee20000100800 */
[----:B------:R-:W1:Y:S01]  /*d9b0*/  LDC R7, c[0x0][0x448] ;  /* 0x00011200ff077b82 */ /* 0x000e620000000800 */
[----:B------:R-:W-:Y:S01]  /*d9c0*/  ULDC.64 UR4, c[0x0][0x298] ;  /* 0x0000a60000047ab9 */ /* 0x000fe20000000a00 */
[----:B------:R-:W-:Y:S01]  /*d9d0*/  ULDC.64 UR6, c[0x0][0x280] ;  /* 0x0000a00000067ab9 */ /* 0x000fe20000000a00 */
[----:B------:R-:W4:Y:S04]  /*d9e0*/  LDL R10, [R1+0x28] ;  /* 0x00002800010a7983 */ /* 0x000f280000100800 */
[----:B------:R-:W4:Y:S01]  /*d9f0*/  LDL R9, [R1+0x50] ;  /* 0x0000500001097983 */ /* 0x000f220000100800 */
[----:B--2---:R-:W2:Y:S01]  /*da00*/  S2R R2, SR_TID.X ;  /* 0x0000000000027919 */ /* 0x004ea20000002100 */
[----:B------:R-:W0:Y:S02]  /*da10*/  S2R R0, SR_TID.X ;  /* 0x0000000000007919 */ /* 0x000e240000002100 */
[----:B------:R-:W4:Y:S04]  /*da20*/  LDL R8, [R1+0x54] ;  /* 0x0000540001087983 */ /* 0x000f280000100800 */
[----:B------:R-:W4:Y:S01]  /*da30*/  LDL R6, [R1+0x34] ;  /* 0x0000340001067983 */ /* 0x000f220000100800 */
[----:B-1----:R-:W-:-:S13]  /*da40*/  ISETP.NE.AND P0, PT, R7, 0x1, PT ;  /* 0x000000010700780c */ /* 0x002fda0003f05270 */
[----:B------:R-:W1:Y:S01]  /*da50*/  @P0 LDC R3, c[0x0][0x450] ;  /* 0x00011400ff030b82 */ /* 0x000e620000000800 */
[----:B--2---:R-:W-:-:S04]  /*da60*/  LOP3.LUT R2, R2, 0x7f, RZ, 0xc0, !PT ;  /* 0x0000007f02027812 */ /* 0x004fc800078ec0ff */
[----:B------:R-:W-:Y:S01]  /*da70*/  SHF.R.U32.HI R2, RZ, 0x3, R2 ;  /* 0x00000003ff027819 */ /* 0x000fe20000011602 */
[----:B0-----:R-:W-:-:S05]  /*da80*/  IMAD.SHL.U32 R0, R0, 0x10, RZ ;  /* 0x0000001000007824 */ /* 0x001fca00078e00ff */
[----:B------:R-:W-:Y:S02]  /*da90*/  LOP3.LUT R0, R2, 0x70, R0, 0xf8, !PT ;  /* 0x0000007002007812 */ /* 0x000fe400078ef800 */
[----:B------:R-:W0:Y:S03]  /*daa0*/  @P0 LDC R2, c[0x0][0x44c] ;  /* 0x00011300ff020b82 */ /* 0x000e260000000800 */
[----:B------:R-:W-:-:S04]  /*dab0*/  IMAD R5, R17, 0x40, R0 ;  /* 0x0000004011057824 */ /* 0x000fc800078e0200 */
[----:B------:R-:W-:Y:S01]  /*dac0*/  IMAD.MOV.U32 R0, RZ, RZ, R5 ;  /* 0x000000ffff007224 */ /* 0x000fe200078e0005 */
[----:B------:R2:W-:Y:S01]  /*dad0*/  STL [R1+0x24], R5 ;  /* 0x0000240501007387 */ /* 0x0005e20000100800 */
[----:B0-----:R-:W-:-:S05]  /*dae0*/  @P0 IMAD.HI.U32 R2, R5, R2, RZ ;  /* 0x0000000205020227 */ /* 0x001fca00078e00ff */
[----:B-1----:R-:W-:Y:S01]  /*daf0*/  @P0 SHF.R.U32.HI R0, RZ, R3, R2 ;  /* 0x00000003ff000219 */ /* 0x002fe20000011602 */
[----:B---3--:R-:W-:-:S04]  /*db00*/  IMAD R2, R4, UR4, RZ ;  /* 0x0000000404027c24 */ /* 0x008fc8000f8e02ff */
[C---:B----4-:R-:W-:Y:S02]  /*db10*/  IMAD R4, R10.reuse, UR5, R2 ;  /* 0x000000050a047c24 */ /* 0x050fe4000f8e0202 */
[----:B------:R-:W-:Y:S01]  /*db20*/  IMAD.WIDE.U32 R2, R10, UR4, RZ ;  /* 0x000000040a027c25 */ /* 0x000fe2000f8e00ff */
[----:B------:R-:W-:-:S03]  /*db30*/  ULDC.64 UR4, c[0x0][0x2d8] ;  /* 0x0000b60000047ab9 */ /* 0x000fc60000000a00 */
[----:B------:R-:W-:Y:S02]  /*db40*/  IMAD.IADD R3, R3, 0x1, R4 ;  /* 0x0000000103037824 */ /* 0x000fe400078e0204 */
[----:B------:R-:W-:Y:S02]  /*db50*/  IMAD R4, R9, UR4, RZ ;  /* 0x0000000409047c24 */ /* 0x000fe4000f8e02ff */
[----:B------:R0:W5:Y:S01]  /*db60*/  LDL R9, [R1+0x14] ;  /* 0x0000140001097983 */ /* 0x0001620000100800 */
[----:B------:R-:W-:-:S04]  /*db70*/  IMAD.WIDE.U32 R2, R18, UR4, R2 ;  /* 0x0000000412027c25 */ /* 0x000fc8000f8e0002 */
[----:B------:R-:W-:Y:S01]  /*db80*/  IMAD R4, R18, UR5, R4 ;  /* 0x0000000512047c24 */ /* 0x000fe2000f8e0204 */
[----:B------:R-:W-:-:S03]  /*db90*/  ULDC.64 UR4, c[0x0][0x2e0] ;  /* 0x0000b80000047ab9 */ /* 0x000fc60000000a00 */
[----:B------:R-:W-:Y:S02]  /*dba0*/  IMAD.IADD R3, R3, 0x1, R4 ;  /* 0x0000000103037824 */ /* 0x000fe400078e0204 */
[----:B------:R-:W-:Y:S02]  /*dbb0*/  IMAD R4, R8, UR4, RZ ;  /* 0x0000000408047c24 */ /* 0x000fe4000f8e02ff */
[----:B------:R-:W1:Y:S01]  /*dbc0*/  S2R R8, SR_TID.X ;  /* 0x0000000000087919 */ /* 0x000e620000002100 */
[----:B------:R-:W-:-:S04]  /*dbd0*/  IMAD.WIDE.U32 R2, R6, UR4, R2 ;  /* 0x0000000406027c25 */ /* 0x000fc8000f8e0002 */
[----:B------:R-:W-:Y:S01]  /*dbe0*/  IMAD R4, R6, UR5, R4 ;  /* 0x0000000506047c24 */ /* 0x000fe2000f8e0204 */
[----:B------:R-:W-:-:S03]  /*dbf0*/  ULDC.64 UR4, c[0x0][0x2d0] ;  /* 0x0000b40000047ab9 */ /* 0x000fc60000000a00 */
[----:B------:R-:W-:Y:S01]  /*dc00*/  IMAD.IADD R3, R3, 0x1, R4 ;  /* 0x0000000103037824 */ /* 0x000fe200078e0204 */
[----:B------:R-:W-:-:S05]  /*dc10*/  SHF.R.S32.HI R4, RZ, 0x1f, R0 ;  /* 0x0000001fff047819 */ /* 0x000fca0000011400 */
[----:B------:R-:W-:Y:S02]  /*dc20*/  IMAD R4, R4, UR4, RZ ;  /* 0x0000000404047c24 */ /* 0x000fe4000f8e02ff */
[----:B------:R-:W-:-:S04]  /*dc30*/  IMAD.WIDE.U32 R2, R0, UR4, R2 ;  /* 0x0000000400027c25 */ /* 0x000fc8000f8e0002 */
[----:B------:R-:W-:Y:S01]  /*dc40*/  IMAD R4, R0, UR5, R4 ;  /* 0x0000000500047c24 */ /* 0x000fe2000f8e0204 */
[----:B------:R-:W-:Y:S01]  /*dc50*/  ULDC.64 UR4, c[0x0][0x2c8] ;  /* 0x0000b20000047ab9 */ /* 0x000fe20000000a00 */
[----:B------:R-:W-:-:S04]  /*dc60*/  IMAD.MOV R0, RZ, RZ, -R0 ;  /* 0x000000ffff007224 */ /* 0x000fc800078e0a00 */
[----:B------:R-:W-:-:S05]  /*dc70*/  IMAD R0, R7, R0, R5 ;  /* 0x0000000007007224 */ /* 0x000fca00078e0205 */
[----:B------:R-:W-:Y:S01]  /*dc80*/  SHF.R.S32.HI R6, RZ, 0x1f, R0 ;  /* 0x0000001fff067819 */ /* 0x000fe20000011400 */
[----:B------:R-:W-:Y:S02]  /*dc90*/  IMAD.IADD R3, R3, 0x1, R4 ;  /* 0x0000000103037824 */ /* 0x000fe400078e0204 */
[----:B-1----:R-:W-:Y:S02]  /*dca0*/  IMAD.SHL.U32 R10, R8, 0x8, RZ ;  /* 0x00000008080a7824 */ /* 0x002fe400078e00ff */
[----:B------:R-:W-:Y:S02]  /*dcb0*/  IMAD R6, R6, UR4, RZ ;  /* 0x0000000406067c24 */ /* 0x000fe4000f8e02ff */
[----:B--2---:R-:W-:Y:S01]  /*dcc0*/  IMAD.WIDE.U32 R4, R0, UR4, R2 ;  /* 0x0000000400047c25 */ /* 0x004fe2000f8e0002 */
[----:B------:R-:W-:Y:S01]  /*dcd0*/  LOP3.LUT R10, R10, 0x38, RZ, 0xc0, !PT ;  /* 0x000000380a0a7812 */ /* 0x000fe200078ec0ff */
[----:B------:R-:W-:Y:S02]  /*dce0*/  ULDC UR4, c[0x0][0x2b8] ;  /* 0x0000ae0000047ab9 */ /* 0x000fe40000000800 */
[----:B------:R-:W-:Y:S01]  /*dcf0*/  IMAD R0, R0, UR5, R6 ;  /* 0x0000000500007c24 */ /* 0x000fe2000f8e0206 */
[----:B------:R-:W-:-:S03]  /*dd00*/  LEA R3, P1, R4, UR6, 0x1 ;  /* 0x0000000604037c11 */ /* 0x000fc6000f8208ff */
[----:B------:R-:W-:Y:S01]  /*dd10*/  IMAD.IADD R0, R5, 0x1, R0 ;  /* 0x0000000105007824 */ /* 0x000fe200078e0200 */
[----:B------:R-:W-:Y:S01]  /*dd20*/  ISETP.GE.AND P0, PT, R10, UR4, PT ;  /* 0x000000040a007c0c */ /* 0x000fe2000bf06270 */
[----:B------:R-:W-:Y:S01]  /*dd30*/  UMOV UR4, 0xffffffff ;  /* 0xffffffff00047882 */ /* 0x000fe20000000000 */
[----:B------:R-:W-:Y:S02]  /*dd40*/  LOP3.LUT R8, R8, 0x7f, RZ, 0xc0, !PT ;  /* 0x0000007f08087812 */ /* 0x000fe400078ec0ff */
[----:B------:R-:W-:Y:S02]  /*dd50*/  LEA.HI.X R2, R4, UR7, R0, 0x1, P1 ;  /* 0x0000000704027c11 */ /* 0x000fe400088f0c00 */
[----:B------:R-:W-:Y:S01]  /*dd60*/  SHF.R.U32.HI R8, RZ, 0x3, R8 ;  /* 0x00000003ff087819 */ /* 0x000fe20000011608 */
[----:B0-----:R-:W-:Y:S06]  /*dd70*/  BRA.DIV UR4, `(.L_x_4319) ;  /* 0x0000005e04c47947 */ /* 0x001fec000b800000 */
[----:B------:R-:W2:Y:S01]  /*dd80*/  LDL R6, [R1+0x38] ;  /* 0x0000380001067983 */ /* 0x000ea20000100800 */
[----:B------:R-:W-:-:S03]  /*dd90*/  IMAD R17, R17, 0x40, R8 ;  /* 0x0000004011117824 */ /* 0x000fc600078e0208 */
[----:B------:R-:W0:Y:S04]  /*dda0*/  SHFL.IDX PT, R5, R3, RZ, 0x181f ;  /* 0x00181fff03057589 */ /* 0x000e2800000e0000 */
[----:B------:R-:W1:Y:S01]  /*ddb0*/  SHFL.IDX PT, R4, R2, RZ, 0x181f ;  /* 0x00181fff02047589 */ /* 0x000e6200000e0000 */
[----:B--2---:R-:W-:-:S03]  /*ddc0*/  IMAD R0, R6, R7, RZ ;  /* 0x0000000706007224 */ /* 0x004fc600078e02ff */
[----:B------:R-:W-:Y:S01]  /*ddd0*/  SHFL.IDX PT, R6, R2, 0x1, 0x181f ;  /* 0x00381f0002067f89 */ /* 0x000fe200000e0000 */
[C---:B------:R-:W-:Y:S01]  /*dde0*/  VIADD R7, R17.reuse, 0x10 ;  /* 0x0000001011077836 */ /* 0x040fe20000000000 */
[----:B------:R-:W-:-:S04]  /*ddf0*/  ISETP.GE.AND P1, PT, R17, R0, PT ;  /* 0x000000001100720c */ /* 0x000fc80003f26270 */
[----:B------:R2:W-:Y:S09]  /*de00*/  STL [R1+0x4c], R7 ;  /* 0x00004c0701007387 */ /* 0x0005f20000100800 */
[----:B0-----:R-:W-:-:S05]  /*de10*/  @!P1 LEA R5, P2, R10, R5, 0x1 ;  /* 0x000000050a059211 */ /* 0x001fca00078408ff */
[----:B-1----:R-:W-:-:S05]  /*de20*/  @!P1 IMAD.X R4, RZ, RZ, R4, P2 ;  /* 0x000000ffff049224 */ /* 0x002fca00010e0604 */
        /* <DEDUP_REMOVED lines=25> */
.L_x_4451:
[----:B------:R1:W5:Y:S01]  /*dfc0*/  LDL R8, [R1+0x4] ;  /* 0x0000040001087983 */ /* 0x0003620000100800 */
[----:B0-----:R-:W-:-:S05]  /*dfd0*/  VIADD R2, R17, 0x30 ;  /* 0x0000003011027836 */ /* 0x001fca0000000000 */
        /* <DEDUP_REMOVED lines=10> */
.L_x_4320:
[----:B------:R-:W2:Y:S01]  /*e080*/  LDL R0, [R1+0x4] ;  /* 0x0000040001007983 */ /* 0x000ea20000100800 */
[----:B------:R-:W-:Y:S02]  /*e090*/  PLOP3.LUT P1, PT, P1, P0, PT, 0xa2, 0x0 ;  /* 0x000000000000781c */ /* 0x000fe40000f21472 */
[----:B--2---:R-:W-:-:S08]  /*e0a0*/  @P0 R2UR P1, UR4, R0 ;  /* 0x00000000000402ca */ /* 0x004fd00000020000 */
[----:B------:R-:W-:-:S05]  /*e0b0*/  @P0 PLOP3.LUT P0, PT, P1, PT, PT, 0x80, 0x0 ;  /* 0x000000000000081c */ /* 0x000fca0000f0f070 */
[----:B------:R-:W-:Y:S01]  /*e0c0*/  @!P1 SYNCS.ARRIVE.TRANS64.RED.A0T1 RZ, [UR4+0x38800], RZ ;  /* 0x038800ffffff99a7 */ /* 0x000fe20008200404 */
[----:B------:R-:W-:Y:S07]  /*e0d0*/  @!P1 ARRIVES.LDGSTSBAR.64.TRANSCNT [UR4+0x38800] ;  /* 0x03880000ff0099b0 */ /* 0x000fee0008000a84 */
[----:B------:R-:W-:Y:S05]  /*e0e0*/  @P0 BRA.U.ANY `(.L_x_4320) ;  /* 0xfffffffd00e40947 */ /* 0x000fea000393ffff */
[----:B------:R-:W-:Y:S01]  /*e0f0*/  NOP ;  /* 0x0000000000007918 */ /* 0x000fe20000000000 */
[----:B-1----:R-:W2:Y:S01]  /*e100*/  LDL.LU R2, [R1+0x40] ;  /* 0x0000400001027983 */ /* 0x002ea20000300800 */
[----:B------:R-:W-:Y:S01]  /*e110*/  ULDC.64 UR4, c[0x0][0x398] ;  /* 0x0000e60000047ab9 */ /* 0x000fe20000000a00 */
[----:B------:R0:W-:Y:S02]  /*e120*/  SYNCS.ARRIVE.TRANS64.A1T0 RZ, [R0+URZ+0x38800], RZ ;  /* 0x038800ff00ff79a7 */ /* 0x0001e4000810003f */
[----:B------:R-:W3:Y:S01]  /*e130*/  LDL.LU R3, [R1+0x28] ;  /* 0x0000280001037983 */ /* 0x000ee20000300800 */
[----:B------:R-:W-:Y:S01]  /*e140*/  BSSY B6, `(.L_x_4321) ;  /* 0x000001a000067945 */ /* 0x000fe20003800000 */
[----:B0-----:R-:W-:-:S05]  /*e150*/  VIADD R0, R0, 0x26400 ;  /* 0x0002640000007836 */ /* 0x001fca0000000000 */
[----:B------:R-:W-:Y:S01]  /*e160*/  LOP3.LUT P0, RZ, R0, 0x3ff, RZ, 0xc0, !PT ;  /* 0x000003ff00ff7812 */ /* 0x000fe2000780c0ff */
[----:B--2---:R-:W-:-:S04]  /*e170*/  IMAD R2, R2, UR4, RZ ;  /* 0x0000000402027c24 */ /* 0x004fc8000f8e02ff */
[C---:B---3--:R-:W-:Y:S02]  /*e180*/  IMAD R2, R3.reuse, UR5, R2 ;  /* 0x0000000503027c24 */ /* 0x048fe4000f8e0202 */
[----:B------:R-:W-:-:S04]  /*e190*/  IMAD.WIDE.U32 R4, R3, UR4, RZ ;  /* 0x0000000403047c25 */ /* 0x000fc8000f8e00ff */
[----:B------:R-:W-:Y:S01]  /*e1a0*/  IMAD.IADD R0, R5, 0x1, R2 ;  /* 0x0000000105007824 */ /* 0x000fe200078e0202 */
[----:B------:R0:W-:Y:S04]  /*e1b0*/  STL.64 [R1+0x40], R4 ;  /* 0x0000400401007387 */ /* 0x0001e80000100a00 */
        /* <DEDUP_REMOVED lines=13> */
[----:B-----5:R-:W-:Y:S02]  /*e290*/  IMAD.MOV.U32 R8, RZ, RZ, 0x70 ;  /* 0x00000070ff087424 */ /* 0x020fe400078e00ff */
[----:B------:R-:W-:Y:S02]  /*e2a0*/  IMAD.MOV.U32 R12, RZ, RZ, 0x1 ;  /* 0x00000001ff0c7424 */ /* 0x000fe400078e00ff */
[----:B------:R-:W-:-:S07]  /*e2b0*/  IMAD.MOV.U32 R13, RZ, RZ, RZ ;  /* 0x000000ffff0d7224 */ /* 0x000fce00078e00ff */
[----:B------:R-:W-:-:S07]  /*e2c0*/  LEPC R20, `(.L_x_4322) ;  /* 0x000000001014794e */ /* 0x000fce0000000000 */
[----:B0-----:R-:W-:Y:S05]  /*e2d0*/  CALL.ABS.NOINC R2 ;  /* 0x0000000002007343 */ /* 0x001fea0003c00000 */
.L_x_4322:
[----:B------:R-:W-:Y:S05]  /*e2e0*/  BSYNC B6 ;  /* 0x0000000000067941 */ /* 0x000fea0003800000 */
.L_x_4321:
[----:B------:R-:W2:Y:S01]  /*e2f0*/  LDL.LU R6, [R1+0x28] ;  /* 0x0000280001067983 */ /* 0x000ea20000300800 */
[----:B------:R-:W1:Y:S01]  /*e300*/  LDC R7, c[0x0][0x448] ;  /* 0x00011200ff077b82 */ /* 0x000e620000000800 */
[----:B------:R-:W-:Y:S02]  /*e310*/  ULDC.64 UR4, c[0x0][0x3d8] ;  /* 0x0000f60000047ab9 */ /* 0x000fe40000000a00 */
[----:B------:R-:W2:Y:S04]  /*e320*/  LDL.LU.64 R2, [R1+0x40] ;  /* 0x0000400001027983 */ /* 0x000ea80000300a00 */
[----:B0-----:R-:W3:Y:S04]  /*e330*/  LDL.LU R0, [R1+0x50] ;  /* 0x0000500001007983 */ /* 0x001ee80000300800 */
[----:B------:R-:W4:Y:S04]  /*e340*/  LDL.LU R5, [R1+0x54] ;  /* 0x0000540001057983 */ /* 0x000f280000300800 */
[----:B------:R-:W4:Y:S01]  /*e350*/  LDL.LU R4, [R1+0x34] ;  /* 0x0000340001047983 */ /* 0x000f220000300800 */
[----:B-1----:R-:W-:Y:S01]  /*e360*/  ISETP.NE.AND P0, PT, R7, 0x1, PT ;  /* 0x000000010700780c */ /* 0x002fe20003f05270 */
[----:B--2---:R-:W-:-:S02]  /*e370*/  IMAD.MOV.U32 R3, RZ, RZ, R6 ;  /* 0x000000ffff037224 */ /* 0x004fc400078e0006 */
[----:B------:R-:W2:Y:S01]  /*e380*/  LDL.LU R6, [R1+0x24] ;  /* 0x0000240001067983 */ /* 0x000ea20000300800 */
[----:B---3--:R-:W-:-:S03]  /*e390*/  IMAD R0, R0, UR4, RZ ;  /* 0x0000000400007c24 */ /* 0x008fc6000f8e02ff */
[----:B------:R-:W3:Y:S01]  /*e3a0*/  LDL.LU R9, [R1+0x8] ;  /* 0x0000080001097983 */ /* 0x000ee20000300800 */
[----:B------:R-:W-:-:S04]  /*e3b0*/  IMAD.WIDE.U32 R2, R18, UR4, R2 ;  /* 0x0000000412027c25 */ /* 0x000fc8000f8e0002 */
[----:B------:R-:W-:Y:S01]  /*e3c0*/  IMAD R0, R18, UR5, R0 ;  /* 0x0000000512007c24 */ /* 0x000fe2000f8e0200 */
[----:B------:R-:W-:-:S03]  /*e3d0*/  ULDC.64 UR4, c[0x0][0x3e0] ;  /* 0x0000f80000047ab9 */ /* 0x000fc60000000a00 */
[----:B------:R-:W-:Y:S02]  /*e3e0*/  IMAD.IADD R3, R3, 0x1, R0 ;  /* 0x0000000103037824 */ /* 0x000fe400078e0200 */
[----:B----4-:R-:W-:Y:S02]  /*e3f0*/  IMAD R0, R5, UR4, RZ ;  /* 0x0000000405007c24 */ /* 0x010fe4000f8e02ff */
[C---:B------:R-:W-:Y:S01]  /*e400*/  IMAD.WIDE.U32 R2, R4.reuse, UR4, R2 ;  /* 0x0000000404027c25 */ /* 0x040fe2000f8e0002 */
[----:B------:R-:W0:Y:S03]  /*e410*/  @P0 LDC R5, c[0x0][0x450] ;  /* 0x00011400ff050b82 */ /* 0x000e260000000800 */
[----:B------:R-:W-:Y:S01]  /*e420*/  IMAD R0, R4, UR5, R0 ;  /* 0x0000000504007c24 */ /* 0x000fe2000f8e0200 */
[----:B-----5:R-:W1:Y:S01]  /*e430*/  S2R R8, SR_TID.X ;  /* 0x0000000000087919 */ /* 0x020e620000002100 */
[----:B------:R-:W-:-:S02]  /*e440*/  ULDC.64 UR4, c[0x0][0x3d0] ;  /* 0x0000f40000047ab9 */ /* 0x000fc40000000a00 */
[----:B------:R-:W-:Y:S02]  /*e450*/  IMAD.IADD R3, R3, 0x1, R0 ;  /* 0x0000000103037824 */ /* 0x000fe400078e0200 */
[----:B------:R-:W2:Y:S01]  /*e460*/  @P0 LDC R0, c[0x0][0x44c] ;  /* 0x00011300ff000b82 */ /* 0x000ea20000000800 */
[----:B-1----:R-:W-:-:S05]  /*e470*/  IMAD.SHL.U32 R8, R8, 0x8, RZ ;  /* 0x0000000808087824 */ /* 0x002fca00078e00ff */
[----:B------:R-:W-:-:S04]  /*e480*/  LOP3.LUT R8, R8, 0x38, RZ, 0xc0, !PT ;  /* 0x0000003808087812 */ /* 0x000fc800078ec0ff */
[C---:B------:R-:W-:Y:S02]  /*e490*/  LOP3.LUT R11, R8.reuse, 0x80, RZ, 0xfc, !PT ;  /* 0x00000080080b7812 */ /* 0x040fe400078efcff */
[----:B------:R-:W-:Y:S01]  /*e4a0*/  LOP3.LUT R8, R8, 0x40, RZ, 0xfc, !PT ;  /* 0x0000004008087812 */ /* 0x000fe200078efcff */
[----:B--2---:R-:W-:-:S04]  /*e4b0*/  @P0 IMAD.HI.U32 R0, R6, R0, RZ ;  /* 0x0000000006000227 */ /* 0x004fc800078e00ff */
[----:B------:R-:W-:Y:S01]  /*e4c0*/  IMAD.MOV.U32 R4, RZ, RZ, R6 ;  /* 0x000000ffff047224 */ /* 0x000fe200078e0006 */
[----:B0-----:R-:W-:-:S05]  /*e4d0*/  @P0 SHF.R.U32.HI R4, RZ, R5, R0 ;  /* 0x00000005ff040219 */ /* 0x001fca0000011600 */
[----:B------:R-:W-:-:S04]  /*e4e0*/  IMAD.MOV R0, RZ, RZ, -R4 ;  /* 0x000000ffff007224 */ /* 0x000fc800078e0a04 */
[----:B------:R-:W-:Y:S02]  /*e4f0*/  IMAD R0, R7, R0, R6 ;  /* 0x0000000007007224 */ /* 0x000fe400078e0206 */
[----:B------:R-:W0:Y:S01]  /*e500*/  S2R R6, SR_TID.X ;  /* 0x0000000000067919 */ /* 0x000e220000002100 */
        /* <DEDUP_REMOVED lines=10> */
[----:B------:R-:W-:-:S03]  /*e5b0*/  ULDC.64 UR4, c[0x0][0x390] ;  /* 0x0000e40000047ab9 */ /* 0x000fc60000000a00 */
[----:B------:R-:W-:Y:S01]  /*e5c0*/  IMAD.IADD R4, R3, 0x1, R0 ;  /* 0x0000000103047824 */ /* 0x000fe200078e0200 */
[----:B------:R-:W-:Y:S01]  /*e5d0*/  LEA R0, P0, R2, UR4, 0x1 ;  /* 0x0000000402007c11 */ /* 0x000fe2000f8008ff */
[----:B0-----:R-:W-:Y:S01]  /*e5e0*/  IMAD.SHL.U32 R10, R6, 0x8, RZ ;  /* 0x00000008060a7824 */ /* 0x001fe200078e00ff */
[----:B------:R-:W-:Y:S02]  /*e5f0*/  ULDC UR4, c[0x0][0x3b8] ;  /* 0x0000ee0000047ab9 */ /* 0x000fe40000000800 */
[----:B------:R-:W-:Y:S02]  /*e600*/  ISETP.GE.AND P1, PT, R8, UR4, PT ;  /* 0x0000000408007c0c */ /* 0x000fe4000bf26270 */
[----:B------:R-:W0:Y:S01]  /*e610*/  S2R R8, SR_TID.X ;  /* 0x0000000000087919 */ /* 0x000e220000002100 */
[----:B------:R-:W-:-:S04]  /*e620*/  LOP3.LUT R10, R10, 0x38, RZ, 0xc0, !PT ;  /* 0x000000380a0a7812 */ /* 0x000fc800078ec0ff */
[----:B------:R-:W-:Y:S02]  /*e630*/  ISETP.GE.AND P3, PT, R10, UR4, PT ;  /* 0x000000040a007c0c */ /* 0x000fe4000bf66270 */
[----:B------:R-:W-:Y:S02]  /*e640*/  ISETP.GE.AND P2, PT, R11, UR4, PT ;  /* 0x000000040b007c0c */ /* 0x000fe4000bf46270 */
[----:B---3--:R-:W-:-:S09]  /*e650*/  LOP3.LUT R9, R9, 0xfffffff7, RZ, 0xc0, !PT ;  /* 0xfffffff709097812 */ /* 0x008fd200078ec0ff */
[----:B------:R-:W-:-:S04]  /*e660*/  @P3 LOP3.LUT R9, R9, 0x8, RZ, 0xfc, !PT ;  /* 0x0000000809093812 */ /* 0x000fc800078efcff */
[----:B------:R-:W-:-:S04]  /*e670*/  LOP3.LUT R9, R9, 0xfffffffd, RZ, 0xc0, !PT ;  /* 0xfffffffd09097812 */ /* 0x000fc800078ec0ff */
[----:B------:R-:W-:-:S04]  /*e680*/  @P2 LOP3.LUT R9, R9, 0x2, RZ, 0xfc, !PT ;  /* 0x0000000209092812 */ /* 0x000fc800078efcff */
[----:B------:R-:W-:Y:S01]  /*e690*/  LOP3.LUT R9, R9, 0xfffffffb, RZ, 0xc0, !PT ;  /* 0xfffffffb09097812 */ /* 0x000fe200078ec0ff */
[----:B0-----:R-:W-:-:S03]  /*e6a0*/  IMAD.SHL.U32 R8, R8, 0x8, RZ ;  /* 0x0000000808087824 */ /* 0x001fc600078e00ff */
[----:B------:R-:W-:Y:S02]  /*e6b0*/  @P1 LOP3.LUT R9, R9, 0x4, RZ, 0xfc, !PT ;  /* 0x0000000409091812 */ /* 0x000fe400078efcff */
[----:B------:R-:W-:-:S03]  /*e6c0*/  LOP3.LUT R8, R8, 0x38, RZ, 0xc0, !PT ;  /* 0x0000003808087812 */ /* 0x000fc600078ec0ff */
[----:B------:R0:W-:Y:S02]  /*e6d0*/  STL [R1+0x8], R9 ;  /* 0x0000080901007387 */ /* 0x0001e40000100800 */
[C---:B0-----:R-:W-:Y:S02]  /*e6e0*/  LOP3.LUT R9, R8.reuse, 0x100, RZ, 0xfc, !PT ;  /* 0x0000010008097812 */ /* 0x041fe400078efcff */
[----:B------:R-:W-:-:S04]  /*e6f0*/  LOP3.LUT R8, R8, 0xc0, RZ, 0xfc, !PT ;  /* 0x000000c008087812 */ /* 0x000fc800078efcff */
[----:B------:R-:W-:Y:S01]  /*e700*/  ISETP.GE.AND P5, PT, R8, UR4, PT ;  /* 0x0000000408007c0c */ /* 0x000fe2000bfa6270 */
[----:B------:R-:W-:Y:S01]  /*e710*/  IMAD.SHL.U32 R8, R6, 0x8, RZ ;  /* 0x0000000806087824 */ /* 0x000fe200078e00ff */
[----:B------:R-:W-:Y:S01]  /*e720*/  LEA.HI.X R4, R2, UR5, R4, 0x1, P0 ;  /* 0x0000000502047c11 */ /* 0x000fe200080f0c04 */
[----:B------:R-:W-:Y:S01]  /*e730*/  IMAD.SHL.U32 R6, R6, 0x8, RZ ;  /* 0x0000000806067824 */ /* 0x000fe200078e00ff */
[----:B------:R-:W-:Y:S02]  /*e740*/  SEL R5, RZ, 0x1, P3 ;  /* 0x00000001ff057807 */ /* 0x000fe40001800000 */
[----:B------:R-:W-:Y:S02]  /*e750*/  LOP3.LUT R8, R8, 0x38, RZ, 0xc0, !PT ;  /* 0x0000003808087812 */ /* 0x000fe400078ec0ff */
[----:B------:R-:W-:Y:S02]  /*e760*/  SEL R3, RZ, 0x4, P2 ;  /* 0x00000004ff037807 */ /* 0x000fe40001000000 */
[----:B------:R-:W-:-:S02]  /*e770*/  SEL R2, RZ, 0x2, P1 ;  /* 0x00000002ff027807 */ /* 0x000fc40000800000 */
[----:B------:R-:W-:Y:S02]  /*e780*/  ISETP.GE.AND P0, PT, R9, UR4, PT ;  /* 0x0000000409007c0c */ /* 0x000fe4000bf06270 */
[----:B------:R-:W-:Y:S02]  /*e790*/  LOP3.LUT R9, R8, 0x180, RZ, 0xfc, !PT ;  /* 0x0000018008097812 */ /* 0x000fe400078efcff */
[----:B------:R-:W-:Y:S02]  /*e7a0*/  LOP3.LUT R6, R6, 0x38, RZ, 0xc0, !PT ;  /* 0x0000003806067812 */ /* 0x000fe400078ec0ff */
[----:B------:R-:W-:Y:S02]  /*e7b0*/  IADD3 R2, R3, R2, R5 ;  /* 0x0000000203027210 */ /* 0x000fe40007ffe005 */
[----:B------:R-:W-:Y:S02]  /*e7c0*/  SEL R5, RZ, 0x10, P0 ;  /* 0x00000010ff057807 */ /* 0x000fe40000000000 */
[----:B------:R-:W-:-:S02]  /*e7d0*/  SEL R3, RZ, 0x8, P5 ;  /* 0x00000008ff037807 */ /* 0x000fc40002800000 */
[----:B------:R-:W-:Y:S02]  /*e7e0*/  ISETP.GE.AND P1, PT, R9, UR4, PT ;  /* 0x0000000409007c0c */ /* 0x000fe4000bf26270 */
[C---:B------:R-:W-:Y:S02]  /*e7f0*/  LOP3.LUT R8, R6.reuse, 0x140, RZ, 0xfc, !PT ;  /* 0x0000014006087812 */ /* 0x040fe400078efcff */
[----:B------:R-:W-:Y:S02]  /*e800*/  IADD3 R2, R5, R2, R3 ;  /* 0x0000000205027210 */ /* 0x000fe40007ffe003 */
[----:B------:R-:W-:Y:S02]  /*e810*/  SEL R5, RZ, 0x40, P1 ;  /* 0x00000040ff057807 */ /* 0x000fe40000800000 */
[----:B------:R-:W-:Y:S02]  /*e820*/  LOP3.LUT R6, R6, 0x1c0, RZ, 0xfc, !PT ;  /* 0x000001c006067812 */ /* 0x000fe400078efcff */
[----:B------:R-:W-:-:S02]  /*e830*/  ISETP.GE.AND P1, PT, R8, UR4, PT ;  /* 0x0000000408007c0c */ /* 0x000fc4000bf26270 */
[----:B------:R-:W-:Y:S02]  /*e840*/  ISETP.GE.AND P2, PT, R6, UR4, PT ;  /* 0x0000000406007c0c */ /* 0x000fe4000bf46270 */
[----:B------:R-:W-:Y:S01]  /*e850*/  SEL R3, RZ, 0x20, P1 ;  /* 0x00000020ff037807 */ /* 0x000fe20000800000 */
[----:B------:R-:W-:Y:S01]  /*e860*/  UMOV UR4, 0xffffffff ;  /* 0xffffffff00047882 */ /* 0x000fe20000000000 */
[----:B------:R-:W-:Y:S02]  /*e870*/  SEL R6, RZ, 0x80, P2 ;  /* 0x00000080ff067807 */ /* 0x000fe40001000000 */
[----:B------:R-:W-:-:S05]  /*e880*/  IADD3 R5, R5, R2, R3 ;  /* 0x0000000205057210 */ /* 0x000fca0007ffe003 */
[----:B------:R-:W-:Y:S01]  /*e890*/  IMAD.IADD R6, R5, 0x1, R6 ;  /* 0x0000000105067824 */ /* 0x000fe200078e0206 */
[----:B------:R-:W-:Y:S06]  /*e8a0*/  BRA.DIV UR4, `(.L_x_4323) ;  /* 0x0000005a04487947 */ /* 0x000fec000b800000 */
[----:B------:R-:W2:Y:S04]  /*e8b0*/  LDL.LU R8, [R1+0x8] ;  /* 0x0000080001087983 */ /* 0x000ea80000300800 */
[----:B------:R-:W3:Y:S04]  /*e8c0*/  LDL.LU R3, [R1+0x38] ;  /* 0x0000380001037983 */ /* 0x000ee80000300800 */
[----:B------:R-:W4:Y:S04]  /*e8d0*/  LDL.LU R2, [R1+0x4c] ;  /* 0x00004c0001027983 */ /* 0x000f280000300800 */
[----:B------:R-:W5:Y:S04]  /*e8e0*/  LDL R11, [R1+0x14] ;  /* 0x00001400010b7983 */ /* 0x000f680000100800 */
[----:B------:R-:W5:Y:S04]  /*e8f0*/  LDL.LU R15, [R1+0x58] ;  /* 0x00005800010f7983 */ /* 0x000f680000300800 */
[----:B------:R-:W-:Y:S04]  /*e900*/  SHFL.IDX PT, R14, R0, 0x1, 0x181f ;  /* 0x00381f00000e7f89 */ /* 0x000fe800000e0000 */
[----:B------:R-:W-:Y:S01]  /*e910*/  SHFL.IDX PT, R9, R4, 0x1, 0x181f ;  /* 0x00381f0004097f89 */ /* 0x000fe200000e0000 */
[----:B--2---:R-:W-:-:S02]  /*e920*/  IMAD.MOV.U32 R12, RZ, RZ, R8 ;  /* 0x000000ffff0c7224 */ /* 0x004fc400078e0008 */
[----:B---3--:R-:W-:Y:S02]  /*e930*/  IMAD R7, R3, R7, RZ ;  /* 0x0000000703077224 */ /* 0x008fe400078e02ff */
[----:B------:R-:W0:Y:S03]  /*e940*/  S2R R3, SR_TID.X ;  /* 0x0000000000037919 */ /* 0x000e260000002100 */
[-C--:B------:R-:W-:Y:S02]  /*e950*/  ISETP.GE.AND P2, PT, R17, R7.reuse, PT ;  /* 0x000000071100720c */ /* 0x080fe40003f46270 */
[----:B------:R-:W-:Y:S02]  /*e960*/  LOP3.LUT R12, R12, 0xfffffbff, RZ, 0xc0, !PT ;  /* 0xfffffbff0c0c7812 */ /* 0x000fe400078ec0ff */
[----:B----4-:R-:W-:Y:S02]  /*e970*/  ISETP.GE.AND P3, PT, R2, R7, PT ;  /* 0x000000070200720c */ /* 0x010fe40003f66270 */
[----:B------:R-:W-:-:S04]  /*e980*/  @P1 LOP3.LUT R12, R12, 0x400, RZ, 0xfc, !PT ;  /* 0x000004000c0c1812 */ /* 0x000fc800078efcff */
[----:B------:R-:W-:-:S03]  /*e990*/  LOP3.LUT P1, RZ, R12, 0x8, RZ, 0xc0, !PT ;  /* 0x000000080cff7812 */ /* 0x000fc6000782c0ff */
[----:B------:R-:W-:Y:S02]  /*e9a0*/  @!P2 LOP3.LUT R2, R5, 0x40, RZ, 0xc0, !PT ;  /* 0x000000400502a812 */ /* 0x000fe400078ec0ff */
[C---:B------:R-:W-:Y:S02]  /*e9b0*/  LOP3.LUT P4, RZ, R12.reuse, 0x2, RZ, 0xc0, !PT ;  /* 0x000000020cff7812 */ /* 0x040fe4000788c0ff */
[----:B------:R-:W-:Y:S02]  /*e9c0*/  LOP3.LUT R12, R12, 0xfffffeff, RZ, 0xc0, !PT ;  /* 0xfffffeff0c0c7812 */ /* 0x000fe400078ec0ff */
[----:B------:R-:W-:Y:S02]  /*e9d0*/  @!P2 SHF.R.U32.HI R2, RZ, 0x2, R2 ;  /* 0x00000002ff02a819 */ /* 0x000fe40000011602 */
[----:B------:R-:W-:Y:S02]  /*e9e0*/  @P3 LOP3.LUT R12, R12, 0x100, RZ, 0xfc, !PT ;  /* 0x000001000c0c3812 */ /* 0x000fe400078efcff */
[----:B------:R-:W-:-:S02]  /*e9f0*/  @!P2 ISETP.NE.U32.AND P3, PT, R2, RZ, PT ;  /* 0x000000ff0200a20c */ /* 0x000fc40003f65070 */
[----:B------:R-:W-:Y:S02]  /*ea00*/  @!P2 LOP3.LUT R2, R6, 0x80, RZ, 0xc0, !PT ;  /* 0x000000800602a812 */ /* 0x000fe400078ec0ff */
[----:B------:R-:W-:Y:S02]  /*ea10*/  LOP3.LUT R12, R12, 0xffffffdf, RZ, 0xc0, !PT ;  /* 0xffffffdf0c0c7812 */ /* 0x000fe400078ec0ff */
[----:B------:R-:W-:Y:S01]  /*ea20*/  @!P2 SHF.R.U32.HI R2, RZ, 0x3, R2 ;  /* 0x00000003ff02a819 */ /* 0x000fe20000011602 */
[----:B0-----:R-:W-:Y:S02]  /*ea30*/  IMAD.SHL.U32 R13, R3, 0x8, RZ ;  /* 0x00000008030d7824 */ /* 0x001fe400078e00ff */
[----:B------:R-:W0:Y:S04]  /*ea40*/  SHFL.IDX PT, R3, R0, RZ, 0x181f ;  /* 0x00181fff00037589 */ /* 0x000e2800000e0000 */
[----:B------:R-:W-:-:S02]  /*ea50*/  @P3 LOP3.LUT R12, R12, 0x20, RZ, 0xfc, !PT ;  /* 0x000000200c0c3812 */ /* 0x000fc400078efcff */
[----:B------:R-:W-:Y:S02]  /*ea60*/  @!P2 ISETP.NE.U32.AND P3, PT, R2, RZ, PT ;  /* 0x000000ff0200a20c */ /* 0x000fe40003f65070 */
[----:B------:R-:W1:Y:S01]  /*ea70*/  SHFL.IDX PT, R2, R4, RZ, 0x181f ;  /* 0x00181fff04027589 */ /* 0x000e6200000e0000 */
[----:B------:R-:W-:Y:S02]  /*ea80*/  LOP3.LUT R13, R13, 0x38, RZ, 0xc0, !PT ;  /* 0x000000380d0d7812 */ /* 0x000fe400078ec0ff */
[----:B------:R-:W-:Y:S02]  /*ea90*/  LOP3.LUT R12, R12, 0xfffffdff, RZ, 0xc0, !PT ;  /* 0xfffffdff0c0c7812 */ /* 0x000fe400078ec0ff */
[----:B0-----:R-:W-:-:S05]  /*eaa0*/  @!P2 LEA R3, P6, R13, R3, 0x1 ;  /* 0x000000030d03a211 */ /* 0x001fca00078c08ff */
[----:B-1----:R-:W-:-:S05]  /*eab0*/  @!P2 IMAD.X R2, RZ, RZ, R2, P6 ;  /* 0x000000ffff02a224 */ /* 0x002fca00030e0602 */
[-C--:B------:R-:W-:Y:S02]  /*eac0*/  @!P2 LOP3.LUT R3, R3, R2.reuse, RZ, 0x3c, !PT ;  /* 0x000000020303a212 */ /* 0x080fe400078e3cff */
[----:B------:R-:W-:Y:S02]  /*ead0*/  @P3 LOP3.LUT R12, R12, 0x200, RZ, 0xfc, !PT ;  /* 0x000002000c0c3812 */ /* 0x000fe400078efcff */
[C---:B------:R-:W-:Y:S02]  /*eae0*/  @!P2 LOP3.LUT R2, R3.reuse, R2, RZ, 0x3c, !PT ;  /* 0x000000020302a212 */ /* 0x040fe400078e3cff */
[C---:B------:R-:W-:Y:S02]  /*eaf0*/  LOP3.LUT P6, RZ, R12.reuse, 0x4, RZ, 0xc0, !PT ;  /* 0x000000040cff7812 */ /* 0x040fe400078cc0ff */
[----:B------:R-:W-:Y:S02]  /*eb00*/  @!P2 LOP3.LUT R3, R3, R2, RZ, 0x3c, !PT ;  /* 0x000000020303a212 */ /* 0x000fe400078e3cff */
[----:B------:R-:W-:-:S03]  /*eb10*/  LOP3.LUT P3, RZ, R12, 0x20, RZ, 0xc0, !PT ;  /* 0x000000200cff7812 */ /* 0x000fc6000786c0ff */
[----:B-----5:R-:W-:Y:S01]  /*eb20*/  @!P2 LDGSTS.E.BYPASS.LTC128B.128 [R11+0x26400], desc[UR38][R2.64], !P1 ;  /* 0x26400000020bafae */ /* 0x020fe2000c901d66 */
[----:B------:R-:W-:-:S05]  /*eb30*/  LOP3.LUT P1, RZ, R12, 0x400, RZ, 0xc0, !PT ;  /* 0x000004000cff7812 */ /* 0x000fca000782c0ff */
[----:B------:R-:W-:Y:S04]  /*eb40*/  @!P2 LDGSTS.E.BYPASS.LTC128B.128 [R11+0x28400], desc[UR38][R2.64+0x80], !P6 ;  /* 0x28400080020bafae */ /* 0x000fe8000f101d66 */
[----:B------:R-:W-:Y:S04]  /*eb50*/  @!P2 LDGSTS.E.BYPASS.LTC128B.128 [R11+0x2a400], desc[UR38][R2.64+0x100], !P4 ;  /* 0x2a400100020bafae */ /* 0x000fe8000e101d66 */
[----:B------:R-:W-:Y:S04]  /*eb60*/  @!P2 LDGSTS.E.BYPASS.LTC128B.128 [R11+0x2c400], desc[UR38][R2.64+0x180], !P5 ;  /* 0x2c400180020bafae */ /* 0x000fe8000e901d66 */
[----:B------:R-:W-:Y:S04]  /*eb70*/  @!P2 LDGSTS.E.BYPASS.LTC128B.128 [R11+0x2e400], desc[UR38][R2.64+0x200], !P0 ;  /* 0x2e400200020bafae */ /* 0x000fe8000c101d66 */
[----:B------:R-:W-:Y:S04]  /*eb80*/  @!P2 LDGSTS.E.BYPASS.LTC128B.128 [R11+0x30400], desc[UR38][R2.64+0x280], !P1 ;  /* 0x30400280020bafae */ /* 0x000fe8000c901d66 */
[----:B------:R-:W-:Y:S01]  /*eb90*/  @!P2 LDGSTS.E.BYPASS.LTC128B.128 [R11+0x32400], desc[UR38][R2.64+0x300], P3 ;  /* 0x32400300020bafae */ /* 0x000fe20009901d66 */
[----:B------:R-:W-:-:S13]  /*eba0*/  LOP3.LUT P3, RZ, R12, 0x200, RZ, 0xc0, !PT ;  /* 0x000002000cff7812 */ /* 0x000fda000786c0ff */
[----:B------:R0:W-:Y:S01]  /*ebb0*/  @!P2 LDGSTS.E.BYPASS.LTC128B.128 [R11+0x34400], desc[UR38][R2.64+0x380], P3 ;  /* 0x34400380020bafae */ /* 0x0001e20009901d66 */
[----:B------:R-:W-:-:S13]  /*ebc0*/  LOP3.LUT P3, RZ, R12, 0x100, RZ, 0xc0, !PT ;  /* 0x000001000cff7812 */ /* 0x000fda000786c0ff */
[----:B------:R-:W-:-:S05]  /*ebd0*/  @!P3 LEA R10, P2, R13, R14, 0x1 ;  /* 0x0000000e0d0ab211 */ /* 0x000fca00078408ff */
[----:B------:R-:W-:Y:S01]  /*ebe0*/  @!P3 IMAD.X R9, RZ, RZ, R9, P2 ;  /* 0x000000ffff09b224 */ /* 0x000fe200010e0609 */
[----:B------:R-:W-:Y:S02]  /*ebf0*/  LOP3.LUT P2, RZ, R12, 0x8, RZ, 0xc0, !PT ;  /* 0x000000080cff7812 */ /* 0x000fe4000784c0ff */
[----:B------:R-:W-:Y:S01]  /*ec00*/  @!P3 LOP3.LUT R8, R5, 0x40, RZ, 0xc0, !PT ;  /* 0x000000400508b812 */ /* 0x000fe200078ec0ff */
[----:B0-----:R-:W-:Y:S02]  /*ec10*/  @!P3 IMAD.MOV.U32 R2, RZ, RZ, R10 ;  /* 0x000000ffff02b224 */ /* 0x001fe400078e000a */
        /* <DEDUP_REMOVED lines=12> */
[----:B------:R-:W-:-:S03]  /*ece0*/  @!P3 ISETP.NE.U32.AND P2, PT, R8, RZ, PT ;  /* 0x000000ff0800b20c */ /* 0x000fc60003f45070 */
[----:B------:R-:W-:Y:S10]  /*ecf0*/  SHFL.IDX PT, R10, R4, 0x2, 0x181f ;  /* 0x00581f00040a7f89 */ /* 0x000ff400000e0000 */
[----:B------:R0:W-:Y:S01]  /*ed00*/  @!P3 LDGSTS.E.BYPASS.LTC128B.128 [R11+0x34c00], desc[UR38][R2.64+0x380], P2 ;  /* 0x34c00380020bbfae */ /* 0x0001e20009101d66 */
[----:B------:R-:W-:-:S03]  /*ed10*/  ISETP.GE.AND P2, PT, R15, R7, PT ;  /* 0x000000070f00720c */ /* 0x000fc60003f46270 */
[----:B0-----:R-:W0:Y:S01]  /*ed20*/  SHFL.IDX PT, R3, R0, 0x2, 0x181f ;  /* 0x00581f0000037f89 */ /* 0x001e2200000e0000 */
[----:B------:R-:W-:-:S04]  /*ed30*/  LOP3.LUT R12, R12, 0xffffff7f, RZ, 0xc0, !PT ;  /* 0xffffff7f0c0c7812 */ /* 0x000fc800078ec0ff */
[----:B------:R-:W-:-:S05]  /*ed40*/  @P6 LOP3.LUT R12, R12, 0x80, RZ, 0xfc, !PT ;  /* 0x000000800c0c6812 */ /* 0x000fca00078efcff */
[----:B------:R-:W-:Y:S02]  /*ed50*/  @!P2 LOP3.LUT R2, R5, 0x40, RZ, 0xc0, !PT ;  /* 0x000000400502a812 */ /* 0x000fe400078ec0ff */
[----:B------:R-:W-:Y:S02]  /*ed60*/  LOP3.LUT P3, RZ, R12, 0x8, RZ, 0xc0, !PT ;  /* 0x000000080cff7812 */ /* 0x000fe4000786c0ff */
[----:B------:R-:W-:Y:S02]  /*ed70*/  @!P2 SHF.R.U32.HI R9, RZ, 0x2, R2 ;  /* 0x00000002ff09a819 */ /* 0x000fe40000011602 */
[----:B0-----:R-:W-:-:S05]  /*ed80*/  @!P2 LEA R8, P6, R13, R3, 0x1 ;  /* 0x000000030d08a211 */ /* 0x001fca00078c08ff */
[----:B------:R-:W-:Y:S01]  /*ed90*/  @!P2 IMAD.X R3, RZ, RZ, R10, P6 ;  /* 0x000000ffff03a224 */ /* 0x000fe200030e060a */
[----:B------:R-:W-:Y:S01]  /*eda0*/  LOP3.LUT P6, RZ, R12, 0x80, RZ, 0xc0, !PT ;  /* 0x000000800cff7812 */ /* 0x000fe200078cc0ff */
[----:B------:R-:W-:Y:S01]  /*edb0*/  @!P2 IMAD.MOV.U32 R2, RZ, RZ, R8 ;  /* 0x000000ffff02a224 */ /* 0x000fe200078e0008 */
[----:B------:R-:W-:-:S04]  /*edc0*/  @!P2 LOP3.LUT R8, R6, 0x80, RZ, 0xc0, !PT ;  /* 0x000000800608a812 */ /* 0x000fc800078ec0ff */
[----:B------:R-:W-:Y:S01]  /*edd0*/  @!P2 SHF.R.U32.HI R8, RZ, 0x3, R8 ;  /* 0x00000003ff08a819 */ /* 0x000fe20000011608 */
[----:B------:R0:W-:Y:S03]  /*ede0*/  @!P2 LDGSTS.E.BYPASS.LTC128B.128 [R11+0x27400], desc[UR38][R2.64], !P3 ;  /* 0x27400000020bafae */ /* 0x0001e6000d901d66 */
[----:B------:R-:W-:-:S03]  /*edf0*/  @!P2 ISETP.NE.U32.AND P3, PT, R8, RZ, PT ;  /* 0x000000ff0800a20c */ /* 0x000fc60003f65070 */
[----:B------:R0:W-:Y:S01]  /*ee00*/  @!P2 LDGSTS.E.BYPASS.LTC128B.128 [R11+0x29400], desc[UR38][R2.64+0x80], !P6 ;  /* 0x29400080020bafae */ /* 0x0001e2000f101d66 */
[----:B------:R-:W-:-:S03]  /*ee10*/  @!P2 ISETP.NE.U32.AND P6, PT, R9, RZ, PT ;  /* 0x000000ff0900a20c */ /* 0x000fc60003fc5070 */
[----:B------:R0:W-:Y:S04]  /*ee20*/  @!P2 LDGSTS.E.BYPASS.LTC128B.128 [R11+0x2b400], desc[UR38][R2.64+0x100], !P4 ;  /* 0x2b400100020bafae */ /* 0x0001e8000e101d66 */
[----:B------:R0:W-:Y:S04]  /*ee30*/  @!P2 LDGSTS.E.BYPASS.LTC128B.128 [R11+0x2d400], desc[UR38][R2.64+0x180], !P5 ;  /* 0x2d400180020bafae */ /* 0x0001e8000e901d66 */
[----:B------:R0:W-:Y:S04]  /*ee40*/  @!P2 LDGSTS.E.BYPASS.LTC128B.128 [R11+0x2f400], desc[UR38][R2.64+0x200], !P0 ;  /* 0x2f400200020bafae */ /* 0x0001e8000c101d66 */
[----:B------:R0:W-:Y:S04]  /*ee50*/  @!P2 LDGSTS.E.BYPASS.LTC128B.128 [R11+0x31400], desc[UR38][R2.64+0x280], !P1 ;  /* 0x31400280020bafae */ /* 0x0001e8000c901d66 */
[----:B------:R0:W-:Y:S04]  /*ee60*/  @!P2 LDGSTS.E.BYPASS.LTC128B.128 [R11+0x33400], desc[UR38][R2.64+0x300], P6 ;  /* 0x33400300020bafae */ /* 0x0001e8000b101d66 */
[----:B------:R0:W-:Y:S04]  /*ee70*/  STL [R1+0x8], R12 ;  /* 0x0000080c01007387 */ /* 0x0001e80000100800 */
[----:B------:R0:W-:Y:S04]  /*ee80*/  @!P2 LDGSTS.E.BYPASS.LTC128B.128 [R11+0x35400], desc[UR38][R2.64+0x380], P3 ;  /* 0x35400380020bafae */ /* 0x0001e80009901d66 */
[----:B------:R-:W1:Y:S04]  /*ee90*/  SHFL.IDX PT, R4, R4, 0x3, 0x181f ;  /* 0x00781f0004047f89 */ /* 0x000e6800000e0000 */
[----:B------:R-:W2:Y:S02]  /*eea0*/  SHFL.IDX PT, R0, R0, 0x3, 0x181f ;  /* 0x00781f0000007f89 */ /* 0x000ea400000e0000 */
.L_x_4461:
[----:B0-----:R-:W3:Y:S01]  /*eeb0*/  LDL.LU R2, [R1+0x60] ;  /* 0x0000600001027983 */ /* 0x001ee20000300800 */
[----:B------:R-:W-:Y:S01]  /*eec0*/  BSSY B0, `(.L_x_4324) ;  /* 0x000001e000007945 */ /* 0x000fe20003800000 */
[----:B---3--:R-:W-:-:S13]  /*eed0*/  ISETP.GE.AND P2, PT, R2, R7, PT ;  /* 0x000000070200720c */ /* 0x008fda0003f46270 */
[----:B------:R-:W-:Y:S05]  /*eee0*/  @P2 BRA `(.L_x_4325) ;  /* 0x00000000006c2947 */ /* 0x000fea0003800000 */
[----:B------:R-:W3:Y:S04]  /*eef0*/  LDL R3, [R1+0x8] ;  /* 0x0000080001037983 */ /* 0x000ee80000100800 */
[----:B------:R-:W4:Y:S01]  /*ef00*/  LDL R8, [R1+0x14] ;  /* 0x0000140001087983 */ /* 0x000f220000100800 */
[----:B------:R-:W-:Y:S02]  /*ef10*/  LOP3.LUT R5, R5, 0x40, RZ, 0xc0, !PT ;  /* 0x0000004005057812 */ /* 0x000fe400078ec0ff */
[----:B------:R-:W-:Y:S01]  /*ef20*/  LOP3.LUT R6, R6, 0x80, RZ, 0xc0, !PT ;  /* 0x0000008006067812 */ /* 0x000fe200078ec0ff */
[----:B------:R-:W0:Y:S01]  /*ef30*/  S2R R2, SR_TID.X ;  /* 0x0000000000027919 */ /* 0x000e220000002100 */
[----:B------:R-:W-:Y:S02]  /*ef40*/  SHF.R.U32.HI R5, RZ, 0x2, R5 ;  /* 0x00000002ff057819 */ /* 0x000fe40000011605 */
[----:B------:R-:W-:Y:S01]  /*ef50*/  SHF.R.U32.HI R6, RZ, 0x3, R6 ;  /* 0x00000003ff067819 */ /* 0x000fe20000011606 */
[----:B0-----:R-:W-:-:S05]  /*ef60*/  IMAD.SHL.U32 R2, R2, 0x8, RZ ;  /* 0x0000000802027824 */ /* 0x001fca00078e00ff */
[----:B------:R-:W-:-:S04]  /*ef70*/  LOP3.LUT R2, R2, 0x38, RZ, 0xc0, !PT ;  /* 0x0000003802027812 */ /* 0x000fc800078ec0ff */
[----:B--2---:R-:W-:Y:S02]  /*ef80*/  LEA R2, P2, R2, R0, 0x1 ;  /* 0x0000000002027211 */ /* 0x004fe400078408ff */
[C---:B---3--:R-:W-:Y:S02]  /*ef90*/  LOP3.LUT P6, RZ, R3.reuse, 0x8, RZ, 0xc0, !PT ;  /* 0x0000000803ff7812 */ /* 0x048fe400078cc0ff */
[C---:B------:R-:W-:Y:S02]  /*efa0*/  LOP3.LUT P4, RZ, R3.reuse, 0x4, RZ, 0xc0, !PT ;  /* 0x0000000403ff7812 */ /* 0x040fe4000788c0ff */
[----:B------:R-:W-:Y:S01]  /*efb0*/  LOP3.LUT P3, RZ, R3, 0x2, RZ, 0xc0, !PT ;  /* 0x0000000203ff7812 */ /* 0x000fe2000786c0ff */
[----:B-1----:R-:W-:Y:S01]  /*efc0*/  IMAD.X R3, RZ, RZ, R4, P2 ;  /* 0x000000ffff037224 */ /* 0x002fe200010e0604 */
[----:B------:R-:W-:-:S07]  /*efd0*/  ISETP.NE.U32.AND P2, PT, R5, RZ, PT ;  /* 0x000000ff0500720c */ /* 0x000fce0003f45070 */
[----:B------:R-:W-:Y:S01]  /*efe0*/  @!PT LDS RZ, [RZ] ;  /* 0x00000000fffff984 */ /* 0x000fe20000000800 */
[----:B------:R-:W-:Y:S01]  /*eff0*/  @!PT LDS RZ, [RZ] ;  /* 0x00000000fffff984 */ /* 0x000fe20000000800 */
[----:B------:R-:W-:Y:S01]  /*f000*/  @!PT LDS RZ, [RZ] ;  /* 0x00000000fffff984 */ /* 0x000fe20000000800 */
[----:B----4-:R0:W-:Y:S04]  /*f010*/  LDGSTS.E.BYPASS.LTC128B.128 [R8+0x27c00], desc[UR38][R2.64], !P6 ;  /* 0x27c0000002087fae */ /* 0x0101e8000f101d66 */
        /* <DEDUP_REMOVED lines=8> */
.L_x_4325:
[----:B------:R-:W-:Y:S05]  /*f0a0*/  BSYNC B0 ;  /* 0x0000000000007941 */ /* 0x000fea0003800000 */
.L_x_4324:
[----:B--2---:R2:W5:Y:S01]  /*f0b0*/  LDL R0, [R1+0x4] ;  /* 0x0000040001007983 */ /* 0x0045620000100800 */
[----:B------:R-:W-:Y:S01]  /*f0c0*/  PLOP3.LUT P0, PT, PT, PT, PT, 0x80, 0x0 ;  /* 0x000000000000781c */ /* 0x000fe20003f0f070 */
[----:B------:R-:W-:-:S12]  /*f0d0*/  NOP ;  /* 0x0000000000007918 */ /* 0x000fd80000000000 */
.L_x_4326:
[----:B0-----:R-:W3:Y:S01]  /*f0e0*/  LDL R2, [R1+0x4] ;  /* 0x0000040001027983 */ /* 0x001ee20000100800 */
[----:B------:R-:W-:Y:S02]  /*f0f0*/  PLOP3.LUT P1, PT, P1, P0, PT, 0xa2, 0x0 ;  /* 0x000000000000781c */ /* 0x000fe40000f21472 */
[----:B---3--:R-:W-:-:S08]  /*f100*/  @P0 R2UR P1, UR4, R2 ;  /* 0x00000000020402ca */ /* 0x008fd00000020000 */
[----:B------:R-:W-:-:S05]  /*f110*/  @P0 PLOP3.LUT P0, PT, P1, PT, PT, 0x80, 0x0 ;  /* 0x000000000000081c */ /* 0x000fca0000f0f070 */
[----:B------:R-:W-:Y:S01]  /*f120*/  @!P1 SYNCS.ARRIVE.TRANS64.RED.A0T1 RZ, [UR4+0x38810], RZ ;  /* 0x038810ffffff99a7 */ /* 0x000fe20008200404 */
[----:B------:R-:W-:Y:S07]  /*f130*/  @!P1 ARRIVES.LDGSTSBAR.64.TRANSCNT [UR4+0x38810] ;  /* 0x03881000ff0099b0 */ /* 0x000fee0008000a84 */
[----:B------:R-:W-:Y:S05]  /*f140*/  @P0 BRA.U.ANY `(.L_x_4326) ;  /* 0xfffffffd00e40947 */ /* 0x000fea000393ffff */
[----:B------:R-:W3:Y:S02]  /*f150*/  LDL.LU R3, [R1+0x5c] ;  /* 0x00005c0001037983 */ /* 0x000ee40000300800 */
[----:B---3--:R-:W-:-:S05]  /*f160*/  VIADD R3, R3, 0x1 ;  /* 0x0000000103037836 */ /* 0x008fca0000000000 */
[----:B------:R0:W-:Y:S01]  /*f170*/  STL [R1+0x5c], R3 ;  /* 0x00005c0301007387 */ /* 0x0001e20000100800 */
[----:B-----5:R-:W-:-:S04]  /*f180*/  LEA.HI R0, R3, R3, RZ, 0x1 ;  /* 0x0000000303007211 */ /* 0x020fc800078f08ff */
[----:B------:R-:W-:-:S05]  /*f190*/  LOP3.LUT R0, R0, 0xfffffffe, RZ, 0xc0, !PT ;  /* 0xfffffffe00007812 */ /* 0x000fca00078ec0ff */
[----:B------:R-:W-:-:S05]  /*f1a0*/  IMAD.IADD R0, R3, 0x1, -R0 ;  /* 0x0000000103007824 */ /* 0x000fca00078e0a00 */
[----:B------:R-:W-:Y:S01]  /*f1b0*/  SHF.L.U32 R0, R0, 0x1f, RZ ;  /* 0x0000001f00007819 */ /* 0x000fe200000006ff */
[----:B------:R-:W-:Y:S01]  /*f1c0*/  NOP ;  /* 0x0000000000007918 */ /* 0x000fe20000000000 */
[----:B------:R0:W-:Y:S01]  /*f1d0*/  SYNCS.ARRIVE.TRANS64.A1T0 RZ, [R2+URZ+0x38810], RZ ;  /* 0x038810ff02ff79a7 */ /* 0x0001e2000810003f */
[----:B------:R-:W-:Y:S01]  /*f1e0*/  BSSY B0, `(.L_x_4327) ;  /* 0x0000003000007945 */ /* 0x000fe20003800000 */
[----:B------:R-:W3:Y:S03]  /*f1f0*/  SYNCS.PHASECHK.TRANS64.TRYWAIT P0, [R2+URZ+0x38820], R0 ;  /* 0x03882000020075a7 */ /* 0x000ee6000800017f */
[----:B0--3--:R-:W-:Y:S05]  /*f200*/  @!P0 BRA `(.L_x_4328) ;  /* 0x0000005800d48947 */ /* 0x009fea0003800000 */
.L_x_4462:
[----:B------:R-:W-:Y:S05]  /*f210*/  BSYNC B0 ;  /* 0x0000000000007941 */ /* 0x000fea0003800000 */
.L_x_4327:
[----:B0-----:R-:W3:Y:S01]  /*f220*/  LDL R2, [R1+0x8] ;  /* 0x0000080001027983 */ /* 0x001ee20000100800 */
[----:B------:R-:W-:Y:S01]  /*f230*/  BSSY B0, `(.L_x_4329) ;  /* 0x00000a3000007945 */ /* 0x000fe20003800000 */
[----:B---3--:R-:W-:-:S13]  /*f240*/  LOP3.LUT P0, RZ, R2, 0x1, RZ, 0xc0, !PT ;  /* 0x0000000102ff7812 */ /* 0x008fda000780c0ff */
[----:B------:R-:W-:Y:S05]  /*f250*/  @!P0 BRA `(.L_x_4330) ;  /* 0x0000000800808947 */ /* 0x000fea0003800000 */
[----:B------:R-:W3:Y:S04]  /*f260*/  LDL R3, [R1+0x4] ;  /* 0x0000040001037983 */ /* 0x000ee80000100800 */
[----:B-1----:R-:W4:Y:S01]  /*f270*/  LDL R4, [R1+0x18] ;  /* 0x0000180001047983 */ /* 0x002f220000100800 */
[----:B------:R-:W0:Y:S01]  /*f280*/  S2R R2, SR_TID.X ;  /* 0x0000000000027919 */ /* 0x000e220000002100 */
[----:B---3--:R-:W-:Y:S02]  /*f290*/  IMAD.MOV.U32 R5, RZ, RZ, R3 ;  /* 0x000000ffff057224 */ /* 0x008fe400078e0003 */
[----:B------:R-:W3:Y:S01]  /*f2a0*/  LDL R3, [R1+0xc] ;  /* 0x00000c0001037983 */ /* 0x000ee20000100800 */
[----:B----4-:R-:W-:Y:S01]  /*f2b0*/  SHF.L.U32 R0, R4, 0x1f, RZ ;  /* 0x0000001f04007819 */ /* 0x010fe200000006ff */
[----:B------:R-:W-:Y:S01]  /*f2c0*/  BSSY B1, `(.L_x_4331) ;  /* 0x0000006000017945 */ /* 0x000fe20003800000 */
[----:B0-----:R-:W-:-:S04]  /*f2d0*/  LOP3.LUT R2, R2, 0x7f, RZ, 0xc0, !PT ;  /* 0x0000007f02027812 */ /* 0x001fc800078ec0ff */
[----:B------:R-:W-:Y:S01]  /*f2e0*/  ISETP.NE.AND P1, PT, R2, RZ, PT ;  /* 0x000000ff0200720c */ /* 0x000fe20003f25270 */
[----:B---3--:R-:W-:-:S04]  /*f2f0*/  IMAD R3, R3, 0x8, R5 ;  /* 0x0000000803037824 */ /* 0x008fc800078e0205 */
[----:B------:R-:W0:Y:S02]  /*f300*/  SYNCS.PHASECHK.TRANS64.TRYWAIT P0, [R3+URZ+0x38860], R0 ;  /* 0x03886000030075a7 */ /* 0x000e24000800017f */
[----:B0-----:R-:W-:Y:S06]  /*f310*/  @!P0 BRA `(.L_x_4332) ;  /* 0x0000005800a88947 */ /* 0x001fec0003800000 */
.L_x_4463:
[----:B------:R-:W-:Y:S05]  /*f320*/  BSYNC B1 ;  /* 0x0000000000017941 */ /* 0x000fea0003800000 */
.L_x_4331:
[----:B------:R-:W-:Y:S04]  /*f330*/  BSSY B1, `(.L_x_4333) ;  /* 0x0000009000017945 */ /* 0x000fe80003800000 */
[----:B------:R-:W-:Y:S05]  /*f340*/  @P1 BRA `(.L_x_4334) ;  /* 0x00000000001c1947 */ /* 0x000fea0003800000 */
[----:B------:R-:W1:Y:S01]  /*f350*/  S2R R2, SR_TID.X ;  /* 0x0000000000027919 */ /* 0x000e620000002100 */
[----:B0-----:R-:W-:-:S04]  /*f360*/  IMAD.MOV.U32 R0, RZ, RZ, 0x10000 ;  /* 0x00010000ff007424 */ /* 0x001fc800078e00ff */
[----:B------:R3:W-:Y:S01]  /*f370*/  SYNCS.ARRIVE.TRANS64 RZ, [R3+URZ+0x38850], R0 ;  /* 0x0388500003ff79a7 */ /* 0x0007e2000800003f */
[----:B-1----:R-:W-:-:S04]  /*f380*/  LOP3.LUT R2, R2, 0x1f, RZ, 0xc0, !PT ;  /* 0x0000001f02027812 */ /* 0x002fc800078ec0ff */
[----:B------:R-:W-:-:S13]  /*f390*/  ISETP.NE.AND P0, PT, R2, RZ, PT ;  /* 0x000000ff0200720c */ /* 0x000fda0003f05270 */
[----:B---3--:R-:W-:Y:S05]  /*f3a0*/  @!P0 BRA `(.L_x_4334) ;  /* 0x0000000000048947 */ /* 0x008fea0003800000 */
[----:B------:R-:W-:Y:S01]  /*f3b0*/  BPT.TRAP 0x1 ;  /* 0x000000040000795c */ /* 0x000fe20000300000 */
.L_x_4334:
[----:B------:R-:W-:Y:S05]  /*f3c0*/  BSYNC B1 ;  /* 0x0000000000017941 */ /* 0x000fea0003800000 */
.L_x_4333:
[----:B------:R-:W3:Y:S04]  /*f3d0*/  LDL R5, [R1+0x4] ;  /* 0x0000040001057983 */ /* 0x000ee80000100800 */
[----:B------:R-:W3:Y:S04]  /*f3e0*/  LDL R2, [R1+0xc] ;  /* 0x00000c0001027983 */ /* 0x000ee80000100800 */
[----:B------:R-:W4:Y:S04]  /*f3f0*/  LDL R4, [R1+0x20] ;  /* 0x0000200001047983 */ /* 0x000f280000100800 */
[----:B0-----:R-:W4:Y:S01]  /*f400*/  LDL R0, [R1+0x64] ;  /* 0x0000640001007983 */ /* 0x001f220000100800 */
[----:B------:R-:W-:Y:S01]  /*f410*/  UIADD3 UR4, UP0, UR40, 0x470, URZ ;  /* 0x0000047028047890 */ /* 0x000fe2000ff1e03f */
[----:B------:R-:W-:Y:S01]  /*f420*/  VIADD R3, R3, 0x38850 ;  /* 0x0003885003037836 */ /* 0x000fe20000000000 */
[----:B------:R-:W-:Y:S01]  /*f430*/  PLOP3.LUT P0, PT, PT, PT, PT, 0x80, 0x0 ;  /* 0x000000000000781c */ /* 0x000fe20003f0f070 */
[----:B------:R-:W-:Y:S01]  /*f440*/  UMOV UR6, 0x0 ;  /* 0x0000000000067882 */ /* 0x000fe20000000000 */
[----:B------:R-:W-:Y:S01]  /*f450*/  UIADD3.X UR5, URZ, UR41, URZ, UP0, !UPT ;  /* 0x000000293f057290 */ /* 0x000fe200087fe43f */
[----:B------:R-:W-:Y:S01]  /*f460*/  UMOV UR7, 0x14f00000 ;  /* 0x14f0000000077882 */ /* 0x000fe20000000000 */
[----:B------:R-:W-:Y:S01]  /*f470*/  UMOV UR10, URZ ;  /* 0x0000003f000a7c82 */ /* 0x000fe20008000000 */
[----:B---3--:R-:W-:-:S02]  /*f480*/  IMAD R2, R2, 0x10000, R5 ;  /* 0x0001000002027824 */ /* 0x008fc400078e0205 */
[----:B----4-:R-:W-:Y:S02]  /*f490*/  IMAD R0, R0, 0x40, R4 ;  /* 0x0000004000007824 */ /* 0x010fe400078e0204 */
[----:B------:R-:W-:-:S07]  /*f4a0*/  VIADD R4, R2, 0x400 ;  /* 0x0000040002047836 */ /* 0x000fce0000000000 */
.L_x_4335:
[----:B------:R-:W3:Y:S01]  /*f4b0*/  LDL R5, [R1] ;  /* 0x0000000001057983 */ /* 0x000ee20000100800 */
[----:B------:R-:W-:-:S13]  /*f4c0*/  @P0 ELECT P1, URZ, PT ;  /* 0x00000000003f082f */ /* 0x000fda0003820000 */
[----:B------:R-:W-:Y:S02]  /*f4d0*/  @P1 R2UR UR12, R18 ;  /* 0x00000000120c12ca */ /* 0x000fe400000e0000 */
[----:B------:R-:W-:Y:S02]  /*f4e0*/  @P1 R2UR UR11, R0 ;  /* 0x00000000000b12ca */ /* 0x000fe400000e0000 */
[----:B------:R-:W-:Y:S02]  /*f4f0*/  @P1 R2UR UR9, R3 ;  /* 0x00000000030912ca */ /* 0x000fe400000e0000 */
[----:B------:R-:W-:Y:S02]  /*f500*/  @P1 R2UR UR8, R4 ;  /* 0x00000000040812ca */ /* 0x000fe400000e0000 */
[----:B------:R-:W-:Y:S02]  /*f510*/  @P1 PLOP3.LUT P0, PT, P1, PT, PT, 0x8, 0x0 ;  /* 0x000000000000181c */ /* 0x000fe40000f0e170 */
[----:B---3--:R-:W-:-:S02]  /*f520*/  @P1 R2UR UR13, R5 ;  /* 0x00000000050d12ca */ /* 0x008fc400000e0000 */
        /* <DEDUP_REMOVED lines=8> */
.L_x_4336:
        /* <DEDUP_REMOVED lines=16> */
.L_x_4337:
        /* <DEDUP_REMOVED lines=16> */
.L_x_4338:
        /* <DEDUP_REMOVED lines=16> */
.L_x_4339:
        /* <DEDUP_REMOVED lines=16> */
.L_x_4340:
        /* <DEDUP_REMOVED lines=16> */
.L_x_4341:
        /* <DEDUP_REMOVED lines=16> */
.L_x_4342:
        /* <DEDUP_REMOVED lines=11> */
.L_x_4330:
[----:B------:R-:W-:Y:S05]  /*fc60*/  BSYNC B0 ;  /* 0x0000000000007941 */ /* 0x000fea0003800000 */
.L_x_4329:
[----:B-1----:R-:W3:Y:S01]  /*fc70*/  LDL.LU R4, [R1+0x48] ;  /* 0x0000480001047983 */ /* 0x002ee20000300800 */
[----:B------:R-:W-:Y:S01]  /*fc80*/  BSSY B0, `(.L_x_4343) ;  /* 0x00002cf000007945 */ /* 0x000fe20003800000 */
[----:B---3--:R-:W-:-:S13]  /*fc90*/  ISETP.GE.AND P0, PT, R4, 0x41, PT ;  /* 0x000000410400780c */ /* 0x008fda0003f06270 */
[----:B------:R-:W-:Y:S05]  /*fca0*/  @!P0 BRA `(.L_x_4344) ;  /* 0x0000002c00308947 */ /* 0x000fea0003800000 */
[----:B------:R-:W3:Y:S01]  /*fcb0*/  LDL R4, [R1+0x30] ;  /* 0x0000300001047983 */ /* 0x000ee20000100800 */
[----:B------:R-:W-:Y:S01]  /*fcc0*/  IMAD.MOV.U32 R0, RZ, RZ, 0x1 ;  /* 0x00000001ff007424 */ /* 0x000fe200078e00ff */
[----:B------:R-:W-:Y:S01]  /*fcd0*/  BSSY B2, `(.L_x_4345) ;  /* 0x00000f3000027945 */ /* 0x000fe20003800000 */
[----:B---3--:R-:W-:-:S05]  /*fce0*/  IMAD.MOV R6, RZ, RZ, -R4 ;  /* 0x000000ffff067224 */ /* 0x008fca00078e0a04 */
[----:B------:R-:W-:-:S05]  /*fcf0*/  VIADDMNMX R6, R6, R0, 0xffffffff, !PT ;  /* 0xffffffff06067446 */ /* 0x000fca0007800100 */
[----:B------:R-:W-:-:S05]  /*fd00*/  IMAD.IADD R0, R4, 0x1, R6 ;  /* 0x0000000104007824 */ /* 0x000fca00078e0206 */
[----:B------:R-:W-:-:S04]  /*fd10*/  LOP3.LUT R0, R0, 0x1, RZ, 0xc0, !PT ;  /* 0x0000000100007812 */ /* 0x000fc800078ec0ff */
[----:B------:R-:W-:Y:S01]  /*fd20*/  ISETP.NE.U32.AND P0, PT, R0, 0x1, PT ;  /* 0x000000010000780c */ /* 0x000fe20003f05070 */
[----:B------:R-:W-:-:S12]  /*fd30*/  VIADD R0, R4, 0xfffffffe ;  /* 0xfffffffe04007836 */ /* 0x000fd80000000000 */
[----:B------:R-:W-:Y:S05]  /*fd40*/  @P0 BRA `(.L_x_4346) ;  /* 0x0000000c00ac0947 */ /* 0x000fea0003800000 */
[----:B------:R-:W3:Y:S04]  /*fd50*/  LDL R5, [R1+0x8] ;  /* 0x0000080001057983 */ /* 0x000ee80000100800 */
[----:B------:R-:W4:Y:S04]  /*fd60*/  LDL.LU R4, [R1+0xc] ;  /* 0x00000c0001047983 */ /* 0x000f280000300800 */
[----:B------:R-:W5:Y:S01]  /*fd70*/  LDL.LU R7, [R1+0x18] ;  /* 0x0000180001077983 */ /* 0x000f620000300800 */
[----:B------:R-:W-:Y:S01]  /*fd80*/  BSSY B1, `(.L_x_4347) ;  /* 0x00000e5000017945 */ /* 0x000fe20003800000 */
[----:B---3--:R-:W-:Y:S01]  /*fd90*/  LOP3.LUT P2, RZ, R5, 0x1, RZ, 0xc0, !PT ;  /* 0x0000000105ff7812 */ /* 0x008fe2000784c0ff */
[----:B----4-:R-:W-:-:S05]  /*fda0*/  VIADD R2, R4, 0x1 ;  /* 0x0000000104027836 */ /* 0x010fca0000000000 */
[----:B------:R-:W-:-:S04]  /*fdb0*/  ISETP.NE.AND P0, PT, R2, 0x2, PT ;  /* 0x000000020200780c */ /* 0x000fc80003f05270 */
[----:B------:R-:W-:Y:S02]  /*fdc0*/  SEL R3, RZ, 0x1, P0 ;  /* 0x00000001ff037807 */ /* 0x000fe40000000000 */
[----:B------:R-:W-:Y:S02]  /*fdd0*/  SEL R8, R2, RZ, P0 ;  /* 0x000000ff02087207 */ /* 0x000fe40000000000 */
[----:B-----5:R-:W-:-:S05]  /*fde0*/  LOP3.LUT R7, R7, R3, RZ, 0x3c, !PT ;  /* 0x0000000307077212 */ /* 0x020fca00078e3cff */
[----:B------:R0:W-:Y:S04]  /*fdf0*/  STL [R1+0x18], R7 ;  /* 0x0000180701007387 */ /* 0x0001e80000100800 */
[----:B------:R0:W-:Y:S01]  /*fe00*/  STL [R1+0xc], R8 ;  /* 0x00000c0801007387 */ /* 0x0001e20000100800 */
[----:B------:R-:W-:Y:S05]  /*fe10*/  @!P2 BRA `(.L_x_4348) ;  /* 0x0000000c006ca947 */ /* 0x000fea0003800000 */
[----:B------:R-:W-:Y:S02]  /*fe20*/  ULDC.64 UR4, c[0x0][0x418] ;  /* 0x0001060000047ab9 */ /* 0x000fe40000000a00 */
[----:B------:R-:W-:-:S04]  /*fe30*/  ISETP.NE.U32.AND P0, PT, RZ, UR4, PT ;  /* 0x00000004ff007c0c */ /* 0x000fc8000bf05070 */
[----:B------:R-:W-:-:S13]  /*fe40*/  ISETP.NE.AND.EX P0, PT, RZ, UR5, PT, P0 ;  /* 0x00000005ff007c0c */ /* 0x000fda000bf05300 */
[----:B------:R-:W-:Y:S05]  /*fe50*/  @!P0 BRA `(.L_x_4349) ;  /* 0x0000000000508947 */ /* 0x000fea0003800000 */
[----:B------:R-:W3:Y:S01]  /*fe60*/  LDL R10, [R1+0x1c] ;  /* 0x00001c00010a7983 */ /* 0x000ee20000100800 */
[----:B------:R-:W1:Y:S01]  /*fe70*/  LDC R5, c[0x0][0x43c] ;  /* 0x00010f00ff057b82 */ /* 0x000e620000000800 */
[----:B------:R-:W-:Y:S02]  /*fe80*/  ULDC.64 UR6, c[0x0][0x428] ;  /* 0x00010a0000067ab9 */ /* 0x000fe40000000a00 */
[----:B------:R-:W4:Y:S01]  /*fe90*/  LDL R9, [R1+0x10] ;  /* 0x0000100001097983 */ /* 0x000f220000100800 */
        /* <DEDUP_REMOVED lines=14> */
[----:B------:R-:W3:Y:S04]  /*ff80*/  LDG.E R2, desc[UR38][R4.64] ;  /* 0x0000002604027981 */ /* 0x000ee8000c1e1900 */
[----:B---3--:R1:W-:Y:S02]  /*ff90*/  STL [R1], R2 ;  /* 0x0000000201007387 */ /* 0x0083e40000100800 */
.L_x_4349:
[----:B-1----:R-:W3:Y:S01]  /*ffa0*/  LDL R2, [R1+0x4] ;  /* 0x0000040001027983 */ /* 0x002ee20000100800 */
[----:B------:R-:W1:Y:S02]  /*ffb0*/  S2R R3, SR_TID.X ;  /* 0x0000000000037919 */ /* 0x000e640000002100 */
[----:B-1----:R-:W-:Y:S01]  /*ffc0*/  LOP3.LUT R4, R3, 0x7f, RZ, 0xc0, !PT ;  /* 0x0000007f03047812 */ /* 0x002fe200078ec0ff */
[----:B------:R-:W-:Y:S03]  /*ffd0*/  BSSY B3, `(.L_x_4350) ;  /* 0x0000006000037945 */ /* 0x000fe60003800000 */
[----:B------:R-:W-:Y:S01]  /*ffe0*/  ISETP.NE.AND P1, PT, R4, RZ, PT ;  /* 0x000000ff0400720c */ /* 0x000fe20003f25270 */
[----:B---3--:R-:W-:Y:S01]  /*fff0*/  IMAD R3, R8, 0x8, R2 ;  /* 0x0000000808037824 */ /* 0x008fe200078e0202 */
[----:B------:R-:W-:-:S04]  /*10000*/  SHF.L.U32 R2, R7, 0x1f, RZ ;  /* 0x0000001f07027819 */ /* 0x000fc800000006ff */
[----:B------:R-:W1:Y:S02]  /*10010*/  SYNCS.PHASECHK.TRANS64.TRYWAIT P0, [R3+URZ+0x38840], R2 ;  /* 0x03884002030075a7 */ /* 0x000e64000800017f */
[----:B-1----:R-:W-:Y:S05]  /*10020*/  @!P0 BRA `(.L_x_4351) ;  /* 0x0000004c00788947 */ /* 0x002fea0003800000 */
.L_x_4464:
[----:B------:R-:W-:Y:S05]  /*10030*/  BSYNC B3 ;  /* 0x0000000000037941 */ /* 0x000fea0003800000 */
.L_x_4350:
[----:B------:R-:W-:Y:S04]  /*10040*/  BSSY B3, `(.L_x_4352) ;  /* 0x0000009000037945 */ /* 0x000fe80003800000 */
[----:B------:R-:W-:Y:S05]  /*10050*/  @P1 BRA `(.L_x_4353) ;  /* 0x00000000001c1947 */ /* 0x000fea0003800000 */
[----:B------:R-:W3:Y:S02]  /*10060*/  S2R R4, SR_TID.X ;  /* 0x0000000000047919 */ /* 0x000ee40000002100 */
[----:B---3--:R-:W-:Y:S01]  /*10070*/  LOP3.LUT R5, R4, 0x1f, RZ, 0xc0, !PT ;  /* 0x0000001f04057812 */ /* 0x008fe200078ec0ff */
[----:B------:R-:W-:-:S03]  /*10080*/  IMAD.MOV.U32 R4, RZ, RZ, 0x2000 ;  /* 0x00002000ff047424 */ /* 0x000fc600078e00ff */
[----:B------:R-:W-:Y:S01]  /*10090*/  ISETP.NE.AND P0, PT, R5, RZ, PT ;  /* 0x000000ff0500720c */ /* 0x000fe20003f05270 */
[----:B------:R3:W-:-:S12]  /*100a0*/  SYNCS.ARRIVE.TRANS64 RZ, [R3+URZ+0x38830], R4 ;  /* 0x0388300403ff79a7 */ /* 0x0007d8000800003f */
[----:B---3--:R-:W-:Y:S05]  /*100b0*/  @!P0 BRA `(.L_x_4353) ;  /* 0x0000000000048947 */ /* 0x008fea0003800000 */
[----:B------:R-:W-:Y:S01]  /*100c0*/  BPT.TRAP 0x1 ;  /* 0x000000040000795c */ /* 0x000fe20000300000 */
.L_x_4353:
[----:B------:R-:W-:Y:S05]  /*100d0*/  BSYNC B3 ;  /* 0x0000000000037941 */ /* 0x000fea0003800000 */
.L_x_4352:
[----:B0-----:R-:W3:Y:S04]  /*100e0*/  LDL R8, [R1+0x4] ;  /* 0x0000040001087983 */ /* 0x001ee80000100800 */
[----:B------:R-:W3:Y:S04]  /*100f0*/  LDL R4, [R1+0xc] ;  /* 0x00000c0001047983 */ /* 0x000ee80000100800 */
[----:B------:R-:W4:Y:S01]  /*10100*/  LDL R5, [R1+0x20] ;  /* 0x0000200001057983 */ /* 0x000f220000100800 */
        /* <DEDUP_REMOVED lines=8> */
[----:B----4-:R-:W-:Y:S02]  /*10190*/  IMAD R0, R0, 0x40, R5 ;  /* 0x0000004000007824 */ /* 0x010fe400078e0205 */
[----:B------:R-:W-:Y:S02]  /*101a0*/  VIADD R4, R4, 0x22400 ;  /* 0x0002240004047836 */ /* 0x000fe40000000000 */
[----:B------:R-:W-:-:S07]  /*101b0*/  VIADD R5, R3, 0x38830 ;  /* 0x0003883003057836 */ /* 0x000fce0000000000 */
.L_x_4354:
        /* <DEDUP_REMOVED lines=11> */
[----:B------:R-:W0:Y:S01]  /*10270*/  SYNCS.PHASECHK.TRANS64.TRYWAIT P0, [R3+URZ+0x38860], R2 ;  /* 0x03886002030075a7 */ /* 0x000e22000800017f */
[----:B------:R-:W-:Y:S04]  /*10280*/  BSSY B3, `(.L_x_4355) ;  /* 0x0000002000037945 */ /* 0x000fe80003800000 */
[----:B0-----:R-:W-:Y:S05]  /*10290*/  @!P0 BRA `(.L_x_4356) ;  /* 0x0000004800f08947 */ /* 0x001fea0003800000 */
.L_x_4465:
[----:B------:R-:W-:Y:S05]  /*102a0*/  BSYNC B3 ;  /* 0x0000000000037941 */ /* 0x000fea0003800000 */
.L_x_4355:
[----:B------:R-:W-:Y:S01]  /*102b0*/  BSSY B3, `(.L_x_4357) ;  /* 0x000000b000037945 */ /* 0x000fe20003800000 */
[----:B------:R-:W-:Y:S02]  /*102c0*/  IMAD.MOV.U32 R8, RZ, RZ, 0x0 ;  /* 0x00000000ff087424 */ /* 0x000fe400078e00ff */
[----:B------:R-:W-:Y:S01]  /*102d0*/  IMAD.MOV.U32 R9, RZ, RZ, 0x14f00000 ;  /* 0x14f00000ff097424 */ /* 0x000fe200078e00ff */
[----:B------:R-:W-:Y:S06]  /*102e0*/  @P1 BRA `(.L_x_4358) ;  /* 0x00000000001c1947 */ /* 0x000fec0003800000 */
[----:B------:R-:W3:Y:S01]  /*102f0*/  S2R R4, SR_TID.X ;  /* 0x0000000000047919 */ /* 0x000ee20000002100 */
[----:B01----:R-:W-:-:S04]  /*10300*/  IMAD.MOV.U32 R2, RZ, RZ, 0x10000 ;  /* 0x00010000ff027424 */ /* 0x003fc800078e00ff */
[----:B------:R4:W-:Y:S01]  /*10310*/  SYNCS.ARRIVE.TRANS64 RZ, [R3+URZ+0x38850], R2 ;  /* 0x0388500203ff79a7 */ /* 0x0009e2000800003f */
[----:B---3--:R-:W-:-:S04]  /*10320*/  LOP3.LUT R4, R4, 0x1f, RZ, 0xc0, !PT ;  /* 0x0000001f04047812 */ /* 0x008fc800078ec0ff */
[----:B------:R-:W-:-:S13]  /*10330*/  ISETP.NE.AND P0, PT, R4, RZ, PT ;  /* 0x000000ff0400720c */ /* 0x000fda0003f05270 */
[----:B----4-:R-:W-:Y:S05]  /*10340*/  @!P0 BRA `(.L_x_4358) ;  /* 0x0000000000048947 */ /* 0x010fea0003800000 */
[----:B------:R-:W-:Y:S01]  /*10350*/  BPT.TRAP 0x1 ;  /* 0x000000040000795c */ /* 0x000fe20000300000 */
.L_x_4358:
[----:B------:R-:W-:Y:S05]  /*10360*/  BSYNC B3 ;  /* 0x0000000000037941 */ /* 0x000fea0003800000 */
.L_x_4357:
[----:B------:R-:W3:Y:S04]  /*10370*/  LDL R4, [R1+0x4] ;  /* 0x0000040001047983 */ /* 0x000ee80000100800 */
[----:B01----:R-:W3:Y:S01]  /*10380*/  LDL R2, [R1+0xc] ;  /* 0x00000c0001027983 */ /* 0x003ee20000100800 */
        /* <DEDUP_REMOVED lines=9> */
.L_x_4359:
        /* <DEDUP_REMOVED lines=16> */
.L_x_4360:
        /* <DEDUP_REMOVED lines=16> */
.L_x_4361:
        /* <DEDUP_REMOVED lines=16> */
.L_x_4362:
        /* <DEDUP_REMOVED lines=16> */
.L_x_4363:
        /* <DEDUP_REMOVED lines=16> */
.L_x_4364:
        /* <DEDUP_REMOVED lines=16> */
.L_x_4365:
        /* <DEDUP_REMOVED lines=16> */
.L_x_4366:
        /* <DEDUP_REMOVED lines=10> */
[----:B-1----:R-:W-:Y:S05]  /*10bc0*/  @P0 BRA.U.ANY `(.L_x_4366) ;  /* 0xfffffffd00d40947 */ /* 0x002fea000393ffff */
.L_x_4348:
[----:B------:R-:W-:Y:S05]  /*10bd0*/  BSYNC B1 ;  /* 0x0000000000017941 */ /* 0x000fea0003800000 */
.L_x_4347:
[----:B------:R-:W3:Y:S02]  /*10be0*/  LDL.LU R4, [R1+0x30] ;  /* 0x0000300001047983 */ /* 0x000ee40000300800 */
[----:B---3--:R-:W-:-:S07]  /*10bf0*/  VIADD R0, R4, 0xfffffffd ;  /* 0xfffffffd04007836 */ /* 0x008fce0000000000 */
.L_x_4346:
[----:B------:R-:W-:Y:S05]  /*10c00*/  BSYNC B2 ;  /* 0x0000000000027941 */ /* 0x000fea0003800000 */
.L_x_4345:
[----:B------:R-:W3:Y:S01]  /*10c10*/  LDL.LU R2, [R1+0x2c] ;  /* 0x00002c0001027983 */ /* 0x000ee20000300800 */
[----:B------:R-:W-:-:S05]  /*10c20*/  IMAD.MOV R6, RZ, RZ, -R6 ;  /* 0x000000ffff067224 */ /* 0x000fca00078e0a06 */
[----:B---3--:R-:W-:-:S13]  /*10c30*/  ISETP.NE.AND P0, PT, R2, R6, PT ;  /* 0x000000060200720c */ /* 0x008fda0003f05270 */
[----:B------:R-:W-:Y:S05]  /*10c40*/  @!P0 BRA `(.L_x_4344) ;  /* 0x0000001c00488947 */ /* 0x000fea0003800000 */
.L_x_4407:
[----:B------:R-:W3:Y:S04]  /*10c50*/  LDL R4, [R1+0x8] ;  /* 0x0000080001047983 */ /* 0x000ee80000100800 */
[----:B0-----:R-:W0:Y:S04]  /*10c60*/  LDL.LU R3, [R1+0xc] ;  /* 0x00000c0001037983 */ /* 0x001e280000300800 */
[----:B------:R-:W4:Y:S01]  /*10c70*/  LDL.LU R2, [R1+0x18] ;  /* 0x0000180001027983 */ /* 0x000f220000300800 */
[----:B------:R-:W-:Y:S05]  /*10c80*/  YIELD ;  /* 0x0000000000007946 */ /* 0x000fea0003800000 */
        /* <DEDUP_REMOVED lines=13> */
[----:B------:R-:W3:Y:S01]  /*10d60*/  LDL R9, [R1+0x1c] ;  /* 0x00001c0001097983 */ /* 0x000ee20000100800 */
[----:B------:R-:W0:Y:S01]  /*10d70*/  LDC R8, c[0x0][0x43c] ;  /* 0x00010f00ff087b82 */ /* 0x000e220000000800 */
[----:B------:R-:W-:Y:S02]  /*10d80*/  ULDC.64 UR6, c[0x0][0x428] ;  /* 0x00010a0000067ab9 */ /* 0x000fe40000000a00 */
[----:B------:R-:W4:Y:S01]  /*10d90*/  LDL R5, [R1+0x10] ;  /* 0x0000100001057983 */ /* 0x000f220000100800 */
        /* <DEDUP_REMOVED lines=16> */
.L_x_4369:
[----:B0-----:R-:W3:Y:S01]  /*10ea0*/  LDL R2, [R1+0x4] ;  /* 0x0000040001027983 */ /* 0x001ee20000100800 */
[----:B------:R-:W0:Y:S01]  /*10eb0*/  S2R R3, SR_TID.X ;  /* 0x0000000000037919 */ /* 0x000e220000002100 */
[----:B------:R-:W-:Y:S01]  /*10ec0*/  BSSY B2, `(.L_x_4370) ;  /* 0x0000007000027945 */ /* 0x000fe20003800000 */
[----:B0-----:R-:W-:-:S04]  /*10ed0*/  LOP3.LUT R3, R3, 0x7f, RZ, 0xc0, !PT ;  /* 0x0000007f03037812 */ /* 0x001fc800078ec0ff */
[----:B------:R-:W-:Y:S01]  /*10ee0*/  ISETP.NE.AND P1, PT, R3, RZ, PT ;  /* 0x000000ff0300720c */ /* 0x000fe20003f25270 */
[----:B---3--:R-:W-:Y:S01]  /*10ef0*/  IMAD R4, R7, 0x8, R2 ;  /* 0x0000000807047824 */ /* 0x008fe200078e0202 */
[----:B------:R-:W-:-:S04]  /*10f00*/  SHF.L.U32 R2, R6, 0x1f, RZ ;  /* 0x0000001f06027819 */ /* 0x000fc800000006ff */
[----:B------:R-:W0:Y:S02]  /*10f10*/  SYNCS.PHASECHK.TRANS64.TRYWAIT P0, [R4+URZ+0x38840], R2 ;  /* 0x03884002040075a7 */ /* 0x000e24000800017f */
[----:B0-----:R-:W-:Y:S05]  /*10f20*/  @!P0 BRA `(.L_x_4371) ;  /* 0x0000003c00e08947 */ /* 0x001fea0003800000 */
.L_x_4466:
[----:B------:R-:W-:Y:S05]  /*10f30*/  BSYNC B2 ;  /* 0x0000000000027941 */ /* 0x000fea0003800000 */
.L_x_4370:
        /* <DEDUP_REMOVED lines=9> */
.L_x_4373:
[----:B------:R-:W-:Y:S05]  /*10fd0*/  BSYNC B2 ;  /* 0x0000000000027941 */ /* 0x000fea0003800000 */
.L_x_4372:
        /* <DEDUP_REMOVED lines=13> */
.L_x_4374:
        /* <DEDUP_REMOVED lines=11> */
[----:B------:R-:W1:Y:S01]  /*11160*/  SYNCS.PHASECHK.TRANS64.TRYWAIT P0, [R4+URZ+0x38860], R2 ;  /* 0x03886002040075a7 */ /* 0x000e62000800017f */
[----:B------:R-:W-:Y:S04]  /*11170*/  BSSY B2, `(.L_x_4375) ;  /* 0x0000002000027945 */ /* 0x000fe80003800000 */
[----:B-1----:R-:W-:Y:S05]  /*11180*/  @!P0 BRA `(.L_x_4376) ;  /* 0x0000003c005c8947 */ /* 0x002fea0003800000 */
.L_x_4467:
[----:B------:R-:W-:Y:S05]  /*11190*/  BSYNC B2 ;  /* 0x0000000000027941 */ /* 0x000fea0003800000 */
.L_x_4375:
        /* <DEDUP_REMOVED lines=11> */
.L_x_4378:
[----:B------:R-:W-:Y:S05]  /*11250*/  BSYNC B2 ;  /* 0x0000000000027941 */ /* 0x000fea0003800000 */
.L_x_4377:
[----:B------:R-:W3:Y:S01]  /*11260*/  LDL R5, [R1+0x4] ;  /* 0x0000040001057983 */ /* 0x000ee20000100800 */
        /* <DEDUP_REMOVED lines=9> */
.L_x_4379:
        /* <DEDUP_REMOVED lines=16> */
.L_x_4380:
        /* <DEDUP_REMOVED lines=16> */
.L_x_4381:
        /* <DEDUP_REMOVED lines=16> */
.L_x_4382:
        /* <DEDUP_REMOVED lines=16> */
.L_x_4383:
        /* <DEDUP_REMOVED lines=16> */
.L_x_4384:
        /* <DEDUP_REMOVED lines=16> */
.L_x_4385:
        /* <DEDUP_REMOVED lines=16> */
.L_x_4386:
        /* <DEDUP_REMOVED lines=11> */
.L_x_4368:
[----:B------:R-:W-:Y:S05]  /*11ab0*/  BSYNC B1 ;  /* 0x0000000000017941 */ /* 0x000fea0003800000 */
.L_x_4367:
        /* <DEDUP_REMOVED lines=36> */
.L_x_4389:
[----:B-1----:R-:W3:Y:S01]  /*11d00*/  LDL R2, [R1+0x4] ;  /* 0x0000040001027983 */ /* 0x002ee20000100800 */
[----:B------:R-:W1:Y:S01]  /*11d10*/  S2R R3, SR_TID.X ;  /* 0x0000000000037919 */ /* 0x000e620000002100 */
[----:B------:R-:W-:Y:S01]  /*11d20*/  BSSY B2, `(.L_x_4390) ;  /* 0x0000007000027945 */ /* 0x000fe20003800000 */
[----:B-1----:R-:W-:-:S04]  /*11d30*/  LOP3.LUT R3, R3, 0x7f, RZ, 0xc0, !PT ;  /* 0x0000007f03037812 */ /* 0x002fc800078ec0ff */
[----:B------:R-:W-:Y:S01]  /*11d40*/  ISETP.NE.AND P1, PT, R3, RZ, PT ;  /* 0x000000ff0300720c */ /* 0x000fe20003f25270 */
[----:B---3--:R-:W-:Y:S01]  /*11d50*/  IMAD R4, R9, 0x8, R2 ;  /* 0x0000000809047824 */ /* 0x008fe200078e0202 */
[----:B------:R-:W-:-:S04]  /*11d60*/  SHF.L.U32 R2, R8, 0x1f, RZ ;  /* 0x0000001f08027819 */ /* 0x000fc800000006ff */
[----:B------:R-:W1:Y:S02]  /*11d70*/  SYNCS.PHASECHK.TRANS64.TRYWAIT P0, [R4+URZ+0x38840], R2 ;  /* 0x03884002040075a7 */ /* 0x000e64000800017f */
[----:B-1----:R-:W-:Y:S05]  /*11d80*/  @!P0 BRA `(.L_x_4391) ;  /* 0x0000003000708947 */ /* 0x002fea0003800000 */
.L_x_4468:
[----:B------:R-:W-:Y:S05]  /*11d90*/  BSYNC B2 ;  /* 0x0000000000027941 */ /* 0x000fea0003800000 */
.L_x_4390:
        /* <DEDUP_REMOVED lines=9> */
.L_x_4393:
[----:B------:R-:W-:Y:S05]  /*11e30*/  BSYNC B2 ;  /* 0x0000000000027941 */ /* 0x000fea0003800000 */
.L_x_4392:
        /* <DEDUP_REMOVED lines=14> */
.L_x_4394:
        /* <DEDUP_REMOVED lines=14> */
.L_x_4469:
[----:B------:R-:W-:Y:S05]  /*12000*/  BSYNC B2 ;  /* 0x0000000000027941 */ /* 0x000fea0003800000 */
.L_x_4395:
        /* <DEDUP_REMOVED lines=11> */
.L_x_4398:
[----:B------:R-:W-:Y:S05]  /*120c0*/  BSYNC B2 ;  /* 0x0000000000027941 */ /* 0x000fea0003800000 */
.L_x_4397:
[----:B------:R-:W3:Y:S04]  /*120d0*/  LDL R8, [R1+0x4] ;  /* 0x0000040001087983 */ /* 0x000ee80000100800 */
        /* <DEDUP_REMOVED lines=10> */
.L_x_4399:
        /* <DEDUP_REMOVED lines=16> */
.L_x_4400:
        /* <DEDUP_REMOVED lines=16> */
.L_x_4401:
        /* <DEDUP_REMOVED lines=16> */
.L_x_4402:
        /* <DEDUP_REMOVED lines=16> */
.L_x_4403:
        /* <DEDUP_REMOVED lines=16> */
.L_x_4404:
        /* <DEDUP_REMOVED lines=16> */
.L_x_4405:
        /* <DEDUP_REMOVED lines=16> */
.L_x_4406:
        /* <DEDUP_REMOVED lines=11> */
.L_x_4388:
[----:B------:R-:W-:Y:S05]  /*12930*/  BSYNC B1 ;  /* 0x0000000000017941 */ /* 0x000fea0003800000 */
.L_x_4387:
[C---:B------:R-:W-:Y:S01]  /*12940*/  ISETP.GT.AND P0, PT, R0.reuse, 0x1, PT ;  /* 0x000000010000780c */ /* 0x040fe20003f04270 */
[----:B------:R-:W-:-:S12]  /*12950*/  VIADD R0, R0, 0xfffffffe ;  /* 0xfffffffe00007836 */ /* 0x000fd80000000000 */
[----:B------:R-:W-:Y:S05]  /*12960*/  @P0 BRA `(.L_x_4407) ;  /* 0xffffffe000b80947 */ /* 0x000fea000383ffff */
.L_x_4344:
[----:B------:R-:W-:Y:S05]  /*12970*/  BSYNC B0 ;  /* 0x0000000000007941 */ /* 0x000fea0003800000 */
.L_x_4343:
[----:B------:R-:W3:Y:S04]  /*12980*/  LDL.LU R4, [R1+0xc] ;  /* 0x00000c0001047983 */ /* 0x000ee80000300800 */
[----:B------:R-:W4:Y:S01]  /*12990*/  LDL.LU R3, [R1+0x18] ;  /* 0x0000180001037983 */ /* 0x000f220000300800 */
[----:B------:R-:W1:Y:S01]  /*129a0*/  S2R R2, SR_TID.X ;  /* 0x0000000000027919 */ /* 0x000e620000002100 */
[----:B------:R-:W-:Y:S01]  /*129b0*/  BSSY B0, `(.L_x_4408) ;  /* 0x0000015000007945 */ /* 0x000fe20003800000 */
[----:B-1----:R-:W-:-:S04]  /*129c0*/  LOP3.LUT R2, R2, 0x7f, RZ, 0xc0, !PT ;  /* 0x0000007f02027812 */ /* 0x002fc800078ec0ff */
[----:B------:R-:W-:Y:S01]  /*129d0*/  ISETP.NE.AND P1, PT, R2, RZ, PT ;  /* 0x000000ff0200720c */ /* 0x000fe20003f25270 */
[----:B---3--:R-:W-:-:S05]  /*129e0*/  VIADD R0, R4, 0x1 ;  /* 0x0000000104007836 */ /* 0x008fca0000000000 */
[----:B------:R-:W-:-:S04]  /*129f0*/  ISETP.NE.AND P0, PT, R0, 0x2, PT ;  /* 0x000000020000780c */ /* 0x000fc80003f05270 */
[----:B------:R-:W-:-:S04]  /*12a00*/  SEL R2, RZ, 0x1, P0 ;  /* 0x00000001ff027807 */ /* 0x000fc80000000000 */
[----:B----4-:R-:W-:-:S05]  /*12a10*/  LOP3.LUT R3, R3, R2, RZ, 0x3c, !PT ;  /* 0x0000000203037212 */ /* 0x010fca00078e3cff */
[----:B------:R1:W-:Y:S01]  /*12a20*/  STL [R1+0x18], R3 ;  /* 0x0000180301007387 */ /* 0x0003e20000100800 */
[----:B------:R-:W-:Y:S05]  /*12a30*/  @P1 BRA `(.L_x_4409) ;  /* 0x0000000000301947 */ /* 0x000fea0003800000 */
[----:B-1----:R-:W1:Y:S01]  /*12a40*/  S2R R3, SR_LANEID ;  /* 0x0000000000037919 */ /* 0x002e620000000000 */
[----:B------:R-:W-:Y:S01]  /*12a50*/  VOTEU.ANY UR4, UPT, PT ;  /* 0x0000000000047886 */ /* 0x000fe200038e0100 */
[----:B------:R-:W3:Y:S01]  /*12a60*/  LDC.64 R4, c[0x0][0xd60] ;  /* 0x00035800ff047b82 */ /* 0x000ee20000000a00 */
[----:B------:R-:W1:Y:S02]  /*12a70*/  FLO.U32 R2, UR4 ;  /* 0x0000000400027d00 */ /* 0x000e6400080e0000 */
[----:B-1----:R-:W-:-:S06]  /*12a80*/  ISETP.EQ.U32.AND P1, PT, R2, R3, PT ;  /* 0x000000030200720c */ /* 0x002fcc0003f22070 */
[----:B------:R-:W3:Y:S07]  /*12a90*/  POPC R3, UR4 ;  /* 0x0000000400037d09 */ /* 0x000eee0008000000 */
[----:B---3--:R-:W3:Y:S04]  /*12aa0*/  @P1 ATOMG.E.ADD.STRONG.GPU PT, R3, desc[UR38][R4.64], R3 ;  /* 0x00000003040319a8 */ /* 0x008ee800081ee1e6 */
[----:B---3--:R1:W3:Y:S02]  /*12ab0*/  SHFL.IDX PT, R3, R3, R2, 0x1f ;  /* 0x00001f0203037589 */ /* 0x0082e400000e0000 */
[----:B-1----:R-:W1:Y:S02]  /*12ac0*/  S2R R2, SR_LTMASK ;  /* 0x0000000000027919 */ /* 0x002e640000003900 */
[----:B-1----:R-:W-:-:S06]  /*12ad0*/  LOP3.LUT R2, R2, UR4, RZ, 0xc0, !PT ;  /* 0x0000000402027c12 */ /* 0x002fcc000f8ec0ff */
[----:B------:R-:W3:Y:S02]  /*12ae0*/  POPC R2, R2 ;  /* 0x0000000200027309 */ /* 0x000ee40000000000 */
[----:B---3--:R-:W-:-:S07]  /*12af0*/  IADD3 R16, R3, UR36, R2 ;  /* 0x0000002403107c10 */ /* 0x008fce000fffe002 */
.L_x_4409:
[----:B------:R-:W-:Y:S05]  /*12b00*/  BSYNC B0 ;  /* 0x0000000000007941 */ /* 0x000fea0003800000 */
.L_x_4408:
[----:B------:R-:W-:-:S05]  /*12b10*/  SEL R0, R0, RZ, P0 ;  /* 0x000000ff00007207 */ /* 0x000fca0000000000 */
[----:B------:R3:W-:Y:S02]  /*12b20*/  STL [R1+0xc], R0 ;  /* 0x00000c0001007387 */ /* 0x0007e40000100800 */
.L_x_4305:
[----:B------:R-:W-:Y:S05]  /*12b30*/  BSYNC B7 ;  /* 0x0000000000077941 */ /* 0x000fea0003800000 */
.L_x_4303:
[----:B---3--:R-:W3:Y:S02]  /*12b40*/  LDL R0, [R1+0x8] ;  /* 0x0000080001007983 */ /* 0x008ee40000100800 */
[----:B---3--:R-:W-:-:S13]  /*12b50*/  LOP3.LUT P0, RZ, R0, 0x40, RZ, 0xc0, !PT ;  /* 0x0000004000ff7812 */ /* 0x008fda000780c0ff */
[----:B------:R-:W-:Y:S05]  /*12b60*/  @!P0 BRA `(.L_x_4410) ;  /* 0x0000000000288947 */ /* 0x000fea0003800000 */
[----:B------:R-:W-:Y:S05]  /*12b70*/  WARPSYNC.ALL ;  /* 0x0000000000007948 */ /* 0x000fea0003800000 */
[----:B------:R-:W3:Y:S08]  /*12b80*/  S2UR UR5, SR_CgaCtaId ;  /* 0x00000000000579c3 */ /* 0x000ef00000008800 */
[----:B------:R-:W-:Y:S06]  /*12b90*/  BAR.SYNC.DEFER_BLOCKING 0x5, 0x180 ;  /* 0x0146000000007b1d */ /* 0x000fec0000010000 */
[----:B------:R-:W-:-:S02]  /*12ba0*/  UMOV UR4, 0x400 ;  /* 0x0000040000047882 */ /* 0x000fc40000000000 */
[----:B---3--:R-:W-:-:S06]  /*12bb0*/  ULEA UR4, UR5, UR4, 0x18 ;  /* 0x0000000405047291 */ /* 0x008fcc000f8ec03f */
[----:B------:R-:W-:-:S05]  /*12bc0*/  IMAD.U32 R0, RZ, RZ, UR4 ;  /* 0x00000004ff007e24 */ /* 0x000fca000f8e00ff */
[----:B------:R3:W4:Y:S04]  /*12bd0*/  LDS.128 R16, [R0+0x388d0] ;  /* 0x0388d00000107984 */ /* 0x0007280000000c00 */
[----:B------:R3:W-:Y:S01]  /*12be0*/  STL [R1+0x4], R0 ;  /* 0x0000040001007387 */ /* 0x0007e20000100800 */
[----:B------:R-:W-:Y:S06]  /*12bf0*/  BAR.ARV 0x4, 0x180 ;  /* 0x0106000000007b1d */ /* 0x000fec0000002000 */
[----:B------:R-:W-:Y:S05]  /*12c00*/  BRA `(.L_x_4411) ;  /* 0x0000000800487947 */ /* 0x000fea0003800000 */
.L_x_4410:
[----:B------:R-:W0:Y:S01]  /*12c10*/  S2R R0, SR_TID.X ;  /* 0x0000000000007919 */ /* 0x000e220000002100 */
[----:B------:R-:W-:Y:S01]  /*12c20*/  UMOV UR4, 0xffffffff ;  /* 0xffffffff00047882 */ /* 0x000fe20000000000 */
[----:B01----:R-:W-:-:S04]  /*12c30*/  LOP3.LUT R7, R0, 0x1f, RZ, 0xc0, !PT ;  /* 0x0000001f00077812 */ /* 0x003fc800078ec0ff */
        /* <DEDUP_REMOVED lines=13> */
[----:B------:R-:W-:Y:S01]  /*12d10*/  SHFL.IDX PT, R4, R16, 0x1, 0x1f ;  /* 0x00201f0010047f89 */ /* 0x000fe200000e0000 */
[----:B0-----:R-:W-:Y:S02]  /*12d20*/  IMAD.MOV.U32 R2, RZ, RZ, RZ ;  /* 0x000000ffff027224 */ /* 0x001fe400078e00ff */
[----:B---3--:R-:W-:Y:S01]  /*12d30*/  @!P1 IMAD.MOV.U32 R2, RZ, RZ, R3 ;  /* 0x000000ffff029224 */ /* 0x008fe200078e0003 */
        /* <DEDUP_REMOVED lines=17> */
.L_x_4479:
[----:B------:R-:W-:Y:S02]  /*12e50*/  ULDC UR4, c[0x0][0xd38] ;  /* 0x00034e0000047ab9 */ /* 0x000fe40000000800 */
[----:B------:R-:W-:-:S04]  /*12e60*/  IMAD.U32 R16, RZ, RZ, UR4 ;  /* 0x00000004ff107e24 */ /* 0x000fc8000f8e00ff */
[----:B-1----:R-:W-:-:S04]  /*12e70*/  IMAD R6, R6, R16, RZ ;  /* 0x0000001006067224 */ /* 0x002fc800078e02ff */
[----:B------:R-:W-:-:S05]  /*12e80*/  IMAD.IADD R4, R4, 0x1, R6 ;  /* 0x0000000104047824 */ /* 0x000fca00078e0206 */
[----:B------:R-:W-:-:S13]  /*12e90*/  ISETP.GT.AND P6, PT, R4, R0, PT ;  /* 0x000000000400720c */ /* 0x000fda0003fc4270 */
[----:B------:R-:W-:Y:S05]  /*12ea0*/  @P6 BRA `(.L_x_4413) ;  /* 0x00000000009c6947 */ /* 0x000fea0003800000 */
.L_x_4418:
[----:B------:R-:W1:Y:S01]  /*12eb0*/  LDC R2, c[0x0][0xd3c] ;  /* 0x00034f00ff027b82 */ /* 0x000e620000000800 */
[----:B------:R-:W-:-:S05]  /*12ec0*/  VIADD R19, R19, 0x1f ;  /* 0x0000001f13137836 */ /* 0x000fca0000000000 */
[----:B-1----:R-:W-:-:S13]  /*12ed0*/  ISETP.GE.AND P6, PT, R19, R2, PT ;  /* 0x000000021300720c */ /* 0x002fda0003fc6270 */
        /* <DEDUP_REMOVED lines=11> */
.L_x_4416:
[----:B------:R-:W-:Y:S05]  /*12f90*/  BSYNC B0 ;  /* 0x0000000000007941 */ /* 0x000fea0003800000 */
.L_x_4415:
[----:B------:R-:W-:-:S03]  /*12fa0*/  UMOV UR4, 0xffffffff ;  /* 0xffffffff00047882 */ /* 0x000fc60000000000 */
[----:B------:R-:W-:Y:S05]  /*12fb0*/  BRA.DIV UR4, `(.L_x_4417) ;  /* 0x0000002604487947 */ /* 0x000fea000b800000 */
        /* <DEDUP_REMOVED lines=16> */
.L_x_4487:
[----:B------:R-:W-:Y:S02]  /*130c0*/  ULDC UR4, c[0x0][0xd38] ;  /* 0x00034e0000047ab9 */ /* 0x000fe40000000800 */
[----:B------:R-:W-:-:S04]  /*130d0*/  IMAD.U32 R16, RZ, RZ, UR4 ;  /* 0x00000004ff107e24 */ /* 0x000fc8000f8e00ff */
[----:B-1----:R-:W-:-:S04]  /*130e0*/  IMAD R6, R6, R16, RZ ;  /* 0x0000001006067224 */ /* 0x002fc800078e02ff */
[----:B------:R-:W-:-:S05]  /*130f0*/  IMAD.IADD R4, R6, 0x1, R4 ;  /* 0x0000000106047824 */ /* 0x000fca00078e0204 */
[----:B------:R-:W-:-:S13]  /*13100*/  ISETP.GT.AND P6, PT, R4, R0, PT ;  /* 0x000000000400720c */ /* 0x000fda0003fc4270 */
[----:B------:R-:W-:Y:S05]  /*13110*/  @!P6 BRA `(.L_x_4418) ;  /* 0xfffffffc0064e947 */ /* 0x000fea000383ffff */
.L_x_4413:
[----:B------:R-:W-:Y:S01]  /*13120*/  IMAD.IADD R6, R4, 0x1, -R6 ;  /* 0x0000000104067824 */ /* 0x000fe200078e0a06 */
[----:B------:R-:W-:-:S03]  /*13130*/  UMOV UR4, 0xffffffff ;  /* 0xffffffff00047882 */ /* 0x000fc60000000000 */
[----:B------:R-:W-:-:S05]  /*13140*/  IMAD R4, R3, R16, R6 ;  /* 0x0000001003047224 */ /* 0x000fca00078e0206 */
[----:B------:R-:W-:Y:S01]  /*13150*/  ISETP.GT.AND P6, PT, R4, R0, PT ;  /* 0x000000000400720c */ /* 0x000fe20003fc4270 */
[----:B------:R-:W-:-:S12]  /*13160*/  BRA.DIV UR4, `(.L_x_4419) ;  /* 0x0000002604b47947 */ /* 0x000fd8000b800000 */
[----:B------:R-:W-:-:S04]  /*13170*/  VOTE.ANY R5, PT, !P6 ;  /* 0x0000000000057806 */ /* 0x000fc800070e0100 */
[----:B------:R-:W1:Y:S02]  /*13180*/  POPC R4, R5 ;  /* 0x0000000500047309 */ /* 0x000e640000000000 */
[----:B-1----:R1:W3:Y:S02]  /*13190*/  SHFL.IDX PT, R17, R2, R4, 0x1f ;  /* 0x00001f0402117589 */ /* 0x0022e400000e0000 */
.L_x_4491:
[----:B------:R-:W-:Y:S01]  /*131a0*/  ISETP.NE.AND P0, PT, R5, RZ, PT ;  /* 0x000000ff0500720c */ /* 0x000fe20003f05270 */
[----:B-1----:R-:W-:-:S12]  /*131b0*/  IMAD.MOV.U32 R2, RZ, RZ, RZ ;  /* 0x000000ffff027224 */ /* 0x002fd800078e00ff */
[----:B------:R-:W-:Y:S05]  /*131c0*/  @!P0 BRA `(.L_x_4420) ;  /* 0x0000000000108947 */ /* 0x000fea0003800000 */
[----:B------:R-:W-:Y:S01]  /*131d0*/  UMOV UR4, 0xffffffff ;  /* 0xffffffff00047882 */ /* 0x000fe20000000000 */
[----:B------:R-:W-:Y:S02]  /*131e0*/  VIADD R12, R4, 0xffffffff ;  /* 0xffffffff040c7836 */ /* 0x000fe40000000000 */
[----:B------:R-:W-:Y:S05]  /*131f0*/  BRA.DIV UR4, `(.L_x_4421) ;  /* 0x0000002604d87947 */ /* 0x000fea000b800000 */
[----:B------:R1:W4:Y:S02]  /*13200*/  SHFL.IDX PT, R2, R3, R12, 0x1f ;  /* 0x00001f0c03027589 */ /* 0x00032400000e0000 */
.L_x_4420:
[----:B---3--:R-:W-:Y:S01]  /*13210*/  IABS R5, R17 ;  /* 0x0000001100057213 */ /* 0x008fe20000000000 */
[----:B----4-:R-:W-:Y:S02]  /*13220*/  IMAD R16, R2, R16, R6 ;  /* 0x0000001002107224 */ /* 0x010fe400078e0206 */
[----:B------:R-:W-:Y:S01]  /*13230*/  IMAD.IADD R19, R4, 0x1, R19 ;  /* 0x0000000104137824 */ /* 0x000fe200078e0213 */
[----:B------:R-:W3:Y:S01]  /*13240*/  I2F.RP R2, R5 ;  /* 0x0000000500027306 */ /* 0x000ee20000209400 */
[----:B------:R-:W-:-:S07]  /*13250*/  IMAD.IADD R0, R0, 0x1, -R16 ;  /* 0x0000000100007824 */ /* 0x000fce00078e0a10 */
[----:B---3--:R-:W3:Y:S02]  /*13260*/  MUFU.RCP R2, R2 ;  /* 0x0000000200027308 */ /* 0x008ee40000001000 */
[----:B---3--:R-:W-:-:S06]  /*13270*/  VIADD R2, R2, 0xffffffe ;  /* 0x0ffffffe02027836 */ /* 0x008fcc0000000000 */
        /* <DEDUP_REMOVED lines=24> */
.L_x_4414:
[----:B------:R-:W-:Y:S01]  /*13400*/  UMOV UR4, URZ ;  /* 0x0000003f00047c82 */ /* 0x000fe20008000000 */
[----:B------:R-:W-:Y:S01]  /*13410*/  UMOV UR5, URZ ;  /* 0x0000003f00057c82 */ /* 0x000fe20008000000 */
[----:B------:R-:W-:Y:S01]  /*13420*/  ULDC UR6, c[0x0][0xd3c] ;  /* 0x00034f0000067ab9 */ /* 0x000fe20000000800 */
[----:B------:R-:W-:Y:S02]  /*13430*/  IMAD.MOV.U32 R16, RZ, RZ, R0 ;  /* 0x000000ffff107224 */ /* 0x000fe400078e0000 */
[----:B------:R-:W-:Y:S02]  /*13440*/  IMAD.U32 R17, RZ, RZ, UR4 ;  /* 0x00000004ff117e24 */ /* 0x000fe4000f8e00ff */
[----:B------:R-:W-:Y:S02]  /*13450*/  IMAD.U32 R18, RZ, RZ, UR5 ;  /* 0x00000005ff127e24 */ /* 0x000fe4000f8e00ff */
[----:B------:R-:W-:-:S07]  /*13460*/  IMAD.U32 R19, RZ, RZ, UR6 ;  /* 0x00000006ff137e24 */ /* 0x000fce000f8e00ff */
.L_x_4422:
[----:B0-----:R0:W3:Y:S01]  /*13470*/  LDL R3, [R1+0x4] ;  /* 0x0000040001037983 */ /* 0x0010e20000100800 */
[----:B------:R-:W1:Y:S01]  /*13480*/  S2R R0, SR_TID.X ;  /* 0x0000000000007919 */ /* 0x000e620000002100 */
[----:B------:R-:W-:Y:S05]  /*13490*/  WARPSYNC.ALL ;  /* 0x0000000000007948 */ /* 0x000fea0003800000 */
[----:B-1----:R-:W-:Y:S01]  /*134a0*/  LOP3.LUT R0, R0, 0x1f, RZ, 0xc0, !PT ;  /* 0x0000001f00007812 */ /* 0x002fe200078ec0ff */
[----:B------:R-:W-:Y:S03]  /*134b0*/  BAR.SYNC.DEFER_BLOCKING 0x4, 0x180 ;  /* 0x0106000000007b1d */ /* 0x000fe60000010000 */
[----:B------:R-:W-:-:S13]  /*134c0*/  ISETP.NE.AND P0, PT, R0, RZ, PT ;  /* 0x000000ff0000720c */ /* 0x000fda0003f05270 */
[----:B------:R-:W3:Y:S01]  /*134d0*/  @!P0 S2R R0, SR_CgaCtaId ;  /* 0x0000000000008919 */ /* 0x000ee20000008800 */
[----:B------:R-:W-:-:S04]  /*134e0*/  @!P0 MOV R2, 0x400 ;  /* 0x0000040000028802 */ /* 0x000fc80000000f00 */
[----:B---3--:R-:W-:-:S05]  /*134f0*/  @!P0 LEA R3, R0, R2, 0x18 ;  /* 0x0000000200038211 */ /* 0x008fca00078ec0ff */
[----:B------:R0:W-:Y:S04]  /*13500*/  @!P0 STS.128 [R3+0x388d0], R16 ;  /* 0x0388d01003008388 */ /* 0x0001e80000000c00 */
[----:B------:R0:W-:Y:S01]  /*13510*/  @!P0 STL [R1+0x4], R3 ;  /* 0x0000040301008387 */ /* 0x0001e20000100800 */
[----:B------:R-:W-:Y:S06]  /*13520*/  BAR.ARV 0x5, 0x180 ;  /* 0x0146000000007b1d */ /* 0x000fec0000002000 */
.L_x_4411:
[----:B------:R-:W-:Y:S02]  /*13530*/  ULDC UR4, c[0x0][0xd3c] ;  /* 0x00034f0000047ab9 */ /* 0x000fe40000000800 */
[----:B----4-:R-:W-:-:S13]  /*13540*/  ISETP.GE.AND P0, PT, R19, UR4, PT ;  /* 0x0000000413007c0c */ /* 0x010fda000bf06270 */
[----:B------:R-:W-:Y:S05]  /*13550*/  @!P0 BRA `(.L_x_4423) ;  /* 0xffffff9000508947 */ /* 0x000fea000383ffff */
[----:B------:R-:W-:Y:S05]  /*13560*/  BSYNC B8 ;  /* 0x0000000000087941 */ /* 0x000fea0003800000 */
.L_x_4299:
[----:B---3--:R-:W3:Y:S01]  /*13570*/  LDL.LU R0, [R1+0x5c] ;  /* 0x00005c0001007983 */ /* 0x008ee20000300800 */
[----:B------:R-:W-:Y:S01]  /*13580*/  BSSY B0, `(.L_x_4424) ;  /* 0x000000b000007945 */ /* 0x000fe20003800000 */
[----:B------:R-:W4:Y:S01]  /*13590*/  S2R R5, SR_CgaCtaId ;  /* 0x0000000000057919 */ /* 0x000f220000008800 */
[----:B---3--:R-:W-:-:S05]  /*135a0*/  VIADD R0, R0, 0x1 ;  /* 0x0000000100007836 */ /* 0x008fca0000000000 */
[----:B------:R-:W-:-:S04]  /*135b0*/  LEA.HI R2, R0, R0, RZ, 0x1 ;  /* 0x0000000000027211 */ /* 0x000fc800078f08ff */
[----:B01----:R-:W-:Y:S02]  /*135c0*/  LOP3.LUT R3, R2, 0xfffffffe, RZ, 0xc0, !PT ;  /* 0xfffffffe02037812 */ /* 0x003fe400078ec0ff */
[----:B------:R-:W-:-:S03]  /*135d0*/  MOV R2, 0x400 ;  /* 0x0000040000027802 */ /* 0x000fc60000000f00 */
[----:B------:R-:W-:Y:S01]  /*135e0*/  IMAD.IADD R0, R0, 0x1, -R3 ;  /* 0x0000000100007824 */ /* 0x000fe200078e0a03 */
[----:B----4-:R-:W-:-:S04]  /*135f0*/  LEA R9, R5, R2, 0x18 ;  /* 0x0000000205097211 */ /* 0x010fc800078ec0ff */
[----:B------:R-:W-:-:S04]  /*13600*/  SHF.L.U32 R0, R0, 0x1f, RZ ;  /* 0x0000001f00007819 */ /* 0x000fc800000006ff */
[----:B------:R-:W0:Y:S02]  /*13610*/  SYNCS.PHASECHK.TRANS64.TRYWAIT P0, [R9+URZ+0x38820], R0 ;  /* 0x03882000090075a7 */ /* 0x000e24000800017f */
[----:B0-----:R-:W-:Y:S05]  /*13620*/  @!P0 BRA `(.L_x_4425) ;  /* 0x0000002000f48947 */ /* 0x001fea0003800000 */
.L_x_4494:
[----:B------:R-:W-:Y:S05]  /*13630*/  BSYNC B0 ;  /* 0x0000000000007941 */ /* 0x000fea0003800000 */
.L_x_4424:
[----:B------:R-:W-:-:S03]  /*13640*/  UMOV UR4, 0xffffffff ;  /* 0xffffffff00047882 */ /* 0x000fc60000000000 */
[----:B------:R-:W-:Y:S05]  /*13650*/  BRA.DIV UR4, `(.L_x_4426) ;  /* 0x0000002204fc7947 */ /* 0x000fea000b800000 */
[----:B0-----:R-:W0:Y:S02]  /*13660*/  S2R R0, SR_TID.X ;  /* 0x0000000000007919 */ /* 0x001e240000002100 */
[----:B0-----:R-:W-:-:S04]  /*13670*/  SHF.R.U32.HI R0, RZ, 0x5, R0 ;  /* 0x00000005ff007819 */ /* 0x001fc80000011600 */
[----:B------:R-:W-:-:S05]  /*13680*/  LOP3.LUT R0, R0, 0x3, RZ, 0xc0, !PT ;  /* 0x0000000300007812 */ /* 0x000fca00078ec0ff */
[----:B------:R0:W1:Y:S02]  /*13690*/  SHFL.IDX PT, R14, R0, RZ, 0x1f ;  /* 0x00001fff000e7589 */ /* 0x00006400000e0000 */
.L_x_4497:
[----:B-1----:R-:W-:Y:S01]  /*136a0*/  ISETP.NE.AND P0, PT, R14, RZ, PT ;  /* 0x000000ff0e00720c */ /* 0x002fe20003f05270 */
[----:B------:R-:W-:-:S12]  /*136b0*/  BSSY B0, `(.L_x_4427) ;  /* 0x0000020000007945 */ /* 0x000fd80003800000 */
[----:B------:R-:W-:Y:S05]  /*136c0*/  @P0 BRA `(.L_x_4428) ;  /* 0x0000000000780947 */ /* 0x000fea0003800000 */
[----:B------:R-:W-:-:S03]  /*136d0*/  UMOV UR4, 0xffffffff ;  /* 0xffffffff00047882 */ /* 0x000fc60000000000 */
[----:B------:R-:W-:Y:S05]  /*136e0*/  BRA.DIV UR4, `(.L_x_4429) ;  /* 0x00000026040c7947 */ /* 0x000fea000b800000 */
[----:B------:R-:W-:-:S13]  /*136f0*/  ELECT P6, URZ, PT ;  /* 0x00000000003f782f */ /* 0x000fda00038c0000 */
.L_x_4500:
[----:B------:R-:W-:Y:S05]  /*13700*/  @!P6 BRA `(.L_x_4428) ;  /* 0x000000000068e947 */ /* 0x000fea0003800000 */
[----:B------:R-:W3:Y:S04]  /*13710*/  LDL R2, [R1+0xc] ;  /* 0x00000c0001027983 */ /* 0x000ee80000100800 */
[----:B------:R-:W4:Y:S01]  /*13720*/  LDL.LU R6, [R1+0x18] ;  /* 0x0000180001067983 */ /* 0x000f220000300800 */
[----:B0-----:R-:W-:-:S04]  /*13730*/  VIADD R0, R9, 0x38840 ;  /* 0x0003884009007836 */ /* 0x001fc80000000000 */
[C---:B---3--:R-:W-:Y:S02]  /*13740*/  IMAD R5, R2.reuse, 0x8, R0 ;  /* 0x0000000802057824 */ /* 0x048fe400078e0200 */
[----:B------:R-:W-:Y:S01]  /*13750*/  VIADD R2, R2, 0x1 ;  /* 0x0000000102027836 */ /* 0x000fe20000000000 */
[----:B----4-:R-:W-:-:S04]  /*13760*/  SHF.L.U32 R4, R6, 0x1f, RZ ;  /* 0x0000001f06047819 */ /* 0x010fc800000006ff */
[----:B------:R-:W-:Y:S01]  /*13770*/  ISETP.NE.AND P1, PT, R2, 0x2, PT ;  /* 0x000000020200780c */ /* 0x000fe20003f25270 */
[----:B------:R-:W0:Y:S03]  /*13780*/  SYNCS.PHASECHK.TRANS64.TRYWAIT P0, [R5+URZ], R4 ;  /* 0x00000004050075a7 */ /* 0x000e26000800017f */
[----:B------:R-:W-:-:S04]  /*13790*/  SEL R3, RZ, 0x1, P1 ;  /* 0x00000001ff037807 */ /* 0x000fc80000800000 */
[----:B------:R-:W-:Y:S02]  /*137a0*/  LOP3.LUT R6, R6, R3, RZ, 0x3c, !PT ;  /* 0x0000000306067212 */ /* 0x000fe400078e3cff */
[----:B------:R-:W-:Y:S02]  /*137b0*/  SEL R3, R2, RZ, P1 ;  /* 0x000000ff02037207 */ /* 0x000fe40000800000 */
[----:B------:R-:W-:-:S03]  /*137c0*/  SHF.L.U32 R2, R6, 0x1f, RZ ;  /* 0x0000001f06027819 */ /* 0x000fc600000006ff */
[----:B------:R-:W-:Y:S01]  /*137d0*/  IMAD R7, R3, 0x8, R0 ;  /* 0x0000000803077824 */ /* 0x000fe200078e0200 */
[----:B0-----:R-:W-:Y:S06]  /*137e0*/  @!P0 BRA `(.L_x_4430) ;  /* 0x0000002000ec8947 */ /* 0x001fec0003800000 */
.L_x_4501:
[----:B------:R-:W0:Y:S01]  /*137f0*/  LDL.LU R6, [R1+0xc] ;  /* 0x00000c0001067983 */ /* 0x000e220000300800 */
[----:B------:R-:W1:Y:S01]  /*13800*/  SYNCS.PHASECHK.TRANS64.TRYWAIT P0, [R7+URZ], R2 ;  /* 0x00000002070075a7 */ /* 0x000e62000800017f */
[----:B------:R-:W-:-:S04]  /*13810*/  VIADD R0, R9, 0x38860 ;  /* 0x0003886009007836 */ /* 0x000fc80000000000 */
[----:B0-----:R-:W-:Y:S01]  /*13820*/  IMAD R5, R6, 0x8, R0 ;  /* 0x0000000806057824 */ /* 0x001fe200078e0200 */
[----:B-1----:R-:W-:Y:S06]  /*13830*/  @!P0 BRA `(.L_x_4431) ;  /* 0x0000002000ec8947 */ /* 0x002fec0003800000 */
.L_x_4502:
[----:B------:R-:W1:Y:S02]  /*13840*/  SYNCS.PHASECHK.TRANS64.TRYWAIT P0, [R5+URZ], R4 ;  /* 0x00000004050075a7 */ /* 0x000e64000800017f */
[----:B-1----:R-:W-:Y:S05]  /*13850*/  @!P0 BRA `(.L_x_4432) ;  /* 0x0000002000f88947 */ /* 0x002fea0003800000 */
.L_x_4503:
[----:B------:R-:W-:-:S07]  /*13860*/  IMAD R3, R3, 0x8, R0 ;  /* 0x0000000803037824 */ /* 0x000fce00078e0200 */
.L_x_4433:
[----:B---3--:R3:W4:Y:S02]  /*13870*/  SYNCS.PHASECHK.TRANS64.TRYWAIT P0, [R3+URZ], R2 ;  /* 0x00000002030075a7 */ /* 0x008724000800017f */
[----:B----4-:R-:W-:Y:S05]  /*13880*/  @!P0 NANOSLEEP.SYNCS 0x989680 ;  /* 0x009896800000895d */ /* 0x010fea0003900000 */
[----:B------:R-:W4:Y:S02]  /*13890*/  @!P0 SYNCS.PHASECHK.TRANS64 P0, [R3+URZ], R2 ;  /* 0x00000002030085a7 */ /* 0x000f24000800007f */
[----:B----4-:R-:W-:Y:S05]  /*138a0*/  @!P0 BRA `(.L_x_4433) ;  /* 0xfffffffc00f08947 */ /* 0x010fea000383ffff */
.L_x_4428:
[----:B------:R-:W-:Y:S05]  /*138b0*/  BSYNC B0 ;  /* 0x0000000000007941 */ /* 0x000fea0003800000 */
.L_x_4427:
[----:B------:R-:W-:Y:S05]  /*138c0*/  EXIT ;  /* 0x000000000000794d */ /* 0x000fea0003800000 */
.L_x_4257:
[----:B0-----:R-:W-:-:S04]  /*138d0*/  IMAD.U32 R0, RZ, RZ, UR37 ;  /* 0x00000025ff007e24 */ /* 0x001fc8000f8e00ff */
[----:B------:R0:W1:Y:S03]  /*138e0*/  SYNCS.PHASECHK.TRANS64.TRYWAIT P1, [R0+URZ+0x38800], R3 ;  /* 0x03880003000075a7 */ /* 0x000066000802017f */
[----:B-1----:R-:W-:Y:S05]  /*138f0*/  @!P1 NANOSLEEP.SYNCS 0x989680 ;  /* 0x009896800000995d */ /* 0x002fea0003900000 */
[----:B------:R-:W1:Y:S02]  /*13900*/  @!P1 SYNCS.PHASECHK.TRANS64 P1, [R0+URZ+0x38800], R3 ;  /* 0x03880003000095a7 */ /* 0x000e64000802007f */
[----:B-1----:R-:W-:Y:S05]  /*13910*/  @!P1 BRA `(.L_x_4257) ;  /* 0xfffffffc00ec9947 */ /* 0x002fea000383ffff */
[----:B------:R-:W-:Y:S05]  /*13920*/  BRA `(.L_x_4434) ;  /* 0xfffffef8001c7947 */ /* 0x000fea000383ffff */
.L_x_4261:
[----:B--2---:R2:W3:Y:S02]  /*13930*/  SYNCS.PHASECHK.TRANS64.TRYWAIT P1, [R4+URZ+0x38830], R5 ;  /* 0x03883005040075a7 */ /* 0x0044e4000802017f */
[----:B---3--:R-:W-:Y:S05]  /*13940*/  @!P1 NANOSLEEP.SYNCS 0x989680 ;  /* 0x009896800000995d */ /* 0x008fea0003900000 */
[----:B------:R-:W3:Y:S02]  /*13950*/  @!P1 SYNCS.PHASECHK.TRANS64 P1, [R4+URZ+0x38830], R5 ;  /* 0x03883005040095a7 */ /* 0x000ee4000802007f */
[----:B---3--:R-:W-:Y:S05]  /*13960*/  @!P1 BRA `(.L_x_4261) ;  /* 0xfffffffc00f09947 */ /* 0x008fea000383ffff */
[----:B------:R-:W-:Y:S05]  /*13970*/  BRA `(.L_x_4260) ;  /* 0xfffffef800347947 */ /* 0x000fea000383ffff */
.L_x_4262:
[----:B0-----:R-:W-:-:S04]  /*13980*/  IMAD.U32 R6, RZ, RZ, UR37 ;  /* 0x00000025ff067e24 */ /* 0x001fc8000f8e00ff */
[----:B------:R0:W3:Y:S03]  /*13990*/  SYNCS.PHASECHK.TRANS64.TRYWAIT P1, [R6+URZ+0x38810], R3 ;  /* 0x03881003060075a7 */ /* 0x0000e6000802017f */
[----:B---3--:R-:W-:Y:S05]  /*139a0*/  @!P1 NANOSLEEP.SYNCS 0x989680 ;  /* 0x009896800000995d */ /* 0x008fea0003900000 */
[----:B------:R-:W3:Y:S02]  /*139b0*/  @!P1 SYNCS.PHASECHK.TRANS64 P1, [R6+URZ+0x38810], R3 ;  /* 0x03881003060095a7 */ /* 0x000ee4000802007f */
[----:B---3--:R-:W-:Y:S05]  /*139c0*/  @!P1 BRA `(.L_x_4262) ;  /* 0xfffffffc00ec9947 */ /* 0x008fea000383ffff */
[----:B------:R-:W-:Y:S05]  /*139d0*/  BRA `(.L_x_4435) ;  /* 0xfffffef800bc7947 */ /* 0x000fea000383ffff */
.L_x_4266:
[----:B----4-:R4:W0:Y:S02]  /*139e0*/  SYNCS.PHASECHK.TRANS64.TRYWAIT P1, [R4+URZ+0x38850], R5 ;  /* 0x03885005040075a7 */ /* 0x010824000802017f */
[----:B0-----:R-:W-:Y:S05]  /*139f0*/  @!P1 NANOSLEEP.SYNCS 0x989680 ;  /* 0x009896800000995d */ /* 0x001fea0003900000 */
[----:B------:R-:W0:Y:S02]  /*13a00*/  @!P1 SYNCS.PHASECHK.TRANS64 P1, [R4+URZ+0x38850], R5 ;  /* 0x03885005040095a7 */ /* 0x000e24000802007f */
[----:B0-----:R-:W-:Y:S05]  /*13a10*/  @!P1 BRA `(.L_x_4266) ;  /* 0xfffffffc00f09947 */ /* 0x001fea000383ffff */
[----:B------:R-:W-:Y:S05]  /*13a20*/  BRA `(.L_x_4265) ;  /* 0xfffffef800c87947 */ /* 0x000fea000383ffff */
.L_x_4271:
[----:B-1----:R-:W-:-:S04]  /*13a30*/  IMAD.U32 R10, RZ, RZ, UR5 ;  /* 0x00000005ff0a7e24 */ /* 0x002fc8000f8e00ff */
[----:B------:R1:W2:Y:S03]  /*13a40*/  SYNCS.PHASECHK.TRANS64.TRYWAIT P3, [R10+URZ+0x38830], R3 ;  /* 0x038830030a0075a7 */ /* 0x0002a6000806017f */
[----:B--2---:R-:W-:Y:S05]  /*13a50*/  @!P3 NANOSLEEP.SYNCS 0x989680 ;  /* 0x009896800000b95d */ /* 0x004fea0003900000 */
[----:B------:R-:W2:Y:S02]  /*13a60*/  @!P3 SYNCS.PHASECHK.TRANS64 P3, [R10+URZ+0x38830], R3 ;  /* 0x038830030a00b5a7 */ /* 0x000ea4000806007f */
[----:B--2---:R-:W-:Y:S05]  /*13a70*/  @!P3 BRA `(.L_x_4271) ;  /* 0xfffffffc00ecb947 */ /* 0x004fea000383ffff */
[----:B------:R-:W-:Y:S05]  /*13a80*/  BRA `(.L_x_4270) ;  /* 0xffffff1c00487947 */ /* 0x000fea000383ffff */
.L_x_4275:
[----:B-1----:R-:W-:-:S04]  /*13a90*/  IMAD.U32 R10, RZ, RZ, UR5 ;  /* 0x00000005ff0a7e24 */ /* 0x002fc8000f8e00ff */
[----:B------:R1:W3:Y:S03]  /*13aa0*/  SYNCS.PHASECHK.TRANS64.TRYWAIT P3, [R10+URZ+0x38850], R3 ;  /* 0x038850030a0075a7 */ /* 0x0002e6000806017f */
[----:B---3--:R-:W-:Y:S05]  /*13ab0*/  @!P3 NANOSLEEP.SYNCS 0x989680 ;  /* 0x009896800000b95d */ /* 0x008fea0003900000 */
[----:B------:R-:W3:Y:S02]  /*13ac0*/  @!P3 SYNCS.PHASECHK.TRANS64 P3, [R10+URZ+0x38850], R3 ;  /* 0x038850030a00b5a7 */ /* 0x000ee4000806007f */
[----:B---3--:R-:W-:Y:S05]  /*13ad0*/  @!P3 BRA `(.L_x_4275) ;  /* 0xfffffffc00ecb947 */ /* 0x008fea000383ffff */
[----:B------:R-:W-:Y:S05]  /*13ae0*/  BRA `(.L_x_4274) ;  /* 0xffffff1c00b87947 */ /* 0x000fea000383ffff */
.L_x_4311:
        /* <DEDUP_REMOVED lines=11> */
.L_x_4437:
[----:B------:R-:W-:Y:S05]  /*13ba0*/  BSYNC B0 ;  /* 0x0000000000007941 */ /* 0x000fea0003800000 */
.L_x_4436:
[----:B------:R-:W-:Y:S05]  /*13bb0*/  BRA `(.L_x_4438) ;  /* 0xffffff94009c7947 */ /* 0x000fea000383ffff */
.L_x_4313:
[----:B------:R-:W-:Y:S01]  /*13bc0*/  BSSY B0, `(.L_x_4439) ;  /* 0x0000006000007945 */ /* 0x000fe20003800000 */
[----:B------:R-:W-:-:S07]  /*13bd0*/  IMAD.MOV.U32 R15, RZ, RZ, -0x1 ;  /* 0xffffffffff0f7424 */ /* 0x000fce00078e00ff */
[----:B01----:R-:W-:Y:S05]  /*13be0*/  WARPSYNC.COLLECTIVE R15, `(.L_x_4440) ;  /* 0x000000000f0c7348 */ /* 0x003fea0003c00000 */
[----:B------:R-:W-:Y:S02]  /*13bf0*/  ELECT P6, UR62, PT ;  /* 0x00000000003e782f */ /* 0x000fe400038c0000 */
[----:B------:R-:W-:Y:S01]  /*13c00*/  MOV R14, UR62 ;  /* 0x0000003e000e7c02 */ /* 0x000fe20008000f00 */
[----:B01----:R-:W-:Y:S10]  /*13c10*/  ENDCOLLECTIVE ;  /* 0x000000000000791b */ /* 0x003ff40003800000 */
.L_x_4440:
[----:B------:R-:W-:Y:S05]  /*13c20*/  BSYNC B0 ;  /* 0x0000000000007941 */ /* 0x000fea0003800000 */
.L_x_4439:
[----:B------:R-:W-:Y:S05]  /*13c30*/  BRA `(.L_x_4441) ;  /* 0xffffff9400a87947 */ /* 0x000fea000383ffff */
.L_x_4315:
[----:B-1----:R1:W2:Y:S02]  /*13c40*/  SYNCS.PHASECHK.TRANS64.TRYWAIT P0, [R0+URZ+0x38840], R2 ;  /* 0x03884002000075a7 */ /* 0x0022a4000800017f */
[----:B--2---:R-:W-:Y:S05]  /*13c50*/  @!P0 NANOSLEEP.SYNCS 0x989680 ;  /* 0x009896800000895d */ /* 0x004fea0003900000 */
[----:B------:R-:W2:Y:S02]  /*13c60*/  @!P0 SYNCS.PHASECHK.TRANS64 P0, [R0+URZ+0x38840], R2 ;  /* 0x03884002000085a7 */ /* 0x000ea4000800007f */
[----:B--2---:R-:W-:Y:S05]  /*13c70*/  @!P0 BRA `(.L_x_4315) ;  /* 0xfffffffc00f08947 */ /* 0x004fea000383ffff */
[----:B------:R-:W-:Y:S05]  /*13c80*/  BRA `(.L_x_4442) ;  /* 0xffffff9800147947 */ /* 0x000fea000383ffff */
.L_x_4319:
[----:B------:R0:W5:Y:S01]  /*13c90*/  LDL R6, [R1+0x38] ;  /* 0x0000380001067983 */ /* 0x0001620000100800 */
[----:B------:R-:W-:Y:S02]  /*13ca0*/  IMAD.MOV.U32 R13, RZ, RZ, R2 ;  /* 0x000000ffff0d7224 */ /* 0x000fe400078e0002 */
[----:B------:R-:W-:Y:S02]  /*13cb0*/  IMAD.MOV.U32 R12, RZ, RZ, RZ ;  /* 0x000000ffff0c7224 */ /* 0x000fe400078e00ff */
[----:B------:R-:W-:Y:S02]  /*13cc0*/  IMAD.MOV.U32 R11, RZ, RZ, 0x181f ;  /* 0x0000181fff0b7424 */ /* 0x000fe400078e00ff */
[----:B------:R-:W-:Y:S02]  /*13cd0*/  IMAD.MOV.U32 R15, RZ, RZ, -0x1 ;  /* 0xffffffffff0f7424 */ /* 0x000fe400078e00ff */
[----:B0-----:R-:W-:-:S07]  /*13ce0*/  IMAD R17, R17, 0x40, R8 ;  /* 0x0000004011117824 */ /* 0x001fce00078e0208 */
[----:B-----5:R-:W-:Y:S05]  /*13cf0*/  WARPSYNC.COLLECTIVE R15, `(.L_x_4443) ;  /* 0x000000000f087348 */ /* 0x020fea0003c00000 */
[----:B------:R0:W1:Y:S02]  /*13d00*/  SHFL.IDX P6, R14, R13, R12, R11 ;  /* 0x0000000c0d0e7389 */ /* 0x00006400000c000b */
[----:B01---5:R-:W-:Y:S01]  /*13d10*/  ENDCOLLECTIVE ;  /* 0x000000000000791b */ /* 0x023fe20003800000 */
.L_x_4443:
[----:B------:R-:W-:Y:S02]  /*13d20*/  IMAD.MOV.U32 R13, RZ, RZ, R3 ;  /* 0x000000ffff0d7224 */ /* 0x000fe400078e0003 */
[----:B------:R-:W-:-:S07]  /*13d30*/  IMAD.MOV.U32 R4, RZ, RZ, R14 ;  /* 0x000000ffff047224 */ /* 0x000fce00078e000e */
[----:B------:R-:W-:Y:S05]  /*13d40*/  WARPSYNC.COLLECTIVE R15, `(.L_x_4444) ;  /* 0x000000000f087348 */ /* 0x000fea0003c00000 */
[----:B------:R0:W1:Y:S02]  /*13d50*/  SHFL.IDX P6, R14, R13, R12, R11 ;  /* 0x0000000c0d0e7389 */ /* 0x00006400000c000b */
[----:B01----:R-:W-:Y:S01]  /*13d60*/  ENDCOLLECTIVE ;  /* 0x000000000000791b */ /* 0x003fe20003800000 */
.L_x_4444:
[----:B------:R-:W-:Y:S02]  /*13d70*/  IMAD.MOV.U32 R13, RZ, RZ, R2 ;  /* 0x000000ffff0d7224 */ /* 0x000fe400078e0002 */
[----:B------:R-:W-:Y:S02]  /*13d80*/  IMAD.MOV.U32 R12, RZ, RZ, 0x1 ;  /* 0x00000001ff0c7424 */ /* 0x000fe400078e00ff */
[----:B------:R-:W-:-:S07]  /*13d90*/  IMAD.MOV.U32 R5, RZ, RZ, R14 ;  /* 0x000000ffff057224 */ /* 0x000fce00078e000e */
[----:B------:R-:W-:Y:S05]  /*13da0*/  WARPSYNC.COLLECTIVE R15, `(.L_x_4445) ;  /* 0x000000000f087348 */ /* 0x000fea0003c00000 */
[----:B------:R0:W1:Y:S02]  /*13db0*/  SHFL.IDX P6, R14, R13, R12, R11 ;  /* 0x0000000c0d0e7389 */ /* 0x00006400000c000b */
[----:B01----:R-:W-:Y:S01]  /*13dc0*/  ENDCOLLECTIVE ;  /* 0x000000000000791b */ /* 0x003fe20003800000 */
.L_x_4445:
[----:B------:R-:W-:Y:S02]  /*13dd0*/  IMAD.MOV.U32 R13, RZ, RZ, R3 ;  /* 0x000000ffff0d7224 */ /* 0x000fe400078e0003 */
[----:B------:R-:W-:Y:S02]  /*13de0*/  IMAD R0, R6, R7, RZ ;  /* 0x0000000706007224 */ /* 0x000fe400078e02ff */
[----:B------:R-:W-:-:S07]  /*13df0*/  IMAD.MOV.U32 R6, RZ, RZ, R14 ;  /* 0x000000ffff067224 */ /* 0x000fce00078e000e */
[----:B------:R-:W-:Y:S05]  /*13e00*/  WARPSYNC.COLLECTIVE R15, `(.L_x_4446) ;  /* 0x000000000f087348 */ /* 0x000fea0003c00000 */
[----:B------:R0:W1:Y:S02]  /*13e10*/  SHFL.IDX P6, R14, R13, R12, R11 ;  /* 0x0000000c0d0e7389 */ /* 0x00006400000c000b */
[----:B01----:R-:W-:Y:S01]  /*13e20*/  ENDCOLLECTIVE ;  /* 0x000000000000791b */ /* 0x003fe20003800000 */
.L_x_4446:
[C---:B------:R-:W-:Y:S01]  /*13e30*/  ISETP.GE.AND P1, PT, R17.reuse, R0, PT ;  /* 0x000000001100720c */ /* 0x040fe20003f26270 */
[----:B------:R-:W-:-:S05]  /*13e40*/  VIADD R7, R17, 0x10 ;  /* 0x0000001011077836 */ /* 0x000fca0000000000 */
[----:B------:R0:W-:Y:S07]  /*13e50*/  STL [R1+0x4c], R7 ;  /* 0x00004c0701007387 */ /* 0x0001ee0000100800 */
[----:B------:R-:W-:Y:S01]  /*13e60*/  @!P1 LEA R5, P2, R10, R5, 0x1 ;  /* 0x000000050a059211 */ /* 0x000fe200078408ff */
[----:B------:R-:W-:Y:S02]  /*13e70*/  IMAD.MOV.U32 R13, RZ, RZ, R2 ;  /* 0x000000ffff0d7224 */ /* 0x000fe400078e0002 */
[----:B------:R-:W-:-:S02]  /*13e80*/  IMAD.MOV.U32 R12, RZ, RZ, 0x2 ;  /* 0x00000002ff0c7424 */ /* 0x000fc400078e00ff */
[----:B------:R-:W-:-:S05]  /*13e90*/  @!P1 IMAD.X R4, RZ, RZ, R4, P2 ;  /* 0x000000ffff049224 */ /* 0x000fca00010e0604 */
[----:B------:R-:W-:-:S04]  /*13ea0*/  @!P1 LOP3.LUT R5, R5, R4, RZ, 0x3c, !PT ;  /* 0x0000000405059212 */ /* 0x000fc800078e3cff */
[----:B------:R-:W-:-:S04]  /*13eb0*/  @!P1 LOP3.LUT R4, R5, R4, RZ, 0x3c, !PT ;  /* 0x0000000405049212 */ /* 0x000fc800078e3cff */
[----:B------:R-:W-:-:S05]  /*13ec0*/  @!P1 LOP3.LUT R5, R5, R4, RZ, 0x3c, !PT ;  /* 0x0000000405059212 */ /* 0x000fca00078e3cff */
[----:B------:R-:W-:Y:S01]  /*13ed0*/  @!PT LDS RZ, [RZ] ;  /* 0x00000000fffff984 */ /* 0x000fe20000000800 */
[----:B------:R-:W-:Y:S01]  /*13ee0*/  @!PT LDS RZ, [RZ] ;  /* 0x00000000fffff984 */ /* 0x000fe20000000800 */
[----:B------:R-:W-:Y:S01]  /*13ef0*/  @!PT LDS RZ, [RZ] ;  /* 0x00000000fffff984 */ /* 0x000fe20000000800 */
[----:B------:R1:W-:Y:S01]  /*13f00*/  @!P1 LDGSTS.E.BYPASS.LTC128B.128 [R9+0x20400], desc[UR38][R4.64], !P0 ;  /* 0x2040000004099fae */ /* 0x0003e2000c101d66 */
[----:B------:R-:W-:Y:S01]  /*13f10*/  ISETP.GE.AND P1, PT, R7, R0, PT ;  /* 0x000000000700720c */ /* 0x000fe20003f26270 */
[----:B0-----:R-:W-:-:S05]  /*13f20*/  VIADD R7, R17, 0x20 ;  /* 0x0000002011077836 */ /* 0x001fca0000000000 */
[----:B------:R0:W-:Y:S01]  /*13f30*/  STL [R1+0x58], R7 ;  /* 0x0000580701007387 */ /* 0x0001e20000100800 */
[----:B-1----:R-:W-:-:S07]  /*13f40*/  IMAD.MOV.U32 R4, RZ, RZ, R14 ;  /* 0x000000ffff047224 */ /* 0x002fce00078e000e */
[----:B0-----:R-:W-:Y:S05]  /*13f50*/  WARPSYNC.COLLECTIVE R15, `(.L_x_4447) ;  /* 0x000000000f087348 */ /* 0x001fea0003c00000 */
[----:B------:R1:W2:Y:S02]  /*13f60*/  SHFL.IDX P6, R14, R13, R12, R11 ;  /* 0x0000000c0d0e7389 */ /* 0x0002a400000c000b */
[----:B012---:R-:W-:Y:S01]  /*13f70*/  ENDCOLLECTIVE ;  /* 0x000000000000791b */ /* 0x007fe20003800000 */
.L_x_4447:
        /* <DEDUP_REMOVED lines=10> */
.L_x_4448:
        /* <DEDUP_REMOVED lines=11> */
.L_x_4449:
        /* <DEDUP_REMOVED lines=14> */
.L_x_4450:
[----:B------:R-:W-:Y:S01]  /*141b0*/  IMAD.MOV.U32 R3, RZ, RZ, R14 ;  /* 0x000000ffff037224 */ /* 0x000fe200078e000e */
[----:B------:R-:W-:Y:S06]  /*141c0*/  BRA `(.L_x_4451) ;  /* 0xffffff9c007c7947 */ /* 0x000fec000383ffff */
.L_x_4323:
[----:B------:R-:W2:Y:S04]  /*141d0*/  LDL.LU R12, [R1+0x38] ;  /* 0x00003800010c7983 */ /* 0x000ea80000300800 */
[----:B------:R-:W3:Y:S04]  /*141e0*/  LDL.LU R11, [R1+0x4c] ;  /* 0x00004c00010b7983 */ /* 0x000ee80000300800 */
[----:B------:R-:W4:Y:S04]  /*141f0*/  LDL.LU R9, [R1+0x58] ;  /* 0x0000580001097983 */ /* 0x000f280000300800 */
[----:B------:R-:W5:Y:S01]  /*14200*/  LDL.LU R8, [R1+0x8] ;  /* 0x0000080001087983 */ /* 0x000f620000300800 */
[----:B------:R-:W-:Y:S01]  /*14210*/  BSSY B0, `(.L_x_4452) ;  /* 0x0000017000007945 */ /* 0x000fe20003800000 */
[----:B------:R-:W-:-:S02]  /*14220*/  IMAD.MOV.U32 R13, RZ, RZ, R4 ;  /* 0x000000ffff0d7224 */ /* 0x000fc400078e0004 */
[----:B------:R-:W-:Y:S02]  /*14230*/  IMAD.MOV.U32 R15, RZ, RZ, -0x1 ;  /* 0xffffffffff0f7424 */ /* 0x000fe400078e00ff */
[----:B--2---:R-:W-:Y:S02]  /*14240*/  IMAD R7, R12, R7, RZ ;  /* 0x000000070c077224 */ /* 0x004fe400078e02ff */
[----:B------:R-:W-:-:S03]  /*14250*/  IMAD.MOV.U32 R12, RZ, RZ, RZ ;  /* 0x000000ffff0c7224 */ /* 0x000fc600078e00ff */
[-C--:B------:R-:W-:Y:S02]  /*14260*/  ISETP.GE.AND P2, PT, R17, R7.reuse, PT ;  /* 0x000000071100720c */ /* 0x080fe40003f46270 */
[-C--:B---3--:R-:W-:Y:S01]  /*14270*/  ISETP.GE.AND P3, PT, R11, R7.reuse, PT ;  /* 0x000000070b00720c */ /* 0x088fe20003f66270 */
[----:B------:R-:W-:Y:S01]  /*14280*/  IMAD.MOV.U32 R11, RZ, RZ, 0x181f ;  /* 0x0000181fff0b7424 */ /* 0x000fe200078e00ff */
[----:B----4-:R-:W-:Y:S02]  /*14290*/  ISETP.GE.AND P4, PT, R9, R7, PT ;  /* 0x000000070900720c */ /* 0x010fe40003f86270 */
[----:B-----5:R-:W-:-:S07]  /*142a0*/  LOP3.LUT R8, R8, 0xffffffdf, RZ, 0xc0, !PT ;  /* 0xffffffdf08087812 */ /* 0x020fce00078ec0ff */
[----:B------:R-:W-:-:S04]  /*142b0*/  @!P2 LOP3.LUT R2, R5, 0x40, RZ, 0xc0, !PT ;  /* 0x000000400502a812 */ /* 0x000fc800078ec0ff */
[----:B------:R-:W-:-:S04]  /*142c0*/  @!P2 SHF.R.U32.HI R2, RZ, 0x2, R2 ;  /* 0x00000002ff02a819 */ /* 0x000fc80000011602 */
[----:B------:R-:W-:Y:S02]  /*142d0*/  @!P2 ISETP.NE.U32.AND P6, PT, R2, RZ, PT ;  /* 0x000000ff0200a20c */ /* 0x000fe40003fc5070 */
[----:B------:R-:W-:-:S04]  /*142e0*/  @!P2 LOP3.LUT R2, R6, 0x80, RZ, 0xc0, !PT ;  /* 0x000000800602a812 */ /* 0x000fc800078ec0ff */
[----:B------:R-:W-:-:S07]  /*142f0*/  @!P2 SHF.R.U32.HI R2, RZ, 0x3, R2 ;  /* 0x00000003ff02a819 */ /* 0x000fce0000011602 */
[----:B------:R-:W-:Y:S02]  /*14300*/  @P6 LOP3.LUT R8, R8, 0x20, RZ, 0xfc, !PT ;  /* 0x0000002008086812 */ /* 0x000fe400078efcff */
[----:B------:R-:W-:Y:S02]  /*14310*/  @!P2 ISETP.NE.U32.AND P6, PT, R2, RZ, PT ;  /* 0x000000ff0200a20c */ /* 0x000fe40003fc5070 */
[----:B------:R-:W-:-:S11]  /*14320*/  LOP3.LUT R8, R8, 0xffffffef, RZ, 0xc0, !PT ;  /* 0xffffffef08087812 */ /* 0x000fd600078ec0ff */
[----:B------:R-:W-:-:S05]  /*14330*/  @P6 LOP3.LUT R8, R8, 0x10, RZ, 0xfc, !PT ;  /* 0x0000001008086812 */ /* 0x000fca00078efcff */
[----:B------:R0:W-:Y:S02]  /*14340*/  STL [R1+0x8], R8 ;  /* 0x0000080801007387 */ /* 0x0001e40000100800 */
[----:B0-----:R-:W-:Y:S05]  /*14350*/  WARPSYNC.COLLECTIVE R15, `(.L_x_4453) ;  /* 0x000000000f087348 */ /* 0x001fea0003c00000 */
[----:B------:R1:W2:Y:S02]  /*14360*/  SHFL.IDX P6, R14, R13, R12, R11 ;  /* 0x0000000c0d0e7389 */ /* 0x0002a400000c000b */
[----:B012---:R-:W-:Y:S01]  /*14370*/  ENDCOLLECTIVE ;  /* 0x000000000000791b */ /* 0x007fe20003800000 */
.L_x_4453:
[----:B------:R-:W-:Y:S05]  /*14380*/  BSYNC B0 ;  /* 0x0000000000007941 */ /* 0x000fea0003800000 */
.L_x_4452:
[----:B------:R0:W-:Y:S04]  /*14390*/  STL [R1+0x68], R7 ;  /* 0x0000680701007387 */ /* 0x0001e80000100800 */
[----:B0-----:R0:W5:Y:S04]  /*143a0*/  LDL.LU R7, [R1+0x8] ;  /* 0x0000080001077983 */ /* 0x0011680000300800 */
[----:B------:R0:W5:Y:S01]  /*143b0*/  LDL R17, [R1+0x14] ;  /* 0x0000140001117983 */ /* 0x0001620000100800 */
[----:B------:R-:W-:Y:S02]  /*143c0*/  IMAD.MOV.U32 R13, RZ, RZ, R0 ;  /* 0x000000ffff0d7224 */ /* 0x000fe400078e0000 */
[----:B------:R-:W-:-:S02]  /*143d0*/  IMAD.MOV.U32 R12, RZ, RZ, RZ ;  /* 0x000000ffff0c7224 */ /* 0x000fc400078e00ff */
[----:B------:R-:W-:Y:S02]  /*143e0*/  IMAD.MOV.U32 R11, RZ, RZ, 0x181f ;  /* 0x0000181fff0b7424 */ /* 0x000fe400078e00ff */
[----:B------:R-:W-:Y:S02]  /*143f0*/  IMAD.MOV.U32 R15, RZ, RZ, -0x1 ;  /* 0xffffffffff0f7424 */ /* 0x000fe400078e00ff */
[----:B0-----:R-:W-:-:S07]  /*14400*/  IMAD.MOV.U32 R2, RZ, RZ, R14 ;  /* 0x000000ffff027224 */ /* 0x001fce00078e000e */
[----:B-----5:R-:W-:Y:S05]  /*14410*/  WARPSYNC.COLLECTIVE R15, `(.L_x_4454) ;  /* 0x000000000f087348 */ /* 0x020fea0003c00000 */
[----:B------:R0:W1:Y:S02]  /*14420*/  SHFL.IDX P6, R14, R13, R12, R11 ;  /* 0x0000000c0d0e7389 */ /* 0x00006400000c000b */
[----:B01---5:R-:W-:Y:S01]  /*14430*/  ENDCOLLECTIVE ;  /* 0x000000000000791b */ /* 0x023fe20003800000 */
.L_x_4454:
[----:B------:R-:W-:Y:S02]  /*14440*/  IMAD.MOV.U32 R13, RZ, RZ, R4 ;  /* 0x000000ffff0d7224 */ /* 0x000fe400078e0004 */
[----:B------:R-:W-:Y:S02]  /*14450*/  IMAD.MOV.U32 R12, RZ, RZ, 0x1 ;  /* 0x00000001ff0c7424 */ /* 0x000fe400078e00ff */
[----:B------:R-:W-:-:S05]  /*14460*/  IMAD.MOV.U32 R3, RZ, RZ, R14 ;  /* 0x000000ffff037224 */ /* 0x000fca00078e000e */
[----:B------:R-:W-:-:S05]  /*14470*/  @!P2 LEA R3, P6, R10, R3, 0x1 ;  /* 0x000000030a03a211 */ /* 0x000fca00078c08ff */
[----:B------:R-:W-:-:S05]  /*14480*/  @!P2 IMAD.X R2, RZ, RZ, R2, P6 ;  /* 0x000000ffff02a224 */ /* 0x000fca00030e0602 */
[----:B------:R-:W-:-:S04]  /*14490*/  @!P2 LOP3.LUT R3, R3, R2, RZ, 0x3c, !PT ;  /* 0x000000020303a212 */ /* 0x000fc800078e3cff */
[----:B------:R-:W-:-:S04]  /*144a0*/  @!P2 LOP3.LUT R2, R3, R2, RZ, 0x3c, !PT ;  /* 0x000000020302a212 */ /* 0x000fc800078e3cff */
[----:B------:R-:W-:Y:S02]  /*144b0*/  @!P2 LOP3.LUT R3, R3, R2, RZ, 0x3c, !PT ;  /* 0x000000020303a212 */ /* 0x000fe400078e3cff */
[----:B------:R-:W-:-:S04]  /*144c0*/  LOP3.LUT R7, R7, 0xffff7fff, RZ, 0xc0, !PT ;  /* 0xffff7fff07077812 */ /* 0x000fc800078ec0ff */
[----:B------:R-:W-:-:S04]  /*144d0*/  @P0 LOP3.LUT R7, R7, 0x8000, RZ, 0xfc, !PT ;  /* 0x0000800007070812 */ /* 0x000fc800078efcff */
[C---:B------:R-:W-:Y:S02]  /*144e0*/  LOP3.LUT P0, RZ, R7.reuse, 0x8, RZ, 0xc0, !PT ;  /* 0x0000000807ff7812 */ /* 0x040fe4000780c0ff */
[----:B------:R-:W-:-:S04]  /*144f0*/  LOP3.LUT R7, R7, 0xffffbfff, RZ, 0xc0, !PT ;  /* 0xffffbfff07077812 */ /* 0x000fc800078ec0ff */
[----:B------:R-:W-:-:S04]  /*14500*/  @P1 LOP3.LUT R7, R7, 0x4000, RZ, 0xfc, !PT ;  /* 0x0000400007071812 */ /* 0x000fc800078efcff */
[C---:B------:R-:W-:Y:S02]  /*14510*/  LOP3.LUT P1, RZ, R7.reuse, 0x4, RZ, 0xc0, !PT ;  /* 0x0000000407ff7812 */ /* 0x040fe4000782c0ff */
[----:B------:R-:W-:Y:S01]  /*14520*/  LOP3.LUT R7, R7, 0xffffdfff, RZ, 0xc0, !PT ;  /* 0xffffdfff07077812 */ /* 0x000fe200078ec0ff */
[----:B------:R-:W-:Y:S01]  /*14530*/  @!PT LDS RZ, [RZ] ;  /* 0x00000000fffff984 */ /* 0x000fe20000000800 */
[----:B------:R-:W-:Y:S01]  /*14540*/  @!PT LDS RZ, [RZ] ;  /* 0x00000000fffff984 */ /* 0x000fe20000000800 */
[----:B------:R-:W-:Y:S01]  /*14550*/  @!PT LDS RZ, [RZ] ;  /* 0x00000000fffff984 */ /* 0x000fe20000000800 */
[----:B------:R0:W-:Y:S03]  /*14560*/  @!P2 LDGSTS.E.BYPASS.LTC128B.128 [R17+0x26400], desc[UR38][R2.64], !P0 ;  /* 0x264000000211afae */ /* 0x0001e6000c101d66 */
[----:B------:R-:W-:-:S04]  /*14570*/  @P3 LOP3.LUT R7, R7, 0x2000, RZ, 0xfc, !PT ;  /* 0x0000200007073812 */ /* 0x000fc800078efcff */
[C---:B------:R-:W-:Y:S02]  /*14580*/  LOP3.LUT P3, RZ, R7.reuse, 0x2, RZ, 0xc0, !PT ;  /* 0x0000000207ff7812 */ /* 0x040fe4000786c0ff */
[----:B------:R-:W-:Y:S01]  /*14590*/  LOP3.LUT R7, R7, 0xfffffbff, RZ, 0xc0, !PT ;  /* 0xfffffbff07077812 */ /* 0x000fe200078ec0ff */
[----:B------:R0:W-:Y:S03]  /*145a0*/  @!P2 LDGSTS.E.BYPASS.LTC128B.128 [R17+0x28400], desc[UR38][R2.64+0x80], !P1 ;  /* 0x284000800211afae */ /* 0x0001e6000c901d66 */
[----:B------:R-:W-:-:S04]  /*145b0*/  @P4 LOP3.LUT R7, R7, 0x400, RZ, 0xfc, !PT ;  /* 0x0000040007074812 */ /* 0x000fc800078efcff */
[C---:B------:R-:W-:Y:S02]  /*145c0*/  LOP3.LUT P0, RZ, R7.reuse, 0x8000, RZ, 0xc0, !PT ;  /* 0x0000800007ff7812 */ /* 0x040fe4000780c0ff */
[C---:B------:R-:W-:Y:S01]  /*145d0*/  LOP3.LUT P1, RZ, R7.reuse, 0x4000, RZ, 0xc0, !PT ;  /* 0x0000400007ff7812 */ /* 0x040fe2000782c0ff */
[----:B------:R0:W-:Y:S01]  /*145e0*/  @!P2 LDGSTS.E.BYPASS.LTC128B.128 [R17+0x2a400], desc[UR38][R2.64+0x100], !P3 ;  /* 0x2a4001000211afae */ /* 0x0001e2000d901d66 */
[C---:B------:R-:W-:Y:S02]  /*145f0*/  LOP3.LUT P6, RZ, R7.reuse, 0x20, RZ, 0xc0, !PT ;  /* 0x0000002007ff7812 */ /* 0x040fe400078cc0ff */
[C---:B------:R-:W-:Y:S01]  /*14600*/  LOP3.LUT P3, RZ, R7.reuse, 0x2000, RZ, 0xc0, !PT ;  /* 0x0000200007ff7812 */ /* 0x040fe2000786c0ff */
[----:B------:R0:W-:Y:S01]  /*14610*/  @!P2 LDGSTS.E.BYPASS.LTC128B.128 [R17+0x2c400], desc[UR38][R2.64+0x180], !P5 ;  /* 0x2c4001800211afae */ /* 0x0001e2000e901d66 */
[C---:B------:R-:W-:Y:S02]  /*14620*/  LOP3.LUT P4, RZ, R7.reuse, 0x10, RZ, 0xc0, !PT ;  /* 0x0000001007ff7812 */ /* 0x040fe4000788c0ff */
[----:B------:R-:W-:-:S03]  /*14630*/  LOP3.LUT R7, R7, 0xfffff7ff, RZ, 0xc0, !PT ;  /* 0xfffff7ff07077812 */ /* 0x000fc600078ec0ff */
[----:B------:R0:W-:Y:S01]  /*14640*/  @!P2 LDGSTS.E.BYPASS.LTC128B.128 [R17+0x2e400], desc[UR38][R2.64+0x200], !P0 ;  /* 0x2e4002000211afae */ /* 0x0001e2000c101d66 */
[----:B------:R-:W-:-:S03]  /*14650*/  @P5 LOP3.LUT R7, R7, 0x800, RZ, 0xfc, !PT ;  /* 0x0000080007075812 */ /* 0x000fc600078efcff */
[----:B------:R0:W-:Y:S01]  /*14660*/  @!P2 LDGSTS.E.BYPASS.LTC128B.128 [R17+0x30400], desc[UR38][R2.64+0x280], !P1 ;  /* 0x304002800211afae */ /* 0x0001e2000c901d66 */
[----:B------:R-:W-:Y:S02]  /*14670*/  LOP3.LUT P5, RZ, R7, 0x4, RZ, 0xc0, !PT ;  /* 0x0000000407ff7812 */ /* 0x000fe400078ac0ff */
[----:B------:R-:W-:Y:S01]  /*14680*/  @!P3 LOP3.LUT R8, R5, 0x40, RZ, 0xc0, !PT ;  /* 0x000000400508b812 */ /* 0x000fe200078ec0ff */
[----:B------:R0:W-:Y:S01]  /*14690*/  @!P2 LDGSTS.E.BYPASS.LTC128B.128 [R17+0x32400], desc[UR38][R2.64+0x300], P6 ;  /* 0x324003000211afae */ /* 0x0001e2000b101d66 */
[----:B------:R-:W-:Y:S02]  /*146a0*/  LOP3.LUT R7, R7, 0xffffefff, RZ, 0xc0, !PT ;  /* 0xffffefff07077812 */ /* 0x000fe400078ec0ff */
[----:B------:R-:W-:-:S07]  /*146b0*/  @!P3 SHF.R.U32.HI R8, RZ, 0x2, R8 ;  /* 0x00000002ff08b819 */ /* 0x000fce0000011608 */
[----:B0-----:R-:W-:Y:S05]  /*146c0*/  WARPSYNC.COLLECTIVE R15, `(.L_x_4455) ;  /* 0x000000000f087348 */ /* 0x001fea0003c00000 */
[----:B------:R1:W2:Y:S02]  /*146d0*/  SHFL.IDX P6, R14, R13, R12, R11 ;  /* 0x0000000c0d0e7389 */ /* 0x0002a400000c000b */
[----:B012---:R-:W-:Y:S01]  /*146e0*/  ENDCOLLECTIVE ;  /* 0x000000000000791b */ /* 0x007fe20003800000 */
.L_x_4455:
[----:B------:R-:W-:Y:S01]  /*146f0*/  @!PT LDS RZ, [RZ] ;  /* 0x00000000fffff984 */ /* 0x000fe20000000800 */
[----:B------:R-:W-:Y:S01]  /*14700*/  @!PT LDS RZ, [RZ] ;  /* 0x00000000fffff984 */ /* 0x000fe20000000800 */
[----:B------:R-:W-:Y:S01]  /*14710*/  @!PT LDS RZ, [RZ] ;  /* 0x00000000fffff984 */ /* 0x000fe20000000800 */
[----:B------:R0:W-:Y:S01]  /*14720*/  @!P2 LDGSTS.E.BYPASS.LTC128B.128 [R17+0x34400], desc[UR38][R2.64+0x380], P4 ;  /* 0x344003800211afae */ /* 0x0001e2000a101d66 */
[----:B------:R-:W-:Y:S02]  /*14730*/  @!P3 ISETP.NE.U32.AND P2, PT, R8, RZ, PT ;  /* 0x000000ff0800b20c */ /* 0x000fe40003f45070 */
[----:B------:R-:W-:Y:S02]  /*14740*/  @P5 LOP3.LUT R7, R7, 0x1000, RZ, 0xfc, !PT ;  /* 0x0000100007075812 */ /* 0x000fe400078efcff */
[----:B------:R-:W-:Y:S02]  /*14750*/  @!P3 LOP3.LUT R8, R6, 0x80, RZ, 0xc0, !PT ;  /* 0x000000800608b812 */ /* 0x000fe400078ec0ff */
[C---:B------:R-:W-:Y:S02]  /*14760*/  LOP3.LUT P5, RZ, R7.reuse, 0x8, RZ, 0xc0, !PT ;  /* 0x0000000807ff7812 */ /* 0x040fe400078ac0ff */
[----:B------:R-:W-:Y:S01]  /*14770*/  LOP3.LUT R7, R7, 0xffffffdf, RZ, 0xc0, !PT ;  /* 0xffffffdf07077812 */ /* 0x000fe200078ec0ff */
[----:B------:R-:W-:Y:S01]  /*14780*/  IMAD.MOV.U32 R13, RZ, RZ, R0 ;  /* 0x000000ffff0d7224 */ /* 0x000fe200078e0000 */
[----:B------:R-:W-:-:S03]  /*14790*/  @!P3 SHF.R.U32.HI R8, RZ, 0x3, R8 ;  /* 0x00000003ff08b819 */ /* 0x000fc60000011608 */
[----:B------:R-:W-:Y:S02]  /*147a0*/  @P2 LOP3.LUT R7, R7, 0x20, RZ, 0xfc, !PT ;  /* 0x0000002007072812 */ /* 0x000fe400078efcff */
[----:B------:R-:W-:Y:S02]  /*147b0*/  @!P3 ISETP.NE.U32.AND P4, PT, R8, RZ, PT ;  /* 0x000000ff0800b20c */ /* 0x000fe40003f85070 */
[----:B------:R-:W1:Y:S01]  /*147c0*/  S2R R8, SR_TID.X ;  /* 0x0000000000087919 */ /* 0x000e620000002100 */
[----:B0-----:R-:W-:-:S10]  /*147d0*/  IMAD.MOV.U32 R9, RZ, RZ, R14 ;  /* 0x000000ffff097224 */ /* 0x001fd400078e000e */
[----:B-1----:R-:W-:Y:S05]  /*147e0*/  WARPSYNC.COLLECTIVE R15, `(.L_x_4456) ;  /* 0x000000000f087348 */ /* 0x002fea0003c00000 */
[----:B------:R0:W2:Y:S02]  /*147f0*/  SHFL.IDX P6, R14, R13, R12, R11 ;  /* 0x0000000c0d0e7389 */ /* 0x0000a400000c000b */
[----:B012---:R-:W-:Y:S01]  /*14800*/  ENDCOLLECTIVE ;  /* 0x000000000000791b */ /* 0x007fe20003800000 */
.L_x_4456:
[----:B------:R-:W-:Y:S02]  /*14810*/  IMAD.MOV.U32 R13, RZ, RZ, R4 ;  /* 0x000000ffff0d7224 */ /* 0x000fe400078e0004 */
[----:B------:R-:W-:Y:S01]  /*14820*/  IMAD.MOV.U32 R12, RZ, RZ, 0x2 ;  /* 0x00000002ff0c7424 */ /* 0x000fe200078e00ff */
[----:B------:R-:W-:Y:S02]  /*14830*/  @!P3 LEA R10, P2, R10, R14, 0x1 ;  /* 0x0000000e0a0ab211 */ /* 0x000fe400078408ff */
[----:B------:R-:W-:-:S03]  /*14840*/  LOP3.LUT P6, RZ, R7, 0x20, RZ, 0xc0, !PT ;  /* 0x0000002007ff7812 */ /* 0x000fc600078cc0ff */
[----:B------:R-:W-:Y:S01]  /*14850*/  @!P3 IMAD.X R9, RZ, RZ, R9, P2 ;  /* 0x000000ffff09b224 */ /* 0x000fe200010e0609 */
[----:B------:R-:W-:Y:S01]  /*14860*/  LOP3.LUT P2, RZ, R7, 0x2, RZ, 0xc0, !PT ;  /* 0x0000000207ff7812 */ /* 0x000fe2000784c0ff */
[----:B------:R-:W-:Y:S02]  /*14870*/  @!P3 IMAD.MOV.U32 R2, RZ, RZ, R10 ;  /* 0x000000ffff02b224 */ /* 0x000fe400078e000a */
[----:B------:R-:W-:-:S05]  /*14880*/  @!P3 IMAD.MOV.U32 R3, RZ, RZ, R9 ;  /* 0x000000ffff03b224 */ /* 0x000fca00078e0009 */
[----:B------:R-:W-:Y:S01]  /*14890*/  @!PT LDS RZ, [RZ] ;  /* 0x00000000fffff984 */ /* 0x000fe20000000800 */
[----:B------:R-:W-:Y:S01]  /*148a0*/  @!PT LDS RZ, [RZ] ;  /* 0x00000000fffff984 */ /* 0x000fe20000000800 */
[----:B------:R-:W-:Y:S01]  /*148b0*/  @!PT LDS RZ, [RZ] ;  /* 0x00000000fffff984 */ /* 0x000fe20000000800 */
[----:B------:R0:W-:Y:S01]  /*148c0*/  @!P3 LDGSTS.E.BYPASS.LTC128B.128 [R17+0x26c00], desc[UR38][R2.64], !P5 ;  /* 0x26c000000211bfae */ /* 0x0001e2000e901d66 */
[----:B------:R-:W-:-:S13]  /*148d0*/  LOP3.LUT P5, RZ, R7, 0x1000, RZ, 0xc0, !PT ;  /* 0x0000100007ff7812 */ /* 0x000fda00078ac0ff */
[----:B------:R0:W-:Y:S01]  /*148e0*/  @!P3 LDGSTS.E.BYPASS.LTC128B.128 [R17+0x28c00], desc[UR38][R2.64+0x80], !P5 ;  /* 0x28c000800211bfae */ /* 0x0001e2000e901d66 */
[C---:B------:R-:W-:Y:S02]  /*148f0*/  LOP3.LUT P5, RZ, R7.reuse, 0x800, RZ, 0xc0, !PT ;  /* 0x0000080007ff7812 */ /* 0x040fe400078ac0ff */
[----:B------:R-:W-:Y:S01]  /*14900*/  LOP3.LUT R7, R7, 0xffffff7f, RZ, 0xc0, !PT ;  /* 0xffffff7f07077812 */ /* 0x000fe200078ec0ff */
[----:B------:R0:W-:Y:S03]  /*14910*/  @!P3 LDGSTS.E.BYPASS.LTC128B.128 [R17+0x2ac00], desc[UR38][R2.64+0x100], !P2 ;  /* 0x2ac001000211bfae */ /* 0x0001e6000d101d66 */
[----:B------:R-:W-:-:S04]  /*14920*/  @P2 LOP3.LUT R7, R7, 0x80, RZ, 0xfc, !PT ;  /* 0x0000008007072812 */ /* 0x000fc800078efcff */
[C---:B------:R-:W-:Y:S02]  /*14930*/  LOP3.LUT P2, RZ, R7.reuse, 0x4, RZ, 0xc0, !PT ;  /* 0x0000000407ff7812 */ /* 0x040fe4000784c0ff */
[----:B------:R-:W-:Y:S01]  /*14940*/  LOP3.LUT R7, R7, 0xfffffeff, RZ, 0xc0, !PT ;  /* 0xfffffeff07077812 */ /* 0x000fe200078ec0ff */
[----:B------:R0:W-:Y:S04]  /*14950*/  @!P3 LDGSTS.E.BYPASS.LTC128B.128 [R17+0x2cc00], desc[UR38][R2.64+0x180], !P5 ;  /* 0x2cc001800211bfae */ /* 0x0001e8000e901d66 */
[----:B------:R0:W-:Y:S04]  /*14960*/  @!P3 LDGSTS.E.BYPASS.LTC128B.128 [R17+0x2ec00], desc[UR38][R2.64+0x200], !P0 ;  /* 0x2ec002000211bfae */ /* 0x0001e8000c101d66 */
[----:B------:R0:W-:Y:S02]  /*14970*/  @!P3 LDGSTS.E.BYPASS.LTC128B.128 [R17+0x30c00], desc[UR38][R2.64+0x280], !P1 ;  /* 0x30c002800211bfae */ /* 0x0001e4000c901d66 */
[----:B------:R-:W-:-:S02]  /*14980*/  @P2 LOP3.LUT R7, R7, 0x100, RZ, 0xfc, !PT ;  /* 0x0000010007072812 */ /* 0x000fc400078efcff */
[----:B------:R0:W-:Y:S02]  /*14990*/  @!P3 LDGSTS.E.BYPASS.LTC128B.128 [R17+0x32c00], desc[UR38][R2.64+0x300], P6 ;  /* 0x32c003000211bfae */ /* 0x0001e4000b101d66 */
[----:B------:R-:W-:-:S13]  /*149a0*/  LOP3.LUT P2, RZ, R7, 0x8, RZ, 0xc0, !PT ;  /* 0x0000000807ff7812 */ /* 0x000fda000784c0ff */
[----:B0-----:R-:W-:Y:S05]  /*149b0*/  WARPSYNC.COLLECTIVE R15, `(.L_x_4457) ;  /* 0x000000000f087348 */ /* 0x001fea0003c00000 */
[----:B------:R1:W2:Y:S02]  /*149c0*/  SHFL.IDX P6, R14, R13, R12, R11 ;  /* 0x0000000c0d0e7389 */ /* 0x0002a400000c000b */
[----:B012---:R-:W-:Y:S01]  /*149d0*/  ENDCOLLECTIVE ;  /* 0x000000000000791b */ /* 0x007fe20003800000 */
.L_x_4457:
[----:B------:R-:W-:Y:S01]  /*149e0*/  LOP3.LUT R7, R7, 0xfffffdff, RZ, 0xc0, !PT ;  /* 0xfffffdff07077812 */ /* 0x000fe200078ec0ff */
[----:B------:R-:W-:Y:S01]  /*149f0*/  @!PT LDS RZ, [RZ] ;  /* 0x00000000fffff984 */ /* 0x000fe20000000800 */
[----:B------:R-:W-:Y:S01]  /*14a00*/  @!PT LDS RZ, [RZ] ;  /* 0x00000000fffff984 */ /* 0x000fe20000000800 */
[----:B------:R-:W-:Y:S01]  /*14a10*/  @!PT LDS RZ, [RZ] ;  /* 0x00000000fffff984 */ /* 0x000fe20000000800 */
[----:B------:R0:W-:Y:S03]  /*14a20*/  @!P3 LDGSTS.E.BYPASS.LTC128B.128 [R17+0x34c00], desc[UR38][R2.64+0x380], P4 ;  /* 0x34c003800211bfae */ /* 0x0001e6000a101d66 */
[----:B------:R-:W-:Y:S01]  /*14a30*/  @P2 LOP3.LUT R7, R7, 0x200, RZ, 0xfc, !PT ;  /* 0x0000020007072812 */ /* 0x000fe200078efcff */
[----:B------:R-:W-:-:S03]  /*14a40*/  IMAD.MOV.U32 R13, RZ, RZ, R0 ;  /* 0x000000ffff0d7224 */ /* 0x000fc600078e0000 */
[----:B------:R-:W-:Y:S01]  /*14a50*/  LOP3.LUT P4, RZ, R7, 0x400, RZ, 0xc0, !PT ;  /* 0x0000040007ff7812 */ /* 0x000fe2000788c0ff */
[----:B------:R0:W-:Y:S01]  /*14a60*/  STL [R1+0x8], R7 ;  /* 0x0000080701007387 */ /* 0x0001e20000100800 */
[----:B------:R-:W-:-:S11]  /*14a70*/  IMAD.MOV.U32 R10, RZ, RZ, R14 ;  /* 0x000000ffff0a7224 */ /* 0x000fd600078e000e */
[----:B0-----:R-:W-:Y:S05]  /*14a80*/  WARPSYNC.COLLECTIVE R15, `(.L_x_4458) ;  /* 0x000000000f087348 */ /* 0x001fea0003c00000 */
[----:B------:R1:W2:Y:S02]  /*14a90*/  SHFL.IDX P6, R14, R13, R12, R11 ;  /* 0x0000000c0d0e7389 */ /* 0x0002a400000c000b */
[----:B012---:R-:W-:Y:S01]  /*14aa0*/  ENDCOLLECTIVE ;  /* 0x000000000000791b */ /* 0x007fe20003800000 */
.L_x_4458:
[----:B------:R-:W-:-:S04]  /*14ab0*/  @!P4 LOP3.LUT R2, R5, 0x40, RZ, 0xc0, !PT ;  /* 0x000000400502c812 */ /* 0x000fc800078ec0ff */
[----:B------:R-:W-:Y:S01]  /*14ac0*/  @!P4 SHF.R.U32.HI R9, RZ, 0x2, R2 ;  /* 0x00000002ff09c819 */ /* 0x000fe20000011602 */
[----:B------:R-:W-:Y:S01]  /*14ad0*/  IMAD.SHL.U32 R15, R8, 0x8, RZ ;  /* 0x00000008080f7824 */ /* 0x000fe200078e00ff */
[----:B------:R-:W-:-:S04]  /*14ae0*/  @!P4 LOP3.LUT R8, R6, 0x80, RZ, 0xc0, !PT ;  /* 0x000000800608c812 */ /* 0x000fc800078ec0ff */
[----:B------:R-:W-:Y:S02]  /*14af0*/  @!P4 SHF.R.U32.HI R8, RZ, 0x3, R8 ;  /* 0x00000003ff08c819 */ /* 0x000fe40000011608 */
[----:B------:R-:W-:Y:S02]  /*14b00*/  LOP3.LUT R15, R15, 0x38, RZ, 0xc0, !PT ;  /* 0x000000380f0f7812 */ /* 0x000fe400078ec0ff */
[----:B------:R-:W-:Y:S01]  /*14b10*/  @!P4 ISETP.NE.U32.AND P3, PT, R8, RZ, PT ;  /* 0x000000ff0800c20c */ /* 0x000fe20003f65070 */
[----:B------:R-:W-:Y:S01]  /*14b20*/  IMAD.MOV.U32 R3, RZ, RZ, R14 ;  /* 0x000000ffff037224 */ /* 0x000fe200078e000e */
[----:B------:R-:W-:-:S04]  /*14b30*/  @!P4 ISETP.NE.U32.AND P6, PT, R9, RZ, PT ;  /* 0x000000ff0900c20c */ /* 0x000fc80003fc5070 */
[----:B------:R-:W-:-:S05]  /*14b40*/  @!P4 LEA R8, P2, R15, R3, 0x1 ;  /* 0x000000030f08c211 */ /* 0x000fca00078408ff */
[----:B------:R-:W-:Y:S01]  /*14b50*/  @!P4 IMAD.X R3, RZ, RZ, R10, P2 ;  /* 0x000000ffff03c224 */ /* 0x000fe200010e060a */
[----:B------:R-:W-:Y:S01]  /*14b60*/  LOP3.LUT P2, RZ, R7, 0x200, RZ, 0xc0, !PT ;  /* 0x0000020007ff7812 */ /* 0x000fe2000784c0ff */
[----:B------:R-:W-:-:S12]  /*14b70*/  @!P4 IMAD.MOV.U32 R2, RZ, RZ, R8 ;  /* 0x000000ffff02c224 */ /* 0x000fd800078e0008 */
[----:B------:R-:W-:Y:S01]  /*14b80*/  @!PT LDS RZ, [RZ] ;  /* 0x00000000fffff984 */ /* 0x000fe20000000800 */
[----:B------:R-:W-:Y:S01]  /*14b90*/  @!PT LDS RZ, [RZ] ;  /* 0x00000000fffff984 */ /* 0x000fe20000000800 */
[----:B------:R-:W-:Y:S01]  /*14ba0*/  @!PT LDS RZ, [RZ] ;  /* 0x00000000fffff984 */ /* 0x000fe20000000800 */
[----:B------:R0:W-:Y:S01]  /*14bb0*/  @!P4 LDGSTS.E.BYPASS.LTC128B.128 [R17+0x27400], desc[UR38][R2.64], !P2 ;  /* 0x274000000211cfae */ /* 0x0001e2000d101d66 */
[----:B------:R-:W-:-:S13]  /*14bc0*/  LOP3.LUT P2, RZ, R7, 0x100, RZ, 0xc0, !PT ;  /* 0x0000010007ff7812 */ /* 0x000fda000784c0ff */
[----:B------:R0:W-:Y:S01]  /*14bd0*/  @!P4 LDGSTS.E.BYPASS.LTC128B.128 [R17+0x29400], desc[UR38][R2.64+0x80], !P2 ;  /* 0x294000800211cfae */ /* 0x0001e2000d101d66 */
[----:B------:R-:W-:-:S03]  /*14be0*/  LOP3.LUT P2, RZ, R7, 0x80, RZ, 0xc0, !PT ;  /* 0x0000008007ff7812 */ /* 0x000fc6000784c0ff */
[----:B------:R0:W5:Y:S01]  /*14bf0*/  LDL.LU R7, [R1+0x68] ;  /* 0x0000680001077983 */ /* 0x0001620000300800 */
[----:B------:R-:W-:Y:S02]  /*14c00*/  IMAD.MOV.U32 R13, RZ, RZ, R4 ;  /* 0x000000ffff0d7224 */ /* 0x000fe400078e0004 */
[----:B------:R-:W-:Y:S02]  /*14c10*/  IMAD.MOV.U32 R12, RZ, RZ, 0x3 ;  /* 0x00000003ff0c7424 */ /* 0x000fe400078e00ff */
[----:B------:R-:W-:-:S05]  /*14c20*/  IMAD.MOV.U32 R15, RZ, RZ, -0x1 ;  /* 0xffffffffff0f7424 */ /* 0x000fca00078e00ff */
[----:B------:R0:W-:Y:S04]  /*14c30*/  @!P4 LDGSTS.E.BYPASS.LTC128B.128 [R17+0x2b400], desc[UR38][R2.64+0x100], !P2 ;  /* 0x2b4001000211cfae */ /* 0x0001e8000d101d66 */
[----:B------:R0:W-:Y:S04]  /*14c40*/  @!P4 LDGSTS.E.BYPASS.LTC128B.128 [R17+0x2d400], desc[UR38][R2.64+0x180], !P5 ;  /* 0x2d4001800211cfae */ /* 0x0001e8000e901d66 */
[----:B------:R0:W-:Y:S04]  /*14c50*/  @!P4 LDGSTS.E.BYPASS.LTC128B.128 [R17+0x2f400], desc[UR38][R2.64+0x200], !P0 ;  /* 0x2f4002000211cfae */ /* 0x0001e8000c101d66 */
[----:B------:R0:W-:Y:S04]  /*14c60*/  @!P4 LDGSTS.E.BYPASS.LTC128B.128 [R17+0x31400], desc[UR38][R2.64+0x280], !P1 ;  /* 0x314002800211cfae */ /* 0x0001e8000c901d66 */
[----:B------:R0:W-:Y:S02]  /*14c70*/  @!P4 LDGSTS.E.BYPASS.LTC128B.128 [R17+0x33400], desc[UR38][R2.64+0x300], P6 ;  /* 0x334003000211cfae */ /* 0x0001e4000b101d66 */
[----:B0----5:R-:W-:Y:S05]  /*14c80*/  WARPSYNC.COLLECTIVE R15, `(.L_x_4459) ;  /* 0x000000000f087348 */ /* 0x021fea0003c00000 */
[----:B------:R1:W2:Y:S02]  /*14c90*/  SHFL.IDX P6, R14, R13, R12, R11 ;  /* 0x0000000c0d0e7389 */ /* 0x0002a400000c000b */
[----:B012--5:R-:W-:Y:S01]  /*14ca0*/  ENDCOLLECTIVE ;  /* 0x000000000000791b */ /* 0x027fe20003800000 */
.L_x_4459:
[----:B------:R-:W-:Y:S01]  /*14cb0*/  @!PT LDS RZ, [RZ] ;  /* 0x00000000fffff984 */ /* 0x000fe20000000800 */
[----:B------:R-:W-:Y:S01]  /*14cc0*/  @!PT LDS RZ, [RZ] ;  /* 0x00000000fffff984 */ /* 0x000fe20000000800 */
[----:B------:R-:W-:Y:S01]  /*14cd0*/  @!PT LDS RZ, [RZ] ;  /* 0x00000000fffff984 */ /* 0x000fe20000000800 */
[----:B------:R0:W-:Y:S01]  /*14ce0*/  @!P4 LDGSTS.E.BYPASS.LTC128B.128 [R17+0x35400], desc[UR38][R2.64+0x380], P3 ;  /* 0x354003800211cfae */ /* 0x0001e20009901d66 */
[----:B------:R-:W-:Y:S02]  /*14cf0*/  IMAD.MOV.U32 R13, RZ, RZ, R0 ;  /* 0x000000ffff0d7224 */ /* 0x000fe400078e0000 */
[----:B------:R-:W-:-:S07]  /*14d00*/  IMAD.MOV.U32 R4, RZ, RZ, R14 ;  /* 0x000000ffff047224 */ /* 0x000fce00078e000e */
[----:B0-----:R-:W-:Y:S05]  /*14d10*/  WARPSYNC.COLLECTIVE R15, `(.L_x_4460) ;  /* 0x000000000f087348 */ /* 0x001fea0003c00000 */
[----:B------:R1:W2:Y:S02]  /*14d20*/  SHFL.IDX P6, R14, R13, R12, R11 ;  /* 0x0000000c0d0e7389 */ /* 0x0002a400000c000b */
[----:B012---:R-:W-:Y:S01]  /*14d30*/  ENDCOLLECTIVE ;  /* 0x000000000000791b */ /* 0x007fe20003800000 */
.L_x_4460:
[----:B------:R-:W-:Y:S01]  /*14d40*/  IMAD.MOV.U32 R0, RZ, RZ, R14 ;  /* 0x000000ffff007224 */ /* 0x000fe200078e000e */
[----:B------:R-:W-:Y:S06]  /*14d50*/  BRA `(.L_x_4461) ;  /* 0xffffffa000547947 */ /* 0x000fec000383ffff */
.L_x_4328:
[----:B0-----:R-:W3:Y:S02]  /*14d60*/  LDL R2, [R1+0x4] ;  /* 0x0000040001027983 */ /* 0x001ee40000100800 */
[----:B---3--:R0:W3:Y:S02]  /*14d70*/  SYNCS.PHASECHK.TRANS64.TRYWAIT P0, [R2+URZ+0x38820], R0 ;  /* 0x03882000020075a7 */ /* 0x0080e4000800017f */
[----:B---3--:R-:W-:Y:S05]  /*14d80*/  @!P0 NANOSLEEP.SYNCS 0x989680 ;  /* 0x009896800000895d */ /* 0x008fea0003900000 */
[----:B------:R-:W3:Y:S02]  /*14d90*/  @!P0 SYNCS.PHASECHK.TRANS64 P0, [R2+URZ+0x38820], R0 ;  /* 0x03882000020085a7 */ /* 0x000ee4000800007f */
[----:B---3--:R-:W-:Y:S05]  /*14da0*/  @!P0 BRA `(.L_x_4328) ;  /* 0xfffffffc00ec8947 */ /* 0x008fea000383ffff */
[----:B------:R-:W-:Y:S05]  /*14db0*/  BRA `(.L_x_4462) ;  /* 0xffffffa400147947 */ /* 0x000fea000383ffff */
.L_x_4332:
[----:B0-----:R0:W1:Y:S02]  /*14dc0*/  SYNCS.PHASECHK.TRANS64.TRYWAIT P0, [R3+URZ+0x38860], R0 ;  /* 0x03886000030075a7 */ /* 0x001064000800017f */
[----:B-1----:R-:W-:Y:S05]  /*14dd0*/  @!P0 NANOSLEEP.SYNCS 0x989680 ;  /* 0x009896800000895d */ /* 0x002fea0003900000 */
[----:B------:R-:W1:Y:S02]  /*14de0*/  @!P0 SYNCS.PHASECHK.TRANS64 P0, [R3+URZ+0x38860], R0 ;  /* 0x03886000030085a7 */ /* 0x000e64000800007f */
[----:B-1----:R-:W-:Y:S05]  /*14df0*/  @!P0 BRA `(.L_x_4332) ;  /* 0xfffffffc00f08947 */ /* 0x002fea000383ffff */
[----:B------:R-:W-:Y:S05]  /*14e00*/  BRA `(.L_x_4463) ;  /* 0xffffffa400447947 */ /* 0x000fea000383ffff */
.L_x_4351:
[----:B-1----:R1:W3:Y:S02]  /*14e10*/  SYNCS.PHASECHK.TRANS64.TRYWAIT P0, [R3+URZ+0x38840], R2 ;  /* 0x03884002030075a7 */ /* 0x0022e4000800017f */
[----:B---3--:R-:W-:Y:S05]  /*14e20*/  @!P0 NANOSLEEP.SYNCS 0x989680 ;  /* 0x009896800000895d */ /* 0x008fea0003900000 */
[----:B------:R-:W3:Y:S02]  /*14e30*/  @!P0 SYNCS.PHASECHK.TRANS64 P0, [R3+URZ+0x38840], R2 ;  /* 0x03884002030085a7 */ /* 0x000ee4000800007f */
[----:B---3--:R-:W-:Y:S05]  /*14e40*/  @!P0 BRA `(.L_x_4351) ;  /* 0xfffffffc00f08947 */ /* 0x008fea000383ffff */
[----:B------:R-:W-:Y:S05]  /*14e50*/  BRA `(.L_x_4464) ;  /* 0xffffffb000747947 */ /* 0x000fea000383ffff */
.L_x_4356:
[----:B0-----:R0:W3:Y:S02]  /*14e60*/  SYNCS.PHASECHK.TRANS64.TRYWAIT P0, [R3+URZ+0x38860], R2 ;  /* 0x03886002030075a7 */ /* 0x0010e4000800017f */
[----:B---3--:R-:W-:Y:S05]  /*14e70*/  @!P0 NANOSLEEP.SYNCS 0x989680 ;  /* 0x009896800000895d */ /* 0x008fea0003900000 */
[----:B------:R-:W3:Y:S02]  /*14e80*/  @!P0 SYNCS.PHASECHK.TRANS64 P0, [R3+URZ+0x38860], R2 ;  /* 0x03886002030085a7 */ /* 0x000ee4000800007f */
[----:B---3--:R-:W-:Y:S05]  /*14e90*/  @!P0 BRA `(.L_x_4356) ;  /* 0xfffffffc00f08947 */ /* 0x008fea000383ffff */
[----:B------:R-:W-:Y:S05]  /*14ea0*/  BRA `(.L_x_4465) ;  /* 0xffffffb000fc7947 */ /* 0x000fea000383ffff */
.L_x_4371:
[----:B0-----:R0:W1:Y:S02]  /*14eb0*/  SYNCS.PHASECHK.TRANS64.TRYWAIT P0, [R4+URZ+0x38840], R2 ;  /* 0x03884002040075a7 */ /* 0x001064000800017f */
[----:B-1----:R-:W-:Y:S05]  /*14ec0*/  @!P0 NANOSLEEP.SYNCS 0x989680 ;  /* 0x009896800000895d */ /* 0x002fea0003900000 */
[----:B------:R-:W1:Y:S02]  /*14ed0*/  @!P0 SYNCS.PHASECHK.TRANS64 P0, [R4+URZ+0x38840], R2 ;  /* 0x03884002040085a7 */ /* 0x000e64000800007f */
[----:B-1----:R-:W-:Y:S05]  /*14ee0*/  @!P0 BRA `(.L_x_4371) ;  /* 0xfffffffc00f08947 */ /* 0x002fea000383ffff */
[----:B------:R-:W-:Y:S05]  /*14ef0*/  BRA `(.L_x_4466) ;  /* 0xffffffc0000c7947 */ /* 0x000fea000383ffff */
.L_x_4376:
[----:B-1----:R1:W3:Y:S02]  /*14f00*/  SYNCS.PHASECHK.TRANS64.TRYWAIT P0, [R4+URZ+0x38860], R2 ;  /* 0x03886002040075a7 */ /* 0x0022e4000800017f */
[----:B---3--:R-:W-:Y:S05]  /*14f10*/  @!P0 NANOSLEEP.SYNCS 0x989680 ;  /* 0x009896800000895d */ /* 0x008fea0003900000 */
[----:B------:R-:W3:Y:S02]  /*14f20*/  @!P0 SYNCS.PHASECHK.TRANS64 P0, [R4+URZ+0x38860], R2 ;  /* 0x03886002040085a7 */ /* 0x000ee4000800007f */
[----:B---3--:R-:W-:Y:S05]  /*14f30*/  @!P0 BRA `(.L_x_4376) ;  /* 0xfffffffc00f08947 */ /* 0x008fea000383ffff */
[----:B------:R-:W-:Y:S05]  /*14f40*/  BRA `(.L_x_4467) ;  /* 0xffffffc000907947 */ /* 0x000fea000383ffff */
.L_x_4391:
[----:B-1----:R1:W3:Y:S02]  /*14f50*/  SYNCS.PHASECHK.TRANS64.TRYWAIT P0, [R4+URZ+0x38840], R2 ;  /* 0x03884002040075a7 */ /* 0x0022e4000800017f */
[----:B---3--:R-:W-:Y:S05]  /*14f60*/  @!P0 NANOSLEEP.SYNCS 0x989680 ;  /* 0x009896800000895d */ /* 0x008fea0003900000 */
[----:B------:R-:W3:Y:S02]  /*14f70*/  @!P0 SYNCS.PHASECHK.TRANS64 P0, [R4+URZ+0x38840], R2 ;  /* 0x03884002040085a7 */ /* 0x000ee4000800007f */
[----:B---3--:R-:W-:Y:S05]  /*14f80*/  @!P0 BRA `(.L_x_4391) ;  /* 0xfffffffc00f08947 */ /* 0x008fea000383ffff */
[----:B------:R-:W-:Y:S05]  /*14f90*/  BRA `(.L_x_4468) ;  /* 0xffffffcc007c7947 */ /* 0x000fea000383ffff */
.L_x_4396:
[----:B0-----:R0:W3:Y:S02]  /*14fa0*/  SYNCS.PHASECHK.TRANS64.TRYWAIT P0, [R4+URZ+0x38860], R2 ;  /* 0x03886002040075a7 */ /* 0x0010e4000800017f */
[----:B---3--:R-:W-:Y:S05]  /*14fb0*/  @!P0 NANOSLEEP.SYNCS 0x989680 ;  /* 0x009896800000895d */ /* 0x008fea0003900000 */
[----:B------:R-:W3:Y:S02]  /*14fc0*/  @!P0 SYNCS.PHASECHK.TRANS64 P0, [R4+URZ+0x38860], R2 ;  /* 0x03886002040085a7 */ /* 0x000ee4000800007f */
[----:B---3--:R-:W-:Y:S05]  /*14fd0*/  @!P0 BRA `(.L_x_4396) ;  /* 0xfffffffc00f08947 */ /* 0x008fea000383ffff */
[----:B------:R-:W-:Y:S05]  /*14fe0*/  BRA `(.L_x_4469) ;  /* 0xffffffd000047947 */ /* 0x000fea000383ffff */
.L_x_4412:
[----:B------:R-:W-:Y:S01]  /*14ff0*/  BSSY B0, `(.L_x_4470) ;  /* 0x0000008000007945 */ /* 0x000fe20003800000 */
[----:B------:R-:W-:Y:S02]  /*15000*/  IMAD.MOV.U32 R13, RZ, RZ, R16 ;  /* 0x000000ffff0d7224 */ /* 0x000fe400078e0010 */
[----:B------:R-:W-:Y:S02]  /*15010*/  IMAD.MOV.U32 R12, RZ, RZ, RZ ;  /* 0x000000ffff0c7224 */ /* 0x000fe400078e00ff */
[----:B------:R-:W-:Y:S02]  /*15020*/  IMAD.MOV.U32 R11, RZ, RZ, 0x1f ;  /* 0x0000001fff0b7424 */ /* 0x000fe400078e00ff */
[----:B------:R-:W-:-:S07]  /*15030*/  IMAD.MOV.U32 R15, RZ, RZ, -0x1 ;  /* 0xffffffffff0f7424 */ /* 0x000fce00078e00ff */
[----:B--2---:R-:W-:Y:S05]  /*15040*/  WARPSYNC.COLLECTIVE R15, `(.L_x_4471) ;  /* 0x000000000f087348 */ /* 0x004fea0003c00000 */
[----:B------:R0:W1:Y:S02]  /*15050*/  SHFL.IDX P6, R14, R13, R12, R11 ;  /* 0x0000000c0d0e7389 */ /* 0x00006400000c000b */
[----:B012---:R-:W-:Y:S01]  /*15060*/  ENDCOLLECTIVE ;  /* 0x000000000000791b */ /* 0x007fe20003800000 */
.L_x_4471:
[----:B------:R-:W-:Y:S05]  /*15070*/  BSYNC B0 ;  /* 0x0000000000007941 */ /* 0x000fea0003800000 */
.L_x_4470:
        /* <DEDUP_REMOVED lines=9> */
.L_x_4472:
        /* <DEDUP_REMOVED lines=18> */
.L_x_4473:
        /* <DEDUP_REMOVED lines=8> */
.L_x_4474:
        /* <DEDUP_REMOVED lines=8> */
.L_x_4475:
        /* <DEDUP_REMOVED lines=8> */
.L_x_4476:
        /* <DEDUP_REMOVED lines=8> */
.L_x_4477:
        /* <DEDUP_REMOVED lines=9> */
.L_x_4478:
[----:B------:R-:W-:Y:S01]  /*154c0*/  IMAD.MOV.U32 R6, RZ, RZ, R14 ;  /* 0x000000ffff067224 */ /* 0x000fe200078e000e */
[----:B------:R-:W-:Y:S06]  /*154d0*/  BRA `(.L_x_4479) ;  /* 0xffffffd8005c7947 */ /* 0x000fec000383ffff */
.L_x_4417:
[----:B------:R-:W-:Y:S01]  /*154e0*/  BSSY B0, `(.L_x_4480) ;  /* 0x0000008000007945 */ /* 0x000fe20003800000 */
[----:B-----5:R-:W-:Y:S02]  /*154f0*/  IMAD.MOV.U32 R13, RZ, RZ, R2 ;  /* 0x000000ffff0d7224 */ /* 0x020fe400078e0002 */
[----:B------:R-:W-:Y:S02]  /*15500*/  IMAD.MOV.U32 R12, RZ, RZ, 0x1 ;  /* 0x00000001ff0c7424 */ /* 0x000fe400078e00ff */
[----:B------:R-:W-:Y:S02]  /*15510*/  IMAD.MOV.U32 R11, RZ, RZ, RZ ;  /* 0x000000ffff0b7224 */ /* 0x000fe400078e00ff */
[----:B------:R-:W-:-:S07]  /*15520*/  IMAD.MOV.U32 R15, RZ, RZ, -0x1 ;  /* 0xffffffffff0f7424 */ /* 0x000fce00078e00ff */
[----:B0-2---:R-:W-:Y:S05]  /*15530*/  WARPSYNC.COLLECTIVE R15, `(.L_x_4481) ;  /* 0x000000000f087348 */ /* 0x005fea0003c00000 */
[----:B------:R1:W3:Y:S02]  /*15540*/  SHFL.UP P6, R14, R13, R12, R11 ;  /* 0x0400000c0d0e7389 */ /* 0x0002e400000c000b */
[----:B0123--:R-:W-:Y:S01]  /*15550*/  ENDCOLLECTIVE ;  /* 0x000000000000791b */ /* 0x00ffe20003800000 */
.L_x_4481:
[----:B------:R-:W-:Y:S05]  /*15560*/  BSYNC B0 ;  /* 0x0000000000007941 */ /* 0x000fea0003800000 */
.L_x_4480:
[----:B------:R-:W-:Y:S02]  /*15570*/  IMAD.MOV.U32 R3, RZ, RZ, R14 ;  /* 0x000000ffff037224 */ /* 0x000fe400078e000e */
[----:B------:R-:W-:Y:S02]  /*15580*/  IMAD.MOV.U32 R12, RZ, RZ, 0x2 ;  /* 0x00000002ff0c7424 */ /* 0x000fe400078e00ff */
[----:B------:R-:W-:Y:S01]  /*15590*/  IMAD.MOV.U32 R11, RZ, RZ, RZ ;  /* 0x000000ffff0b7224 */ /* 0x000fe200078e00ff */
[----:B------:R-:W-:Y:S01]  /*155a0*/  SEL R3, R3, RZ, P1 ;  /* 0x000000ff03037207 */ /* 0x000fe20000800000 */
[----:B------:R-:W-:-:S04]  /*155b0*/  IMAD.MOV.U32 R15, RZ, RZ, -0x1 ;  /* 0xffffffffff0f7424 */ /* 0x000fc800078e00ff */
[----:B------:R-:W-:-:S04]  /*155c0*/  IMAD.IADD R3, R2, 0x1, R3 ;  /* 0x0000000102037824 */ /* 0x000fc800078e0203 */
[----:B------:R-:W-:-:S07]  /*155d0*/  IMAD.MOV.U32 R13, RZ, RZ, R3 ;  /* 0x000000ffff0d7224 */ /* 0x000fce00078e0003 */
[----:B------:R-:W-:Y:S05]  /*155e0*/  WARPSYNC.COLLECTIVE R15, `(.L_x_4482) ;  /* 0x000000000f087348 */ /* 0x000fea0003c00000 */
[----:B------:R0:W1:Y:S02]  /*155f0*/  SHFL.UP P6, R14, R13, R12, R11 ;  /* 0x0400000c0d0e7389 */ /* 0x00006400000c000b */
[----:B01----:R-:W-:Y:S01]  /*15600*/  ENDCOLLECTIVE ;  /* 0x000000000000791b */ /* 0x003fe20003800000 */
.L_x_4482:
        /* <DEDUP_REMOVED lines=8> */
.L_x_4483:
        /* <DEDUP_REMOVED lines=8> */
.L_x_4484:
        /* <DEDUP_REMOVED lines=8> */
.L_x_4485:
        /* <DEDUP_REMOVED lines=9> */
.L_x_4486:
[----:B------:R-:W-:Y:S01]  /*15820*/  IMAD.MOV.U32 R6, RZ, RZ, R14 ;  /* 0x000000ffff067224 */ /* 0x000fe200078e000e */
[----:B------:R-:W-:Y:S06]  /*15830*/  BRA `(.L_x_4487) ;  /* 0xffffffd800207947 */ /* 0x000fec000383ffff */
.L_x_4419:
[----:B------:R-:W-:Y:S01]  /*15840*/  BSSY B0, `(.L_x_4488) ;  /* 0x0000006000007945 */ /* 0x000fe20003800000 */
[----:B------:R-:W-:Y:S01]  /*15850*/  PLOP3.LUT P6, PT, P6, PT, PT, 0x8, 0x0 ;  /* 0x000000000000781c */ /* 0x000fe200037ce170 */
[----:B------:R-:W-:-:S12]  /*15860*/  IMAD.MOV.U32 R15, RZ, RZ, -0x1 ;  /* 0xffffffffff0f7424 */ /* 0x000fd800078e00ff */
[----:B0-2---:R-:W-:Y:S05]  /*15870*/  WARPSYNC.COLLECTIVE R15, `(.L_x_4489) ;  /* 0x000000000f087348 */ /* 0x005fea0003c00000 */
[----:B------:R-:W-:Y:S01]  /*15880*/  VOTE.ANY R14, PT, P6 ;  /* 0x00000000000e7806 */ /* 0x000fe200030e0100 */
[----:B0-2---:R-:W-:Y:S06]  /*15890*/  ENDCOLLECTIVE ;  /* 0x000000000000791b */ /* 0x005fec0003800000 */
.L_x_4489:
[----:B------:R-:W-:Y:S05]  /*158a0*/  BSYNC B0 ;  /* 0x0000000000007941 */ /* 0x000fea0003800000 */
.L_x_4488:
        /* <DEDUP_REMOVED lines=9> */
.L_x_4490:
[----:B------:R-:W-:Y:S01]  /*15940*/  IMAD.MOV.U32 R17, RZ, RZ, R14 ;  /* 0x000000ffff117224 */ /* 0x000fe200078e000e */
[----:B------:R-:W-:Y:S06]  /*15950*/  BRA `(.L_x_4491) ;  /* 0xffffffd800107947 */ /* 0x000fec000383ffff */
.L_x_4421:
[----:B------:R-:W-:Y:S01]  /*15960*/  BSSY B0, `(.L_x_4492) ;  /* 0x0000007000007945 */ /* 0x000fe20003800000 */
[----:B------:R-:W-:Y:S02]  /*15970*/  IMAD.MOV.U32 R13, RZ, RZ, R3 ;  /* 0x000000ffff0d7224 */ /* 0x000fe400078e0003 */
[----:B------:R-:W-:Y:S02]  /*15980*/  IMAD.MOV.U32 R11, RZ, RZ, 0x1f ;  /* 0x0000001fff0b7424 */ /* 0x000fe400078e00ff */
[----:B------:R-:W-:-:S07]  /*15990*/  IMAD.MOV.U32 R15, RZ, RZ, -0x1 ;  /* 0xffffffffff0f7424 */ /* 0x000fce00078e00ff */
[----:B0-23--:R-:W-:Y:S05]  /*159a0*/  WARPSYNC.COLLECTIVE R15, `(.L_x_4493) ;  /* 0x000000000f087348 */ /* 0x00dfea0003c00000 */
[----:B------:R1:W4:Y:S02]  /*159b0*/  SHFL.IDX P6, R14, R13, R12, R11 ;  /* 0x0000000c0d0e7389 */ /* 0x00032400000c000b */
[----:B01234-:R-:W-:Y:S01]  /*159c0*/  ENDCOLLECTIVE ;  /* 0x000000000000791b */ /* 0x01ffe20003800000 */
.L_x_4493:
[----:B------:R-:W-:Y:S05]  /*159d0*/  BSYNC B0 ;  /* 0x0000000000007941 */ /* 0x000fea0003800000 */
.L_x_4492:
[----:B------:R-:W-:Y:S01]  /*159e0*/  IMAD.MOV.U32 R2, RZ, RZ, R14 ;  /* 0x000000ffff027224 */ /* 0x000fe200078e000e */
[----:B------:R-:W-:Y:S06]  /*159f0*/  BRA `(.L_x_4420) ;  /* 0xffffffd800047947 */ /* 0x000fec000383ffff */
.L_x_4425:
[----:B0-----:R0:W1:Y:S02]  /*15a00*/  SYNCS.PHASECHK.TRANS64.TRYWAIT P0, [R9+URZ+0x38820], R0 ;  /* 0x03882000090075a7 */ /* 0x001064000800017f */
[----:B-1----:R-:W-:Y:S05]  /*15a10*/  @!P0 NANOSLEEP.SYNCS 0x989680 ;  /* 0x009896800000895d */ /* 0x002fea0003900000 */
[----:B------:R-:W1:Y:S02]  /*15a20*/  @!P0 SYNCS.PHASECHK.TRANS64 P0, [R9+URZ+0x38820], R0 ;  /* 0x03882000090085a7 */ /* 0x000e64000800007f */
[----:B-1----:R-:W-:Y:S05]  /*15a30*/  @!P0 BRA `(.L_x_4425) ;  /* 0xfffffffc00f08947 */ /* 0x002fea000383ffff */
[----:B------:R-:W-:Y:S05]  /*15a40*/  BRA `(.L_x_4494) ;  /* 0xffffffd800f87947 */ /* 0x000fea000383ffff */
.L_x_4426:
        /* <DEDUP_REMOVED lines=11> */
.L_x_4496:
[----:B------:R-:W-:Y:S05]  /*15b00*/  BSYNC B0 ;  /* 0x0000000000007941 */ /* 0x000fea0003800000 */
.L_x_4495:
[----:B------:R-:W-:Y:S05]  /*15b10*/  BRA `(.L_x_4497) ;  /* 0xffffffd800e07947 */ /* 0x000fea000383ffff */
.L_x_4429:
[----:B------:R-:W-:Y:S01]  /*15b20*/  BSSY B1, `(.L_x_4498) ;  /* 0x0000006000017945 */ /* 0x000fe20003800000 */
[----:B------:R-:W-:-:S07]  /*15b30*/  IMAD.MOV.U32 R15, RZ, RZ, -0x1 ;  /* 0xffffffffff0f7424 */ /* 0x000fce00078e00ff */
[----:B0-2---:R-:W-:Y:S05]  /*15b40*/  WARPSYNC.COLLECTIVE R15, `(.L_x_4499) ;  /* 0x000000000f0c7348 */ /* 0x005fea0003c00000 */
[----:B------:R-:W-:Y:S02]  /*15b50*/  ELECT P6, UR62, PT ;  /* 0x00000000003e782f */ /* 0x000fe400038c0000 */
[----:B------:R-:W-:Y:S01]  /*15b60*/  MOV R14, UR62 ;  /* 0x0000003e000e7c02 */ /* 0x000fe20008000f00 */
[----:B0-2---:R-:W-:Y:S10]  /*15b70*/  ENDCOLLECTIVE ;  /* 0x000000000000791b */ /* 0x005ff40003800000 */
.L_x_4499:
[----:B------:R-:W-:Y:S05]  /*15b80*/  BSYNC B1 ;  /* 0x0000000000017941 */ /* 0x000fea0003800000 */
.L_x_4498:
[----:B------:R-:W-:Y:S05]  /*15b90*/  BRA `(.L_x_4500) ;  /* 0xffffffd800d87947 */ /* 0x000fea000383ffff */
.L_x_4430:
[----:B0-----:R0:W1:Y:S02]  /*15ba0*/  SYNCS.PHASECHK.TRANS64.TRYWAIT P0, [R5+URZ], R4 ;  /* 0x00000004050075a7 */ /* 0x001064000800017f */
[----:B-1----:R-:W-:Y:S05]  /*15bb0*/  @!P0 NANOSLEEP.SYNCS 0x989680 ;  /* 0x009896800000895d */ /* 0x002fea0003900000 */
[----:B------:R-:W1:Y:S02]  /*15bc0*/  @!P0 SYNCS.PHASECHK.TRANS64 P0, [R5+URZ], R4 ;  /* 0x00000004050085a7 */ /* 0x000e64000800007f */
[----:B-1----:R-:W-:Y:S05]  /*15bd0*/  @!P0 BRA `(.L_x_4430) ;  /* 0xfffffffc00f08947 */ /* 0x002fea000383ffff */
[----:B------:R-:W-:Y:S05]  /*15be0*/  BRA `(.L_x_4501) ;  /* 0xffffffdc00007947 */ /* 0x000fea000383ffff */
.L_x_4431:
[----:B0-----:R0:W1:Y:S02]  /*15bf0*/  SYNCS.PHASECHK.TRANS64.TRYWAIT P0, [R7+URZ], R2 ;  /* 0x00000002070075a7 */ /* 0x001064000800017f */
[----:B-1----:R-:W-:Y:S05]  /*15c00*/  @!P0 NANOSLEEP.SYNCS 0x989680 ;  /* 0x009896800000895d */ /* 0x002fea0003900000 */
[----:B------:R-:W1:Y:S02]  /*15c10*/  @!P0 SYNCS.PHASECHK.TRANS64 P0, [R7+URZ], R2 ;  /* 0x00000002070085a7 */ /* 0x000e64000800007f */
[----:B-1----:R-:W-:Y:S05]  /*15c20*/  @!P0 BRA `(.L_x_4431) ;  /* 0xfffffffc00f08947 */ /* 0x002fea000383ffff */
[----:B------:R-:W-:Y:S05]  /*15c30*/  BRA `(.L_x_4502) ;  /* 0xffffffdc00007947 */ /* 0x000fea000383ffff */
.L_x_4432:
[----:B-1----:R1:W3:Y:S02]  /*15c40*/  SYNCS.PHASECHK.TRANS64.TRYWAIT P0, [R5+URZ], R4 ;  /* 0x00000004050075a7 */ /* 0x0022e4000800017f */
[----:B---3--:R-:W-:Y:S05]  /*15c50*/  @!P0 NANOSLEEP.SYNCS 0x989680 ;  /* 0x009896800000895d */ /* 0x008fea0003900000 */
[----:B------:R-:W3:Y:S02]  /*15c60*/  @!P0 SYNCS.PHASECHK.TRANS64 P0, [R5+URZ], R4 ;  /* 0x00000004050085a7 */ /* 0x000ee4000800007f */
[----:B---3--:R-:W-:Y:S05]  /*15c70*/  @!P0 BRA `(.L_x_4432) ;  /* 0xfffffffc00f08947 */ /* 0x008fea000383ffff */
[----:B------:R-:W-:Y:S05]  /*15c80*/  BRA `(.L_x_4503) ;  /* 0xffffffd800f47947 */ /* 0x000fea000383ffff */
.L_x_4504:
        /* <DEDUP_REMOVED lines=15> */
.L_x_15120:


//--------------------- .text._ZN7cutlass13device_kernelIN5flash11enable_sm90INS1_16FlashAttnFwdSm90INS1_25CollectiveMainloopFwdSm90ILi2EN4cute5tupleIJNS5_1CILi1EEES8_S8_EEENS6_IJNS7_ILi64EEESA_SA_EEELi512ENS_6half_tEfNS_4arch4Sm90ELb0ELb0ELb0ELb1ELb0ELb1ELb1ELb0ELb0ELb1ELb0ELb0EEENS1_21CollectiveEpilogueFwdINS6_IJSA_NS7_ILi512EEESA_EEES9_SC_SE_Li256ELb1ELb1ELb0ELb0EEENS1_36VarlenDynamicPersistentTileSchedulerILi64ELi64ELi256ELi128ELb0ELb1ELb1ELb0ELb1ELb1EEEEEEEEEvNT_6ParamsE --------------------------
	.section	.text._ZN7cutlass13device_kernelIN5flash11enable_sm90INS1_16FlashAttnFwdSm90INS1_25CollectiveMainloopFwdSm90ILi2EN4cute5tupleIJNS5_1CILi1EEES8_S8_EEENS6_IJNS7_ILi64EEESA_SA_EEELi512ENS_6half_tEfNS_4arch4Sm90ELb0ELb0ELb0ELb1ELb0ELb1ELb1ELb0ELb0ELb1ELb0ELb0EEENS1_21CollectiveEpilogueFwdINS6_IJSA_NS7_ILi512EEESA_EEES9_SC_SE_Li256ELb1ELb1ELb0ELb0EEENS1_36VarlenDynamicPersistentTileSchedulerILi64ELi64ELi256ELi128ELb0ELb1ELb1ELb0ELb1ELb1EEEEEEEEEvNT_6ParamsE,"ax",@progbits
	.align	128
.text._ZN7cutlass13device_kernelIN5flash11enable_sm90INS1_16FlashAttnFwdSm90INS1_25CollectiveMainloopFwdSm90ILi2EN4cute5tupleIJNS5_1CILi1EEES8_S8_EEENS6_IJNS7_ILi64EEESA_SA_EEELi512ENS_6half_tEfNS_4arch4Sm90ELb0ELb0ELb0ELb1ELb0ELb1ELb1ELb0ELb0ELb1ELb0ELb0EEENS1_21CollectiveEpilogueFwdINS6_IJSA_NS7_ILi512EEESA_EEES9_SC_SE_Li256ELb1ELb1ELb0ELb0EEENS1_36VarlenDynamicPersistentTileSchedulerILi64ELi64ELi256ELi128ELb0ELb1ELb1ELb0ELb1ELb1EEEEEEEEEvNT_6ParamsE:
        .type           _ZN7cutlass13device_kernelIN5flash11enable_sm90INS1_16FlashAttnFwdSm90INS1_25CollectiveMainloopFwdSm90ILi2EN4cute5tupleIJNS5_1CILi1EEES8_S8_EEENS6_IJNS7_ILi64EEESA_SA_EEELi512ENS_6half_tEfNS_4arch4Sm90ELb0ELb0ELb0ELb1ELb0ELb1ELb1ELb0ELb0ELb1ELb0ELb0EEENS1_21CollectiveEpilogueFwdINS6_IJSA_NS7_ILi512EEESA_EEES9_SC_SE_Li256ELb1ELb1ELb0ELb0EEENS1_36VarlenDynamicPersistentTileSchedulerILi64ELi64ELi256ELi128ELb0ELb1ELb1ELb0ELb1ELb1EEEEEEEEEvNT_6ParamsE,@function
        .size           _ZN7cutlass13device_kernelIN5flash11enable_sm90INS1_16FlashAttnFwdSm90INS1_25CollectiveMainloopFwdSm90ILi2EN4cute5tupleIJNS5_1CILi1EEES8_S8_EEENS6_IJNS7_ILi64EEESA_SA_EEELi512ENS_6half_tEfNS_4arch4Sm90ELb0ELb0ELb0ELb1ELb0ELb1ELb1ELb0ELb0ELb1ELb0ELb0EEENS1_21CollectiveEpilogueFwdINS6_IJSA_NS7_ILi512EEESA_EEES9_SC_SE_Li256ELb1ELb1ELb0ELb0EEENS1_36VarlenDynamicPersistentTileSchedulerILi64ELi64ELi256ELi128ELb0ELb1ELb1ELb0ELb1ELb1EEEEEEEEEvNT_6ParamsE,(.L_x_15121 - _ZN7cutlass13device_kernelIN5flash11enable_sm90INS1_16FlashAttnFwdSm90INS1_25CollectiveMainloopFwdSm90ILi2EN4cute5tupleIJNS5_1CILi1EEES8_S8_EEENS6_IJNS7_ILi64EEESA_SA_EEELi512ENS_6half_tEfNS_4arch4Sm90ELb0ELb0ELb0ELb1ELb0ELb1ELb1ELb0ELb0ELb1ELb0ELb0EEENS1_21CollectiveEpilogueFwdINS6_IJSA_NS7_ILi512EEESA_EEES9_SC_SE_Li256ELb1ELb1ELb0ELb0EEENS1_36VarlenDynamicPersistentTileSchedulerILi64ELi64ELi256ELi128ELb0ELb1ELb1ELb0ELb1ELb1EEEEEEEEEvNT_6ParamsE)
        .other          _ZN7cutlass13device_kernelIN5flash11enable_sm90INS1_16FlashAttnFwdSm90INS1_25CollectiveMainloopFwdSm90ILi2EN4cute5tupleIJNS5_1CILi1EEES8_S8_EEENS6_IJNS7_ILi64EEESA_SA_EEELi512ENS_6half_tEfNS_4arch4Sm90ELb0ELb0ELb0ELb1ELb0ELb1ELb1ELb0ELb0ELb1ELb0ELb0EEENS1_21CollectiveEpilogueFwdINS6_IJSA_NS7_ILi512EEESA_EEES9_SC_SE_Li256ELb1ELb1ELb0ELb0EEENS1_36VarlenDynamicPersistentTileSchedulerILi64ELi64ELi256ELi128ELb0ELb1ELb1ELb0ELb1ELb1EEEEEEEEEvNT_6ParamsE,@"STO_CUDA_ENTRY STV_DEFAULT"
_ZN7cutlass13device_kernelIN5flash11enable_sm90INS1_16FlashAttnFwdSm90INS1_25CollectiveMainloopFwdSm90ILi2EN4cute5tupleIJNS5_1CILi1EEES8_S8_EEENS6_IJNS7_ILi64EEESA_SA_EEELi512ENS_6half_tEfNS_4arch4Sm90ELb0ELb0ELb0ELb1ELb0ELb1ELb1ELb0ELb0ELb1ELb0ELb0EEENS1_21CollectiveEpilogueFwdINS6_IJSA_NS7_ILi512EEESA_EEES9_SC_SE_Li256ELb1ELb1ELb0ELb0EEENS1_36VarlenDynamicPersistentTileSchedulerILi64ELi64ELi256ELi128ELb0ELb1ELb1ELb0ELb1ELb1EEEEEEEEEvNT_6ParamsE:
        /* <DEDUP_REMOVED lines=23> */
.L_x_4506:
[----:B------:R-:W-:Y:S05]  /*0170*/  BSYNC B0 ;  /* 0x0000000000007941 */ /* 0x000fea0003800000 */
.L_x_4505:
        /* <DEDUP_REMOVED lines=14> */
[----:B-1----:R0:W-:Y:S01]  /*0260*/  STL [R1+0x4], R3 ;  /* 0x0000040301007387 */ /* 0x0021e20000100800 */
        /* <DEDUP_REMOVED lines=24> */
.L_x_4507:
        /* <DEDUP_REMOVED lines=22> */
.L_x_4508:
        /* <DEDUP_REMOVED lines=18> */
.L_x_4509:
        /* <DEDUP_REMOVED lines=22> */
.L_x_4510:
        /* <DEDUP_REMOVED lines=22> */
.L_x_4511:
        /* <DEDUP_REMOVED lines=9> */
.L_x_4514:
        /* <DEDUP_REMOVED lines=25> */
[----:B------:R-:W-:Y:S02]  /*0b50*/  LEA.HI R6, R0, R15, RZ, 0x4 ;  /* 0x0000000f00067211 */ /* 0x000fe400078f20ff */
[----:B------:R-:W-:Y:S02]  /*0b60*/  LOP3.LUT R4, R3, 0xffffff80, RZ, 0xc0, !PT ;  /* 0xffffff8003047812 */ /* 0x000fe400078ec0ff */
[----:B------:R-:W-:-:S03]  /*0b70*/  LOP3.LUT R5, R6, 0xfffffff0, RZ, 0xc0, !PT ;  /* 0xfffffff006057812 */ /* 0x000fc600078ec0ff */
[C---:B------:R-:W-:Y:S01]  /*0b80*/  IMAD.IADD R4, R15.reuse, 0x1, -R4 ;  /* 0x000000010f047824 */ /* 0x040fe200078e0a04 */
[----:B------:R-:W-:Y:S01]  /*0b90*/  LEA.HI R7, R0, R15, RZ, 0x5 ;  /* 0x0000000f00077211 */ /* 0x000fe200078f28ff */
[----:B------:R-:W-:Y:S01]  /*0ba0*/  IMAD.IADD R9, R15, 0x1, -R5 ;  /* 0x000000010f097824 */ /* 0x000fe200078e0a05 */
[----:B------:R-:W-:Y:S02]  /*0bb0*/  SHF.R.S32.HI R11, RZ, 0x4, R6 ;  /* 0x00000004ff0b7819 */ /* 0x000fe40000011406 */
[----:B------:R-:W-:Y:S02]  /*0bc0*/  SHF.R.S32.HI R5, RZ, 0x1f, R4 ;  /* 0x0000001fff057819 */ /* 0x000fe40000011404 */
[--C-:B------:R-:W-:Y:S02]  /*0bd0*/  SHF.R.S32.HI R192, RZ, 0x5, R7.reuse ;  /* 0x00000005ffc07819 */ /* 0x100fe40000011407 */
[----:B------:R-:W-:Y:S02]  /*0be0*/  SHF.R.S32.HI R13, RZ, 0x1f, R7 ;  /* 0x0000001fff0d7819 */ /* 0x000fe40000011407 */
[----:B------:R-:W-:-:S02]  /*0bf0*/  SHF.R.S32.HI R8, RZ, 0x1f, R9 ;  /* 0x0000001fff087819 */ /* 0x000fc40000011409 */
[----:B------:R-:W-:Y:S02]  /*0c00*/  LEA.HI R7, R6, R11, RZ, 0x1 ;  /* 0x0000000b06077211 */ /* 0x000fe400078f08ff */
[----:B------:R-:W-:Y:S02]  /*0c10*/  LEA.HI R6, R5, R4, RZ, 0x2 ;  /* 0x0000000405067211 */ /* 0x000fe400078f10ff */
[----:B------:R-:W-:Y:S02]  /*0c20*/  LEA.HI R10, R8, R9, RZ, 0x3 ;  /* 0x00000009080a7211 */ /* 0x000fe400078f18ff */
[----:B------:R-:W-:Y:S02]  /*0c30*/  LOP3.LUT R14, R7, 0x1ffffffe, RZ, 0xc0, !PT ;  /* 0x1ffffffe070e7812 */ /* 0x000fe400078ec0ff */
[--C-:B------:R-:W-:Y:S02]  /*0c40*/  SHF.R.S32.HI R7, RZ, 0x2, R6.reuse ;  /* 0x00000002ff077819 */ /* 0x100fe40000011406 */
[----:B------:R-:W-:Y:S01]  /*0c50*/  SHF.R.S32.HI R8, RZ, 0x1f, R6 ;  /* 0x0000001fff087819 */ /* 0x000fe20000011406 */
[----:B------:R-:W-:-:S03]  /*0c60*/  IMAD.IADD R14, R11, 0x1, -R14 ;  /* 0x000000010b0e7824 */ /* 0x000fc600078e0a0e */
[----:B------:R-:W-:Y:S02]  /*0c70*/  LEA.HI R8, R8, R7, RZ, 0x3 ;  /* 0x0000000708087211 */ /* 0x000fe400078f18ff */
[----:B------:R-:W-:Y:S02]  /*0c80*/  LEA.HI R5, R5, R4, RZ, 0x5 ;  /* 0x0000000405057211 */ /* 0x000fe400078f28ff */
[----:B------:R-:W-:Y:S02]  /*0c90*/  LOP3.LUT R8, R8, 0xfffffff8, RZ, 0xc0, !PT ;  /* 0xfffffff808087812 */ /* 0x000fe400078ec0ff */
[----:B------:R-:W-:Y:S02]  /*0ca0*/  LOP3.LUT R11, R6, 0x7ffffffc, RZ, 0xc0, !PT ;  /* 0x7ffffffc060b7812 */ /* 0x000fe400078ec0ff */
[----:B------:R-:W-:Y:S01]  /*0cb0*/  SHF.R.S32.HI R5, RZ, 0x5, R5 ;  /* 0x00000005ff057819 */ /* 0x000fe20000011405 */
[----:B------:R-:W-:Y:S02]  /*0cc0*/  IMAD.IADD R8, R7, 0x1, -R8 ;  /* 0x0000000107087824 */ /* 0x000fe400078e0a08 */
[----:B------:R-:W-:Y:S01]  /*0cd0*/  IMAD.IADD R11, R4, 0x1, -R11 ;  /* 0x00000001040b7824 */ /* 0x000fe200078e0a0b */
[----:B------:R-:W-:Y:S01]  /*0ce0*/  LEA.HI R4, R0, R15, RZ, 0x2 ;  /* 0x0000000f00047211 */ /* 0x000fe200078f10ff */
[----:B------:R-:W-:Y:S01]  /*0cf0*/  IMAD R191, R5, 0x10, R8 ;  /* 0x0000001005bf7824 */ /* 0x000fe200078e0208 */
[----:B------:R-:W-:-:S02]  /*0d00*/  LEA.HI R13, R13, R192, RZ, 0x2 ;  /* 0x000000c00d0d7211 */ /* 0x000fc400078f10ff */
[----:B------:R-:W-:Y:S02]  /*0d10*/  LOP3.LUT R12, R10, 0xfffffff8, RZ, 0xc0, !PT ;  /* 0xfffffff80a0c7812 */ /* 0x000fe400078ec0ff */
[----:B------:R-:W-:Y:S02]  /*0d20*/  LOP3.LUT R5, R4, 0xfffffffc, RZ, 0xc0, !PT ;  /* 0xfffffffc04057812 */ /* 0x000fe400078ec0ff */
[----:B------:R-:W-:Y:S01]  /*0d30*/  SHF.R.S32.HI R224, RZ, 0x7, R3 ;  /* 0x00000007ffe07819 */ /* 0x000fe20000011403 */
[----:B------:R-:W-:Y:S01]  /*0d40*/  IMAD.IADD R12, R9, 0x1, -R12 ;  /* 0x00000001090c7824 */ /* 0x000fe200078e0a0c */
[----:B------:R-:W-:Y:S01]  /*0d50*/  LOP3.LUT R13, R13, 0x3ffffc, RZ, 0xc0, !PT ;  /* 0x003ffffc0d0d7812 */ /* 0x000fe200078ec0ff */
[----:B------:R-:W-:Y:S01]  /*0d60*/  IMAD.IADD R5, R15, 0x1, -R5 ;  /* 0x000000010f057824 */ /* 0x000fe200078e0a05 */
[----:B------:R-:W-:Y:S01]  /*0d70*/  LEA.HI R0, R0, R15, RZ, 0x3 ;  /* 0x0000000f00007211 */ /* 0x000fe200078f18ff */
[----:B------:R-:W-:Y:S02]  /*0d80*/  IMAD R16, R224, 0x100, R9 ;  /* 0x00000100e0107824 */ /* 0x000fe400078e0209 */
[----:B------:R-:W-:Y:S01]  /*0d90*/  IMAD.IADD R13, R192, 0x1, -R13 ;  /* 0x00000001c00d7824 */ /* 0x000fe200078e0a0d */
[----:B------:R-:W-:Y:S01]  /*0da0*/  SHF.R.S32.HI R222, RZ, 0x3, R0 ;  /* 0x00000003ffde7819 */ /* 0x000fe20000011400 */
[----:B------:R-:W-:Y:S01]  /*0db0*/  IMAD.SHL.U32 R9, R12, 0x40, RZ ;  /* 0x000000400c097824 */ /* 0x000fe200078e00ff */
[----:B------:R-:W-:-:S02]  /*0dc0*/  LOP3.LUT R221, R0, 0xfffffff8, RZ, 0xc0, !PT ;  /* 0xfffffff800dd7812 */ /* 0x000fc400078ec0ff */
[----:B------:R-:W-:Y:S02]  /*0dd0*/  SHF.R.S32.HI R22, RZ, 0x2, R4 ;  /* 0x00000002ff167819 */ /* 0x000fe40000011404 */
[----:B------:R-:W-:Y:S01]  /*0de0*/  LEA.HI R0, R5, R5, RZ, 0x1 ;  /* 0x0000000505007211 */ /* 0x000fe200078f08ff */
[----:B------:R-:W-:Y:S01]  /*0df0*/  IMAD R13, R13, 0x10, R16 ;  /* 0x000000100d0d7824 */ /* 0x000fe200078e0210 */
[----:B------:R-:W-:Y:S01]  /*0e00*/  LOP3.LUT R9, R9, 0x1c0, RZ, 0xc0, !PT ;  /* 0x000001c009097812 */ /* 0x000fe200078ec0ff */
[----:B------:R-:W-:Y:S01]  /*0e10*/  IMAD.SHL.U32 R14, R14, 0x8, RZ ;  /* 0x000000080e0e7824 */ /* 0x000fe200078e00ff */
[----:B------:R-:W-:Y:S01]  /*0e20*/  LOP3.LUT R0, R0, 0x1ffffffe, RZ, 0xc0, !PT ;  /* 0x1ffffffe00007812 */ /* 0x000fe200078ec0ff */
[----:B------:R-:W-:Y:S02]  /*0e30*/  IMAD.SHL.U32 R10, R10, 0x40, RZ ;  /* 0x000000400a0a7824 */ /* 0x000fe400078e00ff */
[----:B------:R-:W-:Y:S02]  /*0e40*/  VIADD R234, R22, 0x20 ;  /* 0x0000002016ea7836 */ /* 0x000fe40000000000 */
[--C-:B------:R-:W-:Y:S01]  /*0e50*/  IMAD.U32 R233, R13, 0x40, R14.reuse ;  /* 0x000000400de97824 */ /* 0x100fe200078e000e */
[----:B------:R-:W-:Y:S01]  /*0e60*/  LOP3.LUT R14, R9, 0x8, R14, 0xf8, !PT ;  /* 0x00000008090e7812 */ /* 0x000fe200078ef80e */
[C---:B------:R-:W-:Y:S01]  /*0e70*/  IMAD.SHL.U32 R16, R5.reuse, 0x8, RZ ;  /* 0x0000000805107824 */ /* 0x040fe200078e00ff */
[----:B------:R-:W-:Y:S01]  /*0e80*/  SHF.R.U32.HI R9, RZ, 0x3, R9 ;  /* 0x00000003ff097819 */ /* 0x000fe20000011609 */
[C---:B------:R-:W-:Y:S01]  /*0e90*/  IMAD.IADD R0, R5.reuse, 0x1, -R0 ;  /* 0x0000000105007824 */ /* 0x040fe200078e0a00 */
[----:B------:R-:W-:Y:S01]  /*0ea0*/  LOP3.LUT R7, R10, 0x7ffffe00, RZ, 0xc0, !PT ;  /* 0x7ffffe000a077812 */ /* 0x000fe200078ec0ff */
[----:B------:R-:W-:Y:S01]  /*0eb0*/  IMAD.SHL.U32 R184, R5, 0x4, RZ ;  /* 0x0000000405b87824 */ /* 0x000fe200078e00ff */
[----:B------:R-:W-:-:S02]  /*0ec0*/  SHF.R.S32.HI R5, RZ, 0x1f, R234 ;  /* 0x0000001fff057819 */ /* 0x000fc400000114ea */
[----:B------:R-:W-:Y:S01]  /*0ed0*/  LOP3.LUT R14, R14, R9, RZ, 0x3c, !PT ;  /* 0x000000090e0e7212 */ /* 0x000fe200078e3cff */
[----:B------:R-:W-:Y:S01]  /*0ee0*/  IMAD R7, R192, 0x400, R7 ;  /* 0x00000400c0077824 */ /* 0x000fe200078e0207 */
[----:B------:R-:W-:Y:S01]  /*0ef0*/  LEA.HI R5, R5, R234, RZ, 0x3 ;  /* 0x000000ea05057211 */ /* 0x000fe200078f18ff */
[----:B------:R-:W-:Y:S01]  /*0f00*/  IMAD.SHL.U32 R230, R234, 0x40, RZ ;  /* 0x00000040eae67824 */ /* 0x000fe200078e00ff */
[----:B------:R-:W-:Y:S01]  /*0f10*/  R2P PR, R12, 0x6 ;  /* 0x000000060c007804 */ /* 0x000fe20000000000 */
[----:B------:R-:W-:Y:S01]  /*0f20*/  IMAD.IADD R7, R7, 0x1, R14 ;  /* 0x0000000107077824 */ /* 0x000fe200078e020e */
[----:B------:R-:W-:Y:S01]  /*0f30*/  LEA.HI R3, R3, R224, RZ, 0x1 ;  /* 0x000000e003037211 */ /* 0x000fe200078f08ff */
[----:B------:R-:W-:Y:S01]  /*0f40*/  IMAD.IADD R221, R15, 0x1, -R221 ;  /* 0x000000010fdd7824 */ /* 0x000fe200078e0add */
[----:B------:R-:W-:Y:S01]  /*0f50*/  SHF.R.S32.HI R9, RZ, 0x1f, R4 ;  /* 0x0000001fff097819 */ /* 0x000fe20000011404 */
[----:B------:R-:W-:Y:S01]  /*0f60*/  IMAD.SHL.U32 R5, R5, 0x40, RZ ;  /* 0x0000004005057824 */ /* 0x000fe200078e00ff */
[----:B------:R-:W-:Y:S01]  /*0f70*/  LOP3.LUT R230, R230, 0x1c0, RZ, 0xc0, !PT ;  /* 0x000001c0e6e67812 */ /* 0x000fe200078ec0ff */
[----:B------:R-:W-:Y:S01]  /*0f80*/  IMAD R195, R7, 0x2, R2 ;  /* 0x0000000207c37824 */ /* 0x000fe200078e0202 */
[----:B------:R-:W-:Y:S01]  /*0f90*/  LOP3.LUT R3, R3, 0xfffffe, RZ, 0xc0, !PT ;  /* 0x00fffffe03037812 */ /* 0x000fe200078ec0ff */
[----:B------:R-:W-:Y:S01]  /*0fa0*/  IMAD.MOV.U32 R208, RZ, RZ, 0x20 ;  /* 0x00000020ffd07424 */ /* 0x000fe200078e00ff */
[----:B------:R-:W-:Y:S01]  /*0fb0*/  LEA.HI R9, R9, R22, RZ, 0x3 ;  /* 0x0000001609097211 */ /* 0x000fe200078f18ff */
[----:B------:R-:W-:Y:S01]  /*0fc0*/  IMAD.SHL.U32 R189, R221, 0x8, RZ ;  /* 0x00000008ddbd7824 */ /* 0x000fe200078e00ff */
[----:B------:R-:W-:Y:S01]  /*0fd0*/  LOP3.LUT R4, R230, 0x38, R16, 0xf8, !PT ;  /* 0x00000038e6047812 */ /* 0x000fe200078ef810 */
[----:B------:R-:W-:Y:S01]  /*0fe0*/  VIADD R190, R184, 0x10 ;  /* 0x00000010b8be7836 */ /* 0x000fe20000000000 */
[----:B------:R-:W-:Y:S01]  /*0ff0*/  SHF.R.U32.HI R6, RZ, 0x3, R230 ;  /* 0x00000003ff067819 */ /* 0x000fe200000116e6 */
[----:B------:R-:W-:Y:S01]  /*1000*/  VIADD R209, R195, 0x36400 ;  /* 0x00036400c3d17836 */ /* 0x000fe20000000000 */
[----:B------:R-:W-:Y:S01]  /*1010*/  LOP3.LUT R231, R5, 0xfffffe00, RZ, 0xc0, !PT ;  /* 0xfffffe0005e77812 */ /* 0x000fe200078ec0ff */
[----:B------:R-:W-:Y:S01]  /*1020*/  IMAD.IADD R3, R224, 0x1, -R3 ;  /* 0x00000001e0037824 */ /* 0x000fe200078e0a03 */
[----:B------:R-:W-:Y:S01]  /*1030*/  SEL R208, R208, 0xffffffe0, !P1 ;  /* 0xffffffe0d0d07807 */ /* 0x000fe20004800000 */
[----:B------:R-:W-:Y:S01]  /*1040*/  VIADD R218, R189, 0x40 ;  /* 0x00000040bdda7836 */ /* 0x000fe20000000000 */
[----:B------:R-:W-:Y:S01]  /*1050*/  LOP3.LUT R9, R9, 0xfffffff8, RZ, 0xc0, !PT ;  /* 0xfffffff809097812 */ /* 0x000fe200078ec0ff */
[----:B------:R-:W-:Y:S01]  /*1060*/  VIADD R217, R189, 0x80 ;  /* 0x00000080bdd97836 */ /* 0x000fe20000000000 */
[----:B------:R-:W-:Y:S01]  /*1070*/  LOP3.LUT R229, R231, R4, R6, 0xf6, !PT ;  /* 0x00000004e7e57212 */ /* 0x000fe200078ef606 */
[C---:B------:R-:W-:Y:S01]  /*1080*/  VIADD R216, R189.reuse, 0xc0 ;  /* 0x000000c0bdd87836 */ /* 0x040fe20000000000 */
[----:B------:R-:W-:Y:S01]  /*1090*/  SHF.R.S32.HI R227, RZ, 0x1f, R190 ;  /* 0x0000001fffe37819 */ /* 0x000fe200000114be */
[----:B------:R-:W-:-:S02]  /*10a0*/  VIADD R215, R189, 0x100 ;  /* 0x00000100bdd77836 */ /* 0x000fc40000000000 */
[C---:B------:R-:W-:Y:S02]  /*10b0*/  VIADD R214, R189.reuse, 0x140 ;  /* 0x00000140bdd67836 */ /* 0x040fe40000000000 */
[C---:B------:R-:W-:Y:S02]  /*10c0*/  VIADD R226, R189.reuse, 0x180 ;  /* 0x00000180bde27836 */ /* 0x040fe40000000000 */
[----:B------:R-:W-:Y:S02]  /*10d0*/  VIADD R225, R189, 0x1c0 ;  /* 0x000001c0bde17836 */ /* 0x000fe40000000000 */
[----:B------:R-:W-:Y:S02]  /*10e0*/  VIADD R196, R195, 0x36440 ;  /* 0x00036440c3c47836 */ /* 0x000fe40000000000 */
[----:B------:R-:W-:Y:S01]  /*10f0*/  @P2 VIADD R196, R209, 0xffffffc0 ;  /* 0xffffffc0d1c42836 */ /* 0x000fe20000000000 */
[----:B------:R-:W-:Y:S01]  /*1100*/  SHF.R.S32.HI R8, RZ, 0x1f, R218 ;  /* 0x0000001fff087819 */ /* 0x000fe200000114da */
[----:B------:R-:W-:Y:S01]  /*1110*/  IMAD.SHL.U32 R194, R3, 0x100, RZ ;  /* 0x0000010003c27824 */ /* 0x000fe200078e00ff */
[----:B------:R-:W-:Y:S01]  /*1120*/  SHF.R.S32.HI R3, RZ, 0x1f, R217 ;  /* 0x0000001fff037819 */ /* 0x000fe200000114d9 */
        /* <DEDUP_REMOVED lines=10> */
[C---:B------:R-:W-:Y:S01]  /*11d0*/  IMAD.SHL.U32 R228, R190.reuse, 0x2, RZ ;  /* 0x00000002bee47824 */ /* 0x040fe200078e00ff */
[----:B------:R-:W-:Y:S01]  /*11e0*/  SHF.L.U64.HI R227, R190, 0x1, R227 ;  /* 0x00000001bee37819 */ /* 0x000fe200000102e3 */
[----:B------:R-:W-:-:S02]  /*11f0*/  IMAD.SHL.U32 R193, R11, 0x2, RZ ;  /* 0x000000020bc17824 */ /* 0x000fc400078e00ff */
[----:B------:R-:W-:Y:S02]  /*1200*/  IMAD R229, R229, 0x2, R2 ;  /* 0x00000002e5e57824 */ /* 0x000fe400078e0202 */
[----:B------:R-:W-:Y:S02]  /*1210*/  IMAD R232, R0, 0x8, R191 ;  /* 0x0000000800e87824 */ /* 0x000fe400078e02bf */
[----:B------:R-:W-:Y:S01]  /*1220*/  IMAD.IADD R208, R208, 0x1, R196 ;  /* 0x00000001d0d07824 */ /* 0x000fe200078e02c4 */
[----:B--2---:R-:W-:Y:S02]  /*1230*/  LOP3.LUT R187, R18, 0x1, RZ, 0xfc, !PT ;  /* 0x0000000112bb7812 */ /* 0x004fe400078efcff */
[----:B------:R-:W-:-:S07]  /*1240*/  CS2R R18, SRZ ;  /* 0x0000000000127805 */ /* 0x000fce000001ff00 */
.L_x_4628:
        /* <DEDUP_REMOVED lines=42> */
[----:B01----:R-:W-:Y:S06]  /*14f0*/  @P1 BRA `(.L_x_4516) ;  /* 0x0000000000241947 */ /* 0x003fec0003800000 */
        /* <DEDUP_REMOVED lines=9> */
.L_x_4516:
[----:B------:R-:W-:Y:S02]  /*1590*/  IMAD.U32 R46, RZ, RZ, UR5 ;  /* 0x00000005ff2e7e24 */ /* 0x000fe4000f8e00ff */
[----:B------:R-:W-:Y:S01]  /*15a0*/  IMAD.U32 R28, RZ, RZ, UR4 ;  /* 0x00000004ff1c7e24 */ /* 0x000fe2000f8e00ff */
[----:B------:R-:W-:Y:S06]  /*15b0*/  @!P2 BRA `(.L_x_4517) ;  /* 0x000000000010a947 */ /* 0x000fec0003800000 */
[----:B------:R-:W-:-:S04]  /*15c0*/  IADD3 R4, P0, R211, UR8, RZ ;  /* 0x00000008d3047c10 */ /* 0x000fc8000ff1e0ff */
[----:B------:R-:W-:-:S05]  /*15d0*/  IADD3.X R5, R212, UR9, RZ, P0, !PT ;  /* 0x00000009d4057c10 */ /* 0x000fca00087fe4ff */
[----:B------:R0:W5:Y:S01]  /*15e0*/  LDG.E R28, desc[UR40][R4.64] ;  /* 0x00000028041c7981 */ /* 0x000162000c1e1900 */
[----:B------:R-:W-:Y:S05]  /*15f0*/  BRA `(.L_x_4518) ;  /* 0x0000000000107947 */ /* 0x000fea0003800000 */
.L_x_4517:
[----:B------:R-:W-:Y:S05]  /*1600*/  @!P0 BRA `(.L_x_4518) ;  /* 0x00000000000c8947 */ /* 0x000fea0003800000 */
[----:B------:R-:W2:Y:S04]  /*1610*/  LDG.E R5, desc[UR40][R8.64] ;  /* 0x0000002808057981 */ /* 0x000ea8000c1e1900 */
[----:B------:R-:W2:Y:S02]  /*1620*/  LDG.E R28, desc[UR40][R8.64+0x4] ;  /* 0x00000428081c7981 */ /* 0x000ea4000c1e1900 */
[----:B--2---:R-:W-:-:S07]  /*1630*/  IMAD.IADD R28, R28, 0x1, -R5 ;  /* 0x000000011c1c7824 */ /* 0x004fce00078e0a05 */
.L_x_4518:
        /* <DEDUP_REMOVED lines=55> */
.L_x_4521:
[----:B------:R-:W-:Y:S05]  /*19b0*/  BSYNC B6 ;  /* 0x0000000000067941 */ /* 0x000fea0003800000 */
.L_x_4520:
        /* <DEDUP_REMOVED lines=20> */
.L_x_4523:
[----:B------:R-:W-:Y:S05]  /*1b00*/  BSYNC B6 ;  /* 0x0000000000067941 */ /* 0x000fea0003800000 */
.L_x_4522:
        /* <DEDUP_REMOVED lines=14> */
[CC--:B0-----:R-:W-:Y:S01]  /*1bf0*/  IMAD.WIDE.U32 R6, R31.reuse, R50.reuse, RZ ;  /* 0x000000321f067225 */ /* 0x0c1fe200078e00ff */
        /* <DEDUP_REMOVED lines=30> */
[----:B------:R-:W-:Y:S01]  /*1de0*/  VIADD R59, R42, 0x8 ;  /* 0x000000082a3b7836 */ /* 0x000fe20000000000 */
[----:B------:R-:W-:Y:S01]  /*1df0*/  SHF.R.S32.HI R48, RZ, 0x1f, R15 ;  /* 0x0000001fff307819 */ /* 0x000fe2000001140f */
[----:B------:R-:W-:-:S03]  /*1e00*/  IMAD.SHL.U32 R60, R43, 0x2, RZ ;  /* 0x000000022b3c7824 */ /* 0x000fc600078e00ff */
        /* <DEDUP_REMOVED lines=62> */
.L_x_4553:
        /* <DEDUP_REMOVED lines=57> */
.L_x_4528:
[----:B------:R-:W-:Y:S05]  /*2580*/  BSYNC B1 ;  /* 0x0000000000017941 */ /* 0x000fea0003800000 */
.L_x_4527:
        /* <DEDUP_REMOVED lines=15> */
.L_x_4529:
[----:B------:R-:W-:Y:S01]  /*2680*/  IMAD R66, R19, 0x8, R2 ;  /* 0x0000000813427824 */ /* 0x000fe200078e0202 */
[----:B------:R-:W-:Y:S01]  /*2690*/  SHF.L.U32 R75, R186, 0x1f, RZ ;  /* 0x0000001fba4b7819 */ /* 0x000fe200000006ff */
[----:B------:R-:W-:Y:S03]  /*26a0*/  BSSY B1, `(.L_x_4530) ;  /* 0x0000003000017945 */ /* 0x000fe60003800000 */
[----:B------:R-:W0:Y:S02]  /*26b0*/  SYNCS.PHASECHK.TRANS64.TRYWAIT P5, [R66+URZ+0x38890], R75 ;  /* 0x0388904b420075a7 */ /* 0x000e2400080a017f */
[----:B0-----:R-:W-:Y:S05]  /*26c0*/  @!P5 BRA `(.L_x_4531) ;  /* 0x0000019000f4d947 */ /* 0x001fea0003800000 */
.L_x_4819:
[----:B------:R-:W-:Y:S05]  /*26d0*/  BSYNC B1 ;  /* 0x0000000000017941 */ /* 0x000fea0003800000 */
.L_x_4530:
        /* <DEDUP_REMOVED lines=48> */
.L_x_4536:
[----:B------:R-:W-:Y:S05]  /*29e0*/  BSYNC B2 ;  /* 0x0000000000027941 */ /* 0x000fea0003800000 */
.L_x_4535:
[----:B--2---:R1:W-:Y:S02]  /*29f0*/  STG.E.128 desc[UR40][R12.64], R4 ;  /* 0x000000040c007986 */ /* 0x0043e4000c101d28 */
.L_x_4534:
[----:B------:R-:W-:Y:S05]  /*2a00*/  BSYNC B1 ;  /* 0x0000000000017941 */ /* 0x000fea0003800000 */
.L_x_4533:
        /* <DEDUP_REMOVED lines=51> */
.L_x_4538:
[----:B------:R-:W-:Y:S05]  /*2d40*/  BSYNC B1 ;  /* 0x0000000000017941 */ /* 0x000fea0003800000 */
.L_x_4537:
[----:B-1----:R1:W-:Y:S01]  /*2d50*/  STG.E.128 desc[UR40][R12.64+0x40], R4 ;  /* 0x000040040c007986 */ /* 0x0023e2000c101d28 */
[----:B------:R-:W-:Y:S05]  /*2d60*/  BRA `(.L_x_4532) ;  /* 0x0000000c00207947 */ /* 0x000fea0003800000 */
.L_x_4526:
        /* <DEDUP_REMOVED lines=29> */
[----:B------:R-:W-:Y:S02]  /*2f40*/  IMAD.MOV.U32 R30, RZ, RZ, R6 ;  /* 0x000000ffff1e7224 */ /* 0x000fe400078e0006 */
[----:B------:R-:W-:Y:S01]  /*2f50*/  IMAD.MOV.U32 R66, RZ, RZ, R7 ;  /* 0x000000ffff427224 */ /* 0x000fe200078e0007 */
[----:B------:R-:W-:Y:S01]  /*2f60*/  PRMT R80, R80, 0x5410, R29 ;  /* 0x0000541050507816 */ /* 0x000fe2000000001d */
[----:B---3--:R-:W-:Y:S01]  /*2f70*/  IMAD.MOV.U32 R12, RZ, RZ, R8 ;  /* 0x000000ffff0c7224 */ /* 0x008fe200078e0008 */
[----:B------:R-:W-:Y:S01]  /*2f80*/  PRMT R94, R28, 0x5410, R30 ;  /* 0x000054101c5e7816 */ /* 0x000fe2000000001e */
[----:B------:R-:W-:Y:S01]  /*2f90*/  IMAD.MOV.U32 R13, RZ, RZ, R9 ;  /* 0x000000ffff0d7224 */ /* 0x000fe200078e0009 */
[----:B------:R-:W-:Y:S01]  /*2fa0*/  PRMT R86, R86, 0x5410, R66 ;  /* 0x0000541056567816 */ /* 0x000fe20000000042 */
[----:B------:R-:W-:-:S02]  /*2fb0*/  IMAD.MOV.U32 R28, RZ, RZ, R10 ;  /* 0x000000ffff1c7224 */ /* 0x000fc400078e000a */
[----:B------:R-:W-:Y:S01]  /*2fc0*/  IMAD.MOV.U32 R29, RZ, RZ, R11 ;  /* 0x000000ffff1d7224 */ /* 0x000fe200078e000b */
[----:B------:R-:W-:Y:S02]  /*2fd0*/  PRMT R80, R13, 0x7610, R80 ;  /* 0x000076100d507816 */ /* 0x000fe40000000050 */
[----:B------:R-:W-:Y:S02]  /*2fe0*/  PRMT R93, R12, 0x5410, R28 ;  /* 0x000054100c5d7816 */ /* 0x000fe4000000001c */
[----:B------:R-:W-:Y:S01]  /*2ff0*/  PRMT R86, R29, 0x7610, R86 ;  /* 0x000076101d567816 */ /* 0x000fe20000000056 */
[----:B------:R-:W-:Y:S06]  /*3000*/  @!P0 BRA `(.L_x_4539) ;  /* 0x0000000000048947 */ /* 0x000fec0003800000 */
[----:B------:R-:W-:Y:S01]  /*3010*/  BPT.TRAP 0x1 ;  /* 0x000000040000795c */ /* 0x000fe20000300000 */
.L_x_4539:
[----:B------:R-:W-:Y:S01]  /*3020*/  IMAD R66, R19, 0x8, R2 ;  /* 0x0000000813427824 */ /* 0x000fe200078e0202 */
[----:B------:R-:W-:Y:S01]  /*3030*/  SHF.L.U32 R75, R186, 0x1f, RZ ;  /* 0x0000001fba4b7819 */ /* 0x000fe200000006ff */
[----:B------:R-:W0:Y:S01]  /*3040*/  LDC R81, c[0x0][0x2f4] ;  /* 0x0000bd00ff517b82 */ /* 0x000e220000000800 */
[----:B------:R-:W-:Y:S02]  /*3050*/  BSSY B1, `(.L_x_4540) ;  /* 0x0000003000017945 */ /* 0x000fe40003800000 */
[----:B------:R-:W1:Y:S02]  /*3060*/  SYNCS.PHASECHK.TRANS64.TRYWAIT P5, [R66+URZ+0x38890], R75 ;  /* 0x0388904b420075a7 */ /* 0x000e6400080a017f */
[----:B-1----:R-:W-:Y:S05]  /*3070*/  @!P5 BRA `(.L_x_4541) ;  /* 0x00000188009cd947 */ /* 0x002fea0003800000 */
.L_x_4820:
[----:B------:R-:W-:Y:S05]  /*3080*/  BSYNC B1 ;  /* 0x0000000000017941 */ /* 0x000fea0003800000 */
.L_x_4540:
        /* <DEDUP_REMOVED lines=115> */
.L_x_4543:
[----:B------:R-:W-:Y:S05]  /*37c0*/  BSYNC B1 ;  /* 0x0000000000017941 */ /* 0x000fea0003800000 */
.L_x_4542:
        /* <DEDUP_REMOVED lines=10> */
.L_x_4525:
[----:B------:R-:W-:-:S13]  /*3870*/  ISETP.NE.AND P0, PT, R187, 0x3, PT ;  /* 0x00000003bb00780c */ /* 0x000fda0003f05270 */
[----:B------:R-:W-:Y:S05]  /*3880*/  @!P0 BRA `(.L_x_4544) ;  /* 0x0000000000048947 */ /* 0x000fea0003800000 */
[----:B------:R-:W-:Y:S01]  /*3890*/  BPT.TRAP 0x1 ;  /* 0x000000040000795c */ /* 0x000fe20000300000 */
.L_x_4544:
        /* <DEDUP_REMOVED lines=8> */
.L_x_4821:
[----:B------:R-:W-:Y:S05]  /*3920*/  BSYNC B1 ;  /* 0x0000000000017941 */ /* 0x000fea0003800000 */
.L_x_4545:
        /* <DEDUP_REMOVED lines=12> */
.L_x_4532:
[----:B------:R-:W-:Y:S05]  /*39f0*/  BSYNC B0 ;  /* 0x0000000000007941 */ /* 0x000fea0003800000 */
.L_x_4524:
        /* <DEDUP_REMOVED lines=17> */
.L_x_4548:
[----:B------:R-:W-:Y:S05]  /*3b10*/  BSYNC B0 ;  /* 0x0000000000007941 */ /* 0x000fea0003800000 */
.L_x_4547:
[----:B------:R-:W5:Y:S01]  /*3b20*/  SYNCS.PHASECHK.TRANS64.TRYWAIT P0, [R66+URZ+0x388b0], R75 ;  /* 0x0388b04b420075a7 */ /* 0x000f62000800017f */
[----:B------:R-:W-:Y:S04]  /*3b30*/  BSSY B0, `(.L_x_4549) ;  /* 0x0000002000007945 */ /* 0x000fe80003800000 */
[----:B-----5:R-:W-:Y:S05]  /*3b40*/  @!P0 BRA `(.L_x_4550) ;  /* 0x0000018000108947 */ /* 0x020fea0003800000 */
.L_x_4822:
[----:B------:R-:W-:Y:S05]  /*3b50*/  BSYNC B0 ;  /* 0x0000000000007941 */ /* 0x000fea0003800000 */
.L_x_4549:
        /* <DEDUP_REMOVED lines=82> */
.L_x_4552:
[----:B------:R-:W-:Y:S05]  /*4080*/  BSYNC B0 ;  /* 0x0000000000007941 */ /* 0x000fea0003800000 */
.L_x_4551:
        /* <DEDUP_REMOVED lines=17> */
.L_x_4519:
[----:B------:R-:W2:Y:S01]  /*41a0*/  LDL R4, [R1+0x4] ;  /* 0x0000040001047983 */ /* 0x000ea20000100800 */
        /* <DEDUP_REMOVED lines=36> */
[----:B------:R-:W-:Y:S02]  /*43f0*/  CS2R R88, SRZ ;  /* 0x0000000000587805 */ /* 0x000fe4000001ff00 */
[----:B------:R-:W-:-:S02]  /*4400*/  CS2R R86, SRZ ;  /* 0x0000000000567805 */ /* 0x000fc4000001ff00 */
[----:B------:R-:W-:Y:S02]  /*4410*/  CS2R R152, SRZ ;  /* 0x0000000000987805 */ /* 0x000fe4000001ff00 */
[----:B------:R-:W-:Y:S02]  /*4420*/  CS2R R82, SRZ ;  /* 0x0000000000527805 */ /* 0x000fe4000001ff00 */
[----:B------:R-:W-:Y:S02]  /*4430*/  CS2R R154, SRZ ;  /* 0x00000000009a7805 */ /* 0x000fe4000001ff00 */
[----:B---3--:R-:W-:Y:S02]  /*4440*/  CS2R R78, SRZ ;  /* 0x00000000004e7805 */ /* 0x008fe4000001ff00 */
[----:B------:R-:W-:Y:S02]  /*4450*/  CS2R R156, SRZ ;  /* 0x00000000009c7805 */ /* 0x000fe4000001ff00 */
[----:B------:R-:W-:-:S02]  /*4460*/  CS2R R74, SRZ ;  /* 0x00000000004a7805 */ /* 0x000fc4000001ff00 */
[----:B------:R-:W-:Y:S01]  /*4470*/  CS2R R158, SRZ ;  /* 0x00000000009e7805 */ /* 0x000fe2000001ff00 */
[----:B------:R-:W-:Y:S01]  /*4480*/  IMAD.MOV.U32 R71, RZ, RZ, RZ ;  /* 0x000000ffff477224 */ /* 0x000fe200078e00ff */
        /* <DEDUP_REMOVED lines=19> */
[----:B------:R-:W-:Y:S01]  /*45c0*/  CS2R R178, SRZ ;  /* 0x0000000000b27805 */ /* 0x000fe2000001ff00 */
[----:B------:R-:W-:Y:S01]  /*45d0*/  IMAD.MOV.U32 R35, RZ, RZ, RZ ;  /* 0x000000ffff237224 */ /* 0x000fe200078e00ff */
[----:B--2-4-:R-:W-:Y:S01]  /*45e0*/  CS2R R28, SRZ ;  /* 0x00000000001c7805 */ /* 0x014fe2000001ff00 */
[----:B------:R-:W-:Y:S01]  /*45f0*/  IMAD.MOV.U32 R31, RZ, RZ, RZ ;  /* 0x000000ffff1f7224 */ /* 0x000fe200078e00ff */
[----:B------:R-:W-:Y:S01]  /*4600*/  CS2R R6, SRZ ;  /* 0x0000000000067805 */ /* 0x000fe2000001ff00 */
[----:B------:R-:W-:-:S02]  /*4610*/  IMAD.MOV.U32 R0, RZ, RZ, RZ ;  /* 0x000000ffff007224 */ /* 0x000fc400078e00ff */
[----:B------:R-:W-:Y:S01]  /*4620*/  IMAD.MOV.U32 R5, RZ, RZ, RZ ;  /* 0x000000ffff057224 */ /* 0x000fe200078e00ff */
[----:B------:R-:W-:Y:S01]  /*4630*/  ISETP.NE.AND P1, PT, R4, 0x1, PT ;  /* 0x000000010400780c */ /* 0x000fe20003f25270 */
[----:B------:R-:W-:-:S12]  /*4640*/  @P0 BRA `(.L_x_4555) ;  /* 0x0000000000080947 */ /* 0x000fd80003800000 */
[----:B------:R-:W1:Y:S02]  /*4650*/  FENCE.VIEW.ASYNC.G ;  /* 0x00000000000073c6 */ /* 0x000e640000000100 */
[----:B-1----:R-:W-:Y:S06]  /*4660*/  BAR.ARV 0xc, 0x180 ;  /* 0x0306000000007b1d */ /* 0x002fec0000002000 */
.L_x_4555:
[----:B------:R-:W-:Y:S05]  /*4670*/  BSYNC B0 ;  /* 0x0000000000007941 */ /* 0x000fea0003800000 */
.L_x_4554:
[----:B------:R-:W-:Y:S01]  /*4680*/  BSSY B7, `(.L_x_4556) ;  /* 0x0000aa5000077945 */ /* 0x000fe20003800000 */
[----:B------:R-:W-:Y:S02]  /*4690*/  IMAD.MOV.U32 R8, RZ, RZ, RZ ;  /* 0x000000ffff087224 */ /* 0x000fe400078e00ff */
[----:B------:R-:W-:Y:S01]  /*46a0*/  IMAD.MOV.U32 R10, RZ, RZ, RZ ;  /* 0x000000ffff0a7224 */ /* 0x000fe200078e00ff */
[----:B------:R-:W-:Y:S06]  /*46b0*/  @!P1 BRA `(.L_x_4557) ;  /* 0x0000001800409947 */ /* 0x000fec0003800000 */
[----:B------:R-:W-:Y:S02]  /*46c0*/  ISETP.GE.AND P1, PT, R168, 0x1, PT ;  /* 0x00000001a800780c */ /* 0x000fe40003f26270 */
[----:B------:R-:W-:-:S11]  /*46d0*/  PLOP3.LUT P0, PT, PT, PT, PT, 0x80, 0x0 ;  /* 0x000000000000781c */ /* 0x000fd60003f0f070 */
[----:B------:R-:W-:Y:S05]  /*46e0*/  @!P1 BRA `(.L_x_4558) ;  /* 0x000000a800789947 */ /* 0x000fea0003800000 */
[----:B------:R-:W1:Y:S01]  /*46f0*/  SHFL.IDX PT, R0, R224, RZ, 0x1f ;  /* 0x00001fffe0007589 */ /* 0x000e6200000e0000 */
[----:B------:R-:W-:Y:S01]  /*4700*/  IMAD.MOV.U32 R9, RZ, RZ, 0x40000040 ;  /* 0x40000040ff097424 */ /* 0x000fe200078e00ff */
[----:B------:R-:W-:Y:S01]  /*4710*/  ISETP.GE.AND P0, PT, R168, 0x41, PT ;  /* 0x00000041a800780c */ /* 0x000fe20003f06270 */
[----:B------:R-:W-:Y:S01]  /*4720*/  IMAD.MOV.U32 R11, RZ, RZ, 0x40000040 ;  /* 0x40000040ff0b7424 */ /* 0x000fe200078e00ff */
[----:B------:R-:W-:Y:S01]  /*4730*/  BAR.SYNC.DEFER_BLOCKING 0xe, 0x100 ;  /* 0x0384000000007b1d */ /* 0x000fe20000010000 */
[----:B------:R-:W-:Y:S01]  /*4740*/  IMAD.MOV.U32 R7, RZ, RZ, 0x40000040 ;  /* 0x40000040ff077424 */ /* 0x000fe200078e00ff */
[----:B------:R-:W-:Y:S01]  /*4750*/  R2UR UR5, R9 ;  /* 0x00000000090572ca */ /* 0x000fe200000e0000 */
[----:B------:R-:W-:Y:S01]  /*4760*/  IMAD.MOV.U32 R5, RZ, RZ, 0x40000040 ;  /* 0x40000040ff057424 */ /* 0x000fe200078e00ff */
[----:B------:R-:W-:Y:S01]  /*4770*/  R2UR UR7, R11 ;  /* 0x000000000b0772ca */ /* 0x000fe200000e0000 */
[----:B------:R-:W-:Y:S01]  /*4780*/  IMAD.MOV.U32 R13, RZ, RZ, 0x40000040 ;  /* 0x40000040ff0d7424 */ /* 0x000fe200078e00ff */
[----:B------:R-:W-:Y:S01]  /*4790*/  BSSY B0, `(.L_x_4559) ;  /* 0x00000f5000007945 */ /* 0x000fe20003800000 */
[----:B------:R-:W-:Y:S01]  /*47a0*/  IMAD.MOV.U32 R11, RZ, RZ, 0x40000040 ;  /* 0x40000040ff0b7424 */ /* 0x000fe200078e00ff */
[----:B------:R-:W2:Y:S01]  /*47b0*/  S2R R20, SR_TID.X ;  /* 0x0000000000147919 */ /* 0x000ea20000002100 */
[----:B-1----:R-:W-:-:S04]  /*47c0*/  LEA.HI R3, R0, R0, RZ, 0x1 ;  /* 0x0000000000037211 */ /* 0x002fc800078f08ff */
[----:B------:R-:W-:Y:S01]  /*47d0*/  LOP3.LUT R3, R3, 0x1fffe, RZ, 0xc0, !PT ;  /* 0x0001fffe03037812 */ /* 0x000fe200078ec0ff */
[----:B0----5:R-:W-:-:S04]  /*47e0*/  WARPGROUP.ARRIVE ;  /* 0x00000000000079c5 */ /* 0x021fc80000000000 */
[----:B------:R-:W-:Y:S02]  /*47f0*/  IMAD.IADD R3, R0, 0x1, -R3 ;  /* 0x0000000100037824 */ /* 0x000fe400078e0a03 */
[----:B------:R-:W-:Y:S02]  /*4800*/  VIADD R0, R2, 0x36400 ;  /* 0x0003640002007836 */ /* 0x000fe40000000000 */
[----:B------:R-:W-:-:S03]  /*4810*/  IMAD R3, R3, 0x8000, R2 ;  /* 0x0000800003037824 */ /* 0x000fc600078e0202 */
[----:B------:R-:W-:Y:S01]  /*4820*/  SHF.R.U32.HI R0, RZ, 0x4, R0 ;  /* 0x00000004ff007819 */ /* 0x000fe20000011600 */
[----:B------:R-:W-:-:S03]  /*4830*/  VIADD R3, R3, 0x400 ;  /* 0x0000040003037836 */ /* 0x000fc60000000000 */
[----:B------:R-:W-:Y:S02]  /*4840*/  LOP3.LUT R0, R0, 0x3fff, RZ, 0xc0, !PT ;  /* 0x00003fff00007812 */ /* 0x000fe400078ec0ff */
[----:B------:R-:W-:Y:S02]  /*4850*/  SHF.R.U32.HI R3, RZ, 0x4, R3 ;  /* 0x00000004ff037819 */ /* 0x000fe40000011603 */
[----:B------:R-:W-:Y:S02]  /*4860*/  LOP3.LUT R8, R0, 0x10000, RZ, 0xfc, !PT ;  /* 0x0001000000087812 */ /* 0x000fe400078efcff */
[----:B------:R-:W-:Y:S02]  /*4870*/  LOP3.LUT R3, R3, 0x3fff, RZ, 0xc0, !PT ;  /* 0x00003fff03037812 */ /* 0x000fe400078ec0ff */
[C---:B------:R-:W-:Y:S01]  /*4880*/  R2UR UR4, R8.reuse ;  /* 0x00000000080472ca */ /* 0x040fe200000e0000 */
[----:B------:R-:W-:Y:S01]  /*4890*/  VIADD R6, R8, 0x2 ;  /* 0x0000000208067836 */ /* 0x000fe20000000000 */
[----:B------:R-:W-:-:S02]  /*48a0*/  LOP3.LUT R21, R3, 0x2000000, RZ, 0xfc, !PT ;  /* 0x0200000003157812 */ /* 0x000fc400078efcff */
[----:B--2---:R-:W-:-:S03]  /*48b0*/  LOP3.LUT R20, R20, 0x7f, RZ, 0xc0, !PT ;  /* 0x0000007f14147812 */ /* 0x004fc600078ec0ff */
[----:B------:R-:W-:Y:S01]  /*48c0*/  IMAD R10, R18, 0x1000, R21 ;  /* 0x00001000120a7824 */ /* 0x000fe200078e0215 */
[----:B------:R-:W-:-:S03]  /*48d0*/  ISETP.NE.AND P2, PT, R20, RZ, PT ;  /* 0x000000ff1400720c */ /* 0x000fc60003f45270 */
[C---:B------:R-:W-:Y:S01]  /*48e0*/  VIADD R4, R10.reuse, 0x80 ;  /* 0x000000800a047836 */ /* 0x040fe20000000000 */
[C---:B------:R-:W-:Y:S01]  /*48f0*/  R2UR UR6, R10.reuse ;  /* 0x000000000a0672ca */ /* 0x040fe200000e0000 */
[----:B------:R-:W-:-:S08]  /*4900*/  VIADD R12, R10, 0x100 ;  /* 0x000001000a0c7836 */ /* 0x000fd00000000000 */
[----:B------:R-:W-:-:S04]  /*4910*/  @!P2 IMAD R0, R18, 0x8, R2 ;  /* 0x000000081200a824 */ /* 0x000fc800078e0202 */
[----:B------:R-:W-:Y:S01]  /*4920*/  HGMMA.64x256x16.F32 R24, gdesc[UR4].tnspB, RZ, !UPT, gsb0 ;  /* 0x43e00000041879f0 */ /* 0x000fe2000c0008ff */
[----:B------:R-:W-:Y:S01]  /*4930*/  R2UR UR4, R6 ;  /* 0x00000000060472ca */ /* 0x000fe200000e0000 */
[----:B------:R-:W-:Y:S01]  /*4940*/  @!P2 VIADD R0, R0, 0x38860 ;  /* 0x000388600000a836 */ /* 0x000fe20000000000 */
[----:B------:R-:W-:Y:S02]  /*4950*/  R2UR UR5, R7 ;  /* 0x00000000070572ca */ /* 0x000fe400000e0000 */
[----:B------:R-:W-:Y:S01]  /*4960*/  R2UR UR6, R4 ;  /* 0x00000000040672ca */ /* 0x000fe200000e0000 */
[----:B------:R-:W-:Y:S01]  /*4970*/  VIADD R4, R8, 0x4 ;  /* 0x0000000408047836 */ /* 0x000fe20000000000 */
[----:B------:R-:W-:Y:S01]  /*4980*/  R2UR UR7, R5 ;  /* 0x00000000050772ca */ /* 0x000fe200000e0000 */
[----:B------:R-:W-:Y:S01]  /*4990*/  IMAD.MOV.U32 R5, RZ, RZ, 0x40000040 ;  /* 0x40000040ff057424 */ /* 0x000fe200078e00ff */
[----:B------:R-:W-:Y:S01]  /*49a0*/  @!P2 PRMT R0, RZ, 0x654, R0 ;  /* 0x00000654ff00a816 */ /* 0x000fe20000000000 */
[----:B------:R-:W-:-:S02]  /*49b0*/  WARPGROUP.DEPBAR.LE gsb0, 0x0 ;  /* 0x00008000000079c5 */ /* 0x000fc40000010000 */
[----:B------:R-:W-:-:S15]  /*49c0*/  WARPGROUP.ARRIVE ;  /* 0x00000000000079c5 */ /* 0x000fde0000000000 */
[----:B------:R-:W-:-:S01]  /*49d0*/  NOP ;  /* 0x0000000000007918 */ /* 0x000fc20000000000 */
[----:B------:R-:W-:Y:S01]  /*49e0*/  HGMMA.64x256x16.F32 R24, gdesc[UR4].tnspB, R24, gsb0 ;  /* 0x43e00000041879f0 */ /* 0x000fe20008000818 */
[----:B------:R-:W-:Y:S02]  /*49f0*/  R2UR UR4, R4 ;  /* 0x00000000040472ca */ /* 0x000fe400000e0000 */
[----:B------:R-:W-:Y:S02]  /*4a00*/  R2UR UR5, R5 ;  /* 0x00000000050572ca */ /* 0x000fe400000e0000 */
[----:B------:R-:W-:Y:S01]  /*4a10*/  R2UR UR6, R12 ;  /* 0x000000000c0672ca */ /* 0x000fe200000e0000 */
[----:B------:R-:W-:Y:S01]  /*4a20*/  VIADD R12, R10, 0x180 ;  /* 0x000001800a0c7836 */ /* 0x000fe20000000000 */
[----:B------:R-:W-:Y:S01]  /*4a30*/  R2UR UR7, R13 ;  /* 0x000000000d0772ca */ /* 0x000fe200000e0000 */
[----:B------:R-:W-:Y:S02]  /*4a40*/  VIADD R10, R8, 0x6 ;  /* 0x00000006080a7836 */ /* 0x000fe40000000000 */
[----:B------:R-:W-:Y:S01]  /*4a50*/  IMAD.MOV.U32 R13, RZ, RZ, 0x40000040 ;  /* 0x40000040ff0d7424 */ /* 0x000fe200078e00ff */
[----:B------:R-:W-:-:S02]  /*4a60*/  WARPGROUP.DEPBAR.LE gsb0, 0x0 ;  /* 0x00008000000079c5 */ /* 0x000fc40000010000 */
[----:B------:R-:W-:-:S15]  /*4a70*/  WARPGROUP.ARRIVE ;  /* 0x00000000000079c5 */ /* 0x000fde0000000000 */
        /* <DEDUP_REMOVED lines=12> */
[----:B------:R-:W-:Y:S05]  /*4b40*/  @!P0 BRA `(.L_x_4560) ;  /* 0x0000000800e48947 */ /* 0x000fea0003800000 */
[----:B------:R-:W-:-:S07]  /*4b50*/  VIADD R180, R180, 0xfffffffe ;  /* 0xfffffffeb4b47836 */ /* 0x000fce0000000000 */
.L_x_4561:
[----:B------:R-:W-:Y:S01]  /*4b60*/  BAR.SYNC.DEFER_BLOCKING 0xe, 0x100 ;  /* 0x0384000000007b1d */ /* 0x000fe20000010000 */
[----:B------:R-:W-:Y:S01]  /*4b70*/  IMAD R3, R18, 0x40, R191 ;  /* 0x0000004012037824 */ /* 0x000fe200078e02bf */
[----:B------:R-:W-:Y:S01]  /*4b80*/  R2UR UR4, R8 ;  /* 0x00000000080472ca */ /* 0x000fe200000e0000 */
[----:B------:R-:W-:Y:S01]  /*4b90*/  VIADD R18, R18, 0x1 ;  /* 0x0000000112127836 */ /* 0x000fe20000000000 */
[----:B------:R-:W-:Y:S01]  /*4ba0*/  R2UR UR5, R9 ;  /* 0x00000000090572ca */ /* 0x000fe200000e0000 */
[----:B------:R-:W-:Y:S01]  /*4bb0*/  IMAD R3, R3, 0x4, R2 ;  /* 0x0000000403037824 */ /* 0x000fe200078e0202 */
[----:B------:R-:W-:Y:S01]  /*4bc0*/  ISETP.GT.AND P1, PT, R180, RZ, PT ;  /* 0x000000ffb400720c */ /* 0x000fe20003f24270 */
[----:B------:R-:W-:Y:S01]  /*4bd0*/  IMAD.MOV.U32 R13, RZ, RZ, 0x40000040 ;  /* 0x40000040ff0d7424 */ /* 0x000fe200078e00ff */
[----:B------:R-:W-:Y:S01]  /*4be0*/  ISETP.NE.AND P0, PT, R18, 0x2, PT ;  /* 0x000000021200780c */ /* 0x000fe20003f05270 */
[----:B------:R-:W-:Y:S02]  /*4bf0*/  IMAD.MOV.U32 R15, RZ, RZ, 0x40000040 ;  /* 0x40000040ff0f7424 */ /* 0x000fe400078e00ff */
[----:B------:R-:W-:Y:S01]  /*4c00*/  VIADD R180, R180, 0xffffffff ;  /* 0xffffffffb4b47836 */ /* 0x000fe20000000000 */
[----:B------:R-:W-:-:S02]  /*4c10*/  SEL R18, R18, RZ, P0 ;  /* 0x000000ff12127207 */ /* 0x000fc40000000000 */
[----:B------:R-:W-:Y:S01]  /*4c20*/  R2UR UR7, R13 ;  /* 0x000000000d0772ca */ /* 0x000fe200000e0000 */
[----:B------:R-:W-:Y:S02]  /*4c30*/  IMAD.MOV.U32 R13, RZ, RZ, 0x40000040 ;  /* 0x40000040ff0d7424 */ /* 0x000fe400078e00ff */
[----:B------:R-:W-:-:S05]  /*4c40*/  IMAD R12, R18, 0x1000, R21 ;  /* 0x00001000120c7824 */ /* 0x000fca00078e0215 */
[----:B------:R-:W-:Y:S01]  /*4c50*/  R2UR UR6, R12 ;  /* 0x000000000c0672ca */ /* 0x000fe200000e0000 */
        /* <DEDUP_REMOVED lines=130> */
[----:B------:R-:W-:-:S02]  /*5480*/  VIADD R14, R12, 0x80 ;  /* 0x000000800c0e7836 */ /* 0x000fc40000000000 */
[----:B------:R-:W-:-:S03]  /*5490*/  @!P2 IMAD R0, R18, 0x8, R2 ;  /* 0x000000081200a824 */ /* 0x000fc600078e0202 */
[----:B------:R-:W-:Y:S01]  /*54a0*/  WARPGROUP.ARRIVE ;  /* 0x00000000000079c5 */ /* 0x000fe20000000000 */
[----:B------:R-:W-:-:S05]  /*54b0*/  @!P2 VIADD R0, R0, 0x38860 ;  /* 0x000388600000a836 */ /* 0x000fca0000000000 */
[----:B------:R-:W-:Y:S01]  /*54c0*/  HGMMA.64x256x16.F32 R24, gdesc[UR4].tnspB, R24, gsb0 ;  /* 0x43e00000041879f0 */ /* 0x000fe20008000818 */
[----:B------:R-:W-:Y:S02]  /*54d0*/  R2UR UR4, R6 ;  /* 0x00000000060472ca */ /* 0x000fe400000e0000 */
[----:B------:R-:W-:Y:S02]  /*54e0*/  R2UR UR5, R7 ;  /* 0x00000000070572ca */ /* 0x000fe400000e0000 */
[----:B------:R-:W-:Y:S01]  /*54f0*/  R2UR UR6, R14 ;  /* 0x000000000e0672ca */ /* 0x000fe200000e0000 */
[C---:B------:R-:W-:Y:S01]  /*5500*/  VIADD R14, R12.reuse, 0x100 ;  /* 0x000001000c0e7836 */ /* 0x040fe20000000000 */
[----:B------:R-:W-:Y:S01]  /*5510*/  R2UR UR7, R15 ;  /* 0x000000000f0772ca */ /* 0x000fe200000e0000 */
[----:B------:R-:W-:Y:S01]  /*5520*/  IMAD.MOV.U32 R15, RZ, RZ, 0x40000040 ;  /* 0x40000040ff0f7424 */ /* 0x000fe200078e00ff */
[----:B------:R-:W-:Y:S01]  /*5530*/  @!P2 PRMT R0, RZ, 0x654, R0 ;  /* 0x00000654ff00a816 */ /* 0x000fe20000000000 */
[----:B------:R-:W-:Y:S01]  /*5540*/  VIADD R12, R12, 0x180 ;  /* 0x000001800c0c7836 */ /* 0x000fe20000000000 */
        /* <DEDUP_REMOVED lines=21> */
[----:B------:R0:W-:Y:S02]  /*56a0*/  @!P2 SYNCS.ARRIVE.TRANS64.RED.A1T0 RZ, [R0+URZ], RZ ;  /* 0x000000ff00ffa9a7 */ /* 0x0001e4000810043f */
[----:B0-----:R-:W-:-:S04]  /*56b0*/  SEL R0, RZ, 0x1, P0 ;  /* 0x00000001ff007807 */ /* 0x001fc80000000000 */
[----:B------:R-:W-:Y:S01]  /*56c0*/  LOP3.LUT R23, R23, R0, RZ, 0x3c, !PT ;  /* 0x0000000017177212 */ /* 0x000fe200078e3cff */
[----:B------:R-:W-:Y:S06]  /*56d0*/  @P1 BRA `(.L_x_4561) ;  /* 0xfffffff400201947 */ /* 0x000fec000383ffff */
.L_x_4560:
[----:B------:R-:W-:Y:S05]  /*56e0*/  BSYNC B0 ;  /* 0x0000000000007941 */ /* 0x000fea0003800000 */
.L_x_4559:
[----:B------:R-:W-:Y:S01]  /*56f0*/  BAR.SYNC.DEFER_BLOCKING 0xe, 0x100 ;  /* 0x0384000000007b1d */ /* 0x000fe20000010000 */
[C---:B------:R-:W-:Y:S01]  /*5700*/  IMAD R3, R18.reuse, 0x40, R191 ;  /* 0x0000004012037824 */ /* 0x040fe200078e02bf */
[----:B------:R-:W-:Y:S01]  /*5710*/  PLOP3.LUT P0, PT, PT, PT, PT, 0x8, 0x0 ;  /* 0x000000000000781c */ /* 0x000fe20003f0e170 */
[----:B------:R-:W-:Y:S02]  /*5720*/  VIADD R18, R18, 0x1 ;  /* 0x0000000112127836 */ /* 0x000fe40000000000 */
        /* <DEDUP_REMOVED lines=11> */
[----:B-1----:R-:W-:Y:S01]  /*57e0*/  FMUL.FTZ R33, R42, R2 ;  /* 0x000000022a217220 */ /* 0x002fe20000410000 */
        /* <DEDUP_REMOVED lines=125> */
.L_x_4557:
[----:B------:R-:W-:Y:S02]  /*5fc0*/  ISETP.GE.AND P1, PT, R168, 0x1, PT ;  /* 0x00000001a800780c */ /* 0x000fe40003f26270 */
[----:B------:R-:W-:-:S11]  /*5fd0*/  PLOP3.LUT P0, PT, PT, PT, PT, 0x80, 0x0 ;  /* 0x000000000000781c */ /* 0x000fd60003f0f070 */
[----:B------:R-:W-:Y:S05]  /*5fe0*/  @!P1 BRA `(.L_x_4558) ;  /* 0x0000009000389947 */ /* 0x000fea0003800000 */
[----:B------:R-:W1:Y:S01]  /*5ff0*/  SHFL.IDX PT, R0, R224, RZ, 0x1f ;  /* 0x00001fffe0007589 */ /* 0x000e6200000e0000 */
[----:B------:R-:W-:Y:S01]  /*6000*/  BSSY B6, `(.L_x_4562) ;  /* 0x000001b000067945 */ /* 0x000fe20003800000 */
[----:B-1----:R-:W-:-:S04]  /*6010*/  LEA.HI R3, R0, R0, RZ, 0x1 ;  /* 0x0000000000037211 */ /* 0x002fc800078f08ff */
        /* <DEDUP_REMOVED lines=13> */
[----:B------:R1:W2:Y:S01]  /*60f0*/  LDC.64 R14, c[0x4][R0] ;  /* 0x01000000000e7b82 */ /* 0x0002a20000000a00 */
        /* <DEDUP_REMOVED lines=8> */
[----:B-1----:R-:W-:-:S07]  /*6180*/  IMAD.MOV.U32 R13, RZ, RZ, RZ ;  /* 0x000000ffff0d7224 */ /* 0x002fce00078e00ff */
[----:B------:R-:W-:-:S07]  /*6190*/  LEPC R20, `(.L_x_4563) ;  /* 0x000000001014794e */ /* 0x000fce0000000000 */
[----:B0-2--5:R-:W-:Y:S05]  /*61a0*/  CALL.ABS.NOINC R14 ;  /* 0x000000000e007343 */ /* 0x025fea0003c00000 */
.L_x_4563:
[----:B------:R-:W-:Y:S05]  /*61b0*/  BSYNC B6 ;  /* 0x0000000000067941 */ /* 0x000fea0003800000 */
.L_x_4562:
[----:B------:R-:W-:Y:S02]  /*61c0*/  ULDC UR4, c[0x0][0x3f4] ;  /* 0x0000fd0000047ab9 */ /* 0x000fe40000000800 */
[----:B------:R-:W-:-:S13]  /*61d0*/  ISETP.LT.AND P0, PT, RZ, UR4, PT ;  /* 0x00000004ff007c0c */ /* 0x000fda000bf01270 */
[----:B------:R-:W-:Y:S05]  /*61e0*/  @P0 BRA `(.L_x_4564) ;  /* 0x00000000003c0947 */ /* 0x000fea0003800000 */
[----:B------:R-:W-:-:S04]  /*61f0*/  LEA.HI R0, R219, R219, RZ, 0x1 ;  /* 0x000000dbdb007211 */ /* 0x000fc800078f08ff */
[----:B------:R-:W-:-:S05]  /*6200*/  LOP3.LUT R0, R0, 0xfffffffe, RZ, 0xc0, !PT ;  /* 0xfffffffe00007812 */ /* 0x000fca00078ec0ff */
[----:B------:R-:W-:-:S05]  /*6210*/  IMAD.IADD R12, R219, 0x1, -R0 ;  /* 0x00000001db0c7824 */ /* 0x000fca00078e0a00 */
[----:B------:R-:W-:-:S04]  /*6220*/  SHF.L.U32 R3, R12, 0x1f, RZ ;  /* 0x0000001f0c037819 */ /* 0x000fc800000006ff */
[----:B------:R1:W2:Y:S03]  /*6230*/  SYNCS.PHASECHK.TRANS64.TRYWAIT P0, [R2+URZ+0x38800], R3 ;  /* 0x03880003020075a7 */ /* 0x0002a6000800017f */
[----:B--2---:R-:W-:Y:S05]  /*6240*/  @!P0 NANOSLEEP.SYNCS 0x989680 ;  /* 0x009896800000895d */ /* 0x004fea0003900000 */
[----:B------:R-:W2:Y:S01]  /*6250*/  @!P0 SYNCS.PHASECHK.TRANS64 P0, [R2+URZ+0x38800], R3 ;  /* 0x03880003020085a7 */ /* 0x000ea2000800007f */
[----:B------:R-:W-:Y:S04]  /*6260*/  BSSY B0, `(.L_x_4565) ;  /* 0x0000006000007945 */ /* 0x000fe80003800000 */
[----:B--2---:R-:W-:Y:S05]  /*6270*/  @P0 BRA `(.L_x_4566) ;  /* 0x0000000000100947 */ /* 0x004fea0003800000 */
.L_x_4567:
[----:B--2---:R2:W3:Y:S02]  /*6280*/  SYNCS.PHASECHK.TRANS64.TRYWAIT P0, [R2+URZ+0x38800], R3 ;  /* 0x03880003020075a7 */ /* 0x0044e4000800017f */
[----:B---3--:R-:W-:Y:S05]  /*6290*/  @!P0 NANOSLEEP.SYNCS 0x989680 ;  /* 0x009896800000895d */ /* 0x008fea0003900000 */
[----:B------:R-:W3:Y:S02]  /*62a0*/  @!P0 SYNCS.PHASECHK.TRANS64 P0, [R2+URZ+0x38800], R3 ;  /* 0x03880003020085a7 */ /* 0x000ee4000800007f */
[----:B---3--:R-:W-:Y:S05]  /*62b0*/  @!P0 BRA `(.L_x_4567) ;  /* 0xfffffffc00f08947 */ /* 0x008fea000383ffff */
.L_x_4566:
[----:B------:R-:W-:Y:S05]  /*62c0*/  BSYNC B0 ;  /* 0x0000000000007941 */ /* 0x000fea0003800000 */
.L_x_4565:
[----:B------:R-:W-:Y:S05]  /*62d0*/  BRA `(.L_x_4568) ;  /* 0x00000020007c7947 */ /* 0x000fea0003800000 */
.L_x_4564:
        /* <DEDUP_REMOVED lines=36> */
[----:B0-2---:R-:W-:Y:S05]  /*6520*/  CALL.ABS.NOINC R14 ;  /* 0x000000000e007343 */ /* 0x005fea0003c00000 */
.L_x_4570:
[----:B------:R-:W-:Y:S05]  /*6530*/  BSYNC B6 ;  /* 0x0000000000067941 */ /* 0x000fea0003800000 */
.L_x_4569:
[----:B------:R-:W-:Y:S01]  /*6540*/  ULDC.U8 UR4, c[0x0][0x410] ;  /* 0x0001040000047ab9 */ /* 0x000fe20000000000 */
[----:B------:R-:W-:Y:S01]  /*6550*/  BSSY B0, `(.L_x_4571) ;  /* 0x00001ef000007945 */ /* 0x000fe20003800000 */
[----:B------:R-:W-:Y:S01]  /*6560*/  ISETP.NE.AND P0, PT, RZ, UR4, PT ;  /* 0x00000004ff007c0c */ /* 0x000fe2000bf05270 */
[----:B------:R-:W-:-:S12]  /*6570*/  IMAD R6, R25, 0x40, R22 ;  /* 0x0000004019067824 */ /* 0x000fd800078e0216 */
[----:B------:R-:W-:Y:S05]  /*6580*/  @!P0 BRA `(.L_x_4572) ;  /* 0x0000000c00f88947 */ /* 0x000fea0003800000 */
[----:B------:R-:W-:-:S03]  /*6590*/  UMOV UR4, 0xffffffff ;  /* 0xffffffff00047882 */ /* 0x000fc60000000000 */
[----:B------:R-:W-:Y:S05]  /*65a0*/  BRA.DIV UR4, `(.L_x_4573) ;  /* 0x00000156048c7947 */ /* 0x000fea000b800000 */
[----:B------:R1:W2:Y:S04]  /*65b0*/  SHFL.IDX PT, R0, R27, RZ, 0x1c1f ;  /* 0x001c1fff1b007589 */ /* 0x0002a800000e0000 */
[----:B------:R1:W3:Y:S04]  /*65c0*/  SHFL.IDX PT, R3, R26, RZ, 0x1c1f ;  /* 0x001c1fff1a037589 */ /* 0x0002e800000e0000 */
[----:B------:R1:W4:Y:S04]  /*65d0*/  SHFL.IDX PT, R4, R29, RZ, 0x1c1f ;  /* 0x001c1fff1d047589 */ /* 0x00032800000e0000 */
[----:B------:R1:W0:Y:S02]  /*65e0*/  SHFL.IDX PT, R14, R28, RZ, 0x1c1f ;  /* 0x001c1fff1c0e7589 */ /* 0x00022400000e0000 */
.L_x_4828:
[----:B------:R-:W-:Y:S01]  /*65f0*/  IMAD.SHL.U32 R5, R188, 0x40, RZ ;  /* 0x00000040bc057824 */ /* 0x000fe200078e00ff */
[----:B------:R-:W-:Y:S01]  /*6600*/  ULDC UR4, c[0x0][0x448] ;  /* 0x0001120000047ab9 */ /* 0x000fe20000000800 */
[----:B------:R-:W-:Y:S01]  /*6610*/  BSSY B1, `(.L_x_4574) ;  /* 0x0000024000017945 */ /* 0x000fe20003800000 */
[----:B------:R-:W-:Y:S02]  /*6620*/  CS2R R10, SRZ ;  /* 0x00000000000a7805 */ /* 0x000fe4000001ff00 */
        /* <DEDUP_REMOVED lines=8> */
[----:B------:R-:W-:Y:S02]  /*66b0*/  LOP3.LUT R31, R8, R9, RZ, 0x3c, !PT ;  /* 0x00000009081f7212 */ /* 0x000fe400078e3cff */
[----:B------:R-:W-:-:S02]  /*66c0*/  CS2R R8, SRZ ;  /* 0x0000000000087805 */ /* 0x000fc4000001ff00 */
[----:B------:R-:W-:Y:S02]  /*66d0*/  LOP3.LUT R12, R7, 0xfffffffe, RZ, 0xc0, !PT ;  /* 0xfffffffe070c7812 */ /* 0x000fe400078ec0ff */
[----:B------:R-:W-:-:S03]  /*66e0*/  CS2R R6, SRZ ;  /* 0x0000000000067805 */ /* 0x000fc6000001ff00 */
[----:B------:R-:W-:Y:S01]  /*66f0*/  IMAD.IADD R12, R219, 0x1, -R12 ;  /* 0x00000001db0c7824 */ /* 0x000fe200078e0a0c */
[----:B------:R-:W-:Y:S06]  /*6700*/  @P0 BRA `(.L_x_4575) ;  /* 0x0000000000500947 */ /* 0x000fec0003800000 */
[----:B------:R-:W-:Y:S01]  /*6710*/  ULDC UR4, c[0x0][0x3f4] ;  /* 0x0000fd0000047ab9 */ /* 0x000fe20000000800 */
[----:B---3--:R-:W-:Y:S01]  /*6720*/  IMAD.MOV.U32 R6, RZ, RZ, R3 ;  /* 0x000000ffff067224 */ /* 0x008fe200078e0003 */
[----:B------:R-:W-:Y:S01]  /*6730*/  ISETP.GE.AND P3, PT, R190, UR4, PT ;  /* 0x00000004be007c0c */ /* 0x000fe2000bf66270 */
[----:B--2---:R-:W-:Y:S01]  /*6740*/  IMAD.MOV.U32 R7, RZ, RZ, R0 ;  /* 0x000000ffff077224 */ /* 0x004fe200078e0000 */
[----:B------:R-:W-:Y:S01]  /*6750*/  ISETP.GE.AND P2, PT, R184, UR4, PT ;  /* 0x00000004b8007c0c */ /* 0x000fe2000bf46270 */
[----:B----4-:R-:W-:Y:S01]  /*6760*/  IMAD.MOV.U32 R15, RZ, RZ, R4 ;  /* 0x000000ffff0f7224 */ /* 0x010fe200078e0004 */
[----:B------:R-:W-:Y:S02]  /*6770*/  CS2R R10, SRZ ;  /* 0x00000000000a7805 */ /* 0x000fe4000001ff00 */
[----:B------:R-:W-:Y:S02]  /*6780*/  CS2R R20, SRZ ;  /* 0x0000000000147805 */ /* 0x000fe4000001ff00 */
[----:B------:R-:W-:-:S05]  /*6790*/  CS2R R8, SRZ ;  /* 0x0000000000087805 */ /* 0x000fca000001ff00 */
[-C--:B-1----:R-:W-:Y:S02]  /*67a0*/  @!P3 IADD3 R26, P0, R3, R228.reuse, RZ ;  /* 0x000000e4031ab210 */ /* 0x082fe40007f1e0ff */
[----:B0-----:R-:W-:Y:S01]  /*67b0*/  @!P3 IADD3 R28, P1, R14, R228, RZ ;  /* 0x000000e40e1cb210 */ /* 0x001fe20007f3e0ff */
        /* <DEDUP_REMOVED lines=9> */
.L_x_4575:
[----:B------:R-:W-:Y:S05]  /*6850*/  BSYNC B1 ;  /* 0x0000000000017941 */ /* 0x000fea0003800000 */
.L_x_4574:
[----:B------:R-:W-:Y:S01]  /*6860*/  SHF.L.U32 R13, R12, 0x1f, RZ ;  /* 0x0000001f0c0d7819 */ /* 0x000fe200000006ff */
[----:B---3--:R-:W-:Y:S01]  /*6870*/  IMAD R3, R192, 0x200, R31 ;  /* 0x00000200c0037824 */ /* 0x008fe200078e021f */
[----:B------:R-:W-:Y:S01]  /*6880*/  LOP3.LUT P1, RZ, R188, 0x4, RZ, 0xc0, !PT ;  /* 0x00000004bcff7812 */ /* 0x000fe2000782c0ff */
[----:B0----5:R-:W-:Y:S01]  /*6890*/  IMAD.MOV.U32 R14, RZ, RZ, R10 ;  /* 0x000000ffff0e7224 */ /* 0x021fe200078e000a */
[----:B------:R-:W0:Y:S01]  /*68a0*/  SYNCS.PHASECHK.TRANS64.TRYWAIT P0, [R2+URZ+0x38800], R13 ;  /* 0x0388000d020075a7 */ /* 0x000e22000800017f */
[----:B------:R-:W-:Y:S01]  /*68b0*/  IMAD R3, R3, 0x2, R2 ;  /* 0x0000000203037824 */ /* 0x000fe200078e0202 */
[--C-:B------:R-:W-:Y:S01]  /*68c0*/  SHF.R.U64 R33, R10, 0x10, R11.reuse ;  /* 0x000000100a217819 */ /* 0x100fe2000000120b */
[--C-:B------:R-:W-:Y:S01]  /*68d0*/  IMAD.MOV.U32 R15, RZ, RZ, R11.reuse ;  /* 0x000000ffff0f7224 */ /* 0x100fe200078e000b */
[----:B------:R-:W-:Y:S01]  /*68e0*/  SHF.R.U32.HI R24, RZ, 0x10, R11 ;  /* 0x00000010ff187819 */ /* 0x000fe2000001160b */
[----:B-1----:R-:W-:Y:S01]  /*68f0*/  IMAD.MOV.U32 R29, RZ, RZ, R6 ;  /* 0x000000ffff1d7224 */ /* 0x002fe200078e0006 */
[----:B------:R-:W-:Y:S01]  /*6900*/  SHF.R.U64 R35, R6, 0x10, R7 ;  /* 0x0000001006237819 */ /* 0x000fe20000001207 */
[----:B------:R-:W-:Y:S01]  /*6910*/  IMAD.MOV.U32 R32, RZ, RZ, R20 ;  /* 0x000000ffff207224 */ /* 0x000fe200078e0014 */
[--C-:B------:R-:W-:Y:S01]  /*6920*/  SHF.R.U64 R34, R20, 0x10, R21.reuse ;  /* 0x0000001014227819 */ /* 0x100fe20000001215 */
[--C-:B------:R-:W-:Y:S01]  /*6930*/  IMAD.MOV.U32 R11, RZ, RZ, R21.reuse ;  /* 0x000000ffff0b7224 */ /* 0x100fe200078e0015 */
[----:B------:R-:W-:Y:S01]  /*6940*/  SHF.R.U32.HI R20, RZ, 0x10, R21 ;  /* 0x00000010ff147819 */ /* 0x000fe20000011615 */
[--C-:B------:R-:W-:Y:S01]  /*6950*/  IMAD.MOV.U32 R10, RZ, RZ, R7.reuse ;  /* 0x000000ffff0a7224 */ /* 0x100fe200078e0007 */
[----:B------:R-:W-:Y:S01]  /*6960*/  SHF.R.U32.HI R7, RZ, 0x10, R7 ;  /* 0x00000010ff077819 */ /* 0x000fe20000011607 */
[----:B------:R-:W-:Y:S01]  /*6970*/  IMAD.MOV.U32 R30, RZ, RZ, R8 ;  /* 0x000000ffff1e7224 */ /* 0x000fe200078e0008 */
[----:B------:R-:W-:Y:S01]  /*6980*/  VIMNMX R27, R5, 0x40, PT ;  /* 0x00000040051b7848 */ /* 0x000fe20003fe0100 */
[C---:B----4-:R-:W-:Y:S01]  /*6990*/  VIADD R4, R3.reuse, 0x20400 ;  /* 0x0002040003047836 */ /* 0x050fe20000000000 */
[----:B------:R-:W-:Y:S01]  /*69a0*/  BSSY B1, `(.L_x_4576) ;  /* 0x000000f000017945 */ /* 0x000fe20003800000 */
[--C-:B------:R-:W-:Y:S01]  /*69b0*/  IMAD.MOV.U32 R6, RZ, RZ, R9.reuse ;  /* 0x000000ffff067224 */ /* 0x100fe200078e0009 */
[--C-:B------:R-:W-:Y:S01]  /*69c0*/  SHF.R.U64 R36, R8, 0x10, R9.reuse ;  /* 0x0000001008247819 */ /* 0x100fe20000001209 */
[----:B--2---:R-:W-:Y:S01]  /*69d0*/  VIADD R0, R3, 0x20440 ;  /* 0x0002044003007836 */ /* 0x004fe20000000000 */
[----:B------:R-:W-:Y:S01]  /*69e0*/  SHF.R.U32.HI R8, RZ, 0x10, R9 ;  /* 0x00000010ff087819 */ /* 0x000fe20000011609 */
[----:B------:R-:W-:Y:S01]  /*69f0*/  @P1 VIADD R0, R4, 0xffffffc0 ;  /* 0xffffffc004001836 */ /* 0x000fe20000000000 */
[----:B------:R-:W-:-:S02]  /*6a00*/  PRMT R31, R14, 0x5410, R15 ;  /* 0x000054100e1f7816 */ /* 0x000fc4000000000f */
[----:B------:R-:W-:Y:S02]  /*6a10*/  PRMT R33, R33, 0x5410, R24 ;  /* 0x0000541021217816 */ /* 0x000fe40000000018 */
[----:B------:R-:W-:Y:S02]  /*6a20*/  PRMT R32, R32, 0x5410, R11 ;  /* 0x0000541020207816 */ /* 0x000fe4000000000b */
[----:B------:R-:W-:Y:S02]  /*6a30*/  PRMT R34, R34, 0x5410, R20 ;  /* 0x0000541022227816 */ /* 0x000fe40000000014 */
[----:B------:R-:W-:Y:S02]  /*6a40*/  ISETP.GE.AND P1, PT, R22, R27, PT ;  /* 0x0000001b1600720c */ /* 0x000fe40003f26270 */
[----:B------:R-:W-:Y:S02]  /*6a50*/  PRMT R29, R29, 0x5410, R10 ;  /* 0x000054101d1d7816 */ /* 0x000fe4000000000a */
[----:B------:R-:W-:-:S02]  /*6a60*/  PRMT R35, R35, 0x5410, R7 ;  /* 0x0000541023237816 */ /* 0x000fc40000000007 */
[----:B------:R-:W-:Y:S01]  /*6a70*/  PRMT R30, R30, 0x5410, R6 ;  /* 0x000054101e1e7816 */ /* 0x000fe20000000006 */
[----:B0-----:R-:W-:Y:S06]  /*6a80*/  @!P0 BRA `(.L_x_4577) ;  /* 0x0000015000c48947 */ /* 0x001fec0003800000 */
.L_x_4829:
[----:B------:R-:W-:Y:S05]  /*6a90*/  BSYNC B1 ;  /* 0x0000000000017941 */ /* 0x000fea0003800000 */
.L_x_4576:
        /* <DEDUP_REMOVED lines=9> */
[----:B------:R-:W-:Y:S02]  /*6b30*/  HADD2.F32 R15, -RZ, R29.H0_H0 ;  /* 0x2000001dff0f7230 */ /* 0x000fe40000004100 */
[----:B0-----:R-:W-:Y:S02]  /*6b40*/  HADD2.F32 R13, -RZ, R31.H0_H0 ;  /* 0x2000001fff0d7230 */ /* 0x001fe40000004100 */
        /* <DEDUP_REMOVED lines=35> */
.L_x_4581:
[----:B------:R-:W-:Y:S05]  /*6d80*/  BSYNC B2 ;  /* 0x0000000000027941 */ /* 0x000fea0003800000 */
.L_x_4580:
[----:B------:R-:W-:Y:S05]  /*6d90*/  @P1 BRA `(.L_x_4579) ;  /* 0x0000000000981947 */ /* 0x000fea0003800000 */
[----:B-1----:R-:W1:Y:S01]  /*6da0*/  LDS.128 R4, [R0] ;  /* 0x0000000000047984 */ /* 0x002e620000000c00 */
        /* <DEDUP_REMOVED lines=37> */
.L_x_4579:
[----:B------:R-:W-:Y:S05]  /*7000*/  BSYNC B1 ;  /* 0x0000000000017941 */ /* 0x000fea0003800000 */
.L_x_4578:
        /* <DEDUP_REMOVED lines=18> */
[-C--:B0-----:R-:W-:Y:S01]  /*7130*/  FMUL.FTZ R13, R24, R4.reuse ;  /* 0x00000004180d7220 */ /* 0x081fe20000410000 */
[----:B------:R-:W-:Y:S01]  /*7140*/  FMUL.FTZ R15, R20, R4 ;  /* 0x00000004140f7220 */ /* 0x000fe20000410000 */
        /* <DEDUP_REMOVED lines=25> */
.L_x_4584:
[----:B------:R-:W-:Y:S05]  /*72e0*/  BSYNC B1 ;  /* 0x0000000000017941 */ /* 0x000fea0003800000 */
.L_x_4583:
[----:B------:R-:W-:Y:S05]  /*72f0*/  @P1 BRA `(.L_x_4582) ;  /* 0x0000001000501947 */ /* 0x000fea0003800000 */
[----:B-1----:R-:W1:Y:S01]  /*7300*/  LDS.128 R4, [R0+0x1000] ;  /* 0x0010000000047984 */ /* 0x002e620000000c00 */
[----:B------:R-:W-:Y:S02]  /*7310*/  HADD2.F32 R15, -RZ, R30.H0_H0 ;  /* 0x2000001eff0f7230 */ /* 0x000fe40000004100 */
[----:B0-----:R-:W-:Y:S02]  /*7320*/  HADD2.F32 R13, -RZ, R32.H0_H0 ;  /* 0x20000020ff0d7230 */ /* 0x001fe40000004100 */
        /* <DEDUP_REMOVED lines=36> */
.L_x_4572:
[----:B------:R-:W-:-:S03]  /*7570*/  UMOV UR4, 0xffffffff ;  /* 0xffffffff00047882 */ /* 0x000fc60000000000 */
[----:B------:R-:W-:Y:S05]  /*7580*/  BRA.DIV UR4, `(.L_x_4585) ;  /* 0x0000014a04187947 */ /* 0x000fea000b800000 */
[----:B------:R-:W1:Y:S04]  /*7590*/  SHFL.IDX PT, R3, R27, RZ, 0x1c1f ;  /* 0x001c1fff1b037589 */ /* 0x000e6800000e0000 */
[----:B------:R-:W2:Y:S04]  /*75a0*/  SHFL.IDX PT, R0, R26, RZ, 0x1c1f ;  /* 0x001c1fff1a007589 */ /* 0x000ea800000e0000 */
[----:B------:R3:W4:Y:S04]  /*75b0*/  SHFL.IDX PT, R5, R29, RZ, 0x1c1f ;  /* 0x001c1fff1d057589 */ /* 0x00072800000e0000 */
[----:B------:R3:W0:Y:S01]  /*75c0*/  SHFL.IDX PT, R14, R28, RZ, 0x1c1f ;  /* 0x001c1fff1c0e7589 */ /* 0x00062200000e0000 */
[----:B-1----:R-:W-:-:S02]  /*75d0*/  IMAD.MOV.U32 R21, RZ, RZ, R3 ;  /* 0x000000ffff157224 */ /* 0x002fc400078e0003 */
[----:B--23--:R-:W-:-:S07]  /*75e0*/  IMAD.MOV.U32 R20, RZ, RZ, R0 ;  /* 0x000000ffff147224 */ /* 0x00cfce00078e0000 */
.L_x_4835:
[----:B------:R-:W-:Y:S01]  /*75f0*/  ULDC UR4, c[0x0][0x448] ;  /* 0x0001120000047ab9 */ /* 0x000fe20000000800 */
[----:B------:R-:W-:Y:S01]  /*7600*/  LEA.HI R3, R219, R219, RZ, 0x1 ;  /* 0x000000dbdb037211 */ /* 0x000fe200078f08ff */
[----:B------:R-:W-:Y:S01]  /*7610*/  IMAD R0, R24, UR4, RZ ;  /* 0x0000000418007c24 */ /* 0x000fe2000f8e02ff */
[----:B------:R-:W-:Y:S01]  /*7620*/  BSSY B1, `(.L_x_4586) ;  /* 0x0000014000017945 */ /* 0x000fe20003800000 */
[----:B----4-:R-:W-:Y:S01]  /*7630*/  IMAD.MOV.U32 R15, RZ, RZ, R5 ;  /* 0x000000ffff0f7224 */ /* 0x010fe200078e0005 */
        /* <DEDUP_REMOVED lines=15> */
[----:B0-----:R-:W-:Y:S01]  /*7730*/  IMAD.WIDE R14, R16, 0x2, R14 ;  /* 0x00000002100e7825 */ /* 0x001fe200078e020e */
[----:B------:R1:W5:Y:S04]  /*7740*/  LD.E.128 R4, desc[UR40][R20.64] ;  /* 0x0000002814047980 */ /* 0x000368000c101d00 */
[----:B------:R1:W5:Y:S02]  /*7750*/  LD.E.128 R8, desc[UR40][R14.64] ;  /* 0x000000280e087980 */ /* 0x000364000c101d00 */
.L_x_4587:
[----:B------:R-:W-:Y:S05]  /*7760*/  BSYNC B1 ;  /* 0x0000000000017941 */ /* 0x000fea0003800000 */
.L_x_4586:
[----:B------:R-:W2:Y:S01]  /*7770*/  SYNCS.PHASECHK.TRANS64.TRYWAIT P1, [R2+URZ+0x38800], R3 ;  /* 0x03880003020075a7 */ /* 0x000ea2000802017f */
[--C-:B01---5:R-:W-:Y:S01]  /*7780*/  IMAD.MOV.U32 R14, RZ, RZ, R5.reuse ;  /* 0x000000ffff0e7224 */ /* 0x123fe200078e0005 */
[--C-:B------:R-:W-:Y:S01]  /*7790*/  SHF.R.U64 R42, R4, 0x10, R5.reuse ;  /* 0x00000010042a7819 */ /* 0x100fe20000001205 */
[----:B------:R-:W-:Y:S01]  /*77a0*/  IMAD.MOV.U32 R38, RZ, RZ, R4 ;  /* 0x000000ffff267224 */ /* 0x000fe200078e0004 */
[----:B------:R-:W-:Y:S01]  /*77b0*/  SHF.R.U32.HI R5, RZ, 0x10, R5 ;  /* 0x00000010ff057819 */ /* 0x000fe20000011605 */
[----:B------:R-:W-:Y:S01]  /*77c0*/  IMAD.MOV.U32 R40, RZ, RZ, R6 ;  /* 0x000000ffff287224 */ /* 0x000fe200078e0006 */
[--C-:B------:R-:W-:Y:S01]  /*77d0*/  SHF.R.U64 R43, R6, 0x10, R7.reuse ;  /* 0x00000010062b7819 */ /* 0x100fe20000001207 */
[--C-:B------:R-:W-:Y:S01]  /*77e0*/  IMAD.MOV.U32 R4, RZ, RZ, R7.reuse ;  /* 0x000000ffff047224 */ /* 0x100fe200078e0007 */
[----:B------:R-:W-:Y:S01]  /*77f0*/  SHF.R.U32.HI R15, RZ, 0x10, R7 ;  /* 0x00000010ff0f7819 */ /* 0x000fe20000011607 */
[----:B------:R-:W-:Y:S01]  /*7800*/  IMAD.MOV.U32 R39, RZ, RZ, R8 ;  /* 0x000000ffff277224 */ /* 0x000fe200078e0008 */
[--C-:B------:R-:W-:Y:S01]  /*7810*/  SHF.R.U64 R44, R8, 0x10, R9.reuse ;  /* 0x00000010082c7819 */ /* 0x100fe20000001209 */
[----:B------:R-:W-:Y:S01]  /*7820*/  IMAD.MOV.U32 R6, RZ, RZ, R9 ;  /* 0x000000ffff067224 */ /* 0x000fe200078e0009 */
[----:B------:R-:W-:Y:S01]  /*7830*/  PRMT R42, R42, 0x5410, R5 ;  /* 0x000054102a2a7816 */ /* 0x000fe20000000005 */
[----:B------:R-:W-:Y:S01]  /*7840*/  IMAD.MOV.U32 R41, RZ, RZ, R10 ;  /* 0x000000ffff297224 */ /* 0x000fe200078e000a */
[----:B------:R-:W-:Y:S01]  /*7850*/  SHF.R.U32.HI R8, RZ, 0x10, R9 ;  /* 0x00000010ff087819 */ /* 0x000fe20000011609 */
[--C-:B------:R-:W-:Y:S01]  /*7860*/  IMAD.MOV.U32 R7, RZ, RZ, R11.reuse ;  /* 0x000000ffff077224 */ /* 0x100fe200078e000b */
[----:B------:R-:W0:Y:S01]  /*7870*/  LDC R13, c[0x0][0x3f4] ;  /* 0x0000fd00ff0d7b82 */ /* 0x000e220000000800 */
[----:B------:R-:W-:Y:S01]  /*7880*/  VIMNMX R5, R0, 0x40, PT ;  /* 0x0000004000057848 */ /* 0x000fe20003fe0100 */
[----:B------:R-:W-:Y:S01]  /*7890*/  BSSY B1, `(.L_x_4588) ;  /* 0x000000f000017945 */ /* 0x000fe20003800000 */
[----:B------:R-:W-:-:S02]  /*78a0*/  SHF.R.U64 R45, R10, 0x10, R11 ;  /* 0x000000100a2d7819 */ /* 0x000fc4000000120b */
[----:B------:R-:W-:Y:S02]  /*78b0*/  SHF.R.U32.HI R9, RZ, 0x10, R11 ;  /* 0x00000010ff097819 */ /* 0x000fe4000001160b */
[----:B------:R-:W-:Y:S02]  /*78c0*/  PRMT R38, R38, 0x5410, R14 ;  /* 0x0000541026267816 */ /* 0x000fe4000000000e */
[----:B------:R-:W-:Y:S02]  /*78d0*/  PRMT R40, R40, 0x5410, R4 ;  /* 0x0000541028287816 */ /* 0x000fe40000000004 */
[----:B------:R-:W-:Y:S02]  /*78e0*/  PRMT R43, R43, 0x5410, R15 ;  /* 0x000054102b2b7816 */ /* 0x000fe4000000000f */
[----:B------:R-:W-:Y:S02]  /*78f0*/  PRMT R39, R39, 0x5410, R6 ;  /* 0x0000541027277816 */ /* 0x000fe40000000006 */
[----:B------:R-:W-:-:S02]  /*7900*/  PRMT R44, R44, 0x5410, R8 ;  /* 0x000054102c2c7816 */ /* 0x000fc40000000008 */
[----:B------:R-:W-:Y:S02]  /*7910*/  PRMT R41, R41, 0x5410, R7 ;  /* 0x0000541029297816 */ /* 0x000fe40000000007 */
[----:B------:R-:W-:Y:S02]  /*7920*/  PRMT R45, R45, 0x5410, R9 ;  /* 0x000054102d2d7816 */ /* 0x000fe40000000009 */
[C---:B0-----:R-:W-:Y:S01]  /*7930*/  ISETP.GE.AND P0, PT, R16.reuse, R13, PT ;  /* 0x0000000d1000720c */ /* 0x041fe20003f06270 */
[----:B------:R-:W-:-:S03]  /*7940*/  IMAD.IADD R0, R16, 0x1, R13 ;  /* 0x0000000110007824 */ /* 0x000fc600078e020d */
[-C--:B------:R-:W-:Y:S02]  /*7950*/  ISETP.GE.OR P2, PT, R22, R5.reuse, P0 ;  /* 0x000000051600720c */ /* 0x080fe40000746670 */
[----:B------:R-:W-:Y:S01]  /*7960*/  ISETP.GE.OR P0, PT, R234, R5, P0 ;  /* 0x00000005ea00720c */ /* 0x000fe20000706670 */
[----:B--2---:R-:W-:-:S12]  /*7970*/  @!P1 BRA `(.L_x_4589) ;  /* 0x0000014400949947 */ /* 0x004fd80003800000 */
.L_x_4836:
[----:B------:R-:W-:Y:S05]  /*7980*/  BSYNC B1 ;  /* 0x0000000000017941 */ /* 0x000fea0003800000 */
.L_x_4588:
[----:B------:R-:W-:Y:S01]  /*7990*/  BSSY B1, `(.L_x_4590) ;  /* 0x0000059000017945 */ /* 0x000fe20003800000 */
[----:B0-----:R-:W-:-:S03]  /*79a0*/  LOP3.LUT R3, R0, 0x38, RZ, 0xc0, !PT ;  /* 0x0000003800037812 */ /* 0x001fc600078ec0ff */
[----:B------:R-:W-:Y:S05]  /*79b0*/  @P2 BRA `(.L_x_4591) ;  /* 0x0000000400582947 */ /* 0x000fea0003800000 */
[----:B------:R-:W-:Y:S02]  /*79c0*/  IMAD.SHL.U32 R0, R188, 0x40, RZ ;  /* 0x00000040bc007824 */ /* 0x000fe400078e00ff */
[----:B------:R-:W-:Y:S02]  /*79d0*/  HADD2.F32 R27, -RZ, R38.H0_H0 ;  /* 0x20000026ff1b7230 */ /* 0x000fe40000004100 */
[----:B------:R-:W-:Y:S01]  /*79e0*/  HADD2.F32 R29, -RZ, R39.H0_H0 ;  /* 0x20000027ff1d7230 */ /* 0x000fe20000004100 */
[----:B------:R-:W-:Y:S01]  /*79f0*/  LOP3.LUT R9, R0, 0x1c0, RZ, 0xc0, !PT ;  /* 0x000001c000097812 */ /* 0x000fe200078ec0ff */
[----:B------:R-:W-:-:S03]  /*7a00*/  HADD2.F32 R31, -RZ, R44.H0_H0 ;  /* 0x2000002cff1f7230 */ /* 0x000fc60000004100 */
[--C-:B------:R-:W-:Y:S02]  /*7a10*/  SHF.R.U32.HI R4, RZ, 0x3, R9.reuse ;  /* 0x00000003ff047819 */ /* 0x100fe40000011609 */
[----:B------:R-:W-:Y:S02]  /*7a20*/  LOP3.LUT R0, R9, 0x38, R16, 0xf8, !PT ;  /* 0x0000003809007812 */ /* 0x000fe400078ef810 */
[----:B------:R-:W-:Y:S02]  /*7a30*/  LOP3.LUT R9, R4, R3, R9, 0x1e, !PT ;  /* 0x0000000304097212 */ /* 0x000fe400078e1e09 */
[----:B------:R-:W-:-:S03]  /*7a40*/  LOP3.LUT R5, R0, R4, RZ, 0x3c, !PT ;  /* 0x0000000400057212 */ /* 0x000fc600078e3cff */
[C---:B------:R-:W-:Y:S02]  /*7a50*/  IMAD R9, R192.reuse, 0x200, R9 ;  /* 0x00000200c0097824 */ /* 0x040fe400078e0209 */
[----:B------:R-:W-:Y:S02]  /*7a60*/  IMAD R5, R192, 0x200, R5 ;  /* 0x00000200c0057824 */ /* 0x000fe400078e0205 */
[--C-:B------:R-:W-:Y:S02]  /*7a70*/  IMAD R36, R9, 0x2, R2.reuse ;  /* 0x0000000209247824 */ /* 0x100fe400078e0202 */
[----:B------:R-:W-:-:S03]  /*7a80*/  IMAD R34, R5, 0x2, R2 ;  /* 0x0000000205227824 */ /* 0x000fc600078e0202 */
[----:B------:R-:W0:Y:S04]  /*7a90*/  LDS.128 R8, [R36+0x20400] ;  /* 0x0204000024087984 */ /* 0x000e280000000c00 */
[----:B------:R-:W1:Y:S01]  /*7aa0*/  LDS.128 R4, [R34+0x20400] ;  /* 0x0204000022047984 */ /* 0x000e620000000c00 */
[----:B0-----:R-:W-:Y:S02]  /*7ab0*/  HADD2.F32 R20, -RZ, R8.H0_H0 ;  /* 0x20000008ff147230 */ /* 0x001fe40000004100 */
[----:B------:R-:W-:Y:S02]  /*7ac0*/  HADD2.F32 R21, -RZ, R9.H0_H0 ;  /* 0x20000009ff157230 */ /* 0x000fe40000004100 */
[----:B-1----:R-:W-:Y:S02]  /*7ad0*/  HADD2.F32 R0, -RZ, R4.H0_H0 ;  /* 0x20000004ff007230 */ /* 0x002fe40000004100 */
[C---:B------:R-:W-:Y:S01]  /*7ae0*/  FMUL.FTZ R33, R20.reuse, R29 ;  /* 0x0000001d14217220 */ /* 0x040fe20000410000 */
[----:B------:R-:W-:Y:S01]  /*7af0*/  FMUL.FTZ R35, R20, R27 ;  /* 0x0000001b14237220 */ /* 0x000fe20000410000 */
[----:B------:R-:W-:-:S02]  /*7b00*/  HADD2.F32 R20, -RZ, R39.H1_H1 ;  /* 0x30000027ff147230 */ /* 0x000fc40000004100 */
[C---:B------:R-:W-:Y:S01]  /*7b10*/  FFMA.FTZ R33, R0.reuse, R27, -R33 ;  /* 0x0000001b00217223 */ /* 0x040fe20000010821 */
[----:B------:R-:W-:Y:S01]  /*7b20*/  FFMA.FTZ R35, R0, R29, R35 ;  /* 0x0000001d00237223 */ /* 0x000fe20000010023 */
[----:B------:R-:W-:Y:S02]  /*7b30*/  HADD2.F32 R0, -RZ, R38.H1_H1 ;  /* 0x30000026ff007230 */ /* 0x000fe40000004100 */
[C---:B------:R-:W-:Y:S01]  /*7b40*/  FMUL.FTZ R30, R21.reuse, R20 ;  /* 0x00000014151e7220 */ /* 0x040fe20000410000 */
[----:B------:R-:W-:Y:S02]  /*7b50*/  HADD2.F32 R13, -RZ, R5.H0_H0 ;  /* 0x20000005ff0d7230 */ /* 0x000fe40000004100 */
[----:B------:R-:W-:Y:S02]  /*7b60*/  HADD2.F32 R8, -RZ, R8.H1_H1 ;  /* 0x30000008ff087230 */ /* 0x000fe40000004100 */
[----:B------:R-:W-:Y:S01]  /*7b70*/  FMUL.FTZ R21, R21, R0 ;  /* 0x0000000015157220 */ /* 0x000fe20000410000 */
[----:B------:R-:W-:-:S02]  /*7b80*/  HADD2.F32 R27, -RZ, R42.H0_H0 ;  /* 0x2000002aff1b7230 */ /* 0x000fc40000004100 */
[C---:B------:R-:W-:Y:S01]  /*7b90*/  FFMA.FTZ R30, R13.reuse, R0, -R30 ;  /* 0x000000000d1e7223 */ /* 0x040fe2000001081e */
[----:B------:R-:W-:Y:S02]  /*7ba0*/  HADD2.F32 R4, -RZ, R4.H1_H1 ;  /* 0x30000004ff047230 */ /* 0x000fe40000004100 */
[C---:B------:R-:W-:Y:S01]  /*7bb0*/  FMUL.FTZ R37, R8.reuse, R31 ;  /* 0x0000001f08257220 */ /* 0x040fe20000410000 */
[----:B------:R-:W-:Y:S02]  /*7bc0*/  HADD2.F32 R9, -RZ, R9.H1_H1 ;  /* 0x30000009ff097230 */ /* 0x000fe40000004100 */
[----:B------:R-:W-:Y:S01]  /*7bd0*/  FMUL.FTZ R29, R8, R27 ;  /* 0x0000001b081d7220 */ /* 0x000fe20000410000 */
[----:B------:R-:W-:Y:S02]  /*7be0*/  HADD2.F32 R8, -RZ, R44.H1_H1 ;  /* 0x3000002cff087230 */ /* 0x000fe40000004100 */
        /* <DEDUP_REMOVED lines=9> */
[----:B------:R-:W-:-:S02]  /*7c80*/  HADD2.F32 R14, -RZ, R6.H0_H0 ;  /* 0x20000006ff0e7230 */ /* 0x000fc40000004100 */
[C---:B------:R-:W-:Y:S01]  /*7c90*/  FMUL.FTZ R37, R24.reuse, R21 ;  /* 0x0000001518257220 */ /* 0x040fe20000410000 */
[----:B------:R-:W-:Y:S02]  /*7ca0*/  HADD2.F32 R13, -RZ, R40.H0_H0 ;  /* 0x20000028ff0d7230 */ /* 0x000fe40000004100 */
[C---:B------:R-:W-:Y:S01]  /*7cb0*/  FFMA.FTZ R29, R5.reuse, R0, -R4 ;  /* 0x00000000051d7223 */ /* 0x040fe20000010804 */
[----:B------:R-:W-:Y:S02]  /*7cc0*/  HADD2.F32 R10, -RZ, R10.H1_H1 ;  /* 0x3000000aff0a7230 */ /* 0x000fe40000004100 */
[----:B------:R-:W-:Y:S01]  /*7cd0*/  FFMA.FTZ R31, R5, R8, R32 ;  /* 0x00000008051f7223 */ /* 0x000fe20000010020 */
[----:B------:R-:W-:Y:S02]  /*7ce0*/  HADD2.F32 R27, -RZ, R45.H0_H0 ;  /* 0x2000002dff1b7230 */ /* 0x000fe40000004100 */
[----:B------:R-:W-:Y:S01]  /*7cf0*/  FMUL.FTZ R24, R24, R13 ;  /* 0x0000000d18187220 */ /* 0x000fe20000410000 */
[----:B------:R-:W-:-:S02]  /*7d00*/  HADD2.F32 R9, -RZ, R43.H0_H0 ;  /* 0x2000002bff097230 */ /* 0x000fc40000004100 */
[----:B------:R-:W-:Y:S01]  /*7d10*/  FFMA.FTZ R37, R14, R13, -R37 ;  /* 0x0000000d0e257223 */ /* 0x000fe20000010825 */
[----:B------:R-:W-:Y:S02]  /*7d20*/  HADD2.F32 R6, -RZ, R6.H1_H1 ;  /* 0x30000006ff067230 */ /* 0x000fe40000004100 */
[C---:B------:R-:W-:Y:S01]  /*7d30*/  FMUL.FTZ R5, R10.reuse, R27 ;  /* 0x0000001b0a057220 */ /* 0x040fe20000410000 */
[----:B------:R-:W-:Y:S02]  /*7d40*/  HADD2.F32 R25, -RZ, R11.H0_H0 ;  /* 0x2000000bff197230 */ /* 0x000fe40000004100 */
[----:B------:R-:W-:Y:S01]  /*7d50*/  FMUL.FTZ R13, R10, R9 ;  /* 0x000000090a0d7220 */ /* 0x000fe20000410000 */
[----:B------:R-:W-:Y:S02]  /*7d60*/  HADD2.F32 R8, -RZ, R41.H1_H1 ;  /* 0x30000029ff087230 */ /* 0x000fe40000004100 */
[----:B------:R-:W-:Y:S01]  /*7d70*/  FFMA.FTZ R24, R14, R21, R24 ;  /* 0x000000150e187223 */ /* 0x000fe20000010018 */
[----:B------:R-:W-:-:S02]  /*7d80*/  HADD2.F32 R0, -RZ, R40.H1_H1 ;  /* 0x30000028ff007230 */ /* 0x000fc40000004100 */
[C---:B------:R-:W-:Y:S01]  /*7d90*/  FFMA.FTZ R14, R6.reuse, R9, -R5 ;  /* 0x00000009060e7223 */ /* 0x040fe20000010805 */
[----:B------:R-:W-:Y:S02]  /*7da0*/  HADD2.F32 R11, -RZ, R11.H1_H1 ;  /* 0x3000000bff0b7230 */ /* 0x000fe40000004100 */
[----:B------:R-:W-:Y:S01]  /*7db0*/  FFMA.FTZ R13, R6, R27, R13 ;  /* 0x0000001b060d7223 */ /* 0x000fe2000001000d */
[----:B------:R-:W-:Y:S02]  /*7dc0*/  HADD2.F32 R10, -RZ, R45.H1_H1 ;  /* 0x3000002dff0a7230 */ /* 0x000fe40000004100 */
[C---:B------:R-:W-:Y:S01]  /*7dd0*/  FMUL.FTZ R6, R25.reuse, R8 ;  /* 0x0000000819067220 */ /* 0x040fe20000410000 */
[----:B------:R-:W-:Y:S02]  /*7de0*/  HADD2.F32 R4, -RZ, R43.H1_H1 ;  /* 0x3000002bff047230 */ /* 0x000fe40000004100 */
[----:B------:R-:W-:Y:S01]  /*7df0*/  FMUL.FTZ R25, R25, R0 ;  /* 0x0000000019197220 */ /* 0x000fe20000410000 */
[----:B------:R-:W-:-:S02]  /*7e00*/  HADD2.F32 R15, -RZ, R7.H0_H0 ;  /* 0x20000007ff0f7230 */ /* 0x000fc40000004100 */
[C---:B------:R-:W-:Y:S01]  /*7e10*/  FMUL.FTZ R32, R11.reuse, R10 ;  /* 0x0000000a0b207220 */ /* 0x040fe20000410000 */
[----:B------:R-:W-:Y:S02]  /*7e20*/  HADD2.F32 R7, -RZ, R7.H1_H1 ;  /* 0x30000007ff077230 */ /* 0x000fe40000004100 */
[----:B------:R-:W-:Y:S01]  /*7e30*/  FMUL.FTZ R5, R11, R4 ;  /* 0x000000040b057220 */ /* 0x000fe20000410000 */
[----:B------:R-:W-:Y:S01]  /*7e40*/  F2FP.F16.F32.PACK_AB R9, R31, R20 ;  /* 0x000000141f09723e */ /* 0x000fe200000000ff */
        /* <DEDUP_REMOVED lines=11> */
[----:B------:R-:W-:-:S05]  /*7f00*/  F2FP.F16.F32.PACK_AB R11, R32, R11 ;  /* 0x0000000b200b723e */ /* 0x000fca00000000ff */
[----:B------:R0:W-:Y:S02]  /*7f10*/  STS.128 [R36+0x20400], R8 ;  /* 0x0204000824007388 */ /* 0x0001e40000000c00 */
.L_x_4591:
[----:B------:R-:W-:Y:S05]  /*7f20*/  BSYNC B1 ;  /* 0x0000000000017941 */ /* 0x000fea0003800000 */
.L_x_4590:
[----:B------:R-:W-:Y:S05]  /*7f30*/  @P0 BRA `(.L_x_4582) ;  /* 0x0000000400400947 */ /* 0x000fea0003800000 */
[--C-:B------:R-:W-:Y:S01]  /*7f40*/  SHF.R.U32.HI R0, RZ, 0x3, R230.reuse ;  /* 0x00000003ff007819 */ /* 0x100fe200000116e6 */
[----:B0-----:R-:W0:Y:S01]  /*7f50*/  LDS.128 R4, [R229+0x20400] ;  /* 0x02040000e5047984 */ /* 0x001e220000000c00 */
[----:B------:R-:W-:Y:S02]  /*7f60*/  HADD2.F32 R26, -RZ, R38.H0_H0 ;  /* 0x20000026ff1a7230 */ /* 0x000fe40000004100 */
[----:B------:R-:W-:Y:S01]  /*7f70*/  LOP3.LUT R0, R0, R3, R230, 0x1e, !PT ;  /* 0x0000000300007212 */ /* 0x000fe200078e1ee6 */
[--C-:B------:R-:W-:Y:S02]  /*7f80*/  HADD2.F32 R28, -RZ, R39.reuse.H0_H0 ;  /* 0x20000027ff1c7230 */ /* 0x100fe40000004100 */
[----:B------:R-:W-:Y:S02]  /*7f90*/  HADD2.F32 R30, -RZ, R44.H0_H0 ;  /* 0x2000002cff1e7230 */ /* 0x000fe40000004100 */
[----:B------:R-:W-:Y:S02]  /*7fa0*/  IMAD.IADD R3, R231, 0x1, R0 ;  /* 0x00000001e7037824 */ /* 0x000fe400078e0200 */
[----:B------:R-:W-:-:S02]  /*7fb0*/  HADD2.F32 R37, -RZ, R39.H1_H1 ;  /* 0x30000027ff257230 */ /* 0x000fc40000004100 */
[----:B------:R-:W-:Y:S02]  /*7fc0*/  IMAD R3, R3, 0x2, R2 ;  /* 0x0000000203037824 */ /* 0x000fe400078e0202 */
[----:B------:R-:W-:Y:S02]  /*7fd0*/  HADD2.F32 R35, -RZ, R38.H1_H1 ;  /* 0x30000026ff237230 */ /* 0x000fe40000004100 */
[----:B------:R-:W-:Y:S01]  /*7fe0*/  HADD2.F32 R39, -RZ, R44.H1_H1 ;  /* 0x3000002cff277230 */ /* 0x000fe20000004100 */
[----:B------:R-:W1:Y:S01]  /*7ff0*/  LDS.128 R8, [R3+0x20400] ;  /* 0x0204000003087984 */ /* 0x000e620000000c00 */
[----:B------:R-:W-:Y:S02]  /*8000*/  HADD2.F32 R34, -RZ, R45.H0_H0 ;  /* 0x2000002dff227230 */ /* 0x000fe40000004100 */
[----:B------:R-:W-:Y:S02]  /*8010*/  HADD2.F32 R32, -RZ, R41.H0_H0 ;  /* 0x20000029ff207230 */ /* 0x000fe40000004100 */
[----:B0-----:R-:W-:-:S02]  /*8020*/  HADD2.F32 R0, -RZ, R4.H0_H0 ;  /* 0x20000004ff007230 */ /* 0x001fc40000004100 */
[----:B------:R-:W-:Y:S02]  /*8030*/  HADD2.F32 R4, -RZ, R4.H1_H1 ;  /* 0x30000004ff047230 */ /* 0x000fe40000004100 */
[--C-:B------:R-:W-:Y:S02]  /*8040*/  HADD2.F32 R13, -RZ, R5.reuse.H0_H0 ;  /* 0x20000005ff0d7230 */ /* 0x100fe40000004100 */
[----:B------:R-:W-:Y:S02]  /*8050*/  HADD2.F32 R5, -RZ, R5.H1_H1 ;  /* 0x30000005ff057230 */ /* 0x000fe40000004100 */
[--C-:B------:R-:W-:Y:S02]  /*8060*/  HADD2.F32 R14, -RZ, R6.reuse.H0_H0 ;  /* 0x20000006ff0e7230 */ /* 0x100fe40000004100 */
[----:B------:R-:W-:Y:S02]  /*8070*/  HADD2.F32 R6, -RZ, R6.H1_H1 ;  /* 0x30000006ff067230 */ /* 0x000fe40000004100 */
[----:B------:R-:W-:-:S02]  /*8080*/  HADD2.F32 R15, -RZ, R7.H0_H0 ;  /* 0x20000007ff0f7230 */ /* 0x000fc40000004100 */
[----:B------:R-:W-:Y:S02]  /*8090*/  HADD2.F32 R7, -RZ, R7.H1_H1 ;  /* 0x30000007ff077230 */ /* 0x000fe40000004100 */
[--C-:B-1----:R-:W-:Y:S02]  /*80a0*/  HADD2.F32 R20, -RZ, R8.reuse.H0_H0 ;  /* 0x20000008ff147230 */ /* 0x102fe40000004100 */
[----:B------:R-:W-:Y:S02]  /*80b0*/  HADD2.F32 R8, -RZ, R8.H1_H1 ;  /* 0x30000008ff087230 */ /* 0x000fe40000004100 */
[----:B------:R-:W-:Y:S02]  /*80c0*/  HADD2.F32 R21, -RZ, R9.H0_H0 ;  /* 0x20000009ff157230 */ /* 0x000fe40000004100 */
[-C--:B------:R-:W-:Y:S01]  /*80d0*/  FMUL.FTZ R27, R28, R20.reuse ;  /* 0x000000141c1b7220 */ /* 0x080fe20000410000 */
[----:B------:R-:W-:Y:S01]  /*80e0*/  FMUL.FTZ R29, R26, R20 ;  /* 0x000000141a1d7220 */ /* 0x000fe20000410000 */
[----:B------:R-:W-:-:S02]  /*80f0*/  HADD2.F32 R20, -RZ, R42.H0_H0 ;  /* 0x2000002aff147230 */ /* 0x000fc40000004100 */
[----:B------:R-:W-:Y:S01]  /*8100*/  FMUL.FTZ R31, R30, R8 ;  /* 0x000000081e1f7220 */ /* 0x000fe20000410000 */
[-C--:B------:R-:W-:Y:S01]  /*8110*/  FFMA.FTZ R27, R26, R0.reuse, -R27 ;  /* 0x000000001a1b7223 */ /* 0x080fe2000001081b */
[----:B------:R-:W-:Y:S01]  /*8120*/  FFMA.FTZ R29, R28, R0, R29 ;  /* 0x000000001c1d7223 */ /* 0x000fe2000001001d */
[----:B------:R-:W-:Y:S02]  /*8130*/  HADD2.F32 R9, -RZ, R9.H1_H1 ;  /* 0x30000009ff097230 */ /* 0x000fe40000004100 */
[C---:B------:R-:W-:Y:S01]  /*8140*/  FMUL.FTZ R33, R20.reuse, R8 ;  /* 0x0000000814217220 */ /* 0x040fe20000410000 */
[-C--:B------:R-:W-:Y:S01]  /*8150*/  FFMA.FTZ R0, R20, R4.reuse, -R31 ;  /* 0x0000000414007223 */ /* 0x080fe2000001081f */
[-C--:B------:R-:W-:Y:S01]  /*8160*/  FMUL.FTZ R20, R37, R21.reuse ;  /* 0x0000001525147220 */ /* 0x080fe20000410000 */
[----:B------:R-:W-:Y:S01]  /*8170*/  FMUL.FTZ R26, R35, R21 ;  /* 0x00000015231a7220 */ /* 0x000fe20000410000 */
[----:B------:R-:W-:Y:S02]  /*8180*/  HADD2.F32 R21, -RZ, R42.H1_H1 ;  /* 0x3000002aff157230 */ /* 0x000fe40000004100 */
[----:B------:R-:W-:Y:S01]  /*8190*/  FFMA.FTZ R8, R30, R4, R33 ;  /* 0x000000041e087223 */ /* 0x000fe20000010021 */
[----:B------:R-:W-:Y:S01]  /*81a0*/  FMUL.FTZ R4, R39, R9 ;  /* 0x0000000927047220 */ /* 0x000fe20000410000 */
[----:B------:R-:W-:-:S02]  /*81b0*/  HADD2.F32 R24, -RZ, R10.H0_H0 ;  /* 0x2000000aff187230 */ /* 0x000fc40000004100 */
[----:B------:R-:W-:Y:S01]  /*81c0*/  FFMA.FTZ R20, R35, R13, -R20 ;  /* 0x0000000d23147223 */ /* 0x000fe20000010814 */
[----:B------:R-:W-:Y:S02]  /*81d0*/  HADD2.F32 R10, -RZ, R10.H1_H1 ;  /* 0x3000000aff0a7230 */ /* 0x000fe40000004100 */
[C---:B------:R-:W-:Y:S01]  /*81e0*/  FMUL.FTZ R28, R21.reuse, R9 ;  /* 0x00000009151c7220 */ /* 0x040fe20000410000 */
[----:B------:R-:W-:Y:S01]  /*81f0*/  FFMA.FTZ R9, R21, R5, -R4 ;  /* 0x0000000515097223 */ /* 0x000fe20000010804 */
[----:B------:R-:W-:Y:S01]  /*8200*/  FFMA.FTZ R26, R37, R13, R26 ;  /* 0x0000000d251a7223 */ /* 0x000fe2000001001a */
        /* <DEDUP_REMOVED lines=8> */
[----:B------:R-:W-:Y:S01]  /*8290*/  FMUL.FTZ R31, R30, R24 ;  /* 0x000000181e1f7220 */ /* 0x000fe20000410000 */
[----:B------:R-:W-:Y:S01]  /*82a0*/  FFMA.FTZ R10, R4, R6, -R5 ;  /* 0x00000006040a7223 */ /* 0x000fe20000010805 */
[----:B------:R-:W-:Y:S02]  /*82b0*/  HADD2.F32 R37, -RZ, R41.H1_H1 ;  /* 0x30000029ff257230 */ /* 0x000fe40000004100 */
[-C--:B------:R-:W-:Y:S01]  /*82c0*/  FFMA.FTZ R21, R30, R14.reuse, -R21 ;  /* 0x0000000e1e157223 */ /* 0x080fe20000010815 */
[----:B------:R-:W-:Y:S02]  /*82d0*/  HADD2.F32 R39, -RZ, R45.H1_H1 ;  /* 0x3000002dff277230 */ /* 0x000fe40000004100 */
[----:B------:R-:W-:Y:S01]  /*82e0*/  FFMA.FTZ R31, R32, R14, R31 ;  /* 0x0000000e201f7223 */ /* 0x000fe2000001001f */
[----:B------:R-:W-:-:S02]  /*82f0*/  HADD2.F32 R5, -RZ, R40.H1_H1 ;  /* 0x30000028ff057230 */ /* 0x000fc40000004100 */
[----:B------:R-:W-:Y:S01]  /*8300*/  FFMA.FTZ R14, R34, R6, R33 ;  /* 0x00000006220e7223 */ /* 0x000fe20000010021 */
[----:B------:R-:W-:Y:S02]  /*8310*/  HADD2.F32 R35, -RZ, R43.H1_H1 ;  /* 0x3000002bff237230 */ /* 0x000fe40000004100 */
[----:B------:R-:W-:Y:S01]  /*8320*/  FMUL.FTZ R4, R37, R25 ;  /* 0x0000001925047220 */ /* 0x000fe20000410000 */
[----:B------:R-:W-:Y:S01]  /*8330*/  FMUL.FTZ R24, R39, R11 ;  /* 0x0000000b27187220 */ /* 0x000fe20000410000 */
[----:B------:R-:W-:Y:S01]  /*8340*/  FMUL.FTZ R6, R5, R25 ;  /* 0x0000001905067220 */ /* 0x000fe20000410000 */
[----:B------:R-:W-:Y:S01]  /*8350*/  F2FP.F16.F32.PACK_AB R8, R8, R29 ;  /* 0x0000001d0808723e */ /* 0x000fe200000000ff */
        /* <DEDUP_REMOVED lines=14> */
.L_x_4582:
[----:B------:R-:W-:Y:S05]  /*8440*/  BSYNC B0 ;  /* 0x0000000000007941 */ /* 0x000fea0003800000 */
.L_x_4571:
        /* <DEDUP_REMOVED lines=8> */
.L_x_4568:
[----:B------:R-:W-:-:S13]  /*84d0*/  ISETP.NE.AND P0, PT, R187, 0x3, PT ;  /* 0x00000003bb00780c */ /* 0x000fda0003f05270 */
[----:B------:R-:W-:Y:S05]  /*84e0*/  @!P0 BRA `(.L_x_4592) ;  /* 0x0000000000048947 */ /* 0x000fea0003800000 */
[----:B------:R-:W-:Y:S01]  /*84f0*/  BPT.TRAP 0x1 ;  /* 0x000000040000795c */ /* 0x000fe20000300000 */
.L_x_4592:
[----:B------:R-:W-:Y:S01]  /*8500*/  IMAD R20, R18, 0x8, R2 ;  /* 0x0000000812147824 */ /* 0x000fe200078e0202 */
[----:B0-----:R-:W-:-:S04]  /*8510*/  SHF.L.U32 R13, R23, 0x1f, RZ ;  /* 0x0000001f170d7819 */ /* 0x001fc800000006ff */
[----:B------:R0:W0:Y:S01]  /*8520*/  SYNCS.PHASECHK.TRANS64.TRYWAIT P1, [R20+URZ+0x38830], R13 ;  /* 0x0388300d140075a7 */ /* 0x000022000802017f */
[----:B------:R-:W-:Y:S05]  /*8530*/  @!P0 BRA `(.L_x_4593) ;  /* 0x0000000000048947 */ /* 0x000fea0003800000 */
[----:B------:R-:W-:Y:S01]  /*8540*/  BPT.TRAP 0x1 ;  /* 0x000000040000795c */ /* 0x000fe20000300000 */
.L_x_4593:
        /* <DEDUP_REMOVED lines=10> */
.L_x_4594:
        /* <DEDUP_REMOVED lines=13> */
[----:B------:R-:W-:Y:S01]  /*86c0*/  BSSY B0, `(.L_x_4596) ;  /* 0x0000024000007945 */ /* 0x000fe20003800000 */
        /* <DEDUP_REMOVED lines=14> */
[----:B------:R-:W-:Y:S02]  /*87b0*/  WARPGROUP.DEPBAR.LE gsb0, 0x0 ;  /* 0x00008000000079c5 */ /* 0x000fe40000010000 */
[----:B------:R-:W-:-:S07]  /*87c0*/  WARPGROUP.ARRIVE ;  /* 0x00000000000079c5 */ /* 0x000fce0000000000 */
        /* <DEDUP_REMOVED lines=10> */
[----:B------:R-:W-:Y:S02]  /*8870*/  R2UR UR6, R10 ;  /* 0x000000000a0672ca */ /* 0x000fe400000e0000 */
[----:B------:R-:W-:Y:S02]  /*8880*/  R2UR UR7, R11 ;  /* 0x000000000b0772ca */ /* 0x000fe400000e0000 */
[----:B------:R-:W-:Y:S01]  /*8890*/  SHF.L.U32 R11, R12, 0x1f, RZ ;  /* 0x0000001f0c0b7819 */ /* 0x000fe200000006ff */
[----:B------:R-:W-:-:S02]  /*88a0*/  WARPGROUP.DEPBAR.LE gsb0, 0x0 ;  /* 0x00008000000079c5 */ /* 0x000fc40000010000 */
[----:B------:R-:W-:-:S08]  /*88b0*/  WARPGROUP.ARRIVE ;  /* 0x00000000000079c5 */ /* 0x000fd00000000000 */
[----:B------:R-:W-:Y:S03]  /*88c0*/  HGMMA.64x64x16.F32 R24, gdesc[UR4], R24, gsb0 ;  /* 0x00e00000041879f0 */ /* 0x000fe60008000818 */
[----:B------:R-:W-:Y:S02]  /*88d0*/  WARPGROUP.DEPBAR.LE gsb0, 0x0 ;  /* 0x00008000000079c5 */ /* 0x000fe40000010000 */
[----:B------:R-:W1:Y:S02]  /*88e0*/  SYNCS.PHASECHK.TRANS64.TRYWAIT P1, [R2+URZ+0x38810], R11 ;  /* 0x0388100b020075a7 */ /* 0x000e64000802017f */
[----:B-1----:R-:W-:Y:S05]  /*88f0*/  @!P1 BRA `(.L_x_4597) ;  /* 0x0000013400dc9947 */ /* 0x002fea0003800000 */
.L_x_4837:
[----:B------:R-:W-:Y:S05]  /*8900*/  BSYNC B0 ;  /* 0x0000000000007941 */ /* 0x000fea0003800000 */
.L_x_4596:
[----:B------:R-:W-:Y:S05]  /*8910*/  @!P0 BRA `(.L_x_4598) ;  /* 0x0000000000048947 */ /* 0x000fea0003800000 */
[----:B------:R-:W-:Y:S01]  /*8920*/  BPT.TRAP 0x1 ;  /* 0x000000040000795c */ /* 0x000fe20000300000 */
.L_x_4598:
[----:B------:R2:W3:Y:S01]  /*8930*/  SYNCS.PHASECHK.TRANS64.TRYWAIT P1, [R20+URZ+0x38850], R13 ;  /* 0x0388500d140075a7 */ /* 0x0004e2000802017f */
[----:B------:R-:W-:Y:S05]  /*8940*/  @!P0 BRA `(.L_x_4599) ;  /* 0x0000000000048947 */ /* 0x000fea0003800000 */
[----:B------:R-:W-:Y:S01]  /*8950*/  BPT.TRAP 0x1 ;  /* 0x000000040000795c */ /* 0x000fe20000300000 */
.L_x_4599:
[C---:B------:R-:W-:Y:S01]  /*8960*/  VIADD R0, R2.reuse, 0x400 ;  /* 0x0000040002007836 */ /* 0x040fe20000000000 */
[----:B------:R-:W-:Y:S01]  /*8970*/  BSSY B0, `(.L_x_4600) ;  /* 0x000000a000007945 */ /* 0x000fe20003800000 */
[----:B------:R-:W-:-:S03]  /*8980*/  VIADD R10, R2, 0x26400 ;  /* 0x00026400020a7836 */ /* 0x000fc60000000000 */
[----:B------:R-:W-:Y:S02]  /*8990*/  SHF.R.U32.HI R0, RZ, 0x4, R0 ;  /* 0x00000004ff007819 */ /* 0x000fe40000011600 */
[----:B------:R-:W-:Y:S02]  /*89a0*/  SHF.R.U32.HI R10, RZ, 0x4, R10 ;  /* 0x00000004ff0a7819 */ /* 0x000fe4000001160a */
[----:B------:R-:W-:Y:S02]  /*89b0*/  LOP3.LUT R0, R0, 0x3fff, RZ, 0xc0, !PT ;  /* 0x00003fff00007812 */ /* 0x000fe400078ec0ff */
[----:B-1----:R-:W-:Y:S02]  /*89c0*/  LOP3.LUT R11, R10, 0x3fff, RZ, 0xc0, !PT ;  /* 0x00003fff0a0b7812 */ /* 0x002fe400078ec0ff */
[----:B------:R-:W-:Y:S01]  /*89d0*/  LOP3.LUT R10, R0, 0x10000, RZ, 0xfc, !PT ;  /* 0x00010000000a7812 */ /* 0x000fe200078efcff */
[----:B---3--:R-:W-:Y:S06]  /*89e0*/  @P1 BRA `(.L_x_4601) ;  /* 0x0000000000081947 */ /* 0x008fec0003800000 */
[----:B------:R-:W1:Y:S02]  /*89f0*/  SYNCS.PHASECHK.TRANS64.TRYWAIT P1, [R20+URZ+0x38850], R13 ;  /* 0x0388500d140075a7 */ /* 0x000e64000802017f */
[----:B-1----:R-:W-:Y:S05]  /*8a00*/  @!P1 BRA `(.L_x_4602) ;  /* 0x0000013400ac9947 */ /* 0x002fea0003800000 */
.L_x_4601:
[----:B------:R-:W-:Y:S05]  /*8a10*/  BSYNC B0 ;  /* 0x0000000000007941 */ /* 0x000fea0003800000 */
.L_x_4600:
[----:B------:R-:W-:Y:S01]  /*8a20*/  LOP3.LUT R0, R11, 0x10000, RZ, 0xfc, !PT ;  /* 0x000100000b007812 */ /* 0x000fe200078efcff */
[----:B------:R-:W-:Y:S01]  /*8a30*/  IMAD R12, R18, 0x1000, R10 ;  /* 0x00001000120c7824 */ /* 0x000fe200078e020a */
[----:B------:R-:W-:Y:S05]  /*8a40*/  WARPSYNC.ALL ;  /* 0x0000000000007948 */ /* 0x000fea0003800000 */
[----:B------:R-:W-:Y:S01]  /*8a50*/  IMAD.MOV.U32 R14, RZ, RZ, R0 ;  /* 0x000000ffff0e7224 */ /* 0x000fe200078e0000 */
[----:B------:R-:W-:Y:S01]  /*8a60*/  R2UR UR6, R12 ;  /* 0x000000000c0672ca */ /* 0x000fe200000e0000 */
[----:B------:R-:W-:Y:S01]  /*8a70*/  IMAD.MOV.U32 R15, RZ, RZ, 0x40000040 ;  /* 0x40000040ff0f7424 */ /* 0x000fe200078e00ff */
[----:B------:R-:W-:Y:S01]  /*8a80*/  WARPGROUP.ARRIVE ;  /* 0x00000000000079c5 */ /* 0x000fe20000000000 */
[----:B012---:R-:W-:Y:S01]  /*8a90*/  IMAD.MOV.U32 R13, RZ, RZ, 0x40000040 ;  /* 0x40000040ff0d7424 */ /* 0x007fe200078e00ff */
[----:B------:R-:W-:Y:S01]  /*8aa0*/  R2UR UR4, R14 ;  /* 0x000000000e0472ca */ /* 0x000fe200000e0000 */
[----:B------:R-:W-:Y:S01]  /*8ab0*/  VIADD R58, R0, 0x2 ;  /* 0x00000002003a7836 */ /* 0x000fe20000000000 */
[----:B------:R-:W-:Y:S01]  /*8ac0*/  R2UR UR5, R15 ;  /* 0x000000000f0572ca */ /* 0x000fe200000e0000 */
[C---:B------:R-:W-:Y:S01]  /*8ad0*/  VIADD R14, R12.reuse, 0x2 ;  /* 0x000000020c0e7836 */ /* 0x040fe20000000000 */
[----:B------:R-:W-:Y:S01]  /*8ae0*/  R2UR UR7, R13 ;  /* 0x000000000d0772ca */ /* 0x000fe200000e0000 */
[----:B------:R-:W-:Y:S01]  /*8af0*/  IMAD.MOV.U32 R59, RZ, RZ, 0x40000040 ;  /* 0x40000040ff3b7424 */ /* 0x000fe200078e00ff */
[----:B------:R-:W0:Y:S01]  /*8b00*/  S2R R21, SR_TID.X ;  /* 0x0000000000157919 */ /* 0x000e220000002100 */
[----:B------:R-:W-:Y:S01]  /*8b10*/  IMAD.MOV.U32 R15, RZ, RZ, 0x40000040 ;  /* 0x40000040ff0f7424 */ /* 0x000fe200078e00ff */
[----:B------:R-:W-:Y:S01]  /*8b20*/  BSSY B0, `(.L_x_4603) ;  /* 0x00005b3000007945 */ /* 0x000fe20003800000 */
[----:B------:R-:W-:Y:S01]  /*8b30*/  VIADD R62, R12, 0x800 ;  /* 0x000008000c3e7836 */ /* 0x000fe20000000000 */
[----:B------:R-:W1:Y:S01]  /*8b40*/  S2R R65, SR_TID.X ;  /* 0x0000000000417919 */ /* 0x000e620000002100 */
[----:B------:R-:W-:-:S02]  /*8b50*/  VIADD R60, R0, 0x800 ;  /* 0x00000800003c7836 */ /* 0x000fc40000000000 */
[----:B------:R-:W-:Y:S02]  /*8b60*/  IMAD.MOV.U32 R57, RZ, RZ, 0xa00 ;  /* 0x00000a00ff397424 */ /* 0x000fe400078e00ff */
[----:B------:R-:W-:Y:S02]  /*8b70*/  IMAD.MOV.U32 R61, RZ, RZ, 0x40000040 ;  /* 0x40000040ff3d7424 */ /* 0x000fe400078e00ff */
[----:B------:R-:W-:Y:S01]  /*8b80*/  HGMMA.64x64x16.F32 R24, gdesc[UR4], R24, gsb0 ;  /* 0x00e00000041879f0 */ /* 0x000fe20008000818 */
[----:B------:R-:W-:Y:S01]  /*8b90*/  R2UR UR4, R58 ;  /* 0x000000003a0472ca */ /* 0x000fe200000e0000 */
[----:B------:R-:W-:Y:S01]  /*8ba0*/  VIADD R58, R0, 0x4 ;  /* 0x00000004003a7836 */ /* 0x000fe20000000000 */
[----:B------:R-:W-:Y:S01]  /*8bb0*/  R2UR UR5, R59 ;  /* 0x000000003b0572ca */ /* 0x000fe200000e0000 */
[----:B------:R-:W-:Y:S01]  /*8bc0*/  IMAD.MOV.U32 R59, RZ, RZ, 0x40000040 ;  /* 0x40000040ff3b7424 */ /* 0x000fe200078e00ff */
[----:B------:R-:W-:Y:S01]  /*8bd0*/  R2UR UR6, R14 ;  /* 0x000000000e0672ca */ /* 0x000fe200000e0000 */
[----:B------:R-:W-:Y:S01]  /*8be0*/  VIADD R14, R12, 0x4 ;  /* 0x000000040c0e7836 */ /* 0x000fe20000000000 */
[----:B------:R-:W-:Y:S01]  /*8bf0*/  R2UR UR7, R15 ;  /* 0x000000000f0772ca */ /* 0x000fe200000e0000 */
[----:B------:R-:W-:-:S02]  /*8c00*/  IMAD.MOV.U32 R15, RZ, RZ, 0x40000040 ;  /* 0x40000040ff0f7424 */ /* 0x000fc400078e00ff */
[----:B------:R-:W-:Y:S01]  /*8c10*/  IMAD.MOV.U32 R63, RZ, RZ, 0x40000040 ;  /* 0x40000040ff3f7424 */ /* 0x000fe200078e00ff */
[----:B0-----:R-:W-:Y:S02]  /*8c20*/  SHF.R.U32.HI R21, RZ, 0x7, R21 ;  /* 0x00000007ff157819 */ /* 0x001fe40000011615 */
[----:B-1----:R-:W-:-:S03]  /*8c30*/  LOP3.LUT R65, R65, 0x7f, RZ, 0xc0, !PT ;  /* 0x0000007f41417812 */ /* 0x002fc600078ec0ff */
[----:B------:R0:W1:Y:S02]  /*8c40*/  SHFL.IDX PT, R11, R21, RZ, 0x1f ;  /* 0x00001fff150b7589 */ /* 0x00006400000e0000 */
[----:B0-----:R-:W-:Y:S01]  /*8c50*/  IMAD.MOV.U32 R21, RZ, RZ, 0x4 ;  /* 0x00000004ff157424 */ /* 0x001fe200078e00ff */
[----:B-1----:R-:W-:-:S04]  /*8c60*/  ISETP.GT.AND P1, PT, R11, 0x7f, PT ;  /* 0x0000007f0b00780c */ /* 0x002fc80003f24270 */
[----:B------:R-:W-:Y:S02]  /*8c70*/  SEL R11, RZ, 0x2, !P1 ;  /* 0x00000002ff0b7807 */ /* 0x000fe40004800000 */
[C---:B------:R-:W-:Y:S02]  /*8c80*/  SEL R13, R21.reuse, 0x2, P1 ;  /* 0x00000002150d7807 */ /* 0x040fe40000800000 */
[----:B------:R-:W-:Y:S02]  /*8c90*/  SEL R21, R21, 0x6, !P1 ;  /* 0x0000000615157807 */ /* 0x000fe40004800000 */
[----:B------:R-:W-:-:S04]  /*8ca0*/  SEL R57, R57, 0x980, P1 ;  /* 0x0000098039397807 */ /* 0x000fc80000800000 */
[----:B------:R-:W-:Y:S01]  /*8cb0*/  LOP3.LUT R57, R57, 0xa00, RZ, 0xc0, !PT ;  /* 0x00000a0039397812 */ /* 0x000fe200078ec0ff */
[----:B------:R-:W-:Y:S02]  /*8cc0*/  WARPGROUP.DEPBAR.LE gsb0, 0x0 ;  /* 0x00008000000079c5 */ /* 0x000fe40000010000 */
[----:B------:R-:W-:-:S06]  /*8cd0*/  WARPGROUP.ARRIVE ;  /* 0x00000000000079c5 */ /* 0x000fcc0000000000 */
        /* <DEDUP_REMOVED lines=8> */
[----:B------:R-:W-:Y:S01]  /*8d60*/  IMAD.MOV.U32 R15, RZ, RZ, 0x40000040 ;  /* 0x40000040ff0f7424 */ /* 0x000fe200078e00ff */
[----:B------:R-:W-:Y:S02]  /*8d70*/  WARPGROUP.DEPBAR.LE gsb0, 0x0 ;  /* 0x00008000000079c5 */ /* 0x000fe40000010000 */
[----:B------:R-:W-:-:S09]  /*8d80*/  WARPGROUP.ARRIVE ;  /* 0x00000000000079c5 */ /* 0x000fd20000000000 */
        /* <DEDUP_REMOVED lines=134> */
[----:B------:R-:W-:Y:S01]  /*95f0*/  IMAD.IADD R58, R11, 0x1, R62 ;  /* 0x000000010b3a7824 */ /* 0x000fe200078e023e */
[----:B------:R-:W-:Y:S01]  /*9600*/  R2UR UR5, R59 ;  /* 0x000000003b0572ca */ /* 0x000fe200000e0000 */
[----:B------:R-:W-:Y:S01]  /*9610*/  IMAD.MOV.U32 R59, RZ, RZ, 0x40000040 ;  /* 0x40000040ff3b7424 */ /* 0x000fe200078e00ff */
[----:B------:R-:W-:Y:S01]  /*9620*/  R2UR UR6, R14 ;  /* 0x000000000e0672ca */ /* 0x000fe200000e0000 */
[----:B------:R-:W-:Y:S01]  /*9630*/  IMAD.IADD R14, R11, 0x1, R60 ;  /* 0x000000010b0e7824 */ /* 0x000fe200078e023c */
[----:B------:R-:W-:Y:S01]  /*9640*/  R2UR UR7, R15 ;  /* 0x000000000f0772ca */ /* 0x000fe200000e0000 */
[----:B------:R-:W-:Y:S01]  /*9650*/  IMAD.MOV.U32 R15, RZ, RZ, 0x40000040 ;  /* 0x40000040ff0f7424 */ /* 0x000fe200078e00ff */
[----:B------:R-:W-:Y:S02]  /*9660*/  WARPGROUP.DEPBAR.LE gsb0, 0x0 ;  /* 0x00008000000079c5 */ /* 0x000fe40000010000 */
[----:B------:R-:W-:-:S09]  /*9670*/  WARPGROUP.ARRIVE ;  /* 0x00000000000079c5 */ /* 0x000fd20000000000 */
[----:B------:R-:W-:Y:S01]  /*9680*/  HGMMA.64x64x16.F32 R24, gdesc[UR4], R24, gsb0 ;  /* 0x00e00000041879f0 */ /* 0x000fe20008000818 */
[----:B------:R-:W-:Y:S01]  /*9690*/  R2UR UR6, R58 ;  /* 0x000000003a0672ca */ /* 0x000fe200000e0000 */
[--C-:B------:R-:W-:Y:S01]  /*96a0*/  IMAD.IADD R58, R62, 0x1, R13.reuse ;  /* 0x000000013e3a7824 */ /* 0x100fe200078e020d */
        /* <DEDUP_REMOVED lines=21> */
[----:B------:R-:W-:Y:S01]  /*9800*/  IMAD.MOV.U32 R14, RZ, RZ, 0x28 ;  /* 0x00000028ff0e7424 */ /* 0x000fe200078e00ff */
[----:B------:R-:W-:Y:S02]  /*9810*/  R2UR UR5, R15 ;  /* 0x000000000f0572ca */ /* 0x000fe400000e0000 */
[----:B------:R-:W-:Y:S02]  /*9820*/  R2UR UR6, R58 ;  /* 0x000000003a0672ca */ /* 0x000fe400000e0000 */
[----:B------:R-:W-:Y:S01]  /*9830*/  R2UR UR7, R59 ;  /* 0x000000003b0772ca */ /* 0x000fe200000e0000 */
[----:B------:R-:W-:Y:S01]  /*9840*/  IMAD.MOV.U32 R59, RZ, RZ, 0x40000040 ;  /* 0x40000040ff3b7424 */ /* 0x000fe200078e00ff */
[----:B------:R-:W-:-:S04]  /*9850*/  SEL R14, R14, 0x26, P1 ;  /* 0x000000260e0e7807 */ /* 0x000fc80000800000 */
[----:B------:R-:W-:-:S04]  /*9860*/  LOP3.LUT R15, R14, 0x6, RZ, 0xc0, !PT ;  /* 0x000000060e0f7812 */ /* 0x000fc800078ec0ff */
[CC--:B------:R-:W-:Y:S02]  /*9870*/  IADD3 R58, R15.reuse, R57.reuse, R0 ;  /* 0x000000390f3a7210 */ /* 0x0c0fe40007ffe000 */
[----:B------:R-:W-:Y:S01]  /*9880*/  IADD3 R14, R15, R57, R12 ;  /* 0x000000390f0e7210 */ /* 0x000fe20007ffe00c */
[----:B------:R-:W-:Y:S02]  /*9890*/  IMAD.MOV.U32 R15, RZ, RZ, 0x40000040 ;  /* 0x40000040ff0f7424 */ /* 0x000fe400078e00ff */
[----:B------:R-:W-:-:S05]  /*98a0*/  IMAD.MOV.U32 R57, RZ, RZ, 0xc00 ;  /* 0x00000c00ff397424 */ /* 0x000fca00078e00ff */
        /* <DEDUP_REMOVED lines=12> */
[C---:B------:R-:W-:Y:S02]  /*9970*/  IMAD.IADD R62, R11.reuse, 0x1, R58 ;  /* 0x000000010b3e7824 */ /* 0x040fe400078e023a */
[----:B------:R-:W-:-:S02]  /*9980*/  IMAD.IADD R60, R11, 0x1, R14 ;  /* 0x000000010b3c7824 */ /* 0x000fc400078e020e */
[----:B------:R-:W-:Y:S01]  /*9990*/  IMAD.MOV.U32 R15, RZ, RZ, 0x40000040 ;  /* 0x40000040ff0f7424 */ /* 0x000fe200078e00ff */
[----:B------:R-:W-:Y:S02]  /*99a0*/  WARPGROUP.DEPBAR.LE gsb0, 0x0 ;  /* 0x00008000000079c5 */ /* 0x000fe40000010000 */
[----:B------:R-:W-:-:S06]  /*99b0*/  WARPGROUP.ARRIVE ;  /* 0x00000000000079c5 */ /* 0x000fcc0000000000 */
        /* <DEDUP_REMOVED lines=8> */
[----:B------:R-:W-:Y:S02]  /*9a40*/  IMAD.MOV.U32 R63, RZ, RZ, 0x40000040 ;  /* 0x40000040ff3f7424 */ /* 0x000fe400078e00ff */
[----:B------:R-:W-:-:S02]  /*9a50*/  IMAD.IADD R14, R21, 0x1, R14 ;  /* 0x00000001150e7824 */ /* 0x000fc400078e020e */
[----:B------:R-:W-:Y:S01]  /*9a60*/  IMAD.IADD R58, R21, 0x1, R58 ;  /* 0x00000001153a7824 */ /* 0x000fe200078e023a */
[----:B------:R-:W-:Y:S02]  /*9a70*/  WARPGROUP.DEPBAR.LE gsb0, 0x0 ;  /* 0x00008000000079c5 */ /* 0x000fe40000010000 */
[----:B------:R-:W-:-:S06]  /*9a80*/  WARPGROUP.ARRIVE ;  /* 0x00000000000079c5 */ /* 0x000fcc0000000000 */
[----:B------:R-:W-:Y:S01]  /*9a90*/  HGMMA.64x64x16.F32 R24, gdesc[UR4], R24, gsb0 ;  /* 0x00e00000041879f0 */ /* 0x000fe20008000818 */
[----:B------:R-:W-:Y:S02]  /*9aa0*/  R2UR UR4, R60 ;  /* 0x000000003c0472ca */ /* 0x000fe400000e0000 */
[----:B------:R-:W-:Y:S01]  /*9ab0*/  R2UR UR5, R61 ;  /* 0x000000003d0572ca */ /* 0x000fe200000e0000 */
[----:B------:R-:W-:Y:S01]  /*9ac0*/  IMAD.MOV.U32 R61, RZ, RZ, 0x40000040 ;  /* 0x40000040ff3d7424 */ /* 0x000fe200078e00ff */
[----:B------:R-:W-:Y:S02]  /*9ad0*/  R2UR UR6, R62 ;  /* 0x000000003e0672ca */ /* 0x000fe400000e0000 */
        /* <DEDUP_REMOVED lines=48> */
[----:B------:R-:W-:Y:S01]  /*9de0*/  R2UR UR4, R60 ;  /* 0x000000003c0472ca */ /* 0x000fe200000e0000 */
[----:B------:R-:W-:Y:S01]  /*9df0*/  VIADD R60, R12, 0xe00 ;  /* 0x00000e000c3c7836 */ /* 0x000fe20000000000 */
[----:B------:R-:W-:Y:S02]  /*9e00*/  R2UR UR5, R61 ;  /* 0x000000003d0572ca */ /* 0x000fe400000e0000 */
        /* <DEDUP_REMOVED lines=17> */
[----:B------:R-:W-:Y:S01]  /*9f20*/  IMAD.MOV.U32 R15, RZ, RZ, 0x40000040 ;  /* 0x40000040ff0f7424 */ /* 0x000fe200078e00ff */
        /* <DEDUP_REMOVED lines=8> */
[----:B------:R-:W-:Y:S01]  /*9fb0*/  IMAD.IADD R14, R11, 0x1, R58 ;  /* 0x000000010b0e7824 */ /* 0x000fe200078e023a */
[----:B------:R-:W-:Y:S01]  /*9fc0*/  R2UR UR7, R15 ;  /* 0x000000000f0772ca */ /* 0x000fe200000e0000 */
        /* <DEDUP_REMOVED lines=17> */
[----:B------:R-:W-:-:S04]  /*a0e0*/  LOP3.LUT R13, R13, 0x1e00, RZ, 0xc0, !PT ;  /* 0x00001e000d0d7812 */ /* 0x000fc800078ec0ff */
[----:B------:R-:W-:Y:S01]  /*a0f0*/  IADD3 R12, R11, R13, R12 ;  /* 0x0000000d0b0c7210 */ /* 0x000fe20007ffe00c */
[----:B------:R-:W-:Y:S02]  /*a100*/  WARPGROUP.DEPBAR.LE gsb0, 0x0 ;  /* 0x00008000000079c5 */ /* 0x000fe40000010000 */
[----:B------:R-:W-:-:S06]  /*a110*/  WARPGROUP.ARRIVE ;  /* 0x00000000000079c5 */ /* 0x000fcc0000000000 */
[----:B------:R-:W-:Y:S01]  /*a120*/  HGMMA.64x64x16.F32 R24, gdesc[UR4], R24, gsb0 ;  /* 0x00e00000041879f0 */ /* 0x000fe20008000818 */
[----:B------:R-:W-:Y:S02]  /*a130*/  R2UR UR4, R62 ;  /* 0x000000003e0472ca */ /* 0x000fe400000e0000 */
[----:B------:R-:W-:Y:S02]  /*a140*/  R2UR UR5, R63 ;  /* 0x000000003f0572ca */ /* 0x000fe400000e0000 */
[----:B------:R-:W-:Y:S01]  /*a150*/  R2UR UR6, R14 ;  /* 0x000000000e0672ca */ /* 0x000fe200000e0000 */
[----:B------:R-:W-:Y:S01]  /*a160*/  IMAD.IADD R14, R21, 0x1, R58 ;  /* 0x00000001150e7824 */ /* 0x000fe200078e023a */
[----:B------:R-:W-:Y:S01]  /*a170*/  R2UR UR7, R15 ;  /* 0x000000000f0772ca */ /* 0x000fe200000e0000 */
[----:B------:R-:W-:Y:S02]  /*a180*/  IMAD.IADD R58, R21, 0x1, R60 ;  /* 0x00000001153a7824 */ /* 0x000fe400078e023c */
[----:B------:R-:W-:Y:S01]  /*a190*/  IMAD.MOV.U32 R15, RZ, RZ, 0x40000040 ;  /* 0x40000040ff0f7424 */ /* 0x000fe200078e00ff */
[----:B------:R-:W-:-:S02]  /*a1a0*/  WARPGROUP.DEPBAR.LE gsb0, 0x0 ;  /* 0x00008000000079c5 */ /* 0x000fc40000010000 */
[----:B------:R-:W-:-:S07]  /*a1b0*/  WARPGROUP.ARRIVE ;  /* 0x00000000000079c5 */ /* 0x000fce0000000000 */
[----:B------:R-:W-:Y:S01]  /*a1c0*/  HGMMA.64x64x16.F32 R24, gdesc[UR4], R24, gsb0 ;  /* 0x00e00000041879f0 */ /* 0x000fe20008000818 */
[----:B------:R-:W-:Y:S02]  /*a1d0*/  R2UR UR4, R14 ;  /* 0x000000000e0472ca */ /* 0x000fe400000e0000 */
[----:B------:R-:W-:Y:S01]  /*a1e0*/  R2UR UR5, R15 ;  /* 0x000000000f0572ca */ /* 0x000fe200000e0000 */
[----:B------:R-:W-:Y:S01]  /*a1f0*/  IMAD.MOV.U32 R15, RZ, RZ, 0x40000040 ;  /* 0x40000040ff0f7424 */ /* 0x000fe200078e00ff */
[----:B------:R-:W-:Y:S02]  /*a200*/  R2UR UR6, R58 ;  /* 0x000000003a0672ca */ /* 0x000fe400000e0000 */
[----:B------:R-:W-:Y:S02]  /*a210*/  R2UR UR7, R59 ;  /* 0x000000003b0772ca */ /* 0x000fe400000e0000 */
[----:B------:R-:W-:Y:S01]  /*a220*/  IADD3 R14, R11, R13, R0 ;  /* 0x0000000d0b0e7210 */ /* 0x000fe20007ffe000 */
[----:B------:R-:W-:Y:S01]  /*a230*/  IMAD.MOV.U32 R13, RZ, RZ, 0x40000040 ;  /* 0x40000040ff0d7424 */ /* 0x000fe200078e00ff */
[----:B------:R-:W-:-:S02]  /*a240*/  WARPGROUP.DEPBAR.LE gsb0, 0x0 ;  /* 0x00008000000079c5 */ /* 0x000fc40000010000 */
[----:B------:R-:W-:-:S07]  /*a250*/  WARPGROUP.ARRIVE ;  /* 0x00000000000079c5 */ /* 0x000fce0000000000 */
        /* <DEDUP_REMOVED lines=70> */
[----:B------:R-:W-:Y:S02]  /*a6c0*/  FMNMX.FTZ R11, R26, R27, !PT ;  /* 0x0000001b1a0b7209 */ /* 0x000fe40007810000 */
[----:B------:R-:W-:Y:S01]  /*a6d0*/  FSEL R48, R47, -INF , P6 ;  /* 0xff8000002f307808 */ /* 0x000fe20003000000 */
[----:B------:R-:W0:Y:S01]  /*a6e0*/  SHFL.BFLY PT, R12, R15, 0x2, 0x1f ;  /* 0x0c401f000f0c7f89 */ /* 0x000e2200000e0000 */
[----:B------:R-:W-:Y:S02]  /*a6f0*/  FMNMX.FTZ R11, R30, R11, !PT ;  /* 0x0000000b1e0b7209 */ /* 0x000fe40007810000 */
[----:B------:R-:W-:Y:S02]  /*a700*/  FSEL R50, R50, -INF , P5 ;  /* 0xff80000032327808 */ /* 0x000fe40002800000 */
[----:B------:R-:W-:Y:S02]  /*a710*/  FMNMX.FTZ R11, R14, R11, !PT ;  /* 0x0000000b0e0b7209 */ /* 0x000fe40007810000 */
[----:B------:R-:W-:-:S02]  /*a720*/  FSEL R54, R54, -INF , P3 ;  /* 0xff80000036367808 */ /* 0x000fc40001800000 */
[----:B------:R-:W-:Y:S02]  /*a730*/  FMNMX.FTZ R11, R34, R11, !PT ;  /* 0x0000000b220b7209 */ /* 0x000fe40007810000 */
[----:B------:R-:W-:Y:S02]  /*a740*/  FSEL R78, R55, -INF , P2 ;  /* 0xff800000374e7808 */ /* 0x000fe40001000000 */
[----:B------:R-:W-:Y:S02]  /*a750*/  FMNMX.FTZ R11, R36, R11, !PT ;  /* 0x0000000b240b7209 */ /* 0x000fe40007810000 */
[----:B------:R-:W-:Y:S02]  /*a760*/  ISETP.GE.AND P2, PT, R168, 0x41, PT ;  /* 0x00000041a800780c */ /* 0x000fe40003f46270 */
[----:B------:R-:W-:Y:S01]  /*a770*/  FMNMX.FTZ R13, R38, R11, !PT ;  /* 0x0000000b260d7209 */ /* 0x000fe20007810000 */
[----:B------:R-:W-:-:S03]  /*a780*/  IMAD.U32 R11, RZ, RZ, UR4 ;  /* 0x00000004ff0b7e24 */ /* 0x000fc6000f8e00ff */
[----:B------:R-:W-:Y:S02]  /*a790*/  FMNMX.FTZ R13, R40, R13, !PT ;  /* 0x0000000d280d7209 */ /* 0x000fe40007810000 */
[----:B0-----:R-:W-:Y:S02]  /*a7a0*/  FMNMX.FTZ R21, R15, R12, !PT ;  /* 0x0000000c0f157209 */ /* 0x001fe40007810000 */
[----:B------:R-:W-:-:S03]  /*a7b0*/  FMNMX.FTZ R13, R42, R13, !PT ;  /* 0x0000000d2a0d7209 */ /* 0x000fc60007810000 */
[----:B------:R-:W0:Y:S01]  /*a7c0*/  SHFL.BFLY PT, R12, R21, 0x1, 0x1f ;  /* 0x0c201f00150c7f89 */ /* 0x000e2200000e0000 */
[----:B------:R-:W-:-:S04]  /*a7d0*/  FMNMX.FTZ R13, R44, R13, !PT ;  /* 0x0000000d2c0d7209 */ /* 0x000fc80007810000 */
[----:B------:R-:W-:-:S04]  /*a7e0*/  FMNMX.FTZ R13, R46, R13, !PT ;  /* 0x0000000d2e0d7209 */ /* 0x000fc80007810000 */
[----:B------:R-:W-:-:S04]  /*a7f0*/  FMNMX.FTZ R13, R48, R13, !PT ;  /* 0x0000000d300d7209 */ /* 0x000fc80007810000 */
[----:B------:R-:W-:Y:S02]  /*a800*/  FMNMX.FTZ R13, R50, R13, !PT ;  /* 0x0000000d320d7209 */ /* 0x000fe40007810000 */
[----:B0-----:R-:W-:-:S04]  /*a810*/  FMNMX.FTZ R12, R21, R12, !PT ;  /* 0x0000000c150c7209 */ /* 0x001fc80007810000 */
        /* <DEDUP_REMOVED lines=24> */
[----:B------:R-:W-:Y:S01]  /*a9a0*/  FFMA.FTZ R199, R80, R11, -R15 ;  /* 0x0000000b50c77223 */ /* 0x000fe2000001080f */
[----:B------:R1:W-:Y:S08]  /*a9b0*/  MUFU.EX2 R29, R25 ;  /* 0x00000019001d7308 */ /* 0x0003f00000000800 */
[----:B------:R-:W-:Y:S01]  /*a9c0*/  MUFU.EX2 R31, R31 ;  /* 0x0000001f001f7308 */ /* 0x000fe20000000800 */
[----:B-1----:R-:W-:-:S05]  /*a9d0*/  IMAD.MOV.U32 R25, RZ, RZ, 0x40000040 ;  /* 0x40000040ff197424 */ /* 0x002fca00078e00ff */
[----:B------:R-:W-:Y:S02]  /*a9e0*/  R2UR UR11, R25 ;  /* 0x00000000190b72ca */ /* 0x000fe400000e0000 */
[----:B------:R-:W1:Y:S01]  /*a9f0*/  MUFU.EX2 R58, R58 ;  /* 0x0000003a003a7308 */ /* 0x000e620000000800 */
[----:B0-----:R-:W-:-:S07]  /*aa00*/  FMNMX.FTZ R28, R13, R28, !PT ;  /* 0x0000001c0d1c7209 */ /* 0x001fce0007810000 */
[----:B------:R-:W-:Y:S01]  /*aa10*/  MUFU.EX2 R32, R32 ;  /* 0x0000002000207308 */ /* 0x000fe20000000800 */
[----:B------:R-:W0:Y:S07]  /*aa20*/  SHFL.BFLY PT, R21, R28, 0x1, 0x1f ;  /* 0x0c201f001c157f89 */ /* 0x000e2e00000e0000 */
[----:B------:R-:W2:Y:S01]  /*aa30*/  MUFU.EX2 R33, R60 ;  /* 0x0000003c00217308 */ /* 0x000ea20000000800 */
[----:B-1----:R-:W-:-:S07]  /*aa40*/  F2FP.F16.F32.PACK_AB R154, R58, R31 ;  /* 0x0000001f3a9a723e */ /* 0x002fce00000000ff */
[----:B------:R-:W-:Y:S08]  /*aa50*/  MUFU.EX2 R62, R62 ;  /* 0x0000003e003e7308 */ /* 0x000ff00000000800 */
[----:B------:R-:W1:Y:S01]  /*aa60*/  MUFU.EX2 R35, R64 ;  /* 0x0000004000237308 */ /* 0x000e620000000800 */
[----:B0-----:R-:W-:Y:S01]  /*aa70*/  FMNMX.FTZ R21, R28, R21, !PT ;  /* 0x000000151c157209 */ /* 0x001fe20007810000 */
[----:B------:R-:W-:Y:S01]  /*aa80*/  FADD.FTZ R28, R152, R29 ;  /* 0x0000001d981c7221 */ /* 0x000fe20000010000 */
[----:B------:R-:W-:-:S02]  /*aa90*/  F2FP.F16.F32.PACK_AB R152, R29, R152 ;  /* 0x000000981d98723e */ /* 0x000fc400000000ff */
[C---:B------:R-:W-:Y:S01]  /*aaa0*/  FSETP.NEU.FTZ.AND P1, PT, R21.reuse, -INF , PT ;  /* 0xff8000001500780b */ /* 0x040fe20003f3d000 */
[----:B------:R-:W-:Y:S01]  /*aab0*/  FMUL.FTZ R13, R21, R11 ;  /* 0x0000000b150d7220 */ /* 0x000fe20000410000 */
[----:B------:R-:W-:Y:S01]  /*aac0*/  FADD.FTZ R37, R31, R28 ;  /* 0x0000001c1f257221 */ /* 0x000fe20000010000 */
[----:B------:R-:W-:Y:S01]  /*aad0*/  MUFU.EX2 R169, R169 ;  /* 0x000000a900a97308 */ /* 0x000fe20000000800 */
[----:B--2---:R-:W-:Y:S02]  /*aae0*/  F2FP.F16.F32.PACK_AB R156, R33, R32 ;  /* 0x00000020219c723e */ /* 0x004fe400000000ff */
[----:B------:R-:W-:Y:S01]  /*aaf0*/  FSEL R15, R13, RZ, P1 ;  /* 0x000000ff0d0f7208 */ /* 0x000fe20000800000 */
[----:B------:R-:W-:Y:S01]  /*ab00*/  FADD.FTZ R37, R58, R37 ;  /* 0x000000253a257221 */ /* 0x000fe20000010000 */
[----:B------:R-:W-:-:S03]  /*ab10*/  ISETP.NE.AND P1, PT, R65, RZ, PT ;  /* 0x000000ff4100720c */ /* 0x000fc60003f25270 */
        /* <DEDUP_REMOVED lines=9> */
[----:B------:R-:W-:Y:S01]  /*abb0*/  FFMA.FTZ R177, R42, R11, -R15 ;  /* 0x0000000b2ab17223 */ /* 0x000fe2000001080f */
[----:B------:R-:W-:-:S02]  /*abc0*/  @!P1 VIADD R13, R20, 0x38840 ;  /* 0x00038840140d9836 */ /* 0x000fc40000000000 */
[-CC-:B------:R-:W-:Y:S01]  /*abd0*/  FFMA.FTZ R178, R44, R11.reuse, -R15.reuse ;  /* 0x0000000b2cb27223 */ /* 0x180fe2000001080f */
[-CC-:B------:R-:W-:Y:S01]  /*abe0*/  FFMA.FTZ R179, R46, R11.reuse, -R15.reuse ;  /* 0x0000000b2eb37223 */ /* 0x180fe2000001080f */
[-CC-:B------:R-:W-:Y:S01]  /*abf0*/  FFMA.FTZ R181, R48, R11.reuse, -R15.reuse ;  /* 0x0000000b30b57223 */ /* 0x180fe2000001080f */
[----:B------:R-:W0:Y:S01]  /*ac00*/  MUFU.EX2 R27, R27 ;  /* 0x0000001b001b7308 */ /* 0x000e220000000800 */
[-CC-:B------:R-:W-:Y:S01]  /*ac10*/  FFMA.FTZ R182, R50, R11.reuse, -R15.reuse ;  /* 0x0000000b32b67223 */ /* 0x180fe2000001080f */
[-CC-:B------:R-:W-:Y:S01]  /*ac20*/  FFMA.FTZ R183, R24, R11.reuse, -R15.reuse ;  /* 0x0000000b18b77223 */ /* 0x180fe2000001080f */
[-CC-:B------:R-:W-:Y:S01]  /*ac30*/  FFMA.FTZ R197, R54, R11.reuse, -R15.reuse ;  /* 0x0000000b36c57223 */ /* 0x180fe2000001080f */
[----:B------:R-:W-:Y:S01]  /*ac40*/  FFMA.FTZ R201, R78, R11, -R15 ;  /* 0x0000000b4ec97223 */ /* 0x000fe2000001080f */
[----:B------:R-:W-:Y:S02]  /*ac50*/  IMAD.MOV.U32 R15, RZ, RZ, 0x40000040 ;  /* 0x40000040ff0f7424 */ /* 0x000fe400078e00ff */
[----:B------:R-:W-:Y:S01]  /*ac60*/  FADD.FTZ R28, R32, R37 ;  /* 0x00000025201c7221 */ /* 0x000fe20000010000 */
[----:B-1----:R-:W-:Y:S01]  /*ac70*/  F2FP.F16.F32.PACK_AB R158, R35, R62 ;  /* 0x0000003e239e723e */ /* 0x002fe200000000ff */
[----:B------:R-:W1:Y:S01]  /*ac80*/  MUFU.EX2 R30, R30 ;  /* 0x0000001e001e7308 */ /* 0x000e620000000800 */
[----:B------:R-:W-:Y:S01]  /*ac90*/  @!P1 VIADD R20, R20, 0x38860 ;  /* 0x0003886014149836 */ /* 0x000fe20000000000 */
[----:B------:R-:W-:Y:S01]  /*aca0*/  R2UR UR7, R15 ;  /* 0x000000000f0772ca */ /* 0x000fe200000e0000 */
[----:B------:R-:W-:-:S03]  /*acb0*/  FADD.FTZ R25, R33, R28 ;  /* 0x0000001c21197221 */ /* 0x000fc60000010000 */
[----:B------:R-:W-:Y:S01]  /*acc0*/  @!P1 PRMT R20, RZ, 0x654, R20 ;  /* 0x00000654ff149816 */ /* 0x000fe20000000014 */
[----:B------:R-:W-:Y:S01]  /*acd0*/  FADD.FTZ R198, R62, R25 ;  /* 0x000000193ec67221 */ /* 0x000fe20000010000 */
[----:B------:R2:W3:Y:S01]  /*ace0*/  MUFU.EX2 R155, R14 ;  /* 0x0000000e009b7308 */ /* 0x0004e20000000800 */
[----:B0-----:R-:W-:Y:S01]  /*acf0*/  FADD.FTZ R15, R26, R27 ;  /* 0x0000001b1a0f7221 */ /* 0x001fe20000010000 */
[----:B------:R-:W-:Y:S01]  /*ad00*/  F2FP.F16.F32.PACK_AB R153, R27, R26 ;  /* 0x0000001a1b99723e */ /* 0x000fe200000000ff */
[----:B------:R-:W-:-:S05]  /*ad10*/  FADD.FTZ R198, R35, R198 ;  /* 0x000000c623c67221 */ /* 0x000fca0000010000 */
[----:B------:R-:W0:Y:S01]  /*ad20*/  MUFU.EX2 R34, R34 ;  /* 0x0000002200227308 */ /* 0x000e220000000800 */
[----:B--2---:R-:W-:Y:S02]  /*ad30*/  @!P1 PRMT R14, RZ, 0x654, R13 ;  /* 0x00000654ff0e9816 */ /* 0x004fe4000000000d */
[----:B------:R-:W-:Y:S02]  /*ad40*/  LOP3.LUT R13, R56, 0x2000000, RZ, 0xfc, !PT ;  /* 0x02000000380d7812 */ /* 0x000fe400078efcff */
[----:B------:R2:W-:Y:S03]  /*ad50*/  @!P1 SYNCS.ARRIVE.TRANS64.RED.A1T0 RZ, [R14+URZ], RZ ;  /* 0x000000ff0eff99a7 */ /* 0x0005e6000810043f */
[----:B------:R-:W4:Y:S01]  /*ad60*/  MUFU.EX2 R157, R36 ;  /* 0x00000024009d7308 */ /* 0x000f220000000800 */
[----:B--2---:R-:W-:-:S07]  /*ad70*/  IMAD R14, R18, 0x1000, R13 ;  /* 0x00001000120e7824 */ /* 0x004fce00078e020d */
[----:B------:R-:W2:Y:S01]  /*ad80*/  MUFU.EX2 R159, R38 ;  /* 0x00000026009f7308 */ /* 0x000ea20000000800 */
[C---:B------:R-:W-:Y:S01]  /*ad90*/  VIADD R24, R14.reuse, 0x80 ;  /* 0x000000800e187836 */ /* 0x040fe20000000000 */
[----:B------:R-:W-:-:S04]  /*ada0*/  R2UR UR6, R14 ;  /* 0x000000000e0672ca */ /* 0x000fc800000e0000 */
[----:B------:R-:W-:Y:S01]  /*adb0*/  R2UR UR10, R24 ;  /* 0x00000000180a72ca */ /* 0x000fe200000e0000 */
[----:B-1----:R-:W-:Y:S01]  /*adc0*/  FADD.FTZ R24, R30, R15 ;  /* 0x0000000f1e187221 */ /* 0x002fe20000010000 */
[----:B------:R-:W1:Y:S03]  /*add0*/  MUFU.EX2 R176, R176 ;  /* 0x000000b000b07308 */ /* 0x000e660000000800 */
[C---:B---3--:R-:W-:Y:S01]  /*ade0*/  FADD.FTZ R15, R155.reuse, R24 ;  /* 0x000000189b0f7221 */ /* 0x048fe20000010000 */
[----:B------:R-:W-:Y:S01]  /*adf0*/  F2FP.F16.F32.PACK_AB R155, R155, R30 ;  /* 0x0000001e9b9b723e */ /* 0x000fe200000000ff */
[----:B------:R-:W-:Y:S02]  /*ae00*/  BAR.SYNC.DEFER_BLOCKING 0xf, 0x100 ;  /* 0x03c4000000007b1d */ /* 0x000fe40000010000 */
[----:B0-----:R-:W-:Y:S01]  /*ae10*/  FADD.FTZ R24, R34, R15 ;  /* 0x0000000f22187221 */ /* 0x001fe20000010000 */
[----:B------:R-:W-:-:S03]  /*ae20*/  IMAD.MOV.U32 R15, RZ, RZ, 0x40000040 ;  /* 0x40000040ff0f7424 */ /* 0x000fc600078e00ff */
[----:B------:R-:W0:Y:S01]  /*ae30*/  MUFU.EX2 R170, R170 ;  /* 0x000000aa00aa7308 */ /* 0x000e220000000800 */
[C---:B----4-:R-:W-:Y:S01]  /*ae40*/  FADD.FTZ R24, R157.reuse, R24 ;  /* 0x000000189d187221 */ /* 0x050fe20000010000 */
[----:B------:R-:W-:-:S03]  /*ae50*/  F2FP.F16.F32.PACK_AB R157, R157, R34 ;  /* 0x000000229d9d723e */ /* 0x000fc600000000ff */
[----:B--2---:R-:W-:Y:S01]  /*ae60*/  FADD.FTZ R200, R159, R24 ;  /* 0x000000189fc87221 */ /* 0x004fe20000010000 */
[C---:B-1----:R-:W-:Y:S02]  /*ae70*/  F2FP.F16.F32.PACK_AB R159, R176.reuse, R159 ;  /* 0x0000009fb09f723e */ /* 0x042fe400000000ff */
[----:B------:R-:W-:Y:S01]  /*ae80*/  MUFU.EX2 R171, R171 ;  /* 0x000000ab00ab7308 */ /* 0x000fe20000000800 */
[----:B------:R-:W-:-:S07]  /*ae90*/  FADD.FTZ R200, R176, R200 ;  /* 0x000000c8b0c87221 */ /* 0x000fce0000010000 */
[----:B------:R-:W1:Y:S01]  /*aea0*/  MUFU.EX2 R172, R172 ;  /* 0x000000ac00ac7308 */ /* 0x000e620000000800 */
[----:B0-----:R-:W-:Y:S01]  /*aeb0*/  F2FP.F16.F32.PACK_AB R160, R170, R169 ;  /* 0x000000a9aaa0723e */ /* 0x001fe200000000ff */
[----:B------:R0:W-:Y:S01]  /*aec0*/  STSM.16.M88.4 [R195+0x36400], R152 ;  /* 0x03640098c3007844 */ /* 0x0001e20000000200 */
[----:B------:R-:W-:-:S03]  /*aed0*/  FADD.FTZ R169, R169, R198 ;  /* 0x000000c6a9a97221 */ /* 0x000fc60000010000 */
[----:B------:R2:W-:Y:S01]  /*aee0*/  STSM.16.M88.4 [R209], R156 ;  /* 0x0000009cd1007844 */ /* 0x0005e20000000200 */
[----:B------:R-:W-:Y:S01]  /*aef0*/  FADD.FTZ R170, R170, R169 ;  /* 0x000000a9aaaa7221 */ /* 0x000fe20000010000 */
[----:B------:R-:W-:Y:S08]  /*af00*/  MUFU.EX2 R177, R177 ;  /* 0x000000b100b17308 */ /* 0x000ff00000000800 */
[----:B------:R-:W3:Y:S01]  /*af10*/  MUFU.EX2 R178, R178 ;  /* 0x000000b200b27308 */ /* 0x000ee20000000800 */
[----:B-1----:R-:W-:Y:S01]  /*af20*/  F2FP.F16.F32.PACK_AB R162, R172, R171 ;  /* 0x000000abaca2723e */ /* 0x002fe200000000ff */
[----:B------:R-:W-:-:S04]  /*af30*/  FADD.FTZ R171, R171, R170 ;  /* 0x000000aaabab7221 */ /* 0x000fc80000010000 */
[----:B------:R-:W-:Y:S02]  /*af40*/  FADD.FTZ R172, R172, R171 ;  /* 0x000000abacac7221 */ /* 0x000fe40000010000 */
[----:B------:R-:W1:Y:S08]  /*af50*/  MUFU.EX2 R179, R179 ;  /* 0x000000b300b37308 */ /* 0x000e700000000800 */
[----:B------:R-:W4:Y:S01]  /*af60*/  MUFU.EX2 R181, R181 ;  /* 0x000000b500b57308 */ /* 0x000f220000000800 */
[----:B---3--:R-:W-:Y:S01]  /*af70*/  F2FP.F16.F32.PACK_AB R161, R178, R177 ;  /* 0x000000b1b2a1723e */ /* 0x008fe200000000ff */
[----:B------:R-:W-:-:S04]  /*af80*/  FADD.FTZ R177, R177, R200 ;  /* 0x000000c8b1b17221 */ /* 0x000fc80000010000 */
[----:B------:R-:W-:Y:S02]  /*af90*/  FADD.FTZ R178, R178, R177 ;  /* 0x000000b1b2b27221 */ /* 0x000fe40000010000 */
[----:B------:R-:W-:Y:S02]  /*afa0*/  MUFU.EX2 R173, R173 ;  /* 0x000000ad00ad7308 */ /* 0x000fe40000000800 */
[----:B-1----:R-:W-:-:S06]  /*afb0*/  FADD.FTZ R178, R179, R178 ;  /* 0x000000b2b3b27221 */ /* 0x002fcc0000010000 */
[----:B------:R-:W1:Y:S01]  /*afc0*/  MUFU.EX2 R174, R174 ;  /* 0x000000ae00ae7308 */ /* 0x000e620000000800 */
[C---:B----4-:R-:W-:Y:S01]  /*afd0*/  F2FP.F16.F32.PACK_AB R163, R181.reuse, R179 ;  /* 0x000000b3b5a3723e */ /* 0x050fe200000000ff */
[----:B------:R-:W-:-:S04]  /*afe0*/  FADD.FTZ R181, R181, R178 ;  /* 0x000000b2b5b57221 */ /* 0x000fc80000010000 */
[----:B------:R2:W-:Y:S02]  /*aff0*/  STSM.16.M88.4 [R196], R160 ;  /* 0x000000a0c4007844 */ /* 0x0005e40000000200 */
[----:B------:R-:W3:Y:S08]  /*b000*/  MUFU.EX2 R175, R175 ;  /* 0x000000af00af7308 */ /* 0x000ef00000000800 */
[----:B------:R-:W4:Y:S01]  /*b010*/  MUFU.EX2 R199, R199 ;  /* 0x000000c700c77308 */ /* 0x000f220000000800 */
[----:B-1----:R-:W-:Y:S01]  /*b020*/  F2FP.F16.F32.PACK_AB R164, R174, R173 ;  /* 0x000000adaea4723e */ /* 0x002fe200000000ff */
[----:B------:R-:W-:-:S04]  /*b030*/  FADD.FTZ R173, R173, R172 ;  /* 0x000000acadad7221 */ /* 0x000fc80000010000 */
[----:B------:R-:W-:Y:S02]  /*b040*/  FADD.FTZ R174, R174, R173 ;  /* 0x000000adaeae7221 */ /* 0x000fe40000010000 */
[----:B------:R-:W-:Y:S02]  /*b050*/  MUFU.EX2 R182, R182 ;  /* 0x000000b600b67308 */ /* 0x000fe40000000800 */
[----:B---3--:R-:W-:-:S06]  /*b060*/  FADD.FTZ R174, R175, R174 ;  /* 0x000000aeafae7221 */ /* 0x008fcc0000010000 */
[----:B------:R-:W1:Y:S01]  /*b070*/  MUFU.EX2 R183, R183 ;  /* 0x000000b700b77308 */ /* 0x000e620000000800 */
[C---:B----4-:R-:W-:Y:S01]  /*b080*/  F2FP.F16.F32.PACK_AB R166, R199.reuse, R175 ;  /* 0x000000afc7a6723e */ /* 0x050fe200000000ff */
[----:B------:R-:W-:-:S06]  /*b090*/  FADD.FTZ R199, R199, R174 ;  /* 0x000000aec7c77221 */ /* 0x000fcc0000010000 */
[----:B------:R-:W3:Y:S08]  /*b0a0*/  MUFU.EX2 R197, R197 ;  /* 0x000000c500c57308 */ /* 0x000ef00000000800 */
[----:B------:R-:W4:Y:S01]  /*b0b0*/  MUFU.EX2 R201, R201 ;  /* 0x000000c900c97308 */ /* 0x000f220000000800 */
[----:B-1----:R-:W-:Y:S01]  /*b0c0*/  F2FP.F16.F32.PACK_AB R165, R183, R182 ;  /* 0x000000b6b7a5723e */ /* 0x002fe200000000ff */
[----:B------:R-:W-:-:S04]  /*b0d0*/  FADD.FTZ R182, R182, R181 ;  /* 0x000000b5b6b67221 */ /* 0x000fc80000010000 */
[----:B------:R-:W-:-:S04]  /*b0e0*/  FADD.FTZ R182, R183, R182 ;  /* 0x000000b6b7b67221 */ /* 0x000fc80000010000 */
[----:B---3--:R-:W-:Y:S01]  /*b0f0*/  FADD.FTZ R182, R197, R182 ;  /* 0x000000b6c5b67221 */ /* 0x008fe20000010000 */
[----:B----4-:R-:W-:-:S03]  /*b100*/  F2FP.F16.F32.PACK_AB R167, R201, R197 ;  /* 0x000000c5c9a7723e */ /* 0x010fc600000000ff */
[----:B------:R-:W-:Y:S02]  /*b110*/  FADD.FTZ R201, R201, R182 ;  /* 0x000000b6c9c97221 */ /* 0x000fe40000010000 */
[----:B------:R2:W-:Y:S01]  /*b120*/  STSM.16.M88.4 [R208], R164 ;  /* 0x000000a4d0007844 */ /* 0x0005e20000000200 */
[----:B------:R-:W-:-:S06]  /*b130*/  WARPGROUP.ARRIVE ;  /* 0x00000000000079c5 */ /* 0x000fcc0000000000 */
[----:B------:R-:W-:Y:S03]  /*b140*/  HGMMA.64x256x16.F32 R24, R152, gdesc[UR4].tnspB, RZ, !UPT, gsb0 ;  /* 0x43e0000498187df0 */ /* 0x000fe6000c0008ff */
[----:B------:R-:W-:Y:S02]  /*b150*/  WARPGROUP.DEPBAR.LE gsb0, 0x0 ;  /* 0x00008000000079c5 */ /* 0x000fe40000010000 */
[----:B------:R-:W-:Y:S01]  /*b160*/  WARPGROUP.ARRIVE ;  /* 0x00000000000079c5 */ /* 0x000fe20000000000 */
[C---:B0-----:R-:W-:Y:S02]  /*b170*/  VIADD R152, R14.reuse, 0x100 ;  /* 0x000001000e987836 */ /* 0x041fe40000000000 */
[----:B------:R-:W-:Y:S02]  /*b180*/  IMAD.MOV.U32 R153, RZ, RZ, 0x40000040 ;  /* 0x40000040ff997424 */ /* 0x000fe400078e00ff */
[----:B------:R-:W-:-:S15]  /*b190*/  VIADD R14, R14, 0x180 ;  /* 0x000001800e0e7836 */ /* 0x000fde0000000000 */
[----:B------:R-:W-:-:S03]  /*b1a0*/  NOP ;  /* 0x0000000000007918 */ /* 0x000fc60000000000 */
        /* <DEDUP_REMOVED lines=24> */
[----:B------:R-:W-:Y:S02]  /*b330*/  VIADD R15, R180, 0xfffffffe ;  /* 0xfffffffeb40f7836 */ /* 0x000fe40000000000 */
[----:B------:R-:W-:Y:S02]  /*b340*/  IMAD.MOV.U32 R200, RZ, RZ, R21 ;  /* 0x000000ffffc87224 */ /* 0x000fe400078e0015 */
[----:B------:R-:W-:Y:S02]  /*b350*/  IMAD.MOV.U32 R197, RZ, RZ, R12 ;  /* 0x000000ffffc57224 */ /* 0x000fe400078e000c */
[----:B------:R-:W-:-:S07]  /*b360*/  IMAD.MOV.U32 R198, RZ, RZ, R18 ;  /* 0x000000ffffc67224 */ /* 0x000fce00078e0012 */
.L_x_4615:
[----:B------:R-:W-:Y:S01]  /*b370*/  VIADD R18, R198, 0x1 ;  /* 0x00000001c6127836 */ /* 0x000fe20000000000 */
[C---:B------:R-:W-:Y:S01]  /*b380*/  ISETP.GT.AND P2, PT, R15.reuse, RZ, PT ;  /* 0x000000ff0f00720c */ /* 0x040fe20003f44270 */
[----:B------:R-:W-:-:S03]  /*b390*/  VIADD R15, R15, 0xffffffff ;  /* 0xffffffff0f0f7836 */ /* 0x000fc60000000000 */
[----:B------:R-:W-:-:S04]  /*b3a0*/  ISETP.NE.AND P3, PT, R18, 0x2, PT ;  /* 0x000000021200780c */ /* 0x000fc80003f65270 */
[----:B------:R-:W-:Y:S02]  /*b3b0*/  SEL R12, RZ, 0x1, P3 ;  /* 0x00000001ff0c7807 */ /* 0x000fe40001800000 */
[----:B------:R-:W-:Y:S02]  /*b3c0*/  SEL R18, R18, RZ, P3 ;  /* 0x000000ff12127207 */ /* 0x000fe40001800000 */
[----:B------:R-:W-:Y:S01]  /*b3d0*/  LOP3.LUT R23, R23, R12, RZ, 0x3c, !PT ;  /* 0x0000000c17177212 */ /* 0x000fe200078e3cff */
[----:B---3--:R-:W-:Y:S06]  /*b3e0*/  @!P0 BRA `(.L_x_4605) ;  /* 0x0000000000048947 */ /* 0x008fec0003800000 */
[----:B------:R-:W-:Y:S01]  /*b3f0*/  BPT.TRAP 0x1 ;  /* 0x000000040000795c */ /* 0x000fe20000300000 */
.L_x_4605:
[----:B------:R-:W-:Y:S01]  /*b400*/  IMAD R14, R18, 0x8, R2 ;  /* 0x00000008120e7824 */ /* 0x000fe200078e0202 */
[----:B------:R-:W-:-:S04]  /*b410*/  SHF.L.U32 R11, R23, 0x1f, RZ ;  /* 0x0000001f170b7819 */ /* 0x000fc800000006ff */
[----:B------:R0:W1:Y:S01]  /*b420*/  SYNCS.PHASECHK.TRANS64.TRYWAIT P3, [R14+URZ+0x38830], R11 ;  /* 0x0388300b0e0075a7 */ /* 0x000062000806017f */
[----:B------:R-:W-:Y:S05]  /*b430*/  @!P0 BRA `(.L_x_4606) ;  /* 0x0000000000048947 */ /* 0x000fea0003800000 */
[----:B------:R-:W-:Y:S01]  /*b440*/  BPT.TRAP 0x1 ;  /* 0x000000040000795c */ /* 0x000fe20000300000 */
.L_x_4606:
[----:B------:R-:W-:Y:S01]  /*b450*/  VIADD R12, R2, 0x20400 ;  /* 0x00020400020c7836 */ /* 0x000fe20000000000 */
[----:B------:R-:W-:Y:S01]  /*b460*/  BSSY B1, `(.L_x_4607) ;  /* 0x0000009000017945 */ /* 0x000fe20003800000 */
[----:B------:R-:W-:Y:S02]  /*b470*/  IMAD R154, R18, 0x200, R3 ;  /* 0x00000200129a7824 */ /* 0x000fe400078e0203 */
[----:B------:R-:W-:Y:S01]  /*b480*/  IMAD.MOV.U32 R155, RZ, RZ, 0x40000040 ;  /* 0x40000040ff9b7424 */ /* 0x000fe200078e00ff */
[----:B------:R-:W-:-:S04]  /*b490*/  SHF.R.U32.HI R12, RZ, 0x4, R12 ;  /* 0x00000004ff0c7819 */ /* 0x000fc8000001160c */
[----:B------:R-:W-:-:S04]  /*b4a0*/  LOP3.LUT R12, R12, 0x3fff, RZ, 0xc0, !PT ;  /* 0x00003fff0c0c7812 */ /* 0x000fc800078ec0ff */
[----:B--2---:R-:W-:Y:S01]  /*b4b0*/  LOP3.LUT R20, R12, 0x10000, RZ, 0xfc, !PT ;  /* 0x000100000c147812 */ /* 0x004fe200078efcff */
[----:B-1----:R-:W-:Y:S06]  /*b4c0*/  @P3 BRA `(.L_x_4608) ;  /* 0x0000000000083947 */ /* 0x002fec0003800000 */
[----:B------:R-:W1:Y:S02]  /*b4d0*/  SYNCS.PHASECHK.TRANS64.TRYWAIT P3, [R14+URZ+0x38830], R11 ;  /* 0x0388300b0e0075a7 */ /* 0x000e64000806017f */
[----:B-1----:R-:W-:Y:S05]  /*b4e0*/  @!P3 BRA `(.L_x_4609) ;  /* 0x0000010c0008b947 */ /* 0x002fea0003800000 */
.L_x_4608:
[----:B------:R-:W-:Y:S05]  /*b4f0*/  BSYNC B1 ;  /* 0x0000000000017941 */ /* 0x000fea0003800000 */
.L_x_4607:
        /* <DEDUP_REMOVED lines=14> */
[----:B------:R-:W-:Y:S01]  /*b5e0*/  WARPGROUP.ARRIVE ;  /* 0x00000000000079c5 */ /* 0x000fe20000000000 */
[----:B------:R-:W-:Y:S02]  /*b5f0*/  R2UR UR8, R4 ;  /* 0x00000000040872ca */ /* 0x000fe400000e0000 */
[----:B------:R-:W-:Y:S02]  /*b600*/  R2UR UR9, R5 ;  /* 0x00000000050972ca */ /* 0x000fe400000e0000 */
[----:B------:R-:W-:Y:S01]  /*b610*/  R2UR UR14, R20 ;  /* 0x00000000140e72ca */ /* 0x000fe200000e0000 */
[----:B------:R-:W-:Y:S01]  /*b620*/  HGMMA.64x64x16.F32 R152, gdesc[UR4], RZ, !UPT, gsb0 ;  /* 0x00e00000049879f0 */ /* 0x000fe2000c0008ff */
[----:B------:R-:W-:-:S02]  /*b630*/  R2UR UR15, R21 ;  /* 0x00000000150f72ca */ /* 0x000fc400000e0000 */
[----:B------:R-:W-:Y:S02]  /*b640*/  R2UR UR12, R6 ;  /* 0x00000000060c72ca */ /* 0x000fe400000e0000 */
        /* <DEDUP_REMOVED lines=13> */
[----:B------:R-:W-:Y:S05]  /*b720*/  @!P0 BRA `(.L_x_4610) ;  /* 0x0000000000048947 */ /* 0x000fea0003800000 */
[----:B------:R-:W-:Y:S01]  /*b730*/  BPT.TRAP 0x1 ;  /* 0x000000040000795c */ /* 0x000fe20000300000 */
.L_x_4610:
[----:B------:R2:W3:Y:S01]  /*b740*/  SYNCS.PHASECHK.TRANS64.TRYWAIT P3, [R14+URZ+0x38850], R11 ;  /* 0x0388500b0e0075a7 */ /* 0x0004e2000806017f */
[----:B------:R-:W-:Y:S05]  /*b750*/  @!P0 BRA `(.L_x_4611) ;  /* 0x0000000000048947 */ /* 0x000fea0003800000 */
[----:B------:R-:W-:Y:S01]  /*b760*/  BPT.TRAP 0x1 ;  /* 0x000000040000795c */ /* 0x000fe20000300000 */
.L_x_4611:
[----:B------:R-:W-:Y:S04]  /*b770*/  BSSY B1, `(.L_x_4612) ;  /* 0x0000004000017945 */ /* 0x000fe80003800000 */
[----:B---3--:R-:W-:Y:S05]  /*b780*/  @P3 BRA `(.L_x_4613) ;  /* 0x0000000000083947 */ /* 0x008fea0003800000 */
[----:B------:R-:W3:Y:S02]  /*b790*/  SYNCS.PHASECHK.TRANS64.TRYWAIT P3, [R14+URZ+0x38850], R11 ;  /* 0x0388500b0e0075a7 */ /* 0x000ee4000806017f */
[----:B---3--:R-:W-:Y:S05]  /*b7a0*/  @!P3 BRA `(.L_x_4614) ;  /* 0x00000108006cb947 */ /* 0x008fea0003800000 */
.L_x_4613:
[----:B------:R-:W-:Y:S05]  /*b7b0*/  BSYNC B1 ;  /* 0x0000000000017941 */ /* 0x000fea0003800000 */
.L_x_4612:
[----:B0123--:R-:W-:Y:S01]  /*b7c0*/  VIADD R11, R2, 0x26400 ;  /* 0x00026400020b7836 */ /* 0x00ffe20000000000 */
[----:B------:R-:W-:Y:S01]  /*b7d0*/  WARPGROUP.ARRIVE ;  /* 0x00000000000079c5 */ /* 0x000fe20000000000 */
[----:B------:R-:W-:-:S05]  /*b7e0*/  VIADD R204, R0, 0x6 ;  /* 0x0000000600cc7836 */ /* 0x000fca0000000000 */
[----:B------:R-:W0:Y:S01]  /*b7f0*/  S2R R12, SR_TID.X ;  /* 0x00000000000c7919 */ /* 0x000e220000002100 */
[----:B------:R-:W-:Y:S01]  /*b800*/  VIADD R20, R0, 0x200 ;  /* 0x0000020000147836 */ /* 0x000fe20000000000 */
[----:B------:R-:W-:Y:S01]  /*b810*/  SHF.R.U32.HI R11, RZ, 0x4, R11 ;  /* 0x00000004ff0b7819 */ /* 0x000fe2000001160b */
[----:B------:R-:W-:Y:S02]  /*b820*/  IMAD R202, R18, 0x1000, R10 ;  /* 0x0000100012ca7824 */ /* 0x000fe400078e020a */
[----:B------:R-:W-:Y:S01]  /*b830*/  IMAD.MOV.U32 R203, RZ, RZ, 0x40000040 ;  /* 0x40000040ffcb7424 */ /* 0x000fe200078e00ff */
[----:B------:R-:W-:Y:S01]  /*b840*/  LOP3.LUT R11, R11, 0x3fff, RZ, 0xc0, !PT ;  /* 0x00003fff0b0b7812 */ /* 0x000fe200078ec0ff */
[----:B------:R-:W-:Y:S01]  /*b850*/  IMAD.MOV.U32 R207, RZ, RZ, 0x40000040 ;  /* 0x40000040ffcf7424 */ /* 0x000fe200078e00ff */
[C---:B------:R-:W-:Y:S01]  /*b860*/  R2UR UR6, R202.reuse ;  /* 0x00000000ca0672ca */ /* 0x040fe200000e0000 */
[----:B------:R-:W-:Y:S01]  /*b870*/  IMAD.MOV.U32 R205, RZ, RZ, 0x40000040 ;  /* 0x40000040ffcd7424 */ /* 0x000fe200078e00ff */
[----:B------:R-:W-:Y:S01]  /*b880*/  LOP3.LUT R0, R11, 0x10000, RZ, 0xfc, !PT ;  /* 0x000100000b007812 */ /* 0x000fe200078efcff */
[----:B------:R-:W-:Y:S01]  /*b890*/  IMAD.MOV.U32 R21, RZ, RZ, 0x40000040 ;  /* 0x40000040ff157424 */ /* 0x000fe200078e00ff */
[----:B------:R-:W-:Y:S01]  /*b8a0*/  R2UR UR7, R203 ;  /* 0x00000000cb0772ca */ /* 0x000fe200000e0000 */
[----:B------:R-:W-:Y:S01]  /*b8b0*/  VIADD R203, R202, 0x800 ;  /* 0x00000800cacb7836 */ /* 0x000fe20000000000 */
[----:B------:R-:W-:Y:S01]  /*b8c0*/  R2UR UR5, R207 ;  /* 0x00000000cf0572ca */ /* 0x000fe200000e0000 */
[----:B------:R-:W-:-:S02]  /*b8d0*/  IMAD.MOV.U32 R206, RZ, RZ, R0 ;  /* 0x000000ffffce7224 */ /* 0x000fc400078e0000 */
[----:B------:R-:W-:-:S03]  /*b8e0*/  IMAD.MOV.U32 R207, RZ, RZ, 0x40000040 ;  /* 0x40000040ffcf7424 */ /* 0x000fc600078e00ff */
[----:B------:R-:W-:Y:S01]  /*b8f0*/  R2UR UR4, R206 ;  /* 0x00000000ce0472ca */ /* 0x000fe200000e0000 */
[----:B------:R-:W-:Y:S01]  /*b900*/  VIADD R206, R0, 0x2 ;  /* 0x0000000200ce7836 */ /* 0x000fe20000000000 */
[----:B0-----:R-:W-:-:S11]  /*b910*/  SHF.R.U32.HI R12, RZ, 0x7, R12 ;  /* 0x00000007ff0c7819 */ /* 0x001fd6000001160c */
[----:B------:R-:W-:Y:S01]  /*b920*/  HGMMA.64x64x16.F32 R152, gdesc[UR4], R152, gsb0 ;  /* 0x00e00000049879f0 */ /* 0x000fe20008000898 */
[----:B------:R-:W-:Y:S01]  /*b930*/  R2UR UR4, R206 ;  /* 0x00000000ce0472ca */ /* 0x000fe200000e0000 */
[----:B------:R-:W-:Y:S01]  /*b940*/  VIADD R206, R202, 0x2 ;  /* 0x00000002cace7836 */ /* 0x000fe20000000000 */
[----:B------:R-:W-:Y:S01]  /*b950*/  R2UR UR5, R207 ;  /* 0x00000000cf0572ca */ /* 0x000fe200000e0000 */
[----:B------:R-:W-:Y:S01]  /*b960*/  IMAD.MOV.U32 R207, RZ, RZ, 0x40000040 ;  /* 0x40000040ffcf7424 */ /* 0x000fe200078e00ff */
[----:B------:R-:W0:Y:S02]  /*b970*/  SHFL.IDX PT, R11, R12, RZ, 0x1f ;  /* 0x00001fff0c0b7589 */ /* 0x000e2400000e0000 */
[----:B------:R-:W-:Y:S01]  /*b980*/  R2UR UR6, R206 ;  /* 0x00000000ce0672ca */ /* 0x000fe200000e0000 */
[----:B------:R-:W-:Y:S01]  /*b990*/  VIADD R206, R0, 0x4 ;  /* 0x0000000400ce7836 */ /* 0x000fe20000000000 */
[----:B------:R-:W-:Y:S01]  /*b9a0*/  R2UR UR7, R207 ;  /* 0x00000000cf0772ca */ /* 0x000fe200000e0000 */
[----:B------:R-:W-:Y:S01]  /*b9b0*/  IMAD.MOV.U32 R207, RZ, RZ, 0x40000040 ;  /* 0x40000040ffcf7424 */ /* 0x000fe200078e00ff */
[----:B0-----:R-:W-:-:S04]  /*b9c0*/  ISETP.GT.AND P3, PT, R11, 0x7f, PT ;  /* 0x0000007f0b00780c */ /* 0x001fc80003f64270 */
[----:B------:R-:W-:Y:S01]  /*b9d0*/  SEL R12, RZ, 0x2, !P3 ;  /* 0x00000002ff0c7807 */ /* 0x000fe20005800000 */
[----:B------:R-:W-:Y:S02]  /*b9e0*/  WARPGROUP.DEPBAR.LE gsb0, 0x0 ;  /* 0x00008000000079c5 */ /* 0x000fe40000010000 */
[----:B------:R-:W-:-:S06]  /*b9f0*/  WARPGROUP.ARRIVE ;  /* 0x00000000000079c5 */ /* 0x000fcc0000000000 */
[----:B------:R-:W-:Y:S01]  /*ba00*/  HGMMA.64x64x16.F32 R152, gdesc[UR4], R152, gsb0 ;  /* 0x00e00000049879f0 */ /* 0x000fe20008000898 */
[----:B------:R-:W-:Y:S01]  /*ba10*/  R2UR UR4, R206 ;  /* 0x00000000ce0472ca */ /* 0x000fe200000e0000 */
[----:B------:R-:W-:Y:S01]  /*ba20*/  VIADD R206, R202, 0x4 ;  /* 0x00000004cace7836 */ /* 0x000fe20000000000 */
[----:B------:R-:W-:Y:S01]  /*ba30*/  R2UR UR5, R207 ;  /* 0x00000000cf0572ca */ /* 0x000fe200000e0000 */
[----:B------:R-:W-:-:S03]  /*ba40*/  IMAD.MOV.U32 R207, RZ, RZ, 0x40000040 ;  /* 0x40000040ffcf7424 */ /* 0x000fc600078e00ff */
[----:B------:R-:W-:Y:S01]  /*ba50*/  R2UR UR6, R206 ;  /* 0x00000000ce0672ca */ /* 0x000fe200000e0000 */
[----:B------:R-:W-:Y:S01]  /*ba60*/  IMAD.MOV.U32 R206, RZ, RZ, 0x28 ;  /* 0x00000028ffce7424 */ /* 0x000fe200078e00ff */
[----:B------:R-:W-:Y:S01]  /*ba70*/  R2UR UR7, R207 ;  /* 0x00000000cf0772ca */ /* 0x000fe200000e0000 */
[----:B------:R-:W-:-:S03]  /*ba80*/  IMAD.MOV.U32 R207, RZ, RZ, 0xa00 ;  /* 0x00000a00ffcf7424 */ /* 0x000fc600078e00ff */
[----:B------:R-:W-:Y:S02]  /*ba90*/  SEL R206, R206, 0x26, P3 ;  /* 0x00000026cece7807 */ /* 0x000fe40001800000 */
[----:B------:R-:W-:Y:S02]  /*baa0*/  SEL R207, R207, 0x980, P3 ;  /* 0x00000980cfcf7807 */ /* 0x000fe40001800000 */
[----:B------:R-:W-:Y:S02]  /*bab0*/  LOP3.LUT R206, R206, 0x6, RZ, 0xc0, !PT ;  /* 0x00000006cece7812 */ /* 0x000fe400078ec0ff */
[----:B------:R-:W-:Y:S01]  /*bac0*/  LOP3.LUT R207, R207, 0xa00, RZ, 0xc0, !PT ;  /* 0x00000a00cfcf7812 */ /* 0x000fe200078ec0ff */
        /* <DEDUP_REMOVED lines=8> */
[----:B------:R-:W-:Y:S01]  /*bb50*/  VIADD R204, R0, 0x800 ;  /* 0x0000080000cc7836 */ /* 0x000fe20000000000 */
[----:B------:R-:W-:Y:S01]  /*bb60*/  R2UR UR7, R205 ;  /* 0x00000000cd0772ca */ /* 0x000fe200000e0000 */
[----:B------:R-:W-:-:S05]  /*bb70*/  IMAD.MOV.U32 R205, RZ, RZ, 0x4 ;  /* 0x00000004ffcd7424 */ /* 0x000fca00078e00ff */
[----:B------:R-:W-:Y:S01]  /*bb80*/  SEL R11, R205, 0x2, P3 ;  /* 0x00000002cd0b7807 */ /* 0x000fe20001800000 */
        /* <DEDUP_REMOVED lines=150> */
[----:B------:R-:W-:Y:S02]  /*c4f0*/  R2UR UR4, R20 ;  /* 0x00000000140472ca */ /* 0x000fe400000e0000 */
[----:B------:R-:W-:Y:S01]  /*c500*/  R2UR UR5, R21 ;  /* 0x00000000150572ca */ /* 0x000fe200000e0000 */
[----:B------:R-:W-:Y:S01]  /*c510*/  VIADD R21, R0, 0xa00 ;  /* 0x00000a0000157836 */ /* 0x000fe20000000000 */
[----:B------:R-:W-:Y:S01]  /*c520*/  SEL R20, R205, 0x6, !P3 ;  /* 0x00000006cd147807 */ /* 0x000fe20005800000 */
[----:B------:R-:W-:-:S04]  /*c530*/  IMAD.MOV.U32 R205, RZ, RZ, 0x40000040 ;  /* 0x40000040ffcd7424 */ /* 0x000fc800078e00ff */
[----:B------:R-:W-:Y:S01]  /*c540*/  IMAD.IADD R204, R204, 0x1, R20 ;  /* 0x00000001cccc7824 */ /* 0x000fe200078e0214 */
[----:B------:R-:W-:Y:S02]  /*c550*/  WARPGROUP.DEPBAR.LE gsb0, 0x0 ;  /* 0x00008000000079c5 */ /* 0x000fe40000010000 */
[----:B------:R-:W-:-:S06]  /*c560*/  WARPGROUP.ARRIVE ;  /* 0x00000000000079c5 */ /* 0x000fcc0000000000 */
[----:B------:R-:W-:Y:S01]  /*c570*/  HGMMA.64x64x16.F32 R152, gdesc[UR4], R152, gsb0 ;  /* 0x00e00000049879f0 */ /* 0x000fe20008000898 */
[----:B------:R-:W-:Y:S01]  /*c580*/  R2UR UR4, R204 ;  /* 0x00000000cc0472ca */ /* 0x000fe200000e0000 */
[----:B------:R-:W-:Y:S01]  /*c590*/  IMAD.IADD R204, R203, 0x1, R20 ;  /* 0x00000001cbcc7824 */ /* 0x000fe200078e0214 */
[----:B------:R-:W-:Y:S01]  /*c5a0*/  R2UR UR5, R205 ;  /* 0x00000000cd0572ca */ /* 0x000fe200000e0000 */
[----:B------:R-:W-:Y:S02]  /*c5b0*/  IMAD.MOV.U32 R205, RZ, RZ, 0x40000040 ;  /* 0x40000040ffcd7424 */ /* 0x000fe400078e00ff */
[----:B------:R-:W-:Y:S01]  /*c5c0*/  VIADD R203, R202, 0xa00 ;  /* 0x00000a00cacb7836 */ /* 0x000fe20000000000 */
[----:B------:R-:W-:Y:S02]  /*c5d0*/  R2UR UR6, R204 ;  /* 0x00000000cc0672ca */ /* 0x000fe400000e0000 */
[----:B------:R-:W-:Y:S01]  /*c5e0*/  R2UR UR7, R205 ;  /* 0x00000000cd0772ca */ /* 0x000fe200000e0000 */
[----:B------:R-:W-:Y:S01]  /*c5f0*/  IMAD.MOV.U32 R205, RZ, RZ, 0x40000040 ;  /* 0x40000040ffcd7424 */ /* 0x000fe200078e00ff */
[----:B------:R-:W-:-:S02]  /*c600*/  IADD3 R204, R206, R207, R0 ;  /* 0x000000cfcecc7210 */ /* 0x000fc40007ffe000 */
[----:B------:R-:W-:Y:S01]  /*c610*/  IADD3 R206, R206, R207, R202 ;  /* 0x000000cfcece7210 */ /* 0x000fe20007ffe0ca */
        /* <DEDUP_REMOVED lines=37> */
[----:B------:R-:W-:Y:S02]  /*c870*/  IMAD.MOV.U32 R205, RZ, RZ, 0x40000040 ;  /* 0x40000040ffcd7424 */ /* 0x000fe400078e00ff */
[----:B------:R-:W-:Y:S01]  /*c880*/  VIADD R21, R0, 0xc00 ;  /* 0x00000c0000157836 */ /* 0x000fe20000000000 */
[----:B------:R-:W-:Y:S02]  /*c890*/  WARPGROUP.DEPBAR.LE gsb0, 0x0 ;  /* 0x00008000000079c5 */ /* 0x000fe40000010000 */
[----:B------:R-:W-:-:S07]  /*c8a0*/  WARPGROUP.ARRIVE ;  /* 0x00000000000079c5 */ /* 0x000fce0000000000 */
        /* <DEDUP_REMOVED lines=71> */
[----:B------:R-:W-:Y:S02]  /*cd20*/  R2UR UR6, R206 ;  /* 0x00000000ce0672ca */ /* 0x000fe400000e0000 */
[----:B------:R-:W-:Y:S01]  /*cd30*/  R2UR UR7, R207 ;  /* 0x00000000cf0772ca */ /* 0x000fe200000e0000 */
[----:B------:R-:W-:Y:S02]  /*cd40*/  WARPGROUP.DEPBAR.LE gsb0, 0x0 ;  /* 0x00008000000079c5 */ /* 0x000fe40000010000 */
[----:B------:R-:W-:-:S10]  /*cd50*/  WARPGROUP.ARRIVE ;  /* 0x00000000000079c5 */ /* 0x000fd40000000000 */
        /* <DEDUP_REMOVED lines=15> */
[----:B------:R-:W-:Y:S02]  /*ce50*/  IMAD.MOV.U32 R205, RZ, RZ, 0x40000040 ;  /* 0x40000040ffcd7424 */ /* 0x000fe400078e00ff */
[----:B------:R-:W-:Y:S01]  /*ce60*/  IMAD.MOV.U32 R11, RZ, RZ, 0x1000 ;  /* 0x00001000ff0b7424 */ /* 0x000fe200078e00ff */
[----:B------:R-:W-:Y:S01]  /*ce70*/  R2UR UR6, R204 ;  /* 0x00000000cc0672ca */ /* 0x000fe200000e0000 */
[----:B------:R-:W-:Y:S01]  /*ce80*/  IMAD.IADD R204, R20, 0x1, R21 ;  /* 0x0000000114cc7824 */ /* 0x000fe200078e0215 */
[----:B------:R-:W-:Y:S01]  /*ce90*/  R2UR UR7, R205 ;  /* 0x00000000cd0772ca */ /* 0x000fe200000e0000 */
[----:B------:R-:W-:Y:S01]  /*cea0*/  IMAD.IADD R20, R203, 0x1, R20 ;  /* 0x00000001cb147824 */ /* 0x000fe200078e0214 */
[----:B------:R-:W-:Y:S01]  /*ceb0*/  SEL R11, R11, 0xf80, P3 ;  /* 0x00000f800b0b7807 */ /* 0x000fe20001800000 */
[----:B------:R-:W-:-:S02]  /*cec0*/  IMAD.MOV.U32 R205, RZ, RZ, 0x40000040 ;  /* 0x40000040ffcd7424 */ /* 0x000fc400078e00ff */
[----:B------:R-:W-:Y:S01]  /*ced0*/  IMAD.MOV.U32 R21, RZ, RZ, 0x40000040 ;  /* 0x40000040ff157424 */ /* 0x000fe200078e00ff */
[----:B------:R-:W-:Y:S01]  /*cee0*/  LOP3.LUT R11, R11, 0x1e00, RZ, 0xc0, !PT ;  /* 0x00001e000b0b7812 */ /* 0x000fe200078ec0ff */
        /* <DEDUP_REMOVED lines=9> */
[----:B------:R-:W-:Y:S02]  /*cf80*/  R2UR UR4, R20 ;  /* 0x00000000140472ca */ /* 0x000fe400000e0000 */
[----:B------:R-:W-:Y:S01]  /*cf90*/  R2UR UR5, R21 ;  /* 0x00000000150572ca */ /* 0x000fe200000e0000 */
[----:B------:R-:W-:Y:S01]  /*cfa0*/  IMAD.MOV.U32 R21, RZ, RZ, 0x40000040 ;  /* 0x40000040ff157424 */ /* 0x000fe200078e00ff */
[----:B------:R-:W-:Y:S01]  /*cfb0*/  IADD3 R20, R203, R11, R0 ;  /* 0x0000000bcb147210 */ /* 0x000fe20007ffe000 */
[----:B------:R-:W-:Y:S01]  /*cfc0*/  IMAD.MOV.U32 R203, RZ, RZ, 0x40000040 ;  /* 0x40000040ffcb7424 */ /* 0x000fe200078e00ff */
[----:B------:R-:W-:-:S02]  /*cfd0*/  WARPGROUP.DEPBAR.LE gsb0, 0x0 ;  /* 0x00008000000079c5 */ /* 0x000fc40000010000 */
[----:B------:R-:W-:-:S07]  /*cfe0*/  WARPGROUP.ARRIVE ;  /* 0x00000000000079c5 */ /* 0x000fce0000000000 */
[----:B------:R-:W-:Y:S01]  /*cff0*/  HGMMA.64x64x16.F32 R152, gdesc[UR4], R152, gsb0 ;  /* 0x00e00000049879f0 */ /* 0x000fe20008000898 */
[----:B------:R-:W-:Y:S01]  /*d000*/  R2UR UR4, R20 ;  /* 0x00000000140472ca */ /* 0x000fe200000e0000 */
[----:B------:R-:W-:Y:S01]  /*d010*/  IMAD R20, R18, 0x1000, R13 ;  /* 0x0000100012147824 */ /* 0x000fe200078e020d */
        /* <DEDUP_REMOVED lines=8> */
[----:B------:R-:W-:Y:S01]  /*d0a0*/  ULDC UR4, c[0x0][0xa80] ;  /* 0x0002a00000047ab9 */ /* 0x000fe20000000800 */
[----:B------:R-:W-:Y:S01]  /*d0b0*/  R2UR UR6, R20 ;  /* 0x00000000140672ca */ /* 0x000fe200000e0000 */
[----:B------:R-:W-:Y:S02]  /*d0c0*/  WARPGROUP.DEPBAR.LE gsb0, 0x0 ;  /* 0x00008000000079c5 */ /* 0x000fe40000010000 */
        /* <DEDUP_REMOVED lines=31> */
[----:B------:R-:W-:-:S03]  /*d2c0*/  FMNMX.FTZ R21, R183, R21, !PT ;  /* 0x00000015b7157209 */ /* 0x000fc60007810000 */
[----:B------:R-:W0:Y:S04]  /*d2d0*/  SHFL.BFLY PT, R11, R12, 0x2, 0x1f ;  /* 0x0c401f000c0b7f89 */ /* 0x000e2800000e0000 */
[----:B------:R-:W1:Y:S01]  /*d2e0*/  SHFL.BFLY PT, R205, R21, 0x2, 0x1f ;  /* 0x0c401f0015cd7f89 */ /* 0x000e6200000e0000 */
[----:B0-----:R-:W-:Y:S02]  /*d2f0*/  FMNMX.FTZ R12, R12, R11, !PT ;  /* 0x0000000b0c0c7209 */ /* 0x001fe40007810000 */
[----:B-1----:R-:W-:-:S03]  /*d300*/  FMNMX.FTZ R21, R21, R205, !PT ;  /* 0x000000cd15157209 */ /* 0x002fc60007810000 */
[----:B------:R-:W0:Y:S02]  /*d310*/  SHFL.BFLY PT, R11, R12, 0x1, 0x1f ;  /* 0x0c201f000c0b7f89 */ /* 0x000e2400000e0000 */
[----:B0-----:R-:W-:Y:S01]  /*d320*/  FMNMX.FTZ R12, R12, R11, !PT ;  /* 0x0000000b0c0c7209 */ /* 0x001fe20007810000 */
[----:B------:R-:W-:-:S04]  /*d330*/  IMAD.U32 R11, RZ, RZ, UR4 ;  /* 0x00000004ff0b7e24 */ /* 0x000fc8000f8e00ff */
[C---:B------:R-:W-:Y:S01]  /*d340*/  FMUL.FTZ R203, R12.reuse, R11 ;  /* 0x0000000b0ccb7220 */ /* 0x040fe20000410000 */
[----:B------:R-:W-:-:S03]  /*d350*/  FADD.FTZ R197, -R12, R197 ;  /* 0x000000c50cc57221 */ /* 0x000fc60000010100 */
[-CC-:B------:R-:W-:Y:S01]  /*d360*/  FFMA.FTZ R204, R156, R11.reuse, -R203.reuse ;  /* 0x0000000b9ccc7223 */ /* 0x180fe200000108cb */
[-CC-:B------:R-:W-:Y:S01]  /*d370*/  FFMA.FTZ R156, R160, R11.reuse, -R203.reuse ;  /* 0x0000000ba09c7223 */ /* 0x180fe200000108cb */
[-CC-:B------:R-:W-:Y:S01]  /*d380*/  FFMA.FTZ R160, R164, R11.reuse, -R203.reuse ;  /* 0x0000000ba4a07223 */ /* 0x180fe200000108cb */
[-C--:B------:R-:W-:Y:S01]  /*d390*/  FMUL.FTZ R197, R197, R11.reuse ;  /* 0x0000000bc5c57220 */ /* 0x080fe20000410000 */
[----:B------:R-:W0:Y:S01]  /*d3a0*/  SHFL.BFLY PT, R164, R21, 0x1, 0x1f ;  /* 0x0c201f0015a47f89 */ /* 0x000e2200000e0000 */
[-CC-:B------:R-:W-:Y:S01]  /*d3b0*/  FFMA.FTZ R152, R152, R11.reuse, -R203.reuse ;  /* 0x0000000b98987223 */ /* 0x180fe200000108cb */
[-CC-:B------:R-:W-:Y:S01]  /*d3c0*/  FFMA.FTZ R153, R153, R11.reuse, -R203.reuse ;  /* 0x0000000b99997223 */ /* 0x180fe200000108cb */
[----:B------:R1:W2:Y:S01]  /*d3d0*/  MUFU.EX2 R202, R197 ;  /* 0x000000c500ca7308 */ /* 0x0002a20000000800 */
        /* <DEDUP_REMOVED lines=8> */
[-CC-:B-1----:R-:W-:Y:S01]  /*d460*/  FFMA.FTZ R197, R165, R11.reuse, -R203.reuse ;  /* 0x0000000ba5c57223 */ /* 0x182fe200000108cb */
[-CC-:B------:R-:W-:Y:S01]  /*d470*/  FFMA.FTZ R177, R177, R11.reuse, -R203.reuse ;  /* 0x0000000bb1b17223 */ /* 0x180fe200000108cb */
[-CC-:B------:R-:W-:Y:S01]  /*d480*/  FFMA.FTZ R180, R180, R11.reuse, -R203.reuse ;  /* 0x0000000bb4b47223 */ /* 0x180fe200000108cb */
[----:B------:R-:W-:-:S04]  /*d490*/  FFMA.FTZ R181, R181, R11, -R203 ;  /* 0x0000000bb5b57223 */ /* 0x000fc800000108cb */
[----:B------:R-:W-:Y:S01]  /*d4a0*/  MUFU.EX2 R153, R153 ;  /* 0x0000009900997308 */ /* 0x000fe20000000800 */
[-C--:B--2---:R-:W-:Y:S01]  /*d4b0*/  FMUL.FTZ R24, R24, R202.reuse ;  /* 0x000000ca18187220 */ /* 0x084fe20000410000 */
[-C--:B------:R-:W-:Y:S01]  /*d4c0*/  FMUL.FTZ R25, R25, R202.reuse ;  /* 0x000000ca19197220 */ /* 0x080fe20000410000 */
[-C--:B------:R-:W-:Y:S01]  /*d4d0*/  FMUL.FTZ R28, R28, R202.reuse ;  /* 0x000000ca1c1c7220 */ /* 0x080fe20000410000 */
[----:B------:R-:W-:Y:S01]  /*d4e0*/  FMUL.FTZ R29, R29, R202 ;  /* 0x000000ca1d1d7220 */ /* 0x000fe20000410000 */
[----:B0-----:R-:W-:Y:S01]  /*d4f0*/  FMNMX.FTZ R21, R21, R164, !PT ;  /* 0x000000a415157209 */ /* 0x001fe20007810000 */
[-C--:B------:R-:W-:Y:S01]  /*d500*/  FMUL.FTZ R32, R32, R202.reuse ;  /* 0x000000ca20207220 */ /* 0x080fe20000410000 */
[-C--:B------:R-:W-:Y:S01]  /*d510*/  FMUL.FTZ R33, R33, R202.reuse ;  /* 0x000000ca21217220 */ /* 0x080fe20000410000 */
[----:B------:R-:W-:Y:S01]  /*d520*/  MUFU.EX2 R204, R204 ;  /* 0x000000cc00cc7308 */ /* 0x000fe20000000800 */
[-C--:B------:R-:W-:Y:S01]  /*d530*/  FMUL.FTZ R36, R36, R202.reuse ;  /* 0x000000ca24247220 */ /* 0x080fe20000410000 */
[C---:B------:R-:W-:Y:S01]  /*d540*/  FADD.FTZ R164, -R21.reuse, R200 ;  /* 0x000000c815a47221 */ /* 0x040fe20000010100 */
[-C--:B------:R-:W-:Y:S01]  /*d550*/  FMUL.FTZ R205, R21, R11.reuse ;  /* 0x0000000b15cd7220 */ /* 0x080fe20000410000 */
[-C--:B------:R-:W-:Y:S01]  /*d560*/  FMUL.FTZ R37, R37, R202.reuse ;  /* 0x000000ca25257220 */ /* 0x080fe20000410000 */
[----:B------:R-:W-:Y:S01]  /*d570*/  FMUL.FTZ R40, R40, R202 ;  /* 0x000000ca28287220 */ /* 0x000fe20000410000 */
[-C--:B------:R-:W-:Y:S01]  /*d580*/  FMUL.FTZ R164, R164, R11.reuse ;  /* 0x0000000ba4a47220 */ /* 0x080fe20000410000 */
[-CC-:B------:R-:W-:Y:S01]  /*d590*/  FFMA.FTZ R154, R154, R11.reuse, -R205.reuse ;  /* 0x0000000b9a9a7223 */ /* 0x180fe200000108cd */
[-CC-:B------:R-:W-:Y:S01]  /*d5a0*/  FFMA.FTZ R206, R155, R11.reuse, -R205.reuse ;  /* 0x0000000b9bce7223 */ /* 0x180fe200000108cd */
[-CC-:B------:R-:W-:Y:S01]  /*d5b0*/  FFMA.FTZ R155, R158, R11.reuse, -R205.reuse ;  /* 0x0000000b9e9b7223 */ /* 0x180fe200000108cd */
[-CC-:B------:R-:W-:Y:S01]  /*d5c0*/  FFMA.FTZ R158, R162, R11.reuse, -R205.reuse ;  /* 0x0000000ba29e7223 */ /* 0x180fe200000108cd */
[----:B------:R-:W-:Y:S01]  /*d5d0*/  IMAD.MOV R162, RZ, RZ, -R194 ;  /* 0x000000ffffa27224 */ /* 0x000fe200078e0ac2 */
[----:B------:R-:W0:Y:S01]  /*d5e0*/  MUFU.EX2 R164, R164 ;  /* 0x000000a400a47308 */ /* 0x000e220000000800 */
[-CC-:B------:R-:W-:Y:S01]  /*d5f0*/  FFMA.FTZ R165, R159, R11.reuse, -R205.reuse ;  /* 0x0000000b9fa57223 */ /* 0x180fe200000108cd */
[-CC-:B------:R-:W-:Y:S01]  /*d600*/  FFMA.FTZ R159, R163, R11.reuse, -R205.reuse ;  /* 0x0000000ba39f7223 */ /* 0x180fe200000108cd */
[----:B------:R-:W-:Y:S01]  /*d610*/  FFMA.FTZ R200, R166, R11, -R205 ;  /* 0x0000000ba6c87223 */ /* 0x000fe200000108cd */
[----:B------:R-:W-:Y:S01]  /*d620*/  ISETP.NE.AND P3, PT, R193, R162, PT ;  /* 0x000000a2c100720c */ /* 0x000fe20003f65270 */
[----:B------:R-:W-:-:S02]  /*d630*/  @!P1 VIADD R162, R14, 0x38840 ;  /* 0x000388400ea29836 */ /* 0x000fc40000000000 */
[-CC-:B------:R-:W-:Y:S01]  /*d640*/  FFMA.FTZ R203, R167, R11.reuse, -R205.reuse ;  /* 0x0000000ba7cb7223 */ /* 0x180fe200000108cd */
[-CC-:B------:R-:W-:Y:S01]  /*d650*/  FFMA.FTZ R170, R170, R11.reuse, -R205.reuse ;  /* 0x0000000baaaa7223 */ /* 0x180fe200000108cd */
[----:B------:R-:W1:Y:S01]  /*d660*/  MUFU.EX2 R154, R154 ;  /* 0x0000009a009a7308 */ /* 0x000e620000000800 */
[-CC-:B------:R-:W-:Y:S01]  /*d670*/  FFMA.FTZ R171, R171, R11.reuse, -R205.reuse ;  /* 0x0000000babab7223 */ /* 0x180fe200000108cd */
[----:B------:R-:W-:Y:S01]  /*d680*/  @!P1 PRMT R162, RZ, 0x654, R162 ;  /* 0x00000654ffa29816 */ /* 0x000fe200000000a2 */
[-CC-:B------:R-:W-:Y:S01]  /*d690*/  FFMA.FTZ R174, R174, R11.reuse, -R205.reuse ;  /* 0x0000000baeae7223 */ /* 0x180fe200000108cd */
[-CC-:B------:R-:W-:Y:S01]  /*d6a0*/  FFMA.FTZ R175, R175, R11.reuse, -R205.reuse ;  /* 0x0000000bafaf7223 */ /* 0x180fe200000108cd */
[-CC-:B------:R-:W-:Y:S01]  /*d6b0*/  FFMA.FTZ R178, R178, R11.reuse, -R205.reuse ;  /* 0x0000000bb2b27223 */ /* 0x180fe200000108cd */
[----:B------:R2:W-:Y:S01]  /*d6c0*/  @!P1 SYNCS.ARRIVE.TRANS64.RED.A1T0 RZ, [R162+URZ], RZ ;  /* 0x000000ffa2ff99a7 */ /* 0x0005e2000810043f */
[----:B------:R-:W-:Y:S01]  /*d6d0*/  FFMA.FTZ R179, R179, R11, -R205 ;  /* 0x0000000bb3b37223 */ /* 0x000fe200000108cd */
[----:B------:R-:W3:Y:S01]  /*d6e0*/  MUFU.EX2 R206, R206 ;  /* 0x000000ce00ce7308 */ /* 0x000ee20000000800 */
[----:B------:R-:W-:-:S02]  /*d6f0*/  @!P3 IMAD R163, R198, 0x40, R191 ;  /* 0x00000040c6a3b824 */ /* 0x000fc400078e02bf */
[-C--:B0-----:R-:W-:Y:S01]  /*d700*/  FMUL.FTZ R26, R26, R164.reuse ;  /* 0x000000a41a1a7220 */ /* 0x081fe20000410000 */
[-C--:B------:R-:W-:Y:S01]  /*d710*/  FMUL.FTZ R27, R27, R164.reuse ;  /* 0x000000a41b1b7220 */ /* 0x080fe20000410000 */
[-C--:B------:R-:W-:Y:S01]  /*d720*/  FMUL.FTZ R30, R30, R164.reuse ;  /* 0x000000a41e1e7220 */ /* 0x080fe20000410000 */
[----:B------:R-:W-:Y:S02]  /*d730*/  @!P3 IMAD R163, R163, 0x4, R2 ;  /* 0x00000004a3a3b824 */ /* 0x000fe400078e0202 */
[-CC-:B--2---:R-:W-:Y:S01]  /*d740*/  FFMA.FTZ R162, R182, R11.reuse, -R205.reuse ;  /* 0x0000000bb6a27223 */ /* 0x184fe200000108cd */
[----:B------:R-:W-:Y:S01]  /*d750*/  FFMA.FTZ R205, R183, R11, -R205 ;  /* 0x0000000bb7cd7223 */ /* 0x000fe200000108cd */
[----:B------:R-:W0:Y:S01]  /*d760*/  MUFU.EX2 R155, R155 ;  /* 0x0000009b009b7308 */ /* 0x000e220000000800 */
[----:B-1----:R-:W-:Y:S01]  /*d770*/  FFMA.FTZ R201, R164, R201, R154 ;  /* 0x000000c9a4c97223 */ /* 0x002fe2000001009a */
[----:B------:R-:W-:Y:S01]  /*d780*/  @!P3 STS [R163+0x38400], R202 ;  /* 0x038400caa300b388 */ /* 0x000fe20000000800 */
[-C--:B------:R-:W-:Y:S01]  /*d790*/  FMUL.FTZ R31, R31, R164.reuse ;  /* 0x000000a41f1f7220 */ /* 0x080fe20000410000 */
[-C--:B------:R-:W-:Y:S01]  /*d7a0*/  FMUL.FTZ R34, R34, R164.reuse ;  /* 0x000000a422227220 */ /* 0x080fe20000410000 */
[-C--:B------:R-:W-:Y:S01]  /*d7b0*/  FMUL.FTZ R35, R35, R164.reuse ;  /* 0x000000a423237220 */ /* 0x080fe20000410000 */
[----:B------:R1:W-:Y:S01]  /*d7c0*/  @!P3 STS [R163+0x38420], R164 ;  /* 0x038420a4a300b388 */ /* 0x0003e20000000800 */
        /* <DEDUP_REMOVED lines=10> */
[----:B0-----:R-:W-:Y:S01]  /*d870*/  FADD.FTZ R201, R155, R201 ;  /* 0x000000c99bc97221 */ /* 0x001fe20000010000 */
[----:B-1----:R-:W-:Y:S01]  /*d880*/  FFMA.FTZ R163, R202, R199, R152 ;  /* 0x000000c7caa37223 */ /* 0x002fe20000010098 */
[----:B------:R-:W-:Y:S01]  /*d890*/  F2FP.F16.F32.PACK_AB R152, R153, R152 ;  /* 0x000000989998723e */ /* 0x000fe200000000ff */
[-C--:B------:R-:W-:Y:S01]  /*d8a0*/  FMUL.FTZ R51, R51, R164.reuse ;  /* 0x000000a433337220 */ /* 0x080fe20000410000 */
[----:B------:R-:W-:Y:S01]  /*d8b0*/  FMUL.FTZ R54, R54, R164 ;  /* 0x000000a436367220 */ /* 0x000fe20000410000 */
[----:B------:R-:W-:Y:S01]  /*d8c0*/  FADD.FTZ R163, R153, R163 ;  /* 0x000000a399a37221 */ /* 0x000fe20000010000 */
[----:B------:R-:W-:Y:S01]  /*d8d0*/  F2FP.F16.F32.PACK_AB R153, R206, R154 ;  /* 0x0000009ace99723e */ /* 0x000fe200000000ff */
[----:B------:R-:W0:Y:S01]  /*d8e0*/  MUFU.EX2 R157, R157 ;  /* 0x0000009d009d7308 */ /* 0x000e220000000800 */
[C---:B--2---:R-:W-:Y:S01]  /*d8f0*/  FADD.FTZ R201, R165.reuse, R201 ;  /* 0x000000c9a5c97221 */ /* 0x044fe20000010000 */
[----:B------:R-:W-:Y:S01]  /*d900*/  FADD.FTZ R163, R204, R163 ;  /* 0x000000a3cca37221 */ /* 0x000fe20000010000 */
[----:B------:R-:W-:Y:S01]  /*d910*/  F2FP.F16.F32.PACK_AB R155, R165, R155 ;  /* 0x0000009ba59b723e */ /* 0x000fe200000000ff */
[-C--:B------:R-:W-:Y:S01]  /*d920*/  FMUL.FTZ R55, R55, R164.reuse ;  /* 0x000000a437377220 */ /* 0x080fe20000410000 */
[-C--:B------:R-:W-:Y:S01]  /*d930*/  FMUL.FTZ R58, R58, R164.reuse ;  /* 0x000000a43a3a7220 */ /* 0x080fe20000410000 */
[-C--:B------:R-:W-:Y:S01]  /*d940*/  FMUL.FTZ R59, R59, R164.reuse ;  /* 0x000000a43b3b7220 */ /* 0x080fe20000410000 */
[-C--:B------:R-:W-:Y:S01]  /*d950*/  FMUL.FTZ R62, R62, R164.reuse ;  /* 0x000000a43e3e7220 */ /* 0x080fe20000410000 */
[----:B------:R-:W1:Y:S01]  /*d960*/  MUFU.EX2 R156, R156 ;  /* 0x0000009c009c7308 */ /* 0x000e620000000800 */
[----:B---3--:R-:W-:Y:S01]  /*d970*/  FADD.FTZ R182, R158, R201 ;  /* 0x000000c99eb67221 */ /* 0x008fe20000010000 */
[-C--:B------:R-:W-:Y:S01]  /*d980*/  FMUL.FTZ R63, R63, R164.reuse ;  /* 0x000000a43f3f7220 */ /* 0x080fe20000410000 */
[-C--:B------:R-:W-:Y:S01]  /*d990*/  FMUL.FTZ R66, R66, R164.reuse ;  /* 0x000000a442427220 */ /* 0x080fe20000410000 */
[-C--:B------:R-:W-:Y:S01]  /*d9a0*/  FMUL.FTZ R67, R67, R164.reuse ;  /* 0x000000a443437220 */ /* 0x080fe20000410000 */
[-C--:B------:R-:W-:Y:S01]  /*d9b0*/  FMUL.FTZ R70, R70, R164.reuse ;  /* 0x000000a446467220 */ /* 0x080fe20000410000 */
[-C--:B------:R-:W-:Y:S01]  /*d9c0*/  FMUL.FTZ R71, R71, R164.reuse ;  /* 0x000000a447477220 */ /* 0x080fe20000410000 */
[----:B------:R-:W-:Y:S01]  /*d9d0*/  FMUL.FTZ R74, R74, R164 ;  /* 0x000000a44a4a7220 */ /* 0x000fe20000410000 */
[----:B------:R-:W2:Y:S01]  /*d9e0*/  MUFU.EX2 R161, R161 ;  /* 0x000000a100a17308 */ /* 0x000ea20000000800 */
[C---:B0-----:R-:W-:Y:S01]  /*d9f0*/  FADD.FTZ R163, R157.reuse, R163 ;  /* 0x000000a39da37221 */ /* 0x041fe20000010000 */
[----:B------:R-:W-:Y:S01]  /*da00*/  F2FP.F16.F32.PACK_AB R154, R157, R204 ;  /* 0x000000cc9d9a723e */ /* 0x000fe200000000ff */
[----:B------:R-:W-:Y:S01]  /*da10*/  BAR.SYNC.DEFER_BLOCKING 0xf, 0x100 ;  /* 0x03c4000000007b1d */ /* 0x000fe20000010000 */
[-C--:B------:R-:W-:Y:S01]  /*da20*/  FMUL.FTZ R75, R75, R164.reuse ;  /* 0x000000a44b4b7220 */ /* 0x080fe20000410000 */
[-C--:B------:R-:W-:Y:S01]  /*da30*/  FMUL.FTZ R78, R78, R164.reuse ;  /* 0x000000a44e4e7220 */ /* 0x080fe20000410000 */
[-C--:B------:R-:W-:Y:S01]  /*da40*/  FMUL.FTZ R79, R79, R164.reuse ;  /* 0x000000a44f4f7220 */ /* 0x080fe20000410000 */
[-C--:B------:R-:W-:Y:S01]  /*da50*/  FMUL.FTZ R82, R82, R164.reuse ;  /* 0x000000a452527220 */ /* 0x080fe20000410000 */
[-C--:B------:R-:W-:Y:S01]  /*da60*/  FMUL.FTZ R83, R83, R164.reuse ;  /* 0x000000a453537220 */ /* 0x080fe20000410000 */
[----:B------:R-:W0:Y:S01]  /*da70*/  MUFU.EX2 R159, R159 ;  /* 0x0000009f009f7308 */ /* 0x000e220000000800 */
[----:B-1----:R-:W-:Y:S01]  /*da80*/  FADD.FTZ R163, R156, R163 ;  /* 0x000000a39ca37221 */ /* 0x002fe20000010000 */
[-C--:B------:R-:W-:Y:S01]  /*da90*/  FMUL.FTZ R86, R86, R164.reuse ;  /* 0x000000a456567220 */ /* 0x080fe20000410000 */
[-C--:B------:R-:W-:Y:S01]  /*daa0*/  FMUL.FTZ R87, R87, R164.reuse ;  /* 0x000000a457577220 */ /* 0x080fe20000410000 */
[-C--:B------:R-:W-:Y:S01]  /*dab0*/  FMUL.FTZ R90, R90, R164.reuse ;  /* 0x000000a45a5a7220 */ /* 0x080fe20000410000 */
[-C--:B------:R-:W-:Y:S01]  /*dac0*/  FMUL.FTZ R91, R91, R164.reuse ;  /* 0x000000a45b5b7220 */ /* 0x080fe20000410000 */
[-C--:B------:R-:W-:Y:S01]  /*dad0*/  FMUL.FTZ R94, R94, R164.reuse ;  /* 0x000000a45e5e7220 */ /* 0x080fe20000410000 */
[----:B------:R-:W-:Y:S01]  /*dae0*/  FMUL.FTZ R95, R95, R164 ;  /* 0x000000a45f5f7220 */ /* 0x000fe20000410000 */
[----:B------:R-:W1:Y:S01]  /*daf0*/  MUFU.EX2 R160, R160 ;  /* 0x000000a000a07308 */ /* 0x000e620000000800 */
[C---:B--2---:R-:W-:Y:S01]  /*db00*/  FADD.FTZ R198, R161.reuse, R163 ;  /* 0x000000a3a1c67221 */ /* 0x044fe20000010000 */
[----:B------:R-:W-:Y:S01]  /*db10*/  F2FP.F16.F32.PACK_AB R156, R161, R156 ;  /* 0x0000009ca19c723e */ /* 0x000fe200000000ff */
        /* <DEDUP_REMOVED lines=8> */
[-C--:B------:R-:W-:Y:S01]  /*dba0*/  FMUL.FTZ R107, R107, R164.reuse ;  /* 0x000000a46b6b7220 */ /* 0x080fe20000410000 */
[-C--:B------:R-:W-:Y:S01]  /*dbb0*/  FMUL.FTZ R110, R110, R164.reuse ;  /* 0x000000a46e6e7220 */ /* 0x080fe20000410000 */
[-C--:B------:R-:W-:Y:S01]  /*dbc0*/  FMUL.FTZ R111, R111, R164.reuse ;  /* 0x000000a46f6f7220 */ /* 0x080fe20000410000 */
[-C--:B------:R-:W-:Y:S01]  /*dbd0*/  FMUL.FTZ R114, R114, R164.reuse ;  /* 0x000000a472727220 */ /* 0x080fe20000410000 */
[-C--:B------:R-:W-:Y:S01]  /*dbe0*/  FMUL.FTZ R115, R115, R164.reuse ;  /* 0x000000a473737220 */ /* 0x080fe20000410000 */
[----:B------:R-:W-:Y:S01]  /*dbf0*/  MUFU.EX2 R200, R200 ;  /* 0x000000c800c87308 */ /* 0x000fe20000000800 */
[----:B-1----:R-:W-:Y:S01]  /*dc00*/  FADD.FTZ R198, R160, R198 ;  /* 0x000000c6a0c67221 */ /* 0x002fe20000010000 */
[-C--:B------:R-:W-:Y:S01]  /*dc10*/  FMUL.FTZ R118, R118, R164.reuse ;  /* 0x000000a476767220 */ /* 0x080fe20000410000 */
[-C--:B------:R-:W-:Y:S01]  /*dc20*/  FMUL.FTZ R119, R119, R164.reuse ;  /* 0x000000a477777220 */ /* 0x080fe20000410000 */
[-C--:B------:R-:W-:Y:S01]  /*dc30*/  FMUL.FTZ R122, R122, R164.reuse ;  /* 0x000000a47a7a7220 */ /* 0x080fe20000410000 */
[-C--:B------:R-:W-:Y:S01]  /*dc40*/  FMUL.FTZ R123, R123, R164.reuse ;  /* 0x000000a47b7b7220 */ /* 0x080fe20000410000 */
[-C--:B------:R-:W-:Y:S01]  /*dc50*/  FMUL.FTZ R126, R126, R164.reuse ;  /* 0x000000a47e7e7220 */ /* 0x080fe20000410000 */
[----:B------:R-:W-:Y:S01]  /*dc60*/  FMUL.FTZ R127, R127, R164 ;  /* 0x000000a47f7f7220 */ /* 0x000fe20000410000 */
[----:B------:R-:W0:Y:S01]  /*dc70*/  MUFU.EX2 R203, R203 ;  /* 0x000000cb00cb7308 */ /* 0x000e220000000800 */
[----:B--2---:R-:W-:Y:S01]  /*dc80*/  F2FP.F16.F32.PACK_AB R158, R197, R160 ;  /* 0x000000a0c59e723e */ /* 0x004fe200000000ff */
        /* <DEDUP_REMOVED lines=78> */
[----:B------:R-:W0:Y:S01]  /*e170*/  MUFU.EX2 R177, R177 ;  /* 0x000000b100b17308 */ /* 0x000e220000000800 */
[----:B-1----:R-:W-:Y:S01]  /*e180*/  F2FP.F16.F32.PACK_AB R163, R175, R174 ;  /* 0x000000aeafa3723e */ /* 0x002fe200000000ff */
[----:B------:R-:W-:Y:S01]  /*e190*/  FMUL.FTZ R149, R149, R202 ;  /* 0x000000ca95957220 */ /* 0x000fe20000410000 */
[----:B------:R1:W-:Y:S01]  /*e1a0*/  STSM.16.M88.4 [R195+0x36400], R152 ;  /* 0x03640098c3007844 */ /* 0x0003e20000000200 */
[----:B------:R-:W-:Y:S01]  /*e1b0*/  FADD.FTZ R182, R200, R182 ;  /* 0x000000b6c8b67221 */ /* 0x000fe20000010000 */
[----:B------:R-:W-:Y:S01]  /*e1c0*/  FADD.FTZ R197, R197, R198 ;  /* 0x000000c6c5c57221 */ /* 0x000fe20000010000 */
[----:B------:R-:W-:Y:S01]  /*e1d0*/  @!P1 VIADD R14, R14, 0x38860 ;  /* 0x000388600e0e9836 */ /* 0x000fe20000000000 */
[----:B------:R3:W-:Y:S01]  /*e1e0*/  STSM.16.M88.4 [R209], R156 ;  /* 0x0000009cd1007844 */ /* 0x0007e20000000200 */
[----:B------:R-:W-:Y:S01]  /*e1f0*/  MUFU.EX2 R180, R180 ;  /* 0x000000b400b47308 */ /* 0x000fe20000000800 */
[----:B------:R-:W-:Y:S01]  /*e200*/  FADD.FTZ R203, R203, R182 ;  /* 0x000000b6cbcb7221 */ /* 0x000fe20000010000 */
[----:B------:R-:W-:Y:S01]  /*e210*/  FADD.FTZ R168, R168, R197 ;  /* 0x000000c5a8a87221 */ /* 0x000fe20000010000 */
[----:B------:R-:W-:Y:S01]  /*e220*/  @!P1 PRMT R14, RZ, 0x654, R14 ;  /* 0x00000654ff0e9816 */ /* 0x000fe2000000000e */
[----:B------:R-:W-:-:S02]  /*e230*/  IMAD.MOV.U32 R198, RZ, RZ, R18 ;  /* 0x000000ffffc67224 */ /* 0x000fc400078e0012 */
[----:B------:R-:W-:Y:S01]  /*e240*/  FADD.FTZ R170, R170, R203 ;  /* 0x000000cbaaaa7221 */ /* 0x000fe20000010000 */
[----:B------:R-:W-:Y:S01]  /*e250*/  FADD.FTZ R169, R169, R168 ;  /* 0x000000a8a9a97221 */ /* 0x000fe20000010000 */
[----:B------:R-:W-:Y:S01]  /*e260*/  IMAD.MOV.U32 R200, RZ, RZ, R21 ;  /* 0x000000ffffc87224 */ /* 0x000fe200078e0015 */
[----:B------:R-:W2:Y:S01]  /*e270*/  MUFU.EX2 R181, R181 ;  /* 0x000000b500b57308 */ /* 0x000ea20000000800 */
[----:B0-----:R-:W-:Y:S01]  /*e280*/  F2FP.F16.F32.PACK_AB R164, R177, R176 ;  /* 0x000000b0b1a4723e */ /* 0x001fe200000000ff */
[----:B------:R-:W-:Y:S01]  /*e290*/  FADD.FTZ R171, R171, R170 ;  /* 0x000000aaabab7221 */ /* 0x000fe20000010000 */
[----:B------:R-:W-:-:S03]  /*e2a0*/  IMAD.MOV.U32 R197, RZ, RZ, R12 ;  /* 0x000000ffffc57224 */ /* 0x000fc600078e000c */
[----:B------:R-:W-:Y:S02]  /*e2b0*/  FADD.FTZ R174, R174, R171 ;  /* 0x000000abaeae7221 */ /* 0x000fe40000010000 */
[----:B------:R-:W-:Y:S02]  /*e2c0*/  MUFU.EX2 R178, R178 ;  /* 0x000000b200b27308 */ /* 0x000fe40000000800 */
[----:B------:R-:W-:-:S06]  /*e2d0*/  FADD.FTZ R175, R175, R174 ;  /* 0x000000aeafaf7221 */ /* 0x000fcc0000010000 */
[----:B------:R-:W0:Y:S01]  /*e2e0*/  MUFU.EX2 R179, R179 ;  /* 0x000000b300b37308 */ /* 0x000e220000000800 */
[----:B--2---:R-:W-:-:S07]  /*e2f0*/  F2FP.F16.F32.PACK_AB R166, R181, R180 ;  /* 0x000000b4b5a6723e */ /* 0x004fce00000000ff */
[----:B------:R2:W4:Y:S08]  /*e300*/  MUFU.EX2 R183, R162 ;  /* 0x000000a200b77308 */ /* 0x0005300000000800 */
[----:B------:R-:W5:Y:S01]  /*e310*/  MUFU.EX2 R201, R205 ;  /* 0x000000cd00c97308 */ /* 0x000f620000000800 */
[----:B--2---:R-:W-:Y:S01]  /*e320*/  F2FP.F16.F32.PACK_AB R162, R173, R172 ;  /* 0x000000acada2723e */ /* 0x004fe200000000ff */
[----:B------:R-:W-:Y:S01]  /*e330*/  FADD.FTZ R172, R172, R169 ;  /* 0x000000a9acac7221 */ /* 0x000fe20000010000 */
[----:B0-----:R-:W-:Y:S01]  /*e340*/  F2FP.F16.F32.PACK_AB R165, R179, R178 ;  /* 0x000000b2b3a5723e */ /* 0x001fe200000000ff */
[----:B------:R-:W-:-:S02]  /*e350*/  FADD.FTZ R178, R178, R175 ;  /* 0x000000afb2b27221 */ /* 0x000fc40000010000 */
[----:B------:R3:W-:Y:S01]  /*e360*/  STSM.16.M88.4 [R196], R160 ;  /* 0x000000a0c4007844 */ /* 0x0007e20000000200 */
[----:B------:R-:W-:Y:S01]  /*e370*/  FADD.FTZ R173, R173, R172 ;  /* 0x000000acadad7221 */ /* 0x000fe20000010000 */
[----:B------:R-:W-:-:S03]  /*e380*/  FADD.FTZ R178, R179, R178 ;  /* 0x000000b2b3b27221 */ /* 0x000fc60000010000 */
[----:B------:R-:W-:Y:S01]  /*e390*/  FADD.FTZ R176, R176, R173 ;  /* 0x000000adb0b07221 */ /* 0x000fe20000010000 */
[----:B----4-:R-:W-:-:S03]  /*e3a0*/  FADD.FTZ R178, R183, R178 ;  /* 0x000000b2b7b27221 */ /* 0x010fc60000010000 */
[----:B------:R-:W-:Y:S01]  /*e3b0*/  FADD.FTZ R177, R177, R176 ;  /* 0x000000b0b1b17221 */ /* 0x000fe20000010000 */
[C---:B-----5:R-:W-:Y:S01]  /*e3c0*/  F2FP.F16.F32.PACK_AB R167, R201.reuse, R183 ;  /* 0x000000b7c9a7723e */ /* 0x060fe200000000ff */
[----:B------:R-:W-:Y:S02]  /*e3d0*/  FADD.FTZ R201, R201, R178 ;  /* 0x000000b2c9c97221 */ /* 0x000fe40000010000 */
[----:B------:R-:W-:Y:S02]  /*e3e0*/  FADD.FTZ R180, R180, R177 ;  /* 0x000000b1b4b47221 */ /* 0x000fe40000010000 */
[----:B------:R3:W-:Y:S01]  /*e3f0*/  STSM.16.M88.4 [R208], R164 ;  /* 0x000000a4d0007844 */ /* 0x0007e20000000200 */
[----:B------:R-:W-:Y:S01]  /*e400*/  WARPGROUP.ARRIVE ;  /* 0x00000000000079c5 */ /* 0x000fe20000000000 */
[----:B------:R-:W-:-:S05]  /*e410*/  FADD.FTZ R199, R181, R180 ;  /* 0x000000b4b5c77221 */ /* 0x000fca0000010000 */
[----:B------:R-:W-:Y:S03]  /*e420*/  HGMMA.64x256x16.F32 R24, R152, gdesc[UR4].tnspB, R24, gsb0 ;  /* 0x43e0000498187df0 */ /* 0x000fe60008000818 */
[----:B------:R-:W-:Y:S02]  /*e430*/  WARPGROUP.DEPBAR.LE gsb0, 0x0 ;  /* 0x00008000000079c5 */ /* 0x000fe40000010000 */
[----:B-1----:R-:W-:Y:S01]  /*e440*/  VIADD R152, R20, 0x80 ;  /* 0x0000008014987836 */ /* 0x002fe20000000000 */
[----:B------:R-:W-:Y:S01]  /*e450*/  WARPGROUP.ARRIVE ;  /* 0x00000000000079c5 */ /* 0x000fe20000000000 */
[----:B------:R-:W-:-:S03]  /*e460*/  IMAD.MOV.U32 R153, RZ, RZ, 0x40000040 ;  /* 0x40000040ff997424 */ /* 0x000fc600078e00ff */
[----:B------:R-:W-:Y:S01]  /*e470*/  R2UR UR6, R152 ;  /* 0x00000000980672ca */ /* 0x000fe200000e0000 */
[----:B------:R-:W-:Y:S01]  /*e480*/  VIADD R152, R20, 0x100 ;  /* 0x0000010014987836 */ /* 0x000fe20000000000 */
[----:B------:R-:W-:Y:S01]  /*e490*/  R2UR UR7, R153 ;  /* 0x00000000990772ca */ /* 0x000fe200000e0000 */
[----:B------:R-:W-:-:S15]  /*e4a0*/  IMAD.MOV.U32 R153, RZ, RZ, 0x40000040 ;  /* 0x40000040ff997424 */ /* 0x000fde00078e00ff */
[----:B------:R-:W-:Y:S01]  /*e4b0*/  HGMMA.64x256x16.F32 R24, R156, gdesc[UR4].tnspB, R24, gsb0 ;  /* 0x43e000049c187df0 */ /* 0x000fe20008000818 */
[----:B------:R-:W-:Y:S01]  /*e4c0*/  R2UR UR6, R152 ;  /* 0x00000000980672ca */ /* 0x000fe200000e0000 */
[----:B------:R-:W-:Y:S01]  /*e4d0*/  VIADD R152, R20, 0x180 ;  /* 0x0000018014987836 */ /* 0x000fe20000000000 */
[----:B------:R-:W-:Y:S01]  /*e4e0*/  R2UR UR7, R153 ;  /* 0x00000000990772ca */ /* 0x000fe200000e0000 */
[----:B------:R-:W-:Y:S01]  /*e4f0*/  IMAD.MOV.U32 R153, RZ, RZ, 0x40000040 ;  /* 0x40000040ff997424 */ /* 0x000fe200078e00ff */
[----:B------:R-:W-:Y:S02]  /*e500*/  WARPGROUP.DEPBAR.LE gsb0, 0x0 ;  /* 0x00008000000079c5 */ /* 0x000fe40000010000 */
[----:B------:R-:W-:-:S15]  /*e510*/  WARPGROUP.ARRIVE ;  /* 0x00000000000079c5 */ /* 0x000fde0000000000 */
[----:B------:R-:W-:-:S06]  /*e520*/  NOP ;  /* 0x0000000000007918 */ /* 0x000fcc0000000000 */
        /* <DEDUP_REMOVED lines=18> */
.L_x_4604:
[----:B------:R-:W-:Y:S05]  /*e650*/  BSYNC B0 ;  /* 0x0000000000007941 */ /* 0x000fea0003800000 */
.L_x_4603:
[----:B------:R-:W0:Y:S01]  /*e660*/  SHFL.BFLY PT, R0, R199, 0x2, 0x1f ;  /* 0x0c401f00c7007f89 */ /* 0x000e2200000e0000 */
[----:B------:R-:W-:Y:S02]  /*e670*/  IMAD.MOV.U32 R173, RZ, RZ, -0x800000 ;  /* 0xff800000ffad7424 */ /* 0x000fe400078e00ff */
[----:B------:R-:W-:Y:S01]  /*e680*/  IMAD.MOV.U32 R174, RZ, RZ, -0x800000 ;  /* 0xff800000ffae7424 */ /* 0x000fe200078e00ff */
[----:B------:R-:W1:Y:S01]  /*e690*/  SHFL.BFLY PT, R4, R201, 0x2, 0x1f ;  /* 0x0c401f00c9047f89 */ /* 0x000e6200000e0000 */
[----:B------:R-:W-:Y:S01]  /*e6a0*/  VIADD R219, R219, 0x1 ;  /* 0x00000001dbdb7836 */ /* 0x000fe20000000000 */
[----:B------:R-:W-:Y:S08]  /*e6b0*/  BAR.ARV 0x8, 0x100 ;  /* 0x0204000000007b1d */ /* 0x000ff00000002000 */
[----:B------:R-:W-:Y:S01]  /*e6c0*/  BAR.SYNC.DEFER_BLOCKING 0xf, 0x100 ;  /* 0x03c4000000007b1d */ /* 0x000fe20000010000 */
[----:B0-----:R-:W-:Y:S01]  /*e6d0*/  FADD.FTZ R3, R0, R199 ;  /* 0x000000c700037221 */ /* 0x001fe20000010000 */
[----:B-1----:R-:W-:-:S04]  /*e6e0*/  FADD.FTZ R6, R4, R201 ;  /* 0x000000c904067221 */ /* 0x002fc80000010000 */
[----:B------:R-:W0:Y:S01]  /*e6f0*/  SHFL.BFLY PT, R0, R3, 0x1, 0x1f ;  /* 0x0c201f0003007f89 */ /* 0x000e2200000e0000 */
[----:B------:R-:W-:-:S03]  /*e700*/  IMAD.MOV R4, RZ, RZ, -R194 ;  /* 0x000000ffff047224 */ /* 0x000fc600078e0ac2 */
[----:B------:R-:W1:Y:S02]  /*e710*/  SHFL.BFLY PT, R5, R6, 0x1, 0x1f ;  /* 0x0c201f0006057f89 */ /* 0x000e6400000e0000 */
[----:B------:R-:W-:-:S13]  /*e720*/  ISETP.NE.AND P0, PT, R193, R4, PT ;  /* 0x00000004c100720c */ /* 0x000fda0003f05270 */
[----:B------:R-:W-:-:S04]  /*e730*/  @!P0 IMAD R7, R18, 0x40, R191 ;  /* 0x0000004012078824 */ /* 0x000fc800078e02bf */
[----:B------:R-:W-:Y:S02]  /*e740*/  @!P0 IMAD R7, R7, 0x4, R2 ;  /* 0x0000000407078824 */ /* 0x000fe400078e0202 */
[----:B0-----:R-:W-:Y:S01]  /*e750*/  FADD.FTZ R9, R3, R0 ;  /* 0x0000000003097221 */ /* 0x001fe20000010000 */
[----:B------:R-:W-:Y:S02]  /*e760*/  VIADD R3, R18, 0x1 ;  /* 0x0000000112037836 */ /* 0x000fe40000000000 */
[----:B-1----:R-:W-:Y:S02]  /*e770*/  FADD.FTZ R0, R6, R5 ;  /* 0x0000000506007221 */ /* 0x002fe40000010000 */
[----:B------:R-:W-:Y:S02]  /*e780*/  FSETP.NE.FTZ.AND P2, PT, R9, RZ, PT ;  /* 0x000000ff0900720b */ /* 0x000fe40003f55000 */
[----:B------:R-:W-:Y:S02]  /*e790*/  CS2R R4, SRZ ;  /* 0x0000000000047805 */ /* 0x000fe4000001ff00 */
[----:B------:R-:W-:-:S02]  /*e7a0*/  ISETP.NE.AND P1, PT, R3, 0x2, PT ;  /* 0x000000020300780c */ /* 0x000fc40003f25270 */
[----:B------:R-:W-:Y:S02]  /*e7b0*/  FSETP.NE.FTZ.AND P3, PT, R0, RZ, PT ;  /* 0x000000ff0000720b */ /* 0x000fe40003f75000 */
[----:B------:R-:W-:-:S04]  /*e7c0*/  SEL R6, RZ, 0x1, P1 ;  /* 0x00000001ff067807 */ /* 0x000fc80000800000 */
[----:B------:R-:W-:Y:S01]  /*e7d0*/  LOP3.LUT R23, R23, R6, RZ, 0x3c, !PT ;  /* 0x0000000617177212 */ /* 0x000fe200078e3cff */
[----:B------:R-:W0:Y:S01]  /*e7e0*/  @P2 MUFU.RCP R5, R9 ;  /* 0x0000000900052308 */ /* 0x000e220000001000 */
[----:B------:R-:W-:-:S05]  /*e7f0*/  @P2 FMUL.FTZ R18, R11, 0.69314718246459960938 ;  /* 0x3f3172180b122820 */ /* 0x000fca0000410000 */
[----:B--2---:R-:W-:Y:S02]  /*e800*/  @P3 FMUL.FTZ R20, R11, 0.69314718246459960938 ;  /* 0x3f3172180b143820 */ /* 0x004fe40000410000 */
[----:B------:R-:W1:Y:S08]  /*e810*/  @P3 MUFU.RCP R4, R0 ;  /* 0x0000000000043308 */ /* 0x000e700000001000 */
[----:B------:R-:W2:Y:S01]  /*e820*/  @P2 MUFU.LG2 R2, R9 ;  /* 0x0000000900022308 */ /* 0x000ea20000000c00 */
[-C--:B0-----:R-:W-:Y:S01]  /*e830*/  FMUL.FTZ R10, R24, R5.reuse ;  /* 0x00000005180a7220 */ /* 0x081fe20000410000 */
[----:B------:R0:W-:Y:S01]  /*e840*/  @!P0 STS [R7+0x38400], R5 ;  /* 0x0384000507008388 */ /* 0x0001e20000000800 */
[-C--:B------:R-:W-:Y:S01]  /*e850*/  FMUL.FTZ R8, R25, R5.reuse ;  /* 0x0000000519087220 */ /* 0x080fe20000410000 */
[-C--:B------:R-:W-:Y:S01]  /*e860*/  FMUL.FTZ R177, R33, R5.reuse ;  /* 0x0000000521b17220 */ /* 0x080fe20000410000 */
[-C--:B------:R-:W-:Y:S01]  /*e870*/  FMUL.FTZ R179, R32, R5.reuse ;  /* 0x0000000520b37220 */ /* 0x080fe20000410000 */
[-C--:B------:R-:W-:Y:S01]  /*e880*/  FMUL.FTZ R178, R36, R5.reuse ;  /* 0x0000000524b27220 */ /* 0x080fe20000410000 */
[-C--:B------:R-:W-:Y:S01]  /*e890*/  FMUL.FTZ R28, R28, R5.reuse ;  /* 0x000000051c1c7220 */ /* 0x080fe20000410000 */
[----:B------:R4:W5:Y:S01]  /*e8a0*/  @P3 MUFU.LG2 R24, R0 ;  /* 0x0000000000183308 */ /* 0x0009620000000c00 */
[----:B-1----:R1:W-:Y:S01]  /*e8b0*/  @!P0 STS [R7+0x38420], R4 ;  /* 0x0384200407008388 */ /* 0x0023e20000000800 */
[-C--:B------:R-:W-:Y:S01]  /*e8c0*/  FMUL.FTZ R33, R42, R4.reuse ;  /* 0x000000042a217220 */ /* 0x080fe20000410000 */
[-C--:B------:R-:W-:Y:S01]  /*e8d0*/  FMUL.FTZ R6, R29, R5.reuse ;  /* 0x000000051d067220 */ /* 0x080fe20000410000 */
[-C--:B------:R-:W-:Y:S01]  /*e8e0*/  FMUL.FTZ R175, R37, R5.reuse ;  /* 0x0000000525af7220 */ /* 0x080fe20000410000 */
[-C--:B------:R-:W-:Y:S01]  /*e8f0*/  FMUL.FTZ R176, R40, R5.reuse ;  /* 0x0000000528b07220 */ /* 0x080fe20000410000 */
[-C--:B------:R-:W-:Y:S01]  /*e900*/  FMUL.FTZ R32, R41, R5.reuse ;  /* 0x0000000529207220 */ /* 0x080fe20000410000 */
[-C--:B------:R-:W-:Y:S01]  /*e910*/  FMUL.FTZ R172, R44, R5.reuse ;  /* 0x000000052cac7220 */ /* 0x080fe20000410000 */
[-C--:B------:R-:W-:Y:S01]  /*e920*/  FMUL.FTZ R170, R45, R5.reuse ;  /* 0x000000052daa7220 */ /* 0x080fe20000410000 */
[-C--:B----4-:R-:W-:Y:S01]  /*e930*/  FMUL.FTZ R0, R27, R4.reuse ;  /* 0x000000041b007220 */ /* 0x090fe20000410000 */
[----:B--2---:R-:W-:Y:S01]  /*e940*/  @P2 FMUL.FTZ R25, R2, 0.69314718246459960938 ;  /* 0x3f31721802192820 */ /* 0x004fe20000410000 */
[-C--:B------:R-:W-:Y:S01]  /*e950*/  FMUL.FTZ R171, R48, R5.reuse ;  /* 0x0000000530ab7220 */ /* 0x080fe20000410000 */
[-C--:B---3--:R-:W-:Y:S01]  /*e960*/  FMUL.FTZ R167, R49, R5.reuse ;  /* 0x0000000531a77220 */ /* 0x088fe20000410000 */
[-C--:B------:R-:W-:Y:S01]  /*e970*/  FMUL.FTZ R169, R52, R5.reuse ;  /* 0x0000000534a97220 */ /* 0x080fe20000410000 */
[-C--:B------:R-:W-:Y:S01]  /*e980*/  FMUL.FTZ R165, R53, R5.reuse ;  /* 0x0000000535a57220 */ /* 0x080fe20000410000 */
[-C--:B------:R-:W-:Y:S01]  /*e990*/  FMUL.FTZ R166, R56, R5.reuse ;  /* 0x0000000538a67220 */ /* 0x080fe20000410000 */
[-C--:B------:R-:W-:Y:S01]  /*e9a0*/  FMUL.FTZ R163, R57, R5.reuse ;  /* 0x0000000539a37220 */ /* 0x080fe20000410000 */
[----:B-----5:R-:W-:Y:S01]  /*e9b0*/  @P3 FMUL.FTZ R27, R24, 0.69314718246459960938 ;  /* 0x3f317218181b3820 */ /* 0x020fe20000410000 */
        /* <DEDUP_REMOVED lines=46> */
[----:B------:R-:W-:Y:S01]  /*eca0*/  FMUL.FTZ R42, R107, R4 ;  /* 0x000000046b2a7220 */ /* 0x000fe20000410000 */
[----:B------:R-:W-:Y:S01]  /*ecb0*/  @P2 FFMA.FTZ R173, R18, R12, R25 ;  /* 0x0000000c12ad2223 */ /* 0x000fe20000010019 */
[----:B------:R-:W-:Y:S01]  /*ecc0*/  PLOP3.LUT P0, PT, PT, PT, PT, 0x8, 0x0 ;  /* 0x000000000000781c */ /* 0x000fe20003f0e170 */
[-C--:B0-----:R-:W-:Y:S01]  /*ecd0*/  FMUL.FTZ R5, R26, R4.reuse ;  /* 0x000000041a057220 */ /* 0x081fe20000410000 */
        /* <DEDUP_REMOVED lines=63> */
.L_x_4558:
[----:B------:R-:W-:Y:S05]  /*f0d0*/  BSYNC B7 ;  /* 0x0000000000077941 */ /* 0x000fea0003800000 */
.L_x_4556:
[----:B------:R-:W1:Y:S08]  /*f0e0*/  S2UR UR5, SR_CgaCtaId ;  /* 0x00000000000579c3 */ /* 0x000e700000008800 */
[----:B------:R-:W-:Y:S06]  /*f0f0*/  BAR.SYNC.DEFER_BLOCKING 0x5, 0x180 ;  /* 0x0146000000007b1d */ /* 0x000fec0000010000 */
[----:B------:R-:W-:Y:S01]  /*f100*/  UMOV UR4, 0x400 ;  /* 0x0000040000047882 */ /* 0x000fe20000000000 */
[----:B------:R-:W-:Y:S01]  /*f110*/  BSSY B0, `(.L_x_4616) ;  /* 0x00002e1000007945 */ /* 0x000fe20003800000 */
[----:B-1----:R-:W-:-:S06]  /*f120*/  ULEA UR4, UR5, UR4, 0x18 ;  /* 0x0000000405047291 */ /* 0x002fcc000f8ec03f */
[----:B------:R-:W-:-:S05]  /*f130*/  IMAD.U32 R2, RZ, RZ, UR4 ;  /* 0x00000004ff027e24 */ /* 0x000fca000f8e00ff */
[----:B-----5:R1:W2:Y:S01]  /*f140*/  LDS.128 R24, [R2+0x388d0] ;  /* 0x0388d00002187984 */ /* 0x0202a20000000c00 */
[----:B------:R-:W-:Y:S06]  /*f150*/  BAR.ARV 0x4, 0x180 ;  /* 0x0106000000007b1d */ /* 0x000fec0000002000 */
[----:B------:R-:W-:Y:S05]  /*f160*/  @P0 BRA `(.L_x_4617) ;  /* 0x0000002000000947 */ /* 0x000fea0003800000 */
[----:B------:R-:W3:Y:S01]  /*f170*/  S2R R3, SR_SWINHI ;  /* 0x0000000000037919 */ /* 0x000ee20000002f00 */
        /* <DEDUP_REMOVED lines=18> */
[----:B---3--:R-:W-:-:S02]  /*f2a0*/  MOV R21, R3 ;  /* 0x0000000300157202 */ /* 0x008fc40000000f00 */
        /* <DEDUP_REMOVED lines=8> */
[C---:B------:R-:W-:Y:S01]  /*f330*/  IADD3 R0, P1, R40.reuse, 0x20, RZ ;  /* 0x0000002028007810 */ /* 0x040fe20007f3e0ff */
[--C-:B------:R-:W-:Y:S01]  /*f340*/  IMAD.X R31, RZ, RZ, R41.reuse, P0 ;  /* 0x000000ffff1f7224 */ /* 0x100fe200000e0629 */
[----:B------:R-:W-:Y:S01]  /*f350*/  LOP3.LUT R44, R45, R40, RZ, 0x3c, !PT ;  /* 0x000000282d2c7212 */ /* 0x000fe200078e3cff */
[----:B------:R-:W-:Y:S01]  /*f360*/  IMAD.MOV.U32 R45, RZ, RZ, R41 ;  /* 0x000000ffff2d7224 */ /* 0x000fe200078e0029 */
[----:B------:R-:W-:Y:S02]  /*f370*/  IADD3 R10, P4, R40, 0x60, RZ ;  /* 0x00000060280a7810 */ /* 0x000fe40007f9e0ff */
[----:B------:R-:W-:Y:S02]  /*f380*/  LOP3.LUT R30, R3, 0x380, RZ, 0xc0, !PT ;  /* 0x00000380031e7812 */ /* 0x000fe400078ec0ff */
[----:B------:R-:W-:-:S02]  /*f390*/  LOP3.LUT R181, R0, 0x380, RZ, 0xc0, !PT ;  /* 0x0000038000b57812 */ /* 0x000fc400078ec0ff */
[----:B------:R-:W-:Y:S02]  /*f3a0*/  LOP3.LUT R183, R10, 0x380, RZ, 0xc0, !PT ;  /* 0x000003800ab77812 */ /* 0x000fe400078ec0ff */
[----:B------:R-:W-:Y:S01]  /*f3b0*/  MOV R12, R44 ;  /* 0x0000002c000c7202 */ /* 0x000fe20000000f00 */
[----:B------:R-:W-:Y:S01]  /*f3c0*/  BAR.SYNC.DEFER_BLOCKING 0x1, 0x100 ;  /* 0x0044000000007b1d */ /* 0x000fe20000010000 */
[----:B------:R-:W-:Y:S01]  /*f3d0*/  SHF.R.U64 R30, R30, 0x3, RZ ;  /* 0x000000031e1e7819 */ /* 0x000fe200000012ff */
[--C-:B------:R-:W-:Y:S01]  /*f3e0*/  IMAD.X R45, RZ, RZ, R41.reuse, P4 ;  /* 0x000000ffff2d7224 */ /* 0x100fe200020e0629 */
[C---:B------:R-:W-:Y:S02]  /*f3f0*/  IADD3 R48, P3, R40.reuse, 0x2000, RZ ;  /* 0x0000200028307810 */ /* 0x040fe40007f7e0ff */
[----:B------:R-:W-:Y:S02]  /*f400*/  SHF.R.U64 R181, R181, 0x3, RZ ;  /* 0x00000003b5b57819 */ /* 0x000fe400000012ff */
[----:B------:R-:W-:Y:S01]  /*f410*/  SHF.R.U64 R183, R183, 0x3, RZ ;  /* 0x00000003b7b77819 */ /* 0x000fe200000012ff */
[----:B------:R-:W-:Y:S01]  /*f420*/  IMAD.X R49, RZ, RZ, R41, P3 ;  /* 0x000000ffff317224 */ /* 0x000fe200018e0629 */
[----:B------:R-:W-:-:S02]  /*f430*/  IADD3 R52, P6, R40, 0x2020, RZ ;  /* 0x0000202028347810 */ /* 0x000fc40007fde0ff */
[----:B------:R-:W-:Y:S02]  /*f440*/  IADD3 R8, P5, R40, 0x2040, RZ ;  /* 0x0000204028087810 */ /* 0x000fe40007fbe0ff */
[----:B------:R-:W-:Y:S01]  /*f450*/  LOP3.LUT R30, R30, R3, RZ, 0x3c, !PT ;  /* 0x000000031e1e7212 */ /* 0x000fe200078e3cff */
[--C-:B------:R-:W-:Y:S01]  /*f460*/  IMAD.X R53, RZ, RZ, R41.reuse, P6 ;  /* 0x000000ffff357224 */ /* 0x100fe200030e0629 */
[----:B------:R-:W-:Y:S01]  /*f470*/  LOP3.LUT R44, R183, R10, RZ, 0x3c, !PT ;  /* 0x0000000ab72c7212 */ /* 0x000fe200078e3cff */
[----:B------:R-:W-:Y:S01]  /*f480*/  IMAD.X R57, RZ, RZ, R41, P5 ;  /* 0x000000ffff397224 */ /* 0x000fe200028e0629 */
[----:B------:R-:W-:Y:S02]  /*f490*/  LOP3.LUT R3, R48, 0x380, RZ, 0xc0, !PT ;  /* 0x0000038030037812 */ /* 0x000fe400078ec0ff */
[----:B------:R-:W-:Y:S02]  /*f4a0*/  LOP3.LUT R183, R8, 0x380, RZ, 0xc0, !PT ;  /* 0x0000038008b77812 */ /* 0x000fe400078ec0ff */
[----:B------:R-:W-:-:S02]  /*f4b0*/  IADD3 R60, P2, R40, 0x2060, RZ ;  /* 0x00002060283c7810 */ /* 0x000fc40007f5e0ff */
[----:B------:R-:W-:Y:S01]  /*f4c0*/  SHF.R.U64 R3, R3, 0x3, RZ ;  /* 0x0000000303037819 */ /* 0x000fe200000012ff */
[----:B------:R3:W-:Y:S01]  /*f4d0*/  STSM.16.M88.4 [R12], R4 ;  /* 0x000000040c007844 */ /* 0x0007e20000000200 */
[----:B------:R-:W-:Y:S01]  /*f4e0*/  SHF.R.U64 R183, R183, 0x3, RZ ;  /* 0x00000003b7b77819 */ /* 0x000fe200000012ff */
[--C-:B------:R-:W-:Y:S01]  /*f4f0*/  IMAD.X R61, RZ, RZ, R41.reuse, P2 ;  /* 0x000000ffff3d7224 */ /* 0x100fe200010e0629 */
[C---:B------:R-:W-:Y:S02]  /*f500*/  IADD3 R62, P0, R40.reuse, 0x4020, RZ ;  /* 0x00004020283e7810 */ /* 0x040fe40007f1e0ff */
[----:B0-----:R-:W-:Y:S02]  /*f510*/  IADD3 R66, P4, R40, 0x4040, RZ ;  /* 0x0000404028427810 */ /* 0x001fe40007f9e0ff */
[----:B------:R-:W-:Y:S01]  /*f520*/  LOP3.LUT R197, R60, 0x380, RZ, 0xc0, !PT ;  /* 0x000003803cc57812 */ /* 0x000fe200078ec0ff */
[--C-:B------:R-:W-:Y:S01]  /*f530*/  IMAD.X R69, RZ, RZ, R41.reuse, P0 ;  /* 0x000000ffff457224 */ /* 0x100fe200000e0629 */
[----:B------:R-:W-:Y:S01]  /*f540*/  LOP3.LUT R48, R3, R48, RZ, 0x3c, !PT ;  /* 0x0000003003307212 */ /* 0x000fe200078e3cff */
[----:B------:R-:W-:Y:S01]  /*f550*/  IMAD.X R73, RZ, RZ, R41, P4 ;  /* 0x000000ffff497224 */ /* 0x000fe200020e0629 */
[----:B------:R-:W-:-:S02]  /*f560*/  LOP3.LUT R56, R183, R8, RZ, 0x3c, !PT ;  /* 0x00000008b7387212 */ /* 0x000fc400078e3cff */
[----:B------:R-:W-:Y:S02]  /*f570*/  LOP3.LUT R183, R66, 0x380, RZ, 0xc0, !PT ;  /* 0x0000038042b77812 */ /* 0x000fe400078ec0ff */
[----:B------:R-:W-:Y:S01]  /*f580*/  SHF.R.U64 R197, R197, 0x3, RZ ;  /* 0x00000003c5c57819 */ /* 0x000fe200000012ff */
[----:B---3--:R-:W-:Y:S01]  /*f590*/  IMAD.X R7, RZ, RZ, R41, P1 ;  /* 0x000000ffff077224 */ /* 0x008fe200008e0629 */
[----:B------:R-:W-:Y:S02]  /*f5a0*/  LOP3.LUT R6, R181, R0, RZ, 0x3c, !PT ;  /* 0x00000000b5067212 */ /* 0x000fe400078e3cff */
[----:B------:R-:W-:Y:S02]  /*f5b0*/  LOP3.LUT R181, R52, 0x380, RZ, 0xc0, !PT ;  /* 0x0000038034b57812 */ /* 0x000fe400078ec0ff */
[----:B------:R-:W-:Y:S02]  /*f5c0*/  IADD3 R34, P1, R40, 0x4000, RZ ;  /* 0x0000400028227810 */ /* 0x000fe40007f3e0ff */
[----:B------:R-:W-:-:S02]  /*f5d0*/  SHF.R.U64 R181, R181, 0x3, RZ ;  /* 0x00000003b5b57819 */ /* 0x000fc400000012ff */
[----:B------:R-:W-:Y:S01]  /*f5e0*/  LOP3.LUT R3, R34, 0x380, RZ, 0xc0, !PT ;  /* 0x0000038022037812 */ /* 0x000fe200078ec0ff */
[--C-:B------:R-:W-:Y:S01]  /*f5f0*/  IMAD.X R65, RZ, RZ, R41.reuse, P1 ;  /* 0x000000ffff417224 */ /* 0x100fe200008e0629 */
[----:B------:R-:W-:Y:S02]  /*f600*/  LOP3.LUT R52, R181, R52, RZ, 0x3c, !PT ;  /* 0x00000034b5347212 */ /* 0x000fe400078e3cff */
[----:B------:R-:W-:Y:S02]  /*f610*/  LOP3.LUT R181, R62, 0x380, RZ, 0xc0, !PT ;  /* 0x000003803eb57812 */ /* 0x000fe400078ec0ff */
[C---:B------:R-:W-:Y:S02]  /*f620*/  IADD3 R58, P3, R40.reuse, 0x4060, RZ ;  /* 0x00004060283a7810 */ /* 0x040fe40007f7e0ff */
[----:B------:R-:W-:Y:S02]  /*f630*/  SHF.R.U64 R3, R3, 0x3, RZ ;  /* 0x0000000303037819 */ /* 0x000fe400000012ff */
[----:B------:R-:W-:Y:S01]  /*f640*/  IADD3 R4, P6, R40, 0x6000, RZ ;  /* 0x0000600028047810 */ /* 0x000fe20007fde0ff */
[----:B------:R-:W-:Y:S01]  /*f650*/  IMAD.X R77, RZ, RZ, R41, P3 ;  /* 0x000000ffff4d7224 */ /* 0x000fe200018e0629 */
[----:B------:R-:W-:-:S02]  /*f660*/  SHF.R.U64 R181, R181, 0x3, RZ ;  /* 0x00000003b5b57819 */ /* 0x000fc400000012ff */
[----:B------:R-:W-:Y:S01]  /*f670*/  SHF.R.U64 R183, R183, 0x3, RZ ;  /* 0x00000003b7b77819 */ /* 0x000fe200000012ff */
[--C-:B------:R-:W-:Y:S01]  /*f680*/  IMAD.X R81, RZ, RZ, R41.reuse, P6 ;  /* 0x000000ffff517224 */ /* 0x100fe200030e0629 */
[C---:B--2---:R-:W-:Y:S02]  /*f690*/  IADD3 R24, P5, R40.reuse, 0x6020, RZ ;  /* 0x0000602028187810 */ /* 0x044fe40007fbe0ff */
[----:B------:R-:W-:Y:S02]  /*f6a0*/  IADD3 R28, P2, R40, 0x6040, RZ ;  /* 0x00006040281c7810 */ /* 0x000fe40007f5e0ff */
[----:B------:R-:W-:Y:S01]  /*f6b0*/  LOP3.LUT R60, R197, R60, RZ, 0x3c, !PT ;  /* 0x0000003cc53c7212 */ /* 0x000fe200078e3cff */
[--C-:B------:R-:W-:Y:S01]  /*f6c0*/  IMAD.X R85, RZ, RZ, R41.reuse, P5 ;  /* 0x000000ffff557224 */ /* 0x100fe200028e0629 */
[----:B------:R-:W-:Y:S01]  /*f6d0*/  LOP3.LUT R197, R58, 0x380, RZ, 0xc0, !PT ;  /* 0x000003803ac57812 */ /* 0x000fe200078ec0ff */
[----:B------:R-:W-:Y:S01]  /*f6e0*/  IMAD.X R5, RZ, RZ, R41, P2 ;  /* 0x000000ffff057224 */ /* 0x000fe200010e0629 */
[----:B------:R-:W-:-:S02]  /*f6f0*/  LOP3.LUT R64, R3, R34, RZ, 0x3c, !PT ;  /* 0x0000002203407212 */ /* 0x000fc400078e3cff */
[----:B------:R-:W-:Y:S02]  /*f700*/  LOP3.LUT R68, R181, R62, RZ, 0x3c, !PT ;  /* 0x0000003eb5447212 */ /* 0x000fe400078e3cff */
[----:B------:R-:W-:Y:S02]  /*f710*/  LOP3.LUT R72, R183, R66, RZ, 0x3c, !PT ;  /* 0x00000042b7487212 */ /* 0x000fe400078e3cff */
[----:B------:R-:W-:Y:S02]  /*f720*/  LOP3.LUT R3, R4, 0x380, RZ, 0xc0, !PT ;  /* 0x0000038004037812 */ /* 0x000fe400078ec0ff */
        /* <DEDUP_REMOVED lines=12> */
[----:B------:R-:W-:Y:S02]  /*f7f0*/  LOP3.LUT R4, R183, R28, RZ, 0x3c, !PT ;  /* 0x0000001cb7047212 */ /* 0x000fe400078e3cff */
[----:B------:R-:W-:Y:S02]  /*f800*/  MOV R24, R30 ;  /* 0x0000001e00187202 */ /* 0x000fe40000000f00 */
[----:B------:R-:W-:Y:S02]  /*f810*/  SHF.R.U64 R197, R197, 0x3, RZ ;  /* 0x00000003c5c57819 */ /* 0x000fe400000012ff */
[----:B------:R-:W-:-:S02]  /*f820*/  MOV R3, R6 ;  /* 0x0000000600037202 */ /* 0x000fc40000000f00 */
[----:B------:R-:W-:Y:S02]  /*f830*/  F2FP.F16.F32.PACK_AB R28, R177, R179 ;  /* 0x000000b3b11c723e */ /* 0x000fe400000000ff */
[----:B------:R-:W-:Y:S02]  /*f840*/  F2FP.F16.F32.PACK_AB R30, R175, R178 ;  /* 0x000000b2af1e723e */ /* 0x000fe400000000ff */
[----:B------:R-:W-:Y:S02]  /*f850*/  F2FP.F16.F32.PACK_AB R31, R39, R38 ;  /* 0x00000026271f723e */ /* 0x000fe400000000ff */
[----:B------:R-:W-:Y:S02]  /*f860*/  F2FP.F16.F32.PACK_AB R34, R170, R172 ;  /* 0x000000acaa22723e */ /* 0x000fe400000000ff */
[----:B------:R-:W-:Y:S01]  /*f870*/  MOV R0, R4 ;  /* 0x0000000400007202 */ /* 0x000fe20000000f00 */
[----:B------:R-:W-:Y:S01]  /*f880*/  STSM.16.M88.4 [R3], R28 ;  /* 0x0000001c03007844 */ /* 0x000fe20000000200 */
[----:B------:R-:W-:-:S02]  /*f890*/  MOV R44, R44 ;  /* 0x0000002c002c7202 */ /* 0x000fc40000000f00 */
[----:B------:R-:W-:Y:S01]  /*f8a0*/  F2FP.F16.F32.PACK_AB R4, R167, R171 ;  /* 0x000000aba704723e */ /* 0x000fe200000000ff */
[----:B------:R0:W-:Y:S01]  /*f8b0*/  STSM.16.M88.4 [R24], R32 ;  /* 0x0000002018007844 */ /* 0x0001e20000000200 */
        /* <DEDUP_REMOVED lines=8> */
[----:B------:R-:W-:Y:S01]  /*f940*/  MOV R52, R52 ;  /* 0x0000003400347202 */ /* 0x000fe20000000f00 */
[----:B0-----:R-:W-:Y:S01]  /*f950*/  IMAD.MOV.U32 R24, RZ, RZ, RZ ;  /* 0x000000ffff187224 */ /* 0x001fe200078e00ff */
[----:B------:R-:W-:Y:S01]  /*f960*/  F2FP.F16.F32.PACK_AB R12, R159, R162 ;  /* 0x000000a29f0c723e */ /* 0x000fe200000000ff */
[----:B------:R-:W-:Y:S01]  /*f970*/  STSM.16.M88.4 [R48], R8 ;  /* 0x0000000830007844 */ /* 0x000fe20000000200 */
        /* <DEDUP_REMOVED lines=17> */
[----:B------:R-:W-:-:S02]  /*fa90*/  MOV R68, R68 ;  /* 0x0000004400447202 */ /* 0x000fc40000000f00 */
[----:B------:R-:W-:Y:S01]  /*faa0*/  F2FP.F16.F32.PACK_AB R112, R113, R112 ;  /* 0x000000707170723e */ /* 0x000fe200000000ff */
[----:B------:R-:W-:Y:S01]  /*fab0*/  STSM.16.M88.4 [R64], R36 ;  /* 0x0000002440007844 */ /* 0x000fe20000000200 */
[----:B------:R-:W-:Y:S02]  /*fac0*/  MOV R72, R72 ;  /* 0x0000004800487202 */ /* 0x000fe40000000f00 */
[----:B------:R-:W-:Y:S01]  /*fad0*/  F2FP.F16.F32.PACK_AB R106, R109, R108 ;  /* 0x0000006c6d6a723e */ /* 0x000fe200000000ff */
[----:B------:R-:W-:Y:S01]  /*fae0*/  STSM.16.M88.4 [R68], R96 ;  /* 0x0000006044007844 */ /* 0x000fe20000000200 */
[----:B------:R-:W-:Y:S02]  /*faf0*/  F2FP.F16.F32.PACK_AB R107, R111, R107 ;  /* 0x0000006b6f6b723e */ /* 0x000fe400000000ff */
[----:B------:R-:W-:Y:S02]  /*fb00*/  F2FP.F16.F32.PACK_AB R113, R115, R114 ;  /* 0x000000727371723e */ /* 0x000fe400000000ff */
[----:B------:R-:W-:Y:S01]  /*fb10*/  F2FP.F16.F32.PACK_AB R120, R121, R120 ;  /* 0x000000787978723e */ /* 0x000fe200000000ff */
[----:B------:R-:W-:Y:S01]  /*fb20*/  STSM.16.M88.4 [R72], R104 ;  /* 0x0000006848007844 */ /* 0x000fe20000000200 */
[----:B------:R-:W-:-:S02]  /*fb30*/  MOV R76, R76 ;  /* 0x0000004c004c7202 */ /* 0x000fc40000000f00 */
[----:B------:R-:W-:Y:S02]  /*fb40*/  F2FP.F16.F32.PACK_AB R114, R117, R116 ;  /* 0x000000747572723e */ /* 0x000fe400000000ff */
        /* <DEDUP_REMOVED lines=10> */
[----:B------:R-:W-:Y:S02]  /*fbf0*/  ISETP.NE.U32.AND P0, PT, RZ, UR4, PT ;  /* 0x00000004ff007c0c */ /* 0x000fe4000bf05070 */
[----:B--2---:R-:W-:Y:S02]  /*fc00*/  IADD3 R4, P1, R211, UR4, RZ ;  /* 0x00000004d3047c10 */ /* 0x004fe4000ff3e0ff */
[----:B------:R-:W-:-:S02]  /*fc10*/  MOV R84, R84 ;  /* 0x0000005400547202 */ /* 0x000fc40000000f00 */
[----:B------:R-:W-:Y:S02]  /*fc20*/  F2FP.F16.F32.PACK_AB R130, R133, R132 ;  /* 0x000000848582723e */ /* 0x000fe400000000ff */
[----:B------:R-:W-:Y:S02]  /*fc30*/  F2FP.F16.F32.PACK_AB R131, R135, R134 ;  /* 0x000000868783723e */ /* 0x000fe400000000ff */
[----:B------:R-:W-:Y:S02]  /*fc40*/  F2FP.F16.F32.PACK_AB R137, R139, R138 ;  /* 0x0000008a8b89723e */ /* 0x000fe400000000ff */
[----:B------:R-:W-:Y:S01]  /*fc50*/  F2FP.F16.F32.PACK_AB R144, R145, R144 ;  /* 0x000000909190723e */ /* 0x000fe200000000ff */
[----:B------:R-:W-:Y:S01]  /*fc60*/  STSM.16.M88.4 [R84], R128 ;  /* 0x0000008054007844 */ /* 0x000fe20000000200 */
[----:B------:R-:W-:Y:S02]  /*fc70*/  F2FP.F16.F32.PACK_AB R138, R141, R140 ;  /* 0x0000008c8d8a723e */ /* 0x000fe400000000ff */
[----:B------:R-:W-:-:S02]  /*fc80*/  F2FP.F16.F32.PACK_AB R139, R143, R142 ;  /* 0x0000008e8f8b723e */ /* 0x000fc400000000ff */
[----:B------:R-:W-:Y:S02]  /*fc90*/  F2FP.F16.F32.PACK_AB R145, R147, R146 ;  /* 0x000000929391723e */ /* 0x000fe400000000ff */
        /* <DEDUP_REMOVED lines=13> */
[----:B0-----:R-:W-:Y:S01]  /*fd70*/  IMAD.U32 R0, RZ, RZ, UR4 ;  /* 0x00000004ff007e24 */ /* 0x001fe2000f8e00ff */
        /* <DEDUP_REMOVED lines=33> */
[----:B--2---:R-:W-:Y:S02]  /*ff90*/  LOP3.LUT R40, R41, 0x380, RZ, 0xc0, !PT ;  /* 0x0000038029287812 */ /* 0x004fe400078ec0ff */
[----:B------:R-:W-:Y:S02]  /*ffa0*/  LOP3.LUT R44, R45, 0x380, RZ, 0xc0, !PT ;  /* 0x000003802d2c7812 */ /* 0x000fe400078ec0ff */
[----:B------:R-:W-:Y:S02]  /*ffb0*/  LOP3.LUT R48, R49, 0x380, RZ, 0xc0, !PT ;  /* 0x0000038031307812 */ /* 0x000fe400078ec0ff */
        /* <DEDUP_REMOVED lines=14> */
[----:B0-----:R-:W-:Y:S06]  /*100a0*/  @P6 BRA `(.L_x_4618) ;  /* 0x0000000000106947 */ /* 0x001fec0003800000 */
[----:B------:R-:W-:Y:S05]  /*100b0*/  @!P0 BRA `(.L_x_4618) ;  /* 0x00000000000c8947 */ /* 0x000fea0003800000 */
[----:B------:R-:W2:Y:S04]  /*100c0*/  LDG.E R3, desc[UR40][R4.64] ;  /* 0x0000002804037981 */ /* 0x000ea8000c1e1900 */
[----:B-----5:R-:W2:Y:S02]  /*100d0*/  LDG.E R0, desc[UR40][R4.64+0x4] ;  /* 0x0000042804007981 */ /* 0x020ea4000c1e1900 */
[----:B--2---:R-:W-:-:S07]  /*100e0*/  IMAD.IADD R0, R0, 0x1, -R3 ;  /* 0x0000000100007824 */ /* 0x004fce00078e0a03 */
.L_x_4618:
[----:B------:R-:W0:Y:S01]  /*100f0*/  SHFL.IDX PT, R3, R224, RZ, 0x1f ;  /* 0x00001fffe0037589 */ /* 0x000e2200000e0000 */
        /* <DEDUP_REMOVED lines=19> */
[----:B0-----:R-:W-:-:S02]  /*10230*/  ISETP.NE.AND P5, PT, R3, RZ, PT ;  /* 0x000000ff0300720c */ /* 0x001fc40003fa5270 */
        /* <DEDUP_REMOVED lines=14> */
[----:B------:R-:W-:Y:S02]  /*10320*/  LOP3.LUT R20, R5, R20, RZ, 0x3c, !PT ;  /* 0x0000001405147212 */ /* 0x000fe400078e3cff */
[----:B------:R-:W-:-:S02]  /*10330*/  LOP3.LUT R76, R3, R4, RZ, 0x3c, !PT ;  /* 0x00000004034c7212 */ /* 0x000fc400078e3cff */
[----:B------:R-:W-:Y:S02]  /*10340*/  SHF.R.S32.HI R80, RZ, 0x1f, R210 ;  /* 0x0000001fff507819 */ /* 0x000fe400000114d2 */
[----:B------:R-:W-:Y:S02]  /*10350*/  SEL R213, R213, RZ, !P0 ;  /* 0x000000ffd5d57207 */ /* 0x000fe40004000000 */
[----:B------:R-:W-:Y:S02]  /*10360*/  SEL R223, R223, RZ, !P0 ;  /* 0x000000ffdfdf7207 */ /* 0x000fe40004000000 */
[----:B-----5:R-:W-:Y:S01]  /*10370*/  SHF.R.S32.HI R81, RZ, 0x1f, R24 ;  /* 0x0000001fff517819 */ /* 0x020fe20000011418 */
[----:B------:R-:W-:Y:S06]  /*10380*/  @P5 BRA `(.L_x_4619) ;  /* 0x0000000000b85947 */ /* 0x000fec0003800000 */
[----:B------:R-:W0:Y:S01]  /*10390*/  LDC R15, c[0x0][0xce8] ;  /* 0x00033a00ff0f7b82 */ /* 0x000e220000000800 */
[----:B------:R-:W-:Y:S01]  /*103a0*/  IMAD R31, R220, 0x40, R232 ;  /* 0x00000040dc1f7824 */ /* 0x000fe200078e02e8 */
[----:B------:R-:W-:Y:S01]  /*103b0*/  ULDC.64 UR4, c[0x0][0xc90] ;  /* 0x0003240000047ab9 */ /* 0x000fe20000000a00 */
[----:B------:R-:W-:Y:S02]  /*103c0*/  IMAD.MOV.U32 R4, RZ, RZ, R24 ;  /* 0x000000ffff047224 */ /* 0x000fe400078e0018 */
[----:B------:R-:W-:Y:S02]  /*103d0*/  IMAD R3, R80, UR4, RZ ;  /* 0x0000000450037c24 */ /* 0x000fe4000f8e02ff */
[----:B------:R-:W-:Y:S02]  /*103e0*/  IMAD.MOV.U32 R5, RZ, RZ, R81 ;  /* 0x000000ffff057224 */ /* 0x000fe400078e0051 */
[----:B------:R-:W-:Y:S02]  /*103f0*/  IMAD R7, R210, UR5, R3 ;  /* 0x00000005d2077c24 */ /* 0x000fe4000f8e0203 */
[----:B------:R-:W-:-:S02]  /*10400*/  IMAD.MOV.U32 R3, RZ, RZ, R31 ;  /* 0x000000ffff037224 */ /* 0x000fc400078e001f */
[----:B------:R-:W-:Y:S01]  /*10410*/  IMAD.WIDE.U32 R4, R210, UR4, R4 ;  /* 0x00000004d2047c25 */ /* 0x000fe2000f8e0004 */
[----:B------:R-:W-:-:S03]  /*10420*/  ULDC.64 UR4, c[0x0][0xc98] ;  /* 0x0003260000047ab9 */ /* 0x000fc60000000a00 */
[----:B------:R-:W-:Y:S02]  /*10430*/  IMAD.IADD R5, R5, 0x1, R7 ;  /* 0x0000000105057824 */ /* 0x000fe400078e0207 */
[----:B------:R-:W-:Y:S02]  /*10440*/  IMAD.MOV R30, RZ, RZ, -R194 ;  /* 0x000000ffff1e7224 */ /* 0x000fe400078e0ac2 */
[----:B------:R-:W-:Y:S01]  /*10450*/  IMAD.WIDE.U32 R4, R213, UR4, R4 ;  /* 0x00000004d5047c25 */ /* 0x000fe2000f8e0004 */
[----:B0-----:R-:W-:-:S03]  /*10460*/  ISETP.NE.AND P0, PT, R15, 0x1, PT ;  /* 0x000000010f00780c */ /* 0x001fc60003f05270 */
[----:B------:R-:W-:-:S10]  /*10470*/  IMAD R14, R0, R15, RZ ;  /* 0x0000000f000e7224 */ /* 0x000fd400078e02ff */
[----:B------:R-:W0:Y:S08]  /*10480*/  @P0 LDC R6, c[0x0][0xcec] ;  /* 0x00033b00ff060b82 */ /* 0x000e300000000800 */
[----:B------:R-:W2:Y:S01]  /*10490*/  @P0 LDC R11, c[0x0][0xcf0] ;  /* 0x00033c00ff0b0b82 */ /* 0x000ea20000000800 */
[----:B0-----:R-:W-:-:S05]  /*104a0*/  @P0 IMAD.HI.U32 R6, R31, R6, RZ ;  /* 0x000000061f060227 */ /* 0x001fca00078e00ff */
        /* <DEDUP_REMOVED lines=8> */
[----:B------:R-:W-:Y:S01]  /*10530*/  IMAD R31, R220, 0x40, R191 ;  /* 0x00000040dc1f7824 */ /* 0x000fe200078e02bf */
        /* <DEDUP_REMOVED lines=14> */
[----:B------:R-:W0:Y:S01]  /*10620*/  SHFL.IDX PT, R5, R11, RZ, 0x1c1f ;  /* 0x001c1fff0b057589 */ /* 0x000e2200000e0000 */
[----:B------:R-:W-:-:S03]  /*10630*/  ISETP.GE.OR P0, PT, R3, R14, P0 ;  /* 0x0000000e0300720c */ /* 0x000fc60000706670 */
[----:B------:R-:W2:Y:S08]  /*10640*/  SHFL.IDX PT, R7, R11, 0x1, 0x1c1f ;  /* 0x003c1f000b077f89 */ /* 0x000eb000000e0000 */
[----:B0-----:R0:W-:Y:S04]  /*10650*/  @!P1 ST.E desc[UR40][R4.64], R173 ;  /* 0x000000ad04009985 */ /* 0x0011e8000c101928 */
[----:B--2---:R0:W-:Y:S02]  /*10660*/  @!P0 ST.E desc[UR40][R6.64], R174 ;  /* 0x000000ae06008985 */ /* 0x0041e4000c101928 */
.L_x_4619:
[----:B------:R-:W2:Y:S01]  /*10670*/  LDC R85, c[0x0][0xce8] ;  /* 0x00033a00ff557b82 */ /* 0x000ea20000000800 */
[----:B------:R-:W-:Y:S01]  /*10680*/  ULDC.64 UR4, c[0x0][0xba0] ;  /* 0x0002e80000047ab9 */ /* 0x000fe20000000a00 */
[----:B0-----:R0:W5:Y:S01]  /*10690*/  LD.E.128 R4, desc[UR40][R20.64] ;  /* 0x0000002814047980 */ /* 0x001162000c101d00 */
[----:B------:R-:W-:-:S03]  /*106a0*/  IMAD R3, R81, UR4, RZ ;  /* 0x0000000451037c24 */ /* 0x000fc6000f8e02ff */
[----:B------:R-:W5:Y:S02]  /*106b0*/  LD.E.128 R8, desc[UR40][R8.64] ;  /* 0x0000002808087980 */ /* 0x000f64000c101d00 */
[----:B------:R-:W3:Y:S01]  /*106c0*/  LDC R88, c[0x0][0xbc8] ;  /* 0x0002f200ff587b82 */ /* 0x000ee20000000800 */
[C---:B------:R-:W-:Y:S01]  /*106d0*/  IMAD R3, R24.reuse, UR5, R3 ;  /* 0x0000000518037c24 */ /* 0x040fe2000f8e0203 */
[----:B------:R-:W5:Y:S04]  /*106e0*/  LD.E.128 R12, desc[UR40][R12.64] ;  /* 0x000000280c0c7980 */ /* 0x000f68000c101d00 */
[----:B------:R-:W5:Y:S04]  /*106f0*/  LD.E.128 R28, desc[UR40][R28.64] ;  /* 0x000000281c1c7980 */ /* 0x000f68000c101d00 */
[----:B------:R-:W5:Y:S04]  /*10700*/  LD.E.128 R32, desc[UR40][R32.64] ;  /* 0x0000002820207980 */ /* 0x000f68000c101d00 */
[----:B------:R-:W5:Y:S01]  /*10710*/  LD.E.128 R36, desc[UR40][R36.64] ;  /* 0x0000002824247980 */ /* 0x000f62000c101d00 */
[----:B--2---:R-:W-:Y:S01]  /*10720*/  ISETP.NE.AND P1, PT, R85, 0x1, PT ;  /* 0x000000015500780c */ /* 0x004fe20003f25270 */
[----:B0-----:R-:W-:Y:S01]  /*10730*/  IMAD.WIDE.U32 R20, R24, UR4, RZ ;  /* 0x0000000418147c25 */ /* 0x001fe2000f8e00ff */
[----:B------:R-:W-:Y:S01]  /*10740*/  ULDC.64 UR4, c[0x0][0xbe8] ;  /* 0x0002fa0000047ab9 */ /* 0x000fe20000000a00 */
[----:B------:R-:W5:Y:S02]  /*10750*/  LD.E.128 R40, desc[UR40][R40.64] ;  /* 0x0000002828287980 */ /* 0x000f64000c101d00 */
[----:B------:R-:W-:-:S02]  /*10760*/  IMAD.IADD R21, R21, 0x1, R3 ;  /* 0x0000000115157824 */ /* 0x000fc400078e0203 */
[----:B------:R-:W5:Y:S04]  /*10770*/  LD.E.128 R44, desc[UR40][R44.64] ;  /* 0x000000282c2c7980 */ /* 0x000f68000c101d00 */
[----:B------:R-:W5:Y:S02]  /*10780*/  LD.E.128 R48, desc[UR40][R48.64] ;  /* 0x0000002830307980 */ /* 0x000f64000c101d00 */
[----:B------:R-:W0:Y:S01]  /*10790*/  @P1 LDC R83, c[0x0][0xcec] ;  /* 0x00033b00ff531b82 */ /* 0x000e220000000800 */
[----:B------:R-:W-:Y:S01]  /*107a0*/  IMAD R3, R80, UR4, RZ ;  /* 0x0000000450037c24 */ /* 0x000fe2000f8e02ff */
[----:B------:R-:W5:Y:S04]  /*107b0*/  LD.E.128 R52, desc[UR40][R52.64] ;  /* 0x0000002834347980 */ /* 0x000f68000c101d00 */
[----:B------:R-:W5:Y:S02]  /*107c0*/  LD.E.128 R56, desc[UR40][R56.64] ;  /* 0x0000002838387980 */ /* 0x000f64000c101d00 */
[----:B------:R-:W2:Y:S01]  /*107d0*/  @P1 LDC R87, c[0x0][0xcf0] ;  /* 0x00033c00ff571b82 */ /* 0x000ea20000000800 */
[C---:B------:R-:W-:Y:S01]  /*107e0*/  IMAD R3, R210.reuse, UR5, R3 ;  /* 0x00000005d2037c24 */ /* 0x040fe2000f8e0203 */
[----:B------:R-:W5:Y:S01]  /*107f0*/  LD.E.128 R60, desc[UR40][R60.64] ;  /* 0x000000283c3c7980 */ /* 0x000f62000c101d00 */
[----:B------:R-:W-:Y:S01]  /*10800*/  IMAD.WIDE.U32 R20, R210, UR4, R20 ;  /* 0x00000004d2147c25 */ /* 0x000fe2000f8e0014 */
[----:B------:R-:W-:-:S02]  /*10810*/  ULDC.64 UR4, c[0x0][0xbf0] ;  /* 0x0002fc0000047ab9 */ /* 0x000fc40000000a00 */
[----:B------:R-:W5:Y:S01]  /*10820*/  LD.E.128 R64, desc[UR40][R64.64] ;  /* 0x0000002840407980 */ /* 0x000f62000c101d00 */
[----:B------:R-:W-:Y:S02]  /*10830*/  IMAD.IADD R21, R21, 0x1, R3 ;  /* 0x0000000115157824 */ /* 0x000fe400078e0203 */
[----:B------:R-:W-:Y:S01]  /*10840*/  IMAD R3, R221, 0x20, R222 ;  /* 0x00000020dd037824 */ /* 0x000fe200078e02de */
[----:B------:R-:W5:Y:S01]  /*10850*/  LD.E.128 R68, desc[UR40][R68.64] ;  /* 0x0000002844447980 */ /* 0x000f62000c101d00 */
[----:B------:R-:W-:Y:S02]  /*10860*/  IMAD R24, R223, UR4, RZ ;  /* 0x00000004df187c24 */ /* 0x000fe4000f8e02ff */
[----:B------:R-:W-:Y:S01]  /*10870*/  IMAD R82, R220, 0x40, R3 ;  /* 0x00000040dc527824 */ /* 0x000fe200078e0203 */
[----:B---3--:R-:W-:Y:S01]  /*10880*/  ISETP.GE.AND P0, PT, R218, R88, PT ;  /* 0x00000058da00720c */ /* 0x008fe20003f06270 */
[----:B------:R-:W-:Y:S01]  /*10890*/  IMAD R81, R213, UR5, R24 ;  /* 0x00000005d5517c24 */ /* 0x000fe2000f8e0218 */
[----:B------:R-:W5:Y:S01]  /*108a0*/  LD.E.128 R72, desc[UR40][R72.64] ;  /* 0x0000002848487980 */ /* 0x000f62000c101d00 */
[----:B0-----:R-:W-:Y:S01]  /*108b0*/  @P1 IMAD.HI.U32 R24, R82, R83, RZ ;  /* 0x0000005352181227 */ /* 0x001fe200078e00ff */
[----:B------:R-:W-:-:S02]  /*108c0*/  SEL R80, RZ, 0xffffffff, P0 ;  /* 0xffffffffff507807 */ /* 0x000fc40000000000 */
[----:B------:R-:W5:Y:S01]  /*108d0*/  LD.E.128 R76, desc[UR40][R76.64] ;  /* 0x000000284c4c7980 */ /* 0x000f62000c101d00 */
[----:B------:R-:W-:Y:S01]  /*108e0*/  IMAD.MOV.U32 R3, RZ, RZ, R82 ;  /* 0x000000ffff037224 */ /* 0x000fe200078e0052 */
[-C--:B------:R-:W-:Y:S01]  /*108f0*/  ISETP.GE.AND P0, PT, R217, R88.reuse, PT ;  /* 0x00000058d900720c */ /* 0x080fe20003f06270 */
[----:B------:R-:W-:Y:S01]  /*10900*/  IMAD.SHL.U32 R83, R80, 0x2, RZ ;  /* 0x0000000250537824 */ /* 0x000fe200078e00ff */
[----:B--2---:R-:W-:Y:S01]  /*10910*/  @P1 SHF.R.U32.HI R3, RZ, R87, R24 ;  /* 0x00000057ff031219 */ /* 0x004fe20000011618 */
[----:B------:R-:W-:Y:S01]  /*10920*/  IMAD.WIDE.U32 R20, R213, UR4, R20 ;  /* 0x00000004d5147c25 */ /* 0x000fe2000f8e0014 */
[-C--:B------:R-:W-:Y:S01]  /*10930*/  ISETP.GE.AND P1, PT, R189, R88.reuse, PT ;  /* 0x00000058bd00720c */ /* 0x080fe20003f26270 */
[----:B------:R-:W-:Y:S01]  /*10940*/  ULDC.64 UR4, c[0x0][0xbe0] ;  /* 0x0002f80000047ab9 */ /* 0x000fe20000000a00 */
[----:B------:R-:W-:Y:S01]  /*10950*/  SEL R80, RZ, 0xffffffff, P0 ;  /* 0xffffffffff507807 */ /* 0x000fe20000000000 */
[----:B------:R-:W-:Y:S01]  /*10960*/  IMAD.IADD R21, R21, 0x1, R81 ;  /* 0x0000000115157824 */ /* 0x000fe200078e0251 */
[----:B------:R-:W-:Y:S01]  /*10970*/  SEL R24, RZ, 0x1, P1 ;  /* 0x00000001ff187807 */ /* 0x000fe20000800000 */
[----:B------:R-:W-:Y:S01]  /*10980*/  IMAD.MOV R81, RZ, RZ, -R3 ;  /* 0x000000ffff517224 */ /* 0x000fe200078e0a03 */
[-C--:B------:R-:W-:Y:S01]  /*10990*/  ISETP.GE.AND P0, PT, R216, R88.reuse, PT ;  /* 0x00000058d800720c */ /* 0x080fe20003f06270 */
[----:B------:R-:W-:Y:S01]  /*109a0*/  @!PT LDS RZ, [RZ] ;  /* 0x00000000fffff984 */ /* 0x000fe20000000800 */
[----:B------:R-:W-:Y:S01]  /*109b0*/  @!PT LDS RZ, [RZ] ;  /* 0x00000000fffff984 */ /* 0x000fe20000000800 */
[----:B------:R-:W-:Y:S01]  /*109c0*/  @!PT LDS RZ, [RZ] ;  /* 0x00000000fffff984 */ /* 0x000fe20000000800 */
[----:B------:R-:W-:Y:S01]  /*109d0*/  @!PT LDS RZ, [RZ] ;  /* 0x00000000fffff984 */ /* 0x000fe20000000800 */
[----:B------:R0:W-:Y:S06]  /*109e0*/  MEMBAR.ALL.CTA ;  /* 0x0000000000007992 */ /* 0x0001ec0000008000 */
[----:B0-----:R-:W0:Y:S01]  /*109f0*/  FENCE.VIEW.ASYNC.S ;  /* 0x00000000000073c6 */ /* 0x001e220000000000 */
[----:B------:R-:W-:Y:S01]  /*10a00*/  LOP3.LUT R24, R83, 0x2, R24, 0xe2, !PT ;  /* 0x0000000253187812 */ /* 0x000fe200078ee218 */
[----:B------:R-:W-:Y:S01]  /*10a10*/  IMAD.SHL.U32 R83, R80, 0x4, RZ ;  /* 0x0000000450537824 */ /* 0x000fe200078e00ff */
[----:B------:R-:W-:Y:S01]  /*10a20*/  SEL R80, RZ, 0xffffffff, P0 ;  /* 0xffffffffff507807 */ /* 0x000fe20000000000 */
[----:B------:R-:W-:Y:S01]  /*10a30*/  IMAD R81, R85, R81, R82 ;  /* 0x0000005155517224 */ /* 0x000fe200078e0252 */
[-C--:B------:R-:W-:Y:S01]  /*10a40*/  ISETP.GE.AND P0, PT, R215, R88.reuse, PT ;  /* 0x00000058d700720c */ /* 0x080fe20003f06270 */
[----:B------:R-:W-:Y:S01]  /*10a50*/  IMAD.WIDE.U32 R20, R3, UR4, R20 ;  /* 0x0000000403147c25 */ /* 0x000fe2000f8e0014 */
[----:B------:R-:W-:Y:S01]  /*10a60*/  SHF.R.S32.HI R82, RZ, 0x1f, R3 ;  /* 0x0000001fff527819 */ /* 0x000fe20000011403 */
[----:B------:R-:W-:Y:S01]  /*10a70*/  BSSY B1, `(.L_x_4620) ;  /* 0x0000049000017945 */ /* 0x000fe20003800000 */
[----:B------:R-:W-:Y:S01]  /*10a80*/  LOP3.LUT R24, R83, 0x4, R24, 0xe2, !PT ;  /* 0x0000000453187812 */ /* 0x000fe200078ee218 */
[----:B------:R-:W-:Y:S01]  /*10a90*/  IMAD.SHL.U32 R83, R80, 0x8, RZ ;  /* 0x0000000850537824 */ /* 0x000fe200078e00ff */
[----:B------:R-:W-:Y:S01]  /*10aa0*/  SEL R80, RZ, 0xffffffff, P0 ;  /* 0xffffffffff507807 */ /* 0x000fe20000000000 */
[----:B------:R-:W-:Y:S01]  /*10ab0*/  IMAD R82, R82, UR4, RZ ;  /* 0x0000000452527c24 */ /* 0x000fe2000f8e02ff */
[-C--:B------:R-:W-:Y:S01]  /*10ac0*/  ISETP.GE.AND P0, PT, R214, R88.reuse, PT ;  /* 0x00000058d600720c */ /* 0x080fe20003f06270 */
[----:B------:R-:W-:Y:S01]  /*10ad0*/  IMAD R92, R0, R85, RZ ;  /* 0x00000055005c7224 */ /* 0x000fe200078e02ff */
[----:B------:R-:W-:Y:S01]  /*10ae0*/  LOP3.LUT R24, R83, 0x8, R24, 0xe2, !PT ;  /* 0x0000000853187812 */ /* 0x000fe200078ee218 */
[----:B------:R-:W-:Y:S01]  /*10af0*/  IMAD.SHL.U32 R87, R80, 0x10, RZ ;  /* 0x0000001050577824 */ /* 0x000fe200078e00ff */
[----:B------:R-:W-:Y:S01]  /*10b00*/  SHF.R.S32.HI R80, RZ, 0x1f, R81 ;  /* 0x0000001fff507819 */ /* 0x000fe20000011451 */
[----:B------:R-:W-:Y:S01]  /*10b10*/  IMAD R83, R3, UR5, R82 ;  /* 0x0000000503537c24 */ /* 0x000fe2000f8e0252 */
[----:B------:R-:W-:Y:S01]  /*10b20*/  ULDC.64 UR4, c[0x0][0xbd8] ;  /* 0x0002f60000047ab9 */ /* 0x000fe20000000a00 */
[----:B------:R-:W-:Y:S01]  /*10b30*/  SEL R3, RZ, 0xffffffff, P0 ;  /* 0xffffffffff037807 */ /* 0x000fe20000000000 */
[----:B------:R-:W-:Y:S01]  /*10b40*/  IMAD R91, R220, 0x40, R222 ;  /* 0x00000040dc5b7824 */ /* 0x000fe200078e02de */
[----:B------:R-:W-:Y:S01]  /*10b50*/  LOP3.LUT R24, R87, 0x10, R24, 0xe2, !PT ;  /* 0x0000001057187812 */ /* 0x000fe200078ee218 */
[----:B------:R-:W-:Y:S01]  /*10b60*/  IMAD.IADD R21, R21, 0x1, R83 ;  /* 0x0000000115157824 */ /* 0x000fe200078e0253 */
[----:B------:R-:W-:Y:S01]  /*10b70*/  ISETP.GE.AND P0, PT, R226, R88, PT ;  /* 0x00000058e200720c */ /* 0x000fe20003f06270 */
[----:B------:R-:W-:Y:S01]  /*10b80*/  IMAD R80, R80, UR4, RZ ;  /* 0x0000000450507c24 */ /* 0x000fe2000f8e02ff */
[----:B------:R-:W-:Y:S01]  /*10b90*/  ISETP.GE.AND P1, PT, R91, R92, PT ;  /* 0x0000005c5b00720c */ /* 0x000fe20003f26270 */
[----:B------:R-:W-:Y:S01]  /*10ba0*/  IMAD.WIDE.U32 R20, R81, UR4, R20 ;  /* 0x0000000451147c25 */ /* 0x000fe2000f8e0014 */
[----:B------:R-:W-:-:S02]  /*10bb0*/  SHF.R.S32.HI R93, RZ, 0x1f, R215 ;  /* 0x0000001fff5d7819 */ /* 0x000fc400000114d7 */
[----:B------:R-:W-:Y:S01]  /*10bc0*/  SHF.R.S32.HI R94, RZ, 0x1f, R216 ;  /* 0x0000001fff5e7819 */ /* 0x000fe200000114d8 */
[----:B------:R-:W-:Y:S01]  /*10bd0*/  IMAD R83, R81, UR5, R80 ;  /* 0x0000000551537c24 */ /* 0x000fe2000f8e0250 */
[----:B------:R-:W-:Y:S01]  /*10be0*/  ULDC.64 UR4, c[0x0][0xb80] ;  /* 0x0002e00000047ab9 */ /* 0x000fe20000000a00 */
[----:B------:R-:W-:Y:S01]  /*10bf0*/  IMAD.SHL.U32 R3, R3, 0x20, RZ ;  /* 0x0000002003037824 */ /* 0x000fe200078e00ff */
[----:B------:R-:W-:Y:S01]  /*10c00*/  LEA R89, P2, R20, UR4, 0x1 ;  /* 0x0000000414597c11 */ /* 0x000fe2000f8408ff */
[----:B------:R-:W-:Y:S01]  /*10c10*/  IMAD.IADD R21, R21, 0x1, R83 ;  /* 0x0000000115157824 */ /* 0x000fe200078e0253 */
[----:B------:R-:W-:Y:S01]  /*10c20*/  SHF.R.S32.HI R95, RZ, 0x1f, R217 ;  /* 0x0000001fff5f7819 */ /* 0x000fe200000114d9 */
[----:B------:R-:W-:Y:S01]  /*10c30*/  VIADD R0, R2, 0x38820 ;  /* 0x0003882002007836 */ /* 0x000fe20000000000 */
[----:B------:R-:W-:Y:S01]  /*10c40*/  LOP3.LUT R24, R3, 0x20, R24, 0xe2, !PT ;  /* 0x0000002003187812 */ /* 0x000fe200078ee218 */
[----:B0-----:R0:W2:Y:S01]  /*10c50*/  SHFL.IDX PT, R80, R89, RZ, 0x181f ;  /* 0x00181fff59507589 */ /* 0x0010a200000e0000 */
[----:B------:R-:W-:-:S02]  /*10c60*/  SEL R3, RZ, 0x40, P0 ;  /* 0x00000040ff037807 */ /* 0x000fc40000000000 */
[----:B------:R-:W-:Y:S02]  /*10c70*/  ISETP.GE.AND P0, PT, R225, R88, PT ;  /* 0x00000058e100720c */ /* 0x000fe40003f06270 */
[----:B------:R-:W-:Y:S02]  /*10c80*/  LEA.HI.X R90, R20, UR5, R21, 0x1, P2 ;  /* 0x00000005145a7c11 */ /* 0x000fe400090f0c15 */
[----:B------:R-:W-:Y:S02]  /*10c90*/  PRMT R0, RZ, 0x654, R0 ;  /* 0x00000654ff007816 */ /* 0x000fe40000000000 */
[----:B------:R-:W-:Y:S01]  /*10ca0*/  LOP3.LUT R3, R24, R3, RZ, 0xfc, !PT ;  /* 0x0000000318037212 */ /* 0x000fe200078efcff */
[----:B------:R0:W3:Y:S01]  /*10cb0*/  SHFL.IDX PT, R81, R90, RZ, 0x181f ;  /* 0x00181fff5a517589 */ /* 0x0000e200000e0000 */
[----:B------:R-:W-:Y:S01]  /*10cc0*/  SEL R24, RZ, 0x80, P0 ;  /* 0x00000080ff187807 */ /* 0x000fe20000000000 */
[----:B------:R0:W-:Y:S01]  /*10cd0*/  SYNCS.ARRIVE.TRANS64.RED.A1T0 RZ, [R0+URZ], RZ ;  /* 0x000000ff00ff79a7 */ /* 0x0001e2000810043f */
[----:B------:R-:W-:-:S02]  /*10ce0*/  SHF.R.S32.HI R96, RZ, 0x1f, R218 ;  /* 0x0000001fff607819 */ /* 0x000fc400000114da */
[----:B------:R-:W-:Y:S01]  /*10cf0*/  LOP3.LUT R24, R3, R24, RZ, 0xfc, !PT ;  /* 0x0000001803187212 */ /* 0x000fe200078efcff */
[----:B------:R-:W-:Y:S06]  /*10d00*/  @P1 BRA `(.L_x_4621) ;  /* 0x00000000007c1947 */ /* 0x000fec0003800000 */
[-C--:B------:R-:W-:Y:S02]  /*10d10*/  ISETP.GE.AND P1, PT, R218, R88.reuse, PT ;  /* 0x00000058da00720c */ /* 0x080fe40003f26270 */
[-C--:B------:R-:W-:Y:S02]  /*10d20*/  ISETP.GE.AND P0, PT, R189, R88.reuse, PT ;  /* 0x00000058bd00720c */ /* 0x080fe40003f06270 */
[-C--:B------:R-:W-:Y:S02]  /*10d30*/  ISETP.GE.AND P5, PT, R217, R88.reuse, PT ;  /* 0x00000058d900720c */ /* 0x080fe40003fa6270 */
[----:B------:R-:W-:-:S07]  /*10d40*/  ISETP.GE.AND P3, PT, R216, R88, PT ;  /* 0x00000058d800720c */ /* 0x000fce0003f66270 */
[C---:B--2---:R-:W-:Y:S02]  /*10d50*/  @!P1 LEA R82, P2, R218.reuse, R80, 0x1 ;  /* 0x00000050da529211 */ /* 0x044fe400078408ff */
        /* <DEDUP_REMOVED lines=26> */
.L_x_4621:
[----:B------:R-:W-:Y:S05]  /*10f00*/  BSYNC B1 ;  /* 0x0000000000017941 */ /* 0x000fea0003800000 */
.L_x_4620:
[----:B0-----:R-:W-:Y:S01]  /*10f10*/  VIADD R0, R91, 0x20 ;  /* 0x000000205b007836 */ /* 0x001fe20000000000 */
[----:B----45:R0:W4:Y:S04]  /*10f20*/  SHFL.IDX PT, R7, R90, 0x1, 0x181f ;  /* 0x00381f005a077f89 */ /* 0x03012800000e0000 */
[----:B------:R-:W-:Y:S01]  /*10f30*/  ISETP.GE.AND P0, PT, R0, R92, PT ;  /* 0x0000005c0000720c */ /* 0x000fe20003f06270 */
[----:B------:R0:W0:-:S12]  /*10f40*/  SHFL.IDX PT, R6, R89, 0x1, 0x181f ;  /* 0x00381f0059067f89 */ /* 0x00001800000e0000 */
[----:B------:R-:W-:Y:S05]  /*10f50*/  @P0 BRA `(.L_x_4622) ;  /* 0x0000000c00f00947 */ /* 0x000fea0003800000 */
[-C--:B------:R-:W-:Y:S02]  /*10f60*/  ISETP.GE.AND P5, PT, R218, R88.reuse, PT ;  /* 0x00000058da00720c */ /* 0x080fe40003fa6270 */
[-C--:B------:R-:W-:Y:S02]  /*10f70*/  ISETP.GE.AND P6, PT, R189, R88.reuse, PT ;  /* 0x00000058bd00720c */ /* 0x080fe40003fc6270 */
[-C--:B------:R-:W-:Y:S02]  /*10f80*/  ISETP.GE.AND P3, PT, R217, R88.reuse, PT ;  /* 0x00000058d900720c */ /* 0x080fe40003f66270 */
[-C--:B------:R-:W-:Y:S02]  /*10f90*/  ISETP.GE.AND P2, PT, R216, R88.reuse, PT ;  /* 0x00000058d800720c */ /* 0x080fe40003f46270 */
[-C--:B------:R-:W-:Y:S02]  /*10fa0*/  ISETP.GE.AND P1, PT, R215, R88.reuse, PT ;  /* 0x00000058d700720c */ /* 0x080fe40003f26270 */
[----:B------:R-:W-:-:S03]  /*10fb0*/  ISETP.GE.AND P0, PT, R214, R88, PT ;  /* 0x00000058d600720c */ /* 0x000fc60003f06270 */
[CC--:B0-----:R-:W-:Y:S02]  /*10fc0*/  @!P5 LEA R12, P4, R218.reuse, R6.reuse, 0x1 ;  /* 0x00000006da0cd211 */ /* 0x0c1fe400078808ff */
        /* <DEDUP_REMOVED lines=26> */
.L_x_4617:
[----:B------:R-:W3:Y:S01]  /*11170*/  S2R R0, SR_TID.X ;  /* 0x0000000000007919 */ /* 0x000ee20000002100 */
[----:B------:R-:W-:Y:S01]  /*11180*/  ULDC.64 UR4, c[0x0][0xd00] ;  /* 0x0003400000047ab9 */ /* 0x000fe20000000a00 */
[----:B------:R-:W-:Y:S01]  /*11190*/  IMAD.MOV.U32 R3, RZ, RZ, RZ ;  /* 0x000000ffff037224 */ /* 0x000fe200078e00ff */
[----:B------:R-:W-:Y:S01]  /*111a0*/  ISETP.NE.U32.AND P0, PT, RZ, UR4, PT ;  /* 0x00000004ff007c0c */ /* 0x000fe2000bf05070 */
[----:B------:R-:W4:Y:S01]  /*111b0*/  LDC R21, c[0x0][0xce8] ;  /* 0x00033a00ff157b82 */ /* 0x000f220000000800 */
        /* <DEDUP_REMOVED lines=8> */
[----:B------:R-:W-:Y:S01]  /*11240*/  ULDC UR4, c[0x0][0xb88] ;  /* 0x0002e20000047ab9 */ /* 0x000fe20000000800 */
[----:B---3--:R-:W-:-:S02]  /*11250*/  VIADD R8, R0, 0xffffff80 ;  /* 0xffffff8000087836 */ /* 0x008fc40000000000 */
[----:B------:R-:W-:Y:S01]  /*11260*/  @P1 IADD3.X R7, R212, UR5, RZ, P2, !PT ;  /* 0x00000005d4071c10 */ /* 0x000fe200097fe4ff */
[----:B------:R-:W-:-:S06]  /*11270*/  IMAD.U32 R0, RZ, RZ, UR4 ;  /* 0x00000004ff007e24 */ /* 0x000fcc000f8e00ff */
[----:B------:R0:W5:Y:S01]  /*11280*/  @P1 LDG.E R0, desc[UR40][R6.64] ;  /* 0x0000002806001981 */ /* 0x000162000c1e1900 */
[----:B------:R-:W-:Y:S01]  /*11290*/  ISETP.GE.AND P2, PT, R8, 0x40, PT ;  /* 0x000000400800780c */ /* 0x000fe20003f46270 */
[----:B------:R-:W-:-:S12]  /*112a0*/  @P1 BRA `(.L_x_4623) ;  /* 0x0000000000101947 */ /* 0x000fd80003800000 */
[----:B------:R-:W-:Y:S05]  /*112b0*/  @!P0 BRA `(.L_x_4623) ;  /* 0x00000000000c8947 */ /* 0x000fea0003800000 */
[----:B0-----:R-:W3:Y:S04]  /*112c0*/  LDG.E R7, desc[UR40][R4.64] ;  /* 0x0000002804077981 */ /* 0x001ee8000c1e1900 */
[----:B-----5:R-:W3:Y:S02]  /*112d0*/  LDG.E R0, desc[UR40][R4.64+0x4] ;  /* 0x0000042804007981 */ /* 0x020ee4000c1e1900 */
[----:B---3--:R-:W-:-:S07]  /*112e0*/  IMAD.IADD R0, R0, 0x1, -R7 ;  /* 0x0000000100007824 */ /* 0x008fce00078e0a07 */
.L_x_4623:
[----:B------:R-:W-:Y:S01]  /*112f0*/  BSSY B1, `(.L_x_4624) ;  /* 0x000002e000017945 */ /* 0x000fe20003800000 */
[----:B------:R-:W-:Y:S02]  /*11300*/  SHF.R.S32.HI R12, RZ, 0x1f, R210 ;  /* 0x0000001fff0c7819 */ /* 0x000fe400000114d2 */
[----:B------:R-:W-:Y:S02]  /*11310*/  SEL R213, R213, RZ, !P0 ;  /* 0x000000ffd5d57207 */ /* 0x000fe40004000000 */
[----:B------:R-:W-:Y:S02]  /*11320*/  SEL R223, R223, RZ, !P0 ;  /* 0x000000ffdfdf7207 */ /* 0x000fe40004000000 */
[----:B-----5:R-:W-:Y:S01]  /*11330*/  SHF.R.S32.HI R10, RZ, 0x1f, R3 ;  /* 0x0000001fff0a7819 */ /* 0x020fe20000011403 */
[----:B------:R-:W-:Y:S06]  /*11340*/  @P2 BRA `(.L_x_4625) ;  /* 0x0000000000a02947 */ /* 0x000fec0003800000 */
[----:B0-----:R-:W0:Y:S01]  /*11350*/  S2R R4, SR_TID.X ;  /* 0x0000000000047919 */ /* 0x001e220000002100 */
[----:B------:R-:W3:Y:S02]  /*11360*/  LDC R11, c[0x0][0xce8] ;  /* 0x00033a00ff0b7b82 */ /* 0x000ee40000000800 */
[----:B---3--:R-:W-:Y:S02]  /*11370*/  IMAD R5, R0, R11, RZ ;  /* 0x0000000b00057224 */ /* 0x008fe400078e02ff */
[----:B0-----:R-:W-:-:S04]  /*11380*/  IMAD R4, R220, 0x40, R4 ;  /* 0x00000040dc047824 */ /* 0x001fc800078e0204 */
        /* <DEDUP_REMOVED lines=14> */
[----:B------:R-:W3:Y:S01]  /*11470*/  @P0 LDC R15, c[0x0][0xcf0] ;  /* 0x00033c00ff0f0b82 */ /* 0x000ee20000000800 */
[----:B------:R-:W-:-:S04]  /*11480*/  IMAD.WIDE.U32 R4, R213, UR4, R4 ;  /* 0x00000004d5047c25 */ /* 0x000fc8000f8e0004 */
[----:B0-----:R-:W-:-:S05]  /*11490*/  @P0 IMAD.HI.U32 R6, R8, R13, RZ ;  /* 0x0000000d08060227 */ /* 0x001fca00078e00ff */
        /* <DEDUP_REMOVED lines=19> */
.L_x_4625:
[----:B------:R-:W-:Y:S05]  /*115d0*/  BSYNC B1 ;  /* 0x0000000000017941 */ /* 0x000fea0003800000 */
.L_x_4624:
[----:B----4-:R-:W-:Y:S01]  /*115e0*/  ISETP.NE.AND P0, PT, R21, 0x1, PT ;  /* 0x000000011500780c */ /* 0x010fe20003f05270 */
[----:B--2---:R-:W2:Y:S01]  /*115f0*/  LDC R24, c[0x0][0xbc8] ;  /* 0x0002f200ff187b82 */ /* 0x004ea20000000800 */
[----:B------:R-:W-:Y:S01]  /*11600*/  ULDC.64 UR4, c[0x0][0xba0] ;  /* 0x0002e80000047ab9 */ /* 0x000fe20000000a00 */
[----:B0--3--:R-:W-:Y:S01]  /*11610*/  IMAD R7, R221, 0x20, R222 ;  /* 0x00000020dd077824 */ /* 0x009fe200078e02de */
[----:B------:R-:W-:Y:S01]  /*11620*/  BSSY B1, `(.L_x_4626) ;  /* 0x000006b000017945 */ /* 0x000fe20003800000 */
[----:B------:R-:W-:Y:S01]  /*11630*/  IMAD R6, R10, UR4, RZ ;  /* 0x000000040a067c24 */ /* 0x000fe2000f8e02ff */
[----:B------:R-:W-:Y:S01]  /*11640*/  SHF.R.S32.HI R31, RZ, 0x1f, R215 ;  /* 0x0000001fff1f7819 */ /* 0x000fe200000114d7 */
[C---:B------:R-:W-:Y:S01]  /*11650*/  IMAD.WIDE.U32 R4, R3.reuse, UR4, RZ ;  /* 0x0000000403047c25 */ /* 0x040fe2000f8e00ff */
[----:B------:R-:W-:Y:S02]  /*11660*/  SHF.R.S32.HI R32, RZ, 0x1f, R216 ;  /* 0x0000001fff207819 */ /* 0x000fe400000114d8 */
[----:B------:R-:W-:Y:S01]  /*11670*/  SHF.R.S32.HI R33, RZ, 0x1f, R217 ;  /* 0x0000001fff217819 */ /* 0x000fe200000114d9 */
[----:B------:R-:W-:Y:S01]  /*11680*/  IMAD R3, R3, UR5, R6 ;  /* 0x0000000503037c24 */ /* 0x000fe2000f8e0206 */
[----:B------:R-:W-:Y:S01]  /*11690*/  ULDC.64 UR4, c[0x0][0xbe8] ;  /* 0x0002fa0000047ab9 */ /* 0x000fe20000000a00 */
[----:B------:R-:W0:Y:S01]  /*116a0*/  @P0 LDC R9, c[0x0][0xcec] ;  /* 0x00033b00ff090b82 */ /* 0x000e220000000800 */
[----:B------:R-:W-:Y:S01]  /*116b0*/  IMAD R8, R220, 0x40, R7 ;  /* 0x00000040dc087824 */ /* 0x000fe200078e0207 */
[----:B------:R-:W-:Y:S01]  /*116c0*/  SHF.R.S32.HI R34, RZ, 0x1f, R218 ;  /* 0x0000001fff227819 */ /* 0x000fe200000114da */
[----:B------:R-:W-:-:S02]  /*116d0*/  IMAD.IADD R5, R5, 0x1, R3 ;  /* 0x0000000105057824 */ /* 0x000fc400078e0203 */
[----:B------:R-:W-:Y:S02]  /*116e0*/  IMAD R3, R12, UR4, RZ ;  /* 0x000000040c037c24 */ /* 0x000fe4000f8e02ff */
[C---:B------:R-:W-:Y:S01]  /*116f0*/  IMAD.WIDE.U32 R4, R210.reuse, UR4, R4 ;  /* 0x00000004d2047c25 */ /* 0x040fe2000f8e0004 */
[----:B------:R-:W3:Y:S03]  /*11700*/  @P0 LDC R11, c[0x0][0xcf0] ;  /* 0x00033c00ff0b0b82 */ /* 0x000ee60000000800 */
[----:B------:R-:W-:Y:S01]  /*11710*/  IMAD R3, R210, UR5, R3 ;  /* 0x00000005d2037c24 */ /* 0x000fe2000f8e0203 */
[-C--:B--2---:R-:W-:Y:S01]  /*11720*/  ISETP.GE.AND P1, PT, R218, R24.reuse, PT ;  /* 0x00000018da00720c */ /* 0x084fe20003f26270 */
[----:B------:R-:W-:Y:S01]  /*11730*/  ULDC.64 UR4, c[0x0][0xbf0] ;  /* 0x0002fc0000047ab9 */ /* 0x000fe20000000a00 */
[-C--:B------:R-:W-:Y:S01]  /*11740*/  ISETP.GE.AND P2, PT, R189, R24.reuse, PT ;  /* 0x00000018bd00720c */ /* 0x080fe20003f46270 */
[----:B------:R-:W-:Y:S01]  /*11750*/  IMAD.IADD R5, R5, 0x1, R3 ;  /* 0x0000000105057824 */ /* 0x000fe200078e0203 */
[----:B------:R-:W-:Y:S01]  /*11760*/  SEL R10, RZ, 0xffffffff, P1 ;  /* 0xffffffffff0a7807 */ /* 0x000fe20000800000 */
[----:B------:R-:W-:Y:S01]  /*11770*/  IMAD R3, R223, UR4, RZ ;  /* 0x00000004df037c24 */ /* 0x000fe2000f8e02ff */
[----:B------:R-:W-:Y:S01]  /*11780*/  SEL R7, RZ, 0x1, P2 ;  /* 0x00000001ff077807 */ /* 0x000fe20001000000 */
[----:B------:R-:W-:Y:S01]  /*11790*/  IMAD.WIDE.U32 R4, R213, UR4, R4 ;  /* 0x00000004d5047c25 */ /* 0x000fe2000f8e0004 */
[----:B------:R-:W-:-:S02]  /*117a0*/  ISETP.GE.AND P2, PT, R217, R24, PT ;  /* 0x00000018d900720c */ /* 0x000fc40003f46270 */
[----:B------:R-:W-:Y:S01]  /*117b0*/  ISETP.GE.AND P1, PT, R216, R24, PT ;  /* 0x00000018d800720c */ /* 0x000fe20003f26270 */
[----:B------:R-:W-:Y:S01]  /*117c0*/  IMAD R3, R213, UR5, R3 ;  /* 0x00000005d5037c24 */ /* 0x000fe2000f8e0203 */
[----:B------:R-:W-:Y:S01]  /*117d0*/  ULDC.64 UR4, c[0x0][0xbe0] ;  /* 0x0002f80000047ab9 */ /* 0x000fe20000000a00 */
[----:B0-----:R-:W-:-:S04]  /*117e0*/  @P0 IMAD.HI.U32 R6, R8, R9, RZ ;  /* 0x0000000908060227 */ /* 0x001fc800078e00ff */
[----:B------:R-:W-:Y:S02]  /*117f0*/  IMAD.SHL.U32 R10, R10, 0x2, RZ ;  /* 0x000000020a0a7824 */ /* 0x000fe400078e00ff */
[----:B------:R-:W-:Y:S02]  /*11800*/  IMAD.IADD R5, R5, 0x1, R3 ;  /* 0x0000000105057824 */ /* 0x000fe400078e0203 */
[----:B------:R-:W-:Y:S01]  /*11810*/  IMAD.MOV.U32 R3, RZ, RZ, R8 ;  /* 0x000000ffff037224 */ /* 0x000fe200078e0008 */
[----:B---3--:R-:W-:Y:S01]  /*11820*/  @P0 SHF.R.U32.HI R3, RZ, R11, R6 ;  /* 0x0000000bff030219 */ /* 0x008fe20000011606 */
[----:B------:R-:W-:Y:S01]  /*11830*/  IMAD R29, R0, R21, RZ ;  /* 0x00000015001d7224 */ /* 0x000fe200078e02ff */
[----:B------:R-:W-:Y:S01]  /*11840*/  LOP3.LUT R9, R10, 0x2, R7, 0xe2, !PT ;  /* 0x000000020a097812 */ /* 0x000fe200078ee207 */
[----:B------:R-:W-:Y:S01]  /*11850*/  IMAD R30, R220, 0x40, R222 ;  /* 0x00000040dc1e7824 */ /* 0x000fe200078e02de */
[----:B------:R-:W-:Y:S01]  /*11860*/  SEL R10, RZ, 0xffffffff, P2 ;  /* 0xffffffffff0a7807 */ /* 0x000fe20001000000 */
[--C-:B------:R-:W-:Y:S01]  /*11870*/  IMAD.MOV R7, RZ, RZ, -R3.reuse ;  /* 0x000000ffff077224 */ /* 0x100fe200078e0a03 */
[----:B------:R-:W-:Y:S01]  /*11880*/  SHF.R.S32.HI R6, RZ, 0x1f, R3 ;  /* 0x0000001fff067819 */ /* 0x000fe20000011403 */
[----:B------:R-:W-:Y:S01]  /*11890*/  IMAD.WIDE.U32 R4, R3, UR4, R4 ;  /* 0x0000000403047c25 */ /* 0x000fe2000f8e0004 */
[----:B------:R-:W-:-:S02]  /*118a0*/  SEL R11, RZ, 0xffffffff, P1 ;  /* 0xffffffffff0b7807 */ /* 0x000fc40000800000 */
[-C--:B------:R-:W-:Y:S01]  /*118b0*/  ISETP.GE.AND P0, PT, R215, R24.reuse, PT ;  /* 0x00000018d700720c */ /* 0x080fe20003f06270 */
[----:B------:R-:W-:Y:S01]  /*118c0*/  IMAD.SHL.U32 R10, R10, 0x4, RZ ;  /* 0x000000040a0a7824 */ /* 0x000fe200078e00ff */
[-C--:B------:R-:W-:Y:S01]  /*118d0*/  ISETP.GE.AND P2, PT, R225, R24.reuse, PT ;  /* 0x00000018e100720c */ /* 0x080fe20003f46270 */
[----:B------:R-:W-:Y:S02]  /*118e0*/  IMAD R6, R6, UR4, RZ ;  /* 0x0000000406067c24 */ /* 0x000fe4000f8e02ff */
[----:B------:R-:W-:Y:S01]  /*118f0*/  IMAD.SHL.U32 R11, R11, 0x8, RZ ;  /* 0x000000080b0b7824 */ /* 0x000fe200078e00ff */
[----:B------:R-:W-:Y:S01]  /*11900*/  LOP3.LUT R0, R10, 0x4, R9, 0xe2, !PT ;  /* 0x000000040a007812 */ /* 0x000fe200078ee209 */
[----:B------:R-:W-:Y:S02]  /*11910*/  IMAD R7, R21, R7, R8 ;  /* 0x0000000715077224 */ /* 0x000fe400078e0208 */
        /* <DEDUP_REMOVED lines=32> */
[CC--:B--2---:R-:W-:Y:S02]  /*11b20*/  @!P2 LEA R8, P0, R218.reuse, R6.reuse, 0x1 ;  /* 0x00000006da08a211 */ /* 0x0c4fe400078008ff */
        /* <DEDUP_REMOVED lines=26> */
.L_x_4627:
[----:B------:R-:W-:Y:S05]  /*11cd0*/  BSYNC B1 ;  /* 0x0000000000017941 */ /* 0x000fea0003800000 */
.L_x_4626:
        /* <DEDUP_REMOVED lines=14> */
[-C--:B------:R-:W-:Y:S02]  /*11dc0*/  @!P4 LEA R10, P6, R217, R6.reuse, 0x1 ;  /* 0x00000006d90ac211 */ /* 0x080fe400078c08ff */
        /* <DEDUP_REMOVED lines=12> */
[-C--:B0-----:R-:W-:Y:S02]  /*11e90*/  @P0 LEA R20, P3, R226, R6.reuse, 0x1 ;  /* 0x00000006e2140211 */ /* 0x081fe400078608ff */
        /* <DEDUP_REMOVED lines=8> */
.L_x_4622:
[----:B------:R-:W-:Y:S05]  /*11f20*/  BSYNC B0 ;  /* 0x0000000000007941 */ /* 0x000fea0003800000 */
.L_x_4616:
[----:B------:R-:W-:Y:S02]  /*11f30*/  ULDC UR4, c[0x0][0xd3c] ;  /* 0x00034f0000047ab9 */ /* 0x000fe40000000800 */
[----:B------:R-:W-:-:S13]  /*11f40*/  ISETP.GE.AND P0, PT, R27, UR4, PT ;  /* 0x000000041b007c0c */ /* 0x000fda000bf06270 */
[----:B------:R-:W-:Y:S05]  /*11f50*/  @!P0 BRA `(.L_x_4628) ;  /* 0xfffffef000bc8947 */ /* 0x000fea000383ffff */
[----:B------:R-:W-:Y:S05]  /*11f60*/  BRA `(.L_x_4515) ;  /* 0x0000009800c47947 */ /* 0x000fea0003800000 */
.L_x_4513:
        /* <DEDUP_REMOVED lines=18> */
.L_x_4629:
        /* <DEDUP_REMOVED lines=42> */
.L_x_4635:
        /* <DEDUP_REMOVED lines=12> */
.L_x_4634:
[----:B------:R-:W-:Y:S05]  /*123f0*/  BSYNC B0 ;  /* 0x0000000000007941 */ /* 0x000fea0003800000 */
.L_x_4633:
        /* <DEDUP_REMOVED lines=22> */
.L_x_4631:
        /* <DEDUP_REMOVED lines=16> */
.L_x_4636:
        /* <DEDUP_REMOVED lines=25> */
.L_x_4632:
[----:B------:R-:W-:Y:S02]  /*127f0*/  IMAD.MOV.U32 R17, RZ, RZ, RZ ;  /* 0x000000ffff117224 */ /* 0x000fe400078e00ff */
[----:B------:R-:W-:Y:S02]  /*12800*/  IMAD.U32 R16, RZ, RZ, UR6 ;  /* 0x00000006ff107e24 */ /* 0x000fe4000f8e00ff */
[----:B------:R-:W-:-:S07]  /*12810*/  IMAD.MOV.U32 R18, RZ, RZ, RZ ;  /* 0x000000ffff127224 */ /* 0x000fce00078e00ff */
.L_x_4637:
[----:B------:R-:W-:-:S13]  /*12820*/  ISETP.NE.AND P0, PT, R5, RZ, PT ;  /* 0x000000ff0500720c */ /* 0x000fda0003f05270 */
[----:B------:R-:W0:Y:S01]  /*12830*/  @!P0 S2R R3, SR_CgaCtaId ;  /* 0x0000000000038919 */ /* 0x000e220000008800 */
[----:B------:R-:W-:-:S04]  /*12840*/  @!P0 MOV R0, 0x400 ;  /* 0x0000040000008802 */ /* 0x000fc80000000f00 */
[----:B0-----:R-:W-:-:S05]  /*12850*/  @!P0 LEA R0, R3, R0, 0x18 ;  /* 0x0000000003008211 */ /* 0x001fca00078ec0ff */
[----:B------:R2:W-:Y:S01]  /*12860*/  @!P0 STS.128 [R0+0x388d0], R16 ;  /* 0x0388d01000008388 */ /* 0x0005e20000000c00 */
[----:B------:R-:W-:Y:S06]  /*12870*/  BAR.ARV 0x5, 0x180 ;  /* 0x0146000000007b1d */ /* 0x000fec0000002000 */
.L_x_4630:
        /* <DEDUP_REMOVED lines=31> */
[----:B------:R-:W-:Y:S01]  /*12a70*/  STL [R1+0x20], R2 ;  /* 0x0000200201007387 */ /* 0x000fe20000100800 */
[C---:B------:R-:W-:Y:S02]  /*12a80*/  LOP3.LUT R4, R0.reuse, 0x100, RZ, 0xfc, !PT ;  /* 0x0000010000047812 */ /* 0x040fe400078efcff */
[C---:B-1----:R-:W-:Y:S01]  /*12a90*/  LOP3.LUT R3, R0.reuse, 0x80, RZ, 0xfc, !PT ;  /* 0x0000008000037812 */ /* 0x042fe200078efcff */
[----:B------:R-:W-:Y:S01]  /*12aa0*/  STL [R1+0x10], RZ ;  /* 0x000010ff01007387 */ /* 0x000fe20000100800 */
[----:B------:R-:W-:-:S03]  /*12ab0*/  LOP3.LUT R3, R0, 0x140, RZ, 0xfc, !PT ;  /* 0x0000014000037812 */ /* 0x000fc600078efcff */
[----:B------:R-:W-:Y:S04]  /*12ac0*/  STL [R1+0xc], RZ ;  /* 0x00000cff01007387 */ /* 0x000fe80000100800 */
[----:B------:R0:W-:Y:S02]  /*12ad0*/  STL [R1+0x1c], R2 ;  /* 0x00001c0201007387 */ /* 0x0001e40000100800 */
[C---:B0-----:R-:W-:Y:S02]  /*12ae0*/  LOP3.LUT R2, R0.reuse, 0xc0, RZ, 0xfc, !PT ;  /* 0x000000c000027812 */ /* 0x041fe400078efcff */
[C---:B------:R-:W-:Y:S02]  /*12af0*/  LOP3.LUT R2, R0.reuse, 0x180, RZ, 0xfc, !PT ;  /* 0x0000018000027812 */ /* 0x040fe400078efcff */
[----:B------:R-:W-:-:S07]  /*12b00*/  LOP3.LUT R0, R0, 0x1c0, RZ, 0xfc, !PT ;  /* 0x000001c000007812 */ /* 0x000fce00078efcff */
.L_x_4808:
[----:B01----:R-:W0:Y:S02]  /*12b10*/  LDC.64 R2, c[0x0][0xd88] ;  /* 0x00036200ff027b82 */ /* 0x003e240000000a00 */
[----:B0-----:R-:W-:-:S05]  /*12b20*/  IMAD.WIDE R2, R19, 0x4, R2 ;  /* 0x0000000413027825 */ /* 0x001fca00078e0202 */
[----:B--2---:R-:W2:Y:S01]  /*12b30*/  LDG.E R15, desc[UR40][R2.64] ;  /* 0x00000028020f7981 */ /* 0x004ea2000c1e1900 */
[----:B------:R-:W-:Y:S05]  /*12b40*/  YIELD ;  /* 0x0000000000007946 */ /* 0x000fea0003800000 */
[----:B------:R-:W-:Y:S01]  /*12b50*/  ULDC.64 UR4, c[0x0][0xb20] ;  /* 0x0002c80000047ab9 */ /* 0x000fe20000000a00 */
[----:B---3--:R-:W-:Y:S01]  /*12b60*/  IMAD.MOV.U32 R0, RZ, RZ, RZ ;  /* 0x000000ffff007224 */ /* 0x008fe200078e00ff */
[----:B------:R-:W-:Y:S02]  /*12b70*/  ISETP.NE.U32.AND P0, PT, RZ, UR4, PT ;  /* 0x00000004ff007c0c */ /* 0x000fe4000bf05070 */
[----:B------:R-:W-:Y:S01]  /*12b80*/  CS2R R8, SRZ ;  /* 0x0000000000087805 */ /* 0x000fe2000001ff00 */
[----:B------:R-:W-:Y:S01]  /*12b90*/  ULDC.64 UR10, c[0x0][0xb10] ;  /* 0x0002c400000a7ab9 */ /* 0x000fe20000000a00 */
        /* <DEDUP_REMOVED lines=20> */
[----:B------:R-:W-:Y:S02]  /*12ce0*/  ISETP.NE.U32.AND P1, PT, RZ, UR8, PT ;  /* 0x00000008ff007c0c */ /* 0x000fe4000bf25070 */
[----:B-1----:R-:W-:-:S02]  /*12cf0*/  IADD3 R2, P4, R14, UR4, RZ ;  /* 0x000000040e027c10 */ /* 0x002fc4000ff9e0ff */
[----:B------:R-:W-:Y:S02]  /*12d00*/  ISETP.NE.AND.EX P0, PT, RZ, UR7, PT, P0 ;  /* 0x00000007ff007c0c */ /* 0x000fe4000bf05300 */
[C---:B------:R-:W-:Y:S02]  /*12d10*/  IADD3.X R3, R13.reuse, UR5, RZ, P4, !PT ;  /* 0x000000050d037c10 */ /* 0x040fe4000a7fe4ff */
[C---:B0-----:R-:W-:Y:S02]  /*12d20*/  IADD3 R4, P4, R14.reuse, UR8, RZ ;  /* 0x000000080e047c10 */ /* 0x041fe4000ff9e0ff */
[----:B------:R-:W-:Y:S01]  /*12d30*/  ISETP.NE.AND.EX P1, PT, RZ, UR9, PT, P1 ;  /* 0x00000009ff007c0c */ /* 0x000fe2000bf25310 */
[----:B------:R-:W2:Y:S01]  /*12d40*/  @P2 LDG.E R8, desc[UR40][R2.64] ;  /* 0x0000002802082981 */ /* 0x000ea2000c1e1900 */
[----:B------:R-:W-:Y:S01]  /*12d50*/  IADD3.X R5, R13, UR9, RZ, P4, !PT ;  /* 0x000000090d057c10 */ /* 0x000fe2000a7fe4ff */
[----:B------:R-:W-:Y:S01]  /*12d60*/  ULDC UR4, c[0x0][0x288] ;  /* 0x0000a20000047ab9 */ /* 0x000fe20000000800 */
[----:B------:R-:W-:-:S02]  /*12d70*/  @P3 IADD3 R10, P4, R14, UR10, RZ ;  /* 0x0000000a0e0a3c10 */ /* 0x000fc4000ff9e0ff */
[----:B------:R-:W-:Y:S02]  /*12d80*/  IADD3 R6, P5, R14, UR6, RZ ;  /* 0x000000060e067c10 */ /* 0x000fe4000ffbe0ff */
[C---:B------:R-:W-:Y:S02]  /*12d90*/  @P3 IADD3.X R11, R13.reuse, UR11, RZ, P4, !PT ;  /* 0x0000000b0d0b3c10 */ /* 0x040fe4000a7fe4ff */
[----:B------:R-:W-:-:S03]  /*12da0*/  IADD3.X R7, R13, UR7, RZ, P5, !PT ;  /* 0x000000070d077c10 */ /* 0x000fc6000affe4ff */
        /* <DEDUP_REMOVED lines=22> */
.L_x_4639:
[----:B------:R-:W-:Y:S01]  /*12f10*/  IMAD.MOV.U32 R11, RZ, RZ, R15 ;  /* 0x000000ffff0b7224 */ /* 0x000fe200078e000f */
[----:B------:R-:W-:Y:S01]  /*12f20*/  ULDC.64 UR4, c[0x0][0xb18] ;  /* 0x0002c60000047ab9 */ /* 0x000fe20000000a00 */
[----:B0----5:R-:W-:Y:S01]  /*12f30*/  IMAD.IADD R2, R12, 0x1, R0 ;  /* 0x000000010c027824 */ /* 0x021fe200078e0200 */
        /* <DEDUP_REMOVED lines=9> */
.L_x_4640:
[----:B------:R-:W-:Y:S05]  /*12fd0*/  @!P0 BRA `(.L_x_4641) ;  /* 0x00000000000c8947 */ /* 0x000fea0003800000 */
[----:B------:R-:W2:Y:S04]  /*12fe0*/  LDG.E R8, desc[UR40][R6.64] ;  /* 0x0000002806087981 */ /* 0x000ea8000c1e1900 */
[----:B------:R-:W2:Y:S02]  /*12ff0*/  LDG.E R6, desc[UR40][R6.64+0x4] ;  /* 0x0000042806067981 */ /* 0x000ea4000c1e1900 */
[----:B--2---:R-:W-:-:S07]  /*13000*/  IMAD.IADD R8, R6, 0x1, -R8 ;  /* 0x0000000106087824 */ /* 0x004fce00078e0a08 */
.L_x_4641:
[----:B0-----:R-:W2:Y:S01]  /*13010*/  @P1 LDG.E R2, desc[UR40][R4.64] ;  /* 0x0000002804021981 */ /* 0x001ea2000c1e1900 */
[----:B-----5:R-:W-:-:S03]  /*13020*/  IMAD.IADD R0, R8, 0x1, -R0 ;  /* 0x0000000108007824 */ /* 0x020fc600078e0a00 */
[----:B------:R-:W2:Y:S01]  /*13030*/  @P1 LDG.E R4, desc[UR40][R4.64+0x4] ;  /* 0x0000042804041981 */ /* 0x000ea2000c1e1900 */
[----:B------:R-:W-:Y:S01]  /*13040*/  BSSY B0, `(.L_x_4642) ;  /* 0x00001c7000007945 */ /* 0x000fe20003800000 */
[----:B--2---:R-:W-:-:S04]  /*13050*/  @P1 IMAD.IADD R10, R4, 0x1, -R2 ;  /* 0x00000001040a1824 */ /* 0x004fc800078e0a02 */
[----:B------:R-:W-:-:S04]  /*13060*/  IMAD.IADD R3, R0, 0x1, R10 ;  /* 0x0000000100037824 */ /* 0x000fc800078e020a */
        /* <DEDUP_REMOVED lines=8> */
[----:B------:R-:W-:Y:S02]  /*130f0*/  ISETP.GT.AND P0, PT, R10, R2, PT ;  /* 0x000000020a00720c */ /* 0x000fe40003f04270 */
[----:B------:R-:W-:-:S11]  /*13100*/  SHF.R.U32.HI R2, RZ, 0x6, R2 ;  /* 0x00000006ff027819 */ /* 0x000fd60000011602 */
[----:B------:R-:W-:-:S05]  /*13110*/  @P0 VIADD R10, R10, 0x3f ;  /* 0x0000003f0a0a0836 */ /* 0x000fca0000000000 */
[----:B------:R-:W-:-:S04]  /*13120*/  @P0 SHF.R.S32.HI R0, RZ, 0x1f, R10 ;  /* 0x0000001fff000819 */ /* 0x000fc8000001140a */
[----:B------:R-:W-:Y:S02]  /*13130*/  @P0 LEA.HI R10, R0, R10, RZ, 0x6 ;  /* 0x0000000a000a0211 */ /* 0x000fe400078f30ff */
[----:B------:R-:W-:Y:S01]  /*13140*/  SHF.R.S32.HI R0, RZ, 0x6, R3 ;  /* 0x00000006ff007819 */ /* 0x000fe20000011403 */
[----:B------:R-:W-:Y:S01]  /*13150*/  IMAD.MOV.U32 R7, RZ, RZ, R2 ;  /* 0x000000ffff077224 */ /* 0x000fe200078e0002 */
[----:B------:R-:W-:-:S03]  /*13160*/  @P0 SHF.R.S32.HI R7, RZ, 0x6, R10 ;  /* 0x00000006ff070819 */ /* 0x000fc6000001140a */
[----:B------:R0:W-:Y:S01]  /*13170*/  STL [R1+0x3c], R0 ;  /* 0x00003c0001007387 */ /* 0x0001e20000100800 */
[----:B------:R-:W-:Y:S02]  /*13180*/  ISETP.GT.AND P2, PT, R7, R2, PT ;  /* 0x000000020700720c */ /* 0x000fe40003f44270 */
[----:B------:R-:W-:-:S11]  /*13190*/  PLOP3.LUT P0, PT, PT, PT, PT, 0x80, 0x0 ;  /* 0x000000000000781c */ /* 0x000fd60003f0f070 */
        /* <DEDUP_REMOVED lines=8> */
.L_x_4840:
[----:B-1----:R-:W-:Y:S02]  /*13220*/  ISETP.NE.AND P0, PT, R14, RZ, PT ;  /* 0x000000ff0e00720c */ /* 0x002fe40003f05270 */
[----:B------:R-:W-:-:S11]  /*13230*/  PLOP3.LUT P6, PT, PT, PT, PT, 0x8, 0x0 ;  /* 0x000000000000781c */ /* 0x000fd60003fce170 */
[----:B------:R-:W-:Y:S05]  /*13240*/  @P0 BRA `(.L_x_4645) ;  /* 0x00000000000c0947 */ /* 0x000fea0003800000 */
[----:B------:R-:W-:-:S03]  /*13250*/  UMOV UR4, 0xffffffff ;  /* 0xffffffff00047882 */ /* 0x000fc60000000000 */
[----:B------:R-:W-:Y:S05]  /*13260*/  BRA.DIV UR4, `(.L_x_4646) ;  /* 0x0000009204047947 */ /* 0x000fea000b800000 */
[----:B------:R-:W-:-:S13]  /*13270*/  ELECT P6, URZ, PT ;  /* 0x00000000003f782f */ /* 0x000fda00038c0000 */
.L_x_4645:
[----:B0-----:R-:W2:Y:S04]  /*13280*/  LDL R3, [R1+0x60] ;  /* 0x0000600001037983 */ /* 0x001ea80000100800 */
[----:B------:R-:W3:Y:S01]  /*13290*/  LDL R5, [R1+0x4] ;  /* 0x0000040001057983 */ /* 0x000ee20000100800 */
[----:B------:R-:W-:Y:S01]  /*132a0*/  BSSY B1, `(.L_x_4647) ;  /* 0x0000008000017945 */ /* 0x000fe20003800000 */
[----:B--2---:R-:W-:-:S05]  /*132b0*/  VIADD R3, R3, 0x1 ;  /* 0x0000000103037836 */ /* 0x004fca0000000000 */
[----:B------:R-:W-:-:S04]  /*132c0*/  LEA.HI R4, R3, R3, RZ, 0x1 ;  /* 0x0000000303047211 */ /* 0x000fc800078f08ff */
[----:B------:R-:W-:-:S05]  /*132d0*/  LOP3.LUT R4, R4, 0xfffffffe, RZ, 0xc0, !PT ;  /* 0xfffffffe04047812 */ /* 0x000fca00078ec0ff */
[----:B------:R-:W-:-:S05]  /*132e0*/  IMAD.IADD R3, R3, 0x1, -R4 ;  /* 0x0000000103037824 */ /* 0x000fca00078e0a04 */
[----:B------:R-:W-:-:S04]  /*132f0*/  SHF.L.U32 R3, R3, 0x1f, RZ ;  /* 0x0000001f03037819 */ /* 0x000fc800000006ff */
[----:B---3--:R-:W0:Y:S02]  /*13300*/  SYNCS.PHASECHK.TRANS64.TRYWAIT P0, [R5+URZ+0x38820], R3 ;  /* 0x03882003050075a7 */ /* 0x008e24000800017f */
[----:B0-----:R-:W-:Y:S05]  /*13310*/  @!P0 BRA `(.L_x_4648) ;  /* 0x0000008c00f88947 */ /* 0x001fea0003800000 */
.L_x_4843:
[----:B------:R-:W-:Y:S05]  /*13320*/  BSYNC B1 ;  /* 0x0000000000017941 */ /* 0x000fea0003800000 */
.L_x_4647:
[----:B------:R-:W-:Y:S04]  /*13330*/  BSSY B1, `(.L_x_4649) ;  /* 0x00000bf000017945 */ /* 0x000fe80003800000 */
[----:B------:R-:W-:Y:S05]  /*13340*/  @!P6 BRA `(.L_x_4650) ;  /* 0x0000000800f4e947 */ /* 0x000fea0003800000 */
[----:B0-----:R-:W2:Y:S04]  /*13350*/  LDL R4, [R1+0x4] ;  /* 0x0000040001047983 */ /* 0x001ea80000100800 */
[----:B------:R-:W3:Y:S01]  /*13360*/  LDL R6, [R1+0x20] ;  /* 0x0000200001067983 */ /* 0x000ee20000100800 */
[----:B------:R-:W0:Y:S01]  /*13370*/  S2R R5, SR_TID.X ;  /* 0x0000000000057919 */ /* 0x000e220000002100 */
[----:B--2---:R-:W-:Y:S02]  /*13380*/  IMAD.MOV.U32 R8, RZ, RZ, R4 ;  /* 0x000000ffff087224 */ /* 0x004fe400078e0004 */
[----:B------:R-:W2:Y:S01]  /*13390*/  LDL R4, [R1+0x10] ;  /* 0x0000100001047983 */ /* 0x000ea20000100800 */
[----:B0-----:R-:W-:Y:S01]  /*133a0*/  LOP3.LUT R5, R5, 0x7f, RZ, 0xc0, !PT ;  /* 0x0000007f05057812 */ /* 0x001fe200078ec0ff */
[----:B------:R-:W-:Y:S03]  /*133b0*/  BSSY B2, `(.L_x_4651) ;  /* 0x0000006000027945 */ /* 0x000fe60003800000 */
[----:B------:R-:W-:Y:S01]  /*133c0*/  ISETP.NE.AND P1, PT, R5, RZ, PT ;  /* 0x000000ff0500720c */ /* 0x000fe20003f25270 */
[----:B--2---:R-:W-:Y:S01]  /*133d0*/  IMAD R4, R4, 0x8, R8 ;  /* 0x0000000804047824 */ /* 0x004fe200078e0208 */
[----:B---3--:R-:W-:-:S04]  /*133e0*/  SHF.L.U32 R8, R6, 0x1f, RZ ;  /* 0x0000001f06087819 */ /* 0x008fc800000006ff */
[----:B------:R-:W0:Y:S02]  /*133f0*/  SYNCS.PHASECHK.TRANS64.TRYWAIT P0, [R4+URZ+0x388a0], R8 ;  /* 0x0388a008040075a7 */ /* 0x000e24000800017f */
[----:B0-----:R-:W-:Y:S05]  /*13400*/  @!P0 BRA `(.L_x_4652) ;  /* 0x0000008c00d48947 */ /* 0x001fea0003800000 */
.L_x_4844:
[----:B------:R-:W-:Y:S05]  /*13410*/  BSYNC B2 ;  /* 0x0000000000027941 */ /* 0x000fea0003800000 */
.L_x_4651:
        /* <DEDUP_REMOVED lines=9> */
.L_x_4654:
[----:B------:R-:W-:Y:S05]  /*134b0*/  BSYNC B2 ;  /* 0x0000000000027941 */ /* 0x000fea0003800000 */
.L_x_4653:
        /* <DEDUP_REMOVED lines=14> */
.L_x_4655:
        /* <DEDUP_REMOVED lines=13> */
.L_x_4845:
[----:B------:R-:W-:Y:S05]  /*13670*/  BSYNC B2 ;  /* 0x0000000000027941 */ /* 0x000fea0003800000 */
.L_x_4656:
        /* <DEDUP_REMOVED lines=11> */
.L_x_4659:
[----:B------:R-:W-:Y:S05]  /*13730*/  BSYNC B2 ;  /* 0x0000000000027941 */ /* 0x000fea0003800000 */
.L_x_4658:
[----:B------:R-:W2:Y:S04]  /*13740*/  LDL R6, [R1+0x4] ;  /* 0x0000040001067983 */ /* 0x000ea80000100800 */
[----:B------:R-:W2:Y:S01]  /*13750*/  LDL R5, [R1+0x10] ;  /* 0x0000100001057983 */ /* 0x000ea20000100800 */
[----:B------:R-:W-:Y:S01]  /*13760*/  R2UR UR10, R12 ;  /* 0x000000000c0a72ca */ /* 0x000fe200000e0000 */
[----:B------:R-:W-:Y:S01]  /*13770*/  UIADD3 UR4, UP0, UR38, 0x670, URZ ;  /* 0x0000067026047890 */ /* 0x000fe2000ff1e03f */
[----:B------:R-:W-:Y:S01]  /*13780*/  R2UR UR6, R10 ;  /* 0x000000000a0672ca */ /* 0x000fe200000e0000 */
[----:B01----:R-:W-:Y:S01]  /*13790*/  VIADD R4, R4, 0x388b0 ;  /* 0x000388b004047836 */ /* 0x003fe20000000000 */
[----:B------:R-:W-:Y:S01]  /*137a0*/  R2UR UR7, R11 ;  /* 0x000000000b0772ca */ /* 0x000fe200000e0000 */
[----:B------:R-:W-:Y:S01]  /*137b0*/  UIADD3.X UR5, URZ, UR39, URZ, UP0, !UPT ;  /* 0x000000273f057290 */ /* 0x000fe200087fe43f */
[----:B------:R-:W-:Y:S01]  /*137c0*/  PLOP3.LUT P0, PT, PT, PT, PT, 0x80, 0x0 ;  /* 0x000000000000781c */ /* 0x000fe20003f0f070 */
[----:B--2---:R-:W-:-:S04]  /*137d0*/  IMAD R5, R5, 0x10000, R6 ;  /* 0x0001000005057824 */ /* 0x004fc800078e0206 */
[----:B------:R-:W-:-:S08]  /*137e0*/  VIADD R6, R5, 0x400 ;  /* 0x0000040005067836 */ /* 0x000fd00000000000 */
.L_x_4660:
        /* <DEDUP_REMOVED lines=15> */
.L_x_4661:
        /* <DEDUP_REMOVED lines=15> */
.L_x_4662:
        /* <DEDUP_REMOVED lines=15> */
.L_x_4663:
        /* <DEDUP_REMOVED lines=15> */
.L_x_4664:
        /* <DEDUP_REMOVED lines=15> */
.L_x_4665:
        /* <DEDUP_REMOVED lines=15> */
.L_x_4666:
        /* <DEDUP_REMOVED lines=15> */
.L_x_4667:
        /* <DEDUP_REMOVED lines=10> */
.L_x_4650:
[----:B------:R-:W-:Y:S05]  /*13f20*/  BSYNC B1 ;  /* 0x0000000000017941 */ /* 0x000fea0003800000 */
.L_x_4649:
[----:B------:R-:W2:Y:S04]  /*13f30*/  LDL.LU R8, [R1+0x10] ;  /* 0x0000100001087983 */ /* 0x000ea80000300800 */
[----:B------:R-:W3:Y:S01]  /*13f40*/  LDL.LU R6, [R1+0x20] ;  /* 0x0000200001067983 */ /* 0x000ee20000300800 */
[----:B0-----:R-:W-:Y:S01]  /*13f50*/  VIADD R3, R7, 0xfffffffe ;  /* 0xfffffffe07037836 */ /* 0x001fe20000000000 */
        /* <DEDUP_REMOVED lines=10> */
.L_x_4687:
[----:B------:R-:W-:Y:S05]  /*14000*/  YIELD ;  /* 0x0000000000007946 */ /* 0x000fea0003800000 */
[----:B------:R-:W-:Y:S04]  /*14010*/  BSSY B1, `(.L_x_4668) ;  /* 0x00000bd000017945 */ /* 0x000fe80003800000 */
[----:B-1----:R-:W-:Y:S05]  /*14020*/  @!P6 BRA `(.L_x_4669) ;  /* 0x0000000800ece947 */ /* 0x002fea0003800000 */
[----:B------:R-:W2:Y:S04]  /*14030*/  LDL R7, [R1+0x4] ;  /* 0x0000040001077983 */ /* 0x000ea80000100800 */
[----:B0-----:R-:W2:Y:S04]  /*14040*/  LDL R4, [R1+0x10] ;  /* 0x0000100001047983 */ /* 0x001ea80000100800 */
[----:B------:R-:W3:Y:S01]  /*14050*/  LDL R5, [R1+0x20] ;  /* 0x0000200001057983 */ /* 0x000ee20000100800 */
[----:B------:R-:W0:Y:S01]  /*14060*/  S2R R6, SR_TID.X ;  /* 0x0000000000067919 */ /* 0x000e220000002100 */
[----:B------:R-:W-:Y:S01]  /*14070*/  BSSY B2, `(.L_x_4670) ;  /* 0x0000007000027945 */ /* 0x000fe20003800000 */
[----:B0-----:R-:W-:-:S04]  /*14080*/  LOP3.LUT R6, R6, 0x7f, RZ, 0xc0, !PT ;  /* 0x0000007f06067812 */ /* 0x001fc800078ec0ff */
[----:B------:R-:W-:Y:S01]  /*14090*/  ISETP.NE.AND P2, PT, R6, RZ, PT ;  /* 0x000000ff0600720c */ /* 0x000fe20003f45270 */
[----:B--2---:R-:W-:Y:S01]  /*140a0*/  IMAD R4, R4, 0x8, R7 ;  /* 0x0000000804047824 */ /* 0x004fe200078e0207 */
[----:B---3--:R-:W-:-:S04]  /*140b0*/  SHF.L.U32 R5, R5, 0x1f, RZ ;  /* 0x0000001f05057819 */ /* 0x008fc800000006ff */
[----:B------:R-:W0:Y:S02]  /*140c0*/  SYNCS.PHASECHK.TRANS64.TRYWAIT P1, [R4+URZ+0x388a0], R5 ;  /* 0x0388a005040075a7 */ /* 0x000e24000802017f */
[----:B0-----:R-:W-:Y:S05]  /*140d0*/  @!P1 BRA `(.L_x_4671) ;  /* 0x0000008000c89947 */ /* 0x001fea0003800000 */
.L_x_4846:
[----:B------:R-:W-:Y:S05]  /*140e0*/  BSYNC B2 ;  /* 0x0000000000027941 */ /* 0x000fea0003800000 */
.L_x_4670:
        /* <DEDUP_REMOVED lines=9> */
.L_x_4673:
[----:B------:R-:W-:Y:S05]  /*14180*/  BSYNC B2 ;  /* 0x0000000000027941 */ /* 0x000fea0003800000 */
.L_x_4672:
        /* <DEDUP_REMOVED lines=13> */
.L_x_4674:
        /* <DEDUP_REMOVED lines=13> */
.L_x_4847:
[----:B------:R-:W-:Y:S05]  /*14330*/  BSYNC B2 ;  /* 0x0000000000027941 */ /* 0x000fea0003800000 */
.L_x_4675:
        /* <DEDUP_REMOVED lines=11> */
.L_x_4678:
[----:B------:R-:W-:Y:S05]  /*143f0*/  BSYNC B2 ;  /* 0x0000000000027941 */ /* 0x000fea0003800000 */
.L_x_4677:
        /* <DEDUP_REMOVED lines=11> */
.L_x_4679:
        /* <DEDUP_REMOVED lines=15> */
.L_x_4680:
        /* <DEDUP_REMOVED lines=15> */
.L_x_4681:
        /* <DEDUP_REMOVED lines=15> */
.L_x_4682:
        /* <DEDUP_REMOVED lines=15> */
.L_x_4683:
        /* <DEDUP_REMOVED lines=15> */
.L_x_4684:
        /* <DEDUP_REMOVED lines=15> */
.L_x_4685:
        /* <DEDUP_REMOVED lines=15> */
.L_x_4686:
        /* <DEDUP_REMOVED lines=10> */
.L_x_4669:
[----:B------:R-:W-:Y:S05]  /*14be0*/  BSYNC B1 ;  /* 0x0000000000017941 */ /* 0x000fea0003800000 */
.L_x_4668:
[----:B------:R-:W2:Y:S04]  /*14bf0*/  LDL.LU R8, [R1+0x10] ;  /* 0x0000100001087983 */ /* 0x000ea80000300800 */
[----:B0-----:R-:W3:Y:S01]  /*14c00*/  LDL.LU R6, [R1+0x20] ;  /* 0x0000200001067983 */ /* 0x001ee20000300800 */
        /* <DEDUP_REMOVED lines=10> */
.L_x_4643:
[----:B------:R-:W-:Y:S05]  /*14cb0*/  BSYNC B0 ;  /* 0x0000000000007941 */ /* 0x000fea0003800000 */
.L_x_4642:
[----:B01----:R-:W2:Y:S01]  /*14cc0*/  LDL R4, [R1+0x64] ;  /* 0x0000640001047983 */ /* 0x003ea20000100800 */
[----:B------:R-:W-:Y:S05]  /*14cd0*/  @!P0 WARPSYNC.ALL ;  /* 0x0000000000008948 */ /* 0x000fea0003800000 */
[----:B------:R-:W-:Y:S06]  /*14ce0*/  @!P0 BAR.SYNC.DEFER_BLOCKING 0xc, 0x180 ;  /* 0x0306000000008b1d */ /* 0x000fec0000010000 */
[----:B------:R-:W-:Y:S01]  /*14cf0*/  BSSY B7, `(.L_x_4688) ;  /* 0x00005fa000077945 */ /* 0x000fe20003800000 */
[----:B--2---:R-:W-:-:S13]  /*14d00*/  ISETP.GT.AND P0, PT, R4, RZ, PT ;  /* 0x000000ff0400720c */ /* 0x004fda0003f04270 */
        /* <DEDUP_REMOVED lines=16> */
[----:B-1----:R-:W-:Y:S01]  /*14e10*/  IADD3 R16, R2, UR36, R0 ;  /* 0x0000002402107c10 */ /* 0x002fe2000fffe000 */
[----:B------:R-:W-:Y:S06]  /*14e20*/  BRA `(.L_x_4690) ;  /* 0x0000005c00987947 */ /* 0x000fec0003800000 */
.L_x_4689:
        /* <DEDUP_REMOVED lines=21> */
.L_x_4692:
[----:B------:R-:W-:Y:S05]  /*14f80*/  BSYNC B6 ;  /* 0x0000000000067941 */ /* 0x000fea0003800000 */
.L_x_4691:
        /* <DEDUP_REMOVED lines=21> */
.L_x_4695:
        /* <DEDUP_REMOVED lines=16> */
.L_x_4694:
[----:B------:R-:W-:Y:S05]  /*151e0*/  BSYNC B6 ;  /* 0x0000000000067941 */ /* 0x000fea0003800000 */
.L_x_4693:
        /* <DEDUP_REMOVED lines=26> */
.L_x_4850:
        /* <DEDUP_REMOVED lines=11> */
.L_x_4853:
[----:B------:R-:W-:Y:S05]  /*15440*/  @!P6 BRA `(.L_x_4697) ;  /* 0x000000040014e947 */ /* 0x000fea0003800000 */
[----:B------:R1:W-:Y:S01]  /*15450*/  STL [R1+0x6c], R9 ;  /* 0x00006c0901007387 */ /* 0x0003e20000100800 */
[----:B------:R-:W-:-:S04]  /*15460*/  ISETP.NE.U32.AND P0, PT, R2, RZ, PT ;  /* 0x000000ff0200720c */ /* 0x000fc80003f05070 */
[----:B------:R-:W-:-:S13]  /*15470*/  ISETP.NE.AND.EX P0, PT, R3, RZ, PT, P0 ;  /* 0x000000ff0300720c */ /* 0x000fda0003f05300 */
[----:B-1----:R-:W-:Y:S05]  /*15480*/  @!P0 BRA `(.L_x_4699) ;  /* 0x0000000000508947 */ /* 0x002fea0003800000 */
[----:B------:R-:W1:Y:S01]  /*15490*/  LDC R6, c[0x0][0x43c] ;  /* 0x00010f00ff067b82 */ /* 0x000e620000000800 */
[----:B0-----:R-:W-:Y:S01]  /*154a0*/  IMAD.MOV.U32 R0, RZ, RZ, R9 ;  /* 0x000000ffff007224 */ /* 0x001fe200078e0009 */
        /* <DEDUP_REMOVED lines=16> */
[----:B------:R-:W2:Y:S04]  /*155b0*/  LDG.E R0, desc[UR40][R2.64] ;  /* 0x0000002802007981 */ /* 0x000ea8000c1e1900 */
[----:B--2---:R1:W-:Y:S02]  /*155c0*/  STL [R1], R0 ;  /* 0x0000000001007387 */ /* 0x0043e40000100800 */
.L_x_4699:
[----:B------:R-:W2:Y:S04]  /*155d0*/  LDL R7, [R1+0x4] ;  /* 0x0000040001077983 */ /* 0x000ea80000100800 */
[----:B01----:R-:W2:Y:S04]  /*155e0*/  LDL R0, [R1+0xc] ;  /* 0x00000c0001007983 */ /* 0x003ea80000100800 */
[----:B------:R-:W3:Y:S01]  /*155f0*/  LDL R2, [R1+0x1c] ;  /* 0x00001c0001027983 */ /* 0x000ee20000100800 */
[----:B--2---:R-:W-:Y:S01]  /*15600*/  IMAD R0, R0, 0x8, R7 ;  /* 0x0000000800007824 */ /* 0x004fe200078e0207 */
[----:B---3--:R-:W-:-:S04]  /*15610*/  SHF.L.U32 R2, R2, 0x1f, RZ ;  /* 0x0000001f02027819 */ /* 0x008fc800000006ff */
[----:B------:R-:W0:Y:S02]  /*15620*/  SYNCS.PHASECHK.TRANS64.TRYWAIT P0, [R0+URZ+0x38840], R2 ;  /* 0x03884002000075a7 */ /* 0x000e24000800017f */
[----:B0-----:R-:W-:Y:S05]  /*15630*/  @!P0 BRA `(.L_x_4700) ;  /* 0x0000006c00ec8947 */ /* 0x001fea0003800000 */
.L_x_4854:
[----:B------:R-:W1:Y:S02]  /*15640*/  S2R R3, SR_TID.X ;  /* 0x0000000000037919 */ /* 0x000e640000002100 */
        /* <DEDUP_REMOVED lines=10> */
.L_x_4701:
[----:B------:R-:W2:Y:S04]  /*156f0*/  LDL R6, [R1+0x4] ;  /* 0x0000040001067983 */ /* 0x000ea80000100800 */
[----:B------:R-:W2:Y:S04]  /*15700*/  LDL R5, [R1+0xc] ;  /* 0x00000c0001057983 */ /* 0x000ea80000100800 */
[----:B------:R-:W3:Y:S04]  /*15710*/  LDL R7, [R1+0x6c] ;  /* 0x00006c0001077983 */ /* 0x000ee80000100800 */
[----:B------:R-:W4:Y:S04]  /*15720*/  LDL R4, [R1+0x28] ;  /* 0x0000280001047983 */ /* 0x000f280000100800 */
[----:B------:R-:W5:Y:S04]  /*15730*/  LDL R3, [R1] ;  /* 0x0000000001037983 */ /* 0x000f680000100800 */
[----:B0-----:R-:W5:Y:S01]  /*15740*/  LDL.LU R2, [R1+0x8] ;  /* 0x0000080001027983 */ /* 0x001f620000300800 */
        /* <DEDUP_REMOVED lines=21> */
.L_x_4697:
[----:B0-----:R-:W2:Y:S04]  /*158a0*/  LDL R0, [R1+0x4] ;  /* 0x0000040001007983 */ /* 0x001ea80000100800 */
[----:B------:R-:W3:Y:S04]  /*158b0*/  LDL.LU R4, [R1+0x2c] ;  /* 0x00002c0001047983 */ /* 0x000ee80000300800 */
[----:B------:R-:W4:Y:S04]  /*158c0*/  LDL.LU R3, [R1+0x48] ;  /* 0x0000480001037983 */ /* 0x000f280000300800 */
[----:B-1----:R-:W5:Y:S01]  /*158d0*/  LDL R2, [R1+0x30] ;  /* 0x0000300001027983 */ /* 0x002f620000100800 */
[----:B------:R-:W-:Y:S05]  /*158e0*/  WARPSYNC.ALL ;  /* 0x0000000000007948 */ /* 0x000fea0003800000 */
[----:B------:R-:W-:Y:S01]  /*158f0*/  ULDC.64 UR4, c[0x0][0xaf8] ;  /* 0x0002be0000047ab9 */ /* 0x000fe20000000a00 */
[----:B------:R-:W-:Y:S01]  /*15900*/  BSSY B6, `(.L_x_4702) ;  /* 0x000001f000067945 */ /* 0x000fe20003800000 */
[----:B------:R-:W-:Y:S01]  /*15910*/  BAR.SYNC.DEFER_BLOCKING 0x8, 0x100 ;  /* 0x0204000000007b1d */ /* 0x000fe20000010000 */
[----:B------:R-:W-:-:S04]  /*15920*/  ISETP.NE.U32.AND P0, PT, RZ, UR4, PT ;  /* 0x00000004ff007c0c */ /* 0x000fc8000bf05070 */
[----:B------:R-:W-:Y:S01]  /*15930*/  ISETP.NE.AND.EX P0, PT, RZ, UR5, PT, P0 ;  /* 0x00000005ff007c0c */ /* 0x000fe2000bf05300 */
[----:B--2---:R-:W-:-:S05]  /*15940*/  VIADD R0, R0, 0x20400 ;  /* 0x0002040000007836 */ /* 0x004fca0000000000 */
[----:B------:R-:W-:Y:S02]  /*15950*/  LOP3.LUT P1, RZ, R0, 0x3ff, RZ, 0xc0, !PT ;  /* 0x000003ff00ff7812 */ /* 0x000fe4000782c0ff */
[----:B---3--:R-:W-:Y:S02]  /*15960*/  SEL R0, R4, RZ, !P0 ;  /* 0x000000ff04007207 */ /* 0x008fe40004000000 */
[----:B----4-:R-:W-:-:S03]  /*15970*/  SEL R3, R3, RZ, !P0 ;  /* 0x000000ff03037207 */ /* 0x010fc60004000000 */
[----:B------:R0:W-:Y:S01]  /*15980*/  STL [R1+0x38], R0 ;  /* 0x0000380001007387 */ /* 0x0001e20000100800 */
[----:B-----5:R-:W-:-:S03]  /*15990*/  SHF.R.S32.HI R2, RZ, 0x1f, R2 ;  /* 0x0000001fff027819 */ /* 0x020fc60000011402 */
[----:B------:R1:W-:Y:S01]  /*159a0*/  STL [R1+0x58], R3 ;  /* 0x0000580301007387 */ /* 0x0003e20000100800 */
[----:B0-----:R-:W-:-:S05]  /*159b0*/  SHF.R.S32.HI R0, RZ, 0x1f, R18 ;  /* 0x0000001fff007819 */ /* 0x001fca0000011412 */
[----:B------:R1:W-:Y:S04]  /*159c0*/  STL [R1+0x54], R0 ;  /* 0x0000540001007387 */ /* 0x0003e80000100800 */
[----:B------:R1:W-:Y:S01]  /*159d0*/  STL [R1+0x48], R2 ;  /* 0x0000480201007387 */ /* 0x0003e20000100800 */
[----:B------:R-:W-:Y:S05]  /*159e0*/  @!P1 BRA `(.L_x_4703) ;  /* 0x0000000000409947 */ /* 0x000fea0003800000 */
[----:B-1----:R-:W-:Y:S01]  /*159f0*/  MOV R2, 0x0 ;  /* 0x0000000000027802 */ /* 0x002fe20000000f00 */
        /* <DEDUP_REMOVED lines=15> */
.L_x_4703:
[----:B------:R-:W-:Y:S05]  /*15af0*/  BSYNC B6 ;  /* 0x0000000000067941 */ /* 0x000fea0003800000 */
.L_x_4702:
[----:B------:R-:W2:Y:S01]  /*15b00*/  LDL R4, [R1+0x48] ;  /* 0x0000480001047983 */ /* 0x000ea20000100800 */
[----:B------:R-:W0:Y:S01]  /*15b10*/  LDC R7, c[0x0][0x448] ;  /* 0x00011200ff077b82 */ /* 0x000e220000000800 */
[----:B------:R-:W-:Y:S01]  /*15b20*/  ULDC.64 UR4, c[0x0][0x298] ;  /* 0x0000a60000047ab9 */ /* 0x000fe20000000a00 */
[----:B------:R-:W-:Y:S01]  /*15b30*/  ULDC.64 UR6, c[0x0][0x280] ;  /* 0x0000a00000067ab9 */ /* 0x000fe20000000a00 */
[----:B------:R-:W3:Y:S04]  /*15b40*/  LDL R10, [R1+0x30] ;  /* 0x00003000010a7983 */ /* 0x000ee80000100800 */
[----:B------:R-:W4:Y:S01]  /*15b50*/  LDL R9, [R1+0x54] ;  /* 0x0000540001097983 */ /* 0x000f220000100800 */
[----:B-1----:R-:W1:Y:S01]  /*15b60*/  S2R R2, SR_TID.X ;  /* 0x0000000000027919 */ /* 0x002e620000002100 */
[----:B------:R-:W1:Y:S02]  /*15b70*/  S2R R0, SR_TID.X ;  /* 0x0000000000007919 */ /* 0x000e640000002100 */
[----:B------:R-:W4:Y:S04]  /*15b80*/  LDL R8, [R1+0x58] ;  /* 0x0000580001087983 */ /* 0x000f280000100800 */
[----:B------:R-:W4:Y:S01]  /*15b90*/  LDL R6, [R1+0x38] ;  /* 0x0000380001067983 */ /* 0x000f220000100800 */
[----:B0-----:R-:W-:-:S13]  /*15ba0*/  ISETP.NE.AND P0, PT, R7, 0x1, PT ;  /* 0x000000010700780c */ /* 0x001fda0003f05270 */
[----:B------:R-:W0:Y:S01]  /*15bb0*/  @P0 LDC R3, c[0x0][0x450] ;  /* 0x00011400ff030b82 */ /* 0x000e220000000800 */
[----:B-1----:R-:W-:-:S04]  /*15bc0*/  LOP3.LUT R2, R2, 0x7f, RZ, 0xc0, !PT ;  /* 0x0000007f02027812 */ /* 0x002fc800078ec0ff */
[----:B------:R-:W-:Y:S01]  /*15bd0*/  SHF.R.U32.HI R2, RZ, 0x3, R2 ;  /* 0x00000003ff027819 */ /* 0x000fe20000011602 */
[----:B------:R-:W-:-:S05]  /*15be0*/  IMAD.SHL.U32 R0, R0, 0x10, RZ ;  /* 0x0000001000007824 */ /* 0x000fca00078e00ff */
[----:B------:R-:W-:Y:S02]  /*15bf0*/  LOP3.LUT R0, R2, 0x70, R0, 0xf8, !PT ;  /* 0x0000007002007812 */ /* 0x000fe400078ef800 */
[----:B------:R-:W1:Y:S03]  /*15c00*/  @P0 LDC R2, c[0x0][0x44c] ;  /* 0x00011300ff020b82 */ /* 0x000e660000000800 */
[----:B------:R-:W-:-:S04]  /*15c10*/  IMAD R5, R17, 0x40, R0 ;  /* 0x0000004011057824 */ /* 0x000fc800078e0200 */
[----:B------:R-:W-:Y:S01]  /*15c20*/  IMAD.MOV.U32 R0, RZ, RZ, R5 ;  /* 0x000000ffff007224 */ /* 0x000fe200078e0005 */
[----:B------:R4:W-:Y:S01]  /*15c30*/  STL [R1+0x2c], R5 ;  /* 0x00002c0501007387 */ /* 0x0009e20000100800 */
[----:B-1----:R-:W-:-:S05]  /*15c40*/  @P0 IMAD.HI.U32 R2, R5, R2, RZ ;  /* 0x0000000205020227 */ /* 0x002fca00078e00ff */
[----:B0-----:R-:W-:Y:S01]  /*15c50*/  @P0 SHF.R.U32.HI R0, RZ, R3, R2 ;  /* 0x00000003ff000219 */ /* 0x001fe20000011602 */
[----:B--2---:R-:W-:-:S04]  /*15c60*/  IMAD R2, R4, UR4, RZ ;  /* 0x0000000404027c24 */ /* 0x004fc8000f8e02ff */
[C---:B---3--:R-:W-:Y:S02]  /*15c70*/  IMAD R4, R10.reuse, UR5, R2 ;  /* 0x000000050a047c24 */ /* 0x048fe4000f8e0202 */
[----:B------:R-:W-:Y:S01]  /*15c80*/  IMAD.WIDE.U32 R2, R10, UR4, RZ ;  /* 0x000000040a027c25 */ /* 0x000fe2000f8e00ff */
[----:B------:R-:W-:-:S03]  /*15c90*/  ULDC.64 UR4, c[0x0][0x2d8] ;  /* 0x0000b60000047ab9 */ /* 0x000fc60000000a00 */
[----:B------:R-:W-:Y:S02]  /*15ca0*/  IMAD.IADD R3, R3, 0x1, R4 ;  /* 0x0000000103037824 */ /* 0x000fe400078e0204 */
[----:B----4-:R-:W-:Y:S02]  /*15cb0*/  IMAD R4, R9, UR4, RZ ;  /* 0x0000000409047c24 */ /* 0x010fe4000f8e02ff */
        /* <DEDUP_REMOVED lines=22> */
[----:B------:R-:W-:Y:S01]  /*15e20*/  IMAD.WIDE.U32 R4, R0, UR4, R2 ;  /* 0x0000000400047c25 */ /* 0x000fe2000f8e0002 */
        /* <DEDUP_REMOVED lines=47> */
.L_x_4863:
        /* <DEDUP_REMOVED lines=12> */
.L_x_4705:
        /* <DEDUP_REMOVED lines=38> */
.L_x_4707:
[----:B------:R-:W-:Y:S05]  /*16440*/  BSYNC B6 ;  /* 0x0000000000067941 */ /* 0x000fea0003800000 */
.L_x_4706:
        /* <DEDUP_REMOVED lines=21> */
[----:B------:R-:W-:-:S03]  /*165a0*/  ULDC.64 UR4, c[0x0][0x3d0] ;  /* 0x0000f40000047ab9 */ /* 0x000fc60000000a00 */
[----:B------:R-:W2:Y:S01]  /*165b0*/  @P0 LDC R4, c[0x0][0x44c] ;  /* 0x00011300ff040b82 */ /* 0x000ea20000000800 */
[----:B------:R-:W-:Y:S02]  /*165c0*/  IMAD.IADD R3, R3, 0x1, R0 ;  /* 0x0000000103037824 */ /* 0x000fe400078e0200 */
        /* <DEDUP_REMOVED lines=20> */
[----:B------:R-:W-:Y:S02]  /*16710*/  ULDC.64 UR4, c[0x0][0x390] ;  /* 0x0000e40000047ab9 */ /* 0x000fe40000000a00 */
[----:B------:R-:W-:Y:S01]  /*16720*/  LEA R0, P0, R2, UR4, 0x1 ;  /* 0x0000000402007c11 */ /* 0x000fe2000f8008ff */
[----:B------:R-:W-:Y:S01]  /*16730*/  ULDC UR4, c[0x0][0x3b8] ;  /* 0x0000ee0000047ab9 */ /* 0x000fe20000000800 */
[----:B0-----:R-:W-:Y:S01]  /*16740*/  IMAD.SHL.U32 R10, R6, 0x8, RZ ;  /* 0x00000008060a7824 */ /* 0x001fe200078e00ff */
[----:B------:R-:W-:Y:S02]  /*16750*/  ISETP.GE.AND P1, PT, R8, UR4, PT ;  /* 0x0000000408007c0c */ /* 0x000fe4000bf26270 */
[----:B------:R-:W0:Y:S02]  /*16760*/  S2R R8, SR_TID.X ;  /* 0x0000000000087919 */ /* 0x000e240000002100 */
        /* <DEDUP_REMOVED lines=11> */
[----:B------:R0:W-:Y:S01]  /*16820*/  STL [R1+0x8], R9 ;  /* 0x0000080901007387 */ /* 0x0001e20000100800 */
[----:B------:R-:W-:Y:S01]  /*16830*/  IMAD.IADD R4, R3, 0x1, R4 ;  /* 0x0000000103047824 */ /* 0x000fe200078e0204 */
        /* <DEDUP_REMOVED lines=37> */
[----:B---3--:R-:W-:-:S05]  /*16a90*/  IMAD R7, R3, R7, RZ ;  /* 0x0000000703077224 */ /* 0x008fca00078e02ff */
        /* <DEDUP_REMOVED lines=8> */
[----:B------:R-:W-:Y:S01]  /*16b20*/  @!P2 SHF.R.U32.HI R2, RZ, 0x2, R2 ;  /* 0x00000002ff02a819 */ /* 0x000fe20000011602 */
[----:B------:R-:W0:Y:S01]  /*16b30*/  S2R R3, SR_TID.X ;  /* 0x0000000000037919 */ /* 0x000e220000002100 */
[----:B------:R-:W-:Y:S02]  /*16b40*/  @P3 LOP3.LUT R12, R12, 0x100, RZ, 0xfc, !PT ;  /* 0x000001000c0c3812 */ /* 0x000fe400078efcff */
[----:B------:R-:W-:-:S02]  /*16b50*/  @!P2 ISETP.NE.U32.AND P3, PT, R2, RZ, PT ;  /* 0x000000ff0200a20c */ /* 0x000fc40003f65070 */
[----:B------:R-:W-:Y:S02]  /*16b60*/  @!P2 LOP3.LUT R2, R6, 0x80, RZ, 0xc0, !PT ;  /* 0x000000800602a812 */ /* 0x000fe400078ec0ff */
[----:B------:R-:W-:Y:S02]  /*16b70*/  LOP3.LUT R12, R12, 0xffffffdf, RZ, 0xc0, !PT ;  /* 0xffffffdf0c0c7812 */ /* 0x000fe400078ec0ff */
[----:B------:R-:W-:-:S07]  /*16b80*/  @!P2 SHF.R.U32.HI R2, RZ, 0x3, R2 ;  /* 0x00000003ff02a819 */ /* 0x000fce0000011602 */
[----:B------:R-:W-:Y:S02]  /*16b90*/  @P3 LOP3.LUT R12, R12, 0x20, RZ, 0xfc, !PT ;  /* 0x000000200c0c3812 */ /* 0x000fe400078efcff */
[----:B------:R-:W-:Y:S02]  /*16ba0*/  @!P2 ISETP.NE.U32.AND P3, PT, R2, RZ, PT ;  /* 0x000000ff0200a20c */ /* 0x000fe40003f65070 */
[----:B------:R-:W1:Y:S04]  /*16bb0*/  SHFL.IDX PT, R2, R0, RZ, 0x181f ;  /* 0x00181fff00027589 */ /* 0x000e6800000e0000 */
[----:B------:R-:W2:Y:S01]  /*16bc0*/  SHFL.IDX PT, R8, R4, RZ, 0x181f ;  /* 0x00181fff04087589 */ /* 0x000ea200000e0000 */
[----:B0-----:R-:W-:-:S05]  /*16bd0*/  IMAD.SHL.U32 R13, R3, 0x8, RZ ;  /* 0x00000008030d7824 */ /* 0x001fca00078e00ff */
[----:B------:R-:W-:-:S04]  /*16be0*/  LOP3.LUT R13, R13, 0x38, RZ, 0xc0, !PT ;  /* 0x000000380d0d7812 */ /* 0x000fc800078ec0ff */
[----:B-1----:R-:W-:-:S05]  /*16bf0*/  @!P2 LEA R3, P6, R13, R2, 0x1 ;  /* 0x000000020d03a211 */ /* 0x002fca00078c08ff */
[----:B--2---:R-:W-:Y:S01]  /*16c00*/  @!P2 IMAD.X R2, RZ, RZ, R8, P6 ;  /* 0x000000ffff02a224 */ /* 0x004fe200030e0608 */
[----:B------:R-:W-:-:S04]  /*16c10*/  LOP3.LUT R12, R12, 0xfffffdff, RZ, 0xc0, !PT ;  /* 0xfffffdff0c0c7812 */ /* 0x000fc800078ec0ff */
        /* <DEDUP_REMOVED lines=36> */
[----:B------:R-:W-:-:S03]  /*16e60*/  ISETP.GE.AND P2, PT, R10, R7, PT ;  /* 0x000000070a00720c */ /* 0x000fc60003f46270 */
[----:B------:R-:W-:Y:S04]  /*16e70*/  SHFL.IDX PT, R10, R4, 0x2, 0x181f ;  /* 0x00581f00040a7f89 */ /* 0x000fe800000e0000 */
[----:B0-----:R-:W0:Y:S01]  /*16e80*/  SHFL.IDX PT, R3, R0, 0x2, 0x181f ;  /* 0x00581f0000037f89 */ /* 0x001e2200000e0000 */
[----:B------:R-:W-:-:S04]  /*16e90*/  LOP3.LUT R12, R12, 0xffffff7f, RZ, 0xc0, !PT ;  /* 0xffffff7f0c0c7812 */ /* 0x000fc800078ec0ff */
[----:B------:R-:W-:Y:S02]  /*16ea0*/  @P6 LOP3.LUT R12, R12, 0x80, RZ, 0xfc, !PT ;  /* 0x000000800c0c6812 */ /* 0x000fe400078efcff */
        /* <DEDUP_REMOVED lines=22> */
.L_x_4873:
        /* <DEDUP_REMOVED lines=31> */
.L_x_4710:
[----:B------:R-:W-:Y:S05]  /*17200*/  BSYNC B0 ;  /* 0x0000000000007941 */ /* 0x000fea0003800000 */
.L_x_4709:
[----:B--2---:R2:W5:Y:S01]  /*17210*/  LDL R0, [R1+0x4] ;  /* 0x0000040001007983 */ /* 0x0045620000100800 */
[----:B------:R-:W-:Y:S01]  /*17220*/  PLOP3.LUT P0, PT, PT, PT, PT, 0x80, 0x0 ;  /* 0x000000000000781c */ /* 0x000fe20003f0f070 */
[----:B------:R-:W-:-:S12]  /*17230*/  NOP ;  /* 0x0000000000007918 */ /* 0x000fd80000000000 */
.L_x_4711:
        /* <DEDUP_REMOVED lines=19> */
.L_x_4874:
[----:B------:R-:W-:Y:S05]  /*17370*/  BSYNC B0 ;  /* 0x0000000000007941 */ /* 0x000fea0003800000 */
.L_x_4712:
        /* <DEDUP_REMOVED lines=16> */
.L_x_4875:
[----:B------:R-:W-:Y:S05]  /*17480*/  BSYNC B1 ;  /* 0x0000000000017941 */ /* 0x000fea0003800000 */
.L_x_4716:
        /* <DEDUP_REMOVED lines=9> */
.L_x_4719:
[----:B------:R-:W-:Y:S05]  /*17520*/  BSYNC B1 ;  /* 0x0000000000017941 */ /* 0x000fea0003800000 */
.L_x_4718:
        /* <DEDUP_REMOVED lines=14> */
.L_x_4720:
        /* <DEDUP_REMOVED lines=16> */
.L_x_4721:
        /* <DEDUP_REMOVED lines=16> */
.L_x_4722:
        /* <DEDUP_REMOVED lines=16> */
.L_x_4723:
        /* <DEDUP_REMOVED lines=16> */
.L_x_4724:
        /* <DEDUP_REMOVED lines=16> */
.L_x_4725:
        /* <DEDUP_REMOVED lines=16> */
.L_x_4726:
        /* <DEDUP_REMOVED lines=16> */
.L_x_4727:
        /* <DEDUP_REMOVED lines=11> */
.L_x_4715:
[----:B------:R-:W-:Y:S05]  /*17dc0*/  BSYNC B0 ;  /* 0x0000000000007941 */ /* 0x000fea0003800000 */
.L_x_4714:
        /* <DEDUP_REMOVED lines=51> */
.L_x_4734:
[----:B-1----:R-:W3:Y:S01]  /*18100*/  LDL R2, [R1+0x4] ;  /* 0x0000040001027983 */ /* 0x002ee20000100800 */
[----:B------:R-:W-:Y:S01]  /*18110*/  SHF.L.U32 R5, R7, 0x1f, RZ ;  /* 0x0000001f07057819 */ /* 0x000fe200000006ff */
[----:B------:R-:W1:Y:S01]  /*18120*/  S2R R3, SR_TID.X ;  /* 0x0000000000037919 */ /* 0x000e620000002100 */
[----:B------:R-:W-:Y:S01]  /*18130*/  BSSY B3, `(.L_x_4735) ;  /* 0x0000006000037945 */ /* 0x000fe20003800000 */
[----:B-1----:R-:W-:-:S04]  /*18140*/  LOP3.LUT R3, R3, 0x7f, RZ, 0xc0, !PT ;  /* 0x0000007f03037812 */ /* 0x002fc800078ec0ff */
[----:B------:R-:W-:Y:S01]  /*18150*/  ISETP.NE.AND P1, PT, R3, RZ, PT ;  /* 0x000000ff0300720c */ /* 0x000fe20003f25270 */
[----:B---3--:R-:W-:-:S04]  /*18160*/  IMAD R2, R8, 0x8, R2 ;  /* 0x0000000808027824 */ /* 0x008fc800078e0202 */
[----:B------:R-:W1:Y:S02]  /*18170*/  SYNCS.PHASECHK.TRANS64.TRYWAIT P0, [R2+URZ+0x38840], R5 ;  /* 0x03884005020075a7 */ /* 0x000e64000800017f */
[----:B-1----:R-:W-:Y:S06]  /*18180*/  @!P0 BRA `(.L_x_4736) ;  /* 0x00000054008c8947 */ /* 0x002fec0003800000 */
.L_x_4876:
[----:B------:R-:W-:Y:S05]  /*18190*/  BSYNC B3 ;  /* 0x0000000000037941 */ /* 0x000fea0003800000 */
.L_x_4735:
        /* <DEDUP_REMOVED lines=9> */
.L_x_4738:
[----:B------:R-:W-:Y:S05]  /*18230*/  BSYNC B3 ;  /* 0x0000000000037941 */ /* 0x000fea0003800000 */
.L_x_4737:
        /* <DEDUP_REMOVED lines=14> */
.L_x_4739:
        /* <DEDUP_REMOVED lines=14> */
.L_x_4877:
[----:B------:R-:W-:Y:S05]  /*18400*/  BSYNC B3 ;  /* 0x0000000000037941 */ /* 0x000fea0003800000 */
.L_x_4740:
        /* <DEDUP_REMOVED lines=11> */
.L_x_4743:
[----:B------:R-:W-:Y:S05]  /*184c0*/  BSYNC B3 ;  /* 0x0000000000037941 */ /* 0x000fea0003800000 */
.L_x_4742:
[----:B------:R-:W3:Y:S04]  /*184d0*/  LDL R4, [R1+0x4] ;  /* 0x0000040001047983 */ /* 0x000ee80000100800 */
[----:B------:R-:W3:Y:S01]  /*184e0*/  LDL R3, [R1+0xc] ;  /* 0x00000c0001037983 */ /* 0x000ee20000100800 */
[----:B------:R-:W-:Y:S01]  /*184f0*/  R2UR UR10, R7 ;  /* 0x00000000070a72ca */ /* 0x000fe200000e0000 */
[----:B------:R-:W-:Y:S01]  /*18500*/  UIADD3 UR4, UP0, UR38, 0x470, URZ ;  /* 0x0000047026047890 */ /* 0x000fe2000ff1e03f */
[----:B------:R-:W-:Y:S01]  /*18510*/  R2UR UR6, R8 ;  /* 0x00000000080672ca */ /* 0x000fe200000e0000 */
[----:B01----:R-:W-:Y:S01]  /*18520*/  VIADD R2, R2, 0x38850 ;  /* 0x0003885002027836 */ /* 0x003fe20000000000 */
[----:B------:R-:W-:Y:S01]  /*18530*/  R2UR UR7, R9 ;  /* 0x00000000090772ca */ /* 0x000fe200000e0000 */
[----:B------:R-:W-:Y:S01]  /*18540*/  UIADD3.X UR5, URZ, UR39, URZ, UP0, !UPT ;  /* 0x000000273f057290 */ /* 0x000fe200087fe43f */
[----:B------:R-:W-:Y:S01]  /*18550*/  PLOP3.LUT P0, PT, PT, PT, PT, 0x80, 0x0 ;  /* 0x000000000000781c */ /* 0x000fe20003f0f070 */
[----:B---3--:R-:W-:-:S04]  /*18560*/  IMAD R3, R3, 0x10000, R4 ;  /* 0x0001000003037824 */ /* 0x008fc800078e0204 */
[----:B------:R-:W-:-:S08]  /*18570*/  VIADD R4, R3, 0x400 ;  /* 0x0000040003047836 */ /* 0x000fd00000000000 */
.L_x_4744:
        /* <DEDUP_REMOVED lines=16> */
.L_x_4745:
        /* <DEDUP_REMOVED lines=16> */
.L_x_4746:
        /* <DEDUP_REMOVED lines=16> */
.L_x_4747:
        /* <DEDUP_REMOVED lines=16> */
.L_x_4748:
        /* <DEDUP_REMOVED lines=16> */
.L_x_4749:
        /* <DEDUP_REMOVED lines=16> */
.L_x_4750:
        /* <DEDUP_REMOVED lines=16> */
.L_x_4751:
        /* <DEDUP_REMOVED lines=11> */
.L_x_4733:
[----:B------:R-:W-:Y:S05]  /*18d30*/  BSYNC B1 ;  /* 0x0000000000017941 */ /* 0x000fea0003800000 */
.L_x_4732:
[----:B------:R-:W3:Y:S02]  /*18d40*/  LDL.LU R4, [R1+0x3c] ;  /* 0x00003c0001047983 */ /* 0x000ee40000300800 */
[----:B---3--:R-:W-:-:S07]  /*18d50*/  VIADD R0, R4, 0xfffffffd ;  /* 0xfffffffd04007836 */ /* 0x008fce0000000000 */
.L_x_4731:
[----:B------:R-:W-:Y:S05]  /*18d60*/  BSYNC B2 ;  /* 0x0000000000027941 */ /* 0x000fea0003800000 */
.L_x_4730:
[----:B------:R-:W3:Y:S01]  /*18d70*/  LDL.LU R2, [R1+0x34] ;  /* 0x0000340001027983 */ /* 0x000ee20000300800 */
[----:B------:R-:W-:-:S05]  /*18d80*/  IMAD.MOV R6, RZ, RZ, -R6 ;  /* 0x000000ffff067224 */ /* 0x000fca00078e0a06 */
[----:B---3--:R-:W-:-:S13]  /*18d90*/  ISETP.NE.AND P0, PT, R2, R6, PT ;  /* 0x000000060200720c */ /* 0x008fda0003f05270 */
[----:B------:R-:W-:Y:S05]  /*18da0*/  @!P0 BRA `(.L_x_4729) ;  /* 0x0000001c00488947 */ /* 0x000fea0003800000 */
.L_x_4792:
[----:B------:R-:W3:Y:S04]  /*18db0*/  LDL R4, [R1+0x8] ;  /* 0x0000080001047983 */ /* 0x000ee80000100800 */
[----:B------:R-:W0:Y:S04]  /*18dc0*/  LDL.LU R3, [R1+0xc] ;  /* 0x00000c0001037983 */ /* 0x000e280000300800 */
        /* <DEDUP_REMOVED lines=35> */
.L_x_4754:
[----:B0-----:R-:W3:Y:S01]  /*19000*/  LDL R2, [R1+0x4] ;  /* 0x0000040001027983 */ /* 0x001ee20000100800 */
[----:B------:R-:W0:Y:S02]  /*19010*/  S2R R3, SR_TID.X ;  /* 0x0000000000037919 */ /* 0x000e240000002100 */
[----:B0-----:R-:W-:Y:S02]  /*19020*/  LOP3.LUT R4, R3, 0x7f, RZ, 0xc0, !PT ;  /* 0x0000007f03047812 */ /* 0x001fe400078ec0ff */
[----:B------:R-:W-:Y:S01]  /*19030*/  SHF.L.U32 R3, R6, 0x1f, RZ ;  /* 0x0000001f06037819 */ /* 0x000fe200000006ff */
[----:B------:R-:W-:Y:S01]  /*19040*/  BSSY B2, `(.L_x_4755) ;  /* 0x0000005000027945 */ /* 0x000fe20003800000 */
[----:B------:R-:W-:Y:S01]  /*19050*/  ISETP.NE.AND P1, PT, R4, RZ, PT ;  /* 0x000000ff0400720c */ /* 0x000fe20003f25270 */
[----:B---3--:R-:W-:-:S04]  /*19060*/  IMAD R2, R7, 0x8, R2 ;  /* 0x0000000807027824 */ /* 0x008fc800078e0202 */
[----:B------:R-:W0:Y:S02]  /*19070*/  SYNCS.PHASECHK.TRANS64.TRYWAIT P0, [R2+URZ+0x38840], R3 ;  /* 0x03884003020075a7 */ /* 0x000e24000800017f */
[----:B0-----:R-:W-:Y:S06]  /*19080*/  @!P0 BRA `(.L_x_4756) ;  /* 0x0000004400f48947 */ /* 0x001fec0003800000 */
.L_x_4878:
[----:B------:R-:W-:Y:S05]  /*19090*/  BSYNC B2 ;  /* 0x0000000000027941 */ /* 0x000fea0003800000 */
.L_x_4755:
        /* <DEDUP_REMOVED lines=9> */
.L_x_4758:
[----:B------:R-:W-:Y:S05]  /*19130*/  BSYNC B2 ;  /* 0x0000000000027941 */ /* 0x000fea0003800000 */
.L_x_4757:
        /* <DEDUP_REMOVED lines=13> */
.L_x_4759:
        /* <DEDUP_REMOVED lines=14> */
.L_x_4879:
[----:B------:R-:W-:Y:S05]  /*192f0*/  BSYNC B2 ;  /* 0x0000000000027941 */ /* 0x000fea0003800000 */
.L_x_4760:
        /* <DEDUP_REMOVED lines=11> */
.L_x_4763:
[----:B------:R-:W-:Y:S05]  /*193b0*/  BSYNC B2 ;  /* 0x0000000000027941 */ /* 0x000fea0003800000 */
.L_x_4762:
        /* <DEDUP_REMOVED lines=10> */
.L_x_4764:
        /* <DEDUP_REMOVED lines=16> */
.L_x_4765:
        /* <DEDUP_REMOVED lines=16> */
.L_x_4766:
        /* <DEDUP_REMOVED lines=16> */
.L_x_4767:
        /* <DEDUP_REMOVED lines=16> */
.L_x_4768:
        /* <DEDUP_REMOVED lines=16> */
.L_x_4769:
        /* <DEDUP_REMOVED lines=16> */
.L_x_4770:
        /* <DEDUP_REMOVED lines=16> */
.L_x_4771:
        /* <DEDUP_REMOVED lines=11> */
.L_x_4753:
[----:B------:R-:W-:Y:S05]  /*19c10*/  BSYNC B1 ;  /* 0x0000000000017941 */ /* 0x000fea0003800000 */
.L_x_4752:
[----:B------:R-:W3:Y:S01]  /*19c20*/  LDL R5, [R1+0x8] ;  /* 0x0000080001057983 */ /* 0x000ee20000100800 */
[----:B------:R-:W-:Y:S01]  /*19c30*/  VIADD R7, R7, 0x1 ;  /* 0x0000000107077836 */ /* 0x000fe20000000000 */
[----:B------:R-:W-:Y:S04]  /*19c40*/  BSSY B1, `(.L_x_4772) ;  /* 0x00000e5000017945 */ /* 0x000fe80003800000 */
[----:B------:R-:W-:-:S04]  /*19c50*/  ISETP.NE.AND P0, PT, R7, 0x2, PT ;  /* 0x000000020700780c */ /* 0x000fc80003f05270 */
[----:B------:R-:W-:Y:S02]  /*19c60*/  SEL R2, RZ, 0x1, P0 ;  /* 0x00000001ff027807 */ /* 0x000fe40000000000 */
[----:B------:R-:W-:Y:S02]  /*19c70*/  SEL R9, R7, RZ, P0 ;  /* 0x000000ff07097207 */ /* 0x000fe40000000000 */
[----:B------:R-:W-:-:S05]  /*19c80*/  LOP3.LUT R8, R6, R2, RZ, 0x3c, !PT ;  /* 0x0000000206087212 */ /* 0x000fca00078e3cff */
[----:B------:R0:W-:Y:S04]  /*19c90*/  STL [R1+0x1c], R8 ;  /* 0x00001c0801007387 */ /* 0x0001e80000100800 */
[----:B------:R0:W-:Y:S01]  /*19ca0*/  STL [R1+0xc], R9 ;  /* 0x00000c0901007387 */ /* 0x0001e20000100800 */
[----:B---3--:R-:W-:-:S13]  /*19cb0*/  LOP3.LUT P2, RZ, R5, 0x1, RZ, 0xc0, !PT ;  /* 0x0000000105ff7812 */ /* 0x008fda000784c0ff */
[----:B0-----:R-:W-:Y:S05]  /*19cc0*/  @!P2 BRA `(.L_x_4773) ;  /* 0x0000000c0070a947 */ /* 0x001fea0003800000 */
[----:B------:R-:W-:Y:S01]  /*19cd0*/  ULDC.64 UR4, c[0x0][0x418] ;  /* 0x0001060000047ab9 */ /* 0x000fe20000000a00 */
[----:B------:R-:W-:Y:S01]  /*19ce0*/  VIADD R6, R0, 0xffffffff ;  /* 0xffffffff00067836 */ /* 0x000fe20000000000 */
        /* <DEDUP_REMOVED lines=23> */
.L_x_4774:
        /* <DEDUP_REMOVED lines=9> */
.L_x_4880:
[----:B------:R-:W-:Y:S05]  /*19ef0*/  BSYNC B2 ;  /* 0x0000000000027941 */ /* 0x000fea0003800000 */
.L_x_4775:
        /* <DEDUP_REMOVED lines=9> */
.L_x_4778:
[----:B------:R-:W-:Y:S05]  /*19f90*/  BSYNC B2 ;  /* 0x0000000000027941 */ /* 0x000fea0003800000 */
.L_x_4777:
[----:B------:R-:W3:Y:S04]  /*19fa0*/  LDL R8, [R1+0x4] ;  /* 0x0000040001087983 */ /* 0x000ee80000100800 */
        /* <DEDUP_REMOVED lines=13> */
.L_x_4779:
        /* <DEDUP_REMOVED lines=14> */
.L_x_4881:
[----:B------:R-:W-:Y:S05]  /*1a160*/  BSYNC B2 ;  /* 0x0000000000027941 */ /* 0x000fea0003800000 */
.L_x_4780:
        /* <DEDUP_REMOVED lines=11> */
.L_x_4783:
[----:B------:R-:W-:Y:S05]  /*1a220*/  BSYNC B2 ;  /* 0x0000000000027941 */ /* 0x000fea0003800000 */
.L_x_4782:
        /* <DEDUP_REMOVED lines=11> */
.L_x_4784:
        /* <DEDUP_REMOVED lines=16> */
.L_x_4785:
        /* <DEDUP_REMOVED lines=16> */
.L_x_4786:
        /* <DEDUP_REMOVED lines=16> */
.L_x_4787:
        /* <DEDUP_REMOVED lines=16> */
.L_x_4788:
        /* <DEDUP_REMOVED lines=16> */
.L_x_4789:
        /* <DEDUP_REMOVED lines=16> */
.L_x_4790:
        /* <DEDUP_REMOVED lines=16> */
.L_x_4791:
        /* <DEDUP_REMOVED lines=11> */
.L_x_4773:
[----:B------:R-:W-:Y:S05]  /*1aa90*/  BSYNC B1 ;  /* 0x0000000000017941 */ /* 0x000fea0003800000 */
.L_x_4772:
[C---:B------:R-:W-:Y:S01]  /*1aaa0*/  ISETP.GT.AND P0, PT, R0.reuse, 0x1, PT ;  /* 0x000000010000780c */ /* 0x040fe20003f04270 */
[----:B------:R-:W-:-:S12]  /*1aab0*/  VIADD R0, R0, 0xfffffffe ;  /* 0xfffffffe00007836 */ /* 0x000fd80000000000 */
[----:B------:R-:W-:Y:S05]  /*1aac0*/  @P0 BRA `(.L_x_4792) ;  /* 0xffffffe000b80947 */ /* 0x000fea000383ffff */
.L_x_4729:
[----:B------:R-:W-:Y:S05]  /*1aad0*/  BSYNC B0 ;  /* 0x0000000000007941 */ /* 0x000fea0003800000 */
.L_x_4728:
        /* <DEDUP_REMOVED lines=24> */
.L_x_4794:
[----:B------:R-:W-:Y:S05]  /*1ac60*/  BSYNC B0 ;  /* 0x0000000000007941 */ /* 0x000fea0003800000 */
.L_x_4793:
[----:B------:R-:W-:-:S05]  /*1ac70*/  SEL R0, R0, RZ, P0 ;  /* 0x000000ff00007207 */ /* 0x000fca0000000000 */
[----:B------:R3:W-:Y:S02]  /*1ac80*/  STL [R1+0xc], R0 ;  /* 0x00000c0001007387 */ /* 0x0007e40000100800 */
.L_x_4690:
[----:B------:R-:W-:Y:S05]  /*1ac90*/  BSYNC B7 ;  /* 0x0000000000077941 */ /* 0x000fea0003800000 */
.L_x_4688:
        /* <DEDUP_REMOVED lines=13> */
.L_x_4795:
        /* <DEDUP_REMOVED lines=36> */
.L_x_4891:
[----:B------:R-:W-:Y:S02]  /*1afb0*/  ULDC UR4, c[0x0][0xd38] ;  /* 0x00034e0000047ab9 */ /* 0x000fe40000000800 */
[----:B------:R-:W-:-:S04]  /*1afc0*/  IMAD.U32 R16, RZ, RZ, UR4 ;  /* 0x00000004ff107e24 */ /* 0x000fc8000f8e00ff */
[----:B-1----:R-:W-:-:S04]  /*1afd0*/  IMAD R6, R6, R16, RZ ;  /* 0x0000001006067224 */ /* 0x002fc800078e02ff */
[----:B------:R-:W-:-:S05]  /*1afe0*/  IMAD.IADD R4, R4, 0x1, R6 ;  /* 0x0000000104047824 */ /* 0x000fca00078e0206 */
[----:B------:R-:W-:-:S13]  /*1aff0*/  ISETP.GT.AND P6, PT, R4, R0, PT ;  /* 0x000000000400720c */ /* 0x000fda0003fc4270 */
[----:B------:R-:W-:Y:S05]  /*1b000*/  @P6 BRA `(.L_x_4798) ;  /* 0x00000000009c6947 */ /* 0x000fea0003800000 */
.L_x_4803:
        /* <DEDUP_REMOVED lines=14> */
.L_x_4801:
[----:B------:R-:W-:Y:S05]  /*1b0f0*/  BSYNC B0 ;  /* 0x0000000000007941 */ /* 0x000fea0003800000 */
.L_x_4800:
        /* <DEDUP_REMOVED lines=18> */
.L_x_4899:
[----:B------:R-:W-:Y:S02]  /*1b220*/  ULDC UR4, c[0x0][0xd38] ;  /* 0x00034e0000047ab9 */ /* 0x000fe40000000800 */
[----:B------:R-:W-:-:S04]  /*1b230*/  IMAD.U32 R16, RZ, RZ, UR4 ;  /* 0x00000004ff107e24 */ /* 0x000fc8000f8e00ff */
[----:B-1----:R-:W-:-:S04]  /*1b240*/  IMAD R6, R6, R16, RZ ;  /* 0x0000001006067224 */ /* 0x002fc800078e02ff */
[----:B------:R-:W-:-:S05]  /*1b250*/  IMAD.IADD R4, R6, 0x1, R4 ;  /* 0x0000000106047824 */ /* 0x000fca00078e0204 */
[----:B------:R-:W-:-:S13]  /*1b260*/  ISETP.GT.AND P6, PT, R4, R0, PT ;  /* 0x000000000400720c */ /* 0x000fda0003fc4270 */
[----:B------:R-:W-:Y:S05]  /*1b270*/  @!P6 BRA `(.L_x_4803) ;  /* 0xfffffffc0064e947 */ /* 0x000fea000383ffff */
.L_x_4798:
        /* <DEDUP_REMOVED lines=8> */
.L_x_4903:
[----:B------:R-:W-:Y:S01]  /*1b300*/  ISETP.NE.AND P0, PT, R5, RZ, PT ;  /* 0x000000ff0500720c */ /* 0x000fe20003f05270 */
[----:B-1----:R-:W-:-:S12]  /*1b310*/  IMAD.MOV.U32 R3, RZ, RZ, RZ ;  /* 0x000000ffff037224 */ /* 0x002fd800078e00ff */
[----:B------:R-:W-:Y:S05]  /*1b320*/  @!P0 BRA `(.L_x_4805) ;  /* 0x0000000000148947 */ /* 0x000fea0003800000 */
[----:B------:R-:W-:Y:S01]  /*1b330*/  UMOV UR4, 0xffffffff ;  /* 0xffffffff00047882 */ /* 0x000fe20000000000 */
[----:B------:R-:W-:Y:S02]  /*1b340*/  VIADD R12, R4, 0xffffffff ;  /* 0xffffffff040c7836 */ /* 0x000fe40000000000 */
[----:B------:R-:W-:Y:S05]  /*1b350*/  BRA.DIV UR4, `(.L_x_4806) ;  /* 0x0000002e04ec7947 */ /* 0x000fea000b800000 */
[----:B0-----:R0:W1:Y:S02]  /*1b360*/  SHFL.IDX PT, R2, R2, R12, 0x1f ;  /* 0x00001f0c02027589 */ /* 0x00106400000e0000 */
.L_x_4906:
[----:B-1----:R-:W-:-:S07]  /*1b370*/  IMAD.MOV.U32 R3, RZ, RZ, R2 ;  /* 0x000000ffff037224 */ /* 0x002fce00078e0002 */
.L_x_4805:
[----:B---3--:R-:W-:Y:S01]  /*1b380*/  IABS R5, R17 ;  /* 0x0000001100057213 */ /* 0x008fe20000000000 */
[----:B------:R-:W-:Y:S02]  /*1b390*/  IMAD R16, R3, R16, R6 ;  /* 0x0000001003107224 */ /* 0x000fe400078e0206 */
[----:B------:R-:W-:Y:S01]  /*1b3a0*/  IMAD.IADD R19, R4, 0x1, R19 ;  /* 0x0000000104137824 */ /* 0x000fe200078e0213 */
[----:B0-----:R-:W0:Y:S01]  /*1b3b0*/  I2F.RP R2, R5 ;  /* 0x0000000500027306 */ /* 0x001e220000209400 */
[----:B------:R-:W-:-:S07]  /*1b3c0*/  IMAD.IADD R0, R0, 0x1, -R16 ;  /* 0x0000000100007824 */ /* 0x000fce00078e0a10 */
        /* <DEDUP_REMOVED lines=26> */
.L_x_4799:
[----:B------:R-:W-:Y:S01]  /*1b570*/  UMOV UR4, URZ ;  /* 0x0000003f00047c82 */ /* 0x000fe20008000000 */
[----:B------:R-:W-:Y:S01]  /*1b580*/  UMOV UR5, URZ ;  /* 0x0000003f00057c82 */ /* 0x000fe20008000000 */
[----:B------:R-:W-:Y:S01]  /*1b590*/  ULDC UR6, c[0x0][0xd3c] ;  /* 0x00034f0000067ab9 */ /* 0x000fe20000000800 */
[----:B------:R-:W-:Y:S02]  /*1b5a0*/  IMAD.MOV.U32 R16, RZ, RZ, R0 ;  /* 0x000000ffff107224 */ /* 0x000fe400078e0000 */
[----:B------:R-:W-:Y:S02]  /*1b5b0*/  IMAD.U32 R17, RZ, RZ, UR4 ;  /* 0x00000004ff117e24 */ /* 0x000fe4000f8e00ff */
[----:B------:R-:W-:Y:S02]  /*1b5c0*/  IMAD.U32 R18, RZ, RZ, UR5 ;  /* 0x00000005ff127e24 */ /* 0x000fe4000f8e00ff */
[----:B------:R-:W-:-:S07]  /*1b5d0*/  IMAD.U32 R19, RZ, RZ, UR6 ;  /* 0x00000006ff137e24 */ /* 0x000fce000f8e00ff */
.L_x_4807:
[----:B------:R1:W3:Y:S01]  /*1b5e0*/  LDL R3, [R1+0x4] ;  /* 0x0000040001037983 */ /* 0x0002e20000100800 */
[----:B------:R-:W4:Y:S01]  /*1b5f0*/  S2R R0, SR_TID.X ;  /* 0x0000000000007919 */ /* 0x000f220000002100 */
[----:B------:R-:W-:Y:S05]  /*1b600*/  WARPSYNC.ALL ;  /* 0x0000000000007948 */ /* 0x000fea0003800000 */
[----:B----4-:R-:W-:Y:S01]  /*1b610*/  LOP3.LUT R0, R0, 0x1f, RZ, 0xc0, !PT ;  /* 0x0000001f00007812 */ /* 0x010fe200078ec0ff */
[----:B------:R-:W-:Y:S03]  /*1b620*/  BAR.SYNC.DEFER_BLOCKING 0x4, 0x180 ;  /* 0x0106000000007b1d */ /* 0x000fe60000010000 */
[----:B------:R-:W-:-:S13]  /*1b630*/  ISETP.NE.AND P0, PT, R0, RZ, PT ;  /* 0x000000ff0000720c */ /* 0x000fda0003f05270 */
[----:B------:R-:W3:Y:S01]  /*1b640*/  @!P0 S2R R0, SR_CgaCtaId ;  /* 0x0000000000008919 */ /* 0x000ee20000008800 */
[----:B0-----:R-:W-:-:S04]  /*1b650*/  @!P0 MOV R2, 0x400 ;  /* 0x0000040000028802 */ /* 0x001fc80000000f00 */
[----:B---3--:R-:W-:-:S05]  /*1b660*/  @!P0 LEA R3, R0, R2, 0x18 ;  /* 0x0000000200038211 */ /* 0x008fca00078ec0ff */
[----:B------:R1:W-:Y:S04]  /*1b670*/  @!P0 STS.128 [R3+0x388d0], R16 ;  /* 0x0388d01003008388 */ /* 0x0003e80000000c00 */
[----:B------:R1:W-:Y:S01]  /*1b680*/  @!P0 STL [R1+0x4], R3 ;  /* 0x0000040301008387 */ /* 0x0003e20000100800 */
[----:B------:R-:W-:Y:S06]  /*1b690*/  BAR.ARV 0x5, 0x180 ;  /* 0x0146000000007b1d */ /* 0x000fec0000002000 */
.L_x_4796:
[----:B------:R-:W-:Y:S02]  /*1b6a0*/  ULDC UR4, c[0x0][0xd3c] ;  /* 0x00034f0000047ab9 */ /* 0x000fe40000000800 */
[----:B----4-:R-:W-:-:S13]  /*1b6b0*/  ISETP.GE.AND P0, PT, R19, UR4, PT ;  /* 0x0000000413007c0c */ /* 0x010fda000bf06270 */
[----:B------:R-:W-:Y:S05]  /*1b6c0*/  @!P0 BRA `(.L_x_4808) ;  /* 0xffffff7400108947 */ /* 0x000fea000383ffff */
[----:B------:R-:W-:Y:S05]  /*1b6d0*/  BSYNC B8 ;  /* 0x0000000000087941 */ /* 0x000fea0003800000 */
.L_x_4638:
[----:B---3--:R-:W3:Y:S01]  /*1b6e0*/  LDL.LU R0, [R1+0x60] ;  /* 0x0000600001007983 */ /* 0x008ee20000300800 */
[----:B------:R-:W-:Y:S01]  /*1b6f0*/  BSSY B0, `(.L_x_4809) ;  /* 0x000000b000007945 */ /* 0x000fe20003800000 */
[----:B------:R-:W4:Y:S01]  /*1b700*/  S2R R5, SR_CgaCtaId ;  /* 0x0000000000057919 */ /* 0x000f220000008800 */
[----:B---3--:R-:W-:-:S05]  /*1b710*/  VIADD R0, R0, 0x1 ;  /* 0x0000000100007836 */ /* 0x008fca0000000000 */
[----:B0-----:R-:W-:-:S04]  /*1b720*/  LEA.HI R2, R0, R0, RZ, 0x1 ;  /* 0x0000000000027211 */ /* 0x001fc800078f08ff */
[----:B-1----:R-:W-:-:S05]  /*1b730*/  LOP3.LUT R3, R2, 0xfffffffe, RZ, 0xc0, !PT ;  /* 0xfffffffe02037812 */ /* 0x002fca00078ec0ff */
[----:B------:R-:W-:Y:S01]  /*1b740*/  IMAD.IADD R3, R0, 0x1, -R3 ;  /* 0x0000000100037824 */ /* 0x000fe200078e0a03 */
[----:B------:R-:W-:-:S04]  /*1b750*/  MOV R0, 0x400 ;  /* 0x0000040000007802 */ /* 0x000fc80000000f00 */
[----:B----4-:R-:W-:Y:S02]  /*1b760*/  LEA R0, R5, R0, 0x18 ;  /* 0x0000000005007211 */ /* 0x010fe400078ec0ff */
[----:B------:R-:W-:-:S04]  /*1b770*/  SHF.L.U32 R3, R3, 0x1f, RZ ;  /* 0x0000001f03037819 */ /* 0x000fc800000006ff */
[----:B------:R-:W0:Y:S02]  /*1b780*/  SYNCS.PHASECHK.TRANS64.TRYWAIT P0, [R0+URZ+0x38820], R3 ;  /* 0x03882003000075a7 */ /* 0x000e24000800017f */
[----:B0-----:R-:W-:Y:S05]  /*1b790*/  @!P0 BRA `(.L_x_4810) ;  /* 0x0000002c00048947 */ /* 0x001fea0003800000 */
.L_x_4907:
[----:B------:R-:W-:Y:S05]  /*1b7a0*/  BSYNC B0 ;  /* 0x0000000000007941 */ /* 0x000fea0003800000 */
.L_x_4809:
[----:B------:R-:W-:-:S03]  /*1b7b0*/  UMOV UR4, 0xffffffff ;  /* 0xffffffff00047882 */ /* 0x000fc60000000000 */
[----:B------:R-:W-:Y:S05]  /*1b7c0*/  BRA.DIV UR4, `(.L_x_4811) ;  /* 0x0000002e040c7947 */ /* 0x000fea000b800000 */
[----:B------:R-:W1:Y:S02]  /*1b7d0*/  S2R R2, SR_TID.X ;  /* 0x0000000000027919 */ /* 0x000e640000002100 */
[----:B-1----:R-:W-:-:S04]  /*1b7e0*/  SHF.R.U32.HI R2, RZ, 0x5, R2 ;  /* 0x00000005ff027819 */ /* 0x002fc80000011602 */
[----:B------:R-:W-:-:S05]  /*1b7f0*/  LOP3.LUT R2, R2, 0x3, RZ, 0xc0, !PT ;  /* 0x0000000302027812 */ /* 0x000fca00078ec0ff */
[----:B------:R1:W3:Y:S02]  /*1b800*/  SHFL.IDX PT, R14, R2, RZ, 0x1f ;  /* 0x00001fff020e7589 */ /* 0x0002e400000e0000 */
.L_x_4910:
[----:B---3--:R-:W-:-:S13]  /*1b810*/  ISETP.NE.AND P0, PT, R14, RZ, PT ;  /* 0x000000ff0e00720c */ /* 0x008fda0003f05270 */
[----:B------:R-:W-:Y:S05]  /*1b820*/  @P0 BRA `(.L_x_4515) ;  /* 0x0000000000940947 */ /* 0x000fea0003800000 */
[----:B------:R-:W-:-:S03]  /*1b830*/  UMOV UR4, 0xffffffff ;  /* 0xffffffff00047882 */ /* 0x000fc60000000000 */
[----:B------:R-:W-:Y:S05]  /*1b840*/  BRA.DIV UR4, `(.L_x_4812) ;  /* 0x0000002e04207947 */ /* 0x000fea000b800000 */
[----:B------:R-:W-:-:S13]  /*1b850*/  ELECT P6, URZ, PT ;  /* 0x00000000003f782f */ /* 0x000fda00038c0000 */
.L_x_4913:
[----:B------:R-:W-:Y:S05]  /*1b860*/  @!P6 BRA `(.L_x_4515) ;  /* 0x000000000084e947 */ /* 0x000fea0003800000 */
[----:B-1----:R-:W3:Y:S02]  /*1b870*/  LDL.LU R2, [R1+0x70] ;  /* 0x0000700001027983 */ /* 0x002ee40000300800 */
[----:B---3--:R-:W-:-:S04]  /*1b880*/  LOP3.LUT R2, R2, 0x2, RZ, 0xfc, !PT ;  /* 0x0000000202027812 */ /* 0x008fc800078efcff */
[----:B------:R-:W-:-:S13]  /*1b890*/  ISETP.NE.AND P2, PT, R2, 0x3, PT ;  /* 0x000000030200780c */ /* 0x000fda0003f45270 */
[----:B------:R-:W-:Y:S05]  /*1b8a0*/  @!P2 BRA `(.L_x_4813) ;  /* 0x000000000004a947 */ /* 0x000fea0003800000 */
[----:B------:R-:W-:Y:S01]  /*1b8b0*/  BPT.TRAP 0x1 ;  /* 0x000000040000795c */ /* 0x000fe20000300000 */
.L_x_4813:
[----:B0-----:R-:W3:Y:S04]  /*1b8c0*/  LDL R3, [R1+0xc] ;  /* 0x00000c0001037983 */ /* 0x001ee80000100800 */
[----:B------:R-:W4:Y:S01]  /*1b8d0*/  LDL.LU R7, [R1+0x1c] ;  /* 0x00001c0001077983 */ /* 0x000f220000300800 */
[----:B------:R-:W-:-:S04]  /*1b8e0*/  VIADD R2, R0, 0x38840 ;  /* 0x0003884000027836 */ /* 0x000fc80000000000 */
[C---:B---3--:R-:W-:Y:S02]  /*1b8f0*/  IMAD R6, R3.reuse, 0x8, R2 ;  /* 0x0000000803067824 */ /* 0x048fe400078e0202 */
[----:B------:R-:W-:Y:S01]  /*1b900*/  VIADD R3, R3, 0x1 ;  /* 0x0000000103037836 */ /* 0x000fe20000000000 */
[----:B----4-:R-:W-:-:S04]  /*1b910*/  SHF.L.U32 R5, R7, 0x1f, RZ ;  /* 0x0000001f07057819 */ /* 0x010fc800000006ff */
        /* <DEDUP_REMOVED lines=8> */
.L_x_4914:
[----:B------:R-:W1:Y:S02]  /*1b9a0*/  SYNCS.PHASECHK.TRANS64.TRYWAIT P0, [R7+URZ], R2 ;  /* 0x00000002070075a7 */ /* 0x000e64000800017f */
[----:B-1----:R-:W-:Y:S05]  /*1b9b0*/  @!P0 BRA `(.L_x_4815) ;  /* 0x0000002800f88947 */ /* 0x002fea0003800000 */
.L_x_4915:
[----:B------:R-:W-:Y:S05]  /*1b9c0*/  @!P2 BRA `(.L_x_4816) ;  /* 0x000000000004a947 */ /* 0x000fea0003800000 */
[----:B------:R-:W-:Y:S01]  /*1b9d0*/  BPT.TRAP 0x1 ;  /* 0x000000040000795c */ /* 0x000fe20000300000 */
.L_x_4816:
[----:B------:R-:W3:Y:S01]  /*1b9e0*/  LDL.LU R4, [R1+0xc] ;  /* 0x00000c0001047983 */ /* 0x000ee20000300800 */
[----:B------:R-:W-:-:S04]  /*1b9f0*/  VIADD R0, R0, 0x38860 ;  /* 0x0003886000007836 */ /* 0x000fc80000000000 */
[----:B---3--:R-:W-:-:S04]  /*1ba00*/  IMAD R4, R4, 0x8, R0 ;  /* 0x0000000804047824 */ /* 0x008fc800078e0200 */
[----:B------:R-:W3:Y:S02]  /*1ba10*/  SYNCS.PHASECHK.TRANS64.TRYWAIT P0, [R4+URZ], R5 ;  /* 0x00000005040075a7 */ /* 0x000ee4000800017f */
[----:B---3--:R-:W-:Y:S05]  /*1ba20*/  @!P0 BRA `(.L_x_4817) ;  /* 0x0000002800f08947 */ /* 0x008fea0003800000 */
.L_x_4916:
[----:B------:R-:W-:-:S07]  /*1ba30*/  IMAD R3, R3, 0x8, R0 ;  /* 0x0000000803037824 */ /* 0x000fce00078e0200 */
.L_x_4818:
[----:B----4-:R4:W0:Y:S02]  /*1ba40*/  SYNCS.PHASECHK.TRANS64.TRYWAIT P0, [R3+URZ], R2 ;  /* 0x00000002030075a7 */ /* 0x010824000800017f */
[----:B0-----:R-:W-:Y:S05]  /*1ba50*/  @!P0 NANOSLEEP.SYNCS 0x989680 ;  /* 0x009896800000895d */ /* 0x001fea0003900000 */
[----:B------:R-:W0:Y:S02]  /*1ba60*/  @!P0 SYNCS.PHASECHK.TRANS64 P0, [R3+URZ], R2 ;  /* 0x00000002030085a7 */ /* 0x000e24000800007f */
[----:B0-----:R-:W-:Y:S05]  /*1ba70*/  @!P0 BRA `(.L_x_4818) ;  /* 0xfffffffc00f08947 */ /* 0x001fea000383ffff */
.L_x_4515:
[----:B------:R-:W-:Y:S05]  /*1ba80*/  BSYNC B9 ;  /* 0x0000000000097941 */ /* 0x000fea0003800000 */
.L_x_4512:
[----:B------:R-:W-:Y:S05]  /*1ba90*/  EXIT ;  /* 0x000000000000794d */ /* 0x000fea0003800000 */
.L_x_4531:
[----:B0-----:R0:W1:Y:S02]  /*1baa0*/  SYNCS.PHASECHK.TRANS64.TRYWAIT P5, [R66+URZ+0x38890], R75 ;  /* 0x0388904b420075a7 */ /* 0x00106400080a017f */
[----:B-1----:R-:W-:Y:S05]  /*1bab0*/  @!P5 NANOSLEEP.SYNCS 0x989680 ;  /* 0x009896800000d95d */ /* 0x002fea0003900000 */
[----:B------:R-:W1:Y:S02]  /*1bac0*/  @!P5 SYNCS.PHASECHK.TRANS64 P5, [R66+URZ+0x38890], R75 ;  /* 0x0388904b4200d5a7 */ /* 0x000e6400080a007f */
[----:B-1----:R-:W-:Y:S05]  /*1bad0*/  @!P5 BRA `(.L_x_4531) ;  /* 0xfffffffc00f0d947 */ /* 0x002fea000383ffff */
[----:B------:R-:W-:Y:S05]  /*1bae0*/  BRA `(.L_x_4819) ;  /* 0xfffffe6800f87947 */ /* 0x000fea000383ffff */
.L_x_4541:
[----:B-1----:R1:W2:Y:S02]  /*1baf0*/  SYNCS.PHASECHK.TRANS64.TRYWAIT P5, [R66+URZ+0x38890], R75 ;  /* 0x0388904b420075a7 */ /* 0x0022a400080a017f */
[----:B--2---:R-:W-:Y:S05]  /*1bb00*/  @!P5 NANOSLEEP.SYNCS 0x989680 ;  /* 0x009896800000d95d */ /* 0x004fea0003900000 */
[----:B------:R-:W2:Y:S02]  /*1bb10*/  @!P5 SYNCS.PHASECHK.TRANS64 P5, [R66+URZ+0x38890], R75 ;  /* 0x0388904b4200d5a7 */ /* 0x000ea400080a007f */
[----:B--2---:R-:W-:Y:S05]  /*1bb20*/  @!P5 BRA `(.L_x_4541) ;  /* 0xfffffffc00f0d947 */ /* 0x004fea000383ffff */
[----:B------:R-:W-:Y:S05]  /*1bb30*/  BRA `(.L_x_4820) ;  /* 0xfffffe7400507947 */ /* 0x000fea000383ffff */
.L_x_4546:
[----:B0-----:R0:W1:Y:S02]  /*1bb40*/  SYNCS.PHASECHK.TRANS64.TRYWAIT P5, [R66+URZ+0x38890], R75 ;  /* 0x0388904b420075a7 */ /* 0x00106400080a017f */
[----:B-1----:R-:W-:Y:S05]  /*1bb50*/  @!P5 NANOSLEEP.SYNCS 0x989680 ;  /* 0x009896800000d95d */ /* 0x002fea0003900000 */
[----:B------:R-:W1:Y:S02]  /*1bb60*/  @!P5 SYNCS.PHASECHK.TRANS64 P5, [R66+URZ+0x38890], R75 ;  /* 0x0388904b4200d5a7 */ /* 0x000e6400080a007f */
[----:B-1----:R-:W-:Y:S05]  /*1bb70*/  @!P5 BRA `(.L_x_4546) ;  /* 0xfffffffc00f0d947 */ /* 0x002fea000383ffff */
[----:B------:R-:W-:Y:S05]  /*1bb80*/  BRA `(.L_x_4821) ;  /* 0xfffffe7c00647947 */ /* 0x000fea000383ffff */
.L_x_4550:
[----:B------:R0:W0:Y:S02]  /*1bb90*/  SYNCS.PHASECHK.TRANS64.TRYWAIT P0, [R66+URZ+0x388b0], R75 ;  /* 0x0388b04b420075a7 */ /* 0x000024000800017f */
[----:B0-----:R-:W-:Y:S05]  /*1bba0*/  @!P0 NANOSLEEP.SYNCS 0x989680 ;  /* 0x009896800000895d */ /* 0x001fea0003900000 */
[----:B------:R-:W0:Y:S02]  /*1bbb0*/  @!P0 SYNCS.PHASECHK.TRANS64 P0, [R66+URZ+0x388b0], R75 ;  /* 0x0388b04b420085a7 */ /* 0x000e24000800007f */
[----:B0-----:R-:W-:Y:S05]  /*1bbc0*/  @!P0 BRA `(.L_x_4550) ;  /* 0xfffffffc00f08947 */ /* 0x001fea000383ffff */
[----:B------:R-:W-:Y:S05]  /*1bbd0*/  BRA `(.L_x_4822) ;  /* 0xfffffe7c00dc7947 */ /* 0x000fea000383ffff */
.L_x_4573:
[----:B------:R-:W-:Y:S01]  /*1bbe0*/  BSSY B1, `(.L_x_4823) ;  /* 0x0000008000017945 */ /* 0x000fe20003800000 */
[----:B------:R-:W-:Y:S02]  /*1bbf0*/  IMAD.MOV.U32 R13, RZ, RZ, R27 ;  /* 0x000000ffff0d7224 */ /* 0x000fe400078e001b */
[----:B------:R-:W-:Y:S02]  /*1bc00*/  IMAD.MOV.U32 R12, RZ, RZ, RZ ;  /* 0x000000ffff0c7224 */ /* 0x000fe400078e00ff */
[----:B------:R-:W-:Y:S02]  /*1bc10*/  IMAD.MOV.U32 R11, RZ, RZ, 0x1c1f ;  /* 0x00001c1fff0b7424 */ /* 0x000fe400078e00ff */
[----:B------:R-:W-:-:S07]  /*1bc20*/  IMAD.MOV.U32 R15, RZ, RZ, -0x1 ;  /* 0xffffffffff0f7424 */ /* 0x000fce00078e00ff */
[----:B0-----:R-:W-:Y:S05]  /*1bc30*/  WARPSYNC.COLLECTIVE R15, `(.L_x_4824) ;  /* 0x000000000f087348 */ /* 0x001fea0003c00000 */
[----:B------:R1:W2:Y:S02]  /*1bc40*/  SHFL.IDX P6, R14, R13, R12, R11 ;  /* 0x0000000c0d0e7389 */ /* 0x0002a400000c000b */
[----:B012---:R-:W-:Y:S01]  /*1bc50*/  ENDCOLLECTIVE ;  /* 0x000000000000791b */ /* 0x007fe20003800000 */
.L_x_4824:
[----:B------:R-:W-:Y:S05]  /*1bc60*/  BSYNC B1 ;  /* 0x0000000000017941 */ /* 0x000fea0003800000 */
.L_x_4823:
        /* <DEDUP_REMOVED lines=8> */
.L_x_4825:
[----:B------:R-:W-:Y:S02]  /*1bcf0*/  IMAD.MOV.U32 R13, RZ, RZ, R29 ;  /* 0x000000ffff0d7224 */ /* 0x000fe400078e001d */
[----:B------:R-:W-:-:S07]  /*1bd00*/  IMAD.MOV.U32 R3, RZ, RZ, R14 ;  /* 0x000000ffff037224 */ /* 0x000fce00078e000e */
[----:B------:R-:W-:Y:S05]  /*1bd10*/  WARPSYNC.COLLECTIVE R15, `(.L_x_4826) ;  /* 0x000000000f087348 */ /* 0x000fea0003c00000 */
[----:B------:R0:W1:Y:S02]  /*1bd20*/  SHFL.IDX P6, R14, R13, R12, R11 ;  /* 0x0000000c0d0e7389 */ /* 0x00006400000c000b */
[----:B01----:R-:W-:Y:S01]  /*1bd30*/  ENDCOLLECTIVE ;  /* 0x000000000000791b */ /* 0x003fe20003800000 */
.L_x_4826:
[----:B------:R-:W-:Y:S02]  /*1bd40*/  IMAD.MOV.U32 R13, RZ, RZ, R28 ;  /* 0x000000ffff0d7224 */ /* 0x000fe400078e001c */
[----:B------:R-:W-:-:S07]  /*1bd50*/  IMAD.MOV.U32 R4, RZ, RZ, R14 ;  /* 0x000000ffff047224 */ /* 0x000fce00078e000e */
[----:B------:R-:W-:Y:S05]  /*1bd60*/  WARPSYNC.COLLECTIVE R15, `(.L_x_4827) ;  /* 0x000000000f087348 */ /* 0x000fea0003c00000 */
[----:B------:R0:W1:Y:S02]  /*1bd70*/  SHFL.IDX P6, R14, R13, R12, R11 ;  /* 0x0000000c0d0e7389 */ /* 0x00006400000c000b */
[----:B01----:R-:W-:Y:S01]  /*1bd80*/  ENDCOLLECTIVE ;  /* 0x000000000000791b */ /* 0x003fe20003800000 */
.L_x_4827:
[----:B------:R-:W-:Y:S05]  /*1bd90*/  BRA `(.L_x_4828) ;  /* 0xfffffea800147947 */ /* 0x000fea000383ffff */
.L_x_4577:
[----:B0-----:R0:W1:Y:S02]  /*1bda0*/  SYNCS.PHASECHK.TRANS64.TRYWAIT P0, [R2+URZ+0x38800], R13 ;  /* 0x0388000d020075a7 */ /* 0x001064000800017f */
[----:B-1----:R-:W-:Y:S05]  /*1bdb0*/  @!P0 NANOSLEEP.SYNCS 0x989680 ;  /* 0x009896800000895d */ /* 0x002fea0003900000 */
[----:B------:R-:W1:Y:S02]  /*1bdc0*/  @!P0 SYNCS.PHASECHK.TRANS64 P0, [R2+URZ+0x38800], R13 ;  /* 0x0388000d020085a7 */ /* 0x000e64000800007f */
[----:B-1----:R-:W-:Y:S05]  /*1bdd0*/  @!P0 BRA `(.L_x_4577) ;  /* 0xfffffffc00f08947 */ /* 0x002fea000383ffff */
[----:B------:R-:W-:Y:S05]  /*1bde0*/  BRA `(.L_x_4829) ;  /* 0xfffffeac00287947 */ /* 0x000fea000383ffff */
.L_x_4585:
        /* <DEDUP_REMOVED lines=8> */
.L_x_4831:
[----:B------:R-:W-:Y:S05]  /*1be70*/  BSYNC B1 ;  /* 0x0000000000017941 */ /* 0x000fea0003800000 */
.L_x_4830:
        /* <DEDUP_REMOVED lines=8> */
.L_x_4832:
[----:B------:R-:W-:Y:S02]  /*1bf00*/  IMAD.MOV.U32 R21, RZ, RZ, R3 ;  /* 0x000000ffff157224 */ /* 0x000fe400078e0003 */
[----:B------:R-:W-:Y:S02]  /*1bf10*/  IMAD.MOV.U32 R13, RZ, RZ, R29 ;  /* 0x000000ffff0d7224 */ /* 0x000fe400078e001d */
[----:B------:R-:W-:-:S07]  /*1bf20*/  IMAD.MOV.U32 R0, RZ, RZ, R14 ;  /* 0x000000ffff007224 */ /* 0x000fce00078e000e */
[----:B------:R-:W-:Y:S05]  /*1bf30*/  WARPSYNC.COLLECTIVE R15, `(.L_x_4833) ;  /* 0x000000000f087348 */ /* 0x000fea0003c00000 */
[----:B------:R0:W1:Y:S02]  /*1bf40*/  SHFL.IDX P6, R14, R13, R12, R11 ;  /* 0x0000000c0d0e7389 */ /* 0x00006400000c000b */
[----:B01----:R-:W-:Y:S01]  /*1bf50*/  ENDCOLLECTIVE ;  /* 0x000000000000791b */ /* 0x003fe20003800000 */
.L_x_4833:
[----:B------:R-:W-:Y:S02]  /*1bf60*/  IMAD.MOV.U32 R20, RZ, RZ, R0 ;  /* 0x000000ffff147224 */ /* 0x000fe400078e0000 */
[----:B------:R-:W-:Y:S02]  /*1bf70*/  IMAD.MOV.U32 R13, RZ, RZ, R28 ;  /* 0x000000ffff0d7224 */ /* 0x000fe400078e001c */
[----:B------:R-:W-:-:S07]  /*1bf80*/  IMAD.MOV.U32 R5, RZ, RZ, R14 ;  /* 0x000000ffff057224 */ /* 0x000fce00078e000e */
[----:B------:R-:W-:Y:S05]  /*1bf90*/  WARPSYNC.COLLECTIVE R15, `(.L_x_4834) ;  /* 0x000000000f087348 */ /* 0x000fea0003c00000 */
[----:B------:R0:W1:Y:S02]  /*1bfa0*/  SHFL.IDX P6, R14, R13, R12, R11 ;  /* 0x0000000c0d0e7389 */ /* 0x00006400000c000b */
[----:B01----:R-:W-:Y:S01]  /*1bfb0*/  ENDCOLLECTIVE ;  /* 0x000000000000791b */ /* 0x003fe20003800000 */
.L_x_4834:
[----:B------:R-:W-:Y:S05]  /*1bfc0*/  BRA `(.L_x_4835) ;  /* 0xfffffeb400887947 */ /* 0x000fea000383ffff */
.L_x_4589:
[----:B0-----:R0:W1:Y:S02]  /*1bfd0*/  SYNCS.PHASECHK.TRANS64.TRYWAIT P1, [R2+URZ+0x38800], R3 ;  /* 0x03880003020075a7 */ /* 0x001064000802017f */
[----:B-1----:R-:W-:Y:S05]  /*1bfe0*/  @!P1 NANOSLEEP.SYNCS 0x989680 ;  /* 0x009896800000995d */ /* 0x002fea0003900000 */
[----:B------:R-:W1:Y:S02]  /*1bff0*/  @!P1 SYNCS.PHASECHK.TRANS64 P1, [R2+URZ+0x38800], R3 ;  /* 0x03880003020095a7 */ /* 0x000e64000802007f */
[----:B-1----:R-:W-:Y:S05]  /*1c000*/  @!P1 BRA `(.L_x_4589) ;  /* 0xfffffffc00f09947 */ /* 0x002fea000383ffff */
[----:B------:R-:W-:Y:S05]  /*1c010*/  BRA `(.L_x_4836) ;  /* 0xfffffeb800587947 */ /* 0x000fea000383ffff */
.L_x_4595:
[----:B0-----:R0:W1:Y:S02]  /*1c020*/  SYNCS.PHASECHK.TRANS64.TRYWAIT P1, [R20+URZ+0x38830], R13 ;  /* 0x0388300d140075a7 */ /* 0x001064000802017f */
[----:B-1----:R-:W-:Y:S05]  /*1c030*/  @!P1 NANOSLEEP.SYNCS 0x989680 ;  /* 0x009896800000995d */ /* 0x002fea0003900000 */
[----:B------:R-:W1:Y:S02]  /*1c040*/  @!P1 SYNCS.PHASECHK.TRANS64 P1, [R20+URZ+0x38830], R13 ;  /* 0x0388300d140095a7 */ /* 0x000e64000802007f */
[----:B-1----:R-:W-:Y:S05]  /*1c050*/  @!P1 BRA `(.L_x_4595) ;  /* 0xfffffffc00f09947 */ /* 0x002fea000383ffff */
[----:B------:R-:W-:Y:S05]  /*1c060*/  BRA `(.L_x_4594) ;  /* 0xfffffec400607947 */ /* 0x000fea000383ffff */
.L_x_4597:
[----:B-1----:R1:W2:Y:S02]  /*1c070*/  SYNCS.PHASECHK.TRANS64.TRYWAIT P1, [R2+URZ+0x38810], R11 ;  /* 0x0388100b020075a7 */ /* 0x0022a4000802017f */
[----:B--2---:R-:W-:Y:S05]  /*1c080*/  @!P1 NANOSLEEP.SYNCS 0x989680 ;  /* 0x009896800000995d */ /* 0x004fea0003900000 */
[----:B------:R-:W2:Y:S02]  /*1c090*/  @!P1 SYNCS.PHASECHK.TRANS64 P1, [R2+URZ+0x38810], R11 ;  /* 0x0388100b020095a7 */ /* 0x000ea4000802007f */
[----:B--2---:R-:W-:Y:S05]  /*1c0a0*/  @!P1 BRA `(.L_x_4597) ;  /* 0xfffffffc00f09947 */ /* 0x004fea000383ffff */
[----:B------:R-:W-:Y:S05]  /*1c0b0*/  BRA `(.L_x_4837) ;  /* 0xfffffec800107947 */ /* 0x000fea000383ffff */
.L_x_4602:
[----:B-1----:R1:W3:Y:S02]  /*1c0c0*/  SYNCS.PHASECHK.TRANS64.TRYWAIT P1, [R20+URZ+0x38850], R13 ;  /* 0x0388500d140075a7 */ /* 0x0022e4000802017f */
[----:B---3--:R-:W-:Y:S05]  /*1c0d0*/  @!P1 NANOSLEEP.SYNCS 0x989680 ;  /* 0x009896800000995d */ /* 0x008fea0003900000 */
[----:B------:R-:W3:Y:S02]  /*1c0e0*/  @!P1 SYNCS.PHASECHK.TRANS64 P1, [R20+URZ+0x38850], R13 ;  /* 0x0388500d140095a7 */ /* 0x000ee4000802007f */
[----:B---3--:R-:W-:Y:S05]  /*1c0f0*/  @!P1 BRA `(.L_x_4602) ;  /* 0xfffffffc00f09947 */ /* 0x008fea000383ffff */
[----:B------:R-:W-:Y:S05]  /*1c100*/  BRA `(.L_x_4601) ;  /* 0xfffffec800407947 */ /* 0x000fea000383ffff */
.L_x_4609:
[----:B-1----:R1:W2:Y:S02]  /*1c110*/  SYNCS.PHASECHK.TRANS64.TRYWAIT P3, [R14+URZ+0x38830], R11 ;  /* 0x0388300b0e0075a7 */ /* 0x0022a4000806017f */
[----:B--2---:R-:W-:Y:S05]  /*1c120*/  @!P3 NANOSLEEP.SYNCS 0x989680 ;  /* 0x009896800000b95d */ /* 0x004fea0003900000 */
[----:B------:R-:W2:Y:S02]  /*1c130*/  @!P3 SYNCS.PHASECHK.TRANS64 P3, [R14+URZ+0x38830], R11 ;  /* 0x0388300b0e00b5a7 */ /* 0x000ea4000806007f */
[----:B--2---:R-:W-:Y:S05]  /*1c140*/  @!P3 BRA `(.L_x_4609) ;  /* 0xfffffffc00f0b947 */ /* 0x004fea000383ffff */
[----:B------:R-:W-:Y:S05]  /*1c150*/  BRA `(.L_x_4608) ;  /* 0xfffffef000e47947 */ /* 0x000fea000383ffff */
.L_x_4614:
[----:B---3--:R3:W4:Y:S02]  /*1c160*/  SYNCS.PHASECHK.TRANS64.TRYWAIT P3, [R14+URZ+0x38850], R11 ;  /* 0x0388500b0e0075a7 */ /* 0x008724000806017f */
[----:B----4-:R-:W-:Y:S05]  /*1c170*/  @!P3 NANOSLEEP.SYNCS 0x989680 ;  /* 0x009896800000b95d */ /* 0x010fea0003900000 */
[----:B------:R-:W4:Y:S02]  /*1c180*/  @!P3 SYNCS.PHASECHK.TRANS64 P3, [R14+URZ+0x38850], R11 ;  /* 0x0388500b0e00b5a7 */ /* 0x000f24000806007f */
[----:B----4-:R-:W-:Y:S05]  /*1c190*/  @!P3 BRA `(.L_x_4614) ;  /* 0xfffffffc00f0b947 */ /* 0x010fea000383ffff */
[----:B------:R-:W-:Y:S05]  /*1c1a0*/  BRA `(.L_x_4613) ;  /* 0xfffffef400807947 */ /* 0x000fea000383ffff */
.L_x_4644:
        /* <DEDUP_REMOVED lines=11> */
.L_x_4839:
[----:B------:R-:W-:Y:S05]  /*1c260*/  BSYNC B1 ;  /* 0x0000000000017941 */ /* 0x000fea0003800000 */
.L_x_4838:
[----:B------:R-:W-:Y:S05]  /*1c270*/  BRA `(.L_x_4840) ;  /* 0xffffff6c00e87947 */ /* 0x000fea000383ffff */
.L_x_4646:
[----:B------:R-:W-:Y:S01]  /*1c280*/  BSSY B1, `(.L_x_4841) ;  /* 0x0000006000017945 */ /* 0x000fe20003800000 */
[----:B------:R-:W-:-:S07]  /*1c290*/  IMAD.MOV.U32 R15, RZ, RZ, -0x1 ;  /* 0xffffffffff0f7424 */ /* 0x000fce00078e00ff */
[----:B0-----:R-:W-:Y:S05]  /*1c2a0*/  WARPSYNC.COLLECTIVE R15, `(.L_x_4842) ;  /* 0x000000000f0c7348 */ /* 0x001fea0003c00000 */
[----:B------:R-:W-:Y:S02]  /*1c2b0*/  ELECT P6, UR62, PT ;  /* 0x00000000003e782f */ /* 0x000fe400038c0000 */
[----:B------:R-:W-:Y:S01]  /*1c2c0*/  MOV R14, UR62 ;  /* 0x0000003e000e7c02 */ /* 0x000fe20008000f00 */
[----:B0-----:R-:W-:Y:S10]  /*1c2d0*/  ENDCOLLECTIVE ;  /* 0x000000000000791b */ /* 0x001ff40003800000 */
.L_x_4842:
[----:B------:R-:W-:Y:S05]  /*1c2e0*/  BSYNC B1 ;  /* 0x0000000000017941 */ /* 0x000fea0003800000 */
.L_x_4841:
[----:B------:R-:W-:Y:S05]  /*1c2f0*/  BRA `(.L_x_4645) ;  /* 0xffffff6c00e07947 */ /* 0x000fea000383ffff */
.L_x_4648:
[----:B0-----:R-:W2:Y:S02]  /*1c300*/  LDL R4, [R1+0x4] ;  /* 0x0000040001047983 */ /* 0x001ea40000100800 */
[----:B--2---:R0:W1:Y:S02]  /*1c310*/  SYNCS.PHASECHK.TRANS64.TRYWAIT P0, [R4+URZ+0x38820], R3 ;  /* 0x03882003040075a7 */ /* 0x004064000800017f */
[----:B-1----:R-:W-:Y:S05]  /*1c320*/  @!P0 NANOSLEEP.SYNCS 0x989680 ;  /* 0x009896800000895d */ /* 0x002fea0003900000 */
[----:B------:R-:W1:Y:S02]  /*1c330*/  @!P0 SYNCS.PHASECHK.TRANS64 P0, [R4+URZ+0x38820], R3 ;  /* 0x03882003040085a7 */ /* 0x000e64000800007f */
[----:B-1----:R-:W-:Y:S05]  /*1c340*/  @!P0 BRA `(.L_x_4648) ;  /* 0xfffffffc00ec8947 */ /* 0x002fea000383ffff */
[----:B------:R-:W-:Y:S05]  /*1c350*/  BRA `(.L_x_4843) ;  /* 0xffffff6c00f07947 */ /* 0x000fea000383ffff */
.L_x_4652:
[----:B0-----:R0:W1:Y:S02]  /*1c360*/  SYNCS.PHASECHK.TRANS64.TRYWAIT P0, [R4+URZ+0x388a0], R8 ;  /* 0x0388a008040075a7 */ /* 0x001064000800017f */
[----:B-1----:R-:W-:Y:S05]  /*1c370*/  @!P0 NANOSLEEP.SYNCS 0x989680 ;  /* 0x009896800000895d */ /* 0x002fea0003900000 */
[----:B------:R-:W1:Y:S02]  /*1c380*/  @!P0 SYNCS.PHASECHK.TRANS64 P0, [R4+URZ+0x388a0], R8 ;  /* 0x0388a008040085a7 */ /* 0x000e64000800007f */
[----:B-1----:R-:W-:Y:S05]  /*1c390*/  @!P0 BRA `(.L_x_4652) ;  /* 0xfffffffc00f08947 */ /* 0x002fea000383ffff */
[----:B------:R-:W-:Y:S05]  /*1c3a0*/  BRA `(.L_x_4844) ;  /* 0xffffff7000187947 */ /* 0x000fea000383ffff */
.L_x_4657:
[----:B-1----:R1:W2:Y:S02]  /*1c3b0*/  SYNCS.PHASECHK.TRANS64.TRYWAIT P0, [R4+URZ+0x388c0], R8 ;  /* 0x0388c008040075a7 */ /* 0x0022a4000800017f */
[----:B--2---:R-:W-:Y:S05]  /*1c3c0*/  @!P0 NANOSLEEP.SYNCS 0x989680 ;  /* 0x009896800000895d */ /* 0x004fea0003900000 */
[----:B------:R-:W2:Y:S02]  /*1c3d0*/  @!P0 SYNCS.PHASECHK.TRANS64 P0, [R4+URZ+0x388c0], R8 ;  /* 0x0388c008040085a7 */ /* 0x000ea4000800007f */
[----:B--2---:R-:W-:Y:S05]  /*1c3e0*/  @!P0 BRA `(.L_x_4657) ;  /* 0xfffffffc00f08947 */ /* 0x004fea000383ffff */
[----:B------:R-:W-:Y:S05]  /*1c3f0*/  BRA `(.L_x_4845) ;  /* 0xffffff70009c7947 */ /* 0x000fea000383ffff */
.L_x_4671:
[----:B0-----:R0:W1:Y:S02]  /*1c400*/  SYNCS.PHASECHK.TRANS64.TRYWAIT P1, [R4+URZ+0x388a0], R5 ;  /* 0x0388a005040075a7 */ /* 0x001064000802017f */
[----:B-1----:R-:W-:Y:S05]  /*1c410*/  @!P1 NANOSLEEP.SYNCS 0x989680 ;  /* 0x009896800000995d */ /* 0x002fea0003900000 */
[----:B------:R-:W1:Y:S02]  /*1c420*/  @!P1 SYNCS.PHASECHK.TRANS64 P1, [R4+URZ+0x388a0], R5 ;  /* 0x0388a005040095a7 */ /* 0x000e64000802007f */
[----:B-1----:R-:W-:Y:S05]  /*1c430*/  @!P1 BRA `(.L_x_4671) ;  /* 0xfffffffc00f09947 */ /* 0x002fea000383ffff */
[----:B------:R-:W-:Y:S05]  /*1c440*/  BRA `(.L_x_4846) ;  /* 0xffffff7c00247947 */ /* 0x000fea000383ffff */
.L_x_4676:
[----:B-1----:R1:W2:Y:S02]  /*1c450*/  SYNCS.PHASECHK.TRANS64.TRYWAIT P1, [R4+URZ+0x388c0], R5 ;  /* 0x0388c005040075a7 */ /* 0x0022a4000802017f */
[----:B--2---:R-:W-:Y:S05]  /*1c460*/  @!P1 NANOSLEEP.SYNCS 0x989680 ;  /* 0x009896800000995d */ /* 0x004fea0003900000 */
[----:B------:R-:W2:Y:S02]  /*1c470*/  @!P1 SYNCS.PHASECHK.TRANS64 P1, [R4+URZ+0x388c0], R5 ;  /* 0x0388c005040095a7 */ /* 0x000ea4000802007f */
[----:B--2---:R-:W-:Y:S05]  /*1c480*/  @!P1 BRA `(.L_x_4676) ;  /* 0xfffffffc00f09947 */ /* 0x004fea000383ffff */
[----:B------:R-:W-:Y:S05]  /*1c490*/  BRA `(.L_x_4847) ;  /* 0xffffff7c00a47947 */ /* 0x000fea000383ffff */
.L_x_4696:
        /* <DEDUP_REMOVED lines=11> */
.L_x_4849:
[----:B------:R-:W-:Y:S05]  /*1c550*/  BSYNC B0 ;  /* 0x0000000000007941 */ /* 0x000fea0003800000 */
.L_x_4848:
[----:B------:R-:W-:Y:S05]  /*1c560*/  BRA `(.L_x_4850) ;  /* 0xffffff8c00887947 */ /* 0x000fea000383ffff */
.L_x_4698:
[----:B------:R-:W-:Y:S01]  /*1c570*/  BSSY B0, `(.L_x_4851) ;  /* 0x0000006000007945 */ /* 0x000fe20003800000 */
[----:B------:R-:W-:-:S07]  /*1c580*/  IMAD.MOV.U32 R15, RZ, RZ, -0x1 ;  /* 0xffffffffff0f7424 */ /* 0x000fce00078e00ff */
[----:B0-----:R-:W-:Y:S05]  /*1c590*/  WARPSYNC.COLLECTIVE R15, `(.L_x_4852) ;  /* 0x000000000f0c7348 */ /* 0x001fea0003c00000 */
[----:B------:R-:W-:Y:S02]  /*1c5a0*/  ELECT P6, UR62, PT ;  /* 0x00000000003e782f */ /* 0x000fe400038c0000 */
[----:B------:R-:W-:Y:S01]  /*1c5b0*/  MOV R14, UR62 ;  /* 0x0000003e000e7c02 */ /* 0x000fe20008000f00 */
[----:B0-----:R-:W-:Y:S10]  /*1c5c0*/  ENDCOLLECTIVE ;  /* 0x000000000000791b */ /* 0x001ff40003800000 */
.L_x_4852:
[----:B------:R-:W-:Y:S05]  /*1c5d0*/  BSYNC B0 ;  /* 0x0000000000007941 */ /* 0x000fea0003800000 */
.L_x_4851:
[----:B------:R-:W-:Y:S05]  /*1c5e0*/  BRA `(.L_x_4853) ;  /* 0xffffff8c00947947 */ /* 0x000fea000383ffff */
.L_x_4700:
[----:B0-----:R0:W1:Y:S02]  /*1c5f0*/  SYNCS.PHASECHK.TRANS64.TRYWAIT P0, [R0+URZ+0x38840], R2 ;  /* 0x03884002000075a7 */ /* 0x001064000800017f */
[----:B-1----:R-:W-:Y:S05]  /*1c600*/  @!P0 NANOSLEEP.SYNCS 0x989680 ;  /* 0x009896800000895d */ /* 0x002fea0003900000 */
[----:B------:R-:W1:Y:S02]  /*1c610*/  @!P0 SYNCS.PHASECHK.TRANS64 P0, [R0+URZ+0x38840], R2 ;  /* 0x03884002000085a7 */ /* 0x000e64000800007f */
[----:B-1----:R-:W-:Y:S05]  /*1c620*/  @!P0 BRA `(.L_x_4700) ;  /* 0xfffffffc00f08947 */ /* 0x002fea000383ffff */
[----:B------:R-:W-:Y:S05]  /*1c630*/  BRA `(.L_x_4854) ;  /* 0xffffff9000007947 */ /* 0x000fea000383ffff */
.L_x_4704:
        /* <DEDUP_REMOVED lines=9> */
.L_x_4855:
[----:B------:R-:W-:Y:S02]  /*1c6d0*/  IMAD.MOV.U32 R13, RZ, RZ, R3 ;  /* 0x000000ffff0d7224 */ /* 0x000fe400078e0003 */
[----:B------:R-:W-:-:S07]  /*1c6e0*/  IMAD.MOV.U32 R4, RZ, RZ, R14 ;  /* 0x000000ffff047224 */ /* 0x000fce00078e000e */
[----:B------:R-:W-:Y:S05]  /*1c6f0*/  WARPSYNC.COLLECTIVE R15, `(.L_x_4856) ;  /* 0x000000000f087348 */ /* 0x000fea0003c00000 */
[----:B------:R0:W1:Y:S02]  /*1c700*/  SHFL.IDX P6, R14, R13, R12, R11 ;  /* 0x0000000c0d0e7389 */ /* 0x00006400000c000b */
[----:B01----:R-:W-:Y:S01]  /*1c710*/  ENDCOLLECTIVE ;  /* 0x000000000000791b */ /* 0x003fe20003800000 */
.L_x_4856:
[----:B------:R-:W-:Y:S02]  /*1c720*/  IMAD.MOV.U32 R13, RZ, RZ, R2 ;  /* 0x000000ffff0d7224 */ /* 0x000fe400078e0002 */
[----:B------:R-:W-:Y:S02]  /*1c730*/  IMAD.MOV.U32 R12, RZ, RZ, 0x1 ;  /* 0x00000001ff0c7424 */ /* 0x000fe400078e00ff */
[----:B------:R-:W-:-:S07]  /*1c740*/  IMAD.MOV.U32 R5, RZ, RZ, R14 ;  /* 0x000000ffff057224 */ /* 0x000fce00078e000e */
[----:B------:R-:W-:Y:S05]  /*1c750*/  WARPSYNC.COLLECTIVE R15, `(.L_x_4857) ;  /* 0x000000000f087348 */ /* 0x000fea0003c00000 */
[----:B------:R0:W1:Y:S02]  /*1c760*/  SHFL.IDX P6, R14, R13, R12, R11 ;  /* 0x0000000c0d0e7389 */ /* 0x00006400000c000b */
[----:B01----:R-:W-:Y:S01]  /*1c770*/  ENDCOLLECTIVE ;  /* 0x000000000000791b */ /* 0x003fe20003800000 */
.L_x_4857:
[----:B------:R-:W-:Y:S02]  /*1c780*/  IMAD.MOV.U32 R13, RZ, RZ, R3 ;  /* 0x000000ffff0d7224 */ /* 0x000fe400078e0003 */
[----:B------:R-:W-:Y:S02]  /*1c790*/  IMAD R0, R6, R7, RZ ;  /* 0x0000000706007224 */ /* 0x000fe400078e02ff */
[----:B------:R-:W-:-:S07]  /*1c7a0*/  IMAD.MOV.U32 R6, RZ, RZ, R14 ;  /* 0x000000ffff067224 */ /* 0x000fce00078e000e */
[----:B------:R-:W-:Y:S05]  /*1c7b0*/  WARPSYNC.COLLECTIVE R15, `(.L_x_4858) ;  /* 0x000000000f087348 */ /* 0x000fea0003c00000 */
[----:B------:R0:W1:Y:S02]  /*1c7c0*/  SHFL.IDX P6, R14, R13, R12, R11 ;  /* 0x0000000c0d0e7389 */ /* 0x00006400000c000b */
[----:B01----:R-:W-:Y:S01]  /*1c7d0*/  ENDCOLLECTIVE ;  /* 0x000000000000791b */ /* 0x003fe20003800000 */
.L_x_4858:
        /* <DEDUP_REMOVED lines=21> */
.L_x_4859:
        /* <DEDUP_REMOVED lines=10> */
.L_x_4860:
        /* <DEDUP_REMOVED lines=11> */
.L_x_4861:
        /* <DEDUP_REMOVED lines=14> */
.L_x_4862:
[----:B------:R-:W-:Y:S01]  /*1cb60*/  IMAD.MOV.U32 R3, RZ, RZ, R14 ;  /* 0x000000ffff037224 */ /* 0x000fe200078e000e */
[----:B------:R-:W-:Y:S06]  /*1cb70*/  BRA `(.L_x_4863) ;  /* 0xffffff9400687947 */ /* 0x000fec000383ffff */
.L_x_4708:
        /* <DEDUP_REMOVED lines=27> */
.L_x_4865:
[----:B------:R-:W-:Y:S05]  /*1cd30*/  BSYNC B0 ;  /* 0x0000000000007941 */ /* 0x000fea0003800000 */
.L_x_4864:
        /* <DEDUP_REMOVED lines=11> */
.L_x_4866:
        /* <DEDUP_REMOVED lines=43> */
.L_x_4867:
        /* <DEDUP_REMOVED lines=18> */
.L_x_4868:
        /* <DEDUP_REMOVED lines=29> */
.L_x_4869:
        /* <DEDUP_REMOVED lines=13> */
.L_x_4870:
        /* <DEDUP_REMOVED lines=32> */
.L_x_4871:
        /* <DEDUP_REMOVED lines=9> */
.L_x_4872:
[----:B------:R-:W-:Y:S01]  /*1d6f0*/  IMAD.MOV.U32 R0, RZ, RZ, R14 ;  /* 0x000000ffff007224 */ /* 0x000fe200078e000e */
[----:B------:R-:W-:Y:S06]  /*1d700*/  BRA `(.L_x_4873) ;  /* 0xffffff9800407947 */ /* 0x000fec000383ffff */
.L_x_4713:
[----:B0-----:R-:W3:Y:S02]  /*1d710*/  LDL R2, [R1+0x4] ;  /* 0x0000040001027983 */ /* 0x001ee40000100800 */
[----:B---3--:R0:W3:Y:S02]  /*1d720*/  SYNCS.PHASECHK.TRANS64.TRYWAIT P0, [R2+URZ+0x38820], R0 ;  /* 0x03882000020075a7 */ /* 0x0080e4000800017f */
[----:B---3--:R-:W-:Y:S05]  /*1d730*/  @!P0 NANOSLEEP.SYNCS 0x989680 ;  /* 0x009896800000895d */ /* 0x008fea0003900000 */
[----:B------:R-:W3:Y:S02]  /*1d740*/  @!P0 SYNCS.PHASECHK.TRANS64 P0, [R2+URZ+0x38820], R0 ;  /* 0x03882000020085a7 */ /* 0x000ee4000800007f */
[----:B---3--:R-:W-:Y:S05]  /*1d750*/  @!P0 BRA `(.L_x_4713) ;  /* 0xfffffffc00ec8947 */ /* 0x008fea000383ffff */
[----:B------:R-:W-:Y:S05]  /*1d760*/  BRA `(.L_x_4874) ;  /* 0xffffff9c00007947 */ /* 0x000fea000383ffff */
.L_x_4717:
[----:B0-----:R0:W1:Y:S02]  /*1d770*/  SYNCS.PHASECHK.TRANS64.TRYWAIT P0, [R3+URZ+0x38860], R0 ;  /* 0x03886000030075a7 */ /* 0x001064000800017f */
[----:B-1----:R-:W-:Y:S05]  /*1d780*/  @!P0 NANOSLEEP.SYNCS 0x989680 ;  /* 0x009896800000895d */ /* 0x002fea0003900000 */
[----:B------:R-:W1:Y:S02]  /*1d790*/  @!P0 SYNCS.PHASECHK.TRANS64 P0, [R3+URZ+0x38860], R0 ;  /* 0x03886000030085a7 */ /* 0x000e64000800007f */
[----:B-1----:R-:W-:Y:S05]  /*1d7a0*/  @!P0 BRA `(.L_x_4717) ;  /* 0xfffffffc00f08947 */ /* 0x002fea000383ffff */
[----:B------:R-:W-:Y:S05]  /*1d7b0*/  BRA `(.L_x_4875) ;  /* 0xffffff9c00307947 */ /* 0x000fea000383ffff */
.L_x_4736:
[----:B-1----:R1:W3:Y:S02]  /*1d7c0*/  SYNCS.PHASECHK.TRANS64.TRYWAIT P0, [R2+URZ+0x38840], R5 ;  /* 0x03884005020075a7 */ /* 0x0022e4000800017f */
[----:B---3--:R-:W-:Y:S05]  /*1d7d0*/  @!P0 NANOSLEEP.SYNCS 0x989680 ;  /* 0x009896800000895d */ /* 0x008fea0003900000 */
[----:B------:R-:W3:Y:S02]  /*1d7e0*/  @!P0 SYNCS.PHASECHK.TRANS64 P0, [R2+URZ+0x38840], R5 ;  /* 0x03884005020085a7 */ /* 0x000ee4000800007f */
[----:B---3--:R-:W-:Y:S05]  /*1d7f0*/  @!P0 BRA `(.L_x_4736) ;  /* 0xfffffffc00f08947 */ /* 0x008fea000383ffff */
[----:B------:R-:W-:Y:S05]  /*1d800*/  BRA `(.L_x_4876) ;  /* 0xffffffa800607947 */ /* 0x000fea000383ffff */
.L_x_4741:
[----:B0-----:R0:W3:Y:S02]  /*1d810*/  SYNCS.PHASECHK.TRANS64.TRYWAIT P0, [R2+URZ+0x38860], R5 ;  /* 0x03886005020075a7 */ /* 0x0010e4000800017f */
[----:B---3--:R-:W-:Y:S05]  /*1d820*/  @!P0 NANOSLEEP.SYNCS 0x989680 ;  /* 0x009896800000895d */ /* 0x008fea0003900000 */
[----:B------:R-:W3:Y:S02]  /*1d830*/  @!P0 SYNCS.PHASECHK.TRANS64 P0, [R2+URZ+0x38860], R5 ;  /* 0x03886005020085a7 */ /* 0x000ee4000800007f */
[----:B---3--:R-:W-:Y:S05]  /*1d840*/  @!P0 BRA `(.L_x_4741) ;  /* 0xfffffffc00f08947 */ /* 0x008fea000383ffff */
[----:B------:R-:W-:Y:S05]  /*1d850*/  BRA `(.L_x_4877) ;  /* 0xffffffa800e87947 */ /* 0x000fea000383ffff */
.L_x_4756:
[----:B0-----:R0:W1:Y:S02]  /*1d860*/  SYNCS.PHASECHK.TRANS64.TRYWAIT P0, [R2+URZ+0x38840], R3 ;  /* 0x03884003020075a7 */ /* 0x001064000800017f */
[----:B-1----:R-:W-:Y:S05]  /*1d870*/  @!P0 NANOSLEEP.SYNCS 0x989680 ;  /* 0x009896800000895d */ /* 0x002fea0003900000 */
[----:B------:R-:W1:Y:S02]  /*1d880*/  @!P0 SYNCS.PHASECHK.TRANS64 P0, [R2+URZ+0x38840], R3 ;  /* 0x03884003020085a7 */ /* 0x000e64000800007f */
[----:B-1----:R-:W-:Y:S05]  /*1d890*/  @!P0 BRA `(.L_x_4756) ;  /* 0xfffffffc00f08947 */ /* 0x002fea000383ffff */
[----:B------:R-:W-:Y:S05]  /*1d8a0*/  BRA `(.L_x_4878) ;  /* 0xffffffb400f87947 */ /* 0x000fea000383ffff */
.L_x_4761:
[----:B-1----:R1:W3:Y:S02]  /*1d8b0*/  SYNCS.PHASECHK.TRANS64.TRYWAIT P0, [R2+URZ+0x38860], R3 ;  /* 0x03886003020075a7 */ /* 0x0022e4000800017f */
[----:B---3--:R-:W-:Y:S05]  /*1d8c0*/  @!P0 NANOSLEEP.SYNCS 0x989680 ;  /* 0x009896800000895d */ /* 0x008fea0003900000 */
[----:B------:R-:W3:Y:S02]  /*1d8d0*/  @!P0 SYNCS.PHASECHK.TRANS64 P0, [R2+URZ+0x38860], R3 ;  /* 0x03886003020085a7 */ /* 0x000ee4000800007f */
[----:B---3--:R-:W-:Y:S05]  /*1d8e0*/  @!P0 BRA `(.L_x_4761) ;  /* 0xfffffffc00f08947 */ /* 0x008fea000383ffff */
[----:B------:R-:W-:Y:S05]  /*1d8f0*/  BRA `(.L_x_4879) ;  /* 0xffffffb8007c7947 */ /* 0x000fea000383ffff */
.L_x_4776:
[----:B0-----:R0:W1:Y:S02]  /*1d900*/  SYNCS.PHASECHK.TRANS64.TRYWAIT P0, [R2+URZ+0x38840], R3 ;  /* 0x03884003020075a7 */ /* 0x001064000800017f */
[----:B-1----:R-:W-:Y:S05]  /*1d910*/  @!P0 NANOSLEEP.SYNCS 0x989680 ;  /* 0x009896800000895d */ /* 0x002fea0003900000 */
[----:B------:R-:W1:Y:S02]  /*1d920*/  @!P0 SYNCS.PHASECHK.TRANS64 P0, [R2+URZ+0x38840], R3 ;  /* 0x03884003020085a7 */ /* 0x000e64000800007f */
[----:B-1----:R-:W-:Y:S05]  /*1d930*/  @!P0 BRA `(.L_x_4776) ;  /* 0xfffffffc00f08947 */ /* 0x002fea000383ffff */
[----:B------:R-:W-:Y:S05]  /*1d940*/  BRA `(.L_x_4880) ;  /* 0xffffffc400687947 */ /* 0x000fea000383ffff */
.L_x_4781:
[----:B-1----:R1:W3:Y:S02]  /*1d950*/  SYNCS.PHASECHK.TRANS64.TRYWAIT P0, [R2+URZ+0x38860], R3 ;  /* 0x03886003020075a7 */ /* 0x0022e4000800017f */
[----:B---3--:R-:W-:Y:S05]  /*1d960*/  @!P0 NANOSLEEP.SYNCS 0x989680 ;  /* 0x009896800000895d */ /* 0x008fea0003900000 */
[----:B------:R-:W3:Y:S02]  /*1d970*/  @!P0 SYNCS.PHASECHK.TRANS64 P0, [R2+URZ+0x38860], R3 ;  /* 0x03886003020085a7 */ /* 0x000ee4000800007f */
[----:B---3--:R-:W-:Y:S05]  /*1d980*/  @!P0 BRA `(.L_x_4781) ;  /* 0xfffffffc00f08947 */ /* 0x008fea000383ffff */
[----:B------:R-:W-:Y:S05]  /*1d990*/  BRA `(.L_x_4881) ;  /* 0xffffffc400f07947 */ /* 0x000fea000383ffff */
.L_x_4797:
[----:B------:R-:W-:Y:S01]  /*1d9a0*/  BSSY B0, `(.L_x_4882) ;  /* 0x0000008000007945 */ /* 0x000fe20003800000 */
[----:B------:R-:W-:Y:S02]  /*1d9b0*/  IMAD.MOV.U32 R13, RZ, RZ, R16 ;  /* 0x000000ffff0d7224 */ /* 0x000fe400078e0010 */
[----:B------:R-:W-:Y:S02]  /*1d9c0*/  IMAD.MOV.U32 R12, RZ, RZ, RZ ;  /* 0x000000ffff0c7224 */ /* 0x000fe400078e00ff */
[----:B------:R-:W-:Y:S02]  /*1d9d0*/  IMAD.MOV.U32 R11, RZ, RZ, 0x1f ;  /* 0x0000001fff0b7424 */ /* 0x000fe400078e00ff */
[----:B------:R-:W-:-:S07]  /*1d9e0*/  IMAD.MOV.U32 R15, RZ, RZ, -0x1 ;  /* 0xffffffffff0f7424 */ /* 0x000fce00078e00ff */
[----:B-12---:R-:W-:Y:S05]  /*1d9f0*/  WARPSYNC.COLLECTIVE R15, `(.L_x_4883) ;  /* 0x000000000f087348 */ /* 0x006fea0003c00000 */
[----:B------:R0:W3:Y:S02]  /*1da00*/  SHFL.IDX P6, R14, R13, R12, R11 ;  /* 0x0000000c0d0e7389 */ /* 0x0000e400000c000b */
[----:B0123--:R-:W-:Y:S01]  /*1da10*/  ENDCOLLECTIVE ;  /* 0x000000000000791b */ /* 0x00ffe20003800000 */
.L_x_4883:
[----:B------:R-:W-:Y:S05]  /*1da20*/  BSYNC B0 ;  /* 0x0000000000007941 */ /* 0x000fea0003800000 */
.L_x_4882:
        /* <DEDUP_REMOVED lines=9> */
.L_x_4884:
        /* <DEDUP_REMOVED lines=18> */
.L_x_4885:
        /* <DEDUP_REMOVED lines=8> */
.L_x_4886:
        /* <DEDUP_REMOVED lines=8> */
.L_x_4887:
        /* <DEDUP_REMOVED lines=8> */
.L_x_4888:
        /* <DEDUP_REMOVED lines=8> */
.L_x_4889:
        /* <DEDUP_REMOVED lines=9> */
.L_x_4890:
[----:B------:R-:W-:Y:S01]  /*1de70*/  IMAD.MOV.U32 R6, RZ, RZ, R14 ;  /* 0x000000ffff067224 */ /* 0x000fe200078e000e */
[----:B------:R-:W-:Y:S06]  /*1de80*/  BRA `(.L_x_4891) ;  /* 0xffffffd000487947 */ /* 0x000fec000383ffff */
.L_x_4802:
        /* <DEDUP_REMOVED lines=8> */
.L_x_4893:
[----:B------:R-:W-:Y:S05]  /*1df10*/  BSYNC B0 ;  /* 0x0000000000007941 */ /* 0x000fea0003800000 */
.L_x_4892:
        /* <DEDUP_REMOVED lines=10> */
.L_x_4894:
        /* <DEDUP_REMOVED lines=8> */
.L_x_4895:
        /* <DEDUP_REMOVED lines=8> */
.L_x_4896:
        /* <DEDUP_REMOVED lines=8> */
.L_x_4897:
        /* <DEDUP_REMOVED lines=9> */
.L_x_4898:
[----:B------:R-:W-:Y:S01]  /*1e1d0*/  IMAD.MOV.U32 R6, RZ, RZ, R14 ;  /* 0x000000ffff067224 */ /* 0x000fe200078e000e */
[----:B------:R-:W-:Y:S06]  /*1e1e0*/  BRA `(.L_x_4899) ;  /* 0xffffffd0000c7947 */ /* 0x000fec000383ffff */
.L_x_4804:
[----:B------:R-:W-:Y:S01]  /*1e1f0*/  BSSY B0, `(.L_x_4900) ;  /* 0x0000006000007945 */ /* 0x000fe20003800000 */
[----:B------:R-:W-:Y:S01]  /*1e200*/  PLOP3.LUT P6, PT, P6, PT, PT, 0x8, 0x0 ;  /* 0x000000000000781c */ /* 0x000fe200037ce170 */
[----:B------:R-:W-:-:S12]  /*1e210*/  IMAD.MOV.U32 R15, RZ, RZ, -0x1 ;  /* 0xffffffffff0f7424 */ /* 0x000fd800078e00ff */
[----:B0-2---:R-:W-:Y:S05]  /*1e220*/  WARPSYNC.COLLECTIVE R15, `(.L_x_4901) ;  /* 0x000000000f087348 */ /* 0x005fea0003c00000 */
[----:B------:R-:W-:Y:S01]  /*1e230*/  VOTE.ANY R14, PT, P6 ;  /* 0x00000000000e7806 */ /* 0x000fe200030e0100 */
[----:B0-2---:R-:W-:Y:S06]  /*1e240*/  ENDCOLLECTIVE ;  /* 0x000000000000791b */ /* 0x005fec0003800000 */
.L_x_4901:
[----:B------:R-:W-:Y:S05]  /*1e250*/  BSYNC B0 ;  /* 0x0000000000007941 */ /* 0x000fea0003800000 */
.L_x_4900:
        /* <DEDUP_REMOVED lines=9> */
.L_x_4902:
[----:B------:R-:W-:Y:S01]  /*1e2f0*/  IMAD.MOV.U32 R17, RZ, RZ, R14 ;  /* 0x000000ffff117224 */ /* 0x000fe200078e000e */
[----:B------:R-:W-:Y:S06]  /*1e300*/  BRA `(.L_x_4903) ;  /* 0xffffffcc00fc7947 */ /* 0x000fec000383ffff */
.L_x_4806:
[----:B------:R-:W-:Y:S01]  /*1e310*/  BSSY B0, `(.L_x_4904) ;  /* 0x0000007000007945 */ /* 0x000fe20003800000 */
[----:B------:R-:W-:Y:S02]  /*1e320*/  IMAD.MOV.U32 R13, RZ, RZ, R2 ;  /* 0x000000ffff0d7224 */ /* 0x000fe400078e0002 */
[----:B------:R-:W-:Y:S02]  /*1e330*/  IMAD.MOV.U32 R11, RZ, RZ, 0x1f ;  /* 0x0000001fff0b7424 */ /* 0x000fe400078e00ff */
[----:B------:R-:W-:-:S07]  /*1e340*/  IMAD.MOV.U32 R15, RZ, RZ, -0x1 ;  /* 0xffffffffff0f7424 */ /* 0x000fce00078e00ff */
[----:B0-23--:R-:W-:Y:S05]  /*1e350*/  WARPSYNC.COLLECTIVE R15, `(.L_x_4905) ;  /* 0x000000000f087348 */ /* 0x00dfea0003c00000 */
[----:B------:R1:W4:Y:S02]  /*1e360*/  SHFL.IDX P6, R14, R13, R12, R11 ;  /* 0x0000000c0d0e7389 */ /* 0x00032400000c000b */
[----:B01234-:R-:W-:Y:S01]  /*1e370*/  ENDCOLLECTIVE ;  /* 0x000000000000791b */ /* 0x01ffe20003800000 */
.L_x_4905:
[----:B------:R-:W-:Y:S05]  /*1e380*/  BSYNC B0 ;  /* 0x0000000000007941 */ /* 0x000fea0003800000 */
.L_x_4904:
[----:B------:R-:W-:Y:S01]  /*1e390*/  IMAD.MOV.U32 R2, RZ, RZ, R14 ;  /* 0x000000ffff027224 */ /* 0x000fe200078e000e */
[----:B------:R-:W-:Y:S06]  /*1e3a0*/  BRA `(.L_x_4906) ;  /* 0xffffffcc00f07947 */ /* 0x000fec000383ffff */
.L_x_4810:
[----:B0-----:R0:W1:Y:S02]  /*1e3b0*/  SYNCS.PHASECHK.TRANS64.TRYWAIT P0, [R0+URZ+0x38820], R3 ;  /* 0x03882003000075a7 */ /* 0x001064000800017f */
[----:B-1----:R-:W-:Y:S05]  /*1e3c0*/  @!P0 NANOSLEEP.SYNCS 0x989680 ;  /* 0x009896800000895d */ /* 0x002fea0003900000 */
[----:B------:R-:W1:Y:S02]  /*1e3d0*/  @!P0 SYNCS.PHASECHK.TRANS64 P0, [R0+URZ+0x38820], R3 ;  /* 0x03882003000085a7 */ /* 0x000e64000800007f */
[----:B-1----:R-:W-:Y:S05]  /*1e3e0*/  @!P0 BRA `(.L_x_4810) ;  /* 0xfffffffc00f08947 */ /* 0x002fea000383ffff */
[----:B------:R-:W-:Y:S05]  /*1e3f0*/  BRA `(.L_x_4907) ;  /* 0xffffffd000e87947 */ /* 0x000fea000383ffff */
.L_x_4811:
        /* <DEDUP_REMOVED lines=11> */
.L_x_4909:
[----:B------:R-:W-:Y:S05]  /*1e4b0*/  BSYNC B0 ;  /* 0x0000000000007941 */ /* 0x000fea0003800000 */
.L_x_4908:
[----:B------:R-:W-:Y:S05]  /*1e4c0*/  BRA `(.L_x_4910) ;  /* 0xffffffd000d07947 */ /* 0x000fea000383ffff */
.L_x_4812:
[----:B------:R-:W-:Y:S01]  /*1e4d0*/  BSSY B0, `(.L_x_4911) ;  /* 0x0000006000007945 */ /* 0x000fe20003800000 */
[----:B------:R-:W-:-:S07]  /*1e4e0*/  IMAD.MOV.U32 R15, RZ, RZ, -0x1 ;  /* 0xffffffffff0f7424 */ /* 0x000fce00078e00ff */
[----:B012---:R-:W-:Y:S05]  /*1e4f0*/  WARPSYNC.COLLECTIVE R15, `(.L_x_4912) ;  /* 0x000000000f0c7348 */ /* 0x007fea0003c00000 */
[----:B------:R-:W-:Y:S02]  /*1e500*/  ELECT P6, UR62, PT ;  /* 0x00000000003e782f */ /* 0x000fe400038c0000 */
[----:B------:R-:W-:Y:S01]  /*1e510*/  MOV R14, UR62 ;  /* 0x0000003e000e7c02 */ /* 0x000fe20008000f00 */
[----:B012---:R-:W-:Y:S10]  /*1e520*/  ENDCOLLECTIVE ;  /* 0x000000000000791b */ /* 0x007ff40003800000 */
.L_x_4912:
[----:B------:R-:W-:Y:S05]  /*1e530*/  BSYNC B0 ;  /* 0x0000000000007941 */ /* 0x000fea0003800000 */
.L_x_4911:
[----:B------:R-:W-:Y:S05]  /*1e540*/  BRA `(.L_x_4913) ;  /* 0xffffffd000c47947 */ /* 0x000fea000383ffff */
.L_x_4814:
[----:B0-----:R0:W1:Y:S02]  /*1e550*/  SYNCS.PHASECHK.TRANS64.TRYWAIT P0, [R6+URZ], R5 ;  /* 0x00000005060075a7 */ /* 0x001064000800017f */
[----:B-1----:R-:W-:Y:S05]  /*1e560*/  @!P0 NANOSLEEP.SYNCS 0x989680 ;  /* 0x009896800000895d */ /* 0x002fea0003900000 */
[----:B------:R-:W1:Y:S02]  /*1e570*/  @!P0 SYNCS.PHASECHK.TRANS64 P0, [R6+URZ], R5 ;  /* 0x00000005060085a7 */ /* 0x000e64000800007f */
[----:B-1----:R-:W-:Y:S05]  /*1e580*/  @!P0 BRA `(.L_x_4814) ;  /* 0xfffffffc00f08947 */ /* 0x002fea000383ffff */
[----:B------:R-:W-:Y:S05]  /*1e590*/  BRA `(.L_x_4914) ;  /* 0xffffffd400007947 */ /* 0x000fea000383ffff */
.L_x_4815:
[----:B-1----:R1:W3:Y:S02]  /*1e5a0*/  SYNCS.PHASECHK.TRANS64.TRYWAIT P0, [R7+URZ], R2 ;  /* 0x00000002070075a7 */ /* 0x0022e4000800017f */
[----:B---3--:R-:W-:Y:S05]  /*1e5b0*/  @!P0 NANOSLEEP.SYNCS 0x989680 ;  /* 0x009896800000895d */ /* 0x008fea0003900000 */
[----:B------:R-:W3:Y:S02]  /*1e5c0*/  @!P0 SYNCS.PHASECHK.TRANS64 P0, [R7+URZ], R2 ;  /* 0x00000002070085a7 */ /* 0x000ee4000800007f */
[----:B---3--:R-:W-:Y:S05]  /*1e5d0*/  @!P0 BRA `(.L_x_4815) ;  /* 0xfffffffc00f08947 */ /* 0x008fea000383ffff */
[----:B------:R-:W-:Y:S05]  /*1e5e0*/  BRA `(.L_x_4915) ;  /* 0xffffffd000f47947 */ /* 0x000fea000383ffff */
.L_x_4817:
[----:B---3--:R3:W4:Y:S02]  /*1e5f0*/  SYNCS.PHASECHK.TRANS64.TRYWAIT P0, [R4+URZ], R5 ;  /* 0x00000005040075a7 */ /* 0x008724000800017f */
[----:B----4-:R-:W-:Y:S05]  /*1e600*/  @!P0 NANOSLEEP.SYNCS 0x989680 ;  /* 0x009896800000895d */ /* 0x010fea0003900000 */
[----:B------:R-:W4:Y:S02]  /*1e610*/  @!P0 SYNCS.PHASECHK.TRANS64 P0, [R4+URZ], R5 ;  /* 0x00000005040085a7 */ /* 0x000f24000800007f */
[----:B----4-:R-:W-:Y:S05]  /*1e620*/  @!P0 BRA `(.L_x_4817) ;  /* 0xfffffffc00f08947 */ /* 0x010fea000383ffff */
[----:B------:R-:W-:Y:S05]  /*1e630*/  BRA `(.L_x_4916) ;  /* 0xffffffd000fc7947 */ /* 0x000fea000383ffff */
.L_x_4917:
        /* <DEDUP_REMOVED lines=12> */
.L_x_15121:


//--------------------- .text._ZN7cutlass13device_kernelIN5flash11enable_sm90INS1_16FlashAttnFwdSm90INS1_25CollectiveMainloopFwdSm90ILi2EN4cute5tupleIJNS5_1CILi1EEES8_S8_EEENS6_IJNS7_ILi64EEESA_SA_EEELi512ENS_6half_tEfNS_4arch4Sm90ELb0ELb1ELb0ELb0ELb0ELb0ELb0ELb0ELb0ELb1ELb0ELb0EEENS1_21CollectiveEpilogueFwdINS6_IJSA_NS7_ILi512EEESA_EEES9_SC_SE_Li256ELb0ELb1ELb0ELb0EEENS1_30DynamicPersistentTileSchedulerILi256ELi128ELb0ELb1ELb1EEEEEEEEEvNT_6ParamsE --------------------------
	.section	.text._ZN7cutlass13device_kernelIN5flash11enable_sm90INS1_16FlashAttnFwdSm90INS1_25CollectiveMainloopFwdSm90ILi2EN4cute5tupleIJNS5_1CILi1EEES8_S8_EEENS6_IJNS7_ILi64EEESA_SA_EEELi512ENS_6half_tEfNS_4arch4Sm90ELb0ELb1ELb0ELb0ELb0ELb0ELb0ELb0ELb0ELb1ELb0ELb0EEENS1_21CollectiveEpilogueFwdINS6_IJSA_NS7_ILi512EEESA_EEES9_SC_SE_Li256ELb0ELb1ELb0ELb0EEENS1_30DynamicPersistentTileSchedulerILi256ELi128ELb0ELb1ELb1EEEEEEEEEvNT_6ParamsE,"ax",@progbits
	.align	128
.text._ZN7cutlass13device_kernelIN5flash11enable_sm90INS1_16FlashAttnFwdSm90INS1_25CollectiveMainloopFwdSm90ILi2EN4cute5tupleIJNS5_1CILi1EEES8_S8_EEENS6_IJNS7_ILi64EEESA_SA_EEELi512ENS_6half_tEfNS_4arch4Sm90ELb0ELb1ELb0ELb0ELb0ELb0ELb0ELb0ELb0ELb1ELb0ELb0EEENS1_21CollectiveEpilogueFwdINS6_IJSA_NS7_ILi512EEESA_EEES9_SC_SE_Li256ELb0ELb1ELb0ELb0EEENS1_30DynamicPersistentTileSchedulerILi256ELi128ELb0ELb1ELb1EEEEEEEEEvNT_6ParamsE:
        .type           _ZN7cutlass13device_kernelIN5flash11enable_sm90INS1_16FlashAttnFwdSm90INS1_25CollectiveMainloopFwdSm90ILi2EN4cute5tupleIJNS5_1CILi1EEES8_S8_EEENS6_IJNS7_ILi64EEESA_SA_EEELi512ENS_6half_tEfNS_4arch4Sm90ELb0ELb1ELb0ELb0ELb0ELb0ELb0ELb0ELb0ELb1ELb0ELb0EEENS1_21CollectiveEpilogueFwdINS6_IJSA_NS7_ILi512EEESA_EEES9_SC_SE_Li256ELb0ELb1ELb0ELb0EEENS1_30DynamicPersistentTileSchedulerILi256ELi128ELb0ELb1ELb1EEEEEEEEEvNT_6ParamsE,@function
        .size           _ZN7cutlass13device_kernelIN5flash11enable_sm90INS1_16FlashAttnFwdSm90INS1_25CollectiveMainloopFwdSm90ILi2EN4cute5tupleIJNS5_1CILi1EEES8_S8_EEENS6_IJNS7_ILi64EEESA_SA_EEELi512ENS_6half_tEfNS_4arch4Sm90ELb0ELb1ELb0ELb0ELb0ELb0ELb0ELb0ELb0ELb1ELb0ELb0EEENS1_21CollectiveEpilogueFwdINS6_IJSA_NS7_ILi512EEESA_EEES9_SC_SE_Li256ELb0ELb1ELb0ELb0EEENS1_30DynamicPersistentTileSchedulerILi256ELi128ELb0ELb1ELb1EEEEEEEEEvNT_6ParamsE,(.L_x_15122 - _ZN7cutlass13device_kernelIN5flash11enable_sm90INS1_16FlashAttnFwdSm90INS1_25CollectiveMainloopFwdSm90ILi2EN4cute5tupleIJNS5_1CILi1EEES8_S8_EEENS6_IJNS7_ILi64EEESA_SA_EEELi512ENS_6half_tEfNS_4arch4Sm90ELb0ELb1ELb0ELb0ELb0ELb0ELb0ELb0ELb0ELb1ELb0ELb0EEENS1_21CollectiveEpilogueFwdINS6_IJSA_NS7_ILi512EEESA_EEES9_SC_SE_Li256ELb0ELb1ELb0ELb0EEENS1_30DynamicPersistentTileSchedulerILi256ELi128ELb0ELb1ELb1EEEEEEEEEvNT_6ParamsE)
        .other          _ZN7cutlass13device_kernelIN5flash11enable_sm90INS1_16FlashAttnFwdSm90INS1_25CollectiveMainloopFwdSm90ILi2EN4cute5tupleIJNS5_1CILi1EEES8_S8_EEENS6_IJNS7_ILi64EEESA_SA_EEELi512ENS_6half_tEfNS_4arch4Sm90ELb0ELb1ELb0ELb0ELb0ELb0ELb0ELb0ELb0ELb1ELb0ELb0EEENS1_21CollectiveEpilogueFwdINS6_IJSA_NS7_ILi512EEESA_EEES9_SC_SE_Li256ELb0ELb1ELb0ELb0EEENS1_30DynamicPersistentTileSchedulerILi256ELi128ELb0ELb1ELb1EEEEEEEEEvNT_6ParamsE,@"STO_CUDA_ENTRY STV_DEFAULT"
_ZN7cutlass13device_kernelIN5flash11enable_sm90INS1_16FlashAttnFwdSm90INS1_25CollectiveMainloopFwdSm90ILi2EN4cute5tupleIJNS5_1CILi1EEES8_S8_EEENS6_IJNS7_ILi64EEESA_SA_EEELi512ENS_6half_tEfNS_4arch4Sm90ELb0ELb1ELb0ELb0ELb0ELb0ELb0ELb0ELb0ELb1ELb0ELb0EEENS1_21CollectiveEpilogueFwdINS6_IJSA_NS7_ILi512EEESA_EEES9_SC_SE_Li256ELb0ELb1ELb0ELb0EEENS1_30DynamicPersistentTileSchedulerILi256ELi128ELb0ELb1ELb1EEEEEEEEEvNT_6ParamsE:
        /* <DEDUP_REMOVED lines=18> */
.L_x_4919:
[----:B------:R-:W-:Y:S05]  /*0120*/  BSYNC B0 ;  /* 0x0000000000007941 */ /* 0x000fea0003800000 */
.L_x_4918:
        /* <DEDUP_REMOVED lines=37> */
.L_x_4920:
        /* <DEDUP_REMOVED lines=22> */
.L_x_4921:
        /* <DEDUP_REMOVED lines=18> */
.L_x_4922:
        /* <DEDUP_REMOVED lines=22> */
.L_x_4923:
        /* <DEDUP_REMOVED lines=22> */
.L_x_4924:
[----:B------:R-:W-:Y:S01]  /*08c0*/  PLOP3.LUT P0, PT, PT, PT, UP0, 0x80, 0x0 ;  /* 0x000000000000781c */ /* 0x000fe20003f0f008 */
[----:B------:R-:W-:Y:S01]  /*08d0*/  UMOV UR41, 0x1 ;  /* 0x0000000100297882 */ /* 0x000fe20000000000 */
[----:B------:R-:W-:Y:S01]  /*08e0*/  NOP ;  /* 0x0000000000007918 */ /* 0x000fe20000000000 */
[----:B------:R-:W-:Y:S01]  /*08f0*/  USEL UR41, UR41, 0x2, !UP0 ;  /* 0x0000000229297887 */ /* 0x000fe2000c000000 */
[----:B------:R-:W-:Y:S01]  /*0900*/  ULDC.64 UR46, c[0x0][0x208] ;  /* 0x00008200002e7ab9 */ /* 0x000fe20000000a00 */
[----:B012-4-:R-:W-:Y:S08]  /*0910*/  BAR.SYNC.DEFER_BLOCKING 0x0 ;  /* 0x0000000000007b1d */ /* 0x017ff00000010000 */
[----:B------:R-:W-:Y:S05]  /*0920*/  @!P0 BRA `(.L_x_4925) ;  /* 0x000000f000348947 */ /* 0x000fea0003800000 */
.L_x_4926:
[----:B------:R-:W-:-:S08]  /*0930*/  NOP ;  /* 0x0000000000007918 */ /* 0x000fd00000000000 */
[----:B------:R-:W0:Y:S02]  /*0940*/  USETMAXREG.TRY_ALLOC.CTAPOOL UP0, 0xf0 ;  /* 0x000000f0000079c8 */ /* 0x000e240008000600 */
[----:B0-----:R-:W-:-:S13]  /*0950*/  PLOP3.LUT P0, PT, PT, PT, UP0, 0x80, 0x0 ;  /* 0x000000000000781c */ /* 0x001fda0003f0f008 */
[----:B------:R-:W-:Y:S05]  /*0960*/  @!P0 BRA `(.L_x_4926) ;  /* 0xfffffffc00f08947 */ /* 0x000fea000383ffff */
[----:B------:R-:W-:Y:S01]  /*0970*/  LOP3.LUT R2, R0, 0xffffff80, RZ, 0xc0, !PT ;  /* 0xffffff8000027812 */ /* 0x000fe200078ec0ff */
[----:B------:R-:W0:Y:S08]  /*0980*/  S2UR UR4, SR_CTAID.X ;  /* 0x00000000000479c3 */ /* 0x000e300000002500 */
[----:B------:R-:W-:Y:S06]  /*0990*/  BAR.ARV 0x4, 0x180 ;  /* 0x0106000000007b1d */ /* 0x000fec0000002000 */
[----:B------:R-:W-:-:S02]  /*09a0*/  ISETP.NE.AND P0, PT, R2, 0x80, PT ;  /* 0x000000800200780c */ /* 0x000fc40003f05270 */
[----:B------:R-:W0:Y:S11]  /*09b0*/  LDC R2, c[0x0][0xc38] ;  /* 0x00030e00ff027b82 */ /* 0x000e360000000800 */
        /* <DEDUP_REMOVED lines=17> */
[----:B------:R-:W-:Y:S02]  /*0ad0*/  LOP3.LUT R13, R8, 0xfffffffc, RZ, 0xc0, !PT ;  /* 0xfffffffc080d7812 */ /* 0x000fe400078ec0ff */
[----:B------:R-:W-:Y:S02]  /*0ae0*/  LEA.HI R2, R0, R5, RZ, 0x1 ;  /* 0x0000000500027211 */ /* 0x000fe400078f08ff */
[CC--:B------:R-:W-:Y:S01]  /*0af0*/  LEA.HI R7, R3.reuse, R216.reuse, RZ, 0x7 ;  /* 0x000000d803077211 */ /* 0x0c0fe200078f38ff */
[----:B------:R-:W-:Y:S01]  /*0b00*/  IMAD.IADD R13, R216, 0x1, -R13 ;  /* 0x00000001d80d7824 */ /* 0x000fe200078e0a0d */
[----:B------:R-:W-:Y:S02]  /*0b10*/  LOP3.LUT R4, R2, 0x1ffffffe, RZ, 0xc0, !PT ;  /* 0x1ffffffe02047812 */ /* 0x000fe400078ec0ff */
[----:B------:R-:W-:-:S02]  /*0b20*/  LEA.HI R2, R3, R216, RZ, 0x5 ;  /* 0x000000d803027211 */ /* 0x000fc400078f28ff */
[----:B------:R-:W-:Y:S01]  /*0b30*/  LOP3.LUT R11, R7, 0xffffff80, RZ, 0xc0, !PT ;  /* 0xffffff80070b7812 */ /* 0x000fe200078ec0ff */
[----:B------:R-:W-:Y:S01]  /*0b40*/  IMAD.IADD R6, R5, 0x1, -R4 ;  /* 0x0000000105067824 */ /* 0x000fe200078e0a04 */
[----:B------:R-:W-:Y:S01]  /*0b50*/  LOP3.LUT R5, R0, 0xfffffff0, RZ, 0xc0, !PT ;  /* 0xfffffff000057812 */ /* 0x000fe200078ec0ff */
[----:B0-----:R-:W-:Y:S01]  /*0b60*/  ULEA UR43, UR5, UR43, 0x18 ;  /* 0x0000002b052b7291 */ /* 0x001fe2000f8ec03f */
[--C-:B------:R-:W-:Y:S01]  /*0b70*/  SHF.R.S32.HI R4, RZ, 0x5, R2.reuse ;  /* 0x00000005ff047819 */ /* 0x100fe20000011402 */
[C---:B------:R-:W-:Y:S01]  /*0b80*/  IMAD.IADD R11, R216.reuse, 0x1, -R11 ;  /* 0x00000001d80b7824 */ /* 0x040fe200078e0a0b */
[----:B------:R-:W-:Y:S01]  /*0b90*/  SHF.R.S32.HI R9, RZ, 0x1f, R2 ;  /* 0x0000001fff097819 */ /* 0x000fe20000011402 */
[----:B------:R-:W-:Y:S01]  /*0ba0*/  IMAD.IADD R5, R216, 0x1, -R5 ;  /* 0x00000001d8057824 */ /* 0x000fe200078e0a05 */
[----:B------:R-:W-:Y:S01]  /*0bb0*/  LEA.HI R10, R13, R13, RZ, 0x1 ;  /* 0x0000000d0d0a7211 */ /* 0x000fe200078f08ff */
[----:B------:R-:W-:Y:S01]  /*0bc0*/  IMAD.SHL.U32 R6, R6, 0x8, RZ ;  /* 0x0000000806067824 */ /* 0x000fe200078e00ff */
[----:B------:R-:W-:-:S02]  /*0bd0*/  LEA.HI R9, R9, R4, RZ, 0x2 ;  /* 0x0000000409097211 */ /* 0x000fc400078f10ff */
[----:B------:R-:W-:Y:S02]  /*0be0*/  SHF.R.S32.HI R2, RZ, 0x1f, R5 ;  /* 0x0000001fff027819 */ /* 0x000fe40000011405 */
[----:B------:R-:W-:Y:S02]  /*0bf0*/  SHF.R.S32.HI R212, RZ, 0x7, R7 ;  /* 0x00000007ffd47819 */ /* 0x000fe40000011407 */
[----:B------:R-:W-:Y:S02]  /*0c00*/  LEA.HI R8, R2, R5, RZ, 0x3 ;  /* 0x0000000502087211 */ /* 0x000fe400078f18ff */
[----:B------:R-:W-:Y:S01]  /*0c10*/  LOP3.LUT R9, R9, 0x3ffffc, RZ, 0xc0, !PT ;  /* 0x003ffffc09097812 */ /* 0x000fe200078ec0ff */
[----:B------:R-:W-:Y:S01]  /*0c20*/  IMAD R12, R212, 0x100, R5 ;  /* 0x00000100d40c7824 */ /* 0x000fe200078e0205 */
[----:B------:R-:W-:Y:S02]  /*0c30*/  LOP3.LUT R14, R10, 0x1ffffffe, RZ, 0xc0, !PT ;  /* 0x1ffffffe0a0e7812 */ /* 0x000fe400078ec0ff */
[----:B------:R-:W-:Y:S01]  /*0c40*/  SHF.R.S32.HI R0, RZ, 0x1f, R11 ;  /* 0x0000001fff007819 */ /* 0x000fe2000001140b */
[----:B------:R-:W-:Y:S01]  /*0c50*/  IMAD.IADD R9, R4, 0x1, -R9 ;  /* 0x0000000104097824 */ /* 0x000fe200078e0a09 */
[C---:B------:R-:W-:Y:S01]  /*0c60*/  LOP3.LUT R10, R8.reuse, 0xfffffff8, RZ, 0xc0, !PT ;  /* 0xfffffff8080a7812 */ /* 0x040fe200078ec0ff */
[----:B------:R-:W-:Y:S01]  /*0c70*/  IMAD.SHL.U32 R8, R8, 0x40, RZ ;  /* 0x0000004008087824 */ /* 0x000fe200078e00ff */
[CC--:B------:R-:W-:Y:S01]  /*0c80*/  LEA.HI R2, R0.reuse, R11.reuse, RZ, 0x2 ;  /* 0x0000000b00027211 */ /* 0x0c0fe200078f10ff */
[----:B------:R-:W-:Y:S01]  /*0c90*/  IMAD R215, R9, 0x10, R12 ;  /* 0x0000001009d77824 */ /* 0x000fe200078e020c */
[----:B------:R-:W-:Y:S01]  /*0ca0*/  LEA.HI R3, R3, R216, RZ, 0x3 ;  /* 0x000000d803037211 */ /* 0x000fe200078f18ff */
[----:B------:R-:W-:Y:S01]  /*0cb0*/  IMAD.IADD R10, R5, 0x1, -R10 ;  /* 0x00000001050a7824 */ /* 0x000fe200078e0a0a */
[----:B------:R-:W-:Y:S01]  /*0cc0*/  LEA.HI R5, R0, R11, RZ, 0x5 ;  /* 0x0000000b00057211 */ /* 0x000fe200078f28ff */
[----:B------:R-:W-:Y:S01]  /*0cd0*/  IMAD.U32 R215, R215, 0x40, R6 ;  /* 0x00000040d7d77824 */ /* 0x000fe200078e0006 */
[----:B------:R-:W-:Y:S01]  /*0ce0*/  LOP3.LUT R12, R2, 0x7ffffffc, RZ, 0xc0, !PT ;  /* 0x7ffffffc020c7812 */ /* 0x000fe200078ec0ff */
[----:B------:R-:W-:Y:S01]  /*0cf0*/  IMAD.IADD R185, R13, 0x1, -R14 ;  /* 0x000000010db97824 */ /* 0x000fe200078e0a0e */
[----:B------:R-:W-:-:S02]  /*0d00*/  SHF.R.S32.HI R0, RZ, 0x2, R2 ;  /* 0x00000002ff007819 */ /* 0x000fc40000011402 */
[----:B------:R-:W-:Y:S01]  /*0d10*/  SHF.R.S32.HI R9, RZ, 0x1f, R2 ;  /* 0x0000001fff097819 */ /* 0x000fe20000011402 */
[----:B------:R-:W-:Y:S01]  /*0d20*/  IMAD.SHL.U32 R2, R10, 0x40, RZ ;  /* 0x000000400a027824 */ /* 0x000fe200078e00ff */
[----:B------:R-:W-:Y:S01]  /*0d30*/  LOP3.LUT R13, R8, 0x7ffffe00, RZ, 0xc0, !PT ;  /* 0x7ffffe00080d7812 */ /* 0x000fe200078ec0ff */
[----:B------:R-:W-:Y:S01]  /*0d40*/  IMAD.IADD R12, R11, 0x1, -R12 ;  /* 0x000000010b0c7824 */ /* 0x000fe200078e0a0c */
[----:B------:R-:W-:Y:S02]  /*0d50*/  LEA.HI R9, R9, R0, RZ, 0x3 ;  /* 0x0000000009097211 */ /* 0x000fe400078f18ff */
[----:B------:R-:W-:Y:S01]  /*0d60*/  LOP3.LUT R11, R2, 0x1c0, RZ, 0xc0, !PT ;  /* 0x000001c0020b7812 */ /* 0x000fe200078ec0ff */
[----:B------:R-:W-:Y:S01]  /*0d70*/  IMAD R13, R4, 0x400, R13 ;  /* 0x00000400040d7824 */ /* 0x000fe200078e020d */
[----:B------:R-:W-:Y:S01]  /*0d80*/  LOP3.LUT R9, R9, 0xfffffff8, RZ, 0xc0, !PT ;  /* 0xfffffff809097812 */ /* 0x000fe200078ec0ff */
[----:B------:R-:W-:Y:S01]  /*0d90*/  IMAD.SHL.U32 R2, R12, 0x2, RZ ;  /* 0x000000020c027824 */ /* 0x000fe200078e00ff */
[----:B------:R-:W-:-:S02]  /*0da0*/  LOP3.LUT R6, R11, 0x8, R6, 0xf8, !PT ;  /* 0x000000080b067812 */ /* 0x000fc400078ef806 */
[----:B------:R-:W-:Y:S01]  /*0db0*/  SHF.R.U32.HI R11, RZ, 0x3, R11 ;  /* 0x00000003ff0b7819 */ /* 0x000fe2000001160b */
[----:B------:R-:W-:Y:S01]  /*0dc0*/  IMAD.IADD R16, R0, 0x1, -R9 ;  /* 0x0000000100107824 */ /* 0x000fe200078e0a09 */
[----:B------:R-:W-:Y:S02]  /*0dd0*/  SHF.R.S32.HI R5, RZ, 0x5, R5 ;  /* 0x00000005ff057819 */ /* 0x000fe40000011405 */
[----:B------:R-:W-:Y:S02]  /*0de0*/  LOP3.LUT R6, R6, R11, RZ, 0x3c, !PT ;  /* 0x0000000b06067212 */ /* 0x000fe400078e3cff */
[----:B------:R-:W-:Y:S01]  /*0df0*/  R2P PR, R10, 0x6 ;  /* 0x000000060a007804 */ /* 0x000fe20000000000 */
[----:B------:R-:W-:Y:S01]  /*0e00*/  IMAD R16, R5, 0x10, R16 ;  /* 0x0000001005107824 */ /* 0x000fe200078e0210 */
[----:B------:R-:W-:Y:S01]  /*0e10*/  LOP3.LUT R5, R3, 0xfffffff8, RZ, 0xc0, !PT ;  /* 0xfffffff803057812 */ /* 0x000fe200078ec0ff */
[----:B------:R-:W-:Y:S01]  /*0e20*/  IMAD.IADD R6, R13, 0x1, R6 ;  /* 0x000000010d067824 */ /* 0x000fe200078e0206 */
[----:B------:R-:W-:Y:S01]  /*0e30*/  LEA.HI R7, R7, R212, RZ, 0x1 ;  /* 0x000000d407077211 */ /* 0x000fe200078f08ff */
[----:B------:R-:W-:Y:S01]  /*0e40*/  IMAD R185, R185, 0x8, R16 ;  /* 0x00000008b9b97824 */ /* 0x000fe200078e0210 */
[----:B------:R-:W-:Y:S01]  /*0e50*/  SEL R22, R22, 0xffffffe0, !P1 ;  /* 0xffffffe016167807 */ /* 0x000fe20004800000 */
[----:B------:R-:W-:Y:S01]  /*0e60*/  IMAD.IADD R210, R216, 0x1, -R5 ;  /* 0x00000001d8d27824 */ /* 0x000fe200078e0a05 */
[----:B------:R-:W-:-:S02]  /*0e70*/  LEA R18, R6, UR43, 0x1 ;  /* 0x0000002b06127c11 */ /* 0x000fc4000f8e08ff */
[----:B------:R-:W-:Y:S01]  /*0e80*/  LOP3.LUT R7, R7, 0xfffffe, RZ, 0xc0, !PT ;  /* 0x00fffffe07077812 */ /* 0x000fe200078ec0ff */
[----:B------:R-:W-:Y:S01]  /*0e90*/  IMAD.SHL.U32 R184, R210, 0x8, RZ ;  /* 0x00000008d2b87824 */ /* 0x000fe200078e00ff */
[----:B------:R-:W-:Y:S01]  /*0ea0*/  SHF.R.S32.HI R211, RZ, 0x3, R3 ;  /* 0x00000003ffd37819 */ /* 0x000fe20000011403 */
[----:B------:R-:W-:Y:S02]  /*0eb0*/  VIADD R23, R18, 0x26800 ;  /* 0x0002680012177836 */ /* 0x000fe40000000000 */
[C---:B------:R-:W-:Y:S02]  /*0ec0*/  VIADD R191, R184.reuse, 0x40 ;  /* 0x00000040b8bf7836 */ /* 0x040fe40000000000 */
        /* <DEDUP_REMOVED lines=17> */
[----:B------:R-:W-:Y:S02]  /*0fe0*/  IMAD.SHL.U32 R17, R7, 0x100, RZ ;  /* 0x0000010007117824 */ /* 0x000fe400078e00ff */
[----:B------:R-:W-:-:S07]  /*0ff0*/  IMAD.IADD R22, R22, 0x1, R19 ;  /* 0x0000000116167824 */ /* 0x000fce00078e0213 */
.L_x_5031:
        /* <DEDUP_REMOVED lines=12> */
[----:B01234-:R-:W-:Y:S05]  /*10c0*/  @!P0 BRA `(.L_x_4927) ;  /* 0x0000000000208947 */ /* 0x01ffea0003800000 */
        /* <DEDUP_REMOVED lines=8> */
.L_x_4927:
[----:B------:R-:W-:Y:S01]  /*1150*/  ULDC UR7, c[0x0][0xc54] ;  /* 0x0003150000077ab9 */ /* 0x000fe20000000800 */
[----:B------:R-:W-:Y:S01]  /*1160*/  UMOV UR6, UR9 ;  /* 0x0000000900067c82 */ /* 0x000fe20008000000 */
[----:B------:R-:W-:-:S11]  /*1170*/  UISETP.NE.AND UP0, UPT, UR7, 0x1, UPT ;  /* 0x000000010700788c */ /* 0x000fd6000bf05270 */
[----:B------:R-:W-:Y:S02]  /*1180*/  @UP0 ULDC.64 UR10, c[0x0][0xc58] ;  /* 0x00031600000a0ab9 */ /* 0x000fe40000000a00 */
[----:B------:R-:W-:-:S04]  /*1190*/  UIMAD.WIDE.U32 UR4, UR9, UR10, URZ ;  /* 0x0000000a090472a5 */ /* 0x000fc8000f8e003f */
[----:B------:R-:W-:-:S04]  /*11a0*/  @UP0 USHF.R.U32.HI UR6, URZ, UR11, UR5 ;  /* 0x0000000b3f060299 */ /* 0x000fc80008011605 */
[----:B------:R-:W-:-:S12]  /*11b0*/  UIMAD UR4, UR6, UR7, URZ ;  /* 0x00000007060472a4 */ /* 0x000fd8000f8e023f */
.L_x_4928:
[----:B------:R-:W-:Y:S01]  /*11c0*/  ULDC UR39, c[0x0][0xc48] ;  /* 0x0003120000277ab9 */ /* 0x000fe20000000800 */
[----:B------:R-:W-:Y:S01]  /*11d0*/  ULDC.64 UR10, c[0x0][0x418] ;  /* 0x00010600000a7ab9 */ /* 0x000fe20000000a00 */
[----:B------:R-:W-:Y:S02]  /*11e0*/  UISETP.NE.AND UP1, UPT, UR39, 0x1, UPT ;  /* 0x000000012700788c */ /* 0x000fe4000bf25270 */
[----:B------:R-:W-:Y:S02]  /*11f0*/  UISETP.NE.U32.AND UP0, UPT, UR10, URZ, UPT ;  /* 0x0000003f0a00728c */ /* 0x000fe4000bf05070 */
[----:B------:R-:W-:Y:S02]  /*1200*/  UIADD3 UR4, UR9, -UR4, URZ ;  /* 0x8000000409047290 */ /* 0x000fe4000fffe03f */
[----:B------:R-:W-:Y:S01]  /*1210*/  UISETP.NE.AND.EX UP0, UPT, UR11, URZ, UPT, UP0 ;  /* 0x0000003f0b00728c */ /* 0x000fe2000bf05300 */
[----:B------:R-:W-:Y:S01]  /*1220*/  ULDC UR7, c[0x0][0xc54] ;  /* 0x0003150000077ab9 */ /* 0x000fe20000000800 */
[----:B------:R-:W-:Y:S01]  /*1230*/  ULDC UR49, c[0x0][0x424] ;  /* 0x0001090000317ab9 */ /* 0x000fe20000000800 */
[----:B------:R-:W-:-:S02]  /*1240*/  UISETP.NE.AND UP2, UPT, UR45, 0x1, UPT ;  /* 0x000000012d00788c */ /* 0x000fc4000bf45270 */
[----:B------:R-:W-:Y:S02]  /*1250*/  ULOP3.LUT UR5, URZ, UR6, URZ, 0x33, !UPT ;  /* 0x000000063f057292 */ /* 0x000fe4000f8e333f */
[----:B------:R-:W-:Y:S02]  /*1260*/  UIMAD UR8, UR8, UR7, UR4 ;  /* 0x00000007080872a4 */ /* 0x000fe4000f8e0204 */
[----:B------:R-:W-:Y:S01]  /*1270*/  USEL UR49, UR49, 0x1, UP0 ;  /* 0x0000000131317887 */ /* 0x000fe20008000000 */
[----:B------:R-:W-:Y:S01]  /*1280*/  PLOP3.LUT P0, PT, PT, PT, UP2, 0x80, 0x0 ;  /* 0x000000000000781c */ /* 0x000fe20003f0f028 */
[----:B------:R-:W-:Y:S01]  /*1290*/  ULDC UR40, c[0x0][0xc3c] ;  /* 0x00030f0000287ab9 */ /* 0x000fe20000000800 */
[----:B------:R-:W-:Y:S01]  /*12a0*/  ULDC UR6, c[0x0][0x2f0] ;  /* 0x0000bc0000067ab9 */ /* 0x000fe20000000800 */
[----:B------:R-:W-:Y:S01]  /*12b0*/  @UP1 ULDC UR4, c[0x0][0xc4c] ;  /* 0x0003130000041ab9 */ /* 0x000fe20000000800 */
[----:B------:R-:W-:Y:S02]  /*12c0*/  UIADD3 UR40, UR5, UR40, URZ ;  /* 0x0000002805287290 */ /* 0x000fe4000fffe03f */
[----:B------:R-:W-:-:S02]  /*12d0*/  UIMAD.WIDE.U32 UR4, UR8, UR4, URZ ;  /* 0x00000004080472a5 */ /* 0x000fc4000f8e003f */
[----:B------:R-:W-:Y:S01]  /*12e0*/  UIMAD UR7, UR49, UR6, 0x3f ;  /* 0x0000003f310774a4 */ /* 0x000fe2000f8e0206 */
[----:B------:R-:W-:Y:S01]  /*12f0*/  @UP1 ULDC UR9, c[0x0][0xc50] ;  /* 0x0003140000091ab9 */ /* 0x000fe20000000800 */
[----:B------:R-:W-:Y:S01]  /*1300*/  UMOV UR42, UR8 ;  /* 0x00000008002a7c82 */ /* 0x000fe20008000000 */
[----:B------:R-:W-:Y:S02]  /*1310*/  @UP1 USHF.R.U32.HI UR42, URZ, UR9, UR5 ;  /* 0x000000093f2a1299 */ /* 0x000fe40008011605 */
[----:B------:R-:W-:Y:S02]  /*1320*/  USHF.R.S32.HI UR4, URZ, 0x1f, UR7 ;  /* 0x0000001f3f047899 */ /* 0x000fe40008011407 */
[----:B------:R-:W-:Y:S02]  /*1330*/  UIADD3 UR5, -UR42, URZ, URZ ;  /* 0x0000003f2a057290 */ /* 0x000fe4000fffe13f */
[----:B------:R-:W-:Y:S02]  /*1340*/  ULEA.HI UR4, UR4, UR7, URZ, 0x6 ;  /* 0x0000000704047291 */ /* 0x000fe4000f8f303f */
[----:B------:R-:W-:-:S02]  /*1350*/  USHF.L.U32 UR40, UR40, 0x6, URZ ;  /* 0x0000000628287899 */ /* 0x000fc4000800063f */
[----:B------:R-:W-:Y:S02]  /*1360*/  UIMAD UR39, UR39, UR5, UR8 ;  /* 0x00000005272772a4 */ /* 0x000fe4000f8e0208 */
[----:B------:R-:W-:Y:S01]  /*1370*/  USHF.R.S32.HI UR50, URZ, 0x6, UR4 ;  /* 0x000000063f327899 */ /* 0x000fe20008011404 */
[----:B------:R-:W-:Y:S11]  /*1380*/  @!P0 BRA `(.L_x_4929) ;  /* 0x0000002000348947 */ /* 0x000ff60003800000 */
[----:B------:R-:W0:Y:S01]  /*1390*/  LDC R0, c[0x0][0x448] ;  /* 0x00011200ff007b82 */ /* 0x000e220000000800 */
[----:B------:R-:W-:Y:S01]  /*13a0*/  UIADD3 UR7, UR40, 0x3f, URZ ;  /* 0x0000003f28077890 */ /* 0x000fe2000fffe03f */
[----:B------:R-:W-:Y:S02]  /*13b0*/  ULDC UR5, c[0x0][0x288] ;  /* 0x0000a20000057ab9 */ /* 0x000fe40000000800 */
[----:B------:R-:W-:-:S04]  /*13c0*/  UIADD3 UR4, -UR5, 0x1, URZ ;  /* 0x0000000105047890 */ /* 0x000fc8000fffe13f */
[----:B------:R-:W1:Y:S01]  /*13d0*/  LDC.64 R6, c[0x0][0x9e0] ;  /* 0x00027800ff067b82 */ /* 0x000e620000000a00 */
[----:B------:R-:W-:Y:S01]  /*13e0*/  UIMAD UR4, UR49, UR6, UR4 ;  /* 0x00000006310472a4 */ /* 0x000fe2000f8e0204 */
[----:B0-----:R-:W-:Y:S01]  /*13f0*/  ISETP.NE.AND P1, PT, R0, 0x1, PT ;  /* 0x000000010000780c */ /* 0x001fe20003f25270 */
[----:B------:R-:W-:Y:S01]  /*1400*/  IMAD.U32 R0, RZ, RZ, UR7 ;  /* 0x00000007ff007e24 */ /* 0x000fe2000f8e00ff */
[----:B-1----:R-:W-:-:S11]  /*1410*/  ISETP.GE.AND P2, PT, R7, 0x1, PT ;  /* 0x000000010700780c */ /* 0x002fd60003f46270 */
[----:B------:R-:W0:Y:S08]  /*1420*/  @P1 LDC R3, c[0x0][0x44c] ;  /* 0x00011300ff031b82 */ /* 0x000e300000000800 */
[----:B------:R-:W1:Y:S01]  /*1430*/  @P1 LDC R4, c[0x0][0x450] ;  /* 0x00011400ff041b82 */ /* 0x000e620000000800 */
[----:B0-----:R-:W-:-:S05]  /*1440*/  @P1 IMAD.HI.U32 R3, R3, UR7, RZ ;  /* 0x0000000703031c27 */ /* 0x001fca000f8e00ff */
[----:B-1----:R-:W-:-:S05]  /*1450*/  @P1 SHF.R.U32.HI R0, RZ, R4, R3 ;  /* 0x00000004ff001219 */ /* 0x002fca0000011603 */
[----:B------:R-:W-:-:S04]  /*1460*/  VIADD R9, R0, UR4 ;  /* 0x0000000400097c36 */ /* 0x000fc80008000000 */
        /* <DEDUP_REMOVED lines=12> */
.L_x_4931:
[----:B------:R-:W-:-:S13]  /*1530*/  ISETP.NE.AND P0, PT, R7, 0x1, PT ;  /* 0x000000010700780c */ /* 0x000fda0003f05270 */
[----:B------:R-:W0:Y:S02]  /*1540*/  @P0 LDC.64 R4, c[0x0][0x9e8] ;  /* 0x00027a00ff040b82 */ /* 0x000e240000000a00 */
[----:B0-----:R-:W-:-:S05]  /*1550*/  @P0 IMAD.HI.U32 R4, R3, R4, RZ ;  /* 0x0000000403040227 */ /* 0x001fca00078e00ff */
[----:B------:R-:W-:-:S07]  /*1560*/  @P0 SHF.R.U32.HI R3, RZ, R5, R4 ;  /* 0x00000005ff030219 */ /* 0x000fce0000011604 */
.L_x_4932:
[----:B------:R-:W-:-:S05]  /*1570*/  IMAD R3, R3, R7, R7 ;  /* 0x0000000703037224 */ /* 0x000fca00078e0207 */
[----:B------:R-:W-:-:S07]  /*1580*/  VIMNMX R0, R0, R3, PT ;  /* 0x0000000300007248 */ /* 0x000fce0003fe0100 */
.L_x_4930:
[----:B------:R-:W0:Y:S01]  /*1590*/  @P1 LDC R5, c[0x0][0x44c] ;  /* 0x00011300ff051b82 */ /* 0x000e220000000800 */
[----:B------:R-:W-:Y:S01]  /*15a0*/  VIADD R0, R0, 0x3f ;  /* 0x0000003f00007836 */ /* 0x000fe20000000000 */
[----:B------:R-:W-:Y:S01]  /*15b0*/  UIMAD UR6, UR49, UR6, -UR5 ;  /* 0x00000006310672a4 */ /* 0x000fe2000f8e0a05 */
[----:B------:R-:W-:Y:S01]  /*15c0*/  IMAD.U32 R4, RZ, RZ, UR40 ;  /* 0x00000028ff047e24 */ /* 0x000fe2000f8e00ff */
[----:B------:R-:W-:Y:S02]  /*15d0*/  ULDC UR4, c[0x0][0x9dc] ;  /* 0x0002770000047ab9 */ /* 0x000fe40000000800 */
[----:B------:R-:W-:Y:S02]  /*15e0*/  SHF.R.S32.HI R3, RZ, 0x1f, R0 ;  /* 0x0000001fff037819 */ /* 0x000fe40000011400 */
[----:B------:R-:W1:Y:S02]  /*15f0*/  @P1 LDC R6, c[0x0][0x450] ;  /* 0x00011400ff061b82 */ /* 0x000e640000000800 */
[----:B------:R-:W-:-:S04]  /*1600*/  LEA.HI R3, R3, R0, RZ, 0x6 ;  /* 0x0000000003037211 */ /* 0x000fc800078f30ff */
[----:B------:R-:W-:Y:S01]  /*1610*/  SHF.R.S32.HI R3, RZ, 0x6, R3 ;  /* 0x00000006ff037819 */ /* 0x000fe20000011403 */
[----:B0-----:R-:W-:-:S05]  /*1620*/  @P1 IMAD.HI.U32 R5, R5, UR40, RZ ;  /* 0x0000002805051c27 */ /* 0x001fca000f8e00ff */
[----:B-1----:R-:W-:-:S05]  /*1630*/  @P1 SHF.R.U32.HI R4, RZ, R6, R5 ;  /* 0x00000006ff041219 */ /* 0x002fca0000011605 */
[----:B------:R-:W-:Y:S01]  /*1640*/  VIADD R0, R4, UR6 ;  /* 0x0000000604007c36 */ /* 0x000fe20008000000 */
[----:B------:R-:W-:-:S03]  /*1650*/  VIMNMX R4, R3, UR50, PT ;  /* 0x0000003203047c48 */ /* 0x000fc6000bfe0100 */
        /* <DEDUP_REMOVED lines=11> */
.L_x_4934:
[----:B------:R-:W-:-:S13]  /*1710*/  ISETP.NE.AND P0, PT, R7, 0x1, PT ;  /* 0x000000010700780c */ /* 0x000fda0003f05270 */
[----:B------:R-:W0:Y:S02]  /*1720*/  @P0 LDC.64 R8, c[0x0][0x9e8] ;  /* 0x00027a00ff080b82 */ /* 0x000e240000000a00 */
[----:B0-----:R-:W-:-:S05]  /*1730*/  @P0 IMAD.HI.U32 R6, R0, R8, RZ ;  /* 0x0000000800060227 */ /* 0x001fca00078e00ff */
[----:B------:R-:W-:-:S07]  /*1740*/  @P0 SHF.R.U32.HI R0, RZ, R9, R6 ;  /* 0x00000009ff000219 */ /* 0x000fce0000011606 */
.L_x_4935:
[----:B------:R-:W-:-:S05]  /*1750*/  IMAD R0, R0, R7, RZ ;  /* 0x0000000700007224 */ /* 0x000fca00078e02ff */
[----:B------:R-:W-:-:S07]  /*1760*/  VIMNMX R3, R3, R0, !PT ;  /* 0x0000000003037248 */ /* 0x000fce0007fe0100 */
.L_x_4933:
[----:B------:R-:W-:Y:S01]  /*1770*/  SHF.R.S32.HI R6, RZ, 0x1f, R3 ;  /* 0x0000001fff067819 */ /* 0x000fe20000011403 */
[----:B------:R-:W-:Y:S01]  /*1780*/  IMAD.MOV.U32 R0, RZ, RZ, RZ ;  /* 0x000000ffff007224 */ /* 0x000fe200078e00ff */
[----:B------:R-:W-:Y:S02]  /*1790*/  PLOP3.LUT P0, PT, PT, PT, PT, 0x80, 0x0 ;  /* 0x000000000000781c */ /* 0x000fe40003f0f070 */
[----:B------:R-:W-:Y:S02]  /*17a0*/  CS2R R150, SRZ ;  /* 0x0000000000967805 */ /* 0x000fe4000001ff00 */
[----:B------:R-:W-:Y:S01]  /*17b0*/  LEA.HI R6, R6, R3, RZ, 0x6 ;  /* 0x0000000306067211 */ /* 0x000fe200078f30ff */
[----:B------:R-:W-:Y:S01]  /*17c0*/  IMAD.MOV.U32 R3, RZ, RZ, RZ ;  /* 0x000000ffff037224 */ /* 0x000fe200078e00ff */
[----:B------:R-:W-:Y:S02]  /*17d0*/  CS2R R148, SRZ ;  /* 0x0000000000947805 */ /* 0x000fe4000001ff00 */
[----:B------:R-:W-:-:S02]  /*17e0*/  CS2R R168, SRZ ;  /* 0x0000000000a87805 */ /* 0x000fc4000001ff00 */
[----:B------:R-:W-:Y:S02]  /*17f0*/  SHF.R.S32.HI R5, RZ, 0x6, R6 ;  /* 0x00000006ff057819 */ /* 0x000fe40000011406 */
[----:B------:R-:W-:Y:S02]  /*1800*/  CS2R R166, SRZ ;  /* 0x0000000000a67805 */ /* 0x000fe4000001ff00 */
        /* <DEDUP_REMOVED lines=60> */
[----:B------:R-:W-:Y:S01]  /*1bd0*/  IMAD.MOV.U32 R7, RZ, RZ, RZ ;  /* 0x000000ffff077224 */ /* 0x000fe200078e00ff */
[----:B------:R-:W-:Y:S01]  /*1be0*/  CS2R R26, SRZ ;  /* 0x00000000001a7805 */ /* 0x000fe2000001ff00 */
[----:B------:R-:W-:Y:S01]  /*1bf0*/  IMAD.MOV.U32 R21, RZ, RZ, RZ ;  /* 0x000000ffff157224 */ /* 0x000fe200078e00ff */
[----:B------:R-:W-:Y:S06]  /*1c00*/  @!P1 BRA `(.L_x_4936) ;  /* 0x000000b000b89947 */ /* 0x000fec0003800000 */
        /* <DEDUP_REMOVED lines=14> */
.L_x_4937:
[----:B------:R-:W-:Y:S01]  /*1cf0*/  ULEA UR21, UR36, UR43, 0x3 ;  /* 0x0000002b24157291 */ /* 0x000fe2000f8e183f */
[----:B------:R-:W-:-:S05]  /*1d00*/  IMAD.U32 R0, RZ, RZ, UR37 ;  /* 0x00000025ff007e24 */ /* 0x000fca000f8e00ff */
[----:B------:R-:W-:-:S04]  /*1d10*/  SHF.L.U32 R0, R0, 0x1f, RZ ;  /* 0x0000001f00007819 */ /* 0x000fc800000006ff */
[----:B------:R-:W0:Y:S02]  /*1d20*/  SYNCS.PHASECHK.TRANS64.TRYWAIT P1, [UR21+0x28c50], R0 ;  /* 0x028c5000ff0075a7 */ /* 0x000e240008020155 */
[----:B0-----:R-:W-:Y:S05]  /*1d30*/  @!P1 BRA `(.L_x_4938) ;  /* 0x0000013400349947 */ /* 0x001fea0003800000 */
.L_x_5157:
[----:B------:R-:W-:Y:S01]  /*1d40*/  BAR.SYNC.DEFER_BLOCKING 0xe, 0x100 ;  /* 0x0384000000007b1d */ /* 0x000fe20000010000 */
[----:B------:R-:W-:Y:S01]  /*1d50*/  UIADD3 UR4, UR43, 0x26800, URZ ;  /* 0x000268002b047890 */ /* 0x000fe2000fffe03f */
[----:B------:R-:W-:Y:S01]  /*1d60*/  VIADD R4, R4, 0xfffffffe ;  /* 0xfffffffe04047836 */ /* 0x000fe20000000000 */
[----:B------:R-:W-:Y:S01]  /*1d70*/  ULEA UR18, UR36, UR20, 0xc ;  /* 0x0000001424127291 */ /* 0x000fe2000f8e603f */
[----:B0-----:R-:W-:Y:S01]  /*1d80*/  IMAD.U32 R0, RZ, RZ, UR21 ;  /* 0x00000015ff007e24 */ /* 0x001fe2000f8e00ff */
[----:B------:R-:W-:Y:S01]  /*1d90*/  USHF.R.U32.HI UR4, URZ, 0x4, UR4 ;  /* 0x000000043f047899 */ /* 0x000fe20008011604 */
[----:B------:R-:W-:Y:S01]  /*1da0*/  UMOV UR19, 0x40000040 ;  /* 0x4000004000137882 */ /* 0x000fe20000000000 */
[----:B------:R-:W-:Y:S02]  /*1db0*/  UMOV UR17, 0x40000040 ;  /* 0x4000004000117882 */ /* 0x000fe40000000000 */
[----:B------:R-:W-:Y:S01]  /*1dc0*/  ULOP3.LUT UR4, UR4, 0x3fff, URZ, 0xc0, !UPT ;  /* 0x00003fff04047892 */ /* 0x000fe2000f8ec03f */
[----:B------:R-:W0:Y:S01]  /*1dd0*/  S2R R3, SR_TID.X ;  /* 0x0000000000037919 */ /* 0x000e220000002100 */
[----:B------:R-:W-:Y:S01]  /*1de0*/  UIADD3 UR6, UR18, 0x80, URZ ;  /* 0x0000008012067890 */ /* 0x000fe2000fffe03f */
[----:B------:R-:W-:Y:S01]  /*1df0*/  ISETP.GE.AND P1, PT, R4, R5, PT ;  /* 0x000000050400720c */ /* 0x000fe20003f26270 */
[----:B------:R-:W-:Y:S01]  /*1e00*/  ULOP3.LUT UR16, UR4, 0x10000, URZ, 0xfc, !UPT ;  /* 0x0001000004107892 */ /* 0x000fe2000f8efc3f */
[----:B------:R-:W-:Y:S01]  /*1e10*/  UMOV UR7, 0x40000040 ;  /* 0x4000004000077882 */ /* 0x000fe20000000000 */
[----:B------:R-:W-:-:S02]  /*1e20*/  UMOV UR5, 0x40000040 ;  /* 0x4000004000057882 */ /* 0x000fc40000000000 */
[----:B------:R-:W-:Y:S02]  /*1e30*/  UIADD3 UR4, UR16, 0x2, URZ ;  /* 0x0000000210047890 */ /* 0x000fe4000fffe03f */
[----:B------:R-:W-:Y:S02]  /*1e40*/  UIADD3 UR10, UR18, 0x100, URZ ;  /* 0x00000100120a7890 */ /* 0x000fe4000fffe03f */
[----:B------:R-:W-:Y:S01]  /*1e50*/  UIADD3 UR8, UR16, 0x4, URZ ;  /* 0x0000000410087890 */ /* 0x000fe2000fffe03f */
[----:B------:R-:W-:Y:S01]  /*1e60*/  UMOV UR11, 0x40000040 ;  /* 0x40000040000b7882 */ /* 0x000fe20000000000 */
[----:B------:R-:W-:Y:S01]  /*1e70*/  WARPGROUP.ARRIVE ;  /* 0x00000000000079c5 */ /* 0x000fe20000000000 */
[----:B------:R-:W-:Y:S01]  /*1e80*/  UMOV UR9, 0x40000040 ;  /* 0x4000004000097882 */ /* 0x000fe20000000000 */
[----:B------:R-:W-:Y:S02]  /*1e90*/  UIADD3 UR14, UR18, 0x180, URZ ;  /* 0x00000180120e7890 */ /* 0x000fe4000fffe03f */
[----:B------:R-:W-:-:S02]  /*1ea0*/  UIADD3 UR12, UR16, 0x6, URZ ;  /* 0x00000006100c7890 */ /* 0x000fc4000fffe03f */
[----:B------:R-:W-:Y:S01]  /*1eb0*/  HGMMA.64x256x16.F32 R24, gdesc[UR16].tnspB, RZ, !UPT, gsb0 ;  /* 0x43e00000101879f0 */ /* 0x000fe2000c0008ff */
[----:B------:R-:W-:Y:S01]  /*1ec0*/  UMOV UR15, 0x40000040 ;  /* 0x40000040000f7882 */ /* 0x000fe20000000000 */
        /* <DEDUP_REMOVED lines=20> */
.L_x_4944:
[----:B------:R-:W-:Y:S01]  /*2010*/  BAR.SYNC.DEFER_BLOCKING 0xe, 0x100 ;  /* 0x0384000000007b1d */ /* 0x000fe20000010000 */
[----:B------:R-:W-:Y:S01]  /*2020*/  IMAD.U32 R3, RZ, RZ, UR36 ;  /* 0x00000024ff037e24 */ /* 0x000fe2000f8e00ff */
[----:B------:R-:W-:Y:S01]  /*2030*/  UIADD3 UR36, UR36, 0x1, URZ ;  /* 0x0000000124247890 */ /* 0x000fe2000fffe03f */
[C---:B------:R-:W-:Y:S01]  /*2040*/  ISETP.GT.AND P3, PT, R4.reuse, R5, PT ;  /* 0x000000050400720c */ /* 0x040fe20003f64270 */
[----:B------:R-:W-:Y:S02]  /*2050*/  VIADD R4, R4, 0xffffffff ;  /* 0xffffffff04047836 */ /* 0x000fe40000000000 */
[----:B01----:R-:W-:Y:S01]  /*2060*/  IMAD R0, R3, 0x40, R16 ;  /* 0x0000004003007824 */ /* 0x003fe200078e0210 */
        /* <DEDUP_REMOVED lines=137> */
.L_x_4940:
[----:B------:R-:W-:Y:S01]  /*2900*/  ULEA UR21, UR36, UR43, 0x3 ;  /* 0x0000002b24157291 */ /* 0x000fe2000f8e183f */
[----:B------:R-:W-:-:S05]  /*2910*/  IMAD.U32 R0, RZ, RZ, UR37 ;  /* 0x00000025ff007e24 */ /* 0x000fca000f8e00ff */
[----:B------:R-:W-:-:S04]  /*2920*/  SHF.L.U32 R0, R0, 0x1f, RZ ;  /* 0x0000001f00007819 */ /* 0x000fc800000006ff */
[----:B------:R0:W1:Y:S01]  /*2930*/  SYNCS.PHASECHK.TRANS64.TRYWAIT P1, [UR21+0x28c50], R0 ;  /* 0x028c5000ff0075a7 */ /* 0x0000620008020155 */
[----:B------:R-:W-:Y:S05]  /*2940*/  @!P0 BRA `(.L_x_4941) ;  /* 0x0000000000048947 */ /* 0x000fea0003800000 */
[----:B------:R-:W-:Y:S01]  /*2950*/  BPT.TRAP 0x1 ;  /* 0x000000040000795c */ /* 0x000fe20000300000 */
.L_x_4941:
[----:B-1----:R-:W-:Y:S05]  /*2960*/  @P1 BRA `(.L_x_4942) ;  /* 0x0000000000081947 */ /* 0x002fea0003800000 */
[----:B------:R-:W1:Y:S02]  /*2970*/  SYNCS.PHASECHK.TRANS64.TRYWAIT P1, [UR21+0x28c50], R0 ;  /* 0x028c5000ff0075a7 */ /* 0x000e640008020155 */
[----:B-1----:R-:W-:Y:S05]  /*2980*/  @!P1 BRA `(.L_x_4943) ;  /* 0x0000012800389947 */ /* 0x002fea0003800000 */
.L_x_4942:
[----:B------:R-:W-:Y:S01]  /*2990*/  ULEA UR18, UR36, UR20, 0xc ;  /* 0x0000001424127291 */ /* 0x000fe2000f8e603f */
[----:B------:R-:W-:Y:S01]  /*29a0*/  WARPGROUP.ARRIVE ;  /* 0x00000000000079c5 */ /* 0x000fe20000000000 */
[----:B------:R-:W-:Y:S01]  /*29b0*/  UMOV UR19, 0x40000040 ;  /* 0x4000004000137882 */ /* 0x000fe20000000000 */
[----:B------:R-:W-:Y:S01]  /*29c0*/  UMOV UR7, 0x40000040 ;  /* 0x4000004000077882 */ /* 0x000fe20000000000 */
[----:B------:R-:W-:Y:S01]  /*29d0*/  UIADD3 UR6, UR18, 0x80, URZ ;  /* 0x0000008012067890 */ /* 0x000fe2000fffe03f */
[----:B01----:R-:W-:Y:S01]  /*29e0*/  IMAD.U32 R0, RZ, RZ, UR21 ;  /* 0x00000015ff007e24 */ /* 0x003fe2000f8e00ff */
[----:B------:R-:W-:Y:S01]  /*29f0*/  UIADD3 UR10, UR18, 0x100, URZ ;  /* 0x00000100120a7890 */ /* 0x000fe2000fffe03f */
[----:B------:R-:W-:Y:S02]  /*2a00*/  UMOV UR11, 0x40000040 ;  /* 0x40000040000b7882 */ /* 0x000fe40000000000 */
[----:B------:R-:W-:Y:S01]  /*2a10*/  HGMMA.64x256x16.F32 R24, gdesc[UR16].tnspB, R24, gsb0 ;  /* 0x43e00000101879f0 */ /* 0x000fe20008000818 */
[----:B------:R-:W-:Y:S01]  /*2a20*/  UIADD3 UR14, UR18, 0x180, URZ ;  /* 0x00000180120e7890 */ /* 0x000fe2000fffe03f */
[----:B------:R-:W-:Y:S01]  /*2a30*/  @!P2 VIADD R0, R0, 0x28c60 ;  /* 0x00028c600000a836 */ /* 0x000fe20000000000 */
[----:B------:R-:W-:-:S04]  /*2a40*/  UMOV UR15, 0x40000040 ;  /* 0x40000040000f7882 */ /* 0x000fc80000000000 */
[----:B------:R-:W-:Y:S01]  /*2a50*/  @!P2 PRMT R0, RZ, 0x654, R0 ;  /* 0x00000654ff00a816 */ /* 0x000fe20000000000 */
        /* <DEDUP_REMOVED lines=16> */
.L_x_4939:
        /* <DEDUP_REMOVED lines=140> */
[----:B------:R-:W-:-:S02]  /*3420*/  IMAD.MOV.U32 R0, RZ, RZ, RZ ;  /* 0x000000ffff007224 */ /* 0x000fc400078e00ff */
[----:B------:R-:W-:Y:S01]  /*3430*/  IMAD.MOV.U32 R3, RZ, RZ, RZ ;  /* 0x000000ffff037224 */ /* 0x000fe200078e00ff */
[----:B------:R-:W-:Y:S06]  /*3440*/  BAR.ARV 0xf, 0x100 ;  /* 0x03c4000000007b1d */ /* 0x000fec0000002000 */
[----:B------:R-:W-:Y:S05]  /*3450*/  BRA `(.L_x_4936) ;  /* 0x0000009800a47947 */ /* 0x000fea0003800000 */
.L_x_4929:
[----:B------:R-:W-:Y:S01]  /*3460*/  ULDC UR4, c[0x0][0x448] ;  /* 0x0001120000047ab9 */ /* 0x000fe20000000800 */
[----:B------:R-:W-:Y:S02]  /*3470*/  UIADD3 UR7, UR40, 0x3f, URZ ;  /* 0x0000003f28077890 */ /* 0x000fe4000fffe03f */
[----:B------:R-:W-:Y:S01]  /*3480*/  UISETP.NE.AND UP0, UPT, UR4, 0x1, UPT ;  /* 0x000000010400788c */ /* 0x000fe2000bf05270 */
[----:B------:R-:W-:Y:S02]  /*3490*/  ULDC UR11, c[0x0][0x288] ;  /* 0x0000a200000b7ab9 */ /* 0x000fe40000000800 */
[----:B------:R-:W-:Y:S01]  /*34a0*/  ULDC.64 UR4, c[0x0][0x9e0] ;  /* 0x0002780000047ab9 */ /* 0x000fe20000000a00 */
[----:B------:R-:W-:Y:S02]  /*34b0*/  UIADD3 UR10, -UR11, 0x1, URZ ;  /* 0x000000010b0a7890 */ /* 0x000fe4000fffe13f */
[----:B------:R-:W-:Y:S02]  /*34c0*/  UISETP.GE.AND UP1, UPT, UR5, 0x1, UPT ;  /* 0x000000010500788c */ /* 0x000fe4000bf26270 */
[----:B------:R-:W-:-:S03]  /*34d0*/  UIMAD UR10, UR49, UR6, UR10 ;  /* 0x00000006310a72a4 */ /* 0x000fc6000f8e020a */
[----:B------:R-:W-:Y:S01]  /*34e0*/  @UP0 ULDC UR8, c[0x0][0x44c] ;  /* 0x0001130000080ab9 */ /* 0x000fe20000000800 */
[----:B------:R-:W-:Y:S01]  /*34f0*/  PLOP3.LUT P1, PT, PT, PT, UP1, 0x80, 0x0 ;  /* 0x000000000000781c */ /* 0x000fe20003f2f018 */
[----:B------:R-:W-:Y:S01]  /*3500*/  UIMAD.WIDE.U32 UR8, UR7, UR8, URZ ;  /* 0x00000008070872a5 */ /* 0x000fe2000f8e003f */
[----:B------:R-:W-:-:S03]  /*3510*/  @UP0 ULDC UR12, c[0x0][0x450] ;  /* 0x00011400000c0ab9 */ /* 0x000fc60000000800 */
[----:B------:R-:W-:-:S04]  /*3520*/  @UP0 USHF.R.U32.HI UR7, URZ, UR12, UR9 ;  /* 0x0000000c3f070299 */ /* 0x000fc80008011609 */
[----:B------:R-:W-:-:S04]  /*3530*/  UIADD3 UR8, UR10, UR7, URZ ;  /* 0x000000070a087290 */ /* 0x000fc8000fffe03f */
        /* <DEDUP_REMOVED lines=12> */
.L_x_4946:
[----:B------:R-:W-:-:S11]  /*3600*/  UISETP.NE.AND UP1, UPT, UR5, 0x1, UPT ;  /* 0x000000010500788c */ /* 0x000fd6000bf25270 */
[----:B------:R-:W-:Y:S02]  /*3610*/  @UP1 ULDC.64 UR12, c[0x0][0x9e8] ;  /* 0x00027a00000c1ab9 */ /* 0x000fe40000000a00 */
[----:B------:R-:W-:-:S04]  /*3620*/  UIMAD.WIDE.U32 UR8, UR7, UR12, URZ ;  /* 0x0000000c070872a5 */ /* 0x000fc8000f8e003f */
[----:B------:R-:W-:-:S12]  /*3630*/  @UP1 USHF.R.U32.HI UR7, URZ, UR13, UR9 ;  /* 0x0000000d3f071299 */ /* 0x000fd80008011609 */
.L_x_4947:
[----:B------:R-:W-:-:S04]  /*3640*/  UIMAD UR7, UR7, UR5, UR5 ;  /* 0x00000005070772a4 */ /* 0x000fc8000f8e0205 */
[----:B------:R-:W-:-:S04]  /*3650*/  UISETP.LT.AND UP1, UPT, UR4, UR7, UPT ;  /* 0x000000070400728c */ /* 0x000fc8000bf21270 */
[----:B------:R-:W-:-:S12]  /*3660*/  USEL UR4, UR4, UR7, UP1 ;  /* 0x0000000704047287 */ /* 0x000fd80008800000 */
.L_x_4945:
[----:B------:R-:W-:Y:S01]  /*3670*/  UIADD3 UR4, UR4, 0x3f, URZ ;  /* 0x0000003f04047890 */ /* 0x000fe2000fffe03f */
[----:B------:R-:W-:Y:S01]  /*3680*/  @UP0 ULDC UR8, c[0x0][0x44c] ;  /* 0x0001130000080ab9 */ /* 0x000fe20000000800 */
[----:B------:R-:W-:Y:S02]  /*3690*/  @UP0 ULDC UR12, c[0x0][0x450] ;  /* 0x00011400000c0ab9 */ /* 0x000fe40000000800 */
[----:B------:R-:W-:Y:S02]  /*36a0*/  USHF.R.S32.HI UR7, URZ, 0x1f, UR4 ;  /* 0x0000001f3f077899 */ /* 0x000fe40008011404 */
[----:B------:R-:W-:Y:S02]  /*36b0*/  UIMAD.WIDE.U32 UR8, UR40, UR8, URZ ;  /* 0x00000008280872a5 */ /* 0x000fe4000f8e003f */
[----:B------:R-:W-:Y:S01]  /*36c0*/  UMOV UR10, UR40 ;  /* 0x00000028000a7c82 */ /* 0x000fe20008000000 */
[----:B------:R-:W-:Y:S02]  /*36d0*/  ULEA.HI UR7, UR7, UR4, URZ, 0x6 ;  /* 0x0000000407077291 */ /* 0x000fe4000f8f303f */
[----:B------:R-:W-:-:S02]  /*36e0*/  UIMAD UR4, UR49, UR6, -UR11 ;  /* 0x00000006310472a4 */ /* 0x000fc4000f8e0a0b */
[----:B------:R-:W-:Y:S02]  /*36f0*/  @UP0 USHF.R.U32.HI UR10, URZ, UR12, UR9 ;  /* 0x0000000c3f0a0299 */ /* 0x000fe40008011609 */
[----:B------:R-:W-:Y:S02]  /*3700*/  USHF.R.S32.HI UR7, URZ, 0x6, UR7 ;  /* 0x000000063f077899 */ /* 0x000fe40008011407 */
[----:B------:R-:W-:Y:S01]  /*3710*/  UIADD3 UR4, UR4, UR10, URZ ;  /* 0x0000000a04047290 */ /* 0x000fe2000fffe03f */
[----:B------:R-:W-:Y:S01]  /*3720*/  ULDC UR6, c[0x0][0x9dc] ;  /* 0x0002770000067ab9 */ /* 0x000fe20000000800 */
[----:B------:R-:W-:Y:S02]  /*3730*/  UISETP.LT.AND UP0, UPT, UR50, UR7, UPT ;  /* 0x000000073200728c */ /* 0x000fe4000bf01270 */
[----:B------:R-:W-:Y:S02]  /*3740*/  UIADD3 UR6, UR4, -UR6, URZ ;  /* 0x8000000604067290 */ /* 0x000fe4000fffe03f */
[----:B------:R-:W-:-:S04]  /*3750*/  USEL UR50, UR50, UR7, UP0 ;  /* 0x0000000732327287 */ /* 0x000fc80008000000 */
[----:B------:R-:W-:Y:S01]  /*3760*/  IMAD.U32 R3, RZ, RZ, UR6 ;  /* 0x00000006ff037e24 */ /* 0x000fe2000f8e00ff */
[----:B------:R-:W-:Y:S07]  /*3770*/  @!P1 BRA `(.L_x_4948) ;  /* 0x0000000000409947 */ /* 0x000fee0003800000 */
        /* <DEDUP_REMOVED lines=10> */
.L_x_4949:
[----:B------:R-:W-:-:S11]  /*3820*/  UISETP.NE.AND UP0, UPT, UR5, 0x1, UPT ;  /* 0x000000010500788c */ /* 0x000fd6000bf05270 */
[----:B------:R-:W-:Y:S02]  /*3830*/  @UP0 ULDC.64 UR8, c[0x0][0x9e8] ;  /* 0x00027a0000080ab9 */ /* 0x000fe40000000a00 */
[----:B------:R-:W-:-:S04]  /*3840*/  UIMAD.WIDE.U32 UR6, UR4, UR8, URZ ;  /* 0x00000008040672a5 */ /* 0x000fc8000f8e003f */
[----:B------:R-:W-:-:S12]  /*3850*/  @UP0 USHF.R.U32.HI UR4, URZ, UR9, UR7 ;  /* 0x000000093f040299 */ /* 0x000fd80008011607 */
.L_x_4950:
[----:B------:R-:W-:-:S06]  /*3860*/  UIMAD UR4, UR4, UR5, URZ ;  /* 0x00000005040472a4 */ /* 0x000fcc000f8e023f */
[----:B------:R-:W-:-:S07]  /*3870*/  VIMNMX R3, R3, UR4, !PT ;  /* 0x0000000403037c48 */ /* 0x000fce000ffe0100 */
.L_x_4948:
        /* <DEDUP_REMOVED lines=16> */
[----:B------:R-:W-:Y:S02]  /*3980*/  ISETP.LT.AND P1, PT, R186, UR50, PT ;  /* 0x00000032ba007c0c */ /* 0x000fe4000bf21270 */
        /* <DEDUP_REMOVED lines=68> */
[----:B------:R-:W-:-:S04]  /*3dd0*/  ULOP3.LUT UR5, UR5, 0x3fff, URZ, 0xc0, !UPT ;  /* 0x00003fff05057892 */ /* 0x000fc8000f8ec03f */
[----:B------:R-:W-:-:S04]  /*3de0*/  ULOP3.LUT UR48, UR5, 0x2000000, URZ, 0xfc, !UPT ;  /* 0x0200000005307892 */ /* 0x000fc8000f8efc3f */
        /* <DEDUP_REMOVED lines=17> */
.L_x_4951:
        /* <DEDUP_REMOVED lines=9> */
.L_x_5158:
[----:B------:R-:W-:Y:S05]  /*3f90*/  @!P3 BRA `(.L_x_4953) ;  /* 0x000000000004b947 */ /* 0x000fea0003800000 */
[----:B------:R-:W-:Y:S01]  /*3fa0*/  BPT.TRAP 0x1 ;  /* 0x000000040000795c */ /* 0x000fe20000300000 */
.L_x_4953:
[----:B------:R-:W-:Y:S02]  /*3fb0*/  IMAD.U32 R7, RZ, RZ, UR36 ;  /* 0x00000024ff077e24 */ /* 0x000fe4000f8e00ff */
[----:B------:R-:W-:-:S03]  /*3fc0*/  IMAD.U32 R10, RZ, RZ, UR37 ;  /* 0x00000025ff0a7e24 */ /* 0x000fc6000f8e00ff */
[----:B------:R-:W-:Y:S02]  /*3fd0*/  LEA R7, R7, UR43, 0x3 ;  /* 0x0000002b07077c11 */ /* 0x000fe4000f8e18ff */
[----:B------:R-:W-:-:S04]  /*3fe0*/  SHF.L.U32 R10, R10, 0x1f, RZ ;  /* 0x0000001f0a0a7819 */ /* 0x000fc800000006ff */
[----:B------:R1:W2:Y:S01]  /*3ff0*/  SYNCS.PHASECHK.TRANS64.TRYWAIT P0, [R7+URZ+0x28c30], R10 ;  /* 0x028c300a070075a7 */ /* 0x0002a2000800017f */
[----:B------:R-:W-:Y:S05]  /*4000*/  @!P3 BRA `(.L_x_4954) ;  /* 0x000000000004b947 */ /* 0x000fea0003800000 */
[----:B------:R-:W-:Y:S01]  /*4010*/  BPT.TRAP 0x1 ;  /* 0x000000040000795c */ /* 0x000fe20000300000 */
.L_x_4954:
[----:B--2---:R-:W-:Y:S05]  /*4020*/  @P0 BRA `(.L_x_4955) ;  /* 0x0000000000080947 */ /* 0x004fea0003800000 */
[----:B------:R-:W2:Y:S02]  /*4030*/  SYNCS.PHASECHK.TRANS64.TRYWAIT P0, [R7+URZ+0x28c30], R10 ;  /* 0x028c300a070075a7 */ /* 0x000ea4000800017f */
[----:B--2---:R-:W-:Y:S05]  /*4040*/  @!P0 BRA `(.L_x_4956) ;  /* 0x0000011000b88947 */ /* 0x004fea0003800000 */
.L_x_4955:
        /* <DEDUP_REMOVED lines=15> */
[----:B------:R-:W0:Y:S01]  /*4140*/  LDC R3, c[0x0][0x448] ;  /* 0x00011200ff037b82 */ /* 0x000e220000000800 */
[----:B------:R-:W-:Y:S01]  /*4150*/  UMOV UR7, 0x40000040 ;  /* 0x4000004000077882 */ /* 0x000fe20000000000 */
[----:B------:R-:W-:Y:S01]  /*4160*/  UMOV UR5, 0x40000040 ;  /* 0x4000004000057882 */ /* 0x000fe20000000000 */
[----:B------:R-:W-:Y:S01]  /*4170*/  ULOP3.LUT UR4, UR4, 0x3fff, URZ, 0xc0, !UPT ;  /* 0x00003fff04047892 */ /* 0x000fe2000f8ec03f */
[----:B------:R-:W-:Y:S01]  /*4180*/  UMOV UR11, 0x40000040 ;  /* 0x40000040000b7882 */ /* 0x000fe20000000000 */
[----:B------:R-:W-:-:S02]  /*4190*/  UMOV UR9, 0x40000040 ;  /* 0x4000004000097882 */ /* 0x000fc40000000000 */
[----:B------:R-:W-:Y:S01]  /*41a0*/  ULEA UR18, UR36, UR18, 0x9 ;  /* 0x0000001224127291 */ /* 0x000fe2000f8e483f */
[----:B------:R-:W3:Y:S01]  /*41b0*/  LDC.64 R8, c[0x0][0x9e0] ;  /* 0x00027800ff087b82 */ /* 0x000ee20000000a00 */
        /* <DEDUP_REMOVED lines=10> */
[----:B0-----:R-:W-:Y:S01]  /*4260*/  ISETP.NE.AND P5, PT, R3, 0x1, PT ;  /* 0x000000010300780c */ /* 0x001fe20003fa5270 */
[----:B------:R-:W-:Y:S01]  /*4270*/  VIADD R3, R185, UR40 ;  /* 0x00000028b9037c36 */ /* 0x000fe20008000000 */
[----:B------:R-:W-:Y:S01]  /*4280*/  ULEA UR18, UR50, 0xffffffc0, 0x6 ;  /* 0xffffffc032127891 */ /* 0x000fe2000f8e303f */
[----:B---3--:R-:W-:-:S10]  /*4290*/  ISETP.GE.AND P6, PT, R9, 0x1, PT ;  /* 0x000000010900780c */ /* 0x008fd40003fc6270 */
[----:B------:R-:W0:Y:S08]  /*42a0*/  @P5 LDC R4, c[0x0][0x44c] ;  /* 0x00011300ff045b82 */ /* 0x000e300000000800 */
[----:B------:R-:W3:Y:S01]  /*42b0*/  @P5 LDC R6, c[0x0][0x450] ;  /* 0x00011400ff065b82 */ /* 0x000ee20000000800 */
[----:B0-----:R-:W-:-:S04]  /*42c0*/  @P5 IMAD.HI.U32 R5, R3, R4, RZ ;  /* 0x0000000403055227 */ /* 0x001fc800078e00ff */
[----:B------:R-:W-:Y:S02]  /*42d0*/  IMAD.MOV.U32 R4, RZ, RZ, R3 ;  /* 0x000000ffff047224 */ /* 0x000fe400078e0003 */
[----:B------:R-:W-:Y:S01]  /*42e0*/  @!P4 VIADD R3, R7, 0x28c40 ;  /* 0x00028c400703c836 */ /* 0x000fe20000000000 */
[----:B---3--:R-:W-:-:S04]  /*42f0*/  @P5 SHF.R.U32.HI R4, RZ, R6, R5 ;  /* 0x00000006ff045219 */ /* 0x008fc80000011605 */
[----:B------:R-:W-:Y:S01]  /*4300*/  @!P4 PRMT R3, RZ, 0x654, R3 ;  /* 0x00000654ff03c816 */ /* 0x000fe20000000003 */
[----:B------:R-:W0:Y:S01]  /*4310*/  SHFL.IDX PT, R12, R4, RZ, 0x1c1f ;  /* 0x001c1fff040c7589 */ /* 0x000e2200000e0000 */
[----:B------:R-:W-:Y:S02]  /*4320*/  WARPGROUP.DEPBAR.LE gsb0, 0x0 ;  /* 0x00008000000079c5 */ /* 0x000fe40000010000 */
[----:B------:R-:W-:-:S06]  /*4330*/  WARPGROUP.ARRIVE ;  /* 0x00000000000079c5 */ /* 0x000fcc0000000000 */
[----:B------:R-:W-:Y:S01]  /*4340*/  HGMMA.64x64x16.F32 R24, gdesc[UR4], R24, gsb0 ;  /* 0x00e00000041879f0 */ /* 0x000fe20008000818 */
[----:B------:R-:W-:Y:S02]  /*4350*/  UMOV UR6, 0xffffffc0 ;  /* 0xffffffc000067882 */ /* 0x000fe40000000000 */
[----:B------:R-:W-:Y:S01]  /*4360*/  UIMAD UR6, UR50, UR6, 0x41 ;  /* 0x00000041320674a4 */ /* 0x000fe2000f8e0206 */
[----:B------:R-:W-:Y:S02]  /*4370*/  WARPGROUP.DEPBAR.LE gsb0, 0x0 ;  /* 0x00008000000079c5 */ /* 0x000fe40000010000 */
[----:B------:R-:W-:-:S06]  /*4380*/  WARPGROUP.ARRIVE ;  /* 0x00000000000079c5 */ /* 0x000fcc0000000000 */
[----:B------:R-:W-:Y:S01]  /*4390*/  HGMMA.64x64x16.F32 R24, gdesc[UR8], R24, gsb0 ;  /* 0x00e00000081879f0 */ /* 0x000fe20008000818 */
[----:B------:R-:W-:Y:S02]  /*43a0*/  ULDC UR11, c[0x0][0x2f0] ;  /* 0x0000bc00000b7ab9 */ /* 0x000fe40000000800 */
[----:B------:R-:W-:Y:S02]  /*43b0*/  UIMAD UR10, UR49, UR11, UR6 ;  /* 0x0000000b310a72a4 */ /* 0x000fe4000f8e0206 */
[----:B------:R-:W-:Y:S02]  /*43c0*/  UIMAD UR7, UR49, UR11, -UR18 ;  /* 0x0000000b310772a4 */ /* 0x000fe4000f8e0a12 */
[----:B------:R-:W-:-:S04]  /*43d0*/  UIADD3 UR6, UR6, -0x1, URZ ;  /* 0xffffffff06067890 */ /* 0x000fc8000fffe03f */
[----:B------:R-:W-:Y:S01]  /*43e0*/  IADD3 R11, -R2, UR7, RZ ;  /* 0x00000007020b7c10 */ /* 0x000fe2000fffe1ff */
[----:B------:R-:W-:Y:S02]  /*43f0*/  WARPGROUP.DEPBAR.LE gsb0, 0x0 ;  /* 0x00008000000079c5 */ /* 0x000fe40000010000 */
[----:B------:R-:W-:-:S06]  /*4400*/  WARPGROUP.ARRIVE ;  /* 0x00000000000079c5 */ /* 0x000fcc0000000000 */
[----:B------:R-:W-:Y:S01]  /*4410*/  HGMMA.64x64x16.F32 R24, gdesc[UR12], R24, gsb0 ;  /* 0x00e000000c1879f0 */ /* 0x000fe20008000818 */
[----:B------:R-:W-:Y:S01]  /*4420*/  ULDC UR14, c[0x0][0x288] ;  /* 0x0000a200000e7ab9 */ /* 0x000fe20000000800 */
[----:B------:R-:W-:Y:S01]  /*4430*/  ULDC UR15, c[0x0][0x9dc] ;  /* 0x00027700000f7ab9 */ /* 0x000fe20000000800 */
[----:B------:R-:W-:Y:S02]  /*4440*/  WARPGROUP.DEPBAR.LE gsb0, 0x0 ;  /* 0x00008000000079c5 */ /* 0x000fe40000010000 */
[----:B------:R3:W-:Y:S02]  /*4450*/  @!P4 SYNCS.ARRIVE.TRANS64.RED.A1T0 RZ, [R3+URZ], RZ ;  /* 0x000000ff03ffc9a7 */ /* 0x0007e4000810043f */
[----:B---3--:R-:W-:Y:S01]  /*4460*/  IMAD.U32 R3, RZ, RZ, UR10 ;  /* 0x0000000aff037e24 */ /* 0x008fe2000f8e00ff */
[----:B------:R-:W-:-:S04]  /*4470*/  ULOP3.LUT UR10, URZ, UR15, URZ, 0x33, !UPT ;  /* 0x0000000f3f0a7292 */ /* 0x000fc8000f8e333f */
[----:B------:R-:W-:-:S05]  /*4480*/  IADD3 R3, R3, -UR14, -R2 ;  /* 0x8000000e03037c10 */ /* 0x000fca000fffe802 */
[C---:B------:R-:W-:Y:S02]  /*4490*/  IMAD.IADD R14, R3.reuse, 0x1, R8 ;  /* 0x00000001030e7824 */ /* 0x040fe400078e0208 */
[----:B------:R-:W-:-:S03]  /*44a0*/  VIADD R13, R3, UR10 ;  /* 0x0000000a030d7c36 */ /* 0x000fc60008000000 */
[----:B0-----:R-:W-:Y:S01]  /*44b0*/  VIADDMNMX R6, R12, R14, R11, PT ;  /* 0x0000000e0c067246 */ /* 0x001fe2000380010b */
[----:B------:R-:W-:Y:S01]  /*44c0*/  IMAD.IADD R3, R13, 0x1, R12 ;  /* 0x000000010d037824 */ /* 0x000fe200078e020c */
[----:B------:R-:W-:Y:S06]  /*44d0*/  @!P6 BRA `(.L_x_4957) ;  /* 0x000000000058e947 */ /* 0x000fec0003800000 */
[----:B------:R-:W-:Y:S01]  /*44e0*/  IMAD.U32 R5, RZ, RZ, UR49 ;  /* 0x00000031ff057e24 */ /* 0x000fe2000f8e00ff */
[----:B------:R-:W-:Y:S03]  /*44f0*/  BSSY B0, `(.L_x_4958) ;  /* 0x0000010000007945 */ /* 0x000fe60003800000 */
[----:B------:R-:W-:-:S04]  /*4500*/  IMAD R5, R5, UR11, R12 ;  /* 0x0000000b05057c24 */ /* 0x000fc8000f8e020c */
[----:B------:R-:W-:-:S05]  /*4510*/  VIADD R5, R5, -UR14 ;  /* 0x8000000e05057c36 */ /* 0x000fca0008000000 */
        /* <DEDUP_REMOVED lines=9> */
.L_x_4959:
[----:B------:R-:W-:-:S13]  /*45b0*/  ISETP.NE.AND P0, PT, R9, 0x1, PT ;  /* 0x000000010900780c */ /* 0x000fda0003f05270 */
[----:B------:R-:W0:Y:S02]  /*45c0*/  @P0 LDC.64 R20, c[0x0][0x9e8] ;  /* 0x00027a00ff140b82 */ /* 0x000e240000000a00 */
[----:B0-----:R-:W-:-:S05]  /*45d0*/  @P0 IMAD.HI.U32 R12, R5, R20, RZ ;  /* 0x00000014050c0227 */ /* 0x001fca00078e00ff */
[----:B------:R-:W-:-:S07]  /*45e0*/  @P0 SHF.R.U32.HI R5, RZ, R21, R12 ;  /* 0x00000015ff050219 */ /* 0x000fce000001160c */
.L_x_4960:
[----:B------:R-:W-:Y:S05]  /*45f0*/  BSYNC B0 ;  /* 0x0000000000007941 */ /* 0x000fea0003800000 */
.L_x_4958:
[----:B------:R-:W-:-:S04]  /*4600*/  IMAD R5, R5, R9, -UR18 ;  /* 0x8000001205057e24 */ /* 0x000fc8000f8e0209 */
[----:B------:R-:W-:-:S05]  /*4610*/  IMAD.IADD R12, R5, 0x1, -R2 ;  /* 0x00000001050c7824 */ /* 0x000fca00078e0a02 */
[----:B------:R-:W-:Y:S02]  /*4620*/  VIMNMX R3, R3, R12, !PT ;  /* 0x0000000c03037248 */ /* 0x000fe40007fe0100 */
[----:B------:R-:W-:-:S07]  /*4630*/  VIADDMNMX R6, R12, R9, R6, PT ;  /* 0x000000090c067246 */ /* 0x000fce0003800106 */
.L_x_4957:
[----:B------:R-:W-:Y:S01]  /*4640*/  UISETP.GE.AND UP0, UPT, UR6, 0x1, UPT ;  /* 0x000000010600788c */ /* 0x000fe2000bf06270 */
[----:B------:R-:W0:Y:S01]  /*4650*/  SHFL.IDX PT, R12, R4, 0x1, 0x1c1f ;  /* 0x003c1f00040c7f89 */ /* 0x000e2200000e0000 */
[----:B------:R-:W-:Y:S02]  /*4660*/  UISETP.GE.AND UP1, UPT, UR6, 0x2, UPT ;  /* 0x000000020600788c */ /* 0x000fe4000bf26270 */
[----:B------:R-:W-:Y:S02]  /*4670*/  UP2UR UR10, UPR, URZ, 0x1 ;  /* 0x000000013f0a7883 */ /* 0x000fe40008000000 */
[----:B------:R-:W-:Y:S01]  /*4680*/  PLOP3.LUT P1, PT, PT, PT, UP0, 0x40, 0x0 ;  /* 0x000000000000781c */ /* 0x000fe20003f2e808 */
[----:B------:R-:W-:Y:S01]  /*4690*/  UISETP.GE.AND UP0, UPT, UR6, 0xa, UPT ;  /* 0x0000000a0600788c */ /* 0x000fe2000bf06270 */
[----:B------:R-:W-:Y:S01]  /*46a0*/  PLOP3.LUT P0, PT, PT, PT, UP1, 0x40, 0x0 ;  /* 0x000000000000781c */ /* 0x000fe20003f0e818 */
[----:B------:R-:W-:Y:S01]  /*46b0*/  UISETP.GE.AND UP3, UPT, UR6, 0x9, UPT ;  /* 0x000000090600788c */ /* 0x000fe2000bf66270 */
[C---:B------:R-:W-:Y:S01]  /*46c0*/  ISETP.GT.AND P1, PT, R3.reuse, RZ, P1 ;  /* 0x000000ff0300720c */ /* 0x040fe20000f24270 */
[----:B------:R-:W-:Y:S01]  /*46d0*/  UISETP.GE.AND UP2, UPT, UR6, 0x11, UPT ;  /* 0x000000110600788c */ /* 0x000fe2000bf46270 */
[C---:B------:R-:W-:Y:S01]  /*46e0*/  ISETP.GT.AND P0, PT, R3.reuse, 0x1, P0 ;  /* 0x000000010300780c */ /* 0x040fe20000704270 */
[----:B------:R-:W-:Y:S01]  /*46f0*/  UP2UR UR22, UPR, URZ, 0x1 ;  /* 0x000000013f167883 */ /* 0x000fe20008000000 */
[----:B------:R-:W-:Y:S01]  /*4700*/  ISETP.LT.OR P1, PT, R6, 0x1, P1 ;  /* 0x000000010600780c */ /* 0x000fe20000f21670 */
[----:B------:R-:W-:Y:S01]  /*4710*/  UP2UR UR7, UPR, URZ, 0x2 ;  /* 0x000000023f077883 */ /* 0x000fe20008000000 */
[----:B------:R-:W-:Y:S01]  /*4720*/  PLOP3.LUT P2, PT, PT, PT, UP3, 0x40, 0x0 ;  /* 0x000000000000781c */ /* 0x000fe20003f4e838 */
[----:B------:R-:W-:Y:S01]  /*4730*/  UISETP.GE.AND UP1, UPT, UR6, 0x12, UPT ;  /* 0x000000120600788c */ /* 0x000fe2000bf26270 */
[----:B------:R-:W-:Y:S01]  /*4740*/  FSEL R15, R24, -INF , !P1 ;  /* 0xff800000180f7808 */ /* 0x000fe20004800000 */
[----:B------:R-:W-:Y:S01]  /*4750*/  UP2UR UR21, UPR, URZ, 0x8 ;  /* 0x000000083f157883 */ /* 0x000fe20008000000 */
[----:B------:R-:W-:Y:S01]  /*4760*/  PLOP3.LUT P1, PT, PT, PT, UP0, 0x40, 0x0 ;  /* 0x000000000000781c */ /* 0x000fe20003f2e808 */
[----:B------:R-:W-:Y:S01]  /*4770*/  UISETP.GE.AND UP0, UPT, UR6, 0x19, UPT ;  /* 0x000000190600788c */ /* 0x000fe2000bf06270 */
[C---:B------:R-:W-:Y:S01]  /*4780*/  ISETP.LT.OR P0, PT, R6.reuse, 0x2, P0 ;  /* 0x000000020600780c */ /* 0x040fe20000701670 */
[----:B------:R-:W-:Y:S01]  /*4790*/  UP2UR UR23, UPR, URZ, 0x4 ;  /* 0x000000043f177883 */ /* 0x000fe20008000000 */
[C---:B------:R-:W-:Y:S01]  /*47a0*/  ISETP.GT.AND P1, PT, R3.reuse, 0x9, P1 ;  /* 0x000000090300780c */ /* 0x040fe20000f24270 */
[----:B------:R-:W-:Y:S01]  /*47b0*/  UP2UR UR25, UPR, URZ, 0x1 ;  /* 0x000000013f197883 */ /* 0x000fe20008000000 */
[----:B------:R-:W-:Y:S01]  /*47c0*/  ISETP.GT.AND P2, PT, R3, 0x8, P2 ;  /* 0x000000080300780c */ /* 0x000fe20001744270 */
[----:B------:R-:W-:Y:S01]  /*47d0*/  UP2UR UR24, UPR, URZ, 0x2 ;  /* 0x000000023f187883 */ /* 0x000fe20008000000 */
[----:B------:R-:W-:Y:S01]  /*47e0*/  FSEL R25, R25, -INF , !P0 ;  /* 0xff80000019197808 */ /* 0x000fe20004000000 */
[----:B------:R-:W-:Y:S01]  /*47f0*/  UISETP.GE.AND UP3, UPT, UR6, 0x31, UPT ;  /* 0x000000310600788c */ /* 0x000fe2000bf66270 */
[----:B------:R-:W-:Y:S01]  /*4800*/  PLOP3.LUT P0, PT, PT, PT, UP2, 0x40, 0x0 ;  /* 0x000000000000781c */ /* 0x000fe20003f0e828 */
[----:B------:R-:W-:Y:S01]  /*4810*/  UISETP.GE.AND UP2, UPT, UR6, 0x2a, UPT ;  /* 0x0000002a0600788c */ /* 0x000fe2000bf46270 */
[C---:B------:R-:W-:Y:S01]  /*4820*/  ISETP.LT.OR P1, PT, R6.reuse, 0xa, P1 ;  /* 0x0000000a0600780c */ /* 0x040fe20000f21670 */
[----:B------:R-:W-:Y:S01]  /*4830*/  UISETP.GE.AND UP4, UPT, UR6, 0x32, UPT ;  /* 0x000000320600788c */ /* 0x000fe2000bf86270 */
[----:B------:R-:W-:Y:S01]  /*4840*/  ISETP.LT.OR P2, PT, R6, 0x9, P2 ;  /* 0x000000090600780c */ /* 0x000fe20001741670 */
[----:B------:R-:W-:Y:S01]  /*4850*/  UISETP.GE.AND UP5, UPT, UR6, 0x39, UPT ;  /* 0x000000390600788c */ /* 0x000fe2000bfa6270 */
[----:B------:R-:W-:Y:S01]  /*4860*/  ISETP.GT.AND P0, PT, R3, 0x10, P0 ;  /* 0x000000100300780c */ /* 0x000fe20000704270 */
[----:B------:R-:W-:Y:S01]  /*4870*/  UISETP.GE.AND UP6, UPT, UR6, 0x3a, UPT ;  /* 0x0000003a0600788c */ /* 0x000fe2000bfc6270 */
[----:B------:R-:W-:-:S02]  /*4880*/  FSEL R29, R29, -INF , !P1 ;  /* 0xff8000001d1d7808 */ /* 0x000fc40004800000 */
[----:B------:R-:W-:Y:S02]  /*4890*/  FSEL R21, R28, -INF , !P2 ;  /* 0xff8000001c157808 */ /* 0x000fe40005000000 */
[----:B------:R-:W-:Y:S01]  /*48a0*/  PLOP3.LUT P1, PT, PT, PT, UP0, 0x40, 0x0 ;  /* 0x000000000000781c */ /* 0x000fe20003f2e808 */
[----:B------:R-:W-:Y:S01]  /*48b0*/  UISETP.GE.AND UP0, UPT, UR6, 0x1a, UPT ;  /* 0x0000001a0600788c */ /* 0x000fe2000bf06270 */
[----:B------:R-:W-:Y:S01]  /*48c0*/  PLOP3.LUT P2, PT, PT, PT, UP1, 0x40, 0x0 ;  /* 0x000000000000781c */ /* 0x000fe20003f4e818 */
[----:B------:R-:W-:Y:S01]  /*48d0*/  UISETP.GE.AND UP1, UPT, UR6, 0x29, UPT ;  /* 0x000000290600788c */ /* 0x000fe2000bf26270 */
[----:B------:R-:W-:Y:S01]  /*48e0*/  ISETP.LT.OR P0, PT, R6, 0x11, P0 ;  /* 0x000000110600780c */ /* 0x000fe20000701670 */
[----:B------:R-:W-:Y:S01]  /*48f0*/  UP2UR UR26, UPR, URZ, 0x1 ;  /* 0x000000013f1a7883 */ /* 0x000fe20008000000 */
[----:B------:R-:W-:Y:S02]  /*4900*/  ISETP.GT.AND P2, PT, R3, 0x11, P2 ;  /* 0x000000110300780c */ /* 0x000fe40001744270 */
[----:B------:R-:W-:-:S02]  /*4910*/  FSEL R57, R32, -INF , !P0 ;  /* 0xff80000020397808 */ /* 0x000fc40004000000 */
[----:B------:R-:W-:Y:S01]  /*4920*/  PLOP3.LUT P0, PT, PT, PT, UP0, 0x40, 0x0 ;  /* 0x000000000000781c */ /* 0x000fe20003f0e808 */
[----:B------:R-:W-:Y:S01]  /*4930*/  UISETP.GE.AND UP0, UPT, UR6, 0x21, UPT ;  /* 0x000000210600788c */ /* 0x000fe2000bf06270 */
[C---:B------:R-:W-:Y:S02]  /*4940*/  ISETP.LT.OR P2, PT, R6.reuse, 0x12, P2 ;  /* 0x000000120600780c */ /* 0x040fe40001741670 */
[----:B------:R-:W-:Y:S01]  /*4950*/  ISETP.GT.AND P1, PT, R3, 0x18, P1 ;  /* 0x000000180300780c */ /* 0x000fe20000f24270 */
[----:B------:R-:W-:Y:S01]  /*4960*/  UP2UR UR27, UPR, URZ, 0x1 ;  /* 0x000000013f1b7883 */ /* 0x000fe20008000000 */
[----:B------:R-:W-:Y:S02]  /*4970*/  FSEL R33, R33, -INF , !P2 ;  /* 0xff80000021217808 */ /* 0x000fe40005000000 */
[----:B------:R-:W-:Y:S01]  /*4980*/  PLOP3.LUT P2, PT, PT, PT, UP0, 0x40, 0x0 ;  /* 0x000000000000781c */ /* 0x000fe20003f4e808 */
[----:B------:R-:W-:Y:S01]  /*4990*/  UISETP.GE.AND UP0, UPT, UR6, 0x22, UPT ;  /* 0x000000220600788c */ /* 0x000fe2000bf06270 */
[----:B------:R-:W-:-:S02]  /*49a0*/  ISETP.LT.OR P1, PT, R6, 0x19, P1 ;  /* 0x000000190600780c */ /* 0x000fc40000f21670 */
[C---:B------:R-:W-:Y:S02]  /*49b0*/  ISETP.GT.AND P0, PT, R3.reuse, 0x19, P0 ;  /* 0x000000190300780c */ /* 0x040fe40000704270 */
[----:B------:R-:W-:Y:S02]  /*49c0*/  FSEL R59, R36, -INF , !P1 ;  /* 0xff800000243b7808 */ /* 0x000fe40004800000 */
[----:B------:R-:W-:Y:S02]  /*49d0*/  PLOP3.LUT P1, PT, PT, PT, UP0, 0x40, 0x0 ;  /* 0x000000000000781c */ /* 0x000fe40003f2e808 */
[C---:B------:R-:W-:Y:S02]  /*49e0*/  ISETP.GT.AND P2, PT, R3.reuse, 0x20, P2 ;  /* 0x000000200300780c */ /* 0x040fe40001744270 */
[----:B------:R-:W-:Y:S02]  /*49f0*/  ISETP.GT.AND P1, PT, R3, 0x21, P1 ;  /* 0x000000210300780c */ /* 0x000fe40000f24270 */
[----:B------:R-:W-:-:S02]  /*4a00*/  ISETP.LT.OR P0, PT, R6, 0x1a, P0 ;  /* 0x0000001a0600780c */ /* 0x000fc40000701670 */
[C---:B------:R-:W-:Y:S02]  /*4a10*/  ISETP.LT.OR P2, PT, R6.reuse, 0x21, P2 ;  /* 0x000000210600780c */ /* 0x040fe40001741670 */
[----:B------:R-:W-:Y:S02]  /*4a20*/  ISETP.LT.OR P1, PT, R6, 0x22, P1 ;  /* 0x000000220600780c */ /* 0x000fe40000f21670 */
[----:B------:R-:W-:Y:S02]  /*4a30*/  FSEL R37, R37, -INF , !P0 ;  /* 0xff80000025257808 */ /* 0x000fe40004000000 */
[----:B------:R-:W-:Y:S02]  /*4a40*/  FSEL R61, R40, -INF , !P2 ;  /* 0xff800000283d7808 */ /* 0x000fe40005000000 */
[----:B------:R-:W-:Y:S02]  /*4a50*/  FSEL R41, R41, -INF , !P1 ;  /* 0xff80000029297808 */ /* 0x000fe40004800000 */
[----:B------:R-:W-:-:S02]  /*4a60*/  PLOP3.LUT P0, PT, PT, PT, UP1, 0x40, 0x0 ;  /* 0x000000000000781c */ /* 0x000fc40003f0e818 */
[----:B------:R-:W-:Y:S02]  /*4a70*/  PLOP3.LUT P2, PT, PT, PT, UP2, 0x40, 0x0 ;  /* 0x000000000000781c */ /* 0x000fe40003f4e828 */
[----:B------:R-:W-:Y:S02]  /*4a80*/  PLOP3.LUT P1, PT, PT, PT, UP3, 0x40, 0x0 ;  /* 0x000000000000781c */ /* 0x000fe40003f2e838 */
[C---:B------:R-:W-:Y:S02]  /*4a90*/  ISETP.GT.AND P0, PT, R3.reuse, 0x28, P0 ;  /* 0x000000280300780c */ /* 0x040fe40000704270 */
        /* <DEDUP_REMOVED lines=13> */
[----:B------:R-:W-:Y:S01]  /*4b70*/  ISETP.GT.AND P1, PT, R3, 0x39, P1 ;  /* 0x000000390300780c */ /* 0x000fe20000f24270 */
[----:B0-----:R-:W-:Y:S01]  /*4b80*/  IMAD.IADD R3, R13, 0x1, R12 ;  /* 0x000000010d037824 */ /* 0x001fe200078e020c */
[----:B------:R-:W-:-:S02]  /*4b90*/  ISETP.LT.OR P0, PT, R6, 0x32, P0 ;  /* 0x000000320600780c */ /* 0x000fc40000701670 */
[C---:B------:R-:W-:Y:S02]  /*4ba0*/  ISETP.LT.OR P2, PT, R6.reuse, 0x39, P2 ;  /* 0x000000390600780c */ /* 0x040fe40001741670 */
[----:B------:R-:W-:Y:S02]  /*4bb0*/  ISETP.LT.OR P1, PT, R6, 0x3a, P1 ;  /* 0x0000003a0600780c */ /* 0x000fe40000f21670 */
[----:B------:R-:W-:Y:S02]  /*4bc0*/  VIADDMNMX R4, R12, R14, R11, PT ;  /* 0x0000000e0c047246 */ /* 0x000fe4000380010b */
[----:B------:R-:W-:Y:S02]  /*4bd0*/  FSEL R49, R49, -INF , !P0 ;  /* 0xff80000031317808 */ /* 0x000fe40004000000 */
[----:B------:R-:W-:Y:S02]  /*4be0*/  FSEL R67, R52, -INF , !P2 ;  /* 0xff80000034437808 */ /* 0x000fe40005000000 */
[----:B------:R-:W-:Y:S01]  /*4bf0*/  FSEL R53, R53, -INF , !P1 ;  /* 0xff80000035357808 */ /* 0x000fe20004800000 */
        /* <DEDUP_REMOVED lines=14> */
.L_x_4963:
[----:B------:R-:W-:-:S13]  /*4ce0*/  ISETP.NE.AND P0, PT, R9, 0x1, PT ;  /* 0x000000010900780c */ /* 0x000fda0003f05270 */
[----:B------:R-:W0:Y:S02]  /*4cf0*/  @P0 LDC.64 R12, c[0x0][0x9e8] ;  /* 0x00027a00ff0c0b82 */ /* 0x000e240000000a00 */
[----:B0-----:R-:W-:-:S05]  /*4d00*/  @P0 IMAD.HI.U32 R6, R5, R12, RZ ;  /* 0x0000000c05060227 */ /* 0x001fca00078e00ff */
[----:B------:R-:W-:-:S07]  /*4d10*/  @P0 SHF.R.U32.HI R5, RZ, R13, R6 ;  /* 0x0000000dff050219 */ /* 0x000fce0000011606 */
.L_x_4964:
[----:B------:R-:W-:Y:S05]  /*4d20*/  BSYNC B0 ;  /* 0x0000000000007941 */ /* 0x000fea0003800000 */
.L_x_4962:
[----:B------:R-:W-:-:S04]  /*4d30*/  IMAD R5, R5, R9, -UR18 ;  /* 0x8000001205057e24 */ /* 0x000fc8000f8e0209 */
[----:B------:R-:W-:-:S05]  /*4d40*/  IMAD.IADD R6, R5, 0x1, -R2 ;  /* 0x0000000105067824 */ /* 0x000fca00078e0a02 */
[----:B------:R-:W-:Y:S02]  /*4d50*/  VIMNMX R3, R3, R6, !PT ;  /* 0x0000000603037248 */ /* 0x000fe40007fe0100 */
[----:B------:R-:W-:-:S07]  /*4d60*/  VIADDMNMX R4, R6, R9, R4, PT ;  /* 0x0000000906047246 */ /* 0x000fce0003800104 */
.L_x_4961:
[----:B------:R-:W-:Y:S01]  /*4d70*/  FMNMX.FTZ R5, R15, R25, !PT ;  /* 0x000000190f057209 */ /* 0x000fe20007810000 */
[----:B------:R-:W-:Y:S01]  /*4d80*/  UP2UR UR6, UPR, URZ, 0x4 ;  /* 0x000000043f067883 */ /* 0x000fe20008000000 */
[----:B------:R-:W-:Y:S01]  /*4d90*/  BAR.SYNC.DEFER_BLOCKING 0xf, 0x100 ;  /* 0x03c4000000007b1d */ /* 0x000fe20000010000 */
[----:B------:R-:W-:Y:S01]  /*4da0*/  UISETP.NE.AND UP2, UPT, UR7, URZ, UPT ;  /* 0x0000003f0700728c */ /* 0x000fe2000bf45270 */
[----:B------:R-:W-:Y:S01]  /*4db0*/  FMNMX.FTZ R5, R21, R5, !PT ;  /* 0x0000000515057209 */ /* 0x000fe20007810000 */
[----:B------:R-:W-:Y:S02]  /*4dc0*/  UP2UR UR7, UPR, URZ, 0x8 ;  /* 0x000000083f077883 */ /* 0x000fe40008000000 */
[----:B------:R-:W-:Y:S01]  /*4dd0*/  UISETP.NE.AND UP3, UPT, UR10, URZ, UPT ;  /* 0x0000003f0a00728c */ /* 0x000fe2000bf65270 */
[----:B------:R-:W-:Y:S01]  /*4de0*/  FMNMX.FTZ R5, R29, R5, !PT ;  /* 0x000000051d057209 */ /* 0x000fe20007810000 */
[----:B------:R-:W-:Y:S01]  /*4df0*/  UP2UR UR18, UPR, URZ, 0x10 ;  /* 0x000000103f127883 */ /* 0x000fe20008000000 */
[----:B------:R-:W-:Y:S01]  /*4e00*/  PLOP3.LUT P0, PT, PT, PT, UP2, 0x40, 0x0 ;  /* 0x000000000000781c */ /* 0x000fe20003f0e828 */
[----:B------:R-:W-:Y:S01]  /*4e10*/  ULDC UR10, c[0x0][0x988] ;  /* 0x00026200000a7ab9 */ /* 0x000fe20000000800 */
[----:B------:R-:W-:Y:S01]  /*4e20*/  FMNMX.FTZ R5, R57, R5, !PT ;  /* 0x0000000539057209 */ /* 0x000fe20007810000 */
[----:B------:R-:W-:Y:S01]  /*4e30*/  UP2UR UR19, UPR, URZ, 0x20 ;  /* 0x000000203f137883 */ /* 0x000fe20008000000 */
[----:B------:R-:W-:Y:S01]  /*4e40*/  PLOP3.LUT P1, PT, PT, PT, UP3, 0x40, 0x0 ;  /* 0x000000000000781c */ /* 0x000fe20003f2e838 */
[----:B------:R-:W-:Y:S01]  /*4e50*/  UISETP.NE.AND UP4, UPT, UR21, URZ, UPT ;  /* 0x0000003f1500728c */ /* 0x000fe2000bf85270 */
[----:B------:R-:W-:Y:S01]  /*4e60*/  FMNMX.FTZ R5, R33, R5, !PT ;  /* 0x0000000521057209 */ /* 0x000fe20007810000 */
[----:B------:R-:W-:Y:S01]  /*4e70*/  UISETP.NE.AND UP5, UPT, UR22, URZ, UPT ;  /* 0x0000003f1600728c */ /* 0x000fe2000bfa5270 */
[----:B------:R-:W-:Y:S01]  /*4e80*/  ISETP.GT.AND P1, PT, R3, RZ, P1 ;  /* 0x000000ff0300720c */ /* 0x000fe20000f24270 */
[----:B------:R-:W-:Y:S01]  /*4e90*/  UISETP.NE.AND UP2, UPT, UR23, URZ, UPT ;  /* 0x0000003f1700728c */ /* 0x000fe2000bf45270 */
[----:B------:R-:W-:Y:S01]  /*4ea0*/  FMNMX.FTZ R5, R59, R5, !PT ;  /* 0x000000053b057209 */ /* 0x000fe20007810000 */
[----:B------:R-:W-:Y:S01]  /*4eb0*/  UISETP.NE.AND UP3, UPT, UR24, URZ, UPT ;  /* 0x0000003f1800728c */ /* 0x000fe2000bf65270 */
[----:B------:R-:W-:Y:S01]  /*4ec0*/  ISETP.LT.OR P1, PT, R4, 0x1, P1 ;  /* 0x000000010400780c */ /* 0x000fe20000f21670 */
[----:B------:R-:W-:Y:S01]  /*4ed0*/  UP2UR UR20, UPR, URZ, 0x40 ;  /* 0x000000403f147883 */ /* 0x000fe20008000000 */
[----:B------:R-:W-:Y:S01]  /*4ee0*/  FMNMX.FTZ R5, R37, R5, !PT ;  /* 0x0000000525057209 */ /* 0x000fe20007810000 */
[----:B------:R-:W-:Y:S01]  /*4ef0*/  UISETP.NE.AND UP6, UPT, UR27, URZ, UPT ;  /* 0x0000003f1b00728c */ /* 0x000fe2000bfc5270 */
[----:B------:R-:W-:-:S02]  /*4f00*/  FSEL R26, R26, -INF , !P1 ;  /* 0xff8000001a1a7808 */ /* 0x000fc40004800000 */
[----:B------:R-:W-:Y:S02]  /*4f10*/  FMNMX.FTZ R5, R61, R5, !PT ;  /* 0x000000053d057209 */ /* 0x000fe40007810000 */
[----:B------:R-:W-:Y:S01]  /*4f20*/  PLOP3.LUT P1, PT, PT, PT, UP5, 0x40, 0x0 ;  /* 0x000000000000781c */ /* 0x000fe20003f2e858 */
[----:B------:R-:W-:Y:S01]  /*4f30*/  UISETP.NE.AND UP5, UPT, UR26, URZ, UPT ;  /* 0x0000003f1a00728c */ /* 0x000fe2000bfa5270 */
[----:B------:R-:W-:Y:S02]  /*4f40*/  FMNMX.FTZ R5, R41, R5, !PT ;  /* 0x0000000529057209 */ /* 0x000fe40007810000 */
[----:B------:R-:W-:Y:S02]  /*4f50*/  ISETP.GT.AND P0, PT, R3, 0x1, P0 ;  /* 0x000000010300780c */ /* 0x000fe40000704270 */
[----:B------:R-:W-:Y:S02]  /*4f60*/  FMNMX.FTZ R5, R63, R5, !PT ;  /* 0x000000053f057209 */ /* 0x000fe40007810000 */
[----:B------:R-:W-:-:S02]  /*4f70*/  ISETP.GT.AND P1, PT, R3, 0x9, P1 ;  /* 0x000000090300780c */ /* 0x000fc40000f24270 */
[----:B------:R-:W-:Y:S02]  /*4f80*/  FMNMX.FTZ R5, R45, R5, !PT ;  /* 0x000000052d057209 */ /* 0x000fe40007810000 */
[C---:B------:R-:W-:Y:S02]  /*4f90*/  ISETP.LT.OR P0, PT, R4.reuse, 0x2, P0 ;  /* 0x000000020400780c */ /* 0x040fe40000701670 */
[----:B------:R-:W-:Y:S02]  /*4fa0*/  FMNMX.FTZ R5, R65, R5, !PT ;  /* 0x0000000541057209 */ /* 0x000fe40007810000 */
[----:B------:R-:W-:Y:S02]  /*4fb0*/  ISETP.LT.OR P1, PT, R4, 0xa, P1 ;  /* 0x0000000a0400780c */ /* 0x000fe40000f21670 */
[----:B------:R-:W-:Y:S02]  /*4fc0*/  FMNMX.FTZ R5, R49, R5, !PT ;  /* 0x0000000531057209 */ /* 0x000fe40007810000 */
[----:B------:R-:W-:-:S02]  /*4fd0*/  FSEL R27, R27, -INF , !P0 ;  /* 0xff8000001b1b7808 */ /* 0x000fc40004000000 */
[----:B------:R-:W-:Y:S02]  /*4fe0*/  FMNMX.FTZ R5, R67, R5, !PT ;  /* 0x0000000543057209 */ /* 0x000fe40007810000 */
[----:B------:R-:W-:Y:S01]  /*4ff0*/  PLOP3.LUT P0, PT, PT, PT, UP2, 0x40, 0x0 ;  /* 0x000000000000781c */ /* 0x000fe20003f0e828 */
[----:B------:R-:W-:Y:S01]  /*5000*/  UISETP.NE.AND UP2, UPT, UR6, URZ, UPT ;  /* 0x0000003f0600728c */ /* 0x000fe2000bf45270 */
[----:B------:R-:W-:Y:S02]  /*5010*/  FMNMX.FTZ R6, R53, R5, !PT ;  /* 0x0000000535067209 */ /* 0x000fe40007810000 */
[----:B------:R-:W-:Y:S02]  /*5020*/  FSEL R31, R31, -INF , !P1 ;  /* 0xff8000001f1f7808 */ /* 0x000fe40004800000 */
[----:B------:R-:W-:Y:S01]  /*5030*/  ISETP.GT.AND P0, PT, R3, 0x10, P0 ;  /* 0x000000100300780c */ /* 0x000fe20000704270 */
[----:B------:R-:W0:Y:S03]  /*5040*/  SHFL.BFLY PT, R5, R6, 0x2, 0x1f ;  /* 0x0c401f0006057f89 */ /* 0x000e2600000e0000 */
[----:B------:R-:W-:-:S04]  /*5050*/  ISETP.LT.OR P0, PT, R4, 0x11, P0 ;  /* 0x000000110400780c */ /* 0x000fc80000701670 */
[----:B------:R-:W-:Y:S02]  /*5060*/  FSEL R34, R34, -INF , !P0 ;  /* 0xff80000022227808 */ /* 0x000fe40004000000 */
[----:B------:R-:W-:Y:S01]  /*5070*/  PLOP3.LUT P0, PT, PT, PT, UP5, 0x40, 0x0 ;  /* 0x000000000000781c */ /* 0x000fe20003f0e858 */
[----:B------:R-:W-:-:S03]  /*5080*/  UISETP.NE.AND UP5, UPT, UR19, URZ, UPT ;  /* 0x0000003f1300728c */ /* 0x000fc6000bfa5270 */
[----:B------:R-:W-:-:S04]  /*5090*/  ISETP.GT.AND P0, PT, R3, 0x19, P0 ;  /* 0x000000190300780c */ /* 0x000fc80000704270 */
[----:B------:R-:W-:-:S04]  /*50a0*/  ISETP.LT.OR P0, PT, R4, 0x1a, P0 ;  /* 0x0000001a0400780c */ /* 0x000fc80000701670 */
[----:B------:R-:W-:Y:S02]  /*50b0*/  FSEL R39, R39, -INF , !P0 ;  /* 0xff80000027277808 */ /* 0x000fe40004000000 */
[----:B------:R-:W-:Y:S02]  /*50c0*/  PLOP3.LUT P0, PT, PT, PT, UP1, 0x40, 0x0 ;  /* 0x000000000000781c */ /* 0x000fe40003f0e818 */
[----:B0-----:R-:W-:Y:S02]  /*50d0*/  FMNMX.FTZ R11, R6, R5, !PT ;  /* 0x00000005060b7209 */ /* 0x001fe40007810000 */
[----:B------:R-:W-:-:S03]  /*50e0*/  ISETP.GT.AND P0, PT, R3, 0x28, P0 ;  /* 0x000000280300780c */ /* 0x000fc60000704270 */
[----:B------:R-:W0:Y:S01]  /*50f0*/  SHFL.BFLY PT, R12, R11, 0x1, 0x1f ;  /* 0x0c201f000b0c7f89 */ /* 0x000e2200000e0000 */
[----:B------:R-:W-:-:S04]  /*5100*/  ISETP.LT.OR P0, PT, R4, 0x29, P0 ;  /* 0x000000290400780c */ /* 0x000fc80000701670 */
[----:B------:R-:W-:Y:S02]  /*5110*/  FSEL R46, R46, -INF , !P0 ;  /* 0xff8000002e2e7808 */ /* 0x000fe40004000000 */
[----:B0-----:R-:W-:Y:S02]  /*5120*/  FMNMX.FTZ R5, R11, R12, !PT ;  /* 0x0000000c0b057209 */ /* 0x001fe40007810000 */
[----:B------:R-:W-:Y:S02]  /*5130*/  FMNMX.FTZ R11, R26, R27, !PT ;  /* 0x0000001b1a0b7209 */ /* 0x000fe40007810000 */
[C---:B------:R-:W-:Y:S01]  /*5140*/  FSETP.NEU.FTZ.AND P2, PT, R5.reuse, -INF , PT ;  /* 0xff8000000500780b */ /* 0x040fe20003f5d000 */
[----:B------:R-:W-:-:S05]  /*5150*/  FMUL.FTZ R12, R5, UR10 ;  /* 0x0000000a050c7c20 */ /* 0x000fca0008410000 */
[----:B------:R-:W-:Y:S02]  /*5160*/  FSEL R12, R12, RZ, P2 ;  /* 0x000000ff0c0c7208 */ /* 0x000fe40001000000 */
[----:B------:R-:W-:Y:S01]  /*5170*/  PLOP3.LUT P2, PT, PT, PT, UP4, 0x40, 0x0 ;  /* 0x000000000000781c */ /* 0x000fe20003f4e848 */
[----:B------:R-:W-:Y:S02]  /*5180*/  UISETP.NE.AND UP4, UPT, UR25, URZ, UPT ;  /* 0x0000003f1900728c */ /* 0x000fe4000bf85270 */
[--C-:B------:R-:W-:Y:S01]  /*5190*/  FFMA.FTZ R13, R15, UR10, -R12.reuse ;  /* 0x0000000a0f0d7c23 */ /* 0x100fe2000801080c */
[----:B------:R-:W-:Y:S01]  /*51a0*/  ISETP.GT.AND P2, PT, R3, 0x8, P2 ;  /* 0x000000080300780c */ /* 0x000fe20001744270 */
[--C-:B------:R-:W-:Y:S01]  /*51b0*/  FFMA.FTZ R14, R29, UR10, -R12.reuse ;  /* 0x0000000a1d0e7c23 */ /* 0x100fe2000801080c */
[--C-:B------:R-:W-:Y:S01]  /*51c0*/  FFMA.FTZ R20, R57, UR10, -R12.reuse ;  /* 0x0000000a39147c23 */ /* 0x100fe2000801080c */
[----:B------:R-:W-:Y:S01]  /*51d0*/  PLOP3.LUT P1, PT, PT, PT, UP4, 0x40, 0x0 ;  /* 0x000000000000781c */ /* 0x000fe20003f2e848 */
[----:B------:R-:W-:Y:S01]  /*51e0*/  UISETP.NE.AND UP4, UPT, UR18, URZ, UPT ;  /* 0x0000003f1200728c */ /* 0x000fe2000bf85270 */
[----:B------:R-:W-:Y:S01]  /*51f0*/  ISETP.LT.OR P2, PT, R4, 0x9, P2 ;  /* 0x000000090400780c */ /* 0x000fe20001741670 */
[----:B------:R-:W-:Y:S01]  /*5200*/  MUFU.EX2 R13, R13 ;  /* 0x0000000d000d7308 */ /* 0x000fe20000000800 */
[----:B------:R-:W-:Y:S01]  /*5210*/  ISETP.GT.AND P1, PT, R3, 0x18, P1 ;  /* 0x000000180300780c */ /* 0x000fe20000f24270 */
[--C-:B------:R-:W-:Y:S01]  /*5220*/  FFMA.FTZ R24, R37, UR10, -R12.reuse ;  /* 0x0000000a25187c23 */ /* 0x100fe2000801080c */
[----:B------:R-:W-:Y:S01]  /*5230*/  FSEL R30, R30, -INF , !P2 ;  /* 0xff8000001e1e7808 */ /* 0x000fe20005000000 */
[--C-:B------:R-:W-:Y:S01]  /*5240*/  FFMA.FTZ R28, R45, UR10, -R12.reuse ;  /* 0x0000000a2d1c7c23 */ /* 0x100fe2000801080c */
[----:B------:R-:W-:Y:S01]  /*5250*/  PLOP3.LUT P2, PT, PT, PT, UP3, 0x40, 0x0 ;  /* 0x000000000000781c */ /* 0x000fe20003f4e838 */
[----:B------:R-:W-:Y:S01]  /*5260*/  UISETP.NE.AND UP3, UPT, UR7, URZ, UPT ;  /* 0x0000003f0700728c */ /* 0x000fe2000bf65270 */
[----:B------:R-:W-:Y:S01]  /*5270*/  ISETP.LT.OR P1, PT, R4, 0x19, P1 ;  /* 0x000000190400780c */ /* 0x000fe20000f21670 */
[----:B------:R0:W-:Y:S01]  /*5280*/  MUFU.EX2 R15, R14 ;  /* 0x0000000e000f7308 */ /* 0x0001e20000000800 */
[----:B------:R-:W-:Y:S01]  /*5290*/  ISETP.GT.AND P2, PT, R3, 0x11, P2 ;  /* 0x000000110300780c */ /* 0x000fe20001744270 */
[----:B------:R-:W-:Y:S01]  /*52a0*/  FFMA.FTZ R32, R65, UR10, -R12 ;  /* 0x0000000a41207c23 */ /* 0x000fe2000801080c */
[----:B------:R-:W-:-:S02]  /*52b0*/  FMNMX.FTZ R6, R30, R11, !PT ;  /* 0x0000000b1e067209 */ /* 0x000fc40007810000 */
[----:B------:R-:W-:Y:S02]  /*52c0*/  ISETP.LT.OR P2, PT, R4, 0x12, P2 ;  /* 0x000000120400780c */ /* 0x000fe40001741670 */
[----:B------:R-:W-:Y:S01]  /*52d0*/  FSEL R38, R38, -INF , !P1 ;  /* 0xff80000026267808 */ /* 0x000fe20004800000 */
[----:B------:R-:W-:Y:S01]  /*52e0*/  MUFU.EX2 R20, R20 ;  /* 0x0000001400147308 */ /* 0x000fe20000000800 */
[----:B------:R-:W-:Y:S01]  /*52f0*/  FSEL R35, R35, -INF , !P2 ;  /* 0xff80000023237808 */ /* 0x000fe20005000000 */
[----:B0-----:R-:W-:Y:S01]  /*5300*/  FFMA.FTZ R14, R63, UR10, -R12 ;  /* 0x0000000a3f0e7c23 */ /* 0x001fe2000801080c */
[----:B------:R-:W-:Y:S02]  /*5310*/  FMNMX.FTZ R11, R31, R6, !PT ;  /* 0x000000061f0b7209 */ /* 0x000fe40007810000 */
[----:B------:R-:W-:Y:S01]  /*5320*/  PLOP3.LUT P2, PT, PT, PT, UP6, 0x40, 0x0 ;  /* 0x000000000000781c */ /* 0x000fe20003f4e868 */
[----:B------:R-:W-:Y:S01]  /*5330*/  UISETP.NE.AND UP6, UPT, UR20, URZ, UPT ;  /* 0x0000003f1400728c */ /* 0x000fe2000bfc5270 */
[----:B------:R-:W-:Y:S01]  /*5340*/  PLOP3.LUT P1, PT, PT, PT, UP0, 0x40, 0x0 ;  /* 0x000000000000781c */ /* 0x000fe20003f2e808 */
[----:B------:R-:W-:Y:S01]  /*5350*/  MUFU.EX2 R29, R28 ;  /* 0x0000001c001d7308 */ /* 0x000fe20000000800 */
[----:B------:R-:W-:-:S02]  /*5360*/  FMNMX.FTZ R6, R34, R11, !PT ;  /* 0x0000000b22067209 */ /* 0x000fc40007810000 */
[C---:B------:R-:W-:Y:S02]  /*5370*/  ISETP.GT.AND P2, PT, R3.reuse, 0x20, P2 ;  /* 0x000000200300780c */ /* 0x040fe40001744270 */
[----:B------:R-:W-:Y:S02]  /*5380*/  ISETP.GT.AND P1, PT, R3, 0x21, P1 ;  /* 0x000000210300780c */ /* 0x000fe40000f24270 */
[----:B------:R-:W-:Y:S01]  /*5390*/  FMNMX.FTZ R11, R35, R6, !PT ;  /* 0x00000006230b7209 */ /* 0x000fe20007810000 */
[----:B------:R-:W-:Y:S01]  /*53a0*/  MUFU.EX2 R24, R24 ;  /* 0x0000001800187308 */ /* 0x000fe20000000800 */
[C---:B------:R-:W-:Y:S02]  /*53b0*/  ISETP.LT.OR P2, PT, R4.reuse, 0x21, P2 ;  /* 0x000000210400780c */ /* 0x040fe40001741670 */
[----:B------:R-:W-:Y:S02]  /*53c0*/  ISETP.LT.OR P1, PT, R4, 0x22, P1 ;  /* 0x000000220400780c */ /* 0x000fe40000f21670 */
[----:B------:R-:W-:-:S02]  /*53d0*/  FMNMX.FTZ R6, R38, R11, !PT ;  /* 0x0000000b26067209 */ /* 0x000fc40007810000 */
[----:B------:R-:W-:Y:S01]  /*53e0*/  FSEL R42, R42, -INF , !P2 ;  /* 0xff8000002a2a7808 */ /* 0x000fe20005000000 */
[----:B------:R-:W-:Y:S01]  /*53f0*/  MUFU.EX2 R14, R14 ;  /* 0x0000000e000e7308 */ /* 0x000fe20000000800 */
[----:B------:R-:W-:Y:S02]  /*5400*/  FSEL R43, R43, -INF , !P1 ;  /* 0xff8000002b2b7808 */ /* 0x000fe40004800000 */
[----:B------:R-:W-:Y:S02]  /*5410*/  PLOP3.LUT P2, PT, PT, PT, UP2, 0x40, 0x0 ;  /* 0x000000000000781c */ /* 0x000fe40003f4e828 */
[----:B------:R-:W-:Y:S02]  /*5420*/  PLOP3.LUT P1, PT, PT, PT, UP3, 0x40, 0x0 ;  /* 0x000000000000781c */ /* 0x000fe40003f2e838 */
[----:B------:R-:W-:Y:S01]  /*5430*/  FMNMX.FTZ R11, R39, R6, !PT ;  /* 0x00000006270b7209 */ /* 0x000fe20007810000 */
[----:B------:R-:W-:Y:S01]  /*5440*/  MUFU.EX2 R32, R32 ;  /* 0x0000002000207308 */ /* 0x000fe20000000800 */
[----:B------:R-:W-:-:S02]  /*5450*/  ISETP.GT.AND P2, PT, R3, 0x29, P2 ;  /* 0x000000290300780c */ /* 0x000fc40001744270 */
[----:B------:R-:W-:Y:S02]  /*5460*/  ISETP.GT.AND P1, PT, R3, 0x30, P1 ;  /* 0x000000300300780c */ /* 0x000fe40000f24270 */
[----:B------:R-:W-:Y:S02]  /*5470*/  FMNMX.FTZ R6, R42, R11, !PT ;  /* 0x0000000b2a067209 */ /* 0x000fe40007810000 */
[C---:B------:R-:W-:Y:S02]  /*5480*/  ISETP.LT.OR P2, PT, R4.reuse, 0x2a, P2 ;  /* 0x0000002a0400780c */ /* 0x040fe40001741670 */
[----:B------:R-:W-:Y:S02]  /*5490*/  ISETP.LT.OR P1, PT, R4, 0x31, P1 ;  /* 0x000000310400780c */ /* 0x000fe40000f21670 */
[----:B------:R-:W-:Y:S02]  /*54a0*/  PLOP3.LUT P0, PT, PT, PT, UP4, 0x40, 0x0 ;  /* 0x000000000000781c */ /* 0x000fe40003f0e848 */
[----:B------:R-:W-:-:S02]  /*54b0*/  FMNMX.FTZ R11, R43, R6, !PT ;  /* 0x000000062b0b7209 */ /* 0x000fc40007810000 */
[----:B------:R-:W-:Y:S02]  /*54c0*/  FSEL R47, R47, -INF , !P2 ;  /* 0xff8000002f2f7808 */ /* 0x000fe40005000000 */
[----:B------:R-:W-:Y:S02]  /*54d0*/  FSEL R50, R50, -INF , !P1 ;  /* 0xff80000032327808 */ /* 0x000fe40004800000 */
[----:B------:R-:W-:Y:S02]  /*54e0*/  PLOP3.LUT P2, PT, PT, PT, UP5, 0x40, 0x0 ;  /* 0x000000000000781c */ /* 0x000fe40003f4e858 */
[----:B------:R-:W-:Y:S02]  /*54f0*/  PLOP3.LUT P1, PT, PT, PT, UP6, 0x40, 0x0 ;  /* 0x000000000000781c */ /* 0x000fe40003f2e868 */
[----:B------:R-:W-:Y:S02]  /*5500*/  ISETP.GT.AND P0, PT, R3, 0x31, P0 ;  /* 0x000000310300780c */ /* 0x000fe40000704270 */
[----:B------:R-:W-:Y:S01]  /*5510*/  FMNMX.FTZ R6, R46, R11, !PT ;  /* 0x0000000b2e067209 */ /* 0x000fe20007810000 */
[--C-:B------:R-:W-:Y:S01]  /*5520*/  FFMA.FTZ R11, R25, UR10, -R12.reuse ;  /* 0x0000000a190b7c23 */ /* 0x100fe2000801080c */
[----:B------:R-:W-:Y:S01]  /*5530*/  ISETP.GT.AND P2, PT, R3, 0x38, P2 ;  /* 0x000000380300780c */ /* 0x000fe20001744270 */
[----:B------:R-:W-:Y:S01]  /*5540*/  FFMA.FTZ R25, R61, UR10, -R12 ;  /* 0x0000000a3d197c23 */ /* 0x000fe2000801080c */
[----:B------:R-:W-:Y:S01]  /*5550*/  ISETP.GT.AND P1, PT, R3, 0x39, P1 ;  /* 0x000000390300780c */ /* 0x000fe20000f24270 */
[----:B------:R0:W3:Y:S01]  /*5560*/  MUFU.EX2 R152, R11 ;  /* 0x0000000b00987308 */ /* 0x0000e20000000800 */
[----:B------:R-:W-:-:S02]  /*5570*/  ISETP.LT.OR P0, PT, R4, 0x32, P0 ;  /* 0x000000320400780c */ /* 0x000fc40000701670 */
[----:B------:R-:W-:Y:S02]  /*5580*/  FMNMX.FTZ R3, R47, R6, !PT ;  /* 0x000000062f037209 */ /* 0x000fe40007810000 */
[----:B------:R-:W-:Y:S02]  /*5590*/  ISETP.LT.OR P2, PT, R4, 0x39, P2 ;  /* 0x000000390400780c */ /* 0x000fe40001741670 */
[----:B------:R-:W-:Y:S01]  /*55a0*/  FSEL R51, R51, -INF , !P0 ;  /* 0xff80000033337808 */ /* 0x000fe20004000000 */
[----:B------:R-:W-:Y:S01]  /*55b0*/  MUFU.EX2 R25, R25 ;  /* 0x0000001900197308 */ /* 0x000fe20000000800 */
[----:B------:R-:W-:Y:S01]  /*55c0*/  FMNMX.FTZ R6, R50, R3, !PT ;  /* 0x0000000332067209 */ /* 0x000fe20007810000 */
[--C-:B0-----:R-:W-:Y:S01]  /*55d0*/  FFMA.FTZ R11, R33, UR10, -R12.reuse ;  /* 0x0000000a210b7c23 */ /* 0x101fe2000801080c */
[----:B------:R-:W-:Y:S01]  /*55e0*/  ISETP.LT.OR P1, PT, R4, 0x3a, P1 ;  /* 0x0000003a0400780c */ /* 0x000fe20000f21670 */
[----:B------:R-:W-:Y:S01]  /*55f0*/  FFMA.FTZ R33, R49, UR10, -R12 ;  /* 0x0000000a31217c23 */ /* 0x000fe2000801080c */
[----:B------:R-:W-:-:S02]  /*5600*/  FSEL R54, R54, -INF , !P2 ;  /* 0xff80000036367808 */ /* 0x000fc40005000000 */
[----:B------:R-:W-:Y:S01]  /*5610*/  FMNMX.FTZ R3, R51, R6, !PT ;  /* 0x0000000633037209 */ /* 0x000fe20007810000 */
[--C-:B------:R-:W-:Y:S01]  /*5620*/  FFMA.FTZ R6, R21, UR10, -R12.reuse ;  /* 0x0000000a15067c23 */ /* 0x100fe2000801080c */
[----:B------:R-:W-:Y:S01]  /*5630*/  FSEL R55, R55, -INF , !P1 ;  /* 0xff80000037377808 */ /* 0x000fe20004800000 */
[----:B------:R-:W-:Y:S01]  /*5640*/  FFMA.FTZ R21, R59, UR10, -R12 ;  /* 0x0000000a3b157c23 */ /* 0x000fe2000801080c */
[----:B------:R-:W-:Y:S01]  /*5650*/  FMNMX.FTZ R4, R54, R3, !PT ;  /* 0x0000000336047209 */ /* 0x000fe20007810000 */
[----:B------:R-:W0:Y:S01]  /*5660*/  MUFU.EX2 R154, R6 ;  /* 0x00000006009a7308 */ /* 0x000e220000000800 */
[----:B---3--:R-:W-:Y:S01]  /*5670*/  FADD.FTZ R37, R13, R152 ;  /* 0x000000980d257221 */ /* 0x008fe20000010000 */
[----:B------:R-:W-:Y:S02]  /*5680*/  F2FP.F16.F32.PACK_AB R152, R152, R13 ;  /* 0x0000000d9898723e */ /* 0x000fe400000000ff */
[----:B------:R-:W-:Y:S02]  /*5690*/  FMNMX.FTZ R4, R55, R4, !PT ;  /* 0x0000000437047209 */ /* 0x000fe40007810000 */
[----:B------:R-:W-:-:S02]  /*56a0*/  F2FP.F16.F32.PACK_AB R162, R29, R14 ;  /* 0x0000000e1da2723e */ /* 0x000fc400000000ff */
[----:B------:R-:W3:Y:S01]  /*56b0*/  MUFU.EX2 R11, R11 ;  /* 0x0000000b000b7308 */ /* 0x000ee20000000800 */
[----:B------:R-:W4:Y:S07]  /*56c0*/  SHFL.BFLY PT, R3, R4, 0x2, 0x1f ;  /* 0x0c401f0004037f89 */ /* 0x000f2e00000e0000 */
[----:B------:R-:W5:Y:S01]  /*56d0*/  MUFU.EX2 R21, R21 ;  /* 0x0000001500157308 */ /* 0x000f620000000800 */
[----:B0-----:R-:W-:Y:S01]  /*56e0*/  FADD.FTZ R28, R154, R37 ;  /* 0x000000259a1c7221 */ /* 0x001fe20000010000 */
[----:B------:R-:W-:-:S06]  /*56f0*/  F2FP.F16.F32.PACK_AB R154, R15, R154 ;  /* 0x0000009a0f9a723e */ /* 0x000fcc00000000ff */
[----:B------:R-:W0:Y:S01]  /*5700*/  MUFU.EX2 R33, R33 ;  /* 0x0000002100217308 */ /* 0x000e220000000800 */
[----:B---3--:R-:W-:Y:S02]  /*5710*/  F2FP.F16.F32.PACK_AB R156, R11, R20 ;  /* 0x000000140b9c723e */ /* 0x008fe400000000ff */
[----:B----4-:R-:W-:Y:S01]  /*5720*/  FMNMX.FTZ R3, R4, R3, !PT ;  /* 0x0000000304037209 */ /* 0x010fe20007810000 */
[----:B------:R-:W-:Y:S01]  /*5730*/  FFMA.FTZ R4, R41, UR10, -R12 ;  /* 0x0000000a29047c23 */ /* 0x000fe2000801080c */
[----:B------:R-:W-:Y:S01]  /*5740*/  FADD.FTZ R41, R15, R28 ;  /* 0x0000001c0f297221 */ /* 0x000fe20000010000 */
[----:B-----5:R-:W-:Y:S02]  /*5750*/  F2FP.F16.F32.PACK_AB R158, R24, R21 ;  /* 0x00000015189e723e */ /* 0x020fe400000000ff */
[----:B------:R-:W3:Y:S01]  /*5760*/  SHFL.BFLY PT, R6, R3, 0x1, 0x1f ;  /* 0x0c201f0003067f89 */ /* 0x000ee200000e0000 */
[----:B------:R-:W-:Y:S01]  /*5770*/  FADD.FTZ R40, R20, R41 ;  /* 0x0000002914287221 */ /* 0x000fe20000010000 */
[----:B------:R-:W4:Y:S01]  /*5780*/  MUFU.EX2 R4, R4 ;  /* 0x0000000400047308 */ /* 0x000f220000000800 */
[----:B0-----:R-:W-:-:S02]  /*5790*/  F2FP.F16.F32.PACK_AB R164, R33, R32 ;  /* 0x0000002021a4723e */ /* 0x001fc400000000ff */
[----:B------:R-:W-:Y:S01]  /*57a0*/  FADD.FTZ R40, R11, R40 ;  /* 0x000000280b287221 */ /* 0x000fe20000010000 */
[----:B----4-:R-:W-:Y:S02]  /*57b0*/  F2FP.F16.F32.PACK_AB R160, R4, R25 ;  /* 0x0000001904a0723e */ /* 0x010fe400000000ff */
[----:B---3--:R-:W-:Y:S01]  /*57c0*/  FMNMX.FTZ R6, R3, R6, !PT ;  /* 0x0000000603067209 */ /* 0x008fe20007810000 */
[--C-:B------:R-:W-:Y:S01]  /*57d0*/  FFMA.FTZ R3, R67, UR10, -R12.reuse ;  /* 0x0000000a43037c23 */ /* 0x100fe2000801080c */
[----:B------:R-:W-:Y:S02]  /*57e0*/  FFMA.FTZ R12, R53, UR10, -R12 ;  /* 0x0000000a350c7c23 */ /* 0x000fe4000801080c */
[C---:B------:R-:W-:Y:S01]  /*57f0*/  FSETP.NEU.FTZ.AND P0, PT, R6.reuse, -INF , PT ;  /* 0xff8000000600780b */ /* 0x040fe20003f1d000 */
[----:B------:R-:W-:Y:S02]  /*5800*/  FMUL.FTZ R36, R6, UR10 ;  /* 0x0000000a06247c20 */ /* 0x000fe40008410000 */
[----:B------:R-:W-:Y:S03]  /*5810*/  MUFU.EX2 R3, R3 ;  /* 0x0000000300037308 */ /* 0x000fe60000000800 */
[----:B------:R-:W-:-:S05]  /*5820*/  FSEL R36, R36, RZ, P0 ;  /* 0x000000ff24247208 */ /* 0x000fca0000000000 */
        /* <DEDUP_REMOVED lines=13> */
[--C-:B------:R-:W-:Y:S01]  /*5900*/  FFMA.FTZ R50, R50, UR10, -R36.reuse ;  /* 0x0000000a32327c23 */ /* 0x100fe20008010824 */
[----:B------:R-:W0:Y:S01]  /*5910*/  MUFU.EX2 R27, R27 ;  /* 0x0000001b001b7308 */ /* 0x000e220000000800 */
[--C-:B------:R-:W-:Y:S01]  /*5920*/  FFMA.FTZ R51, R51, UR10, -R36.reuse ;  /* 0x0000000a33337c23 */ /* 0x100fe20008010824 */
[--C-:B------:R-:W-:Y:S01]  /*5930*/  FFMA.FTZ R54, R54, UR10, -R36.reuse ;  /* 0x0000000a36367c23 */ /* 0x100fe20008010824 */
[----:B------:R-:W-:-:S05]  /*5940*/  FFMA.FTZ R36, R55, UR10, -R36 ;  /* 0x0000000a37247c23 */ /* 0x000fca0008010824 */
[----:B------:R-:W3:Y:S08]  /*5950*/  MUFU.EX2 R30, R30 ;  /* 0x0000001e001e7308 */ /* 0x000ef00000000800 */
[----:B------:R-:W4:Y:S01]  /*5960*/  MUFU.EX2 R31, R31 ;  /* 0x0000001f001f7308 */ /* 0x000f220000000800 */
[----:B0-----:R-:W-:Y:S01]  /*5970*/  FADD.FTZ R37, R26, R27 ;  /* 0x0000001b1a257221 */ /* 0x001fe20000010000 */
[----:B------:R-:W-:-:S06]  /*5980*/  F2FP.F16.F32.PACK_AB R153, R27, R26 ;  /* 0x0000001a1b99723e */ /* 0x000fcc00000000ff */
[----:B------:R-:W0:Y:S01]  /*5990*/  MUFU.EX2 R34, R34 ;  /* 0x0000002200227308 */ /* 0x000e220000000800 */
[----:B---3--:R-:W-:-:S07]  /*59a0*/  FADD.FTZ R28, R30, R37 ;  /* 0x000000251e1c7221 */ /* 0x008fce0000010000 */
[----:B------:R-:W3:Y:S01]  /*59b0*/  MUFU.EX2 R35, R35 ;  /* 0x0000002300237308 */ /* 0x000ee20000000800 */
[C---:B----4-:R-:W-:Y:S01]  /*59c0*/  FADD.FTZ R37, R31.reuse, R28 ;  /* 0x0000001c1f257221 */ /* 0x050fe20000010000 */
[----:B------:R-:W-:-:S05]  /*59d0*/  F2FP.F16.F32.PACK_AB R155, R31, R30 ;  /* 0x0000001e1f9b723e */ /* 0x000fca00000000ff */
[----:B------:R4:W-:Y:S01]  /*59e0*/  STSM.16.M88.4 [R18+0x26800], R152 ;  /* 0x0268009812007844 */ /* 0x0009e20000000200 */
[----:B------:R-:W5:Y:S01]  /*59f0*/  MUFU.EX2 R38, R38 ;  /* 0x0000002600267308 */ /* 0x000f620000000800 */
[----:B0-----:R-:W-:Y:S01]  /*5a00*/  FADD.FTZ R28, R34, R37 ;  /* 0x00000025221c7221 */ /* 0x001fe20000010000 */
[----:B------:R-:W-:-:S06]  /*5a10*/  FADD.FTZ R37, R21, R40 ;  /* 0x0000002815257221 */ /* 0x000fcc0000010000 */
[----:B------:R-:W0:Y:S01]  /*5a20*/  MUFU.EX2 R39, R39 ;  /* 0x0000002700277308 */ /* 0x000e220000000800 */
[C---:B---3--:R-:W-:Y:S01]  /*5a30*/  FADD.FTZ R13, R35.reuse, R28 ;  /* 0x0000001c230d7221 */ /* 0x048fe20000010000 */
[----:B------:R-:W-:Y:S01]  /*5a40*/  FADD.FTZ R28, R24, R37 ;  /* 0x00000025181c7221 */ /* 0x000fe20000010000 */
[----:B------:R-:W-:-:S03]  /*5a50*/  F2FP.F16.F32.PACK_AB R157, R35, R34 ;  /* 0x00000022239d723e */ /* 0x000fc600000000ff */
[----:B------:R-:W-:Y:S02]  /*5a60*/  FADD.FTZ R15, R25, R28 ;  /* 0x0000001c190f7221 */ /* 0x000fe40000010000 */
[----:B------:R-:W3:Y:S01]  /*5a70*/  MUFU.EX2 R42, R42 ;  /* 0x0000002a002a7308 */ /* 0x000ee20000000800 */
[----:B-----5:R-:W-:Y:S01]  /*5a80*/  FADD.FTZ R20, R38, R13 ;  /* 0x0000000d26147221 */ /* 0x020fe20000010000 */
[----:B------:R-:W-:-:S06]  /*5a90*/  FADD.FTZ R15, R4, R15 ;  /* 0x0000000f040f7221 */ /* 0x000fcc0000010000 */
[----:B------:R-:W5:Y:S01]  /*5aa0*/  MUFU.EX2 R43, R43 ;  /* 0x0000002b002b7308 */ /* 0x000f620000000800 */
[C---:B0-----:R-:W-:Y:S01]  /*5ab0*/  FADD.FTZ R13, R39.reuse, R20 ;  /* 0x00000014270d7221 */ /* 0x041fe20000010000 */
[----:B------:R-:W-:-:S05]  /*5ac0*/  F2FP.F16.F32.PACK_AB R159, R39, R38 ;  /* 0x00000026279f723e */ /* 0x000fca00000000ff */
[----:B------:R4:W-:Y:S01]  /*5ad0*/  STSM.16.M88.4 [R23], R156 ;  /* 0x0000009c17007844 */ /* 0x0009e20000000200 */
[----:B------:R-:W0:Y:S01]  /*5ae0*/  MUFU.EX2 R46, R46 ;  /* 0x0000002e002e7308 */ /* 0x000e220000000800 */
[----:B---3--:R-:W-:-:S07]  /*5af0*/  FADD.FTZ R4, R42, R13 ;  /* 0x0000000d2a047221 */ /* 0x008fce0000010000 */
[----:B------:R-:W3:Y:S01]  /*5b00*/  MUFU.EX2 R47, R47 ;  /* 0x0000002f002f7308 */ /* 0x000ee20000000800 */
[C---:B-----5:R-:W-:Y:S01]  /*5b10*/  FADD.FTZ R13, R43.reuse, R4 ;  /* 0x000000042b0d7221 */ /* 0x060fe20000010000 */
[----:B------:R-:W-:Y:S01]  /*5b20*/  FADD.FTZ R4, R14, R15 ;  /* 0x0000000f0e047221 */ /* 0x000fe20000010000 */
[----:B------:R-:W-:-:S03]  /*5b30*/  F2FP.F16.F32.PACK_AB R161, R43, R42 ;  /* 0x0000002a2ba1723e */ /* 0x000fc600000000ff */
[----:B------:R-:W-:Y:S02]  /*5b40*/  FADD.FTZ R29, R29, R4 ;  /* 0x000000041d1d7221 */ /* 0x000fe40000010000 */
[----:B------:R-:W-:Y:S01]  /*5b50*/  MUFU.EX2 R50, R50 ;  /* 0x0000003200327308 */ /* 0x000fe20000000800 */
[----:B0-----:R-:W-:Y:S01]  /*5b60*/  FADD.FTZ R14, R46, R13 ;  /* 0x0000000d2e0e7221 */ /* 0x001fe20000010000 */
[----:B------:R-:W-:-:S04]  /*5b70*/  FADD.FTZ R32, R32, R29 ;  /* 0x0000001d20207221 */ /* 0x000fc80000010000 */
[----:B------:R-:W-:Y:S02]  /*5b80*/  FADD.FTZ R32, R33, R32 ;  /* 0x0000002021207221 */ /* 0x000fe40000010000 */
[----:B------:R-:W0:Y:S01]  /*5b90*/  MUFU.EX2 R51, R51 ;  /* 0x0000003300337308 */ /* 0x000e220000000800 */
[C---:B---3--:R-:W-:Y:S01]  /*5ba0*/  F2FP.F16.F32.PACK_AB R163, R47.reuse, R46 ;  /* 0x0000002e2fa3723e */ /* 0x048fe200000000ff */
[----:B------:R-:W-:-:S04]  /*5bb0*/  FADD.FTZ R47, R47, R14 ;  /* 0x0000000e2f2f7221 */ /* 0x000fc80000010000 */
[----:B------:R4:W-:Y:S02]  /*5bc0*/  STSM.16.M88.4 [R19], R160 ;  /* 0x000000a013007844 */ /* 0x0009e40000000200 */
[----:B------:R-:W3:Y:S08]  /*5bd0*/  MUFU.EX2 R12, R12 ;  /* 0x0000000c000c7308 */ /* 0x000ef00000000800 */
[----:B------:R-:W5:Y:S01]  /*5be0*/  MUFU.EX2 R54, R54 ;  /* 0x0000003600367308 */ /* 0x000f620000000800 */
[----:B0-----:R-:W-:Y:S01]  /*5bf0*/  F2FP.F16.F32.PACK_AB R165, R51, R50 ;  /* 0x0000003233a5723e */ /* 0x001fe200000000ff */
[----:B------:R-:W-:-:S04]  /*5c00*/  FADD.FTZ R50, R50, R47 ;  /* 0x0000002f32327221 */ /* 0x000fc80000010000 */
[----:B------:R-:W-:Y:S02]  /*5c10*/  FADD.FTZ R51, R51, R50 ;  /* 0x0000003233337221 */ /* 0x000fe40000010000 */
[----:B------:R-:W0:Y:S01]  /*5c20*/  MUFU.EX2 R11, R36 ;  /* 0x00000024000b7308 */ /* 0x000e220000000800 */
[----:B---3--:R-:W-:Y:S01]  /*5c30*/  F2FP.F16.F32.PACK_AB R166, R12, R3 ;  /* 0x000000030ca6723e */ /* 0x008fe200000000ff */
[----:B------:R-:W-:-:S04]  /*5c40*/  FADD.FTZ R3, R3, R32 ;  /* 0x0000002003037221 */ /* 0x000fc80000010000 */
[----:B------:R-:W-:Y:S01]  /*5c50*/  FADD.FTZ R3, R12, R3 ;  /* 0x000000030c037221 */ /* 0x000fe20000010000 */
[----:B-----5:R-:W-:Y:S01]  /*5c60*/  FADD.FTZ R4, R54, R51 ;  /* 0x0000003336047221 */ /* 0x020fe20000010000 */
[----:B0-----:R-:W-:-:S03]  /*5c70*/  F2FP.F16.F32.PACK_AB R167, R11, R54 ;  /* 0x000000360ba7723e */ /* 0x001fc600000000ff */
[----:B------:R-:W-:Y:S02]  /*5c80*/  FADD.FTZ R4, R11, R4 ;  /* 0x000000040b047221 */ /* 0x000fe40000010000 */
[----:B------:R4:W-:Y:S01]  /*5c90*/  STSM.16.M88.4 [R22], R164 ;  /* 0x000000a416007844 */ /* 0x0009e20000000200 */
[----:B------:R-:W-:Y:S05]  /*5ca0*/  @!P3 BRA `(.L_x_4965) ;  /* 0x000000000004b947 */ /* 0x000fea0003800000 */
[----:B------:R-:W-:Y:S01]  /*5cb0*/  BPT.TRAP 0x1 ;  /* 0x000000040000795c */ /* 0x000fe20000300000 */
.L_x_4965:
[----:B------:R0:W3:Y:S01]  /*5cc0*/  SYNCS.PHASECHK.TRANS64.TRYWAIT P0, [R7+URZ+0x28c50], R10 ;  /* 0x028c500a070075a7 */ /* 0x0000e2000800017f */
[----:B------:R-:W-:Y:S05]  /*5cd0*/  @!P3 BRA `(.L_x_4966) ;  /* 0x000000000004b947 */ /* 0x000fea0003800000 */
[----:B------:R-:W-:Y:S01]  /*5ce0*/  BPT.TRAP 0x1 ;  /* 0x000000040000795c */ /* 0x000fe20000300000 */
.L_x_4966:
[----:B---3--:R-:W-:Y:S05]  /*5cf0*/  @P0 BRA `(.L_x_4967) ;  /* 0x0000000000080947 */ /* 0x008fea0003800000 */
[----:B------:R-:W3:Y:S02]  /*5d00*/  SYNCS.PHASECHK.TRANS64.TRYWAIT P0, [R7+URZ+0x28c50], R10 ;  /* 0x028c500a070075a7 */ /* 0x000ee4000800017f */
[----:B---3--:R-:W-:Y:S05]  /*5d10*/  @!P0 BRA `(.L_x_4968) ;  /* 0x000000f400988947 */ /* 0x008fea0003800000 */
.L_x_4967:
[----:B------:R-:W-:Y:S01]  /*5d20*/  ULEA UR18, UR36, UR48, 0xc ;  /* 0x0000003024127291 */ /* 0x000fe2000f8e603f */
[----:B------:R-:W-:Y:S01]  /*5d30*/  WARPGROUP.ARRIVE ;  /* 0x00000000000079c5 */ /* 0x000fe20000000000 */
[----:B------:R-:W-:Y:S01]  /*5d40*/  UMOV UR7, 0x40000040 ;  /* 0x4000004000077882 */ /* 0x000fe20000000000 */
[----:B0123--:R-:W0:Y:S01]  /*5d50*/  @P5 LDC R10, c[0x0][0x44c] ;  /* 0x00011300ff0a5b82 */ /* 0x00fe220000000800 */
[----:B------:R-:W-:Y:S01]  /*5d60*/  @!P4 VIADD R7, R7, 0x28c60 ;  /* 0x00028c600707c836 */ /* 0x000fe20000000000 */
[----:B------:R-:W-:Y:S02]  /*5d70*/  UIADD3 UR50, UR50, -0x2, URZ ;  /* 0xfffffffe32327890 */ /* 0x000fe4000fffe03f */
[----:B------:R-:W-:Y:S02]  /*5d80*/  UMOV UR6, UR18 ;  /* 0x0000001200067c82 */ /* 0x000fe40008000000 */
[----:B------:R-:W-:Y:S01]  /*5d90*/  HGMMA.64x256x16.F32 R24, R152, gdesc[UR4].tnspB, RZ, !UPT, gsb0 ;  /* 0x43e0000498187df0 */ /* 0x000fe2000c0008ff */
[----:B------:R-:W-:Y:S01]  /*5da0*/  UIADD3 UR6, UR18, 0x80, URZ ;  /* 0x0000008012067890 */ /* 0x000fe2000fffe03f */
[----:B------:R-:W1:Y:S01]  /*5db0*/  @P5 LDC R11, c[0x0][0x450] ;  /* 0x00011400ff0b5b82 */ /* 0x000e620000000800 */
[----:B------:R-:W-:Y:S01]  /*5dc0*/  UMOV UR7, 0x40000040 ;  /* 0x4000004000077882 */ /* 0x000fe20000000000 */
[----:B------:R-:W-:Y:S01]  /*5dd0*/  @!P4 PRMT R7, RZ, 0x654, R7 ;  /* 0x00000654ff07c816 */ /* 0x000fe20000000007 */
[----:B0-----:R-:W-:Y:S01]  /*5de0*/  @P5 IMAD.HI.U32 R10, R10, UR40, RZ ;  /* 0x000000280a0a5c27 */ /* 0x001fe2000f8e00ff */
[----:B------:R-:W-:-:S02]  /*5df0*/  WARPGROUP.DEPBAR.LE gsb0, 0x0 ;  /* 0x00008000000079c5 */ /* 0x000fc40000010000 */
[----:B------:R-:W-:-:S15]  /*5e00*/  WARPGROUP.ARRIVE ;  /* 0x00000000000079c5 */ /* 0x000fde0000000000 */
[----:B------:R-:W-:-:S05]  /*5e10*/  NOP ;  /* 0x0000000000007918 */ /* 0x000fca0000000000 */
        /* <DEDUP_REMOVED lines=12> */
[----:B------:R-:W-:Y:S01]  /*5ee0*/  HGMMA.64x256x16.F32 R24, R164, gdesc[UR4].tnspB, R24, gsb0 ;  /* 0x43e00004a4187df0 */ /* 0x000fe20008000818 */
[----:B------:R-:W-:Y:S02]  /*5ef0*/  UIMAD UR6, UR49, UR11, -UR14 ;  /* 0x0000000b310672a4 */ /* 0x000fe4000f8e0a0e */
        /* <DEDUP_REMOVED lines=9> */
[----:B------:R0:W-:Y:S02]  /*5f90*/  @!P4 SYNCS.ARRIVE.TRANS64.RED.A1T0 RZ, [R7+URZ], RZ ;  /* 0x000000ff07ffc9a7 */ /* 0x0001e4000810043f */
[----:B0-----:R-:W-:Y:S01]  /*5fa0*/  IMAD.U32 R7, RZ, RZ, UR40 ;  /* 0x00000028ff077e24 */ /* 0x001fe2000f8e00ff */
        /* <DEDUP_REMOVED lines=14> */
.L_x_4970:
[----:B------:R-:W-:-:S13]  /*6090*/  ISETP.NE.AND P0, PT, R9, 0x1, PT ;  /* 0x000000010900780c */ /* 0x000fda0003f05270 */
[----:B------:R-:W0:Y:S02]  /*60a0*/  @P0 LDC.64 R10, c[0x0][0x9e8] ;  /* 0x00027a00ff0a0b82 */ /* 0x000e240000000a00 */
[----:B0-----:R-:W-:-:S05]  /*60b0*/  @P0 IMAD.HI.U32 R10, R7, R10, RZ ;  /* 0x0000000a070a0227 */ /* 0x001fca00078e00ff */
[----:B------:R-:W-:-:S07]  /*60c0*/  @P0 SHF.R.U32.HI R7, RZ, R11, R10 ;  /* 0x0000000bff070219 */ /* 0x000fce000001160a */
.L_x_4971:
[----:B------:R-:W-:-:S05]  /*60d0*/  IMAD R7, R7, R9, R9 ;  /* 0x0000000907077224 */ /* 0x000fca00078e0209 */
[----:B------:R-:W-:-:S07]  /*60e0*/  VIMNMX R8, R8, R7, PT ;  /* 0x0000000708087248 */ /* 0x000fce0003fe0100 */
.L_x_4969:
[----:B------:R-:W-:Y:S01]  /*60f0*/  SHF.R.S32.HI R7, RZ, 0x1f, R8 ;  /* 0x0000001fff077819 */ /* 0x000fe20000011408 */
[----:B------:R-:W-:Y:S01]  /*6100*/  ULDC UR25, c[0x0][0x9e4] ;  /* 0x0002790000197ab9 */ /* 0x000fe20000000800 */
[----:B------:R-:W-:Y:S01]  /*6110*/  ULDC UR20, c[0x0][0x288] ;  /* 0x0000a20000147ab9 */ /* 0x000fe20000000800 */
[----:B------:R-:W-:Y:S01]  /*6120*/  ULDC UR21, c[0x0][0x9dc] ;  /* 0x0002770000157ab9 */ /* 0x000fe20000000800 */
[----:B------:R-:W-:Y:S01]  /*6130*/  LEA.HI R7, R7, R8, RZ, 0x6 ;  /* 0x0000000807077211 */ /* 0x000fe200078f30ff */
[----:B------:R-:W-:Y:S01]  /*6140*/  ULDC UR22, c[0x0][0x2f0] ;  /* 0x0000bc0000167ab9 */ /* 0x000fe20000000800 */
[----:B------:R-:W-:Y:S01]  /*6150*/  ULDC UR23, c[0x0][0x988] ;  /* 0x0002620000177ab9 */ /* 0x000fe20000000800 */
[----:B------:R-:W-:Y:S01]  /*6160*/  ULDC UR26, c[0x0][0x9e0] ;  /* 0x00027800001a7ab9 */ /* 0x000fe20000000800 */
[----:B------:R-:W-:-:S04]  /*6170*/  SHF.R.S32.HI R7, RZ, 0x6, R7 ;  /* 0x00000006ff077819 */ /* 0x000fc80000011407 */
[----:B------:R-:W-:-:S04]  /*6180*/  VIMNMX R11, R186, R7, !PT ;  /* 0x00000007ba0b7248 */ /* 0x000fc80007fe0100 */
[----:B------:R-:W-:-:S13]  /*6190*/  ISETP.LE.AND P0, PT, R11, UR50, PT ;  /* 0x000000320b007c0c */ /* 0x000fda000bf03270 */
[----:B------:R-:W-:Y:S05]  /*61a0*/  @!P0 BRA `(.L_x_4972) ;  /* 0x0000002000e48947 */ /* 0x000fea0003800000 */
.L_x_4989:
[----:B------:R-:W-:-:S04]  /*61b0*/  UIADD3 UR24, UR36, 0x1, URZ ;  /* 0x0000000124187890 */ /* 0x000fc8000fffe03f */
[----:B------:R-:W-:-:S04]  /*61c0*/  UISETP.NE.AND UP0, UPT, UR24, 0x2, UPT ;  /* 0x000000021800788c */ /* 0x000fc8000bf05270 */
[----:B------:R-:W-:Y:S02]  /*61d0*/  USEL UR6, URZ, 0x1, UP0 ;  /* 0x000000013f067887 */ /* 0x000fe40008000000 */
[----:B------:R-:W-:Y:S02]  /*61e0*/  USEL UR24, UR24, URZ, UP0 ;  /* 0x0000003f18187287 */ /* 0x000fe40008000000 */
[----:B------:R-:W-:Y:S01]  /*61f0*/  ULOP3.LUT UR37, UR37, UR6, URZ, 0x3c, !UPT ;  /* 0x0000000625257292 */ /* 0x000fe2000f8e3c3f */
[----:B012---:R-:W-:Y:S11]  /*6200*/  @!P3 BRA `(.L_x_4973) ;  /* 0x000000000004b947 */ /* 0x007ff60003800000 */
[----:B------:R-:W-:Y:S01]  /*6210*/  BPT.TRAP 0x1 ;  /* 0x000000040000795c */ /* 0x000fe20000300000 */
.L_x_4973:
[----:B------:R-:W-:Y:S01]  /*6220*/  ULEA UR27, UR24, UR43, 0x3 ;  /* 0x0000002b181b7291 */ /* 0x000fe2000f8e183f */
[----:B------:R-:W-:-:S05]  /*6230*/  IMAD.U32 R10, RZ, RZ, UR37 ;  /* 0x00000025ff0a7e24 */ /* 0x000fca000f8e00ff */
[----:B------:R-:W-:-:S04]  /*6240*/  SHF.L.U32 R10, R10, 0x1f, RZ ;  /* 0x0000001f0a0a7819 */ /* 0x000fc800000006ff */
[----:B------:R0:W1:Y:S01]  /*6250*/  SYNCS.PHASECHK.TRANS64.TRYWAIT P0, [UR27+0x28c30], R10 ;  /* 0x028c300aff0075a7 */ /* 0x000062000800015b */
[----:B------:R-:W-:Y:S05]  /*6260*/  @!P3 BRA `(.L_x_4974) ;  /* 0x000000000004b947 */ /* 0x000fea0003800000 */
[----:B------:R-:W-:Y:S01]  /*6270*/  BPT.TRAP 0x1 ;  /* 0x000000040000795c */ /* 0x000fe20000300000 */
.L_x_4974:
[----:B-1----:R-:W-:Y:S05]  /*6280*/  @P0 BRA `(.L_x_4975) ;  /* 0x0000000000080947 */ /* 0x002fea0003800000 */
[----:B------:R-:W1:Y:S02]  /*6290*/  SYNCS.PHASECHK.TRANS64.TRYWAIT P0, [UR27+0x28c30], R10 ;  /* 0x028c300aff0075a7 */ /* 0x000e64000800015b */
[----:B-1----:R-:W-:Y:S05]  /*62a0*/  @!P0 BRA `(.L_x_4976) ;  /* 0x000000f000488947 */ /* 0x002fea0003800000 */
.L_x_4975:
[----:B------:R-:W-:Y:S01]  /*62b0*/  R2UR UR18, R0 ;  /* 0x00000000001272ca */ /* 0x000fe200000e0000 */
[----:B----4-:R-:W-:Y:S01]  /*62c0*/  WARPGROUP.ARRIVE ;  /* 0x00000000000079c5 */ /* 0x010fe20000000000 */
[----:B------:R-:W-:Y:S01]  /*62d0*/  UMOV UR19, 0x40000040 ;  /* 0x4000004000137882 */ /* 0x000fe20000000000 */
[----:B------:R-:W-:Y:S01]  /*62e0*/  UMOV UR7, 0x40000040 ;  /* 0x4000004000077882 */ /* 0x000fe20000000000 */
[----:B------:R-:W-:Y:S01]  /*62f0*/  UMOV UR11, 0x40000040 ;  /* 0x40000040000b7882 */ /* 0x000fe20000000000 */
[----:B------:R-:W-:Y:S01]  /*6300*/  UMOV UR15, 0x40000040 ;  /* 0x40000040000f7882 */ /* 0x000fe20000000000 */
[----:B-1----:R-:W1:Y:S01]  /*6310*/  @P5 LDC R7, c[0x0][0x44c] ;  /* 0x00011300ff075b82 */ /* 0x002e620000000800 */
[----:B------:R-:W-:Y:S02]  /*6320*/  VIADD R12, R185, UR40 ;  /* 0x00000028b90c7c36 */ /* 0x000fe40008000000 */
[----:B------:R-:W-:-:S04]  /*6330*/  IMAD.U32 R14, RZ, RZ, UR49 ;  /* 0x00000031ff0e7e24 */ /* 0x000fc8000f8e00ff */
[----:B------:R-:W-:Y:S01]  /*6340*/  ULEA UR18, UR24, UR18, 0x9 ;  /* 0x0000001218127291 */ /* 0x000fe2000f8e483f */
[----:B------:R-:W2:Y:S03]  /*6350*/  @P5 LDC R9, c[0x0][0x450] ;  /* 0x00011400ff095b82 */ /* 0x000ea60000000800 */
[----:B------:R-:W-:Y:S02]  /*6360*/  UIADD3 UR6, UR18, 0x2, URZ ;  /* 0x0000000212067890 */ /* 0x000fe4000fffe03f */
[----:B------:R-:W-:Y:S02]  /*6370*/  UIADD3 UR10, UR18, 0x4, URZ ;  /* 0x00000004120a7890 */ /* 0x000fe4000fffe03f */
[----:B------:R-:W-:Y:S02]  /*6380*/  UIADD3 UR14, UR18, 0x6, URZ ;  /* 0x00000006120e7890 */ /* 0x000fe4000fffe03f */
[----:B------:R-:W-:Y:S01]  /*6390*/  HGMMA.64x64x16.F32 R152, gdesc[UR16], RZ, !UPT, gsb0 ;  /* 0x00e00000109879f0 */ /* 0x000fe2000c0008ff */
[----:B-1----:R-:W-:-:S04]  /*63a0*/  @P5 IMAD.HI.U32 R8, R12, R7, RZ ;  /* 0x000000070c085227 */ /* 0x002fc800078e00ff */
[----:B------:R-:W-:Y:S01]  /*63b0*/  IMAD.U32 R7, RZ, RZ, UR27 ;  /* 0x0000001bff077e24 */ /* 0x000fe2000f8e00ff */
[----:B--2---:R-:W-:-:S03]  /*63c0*/  @P5 SHF.R.U32.HI R12, RZ, R9, R8 ;  /* 0x00000009ff0c5219 */ /* 0x004fc60000011608 */
[----:B------:R-:W-:Y:S02]  /*63d0*/  @!P4 VIADD R8, R7, 0x28c40 ;  /* 0x00028c400708c836 */ /* 0x000fe40000000000 */
[----:B------:R-:W1:Y:S03]  /*63e0*/  SHFL.IDX PT, R21, R12, RZ, 0x1c1f ;  /* 0x001c1fff0c157589 */ /* 0x000e6600000e0000 */
[----:B------:R-:W-:Y:S01]  /*63f0*/  @!P4 PRMT R8, RZ, 0x654, R8 ;  /* 0x00000654ff08c816 */ /* 0x000fe20000000008 */
[----:B------:R-:W-:Y:S02]  /*6400*/  WARPGROUP.DEPBAR.LE gsb0, 0x0 ;  /* 0x00008000000079c5 */ /* 0x000fe40000010000 */
[----:B------:R-:W-:-:S06]  /*6410*/  WARPGROUP.ARRIVE ;  /* 0x00000000000079c5 */ /* 0x000fcc0000000000 */
[----:B------:R-:W-:Y:S01]  /*6420*/  HGMMA.64x64x16.F32 R152, gdesc[UR4], R152, gsb0 ;  /* 0x00e00000049879f0 */ /* 0x000fe20008000898 */
[----:B------:R-:W-:-:S06]  /*6430*/  USHF.L.U32 UR6, UR50, 0x6, URZ ;  /* 0x0000000632067899 */ /* 0x000fcc000800063f */
[----:B------:R-:W-:-:S05]  /*6440*/  IMAD.U32 R9, RZ, RZ, UR6 ;  /* 0x00000006ff097e24 */ /* 0x000fca000f8e00ff */
[----:B------:R-:W-:Y:S01]  /*6450*/  IADD3 R9, -R2, 0x1, -R9 ;  /* 0x0000000102097810 */ /* 0x000fe20007ffe909 */
[----:B------:R-:W-:Y:S02]  /*6460*/  WARPGROUP.DEPBAR.LE gsb0, 0x0 ;  /* 0x00008000000079c5 */ /* 0x000fe40000010000 */
[----:B------:R-:W-:-:S06]  /*6470*/  WARPGROUP.ARRIVE ;  /* 0x00000000000079c5 */ /* 0x000fcc0000000000 */
[----:B------:R-:W-:Y:S01]  /*6480*/  HGMMA.64x64x16.F32 R152, gdesc[UR8], R152, gsb0 ;  /* 0x00e00000089879f0 */ /* 0x000fe20008000898 */
[----:B------:R-:W-:Y:S02]  /*6490*/  UMOV UR11, UR22 ;  /* 0x00000016000b7c82 */ /* 0x000fe40008000000 */
[----:B------:R-:W-:Y:S01]  /*64a0*/  IMAD R9, R14, UR11, R9 ;  /* 0x0000000b0e097c24 */ /* 0x000fe2000f8e0209 */
[----:B------:R-:W-:Y:S02]  /*64b0*/  WARPGROUP.DEPBAR.LE gsb0, 0x0 ;  /* 0x00008000000079c5 */ /* 0x000fe40000010000 */
[----:B------:R-:W-:-:S06]  /*64c0*/  WARPGROUP.ARRIVE ;  /* 0x00000000000079c5 */ /* 0x000fcc0000000000 */
[----:B------:R-:W-:Y:S01]  /*64d0*/  HGMMA.64x64x16.F32 R152, gdesc[UR12], R152, gsb0 ;  /* 0x00e000000c9879f0 */ /* 0x000fe20008000898 */
[----:B------:R-:W-:Y:S01]  /*64e0*/  UMOV UR15, UR21 ;  /* 0x00000015000f7c82 */ /* 0x000fe20008000000 */
[----:B------:R-:W-:Y:S01]  /*64f0*/  UMOV UR14, UR20 ;  /* 0x00000014000e7c82 */ /* 0x000fe20008000000 */
[----:B------:R-:W-:Y:S01]  /*6500*/  ULOP3.LUT UR7, URZ, UR15, URZ, 0x33, !UPT ;  /* 0x0000000f3f077292 */ /* 0x000fe2000f8e333f */
[----:B------:R-:W-:-:S04]  /*6510*/  VIADD R9, R9, -UR14 ;  /* 0x8000000e09097c36 */ /* 0x000fc80008000000 */
[C---:B------:R-:W-:Y:S02]  /*6520*/  VIADD R20, R9.reuse, UR26 ;  /* 0x0000001a09147c36 */ /* 0x040fe40008000000 */
[----:B------:R-:W-:Y:S02]  /*6530*/  VIADD R192, R9, UR7 ;  /* 0x0000000709c07c36 */ /* 0x000fe40008000000 */
[C---:B-1----:R-:W-:Y:S02]  /*6540*/  IMAD.IADD R13, R21.reuse, 0x1, R20 ;  /* 0x00000001150d7824 */ /* 0x042fe400078e0214 */
[----:B------:R-:W-:Y:S01]  /*6550*/  IMAD.IADD R15, R21, 0x1, R192 ;  /* 0x00000001150f7824 */ /* 0x000fe200078e02c0 */
[----:B------:R-:W-:Y:S02]  /*6560*/  WARPGROUP.DEPBAR.LE gsb0, 0x0 ;  /* 0x00008000000079c5 */ /* 0x000fe40000010000 */
[----:B------:R1:W-:Y:S01]  /*6570*/  @!P4 SYNCS.ARRIVE.TRANS64.RED.A1T0 RZ, [R8+URZ], RZ ;  /* 0x000000ff08ffc9a7 */ /* 0x0003e2000810043f */
[----:B------:R-:W-:Y:S05]  /*6580*/  @!P6 BRA `(.L_x_4977) ;  /* 0x00000000005ce947 */ /* 0x000fea0003800000 */
[----:B-1----:R-:W-:Y:S01]  /*6590*/  IMAD R8, R14, UR11, R21 ;  /* 0x0000000b0e087c24 */ /* 0x002fe2000f8e0215 */
[----:B------:R-:W-:Y:S03]  /*65a0*/  BSSY B0, `(.L_x_4978) ;  /* 0x0000011000007945 */ /* 0x000fe60003800000 */
[----:B------:R-:W-:-:S05]  /*65b0*/  VIADD R21, R8, -UR14 ;  /* 0x8000000e08157c36 */ /* 0x000fca0008000000 */
[----:B------:R-:W-:-:S13]  /*65c0*/  ISETP.GT.AND P0, PT, R21, -0x1, PT ;  /* 0xffffffff1500780c */ /* 0x000fda0003f04270 */
[----:B------:R-:W-:Y:S05]  /*65d0*/  @P0 BRA `(.L_x_4979) ;  /* 0x0000000000200947 */ /* 0x000fea0003800000 */
[----:B------:R-:W-:Y:S01]  /*65e0*/  IMAD.U32 R194, RZ, RZ, UR25 ;  /* 0x00000019ffc27e24 */ /* 0x000fe2000f8e00ff */
[----:B------:R-:W-:-:S04]  /*65f0*/  LOP3.LUT R21, RZ, R21, RZ, 0x33, !PT ;  /* 0x00000015ff157212 */ /* 0x000fc800078e33ff */
[----:B------:R-:W-:-:S13]  /*6600*/  ISETP.NE.AND P0, PT, R194, 0x1, PT ;  /* 0x00000001c200780c */ /* 0x000fda0003f05270 */
[----:B------:R-:W1:Y:S02]  /*6610*/  @P0 LDC.64 R8, c[0x0][0x9e8] ;  /* 0x00027a00ff080b82 */ /* 0x000e640000000a00 */
[----:B-1----:R-:W-:-:S05]  /*6620*/  @P0 IMAD.HI.U32 R8, R21, R8, RZ ;  /* 0x0000000815080227 */ /* 0x002fca00078e00ff */
[----:B------:R-:W-:-:S04]  /*6630*/  @P0 SHF.R.U32.HI R21, RZ, R9, R8 ;  /* 0x00000009ff150219 */ /* 0x000fc80000011608 */
[----:B------:R-:W-:Y:S01]  /*6640*/  LOP3.LUT R21, RZ, R21, RZ, 0x33, !PT ;  /* 0x00000015ff157212 */ /* 0x000fe200078e33ff */
[----:B------:R-:W-:Y:S06]  /*6650*/  BRA `(.L_x_4980) ;  /* 0x0000000000147947 */ /* 0x000fec0003800000 */
.L_x_4979:
[----:B------:R-:W-:-:S05]  /*6660*/  IMAD.U32 R194, RZ, RZ, UR25 ;  /* 0x00000019ffc27e24 */ /* 0x000fca000f8e00ff */
[----:B------:R-:W-:-:S13]  /*6670*/  ISETP.NE.AND P0, PT, R194, 0x1, PT ;  /* 0x00000001c200780c */ /* 0x000fda0003f05270 */
[----:B------:R-:W1:Y:S02]  /*6680*/  @P0 LDC.64 R8, c[0x0][0x9e8] ;  /* 0x00027a00ff080b82 */ /* 0x000e640000000a00 */
[----:B-1----:R-:W-:-:S05]  /*6690*/  @P0 IMAD.HI.U32 R8, R21, R8, RZ ;  /* 0x0000000815080227 */ /* 0x002fca00078e00ff */
[----:B------:R-:W-:-:S07]  /*66a0*/  @P0 SHF.R.U32.HI R21, RZ, R9, R8 ;  /* 0x00000009ff150219 */ /* 0x000fce0000011608 */
.L_x_4980:
[----:B------:R-:W-:Y:S05]  /*66b0*/  BSYNC B0 ;  /* 0x0000000000007941 */ /* 0x000fea0003800000 */
.L_x_4978:
[----:B------:R-:W-:-:S04]  /*66c0*/  IMAD R21, R21, R194, -UR6 ;  /* 0x8000000615157e24 */ /* 0x000fc8000f8e02c2 */
[----:B------:R-:W-:-:S05]  /*66d0*/  IMAD.IADD R8, R21, 0x1, -R2 ;  /* 0x0000000115087824 */ /* 0x000fca00078e0a02 */
[----:B------:R-:W-:Y:S02]  /*66e0*/  VIADDMNMX R13, R8, R194, R13, PT ;  /* 0x000000c2080d7246 */ /* 0x000fe4000380010d */
[----:B------:R-:W-:-:S07]  /*66f0*/  VIMNMX R15, R15, R8, !PT ;  /* 0x000000080f0f7248 */ /* 0x000fce0007fe0100 */
.L_x_4977:
[----:B------:R-:W-:Y:S01]  /*6700*/  UISETP.GT.AND UP0, UPT, UR50, -0x1, UPT ;  /* 0xffffffff3200788c */ /* 0x000fe2000bf04270 */
[----:B------:R-:W2:Y:S05]  /*6710*/  SHFL.IDX PT, R9, R12, 0x1, 0x1c1f ;  /* 0x003c1f000c097f89 */ /* 0x000eaa00000e0000 */
[----:B------:R-:W-:-:S04]  /*6720*/  PLOP3.LUT P0, PT, PT, PT, UP0, 0x80, 0x0 ;  /* 0x000000000000781c */ /* 0x000fc80003f0f008 */
[C---:B------:R-:W-:Y:S02]  /*6730*/  ISETP.GT.AND P2, PT, R15.reuse, RZ, P0 ;  /* 0x000000ff0f00720c */ /* 0x040fe40000744270 */
[----:B------:R-:W-:Y:S02]  /*6740*/  ISETP.GT.AND P1, PT, R15, 0x1, P0 ;  /* 0x000000010f00780c */ /* 0x000fe40000724270 */
[C---:B------:R-:W-:Y:S02]  /*6750*/  ISETP.LT.OR P2, PT, R13.reuse, 0x1, P2 ;  /* 0x000000010d00780c */ /* 0x040fe40001741670 */
[----:B------:R-:W-:Y:S02]  /*6760*/  ISETP.LT.OR P1, PT, R13, 0x2, P1 ;  /* 0x000000020d00780c */ /* 0x000fe40000f21670 */
[----:B------:R-:W-:Y:S02]  /*6770*/  FSEL R152, R152, -INF , !P2 ;  /* 0xff80000098987808 */ /* 0x000fe40005000000 */
[----:B------:R-:W-:-:S02]  /*6780*/  FSEL R153, R153, -INF , !P1 ;  /* 0xff80000099997808 */ /* 0x000fc40004800000 */
[C---:B------:R-:W-:Y:S02]  /*6790*/  ISETP.GT.AND P2, PT, R15.reuse, 0x8, P0 ;  /* 0x000000080f00780c */ /* 0x040fe40000744270 */
[----:B------:R-:W-:Y:S01]  /*67a0*/  ISETP.GT.AND P1, PT, R15, 0x9, P0 ;  /* 0x000000090f00780c */ /* 0x000fe20000724270 */
[----:B--2---:R-:W-:Y:S01]  /*67b0*/  IMAD.IADD R12, R20, 0x1, R9 ;  /* 0x00000001140c7824 */ /* 0x004fe200078e0209 */
[C---:B------:R-:W-:Y:S02]  /*67c0*/  ISETP.LT.OR P2, PT, R13.reuse, 0x9, P2 ;  /* 0x000000090d00780c */ /* 0x040fe40001741670 */
[----:B------:R-:W-:Y:S02]  /*67d0*/  ISETP.LT.OR P1, PT, R13, 0xa, P1 ;  /* 0x0000000a0d00780c */ /* 0x000fe40000f21670 */
[----:B------:R-:W-:Y:S02]  /*67e0*/  FSEL R156, R156, -INF , !P2 ;  /* 0xff8000009c9c7808 */ /* 0x000fe40005000000 */
[----:B------:R-:W-:-:S02]  /*67f0*/  FSEL R157, R157, -INF , !P1 ;  /* 0xff8000009d9d7808 */ /* 0x000fc40004800000 */
[C---:B------:R-:W-:Y:S02]  /*6800*/  ISETP.GT.AND P2, PT, R15.reuse, 0x10, P0 ;  /* 0x000000100f00780c */ /* 0x040fe40000744270 */
[----:B------:R-:W-:Y:S02]  /*6810*/  ISETP.GT.AND P1, PT, R15, 0x11, P0 ;  /* 0x000000110f00780c */ /* 0x000fe40000724270 */
        /* <DEDUP_REMOVED lines=31> */
[----:B------:R-:W-:Y:S01]  /*6a10*/  ISETP.LT.OR P1, PT, R13, 0x3a, P1 ;  /* 0x0000003a0d00780c */ /* 0x000fe20000f21670 */
[----:B------:R-:W-:Y:S01]  /*6a20*/  IMAD.IADD R13, R192, 0x1, R9 ;  /* 0x00000001c00d7824 */ /* 0x000fe200078e0209 */
[----:B------:R-:W-:Y:S02]  /*6a30*/  FSEL R180, R180, -INF , !P2 ;  /* 0xff800000b4b47808 */ /* 0x000fe40005000000 */
[----:B------:R-:W-:Y:S01]  /*6a40*/  FSEL R181, R181, -INF , !P1 ;  /* 0xff800000b5b57808 */ /* 0x000fe20004800000 */
[----:B------:R-:W-:Y:S08]  /*6a50*/  @!P6 BRA `(.L_x_4981) ;  /* 0x00000000005ce947 */ /* 0x000ff00003800000 */
[----:B------:R-:W-:Y:S01]  /*6a60*/  IMAD R14, R14, UR11, R9 ;  /* 0x0000000b0e0e7c24 */ /* 0x000fe2000f8e0209 */
[----:B------:R-:W-:Y:S03]  /*6a70*/  BSSY B0, `(.L_x_4982) ;  /* 0x0000011000007945 */ /* 0x000fe60003800000 */
[----:B------:R-:W-:-:S05]  /*6a80*/  VIADD R15, R14, -UR14 ;  /* 0x8000000e0e0f7c36 */ /* 0x000fca0008000000 */
[----:B------:R-:W-:-:S13]  /*6a90*/  ISETP.GT.AND P1, PT, R15, -0x1, PT ;  /* 0xffffffff0f00780c */ /* 0x000fda0003f24270 */
[----:B------:R-:W-:Y:S05]  /*6aa0*/  @P1 BRA `(.L_x_4983) ;  /* 0x0000000000201947 */ /* 0x000fea0003800000 */
[----:B------:R-:W-:Y:S01]  /*6ab0*/  IMAD.U32 R14, RZ, RZ, UR25 ;  /* 0x00000019ff0e7e24 */ /* 0x000fe2000f8e00ff */
[----:B------:R-:W-:-:S04]  /*6ac0*/  LOP3.LUT R15, RZ, R15, RZ, 0x33, !PT ;  /* 0x0000000fff0f7212 */ /* 0x000fc800078e33ff */
[----:B------:R-:W-:-:S13]  /*6ad0*/  ISETP.NE.AND P1, PT, R14, 0x1, PT ;  /* 0x000000010e00780c */ /* 0x000fda0003f25270 */
[----:B-1----:R-:W1:Y:S02]  /*6ae0*/  @P1 LDC.64 R8, c[0x0][0x9e8] ;  /* 0x00027a00ff081b82 */ /* 0x002e640000000a00 */
[----:B-1----:R-:W-:-:S05]  /*6af0*/  @P1 IMAD.HI.U32 R8, R15, R8, RZ ;  /* 0x000000080f081227 */ /* 0x002fca00078e00ff */
[----:B------:R-:W-:-:S04]  /*6b00*/  @P1 SHF.R.U32.HI R15, RZ, R9, R8 ;  /* 0x00000009ff0f1219 */ /* 0x000fc80000011608 */
[----:B------:R-:W-:Y:S01]  /*6b10*/  LOP3.LUT R15, RZ, R15, RZ, 0x33, !PT ;  /* 0x0000000fff0f7212 */ /* 0x000fe200078e33ff */
[----:B------:R-:W-:Y:S06]  /*6b20*/  BRA `(.L_x_4984) ;  /* 0x0000000000147947 */ /* 0x000fec0003800000 */
.L_x_4983:
[----:B------:R-:W-:-:S05]  /*6b30*/  IMAD.U32 R14, RZ, RZ, UR25 ;  /* 0x00000019ff0e7e24 */ /* 0x000fca000f8e00ff */
[----:B------:R-:W-:-:S13]  /*6b40*/  ISETP.NE.AND P1, PT, R14, 0x1, PT ;  /* 0x000000010e00780c */ /* 0x000fda0003f25270 */
[----:B-1----:R-:W1:Y:S02]  /*6b50*/  @P1 LDC.64 R8, c[0x0][0x9e8] ;  /* 0x00027a00ff081b82 */ /* 0x002e640000000a00 */
[----:B-1----:R-:W-:-:S05]  /*6b60*/  @P1 IMAD.HI.U32 R8, R15, R8, RZ ;  /* 0x000000080f081227 */ /* 0x002fca00078e00ff */
[----:B------:R-:W-:-:S07]  /*6b70*/  @P1 SHF.R.U32.HI R15, RZ, R9, R8 ;  /* 0x00000009ff0f1219 */ /* 0x000fce0000011608 */
.L_x_4984:
[----:B------:R-:W-:Y:S05]  /*6b80*/  BSYNC B0 ;  /* 0x0000000000007941 */ /* 0x000fea0003800000 */
.L_x_4982:
[----:B------:R-:W-:-:S04]  /*6b90*/  IMAD R15, R15, R14, -UR6 ;  /* 0x800000060f0f7e24 */ /* 0x000fc8000f8e020e */
[----:B------:R-:W-:-:S05]  /*6ba0*/  IMAD.IADD R15, R15, 0x1, -R2 ;  /* 0x000000010f0f7824 */ /* 0x000fca00078e0a02 */
[----:B------:R-:W-:Y:S02]  /*6bb0*/  VIADDMNMX R12, R15, R14, R12, PT ;  /* 0x0000000e0f0c7246 */ /* 0x000fe4000380010c */
[----:B------:R-:W-:-:S07]  /*6bc0*/  VIMNMX R13, R13, R15, !PT ;  /* 0x0000000f0d0d7248 */ /* 0x000fce0007fe0100 */
.L_x_4981:
[----:B-1----:R-:W-:Y:S01]  /*6bd0*/  FMNMX.FTZ R8, R152, R5, !PT ;  /* 0x0000000598087209 */ /* 0x002fe20007810000 */
[----:B------:R-:W-:Y:S01]  /*6be0*/  UMOV UR10, UR23 ;  /* 0x00000017000a7c82 */ /* 0x000fe20008000000 */
[----:B------:R-:W-:Y:S02]  /*6bf0*/  ISETP.GT.AND P2, PT, R13, 0x1, P0 ;  /* 0x000000010d00780c */ /* 0x000fe40000744270 */
[----:B------:R-:W-:Y:S02]  /*6c00*/  FMNMX.FTZ R9, R153, R8, !PT ;  /* 0x0000000899097209 */ /* 0x000fe40007810000 */
[----:B------:R-:W-:Y:S02]  /*6c10*/  ISETP.LT.OR P2, PT, R12, 0x2, P2 ;  /* 0x000000020c00780c */ /* 0x000fe40001741670 */
[----:B------:R-:W-:Y:S02]  /*6c20*/  FMNMX.FTZ R8, R156, R9, !PT ;  /* 0x000000099c087209 */ /* 0x000fe40007810000 */
[----:B------:R-:W-:-:S02]  /*6c30*/  FSEL R155, R155, -INF , !P2 ;  /* 0xff8000009b9b7808 */ /* 0x000fc40005000000 */
[----:B------:R-:W-:Y:S02]  /*6c40*/  FMNMX.FTZ R9, R157, R8, !PT ;  /* 0x000000089d097209 */ /* 0x000fe40007810000 */
[C---:B------:R-:W-:Y:S02]  /*6c50*/  ISETP.GT.AND P2, PT, R13.reuse, 0x9, P0 ;  /* 0x000000090d00780c */ /* 0x040fe40000744270 */
[----:B------:R-:W-:Y:S02]  /*6c60*/  FMNMX.FTZ R8, R160, R9, !PT ;  /* 0x00000009a0087209 */ /* 0x000fe40007810000 */
[----:B------:R-:W-:Y:S02]  /*6c70*/  ISETP.GT.AND P1, PT, R13, 0x8, P0 ;  /* 0x000000080d00780c */ /* 0x000fe40000724270 */
[----:B------:R-:W-:Y:S02]  /*6c80*/  FMNMX.FTZ R9, R161, R8, !PT ;  /* 0x00000008a1097209 */ /* 0x000fe40007810000 */
[----:B------:R-:W-:-:S02]  /*6c90*/  ISETP.LT.OR P2, PT, R12, 0xa, P2 ;  /* 0x0000000a0c00780c */ /* 0x000fc40001741670 */
[----:B------:R-:W-:Y:S02]  /*6ca0*/  FMNMX.FTZ R8, R164, R9, !PT ;  /* 0x00000009a4087209 */ /* 0x000fe40007810000 */
[----:B------:R-:W-:Y:S02]  /*6cb0*/  ISETP.LT.OR P1, PT, R12, 0x9, P1 ;  /* 0x000000090c00780c */ /* 0x000fe40000f21670 */
[----:B------:R-:W-:Y:S02]  /*6cc0*/  FMNMX.FTZ R9, R165, R8, !PT ;  /* 0x00000008a5097209 */ /* 0x000fe40007810000 */
[----:B------:R-:W-:Y:S02]  /*6cd0*/  FSEL R159, R159, -INF , !P2 ;  /* 0xff8000009f9f7808 */ /* 0x000fe40005000000 */
[----:B------:R-:W-:Y:S02]  /*6ce0*/  FMNMX.FTZ R8, R168, R9, !PT ;  /* 0x00000009a8087209 */ /* 0x000fe40007810000 */
[----:B------:R-:W-:-:S02]  /*6cf0*/  ISETP.GT.AND P2, PT, R13, 0x11, P0 ;  /* 0x000000110d00780c */ /* 0x000fc40000744270 */
[----:B------:R-:W-:Y:S02]  /*6d00*/  FMNMX.FTZ R9, R169, R8, !PT ;  /* 0x00000008a9097209 */ /* 0x000fe40007810000 */
[----:B------:R-:W-:Y:S02]  /*6d10*/  FSEL R158, R158, -INF , !P1 ;  /* 0xff8000009e9e7808 */ /* 0x000fe40004800000 */
        /* <DEDUP_REMOVED lines=9> */
[----:B------:R-:W-:-:S02]  /*6db0*/  ISETP.GT.AND P2, PT, R13, RZ, P0 ;  /* 0x000000ff0d00720c */ /* 0x000fc40000744270 */
[----:B------:R-:W-:Y:S02]  /*6dc0*/  FMNMX.FTZ R8, R181, R8, !PT ;  /* 0x00000008b5087209 */ /* 0x000fe40007810000 */
[----:B------:R-:W-:Y:S02]  /*6dd0*/  FSEL R162, R162, -INF , !P1 ;  /* 0xff800000a2a27808 */ /* 0x000fe40004800000 */
[----:B------:R-:W-:Y:S01]  /*6de0*/  ISETP.GT.AND P1, PT, R13, 0x18, P0 ;  /* 0x000000180d00780c */ /* 0x000fe20000724270 */
[----:B------:R-:W1:Y:S01]  /*6df0*/  SHFL.BFLY PT, R9, R8, 0x2, 0x1f ;  /* 0x0c401f0008097f89 */ /* 0x000e6200000e0000 */
[C---:B------:R-:W-:Y:S02]  /*6e00*/  ISETP.LT.OR P2, PT, R12.reuse, 0x1, P2 ;  /* 0x000000010c00780c */ /* 0x040fe40001741670 */
[----:B------:R-:W-:-:S04]  /*6e10*/  ISETP.LT.OR P1, PT, R12, 0x19, P1 ;  /* 0x000000190c00780c */ /* 0x000fc80000f21670 */
[----:B------:R-:W-:Y:S02]  /*6e20*/  FSEL R166, R166, -INF , !P1 ;  /* 0xff800000a6a67808 */ /* 0x000fe40004800000 */
[----:B------:R-:W-:-:S04]  /*6e30*/  ISETP.GT.AND P1, PT, R13, 0x19, P0 ;  /* 0x000000190d00780c */ /* 0x000fc80000724270 */
[----:B------:R-:W-:-:S04]  /*6e40*/  ISETP.LT.OR P1, PT, R12, 0x1a, P1 ;  /* 0x0000001a0c00780c */ /* 0x000fc80000f21670 */
[----:B------:R-:W-:Y:S02]  /*6e50*/  FSEL R167, R167, -INF , !P1 ;  /* 0xff800000a7a77808 */ /* 0x000fe40004800000 */
[----:B------:R-:W-:-:S04]  /*6e60*/  ISETP.GT.AND P1, PT, R13, 0x21, P0 ;  /* 0x000000210d00780c */ /* 0x000fc80000724270 */
[----:B------:R-:W-:Y:S02]  /*6e70*/  ISETP.LT.OR P1, PT, R12, 0x22, P1 ;  /* 0x000000220c00780c */ /* 0x000fe40000f21670 */
[----:B-1----:R-:W-:Y:S02]  /*6e80*/  FMNMX.FTZ R15, R8, R9, !PT ;  /* 0x00000009080f7209 */ /* 0x002fe40007810000 */
[----:B------:R-:W-:Y:S02]  /*6e90*/  FSEL R9, R154, -INF , !P2 ;  /* 0xff8000009a097808 */ /* 0x000fe40005000000 */
[----:B------:R-:W-:Y:S01]  /*6ea0*/  ISETP.GT.AND P2, PT, R13, 0x20, P0 ;  /* 0x000000200d00780c */ /* 0x000fe20000744270 */
[----:B------:R-:W1:Y:S01]  /*6eb0*/  SHFL.BFLY PT, R8, R15, 0x1, 0x1f ;  /* 0x0c201f000f087f89 */ /* 0x000e6200000e0000 */
[----:B------:R-:W-:Y:S02]  /*6ec0*/  FMNMX.FTZ R14, R9, R6, !PT ;  /* 0x00000006090e7209 */ /* 0x000fe40007810000 */
[----:B------:R-:W-:-:S02]  /*6ed0*/  ISETP.LT.OR P2, PT, R12, 0x21, P2 ;  /* 0x000000210c00780c */ /* 0x000fc40001741670 */
[----:B------:R-:W-:Y:S02]  /*6ee0*/  FSEL R171, R171, -INF , !P1 ;  /* 0xff800000abab7808 */ /* 0x000fe40004800000 */
[----:B------:R-:W-:Y:S02]  /*6ef0*/  FSEL R170, R170, -INF , !P2 ;  /* 0xff800000aaaa7808 */ /* 0x000fe40005000000 */
[C---:B------:R-:W-:Y:S02]  /*6f00*/  ISETP.GT.AND P2, PT, R13.reuse, 0x28, P0 ;  /* 0x000000280d00780c */ /* 0x040fe40000744270 */
[----:B------:R-:W-:Y:S02]  /*6f10*/  ISETP.GT.AND P1, PT, R13, 0x29, P0 ;  /* 0x000000290d00780c */ /* 0x000fe40000724270 */
[C---:B------:R-:W-:Y:S02]  /*6f20*/  ISETP.LT.OR P2, PT, R12.reuse, 0x29, P2 ;  /* 0x000000290c00780c */ /* 0x040fe40001741670 */
[----:B------:R-:W-:-:S02]  /*6f30*/  ISETP.LT.OR P1, PT, R12, 0x2a, P1 ;  /* 0x0000002a0c00780c */ /* 0x000fc40000f21670 */
[----:B------:R-:W-:Y:S02]  /*6f40*/  FSEL R174, R174, -INF , !P2 ;  /* 0xff800000aeae7808 */ /* 0x000fe40005000000 */
[----:B------:R-:W-:Y:S02]  /*6f50*/  FSEL R175, R175, -INF , !P1 ;  /* 0xff800000afaf7808 */ /* 0x000fe40004800000 */
[----:B------:R-:W-:Y:S02]  /*6f60*/  ISETP.GT.AND P1, PT, R13, 0x30, P0 ;  /* 0x000000300d00780c */ /* 0x000fe40000724270 */
[----:B-1----:R-:W-:Y:S02]  /*6f70*/  FMNMX.FTZ R8, R15, R8, !PT ;  /* 0x000000080f087209 */ /* 0x002fe40007810000 */
[----:B------:R-:W-:Y:S02]  /*6f80*/  FMNMX.FTZ R15, R155, R14, !PT ;  /* 0x0000000e9b0f7209 */ /* 0x000fe40007810000 */
[C---:B------:R-:W-:Y:S01]  /*6f90*/  FSETP.NEU.FTZ.AND P2, PT, R8.reuse, -INF , PT ;  /* 0xff8000000800780b */ /* 0x040fe20003f5d000 */
[----:B------:R-:W-:Y:S01]  /*6fa0*/  FMUL.FTZ R20, R8, UR10 ;  /* 0x0000000a08147c20 */ /* 0x000fe20008410000 */
[----:B------:R-:W-:-:S02]  /*6fb0*/  FMNMX.FTZ R14, R158, R15, !PT ;  /* 0x0000000f9e0e7209 */ /* 0x000fc40007810000 */
[----:B------:R-:W-:Y:S02]  /*6fc0*/  ISETP.LT.OR P1, PT, R12, 0x31, P1 ;  /* 0x000000310c00780c */ /* 0x000fe40000f21670 */
[----:B------:R-:W-:Y:S02]  /*6fd0*/  FMNMX.FTZ R15, R159, R14, !PT ;  /* 0x0000000e9f0f7209 */ /* 0x000fe40007810000 */
[----:B------:R-:W-:Y:S02]  /*6fe0*/  FSEL R178, R178, -INF , !P1 ;  /* 0xff800000b2b27808 */ /* 0x000fe40004800000 */
[----:B------:R-:W-:Y:S02]  /*6ff0*/  FMNMX.FTZ R14, R162, R15, !PT ;  /* 0x0000000fa20e7209 */ /* 0x000fe40007810000 */
[----:B------:R-:W-:Y:S02]  /*7000*/  ISETP.GT.AND P1, PT, R13, 0x31, P0 ;  /* 0x000000310d00780c */ /* 0x000fe40000724270 */
[----:B------:R-:W-:-:S02]  /*7010*/  FMNMX.FTZ R15, R163, R14, !PT ;  /* 0x0000000ea30f7209 */ /* 0x000fc40007810000 */
[----:B------:R-:W-:Y:S02]  /*7020*/  FSEL R14, R20, RZ, P2 ;  /* 0x000000ff140e7208 */ /* 0x000fe40001000000 */
[----:B------:R-:W-:Y:S02]  /*7030*/  FMNMX.FTZ R20, R166, R15, !PT ;  /* 0x0000000fa6147209 */ /* 0x000fe40007810000 */
[----:B------:R-:W-:Y:S01]  /*7040*/  ISETP.LT.OR P1, PT, R12, 0x32, P1 ;  /* 0x000000320c00780c */ /* 0x000fe20000f21670 */
[--C-:B------:R-:W-:Y:S01]  /*7050*/  FFMA.FTZ R154, R156, UR10, -R14.reuse ;  /* 0x0000000a9c9a7c23 */ /* 0x100fe2000801080e */
[----:B------:R-:W-:Y:S01]  /*7060*/  FMNMX.FTZ R15, R167, R20, !PT ;  /* 0x00000014a70f7209 */ /* 0x000fe20007810000 */
[--C-:B------:R-:W-:Y:S01]  /*7070*/  FFMA.FTZ R156, R160, UR10, -R14.reuse ;  /* 0x0000000aa09c7c23 */ /* 0x100fe2000801080e */
[----:B------:R-:W-:Y:S01]  /*7080*/  FSEL R179, R179, -INF , !P1 ;  /* 0xff800000b3b37808 */ /* 0x000fe20004800000 */
[--C-:B------:R-:W-:Y:S01]  /*7090*/  FFMA.FTZ R160, R168, UR10, -R14.reuse ;  /* 0x0000000aa8a07c23 */ /* 0x100fe2000801080e */
[----:B------:R-:W-:Y:S01]  /*70a0*/  FMNMX.FTZ R20, R170, R15, !PT ;  /* 0x0000000faa147209 */ /* 0x000fe20007810000 */
[--C-:B------:R-:W-:Y:S01]  /*70b0*/  FFMA.FTZ R152, R152, UR10, -R14.reuse ;  /* 0x0000000a98987c23 */ /* 0x100fe2000801080e */
[----:B------:R-:W-:Y:S01]  /*70c0*/  ISETP.GT.AND P1, PT, R13, 0x38, P0 ;  /* 0x000000380d00780c */ /* 0x000fe20000724270 */
[--C-:B------:R-:W-:Y:S01]  /*70d0*/  FFMA.FTZ R15, R153, UR10, -R14.reuse ;  /* 0x0000000a990f7c23 */ /* 0x100fe2000801080e */
[----:B------:R-:W-:Y:S01]  /*70e0*/  FMNMX.FTZ R21, R171, R20, !PT ;  /* 0x00000014ab157209 */ /* 0x000fe20007810000 */
[----:B------:R-:W-:Y:S01]  /*70f0*/  MUFU.EX2 R154, R154 ;  /* 0x0000009a009a7308 */ /* 0x000fe20000000800 */
[----:B------:R-:W-:Y:S01]  /*7100*/  ISETP.GT.AND P0, PT, R13, 0x39, P0 ;  /* 0x000000390d00780c */ /* 0x000fe20000704270 */
[--C-:B------:R-:W-:Y:S01]  /*7110*/  FFMA.FTZ R13, R157, UR10, -R14.reuse ;  /* 0x0000000a9d0d7c23 */ /* 0x100fe2000801080e */
[----:B------:R-:W-:Y:S01]  /*7120*/  FMNMX.FTZ R20, R174, R21, !PT ;  /* 0x00000015ae147209 */ /* 0x000fe20007810000 */
[--C-:B------:R-:W-:Y:S01]  /*7130*/  FFMA.FTZ R157, R169, UR10, -R14.reuse ;  /* 0x0000000aa99d7c23 */ /* 0x100fe2000801080e */
[C---:B------:R-:W-:Y:S01]  /*7140*/  ISETP.LT.OR P1, PT, R12.reuse, 0x39, P1 ;  /* 0x000000390c00780c */ /* 0x040fe20000f21670 */
[--C-:B------:R-:W-:Y:S01]  /*7150*/  FFMA.FTZ R153, R165, UR10, -R14.reuse ;  /* 0x0000000aa5997c23 */ /* 0x100fe2000801080e */
[----:B------:R-:W-:Y:S01]  /*7160*/  FMNMX.FTZ R21, R175, R20, !PT ;  /* 0x00000014af157209 */ /* 0x000fe20007810000 */
[----:B------:R-:W-:Y:S01]  /*7170*/  MUFU.EX2 R152, R152 ;  /* 0x0000009800987308 */ /* 0x000fe20000000800 */
[----:B------:R-:W-:Y:S01]  /*7180*/  ISETP.LT.OR P0, PT, R12, 0x3a, P0 ;  /* 0x0000003a0c00780c */ /* 0x000fe20000701670 */
[--C-:B------:R-:W-:Y:S01]  /*7190*/  FFMA.FTZ R165, R177, UR10, -R14.reuse ;  /* 0x0000000ab1a57c23 */ /* 0x100fe2000801080e */
[----:B------:R-:W-:Y:S01]  /*71a0*/  FMNMX.FTZ R20, R178, R21, !PT ;  /* 0x00000015b2147209 */ /* 0x000fe20007810000 */
[----:B------:R-:W-:Y:S01]  /*71b0*/  FFMA.FTZ R180, R180, UR10, -R14 ;  /* 0x0000000ab4b47c23 */ /* 0x000fe2000801080e */
[----:B------:R-:W-:Y:S01]  /*71c0*/  FSEL R182, R182, -INF , !P1 ;  /* 0xff800000b6b67808 */ /* 0x000fe20004800000 */
[----:B------:R-:W-:Y:S01]  /*71d0*/  IMAD.U32 R177, RZ, RZ, UR36 ;  /* 0x00000024ffb17e24 */ /* 0x000fe2000f8e00ff */
[----:B------:R-:W-:Y:S01]  /*71e0*/  FMNMX.FTZ R21, R179, R20, !PT ;  /* 0x00000014b3157209 */ /* 0x000fe20007810000 */
[----:B------:R-:W-:Y:S01]  /*71f0*/  MUFU.EX2 R15, R15 ;  /* 0x0000000f000f7308 */ /* 0x000fe20000000800 */
[----:B------:R-:W-:-:S02]  /*7200*/  FSEL R183, R183, -INF , !P0 ;  /* 0xff800000b7b77808 */ /* 0x000fc40004000000 */
[----:B------:R-:W-:Y:S01]  /*7210*/  FMNMX.FTZ R12, R182, R21, !PT ;  /* 0x00000015b60c7209 */ /* 0x000fe20007810000 */
[----:B------:R-:W-:-:S03]  /*7220*/  FFMA.FTZ R21, R161, UR10, -R14 ;  /* 0x0000000aa1157c23 */ /* 0x000fc6000801080e */
[----:B------:R-:W-:Y:S01]  /*7230*/  FMNMX.FTZ R20, R183, R12, !PT ;  /* 0x0000000cb7147209 */ /* 0x000fe20007810000 */
[----:B------:R-:W-:Y:S01]  /*7240*/  FFMA.FTZ R12, R164, UR10, -R14 ;  /* 0x0000000aa40c7c23 */ /* 0x000fe2000801080e */
[----:B------:R-:W-:Y:S01]  /*7250*/  FSEL R164, R8, RZ, P2 ;  /* 0x000000ff08a47208 */ /* 0x000fe20001000000 */
[----:B------:R-:W-:Y:S02]  /*7260*/  MUFU.EX2 R13, R13 ;  /* 0x0000000d000d7308 */ /* 0x000fe40000000800 */
[----:B------:R-:W1:Y:S02]  /*7270*/  SHFL.BFLY PT, R161, R20, 0x2, 0x1f ;  /* 0x0c401f0014a17f89 */ /* 0x000e6400000e0000 */
[----:B------:R-:W-:-:S04]  /*7280*/  FADD.FTZ R164, -R164, R5 ;  /* 0x00000005a4a47221 */ /* 0x000fc80000010100 */
[----:B------:R-:W-:Y:S01]  /*7290*/  FMUL.FTZ R5, R164, UR10 ;  /* 0x0000000aa4057c20 */ /* 0x000fe20008410000 */
[----:B------:R-:W-:Y:S01]  /*72a0*/  MUFU.EX2 R156, R156 ;  /* 0x0000009c009c7308 */ /* 0x000fe20000000800 */
[----:B------:R-:W-:-:S07]  /*72b0*/  FFMA.FTZ R164, R176, UR10, -R14 ;  /* 0x0000000ab0a47c23 */ /* 0x000fce000801080e */
[----:B------:R-:W2:Y:S08]  /*72c0*/  MUFU.EX2 R5, R5 ;  /* 0x0000000500057308 */ /* 0x000eb00000000800 */
[----:B------:R-:W3:Y:S01]  /*72d0*/  MUFU.EX2 R21, R21 ;  /* 0x0000001500157308 */ /* 0x000ee20000000800 */
[----:B-1----:R-:W-:Y:S01]  /*72e0*/  FMNMX.FTZ R168, R20, R161, !PT ;  /* 0x000000a114a87209 */ /* 0x002fe20007810000 */
[----:B------:R-:W-:Y:S01]  /*72f0*/  FFMA.FTZ R161, R173, UR10, -R14 ;  /* 0x0000000aada17c23 */ /* 0x000fe2000801080e */
[----:B------:R-:W-:-:S02]  /*7300*/  IMAD.MOV R173, RZ, RZ, -R17 ;  /* 0x000000ffffad7224 */ /* 0x000fc400078e0a11 */
[--C-:B------:R-:W-:Y:S01]  /*7310*/  FFMA.FTZ R20, R172, UR10, -R14.reuse ;  /* 0x0000000aac147c23 */ /* 0x100fe2000801080e */
[----:B------:R-:W-:Y:S01]  /*7320*/  FFMA.FTZ R172, R181, UR10, -R14 ;  /* 0x0000000ab5ac7c23 */ /* 0x000fe2000801080e */
[----:B------:R-:W1:Y:S01]  /*7330*/  SHFL.BFLY PT, R169, R168, 0x1, 0x1f ;  /* 0x0c201f00a8a97f89 */ /* 0x000e6200000e0000 */
[----:B------:R-:W-:Y:S01]  /*7340*/  ISETP.NE.AND P0, PT, R2, R173, PT ;  /* 0x000000ad0200720c */ /* 0x000fe20003f05270 */
[----:B--2---:R-:W-:Y:S01]  /*7350*/  FFMA.FTZ R176, R5, R3, R152 ;  /* 0x0000000305b07223 */ /* 0x004fe20000010098 */
[----:B------:R-:W2:Y:S01]  /*7360*/  MUFU.EX2 R12, R12 ;  /* 0x0000000c000c7308 */ /* 0x000ea20000000800 */
[C---:B------:R-:W-:Y:S01]  /*7370*/  F2FP.F16.F32.PACK_AB R152, R15.reuse, R152 ;  /* 0x000000980f98723e */ /* 0x040fe200000000ff */
[-C--:B------:R-:W-:Y:S01]  /*7380*/  FMUL.FTZ R24, R24, R5.reuse ;  /* 0x0000000518187220 */ /* 0x080fe20000410000 */
[----:B------:R-:W-:Y:S01]  /*7390*/  FADD.FTZ R173, R15, R176 ;  /* 0x000000b00fad7221 */ /* 0x000fe20000010000 */
[-C--:B------:R-:W-:Y:S01]  /*73a0*/  FMUL.FTZ R25, R25, R5.reuse ;  /* 0x0000000519197220 */ /* 0x080fe20000410000 */
[-C--:B------:R-:W-:Y:S01]  /*73b0*/  FMUL.FTZ R28, R28, R5.reuse ;  /* 0x000000051c1c7220 */ /* 0x080fe20000410000 */
[-C--:B------:R-:W-:Y:S01]  /*73c0*/  FMUL.FTZ R29, R29, R5.reuse ;  /* 0x000000051d1d7220 */ /* 0x080fe20000410000 */
[----:B------:R-:W-:Y:S01]  /*73d0*/  FADD.FTZ R14, R154, R173 ;  /* 0x000000ad9a0e7221 */ /* 0x000fe20000010000 */
[----:B------:R-:W4:Y:S01]  /*73e0*/  MUFU.EX2 R153, R153 ;  /* 0x0000009900997308 */ /* 0x000f220000000800 */
[C---:B------:R-:W-:Y:S01]  /*73f0*/  F2FP.F16.F32.PACK_AB R154, R13.reuse, R154 ;  /* 0x0000009a0d9a723e */ /* 0x040fe200000000ff */
[----:B------:R-:W-:Y:S01]  /*7400*/  FMUL.FTZ R32, R32, R5 ;  /* 0x0000000520207220 */ /* 0x000fe20000410000 */
[----:B------:R-:W-:Y:S01]  /*7410*/  FADD.FTZ R173, R13, R14 ;  /* 0x0000000e0dad7221 */ /* 0x000fe20000010000 */
[----:B------:R-:W-:-:S02]  /*7420*/  @!P0 IMAD R14, R177, 0x40, R16 ;  /* 0x00000040b10e8824 */ /* 0x000fc400078e0210 */
[-C--:B------:R-:W-:Y:S01]  /*7430*/  FMUL.FTZ R33, R33, R5.reuse ;  /* 0x0000000521217220 */ /* 0x080fe20000410000 */
[-C--:B------:R-:W-:Y:S01]  /*7440*/  FMUL.FTZ R36, R36, R5.reuse ;  /* 0x0000000524247220 */ /* 0x080fe20000410000 */
[-C--:B------:R-:W-:Y:S01]  /*7450*/  FMUL.FTZ R37, R37, R5.reuse ;  /* 0x0000000525257220 */ /* 0x080fe20000410000 */
[----:B------:R-:W5:Y:S01]  /*7460*/  MUFU.EX2 R160, R160 ;  /* 0x000000a000a07308 */ /* 0x000f620000000800 */
[-C--:B------:R-:W-:Y:S01]  /*7470*/  FMUL.FTZ R40, R40, R5.reuse ;  /* 0x0000000528287220 */ /* 0x080fe20000410000 */
[-C--:B------:R-:W-:Y:S01]  /*7480*/  FMUL.FTZ R41, R41, R5.reuse ;  /* 0x0000000529297220 */ /* 0x080fe20000410000 */
[----:B------:R-:W-:Y:S01]  /*7490*/  FMUL.FTZ R44, R44, R5 ;  /* 0x000000052c2c7220 */ /* 0x000fe20000410000 */
[----:B-1----:R-:W-:Y:S01]  /*74a0*/  FMNMX.FTZ R168, R168, R169, !PT ;  /* 0x000000a9a8a87209 */ /* 0x002fe20007810000 */
[-C--:B------:R-:W-:Y:S01]  /*74b0*/  FMUL.FTZ R45, R45, R5.reuse ;  /* 0x000000052d2d7220 */ /* 0x080fe20000410000 */
[-C--:B------:R-:W-:Y:S01]  /*74c0*/  FMUL.FTZ R48, R48, R5.reuse ;  /* 0x0000000530307220 */ /* 0x080fe20000410000 */
[-C--:B------:R-:W-:Y:S01]  /*74d0*/  FMUL.FTZ R49, R49, R5.reuse ;  /* 0x0000000531317220 */ /* 0x080fe20000410000 */
[C---:B------:R-:W-:Y:S01]  /*74e0*/  FSETP.NEU.FTZ.AND P1, PT, R168.reuse, -INF , PT ;  /* 0xff800000a800780b */ /* 0x040fe20003f3d000 */
[----:B------:R-:W-:Y:S01]  /*74f0*/  FMUL.FTZ R3, R168, UR10 ;  /* 0x0000000aa8037c20 */ /* 0x000fe20008410000 */
[----:B------:R1:W-:Y:S01]  /*7500*/  MUFU.EX2 R169, R180 ;  /* 0x000000b400a97308 */ /* 0x0003e20000000800 */
[-C--:B------:R-:W-:Y:S01]  /*7510*/  FMUL.FTZ R52, R52, R5.reuse ;  /* 0x0000000534347220 */ /* 0x080fe20000410000 */
[-C--:B------:R-:W-:Y:S01]  /*7520*/  FMUL.FTZ R53, R53, R5.reuse ;  /* 0x0000000535357220 */ /* 0x080fe20000410000 */
[-C--:B------:R-:W-:Y:S01]  /*7530*/  FMUL.FTZ R56, R56, R5.reuse ;  /* 0x0000000538387220 */ /* 0x080fe20000410000 */
[----:B------:R-:W-:Y:S01]  /*7540*/  FSEL R176, R3, RZ, P1 ;  /* 0x000000ff03b07208 */ /* 0x000fe20000800000 */
[-C--:B------:R-:W-:Y:S01]  /*7550*/  FMUL.FTZ R57, R57, R5.reuse ;  /* 0x0000000539397220 */ /* 0x080fe20000410000 */
[----:B------:R-:W-:Y:S01]  /*7560*/  FSEL R3, R168, RZ, P1 ;  /* 0x000000ffa8037208 */ /* 0x000fe20000800000 */
[-C--:B------:R-:W-:Y:S01]  /*7570*/  FMUL.FTZ R60, R60, R5.reuse ;  /* 0x000000053c3c7220 */ /* 0x080fe20000410000 */
[----:B------:R-:W0:Y:S01]  /*7580*/  MUFU.EX2 R157, R157 ;  /* 0x0000009d009d7308 */ /* 0x000e220000000800 */
[----:B-1----:R-:W-:Y:S01]  /*7590*/  FADD.FTZ R180, R156, R173 ;  /* 0x000000ad9cb47221 */ /* 0x002fe20000010000 */
[----:B------:R-:W-:Y:S01]  /*75a0*/  FFMA.FTZ R9, R9, UR10, -R176 ;  /* 0x0000000a09097c23 */ /* 0x000fe200080108b0 */
[----:B------:R-:W-:Y:S01]  /*75b0*/  FADD.FTZ R3, -R3, R6 ;  /* 0x0000000603037221 */ /* 0x000fe20000010100 */
[----:B------:R-:W-:Y:S01]  /*75c0*/  FFMA.FTZ R155, R155, UR10, -R176 ;  /* 0x0000000a9b9b7c23 */ /* 0x000fe200080108b0 */
[----:B---3--:R-:W-:Y:S01]  /*75d0*/  FADD.FTZ R177, R21, R180 ;  /* 0x000000b415b17221 */ /* 0x008fe20000010000 */
[----:B------:R-:W-:Y:S01]  /*75e0*/  @!P0 LEA R173, R14, UR43, 0x2 ;  /* 0x0000002b0ead8c11 */ /* 0x000fe2000f8e10ff */
[----:B------:R-:W-:Y:S01]  /*75f0*/  FMUL.FTZ R3, R3, UR10 ;  /* 0x0000000a03037c20 */ /* 0x000fe20008410000 */
[----:B------:R-:W1:Y:S01]  /*7600*/  MUFU.EX2 R20, R20 ;  /* 0x0000001400147308 */ /* 0x000e620000000800 */
[----:B--2---:R-:W-:Y:S01]  /*7610*/  FADD.FTZ R6, R12, R177 ;  /* 0x000000b10c067221 */ /* 0x004fe20000010000 */
[--C-:B------:R-:W-:Y:S01]  /*7620*/  FFMA.FTZ R177, R162, UR10, -R176.reuse ;  /* 0x0000000aa2b17c23 */ /* 0x100fe200080108b0 */
[--C-:B------:R-:W-:Y:S01]  /*7630*/  FFMA.FTZ R158, R158, UR10, -R176.reuse ;  /* 0x0000000a9e9e7c23 */ /* 0x100fe200080108b0 */
[----:B------:R-:W-:Y:S01]  /*7640*/  FFMA.FTZ R159, R159, UR10, -R176 ;  /* 0x0000000a9f9f7c23 */ /* 0x000fe200080108b0 */
[----:B----4-:R-:W-:Y:S01]  /*7650*/  FADD.FTZ R181, R153, R6 ;  /* 0x0000000699b57221 */ /* 0x010fe20000010000 */
[--C-:B------:R-:W-:Y:S01]  /*7660*/  FFMA.FTZ R163, R163, UR10, -R176.reuse ;  /* 0x0000000aa3a37c23 */ /* 0x100fe200080108b0 */
[--C-:B------:R-:W-:Y:S01]  /*7670*/  FFMA.FTZ R180, R166, UR10, -R176.reuse ;  /* 0x0000000aa6b47c23 */ /* 0x100fe200080108b0 */
[----:B------:R-:W2:Y:S01]  /*7680*/  MUFU.EX2 R161, R161 ;  /* 0x000000a100a17308 */ /* 0x000ea20000000800 */
[----:B-----5:R-:W-:Y:S01]  /*7690*/  FADD.FTZ R162, R160, R181 ;  /* 0x000000b5a0a27221 */ /* 0x020fe20000010000 */
[--C-:B------:R-:W-:Y:S01]  /*76a0*/  FFMA.FTZ R181, R170, UR10, -R176.reuse ;  /* 0x0000000aaab57c23 */ /* 0x100fe200080108b0 */
[--C-:B------:R-:W-:Y:S01]  /*76b0*/  FFMA.FTZ R167, R167, UR10, -R176.reuse ;  /* 0x0000000aa7a77c23 */ /* 0x100fe200080108b0 */
[----:B------:R-:W-:Y:S01]  /*76c0*/  FFMA.FTZ R171, R171, UR10, -R176 ;  /* 0x0000000aabab7c23 */ /* 0x000fe200080108b0 */
[----:B0-----:R-:W-:Y:S01]  /*76d0*/  FADD.FTZ R193, R157, R162 ;  /* 0x000000a29dc17221 */ /* 0x001fe20000010000 */
[--C-:B------:R-:W-:Y:S01]  /*76e0*/  FFMA.FTZ R174, R174, UR10, -R176.reuse ;  /* 0x0000000aaeae7c23 */ /* 0x100fe200080108b0 */
[--C-:B------:R-:W-:Y:S01]  /*76f0*/  FFMA.FTZ R175, R175, UR10, -R176.reuse ;  /* 0x0000000aafaf7c23 */ /* 0x100fe200080108b0 */
[----:B------:R-:W-:Y:S01]  /*7700*/  MUFU.EX2 R9, R9 ;  /* 0x0000000900097308 */ /* 0x000fe20000000800 */
[----:B-1----:R-:W-:Y:S01]  /*7710*/  FADD.FTZ R162, R20, R193 ;  /* 0x000000c114a27221 */ /* 0x002fe20000010000 */
[--C-:B------:R-:W-:Y:S01]  /*7720*/  FFMA.FTZ R178, R178, UR10, -R176.reuse ;  /* 0x0000000ab2b27c23 */ /* 0x100fe200080108b0 */
[--C-:B------:R-:W-:Y:S01]  /*7730*/  FFMA.FTZ R179, R179, UR10, -R176.reuse ;  /* 0x0000000ab3b37c23 */ /* 0x100fe200080108b0 */
[--C-:B------:R-:W-:Y:S01]  /*7740*/  FFMA.FTZ R182, R182, UR10, -R176.reuse ;  /* 0x0000000ab6b67c23 */ /* 0x100fe200080108b0 */
[----:B------:R-:W-:Y:S01]  /*7750*/  FFMA.FTZ R176, R183, UR10, -R176 ;  /* 0x0000000ab7b07c23 */ /* 0x000fe200080108b0 */
[----:B------:R0:W-:Y:S01]  /*7760*/  @!P0 STS [R173+0x28800], R5 ;  /* 0x02880005ad008388 */ /* 0x0001e20000000800 */
[----:B------:R-:W-:Y:S01]  /*7770*/  F2FP.F16.F32.PACK_AB R160, R157, R160 ;  /* 0x000000a09da0723e */ /* 0x000fe200000000ff */
[----:B------:R2:W1:Y:S01]  /*7780*/  MUFU.EX2 R6, R3 ;  /* 0x0000000300067308 */ /* 0x0004620000000800 */
[----:B------:R-:W-:Y:S01]  /*7790*/  F2FP.F16.F32.PACK_AB R156, R21, R156 ;  /* 0x0000009c159c723e */ /* 0x000fe200000000ff */
        /* <DEDUP_REMOVED lines=15> */
[----:B-1----:R-:W-:Y:S01]  /*7890*/  FFMA.FTZ R13, R6, R4, R9 ;  /* 0x00000004060d7223 */ /* 0x002fe20000010009 */
[----:B------:R1:W-:Y:S01]  /*78a0*/  @!P0 STS [R173+0x28820], R6 ;  /* 0x02882006ad008388 */ /* 0x0003e20000000800 */
[-C--:B------:R-:W-:Y:S01]  /*78b0*/  FMUL.FTZ R85, R85, R5.reuse ;  /* 0x0000000555557220 */ /* 0x080fe20000410000 */
[-C--:B------:R-:W-:Y:S01]  /*78c0*/  FMUL.FTZ R88, R88, R5.reuse ;  /* 0x0000000558587220 */ /* 0x080fe20000410000 */
[-C--:B------:R-:W-:Y:S01]  /*78d0*/  FMUL.FTZ R89, R89, R5.reuse ;  /* 0x0000000559597220 */ /* 0x080fe20000410000 */
[-C--:B------:R-:W-:Y:S01]  /*78e0*/  FMUL.FTZ R92, R92, R5.reuse ;  /* 0x000000055c5c7220 */ /* 0x080fe20000410000 */
[-C--:B------:R-:W-:Y:S01]  /*78f0*/  FMUL.FTZ R93, R93, R5.reuse ;  /* 0x000000055d5d7220 */ /* 0x080fe20000410000 */
[----:B------:R-:W4:Y:S01]  /*7900*/  MUFU.EX2 R165, R165 ;  /* 0x000000a500a57308 */ /* 0x000f220000000800 */
[----:B---3--:R-:W-:Y:S01]  /*7910*/  FADD.FTZ R162, R164, R3 ;  /* 0x00000003a4a27221 */ /* 0x008fe20000010000 */
[-C--:B------:R-:W-:Y:S01]  /*7920*/  FMUL.FTZ R96, R96, R5.reuse ;  /* 0x0000000560607220 */ /* 0x080fe20000410000 */
[-C--:B------:R-:W-:Y:S01]  /*7930*/  FMUL.FTZ R97, R97, R5.reuse ;  /* 0x0000000561617220 */ /* 0x080fe20000410000 */
[-C--:B------:R-:W-:Y:S01]  /*7940*/  FMUL.FTZ R100, R100, R5.reuse ;  /* 0x0000000564647220 */ /* 0x080fe20000410000 */
[-C--:B------:R-:W-:Y:S01]  /*7950*/  FMUL.FTZ R101, R101, R5.reuse ;  /* 0x0000000565657220 */ /* 0x080fe20000410000 */
[-C--:B------:R-:W-:Y:S01]  /*7960*/  FMUL.FTZ R104, R104, R5.reuse ;  /* 0x0000000568687220 */ /* 0x080fe20000410000 */
[-C--:B------:R-:W-:Y:S01]  /*7970*/  FMUL.FTZ R105, R105, R5.reuse ;  /* 0x0000000569697220 */ /* 0x080fe20000410000 */
[----:B------:R3:W5:Y:S01]  /*7980*/  MUFU.EX2 R155, R158 ;  /* 0x0000009e009b7308 */ /* 0x0007620000000800 */
        /* <DEDUP_REMOVED lines=8> */
[----:B---3--:R-:W-:Y:S01]  /*7a10*/  F2FP.F16.F32.PACK_AB R158, R153, R12 ;  /* 0x0000000c999e723e */ /* 0x008fe200000000ff */
[C---:B----4-:R-:W-:Y:S01]  /*7a20*/  FADD.FTZ R162, R165.reuse, R162 ;  /* 0x000000a2a5a27221 */ /* 0x050fe20000010000 */
[----:B------:R-:W-:Y:S01]  /*7a30*/  F2FP.F16.F32.PACK_AB R164, R165, R164 ;  /* 0x000000a4a5a4723e */ /* 0x000fe200000000ff */
[----:B------:R-:W-:Y:S01]  /*7a40*/  FMUL.FTZ R120, R120, R5 ;  /* 0x0000000578787220 */ /* 0x000fe20000410000 */
[----:B------:R-:W-:Y:S01]  /*7a50*/  F2FP.F16.F32.PACK_AB R153, R14, R9 ;  /* 0x000000090e99723e */ /* 0x000fe200000000ff */
[----:B------:R-:W-:Y:S01]  /*7a60*/  FADD.FTZ R3, R169, R162 ;  /* 0x000000a2a9037221 */ /* 0x000fe20000010000 */
[----:B------:R-:W-:Y:S01]  /*7a70*/  F2FP.F16.F32.PACK_AB R162, R161, R20 ;  /* 0x00000014a1a2723e */ /* 0x000fe200000000ff */
[----:B------:R-:W-:Y:S01]  /*7a80*/  MUFU.EX2 R177, R177 ;  /* 0x000000b100b17308 */ /* 0x000fe20000000800 */
[----:B-----5:R-:W-:Y:S01]  /*7a90*/  FADD.FTZ R13, R155, R4 ;  /* 0x000000049b0d7221 */ /* 0x020fe20000010000 */
[-C--:B------:R-:W-:Y:S01]  /*7aa0*/  FMUL.FTZ R121, R121, R5.reuse ;  /* 0x0000000579797220 */ /* 0x080fe20000410000 */
[-C--:B------:R-:W-:Y:S01]  /*7ab0*/  FMUL.FTZ R124, R124, R5.reuse ;  /* 0x000000057c7c7220 */ /* 0x080fe20000410000 */
[-C--:B------:R-:W-:Y:S01]  /*7ac0*/  FMUL.FTZ R125, R125, R5.reuse ;  /* 0x000000057d7d7220 */ /* 0x080fe20000410000 */
[-C--:B------:R-:W-:Y:S01]  /*7ad0*/  FMUL.FTZ R128, R128, R5.reuse ;  /* 0x0000000580807220 */ /* 0x080fe20000410000 */
[-C--:B------:R-:W-:Y:S01]  /*7ae0*/  FMUL.FTZ R129, R129, R5.reuse ;  /* 0x0000000581817220 */ /* 0x080fe20000410000 */
[----:B------:R-:W-:Y:S01]  /*7af0*/  FMUL.FTZ R132, R132, R5 ;  /* 0x0000000584847220 */ /* 0x000fe20000410000 */
[----:B------:R-:W3:Y:S01]  /*7b00*/  MUFU.EX2 R172, R172 ;  /* 0x000000ac00ac7308 */ /* 0x000ee20000000800 */
[----:B--2---:R-:W-:Y:S01]  /*7b10*/  F2FP.F16.F32.PACK_AB R155, R170, R155 ;  /* 0x0000009baa9b723e */ /* 0x004fe200000000ff */
[----:B------:R-:W-:Y:S01]  /*7b20*/  BAR.SYNC.DEFER_BLOCKING 0xf, 0x100 ;  /* 0x03c4000000007b1d */ /* 0x000fe20000010000 */
        /* <DEDUP_REMOVED lines=9> */
[----:B------:R-:W-:Y:S01]  /*7bc0*/  FMUL.FTZ R149, R149, R5 ;  /* 0x0000000595957220 */ /* 0x000fe20000410000 */
[-C--:B------:R-:W-:Y:S01]  /*7bd0*/  FMUL.FTZ R26, R26, R6.reuse ;  /* 0x000000061a1a7220 */ /* 0x080fe20000410000 */
[-C--:B------:R-:W-:Y:S01]  /*7be0*/  FMUL.FTZ R27, R27, R6.reuse ;  /* 0x000000061b1b7220 */ /* 0x080fe20000410000 */
[-C--:B------:R-:W-:Y:S01]  /*7bf0*/  FMUL.FTZ R30, R30, R6.reuse ;  /* 0x000000061e1e7220 */ /* 0x080fe20000410000 */
[----:B------:R4:W5:Y:S01]  /*7c00*/  MUFU.EX2 R159, R180 ;  /* 0x000000b4009f7308 */ /* 0x0009620000000800 */
[C---:B---3--:R-:W-:Y:S01]  /*7c10*/  FADD.FTZ R3, R172.reuse, R3 ;  /* 0x00000003ac037221 */ /* 0x048fe20000010000 */
[----:B------:R-:W-:Y:S01]  /*7c20*/  F2FP.F16.F32.PACK_AB R166, R172, R169 ;  /* 0x000000a9aca6723e */ /* 0x000fe200000000ff */
[-C--:B------:R-:W-:Y:S01]  /*7c30*/  FMUL.FTZ R31, R31, R6.reuse ;  /* 0x000000061f1f7220 */ /* 0x080fe20000410000 */
[-C--:B------:R-:W-:Y:S01]  /*7c40*/  FMUL.FTZ R34, R34, R6.reuse ;  /* 0x0000000622227220 */ /* 0x080fe20000410000 */
[-C--:B------:R-:W-:Y:S01]  /*7c50*/  FMUL.FTZ R35, R35, R6.reuse ;  /* 0x0000000623237220 */ /* 0x080fe20000410000 */
[-C--:B------:R-:W-:Y:S01]  /*7c60*/  FMUL.FTZ R38, R38, R6.reuse ;  /* 0x0000000626267220 */ /* 0x080fe20000410000 */
[-C--:B------:R-:W-:Y:S01]  /*7c70*/  FMUL.FTZ R39, R39, R6.reuse ;  /* 0x0000000627277220 */ /* 0x080fe20000410000 */
[----:B------:R-:W3:Y:S01]  /*7c80*/  MUFU.EX2 R20, R167 ;  /* 0x000000a700147308 */ /* 0x000ee20000000800 */
[----:B----4-:R-:W-:Y:S01]  /*7c90*/  FADD.FTZ R180, R170, R13 ;  /* 0x0000000daab47221 */ /* 0x010fe20000010000 */
[----:B--2---:R-:W-:Y:S01]  /*7ca0*/  F2FP.F16.F32.PACK_AB R157, R12, R177 ;  /* 0x000000b10c9d723e */ /* 0x004fe200000000ff */
[----:B------:R1:W-:Y:S01]  /*7cb0*/  STSM.16.M88.4 [R18+0x26800], R152 ;  /* 0x0268009812007844 */ /* 0x0003e20000000200 */
[-C--:B------:R-:W-:Y:S01]  /*7cc0*/  FMUL.FTZ R42, R42, R6.reuse ;  /* 0x000000062a2a7220 */ /* 0x080fe20000410000 */
[----:B------:R-:W-:Y:S01]  /*7cd0*/  FADD.FTZ R13, R177, R180 ;  /* 0x000000b4b10d7221 */ /* 0x000fe20000010000 */
        /* <DEDUP_REMOVED lines=11> */
[-C--:B------:R-:W-:Y:S01]  /*7d90*/  FMUL.FTZ R62, R62, R6.reuse ;  /* 0x000000063e3e7220 */ /* 0x080fe20000410000 */
[-C--:B------:R-:W-:Y:S01]  /*7da0*/  FMUL.FTZ R63, R63, R6.reuse ;  /* 0x000000063f3f7220 */ /* 0x080fe20000410000 */
[-C--:B------:R-:W-:Y:S01]  /*7db0*/  FMUL.FTZ R66, R66, R6.reuse ;  /* 0x0000000642427220 */ /* 0x080fe20000410000 */
[-C--:B------:R-:W-:Y:S01]  /*7dc0*/  FMUL.FTZ R67, R67, R6.reuse ;  /* 0x0000000643437220 */ /* 0x080fe20000410000 */
[-C--:B------:R-:W-:Y:S01]  /*7dd0*/  FMUL.FTZ R70, R70, R6.reuse ;  /* 0x0000000646467220 */ /* 0x080fe20000410000 */
[-C--:B------:R-:W-:Y:S01]  /*7de0*/  FMUL.FTZ R71, R71, R6.reuse ;  /* 0x0000000647477220 */ /* 0x080fe20000410000 */
[-C--:B------:R-:W-:Y:S01]  /*7df0*/  FMUL.FTZ R74, R74, R6.reuse ;  /* 0x000000064a4a7220 */ /* 0x080fe20000410000 */
[----:B------:R0:W1:Y:S01]  /*7e00*/  MUFU.EX2 R163, R174 ;  /* 0x000000ae00a37308 */ /* 0x0000620000000800 */
        /* <DEDUP_REMOVED lines=8> */
[----:B0-----:R-:W-:Y:S01]  /*7e90*/  FADD.FTZ R174, R12, R13 ;  /* 0x0000000d0cae7221 */ /* 0x001fe20000010000 */
[-C--:B------:R-:W-:Y:S01]  /*7ea0*/  FMUL.FTZ R90, R90, R6.reuse ;  /* 0x000000065a5a7220 */ /* 0x080fe20000410000 */
[-C--:B------:R-:W-:Y:S01]  /*7eb0*/  FMUL.FTZ R91, R91, R6.reuse ;  /* 0x000000065b5b7220 */ /* 0x080fe20000410000 */
[-C--:B------:R-:W-:Y:S01]  /*7ec0*/  FMUL.FTZ R94, R94, R6.reuse ;  /* 0x000000065e5e7220 */ /* 0x080fe20000410000 */
[----:B-----5:R-:W-:Y:S01]  /*7ed0*/  FADD.FTZ R13, R159, R174 ;  /* 0x000000ae9f0d7221 */ /* 0x020fe20000010000 */
[C---:B---3--:R-:W-:Y:S01]  /*7ee0*/  F2FP.F16.F32.PACK_AB R159, R20.reuse, R159 ;  /* 0x0000009f149f723e */ /* 0x048fe200000000ff */
[-C--:B------:R-:W-:Y:S01]  /*7ef0*/  FMUL.FTZ R95, R95, R6.reuse ;  /* 0x000000065f5f7220 */ /* 0x080fe20000410000 */
[----:B------:R0:W3:Y:S01]  /*7f00*/  MUFU.EX2 R165, R178 ;  /* 0x000000b200a57308 */ /* 0x0000e20000000800 */
[----:B------:R-:W-:Y:S01]  /*7f10*/  FADD.FTZ R180, R20, R13 ;  /* 0x0000000d14b47221 */ /* 0x000fe20000010000 */
[-C--:B------:R-:W-:Y:S01]  /*7f20*/  FMUL.FTZ R98, R98, R6.reuse ;  /* 0x0000000662627220 */ /* 0x080fe20000410000 */
[----:B------:R3:W-:Y:S01]  /*7f30*/  STSM.16.M88.4 [R23], R156 ;  /* 0x0000009c17007844 */ /* 0x0007e20000000200 */
[-C--:B------:R-:W-:Y:S01]  /*7f40*/  FMUL.FTZ R99, R99, R6.reuse ;  /* 0x0000000663637220 */ /* 0x080fe20000410000 */
[----:B--2---:R-:W-:Y:S01]  /*7f50*/  FADD.FTZ R13, R161, R180 ;  /* 0x000000b4a10d7221 */ /* 0x004fe20000010000 */
[----:B----4-:R-:W-:Y:S01]  /*7f60*/  F2FP.F16.F32.PACK_AB R161, R172, R161 ;  /* 0x000000a1aca1723e */ /* 0x010fe200000000ff */
[-C--:B------:R-:W-:Y:S01]  /*7f70*/  FMUL.FTZ R102, R102, R6.reuse ;  /* 0x0000000666667220 */ /* 0x080fe20000410000 */
[----:B------:R-:W2:Y:S01]  /*7f80*/  MUFU.EX2 R174, R179 ;  /* 0x000000b300ae7308 */ /* 0x000ea20000000800 */
[----:B0-----:R-:W-:Y:S01]  /*7f90*/  FADD.FTZ R178, R172, R13 ;  /* 0x0000000dacb27221 */ /* 0x001fe20000010000 */
[-C--:B------:R-:W-:Y:S01]  /*7fa0*/  FMUL.FTZ R103, R103, R6.reuse ;  /* 0x0000000667677220 */ /* 0x080fe20000410000 */
[-C--:B------:R-:W-:Y:S01]  /*7fb0*/  FMUL.FTZ R106, R106, R6.reuse ;  /* 0x000000066a6a7220 */ /* 0x080fe20000410000 */
[-C--:B------:R-:W-:Y:S01]  /*7fc0*/  FMUL.FTZ R107, R107, R6.reuse ;  /* 0x000000066b6b7220 */ /* 0x080fe20000410000 */
[----:B-1----:R-:W-:Y:S01]  /*7fd0*/  FADD.FTZ R13, R163, R178 ;  /* 0x000000b2a30d7221 */ /* 0x002fe20000010000 */
[----:B------:R-:W-:Y:S01]  /*7fe0*/  F2FP.F16.F32.PACK_AB R163, R4, R163 ;  /* 0x000000a304a3723e */ /* 0x000fe200000000ff */
[-C--:B------:R-:W-:Y:S01]  /*7ff0*/  FMUL.FTZ R110, R110, R6.reuse ;  /* 0x000000066e6e7220 */ /* 0x080fe20000410000 */
[----:B------:R-:W0:Y:S01]  /*8000*/  MUFU.EX2 R167, R182 ;  /* 0x000000b600a77308 */ /* 0x000e220000000800 */
[----:B------:R-:W-:Y:S01]  /*8010*/  FADD.FTZ R178, R4, R13 ;  /* 0x0000000d04b27221 */ /* 0x000fe20000010000 */
[-C--:B------:R-:W-:Y:S01]  /*8020*/  FMUL.FTZ R111, R111, R6.reuse ;  /* 0x000000066f6f7220 */ /* 0x080fe20000410000 */
[----:B------:R1:W-:Y:S01]  /*8030*/  STSM.16.M88.4 [R19], R160 ;  /* 0x000000a013007844 */ /* 0x0003e20000000200 */
[-C--:B------:R-:W-:Y:S01]  /*8040*/  FMUL.FTZ R114, R114, R6.reuse ;  /* 0x0000000672727220 */ /* 0x080fe20000410000 */
[----:B---3--:R-:W-:Y:S01]  /*8050*/  FADD.FTZ R13, R165, R178 ;  /* 0x000000b2a50d7221 */ /* 0x008fe20000010000 */
[-C--:B------:R-:W-:Y:S01]  /*8060*/  FMUL.FTZ R115, R115, R6.reuse ;  /* 0x0000000673737220 */ /* 0x080fe20000410000 */
[-C--:B------:R-:W-:Y:S01]  /*8070*/  FMUL.FTZ R118, R118, R6.reuse ;  /* 0x0000000676767220 */ /* 0x080fe20000410000 */
[----:B------:R-:W3:Y:S01]  /*8080*/  MUFU.EX2 R176, R176 ;  /* 0x000000b000b07308 */ /* 0x000ee20000000800 */
[C---:B--2---:R-:W-:Y:S01]  /*8090*/  FADD.FTZ R14, R174.reuse, R13 ;  /* 0x0000000dae0e7221 */ /* 0x044fe20000010000 */
[----:B------:R-:W-:Y:S01]  /*80a0*/  F2FP.F16.F32.PACK_AB R165, R174, R165 ;  /* 0x000000a5aea5723e */ /* 0x000fe200000000ff */
[-C--:B------:R-:W-:Y:S01]  /*80b0*/  FMUL.FTZ R119, R119, R6.reuse ;  /* 0x0000000677777220 */ /* 0x080fe20000410000 */
[-C--:B------:R-:W-:Y:S01]  /*80c0*/  FMUL.FTZ R122, R122, R6.reuse ;  /* 0x000000067a7a7220 */ /* 0x080fe20000410000 */
[-C--:B------:R-:W-:Y:S01]  /*80d0*/  FMUL.FTZ R123, R123, R6.reuse ;  /* 0x000000067b7b7220 */ /* 0x080fe20000410000 */
[-C--:B------:R-:W-:Y:S01]  /*80e0*/  FMUL.FTZ R126, R126, R6.reuse ;  /* 0x000000067e7e7220 */ /* 0x080fe20000410000 */
[-C--:B------:R-:W-:Y:S01]  /*80f0*/  FMUL.FTZ R127, R127, R6.reuse ;  /* 0x000000067f7f7220 */ /* 0x080fe20000410000 */
[-C--:B------:R-:W-:Y:S01]  /*8100*/  FMUL.FTZ R130, R130, R6.reuse ;  /* 0x0000000682827220 */ /* 0x080fe20000410000 */
[----:B0-----:R-:W-:Y:S01]  /*8110*/  FADD.FTZ R5, R167, R14 ;  /* 0x0000000ea7057221 */ /* 0x001fe20000010000 */
[-C--:B------:R-:W-:Y:S01]  /*8120*/  FMUL.FTZ R131, R131, R6.reuse ;  /* 0x0000000683837220 */ /* 0x080fe20000410000 */
[-C--:B------:R-:W-:Y:S01]  /*8130*/  FMUL.FTZ R134, R134, R6.reuse ;  /* 0x0000000686867220 */ /* 0x080fe20000410000 */
[-C--:B------:R-:W-:Y:S01]  /*8140*/  FMUL.FTZ R135, R135, R6.reuse ;  /* 0x0000000687877220 */ /* 0x080fe20000410000 */
[-C--:B------:R-:W-:Y:S01]  /*8150*/  FMUL.FTZ R138, R138, R6.reuse ;  /* 0x000000068a8a7220 */ /* 0x080fe20000410000 */
[-C--:B------:R-:W-:Y:S01]  /*8160*/  FMUL.FTZ R139, R139, R6.reuse ;  /* 0x000000068b8b7220 */ /* 0x080fe20000410000 */
[-C--:B------:R-:W-:Y:S01]  /*8170*/  FMUL.FTZ R142, R142, R6.reuse ;  /* 0x000000068e8e7220 */ /* 0x080fe20000410000 */
[-C--:B------:R-:W-:Y:S01]  /*8180*/  FMUL.FTZ R143, R143, R6.reuse ;  /* 0x000000068f8f7220 */ /* 0x080fe20000410000 */
[C---:B---3--:R-:W-:Y:S01]  /*8190*/  F2FP.F16.F32.PACK_AB R167, R176.reuse, R167 ;  /* 0x000000a7b0a7723e */ /* 0x048fe200000000ff */
[----:B------:R-:W-:Y:S01]  /*81a0*/  FADD.FTZ R4, R176, R5 ;  /* 0x00000005b0047221 */ /* 0x000fe20000010000 */
[-C--:B------:R-:W-:Y:S01]  /*81b0*/  FMUL.FTZ R146, R146, R6.reuse ;  /* 0x0000000692927220 */ /* 0x080fe20000410000 */
[-C--:B------:R-:W-:Y:S01]  /*81c0*/  FMUL.FTZ R147, R147, R6.reuse ;  /* 0x0000000693937220 */ /* 0x080fe20000410000 */
[-C--:B------:R-:W-:Y:S01]  /*81d0*/  FMUL.FTZ R150, R150, R6.reuse ;  /* 0x0000000696967220 */ /* 0x080fe20000410000 */
[----:B------:R1:W-:Y:S01]  /*81e0*/  STSM.16.M88.4 [R22], R164 ;  /* 0x000000a416007844 */ /* 0x0003e20000000200 */
[----:B------:R-:W-:Y:S01]  /*81f0*/  FMUL.FTZ R151, R151, R6 ;  /* 0x0000000697977220 */ /* 0x000fe20000410000 */
[----:B------:R-:W-:Y:S06]  /*8200*/  @!P3 BRA `(.L_x_4985) ;  /* 0x000000000004b947 */ /* 0x000fec0003800000 */
[----:B------:R-:W-:Y:S01]  /*8210*/  BPT.TRAP 0x1 ;  /* 0x000000040000795c */ /* 0x000fe20000300000 */
.L_x_4985:
[----:B------:R0:W2:Y:S01]  /*8220*/  SYNCS.PHASECHK.TRANS64.TRYWAIT P0, [UR27+0x28c50], R10 ;  /* 0x028c500aff0075a7 */ /* 0x0000a2000800015b */
[----:B------:R-:W-:Y:S05]  /*8230*/  @!P3 BRA `(.L_x_4986) ;  /* 0x000000000004b947 */ /* 0x000fea0003800000 */
[----:B------:R-:W-:Y:S01]  /*8240*/  BPT.TRAP 0x1 ;  /* 0x000000040000795c */ /* 0x000fe20000300000 */
.L_x_4986:
[----:B--2---:R-:W-:Y:S05]  /*8250*/  @P0 BRA `(.L_x_4987) ;  /* 0x0000000000080947 */ /* 0x004fea0003800000 */
[----:B------:R-:W2:Y:S02]  /*8260*/  SYNCS.PHASECHK.TRANS64.TRYWAIT P0, [UR27+0x28c50], R10 ;  /* 0x028c500aff0075a7 */ /* 0x000ea4000800015b */
[----:B--2---:R-:W-:Y:S05]  /*8270*/  @!P0 BRA `(.L_x_4988) ;  /* 0x000000d0006c8947 */ /* 0x004fea0003800000 */
.L_x_4987:
[----:B------:R-:W-:Y:S01]  /*8280*/  ULEA UR18, UR24, UR48, 0xc ;  /* 0x0000003018127291 */ /* 0x000fe2000f8e603f */
[----:B------:R-:W-:Y:S01]  /*8290*/  WARPGROUP.ARRIVE ;  /* 0x00000000000079c5 */ /* 0x000fe20000000000 */
[----:B------:R-:W-:Y:S01]  /*82a0*/  UMOV UR7, 0x40000040 ;  /* 0x4000004000077882 */ /* 0x000fe20000000000 */
[----:B------:R-:W-:Y:S01]  /*82b0*/  ISETP.LT.AND P0, PT, R11, UR50, PT ;  /* 0x000000320b007c0c */ /* 0x000fe2000bf01270 */
[----:B--2---:R-:W-:Y:S01]  /*82c0*/  @!P4 VIADD R7, R7, 0x28c60 ;  /* 0x00028c600707c836 */ /* 0x004fe20000000000 */
[----:B------:R-:W-:Y:S01]  /*82d0*/  UIADD3 UR50, UR50, -0x1, URZ ;  /* 0xffffffff32327890 */ /* 0x000fe2000fffe03f */
[----:B------:R-:W-:Y:S01]  /*82e0*/  IMAD.MOV.U32 R6, RZ, RZ, R168 ;  /* 0x000000ffff067224 */ /* 0x000fe200078e00a8 */
[----:B------:R-:W-:Y:S01]  /*82f0*/  UMOV UR6, UR18 ;  /* 0x0000001200067c82 */ /* 0x000fe20008000000 */
[----:B------:R-:W-:Y:S01]  /*8300*/  UMOV UR36, UR24 ;  /* 0x0000001800247c82 */ /* 0x000fe20008000000 */
[----:B------:R-:W-:Y:S01]  /*8310*/  HGMMA.64x256x16.F32 R24, R152, gdesc[UR4].tnspB, R24, gsb0 ;  /* 0x43e0000498187df0 */ /* 0x000fe20008000818 */
[----:B------:R-:W-:Y:S01]  /*8320*/  UIADD3 UR6, UR18, 0x80, URZ ;  /* 0x0000008012067890 */ /* 0x000fe2000fffe03f */
[----:B------:R-:W-:Y:S01]  /*8330*/  @!P4 PRMT R7, RZ, 0x654, R7 ;  /* 0x00000654ff07c816 */ /* 0x000fe20000000007 */
[----:B------:R-:W-:Y:S01]  /*8340*/  UMOV UR7, 0x40000040 ;  /* 0x4000004000077882 */ /* 0x000fe20000000000 */
[----:B------:R-:W-:Y:S01]  /*8350*/  IMAD.MOV.U32 R5, RZ, RZ, R8 ;  /* 0x000000ffff057224 */ /* 0x000fe200078e0008 */
[----:B------:R-:W-:-:S02]  /*8360*/  WARPGROUP.DEPBAR.LE gsb0, 0x0 ;  /* 0x00008000000079c5 */ /* 0x000fc40000010000 */
        /* <DEDUP_REMOVED lines=26> */
[----:B------:R-:W-:Y:S01]  /*8510*/  IMAD.MOV.U32 R6, RZ, RZ, R168 ;  /* 0x000000ffff067224 */ /* 0x000fe200078e00a8 */
[----:B------:R-:W-:Y:S01]  /*8520*/  UMOV UR36, UR24 ;  /* 0x0000001800247c82 */ /* 0x000fe20008000000 */
[----:B------:R-:W-:-:S07]  /*8530*/  IMAD.MOV.U32 R5, RZ, RZ, R8 ;  /* 0x000000ffff057224 */ /* 0x000fce00078e0008 */
.L_x_4972:
[----:B--2---:R-:W2:Y:S01]  /*8540*/  LDC R7, c[0x0][0x448] ;  /* 0x00011200ff077b82 */ /* 0x004ea20000000800 */
[----:B------:R-:W-:Y:S02]  /*8550*/  UIADD3 UR6, UR40, 0x3f, URZ ;  /* 0x0000003f28067890 */ /* 0x000fe4000fffe03f */
[----:B------:R-:W-:-:S04]  /*8560*/  UIADD3 UR14, -UR14, 0x1, URZ ;  /* 0x000000010e0e7890 */ /* 0x000fc8000fffe13f */
[----:B------:R-:W-:Y:S01]  /*8570*/  UIMAD UR14, UR49, UR11, UR14 ;  /* 0x0000000b310e72a4 */ /* 0x000fe2000f8e020e */
[----:B------:R-:W3:Y:S01]  /*8580*/  LDC R12, c[0x0][0x9e4] ;  /* 0x00027900ff0c7b82 */ /* 0x000ee20000000800 */
[----:B--2---:R-:W-:Y:S02]  /*8590*/  ISETP.NE.AND P5, PT, R7, 0x1, PT ;  /* 0x000000010700780c */ /* 0x004fe40003fa5270 */
[----:B---3--:R-:W-:-:S11]  /*85a0*/  ISETP.GE.AND P6, PT, R12, 0x1, PT ;  /* 0x000000010c00780c */ /* 0x008fd60003fc6270 */
[----:B------:R-:W2:Y:S08]  /*85b0*/  @P5 LDC R7, c[0x0][0x44c] ;  /* 0x00011300ff075b82 */ /* 0x000eb00000000800 */
[----:B------:R-:W3:Y:S01]  /*85c0*/  @P5 LDC R9, c[0x0][0x450] ;  /* 0x00011400ff095b82 */ /* 0x000ee20000000800 */
[----:B--2---:R-:W-:-:S04]  /*85d0*/  @P5 IMAD.HI.U32 R8, R7, UR6, RZ ;  /* 0x0000000607085c27 */ /* 0x004fc8000f8e00ff */
[----:B------:R-:W-:Y:S01]  /*85e0*/  IMAD.U32 R7, RZ, RZ, UR6 ;  /* 0x00000006ff077e24 */ /* 0x000fe2000f8e00ff */
[----:B---3--:R-:W-:-:S05]  /*85f0*/  @P5 SHF.R.U32.HI R7, RZ, R9, R8 ;  /* 0x00000009ff075219 */ /* 0x008fca0000011608 */
[----:B------:R-:W-:-:S04]  /*8600*/  VIADD R7, R7, UR14 ;  /* 0x0000000e07077c36 */ /* 0x000fc80008000000 */
[----:B------:R-:W-:Y:S01]  /*8610*/  VIADD R8, R7, -UR15 ;  /* 0x8000000f07087c36 */ /* 0x000fe20008000000 */
[----:B------:R-:W-:Y:S06]  /*8620*/  @!P6 BRA `(.L_x_4990) ;  /* 0x00000000003ce947 */ /* 0x000fec0003800000 */
[----:B------:R-:W-:-:S13]  /*8630*/  ISETP.GT.AND P0, PT, R7, -0x1, PT ;  /* 0xffffffff0700780c */ /* 0x000fda0003f04270 */
[----:B------:R-:W-:Y:S05]  /*8640*/  @P0 BRA `(.L_x_4991) ;  /* 0x00000000001c0947 */ /* 0x000fea0003800000 */
[----:B------:R-:W-:Y:S02]  /*8650*/  ISETP.NE.AND P0, PT, R12, 0x1, PT ;  /* 0x000000010c00780c */ /* 0x000fe40003f05270 */
[----:B------:R-:W-:-:S11]  /*8660*/  LOP3.LUT R7, RZ, R7, RZ, 0x33, !PT ;  /* 0x00000007ff077212 */ /* 0x000fd600078e33ff */
[----:B0-----:R-:W0:Y:S02]  /*8670*/  @P0 LDC.64 R10, c[0x0][0x9e8] ;  /* 0x00027a00ff0a0b82 */ /* 0x001e240000000a00 */
[----:B0-----:R-:W-:-:S05]  /*8680*/  @P0 IMAD.HI.U32 R10, R7, R10, RZ ;  /* 0x0000000a070a0227 */ /* 0x001fca00078e00ff */
[----:B------:R-:W-:-:S04]  /*8690*/  @P0 SHF.R.U32.HI R7, RZ, R11, R10 ;  /* 0x0000000bff070219 */ /* 0x000fc8000001160a */
[----:B------:R-:W-:Y:S01]  /*86a0*/  LOP3.LUT R7, RZ, R7, RZ, 0x33, !PT ;  /* 0x00000007ff077212 */ /* 0x000fe200078e33ff */
[----:B------:R-:W-:Y:S06]  /*86b0*/  BRA `(.L_x_4992) ;  /* 0x0000000000107947 */ /* 0x000fec0003800000 */
.L_x_4991:
[----:B------:R-:W-:-:S13]  /*86c0*/  ISETP.NE.AND P0, PT, R12, 0x1, PT ;  /* 0x000000010c00780c */ /* 0x000fda0003f05270 */
[----:B0-----:R-:W0:Y:S02]  /*86d0*/  @P0 LDC.64 R10, c[0x0][0x9e8] ;  /* 0x00027a00ff0a0b82 */ /* 0x001e240000000a00 */
[----:B0-----:R-:W-:-:S05]  /*86e0*/  @P0 IMAD.HI.U32 R10, R7, R10, RZ ;  /* 0x0000000a070a0227 */ /* 0x001fca00078e00ff */
[----:B------:R-:W-:-:S07]  /*86f0*/  @P0 SHF.R.U32.HI R7, RZ, R11, R10 ;  /* 0x0000000bff070219 */ /* 0x000fce000001160a */
.L_x_4992:
[----:B------:R-:W-:-:S05]  /*8700*/  IMAD R7, R7, R12, RZ ;  /* 0x0000000c07077224 */ /* 0x000fca00078e02ff */
[----:B------:R-:W-:-:S07]  /*8710*/  VIMNMX R8, R8, R7, !PT ;  /* 0x0000000708087248 */ /* 0x000fce0007fe0100 */
.L_x_4990:
[----:B------:R-:W-:-:S05]  /*8720*/  VIADD R8, R8, 0x3f ;  /* 0x0000003f08087836 */ /* 0x000fca0000000000 */
[----:B------:R-:W-:-:S04]  /*8730*/  SHF.R.S32.HI R7, RZ, 0x1f, R8 ;  /* 0x0000001fff077819 */ /* 0x000fc80000011408 */
[----:B------:R-:W-:-:S04]  /*8740*/  LEA.HI R7, R7, R8, RZ, 0x6 ;  /* 0x0000000807077211 */ /* 0x000fc800078f30ff */
[----:B------:R-:W-:-:S04]  /*8750*/  SHF.R.S32.HI R7, RZ, 0x6, R7 ;  /* 0x00000006ff077819 */ /* 0x000fc80000011407 */
[----:B------:R-:W-:-:S04]  /*8760*/  VIMNMX R7, R186, R7, !PT ;  /* 0x00000007ba077248 */ /* 0x000fc80007fe0100 */
[----:B------:R-:W-:-:S13]  /*8770*/  ISETP.LE.AND P0, PT, R7, UR50, PT ;  /* 0x0000003207007c0c */ /* 0x000fda000bf03270 */
[----:B------:R-:W-:Y:S05]  /*8780*/  @!P0 BRA `(.L_x_4993) ;  /* 0x0000001800388947 */ /* 0x000fea0003800000 */
[----:B------:R-:W-:Y:S01]  /*8790*/  IMAD.MOV.U32 R9, RZ, RZ, R6 ;  /* 0x000000ffff097224 */ /* 0x000fe200078e0006 */
[----:B------:R-:W-:Y:S01]  /*87a0*/  UMOV UR22, UR36 ;  /* 0x0000002400167c82 */ /* 0x000fe20008000000 */
[----:B0-----:R-:W-:Y:S01]  /*87b0*/  IMAD.MOV.U32 R10, RZ, RZ, R5 ;  /* 0x000000ffff0a7224 */ /* 0x001fe200078e0005 */
[----:B------:R-:W-:-:S06]  /*87c0*/  ULDC UR21, c[0x0][0x988] ;  /* 0x0002620000157ab9 */ /* 0x000fcc0000000800 */
.L_x_5002:
[----:B------:R-:W-:Y:S01]  /*87d0*/  UIADD3 UR36, UR22, 0x1, URZ ;  /* 0x0000000116247890 */ /* 0x000fe2000fffe03f */
[----:B------:R-:W-:Y:S01]  /*87e0*/  IMAD.U32 R6, RZ, RZ, UR50 ;  /* 0x00000032ff067e24 */ /* 0x000fe2000f8e00ff */
[----:B------:R-:W-:Y:S02]  /*87f0*/  UIADD3 UR20, UR50, -0x1, URZ ;  /* 0xffffffff32147890 */ /* 0x000fe4000fffe03f */
[----:B------:R-:W-:Y:S02]  /*8800*/  UISETP.NE.AND UP0, UPT, UR36, 0x2, UPT ;  /* 0x000000022400788c */ /* 0x000fe4000bf05270 */
[----:B------:R-:W-:Y:S02]  /*8810*/  ISETP.GT.AND P0, PT, R6, R7, PT ;  /* 0x000000070600720c */ /* 0x000fe40003f04270 */
[----:B------:R-:W-:Y:S02]  /*8820*/  USEL UR6, URZ, 0x1, UP0 ;  /* 0x000000013f067887 */ /* 0x000fe40008000000 */
[----:B------:R-:W-:-:S02]  /*8830*/  USEL UR36, UR36, URZ, UP0 ;  /* 0x0000003f24247287 */ /* 0x000fc40008000000 */
[----:B------:R-:W-:Y:S01]  /*8840*/  ULOP3.LUT UR37, UR37, UR6, URZ, 0x3c, !UPT ;  /* 0x0000000625257292 */ /* 0x000fe2000f8e3c3f */
[----:B------:R-:W-:Y:S01]  /*8850*/  UMOV UR50, UR20 ;  /* 0x0000001400327c82 */ /* 0x000fe20008000000 */
[----:B0123--:R-:W-:Y:S10]  /*8860*/  @!P3 BRA `(.L_x_4994) ;  /* 0x000000000004b947 */ /* 0x00fff40003800000 */
[----:B------:R-:W-:Y:S01]  /*8870*/  BPT.TRAP 0x1 ;  /* 0x000000040000795c */ /* 0x000fe20000300000 */
.L_x_4994:
[----:B------:R-:W-:Y:S01]  /*8880*/  ULEA UR23, UR36, UR43, 0x3 ;  /* 0x0000002b24177291 */ /* 0x000fe2000f8e183f */
[----:B------:R-:W-:-:S05]  /*8890*/  IMAD.U32 R8, RZ, RZ, UR37 ;  /* 0x00000025ff087e24 */ /* 0x000fca000f8e00ff */
[----:B------:R-:W-:-:S04]  /*88a0*/  SHF.L.U32 R8, R8, 0x1f, RZ ;  /* 0x0000001f08087819 */ /* 0x000fc800000006ff */
[----:B------:R0:W2:Y:S01]  /*88b0*/  SYNCS.PHASECHK.TRANS64.TRYWAIT P1, [UR23+0x28c30], R8 ;  /* 0x028c3008ff0075a7 */ /* 0x0000a20008020157 */
[----:B------:R-:W-:Y:S05]  /*88c0*/  @!P3 BRA `(.L_x_4995) ;  /* 0x000000000004b947 */ /* 0x000fea0003800000 */
[----:B------:R-:W-:Y:S01]  /*88d0*/  BPT.TRAP 0x1 ;  /* 0x000000040000795c */ /* 0x000fe20000300000 */
.L_x_4995:
[----:B--2---:R-:W-:Y:S05]  /*88e0*/  @P1 BRA `(.L_x_4996) ;  /* 0x0000000000081947 */ /* 0x004fea0003800000 */
[----:B------:R-:W2:Y:S02]  /*88f0*/  SYNCS.PHASECHK.TRANS64.TRYWAIT P1, [UR23+0x28c30], R8 ;  /* 0x028c3008ff0075a7 */ /* 0x000ea40008020157 */
[----:B--2---:R-:W-:Y:S05]  /*8900*/  @!P1 BRA `(.L_x_4997) ;  /* 0x000000c800dc9947 */ /* 0x004fea0003800000 */
.L_x_4996:
[----:B------:R-:W-:Y:S01]  /*8910*/  R2UR UR18, R0 ;  /* 0x00000000001272ca */ /* 0x000fe200000e0000 */
[----:B-1--4-:R-:W-:Y:S01]  /*8920*/  WARPGROUP.ARRIVE ;  /* 0x00000000000079c5 */ /* 0x012fe20000000000 */
[----:B------:R-:W-:Y:S01]  /*8930*/  UMOV UR19, 0x40000040 ;  /* 0x4000004000137882 */ /* 0x000fe20000000000 */
[----:B------:R-:W-:Y:S01]  /*8940*/  UMOV UR7, 0x40000040 ;  /* 0x4000004000077882 */ /* 0x000fe20000000000 */
[----:B------:R-:W-:Y:S01]  /*8950*/  UMOV UR11, 0x40000040 ;  /* 0x40000040000b7882 */ /* 0x000fe20000000000 */
[----:B------:R-:W-:-:S08]  /*8960*/  UMOV UR15, 0x40000040 ;  /* 0x40000040000f7882 */ /* 0x000fd00000000000 */
[----:B------:R-:W-:-:S04]  /*8970*/  ULEA UR18, UR36, UR18, 0x9 ;  /* 0x0000001224127291 */ /* 0x000fc8000f8e483f */
[----:B------:R-:W-:Y:S02]  /*8980*/  UIADD3 UR6, UR18, 0x2, URZ ;  /* 0x0000000212067890 */ /* 0x000fe4000fffe03f */
[----:B------:R-:W-:Y:S02]  /*8990*/  UIADD3 UR10, UR18, 0x4, URZ ;  /* 0x00000004120a7890 */ /* 0x000fe4000fffe03f */
[----:B------:R-:W-:Y:S02]  /*89a0*/  UIADD3 UR14, UR18, 0x6, URZ ;  /* 0x00000006120e7890 */ /* 0x000fe4000fffe03f */
[----:B------:R-:W-:Y:S03]  /*89b0*/  HGMMA.64x64x16.F32 R152, gdesc[UR16], RZ, !UPT, gsb0 ;  /* 0x00e00000109879f0 */ /* 0x000fe6000c0008ff */
[----:B------:R-:W-:Y:S02]  /*89c0*/  WARPGROUP.DEPBAR.LE gsb0, 0x0 ;  /* 0x00008000000079c5 */ /* 0x000fe40000010000 */
[----:B------:R-:W-:-:S06]  /*89d0*/  WARPGROUP.ARRIVE ;  /* 0x00000000000079c5 */ /* 0x000fcc0000000000 */
[----:B------:R-:W-:Y:S03]  /*89e0*/  HGMMA.64x64x16.F32 R152, gdesc[UR4], R152, gsb0 ;  /* 0x00e00000049879f0 */ /* 0x000fe60008000898 */
[----:B------:R-:W-:Y:S02]  /*89f0*/  WARPGROUP.DEPBAR.LE gsb0, 0x0 ;  /* 0x00008000000079c5 */ /* 0x000fe40000010000 */
[----:B------:R-:W-:-:S06]  /*8a00*/  WARPGROUP.ARRIVE ;  /* 0x00000000000079c5 */ /* 0x000fcc0000000000 */
[----:B------:R-:W-:Y:S01]  /*8a10*/  HGMMA.64x64x16.F32 R152, gdesc[UR8], R152, gsb0 ;  /* 0x00e00000089879f0 */ /* 0x000fe20008000898 */
[----:B------:R-:W-:Y:S02]  /*8a20*/  UMOV UR10, UR21 ;  /* 0x00000015000a7c82 */ /* 0x000fe40008000000 */
        /* <DEDUP_REMOVED lines=21> */
[----:B------:R-:W1:Y:S02]  /*8b80*/  SHFL.BFLY PT, R5, R12, 0x2, 0x1f ;  /* 0x0c401f000c057f89 */ /* 0x000e6400000e0000 */
        /* <DEDUP_REMOVED lines=10> */
[----:B------:R-:W-:-:S03]  /*8c30*/  FMNMX.FTZ R6, R170, R11, !PT ;  /* 0x0000000baa067209 */ /* 0x000fc60007810000 */
[----:B------:R-:W-:Y:S01]  /*8c40*/  FMUL.FTZ R20, R5, UR10 ;  /* 0x0000000a05147c20 */ /* 0x000fe20008410000 */
        /* <DEDUP_REMOVED lines=10> */
[--C-:B------:R-:W-:Y:S01]  /*8cf0*/  FFMA.FTZ R160, R168, UR10, -R20.reuse ;  /* 0x0000000aa8a07c23 */ /* 0x100fe20008010814 */
[----:B------:R-:W-:Y:S01]  /*8d00*/  FMNMX.FTZ R6, R178, R13, !PT ;  /* 0x0000000db2067209 */ /* 0x000fe20007810000 */
[--C-:B------:R-:W-:Y:S01]  /*8d10*/  FFMA.FTZ R168, R177, UR10, -R20.reuse ;  /* 0x0000000ab1a87c23 */ /* 0x100fe20008010814 */
[----:B------:R-:W1:Y:S01]  /*8d20*/  MUFU.EX2 R10, R10 ;  /* 0x0000000a000a7308 */ /* 0x000e620000000800 */
[--C-:B------:R-:W-:Y:S01]  /*8d30*/  FFMA.FTZ R15, R161, UR10, -R20.reuse ;  /* 0x0000000aa10f7c23 */ /* 0x100fe20008010814 */
[----:B------:R-:W-:Y:S01]  /*8d40*/  FMNMX.FTZ R13, R179, R6, !PT ;  /* 0x00000006b30d7209 */ /* 0x000fe20007810000 */
[--C-:B------:R-:W-:Y:S01]  /*8d50*/  FFMA.FTZ R161, R176, UR10, -R20.reuse ;  /* 0x0000000ab0a17c23 */ /* 0x100fe20008010814 */
[--C-:B------:R-:W-:Y:S01]  /*8d60*/  FFMA.FTZ R180, R180, UR10, -R20.reuse ;  /* 0x0000000ab4b47c23 */ /* 0x100fe20008010814 */
[--C-:B------:R-:W-:Y:S01]  /*8d70*/  FFMA.FTZ R14, R164, UR10, -R20.reuse ;  /* 0x0000000aa40e7c23 */ /* 0x100fe20008010814 */
[----:B------:R-:W-:Y:S01]  /*8d80*/  FMNMX.FTZ R6, R182, R13, !PT ;  /* 0x0000000db6067209 */ /* 0x000fe20007810000 */
[--C-:B------:R-:W-:Y:S01]  /*8d90*/  FFMA.FTZ R13, R157, UR10, -R20.reuse ;  /* 0x0000000a9d0d7c23 */ /* 0x100fe20008010814 */
[----:B------:R-:W2:Y:S01]  /*8da0*/  MUFU.EX2 R11, R11 ;  /* 0x0000000b000b7308 */ /* 0x000ea20000000800 */
[--C-:B------:R-:W-:Y:S01]  /*8db0*/  FFMA.FTZ R157, R172, UR10, -R20.reuse ;  /* 0x0000000aac9d7c23 */ /* 0x100fe20008010814 */
[----:B------:R-:W-:Y:S01]  /*8dc0*/  FMNMX.FTZ R6, R183, R6, !PT ;  /* 0x00000006b7067209 */ /* 0x000fe20007810000 */
[----:B------:R-:W-:-:S04]  /*8dd0*/  FFMA.FTZ R164, R173, UR10, -R20 ;  /* 0x0000000aada47c23 */ /* 0x000fc80008010814 */
[----:B------:R-:W3:Y:S01]  /*8de0*/  SHFL.BFLY PT, R153, R6, 0x2, 0x1f ;  /* 0x0c401f0006997f89 */ /* 0x000ee200000e0000 */
[----:B------:R-:W4:Y:S01]  /*8df0*/  MUFU.EX2 R152, R152 ;  /* 0x0000009800987308 */ /* 0x000f220000000800 */
[-C--:B-1----:R-:W-:Y:S01]  /*8e00*/  FMUL.FTZ R24, R24, R10.reuse ;  /* 0x0000000a18187220 */ /* 0x082fe20000410000 */
[-C--:B------:R-:W-:Y:S01]  /*8e10*/  FMUL.FTZ R25, R25, R10.reuse ;  /* 0x0000000a19197220 */ /* 0x080fe20000410000 */
[-C--:B------:R-:W-:Y:S01]  /*8e20*/  FMUL.FTZ R28, R28, R10.reuse ;  /* 0x0000000a1c1c7220 */ /* 0x080fe20000410000 */
[-C--:B------:R-:W-:Y:S01]  /*8e30*/  FMUL.FTZ R29, R29, R10.reuse ;  /* 0x0000000a1d1d7220 */ /* 0x080fe20000410000 */
[-C--:B------:R-:W-:Y:S01]  /*8e40*/  FMUL.FTZ R32, R32, R10.reuse ;  /* 0x0000000a20207220 */ /* 0x080fe20000410000 */
[-C--:B------:R-:W-:Y:S01]  /*8e50*/  FMUL.FTZ R33, R33, R10.reuse ;  /* 0x0000000a21217220 */ /* 0x080fe20000410000 */
[-C--:B------:R-:W-:Y:S01]  /*8e60*/  FMUL.FTZ R36, R36, R10.reuse ;  /* 0x0000000a24247220 */ /* 0x080fe20000410000 */
[----:B------:R-:W-:Y:S01]  /*8e70*/  MUFU.EX2 R12, R12 ;  /* 0x0000000c000c7308 */ /* 0x000fe20000000800 */
[----:B--2---:R-:W-:Y:S01]  /*8e80*/  FFMA.FTZ R3, R10, R3, R11 ;  /* 0x000000030a037223 */ /* 0x004fe2000001000b */
[-C--:B------:R-:W-:Y:S01]  /*8e90*/  FMUL.FTZ R37, R37, R10.reuse ;  /* 0x0000000a25257220 */ /* 0x080fe20000410000 */
[-C--:B------:R-:W-:Y:S01]  /*8ea0*/  FMUL.FTZ R40, R40, R10.reuse ;  /* 0x0000000a28287220 */ /* 0x080fe20000410000 */
[-C--:B------:R-:W-:Y:S01]  /*8eb0*/  FMUL.FTZ R41, R41, R10.reuse ;  /* 0x0000000a29297220 */ /* 0x080fe20000410000 */
[-C--:B------:R-:W-:Y:S01]  /*8ec0*/  FMUL.FTZ R44, R44, R10.reuse ;  /* 0x0000000a2c2c7220 */ /* 0x080fe20000410000 */
[-C--:B------:R-:W-:Y:S01]  /*8ed0*/  FMUL.FTZ R45, R45, R10.reuse ;  /* 0x0000000a2d2d7220 */ /* 0x080fe20000410000 */
[-C--:B------:R-:W-:Y:S01]  /*8ee0*/  FMUL.FTZ R48, R48, R10.reuse ;  /* 0x0000000a30307220 */ /* 0x080fe20000410000 */
[----:B------:R-:W-:Y:S01]  /*8ef0*/  MUFU.EX2 R13, R13 ;  /* 0x0000000d000d7308 */ /* 0x000fe20000000800 */
[----:B----4-:R-:W-:Y:S01]  /*8f00*/  FADD.FTZ R3, R152, R3 ;  /* 0x0000000398037221 */ /* 0x010fe20000010000 */
[-C--:B------:R-:W-:Y:S01]  /*8f10*/  FMUL.FTZ R49, R49, R10.reuse ;  /* 0x0000000a31317220 */ /* 0x080fe20000410000 */
[-C--:B------:R-:W-:Y:S01]  /*8f20*/  FMUL.FTZ R52, R52, R10.reuse ;  /* 0x0000000a34347220 */ /* 0x080fe20000410000 */
[-C--:B------:R-:W-:Y:S01]  /*8f30*/  FMUL.FTZ R53, R53, R10.reuse ;  /* 0x0000000a35357220 */ /* 0x080fe20000410000 */
[-C--:B------:R-:W-:Y:S01]  /*8f40*/  FMUL.FTZ R56, R56, R10.reuse ;  /* 0x0000000a38387220 */ /* 0x080fe20000410000 */
[-C--:B------:R-:W-:Y:S01]  /*8f50*/  FMUL.FTZ R57, R57, R10.reuse ;  /* 0x0000000a39397220 */ /* 0x080fe20000410000 */
[----:B---3--:R-:W-:Y:S01]  /*8f60*/  FMNMX.FTZ R165, R6, R153, !PT ;  /* 0x0000009906a57209 */ /* 0x008fe20007810000 */
[--C-:B------:R-:W-:Y:S01]  /*8f70*/  FFMA.FTZ R153, R169, UR10, -R20.reuse ;  /* 0x0000000aa9997c23 */ /* 0x100fe20008010814 */
[----:B------:R-:W-:Y:S01]  /*8f80*/  MUFU.EX2 R156, R156 ;  /* 0x0000009c009c7308 */ /* 0x000fe20000000800 */
[----:B------:R-:W-:Y:S01]  /*8f90*/  FFMA.FTZ R20, R181, UR10, -R20 ;  /* 0x0000000ab5147c23 */ /* 0x000fe20008010814 */
[----:B------:R-:W-:Y:S01]  /*8fa0*/  IMAD.U32 R181, RZ, RZ, UR22 ;  /* 0x00000016ffb57e24 */ /* 0x000fe2000f8e00ff */
[----:B------:R-:W1:Y:S01]  /*8fb0*/  SHFL.BFLY PT, R6, R165, 0x1, 0x1f ;  /* 0x0c201f00a5067f89 */ /* 0x000e6200000e0000 */
        /* <DEDUP_REMOVED lines=23> */
[----:B-1----:R-:W-:Y:S01]  /*9130*/  FMNMX.FTZ R6, R165, R6, !PT ;  /* 0x00000006a5067209 */ /* 0x002fe20007810000 */
        /* <DEDUP_REMOVED lines=8> */
[--C-:B------:R-:W-:Y:S01]  /*91c0*/  FFMA.FTZ R192, R167, UR10, -R177.reuse ;  /* 0x0000000aa7c07c23 */ /* 0x100fe200080108b1 */
[----:B------:R-:W-:Y:S01]  /*91d0*/  FMUL.FTZ R9, R9, UR10 ;  /* 0x0000000a09097c20 */ /* 0x000fe20008410000 */
[--C-:B------:R-:W-:Y:S01]  /*91e0*/  FFMA.FTZ R172, R154, UR10, -R177.reuse ;  /* 0x0000000a9aac7c23 */ /* 0x100fe200080108b1 */
[--C-:B------:R-:W-:Y:S01]  /*91f0*/  FFMA.FTZ R167, R170, UR10, -R177.reuse ;  /* 0x0000000aaaa77c23 */ /* 0x100fe200080108b1 */
[----:B------:R-:W-:Y:S01]  /*9200*/  FFMA.FTZ R170, R171, UR10, -R177 ;  /* 0x0000000aabaa7c23 */ /* 0x000fe200080108b1 */
[----:B------:R-:W-:-:S02]  /*9210*/  IMAD.MOV R171, RZ, RZ, -R17 ;  /* 0x000000ffffab7224 */ /* 0x000fc400078e0a11 */
[--C-:B------:R-:W-:Y:S01]  /*9220*/  FFMA.FTZ R155, R155, UR10, -R177.reuse ;  /* 0x0000000a9b9b7c23 */ /* 0x100fe200080108b1 */
[----:B------:R-:W-:Y:S01]  /*9230*/  MUFU.EX2 R9, R9 ;  /* 0x0000000900097308 */ /* 0x000fe20000000800 */
[--C-:B------:R-:W-:Y:S01]  /*9240*/  FFMA.FTZ R169, R158, UR10, -R177.reuse ;  /* 0x0000000a9ea97c23 */ /* 0x100fe200080108b1 */
[--C-:B------:R-:W-:Y:S01]  /*9250*/  FFMA.FTZ R176, R159, UR10, -R177.reuse ;  /* 0x0000000a9fb07c23 */ /* 0x100fe200080108b1 */
[----:B------:R-:W-:Y:S01]  /*9260*/  ISETP.NE.AND P1, PT, R2, R171, PT ;  /* 0x000000ab0200720c */ /* 0x000fe20003f25270 */
[----:B------:R-:W-:Y:S02]  /*9270*/  IMAD.U32 R171, RZ, RZ, UR23 ;  /* 0x00000017ffab7e24 */ /* 0x000fe4000f8e00ff */
[--C-:B------:R-:W-:Y:S01]  /*9280*/  FFMA.FTZ R159, R162, UR10, -R177.reuse ;  /* 0x0000000aa29f7c23 */ /* 0x100fe200080108b1 */
[--C-:B-1----:R-:W-:Y:S01]  /*9290*/  FFMA.FTZ R180, R163, UR10, -R177.reuse ;  /* 0x0000000aa3b47c23 */ /* 0x102fe200080108b1 */
[----:B------:R-:W-:Y:S01]  /*92a0*/  FFMA.FTZ R163, R166, UR10, -R177 ;  /* 0x0000000aa6a37c23 */ /* 0x000fe200080108b1 */
[----:B------:R-:W1:Y:S01]  /*92b0*/  MUFU.EX2 R172, R172 ;  /* 0x000000ac00ac7308 */ /* 0x000e620000000800 */
[----:B------:R-:W-:-:S02]  /*92c0*/  @!P4 VIADD R154, R171, 0x28c40 ;  /* 0x00028c40ab9ac836 */ /* 0x000fc40000000000 */
[--C-:B------:R-:W-:Y:S01]  /*92d0*/  FFMA.FTZ R173, R174, UR10, -R177.reuse ;  /* 0x0000000aaead7c23 */ /* 0x100fe200080108b1 */
[--C-:B------:R-:W-:Y:S01]  /*92e0*/  FFMA.FTZ R174, R175, UR10, -R177.reuse ;  /* 0x0000000aafae7c23 */ /* 0x100fe200080108b1 */
[--C-:B------:R-:W-:Y:S01]  /*92f0*/  FFMA.FTZ R175, R178, UR10, -R177.reuse ;  /* 0x0000000ab2af7c23 */ /* 0x100fe200080108b1 */
[--C-:B------:R-:W-:Y:S01]  /*9300*/  FFMA.FTZ R178, R179, UR10, -R177.reuse ;  /* 0x0000000ab3b27c23 */ /* 0x100fe200080108b1 */
[----:B------:R-:W-:Y:S01]  /*9310*/  @!P4 PRMT R154, RZ, 0x654, R154 ;  /* 0x00000654ff9ac816 */ /* 0x000fe2000000009a */
[--C-:B------:R-:W-:Y:S01]  /*9320*/  FFMA.FTZ R182, R182, UR10, -R177.reuse ;  /* 0x0000000ab6b67c23 */ /* 0x100fe200080108b1 */
[----:B------:R-:W2:Y:S01]  /*9330*/  MUFU.EX2 R155, R155 ;  /* 0x0000009b009b7308 */ /* 0x000ea20000000800 */
[----:B------:R-:W-:Y:S01]  /*9340*/  @!P1 IMAD R158, R181, 0x40, R16 ;  /* 0x00000040b59e9824 */ /* 0x000fe200078e0210 */
[----:B------:R3:W-:Y:S01]  /*9350*/  @!P4 SYNCS.ARRIVE.TRANS64.RED.A1T0 RZ, [R154+URZ], RZ ;  /* 0x000000ff9affc9a7 */ /* 0x0007e2000810043f */
[----:B------:R-:W-:Y:S01]  /*9360*/  FFMA.FTZ R177, R183, UR10, -R177 ;  /* 0x0000000ab7b17c23 */ /* 0x000fe200080108b1 */
[-C--:B------:R-:W-:Y:S01]  /*9370*/  FMUL.FTZ R109, R109, R10.reuse ;  /* 0x0000000a6d6d7220 */ /* 0x080fe20000410000 */
[-C--:B------:R-:W-:Y:S01]  /*9380*/  FMUL.FTZ R112, R112, R10.reuse ;  /* 0x0000000a70707220 */ /* 0x080fe20000410000 */
[----:B------:R-:W-:Y:S01]  /*9390*/  @!P1 LEA R158, R158, UR43, 0x2 ;  /* 0x0000002b9e9e9c11 */ /* 0x000fe2000f8e10ff */
[----:B------:R-:W-:Y:S01]  /*93a0*/  FMUL.FTZ R113, R113, R10 ;  /* 0x0000000a71717220 */ /* 0x000fe20000410000 */
[----:B------:R-:W4:Y:S01]  /*93b0*/  MUFU.EX2 R169, R169 ;  /* 0x000000a900a97308 */ /* 0x000f220000000800 */
[----:B-1----:R-:W-:Y:S01]  /*93c0*/  FFMA.FTZ R4, R9, R4, R172 ;  /* 0x0000000409047223 */ /* 0x002fe200000100ac */
[----:B---3--:R-:W-:Y:S01]  /*93d0*/  FADD.FTZ R154, R12, R3 ;  /* 0x000000030c9a7221 */ /* 0x008fe20000010000 */
[----:B------:R-:W-:Y:S01]  /*93e0*/  @!P1 STS [R158+0x28800], R10 ;  /* 0x0288000a9e009388 */ /* 0x000fe20000000800 */
[-C--:B------:R-:W-:Y:S01]  /*93f0*/  FMUL.FTZ R116, R116, R10.reuse ;  /* 0x0000000a74747220 */ /* 0x080fe20000410000 */
[-C--:B------:R-:W-:Y:S01]  /*9400*/  FMUL.FTZ R117, R117, R10.reuse ;  /* 0x0000000a75757220 */ /* 0x080fe20000410000 */
[----:B------:R-:W-:Y:S01]  /*9410*/  FADD.FTZ R3, R13, R154 ;  /* 0x0000009a0d037221 */ /* 0x000fe20000010000 */
[----:B------:R1:W-:Y:S01]  /*9420*/  @!P1 STS [R158+0x28820], R9 ;  /* 0x028820099e009388 */ /* 0x0003e20000000800 */
[----:B------:R-:W3:Y:S01]  /*9430*/  MUFU.EX2 R176, R176 ;  /* 0x000000b000b07308 */ /* 0x000ee20000000800 */
[----:B--2---:R-:W-:Y:S01]  /*9440*/  FADD.FTZ R4, R155, R4 ;  /* 0x000000049b047221 */ /* 0x004fe20000010000 */
[----:B------:R-:W-:Y:S01]  /*9450*/  FADD.FTZ R154, R156, R3 ;  /* 0x000000039c9a7221 */ /* 0x000fe20000010000 */
[-C--:B------:R-:W-:Y:S01]  /*9460*/  FMUL.FTZ R120, R120, R10.reuse ;  /* 0x0000000a78787220 */ /* 0x080fe20000410000 */
[-C--:B------:R-:W-:Y:S01]  /*9470*/  FMUL.FTZ R121, R121, R10.reuse ;  /* 0x0000000a79797220 */ /* 0x080fe20000410000 */
[-C--:B------:R-:W-:Y:S01]  /*9480*/  FMUL.FTZ R124, R124, R10.reuse ;  /* 0x0000000a7c7c7220 */ /* 0x080fe20000410000 */
[----:B------:R-:W-:Y:S01]  /*9490*/  FADD.FTZ R179, R15, R154 ;  /* 0x0000009a0fb37221 */ /* 0x000fe20000010000 */
[-C--:B------:R-:W-:Y:S01]  /*94a0*/  FMUL.FTZ R125, R125, R10.reuse ;  /* 0x0000000a7d7d7220 */ /* 0x080fe20000410000 */
[----:B------:R-:W2:Y:S01]  /*94b0*/  MUFU.EX2 R159, R159 ;  /* 0x0000009f009f7308 */ /* 0x000ea20000000800 */
[----:B----4-:R-:W-:Y:S01]  /*94c0*/  FADD.FTZ R3, R169, R4 ;  /* 0x00000004a9037221 */ /* 0x010fe20000010000 */
[----:B------:R-:W-:Y:S01]  /*94d0*/  FADD.FTZ R154, R14, R179 ;  /* 0x000000b30e9a7221 */ /* 0x000fe20000010000 */
[-C--:B------:R-:W-:Y:S01]  /*94e0*/  FMUL.FTZ R128, R128, R10.reuse ;  /* 0x0000000a80807220 */ /* 0x080fe20000410000 */
[-C--:B------:R-:W-:Y:S01]  /*94f0*/  FMUL.FTZ R129, R129, R10.reuse ;  /* 0x0000000a81817220 */ /* 0x080fe20000410000 */
[-C--:B------:R-:W-:Y:S01]  /*9500*/  FMUL.FTZ R132, R132, R10.reuse ;  /* 0x0000000a84847220 */ /* 0x080fe20000410000 */
[----:B------:R-:W-:Y:S01]  /*9510*/  FADD.FTZ R179, R21, R154 ;  /* 0x0000009a15b37221 */ /* 0x000fe20000010000 */
        /* <DEDUP_REMOVED lines=12> */
[----:B------:R-:W-:Y:S01]  /*95e0*/  FMUL.FTZ R149, R149, R10 ;  /* 0x0000000a95957220 */ /* 0x000fe20000410000 */
[----:B------:R-:W-:Y:S01]  /*95f0*/  F2FP.F16.F32.PACK_AB R152, R152, R11 ;  /* 0x0000000b9898723e */ /* 0x000fe200000000ff */
[-C--:B------:R-:W-:Y:S01]  /*9600*/  FMUL.FTZ R26, R26, R9.reuse ;  /* 0x000000091a1a7220 */ /* 0x080fe20000410000 */
[----:B------:R-:W-:Y:S01]  /*9610*/  F2FP.F16.F32.PACK_AB R156, R15, R156 ;  /* 0x0000009c0f9c723e */ /* 0x000fe200000000ff */
[-C--:B------:R-:W-:Y:S01]  /*9620*/  FMUL.FTZ R27, R27, R9.reuse ;  /* 0x000000091b1b7220 */ /* 0x080fe20000410000 */
[----:B------:R-:W2:Y:S01]  /*9630*/  MUFU.EX2 R160, R160 ;  /* 0x000000a000a07308 */ /* 0x000ea20000000800 */
[----:B----4-:R-:W-:Y:S01]  /*9640*/  FADD.FTZ R4, R180, R3 ;  /* 0x00000003b4047221 */ /* 0x010fe20000010000 */
[----:B-1----:R-:W-:Y:S01]  /*9650*/  F2FP.F16.F32.PACK_AB R158, R21, R14 ;  /* 0x0000000e159e723e */ /* 0x002fe200000000ff */
[-C--:B------:R-:W-:Y:S01]  /*9660*/  FMUL.FTZ R30, R30, R9.reuse ;  /* 0x000000091e1e7220 */ /* 0x080fe20000410000 */
        /* <DEDUP_REMOVED lines=21> */
[----:B-1----:R-:W-:Y:S01]  /*97c0*/  FADD.FTZ R4, R192, R3 ;  /* 0x00000003c0047221 */ /* 0x002fe20000010000 */
[-C--:B------:R-:W-:Y:S01]  /*97d0*/  FMUL.FTZ R63, R63, R9.reuse ;  /* 0x000000093f3f7220 */ /* 0x080fe20000410000 */
[-C--:B------:R-:W-:Y:S01]  /*97e0*/  FMUL.FTZ R66, R66, R9.reuse ;  /* 0x0000000942427220 */ /* 0x080fe20000410000 */
[-C--:B------:R-:W-:Y:S01]  /*97f0*/  FMUL.FTZ R67, R67, R9.reuse ;  /* 0x0000000943437220 */ /* 0x080fe20000410000 */
[-C--:B------:R-:W-:Y:S01]  /*9800*/  FMUL.FTZ R70, R70, R9.reuse ;  /* 0x0000000946467220 */ /* 0x080fe20000410000 */
[-C--:B------:R-:W-:Y:S01]  /*9810*/  FMUL.FTZ R71, R71, R9.reuse ;  /* 0x0000000947477220 */ /* 0x080fe20000410000 */
[-C--:B------:R-:W-:Y:S01]  /*9820*/  FMUL.FTZ R74, R74, R9.reuse ;  /* 0x000000094a4a7220 */ /* 0x080fe20000410000 */
[----:B------:R-:W1:Y:S01]  /*9830*/  MUFU.EX2 R157, R157 ;  /* 0x0000009d009d7308 */ /* 0x000e620000000800 */
[C---:B---3--:R-:W-:Y:S01]  /*9840*/  FADD.FTZ R154, R153.reuse, R154 ;  /* 0x0000009a999a7221 */ /* 0x048fe20000010000 */
[----:B------:R-:W-:Y:S01]  /*9850*/  F2FP.F16.F32.PACK_AB R160, R153, R160 ;  /* 0x000000a099a0723e */ /* 0x000fe200000000ff */
[-C--:B------:R-:W-:Y:S01]  /*9860*/  FMUL.FTZ R75, R75, R9.reuse ;  /* 0x000000094b4b7220 */ /* 0x080fe20000410000 */
[----:B------:R-:W-:Y:S01]  /*9870*/  F2FP.F16.F32.PACK_AB R153, R155, R172 ;  /* 0x000000ac9b99723e */ /* 0x000fe200000000ff */
[----:B------:R-:W-:Y:S01]  /*9880*/  FMUL.FTZ R78, R78, R9 ;  /* 0x000000094e4e7220 */ /* 0x000fe20000410000 */
[----:B------:R-:W-:Y:S01]  /*9890*/  F2FP.F16.F32.PACK_AB R155, R176, R169 ;  /* 0x000000a9b09b723e */ /* 0x000fe200000000ff */
        /* <DEDUP_REMOVED lines=11> */
[----:B------:R-:W-:Y:S01]  /*9950*/  F2FP.F16.F32.PACK_AB R154, R13, R12 ;  /* 0x0000000c0d9a723e */ /* 0x000fe200000000ff */
[----:B------:R-:W-:Y:S01]  /*9960*/  BAR.SYNC.DEFER_BLOCKING 0xf, 0x100 ;  /* 0x03c4000000007b1d */ /* 0x000fe20000010000 */
        /* <DEDUP_REMOVED lines=16> */
[----:B------:R-:W-:Y:S01]  /*9a70*/  FMUL.FTZ R115, R115, R9 ;  /* 0x0000000973737220 */ /* 0x000fe20000410000 */
[----:B------:R-:W-:Y:S01]  /*9a80*/  F2FP.F16.F32.PACK_AB R157, R180, R159 ;  /* 0x0000009fb49d723e */ /* 0x000fe200000000ff */
[----:B------:R-:W-:Y:S01]  /*9a90*/  FMUL.FTZ R118, R118, R9 ;  /* 0x0000000976767220 */ /* 0x000fe20000410000 */
[----:B------:R-:W-:Y:S01]  /*9aa0*/  F2FP.F16.F32.PACK_AB R159, R192, R163 ;  /* 0x000000a3c09f723e */ /* 0x000fe200000000ff */
[-C--:B------:R-:W-:Y:S01]  /*9ab0*/  FMUL.FTZ R119, R119, R9.reuse ;  /* 0x0000000977777220 */ /* 0x080fe20000410000 */
[----:B------:R-:W2:Y:S01]  /*9ac0*/  MUFU.EX2 R174, R174 ;  /* 0x000000ae00ae7308 */ /* 0x000ea20000000800 */
[----:B-1----:R-:W-:Y:S01]  /*9ad0*/  FADD.FTZ R3, R173, R4 ;  /* 0x00000004ad037221 */ /* 0x002fe20000010000 */
[----:B------:R1:W-:Y:S01]  /*9ae0*/  STSM.16.M88.4 [R18+0x26800], R152 ;  /* 0x0268009812007844 */ /* 0x0003e20000000200 */
[-C--:B------:R-:W-:Y:S01]  /*9af0*/  FMUL.FTZ R122, R122, R9.reuse ;  /* 0x000000097a7a7220 */ /* 0x080fe20000410000 */
[-C--:B------:R-:W-:Y:S01]  /*9b00*/  FMUL.FTZ R123, R123, R9.reuse ;  /* 0x000000097b7b7220 */ /* 0x080fe20000410000 */
[-C--:B------:R-:W-:Y:S01]  /*9b10*/  FMUL.FTZ R126, R126, R9.reuse ;  /* 0x000000097e7e7220 */ /* 0x080fe20000410000 */
[----:B------:R1:W-:Y:S01]  /*9b20*/  STSM.16.M88.4 [R23], R156 ;  /* 0x0000009c17007844 */ /* 0x0003e20000000200 */
        /* <DEDUP_REMOVED lines=18> */
[C---:B----4-:R-:W-:Y:S01]  /*9c50*/  FADD.FTZ R10, R168.reuse, R11 ;  /* 0x0000000ba80a7221 */ /* 0x050fe20000010000 */
[----:B------:R-:W-:Y:S01]  /*9c60*/  F2FP.F16.F32.PACK_AB R164, R168, R161 ;  /* 0x000000a1a8a4723e */ /* 0x000fe200000000ff */
[----:B------:R-:W-:Y:S01]  /*9c70*/  FMUL.FTZ R151, R151, R9 ;  /* 0x0000000997977220 */ /* 0x000fe20000410000 */
[----:B------:R-:W-:Y:S01]  /*9c80*/  F2FP.F16.F32.PACK_AB R161, R170, R167 ;  /* 0x000000a7aaa1723e */ /* 0x000fe200000000ff */
[----:B------:R-:W-:-:S03]  /*9c90*/  FADD.FTZ R3, R165, R10 ;  /* 0x0000000aa5037221 */ /* 0x000fc60000010000 */
[----:B------:R-:W4:Y:S01]  /*9ca0*/  MUFU.EX2 R178, R178 ;  /* 0x000000b200b27308 */ /* 0x000f220000000800 */
[----:B---3--:R-:W-:Y:S01]  /*9cb0*/  FADD.FTZ R11, R175, R4 ;  /* 0x00000004af0b7221 */ /* 0x008fe20000010000 */
[----:B------:R1:W-:Y:S06]  /*9cc0*/  STSM.16.M88.4 [R19], R160 ;  /* 0x000000a013007844 */ /* 0x0003ec0000000200 */
[----:B------:R-:W3:Y:S01]  /*9cd0*/  MUFU.EX2 R182, R182 ;  /* 0x000000b600b67308 */ /* 0x000ee20000000800 */
[C---:B--2---:R-:W-:Y:S01]  /*9ce0*/  F2FP.F16.F32.PACK_AB R166, R20.reuse, R165 ;  /* 0x000000a514a6723e */ /* 0x044fe200000000ff */
[----:B------:R-:W-:-:S06]  /*9cf0*/  FADD.FTZ R3, R20, R3 ;  /* 0x0000000314037221 */ /* 0x000fcc0000010000 */
[----:B------:R-:W2:Y:S01]  /*9d00*/  MUFU.EX2 R177, R177 ;  /* 0x000000b100b17308 */ /* 0x000ea20000000800 */
[C---:B----4-:R-:W-:Y:S01]  /*9d10*/  FADD.FTZ R11, R178.reuse, R11 ;  /* 0x0000000bb20b7221 */ /* 0x050fe20000010000 */
[----:B------:R-:W-:-:S03]  /*9d20*/  F2FP.F16.F32.PACK_AB R165, R178, R175 ;  /* 0x000000afb2a5723e */ /* 0x000fc600000000ff */
[----:B---3--:R-:W-:Y:S01]  /*9d30*/  FADD.FTZ R4, R182, R11 ;  /* 0x0000000bb6047221 */ /* 0x008fe20000010000 */
[----:B--2---:R-:W-:-:S03]  /*9d40*/  F2FP.F16.F32.PACK_AB R167, R177, R182 ;  /* 0x000000b6b1a7723e */ /* 0x004fc600000000ff */
[----:B------:R-:W-:Y:S02]  /*9d50*/  FADD.FTZ R4, R177, R4 ;  /* 0x00000004b1047221 */ /* 0x000fe40000010000 */
[----:B------:R1:W-:Y:S01]  /*9d60*/  STSM.16.M88.4 [R22], R164 ;  /* 0x000000a416007844 */ /* 0x0003e20000000200 */
[----:B------:R-:W-:Y:S05]  /*9d70*/  @!P3 BRA `(.L_x_4998) ;  /* 0x000000000004b947 */ /* 0x000fea0003800000 */
[----:B------:R-:W-:Y:S01]  /*9d80*/  BPT.TRAP 0x1 ;  /* 0x000000040000795c */ /* 0x000fe20000300000 */
.L_x_4998:
[----:B------:R2:W3:Y:S01]  /*9d90*/  SYNCS.PHASECHK.TRANS64.TRYWAIT P1, [UR23+0x28c50], R8 ;  /* 0x028c5008ff0075a7 */ /* 0x0004e20008020157 */
[----:B------:R-:W-:Y:S05]  /*9da0*/  @!P3 BRA `(.L_x_4999) ;  /* 0x000000000004b947 */ /* 0x000fea0003800000 */
[----:B------:R-:W-:Y:S01]  /*9db0*/  BPT.TRAP 0x1 ;  /* 0x000000040000795c */ /* 0x000fe20000300000 */
.L_x_4999:
[----:B---3--:R-:W-:Y:S05]  /*9dc0*/  @P1 BRA `(.L_x_5000) ;  /* 0x0000000000081947 */ /* 0x008fea0003800000 */
[----:B------:R-:W3:Y:S02]  /*9dd0*/  SYNCS.PHASECHK.TRANS64.TRYWAIT P1, [UR23+0x28c50], R8 ;  /* 0x028c5008ff0075a7 */ /* 0x000ee40008020157 */
[----:B---3--:R-:W-:Y:S05]  /*9de0*/  @!P1 BRA `(.L_x_5001) ;  /* 0x000000b400bc9947 */ /* 0x008fea0003800000 */
.L_x_5000:
        /* <DEDUP_REMOVED lines=39> */
[----:B------:R-:W-:-:S05]  /*a060*/  UMOV UR50, UR20 ;  /* 0x0000001400327c82 */ /* 0x000fca0008000000 */
.L_x_4993:
[----:B------:R-:W-:-:S13]  /*a070*/  ISETP.LE.AND P0, PT, R186, UR50, PT ;  /* 0x00000032ba007c0c */ /* 0x000fda000bf03270 */
[----:B------:R-:W-:Y:S05]  /*a080*/  @!P0 BRA `(.L_x_5003) ;  /* 0x0000002000ec8947 */ /* 0x000fea0003800000 */
[----:B0-----:R-:W-:Y:S01]  /*a090*/  IMAD.MOV.U32 R10, RZ, RZ, R6 ;  /* 0x000000ffff0a7224 */ /* 0x001fe200078e0006 */
[----:B------:R-:W-:Y:S01]  /*a0a0*/  UMOV UR21, UR36 ;  /* 0x0000002400157c82 */ /* 0x000fe20008000000 */
[----:B------:R-:W-:Y:S01]  /*a0b0*/  IMAD.MOV.U32 R11, RZ, RZ, R5 ;  /* 0x000000ffff0b7224 */ /* 0x000fe200078e0005 */
[----:B------:R-:W-:Y:S01]  /*a0c0*/  ULDC UR22, c[0x0][0x9e4] ;  /* 0x0002790000167ab9 */ /* 0x000fe20000000800 */
[----:B------:R-:W-:Y:S01]  /*a0d0*/  ULDC UR23, c[0x0][0x288] ;  /* 0x0000a20000177ab9 */ /* 0x000fe20000000800 */
[----:B------:R-:W-:Y:S01]  /*a0e0*/  ULDC UR24, c[0x0][0x9dc] ;  /* 0x0002770000187ab9 */ /* 0x000fe20000000800 */
[----:B------:R-:W-:Y:S01]  /*a0f0*/  ULDC UR20, c[0x0][0x988] ;  /* 0x0002620000147ab9 */ /* 0x000fe20000000800 */
[----:B------:R-:W-:-:S05]  /*a100*/  ULDC UR25, c[0x0][0x9e0] ;  /* 0x0002780000197ab9 */ /* 0x000fca0000000800 */
.L_x_5020:
[----:B------:R-:W-:-:S04]  /*a110*/  UIADD3 UR36, UR21, 0x1, URZ ;  /* 0x0000000115247890 */ /* 0x000fc8000fffe03f */
[----:B------:R-:W-:-:S04]  /*a120*/  UISETP.NE.AND UP0, UPT, UR36, 0x2, UPT ;  /* 0x000000022400788c */ /* 0x000fc8000bf05270 */
[----:B------:R-:W-:Y:S02]  /*a130*/  USEL UR6, URZ, 0x1, UP0 ;  /* 0x000000013f067887 */ /* 0x000fe40008000000 */
[----:B------:R-:W-:Y:S02]  /*a140*/  USEL UR36, UR36, URZ, UP0 ;  /* 0x0000003f24247287 */ /* 0x000fe40008000000 */
[----:B------:R-:W-:Y:S01]  /*a150*/  ULOP3.LUT UR37, UR37, UR6, URZ, 0x3c, !UPT ;  /* 0x0000000625257292 */ /* 0x000fe2000f8e3c3f */
[----:B0-----:R-:W-:Y:S11]  /*a160*/  @!P3 BRA `(.L_x_5004) ;  /* 0x000000000004b947 */ /* 0x001ff60003800000 */
[----:B------:R-:W-:Y:S01]  /*a170*/  BPT.TRAP 0x1 ;  /* 0x000000040000795c */ /* 0x000fe20000300000 */
.L_x_5004:
[----:B------:R-:W-:Y:S01]  /*a180*/  ULEA UR26, UR36, UR43, 0x3 ;  /* 0x0000002b241a7291 */ /* 0x000fe2000f8e183f */
[----:B------:R-:W-:-:S05]  /*a190*/  IMAD.U32 R9, RZ, RZ, UR37 ;  /* 0x00000025ff097e24 */ /* 0x000fca000f8e00ff */
[----:B------:R-:W-:-:S04]  /*a1a0*/  SHF.L.U32 R9, R9, 0x1f, RZ ;  /* 0x0000001f09097819 */ /* 0x000fc800000006ff */
[----:B------:R0:W0:Y:S01]  /*a1b0*/  SYNCS.PHASECHK.TRANS64.TRYWAIT P0, [UR26+0x28c30], R9 ;  /* 0x028c3009ff0075a7 */ /* 0x000022000800015a */
[----:B------:R-:W-:Y:S05]  /*a1c0*/  @!P3 BRA `(.L_x_5005) ;  /* 0x000000000004b947 */ /* 0x000fea0003800000 */
[----:B------:R-:W-:Y:S01]  /*a1d0*/  BPT.TRAP 0x1 ;  /* 0x000000040000795c */ /* 0x000fe20000300000 */
.L_x_5005:
[----:B0-----:R-:W-:Y:S05]  /*a1e0*/  @P0 BRA `(.L_x_5006) ;  /* 0x0000000000080947 */ /* 0x001fea0003800000 */
[----:B------:R-:W0:Y:S02]  /*a1f0*/  SYNCS.PHASECHK.TRANS64.TRYWAIT P0, [UR26+0x28c30], R9 ;  /* 0x028c3009ff0075a7 */ /* 0x000e24000800015a */
[----:B0-----:R-:W-:Y:S05]  /*a200*/  @!P0 BRA `(.L_x_5007) ;  /* 0x000000b000c88947 */ /* 0x001fea0003800000 */
.L_x_5006:
[----:B------:R-:W-:Y:S01]  /*a210*/  R2UR UR18, R0 ;  /* 0x00000000001272ca */ /* 0x000fe200000e0000 */
[----:B-1-34-:R-:W-:Y:S01]  /*a220*/  WARPGROUP.ARRIVE ;  /* 0x00000000000079c5 */ /* 0x01afe20000000000 */
[----:B------:R-:W-:Y:S01]  /*a230*/  UMOV UR19, 0x40000040 ;  /* 0x4000004000137882 */ /* 0x000fe20000000000 */
[----:B------:R-:W-:Y:S01]  /*a240*/  UMOV UR7, 0x40000040 ;  /* 0x4000004000077882 */ /* 0x000fe20000000000 */
[----:B------:R-:W-:Y:S01]  /*a250*/  UMOV UR11, 0x40000040 ;  /* 0x40000040000b7882 */ /* 0x000fe20000000000 */
[----:B------:R-:W-:Y:S01]  /*a260*/  UMOV UR15, 0x40000040 ;  /* 0x40000040000f7882 */ /* 0x000fe20000000000 */
[----:B------:R-:W0:Y:S01]  /*a270*/  @P5 LDC R7, c[0x0][0x44c] ;  /* 0x00011300ff075b82 */ /* 0x000e220000000800 */
[----:B------:R-:W-:Y:S02]  /*a280*/  VIADD R12, R185, UR40 ;  /* 0x00000028b90c7c36 */ /* 0x000fe40008000000 */
[----:B--2---:R-:W-:-:S04]  /*a290*/  IMAD.U32 R8, RZ, RZ, UR26 ;  /* 0x0000001aff087e24 */ /* 0x004fc8000f8e00ff */
[----:B------:R-:W-:Y:S01]  /*a2a0*/  ULEA UR18, UR36, UR18, 0x9 ;  /* 0x0000001224127291 */ /* 0x000fe2000f8e483f */
[----:B------:R-:W1:Y:S03]  /*a2b0*/  @P5 LDC R6, c[0x0][0x450] ;  /* 0x00011400ff065b82 */ /* 0x000e660000000800 */
[----:B------:R-:W-:Y:S02]  /*a2c0*/  UIADD3 UR6, UR18, 0x2, URZ ;  /* 0x0000000212067890 */ /* 0x000fe4000fffe03f */
[----:B------:R-:W-:Y:S02]  /*a2d0*/  UIADD3 UR10, UR18, 0x4, URZ ;  /* 0x00000004120a7890 */ /* 0x000fe4000fffe03f */
[----:B------:R-:W-:Y:S02]  /*a2e0*/  UIADD3 UR14, UR18, 0x6, URZ ;  /* 0x00000006120e7890 */ /* 0x000fe4000fffe03f */
[----:B------:R-:W-:Y:S01]  /*a2f0*/  HGMMA.64x64x16.F32 R152, gdesc[UR16], RZ, !UPT, gsb0 ;  /* 0x00e00000109879f0 */ /* 0x000fe2000c0008ff */
[----:B------:R-:W2:Y:S01]  /*a300*/  LDC R5, c[0x0][0x2f0] ;  /* 0x0000bc00ff057b82 */ /* 0x000ea20000000800 */
[----:B0-----:R-:W-:-:S05]  /*a310*/  @P5 IMAD.HI.U32 R7, R12, R7, RZ ;  /* 0x000000070c075227 */ /* 0x001fca00078e00ff */
[----:B-1----:R-:W-:Y:S01]  /*a320*/  @P5 SHF.R.U32.HI R12, RZ, R6, R7 ;  /* 0x00000006ff0c5219 */ /* 0x002fe20000011607 */
[----:B------:R-:W-:-:S04]  /*a330*/  @!P4 VIADD R6, R8, 0x28c40 ;  /* 0x00028c400806c836 */ /* 0x000fc80000000000 */
[----:B------:R-:W0:Y:S01]  /*a340*/  SHFL.IDX PT, R192, R12, RZ, 0x1c1f ;  /* 0x001c1fff0cc07589 */ /* 0x000e2200000e0000 */
[----:B------:R-:W-:Y:S01]  /*a350*/  @!P4 PRMT R6, RZ, 0x654, R6 ;  /* 0x00000654ff06c816 */ /* 0x000fe20000000006 */
[----:B------:R-:W-:Y:S02]  /*a360*/  WARPGROUP.DEPBAR.LE gsb0, 0x0 ;  /* 0x00008000000079c5 */ /* 0x000fe40000010000 */
[----:B------:R-:W-:-:S06]  /*a370*/  WARPGROUP.ARRIVE ;  /* 0x00000000000079c5 */ /* 0x000fcc0000000000 */
[----:B------:R-:W-:Y:S01]  /*a380*/  HGMMA.64x64x16.F32 R152, gdesc[UR4], R152, gsb0 ;  /* 0x00e00000049879f0 */ /* 0x000fe20008000898 */
[----:B------:R-:W-:Y:S02]  /*a390*/  USHF.L.U32 UR6, UR50, 0x6, URZ ;  /* 0x0000000632067899 */ /* 0x000fe4000800063f */
[----:B------:R-:W-:-:S04]  /*a3a0*/  ULOP3.LUT UR7, URZ, UR24, URZ, 0x33, !UPT ;  /* 0x000000183f077292 */ /* 0x000fc8000f8e333f */
[----:B------:R-:W-:-:S05]  /*a3b0*/  IMAD.U32 R7, RZ, RZ, UR6 ;  /* 0x00000006ff077e24 */ /* 0x000fca000f8e00ff */
[----:B------:R-:W-:-:S05]  /*a3c0*/  IADD3 R14, -R2, 0x1, -R7 ;  /* 0x00000001020e7810 */ /* 0x000fca0007ffe907 */
[----:B--2---:R-:W-:-:S04]  /*a3d0*/  IMAD R14, R5, UR49, R14 ;  /* 0x00000031050e7c24 */ /* 0x004fc8000f8e020e */
[----:B------:R-:W-:-:S04]  /*a3e0*/  VIADD R14, R14, -UR23 ;  /* 0x800000170e0e7c36 */ /* 0x000fc80008000000 */
[C---:B------:R-:W-:Y:S02]  /*a3f0*/  VIADD R20, R14.reuse, UR25 ;  /* 0x000000190e147c36 */ /* 0x040fe40008000000 */
[----:B------:R-:W-:Y:S02]  /*a400*/  VIADD R21, R14, UR7 ;  /* 0x000000070e157c36 */ /* 0x000fe40008000000 */
[--C-:B0-----:R-:W-:Y:S02]  /*a410*/  IMAD.IADD R13, R20, 0x1, R192.reuse ;  /* 0x00000001140d7824 */ /* 0x101fe400078e02c0 */
[----:B------:R-:W-:Y:S01]  /*a420*/  IMAD.IADD R14, R21, 0x1, R192 ;  /* 0x00000001150e7824 */ /* 0x000fe200078e02c0 */
[----:B------:R-:W-:Y:S02]  /*a430*/  WARPGROUP.DEPBAR.LE gsb0, 0x0 ;  /* 0x00008000000079c5 */ /* 0x000fe40000010000 */
[----:B------:R-:W-:-:S06]  /*a440*/  WARPGROUP.ARRIVE ;  /* 0x00000000000079c5 */ /* 0x000fcc0000000000 */
[----:B------:R-:W-:Y:S03]  /*a450*/  HGMMA.64x64x16.F32 R152, gdesc[UR8], R152, gsb0 ;  /* 0x00e00000089879f0 */ /* 0x000fe60008000898 */
[----:B------:R-:W-:Y:S02]  /*a460*/  WARPGROUP.DEPBAR.LE gsb0, 0x0 ;  /* 0x00008000000079c5 */ /* 0x000fe40000010000 */
[----:B------:R-:W-:-:S06]  /*a470*/  WARPGROUP.ARRIVE ;  /* 0x00000000000079c5 */ /* 0x000fcc0000000000 */
[----:B------:R-:W-:Y:S03]  /*a480*/  HGMMA.64x64x16.F32 R152, gdesc[UR12], R152, gsb0 ;  /* 0x00e000000c9879f0 */ /* 0x000fe60008000898 */
[----:B------:R-:W-:Y:S02]  /*a490*/  WARPGROUP.DEPBAR.LE gsb0, 0x0 ;  /* 0x00008000000079c5 */ /* 0x000fe40000010000 */
[----:B------:R0:W-:Y:S01]  /*a4a0*/  @!P4 SYNCS.ARRIVE.TRANS64.RED.A1T0 RZ, [R6+URZ], RZ ;  /* 0x000000ff06ffc9a7 */ /* 0x0001e2000810043f */
[----:B------:R-:W-:Y:S05]  /*a4b0*/  @!P6 BRA `(.L_x_5008) ;  /* 0x00000000005ce947 */ /* 0x000fea0003800000 */
[----:B0-----:R-:W-:Y:S01]  /*a4c0*/  IMAD R6, R5, UR49, R192 ;  /* 0x0000003105067c24 */ /* 0x001fe2000f8e02c0 */
[----:B------:R-:W-:Y:S03]  /*a4d0*/  BSSY B0, `(.L_x_5009) ;  /* 0x0000011000007945 */ /* 0x000fe60003800000 */
[----:B------:R-:W-:-:S05]  /*a4e0*/  VIADD R15, R6, -UR23 ;  /* 0x80000017060f7c36 */ /* 0x000fca0008000000 */
        /* <DEDUP_REMOVED lines=10> */
.L_x_5010:
[----:B------:R-:W-:-:S05]  /*a590*/  IMAD.U32 R192, RZ, RZ, UR22 ;  /* 0x00000016ffc07e24 */ /* 0x000fca000f8e00ff */
[----:B------:R-:W-:-:S13]  /*a5a0*/  ISETP.NE.AND P0, PT, R192, 0x1, PT ;  /* 0x00000001c000780c */ /* 0x000fda0003f05270 */
[----:B------:R-:W0:Y:S02]  /*a5b0*/  @P0 LDC.64 R6, c[0x0][0x9e8] ;  /* 0x00027a00ff060b82 */ /* 0x000e240000000a00 */
[----:B0-----:R-:W-:-:S05]  /*a5c0*/  @P0 IMAD.HI.U32 R6, R15, R6, RZ ;  /* 0x000000060f060227 */ /* 0x001fca00078e00ff */
[----:B------:R-:W-:-:S07]  /*a5d0*/  @P0 SHF.R.U32.HI R15, RZ, R7, R6 ;  /* 0x00000007ff0f0219 */ /* 0x000fce0000011606 */
.L_x_5011:
[----:B------:R-:W-:Y:S05]  /*a5e0*/  BSYNC B0 ;  /* 0x0000000000007941 */ /* 0x000fea0003800000 */
.L_x_5009:
[----:B------:R-:W-:-:S04]  /*a5f0*/  IMAD R15, R15, R192, -UR6 ;  /* 0x800000060f0f7e24 */ /* 0x000fc8000f8e02c0 */
[----:B------:R-:W-:-:S05]  /*a600*/  IMAD.IADD R15, R15, 0x1, -R2 ;  /* 0x000000010f0f7824 */ /* 0x000fca00078e0a02 */
[----:B------:R-:W-:Y:S02]  /*a610*/  VIADDMNMX R13, R15, R192, R13, PT ;  /* 0x000000c00f0d7246 */ /* 0x000fe4000380010d */
[----:B------:R-:W-:-:S07]  /*a620*/  VIMNMX R14, R14, R15, !PT ;  /* 0x0000000f0e0e7248 */ /* 0x000fce0007fe0100 */
.L_x_5008:
[----:B------:R-:W-:Y:S01]  /*a630*/  UISETP.GT.AND UP0, UPT, UR50, -0x1, UPT ;  /* 0xffffffff3200788c */ /* 0x000fe2000bf04270 */
[----:B0-----:R-:W0:Y:S05]  /*a640*/  SHFL.IDX PT, R6, R12, 0x1, 0x1c1f ;  /* 0x003c1f000c067f89 */ /* 0x001e2a00000e0000 */
        /* <DEDUP_REMOVED lines=9> */
[----:B0-----:R-:W-:Y:S01]  /*a6e0*/  IMAD.IADD R12, R20, 0x1, R6 ;  /* 0x00000001140c7824 */ /* 0x001fe200078e0206 */
        /* <DEDUP_REMOVED lines=55> */
.L_x_5014:
[----:B------:R-:W-:-:S05]  /*aa60*/  IMAD.U32 R14, RZ, RZ, UR22 ;  /* 0x00000016ff0e7e24 */ /* 0x000fca000f8e00ff */
[----:B------:R-:W-:-:S13]  /*aa70*/  ISETP.NE.AND P1, PT, R14, 0x1, PT ;  /* 0x000000010e00780c */ /* 0x000fda0003f25270 */
[----:B------:R-:W0:Y:S02]  /*aa80*/  @P1 LDC.64 R6, c[0x0][0x9e8] ;  /* 0x00027a00ff061b82 */ /* 0x000e240000000a00 */
[----:B0-----:R-:W-:-:S05]  /*aa90*/  @P1 IMAD.HI.U32 R6, R5, R6, RZ ;  /* 0x0000000605061227 */ /* 0x001fca00078e00ff */
[----:B------:R-:W-:-:S07]  /*aaa0*/  @P1 SHF.R.U32.HI R5, RZ, R7, R6 ;  /* 0x00000007ff051219 */ /* 0x000fce0000011606 */
.L_x_5015:
[----:B------:R-:W-:Y:S05]  /*aab0*/  BSYNC B0 ;  /* 0x0000000000007941 */ /* 0x000fea0003800000 */
.L_x_5013:
[----:B------:R-:W-:-:S04]  /*aac0*/  IMAD R5, R5, R14, -UR6 ;  /* 0x8000000605057e24 */ /* 0x000fc8000f8e020e */
[----:B------:R-:W-:-:S05]  /*aad0*/  IMAD.IADD R5, R5, 0x1, -R2 ;  /* 0x0000000105057824 */ /* 0x000fca00078e0a02 */
[----:B------:R-:W-:Y:S02]  /*aae0*/  VIADDMNMX R12, R5, R14, R12, PT ;  /* 0x0000000e050c7246 */ /* 0x000fe4000380010c */
[----:B------:R-:W-:-:S07]  /*aaf0*/  VIMNMX R13, R13, R5, !PT ;  /* 0x000000050d0d7248 */ /* 0x000fce0007fe0100 */
.L_x_5012:
[----:B------:R-:W-:Y:S01]  /*ab00*/  FMNMX.FTZ R6, R152, R11, !PT ;  /* 0x0000000b98067209 */ /* 0x000fe20007810000 */
        /* <DEDUP_REMOVED lines=33> */
[----:B------:R-:W0:Y:S01]  /*ad20*/  SHFL.BFLY PT, R5, R6, 0x2, 0x1f ;  /* 0x0c401f0006057f89 */ /* 0x000e2200000e0000 */
[C---:B------:R-:W-:Y:S02]  /*ad30*/  ISETP.LT.OR P2, PT, R12.reuse, 0x1, P2 ;  /* 0x000000010c00780c */ /* 0x040fe40001741670 */
[----:B------:R-:W-:Y:S02]  /*ad40*/  ISETP.LT.OR P1, PT, R12, 0x19, P1 ;  /* 0x000000190c00780c */ /* 0x000fe40000f21670 */
[----:B------:R-:W-:-:S02]  /*ad50*/  FSEL R7, R154, -INF , !P2 ;  /* 0xff8000009a077808 */ /* 0x000fc40005000000 */
[----:B------:R-:W-:Y:S02]  /*ad60*/  FSEL R166, R166, -INF , !P1 ;  /* 0xff800000a6a67808 */ /* 0x000fe40004800000 */
[C---:B------:R-:W-:Y:S02]  /*ad70*/  ISETP.GT.AND P1, PT, R13.reuse, 0x19, P0 ;  /* 0x000000190d00780c */ /* 0x040fe40000724270 */
[----:B------:R-:W-:Y:S02]  /*ad80*/  ISETP.GT.AND P2, PT, R13, 0x20, P0 ;  /* 0x000000200d00780c */ /* 0x000fe40000744270 */
[C---:B------:R-:W-:Y:S02]  /*ad90*/  ISETP.LT.OR P1, PT, R12.reuse, 0x1a, P1 ;  /* 0x0000001a0c00780c */ /* 0x040fe40000f21670 */
[----:B------:R-:W-:Y:S02]  /*ada0*/  ISETP.LT.OR P2, PT, R12, 0x21, P2 ;  /* 0x000000210c00780c */ /* 0x000fe40001741670 */
[----:B------:R-:W-:-:S02]  /*adb0*/  FSEL R167, R167, -INF , !P1 ;  /* 0xff800000a7a77808 */ /* 0x000fc40004800000 */
[----:B------:R-:W-:Y:S02]  /*adc0*/  ISETP.GT.AND P1, PT, R13, 0x21, P0 ;  /* 0x000000210d00780c */ /* 0x000fe40000724270 */
[----:B------:R-:W-:Y:S02]  /*add0*/  FSEL R170, R170, -INF , !P2 ;  /* 0xff800000aaaa7808 */ /* 0x000fe40005000000 */
[----:B------:R-:W-:Y:S02]  /*ade0*/  ISETP.LT.OR P1, PT, R12, 0x22, P1 ;  /* 0x000000220c00780c */ /* 0x000fe40000f21670 */
[----:B0-----:R-:W-:Y:S02]  /*adf0*/  FMNMX.FTZ R5, R6, R5, !PT ;  /* 0x0000000506057209 */ /* 0x001fe40007810000 */
[----:B------:R-:W-:Y:S02]  /*ae00*/  FMNMX.FTZ R6, R7, R10, !PT ;  /* 0x0000000a07067209 */ /* 0x000fe40007810000 */
[----:B------:R-:W-:Y:S01]  /*ae10*/  FSEL R171, R171, -INF , !P1 ;  /* 0xff800000abab7808 */ /* 0x000fe20004800000 */
[----:B------:R-:W0:Y:S01]  /*ae20*/  SHFL.BFLY PT, R14, R5, 0x1, 0x1f ;  /* 0x0c201f00050e7f89 */ /* 0x000e2200000e0000 */
[----:B------:R-:W-:-:S02]  /*ae30*/  FMNMX.FTZ R15, R155, R6, !PT ;  /* 0x000000069b0f7209 */ /* 0x000fc40007810000 */
[----:B------:R-:W-:Y:S02]  /*ae40*/  ISETP.GT.AND P1, PT, R13, 0x29, P0 ;  /* 0x000000290d00780c */ /* 0x000fe40000724270 */
[----:B------:R-:W-:Y:S02]  /*ae50*/  FMNMX.FTZ R6, R158, R15, !PT ;  /* 0x0000000f9e067209 */ /* 0x000fe40007810000 */
[----:B------:R-:W-:Y:S02]  /*ae60*/  ISETP.LT.OR P1, PT, R12, 0x2a, P1 ;  /* 0x0000002a0c00780c */ /* 0x000fe40000f21670 */
[----:B------:R-:W-:Y:S02]  /*ae70*/  FMNMX.FTZ R15, R159, R6, !PT ;  /* 0x000000069f0f7209 */ /* 0x000fe40007810000 */
[----:B------:R-:W-:Y:S02]  /*ae80*/  FSEL R175, R175, -INF , !P1 ;  /* 0xff800000afaf7808 */ /* 0x000fe40004800000 */
[----:B------:R-:W-:-:S02]  /*ae90*/  FMNMX.FTZ R6, R162, R15, !PT ;  /* 0x0000000fa2067209 */ /* 0x000fc40007810000 */
[----:B------:R-:W-:Y:S02]  /*aea0*/  ISETP.GT.AND P1, PT, R13, 0x30, P0 ;  /* 0x000000300d00780c */ /* 0x000fe40000724270 */
[----:B------:R-:W-:Y:S02]  /*aeb0*/  FMNMX.FTZ R15, R163, R6, !PT ;  /* 0x00000006a30f7209 */ /* 0x000fe40007810000 */
[----:B------:R-:W-:Y:S02]  /*aec0*/  ISETP.GT.AND P2, PT, R13, 0x28, P0 ;  /* 0x000000280d00780c */ /* 0x000fe40000744270 */
[----:B------:R-:W-:Y:S02]  /*aed0*/  FMNMX.FTZ R6, R166, R15, !PT ;  /* 0x0000000fa6067209 */ /* 0x000fe40007810000 */
[----:B------:R-:W-:Y:S02]  /*aee0*/  ISETP.LT.OR P1, PT, R12, 0x31, P1 ;  /* 0x000000310c00780c */ /* 0x000fe40000f21670 */
[----:B------:R-:W-:-:S02]  /*aef0*/  FMNMX.FTZ R15, R167, R6, !PT ;  /* 0x00000006a70f7209 */ /* 0x000fc40007810000 */
[----:B------:R-:W-:Y:S02]  /*af00*/  ISETP.LT.OR P2, PT, R12, 0x29, P2 ;  /* 0x000000290c00780c */ /* 0x000fe40001741670 */
[----:B------:R-:W-:Y:S02]  /*af10*/  FMNMX.FTZ R6, R170, R15, !PT ;  /* 0x0000000faa067209 */ /* 0x000fe40007810000 */
[----:B------:R-:W-:Y:S02]  /*af20*/  FSEL R178, R178, -INF , !P1 ;  /* 0xff800000b2b27808 */ /* 0x000fe40004800000 */
[----:B------:R-:W-:Y:S02]  /*af30*/  ISETP.GT.AND P1, PT, R13, 0x31, P0 ;  /* 0x000000310d00780c */ /* 0x000fe40000724270 */
[----:B------:R-:W-:Y:S02]  /*af40*/  FSEL R174, R174, -INF , !P2 ;  /* 0xff800000aeae7808 */ /* 0x000fe40005000000 */
[----:B------:R-:W-:-:S02]  /*af50*/  FMNMX.FTZ R21, R171, R6, !PT ;  /* 0x00000006ab157209 */ /* 0x000fc40007810000 */
[----:B------:R-:W-:Y:S02]  /*af60*/  ISETP.LT.OR P1, PT, R12, 0x32, P1 ;  /* 0x000000320c00780c */ /* 0x000fe40000f21670 */
[----:B------:R-:W-:Y:S02]  /*af70*/  FMNMX.FTZ R6, R174, R21, !PT ;  /* 0x00000015ae067209 */ /* 0x000fe40007810000 */
[----:B------:R-:W-:Y:S02]  /*af80*/  FSEL R179, R179, -INF , !P1 ;  /* 0xff800000b3b37808 */ /* 0x000fe40004800000 */
[----:B------:R-:W-:Y:S02]  /*af90*/  ISETP.GT.AND P1, PT, R13, 0x38, P0 ;  /* 0x000000380d00780c */ /* 0x000fe40000724270 */
[----:B------:R-:W-:Y:S02]  /*afa0*/  FMNMX.FTZ R21, R175, R6, !PT ;  /* 0x00000006af157209 */ /* 0x000fe40007810000 */
[----:B------:R-:W-:-:S02]  /*afb0*/  ISETP.GT.AND P0, PT, R13, 0x39, P0 ;  /* 0x000000390d00780c */ /* 0x000fc40000704270 */
[----:B------:R-:W-:Y:S02]  /*afc0*/  ISETP.LT.OR P1, PT, R12, 0x39, P1 ;  /* 0x000000390c00780c */ /* 0x000fe40000f21670 */
[----:B------:R-:W-:Y:S02]  /*afd0*/  FMNMX.FTZ R6, R178, R21, !PT ;  /* 0x00000015b2067209 */ /* 0x000fe40007810000 */
[----:B0-----:R-:W-:Y:S02]  /*afe0*/  FMNMX.FTZ R5, R5, R14, !PT ;  /* 0x0000000e05057209 */ /* 0x001fe40007810000 */
[----:B------:R-:W-:Y:S02]  /*aff0*/  ISETP.LT.OR P0, PT, R12, 0x3a, P0 ;  /* 0x0000003a0c00780c */ /* 0x000fe40000701670 */
[----:B------:R-:W-:Y:S01]  /*b000*/  FSEL R182, R182, -INF , !P1 ;  /* 0xff800000b6b67808 */ /* 0x000fe20004800000 */
[----:B------:R-:W-:Y:S01]  /*b010*/  FMUL.FTZ R14, R5, UR10 ;  /* 0x0000000a050e7c20 */ /* 0x000fe20008410000 */
[----:B------:R-:W-:-:S02]  /*b020*/  FMNMX.FTZ R21, R179, R6, !PT ;  /* 0x00000006b3157209 */ /* 0x000fc40007810000 */
[----:B------:R-:W-:Y:S02]  /*b030*/  FSETP.NEU.FTZ.AND P2, PT, R5, -INF , PT ;  /* 0xff8000000500780b */ /* 0x000fe40003f5d000 */
[----:B------:R-:W-:Y:S02]  /*b040*/  FSEL R183, R183, -INF , !P0 ;  /* 0xff800000b7b77808 */ /* 0x000fe40004000000 */
[----:B------:R-:W-:Y:S02]  /*b050*/  FMNMX.FTZ R6, R182, R21, !PT ;  /* 0x00000015b6067209 */ /* 0x000fe40007810000 */
[----:B------:R-:W-:Y:S02]  /*b060*/  FSEL R14, R14, RZ, P2 ;  /* 0x000000ff0e0e7208 */ /* 0x000fe40001000000 */
[----:B------:R-:W-:-:S03]  /*b070*/  FMNMX.FTZ R6, R183, R6, !PT ;  /* 0x00000006b7067209 */ /* 0x000fc60007810000 */
[--C-:B------:R-:W-:Y:S01]  /*b080*/  FFMA.FTZ R21, R161, UR10, -R14.reuse ;  /* 0x0000000aa1157c23 */ /* 0x100fe2000801080e */
[--C-:B------:R-:W-:Y:S01]  /*b090*/  FFMA.FTZ R154, R156, UR10, -R14.reuse ;  /* 0x0000000a9c9a7c23 */ /* 0x100fe2000801080e */
[----:B------:R-:W0:Y:S01]  /*b0a0*/  SHFL.BFLY PT, R161, R6, 0x2, 0x1f ;  /* 0x0c401f0006a17f89 */ /* 0x000e2200000e0000 */
        /* <DEDUP_REMOVED lines=13> */
[----:B------:R-:W-:Y:S01]  /*b180*/  IMAD.U32 R177, RZ, RZ, UR21 ;  /* 0x00000015ffb17e24 */ /* 0x000fe2000f8e00ff */
[----:B------:R-:W-:Y:S08]  /*b190*/  MUFU.EX2 R152, R152 ;  /* 0x0000009800987308 */ /* 0x000ff00000000800 */
[----:B------:R-:W-:Y:S01]  /*b1a0*/  MUFU.EX2 R15, R15 ;  /* 0x0000000f000f7308 */ /* 0x000fe20000000800 */
[----:B0-----:R-:W-:Y:S01]  /*b1b0*/  FMNMX.FTZ R168, R6, R161, !PT ;  /* 0x000000a106a87209 */ /* 0x001fe20007810000 */
[----:B------:R-:W-:Y:S01]  /*b1c0*/  FFMA.FTZ R161, R173, UR10, -R14 ;  /* 0x0000000aada17c23 */ /* 0x000fe2000801080e */
[----:B------:R-:W-:Y:S01]  /*b1d0*/  FSEL R6, R5, RZ, P2 ;  /* 0x000000ff05067208 */ /* 0x000fe20001000000 */
[----:B------:R-:W-:-:S02]  /*b1e0*/  IMAD.MOV R173, RZ, RZ, -R17 ;  /* 0x000000ffffad7224 */ /* 0x000fc400078e0a11 */
[----:B------:R-:W0:Y:S02]  /*b1f0*/  SHFL.BFLY PT, R169, R168, 0x1, 0x1f ;  /* 0x0c201f00a8a97f89 */ /* 0x000e2400000e0000 */
[----:B------:R-:W-:Y:S01]  /*b200*/  FADD.FTZ R6, -R6, R11 ;  /* 0x0000000b06067221 */ /* 0x000fe20000010100 */
[----:B------:R-:W-:Y:S01]  /*b210*/  MUFU.EX2 R13, R13 ;  /* 0x0000000d000d7308 */ /* 0x000fe20000000800 */
[----:B------:R-:W-:Y:S02]  /*b220*/  ISETP.NE.AND P1, PT, R2, R173, PT ;  /* 0x000000ad0200720c */ /* 0x000fe40003f25270 */
[----:B------:R-:W-:-:S05]  /*b230*/  FMUL.FTZ R11, R6, UR10 ;  /* 0x0000000a060b7c20 */ /* 0x000fca0008410000 */
[----:B------:R-:W-:Y:S08]  /*b240*/  MUFU.EX2 R156, R156 ;  /* 0x0000009c009c7308 */ /* 0x000ff00000000800 */
[----:B------:R-:W1:Y:S01]  /*b250*/  MUFU.EX2 R11, R11 ;  /* 0x0000000b000b7308 */ /* 0x000e620000000800 */
[----:B0-----:R-:W-:Y:S01]  /*b260*/  FMNMX.FTZ R6, R168, R169, !PT ;  /* 0x000000a9a8067209 */ /* 0x001fe20007810000 */
[----:B------:R-:W-:-:S06]  /*b270*/  FFMA.FTZ R169, R181, UR10, -R14 ;  /* 0x0000000ab5a97c23 */ /* 0x000fcc000801080e */
[----:B------:R-:W0:Y:S01]  /*b280*/  MUFU.EX2 R21, R21 ;  /* 0x0000001500157308 */ /* 0x000e220000000800 */
[C---:B------:R-:W-:Y:S01]  /*b290*/  FSETP.NEU.FTZ.AND P0, PT, R6.reuse, -INF , PT ;  /* 0xff8000000600780b */ /* 0x040fe20003f1d000 */
[----:B------:R-:W-:-:S05]  /*b2a0*/  FMUL.FTZ R176, R6, UR10 ;  /* 0x0000000a06b07c20 */ /* 0x000fca0008410000 */
[----:B------:R-:W-:Y:S01]  /*b2b0*/  FSEL R176, R176, RZ, P0 ;  /* 0x000000ffb0b07208 */ /* 0x000fe20000000000 */
[----:B------:R-:W2:Y:S01]  /*b2c0*/  MUFU.EX2 R12, R12 ;  /* 0x0000000c000c7308 */ /* 0x000ea20000000800 */
[----:B-1----:R-:W-:Y:S01]  /*b2d0*/  FFMA.FTZ R172, R11, R3, R152 ;  /* 0x000000030bac7223 */ /* 0x002fe20000010098 */
[----:B------:R-:W-:Y:S01]  /*b2e0*/  F2FP.F16.F32.PACK_AB R152, R15, R152 ;  /* 0x000000980f98723e */ /* 0x000fe200000000ff */
[----:B------:R-:W-:Y:S01]  /*b2f0*/  FMUL.FTZ R24, R24, R11 ;  /* 0x0000000b18187220 */ /* 0x000fe20000410000 */
[----:B------:R-:W-:Y:S01]  /*b300*/  FFMA.FTZ R7, R7, UR10, -R176 ;  /* 0x0000000a07077c23 */ /* 0x000fe200080108b0 */
[----:B------:R-:W-:Y:S01]  /*b310*/  FADD.FTZ R3, R15, R172 ;  /* 0x000000ac0f037221 */ /* 0x000fe20000010000 */
[--C-:B------:R-:W-:Y:S01]  /*b320*/  FFMA.FTZ R155, R155, UR10, -R176.reuse ;  /* 0x0000000a9b9b7c23 */ /* 0x100fe200080108b0 */
[--C-:B------:R-:W-:Y:S01]  /*b330*/  FFMA.FTZ R158, R158, UR10, -R176.reuse ;  /* 0x0000000a9e9e7c23 */ /* 0x100fe200080108b0 */
[----:B------:R-:W1:Y:S01]  /*b340*/  MUFU.EX2 R153, R153 ;  /* 0x0000009900997308 */ /* 0x000e620000000800 */
[----:B------:R-:W-:Y:S01]  /*b350*/  FADD.FTZ R14, R154, R3 ;  /* 0x000000039a0e7221 */ /* 0x000fe20000010000 */
[----:B------:R-:W-:Y:S01]  /*b360*/  FSEL R3, R6, RZ, P0 ;  /* 0x000000ff06037208 */ /* 0x000fe20000000000 */
[--C-:B------:R-:W-:Y:S01]  /*b370*/  FFMA.FTZ R159, R159, UR10, -R176.reuse ;  /* 0x0000000a9f9f7c23 */ /* 0x100fe200080108b0 */
[----:B------:R-:W-:Y:S01]  /*b380*/  FFMA.FTZ R163, R163, UR10, -R176 ;  /* 0x0000000aa3a37c23 */ /* 0x000fe200080108b0 */
[----:B------:R-:W-:Y:S01]  /*b390*/  FADD.FTZ R173, R13, R14 ;  /* 0x0000000e0dad7221 */ /* 0x000fe20000010000 */
[----:B------:R-:W-:-:S02]  /*b3a0*/  @!P1 IMAD R14, R177, 0x40, R16 ;  /* 0x00000040b10e9824 */ /* 0x000fc400078e0210 */
[----:B------:R-:W-:Y:S01]  /*b3b0*/  FADD.FTZ R3, -R3, R10 ;  /* 0x0000000a03037221 */ /* 0x000fe20000010100 */
[----:B------:R-:W3:Y:S01]  /*b3c0*/  MUFU.EX2 R160, R160 ;  /* 0x000000a000a07308 */ /* 0x000ee20000000800 */
[----:B------:R-:W-:Y:S01]  /*b3d0*/  FADD.FTZ R172, R156, R173 ;  /* 0x000000ad9cac7221 */ /* 0x000fe20000010000 */
[----:B------:R-:W-:Y:S01]  /*b3e0*/  F2FP.F16.F32.PACK_AB R154, R13, R154 ;  /* 0x0000009a0d9a723e */ /* 0x000fe200000000ff */
[----:B------:R-:W-:Y:S01]  /*b3f0*/  FMUL.FTZ R3, R3, UR10 ;  /* 0x0000000a03037c20 */ /* 0x000fe20008410000 */
[----:B------:R-:W-:Y:S01]  /*b400*/  FFMA.FTZ R177, R166, UR10, -R176 ;  /* 0x0000000aa6b17c23 */ /* 0x000fe200080108b0 */
[----:B0-----:R-:W-:Y:S01]  /*b410*/  FADD.FTZ R173, R21, R172 ;  /* 0x000000ac15ad7221 */ /* 0x001fe20000010000 */
[----:B------:R-:W-:Y:S01]  /*b420*/  @!P1 LEA R172, R14, UR43, 0x2 ;  /* 0x0000002b0eac9c11 */ /* 0x000fe2000f8e10ff */
[--C-:B------:R-:W-:Y:S01]  /*b430*/  FFMA.FTZ R167, R167, UR10, -R176.reuse ;  /* 0x0000000aa7a77c23 */ /* 0x100fe200080108b0 */
[----:B------:R-:W0:Y:S01]  /*b440*/  MUFU.EX2 R157, R157 ;  /* 0x0000009d009d7308 */ /* 0x000e220000000800 */
[----:B--2---:R-:W-:Y:S01]  /*b450*/  FADD.FTZ R10, R12, R173 ;  /* 0x000000ad0c0a7221 */ /* 0x004fe20000010000 */
[--C-:B------:R-:W-:Y:S01]  /*b460*/  FFMA.FTZ R173, R162, UR10, -R176.reuse ;  /* 0x0000000aa2ad7c23 */ /* 0x100fe200080108b0 */
[----:B------:R-:W-:Y:S01]  /*b470*/  @!P1 STS [R172+0x28800], R11 ;  /* 0x0288000bac009388 */ /* 0x000fe20000000800 */
[----:B------:R-:W-:Y:S01]  /*b480*/  FFMA.FTZ R171, R171, UR10, -R176 ;  /* 0x0000000aabab7c23 */ /* 0x000fe200080108b0 */
[----:B-1----:R-:W-:Y:S01]  /*b490*/  FADD.FTZ R181, R153, R10 ;  /* 0x0000000a99b57221 */ /* 0x002fe20000010000 */
[--C-:B------:R-:W-:Y:S01]  /*b4a0*/  FFMA.FTZ R174, R174, UR10, -R176.reuse ;  /* 0x0000000aaeae7c23 */ /* 0x100fe200080108b0 */
[--C-:B------:R-:W-:Y:S01]  /*b4b0*/  FFMA.FTZ R175, R175, UR10, -R176.reuse ;  /* 0x0000000aafaf7c23 */ /* 0x100fe200080108b0 */
[----:B------:R-:W1:Y:S01]  /*b4c0*/  MUFU.EX2 R20, R20 ;  /* 0x0000001400147308 */ /* 0x000e620000000800 */
[----:B---3--:R-:W-:Y:S01]  /*b4d0*/  FADD.FTZ R162, R160, R181 ;  /* 0x000000b5a0a27221 */ /* 0x008fe20000010000 */
[--C-:B------:R-:W-:Y:S01]  /*b4e0*/  FFMA.FTZ R178, R178, UR10, -R176.reuse ;  /* 0x0000000ab2b27c23 */ /* 0x100fe200080108b0 */
[--C-:B------:R-:W-:Y:S01]  /*b4f0*/  FFMA.FTZ R179, R179, UR10, -R176.reuse ;  /* 0x0000000ab3b37c23 */ /* 0x100fe200080108b0 */
[----:B------:R-:W-:Y:S01]  /*b500*/  FFMA.FTZ R182, R182, UR10, -R176 ;  /* 0x0000000ab6b67c23 */ /* 0x000fe200080108b0 */
[----:B------:R-:W-:Y:S01]  /*b510*/  F2FP.F16.F32.PACK_AB R156, R21, R156 ;  /* 0x0000009c159c723e */ /* 0x000fe200000000ff */
[-C--:B------:R-:W-:Y:S01]  /*b520*/  FMUL.FTZ R25, R25, R11.reuse ;  /* 0x0000000b19197220 */ /* 0x080fe20000410000 */
[-C--:B------:R-:W-:Y:S01]  /*b530*/  FMUL.FTZ R28, R28, R11.reuse ;  /* 0x0000000b1c1c7220 */ /* 0x080fe20000410000 */
        /* <DEDUP_REMOVED lines=24> */
[----:B------:R3:W-:Y:S01]  /*b6c0*/  MUFU.EX2 R168, R180 ;  /* 0x000000b400a87308 */ /* 0x0007e20000000800 */
        /* <DEDUP_REMOVED lines=8> */
[--C-:B---3--:R-:W-:Y:S01]  /*b750*/  FFMA.FTZ R180, R170, UR10, -R176.reuse ;  /* 0x0000000aaab47c23 */ /* 0x108fe200080108b0 */
[----:B------:R-:W-:Y:S01]  /*b760*/  FFMA.FTZ R176, R183, UR10, -R176 ;  /* 0x0000000ab7b07c23 */ /* 0x000fe200080108b0 */
        /* <DEDUP_REMOVED lines=18> */
[----:B0-----:R-:W-:Y:S01]  /*b890*/  FADD.FTZ R162, R164, R3 ;  /* 0x00000003a4a27221 */ /* 0x001fe20000010000 */
[----:B-1----:R-:W-:Y:S01]  /*b8a0*/  F2FP.F16.F32.PACK_AB R164, R165, R164 ;  /* 0x000000a4a5a4723e */ /* 0x002fe200000000ff */
[-C--:B------:R-:W-:Y:S01]  /*b8b0*/  FMUL.FTZ R109, R109, R11.reuse ;  /* 0x0000000b6d6d7220 */ /* 0x080fe20000410000 */
[----:B------:R-:W0:Y:S01]  /*b8c0*/  MUFU.EX2 R14, R155 ;  /* 0x0000009b000e7308 */ /* 0x000e220000000800 */
[----:B------:R-:W-:Y:S01]  /*b8d0*/  FADD.FTZ R3, R165, R162 ;  /* 0x000000a2a5037221 */ /* 0x000fe20000010000 */
[----:B---3--:R-:W-:Y:S01]  /*b8e0*/  FFMA.FTZ R13, R10, R4, R7 ;  /* 0x000000040a0d7223 */ /* 0x008fe20000010007 */
[----:B------:R-:W-:Y:S01]  /*b8f0*/  F2FP.F16.F32.PACK_AB R162, R161, R20 ;  /* 0x00000014a1a2723e */ /* 0x000fe200000000ff */
[----:B------:R1:W-:Y:S01]  /*b900*/  @!P1 STS [R172+0x28820], R10 ;  /* 0x0288200aac009388 */ /* 0x0003e20000000800 */
[-C--:B------:R-:W-:Y:S01]  /*b910*/  FMUL.FTZ R112, R112, R11.reuse ;  /* 0x0000000b70707220 */ /* 0x080fe20000410000 */
[-C--:B------:R-:W-:Y:S01]  /*b920*/  FMUL.FTZ R113, R113, R11.reuse ;  /* 0x0000000b71717220 */ /* 0x080fe20000410000 */
[-C--:B------:R-:W-:Y:S01]  /*b930*/  FMUL.FTZ R116, R116, R11.reuse ;  /* 0x0000000b74747220 */ /* 0x080fe20000410000 */
[----:B------:R2:W3:Y:S01]  /*b940*/  MUFU.EX2 R155, R158 ;  /* 0x0000009e009b7308 */ /* 0x0004e20000000800 */
[----:B----4-:R-:W-:Y:S01]  /*b950*/  F2FP.F16.F32.PACK_AB R166, R169, R168 ;  /* 0x000000a8a9a6723e */ /* 0x010fe200000000ff */
[-C--:B------:R-:W-:Y:S01]  /*b960*/  FMUL.FTZ R117, R117, R11.reuse ;  /* 0x0000000b75757220 */ /* 0x080fe20000410000 */
[-C--:B------:R-:W-:Y:S01]  /*b970*/  FMUL.FTZ R120, R120, R11.reuse ;  /* 0x0000000b78787220 */ /* 0x080fe20000410000 */
[-C--:B------:R-:W-:Y:S01]  /*b980*/  FMUL.FTZ R121, R121, R11.reuse ;  /* 0x0000000b79797220 */ /* 0x080fe20000410000 */
[-C--:B------:R-:W-:Y:S01]  /*b990*/  FMUL.FTZ R124, R124, R11.reuse ;  /* 0x0000000b7c7c7220 */ /* 0x080fe20000410000 */
[-C--:B------:R-:W-:Y:S01]  /*b9a0*/  FMUL.FTZ R125, R125, R11.reuse ;  /* 0x0000000b7d7d7220 */ /* 0x080fe20000410000 */
[----:B------:R-:W-:Y:S01]  /*b9b0*/  FMUL.FTZ R128, R128, R11 ;  /* 0x0000000b80807220 */ /* 0x000fe20000410000 */
[----:B------:R-:W1:Y:S01]  /*b9c0*/  MUFU.EX2 R170, R159 ;  /* 0x0000009f00aa7308 */ /* 0x000e620000000800 */
[----:B--2---:R-:W-:Y:S01]  /*b9d0*/  F2FP.F16.F32.PACK_AB R158, R153, R12 ;  /* 0x0000000c999e723e */ /* 0x004fe200000000ff */
[----:B------:R-:W-:Y:S01]  /*b9e0*/  FADD.FTZ R12, R168, R3 ;  /* 0x00000003a80c7221 */ /* 0x000fe20000010000 */
[C---:B0-----:R-:W-:Y:S01]  /*b9f0*/  FADD.FTZ R4, R14.reuse, R13 ;  /* 0x0000000d0e047221 */ /* 0x041fe20000010000 */
[----:B------:R-:W-:Y:S01]  /*ba00*/  F2FP.F16.F32.PACK_AB R153, R14, R7 ;  /* 0x000000070e99723e */ /* 0x000fe200000000ff */
[-C--:B------:R-:W-:Y:S01]  /*ba10*/  FMUL.FTZ R129, R129, R11.reuse ;  /* 0x0000000b81817220 */ /* 0x080fe20000410000 */
[----:B------:R-:W-:Y:S01]  /*ba20*/  FADD.FTZ R3, R169, R12 ;  /* 0x0000000ca9037221 */ /* 0x000fe20000010000 */
        /* <DEDUP_REMOVED lines=10> */
[C---:B-1----:R-:W-:Y:S01]  /*bad0*/  FADD.FTZ R172, R170.reuse, R13 ;  /* 0x0000000daaac7221 */ /* 0x042fe20000010000 */
[----:B------:R-:W-:Y:S01]  /*bae0*/  F2FP.F16.F32.PACK_AB R155, R170, R155 ;  /* 0x0000009baa9b723e */ /* 0x000fe200000000ff */
[----:B------:R-:W-:Y:S01]  /*baf0*/  BAR.SYNC.DEFER_BLOCKING 0xf, 0x100 ;  /* 0x03c4000000007b1d */ /* 0x000fe20000010000 */
[-C--:B------:R-:W-:Y:S01]  /*bb00*/  FMUL.FTZ R145, R145, R11.reuse ;  /* 0x0000000b91917220 */ /* 0x080fe20000410000 */
[-C--:B------:R-:W-:Y:S01]  /*bb10*/  FMUL.FTZ R148, R148, R11.reuse ;  /* 0x0000000b94947220 */ /* 0x080fe20000410000 */
[----:B------:R-:W-:Y:S01]  /*bb20*/  FMUL.FTZ R149, R149, R11 ;  /* 0x0000000b95957220 */ /* 0x000fe20000410000 */
[-C--:B------:R-:W-:Y:S01]  /*bb30*/  FMUL.FTZ R26, R26, R10.reuse ;  /* 0x0000000a1a1a7220 */ /* 0x080fe20000410000 */
[-C--:B------:R-:W-:Y:S01]  /*bb40*/  FMUL.FTZ R27, R27, R10.reuse ;  /* 0x0000000a1b1b7220 */ /* 0x080fe20000410000 */
[----:B------:R-:W1:Y:S01]  /*bb50*/  MUFU.EX2 R159, R177 ;  /* 0x000000b1009f7308 */ /* 0x000e620000000800 */
        /* <DEDUP_REMOVED lines=8> */
[C---:B--2---:R-:W-:Y:S01]  /*bbe0*/  FADD.FTZ R172, R12.reuse, R13 ;  /* 0x0000000d0cac7221 */ /* 0x044fe20000010000 */
[----:B------:R-:W-:Y:S01]  /*bbf0*/  F2FP.F16.F32.PACK_AB R157, R12, R173 ;  /* 0x000000ad0c9d723e */ /* 0x000fe200000000ff */
[-C--:B------:R-:W-:Y:S01]  /*bc00*/  FMUL.FTZ R42, R42, R10.reuse ;  /* 0x0000000a2a2a7220 */ /* 0x080fe20000410000 */
[-C--:B------:R-:W-:Y:S01]  /*bc10*/  FMUL.FTZ R43, R43, R10.reuse ;  /* 0x0000000a2b2b7220 */ /* 0x080fe20000410000 */
[-C--:B------:R-:W-:Y:S01]  /*bc20*/  FMUL.FTZ R46, R46, R10.reuse ;  /* 0x0000000a2e2e7220 */ /* 0x080fe20000410000 */
[-C--:B------:R-:W-:Y:S01]  /*bc30*/  FMUL.FTZ R47, R47, R10.reuse ;  /* 0x0000000a2f2f7220 */ /* 0x080fe20000410000 */
[-C--:B------:R-:W-:Y:S01]  /*bc40*/  FMUL.FTZ R50, R50, R10.reuse ;  /* 0x0000000a32327220 */ /* 0x080fe20000410000 */
[----:B------:R-:W2:Y:S01]  /*bc50*/  MUFU.EX2 R161, R180 ;  /* 0x000000b400a17308 */ /* 0x000ea20000000800 */
[----:B-1----:R-:W-:Y:S01]  /*bc60*/  FADD.FTZ R13, R159, R172 ;  /* 0x000000ac9f0d7221 */ /* 0x002fe20000010000 */
[----:B------:R1:W-:Y:S01]  /*bc70*/  STSM.16.M88.4 [R18+0x26800], R152 ;  /* 0x0268009812007844 */ /* 0x0003e20000000200 */
[-C--:B------:R-:W-:Y:S01]  /*bc80*/  FMUL.FTZ R51, R51, R10.reuse ;  /* 0x0000000a33337220 */ /* 0x080fe20000410000 */
[-C--:B------:R-:W-:Y:S01]  /*bc90*/  FMUL.FTZ R54, R54, R10.reuse ;  /* 0x0000000a36367220 */ /* 0x080fe20000410000 */
[-C--:B------:R-:W-:Y:S01]  /*bca0*/  FMUL.FTZ R55, R55, R10.reuse ;  /* 0x0000000a37377220 */ /* 0x080fe20000410000 */
[-C--:B------:R-:W-:Y:S01]  /*bcb0*/  FMUL.FTZ R58, R58, R10.reuse ;  /* 0x0000000a3a3a7220 */ /* 0x080fe20000410000 */
[-C--:B------:R-:W-:Y:S01]  /*bcc0*/  FMUL.FTZ R59, R59, R10.reuse ;  /* 0x0000000a3b3b7220 */ /* 0x080fe20000410000 */
[----:B------:R-:W3:Y:S01]  /*bcd0*/  MUFU.EX2 R168, R171 ;  /* 0x000000ab00a87308 */ /* 0x000ee20000000800 */
[----:B0-----:R-:W-:Y:S01]  /*bce0*/  F2FP.F16.F32.PACK_AB R159, R20, R159 ;  /* 0x0000009f149f723e */ /* 0x001fe200000000ff */
[-C--:B------:R-:W-:Y:S01]  /*bcf0*/  FMUL.FTZ R62, R62, R10.reuse ;  /* 0x0000000a3e3e7220 */ /* 0x080fe20000410000 */
[-C--:B------:R-:W-:Y:S01]  /*bd00*/  FMUL.FTZ R63, R63, R10.reuse ;  /* 0x0000000a3f3f7220 */ /* 0x080fe20000410000 */
[-C--:B------:R-:W-:Y:S01]  /*bd10*/  FMUL.FTZ R66, R66, R10.reuse ;  /* 0x0000000a42427220 */ /* 0x080fe20000410000 */
[-C--:B------:R-:W-:Y:S01]  /*bd20*/  FMUL.FTZ R67, R67, R10.reuse ;  /* 0x0000000a43437220 */ /* 0x080fe20000410000 */
[----:B------:R1:W-:Y:S01]  /*bd30*/  STSM.16.M88.4 [R23], R156 ;  /* 0x0000009c17007844 */ /* 0x0003e20000000200 */
[-C--:B------:R-:W-:Y:S01]  /*bd40*/  FMUL.FTZ R70, R70, R10.reuse ;  /* 0x0000000a46467220 */ /* 0x080fe20000410000 */
[----:B------:R0:W4:Y:S01]  /*bd50*/  MUFU.EX2 R163, R174 ;  /* 0x000000ae00a37308 */ /* 0x0001220000000800 */
[-C--:B------:R-:W-:Y:S01]  /*bd60*/  FMUL.FTZ R71, R71, R10.reuse ;  /* 0x0000000a47477220 */ /* 0x080fe20000410000 */
[-C--:B------:R-:W-:Y:S01]  /*bd70*/  FMUL.FTZ R74, R74, R10.reuse ;  /* 0x0000000a4a4a7220 */ /* 0x080fe20000410000 */
[-C--:B------:R-:W-:Y:S01]  /*bd80*/  FMUL.FTZ R75, R75, R10.reuse ;  /* 0x0000000a4b4b7220 */ /* 0x080fe20000410000 */
[-C--:B------:R-:W-:Y:S01]  /*bd90*/  FMUL.FTZ R78, R78, R10.reuse ;  /* 0x0000000a4e4e7220 */ /* 0x080fe20000410000 */
[-C--:B------:R-:W-:Y:S01]  /*bda0*/  FMUL.FTZ R79, R79, R10.reuse ;  /* 0x0000000a4f4f7220 */ /* 0x080fe20000410000 */
[-C--:B------:R-:W-:Y:S01]  /*bdb0*/  FMUL.FTZ R82, R82, R10.reuse ;  /* 0x0000000a52527220 */ /* 0x080fe20000410000 */
[-C--:B------:R-:W-:Y:S01]  /*bdc0*/  FMUL.FTZ R83, R83, R10.reuse ;  /* 0x0000000a53537220 */ /* 0x080fe20000410000 */
[----:B------:R-:W5:Y:S01]  /*bdd0*/  MUFU.EX2 R4, R175 ;  /* 0x000000af00047308 */ /* 0x000f620000000800 */
[----:B0-----:R-:W-:Y:S01]  /*bde0*/  FADD.FTZ R174, R20, R13 ;  /* 0x0000000d14ae7221 */ /* 0x001fe20000010000 */
[-C--:B------:R-:W-:Y:S01]  /*bdf0*/  FMUL.FTZ R86, R86, R10.reuse ;  /* 0x0000000a56567220 */ /* 0x080fe20000410000 */
[-C--:B------:R-:W-:Y:S01]  /*be00*/  FMUL.FTZ R87, R87, R10.reuse ;  /* 0x0000000a57577220 */ /* 0x080fe20000410000 */
[-C--:B------:R-:W-:Y:S01]  /*be10*/  FMUL.FTZ R90, R90, R10.reuse ;  /* 0x0000000a5a5a7220 */ /* 0x080fe20000410000 */
[----:B--2---:R-:W-:Y:S01]  /*be20*/  FADD.FTZ R13, R161, R174 ;  /* 0x000000aea10d7221 */ /* 0x004fe20000010000 */
[C---:B---3--:R-:W-:Y:S01]  /*be30*/  F2FP.F16.F32.PACK_AB R161, R168.reuse, R161 ;  /* 0x000000a1a8a1723e */ /* 0x048fe200000000ff */
[-C--:B------:R-:W-:Y:S01]  /*be40*/  FMUL.FTZ R91, R91, R10.reuse ;  /* 0x0000000a5b5b7220 */ /* 0x080fe20000410000 */
[----:B------:R-:W0:Y:S01]  /*be50*/  MUFU.EX2 R165, R178 ;  /* 0x000000b200a57308 */ /* 0x000e220000000800 */
[----:B------:R-:W-:Y:S01]  /*be60*/  FADD.FTZ R174, R168, R13 ;  /* 0x0000000da8ae7221 */ /* 0x000fe20000010000 */
[-C--:B------:R-:W-:Y:S01]  /*be70*/  FMUL.FTZ R94, R94, R10.reuse ;  /* 0x0000000a5e5e7220 */ /* 0x080fe20000410000 */
[-C--:B------:R-:W-:Y:S01]  /*be80*/  FMUL.FTZ R95, R95, R10.reuse ;  /* 0x0000000a5f5f7220 */ /* 0x080fe20000410000 */
[-C--:B------:R-:W-:Y:S01]  /*be90*/  FMUL.FTZ R98, R98, R10.reuse ;  /* 0x0000000a62627220 */ /* 0x080fe20000410000 */
[----:B----4-:R-:W-:Y:S01]  /*bea0*/  FADD.FTZ R13, R163, R174 ;  /* 0x000000aea30d7221 */ /* 0x010fe20000010000 */
[-C--:B------:R-:W-:Y:S01]  /*beb0*/  FMUL.FTZ R99, R99, R10.reuse ;  /* 0x0000000a63637220 */ /* 0x080fe20000410000 */
[-C--:B------:R-:W-:Y:S01]  /*bec0*/  FMUL.FTZ R102, R102, R10.reuse ;  /* 0x0000000a66667220 */ /* 0x080fe20000410000 */
[----:B------:R-:W2:Y:S01]  /*bed0*/  MUFU.EX2 R172, R179 ;  /* 0x000000b300ac7308 */ /* 0x000ea20000000800 */
[C---:B-----5:R-:W-:Y:S01]  /*bee0*/  FADD.FTZ R174, R4.reuse, R13 ;  /* 0x0000000d04ae7221 */ /* 0x060fe20000010000 */
[----:B------:R-:W-:Y:S01]  /*bef0*/  F2FP.F16.F32.PACK_AB R163, R4, R163 ;  /* 0x000000a304a3723e */ /* 0x000fe200000000ff */
[-C--:B------:R-:W-:Y:S01]  /*bf00*/  FMUL.FTZ R103, R103, R10.reuse ;  /* 0x0000000a67677220 */ /* 0x080fe20000410000 */
[-C--:B------:R-:W-:Y:S01]  /*bf10*/  FMUL.FTZ R106, R106, R10.reuse ;  /* 0x0000000a6a6a7220 */ /* 0x080fe20000410000 */
[-C--:B------:R-:W-:Y:S01]  /*bf20*/  FMUL.FTZ R107, R107, R10.reuse ;  /* 0x0000000a6b6b7220 */ /* 0x080fe20000410000 */
[-C--:B------:R-:W-:Y:S01]  /*bf30*/  FMUL.FTZ R110, R110, R10.reuse ;  /* 0x0000000a6e6e7220 */ /* 0x080fe20000410000 */
[----:B------:R1:W-:Y:S01]  /*bf40*/  STSM.16.M88.4 [R19], R160 ;  /* 0x000000a013007844 */ /* 0x0003e20000000200 */
        /* <DEDUP_REMOVED lines=17> */
[----:B---3--:R-:W-:Y:S01]  /*c060*/  FADD.FTZ R7, R167, R14 ;  /* 0x0000000ea7077221 */ /* 0x008fe20000010000 */
[-C--:B------:R-:W-:Y:S01]  /*c070*/  FMUL.FTZ R135, R135, R10.reuse ;  /* 0x0000000a87877220 */ /* 0x080fe20000410000 */
[-C--:B------:R-:W-:Y:S01]  /*c080*/  FMUL.FTZ R138, R138, R10.reuse ;  /* 0x0000000a8a8a7220 */ /* 0x080fe20000410000 */
[-C--:B------:R-:W-:Y:S01]  /*c090*/  FMUL.FTZ R139, R139, R10.reuse ;  /* 0x0000000a8b8b7220 */ /* 0x080fe20000410000 */
[-C--:B------:R-:W-:Y:S01]  /*c0a0*/  FMUL.FTZ R142, R142, R10.reuse ;  /* 0x0000000a8e8e7220 */ /* 0x080fe20000410000 */
[-C--:B------:R-:W-:Y:S01]  /*c0b0*/  FMUL.FTZ R143, R143, R10.reuse ;  /* 0x0000000a8f8f7220 */ /* 0x080fe20000410000 */
[-C--:B------:R-:W-:Y:S01]  /*c0c0*/  FMUL.FTZ R146, R146, R10.reuse ;  /* 0x0000000a92927220 */ /* 0x080fe20000410000 */
[-C--:B------:R-:W-:Y:S01]  /*c0d0*/  FMUL.FTZ R147, R147, R10.reuse ;  /* 0x0000000a93937220 */ /* 0x080fe20000410000 */
[C---:B0-----:R-:W-:Y:S01]  /*c0e0*/  F2FP.F16.F32.PACK_AB R167, R176.reuse, R167 ;  /* 0x000000a7b0a7723e */ /* 0x041fe200000000ff */
[----:B------:R-:W-:Y:S01]  /*c0f0*/  FADD.FTZ R4, R176, R7 ;  /* 0x00000007b0047221 */ /* 0x000fe20000010000 */
[-C--:B------:R-:W-:Y:S01]  /*c100*/  FMUL.FTZ R150, R150, R10.reuse ;  /* 0x0000000a96967220 */ /* 0x080fe20000410000 */
[----:B------:R-:W-:-:S02]  /*c110*/  FMUL.FTZ R151, R151, R10 ;  /* 0x0000000a97977220 */ /* 0x000fc40000410000 */
[----:B------:R1:W-:Y:S01]  /*c120*/  STSM.16.M88.4 [R22], R164 ;  /* 0x000000a416007844 */ /* 0x0003e20000000200 */
[----:B------:R-:W-:Y:S05]  /*c130*/  @!P3 BRA `(.L_x_5016) ;  /* 0x000000000004b947 */ /* 0x000fea0003800000 */
[----:B------:R-:W-:Y:S01]  /*c140*/  BPT.TRAP 0x1 ;  /* 0x000000040000795c */ /* 0x000fe20000300000 */
.L_x_5016:
[----:B------:R0:W2:Y:S01]  /*c150*/  SYNCS.PHASECHK.TRANS64.TRYWAIT P0, [UR26+0x28c50], R9 ;  /* 0x028c5009ff0075a7 */ /* 0x0000a2000800015a */
[----:B------:R-:W-:Y:S05]  /*c160*/  @!P3 BRA `(.L_x_5017) ;  /* 0x000000000004b947 */ /* 0x000fea0003800000 */
[----:B------:R-:W-:Y:S01]  /*c170*/  BPT.TRAP 0x1 ;  /* 0x000000040000795c */ /* 0x000fe20000300000 */
.L_x_5017:
[----:B--2---:R-:W-:Y:S05]  /*c180*/  @P0 BRA `(.L_x_5018) ;  /* 0x0000000000080947 */ /* 0x004fea0003800000 */
[----:B------:R-:W2:Y:S02]  /*c190*/  SYNCS.PHASECHK.TRANS64.TRYWAIT P0, [UR26+0x28c50], R9 ;  /* 0x028c5009ff0075a7 */ /* 0x000ea4000800015a */
[----:B--2---:R-:W-:Y:S05]  /*c1a0*/  @!P0 BRA `(.L_x_5019) ;  /* 0x0000009000f88947 */ /* 0x004fea0003800000 */
.L_x_5018:
        /* <DEDUP_REMOVED lines=41> */
.L_x_5003:
[----:B------:R-:W5:Y:S01]  /*c440*/  SHFL.BFLY PT, R0, R3, 0x2, 0x1f ;  /* 0x0c401f0003007f89 */ /* 0x000f6200000e0000 */
[----:B0-----:R-:W-:Y:S01]  /*c450*/  IMAD.MOV.U32 R10, RZ, RZ, RZ ;  /* 0x000000ffff0a7224 */ /* 0x001fe200078e00ff */
[----:B------:R-:W-:Y:S01]  /*c460*/  UIADD3 UR38, UR38, 0x1, URZ ;  /* 0x0000000126267890 */ /* 0x000fe2000fffe03f */
[----:B------:R-:W-:Y:S01]  /*c470*/  IMAD.U32 R14, RZ, RZ, UR10 ;  /* 0x0000000aff0e7e24 */ /* 0x000fe2000f8e00ff */
[----:B------:R-:W0:Y:S01]  /*c480*/  SHFL.BFLY PT, R9, R4, 0x2, 0x1f ;  /* 0x0c401f0004097f89 */ /* 0x000e2200000e0000 */
[----:B------:R-:W-:Y:S08]  /*c490*/  BAR.ARV 0x8, 0x100 ;  /* 0x0204000000007b1d */ /* 0x000ff00000002000 */
[----:B------:R-:W-:Y:S01]  /*c4a0*/  BAR.SYNC.DEFER_BLOCKING 0xf, 0x100 ;  /* 0x03c4000000007b1d */ /* 0x000fe20000010000 */
[----:B-----5:R-:W-:Y:S01]  /*c4b0*/  FADD.FTZ R0, R0, R3 ;  /* 0x0000000300007221 */ /* 0x020fe20000010000 */
[----:B------:R-:W-:Y:S01]  /*c4c0*/  IMAD.U32 R3, RZ, RZ, UR36 ;  /* 0x00000024ff037e24 */ /* 0x000fe2000f8e00ff */
[----:B------:R-:W-:Y:S01]  /*c4d0*/  UIADD3 UR36, UR36, 0x1, URZ ;  /* 0x0000000124247890 */ /* 0x000fe2000fffe03f */
[----:B0-----:R-:W-:-:S02]  /*c4e0*/  FADD.FTZ R9, R9, R4 ;  /* 0x0000000409097221 */ /* 0x001fc40000010000 */
[----:B------:R-:W0:Y:S01]  /*c4f0*/  SHFL.BFLY PT, R7, R0, 0x1, 0x1f ;  /* 0x0c201f0000077f89 */ /* 0x000e2200000e0000 */
[----:B------:R-:W-:Y:S01]  /*c500*/  IMAD.MOV.U32 R4, RZ, RZ, RZ ;  /* 0x000000ffff047224 */ /* 0x000fe200078e00ff */
[----:B------:R-:W-:Y:S02]  /*c510*/  UISETP.NE.AND UP0, UPT, UR36, 0x2, UPT ;  /* 0x000000022400788c */ /* 0x000fe4000bf05270 */
[----:B--2---:R-:W2:Y:S02]  /*c520*/  SHFL.BFLY PT, R8, R9, 0x1, 0x1f ;  /* 0x0c201f0009087f89 */ /* 0x004ea400000e0000 */
[----:B------:R-:W-:Y:S02]  /*c530*/  USEL UR4, URZ, 0x1, UP0 ;  /* 0x000000013f047887 */ /* 0x000fe40008000000 */
[----:B------:R-:W-:Y:S02]  /*c540*/  USEL UR36, UR36, URZ, UP0 ;  /* 0x0000003f24247287 */ /* 0x000fe40008000000 */
[----:B------:R-:W-:Y:S01]  /*c550*/  ULOP3.LUT UR37, UR37, UR4, URZ, 0x3c, !UPT ;  /* 0x0000000425257292 */ /* 0x000fe2000f8e3c3f */
[----:B0-----:R-:W-:Y:S01]  /*c560*/  FADD.FTZ R12, R0, R7 ;  /* 0x00000007000c7221 */ /* 0x001fe20000010000 */
[----:B------:R-:W-:-:S02]  /*c570*/  IMAD.MOV R7, RZ, RZ, -R17 ;  /* 0x000000ffff077224 */ /* 0x000fc400078e0a11 */
[----:B--2---:R-:W-:Y:S02]  /*c580*/  FADD.FTZ R13, R9, R8 ;  /* 0x00000008090d7221 */ /* 0x004fe40000010000 */
[----:B------:R-:W-:Y:S01]  /*c590*/  FSETP.NE.FTZ.AND P1, PT, R12, RZ, PT ;  /* 0x000000ff0c00720b */ /* 0x000fe20003f35000 */
[----:B------:R-:W-:Y:S01]  /*c5a0*/  IMAD.U32 R8, RZ, RZ, UR10 ;  /* 0x0000000aff087e24 */ /* 0x000fe2000f8e00ff */
[----:B------:R-:W-:Y:S02]  /*c5b0*/  ISETP.NE.AND P0, PT, R2, R7, PT ;  /* 0x000000070200720c */ /* 0x000fe40003f05270 */
[----:B------:R-:W-:-:S09]  /*c5c0*/  FSETP.NE.FTZ.AND P2, PT, R13, RZ, PT ;  /* 0x000000ff0d00720b */ /* 0x000fd20003f55000 */
[----:B------:R-:W0:Y:S01]  /*c5d0*/  @P1 MUFU.RCP R10, R12 ;  /* 0x0000000c000a1308 */ /* 0x000e220000001000 */
[----:B------:R-:W-:Y:S01]  /*c5e0*/  @P1 FMUL.FTZ R8, R8, 0.69314718246459960938 ;  /* 0x3f31721808081820 */ /* 0x000fe20000410000 */
[----:B------:R-:W-:Y:S02]  /*c5f0*/  @!P0 IMAD R0, R3, 0x40, R16 ;  /* 0x0000004003008824 */ /* 0x000fe400078e0210 */
[----:B------:R-:W-:Y:S01]  /*c600*/  @P2 FMUL.FTZ R14, R14, 0.69314718246459960938 ;  /* 0x3f3172180e0e2820 */ /* 0x000fe20000410000 */
[----:B------:R-:W-:Y:S02]  /*c610*/  IMAD.MOV.U32 R3, RZ, RZ, -0x800000 ;  /* 0xff800000ff037424 */ /* 0x000fe400078e00ff */
[----:B------:R-:W-:Y:S01]  /*c620*/  @!P0 LEA R11, R0, UR43, 0x2 ;  /* 0x0000002b000b8c11 */ /* 0x000fe2000f8e10ff */
[----:B------:R-:W-:Y:S01]  /*c630*/  @P2 MUFU.RCP R4, R13 ;  /* 0x0000000d00042308 */ /* 0x000fe20000001000 */
[----:B------:R-:W-:-:S07]  /*c640*/  IMAD.MOV.U32 R0, RZ, RZ, -0x800000 ;  /* 0xff800000ff007424 */ /* 0x000fce00078e00ff */
[----:B------:R-:W2:Y:S01]  /*c650*/  @P1 MUFU.LG2 R9, R12 ;  /* 0x0000000c00091308 */ /* 0x000ea20000000c00 */
        /* <DEDUP_REMOVED lines=36> */
[-C--:B-1--4-:R-:W-:Y:S01]  /*c8a0*/  FMUL.FTZ R156, R96, R10.reuse ;  /* 0x0000000a609c7220 */ /* 0x092fe20000410000 */
        /* <DEDUP_REMOVED lines=32> */
[----:B------:R-:W-:Y:S01]  /*cab0*/  PLOP3.LUT P0, PT, PT, PT, PT, 0x8, 0x0 ;  /* 0x000000000000781c */ /* 0x000fe20003f0e170 */
        /* <DEDUP_REMOVED lines=67> */
.L_x_4936:
[----:B------:R-:W0:Y:S08]  /*cef0*/  S2UR UR4, SR_CgaCtaId ;  /* 0x00000000000479c3 */ /* 0x000e300000008800 */
[----:B------:R-:W-:Y:S06]  /*cf00*/  BAR.SYNC.DEFER_BLOCKING 0x5, 0x180 ;  /* 0x0146000000007b1d */ /* 0x000fec0000010000 */
[----:B------:R-:W-:Y:S01]  /*cf10*/  UMOV UR43, 0x400 ;  /* 0x00000400002b7882 */ /* 0x000fe20000000000 */
[----:B------:R-:W-:Y:S01]  /*cf20*/  BSSY B0, `(.L_x_5021) ;  /* 0x00002a8000007945 */ /* 0x000fe20003800000 */
[----:B0-----:R-:W-:-:S09]  /*cf30*/  ULEA UR43, UR4, UR43, 0x18 ;  /* 0x0000002b042b7291 */ /* 0x001fd2000f8ec03f */
[----:B------:R-:W0:Y:S02]  /*cf40*/  LDS R4, [UR43+0x28cd0] ;  /* 0x028cd02bff047984 */ /* 0x000e240008000800 */
[----:B0-----:R-:W-:Y:S01]  /*cf50*/  R2UR UR4, R4 ;  /* 0x00000000040472ca */ /* 0x001fe200000e0000 */
[----:B------:R-:W-:Y:S06]  /*cf60*/  BAR.ARV 0x4, 0x180 ;  /* 0x0106000000007b1d */ /* 0x000fec0000002000 */
[----:B------:R-:W-:Y:S08]  /*cf70*/  @P0 BRA `(.L_x_5022) ;  /* 0x0000001c00900947 */ /* 0x000ff00003800000 */
[----:B------:R-:W0:Y:S01]  /*cf80*/  S2UR UR5, SR_SWINHI ;  /* 0x00000000000579c3 */ /* 0x000e220000002f00 */
[----:B------:R-:W-:Y:S01]  /*cf90*/  IMAD R9, R211, 0x40, R184 ;  /* 0x00000040d3097824 */ /* 0x000fe200078e02b8 */
[----:B------:R-:W1:Y:S01]  /*cfa0*/  SHFL.IDX PT, R6, R212, RZ, 0x1f ;  /* 0x00001fffd4067589 */ /* 0x000e6200000e0000 */
[----:B------:R-:W-:Y:S01]  /*cfb0*/  F2FP.F16.F32.PACK_AB R104, R105, R104 ;  /* 0x000000686968723e */ /* 0x000fe200000000ff */
[----:B------:R-:W-:Y:S01]  /*cfc0*/  USHF.R.S32.HI UR12, URZ, 0x1f, UR39 ;  /* 0x0000001f3f0c7899 */ /* 0x000fe20008011427 */
[----:B------:R-:W-:-:S03]  /*cfd0*/  F2FP.F16.F32.PACK_AB R105, R107, R106 ;  /* 0x0000006a6b69723e */ /* 0x000fc600000000ff */
[----:B------:R-:W-:Y:S01]  /*cfe0*/  BAR.SYNC.DEFER_BLOCKING 0x1, 0x100 ;  /* 0x0044000000007b1d */ /* 0x000fe20000010000 */
[----:B------:R-:W-:Y:S01]  /*cff0*/  F2FP.F16.F32.PACK_AB R106, R109, R108 ;  /* 0x0000006c6d6a723e */ /* 0x000fe200000000ff */
[----:B------:R-:W-:Y:S01]  /*d000*/  USHF.R.S32.HI UR13, URZ, 0x1f, UR42 ;  /* 0x0000001f3f0d7899 */ /* 0x000fe2000801142a */
[----:B------:R-:W-:Y:S02]  /*d010*/  F2FP.F16.F32.PACK_AB R107, R111, R110 ;  /* 0x0000006e6f6b723e */ /* 0x000fe400000000ff */
[----:B------:R-:W-:Y:S02]  /*d020*/  F2FP.F16.F32.PACK_AB R120, R121, R120 ;  /* 0x000000787978723e */ /* 0x000fe400000000ff */
[----:B------:R-:W-:Y:S02]  /*d030*/  F2FP.F16.F32.PACK_AB R121, R155, R154 ;  /* 0x0000009a9b79723e */ /* 0x000fe400000000ff */
[----:B------:R-:W-:Y:S02]  /*d040*/  F2FP.F16.F32.PACK_AB R128, R129, R128 ;  /* 0x000000808180723e */ /* 0x000fe400000000ff */
[----:B------:R-:W-:-:S02]  /*d050*/  F2FP.F16.F32.PACK_AB R129, R160, R159 ;  /* 0x0000009fa081723e */ /* 0x000fc400000000ff */
[----:B------:R-:W-:Y:S02]  /*d060*/  F2FP.F16.F32.PACK_AB R136, R137, R136 ;  /* 0x000000888988723e */ /* 0x000fe400000000ff */
[----:B------:R-:W-:Y:S01]  /*d070*/  F2FP.F16.F32.PACK_AB R137, R164, R163 ;  /* 0x000000a3a489723e */ /* 0x000fe200000000ff */
[----:B------:R-:W-:Y:S01]  /*d080*/  UMOV UR6, UR43 ;  /* 0x0000002b00067c82 */ /* 0x000fe20008000000 */
[----:B0-----:R-:W-:Y:S01]  /*d090*/  UMOV UR7, UR5 ;  /* 0x0000000500077c82 */ /* 0x001fe20008000000 */
[----:B------:R-:W-:Y:S01]  /*d0a0*/  IMAD.U32 R114, RZ, RZ, UR6 ;  /* 0x00000006ff727e24 */ /* 0x000fe2000f8e00ff */
[----:B-1----:R-:W-:Y:S01]  /*d0b0*/  ISETP.NE.AND P0, PT, R6, RZ, PT ;  /* 0x000000ff0600720c */ /* 0x002fe20003f05270 */
[----:B------:R-:W-:Y:S02]  /*d0c0*/  IMAD.U32 R115, RZ, RZ, UR7 ;  /* 0x00000007ff737e24 */ /* 0x000fe4000f8e00ff */
[----:B------:R-:W-:-:S04]  /*d0d0*/  IMAD.WIDE R4, R215, 0x2, R114 ;  /* 0x00000002d7047825 */ /* 0x000fc800078e0272 */
[----:B------:R-:W-:Y:S01]  /*d0e0*/  IMAD.WIDE R114, R9, 0x2, R114 ;  /* 0x0000000209727825 */ /* 0x000fe200078e0272 */
[C---:B------:R-:W-:Y:S02]  /*d0f0*/  IADD3 R41, P2, R4.reuse, 0x20, RZ ;  /* 0x0000002004297810 */ /* 0x040fe40007f5e0ff */
[C---:B------:R-:W-:Y:S02]  /*d100*/  IADD3 R53, P4, R4.reuse, 0x60, RZ ;  /* 0x0000006004357810 */ /* 0x040fe40007f9e0ff */
[----:B------:R-:W-:Y:S01]  /*d110*/  LOP3.LUT R12, R41, 0x380, RZ, 0xc0, !PT ;  /* 0x00000380290c7812 */ /* 0x000fe200078ec0ff */
[--C-:B------:R-:W-:Y:S01]  /*d120*/  IMAD.X R13, RZ, RZ, R5.reuse, P2 ;  /* 0x000000ffff0d7224 */ /* 0x100fe200010e0605 */
[C---:B------:R-:W-:Y:S01]  /*d130*/  IADD3 R44, P2, R4.reuse, 0x2060, RZ ;  /* 0x00002060042c7810 */ /* 0x040fe20007f5e0ff */
[--C-:B------:R-:W-:Y:S01]  /*d140*/  IMAD.X R25, RZ, RZ, R5.reuse, P4 ;  /* 0x000000ffff197224 */ /* 0x100fe200020e0605 */
[----:B------:R-:W-:Y:S02]  /*d150*/  LOP3.LUT R24, R53, 0x380, RZ, 0xc0, !PT ;  /* 0x0000038035187812 */ /* 0x000fe400078ec0ff */
[C---:B------:R-:W-:Y:S01]  /*d160*/  IADD3 R57, P5, R4.reuse, 0x2000, RZ ;  /* 0x0000200004397810 */ /* 0x040fe20007fbe0ff */
[----:B------:R-:W-:Y:S01]  /*d170*/  IMAD.X R123, RZ, RZ, R5, P2 ;  /* 0x000000ffff7b7224 */ /* 0x000fe200010e0605 */
[----:B------:R-:W-:-:S02]  /*d180*/  IADD3 R20, P2, R4, 0x6020, RZ ;  /* 0x0000602004147810 */ /* 0x000fc40007f5e0ff */
[----:B------:R-:W-:Y:S01]  /*d190*/  SHF.R.U64 R12, R12, 0x3, RZ ;  /* 0x000000030c0c7819 */ /* 0x000fe200000012ff */
[--C-:B------:R-:W-:Y:S01]  /*d1a0*/  IMAD.X R29, RZ, RZ, R5.reuse, P5 ;  /* 0x000000ffff1d7224 */ /* 0x100fe200028e0605 */
[----:B------:R-:W-:Y:S01]  /*d1b0*/  SHF.R.U64 R24, R24, 0x3, RZ ;  /* 0x0000000318187819 */ /* 0x000fe200000012ff */
[--C-:B------:R-:W-:Y:S01]  /*d1c0*/  IMAD.X R147, RZ, RZ, R5.reuse, P2 ;  /* 0x000000ffff937224 */ /* 0x100fe200010e0605 */
[----:B------:R-:W-:Y:S02]  /*d1d0*/  IADD3 R81, P2, R114, 0x3000, RZ ;  /* 0x0000300072517810 */ /* 0x000fe40007f5e0ff */
[----:B------:R-:W-:Y:S02]  /*d1e0*/  IADD3 R56, P4, R4, 0x4020, RZ ;  /* 0x0000402004387810 */ /* 0x000fe40007f9e0ff */
[----:B------:R-:W-:Y:S02]  /*d1f0*/  LOP3.LUT R80, R81, 0x380, RZ, 0xc0, !PT ;  /* 0x0000038051507812 */ /* 0x000fe400078ec0ff */
[----:B------:R-:W-:Y:S01]  /*d200*/  LOP3.LUT R28, R57, 0x380, RZ, 0xc0, !PT ;  /* 0x00000380391c7812 */ /* 0x000fe200078ec0ff */
[----:B------:R-:W-:Y:S01]  /*d210*/  IMAD.X R131, RZ, RZ, R5, P4 ;  /* 0x000000ffff837224 */ /* 0x000fe200020e0605 */
[----:B------:R-:W-:-:S02]  /*d220*/  LOP3.LUT R12, R12, R41, RZ, 0x3c, !PT ;  /* 0x000000290c0c7212 */ /* 0x000fc400078e3cff */
[----:B------:R-:W-:Y:S02]  /*d230*/  LOP3.LUT R41, R44, 0x380, RZ, 0xc0, !PT ;  /* 0x000003802c297812 */ /* 0x000fe400078ec0ff */
[----:B------:R-:W-:Y:S02]  /*d240*/  LOP3.LUT R24, R24, R53, RZ, 0x3c, !PT ;  /* 0x0000003518187212 */ /* 0x000fe400078e3cff */
[----:B------:R-:W-:Y:S02]  /*d250*/  SHF.R.U64 R80, R80, 0x3, RZ ;  /* 0x0000000350507819 */ /* 0x000fe400000012ff */
[----:B------:R-:W-:Y:S02]  /*d260*/  IADD3 R45, P3, R4, 0x40, RZ ;  /* 0x00000040042d7810 */ /* 0x000fe40007f7e0ff */
[----:B------:R-:W-:Y:S02]  /*d270*/  SHF.R.U64 R28, R28, 0x3, RZ ;  /* 0x000000031c1c7819 */ /* 0x000fe400000012ff */
[----:B------:R-:W-:Y:S01]  /*d280*/  LOP3.LUT R53, R56, 0x380, RZ, 0xc0, !PT ;  /* 0x0000038038357812 */ /* 0x000fe200078ec0ff */
[----:B------:R-:W-:Y:S01]  /*d290*/  IMAD.X R15, RZ, RZ, R5, P3 ;  /* 0x000000ffff0f7224 */ /* 0x000fe200018e0605 */
[----:B------:R-:W-:-:S02]  /*d2a0*/  IADD3 R65, P1, R4, 0x2040, RZ ;  /* 0x0000204004417810 */ /* 0x000fc40007f3e0ff */
[----:B------:R-:W-:Y:S02]  /*d2b0*/  SHF.R.U64 R41, R41, 0x3, RZ ;  /* 0x0000000329297819 */ /* 0x000fe400000012ff */
[----:B------:R-:W-:Y:S01]  /*d2c0*/  IADD3 R10, P5, R4, 0x4040, RZ ;  /* 0x00004040040a7810 */ /* 0x000fe20007fbe0ff */
[----:B------:R-:W-:Y:S01]  /*d2d0*/  IMAD.X R49, RZ, RZ, R5, P1 ;  /* 0x000000ffff317224 */ /* 0x000fe200008e0605 */
[----:B------:R-:W-:Y:S01]  /*d2e0*/  LOP3.LUT R80, R80, R81, RZ, 0x3c, !PT ;  /* 0x0000005150507212 */ /* 0x000fe200078e3cff */
[----:B------:R-:W-:Y:S01]  /*d2f0*/  IMAD.X R81, RZ, RZ, R115, P2 ;  /* 0x000000ffff517224 */ /* 0x000fe200010e0673 */
[----:B------:R-:W-:Y:S01]  /*d300*/  IADD3 R61, P6, R4, 0x2020, RZ ;  /* 0x00002020043d7810 */ /* 0x000fe20007fde0ff */
[--C-:B------:R-:W-:Y:S01]  /*d310*/  IMAD.X R135, RZ, RZ, R5.reuse, P5 ;  /* 0x000000ffff877224 */ /* 0x100fe200028e0605 */
[----:B------:R-:W-:Y:S02]  /*d320*/  LOP3.LUT R28, R28, R57, RZ, 0x3c, !PT ;  /* 0x000000391c1c7212 */ /* 0x000fe400078e3cff */
[----:B------:R-:W-:Y:S01]  /*d330*/  SHF.R.U64 R53, R53, 0x3, RZ ;  /* 0x0000000335357819 */ /* 0x000fe200000012ff */
[----:B------:R-:W-:Y:S01]  /*d340*/  IMAD.X R33, RZ, RZ, R5, P6 ;  /* 0x000000ffff217224 */ /* 0x000fe200030e0605 */
[----:B------:R-:W-:-:S02]  /*d350*/  LOP3.LUT R9, R4, 0x380, RZ, 0xc0, !PT ;  /* 0x0000038004097812 */ /* 0x000fc400078ec0ff */
[----:B------:R-:W-:Y:S02]  /*d360*/  LOP3.LUT R40, R65, 0x380, RZ, 0xc0, !PT ;  /* 0x0000038041287812 */ /* 0x000fe400078ec0ff */
[----:B------:R-:W-:Y:S02]  /*d370*/  IADD3 R57, P2, R114, 0x9000, RZ ;  /* 0x0000900072397810 */ /* 0x000fe40007f5e0ff */
[----:B------:R-:W-:Y:S02]  /*d380*/  IADD3 R52, P3, R4, 0x4000, RZ ;  /* 0x0000400004347810 */ /* 0x000fe40007f7e0ff */
[----:B------:R-:W-:Y:S02]  /*d390*/  LOP3.LUT R122, R41, R44, RZ, 0x3c, !PT ;  /* 0x0000002c297a7212 */ /* 0x000fe400078e3cff */
[----:B------:R-:W-:Y:S01]  /*d3a0*/  LOP3.LUT R41, R10, 0x380, RZ, 0xc0, !PT ;  /* 0x000003800a297812 */ /* 0x000fe200078ec0ff */
[----:B------:R-:W-:Y:S01]  /*d3b0*/  IMAD.X R127, RZ, RZ, R5, P3 ;  /* 0x000000ffff7f7224 */ /* 0x000fe200018e0605 */
[----:B------:R-:W-:-:S02]  /*d3c0*/  LOP3.LUT R130, R53, R56, RZ, 0x3c, !PT ;  /* 0x0000003835827212 */ /* 0x000fc400078e3cff */
[----:B------:R-:W-:Y:S02]  /*d3d0*/  SHF.R.U64 R9, R9, 0x3, RZ ;  /* 0x0000000309097819 */ /* 0x000fe400000012ff */
[----:B------:R-:W-:Y:S02]  /*d3e0*/  SHF.R.U64 R40, R40, 0x3, RZ ;  /* 0x0000000328287819 */ /* 0x000fe400000012ff */
[----:B------:R-:W-:Y:S02]  /*d3f0*/  LOP3.LUT R56, R57, 0x380, RZ, 0xc0, !PT ;  /* 0x0000038039387812 */ /* 0x000fe400078ec0ff */
[C---:B------:R-:W-:Y:S02]  /*d400*/  IADD3 R37, P6, R4.reuse, 0x4060, RZ ;  /* 0x0000406004257810 */ /* 0x040fe40007fde0ff */
[----:B------:R-:W-:Y:S02]  /*d410*/  SHF.R.U64 R41, R41, 0x3, RZ ;  /* 0x0000000329297819 */ /* 0x000fe400000012ff */
[C---:B------:R-:W-:Y:S01]  /*d420*/  IADD3 R36, P1, R4.reuse, 0x6000, RZ ;  /* 0x0000600004247810 */ /* 0x040fe20007f3e0ff */
[----:B------:R-:W-:Y:S01]  /*d430*/  IMAD.X R139, RZ, RZ, R5, P6 ;  /* 0x000000ffff8b7224 */ /* 0x000fe200030e0605 */
[----:B------:R-:W-:-:S02]  /*d440*/  IADD3 R8, P3, R4, 0x6040, RZ ;  /* 0x0000604004087810 */ /* 0x000fc40007f7e0ff */
[----:B------:R-:W-:Y:S01]  /*d450*/  IADD3 R6, P4, R4, 0x6060, RZ ;  /* 0x0000606004067810 */ /* 0x000fe20007f9e0ff */
[--C-:B------:R-:W-:Y:S01]  /*d460*/  IMAD.X R143, RZ, RZ, R5.reuse, P1 ;  /* 0x000000ffff8f7224 */ /* 0x100fe200008e0605 */
[----:B------:R-:W-:Y:S01]  /*d470*/  LOP3.LUT R4, R9, R4, RZ, 0x3c, !PT ;  /* 0x0000000409047212 */ /* 0x000fe200078e3cff */
[--C-:B------:R-:W-:Y:S01]  /*d480*/  IMAD.X R9, RZ, RZ, R5.reuse, P3 ;  /* 0x000000ffff097224 */ /* 0x100fe200018e0605 */
[----:B------:R-:W-:Y:S01]  /*d490*/  LOP3.LUT R48, R40, R65, RZ, 0x3c, !PT ;  /* 0x0000004128307212 */ /* 0x000fe200078e3cff */
[----:B------:R-:W-:Y:S01]  /*d4a0*/  IMAD.X R11, RZ, RZ, R5, P4 ;  /* 0x000000ffff0b7224 */ /* 0x000fe200020e0605 */
[----:B------:R-:W-:Y:S02]  /*d4b0*/  SHF.R.U64 R56, R56, 0x3, RZ ;  /* 0x0000000338387819 */ /* 0x000fe400000012ff */
[----:B------:R-:W-:Y:S02]  /*d4c0*/  LOP3.LUT R40, R37, 0x380, RZ, 0xc0, !PT ;  /* 0x0000038025287812 */ /* 0x000fe400078ec0ff */
[----:B------:R-:W-:-:S02]  /*d4d0*/  LOP3.LUT R134, R41, R10, RZ, 0x3c, !PT ;  /* 0x0000000a29867212 */ /* 0x000fc400078e3cff */
[----:B------:R-:W-:Y:S02]  /*d4e0*/  LOP3.LUT R41, R6, 0x380, RZ, 0xc0, !PT ;  /* 0x0000038006297812 */ /* 0x000fe400078ec0ff */
[----:B------:R-:W-:Y:S01]  /*d4f0*/  LOP3.LUT R56, R56, R57, RZ, 0x3c, !PT ;  /* 0x0000003938387212 */ /* 0x000fe200078e3cff */
[----:B------:R-:W-:Y:S01]  /*d500*/  IMAD.X R57, RZ, RZ, R115, P2 ;  /* 0x000000ffff397224 */ /* 0x000fe200010e0673 */
[----:B------:R-:W-:Y:S02]  /*d510*/  MOV R224, R4 ;  /* 0x0000000400e07202 */ /* 0x000fe40000000f00 */
[----:B------:R-:W-:Y:S02]  /*d520*/  SHF.R.U64 R40, R40, 0x3, RZ ;  /* 0x0000000328287819 */ /* 0x000fe400000012ff */
[----:B------:R-:W-:Y:S02]  /*d530*/  F2FP.F16.F32.PACK_AB R5, R27, R26 ;  /* 0x0000001a1b05723e */ /* 0x000fe400000000ff */
[----:B------:R-:W-:-:S02]  /*d540*/  IADD3 R27, P2, R114, 0xf000, RZ ;  /* 0x0000f000721b7810 */ /* 0x000fc40007f5e0ff */
[----:B------:R-:W-:Y:S02]  /*d550*/  SHF.R.U64 R41, R41, 0x3, RZ ;  /* 0x0000000329297819 */ /* 0x000fe400000012ff */
[----:B------:R-:W-:Y:S01]  /*d560*/  LOP3.LUT R138, R40, R37, RZ, 0x3c, !PT ;  /* 0x00000025288a7212 */ /* 0x000fe200078e3cff */
[----:B------:R-:W-:Y:S01]  /*d570*/  IMAD.X R119, RZ, RZ, R115, P2 ;  /* 0x000000ffff777224 */ /* 0x000fe200010e0673 */
[----:B------:R-:W-:Y:S02]  /*d580*/  LOP3.LUT R14, R45, 0x380, RZ, 0xc0, !PT ;  /* 0x000003802d0e7812 */ /* 0x000fe400078ec0ff */
[----:B------:R-:W-:Y:S02]  /*d590*/  LOP3.LUT R37, R8, 0x380, RZ, 0xc0, !PT ;  /* 0x0000038008257812 */ /* 0x000fe400078ec0ff */
[----:B------:R-:W-:Y:S02]  /*d5a0*/  LOP3.LUT R26, R27, 0x380, RZ, 0xc0, !PT ;  /* 0x000003801b1a7812 */ /* 0x000fe400078ec0ff */
[----:B------:R-:W-:-:S02]  /*d5b0*/  IADD3 R89, P4, R114, 0x1000, RZ ;  /* 0x0000100072597810 */ /* 0x000fc40007f9e0ff */
[C---:B------:R-:W-:Y:S02]  /*d5c0*/  IADD3 R85, P3, R114.reuse, 0x2000, RZ ;  /* 0x0000200072557810 */ /* 0x040fe40007f7e0ff */
[----:B------:R-:W-:Y:S02]  /*d5d0*/  LOP3.LUT R10, R41, R6, RZ, 0x3c, !PT ;  /* 0x00000006290a7212 */ /* 0x000fe400078e3cff */
[----:B------:R-:W-:Y:S02]  /*d5e0*/  IADD3 R77, P1, R114, 0x4000, RZ ;  /* 0x00004000724d7810 */ /* 0x000fe40007f3e0ff */
[----:B------:R-:W-:Y:S02]  /*d5f0*/  F2FP.F16.F32.PACK_AB R6, R7, R205 ;  /* 0x000000cd0706723e */ /* 0x000fe400000000ff */
[----:B------:R-:W-:Y:S02]  /*d600*/  F2FP.F16.F32.PACK_AB R4, R21, R208 ;  /* 0x000000d01504723e */ /* 0x000fe400000000ff */
[----:B------:R-:W-:-:S02]  /*d610*/  F2FP.F16.F32.PACK_AB R7, R31, R30 ;  /* 0x0000001e1f07723e */ /* 0x000fc400000000ff */
[----:B------:R-:W-:Y:S02]  /*d620*/  LOP3.LUT R32, R61, 0x380, RZ, 0xc0, !PT ;  /* 0x000003803d207812 */ /* 0x000fe400078ec0ff */
[----:B------:R-:W-:Y:S01]  /*d630*/  SHF.R.U64 R14, R14, 0x3, RZ ;  /* 0x000000030e0e7819 */ /* 0x000fe200000012ff */
[----:B------:R0:W-:Y:S01]  /*d640*/  STSM.16.M88.4 [R224], R4 ;  /* 0x00000004e0007844 */ /* 0x0001e20000000200 */
[----:B------:R-:W-:Y:S02]  /*d650*/  SHF.R.U64 R37, R37, 0x3, RZ ;  /* 0x0000000325257819 */ /* 0x000fe400000012ff */
[----:B------:R-:W-:Y:S02]  /*d660*/  SHF.R.U64 R26, R26, 0x3, RZ ;  /* 0x000000031a1a7819 */ /* 0x000fe400000012ff */
[----:B------:R-:W-:Y:S02]  /*d670*/  LOP3.LUT R88, R89, 0x380, RZ, 0xc0, !PT ;  /* 0x0000038059587812 */ /* 0x000fe400078ec0ff */
[----:B------:R-:W-:-:S02]  /*d680*/  LOP3.LUT R84, R85, 0x380, RZ, 0xc0, !PT ;  /* 0x0000038055547812 */ /* 0x000fc400078ec0ff */
[----:B------:R-:W-:Y:S02]  /*d690*/  LOP3.LUT R76, R77, 0x380, RZ, 0xc0, !PT ;  /* 0x000003804d4c7812 */ /* 0x000fe400078ec0ff */
[----:B------:R-:W-:Y:S02]  /*d6a0*/  LOP3.LUT R53, R20, 0x380, RZ, 0xc0, !PT ;  /* 0x0000038014357812 */ /* 0x000fe400078ec0ff */
[----:B------:R-:W-:Y:S02]  /*d6b0*/  SHF.R.U64 R32, R32, 0x3, RZ ;  /* 0x0000000320207819 */ /* 0x000fe400000012ff */
[----:B------:R-:W-:Y:S02]  /*d6c0*/  LOP3.LUT R14, R14, R45, RZ, 0x3c, !PT ;  /* 0x0000002d0e0e7212 */ /* 0x000fe400078e3cff */
[----:B------:R-:W-:Y:S02]  /*d6d0*/  LOP3.LUT R8, R37, R8, RZ, 0x3c, !PT ;  /* 0x0000000825087212 */ /* 0x000fe400078e3cff */
[----:B------:R-:W-:-:S02]  /*d6e0*/  LOP3.LUT R118, R26, R27, RZ, 0x3c, !PT ;  /* 0x0000001b1a767212 */ /* 0x000fc400078e3cff */
[----:B------:R-:W-:Y:S02]  /*d6f0*/  LOP3.LUT R45, R52, 0x380, RZ, 0xc0, !PT ;  /* 0x00000380342d7812 */ /* 0x000fe400078ec0ff */
[----:B------:R-:W-:Y:S02]  /*d700*/  SHF.R.U64 R88, R88, 0x3, RZ ;  /* 0x0000000358587819 */ /* 0x000fe400000012ff */
[----:B------:R-:W-:Y:S02]  /*d710*/  SHF.R.U64 R84, R84, 0x3, RZ ;  /* 0x0000000354547819 */ /* 0x000fe400000012ff */
[----:B------:R-:W-:Y:S02]  /*d720*/  MOV R26, R12 ;  /* 0x0000000c001a7202 */ /* 0x000fe40000000f00 */
[----:B0-----:R-:W-:Y:S02]  /*d730*/  F2FP.F16.F32.PACK_AB R4, R206, R209 ;  /* 0x000000d1ce04723e */ /* 0x001fe400000000ff */
[----:B------:R-:W-:-:S02]  /*d740*/  F2FP.F16.F32.PACK_AB R5, R35, R34 ;  /* 0x000000222305723e */ /* 0x000fc400000000ff */
[----:B------:R-:W-:Y:S02]  /*d750*/  F2FP.F16.F32.PACK_AB R6, R203, R207 ;  /* 0x000000cfcb06723e */ /* 0x000fe400000000ff */
[----:B------:R-:W-:Y:S02]  /*d760*/  F2FP.F16.F32.PACK_AB R7, R39, R38 ;  /* 0x000000262707723e */ /* 0x000fe400000000ff */
[----:B------:R-:W-:Y:S02]  /*d770*/  SHF.R.U64 R76, R76, 0x3, RZ ;  /* 0x000000034c4c7819 */ /* 0x000fe400000012ff */
[----:B------:R-:W-:Y:S01]  /*d780*/  SHF.R.U64 R53, R53, 0x3, RZ ;  /* 0x0000000335357819 */ /* 0x000fe200000012ff */
[----:B------:R0:W-:Y:S01]  /*d790*/  STSM.16.M88.4 [R26], R4 ;  /* 0x000000041a007844 */ /* 0x0001e20000000200 */
[----:B------:R-:W-:Y:S02]  /*d7a0*/  LOP3.LUT R32, R32, R61, RZ, 0x3c, !PT ;  /* 0x0000003d20207212 */ /* 0x000fe400078e3cff */
[----:B------:R-:W-:-:S02]  /*d7b0*/  MOV R38, R8 ;  /* 0x0000000800267202 */ /* 0x000fc40000000f00 */
[----:B------:R-:W-:Y:S02]  /*d7c0*/  MOV R39, R10 ;  /* 0x0000000a00277202 */ /* 0x000fe40000000f00 */
[----:B------:R-:W-:Y:S02]  /*d7d0*/  SHF.R.U64 R45, R45, 0x3, RZ ;  /* 0x000000032d2d7819 */ /* 0x000fe400000012ff */
[----:B------:R-:W-:Y:S01]  /*d7e0*/  LOP3.LUT R88, R88, R89, RZ, 0x3c, !PT ;  /* 0x0000005958587212 */ /* 0x000fe200078e3cff */
[--C-:B------:R-:W-:Y:S01]  /*d7f0*/  IMAD.X R89, RZ, RZ, R115.reuse, P4 ;  /* 0x000000ffff597224 */ /* 0x100fe200020e0673 */
[----:B------:R-:W-:Y:S01]  /*d800*/  LOP3.LUT R84, R84, R85, RZ, 0x3c, !PT ;  /* 0x0000005554547212 */ /* 0x000fe200078e3cff */
[----:B------:R-:W-:Y:S01]  /*d810*/  IMAD.X R85, RZ, RZ, R115, P3 ;  /* 0x000000ffff557224 */ /* 0x000fe200018e0673 */
[----:B------:R-:W-:Y:S02]  /*d820*/  MOV R186, R14 ;  /* 0x0000000e00ba7202 */ /* 0x000fe40000000f00 */
[----:B------:R-:W-:-:S02]  /*d830*/  F2FP.F16.F32.PACK_AB R8, R201, R204 ;  /* 0x000000ccc908723e */ /* 0x000fc400000000ff */
[----:B------:R-:W-:Y:S02]  /*d840*/  F2FP.F16.F32.PACK_AB R9, R43, R42 ;  /* 0x0000002a2b09723e */ /* 0x000fe400000000ff */
[----:B------:R-:W-:Y:S02]  /*d850*/  F2FP.F16.F32.PACK_AB R10, R199, R202 ;  /* 0x000000cac70a723e */ /* 0x000fe400000000ff */
[----:B------:R-:W-:Y:S02]  /*d860*/  F2FP.F16.F32.PACK_AB R11, R47, R46 ;  /* 0x0000002e2f0b723e */ /* 0x000fe400000000ff */
[----:B------:R-:W-:Y:S01]  /*d870*/  LOP3.LUT R76, R76, R77, RZ, 0x3c, !PT ;  /* 0x0000004d4c4c7212 */ /* 0x000fe200078e3cff */
[----:B------:R-:W-:Y:S01]  /*d880*/  IMAD.X R77, RZ, RZ, R115, P1 ;  /* 0x000000ffff4d7224 */ /* 0x000fe200008e0673 */
[----:B------:R-:W-:Y:S01]  /*d890*/  MOV R205, R24 ;  /* 0x0000001800cd7202 */ /* 0x000fe20000000f00 */
[----:B------:R-:W-:Y:S01]  /*d8a0*/  STSM.16.M88.4 [R186], R8 ;  /* 0x00000008ba007844 */ /* 0x000fe20000000200 */
[----:B------:R-:W-:-:S02]  /*d8b0*/  F2FP.F16.F32.PACK_AB R12, R197, R200 ;  /* 0x000000c8c50c723e */ /* 0x000fc400000000ff */
[----:B------:R-:W-:Y:S02]  /*d8c0*/  F2FP.F16.F32.PACK_AB R13, R51, R50 ;  /* 0x00000032330d723e */ /* 0x000fe400000000ff */
[----:B------:R-:W-:Y:S02]  /*d8d0*/  F2FP.F16.F32.PACK_AB R14, R195, R198 ;  /* 0x000000c6c30e723e */ /* 0x000fe400000000ff */
[----:B------:R-:W-:Y:S02]  /*d8e0*/  F2FP.F16.F32.PACK_AB R15, R55, R54 ;  /* 0x00000036370f723e */ /* 0x000fe400000000ff */
[----:B------:R-:W-:Y:S02]  /*d8f0*/  LOP3.LUT R146, R53, R20, RZ, 0x3c, !PT ;  /* 0x0000001435927212 */ /* 0x000fe400078e3cff */
[C---:B------:R-:W-:Y:S01]  /*d900*/  IADD3 R73, P6, R114.reuse, 0x5000, RZ ;  /* 0x0000500072497810 */ /* 0x040fe20007fde0ff */
[----:B------:R-:W-:Y:S01]  /*d910*/  STSM.16.M88.4 [R205], R12 ;  /* 0x0000000ccd007844 */ /* 0x000fe20000000200 */
[----:B------:R-:W-:-:S02]  /*d920*/  IADD3 R69, P5, R114, 0x6000, RZ ;  /* 0x0000600072457810 */ /* 0x000fc40007fbe0ff */
[C---:B------:R-:W-:Y:S02]  /*d930*/  IADD3 R65, P4, R114.reuse, 0x7000, RZ ;  /* 0x0000700072417810 */ /* 0x040fe40007f9e0ff */
[----:B------:R-:W-:Y:S02]  /*d940*/  IADD3 R61, P3, R114, 0x8000, RZ ;  /* 0x00008000723d7810 */ /* 0x000fe40007f7e0ff */
[----:B------:R-:W-:Y:S02]  /*d950*/  MOV R208, R28 ;  /* 0x0000001c00d07202 */ /* 0x000fe40000000f00 */
[----:B0-----:R-:W-:Y:S02]  /*d960*/  F2FP.F16.F32.PACK_AB R4, R193, R196 ;  /* 0x000000c4c104723e */ /* 0x001fe400000000ff */
[----:B------:R-:W-:Y:S02]  /*d970*/  F2FP.F16.F32.PACK_AB R5, R59, R58 ;  /* 0x0000003a3b05723e */ /* 0x000fe400000000ff */
[----:B------:R-:W-:-:S02]  /*d980*/  F2FP.F16.F32.PACK_AB R6, R183, R194 ;  /* 0x000000c2b706723e */ /* 0x000fc400000000ff */
[----:B------:R-:W-:Y:S02]  /*d990*/  F2FP.F16.F32.PACK_AB R7, R63, R62 ;  /* 0x0000003e3f07723e */ /* 0x000fe400000000ff */
[----:B------:R-:W-:Y:S02]  /*d9a0*/  IADD3 R53, P1, R114, 0xa000, RZ ;  /* 0x0000a00072357810 */ /* 0x000fe40007f3e0ff */
[----:B------:R-:W-:Y:S01]  /*d9b0*/  MOV R32, R32 ;  /* 0x0000002000207202 */ /* 0x000fe20000000f00 */
[----:B------:R-:W-:Y:S01]  /*d9c0*/  STSM.16.M88.4 [R208], R4 ;  /* 0x00000004d0007844 */ /* 0x000fe20000000200 */
[----:B------:R-:W-:Y:S02]  /*d9d0*/  F2FP.F16.F32.PACK_AB R24, R181, R192 ;  /* 0x000000c0b518723e */ /* 0x000fe400000000ff */
[----:B------:R-:W-:Y:S02]  /*d9e0*/  F2FP.F16.F32.PACK_AB R25, R67, R66 ;  /* 0x000000424319723e */ /* 0x000fe400000000ff */
[----:B------:R-:W-:-:S02]  /*d9f0*/  F2FP.F16.F32.PACK_AB R26, R179, R182 ;  /* 0x000000b6b31a723e */ /* 0x000fc400000000ff */
[----:B------:R-:W-:Y:S02]  /*da00*/  F2FP.F16.F32.PACK_AB R27, R71, R70 ;  /* 0x00000046471b723e */ /* 0x000fe400000000ff */
[----:B------:R-:W-:Y:S02]  /*da10*/  LOP3.LUT R126, R45, R52, RZ, 0x3c, !PT ;  /* 0x000000342d7e7212 */ /* 0x000fe400078e3cff */
[----:B------:R-:W-:Y:S01]  /*da20*/  MOV R48, R48 ;  /* 0x0000003000307202 */ /* 0x000fe20000000f00 */
[----:B------:R0:W-:Y:S01]  /*da30*/  STSM.16.M88.4 [R32], R24 ;  /* 0x0000001820007844 */ /* 0x0001e20000000200 */
[----:B------:R-:W-:Y:S02]  /*da40*/  F2FP.F16.F32.PACK_AB R28, R177, R180 ;  /* 0x000000b4b11c723e */ /* 0x000fe400000000ff */
[----:B------:R-:W-:Y:S02]  /*da50*/  F2FP.F16.F32.PACK_AB R29, R75, R74 ;  /* 0x0000004a4b1d723e */ /* 0x000fe400000000ff */
[----:B------:R-:W-:-:S02]  /*da60*/  F2FP.F16.F32.PACK_AB R30, R175, R178 ;  /* 0x000000b2af1e723e */ /* 0x000fc400000000ff */
[----:B------:R-:W-:Y:S02]  /*da70*/  F2FP.F16.F32.PACK_AB R31, R79, R78 ;  /* 0x0000004e4f1f723e */ /* 0x000fe400000000ff */
[----:B------:R-:W-:Y:S02]  /*da80*/  LOP3.LUT R45, R36, 0x380, RZ, 0xc0, !PT ;  /* 0x00000380242d7812 */ /* 0x000fe400078ec0ff */
[----:B------:R-:W-:Y:S01]  /*da90*/  LOP3.LUT R72, R73, 0x380, RZ, 0xc0, !PT ;  /* 0x0000038049487812 */ /* 0x000fe200078ec0ff */
[----:B------:R1:W-:Y:S01]  /*daa0*/  STSM.16.M88.4 [R48], R28 ;  /* 0x0000001c30007844 */ /* 0x0003e20000000200 */
[----:B------:R-:W-:Y:S02]  /*dab0*/  LOP3.LUT R68, R69, 0x380, RZ, 0xc0, !PT ;  /* 0x0000038045447812 */ /* 0x000fe400078ec0ff */
[----:B------:R-:W-:Y:S02]  /*dac0*/  LOP3.LUT R64, R65, 0x380, RZ, 0xc0, !PT ;  /* 0x0000038041407812 */ /* 0x000fe400078ec0ff */
[----:B------:R-:W-:-:S02]  /*dad0*/  LOP3.LUT R60, R61, 0x380, RZ, 0xc0, !PT ;  /* 0x000003803d3c7812 */ /* 0x000fc400078ec0ff */
[----:B------:R-:W-:Y:S02]  /*dae0*/  LOP3.LUT R52, R53, 0x380, RZ, 0xc0, !PT ;  /* 0x0000038035347812 */ /* 0x000fe400078ec0ff */
[----:B------:R-:W-:Y:S02]  /*daf0*/  SHF.R.U64 R45, R45, 0x3, RZ ;  /* 0x000000032d2d7819 */ /* 0x000fe400000012ff */
[----:B------:R-:W-:Y:S02]  /*db00*/  MOV R122, R122 ;  /* 0x0000007a007a7202 */ /* 0x000fe40000000f00 */
[----:B0-----:R-:W-:Y:S02]  /*db10*/  F2FP.F16.F32.PACK_AB R32, R173, R176 ;  /* 0x000000b0ad20723e */ /* 0x001fe400000000ff */
[----:B------:R-:W-:Y:S02]  /*db20*/  F2FP.F16.F32.PACK_AB R33, R83, R82 ;  /* 0x000000525321723e */ /* 0x000fe400000000ff */
[----:B------:R-:W-:-:S02]  /*db30*/  F2FP.F16.F32.PACK_AB R34, R171, R174 ;  /* 0x000000aeab22723e */ /* 0x000fc400000000ff */
[----:B------:R-:W-:Y:S02]  /*db40*/  F2FP.F16.F32.PACK_AB R35, R87, R86 ;  /* 0x000000565723723e */ /* 0x000fe400000000ff */
[----:B------:R-:W-:Y:S02]  /*db50*/  SHF.R.U64 R72, R72, 0x3, RZ ;  /* 0x0000000348487819 */ /* 0x000fe400000012ff */
[----:B------:R-:W-:Y:S01]  /*db60*/  SHF.R.U64 R68, R68, 0x3, RZ ;  /* 0x0000000344447819 */ /* 0x000fe200000012ff */
[----:B------:R0:W-:Y:S01]  /*db70*/  STSM.16.M88.4 [R122], R32 ;  /* 0x000000207a007844 */ /* 0x0001e20000000200 */
[----:B------:R-:W-:Y:S02]  /*db80*/  SHF.R.U64 R64, R64, 0x3, RZ ;  /* 0x0000000340407819 */ /* 0x000fe400000012ff */
[----:B------:R-:W-:Y:S02]  /*db90*/  SHF.R.U64 R60, R60, 0x3, RZ ;  /* 0x000000033c3c7819 */ /* 0x000fe400000012ff */
[----:B------:R-:W-:-:S02]  /*dba0*/  MOV R126, R126 ;  /* 0x0000007e007e7202 */ /* 0x000fc40000000f00 */
[----:B-1----:R-:W-:Y:S02]  /*dbb0*/  F2FP.F16.F32.PACK_AB R48, R169, R172 ;  /* 0x000000aca930723e */ /* 0x002fe400000000ff */
[----:B------:R-:W-:Y:S02]  /*dbc0*/  F2FP.F16.F32.PACK_AB R49, R91, R90 ;  /* 0x0000005a5b31723e */ /* 0x000fe400000000ff */
[----:B------:R-:W-:Y:S02]  /*dbd0*/  F2FP.F16.F32.PACK_AB R50, R93, R170 ;  /* 0x000000aa5d32723e */ /* 0x000fe400000000ff */
[----:B------:R-:W-:Y:S02]  /*dbe0*/  F2FP.F16.F32.PACK_AB R51, R95, R94 ;  /* 0x0000005e5f33723e */ /* 0x000fe400000000ff */
[----:B------:R-:W-:Y:S02]  /*dbf0*/  SHF.R.U64 R52, R52, 0x3, RZ ;  /* 0x0000000334347819 */ /* 0x000fe400000012ff */
[----:B------:R-:W-:Y:S01]  /*dc00*/  MOV R130, R130 ;  /* 0x0000008200827202 */ /* 0x000fe20000000f00 */
[----:B------:R-:W-:Y:S01]  /*dc10*/  STSM.16.M88.4 [R126], R48 ;  /* 0x000000307e007844 */ /* 0x000fe20000000200 */
[----:B------:R-:W-:-:S02]  /*dc20*/  F2FP.F16.F32.PACK_AB R4, R97, R156 ;  /* 0x0000009c6104723e */ /* 0x000fc400000000ff */
[----:B------:R-:W-:Y:S02]  /*dc30*/  F2FP.F16.F32.PACK_AB R5, R99, R98 ;  /* 0x000000626305723e */ /* 0x000fe400000000ff */
[----:B------:R-:W-:Y:S02]  /*dc40*/  F2FP.F16.F32.PACK_AB R6, R101, R100 ;  /* 0x000000646506723e */ /* 0x000fe400000000ff */
[----:B------:R-:W-:Y:S02]  /*dc50*/  F2FP.F16.F32.PACK_AB R7, R103, R102 ;  /* 0x000000666707723e */ /* 0x000fe400000000ff */
[----:B------:R-:W-:Y:S02]  /*dc60*/  MOV R134, R134 ;  /* 0x0000008600867202 */ /* 0x000fe40000000f00 */
[----:B------:R-:W-:Y:S01]  /*dc70*/  LOP3.LUT R142, R45, R36, RZ, 0x3c, !PT ;  /* 0x000000242d8e7212 */ /* 0x000fe200078e3cff */
[----:B------:R1:W-:Y:S01]  /*dc80*/  STSM.16.M88.4 [R130], R4 ;  /* 0x0000000482007844 */ /* 0x0003e20000000200 */
[----:B------:R-:W-:-:S02]  /*dc90*/  MOV R138, R138 ;  /* 0x0000008a008a7202 */ /* 0x000fc40000000f00 */
[----:B------:R-:W-:Y:S01]  /*dca0*/  F2FP.F16.F32.PACK_AB R8, R113, R112 ;  /* 0x000000707108723e */ /* 0x000fe200000000ff */
[----:B------:R-:W-:Y:S01]  /*dcb0*/  STSM.16.M88.4 [R134], R104 ;  /* 0x0000006886007844 */ /* 0x000fe20000000200 */
[----:B------:R-:W-:Y:S02]  /*dcc0*/  F2FP.F16.F32.PACK_AB R9, R96, R92 ;  /* 0x0000005c6009723e */ /* 0x000fe400000000ff */
[----:B------:R-:W-:Y:S02]  /*dcd0*/  F2FP.F16.F32.PACK_AB R10, R117, R116 ;  /* 0x00000074750a723e */ /* 0x000fe400000000ff */
[----:B------:R-:W-:Y:S02]  /*dce0*/  F2FP.F16.F32.PACK_AB R11, R153, R152 ;  /* 0x00000098990b723e */ /* 0x000fe400000000ff */
        /* <DEDUP_REMOVED lines=8> */
[----:B------:R-:W-:Y:S01]  /*dd70*/  LOP3.LUT R52, R52, R53, RZ, 0x3c, !PT ;  /* 0x0000003534347212 */ /* 0x000fe200078e3cff */
[----:B------:R2:W-:Y:S01]  /*dd80*/  STSM.16.M88.4 [R138], R8 ;  /* 0x000000088a007844 */ /* 0x0005e20000000200 */
[----:B------:R-:W-:-:S02]  /*dd90*/  IADD3 R53, P6, R114, 0xb000, RZ ;  /* 0x0000b00072357810 */ /* 0x000fc40007fde0ff */
[C---:B------:R-:W-:Y:S02]  /*dda0*/  IADD3 R45, P5, R114.reuse, 0xc000, RZ ;  /* 0x0000c000722d7810 */ /* 0x040fe40007fbe0ff */
[C---:B------:R-:W-:Y:S02]  /*ddb0*/  IADD3 R41, P4, R114.reuse, 0xd000, RZ ;  /* 0x0000d00072297810 */ /* 0x040fe40007f9e0ff */
[----:B------:R-:W-:Y:S02]  /*ddc0*/  IADD3 R37, P3, R114, 0xe000, RZ ;  /* 0x0000e00072257810 */ /* 0x000fe40007f7e0ff */
[----:B------:R-:W-:Y:S02]  /*ddd0*/  MOV R142, R142 ;  /* 0x0000008e008e7202 */ /* 0x000fe40000000f00 */
[----:B0-----:R-:W-:Y:S02]  /*dde0*/  F2FP.F16.F32.PACK_AB R122, R125, R124 ;  /* 0x0000007c7d7a723e */ /* 0x001fe400000000ff */
[----:B------:R-:W-:-:S02]  /*ddf0*/  F2FP.F16.F32.PACK_AB R123, R158, R157 ;  /* 0x0000009d9e7b723e */ /* 0x000fc400000000ff */
[----:B------:R-:W-:Y:S02]  /*de00*/  MOV R146, R146 ;  /* 0x0000009200927202 */ /* 0x000fe40000000f00 */
[----:B-1----:R-:W-:Y:S01]  /*de10*/  F2FP.F16.F32.PACK_AB R130, R133, R132 ;  /* 0x000000848582723e */ /* 0x002fe200000000ff */
[----:B------:R0:W-:Y:S01]  /*de20*/  STSM.16.M88.4 [R142], R120 ;  /* 0x000000788e007844 */ /* 0x0001e20000000200 */
[----:B------:R-:W-:Y:S02]  /*de30*/  F2FP.F16.F32.PACK_AB R131, R162, R161 ;  /* 0x000000a1a283723e */ /* 0x000fe400000000ff */
[----:B--2---:R-:W-:Y:S02]  /*de40*/  F2FP.F16.F32.PACK_AB R138, R141, R140 ;  /* 0x0000008c8d8a723e */ /* 0x004fe400000000ff */
        /* <DEDUP_REMOVED lines=10> */
[----:B------:R-:W-:Y:S02]  /*def0*/  F2FP.F16.F32.PACK_AB R6, R149, R148 ;  /* 0x000000949506723e */ /* 0x000fe400000000ff */
[----:B------:R-:W-:Y:S02]  /*df00*/  F2FP.F16.F32.PACK_AB R7, R151, R150 ;  /* 0x000000969707723e */ /* 0x000fe400000000ff */
[----:B------:R-:W-:Y:S02]  /*df10*/  SHF.R.U64 R44, R44, 0x3, RZ ;  /* 0x000000032c2c7819 */ /* 0x000fe400000012ff */
[----:B------:R-:W-:Y:S01]  /*df20*/  SHF.R.U64 R40, R40, 0x3, RZ ;  /* 0x0000000328287819 */ /* 0x000fe200000012ff */
[----:B------:R0:W-:Y:S01]  /*df30*/  STSM.16.M88.4 [R39], R4 ;  /* 0x0000000427007844 */ /* 0x0001e20000000200 */
[----:B------:R-:W-:Y:S02]  /*df40*/  SHF.R.U64 R36, R36, 0x3, RZ ;  /* 0x0000000324247819 */ /* 0x000fe400000012ff */
[----:B------:R-:W-:-:S02]  /*df50*/  SHF.R.U64 R20, R20, 0x3, RZ ;  /* 0x0000000314147819 */ /* 0x000fc400000012ff */
        /* <DEDUP_REMOVED lines=12> */
[----:B0-----:R-:W-:Y:S05]  /*e020*/  @P0 BRA `(.L_x_5023) ;  /* 0x0000000000b80947 */ /* 0x001fea0003800000 */
[----:B------:R-:W0:Y:S01]  /*e030*/  LDC R8, c[0x0][0xbe8] ;  /* 0x0002fa00ff087b82 */ /* 0x000e220000000800 */
[----:B------:R-:W-:Y:S01]  /*e040*/  VIADD R10, R185, UR40 ;  /* 0x00000028b90a7c36 */ /* 0x000fe20008000000 */
[----:B------:R-:W-:Y:S01]  /*e050*/  ULDC.64 UR8, c[0x0][0xb90] ;  /* 0x0002e40000087ab9 */ /* 0x000fe20000000a00 */
[----:B------:R-:W-:Y:S01]  /*e060*/  ULDC.64 UR10, c[0x0][0xb98] ;  /* 0x0002e600000a7ab9 */ /* 0x000fe20000000a00 */
[----:B------:R-:W-:Y:S01]  /*e070*/  UIMAD UR5, UR12, UR8, URZ ;  /* 0x000000080c0572a4 */ /* 0x000fe2000f8e023f */
[----:B------:R-:W-:Y:S01]  /*e080*/  IMAD.MOV.U32 R4, RZ, RZ, R10 ;  /* 0x000000ffff047224 */ /* 0x000fe200078e000a */
[----:B------:R-:W-:Y:S01]  /*e090*/  UIMAD.WIDE.U32 UR6, UR39, UR8, URZ ;  /* 0x00000008270672a5 */ /* 0x000fe2000f8e003f */
[----:B------:R-:W-:Y:S01]  /*e0a0*/  IMAD.MOV R9, RZ, RZ, -R17 ;  /* 0x000000ffff097224 */ /* 0x000fe200078e0a11 */
[----:B------:R-:W-:Y:S01]  /*e0b0*/  UIMAD UR5, UR39, UR9, UR5 ;  /* 0x00000009270572a4 */ /* 0x000fe2000f8e0205 */
[----:B------:R-:W-:Y:S01]  /*e0c0*/  VIADD R13, R16, UR40 ;  /* 0x00000028100d7c36 */ /* 0x000fe20008000000 */
[----:B------:R-:W-:-:S02]  /*e0d0*/  UIMAD UR8, UR13, UR10, URZ ;  /* 0x0000000a0d0872a4 */ /* 0x000fc4000f8e023f */
[----:B------:R-:W-:Y:S02]  /*e0e0*/  UIADD3 UR7, UR7, UR5, URZ ;  /* 0x0000000507077290 */ /* 0x000fe4000fffe03f */
[----:B------:R-:W-:Y:S02]  /*e0f0*/  UIMAD UR8, UR42, UR11, UR8 ;  /* 0x0000000b2a0872a4 */ /* 0x000fe4000f8e0208 */
[----:B------:R-:W-:Y:S01]  /*e100*/  UIMAD.WIDE.U32 UR6, UR42, UR10, UR6 ;  /* 0x0000000a2a0672a5 */ /* 0x000fe2000f8e0006 */
[----:B------:R-:W-:Y:S01]  /*e110*/  ULDC UR5, c[0x0][0xa88] ;  /* 0x0002a20000057ab9 */ /* 0x000fe20000000800 */
        /* <DEDUP_REMOVED lines=8> */
[C---:B------:R-:W-:Y:S02]  /*e1a0*/  IMAD R7, R8.reuse, R7, R10 ;  /* 0x0000000708077224 */ /* 0x040fe400078e020a */
[----:B------:R-:W-:Y:S02]  /*e1b0*/  IMAD.U32 R10, RZ, RZ, UR8 ;  /* 0x00000008ff0a7e24 */ /* 0x000fe4000f8e00ff */
[----:B------:R-:W-:Y:S01]  /*e1c0*/  IMAD R8, R8, UR5, RZ ;  /* 0x0000000508087c24 */ /* 0x000fe2000f8e02ff */
        /* <DEDUP_REMOVED lines=20> */
.L_x_5023:
[----:B------:R-:W1:Y:S01]  /*e310*/  LDC R15, c[0x0][0xbe8] ;  /* 0x0002fa00ff0f7b82 */ /* 0x000e620000000800 */
[----:B------:R-:W-:Y:S01]  /*e320*/  ULDC UR10, c[0x0][0xac8] ;  /* 0x0002b200000a7ab9 */ /* 0x000fe20000000800 */
[----:B------:R-:W-:Y:S01]  /*e330*/  ULDC.64 UR8, c[0x0][0xae8] ;  /* 0x0002ba0000087ab9 */ /* 0x000fe20000000a00 */
[----:B------:R-:W-:Y:S01]  /*e340*/  ISETP.GE.AND P0, PT, R191, UR10, PT ;  /* 0x0000000abf007c0c */ /* 0x000fe2000bf06270 */
[----:B------:R-:W5:Y:S01]  /*e350*/  LD.E.128 R112, desc[UR46][R114.64] ;  /* 0x0000002e72707980 */ /* 0x000f62000c101d00 */
[----:B------:R-:W-:Y:S02]  /*e360*/  ISETP.GE.AND P1, PT, R184, UR10, PT ;  /* 0x0000000ab8007c0c */ /* 0x000fe4000bf26270 */
[----:B0-----:R-:W-:Y:S01]  /*e370*/  SEL R3, RZ, 0xffffffff, P0 ;  /* 0xffffffffff037807 */ /* 0x001fe20000000000 */
[----:B------:R-:W5:Y:S01]  /*e380*/  LD.E.128 R88, desc[UR46][R88.64] ;  /* 0x0000002e58587980 */ /* 0x000f62000c101d00 */
[----:B------:R-:W-:Y:S02]  /*e390*/  ISETP.GE.AND P0, PT, R190, UR10, PT ;  /* 0x0000000abe007c0c */ /* 0x000fe4000bf06270 */
[----:B------:R-:W-:Y:S01]  /*e3a0*/  SEL R0, RZ, 0x1, P1 ;  /* 0x00000001ff007807 */ /* 0x000fe20000800000 */
[----:B------:R-:W-:Y:S01]  /*e3b0*/  IMAD.SHL.U32 R11, R3, 0x2, RZ ;  /* 0x00000002030b7824 */ /* 0x000fe200078e00ff */
[----:B------:R-:W5:Y:S04]  /*e3c0*/  LD.E.128 R84, desc[UR46][R84.64] ;  /* 0x0000002e54547980 */ /* 0x000f68000c101d00 */
[----:B------:R-:W5:Y:S04]  /*e3d0*/  LD.E.128 R80, desc[UR46][R80.64] ;  /* 0x0000002e50507980 */ /* 0x000f68000c101d00 */
[----:B------:R-:W5:Y:S01]  /*e3e0*/  LD.E.128 R76, desc[UR46][R76.64] ;  /* 0x0000002e4c4c7980 */ /* 0x000f62000c101d00 */
[----:B-1----:R-:W-:-:S03]  /*e3f0*/  ISETP.NE.AND P2, PT, R15, 0x1, PT ;  /* 0x000000010f00780c */ /* 0x002fc60003f45270 */
[----:B------:R-:W5:Y:S01]  /*e400*/  LD.E.128 R72, desc[UR46][R72.64] ;  /* 0x0000002e48487980 */ /* 0x000f62000c101d00 */
[----:B------:R-:W-:Y:S02]  /*e410*/  SEL R3, RZ, 0xffffffff, P0 ;  /* 0xffffffffff037807 */ /* 0x000fe40000000000 */
[----:B------:R-:W-:Y:S01]  /*e420*/  LOP3.LUT R0, R11, 0x2, R0, 0xe2, !PT ;  /* 0x000000020b007812 */ /* 0x000fe200078ee200 */
[----:B------:R-:W5:Y:S04]  /*e430*/  LD.E.128 R68, desc[UR46][R68.64] ;  /* 0x0000002e44447980 */ /* 0x000f68000c101d00 */
[----:B------:R-:W5:Y:S02]  /*e440*/  LD.E.128 R64, desc[UR46][R64.64] ;  /* 0x0000002e40407980 */ /* 0x000f64000c101d00 */
[----:B------:R-:W0:Y:S01]  /*e450*/  @P2 LDC R9, c[0x0][0xbec] ;  /* 0x0002fb00ff092b82 */ /* 0x000e220000000800 */
[----:B------:R-:W-:Y:S01]  /*e460*/  IMAD.SHL.U32 R3, R3, 0x4, RZ ;  /* 0x0000000403037824 */ /* 0x000fe200078e00ff */
[----:B------:R-:W-:Y:S01]  /*e470*/  ISETP.GE.AND P0, PT, R189, UR10, PT ;  /* 0x0000000abd007c0c */ /* 0x000fe2000bf06270 */
[----:B------:R-:W5:Y:S04]  /*e480*/  LD.E.128 R60, desc[UR46][R60.64] ;  /* 0x0000002e3c3c7980 */ /* 0x000f68000c101d00 */
[----:B------:R-:W5:Y:S01]  /*e490*/  LD.E.128 R56, desc[UR46][R56.64] ;  /* 0x0000002e38387980 */ /* 0x000f62000c101d00 */
[----:B------:R-:W1:Y:S01]  /*e4a0*/  @P2 LDC R11, c[0x0][0xbf0] ;  /* 0x0002fc00ff0b2b82 */ /* 0x000e620000000800 */
[----:B------:R-:W-:Y:S01]  /*e4b0*/  LOP3.LUT R3, R3, 0x4, R0, 0xe2, !PT ;  /* 0x0000000403037812 */ /* 0x000fe200078ee200 */
[----:B------:R-:W-:Y:S01]  /*e4c0*/  IMAD R0, R210, 0x20, R211 ;  /* 0x00000020d2007824 */ /* 0x000fe200078e02d3 */
[----:B------:R-:W-:Y:S01]  /*e4d0*/  SEL R8, RZ, 0xffffffff, P0 ;  /* 0xffffffffff087807 */ /* 0x000fe20000000000 */
[----:B------:R-:W5:Y:S01]  /*e4e0*/  LD.E.128 R52, desc[UR46][R52.64] ;  /* 0x0000002e34347980 */ /* 0x000f62000c101d00 */
[----:B------:R-:W-:Y:S01]  /*e4f0*/  ISETP.GE.AND P0, PT, R188, UR10, PT ;  /* 0x0000000abc007c0c */ /* 0x000fe2000bf06270 */
[----:B------:R-:W-:Y:S01]  /*e500*/  UIMAD UR5, UR12, UR8, URZ ;  /* 0x000000080c0572a4 */ /* 0x000fe2000f8e023f */
[----:B------:R-:W-:Y:S01]  /*e510*/  VIADD R14, R0, UR40 ;  /* 0x00000028000e7c36 */ /* 0x000fe20008000000 */
[----:B------:R-:W5:Y:S01]  /*e520*/  LD.E.128 R44, desc[UR46][R44.64] ;  /* 0x0000002e2c2c7980 */ /* 0x000f62000c101d00 */
[----:B------:R-:W-:Y:S01]  /*e530*/  SEL R0, RZ, 0xffffffff, P0 ;  /* 0xffffffffff007807 */ /* 0x000fe20000000000 */
[----:B------:R-:W-:Y:S01]  /*e540*/  UIMAD.WIDE.U32 UR6, UR39, UR8, URZ ;  /* 0x00000008270672a5 */ /* 0x000fe2000f8e003f */
[----:B------:R-:W-:Y:S01]  /*e550*/  IMAD.SHL.U32 R8, R8, 0x8, RZ ;  /* 0x0000000808087824 */ /* 0x000fe200078e00ff */
[----:B------:R-:W-:Y:S01]  /*e560*/  UIMAD UR5, UR39, UR9, UR5 ;  /* 0x00000009270572a4 */ /* 0x000fe2000f8e0205 */
[----:B------:R-:W5:Y:S01]  /*e570*/  LD.E.128 R40, desc[UR46][R40.64] ;  /* 0x0000002e28287980 */ /* 0x000f62000c101d00 */
[----:B------:R-:W-:Y:S01]  /*e580*/  IMAD.SHL.U32 R13, R0, 0x10, RZ ;  /* 0x00000010000d7824 */ /* 0x000fe200078e00ff */
[----:B------:R-:W-:Y:S01]  /*e590*/  ULDC.64 UR8, c[0x0][0xaf0] ;  /* 0x0002bc0000087ab9 */ /* 0x000fe20000000a00 */
[----:B0-----:R-:W-:Y:S01]  /*e5a0*/  @P2 IMAD.HI.U32 R0, R14, R9, RZ ;  /* 0x000000090e002227 */ /* 0x001fe200078e00ff */
[----:B------:R-:W-:Y:S01]  /*e5b0*/  UIADD3 UR7, UR7, UR5, URZ ;  /* 0x0000000507077290 */ /* 0x000fe2000fffe03f */
[----:B------:R-:W-:Y:S01]  /*e5c0*/  LOP3.LUT R8, R8, 0x8, R3, 0xe2, !PT ;  /* 0x0000000808087812 */ /* 0x000fe200078ee203 */
[----:B------:R-:W-:Y:S01]  /*e5d0*/  UIMAD UR5, UR13, UR8, URZ ;  /* 0x000000080d0572a4 */ /* 0x000fe2000f8e023f */
[----:B------:R-:W-:Y:S01]  /*e5e0*/  IMAD.MOV.U32 R3, RZ, RZ, R14 ;  /* 0x000000ffff037224 */ /* 0x000fe200078e000e */
[----:B------:R-:W-:Y:S01]  /*e5f0*/  UIMAD.WIDE.U32 UR6, UR42, UR8, UR6 ;  /* 0x000000082a0672a5 */ /* 0x000fe2000f8e0006 */
[----:B------:R-:W5:Y:S01]  /*e600*/  LD.E.128 R36, desc[UR46][R36.64] ;  /* 0x0000002e24247980 */ /* 0x000f62000c101d00 */
[----:B-1----:R-:W-:Y:S01]  /*e610*/  @P2 SHF.R.U32.HI R3, RZ, R11, R0 ;  /* 0x0000000bff032219 */ /* 0x002fe20000011600 */
[----:B------:R-:W-:Y:S01]  /*e620*/  UIMAD UR5, UR42, UR9, UR5 ;  /* 0x000000092a0572a4 */ /* 0x000fe2000f8e0205 */
[----:B------:R-:W-:Y:S01]  /*e630*/  LOP3.LUT R10, R13, 0x10, R8, 0xe2, !PT ;  /* 0x000000100d0a7812 */ /* 0x000fe200078ee208 */
[----:B------:R0:W5:Y:S01]  /*e640*/  LD.E.128 R4, desc[UR46][R20.64] ;  /* 0x0000002e14047980 */ /* 0x000162000c101d00 */
[--C-:B------:R-:W-:Y:S01]  /*e650*/  SHF.R.S32.HI R11, RZ, 0x1f, R3.reuse ;  /* 0x0000001fff0b7819 */ /* 0x100fe20000011403 */
[----:B------:R-:W-:Y:S01]  /*e660*/  UIADD3 UR5, UR7, UR5, URZ ;  /* 0x0000000507057290 */ /* 0x000fe2000fffe03f */
[----:B------:R-:W-:Y:S01]  /*e670*/  ISETP.GE.AND P0, PT, R187, UR10, PT ;  /* 0x0000000abb007c0c */ /* 0x000fe2000bf06270 */
[----:B------:R-:W-:Y:S01]  /*e680*/  IMAD.U32 R8, RZ, RZ, UR6 ;  /* 0x00000006ff087e24 */ /* 0x000fe2000f8e00ff */
[----:B------:R-:W5:Y:S01]  /*e690*/  LD.E.128 R116, desc[UR46][R118.64] ;  /* 0x0000002e76747980 */ /* 0x000f62000c101d00 */
[----:B------:R-:W-:Y:S01]  /*e6a0*/  IMAD.U32 R9, RZ, RZ, UR7 ;  /* 0x00000007ff097e24 */ /* 0x000fe2000f8e00ff */
[----:B------:R-:W-:Y:S01]  /*e6b0*/  ULDC.64 UR6, c[0x0][0xae0] ;  /* 0x0002b80000067ab9 */ /* 0x000fe20000000a00 */
[----:B------:R-:W-:Y:S01]  /*e6c0*/  IMAD.MOV R13, RZ, RZ, -R3 ;  /* 0x000000ffff0d7224 */ /* 0x000fe200078e0a03 */
[----:B------:R-:W-:Y:S01]  /*e6d0*/  SEL R0, RZ, 0xffffffff, P0 ;  /* 0xffffffffff007807 */ /* 0x000fe20000000000 */
[----:B------:R-:W-:Y:S01]  /*e6e0*/  IMAD R12, R11, UR6, RZ ;  /* 0x000000060b0c7c24 */ /* 0x000fe2000f8e02ff */
[----:B------:R-:W-:Y:S01]  /*e6f0*/  @!PT LDS RZ, [RZ] ;  /* 0x00000000fffff984 */ /* 0x000fe20000000800 */
[----:B------:R-:W-:Y:S01]  /*e700*/  @!PT LDS RZ, [RZ] ;  /* 0x00000000fffff984 */ /* 0x000fe20000000800 */
[----:B------:R-:W-:Y:S01]  /*e710*/  @!PT LDS RZ, [RZ] ;  /* 0x00000000fffff984 */ /* 0x000fe20000000800 */
[----:B------:R-:W-:Y:S01]  /*e720*/  @!PT LDS RZ, [RZ] ;  /* 0x00000000fffff984 */ /* 0x000fe20000000800 */
[----:B------:R1:W-:Y:S06]  /*e730*/  MEMBAR.ALL.CTA ;  /* 0x0000000000007992 */ /* 0x0003ec0000008000 */
[----:B-1----:R-:W1:Y:S01]  /*e740*/  FENCE.VIEW.ASYNC.S ;  /* 0x00000000000073c6 */ /* 0x002e620000000000 */
[----:B------:R-:W-:Y:S01]  /*e750*/  IMAD R11, R15, R13, R14 ;  /* 0x0000000d0f0b7224 */ /* 0x000fe200078e020e */
[----:B------:R-:W-:Y:S01]  /*e760*/  ISETP.GE.AND P0, PT, R214, UR10, PT ;  /* 0x0000000ad6007c0c */ /* 0x000fe2000bf06270 */
[----:B------:R-:W-:Y:S01]  /*e770*/  IMAD.U32 R9, RZ, RZ, UR5 ;  /* 0x00000005ff097e24 */ /* 0x000fe2000f8e00ff */
[----:B------:R-:W-:Y:S01]  /*e780*/  ULDC UR8, c[0x0][0xa88] ;  /* 0x0002a20000087ab9 */ /* 0x000fe20000000800 */
[----:B0-----:R-:W-:Y:S01]  /*e790*/  IMAD.SHL.U32 R21, R0, 0x20, RZ ;  /* 0x0000002000157824 */ /* 0x001fe200078e00ff */
[----:B------:R-:W-:Y:S01]  /*e7a0*/  SHF.R.S32.HI R0, RZ, 0x1f, R11 ;  /* 0x0000001fff007819 */ /* 0x000fe2000001140b */
[C---:B------:R-:W-:Y:S01]  /*e7b0*/  IMAD R13, R3.reuse, UR7, R12 ;  /* 0x00000007030d7c24 */ /* 0x040fe2000f8e020c */
[----:B------:R-:W-:Y:S01]  /*e7c0*/  UIADD3 UR5, UR43, 0x28c20, URZ ;  /* 0x00028c202b057890 */ /* 0x000fe2000fffe03f */
[----:B------:R-:W-:Y:S01]  /*e7d0*/  IMAD.WIDE.U32 R8, R3, UR6, R8 ;  /* 0x0000000603087c25 */ /* 0x000fe2000f8e0008 */
[----:B------:R-:W-:Y:S01]  /*e7e0*/  ULDC.64 UR6, c[0x0][0xad8] ;  /* 0x0002b60000067ab9 */ /* 0x000fe20000000a00 */
[----:B------:R-:W-:Y:S01]  /*e7f0*/  SEL R3, RZ, 0x40, P0 ;  /* 0x00000040ff037807 */ /* 0x000fe20000000000 */
[----:B------:R-:W-:Y:S01]  /*e800*/  UPRMT UR5, URZ, 0x654, UR5 ;  /* 0x000006543f057896 */ /* 0x000fe20008000005 */
[----:B------:R-:W-:Y:S01]  /*e810*/  IMAD.IADD R9, R9, 0x1, R13 ;  /* 0x0000000109097824 */ /* 0x000fe200078e020d */
[----:B------:R-:W-:Y:S01]  /*e820*/  ISETP.GE.AND P0, PT, R213, UR10, PT ;  /* 0x0000000ad5007c0c */ /* 0x000fe2000bf06270 */
[----:B------:R-:W-:Y:S01]  /*e830*/  IMAD R0, R0, UR6, RZ ;  /* 0x0000000600007c24 */ /* 0x000fe2000f8e02ff */
[----:B------:R-:W-:Y:S01]  /*e840*/  LOP3.LUT R10, R21, 0x20, R10, 0xe2, !PT ;  /* 0x00000020150a7812 */ /* 0x000fe200078ee20a */
[----:B------:R-:W-:Y:S01]  /*e850*/  VIADD R28, R211, UR40 ;  /* 0x00000028d31c7c36 */ /* 0x000fe20008000000 */
[----:B------:R-:W-:Y:S01]  /*e860*/  BSSY B1, `(.L_x_5024) ;  /* 0x000002f000017945 */ /* 0x000fe20003800000 */
[----:B------:R-:W-:Y:S01]  /*e870*/  IMAD R29, R15, UR8, RZ ;  /* 0x000000080f1d7c24 */ /* 0x000fe2000f8e02ff */
[----:B------:R-:W-:Y:S01]  /*e880*/  LOP3.LUT R3, R10, R3, RZ, 0xfc, !PT ;  /* 0x000000030a037212 */ /* 0x000fe200078efcff */
[C---:B------:R-:W-:Y:S01]  /*e890*/  IMAD R13, R11.reuse, UR7, R0 ;  /* 0x000000070b0d7c24 */ /* 0x040fe2000f8e0200 */
[----:B------:R-:W-:Y:S01]  /*e8a0*/  SEL R0, RZ, 0x80, P0 ;  /* 0x00000080ff007807 */ /* 0x000fe20000000000 */
[----:B------:R-:W-:Y:S01]  /*e8b0*/  IMAD.WIDE.U32 R8, R11, UR6, R8 ;  /* 0x000000060b087c25 */ /* 0x000fe2000f8e0008 */
[----:B------:R-:W-:Y:S01]  /*e8c0*/  ISETP.GE.AND P0, PT, R28, R29, PT ;  /* 0x0000001d1c00720c */ /* 0x000fe20003f06270 */
[----:B------:R-:W-:Y:S01]  /*e8d0*/  ULDC.64 UR6, c[0x0][0xa80] ;  /* 0x0002a00000067ab9 */ /* 0x000fe20000000a00 */
[----:B-1----:R-:W-:Y:S01]  /*e8e0*/  SYNCS.ARRIVE.TRANS64.RED.A1T0 RZ, [UR5], RZ ;  /* 0x000000ffffff79a7 */ /* 0x002fe20008100405 */
[----:B------:R-:W-:Y:S01]  /*e8f0*/  IMAD.IADD R9, R9, 0x1, R13 ;  /* 0x0000000109097824 */ /* 0x000fe200078e020d */
[----:B------:R-:W-:-:S02]  /*e900*/  LEA R26, P1, R8, UR6, 0x1 ;  /* 0x00000006081a7c11 */ /* 0x000fc4000f8208ff */
[----:B------:R-:W-:Y:S02]  /*e910*/  LOP3.LUT R0, R3, R0, RZ, 0xfc, !PT ;  /* 0x0000000003007212 */ /* 0x000fe400078efcff */
[----:B------:R-:W-:Y:S01]  /*e920*/  LEA.HI.X R27, R8, UR7, R9, 0x1, P1 ;  /* 0x00000007081b7c11 */ /* 0x000fe200088f0c09 */
[----:B------:R0:W1:Y:S04]  /*e930*/  SHFL.IDX PT, R10, R26, RZ, 0x181f ;  /* 0x00181fff1a0a7589 */ /* 0x00006800000e0000 */
[----:B------:R0:W2:Y:S01]  /*e940*/  SHFL.IDX PT, R11, R27, RZ, 0x181f ;  /* 0x00181fff1b0b7589 */ /* 0x0000a200000e0000 */
        /* <DEDUP_REMOVED lines=22> */
[-C--:B--2---:R-:W-:Y:S02]  /*eab0*/  @!P1 LEA R12, P6, R187, R10.reuse, 0x1 ;  /* 0x0000000abb0c9211 */ /* 0x084fe400078c08ff */
        /* <DEDUP_REMOVED lines=9> */
.L_x_5025:
[----:B------:R-:W-:Y:S05]  /*eb50*/  BSYNC B1 ;  /* 0x0000000000017941 */ /* 0x000fea0003800000 */
.L_x_5024:
[----:B---3-5:R-:W-:Y:S01]  /*eb60*/  VIADD R4, R28, 0x20 ;  /* 0x000000201c047836 */ /* 0x028fe20000000000 */
[----:B------:R4:W3:Y:S04]  /*eb70*/  SHFL.IDX PT, R7, R27, 0x1, 0x181f ;  /* 0x00381f001b077f89 */ /* 0x0008e800000e0000 */
        /* <DEDUP_REMOVED lines=19> */
[-C--:B------:R-:W-:Y:S02]  /*ecb0*/  @!P2 LEA.HI.X R13, R189, R7.reuse, R221, 0x1, P5 ;  /* 0x00000007bd0da211 */ /* 0x080fe400028f0cdd */
[CC--:B------:R-:W-:Y:S02]  /*ecc0*/  @!P0 LEA R14, P3, R187.reuse, R6.reuse, 0x1 ;  /* 0x00000006bb0e8211 */ /* 0x0c0fe400078608ff */
[-C--:B0-----:R-:W-:Y:S01]  /*ecd0*/  @!P1 LEA R4, P6, R188, R6.reuse, 0x1 ;  /* 0x00000006bc049211 */ /* 0x081fe200078c08ff */
[----:B------:R4:W-:Y:S01]  /*ece0*/  @!P2 ST.E.128 desc[UR46][R12.64], R64 ;  /* 0x000000400c00a985 */ /* 0x0009e2000c101d2e */
[----:B------:R-:W-:Y:S02]  /*ecf0*/  @P4 LEA R20, P5, R214, R6, 0x1 ;  /* 0x00000006d6144211 */ /* 0x000fe400078a08ff */
[-C--:B------:R-:W-:Y:S02]  /*ed00*/  @!P1 LEA.HI.X R5, R188, R7.reuse, R220, 0x1, P6 ;  /* 0x00000007bc059211 */ /* 0x080fe400030f0cdc */
[----:B------:R-:W-:-:S02]  /*ed10*/  @!P0 LEA.HI.X R15, R187, R7, R219, 0x1, P3 ;  /* 0x00000007bb0f8211 */ /* 0x000fc400018f0cdb */
        /* <DEDUP_REMOVED lines=10> */
.L_x_5022:
[----:B------:R-:W0:Y:S01]  /*edc0*/  LDC R10, c[0x0][0xbe8] ;  /* 0x0002fa00ff0a7b82 */ /* 0x000e220000000800 */
[----:B------:R-:W-:Y:S01]  /*edd0*/  ISETP.GE.AND P2, PT, R216, 0x40, PT ;  /* 0x00000040d800780c */ /* 0x000fe20003f46270 */
[----:B------:R-:W-:Y:S01]  /*ede0*/  ULDC UR12, c[0x0][0xac8] ;  /* 0x0002b200000c7ab9 */ /* 0x000fe20000000800 */
[----:B------:R-:W-:Y:S01]  /*edf0*/  IMAD R0, R210, 0x20, R211 ;  /* 0x00000020d2007824 */ /* 0x000fe200078e02d3 */
[----:B------:R-:W-:Y:S01]  /*ee00*/  ISETP.GE.AND P4, PT, R184, UR12, PT ;  /* 0x0000000cb8007c0c */ /* 0x000fe2000bf86270 */
[----:B------:R-:W-:Y:S01]  /*ee10*/  USHF.R.S32.HI UR8, URZ, 0x1f, UR39 ;  /* 0x0000001f3f087899 */ /* 0x000fe20008011427 */
[----:B------:R-:W-:Y:S01]  /*ee20*/  ISETP.GE.AND P3, PT, R191, UR12, PT ;  /* 0x0000000cbf007c0c */ /* 0x000fe2000bf66270 */
[----:B------:R-:W-:Y:S01]  /*ee30*/  USHF.R.S32.HI UR9, URZ, 0x1f, UR42 ;  /* 0x0000001f3f097899 */ /* 0x000fe2000801142a */
[----:B------:R-:W-:Y:S01]  /*ee40*/  BSSY B1, `(.L_x_5027) ;  /* 0x0000031000017945 */ /* 0x000fe20003800000 */
[----:B------:R-:W-:Y:S01]  /*ee50*/  ISETP.GE.AND P1, PT, R190, UR12, PT ;  /* 0x0000000cbe007c0c */ /* 0x000fe2000bf26270 */
[----:B------:R-:W-:Y:S01]  /*ee60*/  VIADD R8, R0, UR40 ;  /* 0x0000002800087c36 */ /* 0x000fe20008000000 */
[----:B------:R-:W-:-:S02]  /*ee70*/  SEL R12, RZ, 0x1, P4 ;  /* 0x00000001ff0c7807 */ /* 0x000fc40002000000 */
[----:B------:R-:W-:Y:S02]  /*ee80*/  SEL R13, RZ, 0xffffffff, P3 ;  /* 0xffffffffff0d7807 */ /* 0x000fe40001800000 */
        /* <DEDUP_REMOVED lines=14> */
[----:B------:R-:W-:Y:S01]  /*ef70*/  IMAD.MOV.U32 R4, RZ, RZ, R6 ;  /* 0x000000ffff047224 */ /* 0x000fe200078e0006 */
[----:B------:R-:W-:Y:S02]  /*ef80*/  UIMAD UR5, UR8, UR10, URZ ;  /* 0x0000000a080572a4 */ /* 0x000fe4000f8e023f */
[----:B------:R-:W-:Y:S02]  /*ef90*/  UIMAD.WIDE.U32 UR6, UR39, UR10, URZ ;  /* 0x0000000a270672a5 */ /* 0x000fe4000f8e003f */
[----:B------:R-:W-:-:S03]  /*efa0*/  UIMAD UR5, UR39, UR11, UR5 ;  /* 0x0000000b270572a4 */ /* 0x000fc6000f8e0205 */
[----:B------:R-:W-:Y:S01]  /*efb0*/  ULDC.64 UR10, c[0x0][0xb98] ;  /* 0x0002e600000a7ab9 */ /* 0x000fe20000000a00 */
[----:B------:R-:W-:Y:S02]  /*efc0*/  UIADD3 UR7, UR7, UR5, URZ ;  /* 0x0000000507077290 */ /* 0x000fe4000fffe03f */
[----:B------:R-:W2:Y:S01]  /*efd0*/  @P2 LDC R3, c[0x0][0xbec] ;  /* 0x0002fb00ff032b82 */ /* 0x000ea20000000800 */
[----:B------:R-:W-:Y:S02]  /*efe0*/  UIMAD UR5, UR9, UR10, URZ ;  /* 0x0000000a090572a4 */ /* 0x000fe4000f8e023f */
[----:B------:R-:W-:Y:S02]  /*eff0*/  UIMAD.WIDE.U32 UR6, UR42, UR10, UR6 ;  /* 0x0000000a2a0672a5 */ /* 0x000fe4000f8e0006 */
[----:B------:R-:W-:-:S03]  /*f000*/  UIMAD UR5, UR42, UR11, UR5 ;  /* 0x0000000b2a0572a4 */ /* 0x000fc6000f8e0205 */
[----:B------:R-:W3:Y:S01]  /*f010*/  @P2 LDC R7, c[0x0][0xbf0] ;  /* 0x0002fc00ff072b82 */ /* 0x000ee20000000800 */
        /* <DEDUP_REMOVED lines=19> */
.L_x_5028:
[----:B------:R-:W-:Y:S05]  /*f150*/  BSYNC B1 ;  /* 0x0000000000017941 */ /* 0x000fea0003800000 */
.L_x_5027:
[----:B------:R-:W-:Y:S01]  /*f160*/  SEL R0, RZ, 0xffffffff, P1 ;  /* 0xffffffffff007807 */ /* 0x000fe20000800000 */
[----:B------:R-:W-:Y:S01]  /*f170*/  ULDC.64 UR10, c[0x0][0xae8] ;  /* 0x0002ba00000a7ab9 */ /* 0x000fe20000000a00 */
[----:B------:R-:W-:Y:S01]  /*f180*/  IMAD.SHL.U32 R13, R13, 0x2, RZ ;  /* 0x000000020d0d7824 */ /* 0x000fe200078e00ff */
[----:B------:R-:W-:Y:S01]  /*f190*/  UIMAD UR5, UR8, UR10, URZ ;  /* 0x0000000a080572a4 */ /* 0x000fe2000f8e023f */
[----:B------:R-:W-:Y:S01]  /*f1a0*/  ISETP.GE.AND P1, PT, R189, UR12, PT ;  /* 0x0000000cbd007c0c */ /* 0x000fe2000bf26270 */
[----:B------:R-:W-:Y:S01]  /*f1b0*/  IMAD.SHL.U32 R5, R0, 0x4, RZ ;  /* 0x0000000400057824 */ /* 0x000fe200078e00ff */
[----:B------:R-:W-:Y:S01]  /*f1c0*/  UIMAD.WIDE.U32 UR6, UR39, UR10, URZ ;  /* 0x0000000a270672a5 */ /* 0x000fe2000f8e003f */
[----:B0-----:R-:W-:Y:S01]  /*f1d0*/  @P0 IMAD.HI.U32 R0, R8, R9, RZ ;  /* 0x0000000908000227 */ /* 0x001fe200078e00ff */
[----:B------:R-:W-:Y:S01]  /*f1e0*/  UIMAD UR5, UR39, UR11, UR5 ;  /* 0x0000000b270572a4 */ /* 0x000fe2000f8e0205 */
[----:B------:R-:W-:Y:S01]  /*f1f0*/  LOP3.LUT R12, R13, 0x2, R12, 0xe2, !PT ;  /* 0x000000020d0c7812 */ /* 0x000fe200078ee20c */
[----:B------:R-:W-:Y:S01]  /*f200*/  BSSY B1, `(.L_x_5029) ;  /* 0x0000055000017945 */ /* 0x000fe20003800000 */
[----:B--2---:R-:W-:Y:S01]  /*f210*/  IMAD.MOV.U32 R3, RZ, RZ, R8 ;  /* 0x000000ffff037224 */ /* 0x004fe200078e0008 */
[----:B-1----:R-:W-:Y:S01]  /*f220*/  @P0 SHF.R.U32.HI R3, RZ, R11, R0 ;  /* 0x0000000bff030219 */ /* 0x002fe20000011600 */
[----:B------:R-:W-:Y:S01]  /*f230*/  ULDC.64 UR10, c[0x0][0xaf0] ;  /* 0x0002bc00000a7ab9 */ /* 0x000fe20000000a00 */
[----:B------:R-:W-:Y:S01]  /*f240*/  SEL R0, RZ, 0xffffffff, P1 ;  /* 0xffffffffff007807 */ /* 0x000fe20000800000 */
[----:B------:R-:W-:Y:S01]  /*f250*/  UIADD3 UR7, UR7, UR5, URZ ;  /* 0x0000000507077290 */ /* 0x000fe2000fffe03f */
[----:B------:R-:W-:Y:S01]  /*f260*/  LOP3.LUT R12, R5, 0x4, R12, 0xe2, !PT ;  /* 0x00000004050c7812 */ /* 0x000fe200078ee20c */
[----:B------:R-:W-:Y:S01]  /*f270*/  UIMAD UR5, UR9, UR10, URZ ;  /* 0x0000000a090572a4 */ /* 0x000fe2000f8e023f */
[----:B------:R-:W-:Y:S01]  /*f280*/  ISETP.GE.AND P1, PT, R188, UR12, PT ;  /* 0x0000000cbc007c0c */ /* 0x000fe2000bf26270 */
[----:B------:R-:W-:Y:S01]  /*f290*/  UIMAD.WIDE.U32 UR6, UR42, UR10, UR6 ;  /* 0x0000000a2a0672a5 */ /* 0x000fe2000f8e0006 */
[----:B------:R-:W-:Y:S01]  /*f2a0*/  IMAD.SHL.U32 R5, R0, 0x8, RZ ;  /* 0x0000000800057824 */ /* 0x000fe200078e00ff */
[----:B------:R-:W-:Y:S01]  /*f2b0*/  UIMAD UR5, UR42, UR11, UR5 ;  /* 0x0000000b2a0572a4 */ /* 0x000fe2000f8e0205 */
[--C-:B------:R-:W-:Y:S01]  /*f2c0*/  SHF.R.S32.HI R0, RZ, 0x1f, R3.reuse ;  /* 0x0000001fff007819 */ /* 0x100fe20000011403 */
[----:B------:R-:W-:Y:S01]  /*f2d0*/  IMAD.MOV R7, RZ, RZ, -R3 ;  /* 0x000000ffff077224 */ /* 0x000fe200078e0a03 */
[----:B------:R-:W-:Y:S01]  /*f2e0*/  ISETP.GE.AND P0, PT, R187, UR12, PT ;  /* 0x0000000cbb007c0c */ /* 0x000fe2000bf06270 */
[----:B------:R-:W-:Y:S01]  /*f2f0*/  UIADD3 UR5, UR7, UR5, URZ ;  /* 0x0000000507057290 */ /* 0x000fe2000fffe03f */
[----:B------:R-:W-:Y:S01]  /*f300*/  LOP3.LUT R12, R5, 0x8, R12, 0xe2, !PT ;  /* 0x00000008050c7812 */ /* 0x000fe200078ee20c */
[----:B------:R-:W-:Y:S01]  /*f310*/  IMAD.U32 R4, RZ, RZ, UR6 ;  /* 0x00000006ff047e24 */ /* 0x000fe2000f8e00ff */
[----:B------:R-:W-:Y:S01]  /*f320*/  SEL R6, RZ, 0xffffffff, P1 ;  /* 0xffffffffff067807 */ /* 0x000fe20000800000 */
[----:B------:R-:W-:Y:S01]  /*f330*/  IMAD.U32 R5, RZ, RZ, UR7 ;  /* 0x00000007ff057e24 */ /* 0x000fe2000f8e00ff */
[----:B------:R-:W-:Y:S01]  /*f340*/  ULDC.64 UR6, c[0x0][0xae0] ;  /* 0x0002b80000067ab9 */ /* 0x000fe20000000a00 */
[----:B------:R-:W-:Y:S01]  /*f350*/  IMAD R7, R10, R7, R8 ;  /* 0x000000070a077224 */ /* 0x000fe200078e0208 */
[----:B------:R-:W-:Y:S01]  /*f360*/  SEL R8, RZ, 0xffffffff, P0 ;  /* 0xffffffffff087807 */ /* 0x000fe20000000000 */
[----:B------:R-:W-:Y:S01]  /*f370*/  IMAD R0, R0, UR6, RZ ;  /* 0x0000000600007c24 */ /* 0x000fe2000f8e02ff */
[----:B------:R-:W-:Y:S01]  /*f380*/  ISETP.GE.AND P0, PT, R214, UR12, PT ;  /* 0x0000000cd6007c0c */ /* 0x000fe2000bf06270 */
[----:B------:R-:W-:Y:S01]  /*f390*/  IMAD.U32 R5, RZ, RZ, UR5 ;  /* 0x00000005ff057e24 */ /* 0x000fe2000f8e00ff */
[----:B------:R-:W-:Y:S01]  /*f3a0*/  ULDC UR5, c[0x0][0xa88] ;  /* 0x0002a20000057ab9 */ /* 0x000fe20000000800 */
[----:B------:R-:W-:Y:S01]  /*f3b0*/  IMAD.SHL.U32 R11, R6, 0x10, RZ ;  /* 0x00000010060b7824 */ /* 0x000fe200078e00ff */
[----:B------:R-:W-:Y:S01]  /*f3c0*/  ISETP.GE.AND P2, PT, R213, UR12, PT ;  /* 0x0000000cd5007c0c */ /* 0x000fe2000bf46270 */
[C---:B------:R-:W-:Y:S01]  /*f3d0*/  IMAD R9, R3.reuse, UR7, R0 ;  /* 0x0000000703097c24 */ /* 0x040fe2000f8e0200 */
[----:B------:R-:W-:Y:S01]  /*f3e0*/  SHF.R.S32.HI R0, RZ, 0x1f, R7 ;  /* 0x0000001fff007819 */ /* 0x000fe20000011407 */
[----:B------:R-:W-:Y:S01]  /*f3f0*/  IMAD.WIDE.U32 R4, R3, UR6, R4 ;  /* 0x0000000603047c25 */ /* 0x000fe2000f8e0004 */
[----:B------:R-:W-:Y:S01]  /*f400*/  ULDC.64 UR6, c[0x0][0xad8] ;  /* 0x0002b60000067ab9 */ /* 0x000fe20000000a00 */
[----:B------:R-:W-:-:S02]  /*f410*/  LOP3.LUT R12, R11, 0x10, R12, 0xe2, !PT ;  /* 0x000000100b0c7812 */ /* 0x000fc400078ee20c */
[----:B------:R-:W-:Y:S02]  /*f420*/  IMAD.SHL.U32 R3, R8, 0x20, RZ ;  /* 0x0000002008037824 */ /* 0x000fe400078e00ff */
[----:B------:R-:W-:Y:S02]  /*f430*/  IMAD R0, R0, UR6, RZ ;  /* 0x0000000600007c24 */ /* 0x000fe4000f8e02ff */
[----:B------:R-:W-:Y:S01]  /*f440*/  IMAD.IADD R5, R5, 0x1, R9 ;  /* 0x0000000105057824 */ /* 0x000fe200078e0209 */
[----:B------:R-:W-:Y:S01]  /*f450*/  LOP3.LUT R12, R3, 0x20, R12, 0xe2, !PT ;  /* 0x00000020030c7812 */ /* 0x000fe200078ee20c */
[----:B------:R-:W-:Y:S02]  /*f460*/  VIADD R26, R211, UR40 ;  /* 0x00000028d31a7c36 */ /* 0x000fe40008000000 */
[----:B------:R-:W-:Y:S02]  /*f470*/  IMAD R25, R10, UR5, RZ ;  /* 0x000000050a197c24 */ /* 0x000fe4000f8e02ff */
[C---:B------:R-:W-:Y:S01]  /*f480*/  IMAD R3, R7.reuse, UR7, R0 ;  /* 0x0000000707037c24 */ /* 0x040fe2000f8e0200 */
[----:B------:R-:W-:Y:S01]  /*f490*/  SEL R0, RZ, 0x80, P2 ;  /* 0x00000080ff007807 */ /* 0x000fe20001000000 */
[----:B------:R-:W-:Y:S01]  /*f4a0*/  IMAD.WIDE.U32 R4, R7, UR6, R4 ;  /* 0x0000000607047c25 */ /* 0x000fe2000f8e0004 */
[----:B------:R-:W-:Y:S01]  /*f4b0*/  SEL R7, RZ, 0x40, P0 ;  /* 0x00000040ff077807 */ /* 0x000fe20000000000 */
[----:B------:R-:W-:Y:S01]  /*f4c0*/  ULDC.64 UR6, c[0x0][0xa80] ;  /* 0x0002a00000067ab9 */ /* 0x000fe20000000a00 */
[----:B------:R-:W-:Y:S01]  /*f4d0*/  ISETP.GE.AND P0, PT, R26, R25, PT ;  /* 0x000000191a00720c */ /* 0x000fe20003f06270 */
[----:B------:R-:W-:Y:S01]  /*f4e0*/  IMAD.IADD R3, R5, 0x1, R3 ;  /* 0x0000000105037824 */ /* 0x000fe200078e0203 */
[----:B------:R-:W-:-:S02]  /*f4f0*/  LEA R20, P1, R4, UR6, 0x1 ;  /* 0x0000000604147c11 */ /* 0x000fc4000f8208ff */
[----:B------:R-:W-:Y:S02]  /*f500*/  LOP3.LUT R21, R12, R7, RZ, 0xfc, !PT ;  /* 0x000000070c157212 */ /* 0x000fe400078efcff */
[----:B------:R-:W-:Y:S01]  /*f510*/  LEA.HI.X R3, R4, UR7, R3, 0x1, P1 ;  /* 0x0000000704037c11 */ /* 0x000fe200088f0c03 */
[----:B------:R0:W1:Y:S01]  /*f520*/  SHFL.IDX PT, R6, R20, RZ, 0x181f ;  /* 0x00181fff14067589 */ /* 0x00006200000e0000 */
[----:B------:R-:W-:-:S03]  /*f530*/  LOP3.LUT R24, R21, R0, RZ, 0xfc, !PT ;  /* 0x0000000015187212 */ /* 0x000fc600078efcff */
        /* <DEDUP_REMOVED lines=33> */
.L_x_5030:
[----:B------:R-:W-:Y:S05]  /*f750*/  BSYNC B1 ;  /* 0x0000000000017941 */ /* 0x000fea0003800000 */
.L_x_5029:
        /* <DEDUP_REMOVED lines=26> */
[-C--:B0-----:R-:W-:Y:S02]  /*f900*/  @P1 LEA R20, P4, R214, R6.reuse, 0x1 ;  /* 0x00000006d6141211 */ /* 0x081fe400078808ff */
        /* <DEDUP_REMOVED lines=9> */
.L_x_5026:
[----:B------:R-:W-:Y:S05]  /*f9a0*/  BSYNC B0 ;  /* 0x0000000000007941 */ /* 0x000fea0003800000 */
.L_x_5021:
[----:B------:R-:W-:Y:S02]  /*f9b0*/  ULDC UR5, c[0x0][0xc38] ;  /* 0x00030e0000057ab9 */ /* 0x000fe40000000800 */
[----:B------:R-:W-:-:S06]  /*f9c0*/  UISETP.GE.AND UP0, UPT, UR4, UR5, UPT ;  /* 0x000000050400728c */ /* 0x000fcc000bf06270 */
[----:B------:R-:W-:-:S13]  /*f9d0*/  PLOP3.LUT P0, PT, PT, PT, UP0, 0x80, 0x0 ;  /* 0x000000000000781c */ /* 0x000fda0003f0f008 */
[----:B------:R-:W-:Y:S05]  /*f9e0*/  @!P0 BRA `(.L_x_5031) ;  /* 0xffffff1400848947 */ /* 0x000fea000383ffff */
[----:B------:R-:W-:Y:S05]  /*f9f0*/  EXIT ;  /* 0x000000000000794d */ /* 0x000fea0003800000 */
.L_x_4925:
[----:B------:R-:W-:-:S08]  /*fa00*/  NOP ;  /* 0x0000000000007918 */ /* 0x000fd00000000000 */
[----:B------:R-:W0:-:S00]  /*fa10*/  USETMAXREG.DEALLOC.CTAPOOL 0x18 ;  /* 0x00000018000079c8 */ /* 0x000e0000080e0500 */
        /* <DEDUP_REMOVED lines=12> */
[----:B------:R1:W-:Y:S07]  /*fae0*/  STL [R1], R2 ;  /* 0x0000000201007387 */ /* 0x0003ee0000100800 */
[----:B------:R-:W-:Y:S05]  /*faf0*/  @P0 BRA `(.L_x_5032) ;  /* 0x0000005000d80947 */ /* 0x000fea0003800000 */
[----:B------:R-:W0:Y:S01]  /*fb00*/  S2UR UR5, SR_CgaCtaId ;  /* 0x00000000000579c3 */ /* 0x000e220000008800 */
[C---:B-1----:R-:W-:Y:S01]  /*fb10*/  IMAD.SHL.U32 R2, R0.reuse, 0x8, RZ ;  /* 0x0000000800027824 */ /* 0x042fe200078e00ff */
[----:B------:R-:W-:Y:S01]  /*fb20*/  LOP3.LUT R5, R0, 0x7f, RZ, 0xc0, !PT ;  /* 0x0000007f00057812 */ /* 0x000fe200078ec0ff */
[----:B------:R-:W-:Y:S01]  /*fb30*/  UMOV UR4, 0x400 ;  /* 0x0000040000047882 */ /* 0x000fe20000000000 */
[----:B------:R-:W-:Y:S01]  /*fb40*/  IMAD.MOV.U32 R18, RZ, RZ, RZ ;  /* 0x000000ffff127224 */ /* 0x000fe200078e00ff */
[----:B------:R-:W-:Y:S01]  /*fb50*/  ULDC UR42, c[0x0][0xc] ;  /* 0x00000300002a7ab9 */ /* 0x000fe20000000800 */
[----:B------:R-:W-:Y:S01]  /*fb60*/  LOP3.LUT R3, R2, 0x1f8, RZ, 0xc0, !PT ;  /* 0x000001f802037812 */ /* 0x000fe200078ec0ff */
[----:B------:R-:W-:Y:S01]  /*fb70*/  IMAD.U32 R2, RZ, RZ, UR6 ;  /* 0x00000006ff027e24 */ /* 0x000fe2000f8e00ff */
[----:B------:R-:W-:Y:S02]  /*fb80*/  ULDC.64 UR44, c[0x0][0x198] ;  /* 0x00006600002c7ab9 */ /* 0x000fe40000000a00 */
[----:B------:R-:W-:Y:S01]  /*fb90*/  LOP3.LUT R4, R3, 0x38, R0, 0x78, !PT ;  /* 0x0000003803047812 */ /* 0x000fe200078e7800 */
[----:B------:R-:W-:Y:S01]  /*fba0*/  IMAD.SHL.U32 R3, R5, 0x8, RZ ;  /* 0x0000000805037824 */ /* 0x000fe200078e00ff */
[----:B------:R-:W-:-:S04]  /*fbb0*/  SHF.R.U32.HI R5, RZ, 0x3, R5 ;  /* 0x00000003ff057819 */ /* 0x000fc80000011605 */
[----:B------:R-:W-:Y:S01]  /*fbc0*/  LOP3.LUT R4, R4, 0x200, R3, 0xf8, !PT ;  /* 0x0000020004047812 */ /* 0x000fe200078ef803 */
[----:B------:R-:W-:-:S05]  /*fbd0*/  IMAD.SHL.U32 R3, R0, 0x10, RZ ;  /* 0x0000001000037824 */ /* 0x000fca00078e00ff */
[----:B------:R-:W-:Y:S01]  /*fbe0*/  LOP3.LUT R0, R5, 0x70, R3, 0xf8, !PT ;  /* 0x0000007005007812 */ /* 0x000fe200078ef803 */
[----:B------:R-:W-:Y:S01]  /*fbf0*/  IMAD.MOV.U32 R0, RZ, RZ, 0x1 ;  /* 0x00000001ff007424 */ /* 0x000fe200078e00ff */
[----:B0-----:R-:W-:-:S06]  /*fc00*/  ULEA UR4, UR5, UR4, 0x18 ;  /* 0x0000000405047291 */ /* 0x001fcc000f8ec03f */
[----:B------:R-:W-:-:S04]  /*fc10*/  IMAD.U32 R17, RZ, RZ, UR4 ;  /* 0x00000004ff117e24 */ /* 0x000fc8000f8e00ff */
[----:B------:R-:W-:-:S05]  /*fc20*/  IMAD R3, R4, 0x2, R17 ;  /* 0x0000000204037824 */ /* 0x000fca00078e0211 */
[----:B------:R0:W-:Y:S04]  /*fc30*/  STL [R1+0x1c], R3 ;  /* 0x00001c0301007387 */ /* 0x0001e80000100800 */
[----:B------:R0:W-:Y:S04]  /*fc40*/  STL [R1+0x10], R2 ;  /* 0x0000100201007387 */ /* 0x0001e80000100800 */
[----:B------:R0:W-:Y:S04]  /*fc50*/  STL [R1+0x18], RZ ;  /* 0x000018ff01007387 */ /* 0x0001e80000100800 */
[----:B------:R0:W-:Y:S02]  /*fc60*/  STL [R1], R0 ;  /* 0x0000000001007387 */ /* 0x0001e40000100800 */
.L_x_5144:
[----:B0-2---:R-:W2:Y:S01]  /*fc70*/  LDL R0, [R1+0x10] ;  /* 0x0000100001007983 */ /* 0x005ea20000100800 */
        /* <DEDUP_REMOVED lines=13> */
[----:B-1----:R-:W-:Y:S05]  /*fd50*/  @!P0 BRA `(.L_x_5033) ;  /* 0x0000000000208947 */ /* 0x002fea0003800000 */
        /* <DEDUP_REMOVED lines=8> */
.L_x_5033:
[----:B------:R-:W-:Y:S01]  /*fde0*/  ULDC UR9, c[0x0][0xc54] ;  /* 0x0003150000097ab9 */ /* 0x000fe20000000800 */
[----:B------:R-:W-:Y:S01]  /*fdf0*/  UMOV UR6, UR8 ;  /* 0x0000000800067c82 */ /* 0x000fe20008000000 */
[----:B------:R-:W-:-:S11]  /*fe00*/  UISETP.NE.AND UP0, UPT, UR9, 0x1, UPT ;  /* 0x000000010900788c */ /* 0x000fd6000bf05270 */
[----:B------:R-:W-:Y:S02]  /*fe10*/  @UP0 ULDC.64 UR10, c[0x0][0xc58] ;  /* 0x00031600000a0ab9 */ /* 0x000fe40000000a00 */
[----:B------:R-:W-:-:S04]  /*fe20*/  UIMAD.WIDE.U32 UR4, UR8, UR10, URZ ;  /* 0x0000000a080472a5 */ /* 0x000fc8000f8e003f */
[----:B------:R-:W-:-:S04]  /*fe30*/  @UP0 USHF.R.U32.HI UR6, URZ, UR11, UR5 ;  /* 0x0000000b3f060299 */ /* 0x000fc80008011605 */
[----:B------:R-:W-:-:S12]  /*fe40*/  UIMAD UR4, UR6, UR9, URZ ;  /* 0x00000009060472a4 */ /* 0x000fd8000f8e023f */
.L_x_5034:
        /* <DEDUP_REMOVED lines=48> */
.L_x_5036:
[----:B------:R-:W-:-:S11]  /*10150*/  UISETP.NE.AND UP0, UPT, UR5, 0x1, UPT ;  /* 0x000000010500788c */ /* 0x000fd6000bf05270 */
[----:B------:R-:W-:Y:S02]  /*10160*/  @UP0 ULDC.64 UR12, c[0x0][0x9e8] ;  /* 0x00027a00000c0ab9 */ /* 0x000fe40000000a00 */
[----:B------:R-:W-:-:S04]  /*10170*/  UIMAD.WIDE.U32 UR8, UR10, UR12, URZ ;  /* 0x0000000c0a0872a5 */ /* 0x000fc8000f8e003f */
[----:B------:R-:W-:-:S12]  /*10180*/  @UP0 USHF.R.U32.HI UR10, URZ, UR13, UR9 ;  /* 0x0000000d3f0a0299 */ /* 0x000fd80008011609 */
.L_x_5037:
[----:B------:R-:W-:-:S04]  /*10190*/  UIMAD UR10, UR10, UR5, UR5 ;  /* 0x000000050a0a72a4 */ /* 0x000fc8000f8e0205 */
[----:B------:R-:W-:-:S04]  /*101a0*/  UISETP.LT.AND UP0, UPT, UR4, UR10, UPT ;  /* 0x0000000a0400728c */ /* 0x000fc8000bf01270 */
[----:B------:R-:W-:-:S12]  /*101b0*/  USEL UR4, UR4, UR10, UP0 ;  /* 0x0000000a04047287 */ /* 0x000fd80008000000 */
.L_x_5035:
[----:B------:R-:W-:Y:S02]  /*101c0*/  UIMAD UR12, UR15, UR7, 0x3f ;  /* 0x0000003f0f0c74a4 */ /* 0x000fe4000f8e0207 */
[----:B------:R-:W-:Y:S02]  /*101d0*/  UIADD3 UR4, UR4, 0x3f, URZ ;  /* 0x0000003f04047890 */ /* 0x000fe4000fffe03f */
[----:B------:R-:W-:Y:S02]  /*101e0*/  USHF.R.S32.HI UR13, URZ, 0x1f, UR12 ;  /* 0x0000001f3f0d7899 */ /* 0x000fe4000801140c */
[----:B------:R-:W-:Y:S01]  /*101f0*/  USHF.R.S32.HI UR10, URZ, 0x1f, UR4 ;  /* 0x0000001f3f0a7899 */ /* 0x000fe20008011404 */
[----:B------:R-:W-:Y:S01]  /*10200*/  @UP2 ULDC UR8, c[0x0][0x44c] ;  /* 0x0001130000082ab9 */ /* 0x000fe20000000800 */
[----:B------:R-:W-:Y:S02]  /*10210*/  ULEA.HI UR13, UR13, UR12, URZ, 0x6 ;  /* 0x0000000c0d0d7291 */ /* 0x000fe4000f8f303f */
[----:B------:R-:W-:-:S02]  /*10220*/  UIMAD.WIDE.U32 UR8, UR40, UR8, URZ ;  /* 0x00000008280872a5 */ /* 0x000fc4000f8e003f */
[----:B------:R-:W-:Y:S01]  /*10230*/  ULEA.HI UR10, UR10, UR4, URZ, 0x6 ;  /* 0x000000040a0a7291 */ /* 0x000fe2000f8f303f */
[----:B------:R-:W-:Y:S01]  /*10240*/  @UP2 ULDC UR14, c[0x0][0x450] ;  /* 0x00011400000e2ab9 */ /* 0x000fe20000000800 */
[----:B------:R-:W-:Y:S01]  /*10250*/  UMOV UR11, UR40 ;  /* 0x00000028000b7c82 */ /* 0x000fe20008000000 */
[----:B------:R-:W-:Y:S02]  /*10260*/  UIMAD UR4, UR15, UR7, -UR6 ;  /* 0x000000070f0472a4 */ /* 0x000fe4000f8e0a06 */
[----:B------:R-:W-:Y:S02]  /*10270*/  USHF.R.S32.HI UR13, URZ, 0x6, UR13 ;  /* 0x000000063f0d7899 */ /* 0x000fe4000801140d */
[----:B------:R-:W-:Y:S02]  /*10280*/  USHF.R.S32.HI UR10, URZ, 0x6, UR10 ;  /* 0x000000063f0a7899 */ /* 0x000fe4000801140a */
[----:B------:R-:W-:Y:S02]  /*10290*/  @UP2 USHF.R.U32.HI UR11, URZ, UR14, UR9 ;  /* 0x0000000e3f0b2299 */ /* 0x000fe40008011609 */
[----:B------:R-:W-:-:S02]  /*102a0*/  UISETP.LT.AND UP0, UPT, UR13, UR10, UPT ;  /* 0x0000000a0d00728c */ /* 0x000fc4000bf01270 */
[----:B------:R-:W-:Y:S01]  /*102b0*/  UIADD3 UR4, UR4, UR11, URZ ;  /* 0x0000000b04047290 */ /* 0x000fe2000fffe03f */
[----:B------:R-:W-:Y:S01]  /*102c0*/  ULDC UR8, c[0x0][0x9dc] ;  /* 0x0002770000087ab9 */ /* 0x000fe20000000800 */
[----:B------:R-:W-:Y:S02]  /*102d0*/  USEL UR39, UR13, UR10, UP0 ;  /* 0x0000000a0d277287 */ /* 0x000fe40008000000 */
[----:B------:R-:W-:Y:S01]  /*102e0*/  UIADD3 UR8, UR4, -UR8, URZ ;  /* 0x8000000804087290 */ /* 0x000fe2000fffe03f */
[----:B------:R-:W-:Y:S11]  /*102f0*/  @!P1 BRA `(.L_x_5038) ;  /* 0x0000000000449947 */ /* 0x000ff60003800000 */
        /* <DEDUP_REMOVED lines=10> */
.L_x_5039:
[----:B------:R-:W-:-:S11]  /*103a0*/  UISETP.NE.AND UP0, UPT, UR5, 0x1, UPT ;  /* 0x000000010500788c */ /* 0x000fd6000bf05270 */
[----:B------:R-:W-:Y:S02]  /*103b0*/  @UP0 ULDC.64 UR10, c[0x0][0x9e8] ;  /* 0x00027a00000a0ab9 */ /* 0x000fe40000000a00 */
[----:B------:R-:W-:-:S04]  /*103c0*/  UIMAD.WIDE.U32 UR6, UR4, UR10, URZ ;  /* 0x0000000a040672a5 */ /* 0x000fc8000f8e003f */
[----:B------:R-:W-:-:S12]  /*103d0*/  @UP0 USHF.R.U32.HI UR4, URZ, UR11, UR7 ;  /* 0x0000000b3f040299 */ /* 0x000fd80008011607 */
.L_x_5040:
[----:B------:R-:W-:-:S04]  /*103e0*/  UIMAD UR4, UR4, UR5, URZ ;  /* 0x00000005040472a4 */ /* 0x000fc8000f8e023f */
[----:B------:R-:W-:-:S04]  /*103f0*/  UISETP.LT.AND UP0, UPT, UR8, UR4, UPT ;  /* 0x000000040800728c */ /* 0x000fc8000bf01270 */
[----:B------:R-:W-:-:S12]  /*10400*/  USEL UR8, UR8, UR4, !UP0 ;  /* 0x0000000408087287 */ /* 0x000fd8000c000000 */
.L_x_5038:
[----:B------:R-:W-:Y:S01]  /*10410*/  USHF.R.S32.HI UR4, URZ, 0x1f, UR8 ;  /* 0x0000001f3f047899 */ /* 0x000fe20008011408 */
[----:B------:R-:W-:Y:S03]  /*10420*/  BSSY B7, `(.L_x_5041) ;  /* 0x0000486000077945 */ /* 0x000fe60003800000 */
[----:B------:R-:W-:-:S04]  /*10430*/  ULEA.HI UR4, UR4, UR8, URZ, 0x6 ;  /* 0x0000000804047291 */ /* 0x000fc8000f8f303f */
[----:B------:R-:W-:-:S04]  /*10440*/  USHF.R.S32.HI UR4, URZ, 0x6, UR4 ;  /* 0x000000063f047899 */ /* 0x000fc80008011404 */
        /* <DEDUP_REMOVED lines=23> */
.L_x_5042:
        /* <DEDUP_REMOVED lines=20> */
.L_x_5045:
[----:B------:R-:W-:Y:S05]  /*10700*/  BSYNC B6 ;  /* 0x0000000000067941 */ /* 0x000fea0003800000 */
.L_x_5044:
        /* <DEDUP_REMOVED lines=20> */
.L_x_5048:
        /* <DEDUP_REMOVED lines=15> */
.L_x_5047:
[----:B------:R-:W-:Y:S05]  /*10940*/  BSYNC B6 ;  /* 0x0000000000067941 */ /* 0x000fea0003800000 */
.L_x_5046:
[----:B------:R-:W-:Y:S01]  /*10950*/  ULDC.64 UR4, c[0x0][0x9f8] ;  /* 0x00027e0000047ab9 */ /* 0x000fe20000000a00 */
[----:B------:R-:W-:Y:S01]  /*10960*/  IMAD.U32 R19, RZ, RZ, UR43 ;  /* 0x0000002bff137e24 */ /* 0x000fe2000f8e00ff */
[----:B------:R-:W-:-:S04]  /*10970*/  UISETP.NE.U32.AND UP0, UPT, UR4, URZ, UPT ;  /* 0x0000003f0400728c */ /* 0x000fc8000bf05070 */
        /* <DEDUP_REMOVED lines=16> */
[----:B------:R-:W-:-:S05]  /*10a80*/  P2R R5, PR, RZ, 0x2 ;  /* 0x00000002ff057803 */ /* 0x000fca0000000000 */
[----:B------:R0:W-:Y:S01]  /*10a90*/  STL [R1+0xc], R5 ;  /* 0x00000c0501007387 */ /* 0x0001e20000100800 */
[----:B--2---:R-:W-:Y:S02]  /*10aa0*/  SHF.R.S32.HI R7, RZ, 0x1f, R19 ;  /* 0x0000001fff077819 */ /* 0x004fe40000011413 */
[----:B------:R-:W-:-:S03]  /*10ab0*/  SEL R16, R19, RZ, !P1 ;  /* 0x000000ff13107207 */ /* 0x000fc60004800000 */
[----:B------:R0:W-:Y:S01]  /*10ac0*/  STL [R1+0x4], R7 ;  /* 0x0000040701007387 */ /* 0x0001e20000100800 */
[----:B------:R-:W-:Y:S05]  /*10ad0*/  BRA.DIV UR4, `(.L_x_5049) ;  /* 0x0000004a04c07947 */ /* 0x000fea000b800000 */
[----:B------:R1:W2:Y:S02]  /*10ae0*/  SHFL.IDX PT, R14, R4, RZ, 0x1f ;  /* 0x00001fff040e7589 */ /* 0x0002a400000e0000 */
.L_x_5160:
[----:B------:R-:W-:Y:S01]  /*10af0*/  PLOP3.LUT P2, PT, PT, PT, PT, 0x8, 0x0 ;  /* 0x000000000000781c */ /* 0x000fe20003f4e170 */
[----:B------:R3:W-:Y:S01]  /*10b00*/  STL [R1+0x14], R0 ;  /* 0x0000140001007387 */ /* 0x0007e20000100800 */
[----:B--2---:R-:W-:Y:S02]  /*10b10*/  ISETP.NE.AND P0, PT, R14, RZ, PT ;  /* 0x000000ff0e00720c */ /* 0x004fe40003f05270 */
[----:B-1----:R-:W-:-:S05]  /*10b20*/  P2R R4, PR, RZ, 0x4 ;  /* 0x00000004ff047803 */ /* 0x002fca0000000000 */
[----:B------:R3:W-:Y:S06]  /*10b30*/  STL [R1+0x8], R4 ;  /* 0x0000080401007387 */ /* 0x0007ec0000100800 */
[----:B------:R-:W-:Y:S05]  /*10b40*/  @P0 BRA `(.L_x_5050) ;  /* 0x0000000000f00947 */ /* 0x000fea0003800000 */
[----:B------:R-:W-:-:S03]  /*10b50*/  UMOV UR4, 0xffffffff ;  /* 0xffffffff00047882 */ /* 0x000fc60000000000 */
[----:B------:R-:W-:Y:S05]  /*10b60*/  BRA.DIV UR4, `(.L_x_5051) ;  /* 0x0000004a04bc7947 */ /* 0x000fea000b800000 */
[----:B------:R-:W-:-:S13]  /*10b70*/  ELECT P6, URZ, PT ;  /* 0x00000000003f782f */ /* 0x000fda00038c0000 */
.L_x_5163:
[----:B------:R-:W-:Y:S05]  /*10b80*/  @!P6 BRA `(.L_x_5050) ;  /* 0x0000000000e0e947 */ /* 0x000fea0003800000 */
[----:B------:R-:W-:Y:S01]  /*10b90*/  IMAD.MOV.U32 R16, RZ, RZ, R19 ;  /* 0x000000ffff107224 */ /* 0x000fe200078e0013 */
[----:B------:R-:W-:Y:S06]  /*10ba0*/  @!P1 BRA `(.L_x_5052) ;  /* 0x00000000004c9947 */ /* 0x000fec0003800000 */
[----:B------:R-:W1:Y:S01]  /*10bb0*/  LDC R6, c[0x0][0x43c] ;  /* 0x00010f00ff067b82 */ /* 0x000e620000000800 */
[----:B------:R-:W-:Y:S01]  /*10bc0*/  IMAD.MOV.U32 R8, RZ, RZ, R0 ;  /* 0x000000ffff087224 */ /* 0x000fe200078e0000 */
[----:B------:R-:W-:Y:S01]  /*10bd0*/  ULDC.64 UR4, c[0x0][0x428] ;  /* 0x00010a0000047ab9 */ /* 0x000fe20000000a00 */
[----:B-1----:R-:W-:-:S13]  /*10be0*/  ISETP.NE.AND P0, PT, R6, 0x1, PT ;  /* 0x000000010600780c */ /* 0x002fda0003f05270 */
[----:B0--3--:R-:W0:Y:S02]  /*10bf0*/  @P0 LDC.64 R4, c[0x0][0x440] ;  /* 0x00011000ff040b82 */ /* 0x009e240000000a00 */
[----:B0-----:R-:W-:-:S04]  /*10c00*/  @P0 IMAD.HI.U32 R0, R8, R4, RZ ;  /* 0x0000000408000227 */ /* 0x001fc800078e00ff */
[----:B------:R-:W-:Y:S01]  /*10c10*/  IMAD.MOV.U32 R4, RZ, RZ, R8 ;  /* 0x000000ffff047224 */ /* 0x000fe200078e0008 */
[----:B------:R-:W-:-:S04]  /*10c20*/  @P0 SHF.R.U32.HI R4, RZ, R5, R0 ;  /* 0x00000005ff040219 */ /* 0x000fc80000011600 */
[--C-:B------:R-:W-:Y:S01]  /*10c30*/  SHF.R.S32.HI R5, RZ, 0x1f, R4.reuse ;  /* 0x0000001fff057819 */ /* 0x100fe20000011404 */
[----:B------:R-:W-:-:S04]  /*10c40*/  IMAD.MOV R0, RZ, RZ, -R4 ;  /* 0x000000ffff007224 */ /* 0x000fc800078e0a04 */
[----:B------:R-:W-:Y:S02]  /*10c50*/  IMAD R8, R6, R0, R8 ;  /* 0x0000000006087224 */ /* 0x000fe400078e0208 */
[----:B------:R-:W-:Y:S02]  /*10c60*/  IMAD R0, R7, UR4, RZ ;  /* 0x0000000407007c24 */ /* 0x000fe4000f8e02ff */
[C---:B------:R-:W-:Y:S01]  /*10c70*/  IMAD.WIDE.U32 R4, R19.reuse, UR4, R4 ;  /* 0x0000000413047c25 */ /* 0x040fe2000f8e0004 */
[----:B------:R1:W-:Y:S03]  /*10c80*/  STL [R1+0x14], R8 ;  /* 0x0000140801007387 */ /* 0x0003e60000100800 */
[----:B------:R-:W-:Y:S01]  /*10c90*/  IMAD R0, R19, UR5, R0 ;  /* 0x0000000513007c24 */ /* 0x000fe2000f8e0200 */
[----:B------:R-:W-:-:S03]  /*10ca0*/  LEA R2, P0, R4, R2, 0x2 ;  /* 0x0000000204027211 */ /* 0x000fc600078010ff */
[----:B------:R-:W-:-:S05]  /*10cb0*/  IMAD.IADD R0, R5, 0x1, R0 ;  /* 0x0000000105007824 */ /* 0x000fca00078e0200 */
[----:B------:R-:W-:-:S05]  /*10cc0*/  LEA.HI.X R3, R4, R3, R0, 0x2, P0 ;  /* 0x0000000304037211 */ /* 0x000fca00000f1400 */
[----:B------:R1:W5:Y:S02]  /*10cd0*/  LDG.E R16, desc[UR46][R2.64] ;  /* 0x0000002e02107981 */ /* 0x000364000c1e1900 */
.L_x_5052:
[----:B---3--:R-:W2:Y:S01]  /*10ce0*/  LDL R0, [R1] ;  /* 0x0000000001007983 */ /* 0x008ea20000100800 */
[----:B-1----:R-:W-:Y:S01]  /*10cf0*/  IMAD R3, R18, 0x8, R17 ;  /* 0x0000000812037824 */ /* 0x002fe200078e0211 */
[----:B0-----:R-:W0:Y:S02]  /*10d00*/  S2R R7, SR_TID.X ;  /* 0x0000000000077919 */ /* 0x001e240000002100 */
[----:B0-----:R-:W-:-:S04]  /*10d10*/  LOP3.LUT R7, R7, 0x7f, RZ, 0xc0, !PT ;  /* 0x0000007f07077812 */ /* 0x001fc800078ec0ff */
[----:B------:R-:W-:Y:S02]  /*10d20*/  ISETP.NE.AND P1, PT, R7, RZ, PT ;  /* 0x000000ff0700720c */ /* 0x000fe40003f25270 */
[----:B--2---:R-:W-:-:S04]  /*10d30*/  SHF.L.U32 R0, R0, 0x1f, RZ ;  /* 0x0000001f00007819 */ /* 0x004fc800000006ff */
[----:B------:R-:W0:Y:S02]  /*10d40*/  SYNCS.PHASECHK.TRANS64.TRYWAIT P0, [R3+URZ+0x28c40], R0 ;  /* 0x028c4000030075a7 */ /* 0x000e24000800017f */
[----:B0-----:R-:W-:Y:S05]  /*10d50*/  @!P0 BRA `(.L_x_5053) ;  /* 0x0000004800608947 */ /* 0x001fea0003800000 */
.L_x_5164:
        /* <DEDUP_REMOVED lines=8> */
.L_x_5054:
[----:B------:R-:W2:Y:S01]  /*10de0*/  LDL R2, [R1+0x14] ;  /* 0x0000140001027983 */ /* 0x000ea20000100800 */
[----:B0-----:R-:W-:Y:S01]  /*10df0*/  IMAD R0, R18, 0x2000, R17 ;  /* 0x0000200012007824 */ /* 0x001fe200078e0211 */
        /* <DEDUP_REMOVED lines=8> */
[----:B------:R-:W-:-:S02]  /*10e80*/  UMOV UR34, URZ ;  /* 0x0000003f00227c82 */ /* 0x000fc40008000000 */
[----:B------:R-:W-:-:S03]  /*10e90*/  P2R R0, PR, RZ, 0x1 ;  /* 0x00000001ff007803 */ /* 0x000fc60000000000 */
[----:B------:R-:W-:Y:S02]  /*10ea0*/  UIADD3 UR33, UR33, 0x28c30, URZ ;  /* 0x00028c3021217890 */ /* 0x000fe4000fffe03f */
[----:B------:R1:W-:Y:S02]  /*10eb0*/  STL [R1+0x8], R0 ;  /* 0x0000080001007387 */ /* 0x0003e40000100800 */
[----:B------:R-:W-:Y:S01]  /*10ec0*/  UIADD3 UR32, UR32, 0x22400, URZ ;  /* 0x0002240020207890 */ /* 0x000fe2000fffe03f */
[----:B--2---:R-:W-:-:S13]  /*10ed0*/  R2UR UR35, R2 ;  /* 0x00000000022372ca */ /* 0x004fda00000e0000 */
[----:B------:R-:W-:-:S09]  /*10ee0*/  USHF.L.U32 UR35, UR35, 0x6, URZ ;  /* 0x0000000623237899 */ /* 0x000fd2000800063f */
[----:B------:R1:W-:Y:S02]  /*10ef0*/  UTMALDG.4D [UR32], [UR4], desc[UR6] ;  /* 0x00000620040075b4 */ /* 0x0003e40008019000 */
[----:B-1----:R-:W-:Y:S01]  /*10f00*/  NOP ;  /* 0x0000000000007918 */ /* 0x002fe20000000000 */
.L_x_5050:
[----:B---3--:R-:W-:Y:S01]  /*10f10*/  VIADD R0, R17, 0x20400 ;  /* 0x0002040011007836 */ /* 0x008fe20000000000 */
        /* <DEDUP_REMOVED lines=9> */
[----:B------:R-:W-:Y:S02]  /*10fb0*/  IMAD.U32 R4, RZ, RZ, UR4 ;  /* 0x00000004ff047e24 */ /* 0x000fe4000f8e00ff */
[----:B------:R-:W1:Y:S01]  /*10fc0*/  LDC.64 R2, c[0x4][R2] ;  /* 0x0100000002027b82 */ /* 0x000e620000000a00 */
[----:B0-----:R-:W-:Y:S02]  /*10fd0*/  IMAD.U32 R5, RZ, RZ, UR5 ;  /* 0x00000005ff057e24 */ /* 0x001fe4000f8e00ff */
        /* <DEDUP_REMOVED lines=8> */
[----:B-1----:R-:W-:Y:S05]  /*11060*/  CALL.ABS.NOINC R2 ;  /* 0x0000000002007343 */ /* 0x002fea0003c00000 */
.L_x_5056:
[----:B------:R-:W-:Y:S05]  /*11070*/  BSYNC B6 ;  /* 0x0000000000067941 */ /* 0x000fea0003800000 */
.L_x_5055:
[----:B------:R1:W5:Y:S01]  /*11080*/  LDL R9, [R1+0x1c] ;  /* 0x00001c0001097983 */ /* 0x0003620000100800 */
[----:B0-----:R-:W0:Y:S01]  /*11090*/  LDC R7, c[0x0][0x448] ;  /* 0x00011200ff077b82 */ /* 0x001e220000000800 */
[----:B------:R-:W2:Y:S01]  /*110a0*/  S2R R2, SR_TID.X ;  /* 0x0000000000027919 */ /* 0x000ea20000002100 */
[----:B------:R-:W-:Y:S01]  /*110b0*/  USHF.R.S32.HI UR4, URZ, 0x1f, UR36 ;  /* 0x0000001f3f047899 */ /* 0x000fe20008011424 */
[----:B------:R-:W-:Y:S01]  /*110c0*/  ULDC.64 UR8, c[0x0][0x2d8] ;  /* 0x0000b60000087ab9 */ /* 0x000fe20000000a00 */
[----:B0-----:R-:W-:Y:S02]  /*110d0*/  ISETP.NE.AND P0, PT, R7, 0x1, PT ;  /* 0x000000010700780c */ /* 0x001fe40003f05270 */
[----:B--2---:R-:W-:-:S11]  /*110e0*/  LOP3.LUT R2, R2, 0x7f, RZ, 0xc0, !PT ;  /* 0x0000007f02027812 */ /* 0x004fd600078ec0ff */
[----:B------:R-:W0:Y:S01]  /*110f0*/  @P0 LDC R3, c[0x0][0x44c] ;  /* 0x00011300ff030b82 */ /* 0x000e220000000800 */
[----:B------:R-:W-:Y:S02]  /*11100*/  SHF.R.U32.HI R0, RZ, 0x3, R2 ;  /* 0x00000003ff007819 */ /* 0x000fe40000011602 */
[----:B------:R-:W2:Y:S01]  /*11110*/  S2R R2, SR_TID.X ;  /* 0x0000000000027919 */ /* 0x000ea20000002100 */
[----:B------:R-:W-:Y:S02]  /*11120*/  UIMAD UR6, UR4, UR8, URZ ;  /* 0x00000008040672a4 */ /* 0x000fe4000f8e023f */
[----:B------:R-:W-:Y:S02]  /*11130*/  UIMAD.WIDE.U32 UR4, UR36, UR8, URZ ;  /* 0x00000008240472a5 */ /* 0x000fe4000f8e003f */
[----:B------:R-:W-:Y:S02]  /*11140*/  UIMAD UR6, UR36, UR9, UR6 ;  /* 0x00000009240672a4 */ /* 0x000fe4000f8e0206 */
[----:B------:R-:W-:Y:S01]  /*11150*/  USHF.R.S32.HI UR7, URZ, 0x1f, UR43 ;  /* 0x0000001f3f077899 */ /* 0x000fe2000801142b */
[----:B--2---:R-:W-:Y:S01]  /*11160*/  IMAD.SHL.U32 R2, R2, 0x10, RZ ;  /* 0x0000001002027824 */ /* 0x004fe200078e00ff */
[----:B------:R-:W-:-:S04]  /*11170*/  ULDC.64 UR8, c[0x0][0x2e0] ;  /* 0x0000b80000087ab9 */ /* 0x000fc80000000a00 */
[----:B------:R-:W-:Y:S02]  /*11180*/  LOP3.LUT R2, R0, 0x70, R2, 0xf8, !PT ;  /* 0x0000007000027812 */ /* 0x000fe400078ef802 */
[----:B------:R-:W2:Y:S03]  /*11190*/  @P0 LDC R0, c[0x0][0x450] ;  /* 0x00011400ff000b82 */ /* 0x000ea60000000800 */
[----:B------:R-:W-:Y:S01]  /*111a0*/  VIADD R2, R2, UR40 ;  /* 0x0000002802027c36 */ /* 0x000fe20008000000 */
[----:B------:R-:W-:-:S03]  /*111b0*/  UIADD3 UR5, UR5, UR6, URZ ;  /* 0x0000000605057290 */ /* 0x000fc6000fffe03f */
[----:B0-----:R-:W-:Y:S01]  /*111c0*/  @P0 IMAD.HI.U32 R3, R2, R3, RZ ;  /* 0x0000000302030227 */ /* 0x001fe200078e00ff */
[----:B------:R-:W-:-:S03]  /*111d0*/  UIMAD.WIDE.U32 UR4, UR43, UR8, UR4 ;  /* 0x000000082b0472a5 */ /* 0x000fc6000f8e0004 */
[----:B------:R-:W-:Y:S01]  /*111e0*/  IMAD.MOV.U32 R6, RZ, RZ, R2 ;  /* 0x000000ffff067224 */ /* 0x000fe200078e0002 */
[----:B------:R-:W-:Y:S01]  /*111f0*/  UIMAD UR6, UR7, UR8, URZ ;  /* 0x00000008070672a4 */ /* 0x000fe2000f8e023f */
[----:B------:R-:W0:Y:S01]  /*11200*/  S2R R10, SR_TID.X ;  /* 0x00000000000a7919 */ /* 0x000e220000002100 */
[----:B------:R-:W-:Y:S02]  /*11210*/  IMAD.U32 R4, RZ, RZ, UR4 ;  /* 0x00000004ff047e24 */ /* 0x000fe4000f8e00ff */
[----:B------:R-:W-:Y:S01]  /*11220*/  UIMAD UR6, UR43, UR9, UR6 ;  /* 0x000000092b0672a4 */ /* 0x000fe2000f8e0206 */
[----:B--2---:R-:W-:-:S05]  /*11230*/  @P0 SHF.R.U32.HI R6, RZ, R0, R3 ;  /* 0x00000000ff060219 */ /* 0x004fca0000011603 */
[----:B------:R-:W-:Y:S01]  /*11240*/  IMAD.MOV R0, RZ, RZ, -R6 ;  /* 0x000000ffff007224 */ /* 0x000fe200078e0a06 */
[----:B------:R-:W-:-:S03]  /*11250*/  UIADD3 UR6, UR5, UR6, URZ ;  /* 0x0000000605067290 */ /* 0x000fc6000fffe03f */
[----:B------:R-:W-:Y:S02]  /*11260*/  IMAD R0, R7, R0, R2 ;  /* 0x0000000007007224 */ /* 0x000fe400078e0202 */
[----:B------:R-:W-:Y:S01]  /*11270*/  IMAD.MOV.U32 R2, RZ, RZ, R4 ;  /* 0x000000ffff027224 */ /* 0x000fe200078e0004 */
[----:B------:R-:W-:Y:S01]  /*11280*/  SHF.R.S32.HI R4, RZ, 0x1f, R6 ;  /* 0x0000001fff047819 */ /* 0x000fe20000011406 */
[----:B------:R-:W-:Y:S01]  /*11290*/  IMAD.U32 R5, RZ, RZ, UR5 ;  /* 0x00000005ff057e24 */ /* 0x000fe2000f8e00ff */
[----:B------:R-:W-:Y:S01]  /*112a0*/  ULDC.64 UR4, c[0x0][0x2d0] ;  /* 0x0000b40000047ab9 */ /* 0x000fe20000000a00 */
[----:B------:R-:W-:Y:S01]  /*112b0*/  IMAD.U32 R3, RZ, RZ, UR6 ;  /* 0x00000006ff037e24 */ /* 0x000fe2000f8e00ff */
[----:B------:R-:W-:Y:S01]  /*112c0*/  ULDC UR6, c[0x0][0x2b8] ;  /* 0x0000ae0000067ab9 */ /* 0x000fe20000000800 */
[----:B------:R-:W-:Y:S02]  /*112d0*/  IMAD R4, R4, UR4, RZ ;  /* 0x0000000404047c24 */ /* 0x000fe4000f8e02ff */
[----:B------:R-:W-:-:S04]  /*112e0*/  IMAD.WIDE.U32 R2, R6, UR4, R2 ;  /* 0x0000000406027c25 */ /* 0x000fc8000f8e0002 */
[----:B------:R-:W-:Y:S01]  /*112f0*/  IMAD R4, R6, UR5, R4 ;  /* 0x0000000506047c24 */ /* 0x000fe2000f8e0204 */
[----:B------:R-:W-:-:S03]  /*11300*/  ULDC.64 UR4, c[0x0][0x2c8] ;  /* 0x0000b20000047ab9 */ /* 0x000fc60000000a00 */
[----:B------:R-:W-:Y:S01]  /*11310*/  IMAD.IADD R3, R3, 0x1, R4 ;  /* 0x0000000103037824 */ /* 0x000fe200078e0204 */
[----:B------:R-:W-:Y:S01]  /*11320*/  SHF.R.S32.HI R4, RZ, 0x1f, R0 ;  /* 0x0000001fff047819 */ /* 0x000fe20000011400 */
[----:B0-----:R-:W-:-:S04]  /*11330*/  IMAD.SHL.U32 R10, R10, 0x8, RZ ;  /* 0x000000080a0a7824 */ /* 0x001fc800078e00ff */
[----:B------:R-:W-:Y:S02]  /*11340*/  IMAD R4, R4, UR4, RZ ;  /* 0x0000000404047c24 */ /* 0x000fe4000f8e02ff */
[----:B------:R-:W-:-:S04]  /*11350*/  IMAD.WIDE.U32 R2, R0, UR4, R2 ;  /* 0x0000000400027c25 */ /* 0x000fc8000f8e0002 */
[----:B------:R-:W-:Y:S01]  /*11360*/  IMAD R4, R0, UR5, R4 ;  /* 0x0000000500047c24 */ /* 0x000fe2000f8e0204 */
[----:B------:R-:W-:Y:S01]  /*11370*/  ULDC.64 UR4, c[0x0][0x280] ;  /* 0x0000a00000047ab9 */ /* 0x000fe20000000a00 */
[----:B------:R-:W-:Y:S02]  /*11380*/  LOP3.LUT R10, R10, 0x38, RZ, 0xc0, !PT ;  /* 0x000000380a0a7812 */ /* 0x000fe400078ec0ff */
[----:B------:R-:W-:Y:S01]  /*11390*/  IMAD.IADD R3, R3, 0x1, R4 ;  /* 0x0000000103037824 */ /* 0x000fe200078e0204 */
[----:B------:R-:W-:Y:S01]  /*113a0*/  LEA R0, P1, R2, UR4, 0x1 ;  /* 0x0000000402007c11 */ /* 0x000fe2000f8208ff */
[----:B------:R-:W-:Y:S01]  /*113b0*/  UMOV UR4, 0xffffffff ;  /* 0xffffffff00047882 */ /* 0x000fe20000000000 */
[----:B------:R-:W-:Y:S02]  /*113c0*/  ISETP.GE.AND P0, PT, R10, UR6, PT ;  /* 0x000000060a007c0c */ /* 0x000fe4000bf06270 */
[----:B------:R-:W-:Y:S01]  /*113d0*/  LEA.HI.X R2, R2, UR5, R3, 0x1, P1 ;  /* 0x0000000502027c11 */ /* 0x000fe200088f0c03 */
[----:B-1----:R-:W-:Y:S10]  /*113e0*/  BRA.DIV UR4, `(.L_x_5057) ;  /* 0x0000004204d07947 */ /* 0x002ff4000b800000 */
[----:B------:R-:W0:Y:S01]  /*113f0*/  S2R R8, SR_TID.X ;  /* 0x0000000000087919 */ /* 0x000e220000002100 */
[----:B------:R-:W-:Y:S02]  /*11400*/  ULDC UR4, c[0x0][0x288] ;  /* 0x0000a20000047ab9 */ /* 0x000fe40000000800 */
[----:B------:R-:W-:Y:S01]  /*11410*/  IMAD R3, R7, UR4, RZ ;  /* 0x0000000407037c24 */ /* 0x000fe2000f8e02ff */
[----:B------:R-:W1:Y:S04]  /*11420*/  SHFL.IDX PT, R6, R0, RZ, 0x181f ;  /* 0x00181fff00067589 */ /* 0x000e6800000e0000 */
[----:B------:R-:W2:Y:S01]  /*11430*/  SHFL.IDX PT, R5, R2, RZ, 0x181f ;  /* 0x00181fff02057589 */ /* 0x000ea200000e0000 */
[----:B0-----:R-:W-:-:S04]  /*11440*/  LOP3.LUT R8, R8, 0x7f, RZ, 0xc0, !PT ;  /* 0x0000007f08087812 */ /* 0x001fc800078ec0ff */
[----:B------:R-:W-:-:S05]  /*11450*/  SHF.R.U32.HI R8, RZ, 0x3, R8 ;  /* 0x00000003ff087819 */ /* 0x000fca0000011608 */
[----:B------:R-:W-:-:S05]  /*11460*/  VIADD R4, R8, UR40 ;  /* 0x0000002808047c36 */ /* 0x000fca0008000000 */
[----:B------:R-:W-:-:S13]  /*11470*/  ISETP.GE.AND P1, PT, R4, R3, PT ;  /* 0x000000030400720c */ /* 0x000fda0003f26270 */
[----:B-1----:R-:W-:-:S05]  /*11480*/  @!P1 LEA R6, P2, R10, R6, 0x1 ;  /* 0x000000060a069211 */ /* 0x002fca00078408ff */
[----:B--2---:R-:W-:-:S04]  /*11490*/  @!P1 IMAD.X R5, RZ, RZ, R5, P2 ;  /* 0x000000ffff059224 */ /* 0x004fc800010e0605 */
[----:B------:R-:W-:Y:S02]  /*114a0*/  @!P1 IMAD.MOV.U32 R7, RZ, RZ, R5 ;  /* 0x000000ffff079224 */ /* 0x000fe400078e0005 */
[----:B------:R-:W-:-:S03]  /*114b0*/  VIADD R5, R4, 0x10 ;  /* 0x0000001004057836 */ /* 0x000fc60000000000 */
[----:B------:R-:W-:Y:S01]  /*114c0*/  @!PT LDS RZ, [RZ] ;  /* 0x00000000fffff984 */ /* 0x000fe20000000800 */
[----:B-----5:R0:W-:Y:S02]  /*114d0*/  @!P1 LDGSTS.E.BYPASS.LTC128B.128 [R9+0x20400], desc[UR46][R6.64], !P0 ;  /* 0x2040000006099fae */ /* 0x0201e4000c101d6e */
[----:B------:R-:W-:Y:S02]  /*114e0*/  ISETP.GE.AND P1, PT, R5, R3, PT ;  /* 0x000000030500720c */ /* 0x000fe40003f26270 */
[----:B------:R-:W-:Y:S04]  /*114f0*/  SHFL.IDX PT, R5, R2, 0x1, 0x181f ;  /* 0x00381f0002057f89 */ /* 0x000fe800000e0000 */
[----:B0-----:R-:W0:Y:S07]  /*11500*/  SHFL.IDX PT, R6, R0, 0x1, 0x181f ;  /* 0x00381f0000067f89 */ /* 0x001e2e00000e0000 */
[----:B0-----:R-:W-:-:S05]  /*11510*/  @!P1 LEA R6, P2, R10, R6, 0x1 ;  /* 0x000000060a069211 */ /* 0x001fca00078408ff */
[----:B------:R-:W-:-:S04]  /*11520*/  @!P1 IMAD.X R5, RZ, RZ, R5, P2 ;  /* 0x000000ffff059224 */ /* 0x000fc800010e0605 */
[----:B------:R-:W-:Y:S02]  /*11530*/  @!P1 IMAD.MOV.U32 R7, RZ, RZ, R5 ;  /* 0x000000ffff079224 */ /* 0x000fe400078e0005 */
[----:B------:R-:W-:-:S03]  /*11540*/  VIADD R5, R4, 0x20 ;  /* 0x0000002004057836 */ /* 0x000fc60000000000 */
[----:B------:R0:W-:Y:S02]  /*11550*/  @!P1 LDGSTS.E.BYPASS.LTC128B.128 [R9+0x20c00], desc[UR46][R6.64], !P0 ;  /* 0x20c0000006099fae */ /* 0x0001e4000c101d6e */
[----:B------:R-:W-:Y:S02]  /*11560*/  ISETP.GE.AND P1, PT, R5, R3, PT ;  /* 0x000000030500720c */ /* 0x000fe40003f26270 */
[----:B------:R-:W-:Y:S04]  /*11570*/  SHFL.IDX PT, R5, R2, 0x2, 0x181f ;  /* 0x00581f0002057f89 */ /* 0x000fe800000e0000 */
[----:B0-----:R-:W0:Y:S04]  /*11580*/  SHFL.IDX PT, R6, R0, 0x2, 0x181f ;  /* 0x00581f0000067f89 */ /* 0x001e2800000e0000 */
[----:B------:R-:W1:Y:S03]  /*11590*/  SHFL.IDX PT, R0, R0, 0x3, 0x181f ;  /* 0x00781f0000007f89 */ /* 0x000e6600000e0000 */
[----:B0-----:R-:W-:-:S05]  /*115a0*/  @!P1 LEA R6, P2, R10, R6, 0x1 ;  /* 0x000000060a069211 */ /* 0x001fca00078408ff */
[----:B------:R-:W-:-:S04]  /*115b0*/  @!P1 IMAD.X R5, RZ, RZ, R5, P2 ;  /* 0x000000ffff059224 */ /* 0x000fc800010e0605 */
[----:B------:R-:W-:Y:S02]  /*115c0*/  @!P1 IMAD.MOV.U32 R7, RZ, RZ, R5 ;  /* 0x000000ffff079224 */ /* 0x000fe400078e0005 */
[----:B------:R0:W2:Y:S04]  /*115d0*/  SHFL.IDX PT, R5, R2, 0x3, 0x181f ;  /* 0x00781f0002057f89 */ /* 0x0000a800000e0000 */
[----:B-1----:R0:W-:Y:S02]  /*115e0*/  @!P1 LDGSTS.E.BYPASS.LTC128B.128 [R9+0x21400], desc[UR46][R6.64], !P0 ;  /* 0x2140000006099fae */ /* 0x0021e4000c101d6e */
.L_x_5173:
        /* <DEDUP_REMOVED lines=10> */
.L_x_5058:
[----:B------:R-:W-:Y:S02]  /*11690*/  PLOP3.LUT P1, PT, P1, P0, PT, 0xa2, 0x0 ;  /* 0x000000000000781c */ /* 0x000fe40000f21472 */
[----:B------:R-:W-:-:S08]  /*116a0*/  @P0 R2UR P1, UR4, R17 ;  /* 0x00000000110402ca */ /* 0x000fd00000020000 */
[----:B------:R-:W-:-:S05]  /*116b0*/  @P0 PLOP3.LUT P0, PT, P1, PT, PT, 0x80, 0x0 ;  /* 0x000000000000081c */ /* 0x000fca0000f0f070 */
[----:B------:R-:W-:Y:S01]  /*116c0*/  @!P1 SYNCS.ARRIVE.TRANS64.RED.A0T1 RZ, [UR4+0x28c00], RZ ;  /* 0x028c00ffffff99a7 */ /* 0x000fe20008200404 */
[----:B------:R-:W-:Y:S07]  /*116d0*/  @!P1 ARRIVES.LDGSTSBAR.64.TRANSCNT [UR4+0x28c00] ;  /* 0x028c0000ff0099b0 */ /* 0x000fee0008000a84 */
[----:B------:R-:W-:Y:S05]  /*116e0*/  @P0 BRA.U.ANY `(.L_x_5058) ;  /* 0xfffffffd00e80947 */ /* 0x000fea000393ffff */
[----:B0-----:R-:W2:Y:S02]  /*116f0*/  LDL.LU R2, [R1+0x18] ;  /* 0x0000180001027983 */ /* 0x001ea40000300800 */
        /* <DEDUP_REMOVED lines=11> */
.L_x_5174:
[----:B------:R-:W-:Y:S05]  /*117b0*/  BSYNC B0 ;  /* 0x0000000000007941 */ /* 0x000fea0003800000 */
.L_x_5059:
[----:B------:R-:W2:Y:S01]  /*117c0*/  LDL R2, [R1+0x8] ;  /* 0x0000080001027983 */ /* 0x000ea20000100800 */
[----:B------:R-:W-:Y:S01]  /*117d0*/  BSSY B0, `(.L_x_5061) ;  /* 0x0000095000007945 */ /* 0x000fe20003800000 */
[----:B--2---:R-:W-:-:S13]  /*117e0*/  ISETP.NE.AND P0, PT, R2, RZ, PT ;  /* 0x000000ff0200720c */ /* 0x004fda0003f05270 */
[----:B------:R-:W-:Y:S05]  /*117f0*/  @!P0 BRA `(.L_x_5062) ;  /* 0x0000000800488947 */ /* 0x000fea0003800000 */
[----:B------:R-:W2:Y:S01]  /*11800*/  LDL R3, [R1] ;  /* 0x0000000001037983 */ /* 0x000ea20000100800 */
[----:B0-----:R-:W-:Y:S01]  /*11810*/  IMAD R0, R18, 0x8, R17 ;  /* 0x0000000812007824 */ /* 0x001fe200078e0211 */
[----:B------:R-:W-:Y:S01]  /*11820*/  BSSY B1, `(.L_x_5063) ;  /* 0x0000007000017945 */ /* 0x000fe20003800000 */
[----:B------:R-:W0:Y:S02]  /*11830*/  S2R R2, SR_TID.X ;  /* 0x0000000000027919 */ /* 0x000e240000002100 */
[----:B0-----:R-:W-:-:S04]  /*11840*/  LOP3.LUT R2, R2, 0x7f, RZ, 0xc0, !PT ;  /* 0x0000007f02027812 */ /* 0x001fc800078ec0ff */
[----:B------:R-:W-:Y:S02]  /*11850*/  ISETP.NE.AND P1, PT, R2, RZ, PT ;  /* 0x000000ff0200720c */ /* 0x000fe40003f25270 */
[----:B--2---:R-:W-:-:S04]  /*11860*/  SHF.L.U32 R3, R3, 0x1f, RZ ;  /* 0x0000001f03037819 */ /* 0x004fc800000006ff */
[----:B------:R-:W0:Y:S02]  /*11870*/  SYNCS.PHASECHK.TRANS64.TRYWAIT P0, [R0+URZ+0x28c60], R3 ;  /* 0x028c6003000075a7 */ /* 0x000e24000800017f */
[----:B0-----:R-:W-:Y:S05]  /*11880*/  @!P0 BRA `(.L_x_5064) ;  /* 0x0000004000f88947 */ /* 0x001fea0003800000 */
.L_x_5175:
[----:B------:R-:W-:Y:S05]  /*11890*/  BSYNC B1 ;  /* 0x0000000000017941 */ /* 0x000fea0003800000 */
.L_x_5063:
        /* <DEDUP_REMOVED lines=9> */
.L_x_5066:
[----:B------:R-:W-:Y:S05]  /*11930*/  BSYNC B1 ;  /* 0x0000000000017941 */ /* 0x000fea0003800000 */
.L_x_5065:
[----:B------:R-:W2:Y:S01]  /*11940*/  LDL.LU R2, [R1+0x14] ;  /* 0x0000140001027983 */ /* 0x000ea20000300800 */
[----:B------:R-:W-:Y:S01]  /*11950*/  UIADD3 UR4, UP0, UR44, 0x470, URZ ;  /* 0x000004702c047890 */ /* 0x000fe2000ff1e03f */
[----:B------:R-:W-:Y:S01]  /*11960*/  PLOP3.LUT P0, PT, PT, PT, PT, 0x80, 0x0 ;  /* 0x000000000000781c */ /* 0x000fe20003f0f070 */
[----:B0-----:R-:W-:Y:S01]  /*11970*/  VIADD R0, R0, 0x28c50 ;  /* 0x00028c5000007836 */ /* 0x001fe20000000000 */
[----:B------:R-:W-:Y:S01]  /*11980*/  UMOV UR6, 0x0 ;  /* 0x0000000000067882 */ /* 0x000fe20000000000 */
[----:B------:R-:W-:Y:S01]  /*11990*/  UIADD3.X UR5, URZ, UR45, URZ, UP0, !UPT ;  /* 0x0000002d3f057290 */ /* 0x000fe200087fe43f */
[----:B------:R-:W-:Y:S01]  /*119a0*/  UMOV UR7, 0x14f00000 ;  /* 0x14f0000000077882 */ /* 0x000fe20000000000 */
[----:B------:R-:W-:Y:S01]  /*119b0*/  UMOV UR10, URZ ;  /* 0x0000003f000a7c82 */ /* 0x000fe20008000000 */
[----:B--2---:R-:W-:Y:S02]  /*119c0*/  IMAD.SHL.U32 R3, R2, 0x40, RZ ;  /* 0x0000004002037824 */ /* 0x004fe400078e00ff */
[----:B------:R-:W-:-:S04]  /*119d0*/  IMAD R2, R18, 0x10000, R17 ;  /* 0x0001000012027824 */ /* 0x000fc800078e0211 */
[----:B------:R-:W-:-:S07]  /*119e0*/  VIADD R4, R2, 0x400 ;  /* 0x0000040002047836 */ /* 0x000fce0000000000 */
.L_x_5067:
        /* <DEDUP_REMOVED lines=15> */
.L_x_5068:
        /* <DEDUP_REMOVED lines=15> */
.L_x_5069:
        /* <DEDUP_REMOVED lines=15> */
.L_x_5070:
        /* <DEDUP_REMOVED lines=15> */
.L_x_5071:
        /* <DEDUP_REMOVED lines=15> */
.L_x_5072:
        /* <DEDUP_REMOVED lines=15> */
.L_x_5073:
        /* <DEDUP_REMOVED lines=15> */
.L_x_5074:
        /* <DEDUP_REMOVED lines=9> */
[----:B-1----:R-:W-:Y:S05]  /*12110*/  @P0 BRA.U.ANY `(.L_x_5074) ;  /* 0xfffffffd00d80947 */ /* 0x002fea000393ffff */
.L_x_5062:
[----:B------:R-:W-:Y:S05]  /*12120*/  BSYNC B0 ;  /* 0x0000000000007941 */ /* 0x000fea0003800000 */
.L_x_5061:
[----:B------:R-:W-:-:S04]  /*12130*/  UIADD3 UR4, UR39, -0x2, URZ ;  /* 0xfffffffe27047890 */ /* 0x000fc8000fffe03f */
[----:B------:R-:W-:-:S06]  /*12140*/  UISETP.GE.AND UP0, UPT, UR4, UR38, UPT ;  /* 0x000000260400728c */ /* 0x000fcc000bf06270 */
[----:B------:R-:W-:-:S13]  /*12150*/  PLOP3.LUT P0, PT, PT, PT, UP0, 0x80, 0x0 ;  /* 0x000000000000781c */ /* 0x000fda0003f0f008 */
[----:B------:R-:W-:Y:S05]  /*12160*/  @!P0 BRA `(.L_x_5075) ;  /* 0x00000028005c8947 */ /* 0x000fea0003800000 */
[----:B------:R-:W-:Y:S01]  /*12170*/  IMAD R3, RZ, RZ, -UR39 ;  /* 0x80000027ff037e24 */ /* 0x000fe2000f8e02ff */
[----:B------:R-:W-:-:S04]  /*12180*/  LOP3.LUT R6, RZ, UR38, RZ, 0x33, !PT ;  /* 0x00000026ff067c12 */ /* 0x000fc8000f8e33ff */
[----:B------:R-:W-:-:S05]  /*12190*/  VIADDMNMX R6, R3, 0x1, R6, !PT ;  /* 0x0000000103067846 */ /* 0x000fca0007800106 */
[----:B0-----:R-:W-:-:S05]  /*121a0*/  VIADD R0, R6, UR39 ;  /* 0x0000002706007c36 */ /* 0x001fca0008000000 */
[----:B------:R-:W-:-:S04]  /*121b0*/  LOP3.LUT R0, R0, 0x1, RZ, 0xc0, !PT ;  /* 0x0000000100007812 */ /* 0x000fc800078ec0ff */
[----:B------:R-:W-:Y:S01]  /*121c0*/  ISETP.NE.U32.AND P0, PT, R0, 0x1, PT ;  /* 0x000000010000780c */ /* 0x000fe20003f05070 */
[----:B------:R-:W-:-:S12]  /*121d0*/  IMAD.U32 R0, RZ, RZ, UR4 ;  /* 0x00000004ff007e24 */ /* 0x000fd8000f8e00ff */
[----:B------:R-:W-:Y:S05]  /*121e0*/  @P0 BRA `(.L_x_5076) ;  /* 0x0000000c00600947 */ /* 0x000fea0003800000 */
[----:B------:R-:W2:Y:S04]  /*121f0*/  LDL R4, [R1+0x8] ;  /* 0x0000080001047983 */ /* 0x000ea80000100800 */
[----:B------:R-:W3:Y:S01]  /*12200*/  LDL.LU R8, [R1] ;  /* 0x0000000001087983 */ /* 0x000ee20000300800 */
[----:B------:R-:W-:Y:S01]  /*12210*/  VIADD R18, R18, 0x1 ;  /* 0x0000000112127836 */ /* 0x000fe20000000000 */
[----:B------:R-:W-:Y:S04]  /*12220*/  BSSY B0, `(.L_x_5077) ;  /* 0x00000d2000007945 */ /* 0x000fe80003800000 */
[----:B------:R-:W-:-:S04]  /*12230*/  ISETP.NE.AND P0, PT, R18, 0x2, PT ;  /* 0x000000021200780c */ /* 0x000fc80003f05270 */
[----:B------:R-:W-:Y:S02]  /*12240*/  SEL R2, RZ, 0x1, P0 ;  /* 0x00000001ff027807 */ /* 0x000fe40000000000 */
[----:B------:R-:W-:Y:S02]  /*12250*/  SEL R18, R18, RZ, P0 ;  /* 0x000000ff12127207 */ /* 0x000fe40000000000 */
[----:B--2---:R-:W-:Y:S02]  /*12260*/  ISETP.NE.AND P2, PT, R4, RZ, PT ;  /* 0x000000ff0400720c */ /* 0x004fe40003f45270 */
[----:B---3--:R-:W-:-:S05]  /*12270*/  LOP3.LUT R8, R8, R2, RZ, 0x3c, !PT ;  /* 0x0000000208087212 */ /* 0x008fca00078e3cff */
[----:B------:R0:W-:Y:S06]  /*12280*/  STL [R1], R8 ;  /* 0x0000000801007387 */ /* 0x0001ec0000100800 */
[----:B------:R-:W-:Y:S05]  /*12290*/  @!P2 BRA `(.L_x_5078) ;  /* 0x0000000c0028a947 */ /* 0x000fea0003800000 */
[----:B------:R-:W2:Y:S02]  /*122a0*/  LDL R4, [R1+0xc] ;  /* 0x00000c0001047983 */ /* 0x000ea40000100800 */
[----:B--2---:R-:W-:-:S13]  /*122b0*/  ISETP.NE.AND P2, PT, R4, RZ, PT ;  /* 0x000000ff0400720c */ /* 0x004fda0003f45270 */
[----:B------:R-:W-:Y:S05]  /*122c0*/  @!P2 BRA `(.L_x_5079) ;  /* 0x00000000004ca947 */ /* 0x000fea0003800000 */
[----:B------:R-:W2:Y:S01]  /*122d0*/  LDL R7, [R1+0x4] ;  /* 0x0000040001077983 */ /* 0x000ea20000100800 */
[----:B------:R-:W1:Y:S01]  /*122e0*/  LDC R5, c[0x0][0x43c] ;  /* 0x00010f00ff057b82 */ /* 0x000e620000000800 */
[----:B------:R-:W-:Y:S01]  /*122f0*/  IMAD.MOV.U32 R4, RZ, RZ, R0 ;  /* 0x000000ffff047224 */ /* 0x000fe200078e0000 */
[----:B------:R-:W-:Y:S01]  /*12300*/  ULDC.64 UR4, c[0x0][0x428] ;  /* 0x00010a0000047ab9 */ /* 0x000fe20000000a00 */
[----:B-1----:R-:W-:-:S13]  /*12310*/  ISETP.NE.AND P0, PT, R5, 0x1, PT ;  /* 0x000000010500780c */ /* 0x002fda0003f05270 */
[----:B------:R-:W1:Y:S02]  /*12320*/  @P0 LDC.64 R2, c[0x0][0x440] ;  /* 0x00011000ff020b82 */ /* 0x000e640000000a00 */
[----:B-1----:R-:W-:-:S05]  /*12330*/  @P0 IMAD.HI.U32 R2, R0, R2, RZ ;  /* 0x0000000200020227 */ /* 0x002fca00078e00ff */
[----:B------:R-:W-:-:S05]  /*12340*/  @P0 SHF.R.U32.HI R4, RZ, R3, R2 ;  /* 0x00000003ff040219 */ /* 0x000fca0000011602 */
[----:B------:R-:W-:-:S04]  /*12350*/  IMAD.MOV R2, RZ, RZ, -R4 ;  /* 0x000000ffff027224 */ /* 0x000fc800078e0a04 */
[----:B------:R-:W-:Y:S01]  /*12360*/  IMAD R0, R5, R2, R0 ;  /* 0x0000000205007224 */ /* 0x000fe200078e0200 */
[--C-:B------:R-:W-:Y:S01]  /*12370*/  SHF.R.S32.HI R5, RZ, 0x1f, R4.reuse ;  /* 0x0000001fff057819 */ /* 0x100fe20000011404 */
[----:B------:R-:W1:Y:S02]  /*12380*/  LDC.64 R2, c[0x0][0x418] ;  /* 0x00010600ff027b82 */ /* 0x000e640000000a00 */
[----:B------:R-:W-:-:S03]  /*12390*/  IMAD.WIDE.U32 R4, R19, UR4, R4 ;  /* 0x0000000413047c25 */ /* 0x000fc6000f8e0004 */
[----:B-1----:R-:W-:Y:S01]  /*123a0*/  LEA R2, P0, R4, R2, 0x2 ;  /* 0x0000000204027211 */ /* 0x002fe200078010ff */
[----:B--2---:R-:W-:-:S04]  /*123b0*/  IMAD R7, R7, UR4, RZ ;  /* 0x0000000407077c24 */ /* 0x004fc8000f8e02ff */
[----:B------:R-:W-:-:S04]  /*123c0*/  IMAD R7, R19, UR5, R7 ;  /* 0x0000000513077c24 */ /* 0x000fc8000f8e0207 */
[----:B------:R-:W-:-:S05]  /*123d0*/  IMAD.IADD R7, R7, 0x1, R5 ;  /* 0x0000000107077824 */ /* 0x000fca00078e0205 */
[----:B------:R-:W-:-:S05]  /*123e0*/  LEA.HI.X R3, R4, R3, R7, 0x2, P0 ;  /* 0x0000000304037211 */ /* 0x000fca00000f1407 */
[----:B------:R1:W5:Y:S02]  /*123f0*/  LDG.E R16, desc[UR46][R2.64] ;  /* 0x0000002e02107981 */ /* 0x000364000c1e1900 */
.L_x_5079:
[----:B-1----:R-:W-:Y:S01]  /*12400*/  IMAD R2, R18, 0x8, R17 ;  /* 0x0000000812027824 */ /* 0x002fe200078e0211 */
[----:B------:R-:W-:Y:S01]  /*12410*/  SHF.L.U32 R4, R8, 0x1f, RZ ;  /* 0x0000001f08047819 */ /* 0x000fe200000006ff */
[----:B------:R-:W1:Y:S01]  /*12420*/  S2R R3, SR_TID.X ;  /* 0x0000000000037919 */ /* 0x000e620000002100 */
[----:B------:R-:W-:Y:S02]  /*12430*/  BSSY B1, `(.L_x_5080) ;  /* 0x0000005000017945 */ /* 0x000fe40003800000 */
[----:B------:R-:W2:Y:S01]  /*12440*/  SYNCS.PHASECHK.TRANS64.TRYWAIT P0, [R2+URZ+0x28c40], R4 ;  /* 0x028c4004020075a7 */ /* 0x000ea2000800017f */
[----:B-1----:R-:W-:-:S04]  /*12450*/  LOP3.LUT R3, R3, 0x7f, RZ, 0xc0, !PT ;  /* 0x0000007f03037812 */ /* 0x002fc800078ec0ff */
[----:B------:R-:W-:Y:S01]  /*12460*/  ISETP.NE.AND P1, PT, R3, RZ, PT ;  /* 0x000000ff0300720c */ /* 0x000fe20003f25270 */
[----:B--2---:R-:W-:-:S12]  /*12470*/  @!P0 BRA `(.L_x_5081) ;  /* 0x0000003800108947 */ /* 0x004fd80003800000 */
.L_x_5176:
[----:B------:R-:W-:Y:S05]  /*12480*/  BSYNC B1 ;  /* 0x0000000000017941 */ /* 0x000fea0003800000 */
.L_x_5080:
        /* <DEDUP_REMOVED lines=9> */
.L_x_5083:
[----:B------:R-:W-:Y:S05]  /*12520*/  BSYNC B1 ;  /* 0x0000000000017941 */ /* 0x000fea0003800000 */
.L_x_5082:
[----:B------:R-:W-:Y:S01]  /*12530*/  IMAD.MOV.U32 R7, RZ, RZ, RZ ;  /* 0x000000ffff077224 */ /* 0x000fe200078e00ff */
[----:B------:R-:W-:Y:S01]  /*12540*/  UIADD3 UR4, UP0, UR44, 0x370, URZ ;  /* 0x000003702c047890 */ /* 0x000fe2000ff1e03f */
[----:B------:R-:W-:Y:S01]  /*12550*/  IMAD R5, R18, 0x2000, R17 ;  /* 0x0000200012057824 */ /* 0x000fe200078e0211 */
        /* <DEDUP_REMOVED lines=8> */
.L_x_5084:
        /* <DEDUP_REMOVED lines=9> */
[----:B--2---:R-:W-:Y:S05]  /*12670*/  @P0 BRA.U.ANY `(.L_x_5084) ;  /* 0xfffffffd00d80947 */ /* 0x004fea000393ffff */
[----:B------:R-:W2:Y:S01]  /*12680*/  SYNCS.PHASECHK.TRANS64.TRYWAIT P0, [R2+URZ+0x28c60], R4 ;  /* 0x028c6004020075a7 */ /* 0x000ea2000800017f */
[----:B------:R-:W-:Y:S04]  /*12690*/  BSSY B1, `(.L_x_5085) ;  /* 0x0000002000017945 */ /* 0x000fe80003800000 */
[----:B--2---:R-:W-:Y:S05]  /*126a0*/  @!P0 BRA `(.L_x_5086) ;  /* 0x0000003400988947 */ /* 0x004fea0003800000 */
.L_x_5177:
[----:B------:R-:W-:Y:S05]  /*126b0*/  BSYNC B1 ;  /* 0x0000000000017941 */ /* 0x000fea0003800000 */
.L_x_5085:
[----:B------:R-:W-:Y:S01]  /*126c0*/  BSSY B1, `(.L_x_5087) ;  /* 0x000000b000017945 */ /* 0x000fe20003800000 */
[----:B0-----:R-:W-:Y:S02]  /*126d0*/  IMAD.MOV.U32 R8, RZ, RZ, 0x0 ;  /* 0x00000000ff087424 */ /* 0x001fe400078e00ff */
[----:B------:R-:W-:Y:S01]  /*126e0*/  IMAD.MOV.U32 R9, RZ, RZ, 0x14f00000 ;  /* 0x14f00000ff097424 */ /* 0x000fe200078e00ff */
[----:B------:R-:W-:Y:S06]  /*126f0*/  @P1 BRA `(.L_x_5088) ;  /* 0x00000000001c1947 */ /* 0x000fec0003800000 */
[----:B------:R-:W0:Y:S01]  /*12700*/  S2R R5, SR_TID.X ;  /* 0x0000000000057919 */ /* 0x000e220000002100 */
[----:B------:R-:W-:-:S04]  /*12710*/  IMAD.MOV.U32 R0, RZ, RZ, 0x10000 ;  /* 0x00010000ff007424 */ /* 0x000fc800078e00ff */
[----:B------:R3:W-:Y:S01]  /*12720*/  SYNCS.ARRIVE.TRANS64 RZ, [R2+URZ+0x28c50], R0 ;  /* 0x028c500002ff79a7 */ /* 0x0007e2000800003f */
[----:B0-----:R-:W-:-:S04]  /*12730*/  LOP3.LUT R5, R5, 0x1f, RZ, 0xc0, !PT ;  /* 0x0000001f05057812 */ /* 0x001fc800078ec0ff */
[----:B------:R-:W-:-:S13]  /*12740*/  ISETP.NE.AND P0, PT, R5, RZ, PT ;  /* 0x000000ff0500720c */ /* 0x000fda0003f05270 */
[----:B---3--:R-:W-:Y:S05]  /*12750*/  @!P0 BRA `(.L_x_5088) ;  /* 0x0000000000048947 */ /* 0x008fea0003800000 */
[----:B------:R-:W-:Y:S01]  /*12760*/  BPT.TRAP 0x1 ;  /* 0x000000040000795c */ /* 0x000fe20000300000 */
.L_x_5088:
[----:B------:R-:W-:Y:S05]  /*12770*/  BSYNC B1 ;  /* 0x0000000000017941 */ /* 0x000fea0003800000 */
.L_x_5087:
[----:B------:R-:W-:Y:S01]  /*12780*/  R2UR UR10, R7 ;  /* 0x00000000070a72ca */ /* 0x000fe200000e0000 */
[----:B------:R-:W-:Y:S01]  /*12790*/  IMAD R0, R18, 0x10000, R17 ;  /* 0x0001000012007824 */ /* 0x000fe200078e0211 */
[----:B------:R-:W-:Y:S01]  /*127a0*/  R2UR UR6, R8 ;  /* 0x00000000080672ca */ /* 0x000fe200000e0000 */
[----:B------:R-:W-:Y:S01]  /*127b0*/  UIADD3 UR4, UP0, UR44, 0x470, URZ ;  /* 0x000004702c047890 */ /* 0x000fe2000ff1e03f */
[----:B------:R-:W-:Y:S01]  /*127c0*/  R2UR UR7, R9 ;  /* 0x00000000090772ca */ /* 0x000fe200000e0000 */
[----:B-12---:R-:W-:Y:S01]  /*127d0*/  VIADD R2, R2, 0x28c50 ;  /* 0x00028c5002027836 */ /* 0x006fe20000000000 */
[----:B------:R-:W-:Y:S01]  /*127e0*/  PLOP3.LUT P0, PT, PT, PT, PT, 0x80, 0x0 ;  /* 0x000000000000781c */ /* 0x000fe20003f0f070 */
[----:B------:R-:W-:Y:S01]  /*127f0*/  VIADD R4, R0, 0x400 ;  /* 0x0000040000047836 */ /* 0x000fe20000000000 */
[----:B------:R-:W-:-:S12]  /*12800*/  UIADD3.X UR5, URZ, UR45, URZ, UP0, !UPT ;  /* 0x0000002d3f057290 */ /* 0x000fd800087fe43f */
.L_x_5089:
        /* <DEDUP_REMOVED lines=15> */
.L_x_5090:
        /* <DEDUP_REMOVED lines=15> */
.L_x_5091:
        /* <DEDUP_REMOVED lines=15> */
.L_x_5092:
        /* <DEDUP_REMOVED lines=15> */
.L_x_5093:
        /* <DEDUP_REMOVED lines=15> */
.L_x_5094:
        /* <DEDUP_REMOVED lines=15> */
.L_x_5095:
        /* <DEDUP_REMOVED lines=15> */
.L_x_5096:
        /* <DEDUP_REMOVED lines=10> */
.L_x_5078:
[----:B------:R-:W-:Y:S05]  /*12f40*/  BSYNC B0 ;  /* 0x0000000000007941 */ /* 0x000fea0003800000 */
.L_x_5077:
[----:B------:R-:W-:-:S06]  /*12f50*/  UIADD3 UR4, UR39, -0x3, URZ ;  /* 0xfffffffd27047890 */ /* 0x000fcc000fffe03f */
[----:B------:R-:W-:-:S07]  /*12f60*/  IMAD.U32 R0, RZ, RZ, UR4 ;  /* 0x00000004ff007e24 */ /* 0x000fce000f8e00ff */
.L_x_5076:
[----:B------:R-:W-:Y:S01]  /*12f70*/  ULOP3.LUT UR4, URZ, UR39, URZ, 0x33, !UPT ;  /* 0x000000273f047292 */ /* 0x000fe2000f8e333f */
[----:B------:R-:W-:Y:S01]  /*12f80*/  VIADD R6, R6, 0xfffffffe ;  /* 0xfffffffe06067836 */ /* 0x000fe20000000000 */
[----:B------:R-:W-:Y:S04]  /*12f90*/  BSSY B0, `(.L_x_5075) ;  /* 0x00001b4000007945 */ /* 0x000fe80003800000 */
[----:B------:R-:W-:-:S13]  /*12fa0*/  ISETP.NE.AND P0, PT, R6, UR4, PT ;  /* 0x0000000406007c0c */ /* 0x000fda000bf05270 */
[----:B------:R-:W-:Y:S05]  /*12fb0*/  @!P0 BRA `(.L_x_5097) ;  /* 0x0000001800c48947 */ /* 0x000fea0003800000 */
.L_x_5138:
[----:B------:R-:W2:Y:S04]  /*12fc0*/  LDL R3, [R1+0x8] ;  /* 0x0000080001037983 */ /* 0x000ea80000100800 */
[----:B------:R-:W3:Y:S01]  /*12fd0*/  LDL.LU R2, [R1] ;  /* 0x0000000001027983 */ /* 0x000ee20000300800 */
        /* <DEDUP_REMOVED lines=8> */
[----:B------:R-:W-:Y:S05]  /*13060*/  @!P1 BRA `(.L_x_5099) ;  /* 0x0000000c002c9947 */ /* 0x000fea0003800000 */
[----:B------:R-:W2:Y:S01]  /*13070*/  LDL R2, [R1+0xc] ;  /* 0x00000c0001027983 */ /* 0x000ea20000100800 */
[----:B0-----:R-:W-:Y:S01]  /*13080*/  IMAD.MOV.U32 R8, RZ, RZ, R0 ;  /* 0x000000ffff087224 */ /* 0x001fe200078e0000 */
[----:B--2---:R-:W-:-:S13]  /*13090*/  ISETP.NE.AND P1, PT, R2, RZ, PT ;  /* 0x000000ff0200720c */ /* 0x004fda0003f25270 */
[----:B------:R-:W-:Y:S05]  /*130a0*/  @!P1 BRA `(.L_x_5100) ;  /* 0x00000000004c9947 */ /* 0x000fea0003800000 */
[----:B------:R-:W2:Y:S01]  /*130b0*/  LDL R5, [R1+0x4] ;  /* 0x0000040001057983 */ /* 0x000ea20000100800 */
[----:B------:R-:W0:Y:S01]  /*130c0*/  LDC R8, c[0x0][0x43c] ;  /* 0x00010f00ff087b82 */ /* 0x000e220000000800 */
        /* <DEDUP_REMOVED lines=17> */
.L_x_5100:
[----:B0-----:R-:W-:Y:S01]  /*131e0*/  IMAD R4, R7, 0x8, R17 ;  /* 0x0000000807047824 */ /* 0x001fe200078e0211 */
[----:B------:R-:W-:Y:S01]  /*131f0*/  SHF.L.U32 R2, R6, 0x1f, RZ ;  /* 0x0000001f06027819 */ /* 0x000fe200000006ff */
[----:B------:R-:W0:Y:S01]  /*13200*/  S2R R3, SR_TID.X ;  /* 0x0000000000037919 */ /* 0x000e220000002100 */
[----:B------:R-:W-:Y:S02]  /*13210*/  BSSY B2, `(.L_x_5101) ;  /* 0x0000005000027945 */ /* 0x000fe40003800000 */
[----:B------:R-:W1:Y:S01]  /*13220*/  SYNCS.PHASECHK.TRANS64.TRYWAIT P0, [R4+URZ+0x28c40], R2 ;  /* 0x028c4002040075a7 */ /* 0x000e62000800017f */
[----:B0-----:R-:W-:-:S04]  /*13230*/  LOP3.LUT R3, R3, 0x7f, RZ, 0xc0, !PT ;  /* 0x0000007f03037812 */ /* 0x001fc800078ec0ff */
[----:B------:R-:W-:Y:S01]  /*13240*/  ISETP.NE.AND P1, PT, R3, RZ, PT ;  /* 0x000000ff0300720c */ /* 0x000fe20003f25270 */
[----:B-1----:R-:W-:-:S12]  /*13250*/  @!P0 BRA `(.L_x_5102) ;  /* 0x0000002800c08947 */ /* 0x002fd80003800000 */
.L_x_5178:
[----:B------:R-:W-:Y:S05]  /*13260*/  BSYNC B2 ;  /* 0x0000000000027941 */ /* 0x000fea0003800000 */
.L_x_5101:
[----:B------:R-:W-:Y:S04]  /*13270*/  BSSY B2, `(.L_x_5103) ;  /* 0x0000009000027945 */ /* 0x000fe80003800000 */
[----:B------:R-:W-:Y:S05]  /*13280*/  @P1 BRA `(.L_x_5104) ;  /* 0x00000000001c1947 */ /* 0x000fea0003800000 */
[----:B------:R-:W1:Y:S01]  /*13290*/  S2R R5, SR_TID.X ;  /* 0x0000000000057919 */ /* 0x000e620000002100 */
[----:B------:R-:W-:-:S04]  /*132a0*/  IMAD.MOV.U32 R3, RZ, RZ, 0x2000 ;  /* 0x00002000ff037424 */ /* 0x000fc800078e00ff */
[----:B------:R2:W-:Y:S01]  /*132b0*/  SYNCS.ARRIVE.TRANS64 RZ, [R4+URZ+0x28c30], R3 ;  /* 0x028c300304ff79a7 */ /* 0x0005e2000800003f */
[----:B-1----:R-:W-:-:S04]  /*132c0*/  LOP3.LUT R5, R5, 0x1f, RZ, 0xc0, !PT ;  /* 0x0000001f05057812 */ /* 0x002fc800078ec0ff */
[----:B------:R-:W-:-:S13]  /*132d0*/  ISETP.NE.AND P0, PT, R5, RZ, PT ;  /* 0x000000ff0500720c */ /* 0x000fda0003f05270 */
[----:B--2---:R-:W-:Y:S05]  /*132e0*/  @!P0 BRA `(.L_x_5104) ;  /* 0x0000000000048947 */ /* 0x004fea0003800000 */
[----:B------:R-:W-:Y:S01]  /*132f0*/  BPT.TRAP 0x1 ;  /* 0x000000040000795c */ /* 0x000fe20000300000 */
.L_x_5104:
[----:B------:R-:W-:Y:S05]  /*13300*/  BSYNC B2 ;  /* 0x0000000000027941 */ /* 0x000fea0003800000 */
.L_x_5103:
        /* <DEDUP_REMOVED lines=11> */
.L_x_5105:
        /* <DEDUP_REMOVED lines=10> */
[----:B------:R-:W1:Y:S01]  /*13460*/  SYNCS.PHASECHK.TRANS64.TRYWAIT P0, [R4+URZ+0x28c60], R2 ;  /* 0x028c6002040075a7 */ /* 0x000e62000800017f */
[----:B------:R-:W-:Y:S04]  /*13470*/  BSSY B2, `(.L_x_5106) ;  /* 0x0000002000027945 */ /* 0x000fe80003800000 */
[----:B-1----:R-:W-:Y:S05]  /*13480*/  @!P0 BRA `(.L_x_5107) ;  /* 0x0000002800488947 */ /* 0x002fea0003800000 */
.L_x_5179:
[----:B------:R-:W-:Y:S05]  /*13490*/  BSYNC B2 ;  /* 0x0000000000027941 */ /* 0x000fea0003800000 */
.L_x_5106:
        /* <DEDUP_REMOVED lines=11> */
.L_x_5109:
[----:B------:R-:W-:Y:S05]  /*13550*/  BSYNC B2 ;  /* 0x0000000000027941 */ /* 0x000fea0003800000 */
.L_x_5108:
[----:B------:R-:W-:Y:S01]  /*13560*/  R2UR UR6, R2 ;  /* 0x00000000020672ca */ /* 0x000fe200000e0000 */
[----:B------:R-:W-:Y:S01]  /*13570*/  UIADD3 UR4, UP0, UR44, 0x470, URZ ;  /* 0x000004702c047890 */ /* 0x000fe2000ff1e03f */
[----:B------:R-:W-:Y:S01]  /*13580*/  R2UR UR7, R3 ;  /* 0x00000000030772ca */ /* 0x000fe200000e0000 */
[----:B------:R-:W-:Y:S01]  /*13590*/  VIADD R4, R4, 0x28c50 ;  /* 0x00028c5004047836 */ /* 0x000fe20000000000 */
[----:B------:R-:W-:Y:S01]  /*135a0*/  R2UR UR10, R5 ;  /* 0x00000000050a72ca */ /* 0x000fe200000e0000 */
[----:B------:R-:W-:Y:S01]  /*135b0*/  IMAD R5, R7, 0x10000, R17 ;  /* 0x0001000007057824 */ /* 0x000fe200078e0211 */
[----:B------:R-:W-:Y:S01]  /*135c0*/  PLOP3.LUT P0, PT, PT, PT, PT, 0x80, 0x0 ;  /* 0x000000000000781c */ /* 0x000fe20003f0f070 */
[----:B------:R-:W-:Y:S02]  /*135d0*/  UIADD3.X UR5, URZ, UR45, URZ, UP0, !UPT ;  /* 0x0000002d3f057290 */ /* 0x000fe400087fe43f */
[----:B------:R-:W-:-:S10]  /*135e0*/  VIADD R9, R5, 0x400 ;  /* 0x0000040005097836 */ /* 0x000fd40000000000 */
.L_x_5110:
        /* <DEDUP_REMOVED lines=15> */
.L_x_5111:
        /* <DEDUP_REMOVED lines=15> */
.L_x_5112:
        /* <DEDUP_REMOVED lines=15> */
.L_x_5113:
        /* <DEDUP_REMOVED lines=15> */
.L_x_5114:
        /* <DEDUP_REMOVED lines=15> */
.L_x_5115:
        /* <DEDUP_REMOVED lines=15> */
.L_x_5116:
        /* <DEDUP_REMOVED lines=15> */
.L_x_5117:
        /* <DEDUP_REMOVED lines=10> */
.L_x_5099:
[----:B------:R-:W-:Y:S05]  /*13d20*/  BSYNC B1 ;  /* 0x0000000000017941 */ /* 0x000fea0003800000 */
.L_x_5098:
[----:B------:R-:W2:Y:S01]  /*13d30*/  LDL R2, [R1+0x8] ;  /* 0x0000080001027983 */ /* 0x000ea20000100800 */
[----:B------:R-:W-:Y:S01]  /*13d40*/  VIADD R7, R7, 0x1 ;  /* 0x0000000107077836 */ /* 0x000fe20000000000 */
[----:B------:R-:W-:Y:S04]  /*13d50*/  BSSY B1, `(.L_x_5118) ;  /* 0x00000d4000017945 */ /* 0x000fe80003800000 */
[----:B------:R-:W-:-:S04]  /*13d60*/  ISETP.NE.AND P0, PT, R7, 0x2, PT ;  /* 0x000000020700780c */ /* 0x000fc80003f05270 */
[----:B------:R-:W-:Y:S02]  /*13d70*/  SEL R3, RZ, 0x1, P0 ;  /* 0x00000001ff037807 */ /* 0x000fe40000000000 */
[----:B------:R-:W-:Y:S02]  /*13d80*/  SEL R18, R7, RZ, P0 ;  /* 0x000000ff07127207 */ /* 0x000fe40000000000 */
[----:B0-----:R-:W-:Y:S01]  /*13d90*/  LOP3.LUT R8, R6, R3, RZ, 0x3c, !PT ;  /* 0x0000000306087212 */ /* 0x001fe200078e3cff */
[----:B------:R-:W-:-:S04]  /*13da0*/  VIADD R6, R0, 0xffffffff ;  /* 0xffffffff00067836 */ /* 0x000fc80000000000 */
[----:B------:R0:W-:Y:S01]  /*13db0*/  STL [R1], R8 ;  /* 0x0000000801007387 */ /* 0x0001e20000100800 */
[----:B--2---:R-:W-:-:S13]  /*13dc0*/  ISETP.NE.AND P2, PT, R2, RZ, PT ;  /* 0x000000ff0200720c */ /* 0x004fda0003f45270 */
[----:B0-----:R-:W-:Y:S05]  /*13dd0*/  @!P2 BRA `(.L_x_5119) ;  /* 0x0000000c002ca947 */ /* 0x001fea0003800000 */
[----:B------:R-:W2:Y:S01]  /*13de0*/  LDL R2, [R1+0xc] ;  /* 0x00000c0001027983 */ /* 0x000ea20000100800 */
[----:B------:R-:W-:Y:S01]  /*13df0*/  IMAD.MOV.U32 R7, RZ, RZ, R6 ;  /* 0x000000ffff077224 */ /* 0x000fe200078e0006 */
        /* <DEDUP_REMOVED lines=21> */
.L_x_5120:
        /* <DEDUP_REMOVED lines=8> */
.L_x_5180:
[----:B------:R-:W-:Y:S05]  /*13fd0*/  BSYNC B2 ;  /* 0x0000000000027941 */ /* 0x000fea0003800000 */
.L_x_5121:
        /* <DEDUP_REMOVED lines=9> */
.L_x_5124:
[----:B------:R-:W-:Y:S05]  /*14070*/  BSYNC B2 ;  /* 0x0000000000027941 */ /* 0x000fea0003800000 */
.L_x_5123:
        /* <DEDUP_REMOVED lines=11> */
.L_x_5125:
        /* <DEDUP_REMOVED lines=13> */
.L_x_5181:
[----:B------:R-:W-:Y:S05]  /*14200*/  BSYNC B2 ;  /* 0x0000000000027941 */ /* 0x000fea0003800000 */
.L_x_5126:
        /* <DEDUP_REMOVED lines=11> */
.L_x_5129:
[----:B------:R-:W-:Y:S05]  /*142c0*/  BSYNC B2 ;  /* 0x0000000000027941 */ /* 0x000fea0003800000 */
.L_x_5128:
        /* <DEDUP_REMOVED lines=9> */
.L_x_5130:
        /* <DEDUP_REMOVED lines=15> */
.L_x_5131:
        /* <DEDUP_REMOVED lines=15> */
.L_x_5132:
        /* <DEDUP_REMOVED lines=15> */
.L_x_5133:
        /* <DEDUP_REMOVED lines=15> */
.L_x_5134:
        /* <DEDUP_REMOVED lines=15> */
.L_x_5135:
        /* <DEDUP_REMOVED lines=15> */
.L_x_5136:
        /* <DEDUP_REMOVED lines=15> */
.L_x_5137:
        /* <DEDUP_REMOVED lines=10> */
.L_x_5119:
[----:B------:R-:W-:Y:S05]  /*14a90*/  BSYNC B1 ;  /* 0x0000000000017941 */ /* 0x000fea0003800000 */
.L_x_5118:
[----:B------:R-:W-:Y:S01]  /*14aa0*/  ISETP.GT.AND P0, PT, R6, UR38, PT ;  /* 0x0000002606007c0c */ /* 0x000fe2000bf04270 */
[----:B------:R-:W-:-:S12]  /*14ab0*/  VIADD R0, R0, 0xfffffffe ;  /* 0xfffffffe00007836 */ /* 0x000fd80000000000 */
[----:B------:R-:W-:Y:S05]  /*14ac0*/  @P0 BRA `(.L_x_5138) ;  /* 0xffffffe4003c0947 */ /* 0x000fea000383ffff */
.L_x_5097:
[----:B------:R-:W-:Y:S05]  /*14ad0*/  BSYNC B0 ;  /* 0x0000000000007941 */ /* 0x000fea0003800000 */
.L_x_5075:
[----:B------:R-:W2:Y:S01]  /*14ae0*/  LDL.LU R2, [R1] ;  /* 0x0000000001027983 */ /* 0x000ea20000300800 */
[----:B0-----:R-:W0:Y:S01]  /*14af0*/  S2R R0, SR_TID.X ;  /* 0x0000000000007919 */ /* 0x001e220000002100 */
[----:B------:R-:W-:-:S05]  /*14b00*/  VIADD R18, R18, 0x1 ;  /* 0x0000000112127836 */ /* 0x000fca0000000000 */
[----:B------:R-:W-:Y:S02]  /*14b10*/  ISETP.NE.AND P0, PT, R18, 0x2, PT ;  /* 0x000000021200780c */ /* 0x000fe40003f05270 */
[----:B0-----:R-:W-:-:S04]  /*14b20*/  LOP3.LUT R0, R0, 0x7f, RZ, 0xc0, !PT ;  /* 0x0000007f00007812 */ /* 0x001fc800078ec0ff */
[----:B------:R-:W-:Y:S02]  /*14b30*/  ISETP.NE.AND P2, PT, R0, RZ, PT ;  /* 0x000000ff0000720c */ /* 0x000fe40003f45270 */
[----:B------:R-:W-:Y:S01]  /*14b40*/  SEL R0, RZ, 0x1, P0 ;  /* 0x00000001ff007807 */ /* 0x000fe20000000000 */
[----:B------:R-:W-:Y:S03]  /*14b50*/  BSSY B0, `(.L_x_5139) ;  /* 0x0000011000007945 */ /* 0x000fe60003800000 */
[----:B--2---:R-:W-:-:S05]  /*14b60*/  LOP3.LUT R2, R2, R0, RZ, 0x3c, !PT ;  /* 0x0000000002027212 */ /* 0x004fca00078e3cff */
[----:B------:R0:W-:Y:S02]  /*14b70*/  STL [R1], R2 ;  /* 0x0000000201007387 */ /* 0x0001e40000100800 */
[----:B------:R-:W-:Y:S05]  /*14b80*/  @P2 BRA `(.L_x_5140) ;  /* 0x0000000000342947 */ /* 0x000fea0003800000 */
[----:B------:R-:W1:Y:S01]  /*14b90*/  S2R R5, SR_LANEID ;  /* 0x0000000000057919 */ /* 0x000e620000000000 */
[----:B------:R-:W-:Y:S01]  /*14ba0*/  VOTEU.ANY UR4, UPT, PT ;  /* 0x0000000000047886 */ /* 0x000fe200038e0100 */
[----:B0-----:R-:W0:Y:S01]  /*14bb0*/  LDC.64 R2, c[0x0][0xc80] ;  /* 0x00032000ff027b82 */ /* 0x001e220000000a00 */
[----:B------:R-:W1:Y:S02]  /*14bc0*/  FLO.U32 R0, UR4 ;  /* 0x0000000400007d00 */ /* 0x000e6400080e0000 */
[----:B-1----:R-:W-:-:S06]  /*14bd0*/  ISETP.EQ.U32.AND P1, PT, R0, R5, PT ;  /* 0x000000050000720c */ /* 0x002fcc0003f22070 */
[----:B------:R-:W0:Y:S07]  /*14be0*/  POPC R5, UR4 ;  /* 0x0000000400057d09 */ /* 0x000e2e0008000000 */
[----:B0-----:R-:W2:Y:S01]  /*14bf0*/  @P1 ATOMG.E.ADD.STRONG.GPU PT, R3, desc[UR46][R2.64], R5 ;  /* 0x00000005020319a8 */ /* 0x001ea200081ee1ee */
[----:B------:R-:W0:Y:S02]  /*14c00*/  S2R R4, SR_LTMASK ;  /* 0x0000000000047919 */ /* 0x000e240000003900 */
[----:B0-----:R-:W-:-:S04]  /*14c10*/  LOP3.LUT R4, R4, UR4, RZ, 0xc0, !PT ;  /* 0x0000000404047c12 */ /* 0x001fc8000f8ec0ff */
[----:B------:R-:W0:Y:S01]  /*14c20*/  POPC R7, R4 ;  /* 0x0000000400077309 */ /* 0x000e220000000000 */
[----:B--2---:R-:W0:Y:S02]  /*14c30*/  SHFL.IDX PT, R0, R3, R0, 0x1f ;  /* 0x00001f0003007589 */ /* 0x004e2400000e0000 */
[----:B0-----:R-:W-:-:S05]  /*14c40*/  IADD3 R0, R0, UR42, R7 ;  /* 0x0000002a00007c10 */ /* 0x001fca000fffe007 */
[----:B------:R1:W-:Y:S02]  /*14c50*/  STL [R1+0x10], R0 ;  /* 0x0000100001007387 */ /* 0x0003e40000100800 */
.L_x_5140:
[----:B------:R-:W-:Y:S05]  /*14c60*/  BSYNC B0 ;  /* 0x0000000000007941 */ /* 0x000fea0003800000 */
.L_x_5139:
[----:B------:R-:W-:-:S07]  /*14c70*/  SEL R18, R18, RZ, P0 ;  /* 0x000000ff12127207 */ /* 0x000fce0000000000 */
.L_x_5043:
[----:B------:R-:W-:Y:S05]  /*14c80*/  BSYNC B7 ;  /* 0x0000000000077941 */ /* 0x000fea0003800000 */
.L_x_5041:
[----:B01----:R-:W2:Y:S04]  /*14c90*/  LDL R0, [R1+0x20] ;  /* 0x0000200001007983 */ /* 0x003ea80000100800 */
[----:B------:R0:W5:Y:S01]  /*14ca0*/  LDL R2, [R1+0x10] ;  /* 0x0000100001027983 */ /* 0x0001620000100800 */
[----:B--2---:R-:W-:-:S13]  /*14cb0*/  ISETP.NE.AND P0, PT, R0, RZ, PT ;  /* 0x000000ff0000720c */ /* 0x004fda0003f05270 */
        /* <DEDUP_REMOVED lines=11> */
.L_x_5141:
[----:B------:R-:W-:-:S03]  /*14d70*/  UMOV UR4, 0xffffffff ;  /* 0xffffffff00047882 */ /* 0x000fc60000000000 */
[----:B------:R-:W-:Y:S05]  /*14d80*/  BRA.DIV UR4, `(.L_x_5143) ;  /* 0x0000001204447947 */ /* 0x000fea000b800000 */
[----:B-----5:R0:W1:Y:S02]  /*14d90*/  SHFL.IDX PT, R14, R2, RZ, 0x1f ;  /* 0x00001fff020e7589 */ /* 0x02006400000e0000 */
.L_x_5184:
[----:B------:R-:W2:Y:S01]  /*14da0*/  @!P2 S2R R3, SR_CgaCtaId ;  /* 0x000000000003a919 */ /* 0x000ea20000008800 */
[----:B------:R-:W-:Y:S05]  /*14db0*/  WARPSYNC.ALL ;  /* 0x0000000000007948 */ /* 0x000fea0003800000 */
[----:B------:R-:W-:Y:S01]  /*14dc0*/  BAR.SYNC.DEFER_BLOCKING 0x4, 0x180 ;  /* 0x0106000000007b1d */ /* 0x000fe20000010000 */
[----:B------:R-:W-:-:S05]  /*14dd0*/  @!P2 MOV R0, 0x400 ;  /* 0x000004000000a802 */ /* 0x000fca0000000f00 */
[----:B-1----:R1:W-:Y:S01]  /*14de0*/  STL [R1+0x10], R14 ;  /* 0x0000100e01007387 */ /* 0x0023e20000100800 */
[----:B--2---:R-:W-:-:S05]  /*14df0*/  @!P2 LEA R17, R3, R0, 0x18 ;  /* 0x000000000311a211 */ /* 0x004fca00078ec0ff */
[----:B------:R1:W-:Y:S01]  /*14e00*/  @!P2 STS [R17+0x28cd0], R2 ;  /* 0x028cd0021100a388 */ /* 0x0003e20000000800 */
[----:B------:R-:W-:Y:S06]  /*14e10*/  BAR.ARV 0x5, 0x180 ;  /* 0x0146000000007b1d */ /* 0x000fec0000002000 */
.L_x_5142:
[----:B------:R-:W3:Y:S01]  /*14e20*/  LDL R0, [R1+0x10] ;  /* 0x0000100001007983 */ /* 0x000ee20000100800 */
[----:B------:R-:W-:Y:S02]  /*14e30*/  ULDC UR4, c[0x0][0xc38] ;  /* 0x00030e0000047ab9 */ /* 0x000fe40000000800 */
[----:B---3--:R-:W-:-:S13]  /*14e40*/  ISETP.GE.AND P0, PT, R0, UR4, PT ;  /* 0x0000000400007c0c */ /* 0x008fda000bf06270 */
[----:B------:R-:W-:Y:S05]  /*14e50*/  @!P0 BRA `(.L_x_5144) ;  /* 0xffffffac00848947 */ /* 0x000fea000383ffff */
.L_x_5032:
[----:B------:R-:W3:Y:S01]  /*14e60*/  LDL.LU R0, [R1+0x18] ;  /* 0x0000180001007983 */ /* 0x000ee20000300800 */
[----:B------:R-:W-:Y:S01]  /*14e70*/  BSSY B0, `(.L_x_5145) ;  /* 0x000000b000007945 */ /* 0x000fe20003800000 */
[----:B------:R-:W4:Y:S01]  /*14e80*/  S2R R5, SR_CgaCtaId ;  /* 0x0000000000057919 */ /* 0x000f220000008800 */
[----:B---3--:R-:W-:-:S05]  /*14e90*/  VIADD R0, R0, 0x1 ;  /* 0x0000000100007836 */ /* 0x008fca0000000000 */
[----:B012---:R-:W-:-:S04]  /*14ea0*/  LEA.HI R2, R0, R0, RZ, 0x1 ;  /* 0x0000000000027211 */ /* 0x007fc800078f08ff */
[----:B------:R-:W-:-:S05]  /*14eb0*/  LOP3.LUT R3, R2, 0xfffffffe, RZ, 0xc0, !PT ;  /* 0xfffffffe02037812 */ /* 0x000fca00078ec0ff */
[----:B------:R-:W-:Y:S01]  /*14ec0*/  IMAD.IADD R3, R0, 0x1, -R3 ;  /* 0x0000000100037824 */ /* 0x000fe200078e0a03 */
[----:B------:R-:W-:-:S04]  /*14ed0*/  MOV R0, 0x400 ;  /* 0x0000040000007802 */ /* 0x000fc80000000f00 */
[----:B----4-:R-:W-:Y:S02]  /*14ee0*/  LEA R0, R5, R0, 0x18 ;  /* 0x0000000005007211 */ /* 0x010fe400078ec0ff */
[----:B------:R-:W-:-:S04]  /*14ef0*/  SHF.L.U32 R3, R3, 0x1f, RZ ;  /* 0x0000001f03037819 */ /* 0x000fc800000006ff */
[----:B------:R-:W0:Y:S02]  /*14f00*/  SYNCS.PHASECHK.TRANS64.TRYWAIT P0, [R0+URZ+0x28c20], R3 ;  /* 0x028c2003000075a7 */ /* 0x000e24000800017f */
[----:B0-----:R-:W-:Y:S05]  /*14f10*/  @!P0 BRA `(.L_x_5146) ;  /* 0x0000001000088947 */ /* 0x001fea0003800000 */
.L_x_5185:
[----:B------:R-:W-:Y:S05]  /*14f20*/  BSYNC B0 ;  /* 0x0000000000007941 */ /* 0x000fea0003800000 */
.L_x_5145:
[----:B------:R-:W-:-:S03]  /*14f30*/  UMOV UR4, 0xffffffff ;  /* 0xffffffff00047882 */ /* 0x000fc60000000000 */
[----:B------:R-:W-:Y:S05]  /*14f40*/  BRA.DIV UR4, `(.L_x_5147) ;  /* 0x0000001204107947 */ /* 0x000fea000b800000 */
[----:B------:R-:W1:Y:S02]  /*14f50*/  S2R R2, SR_TID.X ;  /* 0x0000000000027919 */ /* 0x000e640000002100 */
[----:B-1----:R-:W-:-:S04]  /*14f60*/  SHF.R.U32.HI R2, RZ, 0x5, R2 ;  /* 0x00000005ff027819 */ /* 0x002fc80000011602 */
[----:B------:R-:W-:-:S05]  /*14f70*/  LOP3.LUT R2, R2, 0x3, RZ, 0xc0, !PT ;  /* 0x0000000302027812 */ /* 0x000fca00078ec0ff */
[----:B------:R1:W2:Y:S02]  /*14f80*/  SHFL.IDX PT, R14, R2, RZ, 0x1f ;  /* 0x00001fff020e7589 */ /* 0x0002a400000e0000 */
.L_x_5188:
[----:B--2---:R-:W-:Y:S01]  /*14f90*/  ISETP.NE.AND P0, PT, R14, RZ, PT ;  /* 0x000000ff0e00720c */ /* 0x004fe20003f05270 */
[----:B------:R-:W-:-:S12]  /*14fa0*/  BSSY B0, `(.L_x_5148) ;  /* 0x0000025000007945 */ /* 0x000fd80003800000 */
[----:B------:R-:W-:Y:S05]  /*14fb0*/  @P0 BRA `(.L_x_5149) ;  /* 0x00000000008c0947 */ /* 0x000fea0003800000 */
[----:B------:R-:W-:-:S03]  /*14fc0*/  UMOV UR4, 0xffffffff ;  /* 0xffffffff00047882 */ /* 0x000fc60000000000 */
[----:B------:R-:W-:Y:S05]  /*14fd0*/  BRA.DIV UR4, `(.L_x_5150) ;  /* 0x0000001204207947 */ /* 0x000fea000b800000 */
[----:B------:R-:W-:-:S13]  /*14fe0*/  ELECT P6, URZ, PT ;  /* 0x00000000003f782f */ /* 0x000fda00038c0000 */
.L_x_5191:
[----:B------:R-:W-:Y:S05]  /*14ff0*/  @!P6 BRA `(.L_x_5149) ;  /* 0x00000000007ce947 */ /* 0x000fea0003800000 */
[----:B------:R-:W-:-:S06]  /*15000*/  ULOP3.LUT UR4, UR41, 0x2, URZ, 0xfc, !UPT ;  /* 0x0000000229047892 */ /* 0x000fcc000f8efc3f */
[----:B-1----:R-:W-:-:S05]  /*15010*/  IMAD.U32 R2, RZ, RZ, UR4 ;  /* 0x00000004ff027e24 */ /* 0x002fca000f8e00ff */
[----:B------:R-:W-:-:S13]  /*15020*/  ISETP.NE.AND P2, PT, R2, 0x3, PT ;  /* 0x000000030200780c */ /* 0x000fda0003f45270 */
[----:B------:R-:W-:Y:S05]  /*15030*/  @!P2 BRA `(.L_x_5151) ;  /* 0x000000000004a947 */ /* 0x000fea0003800000 */
[----:B------:R-:W-:Y:S01]  /*15040*/  BPT.TRAP 0x1 ;  /* 0x000000040000795c */ /* 0x000fe20000300000 */
.L_x_5151:
[----:B------:R-:W2:Y:S01]  /*15050*/  LDL.LU R7, [R1] ;  /* 0x0000000001077983 */ /* 0x000ea20000300800 */
        /* <DEDUP_REMOVED lines=12> */
.L_x_5192:
[----:B------:R-:W1:Y:S02]  /*15120*/  SYNCS.PHASECHK.TRANS64.TRYWAIT P0, [R3+URZ], R2 ;  /* 0x00000002030075a7 */ /* 0x000e64000800017f */
[----:B-1----:R-:W-:Y:S05]  /*15130*/  @!P0 BRA `(.L_x_5153) ;  /* 0x0000000c00fc8947 */ /* 0x002fea0003800000 */
.L_x_5193:
[----:B------:R-:W-:Y:S05]  /*15140*/  @!P2 BRA `(.L_x_5154) ;  /* 0x000000000004a947 */ /* 0x000fea0003800000 */
[----:B------:R-:W-:Y:S01]  /*15150*/  BPT.TRAP 0x1 ;  /* 0x000000040000795c */ /* 0x000fe20000300000 */
.L_x_5154:
[----:B-1----:R-:W-:-:S04]  /*15160*/  VIADD R3, R0, 0x28c60 ;  /* 0x00028c6000037836 */ /* 0x002fc80000000000 */
[----:B------:R-:W-:-:S04]  /*15170*/  IMAD R18, R18, 0x8, R3 ;  /* 0x0000000812127824 */ /* 0x000fc800078e0203 */
[----:B------:R-:W1:Y:S02]  /*15180*/  SYNCS.PHASECHK.TRANS64.TRYWAIT P0, [R18+URZ], R5 ;  /* 0x00000005120075a7 */ /* 0x000e64000800017f */
[----:B-1----:R-:W-:Y:S05]  /*15190*/  @!P0 BRA `(.L_x_5155) ;  /* 0x0000000c00f88947 */ /* 0x002fea0003800000 */
.L_x_5194:
[----:B------:R-:W-:-:S07]  /*151a0*/  IMAD R3, R4, 0x8, R3 ;  /* 0x0000000804037824 */ /* 0x000fce00078e0203 */
.L_x_5156:
[----:B--2---:R2:W3:Y:S02]  /*151b0*/  SYNCS.PHASECHK.TRANS64.TRYWAIT P0, [R3+URZ], R2 ;  /* 0x00000002030075a7 */ /* 0x0044e4000800017f */
[----:B---3--:R-:W-:Y:S05]  /*151c0*/  @!P0 NANOSLEEP.SYNCS 0x989680 ;  /* 0x009896800000895d */ /* 0x008fea0003900000 */
[----:B------:R-:W3:Y:S02]  /*151d0*/  @!P0 SYNCS.PHASECHK.TRANS64 P0, [R3+URZ], R2 ;  /* 0x00000002030085a7 */ /* 0x000ee4000800007f */
[----:B---3--:R-:W-:Y:S05]  /*151e0*/  @!P0 BRA `(.L_x_5156) ;  /* 0xfffffffc00f08947 */ /* 0x008fea000383ffff */
.L_x_5149:
[----:B------:R-:W-:Y:S05]  /*151f0*/  BSYNC B0 ;  /* 0x0000000000007941 */ /* 0x000fea0003800000 */
.L_x_5148:
[----:B------:R-:W-:Y:S05]  /*15200*/  EXIT ;  /* 0x000000000000794d */ /* 0x000fea0003800000 */
.L_x_4938:
[----:B0-----:R-:W-:-:S04]  /*15210*/  IMAD.U32 R3, RZ, RZ, UR21 ;  /* 0x00000015ff037e24 */ /* 0x001fc8000f8e00ff */
[----:B------:R0:W1:Y:S03]  /*15220*/  SYNCS.PHASECHK.TRANS64.TRYWAIT P1, [R3+URZ+0x28c50], R0 ;  /* 0x028c5000030075a7 */ /* 0x000066000802017f */
[----:B-1----:R-:W-:Y:S05]  /*15230*/  @!P1 NANOSLEEP.SYNCS 0x989680 ;  /* 0x009896800000995d */ /* 0x002fea0003900000 */
[----:B------:R-:W1:Y:S02]  /*15240*/  @!P1 SYNCS.PHASECHK.TRANS64 P1, [R3+URZ+0x28c50], R0 ;  /* 0x028c5000030095a7 */ /* 0x000e64000802007f */
[----:B-1----:R-:W-:Y:S05]  /*15250*/  @!P1 BRA `(.L_x_4938) ;  /* 0xfffffffc00ec9947 */ /* 0x002fea000383ffff */
[----:B------:R-:W-:Y:S05]  /*15260*/  BRA `(.L_x_5157) ;  /* 0xfffffec800b47947 */ /* 0x000fea000383ffff */
.L_x_4943:
[----:B-1----:R-:W-:-:S04]  /*15270*/  IMAD.U32 R3, RZ, RZ, UR21 ;  /* 0x00000015ff037e24 */ /* 0x002fc8000f8e00ff */
[----:B------:R1:W2:Y:S03]  /*15280*/  SYNCS.PHASECHK.TRANS64.TRYWAIT P1, [R3+URZ+0x28c50], R0 ;  /* 0x028c5000030075a7 */ /* 0x0002a6000802017f */
[----:B--2---:R-:W-:Y:S05]  /*15290*/  @!P1 NANOSLEEP.SYNCS 0x989680 ;  /* 0x009896800000995d */ /* 0x004fea0003900000 */
[----:B------:R-:W2:Y:S02]  /*152a0*/  @!P1 SYNCS.PHASECHK.TRANS64 P1, [R3+URZ+0x28c50], R0 ;  /* 0x028c5000030095a7 */ /* 0x000ea4000802007f */
[----:B--2---:R-:W-:Y:S05]  /*152b0*/  @!P1 BRA `(.L_x_4943) ;  /* 0xfffffffc00ec9947 */ /* 0x004fea000383ffff */
[----:B------:R-:W-:Y:S05]  /*152c0*/  BRA `(.L_x_4942) ;  /* 0xfffffed400b07947 */ /* 0x000fea000383ffff */
.L_x_4952:
[----:B0-----:R-:W-:-:S04]  /*152d0*/  IMAD.U32 R3, RZ, RZ, UR43 ;  /* 0x0000002bff037e24 */ /* 0x001fc8000f8e00ff */
[----:B------:R0:W1:Y:S03]  /*152e0*/  SYNCS.PHASECHK.TRANS64.TRYWAIT P0, [R3+URZ+0x28c00], R0 ;  /* 0x028c0000030075a7 */ /* 0x000066000800017f */
[----:B-1----:R-:W-:Y:S05]  /*152f0*/  @!P0 NANOSLEEP.SYNCS 0x989680 ;  /* 0x009896800000895d */ /* 0x002fea0003900000 */
[----:B------:R-:W1:Y:S02]  /*15300*/  @!P0 SYNCS.PHASECHK.TRANS64 P0, [R3+URZ+0x28c00], R0 ;  /* 0x028c0000030085a7 */ /* 0x000e64000800007f */
[----:B-1----:R-:W-:Y:S05]  /*15310*/  @!P0 BRA `(.L_x_4952) ;  /* 0xfffffffc00ec8947 */ /* 0x002fea000383ffff */
[----:B------:R-:W-:Y:S05]  /*15320*/  BRA `(.L_x_5158) ;  /* 0xfffffeec00187947 */ /* 0x000fea000383ffff */
.L_x_4956:
[----:B--2---:R2:W3:Y:S02]  /*15330*/  SYNCS.PHASECHK.TRANS64.TRYWAIT P0, [R7+URZ+0x28c30], R10 ;  /* 0x028c300a070075a7 */ /* 0x0044e4000800017f */
[----:B---3--:R-:W-:Y:S05]  /*15340*/  @!P0 NANOSLEEP.SYNCS 0x989680 ;  /* 0x009896800000895d */ /* 0x008fea0003900000 */
[----:B------:R-:W3:Y:S02]  /*15350*/  @!P0 SYNCS.PHASECHK.TRANS64 P0, [R7+URZ+0x28c30], R10 ;  /* 0x028c300a070085a7 */ /* 0x000ee4000800007f */
[----:B---3--:R-:W-:Y:S05]  /*15360*/  @!P0 BRA `(.L_x_4956) ;  /* 0xfffffffc00f08947 */ /* 0x008fea000383ffff */
[----:B------:R-:W-:Y:S05]  /*15370*/  BRA `(.L_x_4955) ;  /* 0xfffffeec00347947 */ /* 0x000fea000383ffff */
.L_x_4968:
[----:B---3--:R3:W0:Y:S02]  /*15380*/  SYNCS.PHASECHK.TRANS64.TRYWAIT P0, [R7+URZ+0x28c50], R10 ;  /* 0x028c500a070075a7 */ /* 0x008624000800017f */
[----:B0-----:R-:W-:Y:S05]  /*15390*/  @!P0 NANOSLEEP.SYNCS 0x989680 ;  /* 0x009896800000895d */ /* 0x001fea0003900000 */
[----:B------:R-:W0:Y:S02]  /*153a0*/  @!P0 SYNCS.PHASECHK.TRANS64 P0, [R7+URZ+0x28c50], R10 ;  /* 0x028c500a070085a7 */ /* 0x000e24000800007f */
[----:B0-----:R-:W-:Y:S05]  /*153b0*/  @!P0 BRA `(.L_x_4968) ;  /* 0xfffffffc00f08947 */ /* 0x001fea000383ffff */
[----:B------:R-:W-:Y:S05]  /*153c0*/  BRA `(.L_x_4967) ;  /* 0xffffff0800547947 */ /* 0x000fea000383ffff */
.L_x_4976:
[----:B-1----:R-:W-:-:S04]  /*153d0*/  IMAD.U32 R7, RZ, RZ, UR27 ;  /* 0x0000001bff077e24 */ /* 0x002fc8000f8e00ff */
[----:B------:R1:W2:Y:S03]  /*153e0*/  SYNCS.PHASECHK.TRANS64.TRYWAIT P0, [R7+URZ+0x28c30], R10 ;  /* 0x028c300a070075a7 */ /* 0x0002a6000800017f */
[----:B--2---:R-:W-:Y:S05]  /*153f0*/  @!P0 NANOSLEEP.SYNCS 0x989680 ;  /* 0x009896800000895d */ /* 0x004fea0003900000 */
[----:B------:R-:W2:Y:S02]  /*15400*/  @!P0 SYNCS.PHASECHK.TRANS64 P0, [R7+URZ+0x28c30], R10 ;  /* 0x028c300a070085a7 */ /* 0x000ea4000800007f */
[----:B--2---:R-:W-:Y:S05]  /*15410*/  @!P0 BRA `(.L_x_4976) ;  /* 0xfffffffc00ec8947 */ /* 0x004fea000383ffff */
[----:B------:R-:W-:Y:S05]  /*15420*/  BRA `(.L_x_4975) ;  /* 0xffffff0c00a07947 */ /* 0x000fea000383ffff */
.L_x_4988:
[----:B--2---:R2:W3:Y:S02]  /*15430*/  SYNCS.PHASECHK.TRANS64.TRYWAIT P0, [R7+URZ+0x28c50], R10 ;  /* 0x028c500a070075a7 */ /* 0x0044e4000800017f */
[----:B---3--:R-:W-:Y:S05]  /*15440*/  @!P0 NANOSLEEP.SYNCS 0x989680 ;  /* 0x009896800000895d */ /* 0x008fea0003900000 */
[----:B------:R-:W3:Y:S02]  /*15450*/  @!P0 SYNCS.PHASECHK.TRANS64 P0, [R7+URZ+0x28c50], R10 ;  /* 0x028c500a070085a7 */ /* 0x000ee4000800007f */
[----:B---3--:R-:W-:Y:S05]  /*15460*/  @!P0 BRA `(.L_x_4988) ;  /* 0xfffffffc00f08947 */ /* 0x008fea000383ffff */
[----:B------:R-:W-:Y:S05]  /*15470*/  BRA `(.L_x_4987) ;  /* 0xffffff2c00807947 */ /* 0x000fea000383ffff */
.L_x_4997:
[----:B--2---:R-:W-:-:S04]  /*15480*/  IMAD.U32 R5, RZ, RZ, UR23 ;  /* 0x00000017ff057e24 */ /* 0x004fc8000f8e00ff */
[----:B------:R2:W3:Y:S03]  /*15490*/  SYNCS.PHASECHK.TRANS64.TRYWAIT P1, [R5+URZ+0x28c30], R8 ;  /* 0x028c3008050075a7 */ /* 0x0004e6000802017f */
[----:B---3--:R-:W-:Y:S05]  /*154a0*/  @!P1 NANOSLEEP.SYNCS 0x989680 ;  /* 0x009896800000995d */ /* 0x008fea0003900000 */
[----:B------:R-:W3:Y:S02]  /*154b0*/  @!P1 SYNCS.PHASECHK.TRANS64 P1, [R5+URZ+0x28c30], R8 ;  /* 0x028c3008050095a7 */ /* 0x000ee4000802007f */
[----:B---3--:R-:W-:Y:S05]  /*154c0*/  @!P1 BRA `(.L_x_4997) ;  /* 0xfffffffc00ec9947 */ /* 0x008fea000383ffff */
[----:B------:R-:W-:Y:S05]  /*154d0*/  BRA `(.L_x_4996) ;  /* 0xffffff34000c7947 */ /* 0x000fea000383ffff */
.L_x_5001:
[----:B---3--:R3:W4:Y:S02]  /*154e0*/  SYNCS.PHASECHK.TRANS64.TRYWAIT P1, [R171+URZ+0x28c50], R8 ;  /* 0x028c5008ab0075a7 */ /* 0x008724000802017f */
[----:B----4-:R-:W-:Y:S05]  /*154f0*/  @!P1 NANOSLEEP.SYNCS 0x989680 ;  /* 0x009896800000995d */ /* 0x010fea0003900000 */
[----:B------:R-:W4:Y:S02]  /*15500*/  @!P1 SYNCS.PHASECHK.TRANS64 P1, [R171+URZ+0x28c50], R8 ;  /* 0x028c5008ab0095a7 */ /* 0x000f24000802007f */
[----:B----4-:R-:W-:Y:S05]  /*15510*/  @!P1 BRA `(.L_x_5001) ;  /* 0xfffffffc00f09947 */ /* 0x010fea000383ffff */
[----:B------:R-:W-:Y:S05]  /*15520*/  BRA `(.L_x_5000) ;  /* 0xffffff4800307947 */ /* 0x000fea000383ffff */
.L_x_5007:
[----:B------:R-:W-:-:S04]  /*15530*/  IMAD.U32 R6, RZ, RZ, UR26 ;  /* 0x0000001aff067e24 */ /* 0x000fc8000f8e00ff */
[----:B------:R0:W0:Y:S03]  /*15540*/  SYNCS.PHASECHK.TRANS64.TRYWAIT P0, [R6+URZ+0x28c30], R9 ;  /* 0x028c3009060075a7 */ /* 0x000026000800017f */
[----:B0-----:R-:W-:Y:S05]  /*15550*/  @!P0 NANOSLEEP.SYNCS 0x989680 ;  /* 0x009896800000895d */ /* 0x001fea0003900000 */
[----:B------:R-:W0:Y:S02]  /*15560*/  @!P0 SYNCS.PHASECHK.TRANS64 P0, [R6+URZ+0x28c30], R9 ;  /* 0x028c3009060085a7 */ /* 0x000e24000800007f */
[----:B0-----:R-:W-:Y:S05]  /*15570*/  @!P0 BRA `(.L_x_5007) ;  /* 0xfffffffc00ec8947 */ /* 0x001fea000383ffff */
[----:B------:R-:W-:Y:S05]  /*15580*/  BRA `(.L_x_5006) ;  /* 0xffffff4c00207947 */ /* 0x000fea000383ffff */
.L_x_5019:
[----:B--2---:R2:W3:Y:S02]  /*15590*/  SYNCS.PHASECHK.TRANS64.TRYWAIT P0, [R8+URZ+0x28c50], R9 ;  /* 0x028c5009080075a7 */ /* 0x0044e4000800017f */
[----:B---3--:R-:W-:Y:S05]  /*155a0*/  @!P0 NANOSLEEP.SYNCS 0x989680 ;  /* 0x009896800000895d */ /* 0x008fea0003900000 */
[----:B------:R-:W3:Y:S02]  /*155b0*/  @!P0 SYNCS.PHASECHK.TRANS64 P0, [R8+URZ+0x28c50], R9 ;  /* 0x028c5009080085a7 */ /* 0x000ee4000800007f */
[----:B---3--:R-:W-:Y:S05]  /*155c0*/  @!P0 BRA `(.L_x_5019) ;  /* 0xfffffffc00f08947 */ /* 0x008fea000383ffff */
[----:B------:R-:W-:Y:S05]  /*155d0*/  BRA `(.L_x_5018) ;  /* 0xffffff6800f47947 */ /* 0x000fea000383ffff */
.L_x_5049:
[----:B------:R-:W-:Y:S02]  /*155e0*/  IMAD.MOV.U32 R13, RZ, RZ, R4 ;  /* 0x000000ffff0d7224 */ /* 0x000fe400078e0004 */
[----:B------:R-:W-:Y:S02]  /*155f0*/  IMAD.MOV.U32 R12, RZ, RZ, RZ ;  /* 0x000000ffff0c7224 */ /* 0x000fe400078e00ff */
[----:B------:R-:W-:Y:S02]  /*15600*/  IMAD.MOV.U32 R11, RZ, RZ, 0x1f ;  /* 0x0000001fff0b7424 */ /* 0x000fe400078e00ff */
[----:B------:R-:W-:-:S07]  /*15610*/  IMAD.MOV.U32 R15, RZ, RZ, -0x1 ;  /* 0xffffffffff0f7424 */ /* 0x000fce00078e00ff */
[----:B0-----:R-:W-:Y:S05]  /*15620*/  WARPSYNC.COLLECTIVE R15, `(.L_x_5159) ;  /* 0x000000000f087348 */ /* 0x001fea0003c00000 */
[----:B------:R1:W2:Y:S02]  /*15630*/  SHFL.IDX P6, R14, R13, R12, R11 ;  /* 0x0000000c0d0e7389 */ /* 0x0002a400000c000b */
[----:B012---:R-:W-:Y:S01]  /*15640*/  ENDCOLLECTIVE ;  /* 0x000000000000791b */ /* 0x007fe20003800000 */
.L_x_5159:
[----:B------:R-:W-:Y:S05]  /*15650*/  BRA `(.L_x_5160) ;  /* 0xffffffb400247947 */ /* 0x000fea000383ffff */
.L_x_5051:
[----:B------:R-:W-:Y:S01]  /*15660*/  BSSY B0, `(.L_x_5161) ;  /* 0x0000006000007945 */ /* 0x000fe20003800000 */
[----:B------:R-:W-:-:S07]  /*15670*/  IMAD.MOV.U32 R15, RZ, RZ, -0x1 ;  /* 0xffffffffff0f7424 */ /* 0x000fce00078e00ff */
[----:B0--3--:R-:W-:Y:S05]  /*15680*/  WARPSYNC.COLLECTIVE R15, `(.L_x_5162) ;  /* 0x000000000f0c7348 */ /* 0x009fea0003c00000 */
[----:B------:R-:W-:Y:S02]  /*15690*/  ELECT P6, UR62, PT ;  /* 0x00000000003e782f */ /* 0x000fe400038c0000 */
[----:B------:R-:W-:Y:S01]  /*156a0*/  MOV R14, UR62 ;  /* 0x0000003e000e7c02 */ /* 0x000fe20008000f00 */
[----:B0--3--:R-:W-:Y:S10]  /*156b0*/  ENDCOLLECTIVE ;  /* 0x000000000000791b */ /* 0x009ff40003800000 */
.L_x_5162:
[----:B------:R-:W-:Y:S05]  /*156c0*/  BSYNC B0 ;  /* 0x0000000000007941 */ /* 0x000fea0003800000 */
.L_x_5161:
[----:B------:R-:W-:Y:S05]  /*156d0*/  BRA `(.L_x_5163) ;  /* 0xffffffb400287947 */ /* 0x000fea000383ffff */
.L_x_5053:
[----:B0-----:R0:W1:Y:S02]  /*156e0*/  SYNCS.PHASECHK.TRANS64.TRYWAIT P0, [R3+URZ+0x28c40], R0 ;  /* 0x028c4000030075a7 */ /* 0x001064000800017f */
[----:B-1----:R-:W-:Y:S05]  /*156f0*/  @!P0 NANOSLEEP.SYNCS 0x989680 ;  /* 0x009896800000895d */ /* 0x002fea0003900000 */
[----:B------:R-:W1:Y:S02]  /*15700*/  @!P0 SYNCS.PHASECHK.TRANS64 P0, [R3+URZ+0x28c40], R0 ;  /* 0x028c4000030085a7 */ /* 0x000e64000800007f */
[----:B-1----:R-:W-:Y:S05]  /*15710*/  @!P0 BRA `(.L_x_5053) ;  /* 0xfffffffc00f08947 */ /* 0x002fea000383ffff */
[----:B------:R-:W-:Y:S05]  /*15720*/  BRA `(.L_x_5164) ;  /* 0xffffffb4008c7947 */ /* 0x000fea000383ffff */
.L_x_5057:
        /* <DEDUP_REMOVED lines=8> */
.L_x_5165:
[----:B------:R-:W-:Y:S01]  /*157b0*/  IMAD.MOV.U32 R13, RZ, RZ, R0 ;  /* 0x000000ffff0d7224 */ /* 0x000fe200078e0000 */
[----:B------:R-:W-:Y:S01]  /*157c0*/  LOP3.LUT R8, R8, 0x7f, RZ, 0xc0, !PT ;  /* 0x0000007f08087812 */ /* 0x000fe200078ec0ff */
[----:B------:R-:W-:-:S07]  /*157d0*/  IMAD.MOV.U32 R5, RZ, RZ, R14 ;  /* 0x000000ffff057224 */ /* 0x000fce00078e000e */
[----:B------:R-:W-:Y:S05]  /*157e0*/  WARPSYNC.COLLECTIVE R15, `(.L_x_5166) ;  /* 0x000000000f087348 */ /* 0x000fea0003c00000 */
[----:B------:R0:W1:Y:S02]  /*157f0*/  SHFL.IDX P6, R14, R13, R12, R11 ;  /* 0x0000000c0d0e7389 */ /* 0x00006400000c000b */
[----:B01----:R-:W-:Y:S01]  /*15800*/  ENDCOLLECTIVE ;  /* 0x000000000000791b */ /* 0x003fe20003800000 */
.L_x_5166:
[----:B------:R-:W-:Y:S01]  /*15810*/  SHF.R.U32.HI R8, RZ, 0x3, R8 ;  /* 0x00000003ff087819 */ /* 0x000fe20000011608 */
[----:B------:R-:W-:Y:S02]  /*15820*/  ULDC UR4, c[0x0][0x288] ;  /* 0x0000a20000047ab9 */ /* 0x000fe40000000800 */
[----:B------:R-:W-:Y:S02]  /*15830*/  IMAD R3, R7, UR4, RZ ;  /* 0x0000000407037c24 */ /* 0x000fe4000f8e02ff */
[----:B------:R-:W-:-:S04]  /*15840*/  VIADD R4, R8, UR40 ;  /* 0x0000002808047c36 */ /* 0x000fc80008000000 */
        /* <DEDUP_REMOVED lines=8> */
.L_x_5167:
[----:B------:R-:W-:-:S05]  /*158d0*/  @!P1 LEA R6, P2, R10, R6, 0x1 ;  /* 0x000000060a069211 */ /* 0x000fca00078408ff */
[----:B------:R-:W-:-:S04]  /*158e0*/  @!P1 IMAD.X R5, RZ, RZ, R5, P2 ;  /* 0x000000ffff059224 */ /* 0x000fc800010e0605 */
[----:B------:R-:W-:Y:S02]  /*158f0*/  @!P1 IMAD.MOV.U32 R7, RZ, RZ, R5 ;  /* 0x000000ffff079224 */ /* 0x000fe400078e0005 */
[----:B------:R-:W-:-:S03]  /*15900*/  IMAD.MOV.U32 R13, RZ, RZ, R0 ;  /* 0x000000ffff0d7224 */ /* 0x000fc600078e0000 */
[----:B------:R-:W-:Y:S01]  /*15910*/  @!PT LDS RZ, [RZ] ;  /* 0x00000000fffff984 */ /* 0x000fe20000000800 */
[----:B------:R-:W-:Y:S01]  /*15920*/  @!PT LDS RZ, [RZ] ;  /* 0x00000000fffff984 */ /* 0x000fe20000000800 */
[----:B------:R-:W-:Y:S01]  /*15930*/  @!PT LDS RZ, [RZ] ;  /* 0x00000000fffff984 */ /* 0x000fe20000000800 */
[----:B------:R0:W-:Y:S01]  /*15940*/  @!P1 LDGSTS.E.BYPASS.LTC128B.128 [R9+0x20400], desc[UR46][R6.64], !P0 ;  /* 0x2040000006099fae */ /* 0x0001e2000c101d6e */
[----:B------:R-:W-:Y:S01]  /*15950*/  ISETP.GE.AND P1, PT, R8, R3, PT ;  /* 0x000000030800720c */ /* 0x000fe20003f26270 */
[----:B------:R-:W-:-:S12]  /*15960*/  IMAD.MOV.U32 R5, RZ, RZ, R14 ;  /* 0x000000ffff057224 */ /* 0x000fd800078e000e */
[----:B0-----:R-:W-:Y:S05]  /*15970*/  WARPSYNC.COLLECTIVE R15, `(.L_x_5168) ;  /* 0x000000000f087348 */ /* 0x001fea0003c00000 */
[----:B------:R1:W2:Y:S02]  /*15980*/  SHFL.IDX P6, R14, R13, R12, R11 ;  /* 0x0000000c0d0e7389 */ /* 0x0002a400000c000b */
[----:B012---:R-:W-:Y:S01]  /*15990*/  ENDCOLLECTIVE ;  /* 0x000000000000791b */ /* 0x007fe20003800000 */
.L_x_5168:
[----:B------:R-:W-:Y:S02]  /*159a0*/  IMAD.MOV.U32 R13, RZ, RZ, R2 ;  /* 0x000000ffff0d7224 */ /* 0x000fe400078e0002 */
[----:B------:R-:W-:Y:S02]  /*159b0*/  IMAD.MOV.U32 R12, RZ, RZ, 0x2 ;  /* 0x00000002ff0c7424 */ /* 0x000fe400078e00ff */
[----:B------:R-:W-:-:S07]  /*159c0*/  IMAD.MOV.U32 R6, RZ, RZ, R14 ;  /* 0x000000ffff067224 */ /* 0x000fce00078e000e */
[----:B------:R-:W-:Y:S05]  /*159d0*/  WARPSYNC.COLLECTIVE R15, `(.L_x_5169) ;  /* 0x000000000f087348 */ /* 0x000fea0003c00000 */
[----:B------:R0:W1:Y:S02]  /*159e0*/  SHFL.IDX P6, R14, R13, R12, R11 ;  /* 0x0000000c0d0e7389 */ /* 0x00006400000c000b */
[----:B01----:R-:W-:Y:S01]  /*159f0*/  ENDCOLLECTIVE ;  /* 0x000000000000791b */ /* 0x003fe20003800000 */
.L_x_5169:
        /* <DEDUP_REMOVED lines=8> */
[----:B------:R0:W-:Y:S02]  /*15a80*/  @!P1 LDGSTS.E.BYPASS.LTC128B.128 [R9+0x20c00], desc[UR46][R6.64], !P0 ;  /* 0x20c0000006099fae */ /* 0x0001e4000c101d6e */
[----:B------:R-:W-:Y:S01]  /*15a90*/  ISETP.GE.AND P1, PT, R5, R3, PT ;  /* 0x000000030500720c */ /* 0x000fe20003f26270 */
[----:B------:R-:W-:-:S12]  /*15aa0*/  IMAD.MOV.U32 R5, RZ, RZ, R14 ;  /* 0x000000ffff057224 */ /* 0x000fd800078e000e */
[----:B0-----:R-:W-:Y:S05]  /*15ab0*/  WARPSYNC.COLLECTIVE R15, `(.L_x_5170) ;  /* 0x000000000f087348 */ /* 0x001fea0003c00000 */
[----:B------:R1:W2:Y:S02]  /*15ac0*/  SHFL.IDX P6, R14, R13, R12, R11 ;  /* 0x0000000c0d0e7389 */ /* 0x0002a400000c000b */
[----:B012---:R-:W-:Y:S01]  /*15ad0*/  ENDCOLLECTIVE ;  /* 0x000000000000791b */ /* 0x007fe20003800000 */
.L_x_5170:
[----:B------:R-:W-:Y:S02]  /*15ae0*/  IMAD.MOV.U32 R13, RZ, RZ, R2 ;  /* 0x000000ffff0d7224 */ /* 0x000fe400078e0002 */
[----:B------:R-:W-:Y:S02]  /*15af0*/  IMAD.MOV.U32 R12, RZ, RZ, 0x3 ;  /* 0x00000003ff0c7424 */ /* 0x000fe400078e00ff */
[----:B------:R-:W-:-:S07]  /*15b00*/  IMAD.MOV.U32 R6, RZ, RZ, R14 ;  /* 0x000000ffff067224 */ /* 0x000fce00078e000e */
[----:B------:R-:W-:Y:S05]  /*15b10*/  WARPSYNC.COLLECTIVE R15, `(.L_x_5171) ;  /* 0x000000000f087348 */ /* 0x000fea0003c00000 */
[----:B------:R0:W1:Y:S02]  /*15b20*/  SHFL.IDX P6, R14, R13, R12, R11 ;  /* 0x0000000c0d0e7389 */ /* 0x00006400000c000b */
[----:B01----:R-:W-:Y:S01]  /*15b30*/  ENDCOLLECTIVE ;  /* 0x000000000000791b */ /* 0x003fe20003800000 */
.L_x_5171:
        /* <DEDUP_REMOVED lines=8> */
[----:B------:R-:W-:-:S07]  /*15bc0*/  IMAD.MOV.U32 R5, RZ, RZ, R14 ;  /* 0x000000ffff057224 */ /* 0x000fce00078e000e */
[----:B0-----:R-:W-:Y:S05]  /*15bd0*/  WARPSYNC.COLLECTIVE R15, `(.L_x_5172) ;  /* 0x000000000f087348 */ /* 0x001fea0003c00000 */
[----:B------:R1:W2:Y:S02]  /*15be0*/  SHFL.IDX P6, R14, R13, R12, R11 ;  /* 0x0000000c0d0e7389 */ /* 0x0002a400000c000b */
[----:B012---:R-:W-:Y:S01]  /*15bf0*/  ENDCOLLECTIVE ;  /* 0x000000000000791b */ /* 0x007fe20003800000 */
.L_x_5172:
[----:B------:R-:W-:Y:S01]  /*15c00*/  IMAD.MOV.U32 R0, RZ, RZ, R14 ;  /* 0x000000ffff007224 */ /* 0x000fe200078e000e */
[----:B------:R-:W-:Y:S06]  /*15c10*/  BRA `(.L_x_5173) ;  /* 0xffffffb800747947 */ /* 0x000fec000383ffff */
.L_x_5060:
[----:B0-----:R0:W1:Y:S02]  /*15c20*/  SYNCS.PHASECHK.TRANS64.TRYWAIT P0, [R17+URZ+0x28c20], R0 ;  /* 0x028c2000110075a7 */ /* 0x001064000800017f */
[----:B-1----:R-:W-:Y:S05]  /*15c30*/  @!P0 NANOSLEEP.SYNCS 0x989680 ;  /* 0x009896800000895d */ /* 0x002fea0003900000 */
[----:B------:R-:W1:Y:S02]  /*15c40*/  @!P0 SYNCS.PHASECHK.TRANS64 P0, [R17+URZ+0x28c20], R0 ;  /* 0x028c2000110085a7 */ /* 0x000e64000800007f */
[----:B-1----:R-:W-:Y:S05]  /*15c50*/  @!P0 BRA `(.L_x_5060) ;  /* 0xfffffffc00f08947 */ /* 0x002fea000383ffff */
[----:B------:R-:W-:Y:S05]  /*15c60*/  BRA `(.L_x_5174) ;  /* 0xffffffb800d07947 */ /* 0x000fea000383ffff */
.L_x_5064:
[----:B0-----:R0:W1:Y:S02]  /*15c70*/  SYNCS.PHASECHK.TRANS64.TRYWAIT P0, [R0+URZ+0x28c60], R3 ;  /* 0x028c6003000075a7 */ /* 0x001064000800017f */
[----:B-1----:R-:W-:Y:S05]  /*15c80*/  @!P0 NANOSLEEP.SYNCS 0x989680 ;  /* 0x009896800000895d */ /* 0x002fea0003900000 */
[----:B------:R-:W1:Y:S02]  /*15c90*/  @!P0 SYNCS.PHASECHK.TRANS64 P0, [R0+URZ+0x28c60], R3 ;  /* 0x028c6003000085a7 */ /* 0x000e64000800007f */
[----:B-1----:R-:W-:Y:S05]  /*15ca0*/  @!P0 BRA `(.L_x_5064) ;  /* 0xfffffffc00f08947 */ /* 0x002fea000383ffff */
[----:B------:R-:W-:Y:S05]  /*15cb0*/  BRA `(.L_x_5175) ;  /* 0xffffffb800f47947 */ /* 0x000fea000383ffff */
.L_x_5081:
[----:B-1----:R1:W2:Y:S02]  /*15cc0*/  SYNCS.PHASECHK.TRANS64.TRYWAIT P0, [R2+URZ+0x28c40], R4 ;  /* 0x028c4004020075a7 */ /* 0x0022a4000800017f */
[----:B--2---:R-:W-:Y:S05]  /*15cd0*/  @!P0 NANOSLEEP.SYNCS 0x989680 ;  /* 0x009896800000895d */ /* 0x004fea0003900000 */
[----:B------:R-:W2:Y:S02]  /*15ce0*/  @!P0 SYNCS.PHASECHK.TRANS64 P0, [R2+URZ+0x28c40], R4 ;  /* 0x028c4004020085a7 */ /* 0x000ea4000800007f */
[----:B--2---:R-:W-:Y:S05]  /*15cf0*/  @!P0 BRA `(.L_x_5081) ;  /* 0xfffffffc00f08947 */ /* 0x004fea000383ffff */
[----:B------:R-:W-:Y:S05]  /*15d00*/  BRA `(.L_x_5176) ;  /* 0xffffffc400dc7947 */ /* 0x000fea000383ffff */
.L_x_5086:
[----:B--2---:R2:W3:Y:S02]  /*15d10*/  SYNCS.PHASECHK.TRANS64.TRYWAIT P0, [R2+URZ+0x28c60], R4 ;  /* 0x028c6004020075a7 */ /* 0x0044e4000800017f */
[----:B---3--:R-:W-:Y:S05]  /*15d20*/  @!P0 NANOSLEEP.SYNCS 0x989680 ;  /* 0x009896800000895d */ /* 0x008fea0003900000 */
[----:B------:R-:W3:Y:S02]  /*15d30*/  @!P0 SYNCS.PHASECHK.TRANS64 P0, [R2+URZ+0x28c60], R4 ;  /* 0x028c6004020085a7 */ /* 0x000ee4000800007f */
[----:B---3--:R-:W-:Y:S05]  /*15d40*/  @!P0 BRA `(.L_x_5086) ;  /* 0xfffffffc00f08947 */ /* 0x008fea000383ffff */
[----:B------:R-:W-:Y:S05]  /*15d50*/  BRA `(.L_x_5177) ;  /* 0xffffffc800547947 */ /* 0x000fea000383ffff */
.L_x_5102:
[----:B0-----:R0:W1:Y:S02]  /*15d60*/  SYNCS.PHASECHK.TRANS64.TRYWAIT P0, [R4+URZ+0x28c40], R2 ;  /* 0x028c4002040075a7 */ /* 0x001064000800017f */
[----:B-1----:R-:W-:Y:S05]  /*15d70*/  @!P0 NANOSLEEP.SYNCS 0x989680 ;  /* 0x009896800000895d */ /* 0x002fea0003900000 */
[----:B------:R-:W1:Y:S02]  /*15d80*/  @!P0 SYNCS.PHASECHK.TRANS64 P0, [R4+URZ+0x28c40], R2 ;  /* 0x028c4002040085a7 */ /* 0x000e64000800007f */
[----:B-1----:R-:W-:Y:S05]  /*15d90*/  @!P0 BRA `(.L_x_5102) ;  /* 0xfffffffc00f08947 */ /* 0x002fea000383ffff */
[----:B------:R-:W-:Y:S05]  /*15da0*/  BRA `(.L_x_5178) ;  /* 0xffffffd4002c7947 */ /* 0x000fea000383ffff */
.L_x_5107:
[----:B-1----:R1:W2:Y:S02]  /*15db0*/  SYNCS.PHASECHK.TRANS64.TRYWAIT P0, [R4+URZ+0x28c60], R2 ;  /* 0x028c6002040075a7 */ /* 0x0022a4000800017f */
[----:B--2---:R-:W-:Y:S05]  /*15dc0*/  @!P0 NANOSLEEP.SYNCS 0x989680 ;  /* 0x009896800000895d */ /* 0x004fea0003900000 */
[----:B------:R-:W2:Y:S02]  /*15dd0*/  @!P0 SYNCS.PHASECHK.TRANS64 P0, [R4+URZ+0x28c60], R2 ;  /* 0x028c6002040085a7 */ /* 0x000ea4000800007f */
[----:B--2---:R-:W-:Y:S05]  /*15de0*/  @!P0 BRA `(.L_x_5107) ;  /* 0xfffffffc00f08947 */ /* 0x004fea000383ffff */
[----:B------:R-:W-:Y:S05]  /*15df0*/  BRA `(.L_x_5179) ;  /* 0xffffffd400a47947 */ /* 0x000fea000383ffff */
.L_x_5122:
[----:B0-----:R0:W1:Y:S02]  /*15e00*/  SYNCS.PHASECHK.TRANS64.TRYWAIT P0, [R4+URZ+0x28c40], R2 ;  /* 0x028c4002040075a7 */ /* 0x001064000800017f */
[----:B-1----:R-:W-:Y:S05]  /*15e10*/  @!P0 NANOSLEEP.SYNCS 0x989680 ;  /* 0x009896800000895d */ /* 0x002fea0003900000 */
[----:B------:R-:W1:Y:S02]  /*15e20*/  @!P0 SYNCS.PHASECHK.TRANS64 P0, [R4+URZ+0x28c40], R2 ;  /* 0x028c4002040085a7 */ /* 0x000e64000800007f */
[----:B-1----:R-:W-:Y:S05]  /*15e30*/  @!P0 BRA `(.L_x_5122) ;  /* 0xfffffffc00f08947 */ /* 0x002fea000383ffff */
[----:B------:R-:W-:Y:S05]  /*15e40*/  BRA `(.L_x_5180) ;  /* 0xffffffe000607947 */ /* 0x000fea000383ffff */
.L_x_5127:
[----:B-1----:R1:W2:Y:S02]  /*15e50*/  SYNCS.PHASECHK.TRANS64.TRYWAIT P0, [R4+URZ+0x28c60], R2 ;  /* 0x028c6002040075a7 */ /* 0x0022a4000800017f */
[----:B--2---:R-:W-:Y:S05]  /*15e60*/  @!P0 NANOSLEEP.SYNCS 0x989680 ;  /* 0x009896800000895d */ /* 0x004fea0003900000 */
[----:B------:R-:W2:Y:S02]  /*15e70*/  @!P0 SYNCS.PHASECHK.TRANS64 P0, [R4+URZ+0x28c60], R2 ;  /* 0x028c6002040085a7 */ /* 0x000ea4000800007f */
[----:B--2---:R-:W-:Y:S05]  /*15e80*/  @!P0 BRA `(.L_x_5127) ;  /* 0xfffffffc00f08947 */ /* 0x004fea000383ffff */
[----:B------:R-:W-:Y:S05]  /*15e90*/  BRA `(.L_x_5181) ;  /* 0xffffffe000d87947 */ /* 0x000fea000383ffff */
.L_x_5143:
[----:B------:R-:W-:Y:S01]  /*15ea0*/  BSSY B0, `(.L_x_5182) ;  /* 0x0000008000007945 */ /* 0x000fe20003800000 */
[----:B-----5:R-:W-:Y:S02]  /*15eb0*/  IMAD.MOV.U32 R13, RZ, RZ, R2 ;  /* 0x000000ffff0d7224 */ /* 0x020fe400078e0002 */
[----:B------:R-:W-:Y:S02]  /*15ec0*/  IMAD.MOV.U32 R12, RZ, RZ, RZ ;  /* 0x000000ffff0c7224 */ /* 0x000fe400078e00ff */
[----:B------:R-:W-:Y:S02]  /*15ed0*/  IMAD.MOV.U32 R11, RZ, RZ, 0x1f ;  /* 0x0000001fff0b7424 */ /* 0x000fe400078e00ff */
[----:B------:R-:W-:-:S07]  /*15ee0*/  IMAD.MOV.U32 R15, RZ, RZ, -0x1 ;  /* 0xffffffffff0f7424 */ /* 0x000fce00078e00ff */
[----:B------:R-:W-:Y:S05]  /*15ef0*/  WARPSYNC.COLLECTIVE R15, `(.L_x_5183) ;  /* 0x000000000f087348 */ /* 0x000fea0003c00000 */
[----:B------:R0:W1:Y:S02]  /*15f00*/  SHFL.IDX P6, R14, R13, R12, R11 ;  /* 0x0000000c0d0e7389 */ /* 0x00006400000c000b */
[----:B01----:R-:W-:Y:S01]  /*15f10*/  ENDCOLLECTIVE ;  /* 0x000000000000791b */ /* 0x003fe20003800000 */
.L_x_5183:
[----:B------:R-:W-:Y:S05]  /*15f20*/  BSYNC B0 ;  /* 0x0000000000007941 */ /* 0x000fea0003800000 */
.L_x_5182:
[----:B------:R-:W-:Y:S05]  /*15f30*/  BRA `(.L_x_5184) ;  /* 0xffffffec00987947 */ /* 0x000fea000383ffff */
.L_x_5146:
[----:B0-----:R0:W1:Y:S02]  /*15f40*/  SYNCS.PHASECHK.TRANS64.TRYWAIT P0, [R0+URZ+0x28c20], R3 ;  /* 0x028c2003000075a7 */ /* 0x001064000800017f */
[----:B-1----:R-:W-:Y:S05]  /*15f50*/  @!P0 NANOSLEEP.SYNCS 0x989680 ;  /* 0x009896800000895d */ /* 0x002fea0003900000 */
[----:B------:R-:W1:Y:S02]  /*15f60*/  @!P0 SYNCS.PHASECHK.TRANS64 P0, [R0+URZ+0x28c20], R3 ;  /* 0x028c2003000085a7 */ /* 0x000e64000800007f */
[----:B-1----:R-:W-:Y:S05]  /*15f70*/  @!P0 BRA `(.L_x_5146) ;  /* 0xfffffffc00f08947 */ /* 0x002fea000383ffff */
[----:B------:R-:W-:Y:S05]  /*15f80*/  BRA `(.L_x_5185) ;  /* 0xffffffec00e47947 */ /* 0x000fea000383ffff */
.L_x_5147:
        /* <DEDUP_REMOVED lines=11> */
.L_x_5187:
[----:B------:R-:W-:Y:S05]  /*16040*/  BSYNC B0 ;  /* 0x0000000000007941 */ /* 0x000fea0003800000 */
.L_x_5186:
[----:B------:R-:W-:Y:S05]  /*16050*/  BRA `(.L_x_5188) ;  /* 0xffffffec00cc7947 */ /* 0x000fea000383ffff */
.L_x_5150:
[----:B------:R-:W-:Y:S01]  /*16060*/  BSSY B1, `(.L_x_5189) ;  /* 0x0000006000017945 */ /* 0x000fe20003800000 */
[----:B------:R-:W-:-:S07]  /*16070*/  IMAD.MOV.U32 R15, RZ, RZ, -0x1 ;  /* 0xffffffffff0f7424 */ /* 0x000fce00078e00ff */
[----:B01----:R-:W-:Y:S05]  /*16080*/  WARPSYNC.COLLECTIVE R15, `(.L_x_5190) ;  /* 0x000000000f0c7348 */ /* 0x003fea0003c00000 */
[----:B------:R-:W-:Y:S02]  /*16090*/  ELECT P6, UR62, PT ;  /* 0x00000000003e782f */ /* 0x000fe400038c0000 */
[----:B------:R-:W-:Y:S01]  /*160a0*/  MOV R14, UR62 ;  /* 0x0000003e000e7c02 */ /* 0x000fe20008000f00 */
[----:B01----:R-:W-:Y:S10]  /*160b0*/  ENDCOLLECTIVE ;  /* 0x000000000000791b */ /* 0x003ff40003800000 */
.L_x_5190:
[----:B------:R-:W-:Y:S05]  /*160c0*/  BSYNC B1 ;  /* 0x0000000000017941 */ /* 0x000fea0003800000 */
.L_x_5189:
[----:B------:R-:W-:Y:S05]  /*160d0*/  BRA `(.L_x_5191) ;  /* 0xffffffec00c47947 */ /* 0x000fea000383ffff */
.L_x_5152:
[----:B0-----:R0:W1:Y:S02]  /*160e0*/  SYNCS.PHASECHK.TRANS64.TRYWAIT P0, [R6+URZ], R5 ;  /* 0x00000005060075a7 */ /* 0x001064000800017f */
[----:B-1----:R-:W-:Y:S05]  /*160f0*/  @!P0 NANOSLEEP.SYNCS 0x989680 ;  /* 0x009896800000895d */ /* 0x002fea0003900000 */
[----:B------:R-:W1:Y:S02]  /*16100*/  @!P0 SYNCS.PHASECHK.TRANS64 P0, [R6+URZ], R5 ;  /* 0x00000005060085a7 */ /* 0x000e64000800007f */
[----:B-1----:R-:W-:Y:S05]  /*16110*/  @!P0 BRA `(.L_x_5152) ;  /* 0xfffffffc00f08947 */ /* 0x002fea000383ffff */
[----:B------:R-:W-:Y:S05]  /*16120*/  BRA `(.L_x_5192) ;  /* 0xffffffec00fc7947 */ /* 0x000fea000383ffff */
.L_x_5153:
[----:B-1----:R1:W2:Y:S02]  /*16130*/  SYNCS.PHASECHK.TRANS64.TRYWAIT P0, [R3+URZ], R2 ;  /* 0x00000002030075a7 */ /* 0x0022a4000800017f */
[----:B--2---:R-:W-:Y:S05]  /*16140*/  @!P0 NANOSLEEP.SYNCS 0x989680 ;  /* 0x009896800000895d */ /* 0x004fea0003900000 */
[----:B------:R-:W2:Y:S02]  /*16150*/  @!P0 SYNCS.PHASECHK.TRANS64 P0, [R3+URZ], R2 ;  /* 0x00000002030085a7 */ /* 0x000ea4000800007f */
[----:B--2---:R-:W-:Y:S05]  /*16160*/  @!P0 BRA `(.L_x_5153) ;  /* 0xfffffffc00f08947 */ /* 0x004fea000383ffff */
[----:B------:R-:W-:Y:S05]  /*16170*/  BRA `(.L_x_5193) ;  /* 0xffffffec00f07947 */ /* 0x000fea000383ffff */
.L_x_5155:
[----:B-1----:R1:W2:Y:S02]  /*16180*/  SYNCS.PHASECHK.TRANS64.TRYWAIT P0, [R18+URZ], R5 ;  /* 0x00000005120075a7 */ /* 0x0022a4000800017f */
[----:B--2---:R-:W-:Y:S05]  /*16190*/  @!P0 NANOSLEEP.SYNCS 0x989680 ;  /* 0x009896800000895d */ /* 0x004fea0003900000 */
[----:B------:R-:W2:Y:S02]  /*161a0*/  @!P0 SYNCS.PHASECHK.TRANS64 P0, [R18+URZ], R5 ;  /* 0x00000005120085a7 */ /* 0x000ea4000800007f */
[----:B--2---:R-:W-:Y:S05]  /*161b0*/  @!P0 BRA `(.L_x_5155) ;  /* 0xfffffffc00f08947 */ /* 0x004fea000383ffff */
[----:B------:R-:W-:Y:S05]  /*161c0*/  BRA `(.L_x_5194) ;  /* 0xffffffec00f47947 */ /* 0x000fea000383ffff */
.L_x_5195:
        /* <DEDUP_REMOVED lines=11> */
.L_x_15122:


//--------------------- .text._ZN7cutlass13device_kernelIN5flash11enable_sm90INS1_16FlashAttnFwdSm90INS1_25CollectiveMainloopFwdSm90ILi2EN4cute5tupleIJNS5_1CILi1EEES8_S8_EEENS6_IJNS7_ILi64EEESA_SA_EEELi512ENS_6half_tEfNS_4arch4Sm90ELb0ELb1ELb0ELb0ELb0ELb0ELb1ELb0ELb0ELb1ELb0ELb0EEENS1_21CollectiveEpilogueFwdINS6_IJSA_NS7_ILi512EEESA_EEES9_SC_SE_Li256ELb0ELb1ELb0ELb0EEENS1_30DynamicPersistentTileSchedulerILi256ELi128ELb0ELb1ELb1EEEEEEEEEvNT_6ParamsE --------------------------
	.section	.text._ZN7cutlass13device_kernelIN5flash11enable_sm90INS1_16FlashAttnFwdSm90INS1_25CollectiveMainloopFwdSm90ILi2EN4cute5tupleIJNS5_1CILi1EEES8_S8_EEENS6_IJNS7_ILi64EEESA_SA_EEELi512ENS_6half_tEfNS_4arch4Sm90ELb0ELb1ELb0ELb0ELb0ELb0ELb1ELb0ELb0ELb1ELb0ELb0EEENS1_21CollectiveEpilogueFwdINS6_IJSA_NS7_ILi512EEESA_EEES9_SC_SE_Li256ELb0ELb1ELb0ELb0EEENS1_30DynamicPersistentTileSchedulerILi256ELi128ELb0ELb1ELb1EEEEEEEEEvNT_6ParamsE,"ax",@progbits
	.align	128
.text._ZN7cutlass13device_kernelIN5flash11enable_sm90INS1_16FlashAttnFwdSm90INS1_25CollectiveMainloopFwdSm90ILi2EN4cute5tupleIJNS5_1CILi1EEES8_S8_EEENS6_IJNS7_ILi64EEESA_SA_EEELi512ENS_6half_tEfNS_4arch4Sm90ELb0ELb1ELb0ELb0ELb0ELb0ELb1ELb0ELb0ELb1ELb0ELb0EEENS1_21CollectiveEpilogueFwdINS6_IJSA_NS7_ILi512EEESA_EEES9_SC_SE_Li256ELb0ELb1ELb0ELb0EEENS1_30DynamicPersistentTileSchedulerILi256ELi128ELb0ELb1ELb1EEEEEEEEEvNT_6ParamsE:
        .type           _ZN7cutlass13device_kernelIN5flash11enable_sm90INS1_16FlashAttnFwdSm90INS1_25CollectiveMainloopFwdSm90ILi2EN4cute5tupleIJNS5_1CILi1EEES8_S8_EEENS6_IJNS7_ILi64EEESA_SA_EEELi512ENS_6half_tEfNS_4arch4Sm90ELb0ELb1ELb0ELb0ELb0ELb0ELb1ELb0ELb0ELb1ELb0ELb0EEENS1_21CollectiveEpilogueFwdINS6_IJSA_NS7_ILi512EEESA_EEES9_SC_SE_Li256ELb0ELb1ELb0ELb0EEENS1_30DynamicPersistentTileSchedulerILi256ELi128ELb0ELb1ELb1EEEEEEEEEvNT_6ParamsE,@function
        .size           _ZN7cutlass13device_kernelIN5flash11enable_sm90INS1_16FlashAttnFwdSm90INS1_25CollectiveMainloopFwdSm90ILi2EN4cute5tupleIJNS5_1CILi1EEES8_S8_EEENS6_IJNS7_ILi64EEESA_SA_EEELi512ENS_6half_tEfNS_4arch4Sm90ELb0ELb1ELb0ELb0ELb0ELb0ELb1ELb0ELb0ELb1ELb0ELb0EEENS1_21CollectiveEpilogueFwdINS6_IJSA_NS7_ILi512EEESA_EEES9_SC_SE_Li256ELb0ELb1ELb0ELb0EEENS1_30DynamicPersistentTileSchedulerILi256ELi128ELb0ELb1ELb1EEEEEEEEEvNT_6ParamsE,(.L_x_15123 - _ZN7cutlass13device_kernelIN5flash11enable_sm90INS1_16FlashAttnFwdSm90INS1_25CollectiveMainloopFwdSm90ILi2EN4cute5tupleIJNS5_1CILi1EEES8_S8_EEENS6_IJNS7_ILi64EEESA_SA_EEELi512ENS_6half_tEfNS_4arch4Sm90ELb0ELb1ELb0ELb0ELb0ELb0ELb1ELb0ELb0ELb1ELb0ELb0EEENS1_21CollectiveEpilogueFwdINS6_IJSA_NS7_ILi512EEESA_EEES9_SC_SE_Li256ELb0ELb1ELb0ELb0EEENS1_30DynamicPersistentTileSchedulerILi256ELi128ELb0ELb1ELb1EEEEEEEEEvNT_6ParamsE)
        .other          _ZN7cutlass13device_kernelIN5flash11enable_sm90INS1_16FlashAttnFwdSm90INS1_25CollectiveMainloopFwdSm90ILi2EN4cute5tupleIJNS5_1CILi1EEES8_S8_EEENS6_IJNS7_ILi64EEESA_SA_EEELi512ENS_6half_tEfNS_4arch4Sm90ELb0ELb1ELb0ELb0ELb0ELb0ELb1ELb0ELb0ELb1ELb0ELb0EEENS1_21CollectiveEpilogueFwdINS6_IJSA_NS7_ILi512EEESA_EEES9_SC_SE_Li256ELb0ELb1ELb0ELb0EEENS1_30DynamicPersistentTileSchedulerILi256ELi128ELb0ELb1ELb1EEEEEEEEEvNT_6ParamsE,@"STO_CUDA_ENTRY STV_DEFAULT"
_ZN7cutlass13device_kernelIN5flash11enable_sm90INS1_16FlashAttnFwdSm90INS1_25CollectiveMainloopFwdSm90ILi2EN4cute5tupleIJNS5_1CILi1EEES8_S8_EEENS6_IJNS7_ILi64EEESA_SA_EEELi512ENS_6half_tEfNS_4arch4Sm90ELb0ELb1ELb0ELb0ELb0ELb0ELb1ELb0ELb0ELb1ELb0ELb0EEENS1_21CollectiveEpilogueFwdINS6_IJSA_NS7_ILi512EEESA_EEES9_SC_SE_Li256ELb0ELb1ELb0ELb0EEENS1_30DynamicPersistentTileSchedulerILi256ELi128ELb0ELb1ELb1EEEEEEEEEvNT_6ParamsE:
        /* <DEDUP_REMOVED lines=17> */
.L_x_5197:
[----:B------:R-:W-:Y:S05]  /*0110*/  BSYNC B0 ;  /* 0x0000000000007941 */ /* 0x000fea0003800000 */
.L_x_5196:
        /* <DEDUP_REMOVED lines=39> */
.L_x_5198:
        /* <DEDUP_REMOVED lines=22> */
.L_x_5199:
        /* <DEDUP_REMOVED lines=18> */
.L_x_5200:
        /* <DEDUP_REMOVED lines=22> */
.L_x_5201:
        /* <DEDUP_REMOVED lines=22> */
.L_x_5202:
[----:B------:R-:W-:Y:S01]  /*08d0*/  IMAD.MOV.U32 R3, RZ, RZ, 0x1 ;  /* 0x00000001ff037424 */ /* 0x000fe200078e00ff */
[----:B------:R-:W-:Y:S01]  /*08e0*/  ISETP.NE.AND P0, PT, R4, RZ, PT ;  /* 0x000000ff0400720c */ /* 0x000fe20003f05270 */
[----:B------:R-:W-:Y:S01]  /*08f0*/  NOP ;  /* 0x0000000000007918 */ /* 0x000fe20000000000 */
[----:B------:R-:W-:Y:S02]  /*0900*/  ULDC.64 UR44, c[0x0][0x208] ;  /* 0x00008200002c7ab9 */ /* 0x000fe40000000a00 */
[----:B------:R-:W-:-:S05]  /*0910*/  SEL R3, R3, 0x2, !P0 ;  /* 0x0000000203037807 */ /* 0x000fca0004000000 */
[----:B------:R0:W-:Y:S02]  /*0920*/  STL [R1+0x40], R3 ;  /* 0x0000400301007387 */ /* 0x0001e40000100800 */
[----:B01234-:R-:W-:Y:S06]  /*0930*/  BAR.SYNC.DEFER_BLOCKING 0x0 ;  /* 0x0000000000007b1d */ /* 0x01ffec0000010000 */
[----:B------:R-:W-:Y:S05]  /*0940*/  @!P0 BRA `(.L_x_5203) ;  /* 0x0000012c00ac8947 */ /* 0x000fea0003800000 */
.L_x_5204:
        /* <DEDUP_REMOVED lines=14> */
[----:B------:R-:W2:Y:S01]  /*0a30*/  LDL.LU R15, [R1+0x40] ;  /* 0x00004000010f7983 */ /* 0x000ea20000300800 */
[----:B------:R-:W-:Y:S01]  /*0a40*/  VIADD R226, R0, 0xffffff80 ;  /* 0xffffff8000e27836 */ /* 0x000fe20000000000 */
[----:B------:R-:W0:Y:S01]  /*0a50*/  S2UR UR4, SR_CgaCtaId ;  /* 0x00000000000479c3 */ /* 0x000e220000008800 */
[----:B------:R-:W-:Y:S01]  /*0a60*/  UMOV UR37, 0x400 ;  /* 0x0000040000257882 */ /* 0x000fe20000000000 */
[----:B------:R-:W-:Y:S01]  /*0a70*/  IMAD.MOV.U32 R184, RZ, RZ, 0x20 ;  /* 0x00000020ffb87424 */ /* 0x000fe200078e00ff */
[----:B------:R-:W-:Y:S01]  /*0a80*/  UMOV UR36, URZ ;  /* 0x0000003f00247c82 */ /* 0x000fe20008000000 */
[----:B------:R-:W-:Y:S01]  /*0a90*/  SHF.R.S32.HI R3, RZ, 0x1f, R226 ;  /* 0x0000001fff037819 */ /* 0x000fe200000114e2 */
[----:B------:R-:W-:Y:S02]  /*0aa0*/  IMAD.U32 R167, RZ, RZ, UR5 ;  /* 0x00000005ffa77e24 */ /* 0x000fe4000f8e00ff */
[----:B------:R-:W-:Y:S01]  /*0ab0*/  IMAD.MOV.U32 R219, RZ, RZ, RZ ;  /* 0x000000ffffdb7224 */ /* 0x000fe200078e00ff */
[----:B------:R-:W-:-:S02]  /*0ac0*/  LEA.HI R0, R3, R226, RZ, 0x4 ;  /* 0x000000e203007211 */ /* 0x000fc400078f20ff */
[CC--:B------:R-:W-:Y:S02]  /*0ad0*/  LEA.HI R8, R3.reuse, R226.reuse, RZ, 0x2 ;  /* 0x000000e203087211 */ /* 0x0c0fe400078f10ff */
[----:B------:R-:W-:Y:S02]  /*0ae0*/  SHF.R.S32.HI R5, RZ, 0x4, R0 ;  /* 0x00000004ff057819 */ /* 0x000fe40000011400 */
[----:B------:R-:W-:Y:S02]  /*0af0*/  LOP3.LUT R13, R8, 0xfffffffc, RZ, 0xc0, !PT ;  /* 0xfffffffc080d7812 */ /* 0x000fe400078ec0ff */
[----:B------:R-:W-:Y:S02]  /*0b00*/  LEA.HI R2, R0, R5, RZ, 0x1 ;  /* 0x0000000500027211 */ /* 0x000fe400078f08ff */
[----:B------:R-:W-:Y:S01]  /*0b10*/  LEA.HI R7, R3, R226, RZ, 0x7 ;  /* 0x000000e203077211 */ /* 0x000fe200078f38ff */
[----:B------:R-:W-:Y:S01]  /*0b20*/  IMAD.IADD R13, R226, 0x1, -R13 ;  /* 0x00000001e20d7824 */ /* 0x000fe200078e0a0d */
[----:B------:R-:W-:-:S02]  /*0b30*/  LOP3.LUT R4, R2, 0x1ffffffe, RZ, 0xc0, !PT ;  /* 0x1ffffffe02047812 */ /* 0x000fc400078ec0ff */
[----:B------:R-:W-:Y:S02]  /*0b40*/  LEA.HI R2, R3, R226, RZ, 0x5 ;  /* 0x000000e203027211 */ /* 0x000fe400078f28ff */
        /* <DEDUP_REMOVED lines=34> */
[----:B------:R-:W-:Y:S02]  /*0d70*/  LOP3.LUT R217, R3, 0xfffffff8, RZ, 0xc0, !PT ;  /* 0xfffffff803d97812 */ /* 0x000fe400078ec0ff */
[----:B------:R-:W-:Y:S01]  /*0d80*/  LOP3.LUT R11, R2, 0x1c0, RZ, 0xc0, !PT ;  /* 0x000001c0020b7812 */ /* 0x000fe200078ec0ff */
[----:B------:R-:W-:Y:S01]  /*0d90*/  IMAD R13, R4, 0x400, R13 ;  /* 0x00000400040d7824 */ /* 0x000fe200078e020d */
[----:B------:R-:W-:Y:S01]  /*0da0*/  LEA.HI R9, R9, R0, RZ, 0x3 ;  /* 0x0000000009097211 */ /* 0x000fe200078f18ff */
[----:B------:R-:W-:Y:S01]  /*0db0*/  IMAD.IADD R217, R226, 0x1, -R217 ;  /* 0x00000001e2d97824 */ /* 0x000fe200078e0ad9 */
[----:B------:R-:W-:Y:S01]  /*0dc0*/  LOP3.LUT R6, R11, 0x8, R6, 0xf8, !PT ;  /* 0x000000080b067812 */ /* 0x000fe200078ef806 */
[----:B------:R-:W-:Y:S01]  /*0dd0*/  IMAD.MOV.U32 R2, RZ, RZ, RZ ;  /* 0x000000ffff027224 */ /* 0x000fe200078e00ff */
[----:B------:R-:W-:Y:S01]  /*0de0*/  SHF.R.U32.HI R11, RZ, 0x3, R11 ;  /* 0x00000003ff0b7819 */ /* 0x000fe2000001160b */
[----:B------:R-:W-:Y:S01]  /*0df0*/  IMAD.SHL.U32 R186, R217, 0x8, RZ ;  /* 0x00000008d9ba7824 */ /* 0x000fe200078e00ff */
[----:B------:R-:W-:Y:S01]  /*0e00*/  R2P PR, R10, 0x6 ;  /* 0x000000060a007804 */ /* 0x000fe20000000000 */
[----:B------:R-:W-:Y:S01]  /*0e10*/  IMAD.SHL.U32 R16, R12, 0x2, RZ ;  /* 0x000000020c107824 */ /* 0x000fe200078e00ff */
[----:B------:R-:W-:Y:S01]  /*0e20*/  LOP3.LUT R6, R6, R11, RZ, 0x3c, !PT ;  /* 0x0000000b06067212 */ /* 0x000fe200078e3cff */
[C---:B------:R-:W-:Y:S01]  /*0e30*/  VIADD R196, R186.reuse, 0x40 ;  /* 0x00000040bac47836 */ /* 0x040fe20000000000 */
[----:B------:R-:W-:Y:S01]  /*0e40*/  LOP3.LUT R9, R9, 0xfffffff8, RZ, 0xc0, !PT ;  /* 0xfffffff809097812 */ /* 0x000fe200078ec0ff */
[----:B------:R-:W-:Y:S01]  /*0e50*/  VIADD R195, R186, 0x80 ;  /* 0x00000080bac37836 */ /* 0x000fe20000000000 */
[----:B------:R-:W-:Y:S01]  /*0e60*/  LEA.HI R7, R7, R220, RZ, 0x1 ;  /* 0x000000dc07077211 */ /* 0x000fe200078f08ff */
[----:B------:R-:W-:Y:S01]  /*0e70*/  IMAD.IADD R6, R13, 0x1, R6 ;  /* 0x000000010d067824 */ /* 0x000fe200078e0206 */
[----:B------:R-:W-:Y:S01]  /*0e80*/  SHF.R.S32.HI R5, RZ, 0x5, R5 ;  /* 0x00000005ff057819 */ /* 0x000fe20000011405 */
[----:B------:R-:W-:Y:S01]  /*0e90*/  IMAD.IADD R0, R0, 0x1, -R9 ;  /* 0x0000000100007824 */ /* 0x000fe200078e0a09 */
[----:B------:R-:W-:Y:S01]  /*0ea0*/  LOP3.LUT R7, R7, 0xfffffe, RZ, 0xc0, !PT ;  /* 0x00fffffe07077812 */ /* 0x000fe200078ec0ff */
[----:B------:R-:W-:Y:S01]  /*0eb0*/  VIADD R194, R186, 0xc0 ;  /* 0x000000c0bac27836 */ /* 0x000fe20000000000 */
[----:B------:R-:W-:Y:S01]  /*0ec0*/  LEA R22, R6, UR37, 0x1 ;  /* 0x0000002506167c11 */ /* 0x000fe2000f8e08ff */
[----:B------:R-:W-:Y:S01]  /*0ed0*/  VIADD R193, R186, 0x100 ;  /* 0x00000100bac17836 */ /* 0x000fe20000000000 */
[----:B------:R-:W-:Y:S01]  /*0ee0*/  SEL R184, R184, 0xffffffe0, !P1 ;  /* 0xffffffe0b8b87807 */ /* 0x000fe20004800000 */
[----:B------:R-:W-:Y:S01]  /*0ef0*/  VIADD R192, R186, 0x140 ;  /* 0x00000140bac07836 */ /* 0x000fe20000000000 */
[----:B------:R-:W-:Y:S01]  /*0f00*/  SHF.R.S32.HI R218, RZ, 0x3, R3 ;  /* 0x00000003ffda7819 */ /* 0x000fe20000011403 */
[----:B------:R-:W-:Y:S01]  /*0f10*/  VIADD R185, R22, 0x36400 ;  /* 0x0003640016b97836 */ /* 0x000fe20000000000 */
        /* <DEDUP_REMOVED lines=11> */
[C---:B------:R-:W-:Y:S01]  /*0fd0*/  @P2 VIADD R23, R185.reuse, 0xffffffc0 ;  /* 0xffffffc0b9172836 */ /* 0x040fe20000000000 */
[----:B------:R-:W-:Y:S01]  /*0fe0*/  SHF.R.S32.HI R227, RZ, 0x1f, R221 ;  /* 0x0000001fffe37819 */ /* 0x000fe200000114dd */
[----:B------:R-:W-:-:S02]  /*0ff0*/  IMAD.IADD R185, R185, 0x1, R184 ;  /* 0x00000001b9b97824 */ /* 0x000fc400078e02b8 */
[----:B------:R-:W-:Y:S02]  /*1000*/  IMAD.SHL.U32 R19, R7, 0x100, RZ ;  /* 0x0000010007137824 */ /* 0x000fe400078e00ff */
[----:B------:R-:W-:Y:S02]  /*1010*/  IMAD R188, R14, 0x8, R17 ;  /* 0x000000080ebc7824 */ /* 0x000fe400078e0211 */
[----:B------:R-:W-:Y:S01]  /*1020*/  IMAD.IADD R184, R184, 0x1, R23 ;  /* 0x00000001b8b87824 */ /* 0x000fe200078e0217 */
[----:B--2---:R-:W-:-:S07]  /*1030*/  LOP3.LUT R187, R15, 0x1, RZ, 0xfc, !PT ;  /* 0x000000010fbb7812 */ /* 0x004fce00078efcff */
.L_x_5304:
[----:B-1-3--:R-:W0:Y:S01]  /*1040*/  LDC R4, c[0x0][0xd60] ;  /* 0x00035800ff047b82 */ /* 0x00ae220000000800 */
[----:B------:R-:W-:Y:S01]  /*1050*/  ULDC UR4, c[0x0][0xd78] ;  /* 0x00035e0000047ab9 */ /* 0x000fe20000000800 */
[----:B0-----:R-:W-:-:S13]  /*1060*/  ISETP.NE.AND P0, PT, R4, 0x1, PT ;  /* 0x000000010400780c */ /* 0x001fda0003f05270 */
[----:B------:R-:W0:Y:S08]  /*1070*/  @P0 LDC R0, c[0x0][0xd64] ;  /* 0x00035900ff000b82 */ /* 0x000e300000000800 */
[----:B--2---:R-:W1:Y:S01]  /*1080*/  @P0 LDC R6, c[0x0][0xd68] ;  /* 0x00035a00ff060b82 */ /* 0x004e620000000800 */
[----:B0-----:R-:W-:-:S04]  /*1090*/  @P0 IMAD.HI.U32 R3, R167, R0, RZ ;  /* 0x00000000a7030227 */ /* 0x001fc800078e00ff */
[----:B------:R-:W-:Y:S01]  /*10a0*/  IMAD.MOV.U32 R0, RZ, RZ, R167 ;  /* 0x000000ffff007224 */ /* 0x000fe200078e00a7 */
        /* <DEDUP_REMOVED lines=13> */
.L_x_5205:
[----:B------:R-:W0:Y:S01]  /*1180*/  LDC R6, c[0x0][0xd54] ;  /* 0x00035500ff067b82 */ /* 0x000e220000000800 */
[----:B------:R-:W-:Y:S01]  /*1190*/  IMAD.MOV.U32 R3, RZ, RZ, R9 ;  /* 0x000000ffff037224 */ /* 0x000fe200078e0009 */
[----:B0-----:R-:W-:-:S13]  /*11a0*/  ISETP.NE.AND P0, PT, R6, 0x1, PT ;  /* 0x000000010600780c */ /* 0x001fda0003f05270 */
[----:B------:R-:W0:Y:S02]  /*11b0*/  @P0 LDC.64 R4, c[0x0][0xd58] ;  /* 0x00035600ff040b82 */ /* 0x000e240000000a00 */
[----:B0-----:R-:W-:-:S05]  /*11c0*/  @P0 IMAD.HI.U32 R4, R9, R4, RZ ;  /* 0x0000000409040227 */ /* 0x001fca00078e00ff */
[----:B------:R-:W-:-:S05]  /*11d0*/  @P0 SHF.R.U32.HI R3, RZ, R5, R4 ;  /* 0x00000005ff030219 */ /* 0x000fca0000011604 */
[----:B------:R-:W-:-:S07]  /*11e0*/  IMAD R4, R3, R6, RZ ;  /* 0x0000000603047224 */ /* 0x000fce00078e02ff */
.L_x_5206:
[----:B------:R-:W2:Y:S01]  /*11f0*/  LDL R8, [R1+0x4] ;  /* 0x0000040001087983 */ /* 0x000ea20000100800 */
[----:B------:R-:W0:Y:S01]  /*1200*/  LDC R191, c[0x0][0xd48] ;  /* 0x00035200ffbf7b82 */ /* 0x000e220000000800 */
[----:B------:R-:W-:Y:S01]  /*1210*/  ULDC.64 UR4, c[0x0][0x418] ;  /* 0x0001060000047ab9 */ /* 0x000fe20000000a00 */
[----:B------:R-:W-:Y:S01]  /*1220*/  IMAD.IADD R5, R9, 0x1, -R4 ;  /* 0x0000000109057824 */ /* 0x000fe200078e0a04 */
[----:B------:R-:W-:Y:S01]  /*1230*/  UISETP.NE.U32.AND UP0, UPT, UR4, URZ, UPT ;  /* 0x0000003f0400728c */ /* 0x000fe2000bf05070 */
[----:B------:R-:W-:Y:S01]  /*1240*/  LOP3.LUT R3, RZ, R3, RZ, 0x33, !PT ;  /* 0x00000003ff037212 */ /* 0x000fe200078e33ff */
[----:B------:R-:W-:Y:S01]  /*1250*/  ULDC UR38, c[0x0][0x424] ;  /* 0x0001090000267ab9 */ /* 0x000fe20000000800 */
[----:B------:R-:W-:Y:S01]  /*1260*/  ULDC UR4, c[0x0][0xd54] ;  /* 0x0003550000047ab9 */ /* 0x000fe20000000800 */
[----:B------:R-:W-:Y:S01]  /*1270*/  UISETP.NE.AND.EX UP0, UPT, UR5, URZ, UPT, UP0 ;  /* 0x0000003f0500728c */ /* 0x000fe2000bf05300 */
[----:B------:R-:W-:Y:S01]  /*1280*/  IMAD R5, R0, UR4, R5 ;  /* 0x0000000400057c24 */ /* 0x000fe2000f8e0205 */
[----:B------:R-:W-:-:S02]  /*1290*/  ULDC UR40, c[0x0][0x2f0] ;  /* 0x0000bc0000287ab9 */ /* 0x000fc40000000800 */
[----:B------:R-:W-:Y:S01]  /*12a0*/  USEL UR38, UR38, 0x1, UP0 ;  /* 0x0000000126267887 */ /* 0x000fe20008000000 */
[----:B------:R-:W-:-:S03]  /*12b0*/  IMAD.MOV.U32 R190, RZ, RZ, R5 ;  /* 0x000000ffffbe7224 */ /* 0x000fc600078e0005 */
[----:B------:R-:W-:-:S04]  /*12c0*/  UIMAD UR4, UR38, UR40, 0x3f ;  /* 0x0000003f260474a4 */ /* 0x000fc8000f8e0228 */
[----:B------:R-:W-:-:S04]  /*12d0*/  USHF.R.S32.HI UR5, URZ, 0x1f, UR4 ;  /* 0x0000001f3f057899 */ /* 0x000fc80008011404 */
[----:B------:R-:W-:Y:S01]  /*12e0*/  ULEA.HI UR5, UR5, UR4, URZ, 0x6 ;  /* 0x0000000405057291 */ /* 0x000fe2000f8f303f */
[----:B0-----:R-:W-:Y:S02]  /*12f0*/  ISETP.NE.AND P0, PT, R191, 0x1, PT ;  /* 0x00000001bf00780c */ /* 0x001fe40003f05270 */
[----:B------:R-:W-:Y:S01]  /*1300*/  ULDC UR4, c[0x0][0xd3c] ;  /* 0x00034f0000047ab9 */ /* 0x000fe20000000800 */
[----:B------:R-:W-:Y:S01]  /*1310*/  USHF.R.S32.HI UR5, URZ, 0x6, UR5 ;  /* 0x000000063f057899 */ /* 0x000fe20008011405 */
[----:B------:R-:W-:-:S04]  /*1320*/  VIADD R3, R3, UR4 ;  /* 0x0000000403037c36 */ /* 0x000fc80008000000 */
[----:B------:R-:W-:-:S05]  /*1330*/  IMAD.SHL.U32 R18, R3, 0x40, RZ ;  /* 0x0000004003127824 */ /* 0x000fca00078e00ff */
[----:B------:R-:W0:Y:S08]  /*1340*/  @P0 LDC R6, c[0x0][0xd4c] ;  /* 0x00035300ff060b82 */ /* 0x000e300000000800 */
[----:B------:R-:W1:Y:S01]  /*1350*/  @P0 LDC R7, c[0x0][0xd50] ;  /* 0x00035400ff070b82 */ /* 0x000e620000000800 */
[----:B0-----:R-:W-:-:S05]  /*1360*/  @P0 IMAD.HI.U32 R0, R5, R6, RZ ;  /* 0x0000000605000227 */ /* 0x001fca00078e00ff */
[----:B-1----:R-:W-:-:S05]  /*1370*/  @P0 SHF.R.U32.HI R190, RZ, R7, R0 ;  /* 0x00000007ffbe0219 */ /* 0x002fca0000011600 */
[----:B------:R-:W-:-:S04]  /*1380*/  IMAD.MOV R0, RZ, RZ, -R190 ;  /* 0x000000ffff007224 */ /* 0x000fc800078e0abe */
[----:B------:R-:W-:Y:S01]  /*1390*/  IMAD R191, R191, R0, R5 ;  /* 0x00000000bfbf7224 */ /* 0x000fe200078e0205 */
[----:B--2---:R-:W-:-:S13]  /*13a0*/  ISETP.NE.AND P0, PT, R8, 0x1, PT ;  /* 0x000000010800780c */ /* 0x004fda0003f05270 */
[----:B------:R-:W-:Y:S05]  /*13b0*/  @!P0 BRA `(.L_x_5207) ;  /* 0x0000001c00f48947 */ /* 0x000fea0003800000 */
[----:B------:R-:W0:Y:S01]  /*13c0*/  LDC R0, c[0x0][0x448] ;  /* 0x00011200ff007b82 */ /* 0x000e220000000800 */
[----:B------:R-:W-:Y:S02]  /*13d0*/  ULDC UR6, c[0x0][0x288] ;  /* 0x0000a20000067ab9 */ /* 0x000fe40000000800 */
[----:B------:R-:W-:-:S04]  /*13e0*/  UIADD3 UR4, -UR6, 0x1, URZ ;  /* 0x0000000106047890 */ /* 0x000fc8000fffe13f */
[----:B------:R-:W-:Y:S01]  /*13f0*/  UIMAD UR4, UR38, UR40, UR4 ;  /* 0x00000028260472a4 */ /* 0x000fe2000f8e0204 */
[----:B------:R-:W1:Y:S01]  /*1400*/  LDC.64 R6, c[0x0][0xad8] ;  /* 0x0002b600ff067b82 */ /* 0x000e620000000a00 */
[----:B0-----:R-:W-:Y:S01]  /*1410*/  ISETP.NE.AND P1, PT, R0, 0x1, PT ;  /* 0x000000010000780c */ /* 0x001fe20003f25270 */
[----:B------:R-:W-:Y:S01]  /*1420*/  VIADD R0, R18, 0x3f ;  /* 0x0000003f12007836 */ /* 0x000fe20000000000 */
[----:B-1----:R-:W-:-:S11]  /*1430*/  ISETP.GE.AND P2, PT, R7, 0x1, PT ;  /* 0x000000010700780c */ /* 0x002fd60003f46270 */
[----:B------:R-:W0:Y:S08]  /*1440*/  @P1 LDC R3, c[0x0][0x44c] ;  /* 0x00011300ff031b82 */ /* 0x000e300000000800 */
[----:B------:R-:W1:Y:S01]  /*1450*/  @P1 LDC R4, c[0x0][0x450] ;  /* 0x00011400ff041b82 */ /* 0x000e620000000800 */
[----:B0-----:R-:W-:-:S05]  /*1460*/  @P1 IMAD.HI.U32 R3, R0, R3, RZ ;  /* 0x0000000300031227 */ /* 0x001fca00078e00ff */
        /* <DEDUP_REMOVED lines=14> */
.L_x_5209:
[----:B------:R-:W-:-:S13]  /*1550*/  ISETP.NE.AND P0, PT, R7, 0x1, PT ;  /* 0x000000010700780c */ /* 0x000fda0003f05270 */
[----:B------:R-:W0:Y:S02]  /*1560*/  @P0 LDC.64 R4, c[0x0][0xae0] ;  /* 0x0002b800ff040b82 */ /* 0x000e240000000a00 */
[----:B0-----:R-:W-:-:S05]  /*1570*/  @P0 IMAD.HI.U32 R4, R3, R4, RZ ;  /* 0x0000000403040227 */ /* 0x001fca00078e00ff */
[----:B------:R-:W-:-:S07]  /*1580*/  @P0 SHF.R.U32.HI R3, RZ, R5, R4 ;  /* 0x00000005ff030219 */ /* 0x000fce0000011604 */
.L_x_5210:
[----:B------:R-:W-:-:S05]  /*1590*/  IMAD R3, R3, R7, R7 ;  /* 0x0000000703037224 */ /* 0x000fca00078e0207 */
[----:B------:R-:W-:-:S07]  /*15a0*/  VIMNMX R0, R0, R3, PT ;  /* 0x0000000300007248 */ /* 0x000fce0003fe0100 */
.L_x_5208:
[----:B------:R-:W0:Y:S01]  /*15b0*/  @P1 LDC R5, c[0x0][0x44c] ;  /* 0x00011300ff051b82 */ /* 0x000e220000000800 */
[----:B------:R-:W-:Y:S01]  /*15c0*/  VIADD R0, R0, 0x3f ;  /* 0x0000003f00007836 */ /* 0x000fe20000000000 */
[----:B------:R-:W-:Y:S01]  /*15d0*/  UIMAD UR38, UR38, UR40, -UR6 ;  /* 0x00000028262672a4 */ /* 0x000fe2000f8e0a06 */
[----:B------:R-:W-:Y:S01]  /*15e0*/  IMAD.MOV.U32 R4, RZ, RZ, R18 ;  /* 0x000000ffff047224 */ /* 0x000fe200078e0012 */
[----:B------:R-:W-:Y:S02]  /*15f0*/  ULDC UR4, c[0x0][0xad4] ;  /* 0x0002b50000047ab9 */ /* 0x000fe40000000800 */
[----:B------:R-:W-:Y:S02]  /*1600*/  SHF.R.S32.HI R3, RZ, 0x1f, R0 ;  /* 0x0000001fff037819 */ /* 0x000fe40000011400 */
[----:B------:R-:W1:Y:S02]  /*1610*/  @P1 LDC R6, c[0x0][0x450] ;  /* 0x00011400ff061b82 */ /* 0x000e640000000800 */
[----:B------:R-:W-:-:S04]  /*1620*/  LEA.HI R3, R3, R0, RZ, 0x6 ;  /* 0x0000000003037211 */ /* 0x000fc800078f30ff */
[----:B------:R-:W-:Y:S01]  /*1630*/  SHF.R.S32.HI R3, RZ, 0x6, R3 ;  /* 0x00000006ff037819 */ /* 0x000fe20000011403 */
[----:B0-----:R-:W-:-:S05]  /*1640*/  @P1 IMAD.HI.U32 R5, R18, R5, RZ ;  /* 0x0000000512051227 */ /* 0x001fca00078e00ff */
        /* <DEDUP_REMOVED lines=14> */
.L_x_5212:
[----:B------:R-:W-:-:S13]  /*1730*/  ISETP.NE.AND P0, PT, R7, 0x1, PT ;  /* 0x000000010700780c */ /* 0x000fda0003f05270 */
[----:B------:R-:W0:Y:S02]  /*1740*/  @P0 LDC.64 R8, c[0x0][0xae0] ;  /* 0x0002b800ff080b82 */ /* 0x000e240000000a00 */
[----:B0-----:R-:W-:-:S05]  /*1750*/  @P0 IMAD.HI.U32 R6, R0, R8, RZ ;  /* 0x0000000800060227 */ /* 0x001fca00078e00ff */
[----:B------:R-:W-:-:S07]  /*1760*/  @P0 SHF.R.U32.HI R0, RZ, R9, R6 ;  /* 0x00000009ff000219 */ /* 0x000fce0000011606 */
.L_x_5213:
[----:B------:R-:W-:-:S05]  /*1770*/  IMAD R0, R0, R7, RZ ;  /* 0x0000000700007224 */ /* 0x000fca00078e02ff */
[----:B------:R-:W-:-:S07]  /*1780*/  VIMNMX R3, R3, R0, !PT ;  /* 0x0000000003037248 */ /* 0x000fce0007fe0100 */
.L_x_5211:
        /* <DEDUP_REMOVED lines=75> */
[----:B------:R-:W-:Y:S06]  /*1c40*/  @!P1 BRA `(.L_x_5214) ;  /* 0x000000f000549947 */ /* 0x000fec0003800000 */
[----:B------:R-:W0:Y:S01]  /*1c50*/  SHFL.IDX PT, R0, R220, RZ, 0x1f ;  /* 0x00001fffdc007589 */ /* 0x000e2200000e0000 */
[----:B------:R-:W-:Y:S01]  /*1c60*/  UMOV UR7, 0x40000040 ;  /* 0x4000004000077882 */ /* 0x000fe20000000000 */
[----:B------:R-:W-:Y:S01]  /*1c70*/  UMOV UR9, 0x40000040 ;  /* 0x4000004000097882 */ /* 0x000fe20000000000 */
[----:B------:R-:W-:Y:S01]  /*1c80*/  UMOV UR11, 0x40000040 ;  /* 0x40000040000b7882 */ /* 0x000fe20000000000 */
[----:B------:R-:W-:Y:S01]  /*1c90*/  BAR.SYNC.DEFER_BLOCKING 0xe, 0x100 ;  /* 0x0384000000007b1d */ /* 0x000fe20000010000 */
[----:B------:R-:W-:-:S05]  /*1ca0*/  VIADD R4, R4, 0xfffffffe ;  /* 0xfffffffe04047836 */ /* 0x000fca0000000000 */
[----:B------:R-:W-:Y:S01]  /*1cb0*/  UMOV UR13, 0x40000040 ;  /* 0x40000040000d7882 */ /* 0x000fe20000000000 */
[----:B------:R-:W-:Y:S01]  /*1cc0*/  UMOV UR15, 0x40000040 ;  /* 0x40000040000f7882 */ /* 0x000fe20000000000 */
[----:B------:R-:W-:Y:S01]  /*1cd0*/  UMOV UR17, 0x40000040 ;  /* 0x4000004000117882 */ /* 0x000fe20000000000 */
[----:B------:R-:W-:Y:S01]  /*1ce0*/  UMOV UR19, 0x40000040 ;  /* 0x4000004000137882 */ /* 0x000fe20000000000 */
[----:B------:R-:W1:Y:S01]  /*1cf0*/  S2R R7, SR_TID.X ;  /* 0x0000000000077919 */ /* 0x000e620000002100 */
[----:B------:R-:W-:Y:S02]  /*1d00*/  ISETP.GE.AND P0, PT, R4, R5, PT ;  /* 0x000000050400720c */ /* 0x000fe40003f06270 */
        /* <DEDUP_REMOVED lines=45> */
.L_x_5216:
[----:B------:R-:W-:Y:S01]  /*1fe0*/  BAR.SYNC.DEFER_BLOCKING 0xe, 0x100 ;  /* 0x0384000000007b1d */ /* 0x000fe20000010000 */
[----:B01----:R-:W-:Y:S01]  /*1ff0*/  IMAD.U32 R0, RZ, RZ, UR36 ;  /* 0x00000024ff007e24 */ /* 0x003fe2000f8e00ff */
[----:B------:R-:W-:Y:S01]  /*2000*/  UIADD3 UR36, UR36, 0x1, URZ ;  /* 0x0000000124247890 */ /* 0x000fe2000fffe03f */
[C---:B------:R-:W-:Y:S01]  /*2010*/  ISETP.GT.AND P0, PT, R4.reuse, R5, PT ;  /* 0x000000050400720c */ /* 0x040fe20003f04270 */
[----:B------:R-:W-:Y:S02]  /*2020*/  VIADD R4, R4, 0xffffffff ;  /* 0xffffffff04047836 */ /* 0x000fe40000000000 */
[----:B------:R-:W-:Y:S01]  /*2030*/  IMAD R0, R0, 0x40, R17 ;  /* 0x0000004000007824 */ /* 0x000fe200078e0211 */
        /* <DEDUP_REMOVED lines=165> */
.L_x_5215:
[----:B------:R-:W-:Y:S01]  /*2a90*/  BAR.SYNC.DEFER_BLOCKING 0xe, 0x100 ;  /* 0x0384000000007b1d */ /* 0x000fe20000010000 */
[----:B01----:R-:W-:Y:S01]  /*2aa0*/  IMAD.U32 R0, RZ, RZ, UR36 ;  /* 0x00000024ff007e24 */ /* 0x003fe2000f8e00ff */
[----:B------:R-:W-:Y:S01]  /*2ab0*/  UIADD3 UR36, UR36, 0x1, URZ ;  /* 0x0000000124247890 */ /* 0x000fe2000fffe03f */
[----:B------:R-:W-:Y:S02]  /*2ac0*/  PLOP3.LUT P0, PT, PT, PT, PT, 0x8, 0x0 ;  /* 0x000000000000781c */ /* 0x000fe40003f0e170 */
[----:B------:R-:W-:Y:S01]  /*2ad0*/  IMAD R0, R0, 0x40, R17 ;  /* 0x0000004000007824 */ /* 0x000fe200078e0211 */
        /* <DEDUP_REMOVED lines=139> */
.L_x_5207:
        /* <DEDUP_REMOVED lines=25> */
.L_x_5218:
[----:B------:R-:W-:-:S13]  /*3520*/  ISETP.NE.AND P0, PT, R7, 0x1, PT ;  /* 0x000000010700780c */ /* 0x000fda0003f05270 */
[----:B------:R-:W0:Y:S02]  /*3530*/  @P0 LDC.64 R4, c[0x0][0xae0] ;  /* 0x0002b800ff040b82 */ /* 0x000e240000000a00 */
[----:B0-----:R-:W-:-:S05]  /*3540*/  @P0 IMAD.HI.U32 R4, R3, R4, RZ ;  /* 0x0000000403040227 */ /* 0x001fca00078e00ff */
[----:B------:R-:W-:-:S07]  /*3550*/  @P0 SHF.R.U32.HI R3, RZ, R5, R4 ;  /* 0x00000005ff030219 */ /* 0x000fce0000011604 */
.L_x_5219:
[----:B------:R-:W-:-:S05]  /*3560*/  IMAD R3, R3, R7, R7 ;  /* 0x0000000703037224 */ /* 0x000fca00078e0207 */
[----:B------:R-:W-:-:S07]  /*3570*/  VIMNMX R0, R0, R3, PT ;  /* 0x0000000300007248 */ /* 0x000fce0003fe0100 */
.L_x_5217:
[----:B------:R-:W0:Y:S01]  /*3580*/  @P1 LDC R5, c[0x0][0x44c] ;  /* 0x00011300ff051b82 */ /* 0x000e220000000800 */
[----:B------:R-:W-:Y:S01]  /*3590*/  VIADD R0, R0, 0x3f ;  /* 0x0000003f00007836 */ /* 0x000fe20000000000 */
[----:B------:R-:W-:Y:S01]  /*35a0*/  UIMAD UR40, UR38, UR40, -UR4 ;  /* 0x00000028262872a4 */ /* 0x000fe2000f8e0a04 */
[----:B------:R-:W-:Y:S02]  /*35b0*/  IMAD.MOV.U32 R4, RZ, RZ, R18 ;  /* 0x000000ffff047224 */ /* 0x000fe400078e0012 */
[----:B------:R-:W-:Y:S01]  /*35c0*/  ULDC UR4, c[0x0][0xad4] ;  /* 0x0002b50000047ab9 */ /* 0x000fe20000000800 */
[----:B------:R-:W-:Y:S02]  /*35d0*/  SHF.R.S32.HI R3, RZ, 0x1f, R0 ;  /* 0x0000001fff037819 */ /* 0x000fe40000011400 */
[----:B------:R-:W1:Y:S02]  /*35e0*/  @P1 LDC R6, c[0x0][0x450] ;  /* 0x00011400ff061b82 */ /* 0x000e640000000800 */
[----:B------:R-:W-:-:S04]  /*35f0*/  LEA.HI R3, R3, R0, RZ, 0x6 ;  /* 0x0000000003037211 */ /* 0x000fc800078f30ff */
[----:B------:R-:W-:-:S04]  /*3600*/  SHF.R.S32.HI R3, RZ, 0x6, R3 ;  /* 0x00000006ff037819 */ /* 0x000fc80000011403 */
[----:B------:R-:W-:Y:S01]  /*3610*/  VIMNMX R168, R3, UR5, PT ;  /* 0x0000000503a87c48 */ /* 0x000fe2000bfe0100 */
[----:B0-----:R-:W-:-:S05]  /*3620*/  @P1 IMAD.HI.U32 R5, R18, R5, RZ ;  /* 0x0000000512051227 */ /* 0x001fca00078e00ff */
[----:B-1----:R-:W-:-:S05]  /*3630*/  @P1 SHF.R.U32.HI R4, RZ, R6, R5 ;  /* 0x00000006ff041219 */ /* 0x002fca0000011605 */
[----:B------:R-:W-:-:S04]  /*3640*/  VIADD R0, R4, UR40 ;  /* 0x0000002804007c36 */ /* 0x000fc80008000000 */
        /* <DEDUP_REMOVED lines=11> */
.L_x_5221:
[----:B------:R-:W-:-:S13]  /*3700*/  ISETP.NE.AND P0, PT, R7, 0x1, PT ;  /* 0x000000010700780c */ /* 0x000fda0003f05270 */
[----:B------:R-:W0:Y:S02]  /*3710*/  @P0 LDC.64 R4, c[0x0][0xae0] ;  /* 0x0002b800ff040b82 */ /* 0x000e240000000a00 */
[----:B0-----:R-:W-:-:S05]  /*3720*/  @P0 IMAD.HI.U32 R4, R0, R4, RZ ;  /* 0x0000000400040227 */ /* 0x001fca00078e00ff */
[----:B------:R-:W-:-:S07]  /*3730*/  @P0 SHF.R.U32.HI R0, RZ, R5, R4 ;  /* 0x00000005ff000219 */ /* 0x000fce0000011604 */
.L_x_5222:
[----:B------:R-:W-:-:S05]  /*3740*/  IMAD R0, R0, R7, RZ ;  /* 0x0000000700007224 */ /* 0x000fca00078e02ff */
[----:B------:R-:W-:-:S07]  /*3750*/  VIMNMX R3, R3, R0, !PT ;  /* 0x0000000003037248 */ /* 0x000fce0007fe0100 */
.L_x_5220:
        /* <DEDUP_REMOVED lines=106> */
.L_x_5223:
[----:B------:R-:W-:Y:S02]  /*3e00*/  LEA.HI R0, R219, R219, RZ, 0x1 ;  /* 0x000000dbdb007211 */ /* 0x000fe400078f08ff */
[----:B------:R-:W-:Y:S02]  /*3e10*/  ISETP.NE.AND P0, PT, R187, 0x3, PT ;  /* 0x00000003bb00780c */ /* 0x000fe40003f05270 */
[----:B------:R-:W-:-:S05]  /*3e20*/  LOP3.LUT R0, R0, 0xfffffffe, RZ, 0xc0, !PT ;  /* 0xfffffffe00007812 */ /* 0x000fca00078ec0ff */
[----:B------:R-:W-:-:S05]  /*3e30*/  IMAD.IADD R0, R219, 0x1, -R0 ;  /* 0x00000001db007824 */ /* 0x000fca00078e0a00 */
[----:B------:R-:W-:-:S04]  /*3e40*/  SHF.L.U32 R4, R0, 0x1f, RZ ;  /* 0x0000001f00047819 */ /* 0x000fc800000006ff */
[----:B------:R-:W0:Y:S02]  /*3e50*/  SYNCS.PHASECHK.TRANS64.TRYWAIT P1, [UR37+0x38800], R4 ;  /* 0x03880004ff0075a7 */ /* 0x000e240008020165 */
[----:B0-----:R-:W-:Y:S05]  /*3e60*/  @!P1 BRA `(.L_x_5224) ;  /* 0x0000016000a09947 */ /* 0x001fea0003800000 */
.L_x_5436:
[----:B------:R-:W-:Y:S05]  /*3e70*/  @!P0 BRA `(.L_x_5225) ;  /* 0x0000000000048947 */ /* 0x000fea0003800000 */
[----:B------:R-:W-:Y:S01]  /*3e80*/  BPT.TRAP 0x1 ;  /* 0x000000040000795c */ /* 0x000fe20000300000 */
.L_x_5225:
[----:B0-----:R-:W-:Y:S01]  /*3e90*/  IMAD.U32 R3, RZ, RZ, UR36 ;  /* 0x00000024ff037e24 */ /* 0x001fe2000f8e00ff */
[----:B------:R-:W-:-:S04]  /*3ea0*/  SHF.L.U32 R6, R2, 0x1f, RZ ;  /* 0x0000001f02067819 */ /* 0x000fc800000006ff */
[----:B------:R-:W-:-:S04]  /*3eb0*/  LEA R3, R3, UR37, 0x3 ;  /* 0x0000002503037c11 */ /* 0x000fc8000f8e18ff */
[----:B------:R0:W1:Y:S01]  /*3ec0*/  SYNCS.PHASECHK.TRANS64.TRYWAIT P1, [R3+URZ+0x38830], R6 ;  /* 0x03883006030075a7 */ /* 0x000062000802017f */
[----:B------:R-:W-:Y:S05]  /*3ed0*/  @!P0 BRA `(.L_x_5226) ;  /* 0x0000000000048947 */ /* 0x000fea0003800000 */
[----:B------:R-:W-:Y:S01]  /*3ee0*/  BPT.TRAP 0x1 ;  /* 0x000000040000795c */ /* 0x000fe20000300000 */
.L_x_5226:
[----:B-1----:R-:W-:Y:S05]  /*3ef0*/  @P1 BRA `(.L_x_5227) ;  /* 0x0000000000081947 */ /* 0x002fea0003800000 */
[----:B------:R-:W1:Y:S02]  /*3f00*/  SYNCS.PHASECHK.TRANS64.TRYWAIT P1, [R3+URZ+0x38830], R6 ;  /* 0x03883006030075a7 */ /* 0x000e64000802017f */
[----:B-1----:R-:W-:Y:S05]  /*3f10*/  @!P1 BRA `(.L_x_5228) ;  /* 0x00000160008c9947 */ /* 0x002fea0003800000 */
.L_x_5227:
[----:B------:R-:W-:-:S04]  /*3f20*/  UIADD3 UR4, UR37, 0x22400, URZ ;  /* 0x0002240025047890 */ /* 0x000fc8000fffe03f */
[----:B------:R-:W-:-:S04]  /*3f30*/  USHF.R.U32.HI UR4, URZ, 0x4, UR4 ;  /* 0x000000043f047899 */ /* 0x000fc80008011604 */
[----:B------:R-:W-:-:S06]  /*3f40*/  ULOP3.LUT UR4, UR4, 0x3fff, URZ, 0xc0, !UPT ;  /* 0x00003fff04047892 */ /* 0x000fcc000f8ec03f */
[----:B------:R-:W-:Y:S01]  /*3f50*/  IMAD.U32 R0, RZ, RZ, UR4 ;  /* 0x00000004ff007e24 */ /* 0x000fe2000f8e00ff */
        /* <DEDUP_REMOVED lines=34> */
[----:B------:R-:W2:Y:S02]  /*4180*/  SYNCS.PHASECHK.TRANS64.TRYWAIT P1, [UR37+0x38810], R4 ;  /* 0x03881004ff0075a7 */ /* 0x000ea40008020165 */
[----:B--2---:R-:W-:Y:S05]  /*4190*/  @!P1 BRA `(.L_x_5229) ;  /* 0x0000016000009947 */ /* 0x004fea0003800000 */
.L_x_5437:
[----:B------:R-:W-:Y:S05]  /*41a0*/  @!P0 BRA `(.L_x_5230) ;  /* 0x0000000000048947 */ /* 0x000fea0003800000 */
[----:B------:R-:W-:Y:S01]  /*41b0*/  BPT.TRAP 0x1 ;  /* 0x000000040000795c */ /* 0x000fe20000300000 */
.L_x_5230:
[----:B------:R3:W4:Y:S01]  /*41c0*/  SYNCS.PHASECHK.TRANS64.TRYWAIT P1, [R3+URZ+0x38850], R6 ;  /* 0x03885006030075a7 */ /* 0x000722000802017f */
[----:B------:R-:W-:Y:S05]  /*41d0*/  @!P0 BRA `(.L_x_5231) ;  /* 0x0000000000048947 */ /* 0x000fea0003800000 */
[----:B------:R-:W-:Y:S01]  /*41e0*/  BPT.TRAP 0x1 ;  /* 0x000000040000795c */ /* 0x000fe20000300000 */
.L_x_5231:
[----:B----4-:R-:W-:Y:S05]  /*41f0*/  @P1 BRA `(.L_x_5232) ;  /* 0x0000000000081947 */ /* 0x010fea0003800000 */
[----:B------:R-:W4:Y:S02]  /*4200*/  SYNCS.PHASECHK.TRANS64.TRYWAIT P1, [R3+URZ+0x38850], R6 ;  /* 0x03885006030075a7 */ /* 0x000f24000802017f */
[----:B----4-:R-:W-:Y:S05]  /*4210*/  @!P1 BRA `(.L_x_5233) ;  /* 0x0000015c00f89947 */ /* 0x010fea0003800000 */
.L_x_5232:
[----:B------:R-:W-:Y:S01]  /*4220*/  UIADD3 UR4, UR37, 0x400, URZ ;  /* 0x0000040025047890 */ /* 0x000fe2000fffe03f */
[----:B------:R-:W-:Y:S01]  /*4230*/  WARPGROUP.ARRIVE ;  /* 0x00000000000079c5 */ /* 0x000fe20000000000 */
[----:B------:R-:W-:-:S05]  /*4240*/  UIADD3 UR5, UR37, 0x26400, URZ ;  /* 0x0002640025057890 */ /* 0x000fca000fffe03f */
[----:B--2---:R-:W2:Y:S01]  /*4250*/  S2R R4, SR_TID.X ;  /* 0x0000000000047919 */ /* 0x004ea20000002100 */
[----:B------:R-:W-:Y:S01]  /*4260*/  USHF.R.U32.HI UR4, URZ, 0x4, UR4 ;  /* 0x000000043f047899 */ /* 0x000fe20008011604 */
[----:B------:R-:W5:Y:S01]  /*4270*/  LDC R8, c[0x0][0x2f0] ;  /* 0x0000bc00ff087b82 */ /* 0x000f620000000800 */
[----:B------:R-:W-:Y:S01]  /*4280*/  USHF.R.U32.HI UR5, URZ, 0x4, UR5 ;  /* 0x000000043f057899 */ /* 0x000fe20008011605 */
[----:B------:R-:W0:Y:S01]  /*4290*/  S2R R5, SR_TID.X ;  /* 0x0000000000057919 */ /* 0x000e220000002100 */
[----:B------:R-:W-:Y:S01]  /*42a0*/  ULOP3.LUT UR4, UR4, 0x3fff, URZ, 0xc0, !UPT ;  /* 0x00003fff04047892 */ /* 0x000fe2000f8ec03f */
[----:B------:R-:W-:Y:S01]  /*42b0*/  IMAD.MOV.U32 R7, RZ, RZ, -0x40 ;  /* 0xffffffc0ff077424 */ /* 0x000fe200078e00ff */
[----:B------:R-:W-:Y:S01]  /*42c0*/  ULOP3.LUT UR5, UR5, 0x3fff, URZ, 0xc0, !UPT ;  /* 0x00003fff05057892 */ /* 0x000fe2000f8ec03f */
[C---:B------:R-:W-:Y:S01]  /*42d0*/  LEA R11, R168.reuse, 0xffffffc0, 0x6 ;  /* 0xffffffc0a80b7811 */ /* 0x040fe200078e30ff */
[----:B------:R-:W-:Y:S01]  /*42e0*/  ULOP3.LUT UR4, UR4, 0x10000, URZ, 0xfc, !UPT ;  /* 0x0001000004047892 */ /* 0x000fe2000f8efc3f */
[----:B------:R-:W5:Y:S01]  /*42f0*/  LDC R9, c[0x0][0x288] ;  /* 0x0000a200ff097b82 */ /* 0x000f620000000800 */
[----:B------:R-:W-:Y:S01]  /*4300*/  ULOP3.LUT UR6, UR5, 0x10000, URZ, 0xfc, !UPT ;  /* 0x0001000005067892 */ /* 0x000fe2000f8efc3f */
[----:B------:R-:W-:Y:S01]  /*4310*/  IMAD R7, R168, R7, 0x41 ;  /* 0x00000041a8077424 */ /* 0x000fe200078e0207 */
[----:B------:R-:W-:Y:S01]  /*4320*/  ULEA UR26, UR36, UR4, 0xc ;  /* 0x00000004241a7291 */ /* 0x000fe2000f8e603f */
[----:B------:R-:W-:Y:S01]  /*4330*/  UMOV UR25, 0x40000040 ;  /* 0x4000004000197882 */ /* 0x000fe20000000000 */
[----:B------:R-:W-:Y:S01]  /*4340*/  UMOV UR27, 0x40000040 ;  /* 0x40000040001b7882 */ /* 0x000fe20000000000 */
[----:B------:R-:W-:Y:S01]  /*4350*/  UIADD3 UR28, UR6, 0x2, URZ ;  /* 0x00000002061c7890 */ /* 0x000fe2000fffe03f */
[----:B------:R-:W-:Y:S01]  /*4360*/  VIADD R15, R7, 0xffffffff ;  /* 0xffffffff070f7836 */ /* 0x000fe20000000000 */
[----:B------:R-:W-:Y:S01]  /*4370*/  UMOV UR24, UR6 ;  /* 0x0000000600187c82 */ /* 0x000fe20008000000 */
[----:B------:R-:W-:-:S03]  /*4380*/  UIADD3 UR30, UR26, 0x2, URZ ;  /* 0x000000021a1e7890 */ /* 0x000fc6000fffe03f */
[----:B------:R-:W-:Y:S01]  /*4390*/  HGMMA.64x64x16.F32 R24, gdesc[UR24], R24, gsb0 ;  /* 0x00e00000181879f0 */ /* 0x000fe20008000818 */
[----:B------:R-:W-:Y:S01]  /*43a0*/  UMOV UR29, 0x40000040 ;  /* 0x40000040001d7882 */ /* 0x000fe20000000000 */
[----:B------:R-:W-:Y:S01]  /*43b0*/  UMOV UR31, 0x40000040 ;  /* 0x40000040001f7882 */ /* 0x000fe20000000000 */
[----:B------:R-:W-:Y:S02]  /*43c0*/  UIADD3 UR11, UR6, 0x800, URZ ;  /* 0x00000800060b7890 */ /* 0x000fe4000fffe03f */
[----:B------:R-:W-:Y:S01]  /*43d0*/  UIADD3 UR14, UR26, 0x800, URZ ;  /* 0x000008001a0e7890 */ /* 0x000fe2000fffe03f */
[----:B--2---:R-:W-:Y:S02]  /*43e0*/  SHF.R.U32.HI R4, RZ, 0x7, R4 ;  /* 0x00000007ff047819 */ /* 0x004fe40000011604 */
[----:B0-----:R-:W-:-:S04]  /*43f0*/  LOP3.LUT R5, R5, 0x7f, RZ, 0xc0, !PT ;  /* 0x0000007f05057812 */ /* 0x001fc800078ec0ff */
[----:B------:R-:W0:Y:S01]  /*4400*/  SHFL.IDX PT, R4, R4, RZ, 0x1f ;  /* 0x00001fff04047589 */ /* 0x000e2200000e0000 */
[----:B------:R-:W-:Y:S02]  /*4410*/  ISETP.NE.AND P1, PT, R5, RZ, PT ;  /* 0x000000ff0500720c */ /* 0x000fe40003f25270 */
[----:B0-----:R-:W-:Y:S01]  /*4420*/  R2UR UR5, R4 ;  /* 0x00000000040572ca */ /* 0x001fe200000e0000 */
[----:B------:R-:W-:-:S04]  /*4430*/  IMAD.IADD R4, R188, 0x1, R18 ;  /* 0x00000001bc047824 */ /* 0x000fc800078e0212 */
[----:B-1-34-:R-:W-:-:S08]  /*4440*/  IMAD.MOV.U32 R6, RZ, RZ, R4 ;  /* 0x000000ffff067224 */ /* 0x01afd000078e0004 */
        /* <DEDUP_REMOVED lines=236> */
[----:B------:R-:W-:Y:S01]  /*5310*/  ULDC.64 UR10, c[0x0][0xad8] ;  /* 0x0002b600000a7ab9 */ /* 0x000fe20000000a00 */
[----:B------:R-:W-:Y:S02]  /*5320*/  USEL UR5, UR5, 0x3e, UP0 ;  /* 0x0000003e05057887 */ /* 0x000fe40008000000 */
[----:B------:R-:W-:-:S02]  /*5330*/  UISETP.GE.AND UP1, UPT, UR11, 0x1, UPT ;  /* 0x000000010b00788c */ /* 0x000fc4000bf26270 */
        /* <DEDUP_REMOVED lines=9> */
[----:B------:R-:W-:Y:S01]  /*53d0*/  ULDC UR26, c[0x0][0xad4] ;  /* 0x0002b500001a7ab9 */ /* 0x000fe20000000800 */
[----:B------:R-:W-:-:S06]  /*53e0*/  UISETP.NE.AND UP0, UPT, UR5, 0x1, UPT ;  /* 0x000000010500788c */ /* 0x000fcc000bf05270 */
[----:B------:R-:W-:Y:S02]  /*53f0*/  PLOP3.LUT P2, PT, PT, PT, UP0, 0x80, 0x0 ;  /* 0x000000000000781c */ /* 0x000fe40003f4f008 */
[----:B------:R-:W-:-:S03]  /*5400*/  PLOP3.LUT P3, PT, PT, PT, UP0, 0x80, 0x0 ;  /* 0x000000000000781c */ /* 0x000fc60003f6f008 */
[----:B------:R-:W-:-:S08]  /*5410*/  @UP0 ULDC UR5, c[0x0][0x44c] ;  /* 0x0001130000050ab9 */ /* 0x000fd00000000800 */
[----:B------:R-:W-:Y:S01]  /*5420*/  @P2 IMAD.HI.U32 R5, R4, UR5, RZ ;  /* 0x0000000504052c27 */ /* 0x000fe2000f8e00ff */
[----:B------:R-:W-:Y:S01]  /*5430*/  @UP0 ULDC UR5, c[0x0][0x450] ;  /* 0x0001140000050ab9 */ /* 0x000fe20000000800 */
[----:B------:R-:W-:Y:S02]  /*5440*/  PLOP3.LUT P2, PT, PT, PT, UP1, 0x40, 0x0 ;  /* 0x000000000000781c */ /* 0x000fe40003f4e818 */
[----:B------:R-:W-:Y:S01]  /*5450*/  @!P1 VIADD R4, R3, 0x38840 ;  /* 0x0003884003049836 */ /* 0x000fe20000000000 */
[----:B------:R-:W-:Y:S01]  /*5460*/  @P3 SHF.R.U32.HI R6, RZ, UR5, R5 ;  /* 0x00000005ff063c19 */ /* 0x000fe20008011605 */
[----:B------:R-:W-:Y:S01]  /*5470*/  ULOP3.LUT UR5, URZ, UR26, URZ, 0x33, !UPT ;  /* 0x0000001a3f057292 */ /* 0x000fe2000f8e333f */
[----:B-----5:R-:W-:Y:S02]  /*5480*/  IMAD R5, R8, UR38, -R11 ;  /* 0x0000002608057c24 */ /* 0x020fe4000f8e0a0b */
[----:B------:R-:W-:Y:S01]  /*5490*/  @!P1 PRMT R4, RZ, 0x654, R4 ;  /* 0x00000654ff049816 */ /* 0x000fe20000000004 */
[----:B------:R-:W0:Y:S01]  /*54a0*/  SHFL.IDX PT, R21, R6, RZ, 0x1c1f ;  /* 0x001c1fff06157589 */ /* 0x000e2200000e0000 */
[----:B------:R-:W-:Y:S01]  /*54b0*/  IMAD.IADD R12, R5, 0x1, -R16 ;  /* 0x00000001050c7824 */ /* 0x000fe200078e0a10 */
[----:B------:R-:W-:-:S02]  /*54c0*/  WARPGROUP.DEPBAR.LE gsb0, 0x0 ;  /* 0x00008000000079c5 */ /* 0x000fc40000010000 */
[----:B------:R-:W-:-:S06]  /*54d0*/  WARPGROUP.ARRIVE ;  /* 0x00000000000079c5 */ /* 0x000fcc0000000000 */
[----:B------:R-:W-:Y:S03]  /*54e0*/  HGMMA.64x64x16.F32 R24, gdesc[UR28], R24, gsb0 ;  /* 0x00e000001c1879f0 */ /* 0x000fe60008000818 */
[----:B------:R-:W-:Y:S02]  /*54f0*/  WARPGROUP.DEPBAR.LE gsb0, 0x0 ;  /* 0x00008000000079c5 */ /* 0x000fe40000010000 */
[----:B------:R1:W-:Y:S02]  /*5500*/  @!P1 SYNCS.ARRIVE.TRANS64.RED.A1T0 RZ, [R4+URZ], RZ ;  /* 0x000000ff04ff99a7 */ /* 0x0003e4000810043f */
[----:B-1----:R-:W-:-:S05]  /*5510*/  IMAD R4, R8, UR38, R7 ;  /* 0x0000002608047c24 */ /* 0x002fca000f8e0207 */
[----:B------:R-:W-:-:S05]  /*5520*/  IADD3 R4, R4, -R9, -R16 ;  /* 0x8000000904047210 */ /* 0x000fca0007ffe810 */
[C---:B------:R-:W-:Y:S02]  /*5530*/  VIADD R13, R4.reuse, UR10 ;  /* 0x0000000a040d7c36 */ /* 0x040fe40008000000 */
[----:B------:R-:W-:-:S03]  /*5540*/  VIADD R14, R4, UR5 ;  /* 0x00000005040e7c36 */ /* 0x000fc60008000000 */
[----:B0-----:R-:W-:Y:S01]  /*5550*/  VIADDMNMX R4, R21, R13, R12, PT ;  /* 0x0000000d15047246 */ /* 0x001fe2000380010c */
[----:B------:R-:W-:Y:S01]  /*5560*/  IMAD.IADD R5, R14, 0x1, R21 ;  /* 0x000000010e057824 */ /* 0x000fe200078e0215 */
[----:B------:R-:W-:Y:S06]  /*5570*/  @P2 BRA `(.L_x_5234) ;  /* 0x00000000005c2947 */ /* 0x000fec0003800000 */
[----:B------:R-:W-:Y:S01]  /*5580*/  IMAD R10, R8, UR38, R21 ;  /* 0x00000026080a7c24 */ /* 0x000fe2000f8e0215 */
[----:B------:R-:W-:Y:S03]  /*5590*/  BSSY B0, `(.L_x_5235) ;  /* 0x0000011000007945 */ /* 0x000fe60003800000 */
[----:B------:R-:W-:-:S05]  /*55a0*/  IMAD.IADD R10, R10, 0x1, -R9 ;  /* 0x000000010a0a7824 */ /* 0x000fca00078e0a09 */
[----:B------:R-:W-:-:S13]  /*55b0*/  ISETP.GT.AND P2, PT, R10, -0x1, PT ;  /* 0xffffffff0a00780c */ /* 0x000fda0003f44270 */
[----:B------:R-:W-:Y:S05]  /*55c0*/  @P2 BRA `(.L_x_5236) ;  /* 0x0000000000202947 */ /* 0x000fea0003800000 */
[----:B------:R-:W-:Y:S01]  /*55d0*/  UISETP.NE.AND UP2, UPT, UR11, 0x1, UPT ;  /* 0x000000010b00788c */ /* 0x000fe2000bf45270 */
[----:B------:R-:W-:-:S05]  /*55e0*/  LOP3.LUT R10, RZ, R10, RZ, 0x33, !PT ;  /* 0x0000000aff0a7212 */ /* 0x000fca00078e33ff */
[----:B------:R-:W-:-:S05]  /*55f0*/  PLOP3.LUT P2, PT, PT, PT, UP2, 0x80, 0x0 ;  /* 0x000000000000781c */ /* 0x000fca0003f4f028 */
[----:B------:R-:W-:-:S08]  /*5600*/  @UP2 ULDC.64 UR14, c[0x0][0xae0] ;  /* 0x0002b800000e2ab9 */ /* 0x000fd00000000a00 */
[----:B------:R-:W-:-:S05]  /*5610*/  @P2 IMAD.HI.U32 R7, R10, UR14, RZ ;  /* 0x0000000e0a072c27 */ /* 0x000fca000f8e00ff */
[----:B------:R-:W-:-:S04]  /*5620*/  @P2 SHF.R.U32.HI R10, RZ, UR15, R7 ;  /* 0x0000000fff0a2c19 */ /* 0x000fc80008011607 */
[----:B------:R-:W-:Y:S01]  /*5630*/  LOP3.LUT R10, RZ, R10, RZ, 0x33, !PT ;  /* 0x0000000aff0a7212 */ /* 0x000fe200078e33ff */
[----:B------:R-:W-:Y:S06]  /*5640*/  BRA `(.L_x_5237) ;  /* 0x0000000000147947 */ /* 0x000fec0003800000 */
.L_x_5236:
[----:B------:R-:W-:-:S06]  /*5650*/  UISETP.NE.AND UP2, UPT, UR11, 0x1, UPT ;  /* 0x000000010b00788c */ /* 0x000fcc000bf45270 */
[----:B------:R-:W-:-:S05]  /*5660*/  PLOP3.LUT P2, PT, PT, PT, UP2, 0x80, 0x0 ;  /* 0x000000000000781c */ /* 0x000fca0003f4f028 */
[----:B------:R-:W-:-:S08]  /*5670*/  @UP2 ULDC.64 UR14, c[0x0][0xae0] ;  /* 0x0002b800000e2ab9 */ /* 0x000fd00000000a00 */
[----:B------:R-:W-:-:S05]  /*5680*/  @P2 IMAD.HI.U32 R7, R10, UR14, RZ ;  /* 0x0000000e0a072c27 */ /* 0x000fca000f8e00ff */
[----:B------:R-:W-:-:S07]  /*5690*/  @P2 SHF.R.U32.HI R10, RZ, UR15, R7 ;  /* 0x0000000fff0a2c19 */ /* 0x000fce0008011607 */
.L_x_5237:
[----:B------:R-:W-:Y:S05]  /*56a0*/  BSYNC B0 ;  /* 0x0000000000007941 */ /* 0x000fea0003800000 */
.L_x_5235:
[----:B------:R-:W-:-:S04]  /*56b0*/  IMAD R7, R10, UR11, -R11 ;  /* 0x0000000b0a077c24 */ /* 0x000fc8000f8e0a0b */
[----:B------:R-:W-:-:S05]  /*56c0*/  IMAD.IADD R7, R7, 0x1, -R16 ;  /* 0x0000000107077824 */ /* 0x000fca00078e0a10 */
[----:B------:R-:W-:Y:S02]  /*56d0*/  VIMNMX R5, R5, R7, !PT ;  /* 0x0000000705057248 */ /* 0x000fe40007fe0100 */
[----:B------:R-:W-:-:S07]  /*56e0*/  VIADDMNMX R4, R7, UR11, R4, PT ;  /* 0x0000000b07047c46 */ /* 0x000fce000b800104 */
.L_x_5234:
[C---:B------:R-:W-:Y:S02]  /*56f0*/  ISETP.GE.AND P2, PT, R15.reuse, 0x2, PT ;  /* 0x000000020f00780c */ /* 0x040fe40003f46270 */
[----:B------:R-:W-:Y:S02]  /*5700*/  ISETP.GE.AND P6, PT, R15, 0xa, PT ;  /* 0x0000000a0f00780c */ /* 0x000fe40003fc6270 */
[----:B------:R-:W-:Y:S02]  /*5710*/  ISETP.GT.AND P4, PT, R5, 0x1, !P2 ;  /* 0x000000010500780c */ /* 0x000fe40005784270 */
[----:B------:R-:W-:Y:S02]  /*5720*/  ISETP.GE.AND P3, PT, R15, 0x9, PT ;  /* 0x000000090f00780c */ /* 0x000fe40003f66270 */
[----:B------:R-:W-:Y:S02]  /*5730*/  ISETP.LT.OR P4, PT, R4, 0x2, P4 ;  /* 0x000000020400780c */ /* 0x000fe40002781670 */
[----:B------:R-:W-:-:S02]  /*5740*/  P2R R21, PR, RZ, 0x40 ;  /* 0x00000040ff157803 */ /* 0x000fc40000000000 */
[----:B------:R-:W-:Y:S02]  /*5750*/  FSEL R20, R25, -INF , !P4 ;  /* 0xff80000019147808 */ /* 0x000fe40006000000 */
[C---:B------:R-:W-:Y:S02]  /*5760*/  ISETP.GT.AND P4, PT, R5.reuse, 0x9, !P6 ;  /* 0x000000090500780c */ /* 0x040fe40007784270 */
[----:B------:R-:W-:Y:S02]  /*5770*/  ISETP.GT.AND P5, PT, R5, 0x8, !P3 ;  /* 0x000000080500780c */ /* 0x000fe40005fa4270 */
[----:B------:R-:W-:Y:S02]  /*5780*/  ISETP.LT.OR P4, PT, R4, 0xa, P4 ;  /* 0x0000000a0400780c */ /* 0x000fe40002781670 */
[----:B------:R-:W-:Y:S02]  /*5790*/  ISETP.GE.AND P6, PT, R15, 0x11, PT ;  /* 0x000000110f00780c */ /* 0x000fe40003fc6270 */
[----:B------:R-:W-:-:S02]  /*57a0*/  FSEL R56, R29, -INF , !P4 ;  /* 0xff8000001d387808 */ /* 0x000fc40006000000 */
[----:B------:R-:W-:Y:S02]  /*57b0*/  ISETP.LT.OR P5, PT, R4, 0x9, P5 ;  /* 0x000000090400780c */ /* 0x000fe40002fa1670 */
[----:B------:R-:W-:Y:S02]  /*57c0*/  ISETP.GT.AND P4, PT, R5, 0x10, !P6 ;  /* 0x000000100500780c */ /* 0x000fe40007784270 */
[----:B------:R-:W-:Y:S02]  /*57d0*/  FSEL R28, R28, -INF , !P5 ;  /* 0xff8000001c1c7808 */ /* 0x000fe40006800000 */
        /* <DEDUP_REMOVED lines=41> */
[----:B------:R-:W-:Y:S02]  /*5a70*/  P2R R25, PR, RZ, 0x40 ;  /* 0x00000040ff197803 */ /* 0x000fe40000000000 */
        /* <DEDUP_REMOVED lines=20> */
[----:B------:R-:W-:Y:S02]  /*5bc0*/  PLOP3.LUT P6, PT, PT, PT, UP1, 0x40, 0x0 ;  /* 0x000000000000781c */ /* 0x000fe40003fce818 */
[----:B0-----:R-:W-:Y:S01]  /*5bd0*/  VIADDMNMX R7, R5, R13, R12, PT ;  /* 0x0000000d05077246 */ /* 0x001fe2000380010c */
[----:B------:R-:W-:-:S10]  /*5be0*/  IMAD.IADD R4, R14, 0x1, R5 ;  /* 0x000000010e047824 */ /* 0x000fd400078e0205 */
[----:B------:R-:W-:Y:S05]  /*5bf0*/  @P6 BRA `(.L_x_5238) ;  /* 0x0000000000646947 */ /* 0x000fea0003800000 */
        /* <DEDUP_REMOVED lines=9> */
[----:B------:R-:W-:Y:S01]  /*5c90*/  @P6 IMAD.HI.U32 R5, R6, UR14, RZ ;  /* 0x0000000e06056c27 */ /* 0x000fe2000f8e00ff */
[----:B------:R-:W-:-:S13]  /*5ca0*/  PLOP3.LUT P6, PT, PT, PT, UP2, 0x80, 0x0 ;  /* 0x000000000000781c */ /* 0x000fda0003fcf028 */
[----:B------:R-:W-:-:S04]  /*5cb0*/  @P6 SHF.R.U32.HI R6, RZ, UR15, R5 ;  /* 0x0000000fff066c19 */ /* 0x000fc80008011605 */
[----:B------:R-:W-:Y:S01]  /*5cc0*/  LOP3.LUT R6, RZ, R6, RZ, 0x33, !PT ;  /* 0x00000006ff067212 */ /* 0x000fe200078e33ff */
[----:B------:R-:W-:Y:S06]  /*5cd0*/  BRA `(.L_x_5241) ;  /* 0x0000000000187947 */ /* 0x000fec0003800000 */
.L_x_5240:
[----:B------:R-:W-:-:S06]  /*5ce0*/  UISETP.NE.AND UP2, UPT, UR11, 0x1, UPT ;  /* 0x000000010b00788c */ /* 0x000fcc000bf45270 */
[----:B------:R-:W-:-:S05]  /*5cf0*/  PLOP3.LUT P6, PT, PT, PT, UP2, 0x80, 0x0 ;  /* 0x000000000000781c */ /* 0x000fca0003fcf028 */
[----:B------:R-:W-:-:S08]  /*5d00*/  @UP2 ULDC.64 UR14, c[0x0][0xae0] ;  /* 0x0002b800000e2ab9 */ /* 0x000fd00000000a00 */
[----:B------:R-:W-:Y:S01]  /*5d10*/  @P6 IMAD.HI.U32 R5, R6, UR14, RZ ;  /* 0x0000000e06056c27 */ /* 0x000fe2000f8e00ff */
[----:B------:R-:W-:-:S13]  /*5d20*/  PLOP3.LUT P6, PT, PT, PT, UP2, 0x80, 0x0 ;  /* 0x000000000000781c */ /* 0x000fda0003fcf028 */
[----:B------:R-:W-:-:S07]  /*5d30*/  @P6 SHF.R.U32.HI R6, RZ, UR15, R5 ;  /* 0x0000000fff066c19 */ /* 0x000fce0008011605 */
.L_x_5241:
[----:B------:R-:W-:Y:S05]  /*5d40*/  BSYNC B0 ;  /* 0x0000000000007941 */ /* 0x000fea0003800000 */
.L_x_5239:
[----:B------:R-:W-:-:S04]  /*5d50*/  IMAD R5, R6, UR11, -R11 ;  /* 0x0000000b06057c24 */ /* 0x000fc8000f8e0a0b */
[----:B------:R-:W-:-:S05]  /*5d60*/  IMAD.IADD R5, R5, 0x1, -R16 ;  /* 0x0000000105057824 */ /* 0x000fca00078e0a10 */
[----:B------:R-:W-:Y:S02]  /*5d70*/  VIMNMX R4, R4, R5, !PT ;  /* 0x0000000504047248 */ /* 0x000fe40007fe0100 */
[----:B------:R-:W-:-:S07]  /*5d80*/  VIADDMNMX R7, R5, UR11, R7, PT ;  /* 0x0000000b05077c46 */ /* 0x000fce000b800107 */
.L_x_5238:
[----:B------:R-:W-:Y:S01]  /*5d90*/  ISETP.GT.AND P2, PT, R4, 0x1, !P2 ;  /* 0x000000010400780c */ /* 0x000fe20005744270 */
[----:B------:R-:W-:Y:S01]  /*5da0*/  ULDC UR19, c[0x0][0xa80] ;  /* 0x0002a00000137ab9 */ /* 0x000fe20000000800 */
[----:B------:R-:W-:Y:S01]  /*5db0*/  FMNMX.FTZ R5, R24, R20, !PT ;  /* 0x0000001418057209 */ /* 0x000fe20007810000 */
[----:B------:R-:W-:Y:S01]  /*5dc0*/  ULEA UR14, UR36, UR39, 0xc ;  /* 0x00000027240e7291 */ /* 0x000fe2000f8e603f */
[----:B------:R-:W-:Y:S01]  /*5dd0*/  ISETP.LT.OR P2, PT, R7, 0x2, P2 ;  /* 0x000000020700780c */ /* 0x000fe20001741670 */
[----:B------:R-:W-:Y:S01]  /*5de0*/  UMOV UR15, 0x40000040 ;  /* 0x40000040000f7882 */ /* 0x000fe20000000000 */
[----:B------:R-:W-:Y:S01]  /*5df0*/  FMNMX.FTZ R5, R28, R5, !PT ;  /* 0x000000051c057209 */ /* 0x000fe20007810000 */
[----:B------:R-:W-:Y:S01]  /*5e00*/  UIADD3 UR18, UR14, 0x80, URZ ;  /* 0x000000800e127890 */ /* 0x000fe2000fffe03f */
[----:B------:R-:W-:Y:S01]  /*5e10*/  FSEL R27, R27, -INF , !P2 ;  /* 0xff8000001b1b7808 */ /* 0x000fe20005000000 */
[----:B------:R-:W-:Y:S01]  /*5e20*/  UMOV UR23, 0x40000040 ;  /* 0x4000004000177882 */ /* 0x000fe20000000000 */
[----:B------:R-:W-:Y:S01]  /*5e30*/  ISETP.NE.AND P2, PT, R21, RZ, PT ;  /* 0x000000ff1500720c */ /* 0x000fe20003f45270 */
[----:B------:R-:W-:Y:S01]  /*5e40*/  @UP0 ULDC UR7, c[0x0][0x450] ;  /* 0x0001140000070ab9 */ /* 0x000fe20000000800 */
[----:B------:R-:W-:Y:S01]  /*5e50*/  FMNMX.FTZ R5, R56, R5, !PT ;  /* 0x0000000538057209 */ /* 0x000fe20007810000 */
[----:B------:R-:W-:Y:S01]  /*5e60*/  @!P1 VIADD R3, R3, 0x38860 ;  /* 0x0003886003039836 */ /* 0x000fe20000000000 */
[----:B------:R-:W-:Y:S01]  /*5e70*/  ISETP.GT.AND P2, PT, R4, 0x9, !P2 ;  /* 0x000000090400780c */ /* 0x000fe20005744270 */
[----:B------:R-:W-:Y:S01]  /*5e80*/  UMOV UR22, UR18 ;  /* 0x0000001200167c82 */ /* 0x000fe20008000000 */
[----:B------:R-:W-:Y:S01]  /*5e90*/  FMNMX.FTZ R5, R32, R5, !PT ;  /* 0x0000000520057209 */ /* 0x000fe20007810000 */
[----:B------:R-:W-:Y:S01]  /*5ea0*/  UIADD3 UR18, UR14, 0x100, URZ ;  /* 0x000001000e127890 */ /* 0x000fe2000fffe03f */
        /* <DEDUP_REMOVED lines=22> */
[----:B------:R-:W-:Y:S02]  /*6010*/  ISETP.GT.AND P3, PT, R4, 0x8, !P3 ;  /* 0x000000080400780c */ /* 0x000fe40005f64270 */
[----:B------:R-:W-:Y:S02]  /*6020*/  FSEL R38, R38, -INF , !P2 ;  /* 0xff80000026267808 */ /* 0x000fe40005000000 */
[----:B------:R-:W-:-:S02]  /*6030*/  ISETP.NE.AND P2, PT, R57, RZ, PT ;  /* 0x000000ff3900720c */ /* 0x000fc40003f45270 */
[----:B------:R-:W-:Y:S01]  /*6040*/  FMNMX.FTZ R5, R52, R5, !PT ;  /* 0x0000000534057209 */ /* 0x000fe20007810000 */
[----:B------:R-:W-:Y:S01]  /*6050*/  BAR.SYNC.DEFER_BLOCKING 0xf, 0x100 ;  /* 0x03c4000000007b1d */ /* 0x000fe20000010000 */
[----:B------:R-:W-:Y:S02]  /*6060*/  ISETP.GT.AND P2, PT, R4, 0x19, !P2 ;  /* 0x000000190400780c */ /* 0x000fe40005744270 */
[----:B------:R-:W-:Y:S02]  /*6070*/  ISETP.NE.AND P6, PT, R10, RZ, PT ;  /* 0x000000ff0a00720c */ /* 0x000fe40003fc5270 */
[C---:B------:R-:W-:Y:S02]  /*6080*/  ISETP.LT.OR P2, PT, R7.reuse, 0x1a, P2 ;  /* 0x0000001a0700780c */ /* 0x040fe40001741670 */
[----:B------:R-:W-:Y:S02]  /*6090*/  ISETP.LT.OR P3, PT, R7, 0x9, P3 ;  /* 0x000000090700780c */ /* 0x000fe40001f61670 */
[----:B------:R-:W-:-:S02]  /*60a0*/  FSEL R39, R39, -INF , !P2 ;  /* 0xff80000027277808 */ /* 0x000fc40005000000 */
[----:B------:R-:W-:Y:S02]  /*60b0*/  ISETP.NE.AND P2, PT, R37, RZ, PT ;  /* 0x000000ff2500720c */ /* 0x000fe40003f45270 */
[----:B------:R-:W-:Y:S02]  /*60c0*/  FMNMX.FTZ R10, R68, R5, !PT ;  /* 0x00000005440a7209 */ /* 0x000fe40007810000 */
[----:B------:R-:W-:Y:S02]  /*60d0*/  ISETP.GT.AND P2, PT, R4, 0x20, !P2 ;  /* 0x000000200400780c */ /* 0x000fe40005744270 */
[----:B------:R-:W-:Y:S01]  /*60e0*/  FSEL R30, R30, -INF , !P3 ;  /* 0xff8000001e1e7808 */ /* 0x000fe20005800000 */
[----:B------:R-:W0:Y:S01]  /*60f0*/  SHFL.BFLY PT, R5, R10, 0x2, 0x1f ;  /* 0x0c401f000a057f89 */ /* 0x000e2200000e0000 */
[----:B------:R-:W-:Y:S02]  /*6100*/  ISETP.LT.OR P2, PT, R7, 0x21, P2 ;  /* 0x000000210700780c */ /* 0x000fe40001741670 */
[----:B------:R-:W-:-:S02]  /*6110*/  ISETP.NE.AND P3, PT, R41, RZ, PT ;  /* 0x000000ff2900720c */ /* 0x000fc40003f65270 */
[----:B------:R-:W-:Y:S02]  /*6120*/  FSEL R42, R42, -INF , !P2 ;  /* 0xff8000002a2a7808 */ /* 0x000fe40005000000 */
[----:B------:R-:W-:Y:S02]  /*6130*/  ISETP.NE.AND P2, PT, R59, RZ, PT ;  /* 0x000000ff3b00720c */ /* 0x000fe40003f45270 */
[C---:B------:R-:W-:Y:S02]  /*6140*/  ISETP.GT.AND P4, PT, R4.reuse, 0x31, !P4 ;  /* 0x000000310400780c */ /* 0x040fe40006784270 */
[C---:B------:R-:W-:Y:S02]  /*6150*/  ISETP.GT.AND P2, PT, R4.reuse, 0x21, !P2 ;  /* 0x000000210400780c */ /* 0x040fe40005744270 */
[----:B------:R-:W-:Y:S02]  /*6160*/  ISETP.GT.AND P5, PT, R4, 0x38, !P5 ;  /* 0x000000380400780c */ /* 0x000fe40006fa4270 */
[----:B------:R-:W-:-:S02]  /*6170*/  ISETP.LT.OR P2, PT, R7, 0x22, P2 ;  /* 0x000000220700780c */ /* 0x000fc40001741670 */
[----:B------:R-:W-:Y:S02]  /*6180*/  ISETP.LT.OR P4, PT, R7, 0x32, P4 ;  /* 0x000000320700780c */ /* 0x000fe40002781670 */
[----:B------:R-:W-:Y:S02]  /*6190*/  FSEL R43, R43, -INF , !P2 ;  /* 0xff8000002b2b7808 */ /* 0x000fe40005000000 */
[----:B------:R-:W-:Y:S02]  /*61a0*/  ISETP.GT.AND P2, PT, R4, 0x28, !P3 ;  /* 0x000000280400780c */ /* 0x000fe40005f44270 */
[----:B------:R-:W-:Y:S02]  /*61b0*/  ISETP.NE.AND P3, PT, R45, RZ, PT ;  /* 0x000000ff2d00720c */ /* 0x000fe40003f65270 */
[----:B------:R-:W-:Y:S02]  /*61c0*/  ISETP.LT.OR P2, PT, R7, 0x29, P2 ;  /* 0x000000290700780c */ /* 0x000fe40001741670 */
[----:B0-----:R-:W-:-:S02]  /*61d0*/  FMNMX.FTZ R12, R10, R5, !PT ;  /* 0x000000050a0c7209 */ /* 0x001fc40007810000 */
[----:B------:R-:W-:Y:S02]  /*61e0*/  FSEL R46, R46, -INF , !P2 ;  /* 0xff8000002e2e7808 */ /* 0x000fe40005000000 */
[C---:B------:R-:W-:Y:S01]  /*61f0*/  ISETP.GT.AND P2, PT, R4.reuse, RZ, !P6 ;  /* 0x000000ff0400720c */ /* 0x040fe20007744270 */
[----:B------:R-:W0:Y:S01]  /*6200*/  SHFL.BFLY PT, R13, R12, 0x1, 0x1f ;  /* 0x0c201f000c0d7f89 */ /* 0x000e2200000e0000 */
[----:B------:R-:W-:Y:S02]  /*6210*/  ISETP.GT.AND P3, PT, R4, 0x30, !P3 ;  /* 0x000000300400780c */ /* 0x000fe40005f64270 */
[C---:B------:R-:W-:Y:S02]  /*6220*/  ISETP.LT.OR P2, PT, R7.reuse, 0x1, P2 ;  /* 0x000000010700780c */ /* 0x040fe40001741670 */
[----:B------:R-:W-:Y:S02]  /*6230*/  ISETP.LT.OR P3, PT, R7, 0x31, P3 ;  /* 0x000000310700780c */ /* 0x000fe40001f61670 */
        /* <DEDUP_REMOVED lines=8> */
[----:B------:R-:W-:Y:S02]  /*62c0*/  FMNMX.FTZ R6, R34, R5, !PT ;  /* 0x0000000522067209 */ /* 0x000fe40007810000 */
[----:B0-----:R-:W-:Y:S02]  /*62d0*/  FMNMX.FTZ R5, R12, R13, !PT ;  /* 0x0000000d0c057209 */ /* 0x001fe40007810000 */
[----:B------:R-:W-:Y:S02]  /*62e0*/  FMNMX.FTZ R11, R35, R6, !PT ;  /* 0x00000006230b7209 */ /* 0x000fe40007810000 */
[C---:B------:R-:W-:Y:S01]  /*62f0*/  FSETP.NEU.FTZ.AND P2, PT, R5.reuse, -INF , PT ;  /* 0xff8000000500780b */ /* 0x040fe20003f5d000 */
[----:B------:R-:W-:Y:S01]  /*6300*/  FMUL.FTZ R10, R5, UR19 ;  /* 0x00000013050a7c20 */ /* 0x000fe20008410000 */
[----:B------:R-:W-:-:S02]  /*6310*/  FMNMX.FTZ R6, R38, R11, !PT ;  /* 0x0000000b26067209 */ /* 0x000fc40007810000 */
[----:B------:R-:W-:Y:S02]  /*6320*/  ISETP.NE.AND P6, PT, R15, RZ, PT ;  /* 0x000000ff0f00720c */ /* 0x000fe40003fc5270 */
[----:B------:R-:W-:Y:S02]  /*6330*/  FMNMX.FTZ R11, R39, R6, !PT ;  /* 0x00000006270b7209 */ /* 0x000fe40007810000 */
[----:B------:R-:W-:Y:S02]  /*6340*/  FSEL R50, R50, -INF , !P3 ;  /* 0xff80000032327808 */ /* 0x000fe40005800000 */
[----:B------:R-:W-:Y:S02]  /*6350*/  FMNMX.FTZ R6, R42, R11, !PT ;  /* 0x0000000b2a067209 */ /* 0x000fe40007810000 */
[----:B------:R-:W-:Y:S02]  /*6360*/  FSEL R25, R10, RZ, P2 ;  /* 0x000000ff0a197208 */ /* 0x000fe40001000000 */
[----:B------:R-:W-:-:S02]  /*6370*/  FMNMX.FTZ R11, R43, R6, !PT ;  /* 0x000000062b0b7209 */ /* 0x000fc40007810000 */
[----:B------:R-:W-:Y:S01]  /*6380*/  ISETP.GT.AND P2, PT, R4, 0x39, !P6 ;  /* 0x000000390400780c */ /* 0x000fe20007744270 */
[--C-:B------:R-:W-:Y:S01]  /*6390*/  FFMA.FTZ R4, R24, UR19, -R25.reuse ;  /* 0x0000001318047c23 */ /* 0x100fe20008010819 */
[----:B------:R-:W-:Y:S01]  /*63a0*/  FMNMX.FTZ R6, R46, R11, !PT ;  /* 0x0000000b2e067209 */ /* 0x000fe20007810000 */
[--C-:B------:R-:W-:Y:S01]  /*63b0*/  FFMA.FTZ R12, R20, UR19, -R25.reuse ;  /* 0x00000013140c7c23 */ /* 0x100fe20008010819 */
        /* <DEDUP_REMOVED lines=8> */
[----:B------:R-:W-:Y:S01]  /*6440*/  ISETP.LT.OR P2, PT, R7, 0x3a, P2 ;  /* 0x0000003a0700780c */ /* 0x000fe20001741670 */
[----:B------:R0:W-:Y:S01]  /*6450*/  MUFU.EX2 R11, R12 ;  /* 0x0000000c000b7308 */ /* 0x0001e20000000800 */
[----:B------:R-:W-:Y:S01]  /*6460*/  FSEL R54, R54, -INF , !P5 ;  /* 0xff80000036367808 */ /* 0x000fe20006800000 */
[--C-:B------:R-:W-:Y:S01]  /*6470*/  FFMA.FTZ R20, R44, UR19, -R25.reuse ;  /* 0x000000132c147c23 */ /* 0x100fe20008010819 */
[----:B------:R-:W-:Y:S01]  /*6480*/  FMNMX.FTZ R7, R51, R6, !PT ;  /* 0x0000000633077209 */ /* 0x000fe20007810000 */
[--C-:B------:R-:W-:Y:S01]  /*6490*/  FFMA.FTZ R6, R28, UR19, -R25.reuse ;  /* 0x000000131c067c23 */ /* 0x100fe20008010819 */
[----:B------:R-:W-:Y:S01]  /*64a0*/  FSEL R55, R55, -INF , !P2 ;  /* 0xff80000037377808 */ /* 0x000fe20005000000 */
[--C-:B------:R-:W-:Y:S01]  /*64b0*/  FFMA.FTZ R171, R64, UR19, -R25.reuse ;  /* 0x0000001340ab7c23 */ /* 0x100fe20008010819 */
[----:B------:R-:W-:Y:S01]  /*64c0*/  FMNMX.FTZ R10, R54, R7, !PT ;  /* 0x00000007360a7209 */ /* 0x000fe20007810000 */
[--C-:B------:R-:W-:Y:S01]  /*64d0*/  FFMA.FTZ R170, R48, UR19, -R25.reuse ;  /* 0x0000001330aa7c23 */ /* 0x100fe20008010819 */
[--C-:B0-----:R-:W-:Y:S01]  /*64e0*/  FFMA.FTZ R12, R36, UR19, -R25.reuse ;  /* 0x00000013240c7c23 */ /* 0x101fe20008010819 */
[--C-:B------:R-:W-:Y:S01]  /*64f0*/  FFMA.FTZ R173, R66, UR19, -R25.reuse ;  /* 0x0000001342ad7c23 */ /* 0x100fe20008010819 */
[----:B------:R-:W-:Y:S01]  /*6500*/  FMNMX.FTZ R7, R55, R10, !PT ;  /* 0x0000000a37077209 */ /* 0x000fe20007810000 */
[--C-:B------:R-:W-:Y:S01]  /*6510*/  FFMA.FTZ R10, R32, UR19, -R25.reuse ;  /* 0x00000013200a7c23 */ /* 0x100fe20008010819 */
[--C-:B------:R-:W-:Y:S01]  /*6520*/  FFMA.FTZ R172, R52, UR19, -R25.reuse ;  /* 0x0000001334ac7c23 */ /* 0x100fe20008010819 */
[--C-:B------:R-:W-:Y:S01]  /*6530*/  FFMA.FTZ R175, R68, UR19, -R25.reuse ;  /* 0x0000001344af7c23 */ /* 0x100fe20008010819 */
[----:B------:R-:W-:Y:S01]  /*6540*/  FFMA.FTZ R28, R40, UR19, -R25 ;  /* 0x00000013281c7c23 */ /* 0x000fe20008010819 */
[----:B------:R-:W0:Y:S01]  /*6550*/  SHFL.BFLY PT, R14, R7, 0x2, 0x1f ;  /* 0x0c401f00070e7f89 */ /* 0x000e2200000e0000 */
[----:B------:R-:W1:Y:S01]  /*6560*/  MUFU.EX2 R4, R4 ;  /* 0x0000000400047308 */ /* 0x000e620000000800 */
[----:B------:R-:W-:-:S02]  /*6570*/  R2UR UR5, R18 ;  /* 0x00000000120572ca */ /* 0x000fc400000e0000 */
[----:B------:R-:W-:-:S05]  /*6580*/  @!P1 PRMT R3, RZ, 0x654, R3 ;  /* 0x00000654ff039816 */ /* 0x000fca0000000003 */
[----:B------:R-:W-:Y:S08]  /*6590*/  MUFU.EX2 R6, R6 ;  /* 0x0000000600067308 */ /* 0x000ff00000000800 */
[----:B------:R-:W2:Y:S01]  /*65a0*/  MUFU.EX2 R13, R13 ;  /* 0x0000000d000d7308 */ /* 0x000ea20000000800 */
[----:B-1----:R-:W-:Y:S01]  /*65b0*/  F2FP.F16.F32.PACK_AB R152, R11, R4 ;  /* 0x000000040b98723e */ /* 0x002fe200000000ff */
[----:B------:R-:W-:Y:S01]  /*65c0*/  FADD.FTZ R11, R4, R11 ;  /* 0x0000000b040b7221 */ /* 0x000fe20000010000 */
[----:B0-----:R-:W-:-:S05]  /*65d0*/  FMNMX.FTZ R24, R7, R14, !PT ;  /* 0x0000000e07187209 */ /* 0x001fca0007810000 */
[----:B------:R-:W-:Y:S01]  /*65e0*/  MUFU.EX2 R10, R10 ;  /* 0x0000000a000a7308 */ /* 0x000fe20000000800 */
[----:B------:R-:W0:Y:S07]  /*65f0*/  SHFL.BFLY PT, R7, R24, 0x1, 0x1f ;  /* 0x0c201f0018077f89 */ /* 0x000e2e00000e0000 */
[----:B------:R-:W1:Y:S01]  /*6600*/  MUFU.EX2 R15, R15 ;  /* 0x0000000f000f7308 */ /* 0x000e620000000800 */
[----:B--2---:R-:W-:Y:S01]  /*6610*/  F2FP.F16.F32.PACK_AB R154, R13, R6 ;  /* 0x000000060d9a723e */ /* 0x004fe200000000ff */
[----:B------:R-:W-:-:S04]  /*6620*/  FADD.FTZ R6, R6, R11 ;  /* 0x0000000b06067221 */ /* 0x000fc80000010000 */
[----:B------:R-:W-:Y:S01]  /*6630*/  FADD.FTZ R13, R13, R6 ;  /* 0x000000060d0d7221 */ /* 0x000fe20000010000 */
[----:B------:R-:W-:Y:S01]  /*6640*/  VIADD R6, R168, 0xfffffffe ;  /* 0xfffffffea8067836 */ /* 0x000fe20000000000 */
[----:B------:R-:W-:Y:S08]  /*6650*/  MUFU.EX2 R12, R12 ;  /* 0x0000000c000c7308 */ /* 0x000ff00000000800 */
[----:B------:R-:W2:Y:S01]  /*6660*/  MUFU.EX2 R21, R21 ;  /* 0x0000001500157308 */ /* 0x000ea20000000800 */
[----:B-1----:R-:W-:Y:S01]  /*6670*/  F2FP.F16.F32.PACK_AB R156, R15, R10 ;  /* 0x0000000a0f9c723e */ /* 0x002fe200000000ff */
[----:B------:R-:W-:Y:S01]  /*6680*/  FADD.FTZ R10, R10, R13 ;  /* 0x0000000d0a0a7221 */ /* 0x000fe20000010000 */
[----:B0-----:R-:W-:-:S03]  /*6690*/  FMNMX.FTZ R7, R24, R7, !PT ;  /* 0x0000000718077209 */ /* 0x001fc60007810000 */
[----:B------:R-:W-:Y:S01]  /*66a0*/  FADD.FTZ R15, R15, R10 ;  /* 0x0000000a0f0f7221 */ /* 0x000fe20000010000 */
[C---:B------:R-:W-:Y:S01]  /*66b0*/  FSETP.NEU.FTZ.AND P2, PT, R7.reuse, -INF , PT ;  /* 0xff8000000700780b */ /* 0x040fe20003f5d000 */
[----:B------:R-:W-:Y:S01]  /*66c0*/  FMUL.FTZ R24, R7, UR19 ;  /* 0x0000001307187c20 */ /* 0x000fe20008410000 */
[----:B------:R-:W-:Y:S04]  /*66d0*/  MUFU.EX2 R14, R28 ;  /* 0x0000001c000e7308 */ /* 0x000fe80000000800 */
[----:B------:R-:W-:Y:S02]  /*66e0*/  FSEL R24, R24, RZ, P2 ;  /* 0x000000ff18187208 */ /* 0x000fe40001000000 */
[----:B------:R-:W-:Y:S02]  /*66f0*/  PLOP3.LUT P2, PT, PT, PT, UP1, 0x40, 0x0 ;  /* 0x000000000000781c */ /* 0x000fe40003f4e818 */
[----:B------:R-:W0:Y:S01]  /*6700*/  MUFU.EX2 R169, R169 ;  /* 0x000000a900a97308 */ /* 0x000e220000000800 */
        /* <DEDUP_REMOVED lines=16> */
[----:B------:R-:W-:Y:S01]  /*6810*/  MUFU.EX2 R174, R174 ;  /* 0x000000ae00ae7308 */ /* 0x000fe20000000800 */
[----:B--2---:R-:W-:Y:S01]  /*6820*/  F2FP.F16.F32.PACK_AB R158, R21, R12 ;  /* 0x0000000c159e723e */ /* 0x004fe200000000ff */
[----:B------:R-:W-:Y:S01]  /*6830*/  FADD.FTZ R12, R12, R15 ;  /* 0x0000000f0c0c7221 */ /* 0x000fe20000010000 */
[----:B0-----:R-:W-:-:S03]  /*6840*/  F2FP.F16.F32.PACK_AB R160, R169, R14 ;  /* 0x0000000ea9a0723e */ /* 0x001fc600000000ff */
[----:B------:R-:W-:Y:S02]  /*6850*/  FADD.FTZ R21, R21, R12 ;  /* 0x0000000c15157221 */ /* 0x000fe40000010000 */
[----:B------:R-:W0:Y:S02]  /*6860*/  MUFU.EX2 R177, R177 ;  /* 0x000000b100b17308 */ /* 0x000e240000000800 */
[----:B------:R-:W-:-:S04]  /*6870*/  FADD.FTZ R14, R14, R21 ;  /* 0x000000150e0e7221 */ /* 0x000fc80000010000 */
[----:B------:R-:W-:Y:S02]  /*6880*/  FADD.FTZ R169, R169, R14 ;  /* 0x0000000ea9a97221 */ /* 0x000fe40000010000 */
[----:B------:R-:W-:Y:S08]  /*6890*/  MUFU.EX2 R176, R176 ;  /* 0x000000b000b07308 */ /* 0x000ff00000000800 */
[----:B------:R-:W1:Y:S01]  /*68a0*/  MUFU.EX2 R179, R179 ;  /* 0x000000b300b37308 */ /* 0x000e620000000800 */
[----:B0-----:R-:W-:Y:S01]  /*68b0*/  F2FP.F16.F32.PACK_AB R153, R177, R174 ;  /* 0x000000aeb199723e */ /* 0x001fe200000000ff */
[----:B------:R-:W-:-:S06]  /*68c0*/  FADD.FTZ R177, R174, R177 ;  /* 0x000000b1aeb17221 */ /* 0x000fcc0000010000 */
[----:B------:R-:W-:Y:S08]  /*68d0*/  MUFU.EX2 R178, R178 ;  /* 0x000000b200b27308 */ /* 0x000ff00000000800 */
[----:B------:R-:W0:Y:S01]  /*68e0*/  MUFU.EX2 R181, R181 ;  /* 0x000000b500b57308 */ /* 0x000e220000000800 */
[----:B-1----:R-:W-:Y:S01]  /*68f0*/  F2FP.F16.F32.PACK_AB R155, R179, R176 ;  /* 0x000000b0b39b723e */ /* 0x002fe200000000ff */
[----:B------:R-:W-:-:S04]  /*6900*/  FADD.FTZ R176, R176, R177 ;  /* 0x000000b1b0b07221 */ /* 0x000fc80000010000 */
[----:B------:R1:W-:Y:S01]  /*6910*/  STSM.16.M88.4 [R22+0x36400], R152 ;  /* 0x0364009816007844 */ /* 0x0003e20000000200 */
[----:B------:R-:W-:Y:S01]  /*6920*/  FADD.FTZ R179, R179, R176 ;  /* 0x000000b0b3b37221 */ /* 0x000fe20000010000 */
[----:B------:R-:W-:Y:S08]  /*6930*/  MUFU.EX2 R180, R180 ;  /* 0x000000b400b47308 */ /* 0x000ff00000000800 */
[----:B------:R-:W2:Y:S01]  /*6940*/  MUFU.EX2 R183, R183 ;  /* 0x000000b700b77308 */ /* 0x000ea20000000800 */
[----:B0-----:R-:W-:Y:S01]  /*6950*/  F2FP.F16.F32.PACK_AB R157, R181, R178 ;  /* 0x000000b2b59d723e */ /* 0x001fe200000000ff */
[----:B------:R-:W-:-:S04]  /*6960*/  FADD.FTZ R178, R178, R179 ;  /* 0x000000b3b2b27221 */ /* 0x000fc80000010000 */
[----:B------:R-:W-:Y:S02]  /*6970*/  FADD.FTZ R181, R181, R178 ;  /* 0x000000b2b5b57221 */ /* 0x000fe40000010000 */
[----:B------:R-:W-:Y:S08]  /*6980*/  MUFU.EX2 R20, R20 ;  /* 0x0000001400147308 */ /* 0x000ff00000000800 */
[----:B------:R-:W0:Y:S01]  /*6990*/  MUFU.EX2 R171, R171 ;  /* 0x000000ab00ab7308 */ /* 0x000e220000000800 */
[----:B--2---:R-:W-:Y:S01]  /*69a0*/  F2FP.F16.F32.PACK_AB R159, R183, R180 ;  /* 0x000000b4b79f723e */ /* 0x004fe200000000ff */
[----:B------:R-:W-:-:S04]  /*69b0*/  FADD.FTZ R180, R180, R181 ;  /* 0x000000b5b4b47221 */ /* 0x000fc80000010000 */
[----:B------:R1:W-:Y:S01]  /*69c0*/  STSM.16.M88.4 [R185], R156 ;  /* 0x0000009cb9007844 */ /* 0x0003e20000000200 */
        /* <DEDUP_REMOVED lines=10> */
[----:B------:R-:W-:Y:S02]  /*6a70*/  FADD.FTZ R197, R197, R182 ;  /* 0x000000b6c5c57221 */ /* 0x000fe40000010000 */
[----:B------:R-:W-:Y:S08]  /*6a80*/  MUFU.EX2 R170, R170 ;  /* 0x000000aa00aa7308 */ /* 0x000ff00000000800 */
[----:B------:R-:W2:Y:S01]  /*6a90*/  MUFU.EX2 R173, R173 ;  /* 0x000000ad00ad7308 */ /* 0x000ea20000000800 */
[----:B0-----:R-:W-:Y:S01]  /*6aa0*/  F2FP.F16.F32.PACK_AB R163, R199, R198 ;  /* 0x000000c6c7a3723e */ /* 0x001fe200000000ff */
[----:B------:R-:W-:-:S04]  /*6ab0*/  FADD.FTZ R198, R198, R197 ;  /* 0x000000c5c6c67221 */ /* 0x000fc80000010000 */
[----:B------:R1:W-:Y:S01]  /*6ac0*/  STSM.16.M88.4 [R23], R160 ;  /* 0x000000a017007844 */ /* 0x0003e20000000200 */
[----:B------:R-:W-:Y:S01]  /*6ad0*/  FADD.FTZ R199, R199, R198 ;  /* 0x000000c6c7c77221 */ /* 0x000fe20000010000 */
        /* <DEDUP_REMOVED lines=8> */
[----:B------:R-:W-:-:S06]  /*6b60*/  FADD.FTZ R172, R172, R173 ;  /* 0x000000adacac7221 */ /* 0x000fcc0000010000 */
[----:B------:R-:W0:Y:S08]  /*6b70*/  MUFU.EX2 R202, R202 ;  /* 0x000000ca00ca7308 */ /* 0x000e300000000800 */
[----:B------:R-:W3:Y:S01]  /*6b80*/  MUFU.EX2 R203, R203 ;  /* 0x000000cb00cb7308 */ /* 0x000ee20000000800 */
[----:B--2---:R-:W-:Y:S01]  /*6b90*/  F2FP.F16.F32.PACK_AB R165, R201, R200 ;  /* 0x000000c8c9a5723e */ /* 0x004fe200000000ff */
[----:B------:R-:W-:-:S04]  /*6ba0*/  FADD.FTZ R200, R200, R199 ;  /* 0x000000c7c8c87221 */ /* 0x000fc80000010000 */
[----:B------:R-:W-:-:S04]  /*6bb0*/  FADD.FTZ R201, R201, R200 ;  /* 0x000000c8c9c97221 */ /* 0x000fc80000010000 */
[----:B0-----:R-:W-:Y:S01]  /*6bc0*/  FADD.FTZ R4, R202, R201 ;  /* 0x000000c9ca047221 */ /* 0x001fe20000010000 */
[----:B---3--:R-:W-:-:S03]  /*6bd0*/  F2FP.F16.F32.PACK_AB R167, R203, R202 ;  /* 0x000000cacba7723e */ /* 0x008fc600000000ff */
[----:B------:R-:W-:Y:S02]  /*6be0*/  FADD.FTZ R4, R203, R4 ;  /* 0x00000004cb047221 */ /* 0x000fe40000010000 */
[----:B------:R1:W-:Y:S01]  /*6bf0*/  STSM.16.M88.4 [R184], R164 ;  /* 0x000000a4b8007844 */ /* 0x0003e20000000200 */
[----:B------:R-:W-:-:S06]  /*6c00*/  WARPGROUP.ARRIVE ;  /* 0x00000000000079c5 */ /* 0x000fcc0000000000 */
[----:B------:R-:W-:Y:S01]  /*6c10*/  HGMMA.64x256x16.F32 R24, R152, gdesc[UR12].tnspB, RZ, !UPT, gsb0 ;  /* 0x43e0000c98187df0 */ /* 0x000fe2000c0008ff */
[----:B------:R-:W-:Y:S01]  /*6c20*/  UIADD3 UR14, UR14, 0x180, URZ ;  /* 0x000001800e0e7890 */ /* 0x000fe2000fffe03f */
[----:B------:R-:W-:Y:S01]  /*6c30*/  UMOV UR15, 0x40000040 ;  /* 0x40000040000f7882 */ /* 0x000fe20000000000 */
[----:B------:R-:W-:Y:S02]  /*6c40*/  WARPGROUP.DEPBAR.LE gsb0, 0x0 ;  /* 0x00008000000079c5 */ /* 0x000fe40000010000 */
[----:B------:R-:W-:-:S15]  /*6c50*/  WARPGROUP.ARRIVE ;  /* 0x00000000000079c5 */ /* 0x000fde0000000000 */
[----:B------:R-:W-:-:S08]  /*6c60*/  NOP ;  /* 0x0000000000007918 */ /* 0x000fd00000000000 */
        /* <DEDUP_REMOVED lines=8> */
[----:B------:R-:W-:-:S15]  /*6cf0*/  WARPGROUP.ARRIVE ;  /* 0x00000000000079c5 */ /* 0x000fde0000000000 */
[----:B------:R-:W-:-:S08]  /*6d00*/  NOP ;  /* 0x0000000000007918 */ /* 0x000fd00000000000 */
[----:B------:R-:W-:Y:S01]  /*6d10*/  HGMMA.64x256x16.F32 R24, R164, gdesc[UR12].tnspB, R24, gsb0 ;  /* 0x43e0000ca4187df0 */ /* 0x000fe20008000818 */
[----:B------:R-:W-:Y:S02]  /*6d20*/  @UP0 ULDC UR14, c[0x0][0x44c] ;  /* 0x00011300000e0ab9 */ /* 0x000fe40000000800 */
[----:B------:R-:W-:-:S04]  /*6d30*/  UIMAD.WIDE.U32 UR14, UR5, UR14, URZ ;  /* 0x0000000e050e72a5 */ /* 0x000fc8000f8e003f */
[----:B------:R-:W-:-:S04]  /*6d40*/  @UP0 USHF.R.U32.HI UR5, URZ, UR7, UR15 ;  /* 0x000000073f050299 */ /* 0x000fc8000801160f */
[----:B------:R-:W-:-:S04]  /*6d50*/  UIADD3 UR40, UR40, UR5, URZ ;  /* 0x0000000528287290 */ /* 0x000fc8000fffe03f */
[----:B------:R-:W-:Y:S01]  /*6d60*/  UIADD3 UR10, UR40, UR10, URZ ;  /* 0x0000000a280a7290 */ /* 0x000fe2000fffe03f */
[----:B------:R-:W-:Y:S02]  /*6d70*/  WARPGROUP.DEPBAR.LE gsb0, 0x0 ;  /* 0x00008000000079c5 */ /* 0x000fe40000010000 */
[----:B------:R0:W-:Y:S06]  /*6d80*/  MEMBAR.ALL.CTA ;  /* 0x0000000000007992 */ /* 0x0001ec0000008000 */
[----:B0-----:R-:W0:Y:S02]  /*6d90*/  FENCE.VIEW.ASYNC.S ;  /* 0x00000000000073c6 */ /* 0x001e240000000000 */
[----:B0-----:R-:W-:Y:S01]  /*6da0*/  NOP ;  /* 0x0000000000007918 */ /* 0x001fe20000000000 */
[----:B------:R-:W-:Y:S06]  /*6db0*/  BAR.ARV 0xe, 0x100 ;  /* 0x0384000000007b1d */ /* 0x000fec0000002000 */
[----:B------:R0:W-:Y:S02]  /*6dc0*/  @!P1 SYNCS.ARRIVE.TRANS64.RED.A1T0 RZ, [R3+URZ], RZ ;  /* 0x000000ff03ff99a7 */ /* 0x0001e4000810043f */
[----:B0-----:R-:W-:Y:S01]  /*6dd0*/  FADD.FTZ R3, R175, R172 ;  /* 0x000000acaf037221 */ /* 0x001fe20000010000 */
[----:B-1----:R-:W-:Y:S06]  /*6de0*/  @P2 BRA `(.L_x_5242) ;  /* 0x0000000000442947 */ /* 0x002fec0003800000 */
        /* <DEDUP_REMOVED lines=10> */
.L_x_5243:
[----:B------:R-:W-:-:S11]  /*6e90*/  UISETP.NE.AND UP2, UPT, UR11, 0x1, UPT ;  /* 0x000000010b00788c */ /* 0x000fd6000bf45270 */
[----:B------:R-:W-:Y:S02]  /*6ea0*/  @UP2 ULDC.64 UR22, c[0x0][0xae0] ;  /* 0x0002b80000162ab9 */ /* 0x000fe40000000a00 */
[----:B------:R-:W-:-:S04]  /*6eb0*/  UIMAD.WIDE.U32 UR14, UR5, UR22, URZ ;  /* 0x00000016050e72a5 */ /* 0x000fc8000f8e003f */
[----:B------:R-:W-:-:S12]  /*6ec0*/  @UP2 USHF.R.U32.HI UR5, URZ, UR23, UR15 ;  /* 0x000000173f052299 */ /* 0x000fd8000801160f */
.L_x_5244:
[----:B------:R-:W-:-:S04]  /*6ed0*/  UIMAD UR5, UR5, UR11, UR11 ;  /* 0x0000000b050572a4 */ /* 0x000fc8000f8e020b */
[----:B------:R-:W-:-:S04]  /*6ee0*/  UISETP.LT.AND UP2, UPT, UR10, UR5, UPT ;  /* 0x000000050a00728c */ /* 0x000fc8000bf41270 */
[----:B------:R-:W-:-:S12]  /*6ef0*/  USEL UR10, UR10, UR5, UP2 ;  /* 0x000000050a0a7287 */ /* 0x000fd80009000000 */
.L_x_5242:
[----:B------:R-:W-:Y:S01]  /*6f00*/  R2UR UR32, R189 ;  /* 0x00000000bd2072ca */ /* 0x000fe200000e0000 */
[----:B------:R-:W-:-:S04]  /*6f10*/  USHF.R.S32.HI UR5, URZ, 0x1f, UR10 ;  /* 0x0000001f3f057899 */ /* 0x000fc8000801140a */
[----:B------:R-:W-:-:S04]  /*6f20*/  ULEA.HI UR5, UR5, UR10, URZ, 0x6 ;  /* 0x0000000a05057291 */ /* 0x000fc8000f8f303f */
[----:B------:R-:W-:-:S04]  /*6f30*/  USHF.R.S32.HI UR5, URZ, 0x6, UR5 ;  /* 0x000000063f057899 */ /* 0x000fc80008011405 */
[----:B------:R-:W-:-:S04]  /*6f40*/  UISETP.LT.AND UP2, UPT, UR32, UR5, UPT ;  /* 0x000000052000728c */ /* 0x000fc8000bf41270 */
[----:B------:R-:W-:-:S06]  /*6f50*/  USEL UR32, UR32, UR5, !UP2 ;  /* 0x0000000520207287 */ /* 0x000fcc000d000000 */
[----:B------:R-:W-:-:S13]  /*6f60*/  ISETP.GE.AND P2, PT, R6, UR32, PT ;  /* 0x0000002006007c0c */ /* 0x000fda000bf46270 */
[----:B------:R-:W-:Y:S05]  /*6f70*/  @!P2 BRA `(.L_x_5245) ;  /* 0x000000340004a947 */ /* 0x000fea0003800000 */
.L_x_5262:
[----:B------:R-:W-:-:S04]  /*6f80*/  UIADD3 UR7, UR36, 0x1, URZ ;  /* 0x0000000124077890 */ /* 0x000fc8000fffe03f */
[----:B------:R-:W-:-:S04]  /*6f90*/  UISETP.NE.AND UP2, UPT, UR7, 0x2, UPT ;  /* 0x000000020700788c */ /* 0x000fc8000bf45270 */
[----:B------:R-:W-:Y:S02]  /*6fa0*/  USEL UR5, URZ, 0x1, UP2 ;  /* 0x000000013f057887 */ /* 0x000fe40009000000 */
[----:B------:R-:W-:-:S04]  /*6fb0*/  USEL UR7, UR7, URZ, UP2 ;  /* 0x0000003f07077287 */ /* 0x000fc80009000000 */
[----:B------:R-:W-:Y:S01]  /*6fc0*/  LOP3.LUT R2, R2, UR5, RZ, 0x3c, !PT ;  /* 0x0000000502027c12 */ /* 0x000fe2000f8e3cff */
[----:B0-----:R-:W-:Y:S07]  /*6fd0*/  @!P0 BRA `(.L_x_5246) ;  /* 0x0000000000048947 */ /* 0x001fee0003800000 */
[----:B------:R-:W-:Y:S01]  /*6fe0*/  BPT.TRAP 0x1 ;  /* 0x000000040000795c */ /* 0x000fe20000300000 */
.L_x_5246:
[----:B------:R-:W-:Y:S01]  /*6ff0*/  ULEA UR5, UR7, UR37, 0x3 ;  /* 0x0000002507057291 */ /* 0x000fe2000f8e183f */
[----:B------:R-:W-:-:S08]  /*7000*/  SHF.L.U32 R8, R2, 0x1f, RZ ;  /* 0x0000001f02087819 */ /* 0x000fd000000006ff */
[----:B------:R0:W1:Y:S01]  /*7010*/  SYNCS.PHASECHK.TRANS64.TRYWAIT P2, [UR5+0x38830], R8 ;  /* 0x03883008ff0075a7 */ /* 0x0000620008040145 */
[----:B------:R-:W-:Y:S05]  /*7020*/  @!P0 BRA `(.L_x_5247) ;  /* 0x0000000000048947 */ /* 0x000fea0003800000 */
[----:B------:R-:W-:Y:S01]  /*7030*/  BPT.TRAP 0x1 ;  /* 0x000000040000795c */ /* 0x000fe20000300000 */
.L_x_5247:
[----:B-1----:R-:W-:Y:S05]  /*7040*/  @P2 BRA `(.L_x_5248) ;  /* 0x0000000000082947 */ /* 0x002fea0003800000 */
[----:B------:R-:W1:Y:S02]  /*7050*/  SYNCS.PHASECHK.TRANS64.TRYWAIT P2, [UR5+0x38830], R8 ;  /* 0x03883008ff0075a7 */ /* 0x000e640008040145 */
[----:B-1----:R-:W-:Y:S05]  /*7060*/  @!P2 BRA `(.L_x_5249) ;  /* 0x000001300078a947 */ /* 0x002fea0003800000 */
.L_x_5248:
[----:B------:R-:W-:Y:S01]  /*7070*/  R2UR UR10, R0 ;  /* 0x00000000000a72ca */ /* 0x000fe200000e0000 */
[----:B------:R-:W-:Y:S01]  /*7080*/  WARPGROUP.ARRIVE ;  /* 0x00000000000079c5 */ /* 0x000fe20000000000 */
        /* <DEDUP_REMOVED lines=21> */
.L_x_5250:
[----:B------:R2:W3:Y:S01]  /*71e0*/  SYNCS.PHASECHK.TRANS64.TRYWAIT P2, [UR5+0x38850], R8 ;  /* 0x03885008ff0075a7 */ /* 0x0004e20008040145 */
[----:B------:R-:W-:Y:S05]  /*71f0*/  @!P0 BRA `(.L_x_5251) ;  /* 0x0000000000048947 */ /* 0x000fea0003800000 */
[----:B------:R-:W-:Y:S01]  /*7200*/  BPT.TRAP 0x1 ;  /* 0x000000040000795c */ /* 0x000fe20000300000 */
.L_x_5251:
[----:B---3--:R-:W-:Y:S05]  /*7210*/  @P2 BRA `(.L_x_5252) ;  /* 0x0000000000082947 */ /* 0x008fea0003800000 */
[----:B------:R-:W3:Y:S02]  /*7220*/  SYNCS.PHASECHK.TRANS64.TRYWAIT P2, [UR5+0x38850], R8 ;  /* 0x03885008ff0075a7 */ /* 0x000ee40008040145 */
[----:B---3--:R-:W-:Y:S05]  /*7230*/  @!P2 BRA `(.L_x_5253) ;  /* 0x00000130001ca947 */ /* 0x008fea0003800000 */
.L_x_5252:
[----:B------:R-:W-:Y:S01]  /*7240*/  ULEA UR26, UR7, UR4, 0xc ;  /* 0x00000004071a7291 */ /* 0x000fe2000f8e603f */
[----:B------:R-:W-:Y:S01]  /*7250*/  WARPGROUP.ARRIVE ;  /* 0x00000000000079c5 */ /* 0x000fe20000000000 */
[----:B------:R-:W-:Y:S01]  /*7260*/  UMOV UR27, 0x40000040 ;  /* 0x40000040001b7882 */ /* 0x000fe20000000000 */
[----:B------:R-:W-:-:S04]  /*7270*/  UIADD3 UR28, UR6, 0x2, URZ ;  /* 0x00000002061c7890 */ /* 0x000fc8000fffe03f */
[----:B-1----:R-:W1:Y:S01]  /*7280*/  S2R R9, SR_TID.X ;  /* 0x0000000000097919 */ /* 0x002e620000002100 */
[----:B------:R-:W-:Y:S01]  /*7290*/  UIADD3 UR30, UR26, 0x2, URZ ;  /* 0x000000021a1e7890 */ /* 0x000fe2000fffe03f */
[----:B------:R-:W-:Y:S01]  /*72a0*/  PLOP3.LUT P2, PT, PT, PT, UP0, 0x80, 0x0 ;  /* 0x000000000000781c */ /* 0x000fe20003f4f008 */
[----:B------:R-:W-:Y:S01]  /*72b0*/  UMOV UR29, 0x40000040 ;  /* 0x40000040001d7882 */ /* 0x000fe20000000000 */
[----:B------:R-:W-:Y:S01]  /*72c0*/  UMOV UR31, 0x40000040 ;  /* 0x40000040001f7882 */ /* 0x000fe20000000000 */
[----:B------:R-:W-:Y:S01]  /*72d0*/  HGMMA.64x64x16.F32 R152, gdesc[UR24], R152, gsb0 ;  /* 0x00e00000189879f0 */ /* 0x000fe20008000898 */
[----:B------:R-:W-:Y:S01]  /*72e0*/  UIADD3 UR18, UR6, 0x800, URZ ;  /* 0x0000080006127890 */ /* 0x000fe2000fffe03f */
[----:B------:R-:W-:Y:S01]  /*72f0*/  PLOP3.LUT P3, PT, PT, PT, UP0, 0x80, 0x0 ;  /* 0x000000000000781c */ /* 0x000fe20003f6f008 */
[----:B------:R-:W-:Y:S01]  /*7300*/  UIADD3 UR15, UR26, 0x800, URZ ;  /* 0x000008001a0f7890 */ /* 0x000fe2000fffe03f */
[----:B------:R-:W-:Y:S02]  /*7310*/  IMAD.IADD R197, R188, 0x1, R18 ;  /* 0x00000001bcc57824 */ /* 0x000fe400078e0212 */
[----:B------:R-:W-:-:S02]  /*7320*/  IMAD.U32 R12, RZ, RZ, UR5 ;  /* 0x00000005ff0c7e24 */ /* 0x000fc4000f8e00ff */
[----:B------:R-:W-:-:S05]  /*7330*/  IMAD.SHL.U32 R13, R6, 0x40, RZ ;  /* 0x00000040060d7824 */ /* 0x000fca00078e00ff */
[----:B------:R-:W-:Y:S02]  /*7340*/  IADD3 R11, -R16, 0x1, -R13 ;  /* 0x00000001100b7810 */ /* 0x000fe40007ffe90d */
[----:B-1----:R-:W-:-:S05]  /*7350*/  SHF.R.U32.HI R9, RZ, 0x7, R9 ;  /* 0x00000007ff097819 */ /* 0x002fca0000011609 */
[----:B0-2---:R0:W1:Y:S02]  /*7360*/  SHFL.IDX PT, R8, R9, RZ, 0x1f ;  /* 0x00001fff09087589 */ /* 0x00506400000e0000 */
[----:B0-----:R-:W0:Y:S01]  /*7370*/  LDC R9, c[0x0][0x288] ;  /* 0x0000a200ff097b82 */ /* 0x001e220000000800 */
[----:B-1----:R-:W-:-:S07]  /*7380*/  R2UR UR10, R8 ;  /* 0x00000000080a72ca */ /* 0x002fce00000e0000 */
[----:B------:R-:W1:Y:S06]  /*7390*/  LDC R8, c[0x0][0x2f0] ;  /* 0x0000bc00ff087b82 */ /* 0x000e6c0000000800 */
[----:B------:R-:W-:-:S03]  /*73a0*/  UISETP.GT.AND UP2, UPT, UR10, 0x7f, UPT ;  /* 0x0000007f0a00788c */ /* 0x000fc6000bf44270 */
[----:B------:R-:W-:Y:S01]  /*73b0*/  UMOV UR10, 0x4 ;  /* 0x00000004000a7882 */ /* 0x000fe20000000000 */
[----:B------:R-:W-:Y:S02]  /*73c0*/  USEL UR14, URZ, 0x2, !UP2 ;  /* 0x000000023f0e7887 */ /* 0x000fe4000d000000 */
[----:B------:R-:W-:Y:S01]  /*73d0*/  USEL UR11, UR10, 0x2, UP2 ;  /* 0x000000020a0b7887 */ /* 0x000fe20009000000 */
[----:B------:R-:W-:Y:S02]  /*73e0*/  WARPGROUP.DEPBAR.LE gsb0, 0x0 ;  /* 0x00008000000079c5 */ /* 0x000fe40000010000 */
[----:B------:R-:W-:Y:S01]  /*73f0*/  WARPGROUP.ARRIVE ;  /* 0x00000000000079c5 */ /* 0x000fe20000000000 */
[----:B------:R-:W-:-:S05]  /*7400*/  USEL UR10, UR10, 0x6, !UP2 ;  /* 0x000000060a0a7887 */ /* 0x000fca000d000000 */
        /* <DEDUP_REMOVED lines=238> */
[----:B------:R-:W-:Y:S01]  /*82f0*/  @UP0 ULDC UR10, c[0x0][0x44c] ;  /* 0x00011300000a0ab9 */ /* 0x000fe20000000800 */
[----:B------:R-:W-:Y:S01]  /*8300*/  ULDC UR26, c[0x0][0xad4] ;  /* 0x0002b500001a7ab9 */ /* 0x000fe20000000800 */
[----:B------:R-:W-:Y:S01]  /*8310*/  @P2 IMAD.HI.U32 R10, R197, UR10, RZ ;  /* 0x0000000ac50a2c27 */ /* 0x000fe2000f8e00ff */
[----:B------:R-:W-:Y:S01]  /*8320*/  @UP0 ULDC UR10, c[0x0][0x450] ;  /* 0x00011400000a0ab9 */ /* 0x000fe20000000800 */
[----:B------:R-:W-:Y:S01]  /*8330*/  PLOP3.LUT P2, PT, PT, PT, UP1, 0x40, 0x0 ;  /* 0x000000000000781c */ /* 0x000fe20003f4e818 */
[----:B------:R-:W-:-:S02]  /*8340*/  ULOP3.LUT UR5, URZ, UR26, URZ, 0x33, !UPT ;  /* 0x0000001a3f057292 */ /* 0x000fc4000f8e333f */
[----:B------:R-:W-:Y:S01]  /*8350*/  @P3 SHF.R.U32.HI R197, RZ, UR10, R10 ;  /* 0x0000000affc53c19 */ /* 0x000fe2000801160a */
[----:B------:R-:W-:Y:S01]  /*8360*/  @!P1 VIADD R10, R12, 0x38840 ;  /* 0x000388400c0a9836 */ /* 0x000fe20000000000 */
[----:B------:R-:W-:-:S03]  /*8370*/  ULDC UR10, c[0x0][0xad8] ;  /* 0x0002b600000a7ab9 */ /* 0x000fc60000000800 */
[----:B------:R-:W2:Y:S01]  /*8380*/  SHFL.IDX PT, R199, R197, RZ, 0x1c1f ;  /* 0x001c1fffc5c77589 */ /* 0x000ea200000e0000 */
[----:B------:R-:W-:Y:S01]  /*8390*/  @!P1 PRMT R10, RZ, 0x654, R10 ;  /* 0x00000654ff0a9816 */ /* 0x000fe2000000000a */
[----:B------:R-:W-:Y:S02]  /*83a0*/  WARPGROUP.DEPBAR.LE gsb0, 0x0 ;  /* 0x00008000000079c5 */ /* 0x000fe40000010000 */
[----:B------:R-:W-:-:S06]  /*83b0*/  WARPGROUP.ARRIVE ;  /* 0x00000000000079c5 */ /* 0x000fcc0000000000 */
[----:B------:R-:W-:Y:S03]  /*83c0*/  HGMMA.64x64x16.F32 R152, gdesc[UR28], R152, gsb0 ;  /* 0x00e000001c9879f0 */ /* 0x000fe60008000898 */
[----:B------:R-:W-:Y:S02]  /*83d0*/  WARPGROUP.DEPBAR.LE gsb0, 0x0 ;  /* 0x00008000000079c5 */ /* 0x000fe40000010000 */
[----:B------:R1:W-:Y:S02]  /*83e0*/  @!P1 SYNCS.ARRIVE.TRANS64.RED.A1T0 RZ, [R10+URZ], RZ ;  /* 0x000000ff0aff99a7 */ /* 0x0003e4000810043f */
[----:B-1----:R-:W-:-:S04]  /*83f0*/  IMAD R10, R8, UR38, R11 ;  /* 0x00000026080a7c24 */ /* 0x002fc8000f8e020b */
[----:B0-----:R-:W-:-:S04]  /*8400*/  IMAD.IADD R10, R10, 0x1, -R9 ;  /* 0x000000010a0a7824 */ /* 0x001fc800078e0a09 */
[C---:B------:R-:W-:Y:S02]  /*8410*/  VIADD R14, R10.reuse, UR10 ;  /* 0x0000000a0a0e7c36 */ /* 0x040fe40008000000 */
[----:B------:R-:W-:Y:S01]  /*8420*/  VIADD R15, R10, UR5 ;  /* 0x000000050a0f7c36 */ /* 0x000fe20008000000 */
[----:B------:R-:W-:Y:S01]  /*8430*/  ULDC UR5, c[0x0][0xadc] ;  /* 0x0002b70000057ab9 */ /* 0x000fe20000000800 */
[C---:B--2---:R-:W-:Y:S02]  /*8440*/  IMAD.IADD R21, R199.reuse, 0x1, R14 ;  /* 0x00000001c7157824 */ /* 0x044fe400078e020e */
[----:B------:R-:W-:Y:S01]  /*8450*/  IMAD.IADD R20, R199, 0x1, R15 ;  /* 0x00000001c7147824 */ /* 0x000fe200078e020f */
[----:B------:R-:W-:Y:S06]  /*8460*/  @P2 BRA `(.L_x_5254) ;  /* 0x00000000005c2947 */ /* 0x000fec0003800000 */
[----:B------:R-:W-:Y:S01]  /*8470*/  IMAD R10, R8, UR38, R199 ;  /* 0x00000026080a7c24 */ /* 0x000fe2000f8e02c7 */
[----:B------:R-:W-:Y:S03]  /*8480*/  BSSY B0, `(.L_x_5255) ;  /* 0x0000011000007945 */ /* 0x000fe60003800000 */
[----:B------:R-:W-:-:S05]  /*8490*/  IMAD.IADD R198, R10, 0x1, -R9 ;  /* 0x000000010ac67824 */ /* 0x000fca00078e0a09 */
        /* <DEDUP_REMOVED lines=10> */
.L_x_5256:
[----:B------:R-:W-:-:S05]  /*8540*/  IMAD.U32 R200, RZ, RZ, UR5 ;  /* 0x00000005ffc87e24 */ /* 0x000fca000f8e00ff */
[----:B------:R-:W-:-:S13]  /*8550*/  ISETP.NE.AND P2, PT, R200, 0x1, PT ;  /* 0x00000001c800780c */ /* 0x000fda0003f45270 */
[----:B------:R-:W0:Y:S02]  /*8560*/  @P2 LDC.64 R10, c[0x0][0xae0] ;  /* 0x0002b800ff0a2b82 */ /* 0x000e240000000a00 */
[----:B0-----:R-:W-:-:S05]  /*8570*/  @P2 IMAD.HI.U32 R10, R198, R10, RZ ;  /* 0x0000000ac60a2227 */ /* 0x001fca00078e00ff */
[----:B------:R-:W-:-:S07]  /*8580*/  @P2 SHF.R.U32.HI R198, RZ, R11, R10 ;  /* 0x0000000bffc62219 */ /* 0x000fce000001160a */
.L_x_5257:
[----:B------:R-:W-:Y:S05]  /*8590*/  BSYNC B0 ;  /* 0x0000000000007941 */ /* 0x000fea0003800000 */
.L_x_5255:
[----:B------:R-:W-:-:S04]  /*85a0*/  IMAD R11, R198, R200, -R13 ;  /* 0x000000c8c60b7224 */ /* 0x000fc800078e0a0d */
[----:B------:R-:W-:-:S05]  /*85b0*/  IMAD.IADD R11, R11, 0x1, -R16 ;  /* 0x000000010b0b7824 */ /* 0x000fca00078e0a10 */
[----:B------:R-:W-:Y:S02]  /*85c0*/  VIADDMNMX R21, R11, R200, R21, PT ;  /* 0x000000c80b157246 */ /* 0x000fe40003800115 */
[----:B------:R-:W-:-:S07]  /*85d0*/  VIMNMX R20, R20, R11, !PT ;  /* 0x0000000b14147248 */ /* 0x000fce0007fe0100 */
.L_x_5254:
[----:B------:R-:W-:Y:S01]  /*85e0*/  ISETP.GT.AND P2, PT, R6, -0x1, PT ;  /* 0xffffffff0600780c */ /* 0x000fe20003f44270 */
[----:B------:R-:W0:Y:S03]  /*85f0*/  SHFL.IDX PT, R197, R197, 0x1, 0x1c1f ;  /* 0x003c1f00c5c57f89 */ /* 0x000e2600000e0000 */
[C---:B------:R-:W-:Y:S02]  /*8600*/  ISETP.GT.AND P5, PT, R20.reuse, RZ, P2 ;  /* 0x000000ff1400720c */ /* 0x040fe400017a4270 */
[C---:B------:R-:W-:Y:S02]  /*8610*/  ISETP.GT.AND P4, PT, R20.reuse, 0x1, P2 ;  /* 0x000000011400780c */ /* 0x040fe40001784270 */
[----:B------:R-:W-:Y:S02]  /*8620*/  ISETP.LT.OR P5, PT, R21, 0x1, P5 ;  /* 0x000000011500780c */ /* 0x000fe40002fa1670 */
[----:B------:R-:W-:-:S02]  /*8630*/  ISETP.GT.AND P6, PT, R20, 0x8, P2 ;  /* 0x000000081400780c */ /* 0x000fc400017c4270 */
[----:B------:R-:W-:Y:S02]  /*8640*/  FSEL R152, R152, -INF , !P5 ;  /* 0xff80000098987808 */ /* 0x000fe40006800000 */
[C---:B------:R-:W-:Y:S02]  /*8650*/  ISETP.GT.AND P5, PT, R20.reuse, 0x10, P2 ;  /* 0x000000101400780c */ /* 0x040fe400017a4270 */
[----:B------:R-:W-:Y:S02]  /*8660*/  ISETP.GT.AND P3, PT, R20, 0x9, P2 ;  /* 0x000000091400780c */ /* 0x000fe40001764270 */
[C---:B------:R-:W-:Y:S02]  /*8670*/  ISETP.LT.OR P5, PT, R21.reuse, 0x11, P5 ;  /* 0x000000111500780c */ /* 0x040fe40002fa1670 */
[----:B------:R-:W-:Y:S02]  /*8680*/  ISETP.LT.OR P4, PT, R21, 0x2, P4 ;  /* 0x000000021500780c */ /* 0x000fe40002781670 */
[----:B------:R-:W-:-:S02]  /*8690*/  FSEL R160, R160, -INF , !P5 ;  /* 0xff800000a0a07808 */ /* 0x000fc40006800000 */
[----:B------:R-:W-:Y:S01]  /*86a0*/  ISETP.GT.AND P5, PT, R20, 0x20, P2 ;  /* 0x000000201400780c */ /* 0x000fe200017a4270 */
[----:B0-----:R-:W-:Y:S01]  /*86b0*/  IMAD.IADD R15, R15, 0x1, R197 ;  /* 0x000000010f0f7824 */ /* 0x001fe200078e02c5 */
[C---:B------:R-:W-:Y:S02]  /*86c0*/  ISETP.LT.OR P6, PT, R21.reuse, 0x9, P6 ;  /* 0x000000091500780c */ /* 0x040fe400037c1670 */
[C---:B------:R-:W-:Y:S02]  /*86d0*/  ISETP.LT.OR P3, PT, R21.reuse, 0xa, P3 ;  /* 0x0000000a1500780c */ /* 0x040fe40001f61670 */
[----:B------:R-:W-:Y:S02]  /*86e0*/  ISETP.LT.OR P5, PT, R21, 0x21, P5 ;  /* 0x000000211500780c */ /* 0x000fe40002fa1670 */
[----:B------:R-:W-:Y:S02]  /*86f0*/  FSEL R153, R153, -INF , !P4 ;  /* 0xff80000099997808 */ /* 0x000fe40006000000 */
[----:B------:R-:W-:-:S02]  /*8700*/  FSEL R156, R156, -INF , !P6 ;  /* 0xff8000009c9c7808 */ /* 0x000fc40007000000 */
[----:B------:R-:W-:Y:S02]  /*8710*/  FSEL R157, R157, -INF , !P3 ;  /* 0xff8000009d9d7808 */ /* 0x000fe40005800000 */
[C---:B------:R-:W-:Y:S02]  /*8720*/  ISETP.GT.AND P4, PT, R20.reuse, 0x11, P2 ;  /* 0x000000111400780c */ /* 0x040fe40001784270 */
[C---:B------:R-:W-:Y:S02]  /*8730*/  ISETP.GT.AND P6, PT, R20.reuse, 0x18, P2 ;  /* 0x000000181400780c */ /* 0x040fe400017c4270 */
[----:B------:R-:W-:Y:S02]  /*8740*/  ISETP.GT.AND P3, PT, R20, 0x19, P2 ;  /* 0x000000191400780c */ /* 0x000fe40001764270 */
[----:B------:R-:W-:Y:S02]  /*8750*/  FSEL R168, R168, -INF , !P5 ;  /* 0xff800000a8a87808 */ /* 0x000fe40006800000 */
[----:B------:R-:W-:-:S02]  /*8760*/  ISETP.GT.AND P5, PT, R20, 0x30, P2 ;  /* 0x000000301400780c */ /* 0x000fc400017a4270 */
[C---:B------:R-:W-:Y:S02]  /*8770*/  ISETP.LT.OR P4, PT, R21.reuse, 0x12, P4 ;  /* 0x000000121500780c */ /* 0x040fe40002781670 */
        /* <DEDUP_REMOVED lines=10> */
[----:B------:R-:W-:-:S02]  /*8820*/  PLOP3.LUT P5, PT, PT, PT, UP1, 0x40, 0x0 ;  /* 0x000000000000781c */ /* 0x000fc40003fae818 */
[C---:B------:R-:W-:Y:S02]  /*8830*/  ISETP.LT.OR P4, PT, R21.reuse, 0x22, P4 ;  /* 0x000000221500780c */ /* 0x040fe40002781670 */
[C---:B------:R-:W-:Y:S02]  /*8840*/  ISETP.LT.OR P6, PT, R21.reuse, 0x29, P6 ;  /* 0x000000291500780c */ /* 0x040fe400037c1670 */
[----:B------:R-:W-:Y:S02]  /*8850*/  ISETP.LT.OR P3, PT, R21, 0x2a, P3 ;  /* 0x0000002a1500780c */ /* 0x000fe40001f61670 */
[----:B------:R-:W-:Y:S02]  /*8860*/  FSEL R169, R169, -INF , !P4 ;  /* 0xff800000a9a97808 */ /* 0x000fe40006000000 */
[----:B------:R-:W-:Y:S02]  /*8870*/  FSEL R172, R172, -INF , !P6 ;  /* 0xff800000acac7808 */ /* 0x000fe40007000000 */
[----:B------:R-:W-:-:S02]  /*8880*/  FSEL R173, R173, -INF , !P3 ;  /* 0xff800000adad7808 */ /* 0x000fc40005800000 */
[C---:B------:R-:W-:Y:S02]  /*8890*/  ISETP.GT.AND P4, PT, R20.reuse, 0x31, P2 ;  /* 0x000000311400780c */ /* 0x040fe40001784270 */
[C---:B------:R-:W-:Y:S02]  /*88a0*/  ISETP.GT.AND P6, PT, R20.reuse, 0x38, P2 ;  /* 0x000000381400780c */ /* 0x040fe400017c4270 */
[----:B------:R-:W-:Y:S01]  /*88b0*/  ISETP.GT.AND P3, PT, R20, 0x39, P2 ;  /* 0x000000391400780c */ /* 0x000fe20001764270 */
[----:B------:R-:W-:Y:S01]  /*88c0*/  IMAD.IADD R20, R14, 0x1, R197 ;  /* 0x000000010e147824 */ /* 0x000fe200078e02c5 */
[C---:B------:R-:W-:Y:S02]  /*88d0*/  ISETP.LT.OR P4, PT, R21.reuse, 0x32, P4 ;  /* 0x000000321500780c */ /* 0x040fe40002781670 */
[C---:B------:R-:W-:Y:S02]  /*88e0*/  ISETP.LT.OR P6, PT, R21.reuse, 0x39, P6 ;  /* 0x000000391500780c */ /* 0x040fe400037c1670 */
[----:B------:R-:W-:-:S02]  /*88f0*/  ISETP.LT.OR P3, PT, R21, 0x3a, P3 ;  /* 0x0000003a1500780c */ /* 0x000fc40001f61670 */
[----:B------:R-:W-:Y:S02]  /*8900*/  FSEL R177, R177, -INF , !P4 ;  /* 0xff800000b1b17808 */ /* 0x000fe40006000000 */
[----:B------:R-:W-:Y:S02]  /*8910*/  FSEL R180, R180, -INF , !P6 ;  /* 0xff800000b4b47808 */ /* 0x000fe40007000000 */
[----:B------:R-:W-:Y:S01]  /*8920*/  FSEL R181, R181, -INF , !P3 ;  /* 0xff800000b5b57808 */ /* 0x000fe20005800000 */
        /* <DEDUP_REMOVED lines=14> */
.L_x_5260:
[----:B------:R-:W-:-:S05]  /*8a10*/  IMAD.U32 R197, RZ, RZ, UR5 ;  /* 0x00000005ffc57e24 */ /* 0x000fca000f8e00ff */
[----:B------:R-:W-:-:S13]  /*8a20*/  ISETP.NE.AND P3, PT, R197, 0x1, PT ;  /* 0x00000001c500780c */ /* 0x000fda0003f65270 */
[----:B------:R-:W0:Y:S02]  /*8a30*/  @P3 LDC.64 R10, c[0x0][0xae0] ;  /* 0x0002b800ff0a3b82 */ /* 0x000e240000000a00 */
[----:B0-----:R-:W-:-:S05]  /*8a40*/  @P3 IMAD.HI.U32 R10, R14, R10, RZ ;  /* 0x0000000a0e0a3227 */ /* 0x001fca00078e00ff */
[----:B------:R-:W-:-:S07]  /*8a50*/  @P3 SHF.R.U32.HI R14, RZ, R11, R10 ;  /* 0x0000000bff0e3219 */ /* 0x000fce000001160a */
.L_x_5261:
[----:B------:R-:W-:Y:S05]  /*8a60*/  BSYNC B0 ;  /* 0x0000000000007941 */ /* 0x000fea0003800000 */
.L_x_5259:
[----:B------:R-:W-:-:S04]  /*8a70*/  IMAD R13, R14, R197, -R13 ;  /* 0x000000c50e0d7224 */ /* 0x000fc800078e0a0d */
[----:B------:R-:W-:-:S05]  /*8a80*/  IMAD.IADD R13, R13, 0x1, -R16 ;  /* 0x000000010d0d7824 */ /* 0x000fca00078e0a10 */
[----:B------:R-:W-:Y:S02]  /*8a90*/  VIADDMNMX R20, R13, R197, R20, PT ;  /* 0x000000c50d147246 */ /* 0x000fe40003800114 */
[----:B------:R-:W-:-:S07]  /*8aa0*/  VIMNMX R15, R15, R13, !PT ;  /* 0x0000000d0f0f7248 */ /* 0x000fce0007fe0100 */
.L_x_5258:
[----:B------:R-:W-:Y:S01]  /*8ab0*/  FMNMX.FTZ R10, R152, R5, !PT ;  /* 0x00000005980a7209 */ /* 0x000fe20007810000 */
[----:B------:R-:W-:Y:S01]  /*8ac0*/  ULDC UR19, c[0x0][0xa80] ;  /* 0x0002a00000137ab9 */ /* 0x000fe20000000800 */
[----:B------:R-:W-:Y:S01]  /*8ad0*/  ISETP.GT.AND P4, PT, R15, RZ, P2 ;  /* 0x000000ff0f00720c */ /* 0x000fe20001784270 */
[----:B------:R-:W-:Y:S01]  /*8ae0*/  ULEA UR10, UR7, UR39, 0xc ;  /* 0x00000027070a7291 */ /* 0x000fe2000f8e603f */
[----:B------:R-:W-:Y:S01]  /*8af0*/  FMNMX.FTZ R11, R153, R10, !PT ;  /* 0x0000000a990b7209 */ /* 0x000fe20007810000 */
[----:B------:R-:W-:Y:S01]  /*8b00*/  UMOV UR11, 0x40000040 ;  /* 0x40000040000b7882 */ /* 0x000fe20000000000 */
[----:B------:R-:W-:Y:S01]  /*8b10*/  ISETP.GT.AND P3, PT, R15, 0x1, P2 ;  /* 0x000000010f00780c */ /* 0x000fe20001764270 */
[----:B------:R-:W-:Y:S01]  /*8b20*/  UIADD3 UR14, UR10, 0x80, URZ ;  /* 0x000000800a0e7890 */ /* 0x000fe2000fffe03f */
[----:B------:R-:W-:Y:S01]  /*8b30*/  FMNMX.FTZ R10, R156, R11, !PT ;  /* 0x0000000b9c0a7209 */ /* 0x000fe20007810000 */
[----:B------:R-:W-:Y:S01]  /*8b40*/  UMOV UR15, 0x40000040 ;  /* 0x40000040000f7882 */ /* 0x000fe20000000000 */
[----:B------:R-:W-:Y:S01]  /*8b50*/  ISETP.LT.OR P4, PT, R20, 0x1, P4 ;  /* 0x000000011400780c */ /* 0x000fe20002781670 */
[----:B------:R-:W-:Y:S01]  /*8b60*/  @!P1 VIADD R12, R12, 0x38860 ;  /* 0x000388600c0c9836 */ /* 0x000fe20000000000 */
        /* <DEDUP_REMOVED lines=9> */
[----:B------:R-:W-:Y:S02]  /*8c00*/  ISETP.LT.OR P5, PT, R20, 0x9, P5 ;  /* 0x000000091400780c */ /* 0x000fe40002fa1670 */
[----:B------:R-:W-:Y:S02]  /*8c10*/  FMNMX.FTZ R10, R168, R11, !PT ;  /* 0x0000000ba80a7209 */ /* 0x000fe40007810000 */
[----:B------:R-:W-:Y:S02]  /*8c20*/  FSEL R155, R155, -INF , !P3 ;  /* 0xff8000009b9b7808 */ /* 0x000fe40005800000 */
[----:B------:R-:W-:-:S02]  /*8c30*/  FMNMX.FTZ R11, R169, R10, !PT ;  /* 0x0000000aa90b7209 */ /* 0x000fc40007810000 */
[----:B------:R-:W-:Y:S02]  /*8c40*/  FMNMX.FTZ R14, R154, R7, !PT ;  /* 0x000000079a0e7209 */ /* 0x000fe40007810000 */
[----:B------:R-:W-:Y:S02]  /*8c50*/  FMNMX.FTZ R10, R172, R11, !PT ;  /* 0x0000000bac0a7209 */ /* 0x000fe40007810000 */
[----:B------:R-:W-:Y:S02]  /*8c60*/  ISETP.GT.AND P3, PT, R15, 0x10, P2 ;  /* 0x000000100f00780c */ /* 0x000fe40001764270 */
[----:B------:R-:W-:Y:S02]  /*8c70*/  FMNMX.FTZ R11, R173, R10, !PT ;  /* 0x0000000aad0b7209 */ /* 0x000fe40007810000 */
[----:B------:R-:W-:Y:S02]  /*8c80*/  ISETP.LT.OR P6, PT, R20, 0xa, P6 ;  /* 0x0000000a1400780c */ /* 0x000fe400037c1670 */
[----:B------:R-:W-:-:S02]  /*8c90*/  FMNMX.FTZ R10, R176, R11, !PT ;  /* 0x0000000bb00a7209 */ /* 0x000fc40007810000 */
[----:B------:R-:W-:Y:S02]  /*8ca0*/  FSEL R158, R158, -INF , !P5 ;  /* 0xff8000009e9e7808 */ /* 0x000fe40006800000 */
[----:B------:R-:W-:Y:S02]  /*8cb0*/  FMNMX.FTZ R11, R177, R10, !PT ;  /* 0x0000000ab10b7209 */ /* 0x000fe40007810000 */
[----:B------:R-:W-:Y:S02]  /*8cc0*/  ISETP.GT.AND P5, PT, R15, 0x11, P2 ;  /* 0x000000110f00780c */ /* 0x000fe400017a4270 */
[----:B------:R-:W-:Y:S02]  /*8cd0*/  FMNMX.FTZ R10, R180, R11, !PT ;  /* 0x0000000bb40a7209 */ /* 0x000fe40007810000 */
[----:B------:R-:W-:Y:S02]  /*8ce0*/  FSEL R159, R159, -INF , !P6 ;  /* 0xff8000009f9f7808 */ /* 0x000fe40007000000 */
[----:B------:R-:W-:-:S02]  /*8cf0*/  FMNMX.FTZ R11, R181, R10, !PT ;  /* 0x0000000ab50b7209 */ /* 0x000fc40007810000 */
[C---:B------:R-:W-:Y:S02]  /*8d00*/  ISETP.LT.OR P3, PT, R20.reuse, 0x11, P3 ;  /* 0x000000111400780c */ /* 0x040fe40001f61670 */
[C---:B------:R-:W-:Y:S01]  /*8d10*/  ISETP.GT.AND P6, PT, R15.reuse, 0x18, P2 ;  /* 0x000000180f00780c */ /* 0x040fe200017c4270 */
[----:B------:R-:W0:Y:S01]  /*8d20*/  SHFL.BFLY PT, R10, R11, 0x2, 0x1f ;  /* 0x0c401f000b0a7f89 */ /* 0x000e2200000e0000 */
[----:B------:R-:W-:Y:S02]  /*8d30*/  ISETP.LT.OR P5, PT, R20, 0x12, P5 ;  /* 0x000000121400780c */ /* 0x000fe40002fa1670 */
[----:B------:R-:W-:Y:S02]  /*8d40*/  FSEL R162, R162, -INF , !P3 ;  /* 0xff800000a2a27808 */ /* 0x000fe40005800000 */
[----:B------:R-:W-:Y:S02]  /*8d50*/  ISETP.GT.AND P4, PT, R15, 0x19, P2 ;  /* 0x000000190f00780c */ /* 0x000fe40001784270 */
[----:B------:R-:W-:-:S02]  /*8d60*/  ISETP.LT.OR P6, PT, R20, 0x19, P6 ;  /* 0x000000191400780c */ /* 0x000fc400037c1670 */
[----:B------:R-:W-:Y:S02]  /*8d70*/  FSEL R163, R163, -INF , !P5 ;  /* 0xff800000a3a37808 */ /* 0x000fe40006800000 */
[C---:B------:R-:W-:Y:S02]  /*8d80*/  ISETP.GT.AND P3, PT, R15.reuse, 0x20, P2 ;  /* 0x000000200f00780c */ /* 0x040fe40001764270 */
[----:B------:R-:W-:Y:S02]  /*8d90*/  FSEL R166, R166, -INF , !P6 ;  /* 0xff800000a6a67808 */ /* 0x000fe40007000000 */
[C---:B------:R-:W-:Y:S02]  /*8da0*/  ISETP.LT.OR P4, PT, R20.reuse, 0x1a, P4 ;  /* 0x0000001a1400780c */ /* 0x040fe40002781670 */
[----:B------:R-:W-:Y:S02]  /*8db0*/  ISETP.LT.OR P3, PT, R20, 0x21, P3 ;  /* 0x000000211400780c */ /* 0x000fe40001f61670 */
[----:B------:R-:W-:-:S02]  /*8dc0*/  ISETP.GT.AND P5, PT, R15, 0x21, P2 ;  /* 0x000000210f00780c */ /* 0x000fc400017a4270 */
[----:B------:R-:W-:Y:S02]  /*8dd0*/  FSEL R167, R167, -INF , !P4 ;  /* 0xff800000a7a77808 */ /* 0x000fe40006000000 */
[----:B------:R-:W-:Y:S02]  /*8de0*/  FSEL R21, R170, -INF , !P3 ;  /* 0xff800000aa157808 */ /* 0x000fe40005800000 */
[----:B0-----:R-:W-:Y:S02]  /*8df0*/  FMNMX.FTZ R13, R11, R10, !PT ;  /* 0x0000000a0b0d7209 */ /* 0x001fe40007810000 */
[----:B------:R-:W-:Y:S02]  /*8e00*/  FMNMX.FTZ R11, R155, R14, !PT ;  /* 0x0000000e9b0b7209 */ /* 0x000fe40007810000 */
[----:B------:R-:W-:Y:S01]  /*8e10*/  ISETP.GT.AND P6, PT, R15, 0x28, P2 ;  /* 0x000000280f00780c */ /* 0x000fe200017c4270 */
[----:B------:R-:W0:Y:S01]  /*8e20*/  SHFL.BFLY PT, R10, R13, 0x1, 0x1f ;  /* 0x0c201f000d0a7f89 */ /* 0x000e2200000e0000 */
[----:B------:R-:W-:-:S02]  /*8e30*/  FMNMX.FTZ R14, R158, R11, !PT ;  /* 0x0000000b9e0e7209 */ /* 0x000fc40007810000 */
[----:B------:R-:W-:Y:S02]  /*8e40*/  ISETP.LT.OR P5, PT, R20, 0x22, P5 ;  /* 0x000000221400780c */ /* 0x000fe40002fa1670 */
[----:B------:R-:W-:Y:S02]  /*8e50*/  FMNMX.FTZ R11, R159, R14, !PT ;  /* 0x0000000e9f0b7209 */ /* 0x000fe40007810000 */
[----:B------:R-:W-:Y:S02]  /*8e60*/  ISETP.GT.AND P3, PT, R15, 0x29, P2 ;  /* 0x000000290f00780c */ /* 0x000fe40001764270 */
[----:B------:R-:W-:Y:S02]  /*8e70*/  FMNMX.FTZ R14, R162, R11, !PT ;  /* 0x0000000ba20e7209 */ /* 0x000fe40007810000 */
[----:B------:R-:W-:Y:S02]  /*8e80*/  FSEL R197, R171, -INF , !P5 ;  /* 0xff800000abc57808 */ /* 0x000fe40006800000 */
[----:B------:R-:W-:-:S02]  /*8e90*/  FMNMX.FTZ R11, R163, R14, !PT ;  /* 0x0000000ea30b7209 */ /* 0x000fc40007810000 */
[----:B------:R-:W-:Y:S02]  /*8ea0*/  ISETP.LT.OR P6, PT, R20, 0x29, P6 ;  /* 0x000000291400780c */ /* 0x000fe400037c1670 */
[----:B------:R-:W-:Y:S02]  /*8eb0*/  FMNMX.FTZ R14, R166, R11, !PT ;  /* 0x0000000ba60e7209 */ /* 0x000fe40007810000 */
[----:B------:R-:W-:Y:S02]  /*8ec0*/  ISETP.GT.AND P5, PT, R15, 0x30, P2 ;  /* 0x000000300f00780c */ /* 0x000fe400017a4270 */
[----:B------:R-:W-:Y:S02]  /*8ed0*/  FMNMX.FTZ R170, R167, R14, !PT ;  /* 0x0000000ea7aa7209 */ /* 0x000fe40007810000 */
[----:B------:R-:W-:Y:S02]  /*8ee0*/  ISETP.LT.OR P3, PT, R20, 0x2a, P3 ;  /* 0x0000002a1400780c */ /* 0x000fe40001f61670 */
[----:B0-----:R-:W-:-:S02]  /*8ef0*/  FMNMX.FTZ R10, R13, R10, !PT ;  /* 0x0000000a0d0a7209 */ /* 0x001fc40007810000 */
[----:B------:R-:W-:Y:S02]  /*8f00*/  FMNMX.FTZ R170, R21, R170, !PT ;  /* 0x000000aa15aa7209 */ /* 0x000fe40007810000 */
[C---:B------:R-:W-:Y:S01]  /*8f10*/  FSETP.NEU.FTZ.AND P4, PT, R10.reuse, -INF , PT ;  /* 0xff8000000a00780b */ /* 0x040fe20003f9d000 */
[----:B------:R-:W-:Y:S01]  /*8f20*/  FMUL.FTZ R198, R10, UR19 ;  /* 0x000000130ac67c20 */ /* 0x000fe20008410000 */
[----:B------:R-:W-:Y:S02]  /*8f30*/  FMNMX.FTZ R13, R197, R170, !PT ;  /* 0x000000aac50d7209 */ /* 0x000fe40007810000 */
[----:B------:R-:W-:Y:S02]  /*8f40*/  FSEL R199, R175, -INF , !P3 ;  /* 0xff800000afc77808 */ /* 0x000fe40005800000 */
[----:B------:R-:W-:Y:S02]  /*8f50*/  FSEL R198, R198, RZ, P4 ;  /* 0x000000ffc6c67208 */ /* 0x000fe40002000000 */
[----:B------:R-:W-:-:S02]  /*8f60*/  ISETP.LT.OR P5, PT, R20, 0x31, P5 ;  /* 0x000000311400780c */ /* 0x000fc40002fa1670 */
[----:B------:R-:W-:Y:S01]  /*8f70*/  ISETP.GT.AND P3, PT, R15, 0x38, P2 ;  /* 0x000000380f00780c */ /* 0x000fe20001764270 */
[--C-:B------:R-:W-:Y:S01]  /*8f80*/  FFMA.FTZ R171, R152, UR19, -R198.reuse ;  /* 0x0000001398ab7c23 */ /* 0x100fe200080108c6 */
[----:B------:R-:W-:Y:S01]  /*8f90*/  FSEL R152, R174, -INF , !P6 ;  /* 0xff800000ae987808 */ /* 0x000fe20007000000 */
[--C-:B------:R-:W-:Y:S01]  /*8fa0*/  FFMA.FTZ R11, R153, UR19, -R198.reuse ;  /* 0x00000013990b7c23 */ /* 0x100fe200080108c6 */
[----:B------:R-:W-:Y:S01]  /*8fb0*/  ISETP.GT.AND P6, PT, R15, 0x31, P2 ;  /* 0x000000310f00780c */ /* 0x000fe200017c4270 */
[----:B------:R0:W-:Y:S01]  /*8fc0*/  MUFU.EX2 R14, R171 ;  /* 0x000000ab000e7308 */ /* 0x0001e20000000800 */
[----:B------:R-:W-:Y:S01]  /*8fd0*/  FMNMX.FTZ R170, R152, R13, !PT ;  /* 0x0000000d98aa7209 */ /* 0x000fe20007810000 */
[--C-:B------:R-:W-:Y:S01]  /*8fe0*/  FFMA.FTZ R13, R156, UR19, -R198.reuse ;  /* 0x000000139c0d7c23 */ /* 0x100fe200080108c6 */
[----:B------:R-:W-:Y:S01]  /*8ff0*/  ISETP.LT.OR P6, PT, R20, 0x32, P6 ;  /* 0x000000321400780c */ /* 0x000fe200037c1670 */
[--C-:B------:R-:W-:Y:S01]  /*9000*/  FFMA.FTZ R175, R176, UR19, -R198.reuse ;  /* 0x00000013b0af7c23 */ /* 0x100fe200080108c6 */
[----:B------:R-:W-:Y:S01]  /*9010*/  FSEL R153, R178, -INF , !P5 ;  /* 0xff800000b2997808 */ /* 0x000fe20006800000 */
[--C-:B------:R-:W-:Y:S01]  /*9020*/  FFMA.FTZ R176, R177, UR19, -R198.reuse ;  /* 0x00000013b1b07c23 */ /* 0x100fe200080108c6 */
[----:B------:R-:W-:Y:S01]  /*9030*/  FMNMX.FTZ R170, R199, R170, !PT ;  /* 0x000000aac7aa7209 */ /* 0x000fe20007810000 */
[--C-:B------:R-:W-:Y:S01]  /*9040*/  FFMA.FTZ R177, R180, UR19, -R198.reuse ;  /* 0x00000013b4b17c23 */ /* 0x100fe200080108c6 */
[----:B------:R-:W-:Y:S01]  /*9050*/  ISETP.GT.AND P2, PT, R15, 0x39, P2 ;  /* 0x000000390f00780c */ /* 0x000fe20001744270 */
[--C-:B0-----:R-:W-:Y:S01]  /*9060*/  FFMA.FTZ R171, R164, UR19, -R198.reuse ;  /* 0x00000013a4ab7c23 */ /* 0x101fe200080108c6 */
[----:B------:R-:W-:Y:S01]  /*9070*/  ISETP.LT.OR P3, PT, R20, 0x39, P3 ;  /* 0x000000391400780c */ /* 0x000fe20001f61670 */
[--C-:B------:R-:W-:Y:S01]  /*9080*/  FFMA.FTZ R174, R165, UR19, -R198.reuse ;  /* 0x00000013a5ae7c23 */ /* 0x100fe200080108c6 */
[----:B------:R-:W-:Y:S01]  /*9090*/  FSEL R156, R179, -INF , !P6 ;  /* 0xff800000b39c7808 */ /* 0x000fe20007000000 */
[--C-:B------:R-:W-:Y:S01]  /*90a0*/  FFMA.FTZ R168, R168, UR19, -R198.reuse ;  /* 0x00000013a8a87c23 */ /* 0x100fe200080108c6 */
        /* <DEDUP_REMOVED lines=12> */
[----:B------:R-:W-:Y:S01]  /*9170*/  FSEL R164, R10, RZ, P4 ;  /* 0x000000ff0aa47208 */ /* 0x000fe20002000000 */
[----:B------:R-:W-:Y:S01]  /*9180*/  MUFU.EX2 R11, R11 ;  /* 0x0000000b000b7308 */ /* 0x000fe20000000800 */
[----:B------:R-:W-:Y:S01]  /*9190*/  FMNMX.FTZ R157, R183, R170, !PT ;  /* 0x000000aab79d7209 */ /* 0x000fe20007810000 */
[----:B------:R-:W-:Y:S01]  /*91a0*/  FFMA.FTZ R170, R161, UR19, -R198 ;  /* 0x00000013a1aa7c23 */ /* 0x000fe200080108c6 */
[----:B------:R-:W-:Y:S01]  /*91b0*/  @!P1 PRMT R12, RZ, 0x654, R12 ;  /* 0x00000654ff0c9816 */ /* 0x000fe2000000000c */
[----:B------:R-:W-:-:S02]  /*91c0*/  FADD.FTZ R164, -R164, R5 ;  /* 0x00000005a4a47221 */ /* 0x000fc40000010100 */
[----:B------:R-:W0:Y:S02]  /*91d0*/  SHFL.BFLY PT, R160, R157, 0x2, 0x1f ;  /* 0x0c401f009da07f89 */ /* 0x000e2400000e0000 */
[----:B------:R-:W-:Y:S01]  /*91e0*/  FMUL.FTZ R5, R164, UR19 ;  /* 0x00000013a4057c20 */ /* 0x000fe20008410000 */
[----:B------:R-:W-:Y:S01]  /*91f0*/  IMAD.U32 R164, RZ, RZ, UR36 ;  /* 0x00000024ffa47e24 */ /* 0x000fe2000f8e00ff */
[----:B------:R-:W-:Y:S01]  /*9200*/  MUFU.EX2 R13, R13 ;  /* 0x0000000d000d7308 */ /* 0x000fe20000000800 */
[----:B------:R-:W-:-:S07]  /*9210*/  UMOV UR36, UR7 ;  /* 0x0000000700247c82 */ /* 0x000fce0008000000 */
[----:B------:R-:W1:Y:S08]  /*9220*/  MUFU.EX2 R5, R5 ;  /* 0x0000000500057308 */ /* 0x000e700000000800 */
[----:B------:R-:W2:Y:S01]  /*9230*/  MUFU.EX2 R20, R20 ;  /* 0x0000001400147308 */ /* 0x000ea20000000800 */
[----:B0-----:R-:W-:-:S07]  /*9240*/  FMNMX.FTZ R160, R157, R160, !PT ;  /* 0x000000a09da07209 */ /* 0x001fce0007810000 */
[----:B------:R-:W-:Y:S01]  /*9250*/  MUFU.EX2 R15, R15 ;  /* 0x0000000f000f7308 */ /* 0x000fe20000000800 */
[----:B------:R-:W0:Y:S01]  /*9260*/  SHFL.BFLY PT, R157, R160, 0x1, 0x1f ;  /* 0x0c201f00a09d7f89 */ /* 0x000e2200000e0000 */
[-C--:B-1----:R-:W-:Y:S01]  /*9270*/  FMUL.FTZ R24, R24, R5.reuse ;  /* 0x0000000518187220 */ /* 0x082fe20000410000 */
        /* <DEDUP_REMOVED lines=22> */
[----:B0-----:R-:W-:Y:S01]  /*93e0*/  FMNMX.FTZ R178, R160, R157, !PT ;  /* 0x0000009da0b27209 */ /* 0x001fe20007810000 */
[----:B------:R-:W-:-:S02]  /*93f0*/  IMAD.MOV R157, RZ, RZ, -R19 ;  /* 0x000000ffff9d7224 */ /* 0x000fc400078e0a13 */
[-C--:B------:R-:W-:Y:S01]  /*9400*/  FMUL.FTZ R64, R64, R5.reuse ;  /* 0x0000000540407220 */ /* 0x080fe20000410000 */
[----:B------:R-:W-:Y:S01]  /*9410*/  FMUL.FTZ R65, R65, R5 ;  /* 0x0000000541417220 */ /* 0x000fe20000410000 */
[C---:B------:R-:W-:Y:S01]  /*9420*/  FSETP.NEU.FTZ.AND P3, PT, R178.reuse, -INF , PT ;  /* 0xff800000b200780b */ /* 0x040fe20003f7d000 */
[----:B------:R-:W-:Y:S01]  /*9430*/  FMUL.FTZ R160, R178, UR19 ;  /* 0x00000013b2a07c20 */ /* 0x000fe20008410000 */
[----:B------:R-:W-:Y:S01]  /*9440*/  ISETP.NE.AND P2, PT, R16, R157, PT ;  /* 0x0000009d1000720c */ /* 0x000fe20003f45270 */
[----:B------:R-:W-:Y:S01]  /*9450*/  MUFU.EX2 R168, R168 ;  /* 0x000000a800a87308 */ /* 0x000fe20000000800 */
[-C--:B------:R-:W-:Y:S01]  /*9460*/  FMUL.FTZ R68, R68, R5.reuse ;  /* 0x0000000544447220 */ /* 0x080fe20000410000 */
[-C--:B------:R-:W-:Y:S01]  /*9470*/  FMUL.FTZ R69, R69, R5.reuse ;  /* 0x0000000545457220 */ /* 0x080fe20000410000 */
[----:B------:R-:W-:Y:S01]  /*9480*/  FSEL R160, R160, RZ, P3 ;  /* 0x000000ffa0a07208 */ /* 0x000fe20001800000 */
[-C--:B------:R-:W-:Y:S01]  /*9490*/  FMUL.FTZ R72, R72, R5.reuse ;  /* 0x0000000548487220 */ /* 0x080fe20000410000 */
[-C--:B------:R-:W-:Y:S01]  /*94a0*/  FMUL.FTZ R73, R73, R5.reuse ;  /* 0x0000000549497220 */ /* 0x080fe20000410000 */
[-C--:B------:R-:W-:Y:S01]  /*94b0*/  FMUL.FTZ R76, R76, R5.reuse ;  /* 0x000000054c4c7220 */ /* 0x080fe20000410000 */
[----:B------:R-:W-:Y:S01]  /*94c0*/  FMUL.FTZ R77, R77, R5 ;  /* 0x000000054d4d7220 */ /* 0x000fe20000410000 */
[--C-:B------:R-:W-:Y:S01]  /*94d0*/  FFMA.FTZ R179, R154, UR19, -R160.reuse ;  /* 0x000000139ab37c23 */ /* 0x100fe200080108a0 */
[----:B------:R-:W-:Y:S01]  /*94e0*/  FSEL R154, R178, RZ, P3 ;  /* 0x000000ffb29a7208 */ /* 0x000fe20001800000 */
[--C-:B------:R-:W-:Y:S01]  /*94f0*/  FFMA.FTZ R182, R155, UR19, -R160.reuse ;  /* 0x000000139bb67c23 */ /* 0x100fe200080108a0 */
[----:B------:R-:W-:Y:S01]  /*9500*/  FFMA.FTZ R202, R159, UR19, -R160 ;  /* 0x000000139fca7c23 */ /* 0x000fe200080108a0 */
[----:B------:R-:W-:-:S02]  /*9510*/  @!P2 IMAD R155, R164, 0x40, R17 ;  /* 0x00000040a49ba824 */ /* 0x000fc400078e0211 */
[--C-:B------:R-:W-:Y:S01]  /*9520*/  FFMA.FTZ R181, R166, UR19, -R160.reuse ;  /* 0x00000013a6b57c23 */ /* 0x100fe200080108a0 */
[----:B------:R-:W-:Y:S01]  /*9530*/  FADD.FTZ R154, -R154, R7 ;  /* 0x000000079a9a7221 */ /* 0x000fe20000010100 */
[--C-:B------:R-:W-:Y:S01]  /*9540*/  FFMA.FTZ R204, R167, UR19, -R160.reuse ;  /* 0x00000013a7cc7c23 */ /* 0x100fe200080108a0 */
[--C-:B------:R-:W-:Y:S01]  /*9550*/  FFMA.FTZ R206, R197, UR19, -R160.reuse ;  /* 0x00000013c5ce7c23 */ /* 0x100fe200080108a0 */
[----:B------:R-:W-:Y:S01]  /*9560*/  @!P2 LEA R155, R155, UR37, 0x2 ;  /* 0x000000259b9bac11 */ /* 0x000fe2000f8e10ff */
[----:B------:R-:W-:Y:S01]  /*9570*/  FMUL.FTZ R154, R154, UR19 ;  /* 0x000000139a9a7c20 */ /* 0x000fe20008410000 */
[--C-:B------:R-:W-:Y:S01]  /*9580*/  FFMA.FTZ R158, R158, UR19, -R160.reuse ;  /* 0x000000139e9e7c23 */ /* 0x100fe200080108a0 */
[--C-:B------:R-:W-:Y:S01]  /*9590*/  FFMA.FTZ R197, R152, UR19, -R160.reuse ;  /* 0x0000001398c57c23 */ /* 0x100fe200080108a0 */
[--C-:B------:R-:W-:Y:S01]  /*95a0*/  FFMA.FTZ R208, R199, UR19, -R160.reuse ;  /* 0x00000013c7d07c23 */ /* 0x100fe200080108a0 */
[----:B------:R2:W0:Y:S01]  /*95b0*/  MUFU.EX2 R198, R154 ;  /* 0x0000009a00c67308 */ /* 0x0004220000000800 */
[--C-:B------:R-:W-:Y:S01]  /*95c0*/  FFMA.FTZ R162, R162, UR19, -R160.reuse ;  /* 0x00000013a2a27c23 */ /* 0x100fe200080108a0 */
[--C-:B------:R-:W-:Y:S01]  /*95d0*/  FFMA.FTZ R163, R163, UR19, -R160.reuse ;  /* 0x00000013a3a37c23 */ /* 0x100fe200080108a0 */
[--C-:B------:R-:W-:Y:S01]  /*95e0*/  FFMA.FTZ R199, R153, UR19, -R160.reuse ;  /* 0x0000001399c77c23 */ /* 0x100fe200080108a0 */
[--C-:B------:R-:W-:Y:S01]  /*95f0*/  FFMA.FTZ R210, R156, UR19, -R160.reuse ;  /* 0x000000139cd27c23 */ /* 0x100fe200080108a0 */
[--C-:B------:R-:W-:Y:S01]  /*9600*/  FFMA.FTZ R201, R200, UR19, -R160.reuse ;  /* 0x00000013c8c97c23 */ /* 0x100fe200080108a0 */
[--C-:B------:R-:W-:Y:S01]  /*9610*/  FFMA.FTZ R212, R183, UR19, -R160.reuse ;  /* 0x00000013b7d47c23 */ /* 0x100fe200080108a0 */
[----:B------:R-:W-:Y:S01]  /*9620*/  @!P2 STS [R155+0x38400], R5 ;  /* 0x038400059b00a388 */ /* 0x000fe20000000800 */
[----:B------:R-:W-:Y:S01]  /*9630*/  FFMA.FTZ R157, R21, UR19, -R160 ;  /* 0x00000013159d7c23 */ /* 0x000fe200080108a0 */
[----:B------:R-:W-:Y:S01]  /*9640*/  MUFU.EX2 R179, R179 ;  /* 0x000000b300b37308 */ /* 0x000fe20000000800 */
[----:B------:R-:W-:Y:S01]  /*9650*/  F2FP.F16.F32.PACK_AB R152, R11, R14 ;  /* 0x0000000e0b98723e */ /* 0x000fe200000000ff */
[----:B------:R-:W-:Y:S01]  /*9660*/  FMUL.FTZ R80, R80, R5 ;  /* 0x0000000550507220 */ /* 0x000fe20000410000 */
[----:B--2---:R-:W-:Y:S01]  /*9670*/  F2FP.F16.F32.PACK_AB R154, R20, R13 ;  /* 0x0000000d149a723e */ /* 0x004fe200000000ff */
[----:B------:R-:W-:Y:S01]  /*9680*/  FMUL.FTZ R81, R81, R5 ;  /* 0x0000000551517220 */ /* 0x000fe20000410000 */
[----:B-1----:R-:W-:Y:S01]  /*9690*/  F2FP.F16.F32.PACK_AB R156, R170, R15 ;  /* 0x0000000faa9c723e */ /* 0x002fe200000000ff */
[-C--:B------:R-:W-:Y:S01]  /*96a0*/  FMUL.FTZ R84, R84, R5.reuse ;  /* 0x0000000554547220 */ /* 0x080fe20000410000 */
[-C--:B------:R-:W-:Y:S01]  /*96b0*/  FMUL.FTZ R85, R85, R5.reuse ;  /* 0x0000000555557220 */ /* 0x080fe20000410000 */
[----:B0-----:R0:W-:Y:S01]  /*96c0*/  @!P2 STS [R155+0x38420], R198 ;  /* 0x038420c69b00a388 */ /* 0x0011e20000000800 */
        /* <DEDUP_REMOVED lines=19> */
[----:B--2---:R-:W-:Y:S01]  /*9800*/  F2FP.F16.F32.PACK_AB R158, R174, R171 ;  /* 0x000000abae9e723e */ /* 0x004fe200000000ff */
        /* <DEDUP_REMOVED lines=13> */
[----:B0-----:R-:W-:Y:S01]  /*98e0*/  F2FP.F16.F32.PACK_AB R155, R202, R7 ;  /* 0x00000007ca9b723e */ /* 0x001fe200000000ff */
[----:B------:R-:W-:Y:S01]  /*98f0*/  BAR.SYNC.DEFER_BLOCKING 0xf, 0x100 ;  /* 0x03c4000000007b1d */ /* 0x000fe20000010000 */
[-C--:B------:R-:W-:Y:S01]  /*9900*/  FMUL.FTZ R140, R140, R5.reuse ;  /* 0x000000058c8c7220 */ /* 0x080fe20000410000 */
[-C--:B------:R-:W-:Y:S01]  /*9910*/  FMUL.FTZ R141, R141, R5.reuse ;  /* 0x000000058d8d7220 */ /* 0x080fe20000410000 */
[-C--:B------:R-:W-:Y:S01]  /*9920*/  FMUL.FTZ R144, R144, R5.reuse ;  /* 0x0000000590907220 */ /* 0x080fe20000410000 */
[-C--:B------:R-:W-:Y:S01]  /*9930*/  FMUL.FTZ R145, R145, R5.reuse ;  /* 0x0000000591917220 */ /* 0x080fe20000410000 */
[-C--:B------:R-:W-:Y:S01]  /*9940*/  FMUL.FTZ R148, R148, R5.reuse ;  /* 0x0000000594947220 */ /* 0x080fe20000410000 */
[----:B------:R-:W-:Y:S01]  /*9950*/  MUFU.EX2 R181, R181 ;  /* 0x000000b500b57308 */ /* 0x000fe20000000800 */
[----:B------:R-:W-:Y:S01]  /*9960*/  FMUL.FTZ R149, R149, R5 ;  /* 0x0000000595957220 */ /* 0x000fe20000410000 */
        /* <DEDUP_REMOVED lines=47> */
[----:B-1----:R-:W-:Y:S01]  /*9c60*/  F2FP.F16.F32.PACK_AB R157, R200, R21 ;  /* 0x00000015c89d723e */ /* 0x002fe200000000ff */
[----:B------:R-:W-:Y:S01]  /*9c70*/  FMUL.FTZ R103, R103, R198 ;  /* 0x000000c667677220 */ /* 0x000fe20000410000 */
[----:B0-----:R-:W-:Y:S01]  /*9c80*/  F2FP.F16.F32.PACK_AB R162, R173, R172 ;  /* 0x000000acada2723e */ /* 0x001fe200000000ff */
        /* <DEDUP_REMOVED lines=30> */
[----:B------:R0:W-:Y:S01]  /*9e70*/  STSM.16.M88.4 [R22+0x36400], R152 ;  /* 0x0364009816007844 */ /* 0x0001e20000000200 */
[----:B------:R-:W-:Y:S01]  /*9e80*/  FFMA.FTZ R14, R5, R3, R14 ;  /* 0x00000003050e7223 */ /* 0x000fe2000001000e */
[----:B------:R-:W-:Y:S01]  /*9e90*/  FFMA.FTZ R179, R198, R4, R179 ;  /* 0x00000004c6b37223 */ /* 0x000fe200000100b3 */
[----:B------:R-:W-:Y:S01]  /*9ea0*/  ISETP.GT.AND P2, PT, R6, UR32, PT ;  /* 0x0000002006007c0c */ /* 0x000fe2000bf44270 */
[----:B------:R0:W-:Y:S01]  /*9eb0*/  STSM.16.M88.4 [R185], R156 ;  /* 0x0000009cb9007844 */ /* 0x0001e20000000200 */
[----:B------:R-:W-:Y:S01]  /*9ec0*/  FADD.FTZ R14, R11, R14 ;  /* 0x0000000e0b0e7221 */ /* 0x000fe20000010000 */
[----:B------:R-:W-:Y:S01]  /*9ed0*/  MUFU.EX2 R177, R177 ;  /* 0x000000b100b17308 */ /* 0x000fe20000000800 */
[----:B------:R-:W-:Y:S01]  /*9ee0*/  FADD.FTZ R182, R182, R179 ;  /* 0x000000b3b6b67221 */ /* 0x000fe20000010000 */
[----:B------:R0:W-:Y:S01]  /*9ef0*/  STSM.16.M88.4 [R23], R160 ;  /* 0x000000a017007844 */ /* 0x0001e20000000200 */
[----:B------:R-:W-:Y:S01]  /*9f00*/  FADD.FTZ R13, R13, R14 ;  /* 0x0000000e0d0d7221 */ /* 0x000fe20000010000 */
[----:B------:R-:W-:-:S02]  /*9f10*/  VIADD R6, R6, 0xffffffff ;  /* 0xffffffff06067836 */ /* 0x000fc40000000000 */
[----:B------:R-:W-:Y:S01]  /*9f20*/  FADD.FTZ R7, R7, R182 ;  /* 0x000000b607077221 */ /* 0x000fe20000010000 */
[----:B------:R-:W-:Y:S02]  /*9f30*/  IMAD.MOV.U32 R5, RZ, RZ, R10 ;  /* 0x000000ffff057224 */ /* 0x000fe400078e000a */
[----:B------:R-:W-:Y:S01]  /*9f40*/  FADD.FTZ R20, R20, R13 ;  /* 0x0000000d14147221 */ /* 0x000fe20000010000 */
[----:B------:R-:W2:Y:S01]  /*9f50*/  MUFU.EX2 R180, R180 ;  /* 0x000000b400b47308 */ /* 0x000ea20000000800 */
[----:B-1----:R-:W-:Y:S01]  /*9f60*/  F2FP.F16.F32.PACK_AB R164, R176, R175 ;  /* 0x000000afb0a4723e */ /* 0x002fe200000000ff */
[----:B------:R-:W-:Y:S01]  /*9f70*/  FADD.FTZ R202, R202, R7 ;  /* 0x00000007caca7221 */ /* 0x000fe20000010000 */
[----:B------:R-:W-:Y:S01]  /*9f80*/  FADD.FTZ R15, R15, R20 ;  /* 0x000000140f0f7221 */ /* 0x000fe20000010000 */
[----:B------:R-:W-:Y:S02]  /*9f90*/  IMAD.MOV.U32 R7, RZ, RZ, R178 ;  /* 0x000000ffff077224 */ /* 0x000fe400078e00b2 */
[----:B------:R-:W-:Y:S01]  /*9fa0*/  FADD.FTZ R21, R21, R202 ;  /* 0x000000ca15157221 */ /* 0x000fe20000010000 */
[----:B------:R-:W-:Y:S01]  /*9fb0*/  FADD.FTZ R170, R170, R15 ;  /* 0x0000000faaaa7221 */ /* 0x000fe20000010000 */
[----:B------:R-:W-:Y:S02]  /*9fc0*/  MUFU.EX2 R199, R199 ;  /* 0x000000c700c77308 */ /* 0x000fe40000000800 */
        /* <DEDUP_REMOVED lines=15> */
[----:B------:R-:W2:Y:S01]  /*a0c0*/  MUFU.EX2 R212, R212 ;  /* 0x000000d400d47308 */ /* 0x000ea20000000800 */
[----:B-1----:R-:W-:Y:S01]  /*a0d0*/  F2FP.F16.F32.PACK_AB R165, R210, R199 ;  /* 0x000000c7d2a5723e */ /* 0x002fe200000000ff */
[----:B------:R-:W-:Y:S01]  /*a0e0*/  FADD.FTZ R208, R208, R197 ;  /* 0x000000c5d0d07221 */ /* 0x000fe20000010000 */
[----:B------:R-:W-:-:S03]  /*a0f0*/  FADD.FTZ R175, R175, R172 ;  /* 0x000000acafaf7221 */ /* 0x000fc60000010000 */
[----:B------:R-:W-:Y:S01]  /*a100*/  FADD.FTZ R199, R199, R208 ;  /* 0x000000d0c7c77221 */ /* 0x000fe20000010000 */
[----:B------:R-:W-:-:S03]  /*a110*/  FADD.FTZ R176, R176, R175 ;  /* 0x000000afb0b07221 */ /* 0x000fc60000010000 */
[----:B------:R-:W-:Y:S01]  /*a120*/  FADD.FTZ R210, R210, R199 ;  /* 0x000000c7d2d27221 */ /* 0x000fe20000010000 */
[----:B------:R-:W-:-:S04]  /*a130*/  FADD.FTZ R3, R177, R176 ;  /* 0x000000b0b1037221 */ /* 0x000fc80000010000 */
[----:B------:R-:W-:Y:S01]  /*a140*/  FADD.FTZ R3, R180, R3 ;  /* 0x00000003b4037221 */ /* 0x000fe20000010000 */
[----:B--2---:R-:W-:Y:S01]  /*a150*/  F2FP.F16.F32.PACK_AB R167, R212, R201 ;  /* 0x000000c9d4a7723e */ /* 0x004fe200000000ff */
[----:B------:R-:W-:-:S04]  /*a160*/  FADD.FTZ R201, R201, R210 ;  /* 0x000000d2c9c97221 */ /* 0x000fc80000010000 */
        /* <DEDUP_REMOVED lines=31> */
[----:B------:R-:W-:Y:S01]  /*a360*/  IMAD.MOV.U32 R7, RZ, RZ, R178 ;  /* 0x000000ffff077224 */ /* 0x000fe200078e00b2 */
[----:B------:R-:W-:Y:S01]  /*a370*/  UMOV UR36, UR7 ;  /* 0x0000000700247c82 */ /* 0x000fe20008000000 */
[----:B------:R-:W-:-:S07]  /*a380*/  IMAD.MOV.U32 R5, RZ, RZ, R10 ;  /* 0x000000ffff057224 */ /* 0x000fce00078e000a */
.L_x_5245:
[----:B------:R-:W1:Y:S01]  /*a390*/  LDC R10, c[0x0][0x448] ;  /* 0x00011200ff0a7b82 */ /* 0x000e620000000800 */
[----:B------:R-:W-:-:S05]  /*a3a0*/  IADD3 R13, -R9, 0x1, RZ ;  /* 0x00000001090d7810 */ /* 0x000fca0007ffe1ff */
[----:B------:R-:W-:Y:S02]  /*a3b0*/  IMAD R8, R8, UR38, R13 ;  /* 0x0000002608087c24 */ /* 0x000fe4000f8e020d */
[----:B------:R-:W2:Y:S01]  /*a3c0*/  LDC R14, c[0x0][0xadc] ;  /* 0x0002b700ff0e7b82 */ /* 0x000ea20000000800 */
[----:B-1----:R-:W-:Y:S01]  /*a3d0*/  ISETP.NE.AND P5, PT, R10, 0x1, PT ;  /* 0x000000010a00780c */ /* 0x002fe20003fa5270 */
[----:B------:R-:W-:-:S04]  /*a3e0*/  VIADD R10, R18, 0x3f ;  /* 0x0000003f120a7836 */ /* 0x000fc80000000000 */
[----:B------:R-:W-:Y:S01]  /*a3f0*/  IMAD.MOV.U32 R9, RZ, RZ, R10 ;  /* 0x000000ffff097224 */ /* 0x000fe200078e000a */
[----:B--2---:R-:W-:-:S07]  /*a400*/  ISETP.GE.AND P6, PT, R14, 0x1, PT ;  /* 0x000000010e00780c */ /* 0x004fce0003fc6270 */
[----:B------:R-:W1:Y:S08]  /*a410*/  @P5 LDC R11, c[0x0][0x44c] ;  /* 0x00011300ff0b5b82 */ /* 0x000e700000000800 */
[----:B0-----:R-:W0:Y:S01]  /*a420*/  @P5 LDC R12, c[0x0][0x450] ;  /* 0x00011400ff0c5b82 */ /* 0x001e220000000800 */
[----:B-1----:R-:W-:-:S05]  /*a430*/  @P5 IMAD.HI.U32 R11, R10, R11, RZ ;  /* 0x0000000b0a0b5227 */ /* 0x002fca00078e00ff */
[----:B0-----:R-:W-:-:S05]  /*a440*/  @P5 SHF.R.U32.HI R9, RZ, R12, R11 ;  /* 0x0000000cff095219 */ /* 0x001fca000001160b */
        /* <DEDUP_REMOVED lines=12> */
.L_x_5264:
[----:B------:R-:W-:-:S13]  /*a510*/  ISETP.NE.AND P2, PT, R14, 0x1, PT ;  /* 0x000000010e00780c */ /* 0x000fda0003f45270 */
[----:B------:R-:W0:Y:S02]  /*a520*/  @P2 LDC.64 R10, c[0x0][0xae0] ;  /* 0x0002b800ff0a2b82 */ /* 0x000e240000000a00 */
[----:B0-----:R-:W-:-:S05]  /*a530*/  @P2 IMAD.HI.U32 R10, R9, R10, RZ ;  /* 0x0000000a090a2227 */ /* 0x001fca00078e00ff */
[----:B------:R-:W-:-:S07]  /*a540*/  @P2 SHF.R.U32.HI R9, RZ, R11, R10 ;  /* 0x0000000bff092219 */ /* 0x000fce000001160a */
.L_x_5265:
[----:B------:R-:W-:-:S05]  /*a550*/  IMAD R9, R9, R14, RZ ;  /* 0x0000000e09097224 */ /* 0x000fca00078e02ff */
[----:B------:R-:W-:-:S07]  /*a560*/  VIMNMX R8, R8, R9, !PT ;  /* 0x0000000908087248 */ /* 0x000fce0007fe0100 */
.L_x_5263:
[----:B------:R-:W-:-:S05]  /*a570*/  VIADD R8, R8, 0x3f ;  /* 0x0000003f08087836 */ /* 0x000fca0000000000 */
[----:B------:R-:W-:-:S04]  /*a580*/  SHF.R.S32.HI R9, RZ, 0x1f, R8 ;  /* 0x0000001fff097819 */ /* 0x000fc80000011408 */
[----:B------:R-:W-:-:S04]  /*a590*/  LEA.HI R9, R9, R8, RZ, 0x6 ;  /* 0x0000000809097211 */ /* 0x000fc800078f30ff */
[----:B------:R-:W-:-:S04]  /*a5a0*/  SHF.R.S32.HI R8, RZ, 0x6, R9 ;  /* 0x00000006ff087819 */ /* 0x000fc80000011409 */
[----:B------:R-:W-:-:S04]  /*a5b0*/  VIMNMX R9, R189, R8, !PT ;  /* 0x00000008bd097248 */ /* 0x000fc80007fe0100 */
[----:B------:R-:W-:-:S13]  /*a5c0*/  ISETP.GE.AND P2, PT, R6, R9, PT ;  /* 0x000000090600720c */ /* 0x000fda0003f46270 */
[----:B------:R-:W-:Y:S05]  /*a5d0*/  @!P2 BRA `(.L_x_5266) ;  /* 0x000000280048a947 */ /* 0x000fea0003800000 */
[----:B------:R-:W-:Y:S01]  /*a5e0*/  IMAD.MOV.U32 R197, RZ, RZ, R7 ;  /* 0x000000ffffc57224 */ /* 0x000fe200078e0007 */
[----:B------:R-:W-:Y:S01]  /*a5f0*/  UMOV UR7, UR36 ;  /* 0x0000002400077c82 */ /* 0x000fe20008000000 */
[----:B------:R-:W-:Y:S02]  /*a600*/  IMAD.MOV.U32 R10, RZ, RZ, R5 ;  /* 0x000000ffff0a7224 */ /* 0x000fe400078e0005 */
[----:B------:R-:W-:-:S07]  /*a610*/  IMAD.MOV.U32 R8, RZ, RZ, R6 ;  /* 0x000000ffff087224 */ /* 0x000fce00078e0006 */
.L_x_5275:
[----:B------:R-:W-:Y:S01]  /*a620*/  UIADD3 UR36, UR7, 0x1, URZ ;  /* 0x0000000107247890 */ /* 0x000fe2000fffe03f */
[----:B------:R-:W-:Y:S02]  /*a630*/  IMAD.MOV.U32 R6, RZ, RZ, R8 ;  /* 0x000000ffff067224 */ /* 0x000fe400078e0008 */
[----:B------:R-:W-:Y:S01]  /*a640*/  VIADD R8, R8, 0xffffffff ;  /* 0xffffffff08087836 */ /* 0x000fe20000000000 */
[----:B------:R-:W-:Y:S02]  /*a650*/  UISETP.NE.AND UP0, UPT, UR36, 0x2, UPT ;  /* 0x000000022400788c */ /* 0x000fe4000bf05270 */
[----:B------:R-:W-:Y:S02]  /*a660*/  ISETP.GT.AND P2, PT, R6, R9, PT ;  /* 0x000000090600720c */ /* 0x000fe40003f44270 */
[----:B------:R-:W-:Y:S02]  /*a670*/  USEL UR5, URZ, 0x1, UP0 ;  /* 0x000000013f057887 */ /* 0x000fe40008000000 */
[----:B------:R-:W-:-:S04]  /*a680*/  USEL UR36, UR36, URZ, UP0 ;  /* 0x0000003f24247287 */ /* 0x000fc80008000000 */
[----:B------:R-:W-:Y:S01]  /*a690*/  LOP3.LUT R2, R2, UR5, RZ, 0x3c, !PT ;  /* 0x0000000502027c12 */ /* 0x000fe2000f8e3cff */
[----:B0-----:R-:W-:Y:S07]  /*a6a0*/  @!P0 BRA `(.L_x_5267) ;  /* 0x0000000000048947 */ /* 0x001fee0003800000 */
[----:B------:R-:W-:Y:S01]  /*a6b0*/  BPT.TRAP 0x1 ;  /* 0x000000040000795c */ /* 0x000fe20000300000 */
.L_x_5267:
[----:B------:R-:W-:Y:S01]  /*a6c0*/  ULEA UR5, UR36, UR37, 0x3 ;  /* 0x0000002524057291 */ /* 0x000fe2000f8e183f */
[----:B------:R-:W-:-:S08]  /*a6d0*/  SHF.L.U32 R5, R2, 0x1f, RZ ;  /* 0x0000001f02057819 */ /* 0x000fd000000006ff */
[----:B------:R0:W1:Y:S01]  /*a6e0*/  SYNCS.PHASECHK.TRANS64.TRYWAIT P3, [UR5+0x38830], R5 ;  /* 0x03883005ff0075a7 */ /* 0x0000620008060145 */
[----:B------:R-:W-:Y:S05]  /*a6f0*/  @!P0 BRA `(.L_x_5268) ;  /* 0x0000000000048947 */ /* 0x000fea0003800000 */
[----:B------:R-:W-:Y:S01]  /*a700*/  BPT.TRAP 0x1 ;  /* 0x000000040000795c */ /* 0x000fe20000300000 */
.L_x_5268:
[----:B-1----:R-:W-:Y:S05]  /*a710*/  @P3 BRA `(.L_x_5269) ;  /* 0x0000000000083947 */ /* 0x002fea0003800000 */
[----:B------:R-:W1:Y:S02]  /*a720*/  SYNCS.PHASECHK.TRANS64.TRYWAIT P3, [UR5+0x38830], R5 ;  /* 0x03883005ff0075a7 */ /* 0x000e640008060145 */
[----:B-1----:R-:W-:Y:S05]  /*a730*/  @!P3 BRA `(.L_x_5270) ;  /* 0x000000f800f4b947 */ /* 0x002fea0003800000 */
.L_x_5269:
        /* <DEDUP_REMOVED lines=23> */
.L_x_5271:
[----:B------:R2:W3:Y:S01]  /*a8b0*/  SYNCS.PHASECHK.TRANS64.TRYWAIT P3, [UR5+0x38850], R5 ;  /* 0x03885005ff0075a7 */ /* 0x0004e20008060145 */
[----:B------:R-:W-:Y:S05]  /*a8c0*/  @!P0 BRA `(.L_x_5272) ;  /* 0x0000000000048947 */ /* 0x000fea0003800000 */
[----:B------:R-:W-:Y:S01]  /*a8d0*/  BPT.TRAP 0x1 ;  /* 0x000000040000795c */ /* 0x000fe20000300000 */
.L_x_5272:
[----:B---3--:R-:W-:Y:S05]  /*a8e0*/  @P3 BRA `(.L_x_5273) ;  /* 0x0000000000083947 */ /* 0x008fea0003800000 */
[----:B------:R-:W3:Y:S02]  /*a8f0*/  SYNCS.PHASECHK.TRANS64.TRYWAIT P3, [UR5+0x38850], R5 ;  /* 0x03885005ff0075a7 */ /* 0x000ee40008060145 */
[----:B---3--:R-:W-:Y:S05]  /*a900*/  @!P3 BRA `(.L_x_5274) ;  /* 0x000000f80098b947 */ /* 0x008fea0003800000 */
.L_x_5273:
[----:B------:R-:W-:Y:S01]  /*a910*/  ULEA UR26, UR36, UR4, 0xc ;  /* 0x00000004241a7291 */ /* 0x000fe2000f8e603f */
[----:B------:R-:W-:Y:S01]  /*a920*/  WARPGROUP.ARRIVE ;  /* 0x00000000000079c5 */ /* 0x000fe20000000000 */
[----:B------:R-:W-:Y:S01]  /*a930*/  UMOV UR27, 0x40000040 ;  /* 0x40000040001b7882 */ /* 0x000fe20000000000 */
[----:B------:R-:W-:-:S04]  /*a940*/  UIADD3 UR28, UR6, 0x2, URZ ;  /* 0x00000002061c7890 */ /* 0x000fc8000fffe03f */
[----:B-1----:R-:W1:Y:S01]  /*a950*/  S2R R6, SR_TID.X ;  /* 0x0000000000067919 */ /* 0x002e620000002100 */
[----:B------:R-:W-:Y:S01]  /*a960*/  UIADD3 UR30, UR26, 0x2, URZ ;  /* 0x000000021a1e7890 */ /* 0x000fe2000fffe03f */
[----:B------:R-:W-:Y:S01]  /*a970*/  UMOV UR29, 0x40000040 ;  /* 0x40000040001d7882 */ /* 0x000fe20000000000 */
[----:B------:R-:W-:Y:S01]  /*a980*/  UMOV UR31, 0x40000040 ;  /* 0x40000040001f7882 */ /* 0x000fe20000000000 */
[----:B------:R-:W-:Y:S01]  /*a990*/  HGMMA.64x64x16.F32 R152, gdesc[UR24], R152, gsb0 ;  /* 0x00e00000189879f0 */ /* 0x000fe20008000898 */
[----:B------:R-:W-:Y:S02]  /*a9a0*/  UIADD3 UR15, UR6, 0x800, URZ ;  /* 0x00000800060f7890 */ /* 0x000fe4000fffe03f */
[----:B------:R-:W-:Y:S01]  /*a9b0*/  UIADD3 UR18, UR26, 0x800, URZ ;  /* 0x000008001a127890 */ /* 0x000fe2000fffe03f */
[----:B------:R-:W-:Y:S01]  /*a9c0*/  ULDC UR19, c[0x0][0xa80] ;  /* 0x0002a00000137ab9 */ /* 0x000fe20000000800 */
[----:B-1----:R-:W-:-:S05]  /*a9d0*/  SHF.R.U32.HI R6, RZ, 0x7, R6 ;  /* 0x00000007ff067819 */ /* 0x002fca0000011606 */
[----:B0-2---:R-:W0:Y:S02]  /*a9e0*/  SHFL.IDX PT, R5, R6, RZ, 0x1f ;  /* 0x00001fff06057589 */ /* 0x005e2400000e0000 */
[----:B0-----:R-:W-:-:S13]  /*a9f0*/  R2UR UR10, R5 ;  /* 0x00000000050a72ca */ /* 0x001fda00000e0000 */
        /* <DEDUP_REMOVED lines=278> */
[----:B------:R-:W-:-:S03]  /*bb60*/  FMNMX.FTZ R7, R163, R6, !PT ;  /* 0x00000006a3077209 */ /* 0x000fc60007810000 */
[C---:B------:R-:W-:Y:S01]  /*bb70*/  FADD.FTZ R10, -R5.reuse, R10 ;  /* 0x0000000a050a7221 */ /* 0x040fe20000010100 */
[----:B------:R-:W-:Y:S01]  /*bb80*/  FMNMX.FTZ R6, R166, R7, !PT ;  /* 0x00000007a6067209 */ /* 0x000fe20007810000 */
[----:B------:R-:W-:Y:S02]  /*bb90*/  FMUL.FTZ R198, R5, UR19 ;  /* 0x0000001305c67c20 */ /* 0x000fe40008410000 */
[----:B------:R-:W-:Y:S01]  /*bba0*/  FMUL.FTZ R13, R10, UR19 ;  /* 0x000000130a0d7c20 */ /* 0x000fe20008410000 */
[----:B------:R-:W-:Y:S01]  /*bbb0*/  FMNMX.FTZ R7, R167, R6, !PT ;  /* 0x00000006a7077209 */ /* 0x000fe20007810000 */
[--C-:B------:R-:W-:Y:S01]  /*bbc0*/  FFMA.FTZ R11, R152, UR19, -R198.reuse ;  /* 0x00000013980b7c23 */ /* 0x100fe200080108c6 */
[--C-:B------:R-:W-:Y:S01]  /*bbd0*/  FFMA.FTZ R153, R153, UR19, -R198.reuse ;  /* 0x0000001399997c23 */ /* 0x100fe200080108c6 */
[----:B------:R0:W1:Y:S01]  /*bbe0*/  MUFU.EX2 R6, R13 ;  /* 0x0000000d00067308 */ /* 0x0000620000000800 */
        /* <DEDUP_REMOVED lines=9> */
[--C-:B0-----:R-:W-:Y:S01]  /*bc80*/  FFMA.FTZ R13, R157, UR19, -R198.reuse ;  /* 0x000000139d0d7c23 */ /* 0x101fe200080108c6 */
[--C-:B------:R-:W-:Y:S01]  /*bc90*/  FFMA.FTZ R172, R172, UR19, -R198.reuse ;  /* 0x00000013acac7c23 */ /* 0x100fe200080108c6 */
[--C-:B------:R-:W-:Y:S01]  /*bca0*/  FFMA.FTZ R173, R173, UR19, -R198.reuse ;  /* 0x00000013adad7c23 */ /* 0x100fe200080108c6 */
[----:B------:R-:W-:Y:S01]  /*bcb0*/  FMNMX.FTZ R7, R175, R10, !PT ;  /* 0x0000000aaf077209 */ /* 0x000fe20007810000 */
[--C-:B------:R-:W-:Y:S01]  /*bcc0*/  FFMA.FTZ R176, R176, UR19, -R198.reuse ;  /* 0x00000013b0b07c23 */ /* 0x100fe200080108c6 */
[----:B------:R0:W-:Y:S01]  /*bcd0*/  MUFU.EX2 R10, R153 ;  /* 0x00000099000a7308 */ /* 0x0001e20000000800 */
[--C-:B------:R-:W-:Y:S01]  /*bce0*/  FFMA.FTZ R177, R177, UR19, -R198.reuse ;  /* 0x00000013b1b17c23 */ /* 0x100fe200080108c6 */
[----:B------:R-:W-:Y:S01]  /*bcf0*/  FMNMX.FTZ R12, R178, R7, !PT ;  /* 0x00000007b20c7209 */ /* 0x000fe20007810000 */
[--C-:B------:R-:W-:Y:S01]  /*bd00*/  FFMA.FTZ R180, R180, UR19, -R198.reuse ;  /* 0x00000013b4b47c23 */ /* 0x100fe200080108c6 */
[-C--:B-1----:R-:W-:Y:S01]  /*bd10*/  FMUL.FTZ R24, R24, R6.reuse ;  /* 0x0000000618187220 */ /* 0x082fe20000410000 */
[----:B------:R-:W-:Y:S01]  /*bd20*/  FMUL.FTZ R25, R25, R6 ;  /* 0x0000000619197220 */ /* 0x000fe20000410000 */
[----:B------:R-:W-:Y:S01]  /*bd30*/  FMNMX.FTZ R7, R179, R12, !PT ;  /* 0x0000000cb3077209 */ /* 0x000fe20007810000 */
[-C--:B------:R-:W-:Y:S01]  /*bd40*/  FMUL.FTZ R28, R28, R6.reuse ;  /* 0x000000061c1c7220 */ /* 0x080fe20000410000 */
[----:B------:R-:W-:Y:S01]  /*bd50*/  MUFU.EX2 R11, R11 ;  /* 0x0000000b000b7308 */ /* 0x000fe20000000800 */
[--C-:B0-----:R-:W-:Y:S01]  /*bd60*/  FFMA.FTZ R153, R181, UR19, -R198.reuse ;  /* 0x00000013b5997c23 */ /* 0x101fe200080108c6 */
[----:B------:R-:W-:Y:S01]  /*bd70*/  FMNMX.FTZ R14, R182, R7, !PT ;  /* 0x00000007b60e7209 */ /* 0x000fe20007810000 */
[-C--:B------:R-:W-:Y:S01]  /*bd80*/  FMUL.FTZ R29, R29, R6.reuse ;  /* 0x000000061d1d7220 */ /* 0x080fe20000410000 */
[-C--:B------:R-:W-:Y:S01]  /*bd90*/  FMUL.FTZ R32, R32, R6.reuse ;  /* 0x0000000620207220 */ /* 0x080fe20000410000 */
[----:B------:R-:W-:Y:S01]  /*bda0*/  FMUL.FTZ R33, R33, R6 ;  /* 0x0000000621217220 */ /* 0x000fe20000410000 */
[----:B------:R-:W-:Y:S01]  /*bdb0*/  FMNMX.FTZ R7, R183, R14, !PT ;  /* 0x0000000eb7077209 */ /* 0x000fe20007810000 */
        /* <DEDUP_REMOVED lines=27> */
[----:B------:R-:W-:Y:S01]  /*bf70*/  FMUL.FTZ R77, R77, R6 ;  /* 0x000000064d4d7220 */ /* 0x000fe20000410000 */
[----:B0-----:R-:W-:Y:S01]  /*bf80*/  FMNMX.FTZ R152, R7, R152, !PT ;  /* 0x0000009807987209 */ /* 0x001fe20007810000 */
[-C--:B------:R-:W-:Y:S01]  /*bf90*/  FMUL.FTZ R80, R80, R6.reuse ;  /* 0x0000000650507220 */ /* 0x080fe20000410000 */
[-C--:B------:R-:W-:Y:S01]  /*bfa0*/  FMUL.FTZ R81, R81, R6.reuse ;  /* 0x0000000651517220 */ /* 0x080fe20000410000 */
[-C--:B------:R-:W-:Y:S01]  /*bfb0*/  FMUL.FTZ R84, R84, R6.reuse ;  /* 0x0000000654547220 */ /* 0x080fe20000410000 */
[-C--:B------:R-:W-:Y:S01]  /*bfc0*/  FMUL.FTZ R85, R85, R6.reuse ;  /* 0x0000000655557220 */ /* 0x080fe20000410000 */
[----:B------:R-:W0:Y:S01]  /*bfd0*/  SHFL.BFLY PT, R7, R152, 0x1, 0x1f ;  /* 0x0c201f0098077f89 */ /* 0x000e2200000e0000 */
        /* <DEDUP_REMOVED lines=23> */
[----:B0-----:R-:W-:Y:S01]  /*c150*/  FMNMX.FTZ R7, R152, R7, !PT ;  /* 0x0000000798077209 */ /* 0x001fe20007810000 */
[----:B------:R-:W-:Y:S01]  /*c160*/  MUFU.EX2 R169, R169 ;  /* 0x000000a900a97308 */ /* 0x000fe20000000800 */
[-C--:B------:R-:W-:Y:S01]  /*c170*/  FMUL.FTZ R125, R125, R6.reuse ;  /* 0x000000067d7d7220 */ /* 0x080fe20000410000 */
[-C--:B------:R-:W-:Y:S01]  /*c180*/  FMUL.FTZ R128, R128, R6.reuse ;  /* 0x0000000680807220 */ /* 0x080fe20000410000 */
[-C--:B------:R-:W-:Y:S01]  /*c190*/  FMUL.FTZ R129, R129, R6.reuse ;  /* 0x0000000681817220 */ /* 0x080fe20000410000 */
[----:B------:R-:W-:Y:S01]  /*c1a0*/  FADD.FTZ R152, -R7, R197 ;  /* 0x000000c507987221 */ /* 0x000fe20000010100 */
[-C--:B------:R-:W-:Y:S01]  /*c1b0*/  FMUL.FTZ R132, R132, R6.reuse ;  /* 0x0000000684847220 */ /* 0x080fe20000410000 */
[-C--:B------:R-:W-:Y:S01]  /*c1c0*/  FMUL.FTZ R133, R133, R6.reuse ;  /* 0x0000000685857220 */ /* 0x080fe20000410000 */
[-C--:B------:R-:W-:Y:S01]  /*c1d0*/  FMUL.FTZ R136, R136, R6.reuse ;  /* 0x0000000688887220 */ /* 0x080fe20000410000 */
[----:B------:R0:W-:Y:S01]  /*c1e0*/  MUFU.EX2 R197, R153 ;  /* 0x0000009900c57308 */ /* 0x0001e20000000800 */
[----:B------:R-:W-:Y:S01]  /*c1f0*/  FMUL.FTZ R181, R152, UR19 ;  /* 0x0000001398b57c20 */ /* 0x000fe20008410000 */
[----:B------:R-:W-:Y:S01]  /*c200*/  FMUL.FTZ R152, R7, UR19 ;  /* 0x0000001307987c20 */ /* 0x000fe20008410000 */
[-C--:B------:R-:W-:Y:S01]  /*c210*/  FMUL.FTZ R137, R137, R6.reuse ;  /* 0x0000000689897220 */ /* 0x080fe20000410000 */
[-C--:B------:R-:W-:Y:S01]  /*c220*/  FMUL.FTZ R140, R140, R6.reuse ;  /* 0x000000068c8c7220 */ /* 0x080fe20000410000 */
[----:B------:R-:W-:Y:S01]  /*c230*/  FMUL.FTZ R141, R141, R6 ;  /* 0x000000068d8d7220 */ /* 0x000fe20000410000 */
[--C-:B------:R-:W-:Y:S01]  /*c240*/  FFMA.FTZ R198, R154, UR19, -R152.reuse ;  /* 0x000000139ac67c23 */ /* 0x100fe20008010898 */
[----:B------:R-:W-:Y:S01]  /*c250*/  FFMA.FTZ R207, R179, UR19, -R152 ;  /* 0x00000013b3cf7c23 */ /* 0x000fe20008010898 */
[----:B------:R-:W1:Y:S01]  /*c260*/  MUFU.EX2 R181, R181 ;  /* 0x000000b500b57308 */ /* 0x000e620000000800 */
[----:B0-----:R-:W-:-:S02]  /*c270*/  IMAD.MOV R153, RZ, RZ, -R19 ;  /* 0x000000ffff997224 */ /* 0x001fc400078e0a13 */
[--C-:B------:R-:W-:Y:S01]  /*c280*/  FFMA.FTZ R199, R155, UR19, -R152.reuse ;  /* 0x000000139bc77c23 */ /* 0x100fe20008010898 */
[----:B------:R-:W-:Y:S02]  /*c290*/  IMAD.U32 R179, RZ, RZ, UR5 ;  /* 0x00000005ffb37e24 */ /* 0x000fe4000f8e00ff */
[--C-:B------:R-:W-:Y:S01]  /*c2a0*/  FFMA.FTZ R200, R158, UR19, -R152.reuse ;  /* 0x000000139ec87c23 */ /* 0x100fe20008010898 */
[----:B------:R-:W-:Y:S01]  /*c2b0*/  IMAD.U32 R154, RZ, RZ, UR7 ;  /* 0x00000007ff9a7e24 */ /* 0x000fe2000f8e00ff */
[----:B------:R-:W-:Y:S01]  /*c2c0*/  ISETP.NE.AND P3, PT, R16, R153, PT ;  /* 0x000000991000720c */ /* 0x000fe20003f65270 */
[----:B------:R-:W-:Y:S02]  /*c2d0*/  @!P1 VIADD R153, R179, 0x38840 ;  /* 0x00038840b3999836 */ /* 0x000fe40000000000 */
[--C-:B------:R-:W-:Y:S01]  /*c2e0*/  FFMA.FTZ R201, R159, UR19, -R152.reuse ;  /* 0x000000139fc97c23 */ /* 0x100fe20008010898 */
[--C-:B------:R-:W-:Y:S01]  /*c2f0*/  FFMA.FTZ R202, R162, UR19, -R152.reuse ;  /* 0x00000013a2ca7c23 */ /* 0x100fe20008010898 */
[--C-:B------:R-:W-:Y:S01]  /*c300*/  FFMA.FTZ R203, R163, UR19, -R152.reuse ;  /* 0x00000013a3cb7c23 */ /* 0x100fe20008010898 */
[--C-:B------:R-:W-:Y:S01]  /*c310*/  FFMA.FTZ R204, R166, UR19, -R152.reuse ;  /* 0x00000013a6cc7c23 */ /* 0x100fe20008010898 */
[----:B------:R-:W-:Y:S01]  /*c320*/  @!P1 PRMT R153, RZ, 0x654, R153 ;  /* 0x00000654ff999816 */ /* 0x000fe20000000099 */
[--C-:B------:R-:W-:Y:S01]  /*c330*/  FFMA.FTZ R205, R167, UR19, -R152.reuse ;  /* 0x00000013a7cd7c23 */ /* 0x100fe20008010898 */
[--C-:B------:R-:W-:Y:S01]  /*c340*/  FFMA.FTZ R170, R170, UR19, -R152.reuse ;  /* 0x00000013aaaa7c23 */ /* 0x100fe20008010898 */
[--C-:B------:R-:W-:Y:S01]  /*c350*/  FFMA.FTZ R171, R171, UR19, -R152.reuse ;  /* 0x00000013abab7c23 */ /* 0x100fe20008010898 */
[--C-:B------:R-:W-:Y:S01]  /*c360*/  FFMA.FTZ R174, R174, UR19, -R152.reuse ;  /* 0x00000013aeae7c23 */ /* 0x100fe20008010898 */
[----:B------:R-:W-:Y:S01]  /*c370*/  FFMA.FTZ R175, R175, UR19, -R152 ;  /* 0x00000013afaf7c23 */ /* 0x000fe20008010898 */
[----:B------:R0:W-:Y:S01]  /*c380*/  @!P1 SYNCS.ARRIVE.TRANS64.RED.A1T0 RZ, [R153+URZ], RZ ;  /* 0x000000ff99ff99a7 */ /* 0x0001e2000810043f */
[----:B------:R-:W-:-:S02]  /*c390*/  @!P3 IMAD R154, R154, 0x40, R17 ;  /* 0x000000409a9ab824 */ /* 0x000fc400078e0211 */
[--C-:B------:R-:W-:Y:S01]  /*c3a0*/  FFMA.FTZ R178, R178, UR19, -R152.reuse ;  /* 0x00000013b2b27c23 */ /* 0x100fe20008010898 */
[--C-:B------:R-:W-:Y:S01]  /*c3b0*/  FFMA.FTZ R182, R182, UR19, -R152.reuse ;  /* 0x00000013b6b67c23 */ /* 0x100fe20008010898 */
[----:B------:R-:W-:Y:S01]  /*c3c0*/  FFMA.FTZ R183, R183, UR19, -R152 ;  /* 0x00000013b7b77c23 */ /* 0x000fe20008010898 */
[----:B------:R-:W-:Y:S01]  /*c3d0*/  MUFU.EX2 R198, R198 ;  /* 0x000000c600c67308 */ /* 0x000fe20000000800 */
[----:B------:R-:W-:Y:S01]  /*c3e0*/  @!P3 LEA R154, R154, UR37, 0x2 ;  /* 0x000000259a9abc11 */ /* 0x000fe2000f8e10ff */
[----:B-1----:R-:W-:Y:S01]  /*c3f0*/  FMUL.FTZ R26, R26, R181 ;  /* 0x000000b51a1a7220 */ /* 0x002fe20000410000 */
[----:B------:R-:W-:Y:S01]  /*c400*/  F2FP.F16.F32.PACK_AB R152, R10, R11 ;  /* 0x0000000b0a98723e */ /* 0x000fe200000000ff */
[-C--:B------:R-:W-:Y:S01]  /*c410*/  FMUL.FTZ R27, R27, R181.reuse ;  /* 0x000000b51b1b7220 */ /* 0x080fe20000410000 */
[----:B------:R-:W-:Y:S01]  /*c420*/  F2FP.F16.F32.PACK_AB R158, R21, R20 ;  /* 0x00000014159e723e */ /* 0x000fe200000000ff */
[----:B------:R-:W-:Y:S01]  /*c430*/  @!P3 STS [R154+0x38400], R6 ;  /* 0x038400069a00b388 */ /* 0x000fe20000000800 */
[----:B------:R-:W-:Y:S01]  /*c440*/  F2FP.F16.F32.PACK_AB R160, R169, R168 ;  /* 0x000000a8a9a0723e */ /* 0x000fe200000000ff */
[----:B------:R-:W0:Y:S01]  /*c450*/  MUFU.EX2 R199, R199 ;  /* 0x000000c700c77308 */ /* 0x000e220000000800 */
[-C--:B------:R-:W-:Y:S01]  /*c460*/  FMUL.FTZ R30, R30, R181.reuse ;  /* 0x000000b51e1e7220 */ /* 0x080fe20000410000 */
[----:B------:R1:W-:Y:S01]  /*c470*/  @!P3 STS [R154+0x38420], R181 ;  /* 0x038420b59a00b388 */ /* 0x0003e20000000800 */
        /* <DEDUP_REMOVED lines=9> */
[----:B-1----:R-:W-:Y:S01]  /*c510*/  F2FP.F16.F32.PACK_AB R154, R13, R12 ;  /* 0x0000000c0d9a723e */ /* 0x002fe200000000ff */
        /* <DEDUP_REMOVED lines=72> */
[----:B------:R0:W-:Y:S01]  /*c9a0*/  STSM.16.M88.4 [R22+0x36400], R152 ;  /* 0x0364009816007844 */ /* 0x0001e20000000200 */
[----:B------:R-:W-:Y:S01]  /*c9b0*/  FFMA.FTZ R3, R6, R3, R11 ;  /* 0x0000000306037223 */ /* 0x000fe2000001000b */
[----:B------:R-:W-:Y:S01]  /*c9c0*/  FFMA.FTZ R4, R181, R4, R198 ;  /* 0x00000004b5047223 */ /* 0x000fe200000100c6 */
[----:B------:R-:W-:Y:S01]  /*c9d0*/  MUFU.EX2 R174, R174 ;  /* 0x000000ae00ae7308 */ /* 0x000fe20000000800 */
[----:B------:R0:W-:Y:S01]  /*c9e0*/  STSM.16.M88.4 [R185], R156 ;  /* 0x0000009cb9007844 */ /* 0x0001e20000000200 */
[----:B------:R-:W-:Y:S01]  /*c9f0*/  FADD.FTZ R3, R10, R3 ;  /* 0x000000030a037221 */ /* 0x000fe20000010000 */
[----:B------:R-:W-:Y:S01]  /*ca00*/  FADD.FTZ R199, R199, R4 ;  /* 0x00000004c7c77221 */ /* 0x000fe20000010000 */
[----:B------:R-:W-:Y:S01]  /*ca10*/  @!P1 VIADD R179, R179, 0x38860 ;  /* 0x00038860b3b39836 */ /* 0x000fe20000000000 */
[----:B------:R-:W-:Y:S01]  /*ca20*/  UMOV UR7, UR36 ;  /* 0x0000002400077c82 */ /* 0x000fe20008000000 */
[----:B------:R-:W-:Y:S01]  /*ca30*/  FADD.FTZ R12, R12, R3 ;  /* 0x000000030c0c7221 */ /* 0x000fe20000010000 */
[----:B------:R-:W-:Y:S01]  /*ca40*/  FADD.FTZ R200, R200, R199 ;  /* 0x000000c7c8c87221 */ /* 0x000fe20000010000 */
[----:B------:R-:W2:Y:S01]  /*ca50*/  MUFU.EX2 R175, R175 ;  /* 0x000000af00af7308 */ /* 0x000ea20000000800 */
[----:B-1----:R-:W-:Y:S01]  /*ca60*/  F2FP.F16.F32.PACK_AB R161, R171, R170 ;  /* 0x000000aaaba1723e */ /* 0x002fe200000000ff */
[----:B------:R-:W-:Y:S01]  /*ca70*/  FADD.FTZ R13, R13, R12 ;  /* 0x0000000c0d0d7221 */ /* 0x000fe20000010000 */
[----:B------:R-:W-:Y:S01]  /*ca80*/  FADD.FTZ R201, R201, R200 ;  /* 0x000000c8c9c97221 */ /* 0x000fe20000010000 */
[----:B------:R-:W-:Y:S01]  /*ca90*/  @!P1 PRMT R179, RZ, 0x654, R179 ;  /* 0x00000654ffb39816 */ /* 0x000fe200000000b3 */
[----:B------:R-:W-:-:S02]  /*caa0*/  IMAD.MOV.U32 R10, RZ, RZ, R5 ;  /* 0x000000ffff0a7224 */ /* 0x000fc400078e0005 */
        /* <DEDUP_REMOVED lines=25> */
[----:B--2---:R-:W-:Y:S02]  /*cc40*/  F2FP.F16.F32.PACK_AB R166, R197, R180 ;  /* 0x000000b4c5a6723e */ /* 0x004fe400000000ff */
[----:B------:R-:W-:-:S04]  /*cc50*/  FADD.FTZ R177, R177, R176 ;  /* 0x000000b0b1b17221 */ /* 0x000fc80000010000 */
[----:B------:R-:W-:Y:S01]  /*cc60*/  FADD.FTZ R180, R180, R177 ;  /* 0x000000b1b4b47221 */ /* 0x000fe20000010000 */
[----:B------:R-:W2:Y:S03]  /*cc70*/  MUFU.EX2 R182, R182 ;  /* 0x000000b600b67308 */ /* 0x000ea60000000800 */
[----:B------:R-:W-:Y:S01]  /*cc80*/  FADD.FTZ R3, R197, R180 ;  /* 0x000000b4c5037221 */ /* 0x000fe20000010000 */
[----:B------:R-:W-:-:S04]  /*cc90*/  IMAD.MOV.U32 R197, RZ, RZ, R7 ;  /* 0x000000ffffc57224 */ /* 0x000fc800078e0007 */
[----:B------:R-:W3:Y:S01]  /*cca0*/  MUFU.EX2 R183, R183 ;  /* 0x000000b700b77308 */ /* 0x000ee20000000800 */
[----:B-1----:R-:W-:Y:S01]  /*ccb0*/  F2FP.F16.F32.PACK_AB R165, R207, R178 ;  /* 0x000000b2cfa5723e */ /* 0x002fe200000000ff */
[----:B------:R-:W-:-:S04]  /*ccc0*/  FADD.FTZ R178, R178, R175 ;  /* 0x000000afb2b27221 */ /* 0x000fc80000010000 */
[----:B------:R-:W-:-:S04]  /*ccd0*/  FADD.FTZ R207, R207, R178 ;  /* 0x000000b2cfcf7221 */ /* 0x000fc80000010000 */
[----:B--2---:R-:W-:Y:S01]  /*cce0*/  FADD.FTZ R4, R182, R207 ;  /* 0x000000cfb6047221 */ /* 0x004fe20000010000 */
[----:B---3--:R-:W-:-:S03]  /*ccf0*/  F2FP.F16.F32.PACK_AB R167, R183, R182 ;  /* 0x000000b6b7a7723e */ /* 0x008fc600000000ff */
[----:B------:R-:W-:Y:S02]  /*cd00*/  FADD.FTZ R4, R183, R4 ;  /* 0x00000004b7047221 */ /* 0x000fe40000010000 */
[----:B------:R0:W-:Y:S01]  /*cd10*/  STSM.16.M88.4 [R184], R164 ;  /* 0x000000a4b8007844 */ /* 0x0001e20000000200 */
[----:B------:R-:W-:-:S06]  /*cd20*/  WARPGROUP.ARRIVE ;  /* 0x00000000000079c5 */ /* 0x000fcc0000000000 */
        /* <DEDUP_REMOVED lines=28> */
[----:B------:R-:W-:-:S07]  /*cef0*/  IMAD.MOV.U32 R6, RZ, RZ, R8 ;  /* 0x000000ffff067224 */ /* 0x000fce00078e0008 */
.L_x_5266:
[----:B------:R-:W-:-:S13]  /*cf00*/  ISETP.GE.AND P2, PT, R6, R189, PT ;  /* 0x000000bd0600720c */ /* 0x000fda0003f46270 */
[----:B------:R-:W-:Y:S05]  /*cf10*/  @!P2 BRA `(.L_x_5276) ;  /* 0x0000003000f4a947 */ /* 0x000fea0003800000 */
[----:B------:R-:W-:Y:S01]  /*cf20*/  IMAD.MOV.U32 R12, RZ, RZ, R7 ;  /* 0x000000ffff0c7224 */ /* 0x000fe200078e0007 */
[----:B------:R-:W-:Y:S01]  /*cf30*/  UMOV UR7, UR36 ;  /* 0x0000002400077c82 */ /* 0x000fe20008000000 */
[----:B------:R-:W-:-:S07]  /*cf40*/  IMAD.MOV.U32 R11, RZ, RZ, R5 ;  /* 0x000000ffff0b7224 */ /* 0x000fce00078e0005 */
.L_x_5293:
[----:B------:R-:W-:-:S04]  /*cf50*/  UIADD3 UR36, UR7, 0x1, URZ ;  /* 0x0000000107247890 */ /* 0x000fc8000fffe03f */
[----:B------:R-:W-:-:S04]  /*cf60*/  UISETP.NE.AND UP0, UPT, UR36, 0x2, UPT ;  /* 0x000000022400788c */ /* 0x000fc8000bf05270 */
[----:B------:R-:W-:Y:S02]  /*cf70*/  USEL UR5, URZ, 0x1, UP0 ;  /* 0x000000013f057887 */ /* 0x000fe40008000000 */
[----:B------:R-:W-:-:S04]  /*cf80*/  USEL UR36, UR36, URZ, UP0 ;  /* 0x0000003f24247287 */ /* 0x000fc80008000000 */
[----:B------:R-:W-:Y:S01]  /*cf90*/  LOP3.LUT R2, R2, UR5, RZ, 0x3c, !PT ;  /* 0x0000000502027c12 */ /* 0x000fe2000f8e3cff */
[----:B--2---:R-:W-:Y:S07]  /*cfa0*/  @!P0 BRA `(.L_x_5277) ;  /* 0x0000000000048947 */ /* 0x004fee0003800000 */
[----:B------:R-:W-:Y:S01]  /*cfb0*/  BPT.TRAP 0x1 ;  /* 0x000000040000795c */ /* 0x000fe20000300000 */
.L_x_5277:
[----:B------:R-:W-:Y:S01]  /*cfc0*/  ULEA UR5, UR36, UR37, 0x3 ;  /* 0x0000002524057291 */ /* 0x000fe2000f8e183f */
[----:B------:R-:W-:-:S08]  /*cfd0*/  SHF.L.U32 R5, R2, 0x1f, RZ ;  /* 0x0000001f02057819 */ /* 0x000fd000000006ff */
[----:B------:R1:W2:Y:S01]  /*cfe0*/  SYNCS.PHASECHK.TRANS64.TRYWAIT P2, [UR5+0x38830], R5 ;  /* 0x03883005ff0075a7 */ /* 0x0002a20008040145 */
[----:B------:R-:W-:Y:S05]  /*cff0*/  @!P0 BRA `(.L_x_5278) ;  /* 0x0000000000048947 */ /* 0x000fea0003800000 */
[----:B------:R-:W-:Y:S01]  /*d000*/  BPT.TRAP 0x1 ;  /* 0x000000040000795c */ /* 0x000fe20000300000 */
.L_x_5278:
[----:B--2---:R-:W-:Y:S05]  /*d010*/  @P2 BRA `(.L_x_5279) ;  /* 0x0000000000082947 */ /* 0x004fea0003800000 */
[----:B------:R-:W2:Y:S02]  /*d020*/  SYNCS.PHASECHK.TRANS64.TRYWAIT P2, [UR5+0x38830], R5 ;  /* 0x03883005ff0075a7 */ /* 0x000ea40008040145 */
[----:B--2---:R-:W-:Y:S05]  /*d030*/  @!P2 BRA `(.L_x_5280) ;  /* 0x000000d000e4a947 */ /* 0x004fea0003800000 */
.L_x_5279:
[----:B------:R-:W-:Y:S01]  /*d040*/  R2UR UR10, R0 ;  /* 0x00000000000a72ca */ /* 0x000fe200000e0000 */
[----:B0-----:R-:W-:Y:S01]  /*d050*/  WARPGROUP.ARRIVE ;  /* 0x00000000000079c5 */ /* 0x001fe20000000000 */
        /* <DEDUP_REMOVED lines=21> */
.L_x_5281:
[----:B------:R0:W3:Y:S01]  /*d1b0*/  SYNCS.PHASECHK.TRANS64.TRYWAIT P2, [UR5+0x38850], R5 ;  /* 0x03885005ff0075a7 */ /* 0x0000e20008040145 */
[----:B------:R-:W-:Y:S05]  /*d1c0*/  @!P0 BRA `(.L_x_5282) ;  /* 0x0000000000048947 */ /* 0x000fea0003800000 */
[----:B------:R-:W-:Y:S01]  /*d1d0*/  BPT.TRAP 0x1 ;  /* 0x000000040000795c */ /* 0x000fe20000300000 */
.L_x_5282:
[----:B---3--:R-:W-:Y:S05]  /*d1e0*/  @P2 BRA `(.L_x_5283) ;  /* 0x0000000000082947 */ /* 0x008fea0003800000 */
[----:B------:R-:W3:Y:S02]  /*d1f0*/  SYNCS.PHASECHK.TRANS64.TRYWAIT P2, [UR5+0x38850], R5 ;  /* 0x03885005ff0075a7 */ /* 0x000ee40008040145 */
[----:B---3--:R-:W-:Y:S05]  /*d200*/  @!P2 BRA `(.L_x_5284) ;  /* 0x000000d00088a947 */ /* 0x008fea0003800000 */
.L_x_5283:
[----:B------:R-:W-:Y:S01]  /*d210*/  ULEA UR26, UR36, UR4, 0xc ;  /* 0x00000004241a7291 */ /* 0x000fe2000f8e603f */
[----:B------:R-:W-:Y:S01]  /*d220*/  WARPGROUP.ARRIVE ;  /* 0x00000000000079c5 */ /* 0x000fe20000000000 */
[----:B------:R-:W-:Y:S01]  /*d230*/  UMOV UR27, 0x40000040 ;  /* 0x40000040001b7882 */ /* 0x000fe20000000000 */
[----:B------:R-:W-:-:S04]  /*d240*/  UIADD3 UR28, UR6, 0x2, URZ ;  /* 0x00000002061c7890 */ /* 0x000fc8000fffe03f */
[----:B------:R-:W3:Y:S01]  /*d250*/  S2R R7, SR_TID.X ;  /* 0x0000000000077919 */ /* 0x000ee20000002100 */
[----:B------:R-:W-:Y:S01]  /*d260*/  UIADD3 UR30, UR26, 0x2, URZ ;  /* 0x000000021a1e7890 */ /* 0x000fe2000fffe03f */
[----:B--2---:R-:W2:Y:S01]  /*d270*/  @P5 LDC R8, c[0x0][0x44c] ;  /* 0x00011300ff085b82 */ /* 0x004ea20000000800 */
[----:B------:R-:W-:Y:S01]  /*d280*/  UMOV UR29, 0x40000040 ;  /* 0x40000040001d7882 */ /* 0x000fe20000000000 */
[----:B------:R-:W-:Y:S01]  /*d290*/  UMOV UR31, 0x40000040 ;  /* 0x40000040001f7882 */ /* 0x000fe20000000000 */
[----:B------:R-:W-:Y:S01]  /*d2a0*/  HGMMA.64x64x16.F32 R152, gdesc[UR24], R152, gsb0 ;  /* 0x00e00000189879f0 */ /* 0x000fe20008000898 */
[----:B------:R-:W-:Y:S01]  /*d2b0*/  UIADD3 UR15, UR6, 0x800, URZ ;  /* 0x00000800060f7890 */ /* 0x000fe2000fffe03f */
[----:B------:R-:W-:Y:S01]  /*d2c0*/  IMAD.IADD R13, R188, 0x1, R18 ;  /* 0x00000001bc0d7824 */ /* 0x000fe200078e0212 */
[----:B------:R-:W-:Y:S01]  /*d2d0*/  UIADD3 UR18, UR26, 0x800, URZ ;  /* 0x000008001a127890 */ /* 0x000fe2000fffe03f */
[----:B------:R-:W-:Y:S01]  /*d2e0*/  IMAD.U32 R10, RZ, RZ, UR5 ;  /* 0x00000005ff0a7e24 */ /* 0x000fe2000f8e00ff */
[----:B------:R-:W-:-:S02]  /*d2f0*/  ULDC UR5, c[0x0][0xad4] ;  /* 0x0002b50000057ab9 */ /* 0x000fc40000000800 */
[----:B------:R-:W-:Y:S01]  /*d300*/  ULOP3.LUT UR5, URZ, UR5, URZ, 0x33, !UPT ;  /* 0x000000053f057292 */ /* 0x000fe2000f8e333f */
[----:B--2---:R-:W-:Y:S01]  /*d310*/  @P5 IMAD.HI.U32 R8, R13, R8, RZ ;  /* 0x000000080d085227 */ /* 0x004fe200078e00ff */
[----:B---3--:R-:W-:-:S05]  /*d320*/  SHF.R.U32.HI R7, RZ, 0x7, R7 ;  /* 0x00000007ff077819 */ /* 0x008fca0000011607 */
[----:B01----:R0:W1:Y:S02]  /*d330*/  SHFL.IDX PT, R5, R7, RZ, 0x1f ;  /* 0x00001fff07057589 */ /* 0x00306400000e0000 */
[----:B0-----:R-:W0:Y:S01]  /*d340*/  LDC R7, c[0x0][0x2f0] ;  /* 0x0000bc00ff077b82 */ /* 0x001e220000000800 */
[----:B-1----:R-:W-:-:S07]  /*d350*/  R2UR UR10, R5 ;  /* 0x00000000050a72ca */ /* 0x002fce00000e0000 */
[----:B------:R-:W1:Y:S06]  /*d360*/  @P5 LDC R5, c[0x0][0x450] ;  /* 0x00011400ff055b82 */ /* 0x000e6c0000000800 */
[----:B------:R-:W-:-:S03]  /*d370*/  UISETP.GT.AND UP0, UPT, UR10, 0x7f, UPT ;  /* 0x0000007f0a00788c */ /* 0x000fc6000bf04270 */
[----:B------:R-:W-:Y:S01]  /*d380*/  UMOV UR10, 0x4 ;  /* 0x00000004000a7882 */ /* 0x000fe20000000000 */
[----:B------:R-:W-:Y:S02]  /*d390*/  USEL UR14, URZ, 0x2, !UP0 ;  /* 0x000000023f0e7887 */ /* 0x000fe4000c000000 */
[----:B------:R-:W-:Y:S01]  /*d3a0*/  USEL UR11, UR10, 0x2, UP0 ;  /* 0x000000020a0b7887 */ /* 0x000fe20008000000 */
[----:B------:R-:W-:Y:S02]  /*d3b0*/  WARPGROUP.DEPBAR.LE gsb0, 0x0 ;  /* 0x00008000000079c5 */ /* 0x000fe40000010000 */
[----:B------:R-:W-:Y:S01]  /*d3c0*/  WARPGROUP.ARRIVE ;  /* 0x00000000000079c5 */ /* 0x000fe20000000000 */
[----:B------:R-:W-:Y:S01]  /*d3d0*/  USEL UR10, UR10, 0x6, !UP0 ;  /* 0x000000060a0a7887 */ /* 0x000fe2000c000000 */
[----:B-1----:R-:W-:Y:S01]  /*d3e0*/  @P5 SHF.R.U32.HI R13, RZ, R5, R8 ;  /* 0x00000005ff0d5219 */ /* 0x002fe20000011608 */
[----:B------:R-:W-:-:S03]  /*d3f0*/  IMAD.SHL.U32 R5, R6, 0x40, RZ ;  /* 0x0000004006057824 */ /* 0x000fc600078e00ff */
[----:B------:R-:W-:Y:S01]  /*d400*/  HGMMA.64x64x16.F32 R152, gdesc[UR28], R152, gsb0 ;  /* 0x00e000001c9879f0 */ /* 0x000fe20008000898 */
[----:B------:R-:W-:Y:S01]  /*d410*/  UIADD3 UR28, UR6, 0x4, URZ ;  /* 0x00000004061c7890 */ /* 0x000fe2000fffe03f */
[----:B------:R-:W-:Y:S01]  /*d420*/  @!P1 VIADD R8, R10, 0x38840 ;  /* 0x000388400a089836 */ /* 0x000fe20000000000 */
[----:B------:R-:W-:Y:S01]  /*d430*/  UIADD3 UR30, UR26, 0x4, URZ ;  /* 0x000000041a1e7890 */ /* 0x000fe2000fffe03f */
[----:B------:R-:W1:Y:S01]  /*d440*/  SHFL.IDX PT, R198, R13, RZ, 0x1c1f ;  /* 0x001c1fff0dc67589 */ /* 0x000e6200000e0000 */
[----:B------:R-:W-:Y:S01]  /*d450*/  UMOV UR29, 0x40000040 ;  /* 0x40000040001d7882 */ /* 0x000fe20000000000 */
[----:B------:R-:W-:Y:S01]  /*d460*/  UMOV UR31, 0x40000040 ;  /* 0x40000040001f7882 */ /* 0x000fe20000000000 */
[----:B------:R-:W-:Y:S02]  /*d470*/  IADD3 R14, -R16, 0x1, -R5 ;  /* 0x00000001100e7810 */ /* 0x000fe40007ffe905 */
[----:B------:R-:W-:-:S03]  /*d480*/  @!P1 PRMT R8, RZ, 0x654, R8 ;  /* 0x00000654ff089816 */ /* 0x000fc60000000008 */
[----:B0-----:R-:W-:Y:S01]  /*d490*/  IMAD R14, R7, UR38, R14 ;  /* 0x00000026070e7c24 */ /* 0x001fe2000f8e020e */
        /* <DEDUP_REMOVED lines=235> */
[----:B------:R-:W-:-:S04]  /*e350*/  VIADD R15, R14, -UR10 ;  /* 0x8000000a0e0f7c36 */ /* 0x000fc80008000000 */
[C---:B------:R-:W-:Y:S02]  /*e360*/  VIADD R14, R15.reuse, UR11 ;  /* 0x0000000b0f0e7c36 */ /* 0x040fe40008000000 */
[----:B------:R-:W-:Y:S01]  /*e370*/  VIADD R15, R15, UR5 ;  /* 0x000000050f0f7c36 */ /* 0x000fe20008000000 */
[----:B------:R-:W-:Y:S01]  /*e380*/  ULDC UR5, c[0x0][0xadc] ;  /* 0x0002b70000057ab9 */ /* 0x000fe20000000800 */
[--C-:B-1----:R-:W-:Y:S02]  /*e390*/  IMAD.IADD R20, R14, 0x1, R198.reuse ;  /* 0x000000010e147824 */ /* 0x102fe400078e02c6 */
[----:B------:R-:W-:Y:S01]  /*e3a0*/  IMAD.IADD R21, R15, 0x1, R198 ;  /* 0x000000010f157824 */ /* 0x000fe200078e02c6 */
        /* <DEDUP_REMOVED lines=19> */
.L_x_5287:
[----:B------:R-:W-:-:S05]  /*e4e0*/  IMAD.U32 R198, RZ, RZ, UR5 ;  /* 0x00000005ffc67e24 */ /* 0x000fca000f8e00ff */
[----:B------:R-:W-:-:S13]  /*e4f0*/  ISETP.NE.AND P2, PT, R198, 0x1, PT ;  /* 0x00000001c600780c */ /* 0x000fda0003f45270 */
[----:B------:R-:W0:Y:S02]  /*e500*/  @P2 LDC.64 R8, c[0x0][0xae0] ;  /* 0x0002b800ff082b82 */ /* 0x000e240000000a00 */
[----:B0-----:R-:W-:-:S05]  /*e510*/  @P2 IMAD.HI.U32 R8, R197, R8, RZ ;  /* 0x00000008c5082227 */ /* 0x001fca00078e00ff */
[----:B------:R-:W-:-:S07]  /*e520*/  @P2 SHF.R.U32.HI R197, RZ, R9, R8 ;  /* 0x00000009ffc52219 */ /* 0x000fce0000011608 */
.L_x_5288:
[----:B------:R-:W-:Y:S05]  /*e530*/  BSYNC B0 ;  /* 0x0000000000007941 */ /* 0x000fea0003800000 */
.L_x_5286:
[----:B------:R-:W-:-:S04]  /*e540*/  IMAD R197, R197, R198, -R5 ;  /* 0x000000c6c5c57224 */ /* 0x000fc800078e0a05 */
[----:B------:R-:W-:-:S05]  /*e550*/  IMAD.IADD R197, R197, 0x1, -R16 ;  /* 0x00000001c5c57824 */ /* 0x000fca00078e0a10 */
[----:B------:R-:W-:Y:S02]  /*e560*/  VIADDMNMX R20, R197, R198, R20, PT ;  /* 0x000000c6c5147246 */ /* 0x000fe40003800114 */
[----:B------:R-:W-:-:S07]  /*e570*/  VIMNMX R21, R21, R197, !PT ;  /* 0x000000c515157248 */ /* 0x000fce0007fe0100 */
.L_x_5285:
[----:B------:R-:W-:Y:S01]  /*e580*/  ISETP.GT.AND P2, PT, R6, -0x1, PT ;  /* 0xffffffff0600780c */ /* 0x000fe20003f44270 */
[----:B0-----:R-:W0:Y:S03]  /*e590*/  SHFL.IDX PT, R8, R13, 0x1, 0x1c1f ;  /* 0x003c1f000d087f89 */ /* 0x001e2600000e0000 */
[C---:B------:R-:W-:Y:S02]  /*e5a0*/  ISETP.GT.AND P4, PT, R21.reuse, RZ, P2 ;  /* 0x000000ff1500720c */ /* 0x040fe40001784270 */
[----:B------:R-:W-:Y:S02]  /*e5b0*/  ISETP.GT.AND P3, PT, R21, 0x1, P2 ;  /* 0x000000011500780c */ /* 0x000fe40001764270 */
[C---:B------:R-:W-:Y:S02]  /*e5c0*/  ISETP.LT.OR P4, PT, R20.reuse, 0x1, P4 ;  /* 0x000000011400780c */ /* 0x040fe40002781670 */
[----:B------:R-:W-:-:S02]  /*e5d0*/  ISETP.LT.OR P3, PT, R20, 0x2, P3 ;  /* 0x000000021400780c */ /* 0x000fc40001f61670 */
[----:B------:R-:W-:Y:S02]  /*e5e0*/  FSEL R152, R152, -INF , !P4 ;  /* 0xff80000098987808 */ /* 0x000fe40006000000 */
[----:B------:R-:W-:Y:S02]  /*e5f0*/  FSEL R153, R153, -INF , !P3 ;  /* 0xff80000099997808 */ /* 0x000fe40005800000 */
[C---:B------:R-:W-:Y:S02]  /*e600*/  ISETP.GT.AND P4, PT, R21.reuse, 0x8, P2 ;  /* 0x000000081500780c */ /* 0x040fe40001784270 */
[----:B------:R-:W-:Y:S02]  /*e610*/  ISETP.GT.AND P3, PT, R21, 0x9, P2 ;  /* 0x000000091500780c */ /* 0x000fe40001764270 */
[C---:B------:R-:W-:Y:S02]  /*e620*/  ISETP.LT.OR P4, PT, R20.reuse, 0x9, P4 ;  /* 0x000000091400780c */ /* 0x040fe40002781670 */
[----:B------:R-:W-:-:S02]  /*e630*/  ISETP.LT.OR P3, PT, R20, 0xa, P3 ;  /* 0x0000000a1400780c */ /* 0x000fc40001f61670 */
[----:B------:R-:W-:Y:S01]  /*e640*/  FSEL R156, R156, -INF , !P4 ;  /* 0xff8000009c9c7808 */ /* 0x000fe20006000000 */
[--C-:B0-----:R-:W-:Y:S01]  /*e650*/  IMAD.IADD R14, R14, 0x1, R8.reuse ;  /* 0x000000010e0e7824 */ /* 0x101fe200078e0208 */
[----:B------:R-:W-:Y:S01]  /*e660*/  FSEL R157, R157, -INF , !P3 ;  /* 0xff8000009d9d7808 */ /* 0x000fe20005800000 */
[----:B------:R-:W-:Y:S01]  /*e670*/  IMAD.IADD R15, R15, 0x1, R8 ;  /* 0x000000010f0f7824 */ /* 0x000fe200078e0208 */
[C---:B------:R-:W-:Y:S02]  /*e680*/  ISETP.GT.AND P4, PT, R21.reuse, 0x10, P2 ;  /* 0x000000101500780c */ /* 0x040fe40001784270 */
        /* <DEDUP_REMOVED lines=49> */
.L_x_5291:
[----:B------:R-:W-:-:S05]  /*e9a0*/  IMAD.U32 R20, RZ, RZ, UR5 ;  /* 0x00000005ff147e24 */ /* 0x000fca000f8e00ff */
[----:B------:R-:W-:-:S13]  /*e9b0*/  ISETP.NE.AND P3, PT, R20, 0x1, PT ;  /* 0x000000011400780c */ /* 0x000fda0003f65270 */
[----:B------:R-:W0:Y:S02]  /*e9c0*/  @P3 LDC.64 R8, c[0x0][0xae0] ;  /* 0x0002b800ff083b82 */ /* 0x000e240000000a00 */
[----:B0-----:R-:W-:-:S05]  /*e9d0*/  @P3 IMAD.HI.U32 R8, R7, R8, RZ ;  /* 0x0000000807083227 */ /* 0x001fca00078e00ff */
[----:B------:R-:W-:-:S07]  /*e9e0*/  @P3 SHF.R.U32.HI R7, RZ, R9, R8 ;  /* 0x00000009ff073219 */ /* 0x000fce0000011608 */
.L_x_5292:
[----:B------:R-:W-:Y:S05]  /*e9f0*/  BSYNC B0 ;  /* 0x0000000000007941 */ /* 0x000fea0003800000 */
.L_x_5290:
[----:B------:R-:W-:-:S04]  /*ea00*/  IMAD R5, R7, R20, -R5 ;  /* 0x0000001407057224 */ /* 0x000fc800078e0a05 */
[----:B------:R-:W-:-:S05]  /*ea10*/  IMAD.IADD R5, R5, 0x1, -R16 ;  /* 0x0000000105057824 */ /* 0x000fca00078e0a10 */
[----:B------:R-:W-:Y:S02]  /*ea20*/  VIADDMNMX R14, R5, R20, R14, PT ;  /* 0x00000014050e7246 */ /* 0x000fe4000380010e */
[----:B------:R-:W-:-:S07]  /*ea30*/  VIMNMX R15, R15, R5, !PT ;  /* 0x000000050f0f7248 */ /* 0x000fce0007fe0100 */
.L_x_5289:
[----:B------:R-:W-:Y:S01]  /*ea40*/  FMNMX.FTZ R8, R152, R11, !PT ;  /* 0x0000000b98087209 */ /* 0x000fe20007810000 */
[----:B------:R-:W-:Y:S01]  /*ea50*/  ULDC UR19, c[0x0][0xa80] ;  /* 0x0002a00000137ab9 */ /* 0x000fe20000000800 */
[----:B------:R-:W-:Y:S01]  /*ea60*/  ISETP.GT.AND P4, PT, R15, 0x1, P2 ;  /* 0x000000010f00780c */ /* 0x000fe20001784270 */
[----:B------:R-:W-:Y:S01]  /*ea70*/  ULEA UR10, UR36, UR39, 0xc ;  /* 0x00000027240a7291 */ /* 0x000fe2000f8e603f */
[----:B------:R-:W-:Y:S01]  /*ea80*/  FMNMX.FTZ R5, R153, R8, !PT ;  /* 0x0000000899057209 */ /* 0x000fe20007810000 */
[----:B------:R-:W-:Y:S01]  /*ea90*/  UMOV UR11, 0x40000040 ;  /* 0x40000040000b7882 */ /* 0x000fe20000000000 */
[----:B------:R-:W-:Y:S01]  /*eaa0*/  ISETP.LT.OR P4, PT, R14, 0x2, P4 ;  /* 0x000000020e00780c */ /* 0x000fe20002781670 */
[----:B------:R-:W-:Y:S01]  /*eab0*/  UIADD3 UR14, UR10, 0x80, URZ ;  /* 0x000000800a0e7890 */ /* 0x000fe2000fffe03f */
[----:B------:R-:W-:Y:S01]  /*eac0*/  FMNMX.FTZ R8, R156, R5, !PT ;  /* 0x000000059c087209 */ /* 0x000fe20007810000 */
[----:B------:R-:W-:Y:S01]  /*ead0*/  UMOV UR15, 0x40000040 ;  /* 0x40000040000f7882 */ /* 0x000fe20000000000 */
[----:B------:R-:W-:Y:S01]  /*eae0*/  FSEL R155, R155, -INF , !P4 ;  /* 0xff8000009b9b7808 */ /* 0x000fe20006000000 */
[----:B------:R-:W-:Y:S01]  /*eaf0*/  @!P1 VIADD R10, R10, 0x38860 ;  /* 0x000388600a0a9836 */ /* 0x000fe20000000000 */
[----:B------:R-:W-:-:S02]  /*eb00*/  FMNMX.FTZ R5, R157, R8, !PT ;  /* 0x000000089d057209 */ /* 0x000fc40007810000 */
[C---:B------:R-:W-:Y:S02]  /*eb10*/  ISETP.GT.AND P4, PT, R15.reuse, 0x9, P2 ;  /* 0x000000090f00780c */ /* 0x040fe40001784270 */
        /* <DEDUP_REMOVED lines=8> */
[----:B------:R-:W-:Y:S02]  /*eba0*/  FMNMX.FTZ R8, R168, R5, !PT ;  /* 0x00000005a8087209 */ /* 0x000fe40007810000 */
[----:B------:R-:W-:Y:S02]  /*ebb0*/  ISETP.GT.AND P4, PT, R15, 0x11, P2 ;  /* 0x000000110f00780c */ /* 0x000fe40001784270 */
[----:B------:R-:W-:-:S02]  /*ebc0*/  FMNMX.FTZ R5, R169, R8, !PT ;  /* 0x00000008a9057209 */ /* 0x000fc40007810000 */
[----:B------:R-:W-:Y:S02]  /*ebd0*/  FSEL R158, R158, -INF , !P3 ;  /* 0xff8000009e9e7808 */ /* 0x000fe40005800000 */
        /* <DEDUP_REMOVED lines=9> */
[----:B------:R-:W-:Y:S02]  /*ec70*/  ISETP.GT.AND P4, PT, R15, RZ, P2 ;  /* 0x000000ff0f00720c */ /* 0x000fe40001784270 */
[----:B------:R-:W-:-:S02]  /*ec80*/  FMNMX.FTZ R8, R181, R8, !PT ;  /* 0x00000008b5087209 */ /* 0x000fc40007810000 */
[----:B------:R-:W-:Y:S02]  /*ec90*/  FSEL R162, R162, -INF , !P3 ;  /* 0xff800000a2a27808 */ /* 0x000fe40005800000 */
[----:B------:R-:W-:Y:S01]  /*eca0*/  ISETP.GT.AND P3, PT, R15, 0x18, P2 ;  /* 0x000000180f00780c */ /* 0x000fe20001764270 */
[----:B------:R-:W0:Y:S01]  /*ecb0*/  SHFL.BFLY PT, R5, R8, 0x2, 0x1f ;  /* 0x0c401f0008057f89 */ /* 0x000e2200000e0000 */
        /* <DEDUP_REMOVED lines=9> */
[----:B------:R-:W-:-:S02]  /*ed50*/  ISETP.GT.AND P3, PT, R15, 0x21, P2 ;  /* 0x000000210f00780c */ /* 0x000fc40001764270 */
[----:B------:R-:W-:Y:S02]  /*ed60*/  FSEL R170, R170, -INF , !P4 ;  /* 0xff800000aaaa7808 */ /* 0x000fe40006000000 */
[----:B------:R-:W-:Y:S02]  /*ed70*/  ISETP.LT.OR P3, PT, R14, 0x22, P3 ;  /* 0x000000220e00780c */ /* 0x000fe40001f61670 */
[----:B0-----:R-:W-:Y:S02]  /*ed80*/  FMNMX.FTZ R5, R8, R5, !PT ;  /* 0x0000000508057209 */ /* 0x001fe40007810000 */
[----:B------:R-:W-:Y:S02]  /*ed90*/  FMNMX.FTZ R8, R197, R12, !PT ;  /* 0x0000000cc5087209 */ /* 0x000fe40007810000 */
[----:B------:R-:W-:Y:S01]  /*eda0*/  ISETP.GT.AND P4, PT, R15, 0x28, P2 ;  /* 0x000000280f00780c */ /* 0x000fe20001784270 */
[----:B------:R-:W0:Y:S01]  /*edb0*/  SHFL.BFLY PT, R20, R5, 0x1, 0x1f ;  /* 0x0c201f0005147f89 */ /* 0x000e2200000e0000 */
        /* <DEDUP_REMOVED lines=11> */
[----:B------:R-:W-:Y:S02]  /*ee70*/  FSEL R198, R175, -INF , !P3 ;  /* 0xff800000afc67808 */ /* 0x000fe40005800000 */
[----:B0-----:R-:W-:-:S02]  /*ee80*/  FMNMX.FTZ R5, R5, R20, !PT ;  /* 0x0000001405057209 */ /* 0x001fc40007810000 */
[----:B------:R-:W-:Y:S02]  /*ee90*/  ISETP.GT.AND P3, PT, R15, 0x30, P2 ;  /* 0x000000300f00780c */ /* 0x000fe40001764270 */
[C---:B------:R-:W-:Y:S01]  /*eea0*/  FSETP.NEU.FTZ.AND P4, PT, R5.reuse, -INF , PT ;  /* 0xff8000000500780b */ /* 0x040fe20003f9d000 */
[----:B------:R-:W-:Y:S01]  /*eeb0*/  FMUL.FTZ R7, R5, UR19 ;  /* 0x0000001305077c20 */ /* 0x000fe20008410000 */
[----:B------:R-:W-:Y:S02]  /*eec0*/  FMNMX.FTZ R9, R167, R8, !PT ;  /* 0x00000008a7097209 */ /* 0x000fe40007810000 */
[----:B------:R-:W-:Y:S02]  /*eed0*/  ISETP.LT.OR P3, PT, R14, 0x31, P3 ;  /* 0x000000310e00780c */ /* 0x000fe40001f61670 */
[----:B------:R-:W-:Y:S02]  /*eee0*/  FSEL R7, R7, RZ, P4 ;  /* 0x000000ff07077208 */ /* 0x000fe40002000000 */
[----:B------:R-:W-:-:S02]  /*eef0*/  FMNMX.FTZ R20, R170, R9, !PT ;  /* 0x00000009aa147209 */ /* 0x000fc40007810000 */
[----:B------:R-:W-:Y:S01]  /*ef00*/  @!P1 PRMT R10, RZ, 0x654, R10 ;  /* 0x00000654ff0a9816 */ /* 0x000fe2000000000a */
        /* <DEDUP_REMOVED lines=13> */
[----:B------:R-:W-:Y:S01]  /*efe0*/  ISETP.GT.AND P3, PT, R15, 0x38, P2 ;  /* 0x000000380f00780c */ /* 0x000fe20001764270 */
[--C-:B------:R-:W-:Y:S01]  /*eff0*/  FFMA.FTZ R169, R169, UR19, -R7.reuse ;  /* 0x00000013a9a97c23 */ /* 0x100fe20008010807 */
[----:B0-----:R-:W-:Y:S01]  /*f000*/  FMNMX.FTZ R21, R198, R13, !PT ;  /* 0x0000000dc6157209 */ /* 0x001fe20007810000 */
[--C-:B------:R-:W-:Y:S01]  /*f010*/  FFMA.FTZ R172, R172, UR19, -R7.reuse ;  /* 0x00000013acac7c23 */ /* 0x100fe20008010807 */
[----:B------:R-:W-:Y:S01]  /*f020*/  ISETP.GT.AND P2, PT, R15, 0x39, P2 ;  /* 0x000000390f00780c */ /* 0x000fe20001744270 */
[----:B------:R0:W-:Y:S01]  /*f030*/  MUFU.EX2 R13, R174 ;  /* 0x000000ae000d7308 */ /* 0x0001e20000000800 */
[----:B------:R-:W-:Y:S01]  /*f040*/  ISETP.LT.OR P3, PT, R14, 0x39, P3 ;  /* 0x000000390e00780c */ /* 0x000fe20001f61670 */
        /* <DEDUP_REMOVED lines=8> */
[--C-:B0-----:R-:W-:Y:S01]  /*f0d0*/  FFMA.FTZ R174, R165, UR19, -R7.reuse ;  /* 0x00000013a5ae7c23 */ /* 0x101fe20008010807 */
[----:B------:R-:W-:Y:S01]  /*f0e0*/  FSEL R183, R183, -INF , !P2 ;  /* 0xff800000b7b77808 */ /* 0x000fe20005000000 */
[--C-:B------:R-:W-:Y:S01]  /*f0f0*/  FFMA.FTZ R178, R181, UR19, -R7.reuse ;  /* 0x00000013b5b27c23 */ /* 0x100fe20008010807 */
[----:B------:R-:W-:Y:S01]  /*f100*/  FMNMX.FTZ R20, R182, R15, !PT ;  /* 0x0000000fb6147209 */ /* 0x000fe20007810000 */
[--C-:B------:R-:W-:Y:S01]  /*f110*/  FFMA.FTZ R15, R160, UR19, -R7.reuse ;  /* 0x00000013a00f7c23 */ /* 0x100fe20008010807 */
[----:B------:R-:W-:Y:S01]  /*f120*/  FSEL R160, R5, RZ, P4 ;  /* 0x000000ff05a07208 */ /* 0x000fe20002000000 */
[----:B------:R-:W-:Y:S01]  /*f130*/  MUFU.EX2 R9, R9 ;  /* 0x0000000900097308 */ /* 0x000fe20000000800 */
[----:B------:R-:W-:Y:S01]  /*f140*/  FMNMX.FTZ R156, R183, R20, !PT ;  /* 0x00000014b79c7209 */ /* 0x000fe20007810000 */
[----:B------:R-:W-:-:S02]  /*f150*/  FFMA.FTZ R20, R161, UR19, -R7 ;  /* 0x00000013a1147c23 */ /* 0x000fc40008010807 */
[----:B------:R-:W-:Y:S02]  /*f160*/  FADD.FTZ R160, -R160, R11 ;  /* 0x0000000ba0a07221 */ /* 0x000fe40000010100 */
[----:B------:R-:W0:Y:S02]  /*f170*/  SHFL.BFLY PT, R157, R156, 0x2, 0x1f ;  /* 0x0c401f009c9d7f89 */ /* 0x000e2400000e0000 */
[----:B------:R-:W-:Y:S01]  /*f180*/  FMUL.FTZ R11, R160, UR19 ;  /* 0x00000013a00b7c20 */ /* 0x000fe20008410000 */
[----:B------:R-:W-:Y:S08]  /*f190*/  MUFU.EX2 R14, R14 ;  /* 0x0000000e000e7308 */ /* 0x000ff00000000800 */
[----:B------:R-:W1:Y:S08]  /*f1a0*/  MUFU.EX2 R11, R11 ;  /* 0x0000000b000b7308 */ /* 0x000e700000000800 */
[----:B------:R-:W-:Y:S01]  /*f1b0*/  MUFU.EX2 R15, R15 ;  /* 0x0000000f000f7308 */ /* 0x000fe20000000800 */
[----:B0-----:R-:W-:-:S07]  /*f1c0*/  FMNMX.FTZ R157, R156, R157, !PT ;  /* 0x0000009d9c9d7209 */ /* 0x001fce0007810000 */
[----:B------:R-:W0:Y:S01]  /*f1d0*/  MUFU.EX2 R20, R20 ;  /* 0x0000001400147308 */ /* 0x000e220000000800 */
[-C--:B-1----:R-:W-:Y:S01]  /*f1e0*/  FMUL.FTZ R24, R24, R11.reuse ;  /* 0x0000000b18187220 */ /* 0x082fe20000410000 */
[----:B------:R-:W1:Y:S01]  /*f1f0*/  SHFL.BFLY PT, R156, R157, 0x1, 0x1f ;  /* 0x0c201f009d9c7f89 */ /* 0x000e6200000e0000 */
        /* <DEDUP_REMOVED lines=22> */
[----:B------:R-:W-:Y:S01]  /*f360*/  FMUL.FTZ R64, R64, R11 ;  /* 0x0000000b40407220 */ /* 0x000fe20000410000 */
[----:B-1----:R-:W-:Y:S01]  /*f370*/  FMNMX.FTZ R7, R157, R156, !PT ;  /* 0x0000009c9d077209 */ /* 0x002fe20007810000 */
[----:B------:R-:W-:-:S02]  /*f380*/  IMAD.MOV R157, RZ, RZ, -R19 ;  /* 0x000000ffff9d7224 */ /* 0x000fc400078e0a13 */
[-C--:B------:R-:W-:Y:S01]  /*f390*/  FMUL.FTZ R65, R65, R11.reuse ;  /* 0x0000000b41417220 */ /* 0x080fe20000410000 */
[----:B------:R-:W-:Y:S01]  /*f3a0*/  FMUL.FTZ R68, R68, R11 ;  /* 0x0000000b44447220 */ /* 0x000fe20000410000 */
[C---:B------:R-:W-:Y:S01]  /*f3b0*/  FSETP.NEU.FTZ.AND P2, PT, R7.reuse, -INF , PT ;  /* 0xff8000000700780b */ /* 0x040fe20003f5d000 */
[----:B------:R-:W-:Y:S01]  /*f3c0*/  FMUL.FTZ R156, R7, UR19 ;  /* 0x00000013079c7c20 */ /* 0x000fe20008410000 */
[----:B------:R-:W-:Y:S01]  /*f3d0*/  ISETP.NE.AND P3, PT, R16, R157, PT ;  /* 0x0000009d1000720c */ /* 0x000fe20003f65270 */
[----:B------:R-:W1:Y:S01]  /*f3e0*/  MUFU.EX2 R169, R169 ;  /* 0x000000a900a97308 */ /* 0x000e620000000800 */
[-C--:B------:R-:W-:Y:S01]  /*f3f0*/  FMUL.FTZ R69, R69, R11.reuse ;  /* 0x0000000b45457220 */ /* 0x080fe20000410000 */
[-C--:B------:R-:W-:Y:S01]  /*f400*/  FMUL.FTZ R72, R72, R11.reuse ;  /* 0x0000000b48487220 */ /* 0x080fe20000410000 */
[----:B------:R-:W-:Y:S01]  /*f410*/  FSEL R160, R156, RZ, P2 ;  /* 0x000000ff9ca07208 */ /* 0x000fe20001000000 */
[----:B------:R-:W-:Y:S02]  /*f420*/  IMAD.U32 R156, RZ, RZ, UR7 ;  /* 0x00000007ff9c7e24 */ /* 0x000fe4000f8e00ff */
        /* <DEDUP_REMOVED lines=8> */
[----:B------:R-:W-:Y:S01]  /*f4b0*/  FFMA.FTZ R158, R158, UR19, -R160 ;  /* 0x000000139e9e7c23 */ /* 0x000fe200080108a0 */
        /* <DEDUP_REMOVED lines=8> */
[----:B------:R-:W2:Y:S01]  /*f540*/  MUFU.EX2 R200, R155 ;  /* 0x0000009b00c87308 */ /* 0x000ea20000000800 */
        /* <DEDUP_REMOVED lines=11> */
[----:B------:R-:W-:Y:S01]  /*f600*/  F2FP.F16.F32.PACK_AB R154, R14, R13 ;  /* 0x0000000d0e9a723e */ /* 0x000fe200000000ff */
[----:B------:R-:W-:Y:S01]  /*f610*/  FMUL.FTZ R81, R81, R11 ;  /* 0x0000000b51517220 */ /* 0x000fe20000410000 */
[----:B0-----:R-:W-:Y:S01]  /*f620*/  F2FP.F16.F32.PACK_AB R156, R20, R15 ;  /* 0x0000000f149c723e */ /* 0x001fe200000000ff */
[-C--:B------:R-:W-:Y:S01]  /*f630*/  FMUL.FTZ R84, R84, R11.reuse ;  /* 0x0000000b54547220 */ /* 0x080fe20000410000 */
[----:B-1----:R-:W-:Y:S01]  /*f640*/  F2FP.F16.F32.PACK_AB R160, R169, R168 ;  /* 0x000000a8a9a0723e */ /* 0x002fe200000000ff */
[----:B--2---:R0:W-:Y:S01]  /*f650*/  @!P3 STS [R157+0x38420], R200 ;  /* 0x038420c89d00b388 */ /* 0x0041e20000000800 */
        /* <DEDUP_REMOVED lines=16> */
[----:B------:R-:W3:Y:S01]  /*f760*/  MUFU.EX2 R181, R181 ;  /* 0x000000b500b57308 */ /* 0x000ee20000000800 */
        /* <DEDUP_REMOVED lines=16> */
[----:B---3--:R-:W-:Y:S01]  /*f870*/  F2FP.F16.F32.PACK_AB R155, R181, R12 ;  /* 0x0000000cb59b723e */ /* 0x008fe200000000ff */
        /* <DEDUP_REMOVED lines=88> */
[----:B------:R2:W-:Y:S01]  /*fe00*/  STSM.16.M88.4 [R22+0x36400], R152 ;  /* 0x0364009816007844 */ /* 0x0005e20000000200 */
[----:B------:R-:W-:Y:S01]  /*fe10*/  FFMA.FTZ R8, R11, R3, R8 ;  /* 0x000000030b087223 */ /* 0x000fe20000010008 */
[----:B------:R-:W-:Y:S01]  /*fe20*/  FFMA.FTZ R179, R200, R4, R179 ;  /* 0x00000004c8b37223 */ /* 0x000fe200000100b3 */
[----:B------:R-:W-:Y:S01]  /*fe30*/  ISETP.GT.AND P2, PT, R6, R189, PT ;  /* 0x000000bd0600720c */ /* 0x000fe20003f44270 */
[----:B------:R2:W-:Y:S01]  /*fe40*/  STSM.16.M88.4 [R185], R156 ;  /* 0x0000009cb9007844 */ /* 0x0005e20000000200 */
[----:B------:R-:W-:Y:S01]  /*fe50*/  FADD.FTZ R8, R9, R8 ;  /* 0x0000000809087221 */ /* 0x000fe20000010000 */
[----:B------:R-:W0:Y:S01]  /*fe60*/  MUFU.EX2 R178, R178 ;  /* 0x000000b200b27308 */ /* 0x000e220000000800 */
[----:B-1----:R-:W-:Y:S01]  /*fe70*/  F2FP.F16.F32.PACK_AB R164, R176, R175 ;  /* 0x000000afb0a4723e */ /* 0x002fe200000000ff */
[----:B------:R2:W-:Y:S01]  /*fe80*/  STSM.16.M88.4 [R23], R160 ;  /* 0x000000a017007844 */ /* 0x0005e20000000200 */
[----:B------:R-:W-:Y:S01]  /*fe90*/  FADD.FTZ R179, R180, R179 ;  /* 0x000000b3b4b37221 */ /* 0x000fe20000010000 */
[----:B------:R-:W-:Y:S01]  /*fea0*/  FADD.FTZ R13, R13, R8 ;  /* 0x000000080d0d7221 */ /* 0x000fe20000010000 */
[----:B------:R-:W-:Y:S01]  /*feb0*/  UMOV UR7, UR36 ;  /* 0x0000002400077c82 */ /* 0x000fe20008000000 */
[----:B------:R-:W-:-:S02]  /*fec0*/  VIADD R6, R6, 0xffffffff ;  /* 0xffffffff06067836 */ /* 0x000fc40000000000 */
[----:B------:R-:W-:Y:S01]  /*fed0*/  FADD.FTZ R12, R12, R179 ;  /* 0x000000b30c0c7221 */ /* 0x000fe20000010000 */
[----:B------:R-:W-:Y:S01]  /*fee0*/  MUFU.EX2 R201, R201 ;  /* 0x000000c900c97308 */ /* 0x000fe20000000800 */
[----:B------:R-:W-:Y:S01]  /*fef0*/  FADD.FTZ R14, R14, R13 ;  /* 0x0000000d0e0e7221 */ /* 0x000fe20000010000 */
[----:B------:R-:W-:Y:S02]  /*ff00*/  IMAD.MOV.U32 R11, RZ, RZ, R5 ;  /* 0x000000ffff0b7224 */ /* 0x000fe400078e0005 */
[----:B------:R-:W-:Y:S01]  /*ff10*/  FADD.FTZ R181, R181, R12 ;  /* 0x0000000cb5b57221 */ /* 0x000fe20000010000 */
[----:B------:R-:W-:Y:S02]  /*ff20*/  IMAD.MOV.U32 R12, RZ, RZ, R7 ;  /* 0x000000ffff0c7224 */ /* 0x000fe400078e0007 */
[----:B------:R-:W-:Y:S01]  /*ff30*/  FADD.FTZ R15, R15, R14 ;  /* 0x0000000e0f0f7221 */ /* 0x000fe20000010000 */
[----:B------:R-:W-:Y:S01]  /*ff40*/  FADD.FTZ R170, R170, R181 ;  /* 0x000000b5aaaa7221 */ /* 0x000fe20000010000 */
[----:B------:R-:W1:Y:S01]  /*ff50*/  MUFU.EX2 R204, R204 ;  /* 0x000000cc00cc7308 */ /* 0x000e620000000800 */
        /* <DEDUP_REMOVED lines=11> */
[----:B-1----:R-:W-:Y:S01]  /*10010*/  F2FP.F16.F32.PACK_AB R165, R204, R201 ;  /* 0x000000c9cca5723e */ /* 0x002fe200000000ff */
        /* <DEDUP_REMOVED lines=8> */
[----:B0-----:R-:W-:Y:S02]  /*100a0*/  F2FP.F16.F32.PACK_AB R167, R206, R203 ;  /* 0x000000cbcea7723e */ /* 0x001fe400000000ff */
[----:B------:R-:W-:Y:S01]  /*100b0*/  FADD.FTZ R176, R176, R175 ;  /* 0x000000afb0b07221 */ /* 0x000fe20000010000 */
[----:B------:R-:W-:Y:S02]  /*100c0*/  FADD.FTZ R204, R204, R201 ;  /* 0x000000c9cccc7221 */ /* 0x000fe40000010000 */
[----:B------:R2:W-:Y:S01]  /*100d0*/  STSM.16.M88.4 [R184], R164 ;  /* 0x000000a4b8007844 */ /* 0x0005e20000000200 */
[----:B------:R-:W-:Y:S01]  /*100e0*/  WARPGROUP.ARRIVE ;  /* 0x00000000000079c5 */ /* 0x000fe20000000000 */
[----:B------:R-:W-:Y:S01]  /*100f0*/  FADD.FTZ R3, R177, R176 ;  /* 0x000000b0b1037221 */ /* 0x000fe20000010000 */
[----:B------:R-:W-:-:S03]  /*10100*/  FADD.FTZ R203, R203, R204 ;  /* 0x000000cccbcb7221 */ /* 0x000fc60000010000 */
[----:B------:R-:W-:Y:S01]  /*10110*/  FADD.FTZ R3, R178, R3 ;  /* 0x00000003b2037221 */ /* 0x000fe20000010000 */
[----:B------:R-:W-:Y:S01]  /*10120*/  HGMMA.64x256x16.F32 R24, R152, gdesc[UR8].tnspB, R24, gsb0 ;  /* 0x43e0000898187df0 */ /* 0x000fe20008000818 */
[----:B------:R-:W-:Y:S01]  /*10130*/  UMOV UR11, 0x40000040 ;  /* 0x40000040000b7882 */ /* 0x000fe20000000000 */
[----:B------:R-:W-:Y:S01]  /*10140*/  FADD.FTZ R4, R206, R203 ;  /* 0x000000cbce047221 */ /* 0x000fe20000010000 */
        /* <DEDUP_REMOVED lines=26> */
.L_x_5276:
[----:B------:R-:W1:Y:S01]  /*102f0*/  SHFL.BFLY PT, R0, R3, 0x2, 0x1f ;  /* 0x0c401f0003007f89 */ /* 0x000e6200000e0000 */
[----:B------:R-:W-:Y:S02]  /*10300*/  IMAD.MOV R15, RZ, RZ, -R19 ;  /* 0x000000ffff0f7224 */ /* 0x000fe400078e0a13 */
[----:B--2---:R-:W-:Y:S01]  /*10310*/  IMAD.U32 R10, RZ, RZ, UR19 ;  /* 0x00000013ff0a7e24 */ /* 0x004fe2000f8e00ff */
[----:B------:R-:W2:Y:S01]  /*10320*/  SHFL.BFLY PT, R9, R4, 0x2, 0x1f ;  /* 0x0c401f0004097f89 */ /* 0x000ea200000e0000 */
[----:B------:R-:W-:Y:S01]  /*10330*/  VIADD R219, R219, 0x1 ;  /* 0x00000001dbdb7836 */ /* 0x000fe20000000000 */
[----:B------:R-:W-:Y:S08]  /*10340*/  BAR.ARV 0x8, 0x100 ;  /* 0x0204000000007b1d */ /* 0x000ff00000002000 */
[----:B------:R-:W-:Y:S01]  /*10350*/  BAR.SYNC.DEFER_BLOCKING 0xf, 0x100 ;  /* 0x03c4000000007b1d */ /* 0x000fe20000010000 */
[----:B------:R-:W-:Y:S01]  /*10360*/  ISETP.NE.AND P0, PT, R16, R15, PT ;  /* 0x0000000f1000720c */ /* 0x000fe20003f05270 */
[----:B-1----:R-:W-:Y:S01]  /*10370*/  FADD.FTZ R0, R0, R3 ;  /* 0x0000000300007221 */ /* 0x002fe20000010000 */
[----:B------:R-:W-:-:S02]  /*10380*/  IMAD.MOV.U32 R3, RZ, RZ, -0x800000 ;  /* 0xff800000ff037424 */ /* 0x000fc400078e00ff */
[----:B--2---:R-:W-:Y:S02]  /*10390*/  FADD.FTZ R6, R9, R4 ;  /* 0x0000000409067221 */ /* 0x004fe40000010000 */
[----:B------:R-:W1:Y:S01]  /*103a0*/  SHFL.BFLY PT, R11, R0, 0x1, 0x1f ;  /* 0x0c201f00000b7f89 */ /* 0x000e6200000e0000 */
[----:B------:R-:W-:Y:S02]  /*103b0*/  IMAD.MOV.U32 R9, RZ, RZ, RZ ;  /* 0x000000ffff097224 */ /* 0x000fe400078e00ff */
[----:B------:R-:W-:Y:S01]  /*103c0*/  IMAD.MOV.U32 R4, RZ, RZ, RZ ;  /* 0x000000ffff047224 */ /* 0x000fe200078e00ff */
[----:B------:R-:W2:Y:S01]  /*103d0*/  SHFL.BFLY PT, R13, R6, 0x1, 0x1f ;  /* 0x0c201f00060d7f89 */ /* 0x000ea200000e0000 */
[----:B-1----:R-:W-:Y:S01]  /*103e0*/  FADD.FTZ R11, R0, R11 ;  /* 0x0000000b000b7221 */ /* 0x002fe20000010000 */
[----:B------:R-:W-:Y:S01]  /*103f0*/  IMAD.U32 R0, RZ, RZ, UR36 ;  /* 0x00000024ff007e24 */ /* 0x000fe2000f8e00ff */
[----:B------:R-:W-:Y:S01]  /*10400*/  UIADD3 UR36, UR36, 0x1, URZ ;  /* 0x0000000124247890 */ /* 0x000fe2000fffe03f */
[----:B--2---:R-:W-:-:S02]  /*10410*/  FADD.FTZ R8, R6, R13 ;  /* 0x0000000d06087221 */ /* 0x004fc40000010000 */
[----:B------:R-:W-:Y:S01]  /*10420*/  FSETP.NE.FTZ.AND P1, PT, R11, RZ, PT ;  /* 0x000000ff0b00720b */ /* 0x000fe20003f35000 */
[----:B------:R-:W-:Y:S01]  /*10430*/  @!P0 IMAD R0, R0, 0x40, R17 ;  /* 0x0000004000008824 */ /* 0x000fe200078e0211 */
[----:B------:R-:W-:Y:S01]  /*10440*/  UISETP.NE.AND UP0, UPT, UR36, 0x2, UPT ;  /* 0x000000022400788c */ /* 0x000fe2000bf05270 */
[----:B------:R-:W-:Y:S01]  /*10450*/  IMAD.U32 R13, RZ, RZ, UR19 ;  /* 0x00000013ff0d7e24 */ /* 0x000fe2000f8e00ff */
[----:B------:R-:W-:Y:S02]  /*10460*/  FSETP.NE.FTZ.AND P2, PT, R8, RZ, PT ;  /* 0x000000ff0800720b */ /* 0x000fe40003f55000 */
[----:B------:R-:W-:Y:S01]  /*10470*/  @!P0 LEA R12, R0, UR37, 0x2 ;  /* 0x00000025000c8c11 */ /* 0x000fe2000f8e10ff */
[----:B------:R-:W-:Y:S01]  /*10480*/  USEL UR4, URZ, 0x1, UP0 ;  /* 0x000000013f047887 */ /* 0x000fe20008000000 */
[----:B------:R-:W-:Y:S01]  /*10490*/  IMAD.MOV.U32 R0, RZ, RZ, -0x800000 ;  /* 0xff800000ff007424 */ /* 0x000fe200078e00ff */
[----:B------:R-:W-:-:S04]  /*104a0*/  USEL UR36, UR36, URZ, UP0 ;  /* 0x0000003f24247287 */ /* 0x000fc80008000000 */
[----:B------:R-:W1:Y:S01]  /*104b0*/  @P1 MUFU.RCP R9, R11 ;  /* 0x0000000b00091308 */ /* 0x000e620000001000 */
[----:B------:R-:W-:Y:S01]  /*104c0*/  @P1 FMUL.FTZ R10, R10, 0.69314718246459960938 ;  /* 0x3f3172180a0a1820 */ /* 0x000fe20000410000 */
[----:B------:R-:W-:-:S06]  /*104d0*/  LOP3.LUT R2, R2, UR4, RZ, 0x3c, !PT ;  /* 0x0000000402027c12 */ /* 0x000fcc000f8e3cff */
[----:B------:R-:W2:Y:S08]  /*104e0*/  @P2 MUFU.RCP R4, R8 ;  /* 0x0000000800042308 */ /* 0x000eb00000001000 */
[----:B------:R-:W3:Y:S01]  /*104f0*/  @P1 MUFU.LG2 R11, R11 ;  /* 0x0000000b000b1308 */ /* 0x000ee20000000c00 */
[----:B-1----:R-:W-:Y:S01]  /*10500*/  @!P0 STS [R12+0x38400], R9 ;  /* 0x038400090c008388 */ /* 0x002fe20000000800 */
[-C--:B------:R-:W-:Y:S01]  /*10510*/  FMUL.FTZ R207, R24, R9.reuse ;  /* 0x0000000918cf7220 */ /* 0x080fe20000410000 */
        /* <DEDUP_REMOVED lines=65> */
[----:B--2---:R-:W-:Y:S01]  /*10930*/  @P2 FMUL.FTZ R12, R13, 0.69314718246459960938 ;  /* 0x3f3172180d0c2820 */ /* 0x004fe20000410000 */
[----:B---3--:R-:W-:Y:S01]  /*10940*/  @P1 FMUL.FTZ R11, R11, 0.69314718246459960938 ;  /* 0x3f3172180b0b1820 */ /* 0x008fe20000410000 */
[----:B-1----:R-:W-:Y:S01]  /*10950*/  @P2 FMUL.FTZ R9, R8, 0.69314718246459960938 ;  /* 0x3f31721808092820 */ /* 0x002fe20000410000 */
        /* <DEDUP_REMOVED lines=68> */
.L_x_5214:
[----:B------:R-:W0:Y:S08]  /*10da0*/  S2UR UR4, SR_CgaCtaId ;  /* 0x00000000000479c3 */ /* 0x000e300000008800 */
[----:B------:R-:W-:Y:S06]  /*10db0*/  BAR.SYNC.DEFER_BLOCKING 0x5, 0x180 ;  /* 0x0146000000007b1d */ /* 0x000fec0000010000 */
[----:B------:R-:W-:Y:S01]  /*10dc0*/  UMOV UR37, 0x400 ;  /* 0x0000040000257882 */ /* 0x000fe20000000000 */
[----:B------:R-:W-:Y:S01]  /*10dd0*/  BSSY B0, `(.L_x_5294) ;  /* 0x000029e000007945 */ /* 0x000fe20003800000 */
[----:B0-----:R-:W-:-:S09]  /*10de0*/  ULEA UR37, UR4, UR37, 0x18 ;  /* 0x0000002504257291 */ /* 0x001fd2000f8ec03f */
[----:B------:R-:W0:Y:S01]  /*10df0*/  LDS R167, [UR37+0x388d0] ;  /* 0x0388d025ffa77984 */ /* 0x000e220008000800 */
[----:B------:R-:W-:Y:S06]  /*10e00*/  BAR.ARV 0x4, 0x180 ;  /* 0x0106000000007b1d */ /* 0x000fec0000002000 */
[----:B------:R-:W-:Y:S05]  /*10e10*/  @P0 BRA `(.L_x_5295) ;  /* 0x0000001c00800947 */ /* 0x000fea0003800000 */
[----:B------:R-:W1:Y:S01]  /*10e20*/  S2UR UR6, SR_SWINHI ;  /* 0x00000000000679c3 */ /* 0x000e620000002f00 */
[----:B------:R-:W-:-:S07]  /*10e30*/  IMAD R7, R218, 0x40, R186 ;  /* 0x00000040da077824 */ /* 0x000fce00078e02ba */
[----:B------:R-:W-:Y:S01]  /*10e40*/  BAR.SYNC.DEFER_BLOCKING 0x1, 0x100 ;  /* 0x0044000000007b1d */ /* 0x000fe20000010000 */
        /* <DEDUP_REMOVED lines=11> */
[----:B------:R-:W-:Y:S01]  /*10f00*/  UMOV UR4, UR37 ;  /* 0x0000002500047c82 */ /* 0x000fe20008000000 */
[----:B-1----:R-:W-:Y:S01]  /*10f10*/  UMOV UR5, UR6 ;  /* 0x0000000600057c82 */ /* 0x002fe20008000000 */
[----:B------:R-:W-:Y:S01]  /*10f20*/  F2FP.F16.F32.PACK_AB R136, R137, R136 ;  /* 0x000000888988723e */ /* 0x000fe200000000ff */
[----:B------:R-:W-:Y:S01]  /*10f30*/  IMAD.U32 R80, RZ, RZ, UR4 ;  /* 0x00000004ff507e24 */ /* 0x000fe2000f8e00ff */
[----:B------:R-:W-:Y:S01]  /*10f40*/  F2FP.F16.F32.PACK_AB R144, R145, R144 ;  /* 0x000000909190723e */ /* 0x000fe200000000ff */
[----:B------:R-:W-:Y:S01]  /*10f50*/  IMAD.U32 R81, RZ, RZ, UR5 ;  /* 0x00000005ff517e24 */ /* 0x000fe2000f8e00ff */
[----:B------:R-:W-:-:S02]  /*10f60*/  F2FP.F16.F32.PACK_AB R137, R164, R163 ;  /* 0x000000a3a489723e */ /* 0x000fc400000000ff */
[----:B------:R-:W-:Y:S01]  /*10f70*/  F2FP.F16.F32.PACK_AB R145, R147, R146 ;  /* 0x000000929391723e */ /* 0x000fe200000000ff */
[--C-:B------:R-:W-:Y:S01]  /*10f80*/  IMAD.WIDE R4, R225, 0x2, R80.reuse ;  /* 0x00000002e1047825 */ /* 0x100fe200078e0250 */
[----:B------:R-:W-:Y:S02]  /*10f90*/  F2FP.F16.F32.PACK_AB R146, R149, R148 ;  /* 0x000000949592723e */ /* 0x000fe400000000ff */
[----:B------:R-:W-:Y:S01]  /*10fa0*/  F2FP.F16.F32.PACK_AB R147, R151, R150 ;  /* 0x000000969793723e */ /* 0x000fe200000000ff */
[----:B------:R-:W-:Y:S01]  /*10fb0*/  IMAD.WIDE R80, R7, 0x2, R80 ;  /* 0x0000000207507825 */ /* 0x000fe200078e0250 */
[C---:B------:R-:W-:Y:S02]  /*10fc0*/  IADD3 R49, P1, R4.reuse, 0x20, RZ ;  /* 0x0000002004317810 */ /* 0x040fe40007f3e0ff */
[C---:B------:R-:W-:Y:S02]  /*10fd0*/  IADD3 R53, P0, R4.reuse, 0x40, RZ ;  /* 0x0000004004357810 */ /* 0x040fe40007f1e0ff */
[----:B------:R-:W-:Y:S01]  /*10fe0*/  LOP3.LUT R8, R49, 0x380, RZ, 0xc0, !PT ;  /* 0x0000038031087812 */ /* 0x000fe200078ec0ff */
[--C-:B------:R-:W-:Y:S01]  /*10ff0*/  IMAD.X R131, RZ, RZ, R5.reuse, P1 ;  /* 0x000000ffff837224 */ /* 0x100fe200008e0605 */
[----:B------:R-:W-:Y:S01]  /*11000*/  IADD3 R61, P3, R4, 0x2000, RZ ;  /* 0x00002000043d7810 */ /* 0x000fe20007f7e0ff */
[----:B------:R-:W-:Y:S01]  /*11010*/  IMAD.X R135, RZ, RZ, R5, P0 ;  /* 0x000000ffff877224 */ /* 0x000fe200000e0605 */
[----:B------:R-:W-:-:S02]  /*11020*/  SHF.R.U64 R8, R8, 0x3, RZ ;  /* 0x0000000308087819 */ /* 0x000fc400000012ff */
[----:B------:R-:W-:Y:S01]  /*11030*/  IADD3 R24, P1, R4, 0x4000, RZ ;  /* 0x0000400004187810 */ /* 0x000fe20007f3e0ff */
[--C-:B------:R-:W-:Y:S01]  /*11040*/  IMAD.X R9, RZ, RZ, R5.reuse, P3 ;  /* 0x000000ffff097224 */ /* 0x100fe200018e0605 */
[----:B------:R-:W-:Y:S02]  /*11050*/  LOP3.LUT R130, R8, R49, RZ, 0x3c, !PT ;  /* 0x0000003108827212 */ /* 0x000fe400078e3cff */
[----:B------:R-:W-:Y:S01]  /*11060*/  LOP3.LUT R8, R53, 0x380, RZ, 0xc0, !PT ;  /* 0x0000038035087812 */ /* 0x000fe200078ec0ff */
[--C-:B------:R-:W-:Y:S01]  /*11070*/  IMAD.X R25, RZ, RZ, R5.reuse, P1 ;  /* 0x000000ffff197224 */ /* 0x100fe200008e0605 */
[----:B------:R-:W-:Y:S02]  /*11080*/  IADD3 R48, P6, R4, 0x2020, RZ ;  /* 0x0000202004307810 */ /* 0x000fe40007fde0ff */
[----:B------:R-:W-:Y:S02]  /*11090*/  SHF.R.U64 R8, R8, 0x3, RZ ;  /* 0x0000000308087819 */ /* 0x000fe400000012ff */
[----:B------:R-:W-:Y:S01]  /*110a0*/  LOP3.LUT R44, R61, 0x380, RZ, 0xc0, !PT ;  /* 0x000003803d2c7812 */ /* 0x000fe200078ec0ff */
[----:B------:R-:W-:Y:S01]  /*110b0*/  IMAD.X R11, RZ, RZ, R5, P6 ;  /* 0x000000ffff0b7224 */ /* 0x000fe200030e0605 */
[----:B------:R-:W-:-:S02]  /*110c0*/  IADD3 R12, P5, R4, 0x2040, RZ ;  /* 0x00002040040c7810 */ /* 0x000fc40007fbe0ff */
[----:B------:R-:W-:Y:S02]  /*110d0*/  LOP3.LUT R134, R8, R53, RZ, 0x3c, !PT ;  /* 0x0000003508867212 */ /* 0x000fe400078e3cff */
[----:B------:R-:W-:Y:S01]  /*110e0*/  LOP3.LUT R53, R24, 0x380, RZ, 0xc0, !PT ;  /* 0x0000038018357812 */ /* 0x000fe200078ec0ff */
[--C-:B------:R-:W-:Y:S01]  /*110f0*/  IMAD.X R13, RZ, RZ, R5.reuse, P5 ;  /* 0x000000ffff0d7224 */ /* 0x100fe200028e0605 */
[----:B------:R-:W-:Y:S02]  /*11100*/  IADD3 R57, P4, R4, 0x60, RZ ;  /* 0x0000006004397810 */ /* 0x000fe40007f9e0ff */
[----:B------:R-:W-:Y:S02]  /*11110*/  SHF.R.U64 R44, R44, 0x3, RZ ;  /* 0x000000032c2c7819 */ /* 0x000fe400000012ff */
[C---:B------:R-:W-:Y:S01]  /*11120*/  LOP3.LUT R45, R4.reuse, 0x380, RZ, 0xc0, !PT ;  /* 0x00000380042d7812 */ /* 0x040fe200078ec0ff */
[----:B------:R-:W-:Y:S01]  /*11130*/  IMAD.X R139, RZ, RZ, R5, P4 ;  /* 0x000000ffff8b7224 */ /* 0x000fe200020e0605 */
[----:B------:R-:W-:-:S02]  /*11140*/  IADD3 R41, P6, R4, 0x6000, RZ ;  /* 0x0000600004297810 */ /* 0x000fc40007fde0ff */
[C---:B------:R-:W-:Y:S02]  /*11150*/  IADD3 R14, P2, R4.reuse, 0x2060, RZ ;  /* 0x00002060040e7810 */ /* 0x040fe40007f5e0ff */
[----:B------:R-:W-:Y:S01]  /*11160*/  SHF.R.U64 R53, R53, 0x3, RZ ;  /* 0x0000000335357819 */ /* 0x000fe200000012ff */
[--C-:B------:R-:W-:Y:S01]  /*11170*/  IMAD.X R115, RZ, RZ, R5.reuse, P6 ;  /* 0x000000ffff737224 */ /* 0x100fe200030e0605 */
[C---:B------:R-:W-:Y:S01]  /*11180*/  IADD3 R36, P3, R4.reuse, 0x4060, RZ ;  /* 0x0000406004247810 */ /* 0x040fe20007f7e0ff */
[--C-:B------:R-:W-:Y:S01]  /*11190*/  IMAD.X R15, RZ, RZ, R5.reuse, P2 ;  /* 0x000000ffff0f7224 */ /* 0x100fe200010e0605 */
[----:B------:R-:W-:Y:S02]  /*111a0*/  IADD3 R40, P5, R4, 0x6020, RZ ;  /* 0x0000602004287810 */ /* 0x000fe40007fbe0ff */
[----:B------:R-:W-:Y:S01]  /*111b0*/  LOP3.LUT R8, R44, R61, RZ, 0x3c, !PT ;  /* 0x0000003d2c087212 */ /* 0x000fe200078e3cff */
[--C-:B------:R-:W-:Y:S01]  /*111c0*/  IMAD.X R37, RZ, RZ, R5.reuse, P3 ;  /* 0x000000ffff257224 */ /* 0x100fe200018e0605 */
[----:B------:R-:W-:Y:S01]  /*111d0*/  IADD3 R32, P4, R4, 0x4040, RZ ;  /* 0x0000404004207810 */ /* 0x000fe20007f9e0ff */
[----:B------:R-:W-:Y:S01]  /*111e0*/  IMAD.X R119, RZ, RZ, R5, P5 ;  /* 0x000000ffff777224 */ /* 0x000fe200028e0605 */
[----:B------:R-:W-:-:S02]  /*111f0*/  SHF.R.U64 R45, R45, 0x3, RZ ;  /* 0x000000032d2d7819 */ /* 0x000fc400000012ff */
[----:B------:R-:W-:Y:S01]  /*11200*/  LOP3.LUT R44, R41, 0x380, RZ, 0xc0, !PT ;  /* 0x00000380292c7812 */ /* 0x000fe200078ec0ff */
[--C-:B------:R-:W-:Y:S01]  /*11210*/  IMAD.X R33, RZ, RZ, R5.reuse, P4 ;  /* 0x000000ffff217224 */ /* 0x100fe200020e0605 */
[----:B------:R-:W-:Y:S02]  /*11220*/  LOP3.LUT R24, R53, R24, RZ, 0x3c, !PT ;  /* 0x0000001835187212 */ /* 0x000fe400078e3cff */
[----:B------:R-:W-:Y:S02]  /*11230*/  LOP3.LUT R53, R40, 0x380, RZ, 0xc0, !PT ;  /* 0x0000038028357812 */ /* 0x000fe400078ec0ff */
[C---:B------:R-:W-:Y:S02]  /*11240*/  IADD3 R28, P0, R4.reuse, 0x4020, RZ ;  /* 0x00004020041c7810 */ /* 0x040fe40007f1e0ff */
[C---:B------:R-:W-:Y:S02]  /*11250*/  IADD3 R20, P2, R4.reuse, 0x6040, RZ ;  /* 0x0000604004147810 */ /* 0x040fe40007f5e0ff */
[----:B------:R-:W-:Y:S01]  /*11260*/  IADD3 R7, P1, R4, 0x6060, RZ ;  /* 0x0000606004077810 */ /* 0x000fe20007f3e0ff */
[--C-:B------:R-:W-:Y:S01]  /*11270*/  IMAD.X R29, RZ, RZ, R5.reuse, P0 ;  /* 0x000000ffff1d7224 */ /* 0x100fe200000e0605 */
[----:B------:R-:W-:Y:S01]  /*11280*/  LOP3.LUT R4, R45, R4, RZ, 0x3c, !PT ;  /* 0x000000042d047212 */ /* 0x000fe200078e3cff */
[--C-:B------:R-:W-:Y:S01]  /*11290*/  IMAD.X R123, RZ, RZ, R5.reuse, P2 ;  /* 0x000000ffff7b7224 */ /* 0x100fe200010e0605 */
[----:B------:R-:W-:Y:S01]  /*112a0*/  LOP3.LUT R10, R57, 0x380, RZ, 0xc0, !PT ;  /* 0x00000380390a7812 */ /* 0x000fe200078ec0ff */
[----:B------:R-:W-:Y:S01]  /*112b0*/  IMAD.X R127, RZ, RZ, R5, P1 ;  /* 0x000000ffff7f7224 */ /* 0x000fe200008e0605 */
[----:B------:R-:W-:-:S02]  /*112c0*/  SHF.R.U64 R44, R44, 0x3, RZ ;  /* 0x000000032c2c7819 */ /* 0x000fc400000012ff */
[----:B------:R-:W-:Y:S02]  /*112d0*/  IADD3 R69, P3, R80, 0x2000, RZ ;  /* 0x0000200050457810 */ /* 0x000fe40007f7e0ff */
[----:B------:R-:W-:Y:S02]  /*112e0*/  LOP3.LUT R45, R48, 0x380, RZ, 0xc0, !PT ;  /* 0x00000380302d7812 */ /* 0x000fe400078ec0ff */
[----:B------:R-:W-:Y:S02]  /*112f0*/  SHF.R.U64 R53, R53, 0x3, RZ ;  /* 0x0000000335357819 */ /* 0x000fe400000012ff */
[----:B------:R-:W-:Y:S02]  /*11300*/  IADD3 R65, P4, R80, 0x3000, RZ ;  /* 0x0000300050417810 */ /* 0x000fe40007f9e0ff */
[----:B------:R-:W-:Y:S02]  /*11310*/  SHF.R.U64 R10, R10, 0x3, RZ ;  /* 0x000000030a0a7819 */ /* 0x000fe400000012ff */
[----:B------:R-:W-:-:S02]  /*11320*/  LOP3.LUT R114, R44, R41, RZ, 0x3c, !PT ;  /* 0x000000292c727212 */ /* 0x000fc400078e3cff */
[----:B------:R-:W-:Y:S02]  /*11330*/  LOP3.LUT R68, R69, 0x380, RZ, 0xc0, !PT ;  /* 0x0000038045447812 */ /* 0x000fe400078ec0ff */
[----:B------:R-:W-:Y:S02]  /*11340*/  SHF.R.U64 R45, R45, 0x3, RZ ;  /* 0x000000032d2d7819 */ /* 0x000fe400000012ff */
[----:B------:R-:W-:Y:S02]  /*11350*/  LOP3.LUT R41, R20, 0x380, RZ, 0xc0, !PT ;  /* 0x0000038014297812 */ /* 0x000fe400078ec0ff */
[----:B------:R-:W-:Y:S02]  /*11360*/  LOP3.LUT R118, R53, R40, RZ, 0x3c, !PT ;  /* 0x0000002835767212 */ /* 0x000fe400078e3cff */
[----:B------:R-:W-:Y:S02]  /*11370*/  LOP3.LUT R64, R65, 0x380, RZ, 0xc0, !PT ;  /* 0x0000038041407812 */ /* 0x000fe400078ec0ff */
[----:B------:R-:W-:-:S02]  /*11380*/  LOP3.LUT R40, R7, 0x380, RZ, 0xc0, !PT ;  /* 0x0000038007287812 */ /* 0x000fc400078ec0ff */
[----:B------:R-:W-:Y:S02]  /*11390*/  LOP3.LUT R138, R10, R57, RZ, 0x3c, !PT ;  /* 0x000000390a8a7212 */ /* 0x000fe400078e3cff */
[----:B------:R-:W-:Y:S02]  /*113a0*/  SHF.R.U64 R68, R68, 0x3, RZ ;  /* 0x0000000344447819 */ /* 0x000fe400000012ff */
[----:B------:R-:W-:Y:S02]  /*113b0*/  LOP3.LUT R10, R45, R48, RZ, 0x3c, !PT ;  /* 0x000000302d0a7212 */ /* 0x000fe400078e3cff */
[----:B------:R-:W-:Y:S02]  /*113c0*/  SHF.R.U64 R41, R41, 0x3, RZ ;  /* 0x0000000329297819 */ /* 0x000fe400000012ff */
[----:B------:R-:W-:Y:S02]  /*113d0*/  LOP3.LUT R45, R12, 0x380, RZ, 0xc0, !PT ;  /* 0x000003800c2d7812 */ /* 0x000fe400078ec0ff */
[----:B------:R-:W-:-:S02]  /*113e0*/  LOP3.LUT R49, R14, 0x380, RZ, 0xc0, !PT ;  /* 0x000003800e317812 */ /* 0x000fc400078ec0ff */
[----:B------:R-:W-:Y:S02]  /*113f0*/  SHF.R.U64 R64, R64, 0x3, RZ ;  /* 0x0000000340407819 */ /* 0x000fe400000012ff */
[----:B------:R-:W-:Y:S02]  /*11400*/  SHF.R.U64 R40, R40, 0x3, RZ ;  /* 0x0000000328287819 */ /* 0x000fe400000012ff */
[----:B------:R-:W-:Y:S01]  /*11410*/  LOP3.LUT R68, R68, R69, RZ, 0x3c, !PT ;  /* 0x0000004544447212 */ /* 0x000fe200078e3cff */
[----:B------:R-:W-:Y:S01]  /*11420*/  IMAD.X R69, RZ, RZ, R81, P3 ;  /* 0x000000ffff457224 */ /* 0x000fe200018e0651 */
[----:B------:R-:W-:Y:S02]  /*11430*/  LOP3.LUT R122, R41, R20, RZ, 0x3c, !PT ;  /* 0x00000014297a7212 */ /* 0x000fe400078e3cff */
[----:B------:R-:W-:Y:S02]  /*11440*/  SHF.R.U64 R45, R45, 0x3, RZ ;  /* 0x000000032d2d7819 */ /* 0x000fe400000012ff */
[----:B------:R-:W-:-:S02]  /*11450*/  SHF.R.U64 R49, R49, 0x3, RZ ;  /* 0x0000000331317819 */ /* 0x000fc400000012ff */
[----:B------:R-:W-:Y:S02]  /*11460*/  IADD3 R73, P2, R80, 0x1000, RZ ;  /* 0x0000100050497810 */ /* 0x000fe40007f5e0ff */
[----:B------:R-:W-:Y:S01]  /*11470*/  LOP3.LUT R64, R64, R65, RZ, 0x3c, !PT ;  /* 0x0000004140407212 */ /* 0x000fe200078e3cff */
[----:B------:R-:W-:Y:S01]  /*11480*/  IMAD.X R65, RZ, RZ, R81, P4 ;  /* 0x000000ffff417224 */ /* 0x000fe200020e0651 */
[----:B------:R-:W-:Y:S02]  /*11490*/  IADD3 R41, P3, R80, 0x9000, RZ ;  /* 0x0000900050297810 */ /* 0x000fe40007f7e0ff */
[----:B------:R-:W-:Y:S02]  /*114a0*/  LOP3.LUT R126, R40, R7, RZ, 0x3c, !PT ;  /* 0x00000007287e7212 */ /* 0x000fe400078e3cff */
[----:B------:R-:W-:Y:S02]  /*114b0*/  IADD3 R7, P4, R80, 0xa000, RZ ;  /* 0x0000a00050077810 */ /* 0x000fe40007f9e0ff */
[----:B------:R-:W-:-:S02]  /*114c0*/  LOP3.LUT R12, R45, R12, RZ, 0x3c, !PT ;  /* 0x0000000c2d0c7212 */ /* 0x000fc400078e3cff */
[----:B------:R-:W-:Y:S02]  /*114d0*/  LOP3.LUT R14, R49, R14, RZ, 0x3c, !PT ;  /* 0x0000000e310e7212 */ /* 0x000fe400078e3cff */
[----:B------:R-:W-:Y:S02]  /*114e0*/  LOP3.LUT R72, R73, 0x380, RZ, 0xc0, !PT ;  /* 0x0000038049487812 */ /* 0x000fe400078ec0ff */
[----:B------:R-:W-:Y:S02]  /*114f0*/  LOP3.LUT R40, R41, 0x380, RZ, 0xc0, !PT ;  /* 0x0000038029287812 */ /* 0x000fe400078ec0ff */
[----:B------:R-:W-:Y:S02]  /*11500*/  LOP3.LUT R57, R28, 0x380, RZ, 0xc0, !PT ;  /* 0x000003801c397812 */ /* 0x000fe400078ec0ff */
[----:B------:R-:W-:Y:S02]  /*11510*/  LOP3.LUT R45, R32, 0x380, RZ, 0xc0, !PT ;  /* 0x00000380202d7812 */ /* 0x000fe400078ec0ff */
[----:B------:R-:W-:-:S02]  /*11520*/  LOP3.LUT R49, R36, 0x380, RZ, 0xc0, !PT ;  /* 0x0000038024317812 */ /* 0x000fc400078ec0ff */
[----:B------:R-:W-:Y:S02]  /*11530*/  LOP3.LUT R20, R7, 0x380, RZ, 0xc0, !PT ;  /* 0x0000038007147812 */ /* 0x000fe400078ec0ff */
[----:B------:R-:W-:Y:S02]  /*11540*/  SHF.R.U64 R72, R72, 0x3, RZ ;  /* 0x0000000348487819 */ /* 0x000fe400000012ff */
[----:B------:R-:W-:Y:S02]  /*11550*/  SHF.R.U64 R40, R40, 0x3, RZ ;  /* 0x0000000328287819 */ /* 0x000fe400000012ff */
[----:B------:R-:W-:Y:S02]  /*11560*/  SHF.R.U64 R57, R57, 0x3, RZ ;  /* 0x0000000339397819 */ /* 0x000fe400000012ff */
[----:B------:R-:W-:Y:S02]  /*11570*/  SHF.R.U64 R45, R45, 0x3, RZ ;  /* 0x000000032d2d7819 */ /* 0x000fe400000012ff */
[----:B------:R-:W-:-:S02]  /*11580*/  SHF.R.U64 R49, R49, 0x3, RZ ;  /* 0x0000000331317819 */ /* 0x000fc400000012ff */
[----:B------:R-:W-:Y:S02]  /*11590*/  SHF.R.U64 R20, R20, 0x3, RZ ;  /* 0x0000000314147819 */ /* 0x000fe400000012ff */
[----:B------:R-:W-:Y:S01]  /*115a0*/  LOP3.LUT R72, R72, R73, RZ, 0x3c, !PT ;  /* 0x0000004948487212 */ /* 0x000fe200078e3cff */
[----:B------:R-:W-:Y:S01]  /*115b0*/  IMAD.X R73, RZ, RZ, R81, P2 ;  /* 0x000000ffff497224 */ /* 0x000fe200010e0651 */
[----:B------:R-:W-:Y:S02]  /*115c0*/  LOP3.LUT R40, R40, R41, RZ, 0x3c, !PT ;  /* 0x0000002928287212 */ /* 0x000fe400078e3cff */
[----:B------:R-:W-:Y:S02]  /*115d0*/  LOP3.LUT R28, R57, R28, RZ, 0x3c, !PT ;  /* 0x0000001c391c7212 */ /* 0x000fe400078e3cff */
[----:B------:R-:W-:Y:S02]  /*115e0*/  LOP3.LUT R32, R45, R32, RZ, 0x3c, !PT ;  /* 0x000000202d207212 */ /* 0x000fe400078e3cff */
[----:B------:R-:W-:-:S02]  /*115f0*/  LOP3.LUT R36, R49, R36, RZ, 0x3c, !PT ;  /* 0x0000002431247212 */ /* 0x000fc400078e3cff */
[----:B------:R-:W-:Y:S02]  /*11600*/  MOV R41, R4 ;  /* 0x0000000400297202 */ /* 0x000fe40000000f00 */
[C---:B------:R-:W-:Y:S02]  /*11610*/  IADD3 R61, P5, R80.reuse, 0x4000, RZ ;  /* 0x00004000503d7810 */ /* 0x040fe40007fbe0ff */
[C---:B------:R-:W-:Y:S02]  /*11620*/  IADD3 R57, P6, R80.reuse, 0x5000, RZ ;  /* 0x0000500050397810 */ /* 0x040fe40007fde0ff */
[C---:B------:R-:W-:Y:S02]  /*11630*/  IADD3 R53, P0, R80.reuse, 0x6000, RZ ;  /* 0x0000600050357810 */ /* 0x040fe40007f1e0ff */
[C---:B------:R-:W-:Y:S02]  /*11640*/  IADD3 R49, P1, R80.reuse, 0x7000, RZ ;  /* 0x0000700050317810 */ /* 0x040fe40007f3e0ff */
[----:B------:R-:W-:-:S02]  /*11650*/  IADD3 R45, P2, R80, 0x8000, RZ ;  /* 0x00008000502d7810 */ /* 0x000fc40007f5e0ff */
[----:B------:R-:W-:Y:S02]  /*11660*/  LOP3.LUT R20, R20, R7, RZ, 0x3c, !PT ;  /* 0x0000000714147212 */ /* 0x000fe400078e3cff */
[----:B------:R-:W-:Y:S02]  /*11670*/  F2FP.F16.F32.PACK_AB R4, R21, R207 ;  /* 0x000000cf1504723e */ /* 0x000fe400000000ff */
[----:B------:R-:W-:Y:S01]  /*11680*/  F2FP.F16.F32.PACK_AB R5, R27, R26 ;  /* 0x0000001a1b05723e */ /* 0x000fe200000000ff */
[----:B------:R-:W1:Y:S01]  /*11690*/  SHFL.IDX PT, R21, R220, RZ, 0x1f ;  /* 0x00001fffdc157589 */ /* 0x000e6200000e0000 */
[----:B------:R-:W-:Y:S02]  /*116a0*/  F2FP.F16.F32.PACK_AB R7, R31, R30 ;  /* 0x0000001e1f07723e */ /* 0x000fe400000000ff */
[----:B------:R-:W-:Y:S02]  /*116b0*/  LOP3.LUT R60, R61, 0x380, RZ, 0xc0, !PT ;  /* 0x000003803d3c7812 */ /* 0x000fe400078ec0ff */
[----:B------:R-:W-:Y:S01]  /*116c0*/  LOP3.LUT R56, R57, 0x380, RZ, 0xc0, !PT ;  /* 0x0000038039387812 */ /* 0x000fe200078ec0ff */
[----:B------:R2:W-:Y:S01]  /*116d0*/  STSM.16.M88.4 [R41], R4 ;  /* 0x0000000429007844 */ /* 0x0005e20000000200 */
[----:B------:R-:W-:-:S02]  /*116e0*/  LOP3.LUT R52, R53, 0x380, RZ, 0xc0, !PT ;  /* 0x0000038035347812 */ /* 0x000fc400078ec0ff */
[----:B------:R-:W-:Y:S02]  /*116f0*/  LOP3.LUT R48, R49, 0x380, RZ, 0xc0, !PT ;  /* 0x0000038031307812 */ /* 0x000fe400078ec0ff */
[----:B------:R-:W-:Y:S02]  /*11700*/  LOP3.LUT R44, R45, 0x380, RZ, 0xc0, !PT ;  /* 0x000003802d2c7812 */ /* 0x000fe400078ec0ff */
[----:B------:R-:W-:Y:S02]  /*11710*/  SHF.R.U64 R60, R60, 0x3, RZ ;  /* 0x000000033c3c7819 */ /* 0x000fe400000012ff */
[----:B------:R-:W-:Y:S02]  /*11720*/  SHF.R.U64 R56, R56, 0x3, RZ ;  /* 0x0000000338387819 */ /* 0x000fe400000012ff */
[----:B------:R-:W-:Y:S02]  /*11730*/  SHF.R.U64 R52, R52, 0x3, RZ ;  /* 0x0000000334347819 */ /* 0x000fe400000012ff */
[----:B------:R-:W-:-:S02]  /*11740*/  SHF.R.U64 R48, R48, 0x3, RZ ;  /* 0x0000000330307819 */ /* 0x000fc400000012ff */
[----:B------:R-:W-:Y:S01]  /*11750*/  SHF.R.U64 R44, R44, 0x3, RZ ;  /* 0x000000032c2c7819 */ /* 0x000fe200000012ff */
[--C-:B--2---:R-:W-:Y:S01]  /*11760*/  IMAD.X R41, RZ, RZ, R81.reuse, P3 ;  /* 0x000000ffff297224 */ /* 0x104fe200018e0651 */
[----:B------:R-:W-:Y:S02]  /*11770*/  LOP3.LUT R5, R80, 0x380, RZ, 0xc0, !PT ;  /* 0x0000038050057812 */ /* 0x000fe400078ec0ff */
[----:B------:R-:W-:Y:S01]  /*11780*/  LOP3.LUT R60, R60, R61, RZ, 0x3c, !PT ;  /* 0x0000003d3c3c7212 */ /* 0x000fe200078e3cff */
        /* <DEDUP_REMOVED lines=10> */
[----:B------:R-:W-:-:S02]  /*11830*/  IADD3 R77, P5, R80, 0xb000, RZ ;  /* 0x0000b000504d7810 */ /* 0x000fc40007fbe0ff */
[C---:B------:R-:W-:Y:S02]  /*11840*/  IADD3 R97, P6, R80.reuse, 0xc000, RZ ;  /* 0x0000c00050617810 */ /* 0x040fe40007fde0ff */
[C---:B------:R-:W-:Y:S02]  /*11850*/  IADD3 R93, P0, R80.reuse, 0xd000, RZ ;  /* 0x0000d000505d7810 */ /* 0x040fe40007f1e0ff */
[C---:B------:R-:W-:Y:S02]  /*11860*/  IADD3 R89, P1, R80.reuse, 0xe000, RZ ;  /* 0x0000e00050597810 */ /* 0x040fe40007f3e0ff */
[----:B------:R-:W-:Y:S02]  /*11870*/  IADD3 R85, P2, R80, 0xf000, RZ ;  /* 0x0000f00050557810 */ /* 0x000fe40007f5e0ff */
[----:B------:R-:W-:Y:S02]  /*11880*/  LOP3.LUT R80, R5, R80, RZ, 0x3c, !PT ;  /* 0x0000005005507212 */ /* 0x000fe400078e3cff */
[----:B------:R-:W-:-:S02]  /*11890*/  MOV R168, R130 ;  /* 0x0000008200a87202 */ /* 0x000fc40000000f00 */
[----:B------:R-:W-:Y:S02]  /*118a0*/  MOV R223, R8 ;  /* 0x0000000800df7202 */ /* 0x000fe40000000f00 */
[----:B------:R-:W-:Y:S02]  /*118b0*/  MOV R224, R10 ;  /* 0x0000000a00e07202 */ /* 0x000fe40000000f00 */
[----:B------:R-:W-:Y:S02]  /*118c0*/  F2FP.F16.F32.PACK_AB R4, R214, R216 ;  /* 0x000000d8d604723e */ /* 0x000fe400000000ff */
[----:B------:R-:W-:Y:S02]  /*118d0*/  F2FP.F16.F32.PACK_AB R5, R35, R34 ;  /* 0x000000222305723e */ /* 0x000fe400000000ff */
[----:B------:R-:W-:Y:S02]  /*118e0*/  F2FP.F16.F32.PACK_AB R6, R212, R215 ;  /* 0x000000d7d406723e */ /* 0x000fe400000000ff */
[----:B------:R-:W-:-:S02]  /*118f0*/  F2FP.F16.F32.PACK_AB R7, R39, R38 ;  /* 0x000000262707723e */ /* 0x000fc400000000ff */
[----:B------:R-:W-:Y:S02]  /*11900*/  MOV R204, R134 ;  /* 0x0000008600cc7202 */ /* 0x000fe40000000f00 */
[----:B------:R-:W-:Y:S01]  /*11910*/  MOV R207, R138 ;  /* 0x0000008a00cf7202 */ /* 0x000fe20000000f00 */
[----:B------:R2:W-:Y:S01]  /*11920*/  STSM.16.M88.4 [R168], R4 ;  /* 0x00000004a8007844 */ /* 0x0005e20000000200 */
[----:B------:R-:W-:Y:S02]  /*11930*/  MOV R130, R12 ;  /* 0x0000000c00827202 */ /* 0x000fe40000000f00 */
[----:B------:R-:W-:Y:S02]  /*11940*/  MOV R131, R14 ;  /* 0x0000000e00837202 */ /* 0x000fe40000000f00 */
[----:B------:R-:W-:Y:S02]  /*11950*/  F2FP.F16.F32.PACK_AB R8, R210, R213 ;  /* 0x000000d5d208723e */ /* 0x000fe400000000ff */
[----:B------:R-:W-:-:S02]  /*11960*/  F2FP.F16.F32.PACK_AB R9, R43, R42 ;  /* 0x0000002a2b09723e */ /* 0x000fc400000000ff */
[----:B------:R-:W-:Y:S02]  /*11970*/  F2FP.F16.F32.PACK_AB R10, R208, R211 ;  /* 0x000000d3d00a723e */ /* 0x000fe400000000ff */
[----:B------:R-:W-:Y:S02]  /*11980*/  F2FP.F16.F32.PACK_AB R11, R47, R46 ;  /* 0x0000002e2f0b723e */ /* 0x000fe400000000ff */
[----:B------:R-:W-:Y:S02]  /*11990*/  MOV R138, R24 ;  /* 0x00000018008a7202 */ /* 0x000fe40000000f00 */
[----:B------:R-:W-:Y:S01]  /*119a0*/  F2FP.F16.F32.PACK_AB R12, R205, R209 ;  /* 0x000000d1cd0c723e */ /* 0x000fe200000000ff */
[----:B------:R3:W-:Y:S01]  /*119b0*/  STSM.16.M88.4 [R204], R8 ;  /* 0x00000008cc007844 */ /* 0x0007e20000000200 */
        /* <DEDUP_REMOVED lines=10> */
[----:B------:R-:W-:Y:S01]  /*11a60*/  F2FP.F16.F32.PACK_AB R28, R183, R199 ;  /* 0x000000c7b71c723e */ /* 0x000fe200000000ff */
[----:B------:R-:W-:Y:S01]  /*11a70*/  STSM.16.M88.4 [R223], R24 ;  /* 0x00000018df007844 */ /* 0x000fe20000000200 */
[----:B------:R-:W-:Y:S02]  /*11a80*/  F2FP.F16.F32.PACK_AB R29, R67, R66 ;  /* 0x00000042431d723e */ /* 0x000fe400000000ff */
[----:B------:R-:W-:Y:S02]  /*11a90*/  F2FP.F16.F32.PACK_AB R30, R181, R197 ;  /* 0x000000c5b51e723e */ /* 0x000fe400000000ff */
[----:B------:R-:W-:Y:S02]  /*11aa0*/  F2FP.F16.F32.PACK_AB R31, R71, R70 ;  /* 0x00000046471f723e */ /* 0x000fe400000000ff */
[----:B------:R-:W-:-:S02]  /*11ab0*/  MOV R134, R36 ;  /* 0x0000002400867202 */ /* 0x000fc40000000f00 */
[----:B------:R-:W-:Y:S01]  /*11ac0*/  F2FP.F16.F32.PACK_AB R32, R179, R182 ;  /* 0x000000b6b320723e */ /* 0x000fe200000000ff */
[----:B------:R-:W-:Y:S01]  /*11ad0*/  STSM.16.M88.4 [R224], R28 ;  /* 0x0000001ce0007844 */ /* 0x000fe20000000200 */
        /* <DEDUP_REMOVED lines=8> */
[----:B--2---:R-:W-:Y:S02]  /*11b60*/  F2FP.F16.F32.PACK_AB R4, R171, R174 ;  /* 0x000000aeab04723e */ /* 0x004fe400000000ff */
[----:B------:R-:W-:Y:S01]  /*11b70*/  F2FP.F16.F32.PACK_AB R5, R91, R90 ;  /* 0x0000005a5b05723e */ /* 0x000fe200000000ff */
[----:B------:R2:W-:Y:S01]  /*11b80*/  STSM.16.M88.4 [R131], R36 ;  /* 0x0000002483007844 */ /* 0x0005e20000000200 */
[----:B------:R-:W-:Y:S02]  /*11b90*/  F2FP.F16.F32.PACK_AB R6, R169, R172 ;  /* 0x000000aca906723e */ /* 0x000fe400000000ff */
[----:B------:R-:W-:Y:S02]  /*11ba0*/  F2FP.F16.F32.PACK_AB R7, R95, R94 ;  /* 0x0000005e5f07723e */ /* 0x000fe400000000ff */
[----:B---3--:R-:W-:-:S02]  /*11bb0*/  F2FP.F16.F32.PACK_AB R8, R165, R170 ;  /* 0x000000aaa508723e */ /* 0x008fc400000000ff */
[----:B------:R-:W-:Y:S01]  /*11bc0*/  F2FP.F16.F32.PACK_AB R9, R99, R98 ;  /* 0x000000626309723e */ /* 0x000fe200000000ff */
[----:B------:R3:W-:Y:S01]  /*11bd0*/  STSM.16.M88.4 [R138], R4 ;  /* 0x000000048a007844 */ /* 0x0007e20000000200 */
[----:B------:R-:W-:Y:S02]  /*11be0*/  F2FP.F16.F32.PACK_AB R10, R101, R166 ;  /* 0x000000a6650a723e */ /* 0x000fe400000000ff */
[----:B------:R-:W-:Y:S02]  /*11bf0*/  F2FP.F16.F32.PACK_AB R11, R103, R102 ;  /* 0x00000066670b723e */ /* 0x000fe400000000ff */
[----:B-1----:R-:W-:Y:S01]  /*11c00*/  ISETP.NE.AND P3, PT, R21, RZ, PT ;  /* 0x000000ff1500720c */ /* 0x002fe20003f65270 */
[----:B------:R-:W-:Y:S01]  /*11c10*/  IMAD.X R21, RZ, RZ, R81, P4 ;  /* 0x000000ffff157224 */ /* 0x000fe200020e0651 */
[----:B------:R-:W-:Y:S01]  /*11c20*/  MOV R135, R114 ;  /* 0x0000007200877202 */ /* 0x000fe20000000f00 */
[----:B------:R1:W-:Y:S01]  /*11c30*/  STSM.16.M88.4 [R139], R8 ;  /* 0x000000088b007844 */ /* 0x0003e20000000200 */
[----:B------:R-:W-:-:S02]  /*11c40*/  MOV R118, R118 ;  /* 0x0000007600767202 */ /* 0x000fc40000000f00 */
[----:B------:R-:W-:Y:S01]  /*11c50*/  MOV R119, R122 ;  /* 0x0000007a00777202 */ /* 0x000fe20000000f00 */
[----:B------:R0:W-:Y:S01]  /*11c60*/  STSM.16.M88.4 [R189], R104 ;  /* 0x00000068bd007844 */ /* 0x0001e20000000200 */
[----:B------:R-:W-:Y:S02]  /*11c70*/  F2FP.F16.F32.PACK_AB R114, R117, R116 ;  /* 0x000000747572723e */ /* 0x000fe400000000ff */
[----:B------:R-:W-:Y:S02]  /*11c80*/  F2FP.F16.F32.PACK_AB R115, R154, R153 ;  /* 0x000000999a73723e */ /* 0x000fe400000000ff */
[----:B------:R-:W-:Y:S02]  /*11c90*/  F2FP.F16.F32.PACK_AB R122, R125, R124 ;  /* 0x0000007c7d7a723e */ /* 0x000fe400000000ff */
[----:B------:R-:W-:Y:S01]  /*11ca0*/  F2FP.F16.F32.PACK_AB R123, R158, R157 ;  /* 0x0000009d9e7b723e */ /* 0x000fe200000000ff */
[----:B------:R0:W-:Y:S01]  /*11cb0*/  STSM.16.M88.4 [R134], R112 ;  /* 0x0000007086007844 */ /* 0x0001e20000000200 */
[----:B----4-:R-:W-:-:S02]  /*11cc0*/  F2FP.F16.F32.PACK_AB R130, R133, R132 ;  /* 0x000000848582723e */ /* 0x010fc400000000ff */
[----:B--2---:R-:W-:Y:S01]  /*11cd0*/  F2FP.F16.F32.PACK_AB R131, R162, R161 ;  /* 0x000000a1a283723e */ /* 0x004fe200000000ff */
[----:B------:R2:W-:Y:S01]  /*11ce0*/  STSM.16.M88.4 [R135], R120 ;  /* 0x0000007887007844 */ /* 0x0005e20000000200 */
[----:B---3--:R-:W-:Y:S02]  /*11cf0*/  F2FP.F16.F32.PACK_AB R138, R141, R140 ;  /* 0x0000008c8d8a723e */ /* 0x008fe400000000ff */
[----:B-1----:R-:W-:Y:S01]  /*11d00*/  F2FP.F16.F32.PACK_AB R139, R143, R142 ;  /* 0x0000008e8f8b723e */ /* 0x002fe200000000ff */
[----:B------:R2:W-:Y:S01]  /*11d10*/  STSM.16.M88.4 [R118], R128 ;  /* 0x0000008076007844 */ /* 0x0005e20000000200 */
[----:B------:R-:W-:Y:S02]  /*11d20*/  LOP3.LUT R76, R77, 0x380, RZ, 0xc0, !PT ;  /* 0x000003804d4c7812 */ /* 0x000fe400078ec0ff */
[----:B------:R-:W-:Y:S01]  /*11d30*/  LOP3.LUT R96, R97, 0x380, RZ, 0xc0, !PT ;  /* 0x0000038061607812 */ /* 0x000fe200078ec0ff */
[----:B------:R2:W-:Y:S01]  /*11d40*/  STSM.16.M88.4 [R119], R136 ;  /* 0x0000008877007844 */ /* 0x0005e20000000200 */
[----:B------:R-:W-:-:S02]  /*11d50*/  LOP3.LUT R92, R93, 0x380, RZ, 0xc0, !PT ;  /* 0x000003805d5c7812 */ /* 0x000fc400078ec0ff */
[----:B------:R-:W-:Y:S02]  /*11d60*/  LOP3.LUT R88, R89, 0x380, RZ, 0xc0, !PT ;  /* 0x0000038059587812 */ /* 0x000fe400078ec0ff */
[----:B------:R-:W-:Y:S02]  /*11d70*/  LOP3.LUT R84, R85, 0x380, RZ, 0xc0, !PT ;  /* 0x0000038055547812 */ /* 0x000fe400078ec0ff */
[----:B------:R-:W-:Y:S02]  /*11d80*/  MOV R126, R126 ;  /* 0x0000007e007e7202 */ /* 0x000fe40000000f00 */
[----:B------:R-:W-:Y:S02]  /*11d90*/  SHF.R.U64 R76, R76, 0x3, RZ ;  /* 0x000000034c4c7819 */ /* 0x000fe400000012ff */
[----:B------:R-:W-:Y:S01]  /*11da0*/  SHF.R.U64 R96, R96, 0x3, RZ ;  /* 0x0000000360607819 */ /* 0x000fe200000012ff */
[----:B------:R2:W-:Y:S01]  /*11db0*/  STSM.16.M88.4 [R126], R144 ;  /* 0x000000907e007844 */ /* 0x0005e20000000200 */
[----:B------:R-:W-:-:S02]  /*11dc0*/  SHF.R.U64 R92, R92, 0x3, RZ ;  /* 0x000000035c5c7819 */ /* 0x000fc400000012ff */
        /* <DEDUP_REMOVED lines=12> */
[----:B------:R-:W-:-:S02]  /*11e90*/  SHF.R.S32.HI R12, RZ, 0x1f, R191 ;  /* 0x0000001fff0c7819 */ /* 0x000fc400000114bf */
[----:B------:R-:W-:Y:S01]  /*11ea0*/  SHF.R.S32.HI R13, RZ, 0x1f, R190 ;  /* 0x0000001fff0d7819 */ /* 0x000fe200000114be */
[----:B------:R-:W-:Y:S06]  /*11eb0*/  BAR.SYNC.DEFER_BLOCKING 0x1, 0x100 ;  /* 0x0044000000007b1d */ /* 0x000fec0000010000 */
[----:B0-2---:R-:W-:Y:S05]  /*11ec0*/  @P3 BRA `(.L_x_5296) ;  /* 0x0000000000b43947 */ /* 0x005fea0003800000 */
[----:B------:R-:W0:Y:S01]  /*11ed0*/  LDC R10, c[0x0][0xce8] ;  /* 0x00033a00ff0a7b82 */ /* 0x000e220000000800 */
[----:B------:R-:W-:Y:S01]  /*11ee0*/  ULDC.64 UR4, c[0x0][0xc90] ;  /* 0x0003240000047ab9 */ /* 0x000fe20000000a00 */
[----:B------:R-:W-:Y:S02]  /*11ef0*/  IMAD.IADD R8, R188, 0x1, R18 ;  /* 0x00000001bc087824 */ /* 0x000fe400078e0212 */
[----:B------:R-:W-:Y:S02]  /*11f00*/  IMAD R6, R12, UR4, RZ ;  /* 0x000000040c067c24 */ /* 0x000fe4000f8e02ff */
[----:B------:R-:W-:-:S04]  /*11f10*/  IMAD.WIDE.U32 R4, R191, UR4, RZ ;  /* 0x00000004bf047c25 */ /* 0x000fc8000f8e00ff */
[----:B------:R-:W-:Y:S01]  /*11f20*/  IMAD R9, R191, UR5, R6 ;  /* 0x00000005bf097c24 */ /* 0x000fe2000f8e0206 */
[----:B------:R-:W-:Y:S01]  /*11f30*/  ULDC.64 UR4, c[0x0][0xc98] ;  /* 0x0003260000047ab9 */ /* 0x000fe20000000a00 */
[----:B------:R-:W-:Y:S02]  /*11f40*/  IMAD.IADD R15, R17, 0x1, R18 ;  /* 0x00000001110f7824 */ /* 0x000fe400078e0212 */
[----:B------:R-:W-:Y:S02]  /*11f50*/  IMAD.IADD R5, R5, 0x1, R9 ;  /* 0x0000000105057824 */ /* 0x000fe400078e0209 */
[----:B------:R-:W-:Y:S01]  /*11f60*/  IMAD.WIDE.U32 R4, R190, UR4, R4 ;  /* 0x00000004be047c25 */ /* 0x000fe2000f8e0004 */
[----:B0-----:R-:W-:-:S13]  /*11f70*/  ISETP.NE.AND P0, PT, R10, 0x1, PT ;  /* 0x000000010a00780c */ /* 0x001fda0003f05270 */
[----:B------:R-:W0:Y:S08]  /*11f80*/  @P0 LDC R7, c[0x0][0xcec] ;  /* 0x00033b00ff070b82 */ /* 0x000e300000000800 */
[----:B------:R-:W1:Y:S01]  /*11f90*/  @P0 LDC R11, c[0x0][0xcf0] ;  /* 0x00033c00ff0b0b82 */ /* 0x000e620000000800 */
[----:B0-----:R-:W-:-:S04]  /*11fa0*/  @P0 IMAD.HI.U32 R6, R8, R7, RZ ;  /* 0x0000000708060227 */ /* 0x001fc800078e00ff */
[----:B------:R-:W-:Y:S01]  /*11fb0*/  IMAD.MOV.U32 R7, RZ, RZ, R8 ;  /* 0x000000ffff077224 */ /* 0x000fe200078e0008 */
[----:B-1----:R-:W-:Y:S01]  /*11fc0*/  @P0 SHF.R.U32.HI R7, RZ, R11, R6 ;  /* 0x0000000bff070219 */ /* 0x002fe20000011606 */
[----:B------:R-:W-:-:S03]  /*11fd0*/  IMAD R11, R13, UR4, RZ ;  /* 0x000000040d0b7c24 */ /* 0x000fc6000f8e02ff */
[----:B------:R-:W-:Y:S01]  /*11fe0*/  IADD3 R4, P0, R7, R4, RZ ;  /* 0x0000000407047210 */ /* 0x000fe20007f1e0ff */
[----:B------:R-:W-:-:S04]  /*11ff0*/  IMAD.MOV R9, RZ, RZ, -R7 ;  /* 0x000000ffff097224 */ /* 0x000fc800078e0a07 */
[----:B------:R-:W-:Y:S02]  /*12000*/  IMAD R9, R10, R9, R8 ;  /* 0x000000090a097224 */ /* 0x000fe400078e0208 */
[----:B------:R-:W-:Y:S01]  /*12010*/  IMAD R8, R190, UR5, R11 ;  /* 0x00000005be087c24 */ /* 0x000fe2000f8e020b */
[----:B------:R-:W-:Y:S01]  /*12020*/  SHF.R.S32.HI R11, RZ, 0x1f, R7 ;  /* 0x0000001fff0b7819 */ /* 0x000fe20000011407 */
[----:B------:R-:W-:Y:S01]  /*12030*/  ULDC.64 UR4, c[0x0][0xc88] ;  /* 0x0003220000047ab9 */ /* 0x000fe20000000a00 */
[----:B------:R-:W-:Y:S02]  /*12040*/  SHF.R.S32.HI R6, RZ, 0x1f, R9 ;  /* 0x0000001fff067819 */ /* 0x000fe40000011409 */
[----:B------:R-:W-:-:S03]  /*12050*/  IADD3.X R5, R11, R5, R8, P0, !PT ;  /* 0x000000050b057210 */ /* 0x000fc600007fe408 */
[----:B------:R-:W-:Y:S02]  /*12060*/  IMAD R6, R6, UR4, RZ ;  /* 0x0000000406067c24 */ /* 0x000fe4000f8e02ff */
[----:B------:R-:W-:-:S04]  /*12070*/  IMAD.WIDE.U32 R4, R9, UR4, R4 ;  /* 0x0000000409047c25 */ /* 0x000fc8000f8e0004 */
[----:B------:R-:W-:Y:S01]  /*12080*/  IMAD R9, R9, UR5, R6 ;  /* 0x0000000509097c24 */ /* 0x000fe2000f8e0206 */
[----:B------:R-:W-:Y:S02]  /*12090*/  ULDC.64 UR4, c[0x0][0xc50] ;  /* 0x0003140000047ab9 */ /* 0x000fe40000000a00 */
[C---:B------:R-:W-:Y:S01]  /*120a0*/  LEA R11, P0, R4.reuse, UR4, 0x2 ;  /* 0x00000004040b7c11 */ /* 0x040fe2000f8010ff */
[----:B------:R-:W-:Y:S01]  /*120b0*/  IMAD.IADD R5, R5, 0x1, R9 ;  /* 0x0000000105057824 */ /* 0x000fe200078e0209 */
[----:B------:R-:W-:Y:S01]  /*120c0*/  ULDC UR4, c[0x0][0xb88] ;  /* 0x0002e20000047ab9 */ /* 0x000fe20000000800 */
[----:B------:R-:W-:Y:S02]  /*120d0*/  IMAD.MOV R9, RZ, RZ, -R19 ;  /* 0x000000ffff097224 */ /* 0x000fe400078e0a13 */
[----:B------:R-:W-:Y:S01]  /*120e0*/  SHFL.IDX PT, R6, R11, 0x1, 0x1c1f ;  /* 0x003c1f000b067f89 */ /* 0x000fe200000e0000 */
[----:B------:R-:W-:Y:S01]  /*120f0*/  LEA.HI.X R14, R4, UR5, R5, 0x2, P0 ;  /* 0x00000005040e7c11 */ /* 0x000fe200080f1405 */
[----:B------:R-:W-:Y:S01]  /*12100*/  IMAD R8, R10, UR4, RZ ;  /* 0x000000040a087c24 */ /* 0x000fe2000f8e02ff */
[----:B------:R-:W-:Y:S01]  /*12110*/  ISETP.NE.AND P0, PT, R16, R9, PT ;  /* 0x000000091000720c */ /* 0x000fe20003f05270 */
[----:B------:R-:W-:Y:S01]  /*12120*/  SHFL.IDX PT, R4, R11, RZ, 0x1c1f ;  /* 0x001c1fff0b047589 */ /* 0x000fe200000e0000 */
[----:B------:R-:W-:-:S02]  /*12130*/  VIADD R9, R15, 0x8 ;  /* 0x000000080f097836 */ /* 0x000fc40000000000 */
[-C--:B------:R-:W-:Y:S01]  /*12140*/  ISETP.GE.OR P1, PT, R15, R8.reuse, P0 ;  /* 0x000000080f00720c */ /* 0x080fe20000726670 */
[----:B------:R-:W0:Y:S02]  /*12150*/  SHFL.IDX PT, R5, R14, RZ, 0x1c1f ;  /* 0x001c1fff0e057589 */ /* 0x000e2400000e0000 */
[----:B------:R-:W-:Y:S02]  /*12160*/  ISETP.GE.OR P0, PT, R9, R8, P0 ;  /* 0x000000080900720c */ /* 0x000fe40000706670 */
[----:B------:R-:W1:Y:S08]  /*12170*/  SHFL.IDX PT, R7, R14, 0x1, 0x1c1f ;  /* 0x003c1f000e077f89 */ /* 0x000e7000000e0000 */
[----:B0-----:R0:W-:Y:S04]  /*12180*/  @!P1 ST.E desc[UR44][R4.64], R3 ;  /* 0x0000000304009985 */ /* 0x0011e8000c10192c */
[----:B-1----:R0:W-:Y:S02]  /*12190*/  @!P0 ST.E desc[UR44][R6.64], R0 ;  /* 0x0000000006008985 */ /* 0x0021e4000c10192c */
.L_x_5296:
[----:B------:R-:W1:Y:S01]  /*121a0*/  LDC R14, c[0x0][0xce8] ;  /* 0x00033a00ff0e7b82 */ /* 0x000e620000000800 */
[----:B------:R-:W-:Y:S01]  /*121b0*/  ULDC UR8, c[0x0][0xbc8] ;  /* 0x0002f20000087ab9 */ /* 0x000fe20000000800 */
[----:B0-----:R0:W5:Y:S01]  /*121c0*/  LD.E.128 R4, desc[UR44][R20.64] ;  /* 0x0000002c14047980 */ /* 0x001162000c101d00 */
[----:B------:R-:W-:Y:S01]  /*121d0*/  ISETP.GE.AND P0, PT, R196, UR8, PT ;  /* 0x00000008c4007c0c */ /* 0x000fe2000bf06270 */
[----:B------:R-:W-:Y:S01]  /*121e0*/  ULDC.64 UR4, c[0x0][0xbe8] ;  /* 0x0002fa0000047ab9 */ /* 0x000fe20000000a00 */
[----:B------:R-:W-:Y:S01]  /*121f0*/  ISETP.GE.AND P1, PT, R186, UR8, PT ;  /* 0x00000008ba007c0c */ /* 0x000fe2000bf26270 */
[----:B------:R-:W5:Y:S01]  /*12200*/  LD.E.128 R80, desc[UR44][R80.64] ;  /* 0x0000002c50507980 */ /* 0x000f62000c101d00 */
[----:B------:R-:W-:-:S03]  /*12210*/  SEL R3, RZ, 0xffffffff, P0 ;  /* 0xffffffffff037807 */ /* 0x000fc60000000000 */
[----:B------:R-:W5:Y:S01]  /*12220*/  LD.E.128 R72, desc[UR44][R72.64] ;  /* 0x0000002c48487980 */ /* 0x000f62000c101d00 */
[----:B------:R-:W-:Y:S01]  /*12230*/  SEL R0, RZ, 0x1, P1 ;  /* 0x00000001ff007807 */ /* 0x000fe20000800000 */
[----:B------:R-:W-:Y:S01]  /*12240*/  IMAD.SHL.U32 R3, R3, 0x2, RZ ;  /* 0x0000000203037824 */ /* 0x000fe200078e00ff */
[----:B------:R-:W-:Y:S01]  /*12250*/  ULDC.64 UR6, c[0x0][0xb80] ;  /* 0x0002e00000067ab9 */ /* 0x000fe20000000a00 */
[----:B------:R-:W5:Y:S04]  /*12260*/  LD.E.128 R68, desc[UR44][R68.64] ;  /* 0x0000002c44447980 */ /* 0x000f68000c101d00 */
[----:B------:R-:W5:Y:S04]  /*12270*/  LD.E.128 R64, desc[UR44][R64.64] ;  /* 0x0000002c40407980 */ /* 0x000f68000c101d00 */
[----:B------:R-:W5:Y:S01]  /*12280*/  LD.E.128 R60, desc[UR44][R60.64] ;  /* 0x0000002c3c3c7980 */ /* 0x000f62000c101d00 */
[----:B-1----:R-:W-:-:S02]  /*12290*/  ISETP.NE.AND P2, PT, R14, 0x1, PT ;  /* 0x000000010e00780c */ /* 0x002fc40003f45270 */
[----:B------:R-:W-:Y:S01]  /*122a0*/  ISETP.GE.AND P1, PT, R195, UR8, PT ;  /* 0x00000008c3007c0c */ /* 0x000fe2000bf26270 */
[----:B------:R-:W5:Y:S01]  /*122b0*/  LD.E.128 R56, desc[UR44][R56.64] ;  /* 0x0000002c38387980 */ /* 0x000f62000c101d00 */
[----:B------:R-:W-:Y:S02]  /*122c0*/  LOP3.LUT R0, R3, 0x2, R0, 0xe2, !PT ;  /* 0x0000000203007812 */ /* 0x000fe400078ee200 */
[----:B------:R-:W-:Y:S01]  /*122d0*/  SEL R3, RZ, 0xffffffff, P1 ;  /* 0xffffffffff037807 */ /* 0x000fe20000800000 */
[----:B------:R-:W5:Y:S04]  /*122e0*/  LD.E.128 R52, desc[UR44][R52.64] ;  /* 0x0000002c34347980 */ /* 0x000f68000c101d00 */
[----:B------:R-:W5:Y:S02]  /*122f0*/  LD.E.128 R48, desc[UR44][R48.64] ;  /* 0x0000002c30307980 */ /* 0x000f64000c101d00 */
[----:B------:R-:W1:Y:S01]  /*12300*/  @P2 LDC R15, c[0x0][0xcec] ;  /* 0x00033b00ff0f2b82 */ /* 0x000e620000000800 */
[----:B------:R-:W-:Y:S01]  /*12310*/  ISETP.GE.AND P0, PT, R194, UR8, PT ;  /* 0x00000008c2007c0c */ /* 0x000fe2000bf06270 */
[----:B------:R-:W-:Y:S01]  /*12320*/  IMAD.SHL.U32 R25, R3, 0x4, RZ ;  /* 0x0000000403197824 */ /* 0x000fe200078e00ff */
[----:B------:R-:W5:Y:S04]  /*12330*/  LD.E.128 R44, desc[UR44][R44.64] ;  /* 0x0000002c2c2c7980 */ /* 0x000f68000c101d00 */
[----:B------:R-:W5:Y:S01]  /*12340*/  LD.E.128 R40, desc[UR44][R40.64] ;  /* 0x0000002c28287980 */ /* 0x000f62000c101d00 */
[----:B0-----:R-:W0:Y:S01]  /*12350*/  @P2 LDC R21, c[0x0][0xcf0] ;  /* 0x00033c00ff152b82 */ /* 0x001e220000000800 */
[----:B------:R-:W-:Y:S01]  /*12360*/  SEL R3, RZ, 0xffffffff, P0 ;  /* 0xffffffffff037807 */ /* 0x000fe20000000000 */
[----:B------:R-:W-:Y:S01]  /*12370*/  IMAD R8, R12, UR4, RZ ;  /* 0x000000040c087c24 */ /* 0x000fe2000f8e02ff */
[----:B------:R-:W-:Y:S01]  /*12380*/  LOP3.LUT R0, R25, 0x4, R0, 0xe2, !PT ;  /* 0x0000000419007812 */ /* 0x000fe200078ee200 */
[----:B------:R-:W5:Y:S02]  /*12390*/  LD.E.128 R76, desc[UR44][R76.64] ;  /* 0x0000002c4c4c7980 */ /* 0x000f64000c101d00 */
[----:B------:R-:W-:-:S02]  /*123a0*/  IMAD.SHL.U32 R25, R3, 0x8, RZ ;  /* 0x0000000803197824 */ /* 0x000fc400078e00ff */
[----:B------:R-:W-:Y:S01]  /*123b0*/  IMAD R3, R217, 0x20, R218 ;  /* 0x00000020d9037824 */ /* 0x000fe200078e02da */
[----:B------:R-:W5:Y:S01]  /*123c0*/  LD.E.128 R96, desc[UR44][R96.64] ;  /* 0x0000002c60607980 */ /* 0x000f62000c101d00 */
[----:B------:R-:W-:Y:S01]  /*123d0*/  IMAD R11, R191, UR5, R8 ;  /* 0x00000005bf0b7c24 */ /* 0x000fe2000f8e0208 */
[----:B------:R-:W-:Y:S01]  /*123e0*/  ISETP.GE.AND P0, PT, R193, UR8, PT ;  /* 0x00000008c1007c0c */ /* 0x000fe2000bf06270 */
[----:B------:R-:W-:Y:S01]  /*123f0*/  IMAD.WIDE.U32 R8, R191, UR4, RZ ;  /* 0x00000004bf087c25 */ /* 0x000fe2000f8e00ff */
[----:B------:R-:W-:Y:S01]  /*12400*/  LOP3.LUT R10, R25, 0x8, R0, 0xe2, !PT ;  /* 0x00000008190a7812 */ /* 0x000fe200078ee200 */
[----:B------:R-:W-:Y:S01]  /*12410*/  ULDC.64 UR4, c[0x0][0xbf0] ;  /* 0x0002fc0000047ab9 */ /* 0x000fe20000000a00 */
[----:B------:R-:W5:Y:S01]  /*12420*/  LD.E.128 R92, desc[UR44][R92.64] ;  /* 0x0000002c5c5c7980 */ /* 0x000f62000c101d00 */
[----:B------:R-:W-:Y:S02]  /*12430*/  IMAD.IADD R12, R18, 0x1, R3 ;  /* 0x00000001120c7824 */ /* 0x000fe400078e0203 */
[----:B------:R-:W-:Y:S01]  /*12440*/  IMAD.IADD R9, R9, 0x1, R11 ;  /* 0x0000000109097824 */ /* 0x000fe200078e020b */
[----:B------:R-:W-:Y:S01]  /*12450*/  SEL R11, RZ, 0xffffffff, P0 ;  /* 0xffffffffff0b7807 */ /* 0x000fe20000000000 */
[----:B-1----:R-:W-:Y:S01]  /*12460*/  @P2 IMAD.HI.U32 R0, R12, R15, RZ ;  /* 0x0000000f0c002227 */ /* 0x002fe200078e00ff */
[----:B------:R-:W5:Y:S03]  /*12470*/  LD.E.128 R88, desc[UR44][R88.64] ;  /* 0x0000002c58587980 */ /* 0x000f66000c101d00 */
[----:B------:R-:W-:Y:S01]  /*12480*/  IMAD.MOV.U32 R3, RZ, RZ, R12 ;  /* 0x000000ffff037224 */ /* 0x000fe200078e000c */
[----:B0-----:R-:W-:Y:S01]  /*12490*/  @P2 SHF.R.U32.HI R3, RZ, R21, R0 ;  /* 0x00000015ff032219 */ /* 0x001fe20000011600 */
[----:B------:R-:W-:Y:S01]  /*124a0*/  IMAD.SHL.U32 R11, R11, 0x10, RZ ;  /* 0x000000100b0b7824 */ /* 0x000fe200078e00ff */
[----:B------:R-:W5:Y:S01]  /*124b0*/  LD.E.128 R84, desc[UR44][R84.64] ;  /* 0x0000002c54547980 */ /* 0x000f62000c101d00 */
[----:B------:R-:W-:Y:S01]  /*124c0*/  IMAD R13, R13, UR4, RZ ;  /* 0x000000040d0d7c24 */ /* 0x000fe2000f8e02ff */
[----:B------:R-:W-:-:S02]  /*124d0*/  ISETP.GE.AND P0, PT, R192, UR8, PT ;  /* 0x00000008c0007c0c */ /* 0x000fc4000bf06270 */
[----:B------:R-:W-:Y:S01]  /*124e0*/  LOP3.LUT R10, R11, 0x10, R10, 0xe2, !PT ;  /* 0x000000100b0a7812 */ /* 0x000fe200078ee20a */
[C---:B------:R-:W-:Y:S01]  /*124f0*/  IMAD R13, R190.reuse, UR5, R13 ;  /* 0x00000005be0d7c24 */ /* 0x040fe2000f8e020d */
[----:B------:R-:W-:Y:S01]  /*12500*/  @!PT LDS RZ, [RZ] ;  /* 0x00000000fffff984 */ /* 0x000fe20000000800 */
[----:B------:R-:W-:Y:S01]  /*12510*/  @!PT LDS RZ, [RZ] ;  /* 0x00000000fffff984 */ /* 0x000fe20000000800 */
[----:B------:R-:W-:Y:S01]  /*12520*/  @!PT LDS RZ, [RZ] ;  /* 0x00000000fffff984 */ /* 0x000fe20000000800 */
[----:B------:R-:W-:Y:S01]  /*12530*/  @!PT LDS RZ, [RZ] ;  /* 0x00000000fffff984 */ /* 0x000fe20000000800 */
[----:B------:R0:W-:Y:S06]  /*12540*/  MEMBAR.ALL.CTA ;  /* 0x0000000000007992 */ /* 0x0001ec0000008000 */
[----:B0-----:R-:W0:Y:S01]  /*12550*/  FENCE.VIEW.ASYNC.S ;  /* 0x00000000000073c6 */ /* 0x001e220000000000 */
[----:B------:R-:W-:Y:S01]  /*12560*/  IMAD.WIDE.U32 R190, R190, UR4, R8 ;  /* 0x00000004bebe7c25 */ /* 0x000fe2000f8e0008 */
[----:B------:R-:W-:Y:S01]  /*12570*/  SHF.R.S32.HI R8, RZ, 0x1f, R3 ;  /* 0x0000001fff087819 */ /* 0x000fe20000011403 */
[----:B------:R-:W-:-:S02]  /*12580*/  ULDC.64 UR4, c[0x0][0xbe0] ;  /* 0x0002f80000047ab9 */ /* 0x000fc40000000a00 */
[----:B------:R-:W-:Y:S01]  /*12590*/  IMAD.MOV R11, RZ, RZ, -R3 ;  /* 0x000000ffff0b7224 */ /* 0x000fe200078e0a03 */
[----:B------:R-:W-:Y:S01]  /*125a0*/  SEL R0, RZ, 0xffffffff, P0 ;  /* 0xffffffffff007807 */ /* 0x000fe20000000000 */
[----:B------:R-:W-:Y:S02]  /*125b0*/  IMAD R8, R8, UR4, RZ ;  /* 0x0000000408087c24 */ /* 0x000fe4000f8e02ff */
[----:B------:R-:W-:Y:S02]  /*125c0*/  IMAD R11, R14, R11, R12 ;  /* 0x0000000b0e0b7224 */ /* 0x000fe400078e020c */
[----:B------:R-:W-:Y:S02]  /*125d0*/  IMAD.IADD R191, R191, 0x1, R13 ;  /* 0x00000001bfbf7824 */ /* 0x000fe400078e020d */
[----:B------:R-:W-:Y:S01]  /*125e0*/  IMAD.SHL.U32 R15, R0, 0x20, RZ ;  /* 0x00000020000f7824 */ /* 0x000fe200078e00ff */
[----:B------:R-:W-:Y:S01]  /*125f0*/  SHF.R.S32.HI R0, RZ, 0x1f, R11 ;  /* 0x0000001fff007819 */ /* 0x000fe2000001140b */
[----:B------:R-:W-:-:S02]  /*12600*/  IMAD R13, R3, UR5, R8 ;  /* 0x00000005030d7c24 */ /* 0x000fc4000f8e0208 */
[----:B------:R-:W-:Y:S01]  /*12610*/  IMAD.WIDE.U32 R8, R3, UR4, R190 ;  /* 0x0000000403087c25 */ /* 0x000fe2000f8e00be */
[----:B------:R-:W-:Y:S01]  /*12620*/  ULDC.64 UR4, c[0x0][0xbd8] ;  /* 0x0002f60000047ab9 */ /* 0x000fe20000000a00 */
[----:B------:R-:W-:Y:S02]  /*12630*/  ISETP.GE.AND P0, PT, R222, UR8, PT ;  /* 0x00000008de007c0c */ /* 0x000fe4000bf06270 */
[----:B------:R-:W-:Y:S02]  /*12640*/  IMAD R0, R0, UR4, RZ ;  /* 0x0000000400007c24 */ /* 0x000fe4000f8e02ff */
[----:B------:R-:W-:Y:S02]  /*12650*/  IMAD.IADD R9, R9, 0x1, R13 ;  /* 0x0000000109097824 */ /* 0x000fe400078e020d */
[----:B------:R-:W-:Y:S01]  /*12660*/  IMAD R13, R11, UR5, R0 ;  /* 0x000000050b0d7c24 */ /* 0x000fe2000f8e0200 */
[----:B------:R-:W-:Y:S01]  /*12670*/  ULDC UR5, c[0x0][0xb88] ;  /* 0x0002e20000057ab9 */ /* 0x000fe20000000800 */
[----:B------:R-:W-:Y:S01]  /*12680*/  SEL R3, RZ, 0x40, P0 ;  /* 0x00000040ff037807 */ /* 0x000fe20000000000 */
[----:B------:R-:W-:Y:S01]  /*12690*/  IMAD.IADD R27, R218, 0x1, R18 ;  /* 0x00000001da1b7824 */ /* 0x000fe200078e0212 */
[----:B------:R-:W-:Y:S01]  /*126a0*/  ISETP.GE.AND P0, PT, R221, UR8, PT ;  /* 0x00000008dd007c0c */ /* 0x000fe2000bf06270 */
[----:B------:R-:W-:-:S02]  /*126b0*/  IMAD R28, R14, UR5, RZ ;  /* 0x000000050e1c7c24 */ /* 0x000fc4000f8e02ff */
[----:B------:R-:W-:Y:S01]  /*126c0*/  IMAD.WIDE.U32 R8, R11, UR4, R8 ;  /* 0x000000040b087c25 */ /* 0x000fe2000f8e0008 */
[----:B------:R-:W-:Y:S01]  /*126d0*/  UIADD3 UR4, UR37, 0x38820, URZ ;  /* 0x0003882025047890 */ /* 0x000fe2000fffe03f */
[----:B------:R-:W-:Y:S02]  /*126e0*/  SEL R0, RZ, 0x80, P0 ;  /* 0x00000080ff007807 */ /* 0x000fe40000000000 */
[----:B------:R-:W-:Y:S01]  /*126f0*/  ISETP.GE.AND P0, PT, R27, R28, PT ;  /* 0x0000001c1b00720c */ /* 0x000fe20003f06270 */
[----:B------:R-:W-:Y:S01]  /*12700*/  IMAD.IADD R9, R9, 0x1, R13 ;  /* 0x0000000109097824 */ /* 0x000fe200078e020d */
[----:B------:R-:W-:Y:S01]  /*12710*/  UPRMT UR4, URZ, 0x654, UR4 ;  /* 0x000006543f047896 */ /* 0x000fe20008000004 */
[C---:B------:R-:W-:Y:S02]  /*12720*/  LEA R18, P1, R8.reuse, UR6, 0x1 ;  /* 0x0000000608127c11 */ /* 0x040fe4000f8208ff */
[----:B------:R-:W-:Y:S02]  /*12730*/  LOP3.LUT R10, R15, 0x20, R10, 0xe2, !PT ;  /* 0x000000200f0a7812 */ /* 0x000fe400078ee20a */
[----:B------:R-:W-:Y:S01]  /*12740*/  LEA.HI.X R26, R8, UR7, R9, 0x1, P1 ;  /* 0x00000007081a7c11 */ /* 0x000fe200088f0c09 */
[----:B------:R-:W-:Y:S01]  /*12750*/  BSSY B1, `(.L_x_5297) ;  /* 0x0000026000017945 */ /* 0x000fe20003800000 */
[----:B------:R-:W-:-:S02]  /*12760*/  LOP3.LUT R3, R10, R3, RZ, 0xfc, !PT ;  /* 0x000000030a037212 */ /* 0x000fc400078efcff */
[----:B0-----:R-:W-:Y:S01]  /*12770*/  SYNCS.ARRIVE.TRANS64.RED.A1T0 RZ, [UR4], RZ ;  /* 0x000000ffffff79a7 */ /* 0x001fe20008100404 */
[----:B------:R0:W1:Y:S01]  /*12780*/  SHFL.IDX PT, R10, R18, RZ, 0x181f ;  /* 0x00181fff120a7589 */ /* 0x00006200000e0000 */
[----:B------:R-:W-:-:S03]  /*12790*/  LOP3.LUT R0, R3, R0, RZ, 0xfc, !PT ;  /* 0x0000000003007212 */ /* 0x000fc600078efcff */
[----:B------:R0:W2:Y:S01]  /*127a0*/  SHFL.IDX PT, R11, R26, RZ, 0x181f ;  /* 0x00181fff1a0b7589 */ /* 0x0000a200000e0000 */
        /* <DEDUP_REMOVED lines=32> */
.L_x_5298:
[----:B------:R-:W-:Y:S05]  /*129b0*/  BSYNC B1 ;  /* 0x0000000000017941 */ /* 0x000fea0003800000 */
.L_x_5297:
[----:B---3-5:R-:W-:Y:S01]  /*129c0*/  VIADD R4, R27, 0x20 ;  /* 0x000000201b047836 */ /* 0x028fe20000000000 */
[----:B------:R3:W4:Y:S04]  /*129d0*/  SHFL.IDX PT, R7, R26, 0x1, 0x181f ;  /* 0x00381f001a077f89 */ /* 0x00072800000e0000 */
[----:B------:R-:W-:Y:S01]  /*129e0*/  ISETP.GE.AND P0, PT, R4, R28, PT ;  /* 0x0000001c0400720c */ /* 0x000fe20003f06270 */
[----:B------:R3:W0:-:S12]  /*129f0*/  SHFL.IDX PT, R6, R18, 0x1, 0x181f ;  /* 0x00381f0012067f89 */ /* 0x00061800000e0000 */
[----:B---3--:R-:W-:Y:S05]  /*12a00*/  @P0 BRA `(.L_x_5299) ;  /* 0x0000000c00680947 */ /* 0x008fea0003800000 */
[----:B------:R-:W-:Y:S02]  /*12a10*/  ISETP.GE.AND P0, PT, R186, UR8, PT ;  /* 0x00000008ba007c0c */ /* 0x000fe4000bf06270 */
[----:B------:R-:W-:Y:S02]  /*12a20*/  ISETP.GE.AND P5, PT, R196, UR8, PT ;  /* 0x00000008c4007c0c */ /* 0x000fe4000bfa6270 */
[----:B------:R-:W-:Y:S02]  /*12a30*/  ISETP.GE.AND P3, PT, R195, UR8, PT ;  /* 0x00000008c3007c0c */ /* 0x000fe4000bf66270 */
[----:B------:R-:W-:Y:S02]  /*12a40*/  ISETP.GE.AND P2, PT, R194, UR8, PT ;  /* 0x00000008c2007c0c */ /* 0x000fe4000bf46270 */
[----:B------:R-:W-:-:S05]  /*12a50*/  ISETP.GE.AND P1, PT, R193, UR8, PT ;  /* 0x00000008c1007c0c */ /* 0x000fca000bf26270 */
[----:B0---4-:R-:W-:Y:S02]  /*12a60*/  @!P0 IMAD.WIDE R4, R186, 0x2, R6 ;  /* 0x00000002ba048825 */ /* 0x011fe400078e0206 */
        /* <DEDUP_REMOVED lines=11> */
[-C--:B------:R-:W-:Y:S02]  /*12b20*/  @!P0 LEA R14, P3, R192, R6.reuse, 0x1 ;  /* 0x00000006c00e8211 */ /* 0x080fe400078608ff */
[CC--:B0-----:R-:W-:Y:S01]  /*12b30*/  @!P1 LEA R4, P6, R193.reuse, R6.reuse, 0x1 ;  /* 0x00000006c1049211 */ /* 0x0c1fe200078c08ff */
        /* <DEDUP_REMOVED lines=14> */
.L_x_5295:
[----:B------:R-:W1:Y:S01]  /*12c20*/  LDC R14, c[0x0][0xce8] ;  /* 0x00033a00ff0e7b82 */ /* 0x000e620000000800 */
[----:B------:R-:W-:Y:S01]  /*12c30*/  ULDC UR6, c[0x0][0xbc8] ;  /* 0x0002f20000067ab9 */ /* 0x000fe20000000800 */
[----:B------:R-:W-:Y:S01]  /*12c40*/  ISETP.GE.AND P2, PT, R226, 0x40, PT ;  /* 0x00000040e200780c */ /* 0x000fe20003f46270 */
[----:B------:R-:W-:Y:S01]  /*12c50*/  BSSY B1, `(.L_x_5300) ;  /* 0x0000036000017945 */ /* 0x000fe20003800000 */
[----:B------:R-:W-:Y:S02]  /*12c60*/  ISETP.GE.AND P1, PT, R196, UR6, PT ;  /* 0x00000006c4007c0c */ /* 0x000fe4000bf26270 */
[----:B------:R-:W-:Y:S02]  /*12c70*/  ISETP.GE.AND P3, PT, R186, UR6, PT ;  /* 0x00000006ba007c0c */ /* 0x000fe4000bf66270 */
[----:B------:R-:W-:Y:S02]  /*12c80*/  SEL R3, RZ, 0xffffffff, P1 ;  /* 0xffffffffff037807 */ /* 0x000fe40000800000 */
[----:B------:R-:W-:-:S02]  /*12c90*/  SEL R0, RZ, 0x1, P3 ;  /* 0x00000001ff007807 */ /* 0x000fc40001800000 */
[----:B------:R-:W-:Y:S01]  /*12ca0*/  ISETP.GE.AND P1, PT, R195, UR6, PT ;  /* 0x00000006c3007c0c */ /* 0x000fe2000bf26270 */
[----:B------:R-:W-:Y:S01]  /*12cb0*/  IMAD.SHL.U32 R21, R3, 0x2, RZ ;  /* 0x0000000203157824 */ /* 0x000fe200078e00ff */
[----:B------:R-:W-:Y:S01]  /*12cc0*/  SHF.R.S32.HI R10, RZ, 0x1f, R191 ;  /* 0x0000001fff0a7819 */ /* 0x000fe200000114bf */
[----:B------:R-:W-:Y:S01]  /*12cd0*/  IMAD R3, R217, 0x20, R218 ;  /* 0x00000020d9037824 */ /* 0x000fe200078e02da */
[----:B------:R-:W-:Y:S02]  /*12ce0*/  SHF.R.S32.HI R11, RZ, 0x1f, R190 ;  /* 0x0000001fff0b7819 */ /* 0x000fe400000114be */
[----:B------:R-:W-:Y:S01]  /*12cf0*/  LOP3.LUT R21, R21, 0x2, R0, 0xe2, !PT ;  /* 0x0000000215157812 */ /* 0x000fe200078ee200 */
[----:B------:R-:W-:Y:S01]  /*12d00*/  IMAD.IADD R13, R18, 0x1, R3 ;  /* 0x00000001120d7824 */ /* 0x000fe200078e0203 */
[----:B-1----:R-:W-:-:S13]  /*12d10*/  ISETP.NE.AND P0, PT, R14, 0x1, PT ;  /* 0x000000010e00780c */ /* 0x002fda0003f05270 */
[----:B------:R-:W1:Y:S08]  /*12d20*/  @P0 LDC R20, c[0x0][0xcec] ;  /* 0x00033b00ff140b82 */ /* 0x000e700000000800 */
[----:B------:R-:W2:Y:S01]  /*12d30*/  @P0 LDC R15, c[0x0][0xcf0] ;  /* 0x00033c00ff0f0b82 */ /* 0x000ea20000000800 */
[----:B------:R-:W-:Y:S05]  /*12d40*/  @P2 BRA `(.L_x_5301) ;  /* 0x0000000000982947 */ /* 0x000fea0003800000 */
[----:B------:R-:W3:Y:S01]  /*12d50*/  S2R R3, SR_TID.X ;  /* 0x0000000000037919 */ /* 0x000ee20000002100 */
[----:B------:R-:W4:Y:S01]  /*12d60*/  LDC R12, c[0x0][0xce8] ;  /* 0x00033a00ff0c7b82 */ /* 0x000f220000000800 */
[----:B------:R-:W-:Y:S02]  /*12d70*/  ULDC UR4, c[0x0][0xb88] ;  /* 0x0002e20000047ab9 */ /* 0x000fe40000000800 */
[----:B----4-:R-:W-:Y:S01]  /*12d80*/  IMAD R5, R12, UR4, RZ ;  /* 0x000000040c057c24 */ /* 0x010fe2000f8e02ff */
[----:B---3--:R-:W-:-:S04]  /*12d90*/  IADD3 R8, R18, -0x80, R3 ;  /* 0xffffff8012087810 */ /* 0x008fc80007ffe003 */
[----:B------:R-:W-:-:S13]  /*12da0*/  ISETP.GE.AND P2, PT, R8, R5, PT ;  /* 0x000000050800720c */ /* 0x000fda0003f46270 */
[----:B------:R-:W-:Y:S05]  /*12db0*/  @P2 BRA `(.L_x_5301) ;  /* 0x00000000007c2947 */ /* 0x000fea0003800000 */
[----:B------:R-:W-:Y:S01]  /*12dc0*/  ISETP.NE.AND P2, PT, R12, 0x1, PT ;  /* 0x000000010c00780c */ /* 0x000fe20003f45270 */
[----:B------:R-:W-:Y:S01]  /*12dd0*/  ULDC.64 UR4, c[0x0][0xc90] ;  /* 0x0003240000047ab9 */ /* 0x000fe20000000a00 */
[----:B------:R-:W-:Y:S02]  /*12de0*/  IMAD.MOV.U32 R3, RZ, RZ, R8 ;  /* 0x000000ffff037224 */ /* 0x000fe400078e0008 */
[----:B------:R-:W-:-:S04]  /*12df0*/  IMAD R6, R10, UR4, RZ ;  /* 0x000000040a067c24 */ /* 0x000fc8000f8e02ff */
[----:B------:R-:W-:-:S05]  /*12e00*/  IMAD R7, R191, UR5, R6 ;  /* 0x00000005bf077c24 */ /* 0x000fca000f8e0206 */
[----:B------:R-:W3:Y:S08]  /*12e10*/  @P2 LDC R5, c[0x0][0xcec] ;  /* 0x00033b00ff052b82 */ /* 0x000ef00000000800 */
[----:B------:R-:W4:Y:S01]  /*12e20*/  @P2 LDC R9, c[0x0][0xcf0] ;  /* 0x00033c00ff092b82 */ /* 0x000f220000000800 */
[----:B---3--:R-:W-:-:S04]  /*12e30*/  @P2 IMAD.HI.U32 R0, R8, R5, RZ ;  /* 0x0000000508002227 */ /* 0x008fc800078e00ff */
[----:B------:R-:W-:Y:S01]  /*12e40*/  IMAD.WIDE.U32 R4, R191, UR4, RZ ;  /* 0x00000004bf047c25 */ /* 0x000fe2000f8e00ff */
[----:B------:R-:W-:Y:S01]  /*12e50*/  ULDC.64 UR4, c[0x0][0xc98] ;  /* 0x0003260000047ab9 */ /* 0x000fe20000000a00 */
[----:B----4-:R-:W-:Y:S02]  /*12e60*/  @P2 SHF.R.U32.HI R3, RZ, R9, R0 ;  /* 0x00000009ff032219 */ /* 0x010fe40000011600 */
[----:B------:R-:W-:Y:S02]  /*12e70*/  IMAD.IADD R5, R5, 0x1, R7 ;  /* 0x0000000105057824 */ /* 0x000fe400078e0207 */
[----:B------:R-:W-:Y:S02]  /*12e80*/  IMAD R9, R11, UR4, RZ ;  /* 0x000000040b097c24 */ /* 0x000fe4000f8e02ff */
[----:B------:R-:W-:Y:S02]  /*12e90*/  IMAD.MOV R7, RZ, RZ, -R3 ;  /* 0x000000ffff077224 */ /* 0x000fe400078e0a03 */
[----:B------:R-:W-:-:S04]  /*12ea0*/  IMAD.WIDE.U32 R4, R190, UR4, R4 ;  /* 0x00000004be047c25 */ /* 0x000fc8000f8e0004 */
[----:B------:R-:W-:Y:S01]  /*12eb0*/  IMAD R7, R12, R7, R8 ;  /* 0x000000070c077224 */ /* 0x000fe200078e0208 */
[----:B------:R-:W-:Y:S01]  /*12ec0*/  IADD3 R4, P2, R3, R4, RZ ;  /* 0x0000000403047210 */ /* 0x000fe20007f5e0ff */
        /* <DEDUP_REMOVED lines=14> */
.L_x_5301:
[----:B------:R-:W-:Y:S05]  /*12fb0*/  BSYNC B1 ;  /* 0x0000000000017941 */ /* 0x000fea0003800000 */
.L_x_5300:
[----:B------:R-:W-:Y:S01]  /*12fc0*/  ULDC.64 UR4, c[0x0][0xbe8] ;  /* 0x0002fa0000047ab9 */ /* 0x000fe20000000a00 */
[----:B-1----:R-:W-:Y:S01]  /*12fd0*/  @P0 IMAD.HI.U32 R0, R13, R20, RZ ;  /* 0x000000140d000227 */ /* 0x002fe200078e00ff */
[----:B---3--:R-:W-:Y:S01]  /*12fe0*/  SEL R6, RZ, 0xffffffff, P1 ;  /* 0xffffffffff067807 */ /* 0x008fe20000800000 */
[----:B------:R-:W-:Y:S01]  /*12ff0*/  BSSY B1, `(.L_x_5302) ;  /* 0x0000057000017945 */ /* 0x000fe20003800000 */
[----:B------:R-:W-:Y:S01]  /*13000*/  ISETP.GE.AND P2, PT, R194, UR6, PT ;  /* 0x00000006c2007c0c */ /* 0x000fe2000bf46270 */
[----:B------:R-:W-:Y:S01]  /*13010*/  IMAD R4, R10, UR4, RZ ;  /* 0x000000040a047c24 */ /* 0x000fe2000f8e02ff */
[----:B------:R-:W-:Y:S01]  /*13020*/  ISETP.GE.AND P1, PT, R193, UR6, PT ;  /* 0x00000006c1007c0c */ /* 0x000fe2000bf26270 */
[----:B------:R-:W-:Y:S01]  /*13030*/  IMAD.MOV.U32 R3, RZ, RZ, R13 ;  /* 0x000000ffff037224 */ /* 0x000fe200078e000d */
[----:B--2---:R-:W-:Y:S01]  /*13040*/  @P0 SHF.R.U32.HI R3, RZ, R15, R0 ;  /* 0x0000000fff030219 */ /* 0x004fe20000011600 */
[C---:B------:R-:W-:Y:S01]  /*13050*/  IMAD R7, R191.reuse, UR5, R4 ;  /* 0x00000005bf077c24 */ /* 0x040fe2000f8e0204 */
[----:B------:R-:W-:Y:S01]  /*13060*/  SEL R0, RZ, 0xffffffff, P2 ;  /* 0xffffffffff007807 */ /* 0x000fe20001000000 */
[----:B------:R-:W-:Y:S01]  /*13070*/  IMAD.SHL.U32 R6, R6, 0x4, RZ ;  /* 0x0000000406067824 */ /* 0x000fe200078e00ff */
[----:B------:R-:W-:Y:S01]  /*13080*/  ISETP.GE.AND P0, PT, R192, UR6, PT ;  /* 0x00000006c0007c0c */ /* 0x000fe2000bf06270 */
[----:B------:R-:W-:Y:S01]  /*13090*/  IMAD.WIDE.U32 R4, R191, UR4, RZ ;  /* 0x00000004bf047c25 */ /* 0x000fe2000f8e00ff */
[----:B------:R-:W-:Y:S01]  /*130a0*/  ULDC.64 UR4, c[0x0][0xbf0] ;  /* 0x0002fc0000047ab9 */ /* 0x000fe20000000a00 */
[----:B------:R-:W-:-:S02]  /*130b0*/  ISETP.GE.AND P2, PT, R221, UR6, PT ;  /* 0x00000006dd007c0c */ /* 0x000fc4000bf46270 */
[----:B------:R-:W-:Y:S01]  /*130c0*/  IMAD.IADD R5, R5, 0x1, R7 ;  /* 0x0000000105057824 */ /* 0x000fe200078e0207 */
[----:B------:R-:W-:Y:S01]  /*130d0*/  LOP3.LUT R21, R6, 0x4, R21, 0xe2, !PT ;  /* 0x0000000406157812 */ /* 0x000fe200078ee215 */
[----:B------:R-:W-:Y:S02]  /*130e0*/  IMAD R7, R11, UR4, RZ ;  /* 0x000000040b077c24 */ /* 0x000fe4000f8e02ff */
[----:B------:R-:W-:Y:S02]  /*130f0*/  IMAD.SHL.U32 R6, R0, 0x8, RZ ;  /* 0x0000000800067824 */ /* 0x000fe400078e00ff */
[----:B------:R-:W-:Y:S02]  /*13100*/  IMAD.MOV R0, RZ, RZ, -R3 ;  /* 0x000000ffff007224 */ /* 0x000fe400078e0a03 */
[----:B------:R-:W-:Y:S01]  /*13110*/  IMAD R9, R190, UR5, R7 ;  /* 0x00000005be097c24 */ /* 0x000fe2000f8e0207 */
[----:B------:R-:W-:Y:S01]  /*13120*/  LOP3.LUT R21, R6, 0x8, R21, 0xe2, !PT ;  /* 0x0000000806157812 */ /* 0x000fe200078ee215 */
[----:B------:R-:W-:Y:S01]  /*13130*/  IMAD R7, R14, R0, R13 ;  /* 0x000000000e077224 */ /* 0x000fe200078e020d */
[----:B------:R-:W-:Y:S01]  /*13140*/  SHF.R.S32.HI R0, RZ, 0x1f, R3 ;  /* 0x0000001fff007819 */ /* 0x000fe20000011403 */
[----:B------:R-:W-:Y:S01]  /*13150*/  IMAD.WIDE.U32 R190, R190, UR4, R4 ;  /* 0x00000004bebe7c25 */ /* 0x000fe2000f8e0004 */
[----:B------:R-:W-:Y:S01]  /*13160*/  ULDC.64 UR4, c[0x0][0xbe0] ;  /* 0x0002f80000047ab9 */ /* 0x000fe20000000a00 */
[----:B------:R-:W-:-:S02]  /*13170*/  SEL R4, RZ, 0xffffffff, P1 ;  /* 0xffffffffff047807 */ /* 0x000fc40000800000 */
[----:B------:R-:W-:Y:S01]  /*13180*/  IMAD.IADD R191, R191, 0x1, R9 ;  /* 0x00000001bfbf7824 */ /* 0x000fe200078e0209 */
[----:B------:R-:W-:Y:S01]  /*13190*/  SEL R6, RZ, 0xffffffff, P0 ;  /* 0xffffffffff067807 */ /* 0x000fe20000000000 */
[----:B------:R-:W-:Y:S01]  /*131a0*/  IMAD R0, R0, UR4, RZ ;  /* 0x0000000400007c24 */ /* 0x000fe2000f8e02ff */
[----:B------:R-:W-:Y:S01]  /*131b0*/  ISETP.GE.AND P0, PT, R222, UR6, PT ;  /* 0x00000006de007c0c */ /* 0x000fe2000bf06270 */
[----:B------:R-:W-:Y:S02]  /*131c0*/  IMAD.SHL.U32 R8, R4, 0x10, RZ ;  /* 0x0000001004087824 */ /* 0x000fe400078e00ff */
[C---:B------:R-:W-:Y:S01]  /*131d0*/  IMAD R9, R3.reuse, UR5, R0 ;  /* 0x0000000503097c24 */ /* 0x040fe2000f8e0200 */
[----:B------:R-:W-:Y:S01]  /*131e0*/  SHF.R.S32.HI R0, RZ, 0x1f, R7 ;  /* 0x0000001fff007819 */ /* 0x000fe20000011407 */
[----:B------:R-:W-:Y:S01]  /*131f0*/  IMAD.WIDE.U32 R4, R3, UR4, R190 ;  /* 0x0000000403047c25 */ /* 0x000fe2000f8e00be */
[----:B------:R-:W-:Y:S01]  /*13200*/  ULDC.64 UR4, c[0x0][0xbd8] ;  /* 0x0002f60000047ab9 */ /* 0x000fe20000000a00 */
[----:B------:R-:W-:-:S02]  /*13210*/  LOP3.LUT R21, R8, 0x10, R21, 0xe2, !PT ;  /* 0x0000001008157812 */ /* 0x000fc400078ee215 */
[----:B------:R-:W-:Y:S02]  /*13220*/  IMAD.IADD R5, R5, 0x1, R9 ;  /* 0x0000000105057824 */ /* 0x000fe400078e0209 */
[----:B------:R-:W-:Y:S02]  /*13230*/  IMAD R0, R0, UR4, RZ ;  /* 0x0000000400007c24 */ /* 0x000fe4000f8e02ff */
[----:B------:R-:W-:Y:S01]  /*13240*/  IMAD.WIDE.U32 R4, R7, UR4, R4 ;  /* 0x0000000407047c25 */ /* 0x000fe2000f8e0004 */
[----:B------:R-:W-:-:S03]  /*13250*/  ULDC UR4, c[0x0][0xb88] ;  /* 0x0002e20000047ab9 */ /* 0x000fc60000000800 */
[----:B------:R-:W-:Y:S02]  /*13260*/  IMAD.IADD R24, R218, 0x1, R18 ;  /* 0x00000001da187824 */ /* 0x000fe400078e0212 */
[----:B------:R-:W-:Y:S02]  /*13270*/  IMAD R25, R14, UR4, RZ ;  /* 0x000000040e197c24 */ /* 0x000fe4000f8e02ff */
        /* <DEDUP_REMOVED lines=8> */
[----:B------:R-:W-:Y:S01]  /*13300*/  LEA.HI.X R3, R4, UR5, R3, 0x1, P1 ;  /* 0x0000000504037c11 */ /* 0x000fe200088f0c03 */
[----:B------:R1:W2:Y:S01]  /*13310*/  SHFL.IDX PT, R6, R18, RZ, 0x181f ;  /* 0x00181fff12067589 */ /* 0x0002a200000e0000 */
[----:B------:R-:W-:Y:S02]  /*13320*/  LOP3.LUT R21, R21, R0, RZ, 0xfc, !PT ;  /* 0x0000000015157212 */ /* 0x000fe400078efcff */
[----:B------:R-:W-:Y:S01]  /*13330*/  SEL R0, RZ, 0x80, P2 ;  /* 0x00000080ff007807 */ /* 0x000fe20001000000 */
[----:B------:R1:W3:Y:S03]  /*13340*/  SHFL.IDX PT, R7, R3, RZ, 0x181f ;  /* 0x00181fff03077589 */ /* 0x0002e600000e0000 */
[----:B------:R-:W-:Y:S01]  /*13350*/  LOP3.LUT R20, R21, R0, RZ, 0xfc, !PT ;  /* 0x0000000015147212 */ /* 0x000fe200078efcff */
[----:B------:R-:W-:Y:S06]  /*13360*/  @P0 BRA `(.L_x_5303) ;  /* 0x00000000007c0947 */ /* 0x000fec0003800000 */
[----:B------:R-:W-:Y:S02]  /*13370*/  ISETP.GE.AND P2, PT, R196, UR6, PT ;  /* 0x00000006c4007c0c */ /* 0x000fe4000bf46270 */
[----:B------:R-:W-:Y:S02]  /*13380*/  ISETP.GE.AND P1, PT, R186, UR6, PT ;  /* 0x00000006ba007c0c */ /* 0x000fe4000bf26270 */
[----:B------:R-:W-:Y:S02]  /*13390*/  ISETP.GE.AND P5, PT, R195, UR6, PT ;  /* 0x00000006c3007c0c */ /* 0x000fe4000bfa6270 */
[----:B------:R-:W-:-:S07]  /*133a0*/  ISETP.GE.AND P3, PT, R194, UR6, PT ;  /* 0x00000006c2007c0c */ /* 0x000fce000bf66270 */
[-C--:B--2---:R-:W-:Y:S02]  /*133b0*/  @!P2 LEA R8, P0, R196, R6.reuse, 0x1 ;  /* 0x00000006c408a211 */ /* 0x084fe400078008ff */
[----:B---3--:R-:W-:Y:S02]  /*133c0*/  @!P1 IMAD.WIDE R4, R186, 0x2, R6 ;  /* 0x00000002ba049825 */ /* 0x008fe400078e0206 */
        /* <DEDUP_REMOVED lines=25> */
.L_x_5303:
[----:B------:R-:W-:Y:S05]  /*13560*/  BSYNC B1 ;  /* 0x0000000000017941 */ /* 0x000fea0003800000 */
.L_x_5302:
[----:B------:R-:W-:Y:S01]  /*13570*/  VIADD R0, R24, 0x20 ;  /* 0x0000002018007836 */ /* 0x000fe20000000000 */
[----:B---34-:R3:W4:Y:S04]  /*13580*/  SHFL.IDX PT, R7, R3, 0x1, 0x181f ;  /* 0x00381f0003077f89 */ /* 0x01872800000e0000 */
[----:B------:R-:W-:Y:S01]  /*13590*/  ISETP.GE.AND P0, PT, R0, R25, PT ;  /* 0x000000190000720c */ /* 0x000fe20003f06270 */
[----:B--2---:R3:W2:-:S12]  /*135a0*/  SHFL.IDX PT, R6, R18, 0x1, 0x181f ;  /* 0x00381f0012067f89 */ /* 0x00469800000e0000 */
[----:B---3--:R-:W-:Y:S05]  /*135b0*/  @P0 BRA `(.L_x_5299) ;  /* 0x00000000007c0947 */ /* 0x008fea0003800000 */
[----:B------:R-:W-:Y:S02]  /*135c0*/  ISETP.GE.AND P2, PT, R196, UR6, PT ;  /* 0x00000006c4007c0c */ /* 0x000fe4000bf46270 */
[----:B------:R-:W-:Y:S02]  /*135d0*/  ISETP.GE.AND P3, PT, R186, UR6, PT ;  /* 0x00000006ba007c0c */ /* 0x000fe4000bf66270 */
[----:B------:R-:W-:Y:S02]  /*135e0*/  ISETP.GE.AND P5, PT, R195, UR6, PT ;  /* 0x00000006c3007c0c */ /* 0x000fe4000bfa6270 */
[----:B------:R-:W-:Y:S02]  /*135f0*/  ISETP.GE.AND P4, PT, R194, UR6, PT ;  /* 0x00000006c2007c0c */ /* 0x000fe4000bf86270 */
[----:B------:R-:W-:-:S05]  /*13600*/  LOP3.LUT P1, RZ, R21, 0x40, RZ, 0xc0, !PT ;  /* 0x0000004015ff7812 */ /* 0x000fca000782c0ff */
[-C--:B--2---:R-:W-:Y:S02]  /*13610*/  @!P2 LEA R8, P0, R196, R6.reuse, 0x1 ;  /* 0x00000006c408a211 */ /* 0x084fe400078008ff */
[----:B----4-:R-:W-:Y:S02]  /*13620*/  @!P3 IMAD.WIDE R4, R186, 0x2, R6 ;  /* 0x00000002ba04b825 */ /* 0x010fe400078e0206 */
        /* <DEDUP_REMOVED lines=13> */
[-C--:B--2---:R-:W-:Y:S02]  /*13700*/  @!P2 LEA R4, P6, R192, R6.reuse, 0x1 ;  /* 0x00000006c004a211 */ /* 0x084fe400078c08ff */
        /* <DEDUP_REMOVED lines=10> */
.L_x_5299:
[----:B------:R-:W-:Y:S05]  /*137b0*/  BSYNC B0 ;  /* 0x0000000000007941 */ /* 0x000fea0003800000 */
.L_x_5294:
[----:B------:R-:W-:Y:S02]  /*137c0*/  ULDC UR4, c[0x0][0xd38] ;  /* 0x00034e0000047ab9 */ /* 0x000fe40000000800 */
[----:B0-----:R-:W-:-:S13]  /*137d0*/  ISETP.GE.AND P0, PT, R167, UR4, PT ;  /* 0x00000004a7007c0c */ /* 0x001fda000bf06270 */
[----:B------:R-:W-:Y:S05]  /*137e0*/  @!P0 BRA `(.L_x_5304) ;  /* 0xfffffed800148947 */ /* 0x000fea000383ffff */
[----:B------:R-:W-:Y:S05]  /*137f0*/  EXIT ;  /* 0x000000000000794d */ /* 0x000fea0003800000 */
.L_x_5203:
[----:B------:R-:W-:-:S08]  /*13800*/  NOP ;  /* 0x0000000000007918 */ /* 0x000fd00000000000 */
[----:B------:R-:W0:-:S00]  /*13810*/  USETMAXREG.DEALLOC.CTAPOOL 0x18 ;  /* 0x00000018000079c8 */ /* 0x000e0000080e0500 */
[----:B0-----:R-:W-:-:S06]  /*13820*/  LOP3.LUT R2, R2, 0x3, RZ, 0xc0, !PT ;  /* 0x0000000302027812 */ /* 0x001fcc00078ec0ff */
[----:B------:R-:W0:Y:S01]  /*13830*/  S2UR UR6, SR_CTAID.X ;  /* 0x00000000000679c3 */ /* 0x000e220000002500 */
[----:B------:R-:W-:Y:S01]  /*13840*/  LOP3.LUT R18, R18, 0xffffff7f, RZ, 0xc0, !PT ;  /* 0xffffff7f12127812 */ /* 0x000fe200078ec0ff */
[----:B------:R-:W-:Y:S01]  /*13850*/  STL [R1+0x28], RZ ;  /* 0x000028ff01007387 */ /* 0x000fe20000100800 */
[----:B------:R-:W-:-:S03]  /*13860*/  IMAD.MOV.U32 R19, RZ, RZ, RZ ;  /* 0x000000ffff137224 */ /* 0x000fc600078e00ff */
[----:B------:R-:W1:Y:S02]  /*13870*/  SHFL.IDX PT, R2, R2, RZ, 0x1f ;  /* 0x00001fff02027589 */ /* 0x000e6400000e0000 */
[----:B-1----:R-:W-:Y:S02]  /*13880*/  ISETP.NE.AND P0, PT, R2, RZ, PT ;  /* 0x000000ff0200720c */ /* 0x002fe40003f05270 */
[----:B------:R-:W0:Y:S11]  /*13890*/  LDC R2, c[0x0][0xd38] ;  /* 0x00034e00ff027b82 */ /* 0x000e360000000800 */
[----:B------:R-:W-:Y:S01]  /*138a0*/  @P0 LOP3.LUT R18, R18, 0x80, RZ, 0xfc, !PT ;  /* 0x0000008012120812 */ /* 0x000fe200078efcff */
[----:B------:R-:W-:Y:S06]  /*138b0*/  @P0 BAR.ARV 0x4, 0x180 ;  /* 0x0106000000000b1d */ /* 0x000fec0000002000 */
[----:B0-----:R-:W-:Y:S01]  /*138c0*/  ISETP.LE.AND P0, PT, R2, UR6, PT ;  /* 0x0000000602007c0c */ /* 0x001fe2000bf03270 */
[----:B------:R-:W-:-:S05]  /*138d0*/  IMAD.MOV.U32 R2, RZ, RZ, 0x1 ;  /* 0x00000001ff027424 */ /* 0x000fca00078e00ff */
[----:B------:R0:W-:Y:S07]  /*138e0*/  STL [R1+0x8], R2 ;  /* 0x0000080201007387 */ /* 0x0001ee0000100800 */
[----:B------:R-:W-:Y:S05]  /*138f0*/  @P0 BRA `(.L_x_5305) ;  /* 0x0000006400100947 */ /* 0x000fea0003800000 */
[----:B------:R-:W1:Y:S01]  /*13900*/  S2UR UR5, SR_CgaCtaId ;  /* 0x00000000000579c3 */ /* 0x000e620000008800 */
[C---:B0-----:R-:W-:Y:S01]  /*13910*/  IMAD.SHL.U32 R2, R0.reuse, 0x8, RZ ;  /* 0x0000000800027824 */ /* 0x041fe200078e00ff */
[----:B------:R-:W-:Y:S01]  /*13920*/  LOP3.LUT R5, R0, 0x7f, RZ, 0xc0, !PT ;  /* 0x0000007f00057812 */ /* 0x000fe200078ec0ff */
[----:B------:R-:W-:Y:S01]  /*13930*/  UMOV UR4, 0x400 ;  /* 0x0000040000047882 */ /* 0x000fe20000000000 */
[----:B------:R-:W-:Y:S01]  /*13940*/  IMAD.MOV.U32 R19, RZ, RZ, RZ ;  /* 0x000000ffff137224 */ /* 0x000fe200078e00ff */
[----:B------:R-:W-:Y:S01]  /*13950*/  ULDC UR41, c[0x0][0xc] ;  /* 0x0000030000297ab9 */ /* 0x000fe20000000800 */
[----:B------:R-:W-:Y:S01]  /*13960*/  LOP3.LUT R3, R2, 0x1f8, RZ, 0xc0, !PT ;  /* 0x000001f802037812 */ /* 0x000fe200078ec0ff */
[----:B------:R-:W-:-:S03]  /*13970*/  ULDC.64 UR46, c[0x0][0x198] ;  /* 0x00006600002e7ab9 */ /* 0x000fc60000000a00 */
[----:B------:R-:W-:Y:S01]  /*13980*/  LOP3.LUT R4, R3, 0x38, R0, 0x78, !PT ;  /* 0x0000003803047812 */ /* 0x000fe200078e7800 */
[----:B------:R-:W-:Y:S01]  /*13990*/  IMAD.SHL.U32 R3, R5, 0x8, RZ ;  /* 0x0000000805037824 */ /* 0x000fe200078e00ff */
[----:B------:R-:W-:-:S04]  /*139a0*/  SHF.R.U32.HI R5, RZ, 0x3, R5 ;  /* 0x00000003ff057819 */ /* 0x000fc80000011605 */
[----:B------:R-:W-:Y:S01]  /*139b0*/  LOP3.LUT R4, R4, 0x200, R3, 0xf8, !PT ;  /* 0x0000020004047812 */ /* 0x000fe200078ef803 */
[----:B------:R-:W-:Y:S01]  /*139c0*/  IMAD.SHL.U32 R3, R0, 0x10, RZ ;  /* 0x0000001000037824 */ /* 0x000fe200078e00ff */
[----:B------:R-:W-:-:S04]  /*139d0*/  LOP3.LUT R0, R2, 0x38, RZ, 0xc0, !PT ;  /* 0x0000003802007812 */ /* 0x000fc800078ec0ff */
[----:B------:R-:W-:Y:S01]  /*139e0*/  LOP3.LUT R2, R5, 0x70, R3, 0xf8, !PT ;  /* 0x0000007005027812 */ /* 0x000fe200078ef803 */
[----:B------:R-:W-:Y:S01]  /*139f0*/  IMAD.U32 R3, RZ, RZ, UR6 ;  /* 0x00000006ff037e24 */ /* 0x000fe2000f8e00ff */
[----:B-1----:R-:W-:Y:S01]  /*13a00*/  ULEA UR4, UR5, UR4, 0x18 ;  /* 0x0000000405047291 */ /* 0x002fe2000f8ec03f */
[----:B------:R-:W-:-:S05]  /*13a10*/  IMAD.MOV.U32 R2, RZ, RZ, 0x1 ;  /* 0x00000001ff027424 */ /* 0x000fca00078e00ff */
[----:B------:R-:W-:-:S04]  /*13a20*/  IMAD.U32 R17, RZ, RZ, UR4 ;  /* 0x00000004ff117e24 */ /* 0x000fc8000f8e00ff */
[----:B------:R-:W-:-:S05]  /*13a30*/  IMAD R4, R4, 0x2, R17 ;  /* 0x0000000204047824 */ /* 0x000fca00078e0211 */
[----:B------:R0:W-:Y:S04]  /*13a40*/  STL [R1+0x4], R4 ;  /* 0x0000040401007387 */ /* 0x0001e80000100800 */
[----:B------:R1:W-:Y:S04]  /*13a50*/  STL [R1+0x10], R3 ;  /* 0x0000100301007387 */ /* 0x0003e80000100800 */
[----:B------:R-:W-:Y:S01]  /*13a60*/  STL [R1+0x28], RZ ;  /* 0x000028ff01007387 */ /* 0x000fe20000100800 */
[----:B0-----:R-:W-:-:S03]  /*13a70*/  LOP3.LUT R4, R0, 0x40, RZ, 0xfc, !PT ;  /* 0x0000004000047812 */ /* 0x001fc600078efcff */
[----:B------:R0:W-:Y:S01]  /*13a80*/  STL [R1+0x8], R2 ;  /* 0x0000080201007387 */ /* 0x0001e20000100800 */
[C---:B------:R-:W-:Y:S02]  /*13a90*/  LOP3.LUT R4, R0.reuse, 0x100, RZ, 0xfc, !PT ;  /* 0x0000010000047812 */ /* 0x040fe400078efcff */
[C---:B-1----:R-:W-:Y:S02]  /*13aa0*/  LOP3.LUT R3, R0.reuse, 0x80, RZ, 0xfc, !PT ;  /* 0x0000008000037812 */ /* 0x042fe400078efcff */
[C---:B------:R-:W-:Y:S02]  /*13ab0*/  LOP3.LUT R3, R0.reuse, 0x140, RZ, 0xfc, !PT ;  /* 0x0000014000037812 */ /* 0x040fe400078efcff */
[C---:B0-----:R-:W-:Y:S02]  /*13ac0*/  LOP3.LUT R2, R0.reuse, 0xc0, RZ, 0xfc, !PT ;  /* 0x000000c000027812 */ /* 0x041fe400078efcff */
[C---:B------:R-:W-:Y:S02]  /*13ad0*/  LOP3.LUT R2, R0.reuse, 0x180, RZ, 0xfc, !PT ;  /* 0x0000018000027812 */ /* 0x040fe400078efcff */
[----:B------:R-:W-:-:S07]  /*13ae0*/  LOP3.LUT R0, R0, 0x1c0, RZ, 0xfc, !PT ;  /* 0x000001c000007812 */ /* 0x000fce00078efcff */
.L_x_5423:
[----:B------:R-:W2:Y:S01]  /*13af0*/  LDL R0, [R1+0x10] ;  /* 0x0000100001007983 */ /* 0x000ea20000100800 */
        /* <DEDUP_REMOVED lines=13> */
[----:B-1-34-:R-:W-:Y:S05]  /*13bd0*/  @!P0 BRA `(.L_x_5306) ;  /* 0x0000000000208947 */ /* 0x01afea0003800000 */
        /* <DEDUP_REMOVED lines=8> */
.L_x_5306:
[----:B------:R-:W-:Y:S01]  /*13c60*/  ULDC UR9, c[0x0][0xd54] ;  /* 0x0003550000097ab9 */ /* 0x000fe20000000800 */
[----:B------:R-:W-:Y:S01]  /*13c70*/  UMOV UR6, UR8 ;  /* 0x0000000800067c82 */ /* 0x000fe20008000000 */
[----:B------:R-:W-:-:S11]  /*13c80*/  UISETP.NE.AND UP0, UPT, UR9, 0x1, UPT ;  /* 0x000000010900788c */ /* 0x000fd6000bf05270 */
[----:B------:R-:W-:Y:S02]  /*13c90*/  @UP0 ULDC.64 UR10, c[0x0][0xd58] ;  /* 0x00035600000a0ab9 */ /* 0x000fe40000000a00 */
[----:B------:R-:W-:-:S04]  /*13ca0*/  UIMAD.WIDE.U32 UR4, UR8, UR10, URZ ;  /* 0x0000000a080472a5 */ /* 0x000fc8000f8e003f */
[----:B------:R-:W-:-:S04]  /*13cb0*/  @UP0 USHF.R.U32.HI UR6, URZ, UR11, UR5 ;  /* 0x0000000b3f060299 */ /* 0x000fc80008011605 */
[----:B------:R-:W-:-:S12]  /*13cc0*/  UIMAD UR4, UR6, UR9, URZ ;  /* 0x00000009060472a4 */ /* 0x000fd8000f8e023f */
.L_x_5307:
        /* <DEDUP_REMOVED lines=48> */
.L_x_5309:
[----:B------:R-:W-:-:S11]  /*13fd0*/  UISETP.NE.AND UP0, UPT, UR5, 0x1, UPT ;  /* 0x000000010500788c */ /* 0x000fd6000bf05270 */
[----:B------:R-:W-:Y:S02]  /*13fe0*/  @UP0 ULDC.64 UR12, c[0x0][0xae0] ;  /* 0x0002b800000c0ab9 */ /* 0x000fe40000000a00 */
[----:B------:R-:W-:-:S04]  /*13ff0*/  UIMAD.WIDE.U32 UR8, UR10, UR12, URZ ;  /* 0x0000000c0a0872a5 */ /* 0x000fc8000f8e003f */
[----:B------:R-:W-:-:S12]  /*14000*/  @UP0 USHF.R.U32.HI UR10, URZ, UR13, UR9 ;  /* 0x0000000d3f0a0299 */ /* 0x000fd80008011609 */
.L_x_5310:
[----:B------:R-:W-:-:S04]  /*14010*/  UIMAD UR10, UR10, UR5, UR5 ;  /* 0x000000050a0a72a4 */ /* 0x000fc8000f8e0205 */
[----:B------:R-:W-:-:S04]  /*14020*/  UISETP.LT.AND UP0, UPT, UR4, UR10, UPT ;  /* 0x0000000a0400728c */ /* 0x000fc8000bf01270 */
[----:B------:R-:W-:-:S12]  /*14030*/  USEL UR4, UR4, UR10, UP0 ;  /* 0x0000000a04047287 */ /* 0x000fd80008000000 */
.L_x_5308:
        /* <DEDUP_REMOVED lines=30> */
.L_x_5312:
[----:B------:R-:W-:-:S11]  /*14220*/  UISETP.NE.AND UP0, UPT, UR5, 0x1, UPT ;  /* 0x000000010500788c */ /* 0x000fd6000bf05270 */
[----:B------:R-:W-:Y:S02]  /*14230*/  @UP0 ULDC.64 UR10, c[0x0][0xae0] ;  /* 0x0002b800000a0ab9 */ /* 0x000fe40000000a00 */
[----:B------:R-:W-:-:S04]  /*14240*/  UIMAD.WIDE.U32 UR6, UR4, UR10, URZ ;  /* 0x0000000a040672a5 */ /* 0x000fc8000f8e003f */
[----:B------:R-:W-:-:S12]  /*14250*/  @UP0 USHF.R.U32.HI UR4, URZ, UR11, UR7 ;  /* 0x0000000b3f040299 */ /* 0x000fd80008011607 */
.L_x_5313:
[----:B------:R-:W-:-:S04]  /*14260*/  UIMAD UR4, UR4, UR5, URZ ;  /* 0x00000005040472a4 */ /* 0x000fc8000f8e023f */
[----:B------:R-:W-:-:S04]  /*14270*/  UISETP.LT.AND UP0, UPT, UR8, UR4, UPT ;  /* 0x000000040800728c */ /* 0x000fc8000bf01270 */
[----:B------:R-:W-:-:S12]  /*14280*/  USEL UR8, UR8, UR4, !UP0 ;  /* 0x0000000408087287 */ /* 0x000fd8000c000000 */
.L_x_5311:
        /* <DEDUP_REMOVED lines=24> */
[----:B-1----:R-:W-:-:S05]  /*14410*/  IADD3 R0, R2, UR41, R0 ;  /* 0x0000002902007c10 */ /* 0x002fca000fffe000 */
[----:B------:R0:W-:Y:S01]  /*14420*/  STL [R1+0x10], R0 ;  /* 0x0000100001007387 */ /* 0x0001e20000100800 */
[----:B------:R-:W-:Y:S05]  /*14430*/  BRA `(.L_x_5316) ;  /* 0x0000005400cc7947 */ /* 0x000fea0003800000 */
.L_x_5315:
        /* <DEDUP_REMOVED lines=20> */
.L_x_5318:
[----:B------:R-:W-:Y:S05]  /*14580*/  BSYNC B6 ;  /* 0x0000000000067941 */ /* 0x000fea0003800000 */
.L_x_5317:
        /* <DEDUP_REMOVED lines=20> */
.L_x_5321:
        /* <DEDUP_REMOVED lines=15> */
.L_x_5320:
[----:B------:R-:W-:Y:S05]  /*147c0*/  BSYNC B6 ;  /* 0x0000000000067941 */ /* 0x000fea0003800000 */
.L_x_5319:
        /* <DEDUP_REMOVED lines=12> */
[----:B------:R-:W-:Y:S01]  /*14890*/  LOP3.LUT R18, R18, 0xfffffffe, RZ, 0xc0, !PT ;  /* 0xfffffffe12127812 */ /* 0x000fe200078ec0ff */
[----:B------:R-:W1:Y:S02]  /*148a0*/  S2R R4, SR_TID.X ;  /* 0x0000000000047919 */ /* 0x000e640000002100 */
[----:B------:R-:W-:Y:S01]  /*148b0*/  VIADD R0, R0, 0xffffffff ;  /* 0xffffffff00007836 */ /* 0x000fe20000000000 */
[----:B0-----:R-:W0:Y:S02]  /*148c0*/  LDC.64 R2, c[0x0][0x418] ;  /* 0x00010600ff027b82 */ /* 0x001e240000000a00 */
[----:B0-----:R-:W-:Y:S02]  /*148d0*/  ISETP.NE.U32.AND P0, PT, R2, RZ, PT ;  /* 0x000000ff0200720c */ /* 0x001fe40003f05070 */
[----:B-1----:R-:W-:-:S02]  /*148e0*/  SHF.R.U32.HI R4, RZ, 0x5, R4 ;  /* 0x00000005ff047819 */ /* 0x002fc40000011604 */
[----:B------:R-:W-:Y:S02]  /*148f0*/  ISETP.NE.AND.EX P1, PT, R3, RZ, PT, P0 ;  /* 0x000000ff0300720c */ /* 0x000fe40003f25300 */
[----:B------:R-:W-:-:S11]  /*14900*/  LOP3.LUT R4, R4, 0x3, RZ, 0xc0, !PT ;  /* 0x0000000304047812 */ /* 0x000fd600078ec0ff */
[----:B------:R-:W-:Y:S02]  /*14910*/  @P1 LOP3.LUT R18, R18, 0x1, RZ, 0xfc, !PT ;  /* 0x0000000112121812 */ /* 0x000fe400078efcff */
[----:B--2---:R-:W-:Y:S01]  /*14920*/  SHF.R.S32.HI R8, RZ, 0x1f, R7 ;  /* 0x0000001fff087819 */ /* 0x004fe20000011407 */
[----:B------:R0:W-:Y:S01]  /*14930*/  STL [R1], R7 ;  /* 0x0000000701007387 */ /* 0x0001e20000100800 */
[----:B------:R-:W-:-:S03]  /*14940*/  SEL R16, R7, RZ, !P1 ;  /* 0x000000ff07107207 */ /* 0x000fc60004800000 */
[----:B------:R0:W-:Y:S01]  /*14950*/  STL [R1+0xc], R8 ;  /* 0x00000c0801007387 */ /* 0x0001e20000100800 */
[----:B------:R-:W-:Y:S05]  /*14960*/  BRA.DIV UR4, `(.L_x_5322) ;  /* 0x0000005a04c87947 */ /* 0x000fea000b800000 */
[----:B------:R1:W2:Y:S02]  /*14970*/  SHFL.IDX PT, R14, R4, RZ, 0x1f ;  /* 0x00001fff040e7589 */ /* 0x0002a400000e0000 */
.L_x_5439:
[----:B------:R3:W-:Y:S01]  /*14980*/  STL [R1+0x1c], R0 ;  /* 0x00001c0001007387 */ /* 0x0007e20000100800 */
[----:B--2---:R-:W-:Y:S02]  /*14990*/  ISETP.NE.AND P0, PT, R14, RZ, PT ;  /* 0x000000ff0e00720c */ /* 0x004fe40003f05270 */
[----:B------:R-:W-:Y:S02]  /*149a0*/  PLOP3.LUT P2, PT, PT, PT, PT, 0x8, 0x0 ;  /* 0x000000000000781c */ /* 0x000fe40003f4e170 */
[----:B------:R-:W-:-:S11]  /*149b0*/  LOP3.LUT R18, R18, 0xfffffffd, RZ, 0xc0, !PT ;  /* 0xfffffffd12127812 */ /* 0x000fd600078ec0ff */
[----:B------:R-:W-:Y:S01]  /*149c0*/  @P2 LOP3.LUT R18, R18, 0x2, RZ, 0xfc, !PT ;  /* 0x0000000212122812 */ /* 0x000fe200078efcff */
[----:B---3--:R-:W-:Y:S06]  /*149d0*/  @P0 BRA `(.L_x_5323) ;  /* 0x0000000000f00947 */ /* 0x008fec0003800000 */
[----:B------:R-:W-:-:S03]  /*149e0*/  UMOV UR4, 0xffffffff ;  /* 0xffffffff00047882 */ /* 0x000fc60000000000 */
[----:B------:R-:W-:Y:S05]  /*149f0*/  BRA.DIV UR4, `(.L_x_5324) ;  /* 0x0000005a04c47947 */ /* 0x000fea000b800000 */
[----:B------:R-:W-:-:S13]  /*14a00*/  ELECT P6, URZ, PT ;  /* 0x00000000003f782f */ /* 0x000fda00038c0000 */
.L_x_5442:
[----:B------:R-:W-:Y:S05]  /*14a10*/  @!P6 BRA `(.L_x_5323) ;  /* 0x0000000000e0e947 */ /* 0x000fea0003800000 */
[----:B------:R-:W-:Y:S01]  /*14a20*/  IMAD.MOV.U32 R16, RZ, RZ, R7 ;  /* 0x000000ffff107224 */ /* 0x000fe200078e0007 */
[----:B------:R-:W-:Y:S06]  /*14a30*/  @!P1 BRA `(.L_x_5325) ;  /* 0x00000000004c9947 */ /* 0x000fec0003800000 */
[----:B------:R-:W2:Y:S01]  /*14a40*/  LDC R6, c[0x0][0x43c] ;  /* 0x00010f00ff067b82 */ /* 0x000ea20000000800 */
[----:B------:R-:W-:Y:S01]  /*14a50*/  IMAD.MOV.U32 R9, RZ, RZ, R0 ;  /* 0x000000ffff097224 */ /* 0x000fe200078e0000 */
[----:B------:R-:W-:Y:S01]  /*14a60*/  ULDC.64 UR4, c[0x0][0x428] ;  /* 0x00010a0000047ab9 */ /* 0x000fe20000000a00 */
[----:B--2---:R-:W-:-:S13]  /*14a70*/  ISETP.NE.AND P0, PT, R6, 0x1, PT ;  /* 0x000000010600780c */ /* 0x004fda0003f05270 */
[----:B-1----:R-:W1:Y:S02]  /*14a80*/  @P0 LDC.64 R4, c[0x0][0x440] ;  /* 0x00011000ff040b82 */ /* 0x002e640000000a00 */
[----:B-1----:R-:W-:-:S04]  /*14a90*/  @P0 IMAD.HI.U32 R0, R9, R4, RZ ;  /* 0x0000000409000227 */ /* 0x002fc800078e00ff */
        /* <DEDUP_REMOVED lines=13> */
.L_x_5325:
[----:B--2---:R-:W2:Y:S01]  /*14b70*/  LDL R2, [R1+0x8] ;  /* 0x0000080001027983 */ /* 0x004ea20000100800 */
[----:B------:R-:W-:Y:S01]  /*14b80*/  IMAD R0, R19, 0x8, R17 ;  /* 0x0000000813007824 */ /* 0x000fe200078e0211 */
[----:B--2---:R-:W-:-:S04]  /*14b90*/  SHF.L.U32 R2, R2, 0x1f, RZ ;  /* 0x0000001f02027819 */ /* 0x004fc800000006ff */
[----:B------:R-:W2:Y:S02]  /*14ba0*/  SYNCS.PHASECHK.TRANS64.TRYWAIT P0, [R0+URZ+0x38840], R2 ;  /* 0x03884002000075a7 */ /* 0x000ea4000800017f */
[----:B--2---:R-:W-:Y:S05]  /*14bb0*/  @!P0 BRA `(.L_x_5326) ;  /* 0x0000005800748947 */ /* 0x004fea0003800000 */
.L_x_5443:
        /* <DEDUP_REMOVED lines=11> */
.L_x_5327:
[----:B--2---:R-:W2:Y:S01]  /*14c70*/  LDL R2, [R1+0x1c] ;  /* 0x00001c0001027983 */ /* 0x004ea20000100800 */
[----:B------:R-:W-:Y:S01]  /*14c80*/  R2UR UR33, R0 ;  /* 0x00000000002172ca */ /* 0x000fe200000e0000 */
[----:B------:R-:W-:Y:S01]  /*14c90*/  IMAD R0, R19, 0x2000, R17 ;  /* 0x0000200013007824 */ /* 0x000fe200078e0211 */
[----:B------:R-:W-:Y:S01]  /*14ca0*/  UIADD3 UR4, UP0, UR46, 0x370, URZ ;  /* 0x000003702e047890 */ /* 0x000fe2000ff1e03f */
[----:B-----5:R-:W-:Y:S01]  /*14cb0*/  R2UR UR37, R16 ;  /* 0x00000000102572ca */ /* 0x020fe200000e0000 */
[----:B------:R-:W-:Y:S01]  /*14cc0*/  UMOV UR6, 0x0 ;  /* 0x0000000000067882 */ /* 0x000fe20000000000 */
[----:B------:R-:W-:Y:S01]  /*14cd0*/  UMOV UR7, 0x14f00000 ;  /* 0x14f0000000077882 */ /* 0x000fe20000000000 */
[----:B------:R-:W-:Y:S01]  /*14ce0*/  R2UR UR32, R0 ;  /* 0x00000000002072ca */ /* 0x000fe200000e0000 */
[----:B------:R-:W-:Y:S01]  /*14cf0*/  UIADD3.X UR5, URZ, UR47, URZ, UP0, !UPT ;  /* 0x0000002f3f057290 */ /* 0x000fe200087fe43f */
[----:B------:R-:W-:Y:S01]  /*14d00*/  PLOP3.LUT P0, PT, PT, PT, PT, 0x80, 0x0 ;  /* 0x000000000000781c */ /* 0x000fe20003f0f070 */
[----:B------:R-:W-:Y:S01]  /*14d10*/  UMOV UR34, URZ ;  /* 0x0000003f00227c82 */ /* 0x000fe20008000000 */
[----:B------:R-:W-:-:S03]  /*14d20*/  LOP3.LUT R18, R18, 0xfffffffd, RZ, 0xc0, !PT ;  /* 0xfffffffd12127812 */ /* 0x000fc600078ec0ff */
[----:B------:R-:W-:-:S06]  /*14d30*/  UIADD3 UR33, UR33, 0x38830, URZ ;  /* 0x0003883021217890 */ /* 0x000fcc000fffe03f */
[----:B------:R-:W-:Y:S02]  /*14d40*/  UIADD3 UR32, UR32, 0x22400, URZ ;  /* 0x0002240020207890 */ /* 0x000fe4000fffe03f */
[----:B------:R-:W-:Y:S02]  /*14d50*/  @P0 LOP3.LUT R18, R18, 0x2, RZ, 0xfc, !PT ;  /* 0x0000000212120812 */ /* 0x000fe400078efcff */
[----:B--2---:R-:W-:-:S13]  /*14d60*/  R2UR UR35, R2 ;  /* 0x00000000022372ca */ /* 0x004fda00000e0000 */
[----:B------:R-:W-:-:S09]  /*14d70*/  USHF.L.U32 UR35, UR35, 0x6, URZ ;  /* 0x0000000623237899 */ /* 0x000fd2000800063f */
[----:B------:R2:W-:Y:S02]  /*14d80*/  UTMALDG.4D [UR32], [UR4], desc[UR6] ;  /* 0x00000620040075b4 */ /* 0x0005e40008019000 */
[----:B--2---:R-:W-:Y:S01]  /*14d90*/  NOP ;  /* 0x0000000000007918 */ /* 0x004fe20000000000 */
.L_x_5323:
[----:B------:R-:W-:Y:S05]  /*14da0*/  WARPSYNC.ALL ;  /* 0x0000000000007948 */ /* 0x000fea0003800000 */
[----:B------:R-:W-:Y:S01]  /*14db0*/  VIADD R0, R17, 0x20400 ;  /* 0x0002040011007836 */ /* 0x000fe20000000000 */
[----:B------:R-:W-:Y:S01]  /*14dc0*/  BAR.SYNC.DEFER_BLOCKING 0x8, 0x100 ;  /* 0x0204000000007b1d */ /* 0x000fe20000010000 */
[----:B------:R-:W-:Y:S02]  /*14dd0*/  USHF.R.S32.HI UR43, URZ, 0x1f, UR36 ;  /* 0x0000001f3f2b7899 */ /* 0x000fe40008011424 */
[----:B------:R-:W-:Y:S01]  /*14de0*/  USHF.R.S32.HI UR37, URZ, 0x1f, UR42 ;  /* 0x0000001f3f257899 */ /* 0x000fe2000801142a */
[----:B------:R-:W-:-:S02]  /*14df0*/  LOP3.LUT P0, RZ, R0, 0x3ff, RZ, 0xc0, !PT ;  /* 0x000003ff00ff7812 */ /* 0x000fc4000780c0ff */
[----:B------:R-:W-:Y:S11]  /*14e00*/  BSSY B6, `(.L_x_5328) ;  /* 0x0000012000067945 */ /* 0x000ff60003800000 */
[----:B------:R-:W-:Y:S05]  /*14e10*/  @!P0 BRA `(.L_x_5329) ;  /* 0x0000000000408947 */ /* 0x000fea0003800000 */
[----:B------:R-:W-:Y:S01]  /*14e20*/  MOV R2, 0x0 ;  /* 0x0000000000027802 */ /* 0x000fe20000000f00 */
[----:B------:R-:W-:Y:S01]  /*14e30*/  ULDC.64 UR4, c[0x4][0x118] ;  /* 0x0100460000047ab9 */ /* 0x000fe20000000a00 */
[----:B------:R-:W-:Y:S01]  /*14e40*/  ULDC.64 UR6, c[0x4][0x120] ;  /* 0x0100480000067ab9 */ /* 0x000fe20000000a00 */
[----:B------:R-:W-:Y:S01]  /*14e50*/  ULDC.64 UR8, c[0x4][0x58] ;  /* 0x0100160000087ab9 */ /* 0x000fe20000000a00 */
[----:B-1----:R-:W-:Y:S02]  /*14e60*/  IMAD.U32 R4, RZ, RZ, UR4 ;  /* 0x00000004ff047e24 */ /* 0x002fe4000f8e00ff */
        /* <DEDUP_REMOVED lines=10> */
[----:B-1----:R-:W-:Y:S05]  /*14f10*/  CALL.ABS.NOINC R2 ;  /* 0x0000000002007343 */ /* 0x002fea0003c00000 */
.L_x_5329:
[----:B------:R-:W-:Y:S05]  /*14f20*/  BSYNC B6 ;  /* 0x0000000000067941 */ /* 0x000fea0003800000 */
.L_x_5328:
[----:B------:R-:W2:Y:S01]  /*14f30*/  S2R R0, SR_TID.X ;  /* 0x0000000000007919 */ /* 0x000ea20000002100 */
[----:B------:R-:W3:Y:S01]  /*14f40*/  LDC R6, c[0x0][0x448] ;  /* 0x00011200ff067b82 */ /* 0x000ee20000000800 */
[----:B------:R-:W-:Y:S02]  /*14f50*/  ULDC.64 UR8, c[0x0][0x2d8] ;  /* 0x0000b60000087ab9 */ /* 0x000fe40000000a00 */
[----:B------:R-:W-:Y:S02]  /*14f60*/  UIMAD UR6, UR43, UR8, URZ ;  /* 0x000000082b0672a4 */ /* 0x000fe4000f8e023f */
[----:B------:R-:W-:Y:S02]  /*14f70*/  UIMAD.WIDE.U32 UR4, UR36, UR8, URZ ;  /* 0x00000008240472a5 */ /* 0x000fe4000f8e003f */
[----:B------:R-:W-:-:S03]  /*14f80*/  UIMAD UR6, UR36, UR9, UR6 ;  /* 0x00000009240672a4 */ /* 0x000fc6000f8e0206 */
[----:B------:R-:W-:Y:S01]  /*14f90*/  ULDC.64 UR8, c[0x0][0x2e0] ;  /* 0x0000b80000087ab9 */ /* 0x000fe20000000a00 */
[----:B------:R-:W-:Y:S02]  /*14fa0*/  UIADD3 UR5, UR5, UR6, URZ ;  /* 0x0000000605057290 */ /* 0x000fe4000fffe03f */
[----:B------:R-:W-:Y:S02]  /*14fb0*/  UIMAD UR6, UR37, UR8, URZ ;  /* 0x00000008250672a4 */ /* 0x000fe4000f8e023f */
[----:B------:R-:W-:Y:S02]  /*14fc0*/  UIMAD.WIDE.U32 UR4, UR42, UR8, UR4 ;  /* 0x000000082a0472a5 */ /* 0x000fe4000f8e0004 */
[----:B------:R-:W-:-:S04]  /*14fd0*/  UIMAD UR6, UR42, UR9, UR6 ;  /* 0x000000092a0672a4 */ /* 0x000fc8000f8e0206 */
[----:B------:R-:W-:Y:S02]  /*14fe0*/  UIADD3 UR6, UR5, UR6, URZ ;  /* 0x0000000605067290 */ /* 0x000fe4000fffe03f */
[----:B------:R-:W-:Y:S01]  /*14ff0*/  IMAD.U32 R5, RZ, RZ, UR5 ;  /* 0x00000005ff057e24 */ /* 0x000fe2000f8e00ff */
[----:B---3--:R-:W-:Y:S02]  /*15000*/  ISETP.NE.AND P0, PT, R6, 0x1, PT ;  /* 0x000000010600780c */ /* 0x008fe40003f05270 */
[----:B--2---:R-:W-:-:S04]  /*15010*/  LOP3.LUT R0, R0, 0x7f, RZ, 0xc0, !PT ;  /* 0x0000007f00007812 */ /* 0x004fc800078ec0ff */
[----:B-1----:R-:W-:Y:S02]  /*15020*/  SHF.R.U32.HI R4, RZ, 0x3, R0 ;  /* 0x00000003ff047819 */ /* 0x002fe40000011600 */
[----:B------:R-:W1:Y:S05]  /*15030*/  S2R R0, SR_TID.X ;  /* 0x0000000000007919 */ /* 0x000e6a0000002100 */
[----:B------:R-:W2:Y:S08]  /*15040*/  @P0 LDC R3, c[0x0][0x44c] ;  /* 0x00011300ff030b82 */ /* 0x000eb00000000800 */
[----:B------:R-:W3:Y:S01]  /*15050*/  @P0 LDC R2, c[0x0][0x450] ;  /* 0x00011400ff020b82 */ /* 0x000ee20000000800 */
[----:B-1----:R-:W-:-:S05]  /*15060*/  IMAD.SHL.U32 R0, R0, 0x10, RZ ;  /* 0x0000001000007824 */ /* 0x002fca00078e00ff */
[----:B------:R-:W-:Y:S01]  /*15070*/  LOP3.LUT R0, R4, 0x70, R0, 0xf8, !PT ;  /* 0x0000007004007812 */ /* 0x000fe200078ef800 */
[----:B------:R-:W-:Y:S01]  /*15080*/  IMAD.U32 R4, RZ, RZ, UR4 ;  /* 0x00000004ff047e24 */ /* 0x000fe2000f8e00ff */
[----:B------:R-:W-:-:S03]  /*15090*/  ULDC.64 UR4, c[0x0][0x2d0] ;  /* 0x0000b40000047ab9 */ /* 0x000fc60000000a00 */
[----:B0-----:R-:W-:-:S04]  /*150a0*/  VIADD R7, R0, UR40 ;  /* 0x0000002800077c36 */ /* 0x001fc80008000000 */
[----:B--2---:R-:W-:Y:S01]  /*150b0*/  @P0 IMAD.HI.U32 R3, R7, R3, RZ ;  /* 0x0000000307030227 */ /* 0x004fe200078e00ff */
[----:B------:R0:W-:Y:S03]  /*150c0*/  STL [R1+0x18], R7 ;  /* 0x0000180701007387 */ /* 0x0001e60000100800 */
[----:B------:R-:W-:Y:S01]  /*150d0*/  IMAD.MOV.U32 R0, RZ, RZ, R7 ;  /* 0x000000ffff007224 */ /* 0x000fe200078e0007 */
[----:B---3--:R-:W-:Y:S01]  /*150e0*/  @P0 SHF.R.U32.HI R0, RZ, R2, R3 ;  /* 0x00000002ff000219 */ /* 0x008fe20000011603 */
[----:B------:R-:W-:Y:S02]  /*150f0*/  IMAD.MOV.U32 R2, RZ, RZ, R4 ;  /* 0x000000ffff027224 */ /* 0x000fe400078e0004 */
[----:B------:R-:W-:Y:S01]  /*15100*/  IMAD.U32 R3, RZ, RZ, UR6 ;  /* 0x00000006ff037e24 */ /* 0x000fe2000f8e00ff */
[----:B------:R-:W-:Y:S01]  /*15110*/  SHF.R.S32.HI R4, RZ, 0x1f, R0 ;  /* 0x0000001fff047819 */ /* 0x000fe20000011400 */
[----:B------:R-:W1:Y:S01]  /*15120*/  S2R R8, SR_TID.X ;  /* 0x0000000000087919 */ /* 0x000e620000002100 */
[----:B------:R-:W-:Y:S01]  /*15130*/  ULDC.64 UR6, c[0x0][0x280] ;  /* 0x0000a00000067ab9 */ /* 0x000fe20000000a00 */
[----:B------:R-:W-:-:S04]  /*15140*/  IMAD.WIDE.U32 R2, R0, UR4, R2 ;  /* 0x0000000400027c25 */ /* 0x000fc8000f8e0002 */
[----:B------:R-:W-:-:S04]  /*15150*/  IMAD R4, R4, UR4, RZ ;  /* 0x0000000404047c24 */ /* 0x000fc8000f8e02ff */
[----:B------:R-:W-:Y:S01]  /*15160*/  IMAD R4, R0, UR5, R4 ;  /* 0x0000000500047c24 */ /* 0x000fe2000f8e0204 */
[----:B------:R-:W2:Y:S01]  /*15170*/  S2R R9, SR_TID.X ;  /* 0x0000000000097919 */ /* 0x000ea20000002100 */
[----:B------:R-:W-:Y:S01]  /*15180*/  IMAD.MOV R0, RZ, RZ, -R0 ;  /* 0x000000ffff007224 */ /* 0x000fe200078e0a00 */
[----:B------:R-:W-:Y:S01]  /*15190*/  ULDC.64 UR4, c[0x0][0x2c8] ;  /* 0x0000b20000047ab9 */ /* 0x000fe20000000a00 */
[----:B------:R-:W-:Y:S02]  /*151a0*/  IMAD.IADD R3, R3, 0x1, R4 ;  /* 0x0000000103037824 */ /* 0x000fe400078e0204 */
[----:B------:R-:W-:Y:S02]  /*151b0*/  IMAD R0, R6, R0, R7 ;  /* 0x0000000006007224 */ /* 0x000fe400078e0207 */
[----:B0-----:R0:W5:Y:S02]  /*151c0*/  LDL R7, [R1+0x4] ;  /* 0x0000040001077983 */ /* 0x0011640000100800 */
[----:B------:R-:W-:Y:S01]  /*151d0*/  IMAD.WIDE.U32 R2, R0, UR4, R2 ;  /* 0x0000000400027c25 */ /* 0x000fe2000f8e0002 */
[----:B------:R-:W-:-:S05]  /*151e0*/  SHF.R.S32.HI R4, RZ, 0x1f, R0 ;  /* 0x0000001fff047819 */ /* 0x000fca0000011400 */
[----:B------:R-:W-:Y:S01]  /*151f0*/  IMAD R4, R4, UR4, RZ ;  /* 0x0000000404047c24 */ /* 0x000fe2000f8e02ff */
[----:B------:R-:W-:-:S03]  /*15200*/  ULDC UR4, c[0x0][0x2b8] ;  /* 0x0000ae0000047ab9 */ /* 0x000fc60000000800 */
[----:B------:R-:W-:Y:S01]  /*15210*/  IMAD R4, R0, UR5, R4 ;  /* 0x0000000500047c24 */ /* 0x000fe2000f8e0204 */
[----:B------:R-:W-:Y:S01]  /*15220*/  LEA R0, P1, R2, UR6, 0x1 ;  /* 0x0000000602007c11 */ /* 0x000fe2000f8208ff */
[----:B-1----:R-:W-:Y:S02]  /*15230*/  IMAD.SHL.U32 R8, R8, 0x8, RZ ;  /* 0x0000000808087824 */ /* 0x002fe400078e00ff */
[----:B------:R-:W-:-:S03]  /*15240*/  IMAD.IADD R3, R3, 0x1, R4 ;  /* 0x0000000103037824 */ /* 0x000fc600078e0204 */
[----:B------:R-:W-:Y:S02]  /*15250*/  LOP3.LUT R8, R8, 0x38, RZ, 0xc0, !PT ;  /* 0x0000003808087812 */ /* 0x000fe400078ec0ff */
[----:B------:R-:W-:Y:S02]  /*15260*/  LEA.HI.X R3, R2, UR7, R3, 0x1, P1 ;  /* 0x0000000702037c11 */ /* 0x000fe400088f0c03 */
[----:B------:R-:W-:Y:S01]  /*15270*/  ISETP.GE.AND P0, PT, R8, UR4, PT ;  /* 0x0000000408007c0c */ /* 0x000fe2000bf06270 */
[----:B------:R-:W-:Y:S01]  /*15280*/  UMOV UR4, 0xffffffff ;  /* 0xffffffff00047882 */ /* 0x000fe20000000000 */
[----:B--2---:R-:W-:-:S04]  /*15290*/  LOP3.LUT R9, R9, 0x7f, RZ, 0xc0, !PT ;  /* 0x0000007f09097812 */ /* 0x004fc800078ec0ff */
[----:B------:R-:W-:Y:S01]  /*152a0*/  SHF.R.U32.HI R9, RZ, 0x3, R9 ;  /* 0x00000003ff097819 */ /* 0x000fe20000011609 */
[----:B0-----:R-:W-:Y:S06]  /*152b0*/  BRA.DIV UR4, `(.L_x_5330) ;  /* 0x0000005204c87947 */ /* 0x001fec000b800000 */
[----:B------:R-:W0:Y:S01]  /*152c0*/  SHFL.IDX PT, R5, R0, RZ, 0x181f ;  /* 0x00181fff00057589 */ /* 0x000e2200000e0000 */
[----:B------:R-:W-:Y:S01]  /*152d0*/  ULDC UR4, c[0x0][0x288] ;  /* 0x0000a20000047ab9 */ /* 0x000fe20000000800 */
[----:B------:R-:W-:Y:S02]  /*152e0*/  VIADD R9, R9, UR40 ;  /* 0x0000002809097c36 */ /* 0x000fe40008000000 */
[----:B------:R-:W1:Y:S01]  /*152f0*/  SHFL.IDX PT, R4, R3, RZ, 0x181f ;  /* 0x00181fff03047589 */ /* 0x000e6200000e0000 */
[----:B------:R-:W-:Y:S02]  /*15300*/  IMAD R2, R6, UR4, RZ ;  /* 0x0000000406027c24 */ /* 0x000fe4000f8e02ff */
[C---:B------:R-:W-:Y:S01]  /*15310*/  VIADD R6, R9.reuse, 0x10 ;  /* 0x0000001009067836 */ /* 0x040fe20000000000 */
[----:B------:R-:W-:Y:S02]  /*15320*/  STL [R1+0x14], R9 ;  /* 0x0000140901007387 */ /* 0x000fe40000100800 */
[----:B------:R-:W-:-:S02]  /*15330*/  ISETP.GE.AND P1, PT, R9, R2, PT ;  /* 0x000000020900720c */ /* 0x000fc40003f26270 */
[----:B------:R2:W-:Y:S11]  /*15340*/  STL [R1+0x20], R6 ;  /* 0x0000200601007387 */ /* 0x0005f60000100800 */
[----:B0-----:R-:W-:-:S05]  /*15350*/  @!P1 LEA R5, P2, R8, R5, 0x1 ;  /* 0x0000000508059211 */ /* 0x001fca00078408ff */
[----:B-1----:R-:W-:-:S05]  /*15360*/  @!P1 IMAD.X R4, RZ, RZ, R4, P2 ;  /* 0x000000ffff049224 */ /* 0x002fca00010e0604 */
[----:B------:R-:W-:-:S04]  /*15370*/  @!P1 LOP3.LUT R5, R5, R4, RZ, 0x3c, !PT ;  /* 0x0000000405059212 */ /* 0x000fc800078e3cff */
[----:B------:R-:W-:-:S04]  /*15380*/  @!P1 LOP3.LUT R4, R5, R4, RZ, 0x3c, !PT ;  /* 0x0000000405049212 */ /* 0x000fc800078e3cff */
[----:B------:R-:W-:-:S05]  /*15390*/  @!P1 LOP3.LUT R5, R5, R4, RZ, 0x3c, !PT ;  /* 0x0000000405059212 */ /* 0x000fca00078e3cff */
[----:B------:R-:W-:Y:S01]  /*153a0*/  @!PT LDS RZ, [RZ] ;  /* 0x00000000fffff984 */ /* 0x000fe20000000800 */
[----:B-----5:R0:W-:Y:S01]  /*153b0*/  @!P1 LDGSTS.E.BYPASS.LTC128B.128 [R7+0x20400], desc[UR44][R4.64], !P0 ;  /* 0x2040000004079fae */ /* 0x0201e2000c101d6c */
[----:B------:R-:W-:Y:S01]  /*153c0*/  ISETP.GE.AND P1, PT, R6, R2, PT ;  /* 0x000000020600720c */ /* 0x000fe20003f26270 */
[----:B--2---:R-:W-:-:S05]  /*153d0*/  VIADD R6, R9, 0x20 ;  /* 0x0000002009067836 */ /* 0x004fca0000000000 */
[----:B------:R-:W-:Y:S04]  /*153e0*/  STL [R1+0x24], R6 ;  /* 0x0000240601007387 */ /* 0x000fe80000100800 */
[----:B0-----:R-:W0:Y:S04]  /*153f0*/  SHFL.IDX PT, R5, R0, 0x1, 0x181f ;  /* 0x00381f0000057f89 */ /* 0x001e2800000e0000 */
[----:B------:R-:W1:Y:S01]  /*15400*/  SHFL.IDX PT, R4, R3, 0x1, 0x181f ;  /* 0x00381f0003047f89 */ /* 0x000e6200000e0000 */
[----:B0-----:R-:W-:-:S05]  /*15410*/  @!P1 LEA R5, P2, R8, R5, 0x1 ;  /* 0x0000000508059211 */ /* 0x001fca00078408ff */
[----:B-1----:R-:W-:-:S05]  /*15420*/  @!P1 IMAD.X R4, RZ, RZ, R4, P2 ;  /* 0x000000ffff049224 */ /* 0x002fca00010e0604 */
[----:B------:R-:W-:-:S04]  /*15430*/  @!P1 LOP3.LUT R5, R5, R4, RZ, 0x3c, !PT ;  /* 0x0000000405059212 */ /* 0x000fc800078e3cff */
[----:B------:R-:W-:-:S04]  /*15440*/  @!P1 LOP3.LUT R4, R5, R4, RZ, 0x3c, !PT ;  /* 0x0000000405049212 */ /* 0x000fc800078e3cff */
[----:B------:R-:W-:-:S05]  /*15450*/  @!P1 LOP3.LUT R5, R5, R4, RZ, 0x3c, !PT ;  /* 0x0000000405059212 */ /* 0x000fca00078e3cff */
[----:B------:R0:W-:Y:S01]  /*15460*/  @!P1 LDGSTS.E.BYPASS.LTC128B.128 [R7+0x20c00], desc[UR44][R4.64], !P0 ;  /* 0x20c0000004079fae */ /* 0x0001e2000c101d6c */
[----:B------:R-:W-:-:S03]  /*15470*/  ISETP.GE.AND P1, PT, R6, R2, PT ;  /* 0x000000020600720c */ /* 0x000fc60003f26270 */
[----:B0-----:R-:W0:Y:S04]  /*15480*/  SHFL.IDX PT, R5, R0, 0x2, 0x181f ;  /* 0x00581f0000057f89 */ /* 0x001e2800000e0000 */
[----:B------:R-:W1:Y:S04]  /*15490*/  SHFL.IDX PT, R4, R3, 0x2, 0x181f ;  /* 0x00581f0003047f89 */ /* 0x000e6800000e0000 */
[----:B------:R-:W2:Y:S04]  /*154a0*/  SHFL.IDX PT, R0, R0, 0x3, 0x181f ;  /* 0x00781f0000007f89 */ /* 0x000ea800000e0000 */
[----:B------:R-:W3:Y:S01]  /*154b0*/  SHFL.IDX PT, R3, R3, 0x3, 0x181f ;  /* 0x00781f0003037f89 */ /* 0x000ee200000e0000 */
[----:B0-----:R-:W-:-:S05]  /*154c0*/  @!P1 LEA R5, P2, R8, R5, 0x1 ;  /* 0x0000000508059211 */ /* 0x001fca00078408ff */
[----:B-1----:R-:W-:-:S05]  /*154d0*/  @!P1 IMAD.X R4, RZ, RZ, R4, P2 ;  /* 0x000000ffff049224 */ /* 0x002fca00010e0604 */
[----:B------:R-:W-:-:S04]  /*154e0*/  @!P1 LOP3.LUT R5, R5, R4, RZ, 0x3c, !PT ;  /* 0x0000000405059212 */ /* 0x000fc800078e3cff */
[----:B------:R-:W-:-:S04]  /*154f0*/  @!P1 LOP3.LUT R4, R5, R4, RZ, 0x3c, !PT ;  /* 0x0000000405049212 */ /* 0x000fc800078e3cff */
[----:B------:R-:W-:-:S05]  /*15500*/  @!P1 LOP3.LUT R5, R5, R4, RZ, 0x3c, !PT ;  /* 0x0000000405059212 */ /* 0x000fca00078e3cff */
[----:B--23--:R1:W-:Y:S02]  /*15510*/  @!P1 LDGSTS.E.BYPASS.LTC128B.128 [R7+0x21400], desc[UR44][R4.64], !P0 ;  /* 0x2140000004079fae */ /* 0x00c3e4000c101d6c */
.L_x_5452:
[----:B01----:R-:W2:Y:S02]  /*15520*/  LDL R4, [R1+0x14] ;  /* 0x0000140001047983 */ /* 0x003ea40000100800 */
[----:B--2---:R-:W-:-:S05]  /*15530*/  VIADD R4, R4, 0x30 ;  /* 0x0000003004047836 */ /* 0x004fca0000000000 */
[----:B------:R-:W-:Y:S01]  /*15540*/  ISETP.GE.AND P1, PT, R4, R2, PT ;  /* 0x000000020400720c */ /* 0x000fe20003f26270 */
[----:B------:R0:W-:-:S12]  /*15550*/  STL [R1+0x38], R4 ;  /* 0x0000380401007387 */ /* 0x0001d80000100800 */
[----:B------:R-:W-:-:S05]  /*15560*/  @!P1 LEA R2, P2, R8, R0, 0x1 ;  /* 0x0000000008029211 */ /* 0x000fca00078408ff */
[----:B------:R-:W-:-:S05]  /*15570*/  @!P1 IMAD.X R3, RZ, RZ, R3, P2 ;  /* 0x000000ffff039224 */ /* 0x000fca00010e0603 */
[----:B------:R-:W-:Y:S01]  /*15580*/  @!PT LDS RZ, [RZ] ;  /* 0x00000000fffff984 */ /* 0x000fe20000000800 */
[----:B------:R-:W-:Y:S01]  /*15590*/  @!PT LDS RZ, [RZ] ;  /* 0x00000000fffff984 */ /* 0x000fe20000000800 */
[----:B------:R-:W-:Y:S01]  /*155a0*/  @!PT LDS RZ, [RZ] ;  /* 0x00000000fffff984 */ /* 0x000fe20000000800 */
[----:B------:R0:W-:Y:S01]  /*155b0*/  @!P1 LDGSTS.E.BYPASS.LTC128B.128 [R7+0x21c00], desc[UR44][R2.64], !P0 ;  /* 0x21c0000002079fae */ /* 0x0001e2000c101d6c */
[----:B------:R-:W-:Y:S01]  /*155c0*/  PLOP3.LUT P0, PT, PT, PT, PT, 0x80, 0x0 ;  /* 0x000000000000781c */ /* 0x000fe20003f0f070 */
[----:B------:R-:W-:-:S12]  /*155d0*/  NOP ;  /* 0x0000000000007918 */ /* 0x000fd80000000000 */
.L_x_5331:
[----:B------:R-:W-:Y:S02]  /*155e0*/  PLOP3.LUT P1, PT, P1, P0, PT, 0xa2, 0x0 ;  /* 0x000000000000781c */ /* 0x000fe40000f21472 */
[----:B------:R-:W-:-:S08]  /*155f0*/  @P0 R2UR P1, UR4, R17 ;  /* 0x00000000110402ca */ /* 0x000fd00000020000 */
[----:B------:R-:W-:-:S05]  /*15600*/  @P0 PLOP3.LUT P0, PT, P1, PT, PT, 0x80, 0x0 ;  /* 0x000000000000081c */ /* 0x000fca0000f0f070 */
[----:B------:R-:W-:Y:S01]  /*15610*/  @!P1 SYNCS.ARRIVE.TRANS64.RED.A0T1 RZ, [UR4+0x38800], RZ ;  /* 0x038800ffffff99a7 */ /* 0x000fe20008200404 */
[----:B------:R-:W-:Y:S07]  /*15620*/  @!P1 ARRIVES.LDGSTSBAR.64.TRANSCNT [UR4+0x38800] ;  /* 0x03880000ff0099b0 */ /* 0x000fee0008000a84 */
[----:B------:R-:W-:Y:S05]  /*15630*/  @P0 BRA.U.ANY `(.L_x_5331) ;  /* 0xfffffffd00e80947 */ /* 0x000fea000393ffff */
[----:B0-----:R-:W0:Y:S01]  /*15640*/  LDC.64 R2, c[0x0][0x3d8] ;  /* 0x0000f600ff027b82 */ /* 0x001e220000000a00 */
[----:B------:R-:W-:Y:S01]  /*15650*/  NOP ;  /* 0x0000000000007918 */ /* 0x000fe20000000000 */
[C---:B0-----:R-:W-:Y:S01]  /*15660*/  IMAD R0, R2.reuse, UR43, RZ ;  /* 0x0000002b02007c24 */ /* 0x041fe2000f8e02ff */
[----:B------:R0:W-:Y:S01]  /*15670*/  SYNCS.ARRIVE.TRANS64.A1T0 RZ, [R17+URZ+0x38800], RZ ;  /* 0x038800ff11ff79a7 */ /* 0x0001e2000810003f */
[----:B------:R-:W-:Y:S01]  /*15680*/  IMAD.WIDE.U32 R4, R2, UR36, RZ ;  /* 0x0000002402047c25 */ /* 0x000fe2000f8e00ff */
[----:B------:R-:W-:Y:S03]  /*15690*/  BSSY B6, `(.L_x_5332) ;  /* 0x0000018000067945 */ /* 0x000fe60003800000 */
[----:B------:R-:W-:Y:S01]  /*156a0*/  IMAD R3, R3, UR36, R0 ;  /* 0x0000002403037c24 */ /* 0x000fe2000f8e0200 */
[----:B------:R0:W-:Y:S01]  /*156b0*/  STL.64 [R1+0x30], R4 ;  /* 0x0000300401007387 */ /* 0x0001e20000100a00 */
[----:B------:R-:W-:-:S05]  /*156c0*/  VIADD R0, R17, 0x26400 ;  /* 0x0002640011007836 */ /* 0x000fca0000000000 */
[----:B------:R-:W-:Y:S01]  /*156d0*/  LOP3.LUT P0, RZ, R0, 0x3ff, RZ, 0xc0, !PT ;  /* 0x000003ff00ff7812 */ /* 0x000fe2000780c0ff */
[----:B------:R-:W-:-:S05]  /*156e0*/  IMAD.IADD R0, R5, 0x1, R3 ;  /* 0x0000000105007824 */ /* 0x000fca00078e0203 */
[----:B------:R0:W-:Y:S07]  /*156f0*/  STL [R1+0x3c], R0 ;  /* 0x00003c0001007387 */ /* 0x0001ee0000100800 */
        /* <DEDUP_REMOVED lines=17> */
.L_x_5333:
[----:B------:R-:W-:Y:S05]  /*15810*/  BSYNC B6 ;  /* 0x0000000000067941 */ /* 0x000fea0003800000 */
.L_x_5332:
[----:B0-----:R-:W2:Y:S01]  /*15820*/  LDL.LU.64 R4, [R1+0x30] ;  /* 0x0000300001047983 */ /* 0x001ea20000300a00 */
[----:B------:R-:W0:Y:S01]  /*15830*/  LDC R8, c[0x0][0x448] ;  /* 0x00011200ff087b82 */ /* 0x000e220000000800 */
[----:B------:R-:W-:Y:S02]  /*15840*/  ULDC.64 UR8, c[0x0][0x3e0] ;  /* 0x0000f80000087ab9 */ /* 0x000fe40000000a00 */
[----:B------:R-:W3:Y:S04]  /*15850*/  LDL.LU R2, [R1+0x3c] ;  /* 0x00003c0001027983 */ /* 0x000ee80000300800 */
[----:B------:R-:W4:Y:S01]  /*15860*/  LDL.LU R3, [R1+0x18] ;  /* 0x0000180001037983 */ /* 0x000f220000300800 */
[----:B------:R-:W-:Y:S01]  /*15870*/  UIMAD UR6, UR37, UR8, URZ ;  /* 0x00000008250672a4 */ /* 0x000fe2000f8e023f */
[----:B------:R-:W-:Y:S01]  /*15880*/  LOP3.LUT R18, R18, 0xffffffef, RZ, 0xc0, !PT ;  /* 0xffffffef12127812 */ /* 0x000fe200078ec0ff */
[----:B------:R-:W1:Y:S02]  /*15890*/  S2R R10, SR_TID.X ;  /* 0x00000000000a7919 */ /* 0x000e640000002100 */
[----:B------:R-:W-:Y:S01]  /*158a0*/  UIMAD UR6, UR42, UR9, UR6 ;  /* 0x000000092a0672a4 */ /* 0x000fe2000f8e0206 */
[----:B------:R-:W5:Y:S01]  /*158b0*/  S2R R9, SR_TID.X ;  /* 0x0000000000097919 */ /* 0x000f620000002100 */
[----:B------:R-:W5:Y:S01]  /*158c0*/  S2R R12, SR_TID.X ;  /* 0x00000000000c7919 */ /* 0x000f620000002100 */
[----:B0-----:R-:W-:-:S13]  /*158d0*/  ISETP.NE.AND P0, PT, R8, 0x1, PT ;  /* 0x000000010800780c */ /* 0x001fda0003f05270 */
[----:B------:R-:W0:Y:S01]  /*158e0*/  @P0 LDC R0, c[0x0][0x450] ;  /* 0x00011400ff000b82 */ /* 0x000e220000000800 */
[----:B-1----:R-:W-:Y:S02]  /*158f0*/  IMAD.SHL.U32 R10, R10, 0x8, RZ ;  /* 0x000000080a0a7824 */ /* 0x002fe400078e00ff */
[----:B-----5:R-:W-:-:S03]  /*15900*/  IMAD.SHL.U32 R9, R9, 0x8, RZ ;  /* 0x0000000809097824 */ /* 0x020fc600078e00ff */
[----:B------:R-:W-:Y:S01]  /*15910*/  LOP3.LUT R10, R10, 0x38, RZ, 0xc0, !PT ;  /* 0x000000380a0a7812 */ /* 0x000fe200078ec0ff */
[----:B------:R-:W-:-:S03]  /*15920*/  IMAD.SHL.U32 R12, R12, 0x8, RZ ;  /* 0x000000080c0c7824 */ /* 0x000fc600078e00ff */
[C---:B------:R-:W-:Y:S02]  /*15930*/  LOP3.LUT R11, R10.reuse, 0x80, RZ, 0xfc, !PT ;  /* 0x000000800a0b7812 */ /* 0x040fe400078efcff */
[----:B------:R-:W-:Y:S02]  /*15940*/  LOP3.LUT R10, R10, 0x40, RZ, 0xfc, !PT ;  /* 0x000000400a0a7812 */ /* 0x000fe400078efcff */
[----:B------:R-:W-:Y:S02]  /*15950*/  LOP3.LUT R9, R9, 0x38, RZ, 0xc0, !PT ;  /* 0x0000003809097812 */ /* 0x000fe400078ec0ff */
[----:B------:R-:W-:-:S04]  /*15960*/  LOP3.LUT R12, R12, 0x38, RZ, 0xc0, !PT ;  /* 0x000000380c0c7812 */ /* 0x000fc800078ec0ff */
[----:B------:R-:W-:Y:S02]  /*15970*/  LOP3.LUT R12, R12, 0xc0, RZ, 0xfc, !PT ;  /* 0x000000c00c0c7812 */ /* 0x000fe400078efcff */
[----:B--2---:R-:W-:Y:S02]  /*15980*/  R2UR UR5, R5 ;  /* 0x00000000050572ca */ /* 0x004fe400000e0000 */
[----:B------:R-:W-:Y:S02]  /*15990*/  R2UR UR4, R4 ;  /* 0x00000000040472ca */ /* 0x000fe400000e0000 */
[----:B---3--:R-:W-:Y:S02]  /*159a0*/  R2UR UR5, R2 ;  /* 0x00000000020572ca */ /* 0x008fe400000e0000 */
[----:B------:R-:W1:Y:S01]  /*159b0*/  @P0 LDC R2, c[0x0][0x44c] ;  /* 0x00011300ff020b82 */ /* 0x000e620000000800 */
[----:B----4-:R-:W-:-:S10]  /*159c0*/  IMAD.MOV.U32 R4, RZ, RZ, R3 ;  /* 0x000000ffff047224 */ /* 0x010fd400078e0003 */
[----:B------:R-:W-:-:S04]  /*159d0*/  UIMAD.WIDE.U32 UR4, UR42, UR8, UR4 ;  /* 0x000000082a0472a5 */ /* 0x000fc8000f8e0004 */
[----:B------:R-:W-:Y:S02]  /*159e0*/  UIADD3 UR6, UR5, UR6, URZ ;  /* 0x0000000605067290 */ /* 0x000fe4000fffe03f */
[----:B------:R-:W-:Y:S02]  /*159f0*/  IMAD.U32 R6, RZ, RZ, UR4 ;  /* 0x00000004ff067e24 */ /* 0x000fe4000f8e00ff */
[----:B------:R-:W-:Y:S01]  /*15a00*/  IMAD.U32 R7, RZ, RZ, UR5 ;  /* 0x00000005ff077e24 */ /* 0x000fe2000f8e00ff */
[----:B------:R-:W-:Y:S01]  /*15a10*/  ULDC.64 UR4, c[0x0][0x3d0] ;  /* 0x0000f40000047ab9 */ /* 0x000fe20000000a00 */
[----:B-1----:R-:W-:-:S05]  /*15a20*/  @P0 IMAD.HI.U32 R2, R3, R2, RZ ;  /* 0x0000000203020227 */ /* 0x002fca00078e00ff */
[----:B0-----:R-:W-:Y:S01]  /*15a30*/  @P0 SHF.R.U32.HI R4, RZ, R0, R2 ;  /* 0x00000000ff040219 */ /* 0x001fe20000011602 */
[----:B------:R-:W-:-:S03]  /*15a40*/  IMAD.MOV.U32 R2, RZ, RZ, R6 ;  /* 0x000000ffff027224 */ /* 0x000fc600078e0006 */
[--C-:B------:R-:W-:Y:S01]  /*15a50*/  SHF.R.S32.HI R5, RZ, 0x1f, R4.reuse ;  /* 0x0000001fff057819 */ /* 0x100fe20000011404 */
[----:B------:R-:W-:-:S04]  /*15a60*/  IMAD.MOV R0, RZ, RZ, -R4 ;  /* 0x000000ffff007224 */ /* 0x000fc800078e0a04 */
[----:B------:R-:W-:Y:S02]  /*15a70*/  IMAD R0, R8, R0, R3 ;  /* 0x0000000008007224 */ /* 0x000fe400078e0203 */
[----:B------:R-:W-:Y:S02]  /*15a80*/  IMAD.U32 R3, RZ, RZ, UR6 ;  /* 0x00000006ff037e24 */ /* 0x000fe4000f8e00ff */
[----:B------:R-:W-:Y:S02]  /*15a90*/  IMAD R5, R5, UR4, RZ ;  /* 0x0000000405057c24 */ /* 0x000fe4000f8e02ff */
[----:B------:R-:W-:-:S04]  /*15aa0*/  IMAD.WIDE.U32 R2, R4, UR4, R2 ;  /* 0x0000000404027c25 */ /* 0x000fc8000f8e0002 */
        /* <DEDUP_REMOVED lines=14> */
[----:B------:R-:W-:Y:S01]  /*15b90*/  LEA.HI.X R6, R2, UR5, R6, 0x1, P0 ;  /* 0x0000000502067c11 */ /* 0x000fe200080f0c06 */
[----:B------:R-:W1:Y:S01]  /*15ba0*/  S2R R11, SR_TID.X ;  /* 0x00000000000b7919 */ /* 0x000e620000002100 */
[----:B------:R-:W-:-:S02]  /*15bb0*/  ISETP.GE.AND P3, PT, R9, UR4, PT ;  /* 0x0000000409007c0c */ /* 0x000fc4000bf66270 */
[----:B------:R-:W-:Y:S02]  /*15bc0*/  SEL R3, RZ, 0x4, P2 ;  /* 0x00000004ff037807 */ /* 0x000fe40001000000 */
[----:B------:R-:W-:Y:S02]  /*15bd0*/  SEL R2, RZ, 0x1, P3 ;  /* 0x00000001ff027807 */ /* 0x000fe40001800000 */
[----:B------:R-:W-:Y:S02]  /*15be0*/  SEL R4, RZ, 0x2, P1 ;  /* 0x00000002ff047807 */ /* 0x000fe40000800000 */
[----:B------:R-:W-:Y:S02]  /*15bf0*/  ISETP.GE.AND P5, PT, R12, UR4, PT ;  /* 0x000000040c007c0c */ /* 0x000fe4000bfa6270 */
[----:B------:R-:W-:Y:S02]  /*15c00*/  IADD3 R2, R3, R4, R2 ;  /* 0x0000000403027210 */ /* 0x000fe40007ffe002 */
[----:B------:R-:W-:-:S02]  /*15c10*/  SEL R4, RZ, 0x8, P5 ;  /* 0x00000008ff047807 */ /* 0x000fc40002800000 */
[----:B------:R-:W-:-:S04]  /*15c20*/  @P3 LOP3.LUT R18, R18, 0x10, RZ, 0xfc, !PT ;  /* 0x0000001012123812 */ /* 0x000fc800078efcff */
[----:B------:R-:W-:-:S04]  /*15c30*/  LOP3.LUT R18, R18, 0xfffffffb, RZ, 0xc0, !PT ;  /* 0xfffffffb12127812 */ /* 0x000fc800078ec0ff */
[----:B------:R-:W-:-:S04]  /*15c40*/  @P2 LOP3.LUT R18, R18, 0x4, RZ, 0xfc, !PT ;  /* 0x0000000412122812 */ /* 0x000fc800078efcff */
[----:B------:R-:W-:Y:S01]  /*15c50*/  LOP3.LUT R18, R18, 0xfffffff7, RZ, 0xc0, !PT ;  /* 0xfffffff712127812 */ /* 0x000fe200078ec0ff */
[----:B0-----:R-:W-:-:S03]  /*15c60*/  IMAD.SHL.U32 R10, R10, 0x8, RZ ;  /* 0x000000080a0a7824 */ /* 0x001fc600078e00ff */
[----:B------:R-:W-:Y:S01]  /*15c70*/  @P1 LOP3.LUT R18, R18, 0x8, RZ, 0xfc, !PT ;  /* 0x0000000812121812 */ /* 0x000fe200078efcff */
[----:B-1----:R-:W-:Y:S01]  /*15c80*/  IMAD.SHL.U32 R11, R11, 0x8, RZ ;  /* 0x000000080b0b7824 */ /* 0x002fe200078e00ff */
[----:B------:R-:W-:-:S04]  /*15c90*/  LOP3.LUT R10, R10, 0x38, RZ, 0xc0, !PT ;  /* 0x000000380a0a7812 */ /* 0x000fc800078ec0ff */
[----:B------:R-:W-:Y:S02]  /*15ca0*/  LOP3.LUT R10, R10, 0x100, RZ, 0xfc, !PT ;  /* 0x000001000a0a7812 */ /* 0x000fe400078efcff */
[----:B------:R-:W-:Y:S02]  /*15cb0*/  LOP3.LUT R11, R11, 0x38, RZ, 0xc0, !PT ;  /* 0x000000380b0b7812 */ /* 0x000fe400078ec0ff */
[----:B------:R-:W-:Y:S02]  /*15cc0*/  ISETP.GE.AND P0, PT, R10, UR4, PT ;  /* 0x000000040a007c0c */ /* 0x000fe4000bf06270 */
[----:B------:R-:W0:Y:S01]  /*15cd0*/  S2R R10, SR_TID.X ;  /* 0x00000000000a7919 */ /* 0x000e220000002100 */
[----:B------:R-:W-:Y:S02]  /*15ce0*/  LOP3.LUT R11, R11, 0x180, RZ, 0xfc, !PT ;  /* 0x000001800b0b7812 */ /* 0x000fe400078efcff */
[----:B------:R-:W-:Y:S02]  /*15cf0*/  SEL R3, RZ, 0x10, P0 ;  /* 0x00000010ff037807 */ /* 0x000fe40000000000 */
[----:B------:R-:W-:-:S02]  /*15d00*/  ISETP.GE.AND P1, PT, R11, UR4, PT ;  /* 0x000000040b007c0c */ /* 0x000fc4000bf26270 */
[----:B------:R-:W-:Y:S02]  /*15d10*/  IADD3 R2, R3, R2, R4 ;  /* 0x0000000203027210 */ /* 0x000fe40007ffe004 */
[----:B------:R-:W-:Y:S01]  /*15d20*/  SEL R5, RZ, 0x40, P1 ;  /* 0x00000040ff057807 */ /* 0x000fe20000800000 */
[----:B0-----:R-:W-:-:S05]  /*15d30*/  IMAD.SHL.U32 R10, R10, 0x8, RZ ;  /* 0x000000080a0a7824 */ /* 0x001fca00078e00ff */
[----:B------:R-:W-:-:S04]  /*15d40*/  LOP3.LUT R10, R10, 0x38, RZ, 0xc0, !PT ;  /* 0x000000380a0a7812 */ /* 0x000fc800078ec0ff */
[C---:B------:R-:W-:Y:S02]  /*15d50*/  LOP3.LUT R7, R10.reuse, 0x140, RZ, 0xfc, !PT ;  /* 0x000001400a077812 */ /* 0x040fe400078efcff */
[----:B------:R-:W-:Y:S02]  /*15d60*/  LOP3.LUT R10, R10, 0x1c0, RZ, 0xfc, !PT ;  /* 0x000001c00a0a7812 */ /* 0x000fe400078efcff */
[----:B------:R-:W-:Y:S02]  /*15d70*/  ISETP.GE.AND P1, PT, R7, UR4, PT ;  /* 0x0000000407007c0c */ /* 0x000fe4000bf26270 */
[----:B------:R-:W-:Y:S01]  /*15d80*/  ISETP.GE.AND P2, PT, R10, UR4, PT ;  /* 0x000000040a007c0c */ /* 0x000fe2000bf46270 */
[----:B------:R-:W-:Y:S01]  /*15d90*/  UMOV UR4, 0xffffffff ;  /* 0xffffffff00047882 */ /* 0x000fe20000000000 */
[----:B------:R-:W-:Y:S02]  /*15da0*/  SEL R3, RZ, 0x20, P1 ;  /* 0x00000020ff037807 */ /* 0x000fe40000800000 */
[----:B------:R-:W-:-:S02]  /*15db0*/  SEL R7, RZ, 0x80, P2 ;  /* 0x00000080ff077807 */ /* 0x000fc40001000000 */
        /* <DEDUP_REMOVED lines=95> */
.L_x_5462:
        /* <DEDUP_REMOVED lines=30> */
.L_x_5336:
[----:B------:R-:W-:Y:S05]  /*16590*/  BSYNC B0 ;  /* 0x0000000000007941 */ /* 0x000fea0003800000 */
.L_x_5335:
[----:B------:R-:W-:Y:S01]  /*165a0*/  NOP ;  /* 0x0000000000007918 */ /* 0x000fe20000000000 */
[----:B------:R-:W-:-:S13]  /*165b0*/  PLOP3.LUT P0, PT, PT, PT, PT, 0x80, 0x0 ;  /* 0x000000000000781c */ /* 0x000fda0003f0f070 */
.L_x_5337:
[----:B------:R-:W-:Y:S02]  /*165c0*/  PLOP3.LUT P1, PT, P1, P0, PT, 0xa2, 0x0 ;  /* 0x000000000000781c */ /* 0x000fe40000f21472 */
[----:B------:R-:W-:-:S08]  /*165d0*/  @P0 R2UR P1, UR4, R17 ;  /* 0x00000000110402ca */ /* 0x000fd00000020000 */
[----:B------:R-:W-:-:S05]  /*165e0*/  @P0 PLOP3.LUT P0, PT, P1, PT, PT, 0x80, 0x0 ;  /* 0x000000000000081c */ /* 0x000fca0000f0f070 */
[----:B------:R-:W-:Y:S01]  /*165f0*/  @!P1 SYNCS.ARRIVE.TRANS64.RED.A0T1 RZ, [UR4+0x38810], RZ ;  /* 0x038810ffffff99a7 */ /* 0x000fe20008200404 */
[----:B------:R-:W-:Y:S07]  /*16600*/  @!P1 ARRIVES.LDGSTSBAR.64.TRANSCNT [UR4+0x38810] ;  /* 0x03881000ff0099b0 */ /* 0x000fee0008000a84 */
[----:B------:R-:W-:Y:S05]  /*16610*/  @P0 BRA.U.ANY `(.L_x_5337) ;  /* 0xfffffffd00e80947 */ /* 0x000fea000393ffff */
[----:B0-----:R-:W3:Y:S02]  /*16620*/  LDL.LU R2, [R1+0x28] ;  /* 0x0000280001027983 */ /* 0x001ee40000300800 */
[----:B---3--:R-:W-:-:S05]  /*16630*/  VIADD R2, R2, 0x1 ;  /* 0x0000000102027836 */ /* 0x008fca0000000000 */
[----:B------:R0:W-:Y:S01]  /*16640*/  STL [R1+0x28], R2 ;  /* 0x0000280201007387 */ /* 0x0001e20000100800 */
[----:B--2---:R-:W-:-:S04]  /*16650*/  LEA.HI R0, R2, R2, RZ, 0x1 ;  /* 0x0000000202007211 */ /* 0x004fc800078f08ff */
        /* <DEDUP_REMOVED lines=8> */
.L_x_5463:
[----:B------:R-:W-:Y:S05]  /*166e0*/  BSYNC B0 ;  /* 0x0000000000007941 */ /* 0x000fea0003800000 */
.L_x_5338:
[----:B------:R-:W-:Y:S01]  /*166f0*/  LOP3.LUT P0, RZ, R18, 0x2, RZ, 0xc0, !PT ;  /* 0x0000000212ff7812 */ /* 0x000fe2000780c0ff */
[----:B------:R-:W-:-:S12]  /*16700*/  BSSY B0, `(.L_x_5340) ;  /* 0x0000094000007945 */ /* 0x000fd80003800000 */
[----:B------:R-:W-:Y:S05]  /*16710*/  @!P0 BRA `(.L_x_5341) ;  /* 0x0000000800488947 */ /* 0x000fea0003800000 */
[----:B------:R-:W2:Y:S01]  /*16720*/  LDL R2, [R1+0x8] ;  /* 0x0000080001027983 */ /* 0x000ea20000100800 */
        /* <DEDUP_REMOVED lines=8> */
.L_x_5464:
[----:B------:R-:W-:Y:S05]  /*167b0*/  BSYNC B1 ;  /* 0x0000000000017941 */ /* 0x000fea0003800000 */
.L_x_5342:
        /* <DEDUP_REMOVED lines=9> */
.L_x_5345:
[----:B------:R-:W-:Y:S05]  /*16850*/  BSYNC B1 ;  /* 0x0000000000017941 */ /* 0x000fea0003800000 */
.L_x_5344:
[----:B0-----:R-:W2:Y:S01]  /*16860*/  LDL.LU R2, [R1+0x1c] ;  /* 0x00001c0001027983 */ /* 0x001ea20000300800 */
[----:B------:R-:W-:Y:S01]  /*16870*/  UIADD3 UR4, UP0, UR46, 0x470, URZ ;  /* 0x000004702e047890 */ /* 0x000fe2000ff1e03f */
[----:B------:R-:W-:Y:S01]  /*16880*/  PLOP3.LUT P0, PT, PT, PT, PT, 0x80, 0x0 ;  /* 0x000000000000781c */ /* 0x000fe20003f0f070 */
[----:B------:R-:W-:Y:S01]  /*16890*/  VIADD R0, R0, 0x38850 ;  /* 0x0003885000007836 */ /* 0x000fe20000000000 */
[----:B------:R-:W-:Y:S01]  /*168a0*/  UMOV UR6, 0x0 ;  /* 0x0000000000067882 */ /* 0x000fe20000000000 */
[----:B------:R-:W-:Y:S01]  /*168b0*/  UIADD3.X UR5, URZ, UR47, URZ, UP0, !UPT ;  /* 0x0000002f3f057290 */ /* 0x000fe200087fe43f */
[----:B------:R-:W-:Y:S01]  /*168c0*/  UMOV UR7, 0x14f00000 ;  /* 0x14f0000000077882 */ /* 0x000fe20000000000 */
[----:B------:R-:W-:Y:S01]  /*168d0*/  UMOV UR10, URZ ;  /* 0x0000003f000a7c82 */ /* 0x000fe20008000000 */
[----:B--2---:R-:W-:Y:S02]  /*168e0*/  IMAD.SHL.U32 R3, R2, 0x40, RZ ;  /* 0x0000004002037824 */ /* 0x004fe400078e00ff */
[----:B------:R-:W-:-:S04]  /*168f0*/  IMAD R2, R19, 0x10000, R17 ;  /* 0x0001000013027824 */ /* 0x000fc800078e0211 */
[----:B------:R-:W-:-:S07]  /*16900*/  VIADD R4, R2, 0x400 ;  /* 0x0000040002047836 */ /* 0x000fce0000000000 */
.L_x_5346:
        /* <DEDUP_REMOVED lines=15> */
.L_x_5347:
        /* <DEDUP_REMOVED lines=15> */
.L_x_5348:
        /* <DEDUP_REMOVED lines=15> */
.L_x_5349:
        /* <DEDUP_REMOVED lines=15> */
.L_x_5350:
        /* <DEDUP_REMOVED lines=15> */
.L_x_5351:
        /* <DEDUP_REMOVED lines=15> */
.L_x_5352:
        /* <DEDUP_REMOVED lines=15> */
.L_x_5353:
        /* <DEDUP_REMOVED lines=10> */
.L_x_5341:
[----:B------:R-:W-:Y:S05]  /*17040*/  BSYNC B0 ;  /* 0x0000000000007941 */ /* 0x000fea0003800000 */
.L_x_5340:
[----:B------:R-:W-:-:S04]  /*17050*/  UIADD3 UR4, UR39, -0x2, URZ ;  /* 0xfffffffe27047890 */ /* 0x000fc8000fffe03f */
[----:B------:R-:W-:-:S06]  /*17060*/  UISETP.GE.AND UP0, UPT, UR4, UR38, UPT ;  /* 0x000000260400728c */ /* 0x000fcc000bf06270 */
[----:B------:R-:W-:-:S13]  /*17070*/  PLOP3.LUT P0, PT, PT, PT, UP0, 0x80, 0x0 ;  /* 0x000000000000781c */ /* 0x000fda0003f0f008 */
[----:B------:R-:W-:Y:S05]  /*17080*/  @!P0 BRA `(.L_x_5354) ;  /* 0x0000002800508947 */ /* 0x000fea0003800000 */
[----:B0-----:R-:W-:Y:S01]  /*17090*/  IMAD R0, RZ, RZ, -UR39 ;  /* 0x80000027ff007e24 */ /* 0x001fe2000f8e02ff */
[----:B-1----:R-:W-:-:S04]  /*170a0*/  LOP3.LUT R6, RZ, UR38, RZ, 0x33, !PT ;  /* 0x00000026ff067c12 */ /* 0x002fc8000f8e33ff */
[----:B------:R-:W-:-:S05]  /*170b0*/  VIADDMNMX R6, R0, 0x1, R6, !PT ;  /* 0x0000000100067846 */ /* 0x000fca0007800106 */
[----:B------:R-:W-:-:S05]  /*170c0*/  VIADD R0, R6, UR39 ;  /* 0x0000002706007c36 */ /* 0x000fca0008000000 */
[----:B------:R-:W-:-:S04]  /*170d0*/  LOP3.LUT R0, R0, 0x1, RZ, 0xc0, !PT ;  /* 0x0000000100007812 */ /* 0x000fc800078ec0ff */
[----:B------:R-:W-:Y:S01]  /*170e0*/  ISETP.NE.U32.AND P0, PT, R0, 0x1, PT ;  /* 0x000000010000780c */ /* 0x000fe20003f05070 */
[----:B------:R-:W-:-:S12]  /*170f0*/  IMAD.U32 R0, RZ, RZ, UR4 ;  /* 0x00000004ff007e24 */ /* 0x000fd8000f8e00ff */
[----:B------:R-:W-:Y:S05]  /*17100*/  @P0 BRA `(.L_x_5355) ;  /* 0x0000000c005c0947 */ /* 0x000fea0003800000 */
[----:B------:R-:W2:Y:S01]  /*17110*/  LDL.LU R8, [R1+0x8] ;  /* 0x0000080001087983 */ /* 0x000ea20000300800 */
[----:B------:R-:W-:Y:S01]  /*17120*/  VIADD R19, R19, 0x1 ;  /* 0x0000000113137836 */ /* 0x000fe20000000000 */
[----:B------:R-:W-:Y:S01]  /*17130*/  LOP3.LUT P2, RZ, R18, 0x2, RZ, 0xc0, !PT ;  /* 0x0000000212ff7812 */ /* 0x000fe2000784c0ff */
[----:B------:R-:W-:Y:S03]  /*17140*/  BSSY B0, `(.L_x_5356) ;  /* 0x00000d1000007945 */ /* 0x000fe60003800000 */
[----:B------:R-:W-:-:S04]  /*17150*/  ISETP.NE.AND P0, PT, R19, 0x2, PT ;  /* 0x000000021300780c */ /* 0x000fc80003f05270 */
[----:B------:R-:W-:Y:S02]  /*17160*/  SEL R2, RZ, 0x1, P0 ;  /* 0x00000001ff027807 */ /* 0x000fe40000000000 */
[----:B------:R-:W-:Y:S02]  /*17170*/  SEL R19, R19, RZ, P0 ;  /* 0x000000ff13137207 */ /* 0x000fe40000000000 */
[----:B--2---:R-:W-:-:S05]  /*17180*/  LOP3.LUT R8, R8, R2, RZ, 0x3c, !PT ;  /* 0x0000000208087212 */ /* 0x004fca00078e3cff */
[----:B------:R0:W-:Y:S01]  /*17190*/  STL [R1+0x8], R8 ;  /* 0x0000080801007387 */ /* 0x0001e20000100800 */
[----:B------:R-:W-:Y:S05]  /*171a0*/  @!P2 BRA `(.L_x_5357) ;  /* 0x0000000c0028a947 */ /* 0x000fea0003800000 */
[----:B------:R-:W-:-:S13]  /*171b0*/  LOP3.LUT P2, RZ, R18, 0x1, RZ, 0xc0, !PT ;  /* 0x0000000112ff7812 */ /* 0x000fda000784c0ff */
[----:B------:R-:W-:Y:S05]  /*171c0*/  @!P2 BRA `(.L_x_5358) ;  /* 0x000000000050a947 */ /* 0x000fea0003800000 */
[----:B------:R-:W2:Y:S01]  /*171d0*/  LDL R7, [R1+0xc] ;  /* 0x00000c0001077983 */ /* 0x000ea20000100800 */
[----:B------:R-:W1:Y:S03]  /*171e0*/  LDC R5, c[0x0][0x43c] ;  /* 0x00010f00ff057b82 */ /* 0x000e660000000800 */
[----:B------:R-:W3:Y:S01]  /*171f0*/  LDL R9, [R1] ;  /* 0x0000000001097983 */ /* 0x000ee20000100800 */
        /* <DEDUP_REMOVED lines=8> */
[----:B------:R-:W-:Y:S01]  /*17280*/  SHF.R.S32.HI R5, RZ, 0x1f, R4 ;  /* 0x0000001fff057819 */ /* 0x000fe20000011404 */
[----:B------:R-:W1:Y:S01]  /*17290*/  LDC.64 R2, c[0x0][0x418] ;  /* 0x00010600ff027b82 */ /* 0x000e620000000a00 */
[----:B--2---:R-:W-:-:S04]  /*172a0*/  IMAD R7, R7, UR4, RZ ;  /* 0x0000000407077c24 */ /* 0x004fc8000f8e02ff */
[C---:B---3--:R-:W-:Y:S02]  /*172b0*/  IMAD R7, R9.reuse, UR5, R7 ;  /* 0x0000000509077c24 */ /* 0x048fe4000f8e0207 */
[----:B------:R-:W-:-:S04]  /*172c0*/  IMAD.WIDE.U32 R4, R9, UR4, R4 ;  /* 0x0000000409047c25 */ /* 0x000fc8000f8e0004 */
[----:B------:R-:W-:Y:S01]  /*172d0*/  IMAD.IADD R7, R7, 0x1, R5 ;  /* 0x0000000107077824 */ /* 0x000fe200078e0205 */
[----:B-1----:R-:W-:-:S04]  /*172e0*/  LEA R2, P0, R4, R2, 0x2 ;  /* 0x0000000204027211 */ /* 0x002fc800078010ff */
[----:B------:R-:W-:-:S05]  /*172f0*/  LEA.HI.X R3, R4, R3, R7, 0x2, P0 ;  /* 0x0000000304037211 */ /* 0x000fca00000f1407 */
[----:B------:R1:W5:Y:S04]  /*17300*/  LDG.E R16, desc[UR44][R2.64] ;  /* 0x0000002c02107981 */ /* 0x000368000c1e1900 */
.L_x_5358:
        /* <DEDUP_REMOVED lines=8> */
.L_x_5465:
[----:B------:R-:W-:Y:S05]  /*17390*/  BSYNC B1 ;  /* 0x0000000000017941 */ /* 0x000fea0003800000 */
.L_x_5359:
        /* <DEDUP_REMOVED lines=9> */
.L_x_5362:
[----:B------:R-:W-:Y:S05]  /*17430*/  BSYNC B1 ;  /* 0x0000000000017941 */ /* 0x000fea0003800000 */
.L_x_5361:
        /* <DEDUP_REMOVED lines=11> */
.L_x_5363:
        /* <DEDUP_REMOVED lines=13> */
.L_x_5466:
[----:B------:R-:W-:Y:S05]  /*175c0*/  BSYNC B1 ;  /* 0x0000000000017941 */ /* 0x000fea0003800000 */
.L_x_5364:
[----:B------:R-:W-:Y:S01]  /*175d0*/  BSSY B1, `(.L_x_5366) ;  /* 0x000000b000017945 */ /* 0x000fe20003800000 */
[----:B0-----:R-:W-:Y:S02]  /*175e0*/  IMAD.MOV.U32 R8, RZ, RZ, 0x0 ;  /* 0x00000000ff087424 */ /* 0x001fe400078e00ff */
[----:B------:R-:W-:Y:S01]  /*175f0*/  IMAD.MOV.U32 R9, RZ, RZ, 0x14f00000 ;  /* 0x14f00000ff097424 */ /* 0x000fe200078e00ff */
        /* <DEDUP_REMOVED lines=8> */
.L_x_5367:
[----:B------:R-:W-:Y:S05]  /*17680*/  BSYNC B1 ;  /* 0x0000000000017941 */ /* 0x000fea0003800000 */
.L_x_5366:
[----:B------:R-:W-:Y:S01]  /*17690*/  R2UR UR10, R7 ;  /* 0x00000000070a72ca */ /* 0x000fe200000e0000 */
[----:B-12---:R-:W-:Y:S01]  /*176a0*/  IMAD R2, R19, 0x10000, R17 ;  /* 0x0001000013027824 */ /* 0x006fe200078e0211 */
[----:B------:R-:W-:Y:S01]  /*176b0*/  R2UR UR6, R8 ;  /* 0x00000000080672ca */ /* 0x000fe200000e0000 */
[----:B------:R-:W-:Y:S01]  /*176c0*/  UIADD3 UR4, UP0, UR46, 0x470, URZ ;  /* 0x000004702e047890 */ /* 0x000fe2000ff1e03f */
[----:B------:R-:W-:Y:S01]  /*176d0*/  R2UR UR7, R9 ;  /* 0x00000000090772ca */ /* 0x000fe200000e0000 */
[----:B------:R-:W-:Y:S01]  /*176e0*/  VIADD R3, R3, 0x38850 ;  /* 0x0003885003037836 */ /* 0x000fe20000000000 */
[----:B------:R-:W-:Y:S01]  /*176f0*/  PLOP3.LUT P0, PT, PT, PT, PT, 0x80, 0x0 ;  /* 0x000000000000781c */ /* 0x000fe20003f0f070 */
[----:B------:R-:W-:Y:S01]  /*17700*/  VIADD R4, R2, 0x400 ;  /* 0x0000040002047836 */ /* 0x000fe20000000000 */
[----:B------:R-:W-:-:S12]  /*17710*/  UIADD3.X UR5, URZ, UR47, URZ, UP0, !UPT ;  /* 0x0000002f3f057290 */ /* 0x000fd800087fe43f */
.L_x_5368:
        /* <DEDUP_REMOVED lines=15> */
.L_x_5369:
        /* <DEDUP_REMOVED lines=15> */
.L_x_5370:
        /* <DEDUP_REMOVED lines=15> */
.L_x_5371:
        /* <DEDUP_REMOVED lines=15> */
.L_x_5372:
        /* <DEDUP_REMOVED lines=15> */
.L_x_5373:
        /* <DEDUP_REMOVED lines=15> */
.L_x_5374:
        /* <DEDUP_REMOVED lines=15> */
.L_x_5375:
        /* <DEDUP_REMOVED lines=10> */
.L_x_5357:
[----:B------:R-:W-:Y:S05]  /*17e50*/  BSYNC B0 ;  /* 0x0000000000007941 */ /* 0x000fea0003800000 */
.L_x_5356:
[----:B------:R-:W-:-:S06]  /*17e60*/  UIADD3 UR4, UR39, -0x3, URZ ;  /* 0xfffffffd27047890 */ /* 0x000fcc000fffe03f */
[----:B------:R-:W-:-:S07]  /*17e70*/  IMAD.U32 R0, RZ, RZ, UR4 ;  /* 0x00000004ff007e24 */ /* 0x000fce000f8e00ff */
.L_x_5355:
[----:B------:R-:W-:Y:S01]  /*17e80*/  ULOP3.LUT UR4, URZ, UR39, URZ, 0x33, !UPT ;  /* 0x000000273f047292 */ /* 0x000fe2000f8e333f */
[----:B------:R-:W-:Y:S01]  /*17e90*/  VIADD R6, R6, 0xfffffffe ;  /* 0xfffffffe06067836 */ /* 0x000fe20000000000 */
[----:B------:R-:W-:Y:S04]  /*17ea0*/  BSSY B0, `(.L_x_5354) ;  /* 0x00001b2000007945 */ /* 0x000fe80003800000 */
[----:B------:R-:W-:-:S13]  /*17eb0*/  ISETP.NE.AND P0, PT, R6, UR4, PT ;  /* 0x0000000406007c0c */ /* 0x000fda000bf05270 */
[----:B------:R-:W-:Y:S05]  /*17ec0*/  @!P0 BRA `(.L_x_5376) ;  /* 0x0000001800bc8947 */ /* 0x000fea0003800000 */
.L_x_5417:
[----:B------:R-:W2:Y:S01]  /*17ed0*/  LDL.LU R2, [R1+0x8] ;  /* 0x0000080001027983 */ /* 0x000ea20000300800 */
[----:B------:R-:W-:Y:S01]  /*17ee0*/  LOP3.LUT P1, RZ, R18, 0x2, RZ, 0xc0, !PT ;  /* 0x0000000212ff7812 */ /* 0x000fe2000782c0ff */
[----:B------:R-:W-:Y:S01]  /*17ef0*/  VIADD R7, R19, 0x1 ;  /* 0x0000000113077836 */ /* 0x000fe20000000000 */
[----:B------:R-:W-:Y:S05]  /*17f00*/  YIELD ;  /* 0x0000000000007946 */ /* 0x000fea0003800000 */
[----:B------:R-:W-:Y:S01]  /*17f10*/  ISETP.NE.AND P0, PT, R7, 0x2, PT ;  /* 0x000000020700780c */ /* 0x000fe20003f05270 */
[----:B------:R-:W-:Y:S03]  /*17f20*/  BSSY B1, `(.L_x_5377) ;  /* 0x00000d0000017945 */ /* 0x000fe60003800000 */
[----:B------:R-:W-:-:S02]  /*17f30*/  SEL R6, RZ, 0x1, P0 ;  /* 0x00000001ff067807 */ /* 0x000fc40000000000 */
[----:B------:R-:W-:Y:S02]  /*17f40*/  SEL R7, R7, RZ, P0 ;  /* 0x000000ff07077207 */ /* 0x000fe40000000000 */
[----:B--2---:R-:W-:Y:S01]  /*17f50*/  LOP3.LUT R6, R2, R6, RZ, 0x3c, !PT ;  /* 0x0000000602067212 */ /* 0x004fe200078e3cff */
[----:B------:R-:W-:Y:S06]  /*17f60*/  @!P1 BRA `(.L_x_5378) ;  /* 0x0000000c002c9947 */ /* 0x000fec0003800000 */
[----:B------:R-:W-:Y:S01]  /*17f70*/  LOP3.LUT P1, RZ, R18, 0x1, RZ, 0xc0, !PT ;  /* 0x0000000112ff7812 */ /* 0x000fe2000782c0ff */
[----:B0-----:R-:W-:-:S12]  /*17f80*/  IMAD.MOV.U32 R8, RZ, RZ, R0 ;  /* 0x000000ffff087224 */ /* 0x001fd800078e0000 */
        /* <DEDUP_REMOVED lines=21> */
.L_x_5379:
        /* <DEDUP_REMOVED lines=8> */
.L_x_5467:
[----:B------:R-:W-:Y:S05]  /*18160*/  BSYNC B2 ;  /* 0x0000000000027941 */ /* 0x000fea0003800000 */
.L_x_5380:
        /* <DEDUP_REMOVED lines=9> */
.L_x_5383:
[----:B------:R-:W-:Y:S05]  /*18200*/  BSYNC B2 ;  /* 0x0000000000027941 */ /* 0x000fea0003800000 */
.L_x_5382:
        /* <DEDUP_REMOVED lines=11> */
.L_x_5384:
        /* <DEDUP_REMOVED lines=13> */
.L_x_5468:
[----:B------:R-:W-:Y:S05]  /*18390*/  BSYNC B2 ;  /* 0x0000000000027941 */ /* 0x000fea0003800000 */
.L_x_5385:
        /* <DEDUP_REMOVED lines=11> */
.L_x_5388:
[----:B------:R-:W-:Y:S05]  /*18450*/  BSYNC B2 ;  /* 0x0000000000027941 */ /* 0x000fea0003800000 */
.L_x_5387:
        /* <DEDUP_REMOVED lines=9> */
.L_x_5389:
        /* <DEDUP_REMOVED lines=15> */
.L_x_5390:
        /* <DEDUP_REMOVED lines=15> */
.L_x_5391:
        /* <DEDUP_REMOVED lines=15> */
.L_x_5392:
        /* <DEDUP_REMOVED lines=15> */
.L_x_5393:
        /* <DEDUP_REMOVED lines=15> */
.L_x_5394:
        /* <DEDUP_REMOVED lines=15> */
.L_x_5395:
        /* <DEDUP_REMOVED lines=15> */
.L_x_5396:
        /* <DEDUP_REMOVED lines=10> */
.L_x_5378:
[----:B------:R-:W-:Y:S05]  /*18c20*/  BSYNC B1 ;  /* 0x0000000000017941 */ /* 0x000fea0003800000 */
.L_x_5377:
[----:B------:R-:W-:Y:S01]  /*18c30*/  VIADD R7, R7, 0x1 ;  /* 0x0000000107077836 */ /* 0x000fe20000000000 */
[----:B------:R-:W-:Y:S01]  /*18c40*/  LOP3.LUT P2, RZ, R18, 0x2, RZ, 0xc0, !PT ;  /* 0x0000000212ff7812 */ /* 0x000fe2000784c0ff */
[----:B------:R-:W-:Y:S03]  /*18c50*/  BSSY B1, `(.L_x_5397) ;  /* 0x00000d3000017945 */ /* 0x000fe60003800000 */
[----:B------:R-:W-:-:S04]  /*18c60*/  ISETP.NE.AND P0, PT, R7, 0x2, PT ;  /* 0x000000020700780c */ /* 0x000fc80003f05270 */
[----:B------:R-:W-:Y:S02]  /*18c70*/  SEL R2, RZ, 0x1, P0 ;  /* 0x00000001ff027807 */ /* 0x000fe40000000000 */
[----:B------:R-:W-:Y:S02]  /*18c80*/  SEL R19, R7, RZ, P0 ;  /* 0x000000ff07137207 */ /* 0x000fe40000000000 */
[----:B0-----:R-:W-:Y:S01]  /*18c90*/  LOP3.LUT R8, R6, R2, RZ, 0x3c, !PT ;  /* 0x0000000206087212 */ /* 0x001fe200078e3cff */
[----:B------:R-:W-:-:S04]  /*18ca0*/  VIADD R6, R0, 0xffffffff ;  /* 0xffffffff00067836 */ /* 0x000fc80000000000 */
[----:B------:R0:W-:Y:S01]  /*18cb0*/  STL [R1+0x8], R8 ;  /* 0x0000080801007387 */ /* 0x0001e20000100800 */
[----:B------:R-:W-:Y:S05]  /*18cc0*/  @!P2 BRA `(.L_x_5398) ;  /* 0x0000000c002ca947 */ /* 0x000fea0003800000 */
[----:B------:R-:W-:Y:S01]  /*18cd0*/  LOP3.LUT P2, RZ, R18, 0x1, RZ, 0xc0, !PT ;  /* 0x0000000112ff7812 */ /* 0x000fe2000784c0ff */
[----:B------:R-:W-:-:S12]  /*18ce0*/  IMAD.MOV.U32 R7, RZ, RZ, R6 ;  /* 0x000000ffff077224 */ /* 0x000fd800078e0006 */
        /* <DEDUP_REMOVED lines=21> */
.L_x_5399:
        /* <DEDUP_REMOVED lines=8> */
.L_x_5469:
[----:B------:R-:W-:Y:S05]  /*18ec0*/  BSYNC B2 ;  /* 0x0000000000027941 */ /* 0x000fea0003800000 */
.L_x_5400:
        /* <DEDUP_REMOVED lines=9> */
.L_x_5403:
[----:B------:R-:W-:Y:S05]  /*18f60*/  BSYNC B2 ;  /* 0x0000000000027941 */ /* 0x000fea0003800000 */
.L_x_5402:
        /* <DEDUP_REMOVED lines=11> */
.L_x_5404:
        /* <DEDUP_REMOVED lines=10> */
[----:B------:R-:W0:Y:S01]  /*190c0*/  SYNCS.PHASECHK.TRANS64.TRYWAIT P0, [R4+URZ+0x38860], R2 ;  /* 0x03886002040075a7 */ /* 0x000e22000800017f */
[----:B------:R-:W-:Y:S04]  /*190d0*/  BSSY B2, `(.L_x_5405) ;  /* 0x0000002000027945 */ /* 0x000fe80003800000 */
[----:B0-----:R-:W-:Y:S05]  /*190e0*/  @!P0 BRA `(.L_x_5406) ;  /* 0x0000002400708947 */ /* 0x001fea0003800000 */
.L_x_5470:
[----:B------:R-:W-:Y:S05]  /*190f0*/  BSYNC B2 ;  /* 0x0000000000027941 */ /* 0x000fea0003800000 */
.L_x_5405:
        /* <DEDUP_REMOVED lines=11> */
.L_x_5408:
[----:B------:R-:W-:Y:S05]  /*191b0*/  BSYNC B2 ;  /* 0x0000000000027941 */ /* 0x000fea0003800000 */
.L_x_5407:
        /* <DEDUP_REMOVED lines=9> */
.L_x_5409:
        /* <DEDUP_REMOVED lines=15> */
.L_x_5410:
        /* <DEDUP_REMOVED lines=15> */
.L_x_5411:
        /* <DEDUP_REMOVED lines=15> */
.L_x_5412:
        /* <DEDUP_REMOVED lines=15> */
.L_x_5413:
        /* <DEDUP_REMOVED lines=15> */
.L_x_5414:
        /* <DEDUP_REMOVED lines=15> */
.L_x_5415:
        /* <DEDUP_REMOVED lines=15> */
.L_x_5416:
        /* <DEDUP_REMOVED lines=10> */
.L_x_5398:
[----:B------:R-:W-:Y:S05]  /*19980*/  BSYNC B1 ;  /* 0x0000000000017941 */ /* 0x000fea0003800000 */
.L_x_5397:
[----:B------:R-:W-:Y:S01]  /*19990*/  ISETP.GT.AND P0, PT, R6, UR38, PT ;  /* 0x0000002606007c0c */ /* 0x000fe2000bf04270 */
[----:B------:R-:W-:-:S12]  /*199a0*/  VIADD R0, R0, 0xfffffffe ;  /* 0xfffffffe00007836 */ /* 0x000fd80000000000 */
[----:B------:R-:W-:Y:S05]  /*199b0*/  @P0 BRA `(.L_x_5417) ;  /* 0xffffffe400440947 */ /* 0x000fea000383ffff */
.L_x_5376:
[----:B------:R-:W-:Y:S05]  /*199c0*/  BSYNC B0 ;  /* 0x0000000000007941 */ /* 0x000fea0003800000 */
.L_x_5354:
[----:B------:R-:W2:Y:S01]  /*199d0*/  LDL.LU R2, [R1+0x8] ;  /* 0x0000080001027983 */ /* 0x000ea20000300800 */
        /* <DEDUP_REMOVED lines=8> */
[----:B------:R0:W-:Y:S02]  /*19a60*/  STL [R1+0x8], R2 ;  /* 0x0000080201007387 */ /* 0x0001e40000100800 */
[----:B------:R-:W-:Y:S05]  /*19a70*/  @P2 BRA `(.L_x_5419) ;  /* 0x0000000000342947 */ /* 0x000fea0003800000 */
[----:B0-----:R-:W0:Y:S01]  /*19a80*/  S2R R2, SR_LANEID ;  /* 0x0000000000027919 */ /* 0x001e220000000000 */
[----:B------:R-:W-:Y:S01]  /*19a90*/  VOTEU.ANY UR4, UPT, PT ;  /* 0x0000000000047886 */ /* 0x000fe200038e0100 */
[----:B------:R-:W2:Y:S01]  /*19aa0*/  LDC.64 R4, c[0x0][0xd80] ;  /* 0x00036000ff047b82 */ /* 0x000ea20000000a00 */
        /* <DEDUP_REMOVED lines=8> */
[----:B--2---:R-:W-:-:S05]  /*19b30*/  IADD3 R0, R2, UR41, R0 ;  /* 0x0000002902007c10 */ /* 0x004fca000fffe000 */
[----:B------:R2:W-:Y:S02]  /*19b40*/  STL [R1+0x10], R0 ;  /* 0x0000100001007387 */ /* 0x0005e40000100800 */
.L_x_5419:
[----:B------:R-:W-:Y:S05]  /*19b50*/  BSYNC B0 ;  /* 0x0000000000007941 */ /* 0x000fea0003800000 */
.L_x_5418:
[----:B------:R-:W-:-:S07]  /*19b60*/  SEL R19, R19, RZ, P0 ;  /* 0x000000ff13137207 */ /* 0x000fce0000000000 */
.L_x_5316:
[----:B------:R-:W-:Y:S05]  /*19b70*/  BSYNC B7 ;  /* 0x0000000000077941 */ /* 0x000fea0003800000 */
.L_x_5314:
[----:B------:R3:W5:Y:S01]  /*19b80*/  LDL R3, [R1+0x10] ;  /* 0x0000100001037983 */ /* 0x0007620000100800 */
[----:B------:R-:W-:-:S13]  /*19b90*/  LOP3.LUT P0, RZ, R18, 0x80, RZ, 0xc0, !PT ;  /* 0x0000008012ff7812 */ /* 0x000fda000780c0ff */
[----:B---3--:R-:W-:Y:S05]  /*19ba0*/  @!P0 BRA `(.L_x_5420) ;  /* 0x0000000000288947 */ /* 0x008fea0003800000 */
[----:B------:R-:W-:Y:S05]  /*19bb0*/  WARPSYNC.ALL ;  /* 0x0000000000007948 */ /* 0x000fea0003800000 */
[----:B------:R-:W3:Y:S08]  /*19bc0*/  S2UR UR5, SR_CgaCtaId ;  /* 0x00000000000579c3 */ /* 0x000ef00000008800 */
[----:B------:R-:W-:Y:S06]  /*19bd0*/  BAR.SYNC.DEFER_BLOCKING 0x5, 0x180 ;  /* 0x0146000000007b1d */ /* 0x000fec0000010000 */
[----:B------:R-:W-:-:S02]  /*19be0*/  UMOV UR4, 0x400 ;  /* 0x0000040000047882 */ /* 0x000fc40000000000 */
[----:B---3--:R-:W-:-:S06]  /*19bf0*/  ULEA UR4, UR5, UR4, 0x18 ;  /* 0x0000000405047291 */ /* 0x008fcc000f8ec03f */
[----:B------:R-:W-:-:S05]  /*19c00*/  IMAD.U32 R17, RZ, RZ, UR4 ;  /* 0x00000004ff117e24 */ /* 0x000fca000f8e00ff */
[----:B-----5:R-:W3:Y:S04]  /*19c10*/  LDS R3, [R17+0x388d0] ;  /* 0x0388d00011037984 */ /* 0x020ee80000000800 */
[----:B---3--:R3:W-:Y:S01]  /*19c20*/  STL [R1+0x10], R3 ;  /* 0x0000100301007387 */ /* 0x0087e20000100800 */
[----:B------:R-:W-:Y:S06]  /*19c30*/  BAR.ARV 0x4, 0x180 ;  /* 0x0106000000007b1d */ /* 0x000fec0000002000 */
[----:B------:R-:W-:Y:S05]  /*19c40*/  BRA `(.L_x_5421) ;  /* 0x00000000002c7947 */ /* 0x000fea0003800000 */
.L_x_5420:
[----:B------:R-:W-:-:S03]  /*19c50*/  UMOV UR4, 0xffffffff ;  /* 0xffffffff00047882 */ /* 0x000fc60000000000 */
[----:B------:R-:W-:Y:S05]  /*19c60*/  BRA.DIV UR4, `(.L_x_5422) ;  /* 0x0000001a04a47947 */ /* 0x000fea000b800000 */
[----:B-----5:R3:W4:Y:S02]  /*19c70*/  SHFL.IDX PT, R14, R3, RZ, 0x1f ;  /* 0x00001fff030e7589 */ /* 0x02072400000e0000 */
.L_x_5473:
[----:B0-2---:R-:W0:Y:S01]  /*19c80*/  @!P2 S2R R0, SR_CgaCtaId ;  /* 0x000000000000a919 */ /* 0x005e220000008800 */
[----:B------:R-:W-:Y:S05]  /*19c90*/  WARPSYNC.ALL ;  /* 0x0000000000007948 */ /* 0x000fea0003800000 */
[----:B------:R-:W-:Y:S01]  /*19ca0*/  BAR.SYNC.DEFER_BLOCKING 0x4, 0x180 ;  /* 0x0106000000007b1d */ /* 0x000fe20000010000 */
[----:B------:R-:W-:-:S05]  /*19cb0*/  @!P2 MOV R2, 0x400 ;  /* 0x000004000002a802 */ /* 0x000fca0000000f00 */
[----:B----4-:R4:W-:Y:S01]  /*19cc0*/  STL [R1+0x10], R14 ;  /* 0x0000100e01007387 */ /* 0x0109e20000100800 */
[----:B0-----:R-:W-:-:S05]  /*19cd0*/  @!P2 LEA R17, R0, R2, 0x18 ;  /* 0x000000020011a211 */ /* 0x001fca00078ec0ff */
[----:B------:R4:W-:Y:S01]  /*19ce0*/  @!P2 STS [R17+0x388d0], R3 ;  /* 0x0388d0031100a388 */ /* 0x0009e20000000800 */
[----:B------:R-:W-:Y:S06]  /*19cf0*/  BAR.ARV 0x5, 0x180 ;  /* 0x0146000000007b1d */ /* 0x000fec0000002000 */
.L_x_5421:
[----:B0-2---:R-:W2:Y:S01]  /*19d00*/  LDL R0, [R1+0x10] ;  /* 0x0000100001007983 */ /* 0x005ea20000100800 */
[----:B------:R-:W-:Y:S02]  /*19d10*/  ULDC UR4, c[0x0][0xd38] ;  /* 0x00034e0000047ab9 */ /* 0x000fe40000000800 */
[----:B--2---:R-:W-:-:S13]  /*19d20*/  ISETP.GE.AND P0, PT, R0, UR4, PT ;  /* 0x0000000400007c0c */ /* 0x004fda000bf06270 */
[----:B------:R-:W-:Y:S05]  /*19d30*/  @!P0 BRA `(.L_x_5423) ;  /* 0xffffff9c006c8947 */ /* 0x000fea000383ffff */
.L_x_5305:
[----:B------:R-:W2:Y:S01]  /*19d40*/  LDL.LU R0, [R1+0x28] ;  /* 0x0000280001007983 */ /* 0x000ea20000300800 */
[----:B------:R-:W-:Y:S01]  /*19d50*/  BSSY B0, `(.L_x_5424) ;  /* 0x000000b000007945 */ /* 0x000fe20003800000 */
[----:B------:R-:W5:Y:S01]  /*19d60*/  S2R R5, SR_CgaCtaId ;  /* 0x0000000000057919 */ /* 0x000f620000008800 */
[----:B--2---:R-:W-:-:S05]  /*19d70*/  VIADD R0, R0, 0x1 ;  /* 0x0000000100007836 */ /* 0x004fca0000000000 */
[----:B0-----:R-:W-:-:S04]  /*19d80*/  LEA.HI R2, R0, R0, RZ, 0x1 ;  /* 0x0000000000027211 */ /* 0x001fc800078f08ff */
[----:B---34-:R-:W-:-:S05]  /*19d90*/  LOP3.LUT R3, R2, 0xfffffffe, RZ, 0xc0, !PT ;  /* 0xfffffffe02037812 */ /* 0x018fca00078ec0ff */
[----:B------:R-:W-:Y:S01]  /*19da0*/  IMAD.IADD R3, R0, 0x1, -R3 ;  /* 0x0000000100037824 */ /* 0x000fe200078e0a03 */
[----:B------:R-:W-:-:S04]  /*19db0*/  MOV R0, 0x400 ;  /* 0x0000040000007802 */ /* 0x000fc80000000f00 */
[----:B-----5:R-:W-:Y:S02]  /*19dc0*/  LEA R0, R5, R0, 0x18 ;  /* 0x0000000005007211 */ /* 0x020fe400078ec0ff */
[----:B------:R-:W-:-:S04]  /*19dd0*/  SHF.L.U32 R3, R3, 0x1f, RZ ;  /* 0x0000001f03037819 */ /* 0x000fc800000006ff */
[----:B------:R-:W0:Y:S02]  /*19de0*/  SYNCS.PHASECHK.TRANS64.TRYWAIT P0, [R0+URZ+0x38820], R3 ;  /* 0x03882003000075a7 */ /* 0x000e24000800017f */
[----:B0-----:R-:W-:Y:S05]  /*19df0*/  @!P0 BRA `(.L_x_5425) ;  /* 0x0000001800688947 */ /* 0x001fea0003800000 */
.L_x_5474:
[----:B------:R-:W-:Y:S05]  /*19e00*/  BSYNC B0 ;  /* 0x0000000000007941 */ /* 0x000fea0003800000 */
.L_x_5424:
[----:B------:R-:W-:-:S03]  /*19e10*/  UMOV UR4, 0xffffffff ;  /* 0xffffffff00047882 */ /* 0x000fc60000000000 */
[----:B------:R-:W-:Y:S05]  /*19e20*/  BRA.DIV UR4, `(.L_x_5426) ;  /* 0x0000001a04707947 */ /* 0x000fea000b800000 */
[----:B------:R-:W2:Y:S02]  /*19e30*/  S2R R2, SR_TID.X ;  /* 0x0000000000027919 */ /* 0x000ea40000002100 */
[----:B--2---:R-:W-:-:S04]  /*19e40*/  SHF.R.U32.HI R2, RZ, 0x5, R2 ;  /* 0x00000005ff027819 */ /* 0x004fc80000011602 */
[----:B------:R-:W-:-:S05]  /*19e50*/  LOP3.LUT R2, R2, 0x3, RZ, 0xc0, !PT ;  /* 0x0000000302027812 */ /* 0x000fca00078ec0ff */
[----:B------:R2:W3:Y:S02]  /*19e60*/  SHFL.IDX PT, R14, R2, RZ, 0x1f ;  /* 0x00001fff020e7589 */ /* 0x0004e400000e0000 */
.L_x_5477:
[----:B---3--:R-:W-:Y:S01]  /*19e70*/  ISETP.NE.AND P0, PT, R14, RZ, PT ;  /* 0x000000ff0e00720c */ /* 0x008fe20003f05270 */
[----:B------:R-:W-:-:S12]  /*19e80*/  BSSY B0, `(.L_x_5427) ;  /* 0x0000025000007945 */ /* 0x000fd80003800000 */
[----:B------:R-:W-:Y:S05]  /*19e90*/  @P0 BRA `(.L_x_5428) ;  /* 0x00000000008c0947 */ /* 0x000fea0003800000 */
[----:B------:R-:W-:-:S03]  /*19ea0*/  UMOV UR4, 0xffffffff ;  /* 0xffffffff00047882 */ /* 0x000fc60000000000 */
[----:B------:R-:W-:Y:S05]  /*19eb0*/  BRA.DIV UR4, `(.L_x_5429) ;  /* 0x0000001a04807947 */ /* 0x000fea000b800000 */
[----:B------:R-:W-:-:S13]  /*19ec0*/  ELECT P6, URZ, PT ;  /* 0x00000000003f782f */ /* 0x000fda00038c0000 */
.L_x_5480:
[----:B------:R-:W-:Y:S05]  /*19ed0*/  @!P6 BRA `(.L_x_5428) ;  /* 0x00000000007ce947 */ /* 0x000fea0003800000 */
[----:B--2---:R-:W2:Y:S02]  /*19ee0*/  LDL.LU R2, [R1+0x40] ;  /* 0x0000400001027983 */ /* 0x004ea40000300800 */
[----:B--2---:R-:W-:-:S04]  /*19ef0*/  LOP3.LUT R2, R2, 0x2, RZ, 0xfc, !PT ;  /* 0x0000000202027812 */ /* 0x004fc800078efcff */
[----:B------:R-:W-:-:S13]  /*19f00*/  ISETP.NE.AND P2, PT, R2, 0x3, PT ;  /* 0x000000030200780c */ /* 0x000fda0003f45270 */
[----:B------:R-:W-:Y:S05]  /*19f10*/  @!P2 BRA `(.L_x_5430) ;  /* 0x000000000004a947 */ /* 0x000fea0003800000 */
[----:B------:R-:W-:Y:S01]  /*19f20*/  BPT.TRAP 0x1 ;  /* 0x000000040000795c */ /* 0x000fe20000300000 */
.L_x_5430:
[----:B------:R-:W2:Y:S01]  /*19f30*/  LDL.LU R7, [R1+0x8] ;  /* 0x0000080001077983 */ /* 0x000ea20000300800 */
[----:B------:R-:W-:Y:S02]  /*19f40*/  VIADD R2, R0, 0x38840 ;  /* 0x0003884000027836 */ /* 0x000fe40000000000 */
[C---:B0-----:R-:W-:Y:S02]  /*19f50*/  VIADD R3, R19.reuse, 0x1 ;  /* 0x0000000113037836 */ /* 0x041fe40000000000 */
[----:B-1----:R-:W-:-:S03]  /*19f60*/  IMAD R6, R19, 0x8, R2 ;  /* 0x0000000813067824 */ /* 0x002fc600078e0202 */
        /* <DEDUP_REMOVED lines=9> */
.L_x_5481:
[----:B------:R-:W1:Y:S02]  /*1a000*/  SYNCS.PHASECHK.TRANS64.TRYWAIT P0, [R7+URZ], R2 ;  /* 0x00000002070075a7 */ /* 0x000e64000800017f */
[----:B-1----:R-:W-:Y:S05]  /*1a010*/  @!P0 BRA `(.L_x_5432) ;  /* 0x00000018005c8947 */ /* 0x002fea0003800000 */
.L_x_5482:
[----:B------:R-:W-:Y:S05]  /*1a020*/  @!P2 BRA `(.L_x_5433) ;  /* 0x000000000004a947 */ /* 0x000fea0003800000 */
[----:B------:R-:W-:Y:S01]  /*1a030*/  BPT.TRAP 0x1 ;  /* 0x000000040000795c */ /* 0x000fe20000300000 */
.L_x_5433:
[----:B------:R-:W-:-:S04]  /*1a040*/  VIADD R0, R0, 0x38860 ;  /* 0x0003886000007836 */ /* 0x000fc80000000000 */
[----:B------:R-:W-:-:S04]  /*1a050*/  IMAD R4, R19, 0x8, R0 ;  /* 0x0000000813047824 */ /* 0x000fc800078e0200 */
[----:B------:R-:W2:Y:S02]  /*1a060*/  SYNCS.PHASECHK.TRANS64.TRYWAIT P0, [R4+URZ], R5 ;  /* 0x00000005040075a7 */ /* 0x000ea4000800017f */
[----:B--2---:R-:W-:Y:S05]  /*1a070*/  @!P0 BRA `(.L_x_5434) ;  /* 0x0000001800588947 */ /* 0x004fea0003800000 */
.L_x_5483:
[----:B------:R-:W-:-:S07]  /*1a080*/  IMAD R3, R3, 0x8, R0 ;  /* 0x0000000803037824 */ /* 0x000fce00078e0200 */
.L_x_5435:
[----:B---3--:R3:W4:Y:S02]  /*1a090*/  SYNCS.PHASECHK.TRANS64.TRYWAIT P0, [R3+URZ], R2 ;  /* 0x00000002030075a7 */ /* 0x008724000800017f */
[----:B----4-:R-:W-:Y:S05]  /*1a0a0*/  @!P0 NANOSLEEP.SYNCS 0x989680 ;  /* 0x009896800000895d */ /* 0x010fea0003900000 */
[----:B------:R-:W4:Y:S02]  /*1a0b0*/  @!P0 SYNCS.PHASECHK.TRANS64 P0, [R3+URZ], R2 ;  /* 0x00000002030085a7 */ /* 0x000f24000800007f */
[----:B----4-:R-:W-:Y:S05]  /*1a0c0*/  @!P0 BRA `(.L_x_5435) ;  /* 0xfffffffc00f08947 */ /* 0x010fea000383ffff */
.L_x_5428:
[----:B------:R-:W-:Y:S05]  /*1a0d0*/  BSYNC B0 ;  /* 0x0000000000007941 */ /* 0x000fea0003800000 */
.L_x_5427:
[----:B------:R-:W-:Y:S05]  /*1a0e0*/  EXIT ;  /* 0x000000000000794d */ /* 0x000fea0003800000 */
.L_x_5224:
[----:B0-----:R-:W-:-:S04]  /*1a0f0*/  IMAD.U32 R3, RZ, RZ, UR37 ;  /* 0x00000025ff037e24 */ /* 0x001fc8000f8e00ff */
[----:B------:R0:W1:Y:S03]  /*1a100*/  SYNCS.PHASECHK.TRANS64.TRYWAIT P1, [R3+URZ+0x38800], R4 ;  /* 0x03880004030075a7 */ /* 0x000066000802017f */
[----:B-1----:R-:W-:Y:S05]  /*1a110*/  @!P1 NANOSLEEP.SYNCS 0x989680 ;  /* 0x009896800000995d */ /* 0x002fea0003900000 */
[----:B------:R-:W1:Y:S02]  /*1a120*/  @!P1 SYNCS.PHASECHK.TRANS64 P1, [R3+URZ+0x38800], R4 ;  /* 0x03880004030095a7 */ /* 0x000e64000802007f */
[----:B-1----:R-:W-:Y:S05]  /*1a130*/  @!P1 BRA `(.L_x_5224) ;  /* 0xfffffffc00ec9947 */ /* 0x002fea000383ffff */
[----:B------:R-:W-:Y:S05]  /*1a140*/  BRA `(.L_x_5436) ;  /* 0xfffffe9c00487947 */ /* 0x000fea000383ffff */
.L_x_5228:
[----:B-1----:R1:W2:Y:S02]  /*1a150*/  SYNCS.PHASECHK.TRANS64.TRYWAIT P1, [R3+URZ+0x38830], R6 ;  /* 0x03883006030075a7 */ /* 0x0022a4000802017f */
[----:B--2---:R-:W-:Y:S05]  /*1a160*/  @!P1 NANOSLEEP.SYNCS 0x989680 ;  /* 0x009896800000995d */ /* 0x004fea0003900000 */
[----:B------:R-:W2:Y:S02]  /*1a170*/  @!P1 SYNCS.PHASECHK.TRANS64 P1, [R3+URZ+0x38830], R6 ;  /* 0x03883006030095a7 */ /* 0x000ea4000802007f */
[----:B--2---:R-:W-:Y:S05]  /*1a180*/  @!P1 BRA `(.L_x_5228) ;  /* 0xfffffffc00f09947 */ /* 0x004fea000383ffff */
[----:B------:R-:W-:Y:S05]  /*1a190*/  BRA `(.L_x_5227) ;  /* 0xfffffe9c00607947 */ /* 0x000fea000383ffff */
.L_x_5229:
[----:B--2---:R-:W-:-:S04]  /*1a1a0*/  IMAD.U32 R5, RZ, RZ, UR37 ;  /* 0x00000025ff057e24 */ /* 0x004fc8000f8e00ff */
[----:B------:R2:W3:Y:S03]  /*1a1b0*/  SYNCS.PHASECHK.TRANS64.TRYWAIT P1, [R5+URZ+0x38810], R4 ;  /* 0x03881004050075a7 */ /* 0x0004e6000802017f */
[----:B---3--:R-:W-:Y:S05]  /*1a1c0*/  @!P1 NANOSLEEP.SYNCS 0x989680 ;  /* 0x009896800000995d */ /* 0x008fea0003900000 */
[----:B------:R-:W3:Y:S02]  /*1a1d0*/  @!P1 SYNCS.PHASECHK.TRANS64 P1, [R5+URZ+0x38810], R4 ;  /* 0x03881004050095a7 */ /* 0x000ee4000802007f */
[----:B---3--:R-:W-:Y:S05]  /*1a1e0*/  @!P1 BRA `(.L_x_5229) ;  /* 0xfffffffc00ec9947 */ /* 0x008fea000383ffff */
[----:B------:R-:W-:Y:S05]  /*1a1f0*/  BRA `(.L_x_5437) ;  /* 0xfffffe9c00e87947 */ /* 0x000fea000383ffff */
.L_x_5233:
[----:B----4-:R4:W0:Y:S02]  /*1a200*/  SYNCS.PHASECHK.TRANS64.TRYWAIT P1, [R3+URZ+0x38850], R6 ;  /* 0x03885006030075a7 */ /* 0x010824000802017f */
[----:B0-----:R-:W-:Y:S05]  /*1a210*/  @!P1 NANOSLEEP.SYNCS 0x989680 ;  /* 0x009896800000995d */ /* 0x001fea0003900000 */
[----:B------:R-:W0:Y:S02]  /*1a220*/  @!P1 SYNCS.PHASECHK.TRANS64 P1, [R3+URZ+0x38850], R6 ;  /* 0x03885006030095a7 */ /* 0x000e24000802007f */
[----:B0-----:R-:W-:Y:S05]  /*1a230*/  @!P1 BRA `(.L_x_5233) ;  /* 0xfffffffc00f09947 */ /* 0x001fea000383ffff */
[----:B------:R-:W-:Y:S05]  /*1a240*/  BRA `(.L_x_5232) ;  /* 0xfffffe9c00f47947 */ /* 0x000fea000383ffff */
.L_x_5249:
[----:B-1----:R-:W-:-:S04]  /*1a250*/  IMAD.U32 R9, RZ, RZ, UR5 ;  /* 0x00000005ff097e24 */ /* 0x002fc8000f8e00ff */
[----:B------:R1:W2:Y:S03]  /*1a260*/  SYNCS.PHASECHK.TRANS64.TRYWAIT P2, [R9+URZ+0x38830], R8 ;  /* 0x03883008090075a7 */ /* 0x0002a6000804017f */
[----:B--2---:R-:W-:Y:S05]  /*1a270*/  @!P2 NANOSLEEP.SYNCS 0x989680 ;  /* 0x009896800000a95d */ /* 0x004fea0003900000 */
[----:B------:R-:W2:Y:S02]  /*1a280*/  @!P2 SYNCS.PHASECHK.TRANS64 P2, [R9+URZ+0x38830], R8 ;  /* 0x038830080900a5a7 */ /* 0x000ea4000804007f */
[----:B--2---:R-:W-:Y:S05]  /*1a290*/  @!P2 BRA `(.L_x_5249) ;  /* 0xfffffffc00eca947 */ /* 0x004fea000383ffff */
[----:B------:R-:W-:Y:S05]  /*1a2a0*/  BRA `(.L_x_5248) ;  /* 0xfffffecc00707947 */ /* 0x000fea000383ffff */
.L_x_5253:
[----:B-1----:R-:W-:-:S04]  /*1a2b0*/  IMAD.U32 R9, RZ, RZ, UR5 ;  /* 0x00000005ff097e24 */ /* 0x002fc8000f8e00ff */
[----:B------:R1:W3:Y:S03]  /*1a2c0*/  SYNCS.PHASECHK.TRANS64.TRYWAIT P2, [R9+URZ+0x38850], R8 ;  /* 0x03885008090075a7 */ /* 0x0002e6000804017f */
[----:B---3--:R-:W-:Y:S05]  /*1a2d0*/  @!P2 NANOSLEEP.SYNCS 0x989680 ;  /* 0x009896800000a95d */ /* 0x008fea0003900000 */
[----:B------:R-:W3:Y:S02]  /*1a2e0*/  @!P2 SYNCS.PHASECHK.TRANS64 P2, [R9+URZ+0x38850], R8 ;  /* 0x038850080900a5a7 */ /* 0x000ee4000804007f */
[----:B---3--:R-:W-:Y:S05]  /*1a2f0*/  @!P2 BRA `(.L_x_5253) ;  /* 0xfffffffc00eca947 */ /* 0x008fea000383ffff */
[----:B------:R-:W-:Y:S05]  /*1a300*/  BRA `(.L_x_5252) ;  /* 0xfffffecc00cc7947 */ /* 0x000fea000383ffff */
.L_x_5270:
[----:B-1----:R-:W-:-:S04]  /*1a310*/  IMAD.U32 R6, RZ, RZ, UR5 ;  /* 0x00000005ff067e24 */ /* 0x002fc8000f8e00ff */
[----:B------:R1:W2:Y:S03]  /*1a320*/  SYNCS.PHASECHK.TRANS64.TRYWAIT P3, [R6+URZ+0x38830], R5 ;  /* 0x03883005060075a7 */ /* 0x0002a6000806017f */
[----:B--2---:R-:W-:Y:S05]  /*1a330*/  @!P3 NANOSLEEP.SYNCS 0x989680 ;  /* 0x009896800000b95d */ /* 0x004fea0003900000 */
[----:B------:R-:W2:Y:S02]  /*1a340*/  @!P3 SYNCS.PHASECHK.TRANS64 P3, [R6+URZ+0x38830], R5 ;  /* 0x038830050600b5a7 */ /* 0x000ea4000806007f */
[----:B--2---:R-:W-:Y:S05]  /*1a350*/  @!P3 BRA `(.L_x_5270) ;  /* 0xfffffffc00ecb947 */ /* 0x004fea000383ffff */
[----:B------:R-:W-:Y:S05]  /*1a360*/  BRA `(.L_x_5269) ;  /* 0xffffff0000f47947 */ /* 0x000fea000383ffff */
.L_x_5274:
[----:B-1----:R-:W-:-:S04]  /*1a370*/  IMAD.U32 R6, RZ, RZ, UR5 ;  /* 0x00000005ff067e24 */ /* 0x002fc8000f8e00ff */
[----:B------:R1:W3:Y:S03]  /*1a380*/  SYNCS.PHASECHK.TRANS64.TRYWAIT P3, [R6+URZ+0x38850], R5 ;  /* 0x03885005060075a7 */ /* 0x0002e6000806017f */
[----:B---3--:R-:W-:Y:S05]  /*1a390*/  @!P3 NANOSLEEP.SYNCS 0x989680 ;  /* 0x009896800000b95d */ /* 0x008fea0003900000 */
[----:B------:R-:W3:Y:S02]  /*1a3a0*/  @!P3 SYNCS.PHASECHK.TRANS64 P3, [R6+URZ+0x38850], R5 ;  /* 0x038850050600b5a7 */ /* 0x000ee4000806007f */
[----:B---3--:R-:W-:Y:S05]  /*1a3b0*/  @!P3 BRA `(.L_x_5274) ;  /* 0xfffffffc00ecb947 */ /* 0x008fea000383ffff */
[----:B------:R-:W-:Y:S05]  /*1a3c0*/  BRA `(.L_x_5273) ;  /* 0xffffff0400507947 */ /* 0x000fea000383ffff */
.L_x_5280:
[----:B--2---:R-:W-:-:S04]  /*1a3d0*/  IMAD.U32 R8, RZ, RZ, UR5 ;  /* 0x00000005ff087e24 */ /* 0x004fc8000f8e00ff */
[----:B------:R2:W3:Y:S03]  /*1a3e0*/  SYNCS.PHASECHK.TRANS64.TRYWAIT P2, [R8+URZ+0x38830], R5 ;  /* 0x03883005080075a7 */ /* 0x0004e6000804017f */
[----:B---3--:R-:W-:Y:S05]  /*1a3f0*/  @!P2 NANOSLEEP.SYNCS 0x989680 ;  /* 0x009896800000a95d */ /* 0x008fea0003900000 */
[----:B------:R-:W3:Y:S02]  /*1a400*/  @!P2 SYNCS.PHASECHK.TRANS64 P2, [R8+URZ+0x38830], R5 ;  /* 0x038830050800a5a7 */ /* 0x000ee4000804007f */
[----:B---3--:R-:W-:Y:S05]  /*1a410*/  @!P2 BRA `(.L_x_5280) ;  /* 0xfffffffc00eca947 */ /* 0x008fea000383ffff */
[----:B------:R-:W-:Y:S05]  /*1a420*/  BRA `(.L_x_5279) ;  /* 0xffffff2c00047947 */ /* 0x000fea000383ffff */
.L_x_5284:
[----:B--2---:R-:W-:-:S04]  /*1a430*/  IMAD.U32 R8, RZ, RZ, UR5 ;  /* 0x00000005ff087e24 */ /* 0x004fc8000f8e00ff */
[----:B------:R2:W3:Y:S03]  /*1a440*/  SYNCS.PHASECHK.TRANS64.TRYWAIT P2, [R8+URZ+0x38850], R5 ;  /* 0x03885005080075a7 */ /* 0x0004e6000804017f */
[----:B---3--:R-:W-:Y:S05]  /*1a450*/  @!P2 NANOSLEEP.SYNCS 0x989680 ;  /* 0x009896800000a95d */ /* 0x008fea0003900000 */
[----:B------:R-:W3:Y:S02]  /*1a460*/  @!P2 SYNCS.PHASECHK.TRANS64 P2, [R8+URZ+0x38850], R5 ;  /* 0x038850050800a5a7 */ /* 0x000ee4000804007f */
[----:B---3--:R-:W-:Y:S05]  /*1a470*/  @!P2 BRA `(.L_x_5284) ;  /* 0xfffffffc00eca947 */ /* 0x008fea000383ffff */
[----:B------:R-:W-:Y:S05]  /*1a480*/  BRA `(.L_x_5283) ;  /* 0xffffff2c00607947 */ /* 0x000fea000383ffff */
.L_x_5322:
[----:B------:R-:W-:Y:S02]  /*1a490*/  IMAD.MOV.U32 R13, RZ, RZ, R4 ;  /* 0x000000ffff0d7224 */ /* 0x000fe400078e0004 */
[----:B------:R-:W-:Y:S02]  /*1a4a0*/  IMAD.MOV.U32 R12, RZ, RZ, RZ ;  /* 0x000000ffff0c7224 */ /* 0x000fe400078e00ff */
[----:B------:R-:W-:Y:S02]  /*1a4b0*/  IMAD.MOV.U32 R11, RZ, RZ, 0x1f ;  /* 0x0000001fff0b7424 */ /* 0x000fe400078e00ff */
[----:B------:R-:W-:-:S07]  /*1a4c0*/  IMAD.MOV.U32 R15, RZ, RZ, -0x1 ;  /* 0xffffffffff0f7424 */ /* 0x000fce00078e00ff */
[----:B0-----:R-:W-:Y:S05]  /*1a4d0*/  WARPSYNC.COLLECTIVE R15, `(.L_x_5438) ;  /* 0x000000000f087348 */ /* 0x001fea0003c00000 */
[----:B------:R1:W2:Y:S02]  /*1a4e0*/  SHFL.IDX P6, R14, R13, R12, R11 ;  /* 0x0000000c0d0e7389 */ /* 0x0002a400000c000b */
[----:B012---:R-:W-:Y:S01]  /*1a4f0*/  ENDCOLLECTIVE ;  /* 0x000000000000791b */ /* 0x007fe20003800000 */
.L_x_5438:
[----:B------:R-:W-:Y:S05]  /*1a500*/  BRA `(.L_x_5439) ;  /* 0xffffffa4001c7947 */ /* 0x000fea000383ffff */
.L_x_5324:
[----:B------:R-:W-:Y:S01]  /*1a510*/  BSSY B0, `(.L_x_5440) ;  /* 0x0000006000007945 */ /* 0x000fe20003800000 */
[----:B------:R-:W-:-:S07]  /*1a520*/  IMAD.MOV.U32 R15, RZ, RZ, -0x1 ;  /* 0xffffffffff0f7424 */ /* 0x000fce00078e00ff */
[----:B01----:R-:W-:Y:S05]  /*1a530*/  WARPSYNC.COLLECTIVE R15, `(.L_x_5441) ;  /* 0x000000000f0c7348 */ /* 0x003fea0003c00000 */
[----:B------:R-:W-:Y:S02]  /*1a540*/  ELECT P6, UR62, PT ;  /* 0x00000000003e782f */ /* 0x000fe400038c0000 */
[----:B------:R-:W-:Y:S01]  /*1a550*/  MOV R14, UR62 ;  /* 0x0000003e000e7c02 */ /* 0x000fe20008000f00 */
[----:B01----:R-:W-:Y:S10]  /*1a560*/  ENDCOLLECTIVE ;  /* 0x000000000000791b */ /* 0x003ff40003800000 */
.L_x_5441:
[----:B------:R-:W-:Y:S05]  /*1a570*/  BSYNC B0 ;  /* 0x0000000000007941 */ /* 0x000fea0003800000 */
.L_x_5440:
[----:B------:R-:W-:Y:S05]  /*1a580*/  BRA `(.L_x_5442) ;  /* 0xffffffa400207947 */ /* 0x000fea000383ffff */
.L_x_5326:
[----:B--2---:R2:W3:Y:S02]  /*1a590*/  SYNCS.PHASECHK.TRANS64.TRYWAIT P0, [R0+URZ+0x38840], R2 ;  /* 0x03884002000075a7 */ /* 0x0044e4000800017f */
[----:B---3--:R-:W-:Y:S05]  /*1a5a0*/  @!P0 NANOSLEEP.SYNCS 0x989680 ;  /* 0x009896800000895d */ /* 0x008fea0003900000 */
[----:B------:R-:W3:Y:S02]  /*1a5b0*/  @!P0 SYNCS.PHASECHK.TRANS64 P0, [R0+URZ+0x38840], R2 ;  /* 0x03884002000085a7 */ /* 0x000ee4000800007f */
[----:B---3--:R-:W-:Y:S05]  /*1a5c0*/  @!P0 BRA `(.L_x_5326) ;  /* 0xfffffffc00f08947 */ /* 0x008fea000383ffff */
[----:B------:R-:W-:Y:S05]  /*1a5d0*/  BRA `(.L_x_5443) ;  /* 0xffffffa400787947 */ /* 0x000fea000383ffff */
.L_x_5330:
[----:B------:R-:W-:Y:S02]  /*1a5e0*/  IMAD.MOV.U32 R13, RZ, RZ, R3 ;  /* 0x000000ffff0d7224 */ /* 0x000fe400078e0003 */
[----:B------:R-:W-:Y:S02]  /*1a5f0*/  IMAD.MOV.U32 R12, RZ, RZ, RZ ;  /* 0x000000ffff0c7224 */ /* 0x000fe400078e00ff */
[----:B------:R-:W-:Y:S02]  /*1a600*/  IMAD.MOV.U32 R11, RZ, RZ, 0x181f ;  /* 0x0000181fff0b7424 */ /* 0x000fe400078e00ff */
[----:B------:R-:W-:Y:S02]  /*1a610*/  IMAD.MOV.U32 R15, RZ, RZ, -0x1 ;  /* 0xffffffffff0f7424 */ /* 0x000fe400078e00ff */
[----:B------:R-:W-:-:S07]  /*1a620*/  VIADD R9, R9, UR40 ;  /* 0x0000002809097c36 */ /* 0x000fce0008000000 */
[----:B-----5:R-:W-:Y:S05]  /*1a630*/  WARPSYNC.COLLECTIVE R15, `(.L_x_5444) ;  /* 0x000000000f087348 */ /* 0x020fea0003c00000 */
[----:B------:R0:W1:Y:S02]  /*1a640*/  SHFL.IDX P6, R14, R13, R12, R11 ;  /* 0x0000000c0d0e7389 */ /* 0x00006400000c000b */
[----:B01---5:R-:W-:Y:S01]  /*1a650*/  ENDCOLLECTIVE ;  /* 0x000000000000791b */ /* 0x023fe20003800000 */
.L_x_5444:
[----:B------:R-:W-:Y:S01]  /*1a660*/  VIADD R10, R9, 0x10 ;  /* 0x00000010090a7836 */ /* 0x000fe20000000000 */
[----:B------:R0:W-:Y:S04]  /*1a670*/  STL [R1+0x14], R9 ;  /* 0x0000140901007387 */ /* 0x0001e80000100800 */
[----:B------:R0:W-:Y:S01]  /*1a680*/  STL [R1+0x20], R10 ;  /* 0x0000200a01007387 */ /* 0x0001e20000100800 */
[----:B------:R-:W-:Y:S02]  /*1a690*/  IMAD.MOV.U32 R13, RZ, RZ, R0 ;  /* 0x000000ffff0d7224 */ /* 0x000fe400078e0000 */
[----:B------:R-:W-:-:S07]  /*1a6a0*/  IMAD.MOV.U32 R4, RZ, RZ, R14 ;  /* 0x000000ffff047224 */ /* 0x000fce00078e000e */
[----:B0-----:R-:W-:Y:S05]  /*1a6b0*/  WARPSYNC.COLLECTIVE R15, `(.L_x_5445) ;  /* 0x000000000f087348 */ /* 0x001fea0003c00000 */
[----:B------:R1:W2:Y:S02]  /*1a6c0*/  SHFL.IDX P6, R14, R13, R12, R11 ;  /* 0x0000000c0d0e7389 */ /* 0x0002a400000c000b */
[----:B012---:R-:W-:Y:S01]  /*1a6d0*/  ENDCOLLECTIVE ;  /* 0x000000000000791b */ /* 0x007fe20003800000 */
.L_x_5445:
[----:B------:R-:W-:Y:S02]  /*1a6e0*/  ULDC UR4, c[0x0][0x288] ;  /* 0x0000a20000047ab9 */ /* 0x000fe40000000800 */
[----:B------:R-:W-:Y:S02]  /*1a6f0*/  IMAD R2, R6, UR4, RZ ;  /* 0x0000000406027c24 */ /* 0x000fe4000f8e02ff */
[----:B------:R-:W-:-:S03]  /*1a700*/  VIADD R6, R9, 0x20 ;  /* 0x0000002009067836 */ /* 0x000fc60000000000 */
[----:B------:R-:W-:Y:S02]  /*1a710*/  ISETP.GE.AND P1, PT, R9, R2, PT ;  /* 0x000000020900720c */ /* 0x000fe40003f26270 */
[----:B------:R0:W-:Y:S01]  /*1a720*/  STL [R1+0x24], R6 ;  /* 0x0000240601007387 */ /* 0x0001e20000100800 */
[----:B------:R-:W-:Y:S02]  /*1a730*/  IMAD.MOV.U32 R13, RZ, RZ, R3 ;  /* 0x000000ffff0d7224 */ /* 0x000fe400078e0003 */
[----:B------:R-:W-:Y:S02]  /*1a740*/  IMAD.MOV.U32 R12, RZ, RZ, 0x1 ;  /* 0x00000001ff0c7424 */ /* 0x000fe400078e00ff */
[----:B------:R-:W-:-:S07]  /*1a750*/  IMAD.MOV.U32 R5, RZ, RZ, R14 ;  /* 0x000000ffff057224 */ /* 0x000fce00078e000e */
[----:B0-----:R-:W-:Y:S05]  /*1a760*/  WARPSYNC.COLLECTIVE R15, `(.L_x_5446) ;  /* 0x000000000f087348 */ /* 0x001fea0003c00000 */
[----:B------:R1:W2:Y:S02]  /*1a770*/  SHFL.IDX P6, R14, R13, R12, R11 ;  /* 0x0000000c0d0e7389 */ /* 0x0002a400000c000b */
[----:B012---:R-:W-:Y:S01]  /*1a780*/  ENDCOLLECTIVE ;  /* 0x000000000000791b */ /* 0x007fe20003800000 */
.L_x_5446:
        /* <DEDUP_REMOVED lines=15> */
.L_x_5447:
[----:B------:R-:W-:Y:S02]  /*1a880*/  IMAD.MOV.U32 R13, RZ, RZ, R3 ;  /* 0x000000ffff0d7224 */ /* 0x000fe400078e0003 */
[----:B------:R-:W-:Y:S02]  /*1a890*/  IMAD.MOV.U32 R12, RZ, RZ, 0x2 ;  /* 0x00000002ff0c7424 */ /* 0x000fe400078e00ff */
[----:B------:R-:W-:-:S07]  /*1a8a0*/  IMAD.MOV.U32 R5, RZ, RZ, R14 ;  /* 0x000000ffff057224 */ /* 0x000fce00078e000e */
[----:B------:R-:W-:Y:S05]  /*1a8b0*/  WARPSYNC.COLLECTIVE R15, `(.L_x_5448) ;  /* 0x000000000f087348 */ /* 0x000fea0003c00000 */
[----:B------:R0:W1:Y:S02]  /*1a8c0*/  SHFL.IDX P6, R14, R13, R12, R11 ;  /* 0x0000000c0d0e7389 */ /* 0x00006400000c000b */
[----:B01----:R-:W-:Y:S01]  /*1a8d0*/  ENDCOLLECTIVE ;  /* 0x000000000000791b */ /* 0x003fe20003800000 */
.L_x_5448:
        /* <DEDUP_REMOVED lines=15> */
.L_x_5449:
[----:B------:R-:W-:Y:S02]  /*1a9d0*/  IMAD.MOV.U32 R13, RZ, RZ, R3 ;  /* 0x000000ffff0d7224 */ /* 0x000fe400078e0003 */
[----:B------:R-:W-:Y:S02]  /*1a9e0*/  IMAD.MOV.U32 R12, RZ, RZ, 0x3 ;  /* 0x00000003ff0c7424 */ /* 0x000fe400078e00ff */
[----:B------:R-:W-:-:S07]  /*1a9f0*/  IMAD.MOV.U32 R5, RZ, RZ, R14 ;  /* 0x000000ffff057224 */ /* 0x000fce00078e000e */
[----:B------:R-:W-:Y:S05]  /*1aa00*/  WARPSYNC.COLLECTIVE R15, `(.L_x_5450) ;  /* 0x000000000f087348 */ /* 0x000fea0003c00000 */
[----:B------:R0:W1:Y:S02]  /*1aa10*/  SHFL.IDX P6, R14, R13, R12, R11 ;  /* 0x0000000c0d0e7389 */ /* 0x00006400000c000b */
[----:B01----:R-:W-:Y:S01]  /*1aa20*/  ENDCOLLECTIVE ;  /* 0x000000000000791b */ /* 0x003fe20003800000 */
.L_x_5450:
        /* <DEDUP_REMOVED lines=10> */
.L_x_5451:
[----:B------:R-:W-:Y:S01]  /*1aad0*/  @!PT LDS RZ, [RZ] ;  /* 0x00000000fffff984 */ /* 0x000fe20000000800 */
[----:B------:R-:W-:Y:S01]  /*1aae0*/  @!PT LDS RZ, [RZ] ;  /* 0x00000000fffff984 */ /* 0x000fe20000000800 */
[----:B------:R-:W-:Y:S01]  /*1aaf0*/  @!PT LDS RZ, [RZ] ;  /* 0x00000000fffff984 */ /* 0x000fe20000000800 */
[----:B------:R0:W-:Y:S01]  /*1ab00*/  @!P1 LDGSTS.E.BYPASS.LTC128B.128 [R7+0x21400], desc[UR44][R4.64], !P0 ;  /* 0x2140000004079fae */ /* 0x0001e2000c101d6c */
[----:B------:R-:W-:Y:S01]  /*1ab10*/  IMAD.MOV.U32 R0, RZ, RZ, R14 ;  /* 0x000000ffff007224 */ /* 0x000fe200078e000e */
[----:B------:R-:W-:Y:S06]  /*1ab20*/  BRA `(.L_x_5452) ;  /* 0xffffffa8007c7947 */ /* 0x000fec000383ffff */
.L_x_5334:
        /* <DEDUP_REMOVED lines=8> */
.L_x_5454:
[----:B------:R-:W-:Y:S05]  /*1abb0*/  BSYNC B0 ;  /* 0x0000000000007941 */ /* 0x000fea0003800000 */
.L_x_5453:
        /* <DEDUP_REMOVED lines=10> */
.L_x_5455:
        /* <DEDUP_REMOVED lines=46> */
.L_x_5456:
[----:B------:R-:W-:Y:S02]  /*1af40*/  IMAD.MOV.U32 R13, RZ, RZ, R0 ;  /* 0x000000ffff0d7224 */ /* 0x000fe400078e0000 */
[----:B------:R-:W-:-:S07]  /*1af50*/  IMAD.MOV.U32 R8, RZ, RZ, R14 ;  /* 0x000000ffff087224 */ /* 0x000fce00078e000e */
[----:B------:R-:W-:Y:S05]  /*1af60*/  WARPSYNC.COLLECTIVE R15, `(.L_x_5457) ;  /* 0x000000000f087348 */ /* 0x000fea0003c00000 */
[----:B------:R0:W1:Y:S02]  /*1af70*/  SHFL.IDX P6, R14, R13, R12, R11 ;  /* 0x0000000c0d0e7389 */ /* 0x00006400000c000b */
[----:B01----:R-:W-:Y:S01]  /*1af80*/  ENDCOLLECTIVE ;  /* 0x000000000000791b */ /* 0x003fe20003800000 */
.L_x_5457:
        /* <DEDUP_REMOVED lines=22> */
.L_x_5458:
        /* <DEDUP_REMOVED lines=21> */
.L_x_5459:
        /* <DEDUP_REMOVED lines=29> */
.L_x_5460:
[----:B------:R-:W-:Y:S02]  /*1b410*/  IMAD.MOV.U32 R13, RZ, RZ, R0 ;  /* 0x000000ffff0d7224 */ /* 0x000fe400078e0000 */
[----:B------:R-:W-:-:S07]  /*1b420*/  IMAD.MOV.U32 R6, RZ, RZ, R14 ;  /* 0x000000ffff067224 */ /* 0x000fce00078e000e */
[----:B------:R-:W-:Y:S05]  /*1b430*/  WARPSYNC.COLLECTIVE R15, `(.L_x_5461) ;  /* 0x000000000f087348 */ /* 0x000fea0003c00000 */
[----:B------:R0:W1:Y:S02]  /*1b440*/  SHFL.IDX P6, R14, R13, R12, R11 ;  /* 0x0000000c0d0e7389 */ /* 0x00006400000c000b */
[----:B01----:R-:W-:Y:S01]  /*1b450*/  ENDCOLLECTIVE ;  /* 0x000000000000791b */ /* 0x003fe20003800000 */
.L_x_5461:
[----:B------:R-:W-:Y:S01]  /*1b460*/  IMAD.MOV.U32 R0, RZ, RZ, R14 ;  /* 0x000000ffff007224 */ /* 0x000fe200078e000e */
[----:B------:R-:W-:Y:S06]  /*1b470*/  BRA `(.L_x_5462) ;  /* 0xffffffac00cc7947 */ /* 0x000fec000383ffff */
.L_x_5339:
[----:B0-----:R0:W2:Y:S02]  /*1b480*/  SYNCS.PHASECHK.TRANS64.TRYWAIT P0, [R17+URZ+0x38820], R0 ;  /* 0x03882000110075a7 */ /* 0x0010a4000800017f */
[----:B--2---:R-:W-:Y:S05]  /*1b490*/  @!P0 NANOSLEEP.SYNCS 0x989680 ;  /* 0x009896800000895d */ /* 0x004fea0003900000 */
[----:B------:R-:W2:Y:S02]  /*1b4a0*/  @!P0 SYNCS.PHASECHK.TRANS64 P0, [R17+URZ+0x38820], R0 ;  /* 0x03882000110085a7 */ /* 0x000ea4000800007f */
[----:B--2---:R-:W-:Y:S05]  /*1b4b0*/  @!P0 BRA `(.L_x_5339) ;  /* 0xfffffffc00f08947 */ /* 0x004fea000383ffff */
[----:B------:R-:W-:Y:S05]  /*1b4c0*/  BRA `(.L_x_5463) ;  /* 0xffffffb000847947 */ /* 0x000fea000383ffff */
.L_x_5343:
[----:B0-----:R0:W2:Y:S02]  /*1b4d0*/  SYNCS.PHASECHK.TRANS64.TRYWAIT P0, [R0+URZ+0x38860], R2 ;  /* 0x03886002000075a7 */ /* 0x0010a4000800017f */
[----:B--2---:R-:W-:Y:S05]  /*1b4e0*/  @!P0 NANOSLEEP.SYNCS 0x989680 ;  /* 0x009896800000895d */ /* 0x004fea0003900000 */
[----:B------:R-:W2:Y:S02]  /*1b4f0*/  @!P0 SYNCS.PHASECHK.TRANS64 P0, [R0+URZ+0x38860], R2 ;  /* 0x03886002000085a7 */ /* 0x000ea4000800007f */
[----:B--2---:R-:W-:Y:S05]  /*1b500*/  @!P0 BRA `(.L_x_5343) ;  /* 0xfffffffc00f08947 */ /* 0x004fea000383ffff */
[----:B------:R-:W-:Y:S05]  /*1b510*/  BRA `(.L_x_5464) ;  /* 0xffffffb000a47947 */ /* 0x000fea000383ffff */
.L_x_5360:
[----:B-1----:R1:W2:Y:S02]  /*1b520*/  SYNCS.PHASECHK.TRANS64.TRYWAIT P0, [R3+URZ+0x38840], R2 ;  /* 0x03884002030075a7 */ /* 0x0022a4000800017f */
[----:B--2---:R-:W-:Y:S05]  /*1b530*/  @!P0 NANOSLEEP.SYNCS 0x989680 ;  /* 0x009896800000895d */ /* 0x004fea0003900000 */
[----:B------:R-:W2:Y:S02]  /*1b540*/  @!P0 SYNCS.PHASECHK.TRANS64 P0, [R3+URZ+0x38840], R2 ;  /* 0x03884002030085a7 */ /* 0x000ea4000800007f */
[----:B--2---:R-:W-:Y:S05]  /*1b550*/  @!P0 BRA `(.L_x_5360) ;  /* 0xfffffffc00f08947 */ /* 0x004fea000383ffff */
[----:B------:R-:W-:Y:S05]  /*1b560*/  BRA `(.L_x_5465) ;  /* 0xffffffbc00887947 */ /* 0x000fea000383ffff */
.L_x_5365:
[----:B--2---:R2:W3:Y:S02]  /*1b570*/  SYNCS.PHASECHK.TRANS64.TRYWAIT P0, [R3+URZ+0x38860], R2 ;  /* 0x03886002030075a7 */ /* 0x0044e4000800017f */
[----:B---3--:R-:W-:Y:S05]  /*1b580*/  @!P0 NANOSLEEP.SYNCS 0x989680 ;  /* 0x009896800000895d */ /* 0x008fea0003900000 */
[----:B------:R-:W3:Y:S02]  /*1b590*/  @!P0 SYNCS.PHASECHK.TRANS64 P0, [R3+URZ+0x38860], R2 ;  /* 0x03886002030085a7 */ /* 0x000ee4000800007f */
[----:B---3--:R-:W-:Y:S05]  /*1b5a0*/  @!P0 BRA `(.L_x_5365) ;  /* 0xfffffffc00f08947 */ /* 0x008fea000383ffff */
[----:B------:R-:W-:Y:S05]  /*1b5b0*/  BRA `(.L_x_5466) ;  /* 0xffffffc000007947 */ /* 0x000fea000383ffff */
.L_x_5381:
[----:B0-----:R0:W1:Y:S02]  /*1b5c0*/  SYNCS.PHASECHK.TRANS64.TRYWAIT P0, [R4+URZ+0x38840], R2 ;  /* 0x03884002040075a7 */ /* 0x001064000800017f */
[----:B-1----:R-:W-:Y:S05]  /*1b5d0*/  @!P0 NANOSLEEP.SYNCS 0x989680 ;  /* 0x009896800000895d */ /* 0x002fea0003900000 */
[----:B------:R-:W1:Y:S02]  /*1b5e0*/  @!P0 SYNCS.PHASECHK.TRANS64 P0, [R4+URZ+0x38840], R2 ;  /* 0x03884002040085a7 */ /* 0x000e64000800007f */
[----:B-1----:R-:W-:Y:S05]  /*1b5f0*/  @!P0 BRA `(.L_x_5381) ;  /* 0xfffffffc00f08947 */ /* 0x002fea000383ffff */
[----:B------:R-:W-:Y:S05]  /*1b600*/  BRA `(.L_x_5467) ;  /* 0xffffffc800d47947 */ /* 0x000fea000383ffff */
.L_x_5386:
[----:B-1----:R1:W2:Y:S02]  /*1b610*/  SYNCS.PHASECHK.TRANS64.TRYWAIT P0, [R4+URZ+0x38860], R2 ;  /* 0x03886002040075a7 */ /* 0x0022a4000800017f */
[----:B--2---:R-:W-:Y:S05]  /*1b620*/  @!P0 NANOSLEEP.SYNCS 0x989680 ;  /* 0x009896800000895d */ /* 0x004fea0003900000 */
[----:B------:R-:W2:Y:S02]  /*1b630*/  @!P0 SYNCS.PHASECHK.TRANS64 P0, [R4+URZ+0x38860], R2 ;  /* 0x03886002040085a7 */ /* 0x000ea4000800007f */
[----:B--2---:R-:W-:Y:S05]  /*1b640*/  @!P0 BRA `(.L_x_5386) ;  /* 0xfffffffc00f08947 */ /* 0x004fea000383ffff */
[----:B------:R-:W-:Y:S05]  /*1b650*/  BRA `(.L_x_5468) ;  /* 0xffffffcc004c7947 */ /* 0x000fea000383ffff */
.L_x_5401:
[----:B-1----:R1:W2:Y:S02]  /*1b660*/  SYNCS.PHASECHK.TRANS64.TRYWAIT P0, [R4+URZ+0x38840], R2 ;  /* 0x03884002040075a7 */ /* 0x0022a4000800017f */
[----:B--2---:R-:W-:Y:S05]  /*1b670*/  @!P0 NANOSLEEP.SYNCS 0x989680 ;  /* 0x009896800000895d */ /* 0x004fea0003900000 */
[----:B------:R-:W2:Y:S02]  /*1b680*/  @!P0 SYNCS.PHASECHK.TRANS64 P0, [R4+URZ+0x38840], R2 ;  /* 0x03884002040085a7 */ /* 0x000ea4000800007f */
[----:B--2---:R-:W-:Y:S05]  /*1b690*/  @!P0 BRA `(.L_x_5401) ;  /* 0xfffffffc00f08947 */ /* 0x004fea000383ffff */
[----:B------:R-:W-:Y:S05]  /*1b6a0*/  BRA `(.L_x_5469) ;  /* 0xffffffd800047947 */ /* 0x000fea000383ffff */
.L_x_5406:
[----:B0-----:R0:W2:Y:S02]  /*1b6b0*/  SYNCS.PHASECHK.TRANS64.TRYWAIT P0, [R4+URZ+0x38860], R2 ;  /* 0x03886002040075a7 */ /* 0x0010a4000800017f */
[----:B--2---:R-:W-:Y:S05]  /*1b6c0*/  @!P0 NANOSLEEP.SYNCS 0x989680 ;  /* 0x009896800000895d */ /* 0x004fea0003900000 */
[----:B------:R-:W2:Y:S02]  /*1b6d0*/  @!P0 SYNCS.PHASECHK.TRANS64 P0, [R4+URZ+0x38860], R2 ;  /* 0x03886002040085a7 */ /* 0x000ea4000800007f */
[----:B--2---:R-:W-:Y:S05]  /*1b6e0*/  @!P0 BRA `(.L_x_5406) ;  /* 0xfffffffc00f08947 */ /* 0x004fea000383ffff */
[----:B------:R-:W-:Y:S05]  /*1b6f0*/  BRA `(.L_x_5470) ;  /* 0xffffffd8007c7947 */ /* 0x000fea000383ffff */
.L_x_5422:
[----:B------:R-:W-:Y:S01]  /*1b700*/  BSSY B0, `(.L_x_5471) ;  /* 0x0000008000007945 */ /* 0x000fe20003800000 */
[----:B-----5:R-:W-:Y:S02]  /*1b710*/  IMAD.MOV.U32 R13, RZ, RZ, R3 ;  /* 0x000000ffff0d7224 */ /* 0x020fe400078e0003 */
[----:B------:R-:W-:Y:S02]  /*1b720*/  IMAD.MOV.U32 R12, RZ, RZ, RZ ;  /* 0x000000ffff0c7224 */ /* 0x000fe400078e00ff */
[----:B------:R-:W-:Y:S02]  /*1b730*/  IMAD.MOV.U32 R11, RZ, RZ, 0x1f ;  /* 0x0000001fff0b7424 */ /* 0x000fe400078e00ff */
[----:B------:R-:W-:-:S07]  /*1b740*/  IMAD.MOV.U32 R15, RZ, RZ, -0x1 ;  /* 0xffffffffff0f7424 */ /* 0x000fce00078e00ff */
[----:B012---:R-:W-:Y:S05]  /*1b750*/  WARPSYNC.COLLECTIVE R15, `(.L_x_5472) ;  /* 0x000000000f087348 */ /* 0x007fea0003c00000 */
[----:B------:R3:W4:Y:S02]  /*1b760*/  SHFL.IDX P6, R14, R13, R12, R11 ;  /* 0x0000000c0d0e7389 */ /* 0x00072400000c000b */
[----:B01234-:R-:W-:Y:S01]  /*1b770*/  ENDCOLLECTIVE ;  /* 0x000000000000791b */ /* 0x01ffe20003800000 */
.L_x_5472:
[----:B------:R-:W-:Y:S05]  /*1b780*/  BSYNC B0 ;  /* 0x0000000000007941 */ /* 0x000fea0003800000 */
.L_x_5471:
[----:B------:R-:W-:Y:S05]  /*1b790*/  BRA `(.L_x_5473) ;  /* 0xffffffe400387947 */ /* 0x000fea000383ffff */
.L_x_5425:
[----:B0-----:R0:W2:Y:S02]  /*1b7a0*/  SYNCS.PHASECHK.TRANS64.TRYWAIT P0, [R0+URZ+0x38820], R3 ;  /* 0x03882003000075a7 */ /* 0x0010a4000800017f */
[----:B--2---:R-:W-:Y:S05]  /*1b7b0*/  @!P0 NANOSLEEP.SYNCS 0x989680 ;  /* 0x009896800000895d */ /* 0x004fea0003900000 */
[----:B------:R-:W2:Y:S02]  /*1b7c0*/  @!P0 SYNCS.PHASECHK.TRANS64 P0, [R0+URZ+0x38820], R3 ;  /* 0x03882003000085a7 */ /* 0x000ea4000800007f */
[----:B--2---:R-:W-:Y:S05]  /*1b7d0*/  @!P0 BRA `(.L_x_5425) ;  /* 0xfffffffc00f08947 */ /* 0x004fea000383ffff */
[----:B------:R-:W-:Y:S05]  /*1b7e0*/  BRA `(.L_x_5474) ;  /* 0xffffffe400847947 */ /* 0x000fea000383ffff */
.L_x_5426:
        /* <DEDUP_REMOVED lines=11> */
.L_x_5476:
[----:B------:R-:W-:Y:S05]  /*1b8a0*/  BSYNC B0 ;  /* 0x0000000000007941 */ /* 0x000fea0003800000 */
.L_x_5475:
[----:B------:R-:W-:Y:S05]  /*1b8b0*/  BRA `(.L_x_5477) ;  /* 0xffffffe4006c7947 */ /* 0x000fea000383ffff */
.L_x_5429:
[----:B------:R-:W-:Y:S01]  /*1b8c0*/  BSSY B1, `(.L_x_5478) ;  /* 0x0000006000017945 */ /* 0x000fe20003800000 */
[----:B------:R-:W-:-:S07]  /*1b8d0*/  IMAD.MOV.U32 R15, RZ, RZ, -0x1 ;  /* 0xffffffffff0f7424 */ /* 0x000fce00078e00ff */
[----:B012---:R-:W-:Y:S05]  /*1b8e0*/  WARPSYNC.COLLECTIVE R15, `(.L_x_5479) ;  /* 0x000000000f0c7348 */ /* 0x007fea0003c00000 */
[----:B------:R-:W-:Y:S02]  /*1b8f0*/  ELECT P6, UR62, PT ;  /* 0x00000000003e782f */ /* 0x000fe400038c0000 */
[----:B------:R-:W-:Y:S01]  /*1b900*/  MOV R14, UR62 ;  /* 0x0000003e000e7c02 */ /* 0x000fe20008000f00 */
[----:B012---:R-:W-:Y:S10]  /*1b910*/  ENDCOLLECTIVE ;  /* 0x000000000000791b */ /* 0x007ff40003800000 */
.L_x_5479:
[----:B------:R-:W-:Y:S05]  /*1b920*/  BSYNC B1 ;  /* 0x0000000000017941 */ /* 0x000fea0003800000 */
.L_x_5478:
[----:B------:R-:W-:Y:S05]  /*1b930*/  BRA `(.L_x_5480) ;  /* 0xffffffe400647947 */ /* 0x000fea000383ffff */
.L_x_5431:
[----:B0-----:R0:W1:Y:S02]  /*1b940*/  SYNCS.PHASECHK.TRANS64.TRYWAIT P0, [R6+URZ], R5 ;  /* 0x00000005060075a7 */ /* 0x001064000800017f */
[----:B-1----:R-:W-:Y:S05]  /*1b950*/  @!P0 NANOSLEEP.SYNCS 0x989680 ;  /* 0x009896800000895d */ /* 0x002fea0003900000 */
[----:B------:R-:W1:Y:S02]  /*1b960*/  @!P0 SYNCS.PHASECHK.TRANS64 P0, [R6+URZ], R5 ;  /* 0x00000005060085a7 */ /* 0x000e64000800007f */
[----:B-1----:R-:W-:Y:S05]  /*1b970*/  @!P0 BRA `(.L_x_5431) ;  /* 0xfffffffc00f08947 */ /* 0x002fea000383ffff */
[----:B------:R-:W-:Y:S05]  /*1b980*/  BRA `(.L_x_5481) ;  /* 0xffffffe4009c7947 */ /* 0x000fea000383ffff */
.L_x_5432:
[----:B-1----:R1:W2:Y:S02]  /*1b990*/  SYNCS.PHASECHK.TRANS64.TRYWAIT P0, [R7+URZ], R2 ;  /* 0x00000002070075a7 */ /* 0x0022a4000800017f */
[----:B--2---:R-:W-:Y:S05]  /*1b9a0*/  @!P0 NANOSLEEP.SYNCS 0x989680 ;  /* 0x009896800000895d */ /* 0x004fea0003900000 */
[----:B------:R-:W2:Y:S02]  /*1b9b0*/  @!P0 SYNCS.PHASECHK.TRANS64 P0, [R7+URZ], R2 ;  /* 0x00000002070085a7 */ /* 0x000ea4000800007f */
[----:B--2---:R-:W-:Y:S05]  /*1b9c0*/  @!P0 BRA `(.L_x_5432) ;  /* 0xfffffffc00f08947 */ /* 0x004fea000383ffff */
[----:B------:R-:W-:Y:S05]  /*1b9d0*/  BRA `(.L_x_5482) ;  /* 0xffffffe400907947 */ /* 0x000fea000383ffff */
.L_x_5434:
[----:B--2---:R2:W3:Y:S02]  /*1b9e0*/  SYNCS.PHASECHK.TRANS64.TRYWAIT P0, [R4+URZ], R5 ;  /* 0x00000005040075a7 */ /* 0x0044e4000800017f */
[----:B---3--:R-:W-:Y:S05]  /*1b9f0*/  @!P0 NANOSLEEP.SYNCS 0x989680 ;  /* 0x009896800000895d */ /* 0x008fea0003900000 */
[----:B------:R-:W3:Y:S02]  /*1ba00*/  @!P0 SYNCS.PHASECHK.TRANS64 P0, [R4+URZ], R5 ;  /* 0x00000005040085a7 */ /* 0x000ee4000800007f */
[----:B---3--:R-:W-:Y:S05]  /*1ba10*/  @!P0 BRA `(.L_x_5434) ;  /* 0xfffffffc00f08947 */ /* 0x008fea000383ffff */
[----:B------:R-:W-:Y:S05]  /*1ba20*/  BRA `(.L_x_5483) ;  /* 0xffffffe400947947 */ /* 0x000fea000383ffff */
.L_x_5484:
        /* <DEDUP_REMOVED lines=13> */
.L_x_15123:


//--------------------- .text._ZN7cutlass13device_kernelIN5flash11enable_sm90INS1_16FlashAttnFwdSm90INS1_25CollectiveMainloopFwdSm90ILi2EN4cute5tupleIJNS5_1CILi1EEES8_S8_EEENS6_IJNS7_ILi64EEESA_SA_EEELi512ENS_6half_tEfNS_4arch4Sm90ELb0ELb1ELb0ELb1ELb0ELb0ELb0ELb0ELb0ELb1ELb0ELb0EEENS1_21CollectiveEpilogueFwdINS6_IJSA_NS7_ILi512EEESA_EEES9_SC_SE_Li256ELb1ELb1ELb0ELb0EEENS1_36VarlenDynamicPersistentTileSchedulerILi64ELi64ELi256ELi128ELb0ELb1ELb1ELb1ELb0ELb1EEEEEEEEEvNT_6ParamsE --------------------------
	.section	.text._ZN7cutlass13device_kernelIN5flash11enable_sm90INS1_16FlashAttnFwdSm90INS1_25CollectiveMainloopFwdSm90ILi2EN4cute5tupleIJNS5_1CILi1EEES8_S8_EEENS6_IJNS7_ILi64EEESA_SA_EEELi512ENS_6half_tEfNS_4arch4Sm90ELb0ELb1ELb0ELb1ELb0ELb0ELb0ELb0ELb0ELb1ELb0ELb0EEENS1_21CollectiveEpilogueFwdINS6_IJSA_NS7_ILi512EEESA_EEES9_SC_SE_Li256ELb1ELb1ELb0ELb0EEENS1_36VarlenDynamicPersistentTileSchedulerILi64ELi64ELi256ELi128ELb0ELb1ELb1ELb1ELb0ELb1EEEEEEEEEvNT_6ParamsE,"ax",@progbits
	.align	128
.text._ZN7cutlass13device_kernelIN5flash11enable_sm90INS1_16FlashAttnFwdSm90INS1_25CollectiveMainloopFwdSm90ILi2EN4cute5tupleIJNS5_1CILi1EEES8_S8_EEENS6_IJNS7_ILi64EEESA_SA_EEELi512ENS_6half_tEfNS_4arch4Sm90ELb0ELb1ELb0ELb1ELb0ELb0ELb0ELb0ELb0ELb1ELb0ELb0EEENS1_21CollectiveEpilogueFwdINS6_IJSA_NS7_ILi512EEESA_EEES9_SC_SE_Li256ELb1ELb1ELb0ELb0EEENS1_36VarlenDynamicPersistentTileSchedulerILi64ELi64ELi256ELi128ELb0ELb1ELb1ELb1ELb0ELb1EEEEEEEEEvNT_6ParamsE:
        .type           _ZN7cutlass13device_kernelIN5flash11enable_sm90INS1_16FlashAttnFwdSm90INS1_25CollectiveMainloopFwdSm90ILi2EN4cute5tupleIJNS5_1CILi1EEES8_S8_EEENS6_IJNS7_ILi64EEESA_SA_EEELi512ENS_6half_tEfNS_4arch4Sm90ELb0ELb1ELb0ELb1ELb0ELb0ELb0ELb0ELb0ELb1ELb0ELb0EEENS1_21CollectiveEpilogueFwdINS6_IJSA_NS7_ILi512EEESA_EEES9_SC_SE_Li256ELb1ELb1ELb0ELb0EEENS1_36VarlenDynamicPersistentTileSchedulerILi64ELi64ELi256ELi128ELb0ELb1ELb1ELb1ELb0ELb1EEEEEEEEEvNT_6ParamsE,@function
        .size           _ZN7cutlass13device_kernelIN5flash11enable_sm90INS1_16FlashAttnFwdSm90INS1_25CollectiveMainloopFwdSm90ILi2EN4cute5tupleIJNS5_1CILi1EEES8_S8_EEENS6_IJNS7_ILi64EEESA_SA_EEELi512ENS_6half_tEfNS_4arch4Sm90ELb0ELb1ELb0ELb1ELb0ELb0ELb0ELb0ELb0ELb1ELb0ELb0EEENS1_21CollectiveEpilogueFwdINS6_IJSA_NS7_ILi512EEESA_EEES9_SC_SE_Li256ELb1ELb1ELb0ELb0EEENS1_36VarlenDynamicPersistentTileSchedulerILi64ELi64ELi256ELi128ELb0ELb1ELb1ELb1ELb0ELb1EEEEEEEEEvNT_6ParamsE,(.L_x_15124 - _ZN7cutlass13device_kernelIN5flash11enable_sm90INS1_16FlashAttnFwdSm90INS1_25CollectiveMainloopFwdSm90ILi2EN4cute5tupleIJNS5_1CILi1EEES8_S8_EEENS6_IJNS7_ILi64EEESA_SA_EEELi512ENS_6half_tEfNS_4arch4Sm90ELb0ELb1ELb0ELb1ELb0ELb0ELb0ELb0ELb0ELb1ELb0ELb0EEENS1_21CollectiveEpilogueFwdINS6_IJSA_NS7_ILi512EEESA_EEES9_SC_SE_Li256ELb1ELb1ELb0ELb0EEENS1_36VarlenDynamicPersistentTileSchedulerILi64ELi64ELi256ELi128ELb0ELb1ELb1ELb1ELb0ELb1EEEEEEEEEvNT_6ParamsE)
        .other          _ZN7cutlass13device_kernelIN5flash11enable_sm90INS1_16FlashAttnFwdSm90INS1_25CollectiveMainloopFwdSm90ILi2EN4cute5tupleIJNS5_1CILi1EEES8_S8_EEENS6_IJNS7_ILi64EEESA_SA_EEELi512ENS_6half_tEfNS_4arch4Sm90ELb0ELb1ELb0ELb1ELb0ELb0ELb0ELb0ELb0ELb1ELb0ELb0EEENS1_21CollectiveEpilogueFwdINS6_IJSA_NS7_ILi512EEESA_EEES9_SC_SE_Li256ELb1ELb1ELb0ELb0EEENS1_36VarlenDynamicPersistentTileSchedulerILi64ELi64ELi256ELi128ELb0ELb1ELb1ELb1ELb0ELb1EEEEEEEEEvNT_6ParamsE,@"STO_CUDA_ENTRY STV_DEFAULT"
_ZN7cutlass13device_kernelIN5flash11enable_sm90INS1_16FlashAttnFwdSm90INS1_25CollectiveMainloopFwdSm90ILi2EN4cute5tupleIJNS5_1CILi1EEES8_S8_EEENS6_IJNS7_ILi64EEESA_SA_EEELi512ENS_6half_tEfNS_4arch4Sm90ELb0ELb1ELb0ELb1ELb0ELb0ELb0ELb0ELb0ELb1ELb0ELb0EEENS1_21CollectiveEpilogueFwdINS6_IJSA_NS7_ILi512EEESA_EEES9_SC_SE_Li256ELb1ELb1ELb0ELb0EEENS1_36VarlenDynamicPersistentTileSchedulerILi64ELi64ELi256ELi128ELb0ELb1ELb1ELb1ELb0ELb1EEEEEEEEEvNT_6ParamsE:
        /* <DEDUP_REMOVED lines=18> */
.L_x_5486:
[----:B------:R-:W-:Y:S05]  /*0120*/  BSYNC B0 ;  /* 0x0000000000007941 */ /* 0x000fea0003800000 */
.L_x_5485:
        /* <DEDUP_REMOVED lines=37> */
.L_x_5487:
        /* <DEDUP_REMOVED lines=22> */
.L_x_5488:
        /* <DEDUP_REMOVED lines=18> */
.L_x_5489:
        /* <DEDUP_REMOVED lines=22> */
.L_x_5490:
        /* <DEDUP_REMOVED lines=22> */
.L_x_5491:
[----:B------:R-:W-:Y:S01]  /*08c0*/  PLOP3.LUT P0, PT, PT, PT, UP0, 0x80, 0x0 ;  /* 0x000000000000781c */ /* 0x000fe20003f0f008 */
[----:B------:R-:W-:Y:S01]  /*08d0*/  UMOV UR36, 0x1 ;  /* 0x0000000100247882 */ /* 0x000fe20000000000 */
[----:B------:R-:W-:Y:S01]  /*08e0*/  NOP ;  /* 0x0000000000007918 */ /* 0x000fe20000000000 */
[----:B------:R-:W-:Y:S01]  /*08f0*/  USEL UR36, UR36, 0x2, !UP0 ;  /* 0x0000000224247887 */ /* 0x000fe2000c000000 */
[----:B------:R-:W-:Y:S01]  /*0900*/  ULDC.64 UR40, c[0x0][0x208] ;  /* 0x0000820000287ab9 */ /* 0x000fe20000000a00 */
[----:B012-4-:R-:W-:Y:S08]  /*0910*/  BAR.SYNC.DEFER_BLOCKING 0x0 ;  /* 0x0000000000007b1d */ /* 0x017ff00000010000 */
[----:B------:R-:W-:Y:S05]  /*0920*/  @!P0 BRA `(.L_x_5492) ;  /* 0x000000f4002c8947 */ /* 0x000fea0003800000 */
.L_x_5493:
[----:B------:R-:W-:-:S08]  /*0930*/  NOP ;  /* 0x0000000000007918 */ /* 0x000fd00000000000 */
[----:B------:R-:W0:Y:S02]  /*0940*/  USETMAXREG.TRY_ALLOC.CTAPOOL UP0, 0xf0 ;  /* 0x000000f0000079c8 */ /* 0x000e240008000600 */
[----:B0-----:R-:W-:-:S13]  /*0950*/  PLOP3.LUT P0, PT, PT, PT, UP0, 0x80, 0x0 ;  /* 0x000000000000781c */ /* 0x001fda0003f0f008 */
[----:B------:R-:W-:Y:S05]  /*0960*/  @!P0 BRA `(.L_x_5493) ;  /* 0xfffffffc00f08947 */ /* 0x000fea000383ffff */
[----:B------:R-:W-:Y:S01]  /*0970*/  LOP3.LUT R0, R4, 0xffffff80, RZ, 0xc0, !PT ;  /* 0xffffff8004007812 */ /* 0x000fe200078ec0ff */
[----:B------:R-:W0:Y:S01]  /*0980*/  S2UR UR4, SR_CgaCtaId ;  /* 0x00000000000479c3 */ /* 0x000e220000008800 */
[----:B------:R-:W-:Y:S02]  /*0990*/  UMOV UR46, 0x400 ;  /* 0x00000400002e7882 */ /* 0x000fe40000000000 */
[----:B------:R-:W-:-:S13]  /*09a0*/  ISETP.NE.AND P0, PT, R0, 0x80, PT ;  /* 0x000000800000780c */ /* 0x000fda0003f05270 */
[----:B------:R-:W-:Y:S06]  /*09b0*/  @!P0 BAR.ARV 0x8, 0x100 ;  /* 0x0204000000008b1d */ /* 0x000fec0000002000 */
[----:B------:R-:W-:Y:S01]  /*09c0*/  ISETP.GE.U32.AND P0, PT, R4, 0x100, PT ;  /* 0x000001000400780c */ /* 0x000fe20003f06070 */
[----:B0-----:R-:W-:-:S03]  /*09d0*/  ULEA UR46, UR4, UR46, 0x18 ;  /* 0x0000002e042e7291 */ /* 0x001fc6000f8ec03f */
[----:B------:R-:W-:-:S09]  /*09e0*/  ULDC UR4, c[0x0][0xc3c] ;  /* 0x00030f0000047ab9 */ /* 0x000fd20000000800 */
        /* <DEDUP_REMOVED lines=13> */
[----:B------:R-:W-:Y:S01]  /*0ac0*/  R2UR UR5, R9 ;  /* 0x00000000090572ca */ /* 0x000fe200000e0000 */
[----:B------:R-:W-:Y:S01]  /*0ad0*/  UMOV UR38, URZ ;  /* 0x0000003f00267c82 */ /* 0x000fe20008000000 */
[CC--:B------:R-:W-:Y:S01]  /*0ae0*/  LEA.HI R2, R0.reuse, R197.reuse, RZ, 0x4 ;  /* 0x000000c500027211 */ /* 0x0c0fe200078f20ff */
[----:B------:R-:W-:Y:S01]  /*0af0*/  UMOV UR37, URZ ;  /* 0x0000003f00257c82 */ /* 0x000fe20008000000 */
[----:B------:R-:W-:-:S02]  /*0b00*/  LEA.HI R7, R0, R197, RZ, 0x2 ;  /* 0x000000c500077211 */ /* 0x000fc400078f10ff */
[----:B------:R-:W-:Y:S02]  /*0b10*/  SHF.R.S32.HI R5, RZ, 0x4, R2 ;  /* 0x00000004ff057819 */ /* 0x000fe40000011402 */
[----:B------:R-:W-:Y:S02]  /*0b20*/  LEA.HI R6, R0, R197, RZ, 0x7 ;  /* 0x000000c500067211 */ /* 0x000fe400078f38ff */
[C---:B------:R-:W-:Y:S02]  /*0b30*/  LEA.HI R3, R2.reuse, R5, RZ, 0x1 ;  /* 0x0000000502037211 */ /* 0x040fe400078f08ff */
        /* <DEDUP_REMOVED lines=9> */
[----:B------:R-:W-:Y:S01]  /*0bd0*/  LOP3.LUT R8, R6, 0xffffff80, RZ, 0xc0, !PT ;  /* 0xffffff8006087812 */ /* 0x000fe200078ec0ff */
[----:B------:R-:W-:Y:S01]  /*0be0*/  IMAD.SHL.U32 R5, R5, 0x8, RZ ;  /* 0x0000000805057824 */ /* 0x000fe200078e00ff */
[----:B------:R-:W-:Y:S02]  /*0bf0*/  LEA.HI R3, R3, R4, RZ, 0x2 ;  /* 0x0000000403037211 */ /* 0x000fe400078f10ff */
[----:B------:R-:W-:Y:S01]  /*0c00*/  SHF.R.S32.HI R193, RZ, 0x7, R6 ;  /* 0x00000007ffc17819 */ /* 0x000fe20000011406 */
[----:B------:R-:W-:Y:S01]  /*0c10*/  IMAD.IADD R8, R197, 0x1, -R8 ;  /* 0x00000001c5087824 */ /* 0x000fe200078e0a08 */
[----:B------:R-:W-:Y:S02]  /*0c20*/  LOP3.LUT R3, R3, 0x3ffffc, RZ, 0xc0, !PT ;  /* 0x003ffffc03037812 */ /* 0x000fe400078ec0ff */
[--C-:B------:R-:W-:Y:S01]  /*0c30*/  SHF.R.S32.HI R7, RZ, 0x1f, R2.reuse ;  /* 0x0000001fff077819 */ /* 0x100fe20000011402 */
[----:B------:R-:W-:Y:S01]  /*0c40*/  IMAD R12, R193, 0x100, R2 ;  /* 0x00000100c10c7824 */ /* 0x000fe200078e0202 */
[----:B------:R-:W-:Y:S01]  /*0c50*/  LEA.HI R11, R10, R10, RZ, 0x1 ;  /* 0x0000000a0a0b7211 */ /* 0x000fe200078f08ff */
[----:B------:R-:W-:Y:S01]  /*0c60*/  IMAD.IADD R3, R4, 0x1, -R3 ;  /* 0x0000000104037824 */ /* 0x000fe200078e0a03 */
[----:B------:R-:W-:-:S02]  /*0c70*/  LEA.HI R9, R7, R2, RZ, 0x3 ;  /* 0x0000000207097211 */ /* 0x000fc400078f18ff */
[----:B------:R-:W-:Y:S01]  /*0c80*/  SHF.R.S32.HI R7, RZ, 0x1f, R8 ;  /* 0x0000001fff077819 */ /* 0x000fe20000011408 */
[----:B------:R-:W-:Y:S01]  /*0c90*/  IMAD R12, R3, 0x10, R12 ;  /* 0x00000010030c7824 */ /* 0x000fe200078e020c */
[----:B------:R-:W-:Y:S02]  /*0ca0*/  LOP3.LUT R13, R11, 0x1ffffffe, RZ, 0xc0, !PT ;  /* 0x1ffffffe0b0d7812 */ /* 0x000fe400078ec0ff */
[-C--:B------:R-:W-:Y:S01]  /*0cb0*/  LEA.HI R3, R7, R8.reuse, RZ, 0x2 ;  /* 0x0000000807037211 */ /* 0x080fe200078f10ff */
[----:B------:R-:W-:Y:S01]  /*0cc0*/  IMAD.U32 R196, R12, 0x40, R5 ;  /* 0x000000400cc47824 */ /* 0x000fe200078e0005 */
[----:B------:R-:W-:Y:S01]  /*0cd0*/  LOP3.LUT R11, R9, 0xfffffff8, RZ, 0xc0, !PT ;  /* 0xfffffff8090b7812 */ /* 0x000fe200078ec0ff */
[----:B------:R-:W-:Y:S01]  /*0ce0*/  IMAD.IADD R185, R10, 0x1, -R13 ;  /* 0x000000010ab97824 */ /* 0x000fe200078e0a0d */
[----:B------:R-:W-:Y:S01]  /*0cf0*/  LOP3.LUT R13, R3, 0x7ffffffc, RZ, 0xc0, !PT ;  /* 0x7ffffffc030d7812 */ /* 0x000fe200078ec0ff */
[----:B------:R-:W-:Y:S01]  /*0d00*/  IMAD.SHL.U32 R9, R9, 0x40, RZ ;  /* 0x0000004009097824 */ /* 0x000fe200078e00ff */
[----:B------:R-:W-:Y:S01]  /*0d10*/  LEA.HI R7, R7, R8, RZ, 0x5 ;  /* 0x0000000807077211 */ /* 0x000fe200078f28ff */
[----:B------:R-:W-:Y:S01]  /*0d20*/  IMAD.IADD R11, R2, 0x1, -R11 ;  /* 0x00000001020b7824 */ /* 0x000fe200078e0a0b */
[----:B------:R-:W-:Y:S01]  /*0d30*/  SHF.R.S32.HI R2, RZ, 0x2, R3 ;  /* 0x00000002ff027819 */ /* 0x000fe20000011403 */
[----:B------:R-:W-:Y:S01]  /*0d40*/  IMAD.IADD R13, R8, 0x1, -R13 ;  /* 0x00000001080d7824 */ /* 0x000fe200078e0a0d */
[----:B------:R-:W-:Y:S01]  /*0d50*/  SHF.R.S32.HI R3, RZ, 0x1f, R3 ;  /* 0x0000001fff037819 */ /* 0x000fe20000011403 */
[----:B------:R-:W-:Y:S01]  /*0d60*/  IMAD.SHL.U32 R8, R11, 0x40, RZ ;  /* 0x000000400b087824 */ /* 0x000fe200078e00ff */
[----:B------:R-:W-:-:S02]  /*0d70*/  LOP3.LUT R9, R9, 0x7ffffe00, RZ, 0xc0, !PT ;  /* 0x7ffffe0009097812 */ /* 0x000fc400078ec0ff */
[----:B------:R-:W-:Y:S02]  /*0d80*/  LEA.HI R3, R3, R2, RZ, 0x3 ;  /* 0x0000000203037211 */ /* 0x000fe400078f18ff */
[----:B------:R-:W-:Y:S01]  /*0d90*/  LOP3.LUT R8, R8, 0x1c0, RZ, 0xc0, !PT ;  /* 0x000001c008087812 */ /* 0x000fe200078ec0ff */
[----:B------:R-:W-:Y:S01]  /*0da0*/  IMAD R9, R4, 0x400, R9 ;  /* 0x0000040004097824 */ /* 0x000fe200078e0209 */
[----:B------:R-:W-:Y:S02]  /*0db0*/  LOP3.LUT R3, R3, 0xfffffff8, RZ, 0xc0, !PT ;  /* 0xfffffff803037812 */ /* 0x000fe400078ec0ff */
[----:B------:R-:W-:Y:S02]  /*0dc0*/  LOP3.LUT R5, R8, 0x8, R5, 0xf8, !PT ;  /* 0x0000000808057812 */ /* 0x000fe400078ef805 */
[----:B------:R-:W-:Y:S01]  /*0dd0*/  SHF.R.U32.HI R8, RZ, 0x3, R8 ;  /* 0x00000003ff087819 */ /* 0x000fe20000011608 */
[----:B------:R-:W-:Y:S01]  /*0de0*/  IMAD.IADD R16, R2, 0x1, -R3 ;  /* 0x0000000102107824 */ /* 0x000fe200078e0a03 */
[----:B------:R-:W-:-:S02]  /*0df0*/  LEA.HI R0, R0, R197, RZ, 0x3 ;  /* 0x000000c500007211 */ /* 0x000fc400078f18ff */
[----:B------:R-:W-:Y:S02]  /*0e00*/  LOP3.LUT R8, R5, R8, RZ, 0x3c, !PT ;  /* 0x0000000805087212 */ /* 0x000fe400078e3cff */
[----:B------:R-:W-:Y:S02]  /*0e10*/  LOP3.LUT R2, R0, 0xfffffff8, RZ, 0xc0, !PT ;  /* 0xfffffff800027812 */ /* 0x000fe400078ec0ff */
[----:B------:R-:W-:Y:S01]  /*0e20*/  R2P PR, R11, 0x6 ;  /* 0x000000060b007804 */ /* 0x000fe20000000000 */
[----:B------:R-:W-:Y:S01]  /*0e30*/  IMAD.IADD R8, R9, 0x1, R8 ;  /* 0x0000000109087824 */ /* 0x000fe200078e0208 */
[----:B------:R-:W-:Y:S01]  /*0e40*/  LEA.HI R6, R6, R193, RZ, 0x1 ;  /* 0x000000c106067211 */ /* 0x000fe200078f08ff */
[----:B------:R-:W-:Y:S01]  /*0e50*/  IMAD.IADD R191, R197, 0x1, -R2 ;  /* 0x00000001c5bf7824 */ /* 0x000fe200078e0a02 */
[----:B------:R-:W-:Y:S01]  /*0e60*/  SHF.R.S32.HI R7, RZ, 0x5, R7 ;  /* 0x00000005ff077819 */ /* 0x000fe20000011407 */
[----:B------:R-:W-:Y:S01]  /*0e70*/  IMAD.SHL.U32 R2, R13, 0x2, RZ ;  /* 0x000000020d027824 */ /* 0x000fe200078e00ff */
        /* <DEDUP_REMOVED lines=28> */
.L_x_5601:
[----:B------:R-:W-:Y:S01]  /*1040*/  ULDC.64 UR8, c[0x0][0xa28] ;  /* 0x00028a0000087ab9 */ /* 0x000fe20000000a00 */
[----:B------:R-:W-:Y:S01]  /*1050*/  ULDC UR4, c[0x0][0x424] ;  /* 0x0001090000047ab9 */ /* 0x000fe20000000800 */
[----:B------:R-:W-:-:S04]  /*1060*/  UISETP.NE.U32.AND UP0, UPT, UR8, URZ, UPT ;  /* 0x0000003f0800728c */ /* 0x000fc8000bf05070 */
[----:B------:R-:W-:-:S03]  /*1070*/  UISETP.NE.AND.EX UP0, UPT, UR9, URZ, UPT, UP0 ;  /* 0x0000003f0900728c */ /* 0x000fc6000bf05300 */
[----:B------:R-:W-:Y:S02]  /*1080*/  ULDC.64 UR8, c[0x0][0xa18] ;  /* 0x0002860000087ab9 */ /* 0x000fe40000000a00 */
[----:B------:R-:W-:Y:S01]  /*1090*/  UISETP.NE.U32.AND UP1, UPT, UR8, URZ, UPT ;  /* 0x0000003f0800728c */ /* 0x000fe2000bf25070 */
[----:B------:R-:W-:-:S03]  /*10a0*/  PLOP3.LUT P0, PT, PT, PT, UP0, 0x80, 0x0 ;  /* 0x000000000000781c */ /* 0x000fc60003f0f008 */
[----:B------:R-:W-:-:S03]  /*10b0*/  UISETP.NE.AND.EX UP1, UPT, UR9, URZ, UPT, UP1 ;  /* 0x0000003f0900728c */ /* 0x000fc6000bf25310 */
[----:B------:R-:W-:Y:S02]  /*10c0*/  @UP0 ULDC.64 UR8, c[0x0][0xa28] ;  /* 0x00028a0000080ab9 */ /* 0x000fe40000000a00 */
[----:B------:R-:W-:Y:S01]  /*10d0*/  @UP0 UIMAD.WIDE UR8, UR6, 0x4, UR8 ;  /* 0x00000004060808a5 */ /* 0x000fe2000f8e0208 */
[----:B------:R-:W-:-:S05]  /*10e0*/  PLOP3.LUT P2, PT, PT, PT, UP1, 0x80, 0x0 ;  /* 0x000000000000781c */ /* 0x000fca0003f4f018 */
[----:B------:R-:W-:Y:S01]  /*10f0*/  @UP1 ULDC.64 UR10, c[0x0][0xa18] ;  /* 0x00028600000a1ab9 */ /* 0x000fe20000000a00 */
[----:B0-23--:R-:W-:Y:S02]  /*1100*/  IMAD.U32 R4, RZ, RZ, UR8 ;  /* 0x00000008ff047e24 */ /* 0x00dfe4000f8e00ff */
[----:B------:R-:W-:Y:S01]  /*1110*/  IMAD.U32 R5, RZ, RZ, UR9 ;  /* 0x00000009ff057e24 */ /* 0x000fe2000f8e00ff */
[----:B------:R-:W-:-:S04]  /*1120*/  @UP1 UIMAD.WIDE UR8, UR6, 0x4, UR10 ;  /* 0x00000004060818a5 */ /* 0x000fc8000f8e020a */
[----:B------:R-:W2:Y:S02]  /*1130*/  @P0 LDG.E R4, desc[UR40][R4.64] ;  /* 0x0000002804040981 */ /* 0x000ea4000c1e1900 */
[----:B-1----:R-:W-:Y:S02]  /*1140*/  IMAD.U32 R6, RZ, RZ, UR8 ;  /* 0x00000008ff067e24 */ /* 0x002fe4000f8e00ff */
[----:B----4-:R-:W-:Y:S01]  /*1150*/  IMAD.U32 R7, RZ, RZ, UR9 ;  /* 0x00000009ff077e24 */ /* 0x010fe2000f8e00ff */
[----:B------:R-:W-:-:S04]  /*1160*/  ULDC.64 UR8, c[0x0][0x418] ;  /* 0x0001060000087ab9 */ /* 0x000fc80000000a00 */
[----:B------:R-:W3:Y:S01]  /*1170*/  @P2 LDG.E R6, desc[UR40][R6.64] ;  /* 0x0000002806062981 */ /* 0x000ee2000c1e1900 */
[----:B------:R-:W-:Y:S01]  /*1180*/  UISETP.NE.U32.AND UP0, UPT, UR8, URZ, UPT ;  /* 0x0000003f0800728c */ /* 0x000fe2000bf05070 */
[----:B------:R-:W-:Y:S01]  /*1190*/  UMOV UR49, URZ ;  /* 0x0000003f00317c82 */ /* 0x000fe20008000000 */
[----:B------:R-:W-:Y:S02]  /*11a0*/  ULDC UR51, c[0x0][0x288] ;  /* 0x0000a20000337ab9 */ /* 0x000fe40000000800 */
[----:B------:R-:W-:Y:S01]  /*11b0*/  UISETP.NE.AND.EX UP0, UPT, UR9, URZ, UPT, UP0 ;  /* 0x0000003f0900728c */ /* 0x000fe2000bf05300 */
[----:B------:R-:W-:Y:S02]  /*11c0*/  UMOV UR44, UR7 ;  /* 0x00000007002c7c82 */ /* 0x000fe40008000000 */
[----:B------:R-:W-:Y:S01]  /*11d0*/  ULDC.64 UR8, c[0x0][0xa20] ;  /* 0x0002880000087ab9 */ /* 0x000fe20000000a00 */
[----:B------:R-:W-:Y:S01]  /*11e0*/  USEL UR4, UR4, 0x1, UP0 ;  /* 0x0000000104047887 */ /* 0x000fe20008000000 */
[----:B------:R-:W-:Y:S01]  /*11f0*/  ISETP.NE.U32.AND P1, PT, RZ, UR8, PT ;  /* 0x00000008ff007c0c */ /* 0x000fe2000bf25070 */
[----:B------:R-:W-:-:S02]  /*1200*/  ULDC UR8, c[0x0][0x2f0] ;  /* 0x0000bc0000087ab9 */ /* 0x000fc40000000800 */
[----:B------:R-:W-:Y:S01]  /*1210*/  UIMAD UR4, UR4, UR8, URZ ;  /* 0x00000008040472a4 */ /* 0x000fe2000f8e023f */
[----:B------:R-:W-:Y:S02]  /*1220*/  ISETP.NE.AND.EX P1, PT, RZ, UR9, PT, P1 ;  /* 0x00000009ff007c0c */ /* 0x000fe4000bf25310 */
[----:B--2---:R-:W-:Y:S02]  /*1230*/  @P0 R2UR UR49, R4 ;  /* 0x00000000043102ca */ /* 0x004fe400000e0000 */
[----:B---3--:R-:W-:Y:S01]  /*1240*/  @P2 R2UR UR51, R6 ;  /* 0x00000000063322ca */ /* 0x008fe200000e0000 */
[----:B------:R-:W-:-:S14]  /*1250*/  @P2 BRA `(.L_x_5494) ;  /* 0x0000000000342947 */ /* 0x000fdc0003800000 */
[----:B------:R-:W-:Y:S02]  /*1260*/  ULDC.64 UR8, c[0x0][0xa00] ;  /* 0x0002800000087ab9 */ /* 0x000fe40000000a00 */
[----:B------:R-:W-:-:S04]  /*1270*/  ISETP.NE.U32.AND P0, PT, RZ, UR8, PT ;  /* 0x00000008ff007c0c */ /* 0x000fc8000bf05070 */
[----:B------:R-:W-:-:S13]  /*1280*/  ISETP.NE.AND.EX P0, PT, RZ, UR9, PT, P0 ;  /* 0x00000009ff007c0c */ /* 0x000fda000bf05300 */
[----:B------:R-:W-:Y:S05]  /*1290*/  @!P0 BRA `(.L_x_5494) ;  /* 0x0000000000248947 */ /* 0x000fea0003800000 */
[----:B------:R-:W-:Y:S02]  /*12a0*/  ULDC.64 UR8, c[0x0][0xa00] ;  /* 0x0002800000087ab9 */ /* 0x000fe40000000a00 */
        /* <DEDUP_REMOVED lines=8> */
.L_x_5494:
[----:B------:R-:W-:Y:S01]  /*1330*/  UMOV UR43, UR6 ;  /* 0x00000006002b7c82 */ /* 0x000fe20008000000 */
[----:B------:R-:W-:Y:S05]  /*1340*/  @!P1 BRA `(.L_x_5495) ;  /* 0x00000000001c9947 */ /* 0x000fea0003800000 */
[----:B------:R-:W-:Y:S02]  /*1350*/  ULDC.64 UR8, c[0x0][0xa20] ;  /* 0x0002880000087ab9 */ /* 0x000fe40000000a00 */
[----:B------:R-:W-:-:S06]  /*1360*/  UIMAD.WIDE UR6, UR6, 0x4, UR8 ;  /* 0x00000004060678a5 */ /* 0x000fcc000f8e0208 */
[----:B------:R-:W-:Y:S02]  /*1370*/  IMAD.U32 R4, RZ, RZ, UR6 ;  /* 0x00000006ff047e24 */ /* 0x000fe4000f8e00ff */
[----:B------:R-:W-:-:S05]  /*1380*/  IMAD.U32 R5, RZ, RZ, UR7 ;  /* 0x00000007ff057e24 */ /* 0x000fca000f8e00ff */
[----:B------:R-:W2:Y:S02]  /*1390*/  LDG.E R4, desc[UR40][R4.64] ;  /* 0x0000002804047981 */ /* 0x000ea4000c1e1900 */
[----:B--2---:R-:W-:Y:S01]  /*13a0*/  R2UR UR4, R4 ;  /* 0x00000000040472ca */ /* 0x004fe200000e0000 */
[----:B------:R-:W-:-:S14]  /*13b0*/  BRA `(.L_x_5496) ;  /* 0x0000000000347947 */ /* 0x000fdc0003800000 */
.L_x_5495:
        /* <DEDUP_REMOVED lines=13> */
.L_x_5496:
[----:B------:R-:W-:Y:S02]  /*1490*/  UISETP.NE.AND UP0, UPT, UR47, 0x1, UPT ;  /* 0x000000012f00788c */ /* 0x000fe4000bf05270 */
[----:B------:R-:W-:Y:S02]  /*14a0*/  UIADD3 UR49, -UR49, UR4, URZ ;  /* 0x0000000431317290 */ /* 0x000fe4000fffe13f */
[----:B------:R-:W-:Y:S02]  /*14b0*/  USHF.L.U32 UR42, UR5, 0x6, URZ ;  /* 0x00000006052a7899 */ /* 0x000fe4000800063f */
[----:B------:R-:W-:Y:S01]  /*14c0*/  UIADD3 UR4, UR49, 0x3f, URZ ;  /* 0x0000003f31047890 */ /* 0x000fe2000fffe03f */
[----:B------:R-:W-:-:S03]  /*14d0*/  PLOP3.LUT P0, PT, PT, PT, UP0, 0x80, 0x0 ;  /* 0x000000000000781c */ /* 0x000fc60003f0f008 */
[----:B------:R-:W-:-:S04]  /*14e0*/  USHF.R.S32.HI UR6, URZ, 0x1f, UR4 ;  /* 0x0000001f3f067899 */ /* 0x000fc80008011404 */
[----:B------:R-:W-:-:S04]  /*14f0*/  ULEA.HI UR6, UR6, UR4, URZ, 0x6 ;  /* 0x0000000406067291 */ /* 0x000fc8000f8f303f */
[----:B------:R-:W-:Y:S02]  /*1500*/  USHF.R.S32.HI UR6, URZ, 0x6, UR6 ;  /* 0x000000063f067899 */ /* 0x000fe40008011406 */
[----:B------:R-:W-:Y:S10]  /*1510*/  @!P0 BRA `(.L_x_5497) ;  /* 0x0000002000348947 */ /* 0x000ff40003800000 */
[----:B------:R-:W0:Y:S01]  /*1520*/  LDC.64 R8, c[0x0][0x9e0] ;  /* 0x00027800ff087b82 */ /* 0x000e220000000a00 */
[----:B------:R-:W-:Y:S01]  /*1530*/  ULDC UR4, c[0x0][0x448] ;  /* 0x0001120000047ab9 */ /* 0x000fe20000000800 */
[----:B------:R-:W-:Y:S02]  /*1540*/  UIADD3 UR7, UR42, 0x3f, URZ ;  /* 0x0000003f2a077890 */ /* 0x000fe4000fffe03f */
[----:B------:R-:W-:Y:S02]  /*1550*/  UISETP.NE.AND UP0, UPT, UR4, 0x1, UPT ;  /* 0x000000010400788c */ /* 0x000fe4000bf05270 */
[----:B------:R-:W-:-:S09]  /*1560*/  UIADD3 UR8, UR49, 0x1, -UR51 ;  /* 0x0000000131087890 */ /* 0x000fd2000fffe833 */
[----:B------:R-:W-:Y:S01]  /*1570*/  @UP0 ULDC UR4, c[0x0][0x44c] ;  /* 0x0001130000040ab9 */ /* 0x000fe20000000800 */
[----:B------:R-:W-:Y:S01]  /*1580*/  @UP0 ULDC UR9, c[0x0][0x450] ;  /* 0x0001140000090ab9 */ /* 0x000fe20000000800 */
[----:B------:R-:W-:-:S04]  /*1590*/  UIMAD.WIDE.U32 UR4, UR7, UR4, URZ ;  /* 0x00000004070472a5 */ /* 0x000fc8000f8e003f */
[----:B------:R-:W-:Y:S01]  /*15a0*/  @UP0 USHF.R.U32.HI UR7, URZ, UR9, UR5 ;  /* 0x000000093f070299 */ /* 0x000fe20008011605 */
[----:B0-----:R-:W-:-:S03]  /*15b0*/  ISETP.GE.AND P1, PT, R9, 0x1, PT ;  /* 0x000000010900780c */ /* 0x001fc60003f26270 */
[----:B------:R-:W-:-:S06]  /*15c0*/  UIADD3 UR7, UR8, UR7, URZ ;  /* 0x0000000708077290 */ /* 0x000fcc000fffe03f */
[----:B------:R-:W-:-:S04]  /*15d0*/  VIADD R0, R8, UR7 ;  /* 0x0000000708007c36 */ /* 0x000fc80008000000 */
[----:B------:R-:W-:Y:S05]  /*15e0*/  @!P1 BRA `(.L_x_5498) ;  /* 0x0000000000449947 */ /* 0x000fea0003800000 */
[----:B------:R-:W-:Y:S01]  /*15f0*/  ISETP.LT.AND P0, PT, RZ, UR7, PT ;  /* 0x00000007ff007c0c */ /* 0x000fe2000bf01270 */
[----:B------:R-:W-:-:S06]  /*1600*/  UIADD3 UR4, UR7, -0x1, URZ ;  /* 0xffffffff07047890 */ /* 0x000fcc000fffe03f */
[----:B------:R-:W-:-:S06]  /*1610*/  IMAD.U32 R3, RZ, RZ, UR4 ;  /* 0x00000004ff037e24 */ /* 0x000fcc000f8e00ff */
[----:B------:R-:W-:Y:S05]  /*1620*/  @P0 BRA `(.L_x_5499) ;  /* 0x00000000001c0947 */ /* 0x000fea0003800000 */
[----:B------:R-:W-:Y:S01]  /*1630*/  ISETP.NE.AND P0, PT, R9, 0x1, PT ;  /* 0x000000010900780c */ /* 0x000fe20003f05270 */
[----:B------:R-:W-:-:S12]  /*1640*/  IMAD R3, RZ, RZ, -UR7 ;  /* 0x80000007ff037e24 */ /* 0x000fd8000f8e02ff */
[----:B------:R-:W0:Y:S02]  /*1650*/  @P0 LDC.64 R4, c[0x0][0x9e8] ;  /* 0x00027a00ff040b82 */ /* 0x000e240000000a00 */
[----:B0-----:R-:W-:-:S05]  /*1660*/  @P0 IMAD.HI.U32 R4, R3, R4, RZ ;  /* 0x0000000403040227 */ /* 0x001fca00078e00ff */
[----:B------:R-:W-:-:S04]  /*1670*/  @P0 SHF.R.U32.HI R3, RZ, R5, R4 ;  /* 0x00000005ff030219 */ /* 0x000fc80000011604 */
[----:B------:R-:W-:Y:S01]  /*1680*/  LOP3.LUT R3, RZ, R3, RZ, 0x33, !PT ;  /* 0x00000003ff037212 */ /* 0x000fe200078e33ff */
[----:B------:R-:W-:Y:S06]  /*1690*/  BRA `(.L_x_5500) ;  /* 0x0000000000107947 */ /* 0x000fec0003800000 */
.L_x_5499:
[----:B------:R-:W-:-:S13]  /*16a0*/  ISETP.NE.AND P0, PT, R9, 0x1, PT ;  /* 0x000000010900780c */ /* 0x000fda0003f05270 */
[----:B------:R-:W0:Y:S02]  /*16b0*/  @P0 LDC.64 R4, c[0x0][0x9e8] ;  /* 0x00027a00ff040b82 */ /* 0x000e240000000a00 */
[----:B0-----:R-:W-:-:S05]  /*16c0*/  @P0 IMAD.HI.U32 R4, R3, R4, RZ ;  /* 0x0000000403040227 */ /* 0x001fca00078e00ff */
[----:B------:R-:W-:-:S07]  /*16d0*/  @P0 SHF.R.U32.HI R3, RZ, R5, R4 ;  /* 0x00000005ff030219 */ /* 0x000fce0000011604 */
.L_x_5500:
[----:B------:R-:W-:-:S05]  /*16e0*/  IMAD R3, R3, R9, R9 ;  /* 0x0000000903037224 */ /* 0x000fca00078e0209 */
[----:B------:R-:W-:-:S07]  /*16f0*/  VIMNMX R0, R0, R3, PT ;  /* 0x0000000300007248 */ /* 0x000fce0003fe0100 */
.L_x_5498:
[----:B------:R-:W-:Y:S01]  /*1700*/  @UP0 ULDC UR4, c[0x0][0x44c] ;  /* 0x0001130000040ab9 */ /* 0x000fe20000000800 */
[----:B------:R-:W-:Y:S01]  /*1710*/  VIADD R0, R0, 0x3f ;  /* 0x0000003f00007836 */ /* 0x000fe20000000000 */
[----:B------:R-:W-:Y:S01]  /*1720*/  UIMAD.WIDE.U32 UR4, UR42, UR4, URZ ;  /* 0x000000042a0472a5 */ /* 0x000fe2000f8e003f */
[----:B------:R-:W-:Y:S01]  /*1730*/  @UP0 ULDC UR8, c[0x0][0x450] ;  /* 0x0001140000080ab9 */ /* 0x000fe20000000800 */
[----:B------:R-:W-:Y:S02]  /*1740*/  UMOV UR7, UR42 ;  /* 0x0000002a00077c82 */ /* 0x000fe40008000000 */
[----:B------:R-:W-:Y:S01]  /*1750*/  @UP0 USHF.R.U32.HI UR7, URZ, UR8, UR5 ;  /* 0x000000083f070299 */ /* 0x000fe20008011605 */
[----:B------:R-:W-:Y:S02]  /*1760*/  SHF.R.S32.HI R3, RZ, 0x1f, R0 ;  /* 0x0000001fff037819 */ /* 0x000fe40000011400 */
[----:B------:R-:W-:Y:S01]  /*1770*/  ULDC UR4, c[0x0][0x9dc] ;  /* 0x0002770000047ab9 */ /* 0x000fe20000000800 */
[----:B------:R-:W-:Y:S01]  /*1780*/  UIADD3 UR49, UR7, UR49, -UR51 ;  /* 0x0000003107317290 */ /* 0x000fe2000fffe833 */
[----:B------:R-:W-:-:S03]  /*1790*/  LEA.HI R3, R3, R0, RZ, 0x6 ;  /* 0x0000000003037211 */ /* 0x000fc600078f30ff */
[----:B------:R-:W-:Y:S01]  /*17a0*/  UIADD3 UR4, UR49, -UR4, URZ ;  /* 0x8000000431047290 */ /* 0x000fe2000fffe03f */
[----:B------:R-:W-:-:S04]  /*17b0*/  SHF.R.S32.HI R3, RZ, 0x6, R3 ;  /* 0x00000006ff037819 */ /* 0x000fc80000011403 */
[----:B------:R-:W-:Y:S01]  /*17c0*/  VIMNMX R5, R3, UR6, PT ;  /* 0x0000000603057c48 */ /* 0x000fe2000bfe0100 */
[----:B------:R-:W-:Y:S01]  /*17d0*/  IMAD.U32 R3, RZ, RZ, UR4 ;  /* 0x00000004ff037e24 */ /* 0x000fe2000f8e00ff */
[----:B------:R-:W-:Y:S06]  /*17e0*/  @!P1 BRA `(.L_x_5501) ;  /* 0x0000000000409947 */ /* 0x000fec0003800000 */
[----:B------:R-:W-:-:S05]  /*17f0*/  IMAD.U32 R0, RZ, RZ, UR49 ;  /* 0x00000031ff007e24 */ /* 0x000fca000f8e00ff */
        /* <DEDUP_REMOVED lines=9> */
.L_x_5502:
[----:B------:R-:W-:-:S13]  /*1890*/  ISETP.NE.AND P0, PT, R9, 0x1, PT ;  /* 0x000000010900780c */ /* 0x000fda0003f05270 */
[----:B------:R-:W0:Y:S02]  /*18a0*/  @P0 LDC.64 R6, c[0x0][0x9e8] ;  /* 0x00027a00ff060b82 */ /* 0x000e240000000a00 */
[----:B0-----:R-:W-:-:S05]  /*18b0*/  @P0 IMAD.HI.U32 R4, R0, R6, RZ ;  /* 0x0000000600040227 */ /* 0x001fca00078e00ff */
[----:B------:R-:W-:-:S07]  /*18c0*/  @P0 SHF.R.U32.HI R0, RZ, R7, R4 ;  /* 0x00000007ff000219 */ /* 0x000fce0000011604 */
.L_x_5503:
[----:B------:R-:W-:-:S05]  /*18d0*/  IMAD R0, R0, R9, RZ ;  /* 0x0000000900007224 */ /* 0x000fca00078e02ff */
[----:B------:R-:W-:-:S07]  /*18e0*/  VIMNMX R3, R3, R0, !PT ;  /* 0x0000000003037248 */ /* 0x000fce0007fe0100 */
.L_x_5501:
        /* <DEDUP_REMOVED lines=69> */
[----:B------:R-:W-:Y:S01]  /*1d40*/  IMAD.MOV.U32 R12, RZ, RZ, RZ ;  /* 0x000000ffff0c7224 */ /* 0x000fe200078e00ff */
[----:B------:R-:W-:Y:S01]  /*1d50*/  CS2R R26, SRZ ;  /* 0x00000000001a7805 */ /* 0x000fe2000001ff00 */
[----:B------:R-:W-:Y:S02]  /*1d60*/  IMAD.MOV.U32 R169, RZ, RZ, RZ ;  /* 0x000000ffffa97224 */ /* 0x000fe400078e00ff */
[----:B------:R-:W-:Y:S02]  /*1d70*/  IMAD.MOV.U32 R14, RZ, RZ, RZ ;  /* 0x000000ffff0e7224 */ /* 0x000fe400078e00ff */
        /* <DEDUP_REMOVED lines=16> */
.L_x_5505:
[----:B------:R-:W-:Y:S01]  /*1e80*/  ULEA UR21, UR37, UR46, 0x3 ;  /* 0x0000002e25157291 */ /* 0x000fe2000f8e183f */
[----:B------:R-:W-:-:S05]  /*1e90*/  IMAD.U32 R0, RZ, RZ, UR38 ;  /* 0x00000026ff007e24 */ /* 0x000fca000f8e00ff */
[----:B------:R-:W-:-:S04]  /*1ea0*/  SHF.L.U32 R0, R0, 0x1f, RZ ;  /* 0x0000001f00007819 */ /* 0x000fc800000006ff */
[----:B------:R-:W0:Y:S02]  /*1eb0*/  SYNCS.PHASECHK.TRANS64.TRYWAIT P1, [UR21+0x28c50], R0 ;  /* 0x028c5000ff0075a7 */ /* 0x000e240008020155 */
[----:B0-----:R-:W-:Y:S05]  /*1ec0*/  @!P1 BRA `(.L_x_5506) ;  /* 0x00000150003c9947 */ /* 0x001fea0003800000 */
.L_x_5750:
        /* <DEDUP_REMOVED lines=45> */
.L_x_5512:
        /* <DEDUP_REMOVED lines=143> */
.L_x_5508:
[----:B------:R-:W-:Y:S01]  /*2a90*/  ULEA UR21, UR37, UR46, 0x3 ;  /* 0x0000002e25157291 */ /* 0x000fe2000f8e183f */
[----:B------:R-:W-:-:S05]  /*2aa0*/  IMAD.U32 R0, RZ, RZ, UR38 ;  /* 0x00000026ff007e24 */ /* 0x000fca000f8e00ff */
[----:B------:R-:W-:-:S04]  /*2ab0*/  SHF.L.U32 R0, R0, 0x1f, RZ ;  /* 0x0000001f00007819 */ /* 0x000fc800000006ff */
[----:B------:R0:W1:Y:S01]  /*2ac0*/  SYNCS.PHASECHK.TRANS64.TRYWAIT P1, [UR21+0x28c50], R0 ;  /* 0x028c5000ff0075a7 */ /* 0x0000620008020155 */
[----:B------:R-:W-:Y:S05]  /*2ad0*/  @!P0 BRA `(.L_x_5509) ;  /* 0x0000000000048947 */ /* 0x000fea0003800000 */
[----:B------:R-:W-:Y:S01]  /*2ae0*/  BPT.TRAP 0x1 ;  /* 0x000000040000795c */ /* 0x000fe20000300000 */
.L_x_5509:
[----:B-1----:R-:W-:Y:S05]  /*2af0*/  @P1 BRA `(.L_x_5510) ;  /* 0x0000000000081947 */ /* 0x002fea0003800000 */
[----:B------:R-:W1:Y:S02]  /*2b00*/  SYNCS.PHASECHK.TRANS64.TRYWAIT P1, [UR21+0x28c50], R0 ;  /* 0x028c5000ff0075a7 */ /* 0x000e640008020155 */
[----:B-1----:R-:W-:Y:S05]  /*2b10*/  @!P1 BRA `(.L_x_5511) ;  /* 0x0000014400409947 */ /* 0x002fea0003800000 */
.L_x_5510:
        /* <DEDUP_REMOVED lines=29> */
.L_x_5507:
        /* <DEDUP_REMOVED lines=144> */
.L_x_5497:
[----:B------:R-:W-:Y:S01]  /*35f0*/  ULDC UR4, c[0x0][0x448] ;  /* 0x0001120000047ab9 */ /* 0x000fe20000000800 */
[----:B------:R-:W-:Y:S02]  /*3600*/  UIADD3 UR7, UR42, 0x3f, URZ ;  /* 0x0000003f2a077890 */ /* 0x000fe4000fffe03f */
[----:B------:R-:W-:Y:S02]  /*3610*/  UISETP.NE.AND UP0, UPT, UR4, 0x1, UPT ;  /* 0x000000010400788c */ /* 0x000fe4000bf05270 */
[----:B------:R-:W-:Y:S01]  /*3620*/  UIADD3 UR10, UR49, 0x1, -UR51 ;  /* 0x00000001310a7890 */ /* 0x000fe2000fffe833 */
[----:B------:R-:W-:Y:S02]  /*3630*/  ULDC.64 UR4, c[0x0][0x9e0] ;  /* 0x0002780000047ab9 */ /* 0x000fe40000000a00 */
[----:B------:R-:W-:-:S06]  /*3640*/  UISETP.GE.AND UP1, UPT, UR5, 0x1, UPT ;  /* 0x000000010500788c */ /* 0x000fcc000bf26270 */
[----:B------:R-:W-:Y:S01]  /*3650*/  @UP0 ULDC UR8, c[0x0][0x44c] ;  /* 0x0001130000080ab9 */ /* 0x000fe20000000800 */
[----:B------:R-:W-:Y:S01]  /*3660*/  @UP0 ULDC UR11, c[0x0][0x450] ;  /* 0x00011400000b0ab9 */ /* 0x000fe20000000800 */
[----:B------:R-:W-:Y:S01]  /*3670*/  UIMAD.WIDE.U32 UR8, UR7, UR8, URZ ;  /* 0x00000008070872a5 */ /* 0x000fe2000f8e003f */
[----:B------:R-:W-:-:S03]  /*3680*/  PLOP3.LUT P1, PT, PT, PT, UP1, 0x80, 0x0 ;  /* 0x000000000000781c */ /* 0x000fc60003f2f018 */
[----:B------:R-:W-:-:S04]  /*3690*/  @UP0 USHF.R.U32.HI UR7, URZ, UR11, UR9 ;  /* 0x0000000b3f070299 */ /* 0x000fc80008011609 */
[----:B------:R-:W-:-:S04]  /*36a0*/  UIADD3 UR7, UR10, UR7, URZ ;  /* 0x000000070a077290 */ /* 0x000fc8000fffe03f */
[----:B------:R-:W-:-:S06]  /*36b0*/  UIADD3 UR4, UR7, UR4, URZ ;  /* 0x0000000407047290 */ /* 0x000fcc000fffe03f */
[----:B------:R-:W-:Y:S01]  /*36c0*/  IMAD.U32 R0, RZ, RZ, UR4 ;  /* 0x00000004ff007e24 */ /* 0x000fe2000f8e00ff */
[----:B------:R-:W-:Y:S06]  /*36d0*/  @!P1 BRA `(.L_x_5513) ;  /* 0x0000000000409947 */ /* 0x000fec0003800000 */
        /* <DEDUP_REMOVED lines=10> */
.L_x_5514:
[----:B------:R-:W-:-:S11]  /*3780*/  UISETP.NE.AND UP1, UPT, UR5, 0x1, UPT ;  /* 0x000000010500788c */ /* 0x000fd6000bf25270 */
[----:B------:R-:W-:Y:S02]  /*3790*/  @UP1 ULDC.64 UR10, c[0x0][0x9e8] ;  /* 0x00027a00000a1ab9 */ /* 0x000fe40000000a00 */
[----:B------:R-:W-:-:S04]  /*37a0*/  UIMAD.WIDE.U32 UR8, UR4, UR10, URZ ;  /* 0x0000000a040872a5 */ /* 0x000fc8000f8e003f */
[----:B------:R-:W-:-:S12]  /*37b0*/  @UP1 USHF.R.U32.HI UR4, URZ, UR11, UR9 ;  /* 0x0000000b3f041299 */ /* 0x000fd80008011609 */
.L_x_5515:
[----:B------:R-:W-:-:S06]  /*37c0*/  UIMAD UR4, UR4, UR5, UR5 ;  /* 0x00000005040472a4 */ /* 0x000fcc000f8e0205 */
[----:B------:R-:W-:-:S07]  /*37d0*/  VIMNMX R0, R0, UR4, PT ;  /* 0x0000000400007c48 */ /* 0x000fce000bfe0100 */
.L_x_5513:
[----:B------:R-:W-:Y:S01]  /*37e0*/  VIADD R0, R0, 0x3f ;  /* 0x0000003f00007836 */ /* 0x000fe20000000000 */
[----:B------:R-:W-:Y:S01]  /*37f0*/  @UP0 ULDC UR8, c[0x0][0x44c] ;  /* 0x0001130000080ab9 */ /* 0x000fe20000000800 */
[----:B------:R-:W-:Y:S01]  /*3800*/  @UP0 ULDC UR7, c[0x0][0x450] ;  /* 0x0001140000070ab9 */ /* 0x000fe20000000800 */
[----:B------:R-:W-:Y:S02]  /*3810*/  UIMAD.WIDE.U32 UR8, UR42, UR8, URZ ;  /* 0x000000082a0872a5 */ /* 0x000fe4000f8e003f */
[----:B------:R-:W-:Y:S01]  /*3820*/  SHF.R.S32.HI R3, RZ, 0x1f, R0 ;  /* 0x0000001fff037819 */ /* 0x000fe20000011400 */
[----:B------:R-:W-:Y:S01]  /*3830*/  UMOV UR4, UR42 ;  /* 0x0000002a00047c82 */ /* 0x000fe20008000000 */
[----:B------:R-:W-:Y:S02]  /*3840*/  @UP0 USHF.R.U32.HI UR4, URZ, UR7, UR9 ;  /* 0x000000073f040299 */ /* 0x000fe40008011609 */
[----:B------:R-:W-:Y:S01]  /*3850*/  LEA.HI R3, R3, R0, RZ, 0x6 ;  /* 0x0000000003037211 */ /* 0x000fe200078f30ff */
[----:B------:R-:W-:Y:S01]  /*3860*/  ULDC UR8, c[0x0][0x9dc] ;  /* 0x0002770000087ab9 */ /* 0x000fe20000000800 */
[----:B------:R-:W-:-:S02]  /*3870*/  UIADD3 UR4, UR4, UR49, -UR51 ;  /* 0x0000003104047290 */ /* 0x000fc4000fffe833 */
[----:B------:R-:W-:Y:S02]  /*3880*/  SHF.R.S32.HI R3, RZ, 0x6, R3 ;  /* 0x00000006ff037819 */ /* 0x000fe40000011403 */
[----:B------:R-:W-:Y:S02]  /*3890*/  UIADD3 UR8, UR4, -UR8, URZ ;  /* 0x8000000804087290 */ /* 0x000fe4000fffe03f */
[----:B------:R-:W-:Y:S01]  /*38a0*/  VIMNMX R168, R3, UR6, PT ;  /* 0x0000000603a87c48 */ /* 0x000fe2000bfe0100 */
[----:B------:R-:W-:Y:S09]  /*38b0*/  @!P1 BRA `(.L_x_5516) ;  /* 0x0000000000449947 */ /* 0x000ff20003800000 */
        /* <DEDUP_REMOVED lines=10> */
.L_x_5517:
[----:B------:R-:W-:-:S11]  /*3960*/  UISETP.NE.AND UP0, UPT, UR5, 0x1, UPT ;  /* 0x000000010500788c */ /* 0x000fd6000bf05270 */
[----:B------:R-:W-:Y:S02]  /*3970*/  @UP0 ULDC.64 UR10, c[0x0][0x9e8] ;  /* 0x00027a00000a0ab9 */ /* 0x000fe40000000a00 */
[----:B------:R-:W-:-:S04]  /*3980*/  UIMAD.WIDE.U32 UR6, UR4, UR10, URZ ;  /* 0x0000000a040672a5 */ /* 0x000fc8000f8e003f */
[----:B------:R-:W-:-:S12]  /*3990*/  @UP0 USHF.R.U32.HI UR4, URZ, UR11, UR7 ;  /* 0x0000000b3f040299 */ /* 0x000fd80008011607 */
.L_x_5518:
[----:B------:R-:W-:-:S04]  /*39a0*/  UIMAD UR4, UR4, UR5, URZ ;  /* 0x00000005040472a4 */ /* 0x000fc8000f8e023f */
[----:B------:R-:W-:-:S04]  /*39b0*/  UISETP.LT.AND UP0, UPT, UR8, UR4, UPT ;  /* 0x000000040800728c */ /* 0x000fc8000bf01270 */
[----:B------:R-:W-:-:S12]  /*39c0*/  USEL UR8, UR8, UR4, !UP0 ;  /* 0x0000000408087287 */ /* 0x000fd8000c000000 */
.L_x_5516:
[----:B------:R-:W-:Y:S01]  /*39d0*/  USHF.R.S32.HI UR4, URZ, 0x1f, UR8 ;  /* 0x0000001f3f047899 */ /* 0x000fe20008011408 */
[----:B------:R-:W-:Y:S01]  /*39e0*/  PLOP3.LUT P0, PT, PT, PT, PT, 0x80, 0x0 ;  /* 0x000000000000781c */ /* 0x000fe20003f0f070 */
[----:B------:R-:W-:Y:S01]  /*39f0*/  IMAD.MOV.U32 R0, RZ, RZ, RZ ;  /* 0x000000ffff007224 */ /* 0x000fe200078e00ff */
[----:B------:R-:W-:Y:S01]  /*3a00*/  CS2R R150, SRZ ;  /* 0x0000000000967805 */ /* 0x000fe2000001ff00 */
[----:B------:R-:W-:Y:S01]  /*3a10*/  ULEA.HI UR4, UR4, UR8, URZ, 0x6 ;  /* 0x0000000804047291 */ /* 0x000fe2000f8f303f */
[----:B------:R-:W-:Y:S01]  /*3a20*/  IMAD.MOV.U32 R3, RZ, RZ, RZ ;  /* 0x000000ffff037224 */ /* 0x000fe200078e00ff */
[----:B------:R-:W-:Y:S02]  /*3a30*/  CS2R R148, SRZ ;  /* 0x0000000000947805 */ /* 0x000fe4000001ff00 */
[----:B------:R-:W-:Y:S01]  /*3a40*/  CS2R R146, SRZ ;  /* 0x0000000000927805 */ /* 0x000fe2000001ff00 */
[----:B------:R-:W-:Y:S01]  /*3a50*/  USHF.R.S32.HI UR4, URZ, 0x6, UR4 ;  /* 0x000000063f047899 */ /* 0x000fe20008011404 */
[----:B------:R-:W-:-:S02]  /*3a60*/  CS2R R144, SRZ ;  /* 0x0000000000907805 */ /* 0x000fc4000001ff00 */
[----:B------:R-:W-:Y:S02]  /*3a70*/  CS2R R142, SRZ ;  /* 0x00000000008e7805 */ /* 0x000fe4000001ff00 */
[----:B------:R-:W-:Y:S01]  /*3a80*/  CS2R R140, SRZ ;  /* 0x00000000008c7805 */ /* 0x000fe2000001ff00 */
[----:B------:R-:W-:Y:S01]  /*3a90*/  UISETP.LT.AND UP0, UPT, URZ, UR4, UPT ;  /* 0x000000043f00728c */ /* 0x000fe2000bf01270 */
[----:B------:R-:W-:Y:S02]  /*3aa0*/  CS2R R138, SRZ ;  /* 0x00000000008a7805 */ /* 0x000fe4000001ff00 */
[----:B------:R-:W-:Y:S02]  /*3ab0*/  CS2R R136, SRZ ;  /* 0x0000000000887805 */ /* 0x000fe4000001ff00 */
[----:B------:R-:W-:Y:S01]  /*3ac0*/  CS2R R134, SRZ ;  /* 0x0000000000867805 */ /* 0x000fe2000001ff00 */
[----:B------:R-:W-:Y:S01]  /*3ad0*/  USEL UR48, URZ, UR4, !UP0 ;  /* 0x000000043f307287 */ /* 0x000fe2000c000000 */
[----:B------:R-:W-:-:S02]  /*3ae0*/  CS2R R132, SRZ ;  /* 0x0000000000847805 */ /* 0x000fc4000001ff00 */
[----:B------:R-:W-:Y:S02]  /*3af0*/  CS2R R130, SRZ ;  /* 0x0000000000827805 */ /* 0x000fe4000001ff00 */
[----:B------:R-:W-:Y:S02]  /*3b00*/  CS2R R128, SRZ ;  /* 0x0000000000807805 */ /* 0x000fe4000001ff00 */
[----:B------:R-:W-:Y:S02]  /*3b10*/  CS2R R126, SRZ ;  /* 0x00000000007e7805 */ /* 0x000fe4000001ff00 */
[----:B------:R-:W-:Y:S02]  /*3b20*/  CS2R R124, SRZ ;  /* 0x00000000007c7805 */ /* 0x000fe4000001ff00 */
[----:B------:R-:W-:Y:S02]  /*3b30*/  ISETP.GT.AND P1, PT, R168, UR48, PT ;  /* 0x00000030a8007c0c */ /* 0x000fe4000bf24270 */
        /* <DEDUP_REMOVED lines=49> */
[----:B------:R-:W-:Y:S02]  /*3e50*/  IMAD.MOV.U32 R169, RZ, RZ, RZ ;  /* 0x000000ffffa97224 */ /* 0x000fe400078e00ff */
[----:B------:R-:W-:-:S02]  /*3e60*/  IMAD.MOV.U32 R14, RZ, RZ, RZ ;  /* 0x000000ffff0e7224 */ /* 0x000fc400078e00ff */
        /* <DEDUP_REMOVED lines=32> */
.L_x_5519:
        /* <DEDUP_REMOVED lines=9> */
.L_x_5751:
[----:B------:R-:W-:Y:S05]  /*4100*/  @!P0 BRA `(.L_x_5521) ;  /* 0x0000000000048947 */ /* 0x000fea0003800000 */
[----:B------:R-:W-:Y:S01]  /*4110*/  BPT.TRAP 0x1 ;  /* 0x000000040000795c */ /* 0x000fe20000300000 */
.L_x_5521:
[----:B------:R-:W-:Y:S02]  /*4120*/  IMAD.U32 R7, RZ, RZ, UR37 ;  /* 0x00000025ff077e24 */ /* 0x000fe4000f8e00ff */
[----:B------:R-:W-:-:S03]  /*4130*/  IMAD.U32 R8, RZ, RZ, UR38 ;  /* 0x00000026ff087e24 */ /* 0x000fc6000f8e00ff */
[----:B------:R-:W-:Y:S02]  /*4140*/  LEA R7, R7, UR46, 0x3 ;  /* 0x0000002e07077c11 */ /* 0x000fe4000f8e18ff */
[----:B------:R-:W-:-:S04]  /*4150*/  SHF.L.U32 R8, R8, 0x1f, RZ ;  /* 0x0000001f08087819 */ /* 0x000fc800000006ff */
[----:B------:R1:W2:Y:S01]  /*4160*/  SYNCS.PHASECHK.TRANS64.TRYWAIT P1, [R7+URZ+0x28c30], R8 ;  /* 0x028c3008070075a7 */ /* 0x0002a2000802017f */
[----:B------:R-:W-:Y:S05]  /*4170*/  @!P0 BRA `(.L_x_5522) ;  /* 0x0000000000048947 */ /* 0x000fea0003800000 */
[----:B------:R-:W-:Y:S01]  /*4180*/  BPT.TRAP 0x1 ;  /* 0x000000040000795c */ /* 0x000fe20000300000 */
.L_x_5522:
[----:B--2---:R-:W-:Y:S05]  /*4190*/  @P1 BRA `(.L_x_5523) ;  /* 0x0000000000081947 */ /* 0x004fea0003800000 */
[----:B------:R-:W2:Y:S02]  /*41a0*/  SYNCS.PHASECHK.TRANS64.TRYWAIT P1, [R7+URZ+0x28c30], R8 ;  /* 0x028c3008070075a7 */ /* 0x000ea4000802017f */
[----:B--2---:R-:W-:Y:S05]  /*41b0*/  @!P1 BRA `(.L_x_5524) ;  /* 0x0000012c00c89947 */ /* 0x004fea0003800000 */
.L_x_5523:
        /* <DEDUP_REMOVED lines=15> */
[----:B------:R-:W-:Y:S01]  /*42b0*/  VIADD R3, R185, UR42 ;  /* 0x0000002ab9037c36 */ /* 0x000fe20008000000 */
[----:B------:R-:W-:Y:S01]  /*42c0*/  UMOV UR7, 0x40000040 ;  /* 0x4000004000077882 */ /* 0x000fe20000000000 */
[----:B------:R-:W-:Y:S01]  /*42d0*/  UMOV UR5, 0x40000040 ;  /* 0x4000004000057882 */ /* 0x000fe20000000000 */
[----:B------:R-:W-:Y:S01]  /*42e0*/  ULOP3.LUT UR4, UR4, 0x3fff, URZ, 0xc0, !UPT ;  /* 0x00003fff04047892 */ /* 0x000fe2000f8ec03f */
[----:B------:R-:W-:Y:S01]  /*42f0*/  IMAD.MOV.U32 R4, RZ, RZ, R3 ;  /* 0x000000ffff047224 */ /* 0x000fe200078e0003 */
[----:B------:R-:W-:Y:S01]  /*4300*/  UMOV UR11, 0x40000040 ;  /* 0x40000040000b7882 */ /* 0x000fe20000000000 */
[----:B------:R-:W-:Y:S01]  /*4310*/  UMOV UR9, 0x40000040 ;  /* 0x4000004000097882 */ /* 0x000fe20000000000 */
[----:B------:R-:W-:Y:S01]  /*4320*/  ULEA UR18, UR37, UR18, 0x9 ;  /* 0x0000001225127291 */ /* 0x000fe2000f8e483f */
[----:B------:R-:W-:Y:S01]  /*4330*/  LEA R11, R168, 0xffffffc0, 0x6 ;  /* 0xffffffc0a80b7811 */ /* 0x000fe200078e30ff */
[----:B------:R-:W-:-:S02]  /*4340*/  ULOP3.LUT UR16, UR4, 0x10000, URZ, 0xfc, !UPT ;  /* 0x0001000004107892 */ /* 0x000fc4000f8efc3f */
[----:B------:R-:W-:Y:S01]  /*4350*/  UIADD3 UR6, UR18, 0x2, URZ ;  /* 0x0000000212067890 */ /* 0x000fe2000fffe03f */
[----:B------:R-:W-:Y:S01]  /*4360*/  IADD3 R10, -R2, UR49, -R11 ;  /* 0x00000031020a7c10 */ /* 0x000fe2000fffe90b */
[----:B------:R-:W-:Y:S02]  /*4370*/  UIADD3 UR4, UR16, 0x2, URZ ;  /* 0x0000000210047890 */ /* 0x000fe4000fffe03f */
[----:B------:R-:W-:Y:S02]  /*4380*/  UIADD3 UR10, UR18, 0x4, URZ ;  /* 0x00000004120a7890 */ /* 0x000fe4000fffe03f */
[----:B------:R-:W-:Y:S02]  /*4390*/  UIADD3 UR8, UR16, 0x4, URZ ;  /* 0x0000000410087890 */ /* 0x000fe4000fffe03f */
[----:B------:R-:W-:Y:S01]  /*43a0*/  HGMMA.64x64x16.F32 R24, gdesc[UR16], RZ, !UPT, gsb0 ;  /* 0x00e00000101879f0 */ /* 0x000fe2000c0008ff */
[----:B------:R-:W-:Y:S02]  /*43b0*/  UIADD3 UR14, UR18, 0x6, URZ ;  /* 0x00000006120e7890 */ /* 0x000fe4000fffe03f */
[----:B------:R-:W-:Y:S01]  /*43c0*/  UIADD3 UR12, UR16, 0x6, URZ ;  /* 0x00000006100c7890 */ /* 0x000fe2000fffe03f */
[----:B------:R-:W-:Y:S01]  /*43d0*/  UMOV UR15, 0x40000040 ;  /* 0x40000040000f7882 */ /* 0x000fe20000000000 */
[----:B------:R-:W-:Y:S01]  /*43e0*/  UMOV UR13, 0x40000040 ;  /* 0x40000040000d7882 */ /* 0x000fe20000000000 */
[----:B------:R-:W-:-:S02]  /*43f0*/  WARPGROUP.DEPBAR.LE gsb0, 0x0 ;  /* 0x00008000000079c5 */ /* 0x000fc40000010000 */
[----:B------:R-:W-:-:S06]  /*4400*/  WARPGROUP.ARRIVE ;  /* 0x00000000000079c5 */ /* 0x000fcc0000000000 */
[----:B------:R-:W-:Y:S01]  /*4410*/  HGMMA.64x64x16.F32 R24, gdesc[UR4], R24, gsb0 ;  /* 0x00e00000041879f0 */ /* 0x000fe20008000818 */
[----:B------:R-:W-:Y:S02]  /*4420*/  ULDC UR6, c[0x0][0x448] ;  /* 0x0001120000067ab9 */ /* 0x000fe40000000800 */
[----:B------:R-:W-:-:S06]  /*4430*/  UISETP.NE.AND UP0, UPT, UR6, 0x1, UPT ;  /* 0x000000010600788c */ /* 0x000fcc000bf05270 */
[----:B------:R-:W-:Y:S02]  /*4440*/  PLOP3.LUT P2, PT, PT, PT, UP0, 0x80, 0x0 ;  /* 0x000000000000781c */ /* 0x000fe40003f4f008 */
[----:B------:R-:W-:-:S03]  /*4450*/  PLOP3.LUT P3, PT, PT, PT, UP0, 0x80, 0x0 ;  /* 0x000000000000781c */ /* 0x000fc60003f6f008 */
[----:B------:R-:W-:-:S08]  /*4460*/  @UP0 ULDC UR6, c[0x0][0x44c] ;  /* 0x0001130000060ab9 */ /* 0x000fd00000000800 */
[----:B------:R-:W-:Y:S01]  /*4470*/  @P2 IMAD.HI.U32 R5, R3, UR6, RZ ;  /* 0x0000000603052c27 */ /* 0x000fe2000f8e00ff */
[----:B------:R-:W-:-:S03]  /*4480*/  @UP0 ULDC UR6, c[0x0][0x450] ;  /* 0x0001140000060ab9 */ /* 0x000fc60000000800 */
[----:B------:R-:W-:Y:S01]  /*4490*/  @!P1 VIADD R3, R7, 0x28c40 ;  /* 0x00028c4007039836 */ /* 0x000fe20000000000 */
[----:B------:R-:W-:Y:S01]  /*44a0*/  @P3 SHF.R.U32.HI R4, RZ, UR6, R5 ;  /* 0x00000006ff043c19 */ /* 0x000fe20008011605 */
[----:B------:R-:W-:-:S03]  /*44b0*/  IMAD.MOV.U32 R5, RZ, RZ, -0x40 ;  /* 0xffffffc0ff057424 */ /* 0x000fc600078e00ff */
[----:B------:R-:W-:Y:S01]  /*44c0*/  @!P1 PRMT R3, RZ, 0x654, R3 ;  /* 0x00000654ff039816 */ /* 0x000fe20000000003 */
[----:B------:R-:W0:Y:S01]  /*44d0*/  SHFL.IDX PT, R9, R4, RZ, 0x1c1f ;  /* 0x001c1fff04097589 */ /* 0x000e2200000e0000 */
[----:B------:R-:W-:-:S04]  /*44e0*/  IMAD R5, R168, R5, 0x41 ;  /* 0x00000041a8057424 */ /* 0x000fc800078e0205 */
[----:B------:R-:W-:Y:S01]  /*44f0*/  VIADD R14, R5, 0xffffffff ;  /* 0xffffffff050e7836 */ /* 0x000fe20000000000 */
[----:B------:R-:W-:Y:S02]  /*4500*/  WARPGROUP.DEPBAR.LE gsb0, 0x0 ;  /* 0x00008000000079c5 */ /* 0x000fe40000010000 */
[----:B------:R-:W-:-:S06]  /*4510*/  WARPGROUP.ARRIVE ;  /* 0x00000000000079c5 */ /* 0x000fcc0000000000 */
[----:B------:R-:W-:Y:S01]  /*4520*/  HGMMA.64x64x16.F32 R24, gdesc[UR8], R24, gsb0 ;  /* 0x00e00000081879f0 */ /* 0x000fe20008000818 */
[----:B------:R-:W-:Y:S02]  /*4530*/  ULDC UR11, c[0x0][0x9dc] ;  /* 0x00027700000b7ab9 */ /* 0x000fe40000000800 */
[----:B------:R-:W-:Y:S01]  /*4540*/  ULOP3.LUT UR6, URZ, UR11, URZ, 0x33, !UPT ;  /* 0x0000000b3f067292 */ /* 0x000fe2000f8e333f */
[----:B------:R-:W-:Y:S02]  /*4550*/  WARPGROUP.DEPBAR.LE gsb0, 0x0 ;  /* 0x00008000000079c5 */ /* 0x000fe40000010000 */
[----:B------:R-:W-:-:S06]  /*4560*/  WARPGROUP.ARRIVE ;  /* 0x00000000000079c5 */ /* 0x000fcc0000000000 */
[----:B------:R-:W-:Y:S01]  /*4570*/  HGMMA.64x64x16.F32 R24, gdesc[UR12], R24, gsb0 ;  /* 0x00e000000c1879f0 */ /* 0x000fe20008000818 */
[----:B------:R-:W-:Y:S02]  /*4580*/  ULDC.64 UR14, c[0x0][0x9e0] ;  /* 0x00027800000e7ab9 */ /* 0x000fe40000000a00 */
[----:B------:R-:W-:-:S06]  /*4590*/  UISETP.GE.AND UP1, UPT, UR15, 0x1, UPT ;  /* 0x000000010f00788c */ /* 0x000fcc000bf26270 */
[----:B------:R-:W-:Y:S01]  /*45a0*/  PLOP3.LUT P2, PT, PT, PT, UP1, 0x40, 0x0 ;  /* 0x000000000000781c */ /* 0x000fe20003f4e818 */
[----:B------:R-:W-:Y:S02]  /*45b0*/  WARPGROUP.DEPBAR.LE gsb0, 0x0 ;  /* 0x00008000000079c5 */ /* 0x000fe40000010000 */
[----:B------:R3:W-:Y:S02]  /*45c0*/  @!P1 SYNCS.ARRIVE.TRANS64.RED.A1T0 RZ, [R3+URZ], RZ ;  /* 0x000000ff03ff99a7 */ /* 0x0007e4000810043f */
[----:B---3--:R-:W-:-:S05]  /*45d0*/  IADD3 R3, -R2, UR49, R5 ;  /* 0x0000003102037c10 */ /* 0x008fca000fffe105 */
[----:B------:R-:W-:-:S04]  /*45e0*/  VIADD R3, R3, -UR51 ;  /* 0x8000003303037c36 */ /* 0x000fc80008000000 */
[C---:B------:R-:W-:Y:S02]  /*45f0*/  VIADD R13, R3.reuse, UR14 ;  /* 0x0000000e030d7c36 */ /* 0x040fe40008000000 */
[----:B------:R-:W-:-:S03]  /*4600*/  VIADD R12, R3, UR6 ;  /* 0x00000006030c7c36 */ /* 0x000fc60008000000 */
[----:B0-----:R-:W-:Y:S01]  /*4610*/  VIADDMNMX R3, R9, R13, R10, PT ;  /* 0x0000000d09037246 */ /* 0x001fe2000380010a */
[----:B------:R-:W-:Y:S01]  /*4620*/  IMAD.IADD R5, R12, 0x1, R9 ;  /* 0x000000010c057824 */ /* 0x000fe200078e0209 */
[----:B------:R-:W-:Y:S06]  /*4630*/  @P2 BRA `(.L_x_5525) ;  /* 0x00000000005c2947 */ /* 0x000fec0003800000 */
[----:B------:R-:W-:Y:S01]  /*4640*/  IMAD.U32 R6, RZ, RZ, UR51 ;  /* 0x00000033ff067e24 */ /* 0x000fe2000f8e00ff */
[----:B------:R-:W-:Y:S04]  /*4650*/  BSSY B0, `(.L_x_5526) ;  /* 0x0000011000007945 */ /* 0x000fe80003800000 */
[----:B------:R-:W-:-:S04]  /*4660*/  IADD3 R6, -R6, UR49, R9 ;  /* 0x0000003106067c10 */ /* 0x000fc8000fffe109 */
        /* <DEDUP_REMOVED lines=10> */
.L_x_5527:
[----:B------:R-:W-:-:S06]  /*4710*/  UISETP.NE.AND UP2, UPT, UR15, 0x1, UPT ;  /* 0x000000010f00788c */ /* 0x000fcc000bf45270 */
[----:B------:R-:W-:-:S05]  /*4720*/  PLOP3.LUT P2, PT, PT, PT, UP2, 0x80, 0x0 ;  /* 0x000000000000781c */ /* 0x000fca0003f4f028 */
[----:B------:R-:W-:-:S08]  /*4730*/  @UP2 ULDC.64 UR6, c[0x0][0x9e8] ;  /* 0x00027a0000062ab9 */ /* 0x000fd00000000a00 */
[----:B------:R-:W-:-:S05]  /*4740*/  @P2 IMAD.HI.U32 R9, R6, UR6, RZ ;  /* 0x0000000606092c27 */ /* 0x000fca000f8e00ff */
[----:B------:R-:W-:-:S07]  /*4750*/  @P2 SHF.R.U32.HI R6, RZ, UR7, R9 ;  /* 0x00000007ff062c19 */ /* 0x000fce0008011609 */
.L_x_5528:
[----:B------:R-:W-:Y:S05]  /*4760*/  BSYNC B0 ;  /* 0x0000000000007941 */ /* 0x000fea0003800000 */
.L_x_5526:
[----:B------:R-:W-:-:S04]  /*4770*/  IMAD R9, R6, UR15, -R11 ;  /* 0x0000000f06097c24 */ /* 0x000fc8000f8e0a0b */
[----:B------:R-:W-:-:S05]  /*4780*/  IMAD.IADD R6, R9, 0x1, -R2 ;  /* 0x0000000109067824 */ /* 0x000fca00078e0a02 */
[----:B------:R-:W-:Y:S02]  /*4790*/  VIMNMX R5, R5, R6, !PT ;  /* 0x0000000605057248 */ /* 0x000fe40007fe0100 */
[----:B------:R-:W-:-:S07]  /*47a0*/  VIADDMNMX R3, R6, UR15, R3, PT ;  /* 0x0000000f06037c46 */ /* 0x000fce000b800103 */
.L_x_5525:
[C---:B------:R-:W-:Y:S02]  /*47b0*/  ISETP.GE.AND P2, PT, R14.reuse, 0x2, PT ;  /* 0x000000020e00780c */ /* 0x040fe40003f46270 */
[C---:B------:R-:W-:Y:S02]  /*47c0*/  ISETP.GE.AND P6, PT, R14.reuse, 0xa, PT ;  /* 0x0000000a0e00780c */ /* 0x040fe40003fc6270 */
        /* <DEDUP_REMOVED lines=93> */
.L_x_5531:
[----:B------:R-:W-:-:S06]  /*4da0*/  UISETP.NE.AND UP2, UPT, UR15, 0x1, UPT ;  /* 0x000000010f00788c */ /* 0x000fcc000bf45270 */
[----:B------:R-:W-:-:S05]  /*4db0*/  PLOP3.LUT P6, PT, PT, PT, UP2, 0x80, 0x0 ;  /* 0x000000000000781c */ /* 0x000fca0003fcf028 */
[----:B------:R-:W-:-:S08]  /*4dc0*/  @UP2 ULDC.64 UR6, c[0x0][0x9e8] ;  /* 0x00027a0000062ab9 */ /* 0x000fd00000000a00 */
[----:B------:R-:W-:Y:S01]  /*4dd0*/  @P6 IMAD.HI.U32 R5, R4, UR6, RZ ;  /* 0x0000000604056c27 */ /* 0x000fe2000f8e00ff */
[----:B------:R-:W-:-:S13]  /*4de0*/  PLOP3.LUT P6, PT, PT, PT, UP2, 0x80, 0x0 ;  /* 0x000000000000781c */ /* 0x000fda0003fcf028 */
[----:B------:R-:W-:-:S07]  /*4df0*/  @P6 SHF.R.U32.HI R4, RZ, UR7, R5 ;  /* 0x00000007ff046c19 */ /* 0x000fce0008011605 */
.L_x_5532:
[----:B------:R-:W-:Y:S05]  /*4e00*/  BSYNC B0 ;  /* 0x0000000000007941 */ /* 0x000fea0003800000 */
.L_x_5530:
[----:B------:R-:W-:-:S04]  /*4e10*/  IMAD R5, R4, UR15, -R11 ;  /* 0x0000000f04057c24 */ /* 0x000fc8000f8e0a0b */
[----:B------:R-:W-:-:S05]  /*4e20*/  IMAD.IADD R5, R5, 0x1, -R2 ;  /* 0x0000000105057824 */ /* 0x000fca00078e0a02 */
[----:B------:R-:W-:Y:S02]  /*4e30*/  VIMNMX R6, R6, R5, !PT ;  /* 0x0000000506067248 */ /* 0x000fe40007fe0100 */
[----:B------:R-:W-:-:S07]  /*4e40*/  VIADDMNMX R3, R5, UR15, R3, PT ;  /* 0x0000000f05037c46 */ /* 0x000fce000b800103 */
.L_x_5529:
[----:B------:R-:W-:Y:S01]  /*4e50*/  BAR.SYNC.DEFER_BLOCKING 0xf, 0x100 ;  /* 0x03c4000000007b1d */ /* 0x000fe20000010000 */
[----:B------:R-:W-:Y:S02]  /*4e60*/  ISETP.GT.AND P2, PT, R6, 0x1, !P2 ;  /* 0x000000010600780c */ /* 0x000fe40005744270 */
[----:B------:R-:W-:Y:S02]  /*4e70*/  FMNMX.FTZ R4, R15, R25, !PT ;  /* 0x000000190f047209 */ /* 0x000fe40007810000 */
[----:B------:R-:W-:Y:S01]  /*4e80*/  ISETP.LT.OR P2, PT, R3, 0x2, P2 ;  /* 0x000000020300780c */ /* 0x000fe20001741670 */
[----:B------:R-:W-:Y:S01]  /*4e90*/  ULDC UR10, c[0x0][0x988] ;  /* 0x00026200000a7ab9 */ /* 0x000fe20000000800 */
[----:B------:R-:W-:Y:S02]  /*4ea0*/  FMNMX.FTZ R4, R21, R4, !PT ;  /* 0x0000000415047209 */ /* 0x000fe40007810000 */
[----:B------:R-:W-:Y:S02]  /*4eb0*/  FSEL R27, R27, -INF , !P2 ;  /* 0xff8000001b1b7808 */ /* 0x000fe40005000000 */
[----:B------:R-:W-:-:S02]  /*4ec0*/  ISETP.NE.AND P2, PT, R20, RZ, PT ;  /* 0x000000ff1400720c */ /* 0x000fc40003f45270 */
[----:B------:R-:W-:Y:S02]  /*4ed0*/  FMNMX.FTZ R4, R29, R4, !PT ;  /* 0x000000041d047209 */ /* 0x000fe40007810000 */
        /* <DEDUP_REMOVED lines=24> */
[----:B------:R-:W-:Y:S02]  /*5060*/  ISETP.GT.AND P3, PT, R6, 0x8, !P3 ;  /* 0x000000080600780c */ /* 0x000fe40005f64270 */
[----:B------:R-:W-:Y:S02]  /*5070*/  FSEL R38, R38, -INF , !P2 ;  /* 0xff80000026267808 */ /* 0x000fe40005000000 */
[----:B------:R-:W-:Y:S02]  /*5080*/  ISETP.NE.AND P2, PT, R36, RZ, PT ;  /* 0x000000ff2400720c */ /* 0x000fe40003f45270 */
[----:B------:R-:W-:Y:S02]  /*5090*/  FMNMX.FTZ R4, R67, R4, !PT ;  /* 0x0000000443047209 */ /* 0x000fe40007810000 */
[----:B------:R-:W-:-:S02]  /*50a0*/  ISETP.GT.AND P2, PT, R6, 0x19, !P2 ;  /* 0x000000190600780c */ /* 0x000fc40005744270 */
[C---:B------:R-:W-:Y:S02]  /*50b0*/  ISETP.LT.OR P3, PT, R3.reuse, 0x9, P3 ;  /* 0x000000090300780c */ /* 0x040fe40001f61670 */
[----:B------:R-:W-:Y:S02]  /*50c0*/  ISETP.LT.OR P2, PT, R3, 0x1a, P2 ;  /* 0x0000001a0300780c */ /* 0x000fe40001741670 */
[----:B------:R-:W-:Y:S02]  /*50d0*/  FMNMX.FTZ R10, R53, R4, !PT ;  /* 0x00000004350a7209 */ /* 0x000fe40007810000 */
[----:B------:R-:W-:Y:S02]  /*50e0*/  FSEL R39, R39, -INF , !P2 ;  /* 0xff80000027277808 */ /* 0x000fe40005000000 */
[----:B------:R-:W-:Y:S01]  /*50f0*/  ISETP.NE.AND P2, PT, R58, RZ, PT ;  /* 0x000000ff3a00720c */ /* 0x000fe20003f45270 */
[----:B------:R-:W0:Y:S01]  /*5100*/  SHFL.BFLY PT, R5, R10, 0x2, 0x1f ;  /* 0x0c401f000a057f89 */ /* 0x000e2200000e0000 */
[----:B------:R-:W-:-:S02]  /*5110*/  FSEL R30, R30, -INF , !P3 ;  /* 0xff8000001e1e7808 */ /* 0x000fc40005800000 */
[----:B------:R-:W-:Y:S02]  /*5120*/  ISETP.GT.AND P2, PT, R6, 0x20, !P2 ;  /* 0x000000200600780c */ /* 0x000fe40005744270 */
[----:B------:R-:W-:Y:S02]  /*5130*/  ISETP.NE.AND P3, PT, R60, RZ, PT ;  /* 0x000000ff3c00720c */ /* 0x000fe40003f65270 */
[----:B------:R-:W-:Y:S02]  /*5140*/  ISETP.LT.OR P2, PT, R3, 0x21, P2 ;  /* 0x000000210300780c */ /* 0x000fe40001741670 */
[----:B------:R-:W-:Y:S02]  /*5150*/  ISETP.NE.AND P6, PT, R9, RZ, PT ;  /* 0x000000ff0900720c */ /* 0x000fe40003fc5270 */
[----:B------:R-:W-:Y:S02]  /*5160*/  FSEL R42, R42, -INF , !P2 ;  /* 0xff8000002a2a7808 */ /* 0x000fe40005000000 */
[----:B------:R-:W-:-:S02]  /*5170*/  ISETP.NE.AND P2, PT, R40, RZ, PT ;  /* 0x000000ff2800720c */ /* 0x000fc40003f45270 */
[C---:B------:R-:W-:Y:S02]  /*5180*/  ISETP.GT.AND P4, PT, R6.reuse, 0x31, !P4 ;  /* 0x000000310600780c */ /* 0x040fe40006784270 */
[C---:B------:R-:W-:Y:S02]  /*5190*/  ISETP.GT.AND P2, PT, R6.reuse, 0x21, !P2 ;  /* 0x000000210600780c */ /* 0x040fe40005744270 */
[----:B------:R-:W-:Y:S02]  /*51a0*/  ISETP.GT.AND P5, PT, R6, 0x38, !P5 ;  /* 0x000000380600780c */ /* 0x000fe40006fa4270 */
[C---:B------:R-:W-:Y:S02]  /*51b0*/  ISETP.LT.OR P2, PT, R3.reuse, 0x22, P2 ;  /* 0x000000220300780c */ /* 0x040fe40001741670 */
[----:B------:R-:W-:Y:S02]  /*51c0*/  ISETP.LT.OR P4, PT, R3, 0x32, P4 ;  /* 0x000000320300780c */ /* 0x000fe40002781670 */
[----:B------:R-:W-:-:S02]  /*51d0*/  FSEL R43, R43, -INF , !P2 ;  /* 0xff8000002b2b7808 */ /* 0x000fc40005000000 */
[----:B------:R-:W-:Y:S02]  /*51e0*/  ISETP.GT.AND P2, PT, R6, 0x28, !P3 ;  /* 0x000000280600780c */ /* 0x000fe40005f44270 */
[----:B0-----:R-:W-:Y:S02]  /*51f0*/  FMNMX.FTZ R11, R10, R5, !PT ;  /* 0x000000050a0b7209 */ /* 0x001fe40007810000 */
[----:B------:R-:W-:Y:S02]  /*5200*/  ISETP.LT.OR P2, PT, R3, 0x29, P2 ;  /* 0x000000290300780c */ /* 0x000fe40001741670 */
[----:B------:R-:W-:Y:S01]  /*5210*/  ISETP.NE.AND P3, PT, R62, RZ, PT ;  /* 0x000000ff3e00720c */ /* 0x000fe20003f65270 */
[----:B------:R-:W0:Y:S01]  /*5220*/  SHFL.BFLY PT, R12, R11, 0x1, 0x1f ;  /* 0x0c201f000b0c7f89 */ /* 0x000e2200000e0000 */
[----:B------:R-:W-:Y:S02]  /*5230*/  FSEL R46, R46, -INF , !P2 ;  /* 0xff8000002e2e7808 */ /* 0x000fe40005000000 */
[----:B------:R-:W-:-:S02]  /*5240*/  ISETP.GT.AND P2, PT, R6, RZ, !P6 ;  /* 0x000000ff0600720c */ /* 0x000fc40007744270 */
[----:B------:R-:W-:Y:S02]  /*5250*/  ISETP.GT.AND P3, PT, R6, 0x30, !P3 ;  /* 0x000000300600780c */ /* 0x000fe40005f64270 */
[C---:B------:R-:W-:Y:S02]  /*5260*/  ISETP.LT.OR P2, PT, R3.reuse, 0x1, P2 ;  /* 0x000000010300780c */ /* 0x040fe40001741670 */
[----:B------:R-:W-:Y:S02]  /*5270*/  ISETP.LT.OR P3, PT, R3, 0x31, P3 ;  /* 0x000000310300780c */ /* 0x000fe40001f61670 */
        /* <DEDUP_REMOVED lines=8> */
[----:B------:R-:W-:-:S02]  /*5300*/  FMNMX.FTZ R4, R34, R5, !PT ;  /* 0x0000000522047209 */ /* 0x000fc40007810000 */
[----:B0-----:R-:W-:Y:S02]  /*5310*/  FMNMX.FTZ R5, R11, R12, !PT ;  /* 0x0000000c0b057209 */ /* 0x001fe40007810000 */
[----:B------:R-:W-:Y:S02]  /*5320*/  FMNMX.FTZ R9, R35, R4, !PT ;  /* 0x0000000423097209 */ /* 0x000fe40007810000 */
[C---:B------:R-:W-:Y:S01]  /*5330*/  FSETP.NEU.FTZ.AND P2, PT, R5.reuse, -INF , PT ;  /* 0xff8000000500780b */ /* 0x040fe20003f5d000 */
[----:B------:R-:W-:Y:S01]  /*5340*/  FMUL.FTZ R10, R5, UR10 ;  /* 0x0000000a050a7c20 */ /* 0x000fe20008410000 */
[----:B------:R-:W-:Y:S02]  /*5350*/  FMNMX.FTZ R4, R38, R9, !PT ;  /* 0x0000000926047209 */ /* 0x000fe40007810000 */
[----:B------:R-:W-:Y:S02]  /*5360*/  ISETP.NE.AND P6, PT, R14, RZ, PT ;  /* 0x000000ff0e00720c */ /* 0x000fe40003fc5270 */
[----:B------:R-:W-:-:S02]  /*5370*/  FMNMX.FTZ R9, R39, R4, !PT ;  /* 0x0000000427097209 */ /* 0x000fc40007810000 */
[----:B------:R-:W-:Y:S02]  /*5380*/  FSEL R50, R50, -INF , !P3 ;  /* 0xff80000032327808 */ /* 0x000fe40005800000 */
[----:B------:R-:W-:Y:S02]  /*5390*/  FMNMX.FTZ R4, R42, R9, !PT ;  /* 0x000000092a047209 */ /* 0x000fe40007810000 */
[----:B------:R-:W-:Y:S02]  /*53a0*/  FSEL R10, R10, RZ, P2 ;  /* 0x000000ff0a0a7208 */ /* 0x000fe40001000000 */
[----:B------:R-:W-:Y:S02]  /*53b0*/  FMNMX.FTZ R9, R43, R4, !PT ;  /* 0x000000042b097209 */ /* 0x000fe40007810000 */
[----:B------:R-:W-:Y:S01]  /*53c0*/  ISETP.GT.AND P2, PT, R6, 0x39, !P6 ;  /* 0x000000390600780c */ /* 0x000fe20007744270 */
[--C-:B------:R-:W-:Y:S01]  /*53d0*/  FFMA.FTZ R6, R15, UR10, -R10.reuse ;  /* 0x0000000a0f067c23 */ /* 0x100fe2000801080a */
[----:B------:R-:W-:Y:S01]  /*53e0*/  FMNMX.FTZ R4, R46, R9, !PT ;  /* 0x000000092e047209 */ /* 0x000fe20007810000 */
[--C-:B------:R-:W-:Y:S01]  /*53f0*/  FFMA.FTZ R11, R25, UR10, -R10.reuse ;  /* 0x0000000a190b7c23 */ /* 0x100fe2000801080a */
[----:B------:R-:W-:Y:S01]  /*5400*/  ISETP.LT.OR P5, PT, R3, 0x39, P5 ;  /* 0x000000390300780c */ /* 0x000fe20002fa1670 */
[----:B------:R0:W-:Y:S01]  /*5410*/  MUFU.EX2 R152, R6 ;  /* 0x0000000600987308 */ /* 0x0001e20000000800 */
[----:B------:R-:W-:Y:S01]  /*5420*/  FMNMX.FTZ R9, R47, R4, !PT ;  /* 0x000000042f097209 */ /* 0x000fe20007810000 */
[--C-:B------:R-:W-:Y:S01]  /*5430*/  FFMA.FTZ R12, R57, UR10, -R10.reuse ;  /* 0x0000000a390c7c23 */ /* 0x100fe2000801080a */
[----:B------:R-:W-:Y:S01]  /*5440*/  FSEL R51, R51, -INF , !P4 ;  /* 0xff80000033337808 */ /* 0x000fe20006000000 */
[--C-:B------:R-:W-:Y:S01]  /*5450*/  FFMA.FTZ R13, R33, UR10, -R10.reuse ;  /* 0x0000000a210d7c23 */ /* 0x100fe2000801080a */
[----:B------:R-:W-:Y:S01]  /*5460*/  FMNMX.FTZ R4, R50, R9, !PT ;  /* 0x0000000932047209 */ /* 0x000fe20007810000 */
[--C-:B------:R-:W-:Y:S01]  /*5470*/  FFMA.FTZ R9, R29, UR10, -R10.reuse ;  /* 0x0000000a1d097c23 */ /* 0x100fe2000801080a */
[----:B------:R-:W-:Y:S01]  /*5480*/  ISETP.LT.OR P2, PT, R3, 0x3a, P2 ;  /* 0x0000003a0300780c */ /* 0x000fe20001741670 */
[----:B------:R-:W3:Y:S01]  /*5490*/  MUFU.EX2 R11, R11 ;  /* 0x0000000b000b7308 */ /* 0x000ee20000000800 */
[----:B------:R-:W-:Y:S01]  /*54a0*/  FSEL R54, R54, -INF , !P5 ;  /* 0xff80000036367808 */ /* 0x000fe20006800000 */
[--C-:B0-----:R-:W-:Y:S01]  /*54b0*/  FFMA.FTZ R6, R21, UR10, -R10.reuse ;  /* 0x0000000a15067c23 */ /* 0x101fe2000801080a */
[----:B------:R-:W-:Y:S01]  /*54c0*/  FMNMX.FTZ R3, R51, R4, !PT ;  /* 0x0000000433037209 */ /* 0x000fe20007810000 */
[--C-:B------:R-:W-:Y:S01]  /*54d0*/  FFMA.FTZ R14, R59, UR10, -R10.reuse ;  /* 0x0000000a3b0e7c23 */ /* 0x100fe2000801080a */
[----:B------:R-:W-:Y:S01]  /*54e0*/  FSEL R55, R55, -INF , !P2 ;  /* 0xff80000037377808 */ /* 0x000fe20005000000 */
[--C-:B------:R-:W-:Y:S01]  /*54f0*/  FFMA.FTZ R15, R37, UR10, -R10.reuse ;  /* 0x0000000a250f7c23 */ /* 0x100fe2000801080a */
[----:B------:R-:W-:Y:S01]  /*5500*/  FMNMX.FTZ R4, R54, R3, !PT ;  /* 0x0000000336047209 */ /* 0x000fe20007810000 */
[----:B------:R-:W0:Y:S01]  /*5510*/  MUFU.EX2 R154, R6 ;  /* 0x00000006009a7308 */ /* 0x000e220000000800 */
[--C-:B------:R-:W-:Y:S01]  /*5520*/  FFMA.FTZ R20, R61, UR10, -R10.reuse ;  /* 0x0000000a3d147c23 */ /* 0x100fe2000801080a */
[--C-:B------:R-:W-:Y:S01]  /*5530*/  FFMA.FTZ R24, R63, UR10, -R10.reuse ;  /* 0x0000000a3f187c23 */ /* 0x100fe2000801080a */
[----:B------:R-:W-:Y:S01]  /*5540*/  FMNMX.FTZ R4, R55, R4, !PT ;  /* 0x0000000437047209 */ /* 0x000fe20007810000 */
[--C-:B------:R-:W-:Y:S01]  /*5550*/  FFMA.FTZ R25, R45, UR10, -R10.reuse ;  /* 0x0000000a2d197c23 */ /* 0x100fe2000801080a */
[--C-:B------:R-:W-:Y:S01]  /*5560*/  FFMA.FTZ R28, R65, UR10, -R10.reuse ;  /* 0x0000000a411c7c23 */ /* 0x100fe2000801080a */
[----:B------:R-:W-:-:S02]  /*5570*/  FFMA.FTZ R29, R49, UR10, -R10 ;  /* 0x0000000a311d7c23 */ /* 0x000fc4000801080a */
[----:B------:R-:W4:Y:S01]  /*5580*/  SHFL.BFLY PT, R3, R4, 0x2, 0x1f ;  /* 0x0c401f0004037f89 */ /* 0x000f2200000e0000 */
[----:B------:R-:W5:Y:S01]  /*5590*/  MUFU.EX2 R9, R9 ;  /* 0x0000000900097308 */ /* 0x000f620000000800 */
[----:B---3--:R-:W-:Y:S01]  /*55a0*/  FADD.FTZ R33, R152, R11 ;  /* 0x0000000b98217221 */ /* 0x008fe20000010000 */
[----:B------:R-:W-:-:S06]  /*55b0*/  F2FP.F16.F32.PACK_AB R152, R11, R152 ;  /* 0x000000980b98723e */ /* 0x000fcc00000000ff */
[----:B------:R-:W3:Y:S01]  /*55c0*/  MUFU.EX2 R12, R12 ;  /* 0x0000000c000c7308 */ /* 0x000ee20000000800 */
[----:B0-----:R-:W-:-:S07]  /*55d0*/  FADD.FTZ R32, R154, R33 ;  /* 0x000000219a207221 */ /* 0x001fce0000010000 */
[----:B------:R-:W0:Y:S01]  /*55e0*/  MUFU.EX2 R13, R13 ;  /* 0x0000000d000d7308 */ /* 0x000e220000000800 */
[C---:B-----5:R-:W-:Y:S01]  /*55f0*/  FADD.FTZ R37, R9.reuse, R32 ;  /* 0x0000002009257221 */ /* 0x060fe20000010000 */
[----:B------:R-:W-:Y:S02]  /*5600*/  F2FP.F16.F32.PACK_AB R154, R9, R154 ;  /* 0x0000009a099a723e */ /* 0x000fe400000000ff */
[----:B----4-:R-:W-:Y:S01]  /*5610*/  FMNMX.FTZ R3, R4, R3, !PT ;  /* 0x0000000304037209 */ /* 0x010fe20007810000 */
[----:B------:R-:W-:-:S03]  /*5620*/  FFMA.FTZ R4, R41, UR10, -R10 ;  /* 0x0000000a29047c23 */ /* 0x000fc6000801080a */
[----:B------:R-:W4:Y:S01]  /*5630*/  MUFU.EX2 R14, R14 ;  /* 0x0000000e000e7308 */ /* 0x000f220000000800 */
[----:B---3--:R-:W-:Y:S01]  /*5640*/  FADD.FTZ R36, R12, R37 ;  /* 0x000000250c247221 */ /* 0x008fe20000010000 */
[----:B------:R-:W3:Y:S06]  /*5650*/  SHFL.BFLY PT, R6, R3, 0x1, 0x1f ;  /* 0x0c201f0003067f89 */ /* 0x000eec00000e0000 */
[----:B------:R5:W-:Y:S01]  /*5660*/  MUFU.EX2 R21, R4 ;  /* 0x0000000400157308 */ /* 0x000be20000000800 */
[C---:B0-----:R-:W-:Y:S01]  /*5670*/  FADD.FTZ R37, R13.reuse, R36 ;  /* 0x000000240d257221 */ /* 0x041fe20000010000 */
[----:B------:R-:W-:-:S06]  /*5680*/  F2FP.F16.F32.PACK_AB R156, R13, R12 ;  /* 0x0000000c0d9c723e */ /* 0x000fcc00000000ff */
[----:B------:R-:W0:Y:S01]  /*5690*/  MUFU.EX2 R15, R15 ;  /* 0x0000000f000f7308 */ /* 0x000e220000000800 */
[----:B----4-:R-:W-:-:S07]  /*56a0*/  FADD.FTZ R36, R14, R37 ;  /* 0x000000250e247221 */ /* 0x010fce0000010000 */
[----:B------:R-:W-:Y:S01]  /*56b0*/  MUFU.EX2 R20, R20 ;  /* 0x0000001400147308 */ /* 0x000fe20000000800 */
[----:B---3--:R-:W-:Y:S01]  /*56c0*/  FMNMX.FTZ R6, R3, R6, !PT ;  /* 0x0000000603067209 */ /* 0x008fe20007810000 */
[--C-:B------:R-:W-:Y:S01]  /*56d0*/  FFMA.FTZ R3, R67, UR10, -R10.reuse ;  /* 0x0000000a43037c23 */ /* 0x100fe2000801080a */
[----:B------:R-:W-:Y:S02]  /*56e0*/  FFMA.FTZ R10, R53, UR10, -R10 ;  /* 0x0000000a350a7c23 */ /* 0x000fe4000801080a */
[C---:B------:R-:W-:Y:S01]  /*56f0*/  FSETP.NEU.FTZ.AND P2, PT, R6.reuse, -INF , PT ;  /* 0xff8000000600780b */ /* 0x040fe20003f5d000 */
[----:B-----5:R-:W-:Y:S02]  /*5700*/  FMUL.FTZ R4, R6, UR10 ;  /* 0x0000000a06047c20 */ /* 0x020fe40008410000 */
[----:B------:R-:W-:Y:S01]  /*5710*/  MUFU.EX2 R24, R24 ;  /* 0x0000001800187308 */ /* 0x000fe20000000800 */
[----:B0-----:R-:W-:Y:S02]  /*5720*/  F2FP.F16.F32.PACK_AB R158, R15, R14 ;  /* 0x0000000e0f9e723e */ /* 0x001fe400000000ff */
[----:B------:R-:W-:-:S05]  /*5730*/  FSEL R4, R4, RZ, P2 ;  /* 0x000000ff04047208 */ /* 0x000fca0001000000 */
        /* <DEDUP_REMOVED lines=16> */
[----:B------:R-:W3:Y:S01]  /*5840*/  MUFU.EX2 R27, R27 ;  /* 0x0000001b001b7308 */ /* 0x000ee20000000800 */
[--C-:B------:R-:W-:Y:S01]  /*5850*/  FFMA.FTZ R54, R54, UR10, -R4.reuse ;  /* 0x0000000a36367c23 */ /* 0x100fe20008010804 */
[----:B------:R-:W-:Y:S01]  /*5860*/  FFMA.FTZ R4, R55, UR10, -R4 ;  /* 0x0000000a37047c23 */ /* 0x000fe20008010804 */
[----:B0-----:R-:W-:-:S02]  /*5870*/  F2FP.F16.F32.PACK_AB R162, R25, R24 ;  /* 0x0000001819a2723e */ /* 0x001fc400000000ff */
[----:B------:R-:W-:-:S03]  /*5880*/  F2FP.F16.F32.PACK_AB R160, R21, R20 ;  /* 0x0000001415a0723e */ /* 0x000fc600000000ff */
[----:B------:R-:W0:Y:S08]  /*5890*/  MUFU.EX2 R30, R30 ;  /* 0x0000001e001e7308 */ /* 0x000e300000000800 */
[----:B------:R-:W4:Y:S01]  /*58a0*/  MUFU.EX2 R31, R31 ;  /* 0x0000001f001f7308 */ /* 0x000f220000000800 */
[----:B---3--:R-:W-:Y:S01]  /*58b0*/  FADD.FTZ R33, R26, R27 ;  /* 0x0000001b1a217221 */ /* 0x008fe20000010000 */
[----:B------:R-:W-:-:S06]  /*58c0*/  F2FP.F16.F32.PACK_AB R153, R27, R26 ;  /* 0x0000001a1b99723e */ /* 0x000fcc00000000ff */
[----:B------:R-:W3:Y:S01]  /*58d0*/  MUFU.EX2 R34, R34 ;  /* 0x0000002200227308 */ /* 0x000ee20000000800 */
[----:B0-----:R-:W-:-:S07]  /*58e0*/  FADD.FTZ R32, R30, R33 ;  /* 0x000000211e207221 */ /* 0x001fce0000010000 */
[----:B------:R-:W0:Y:S01]  /*58f0*/  MUFU.EX2 R35, R35 ;  /* 0x0000002300237308 */ /* 0x000e220000000800 */
[C---:B----4-:R-:W-:Y:S01]  /*5900*/  FADD.FTZ R33, R31.reuse, R32 ;  /* 0x000000201f217221 */ /* 0x050fe20000010000 */
[----:B------:R-:W-:-:S05]  /*5910*/  F2FP.F16.F32.PACK_AB R155, R31, R30 ;  /* 0x0000001e1f9b723e */ /* 0x000fca00000000ff */
[----:B------:R4:W-:Y:S01]  /*5920*/  STSM.16.M88.4 [R18+0x26800], R152 ;  /* 0x0268009812007844 */ /* 0x0009e20000000200 */
[----:B------:R-:W5:Y:S01]  /*5930*/  MUFU.EX2 R38, R38 ;  /* 0x0000002600267308 */ /* 0x000f620000000800 */
[----:B---3--:R-:W-:Y:S01]  /*5940*/  FADD.FTZ R32, R34, R33 ;  /* 0x0000002122207221 */ /* 0x008fe20000010000 */
[----:B------:R-:W-:-:S06]  /*5950*/  FADD.FTZ R33, R15, R36 ;  /* 0x000000240f217221 */ /* 0x000fcc0000010000 */
[----:B------:R-:W3:Y:S01]  /*5960*/  MUFU.EX2 R39, R39 ;  /* 0x0000002700277308 */ /* 0x000ee20000000800 */
[C---:B0-----:R-:W-:Y:S01]  /*5970*/  FADD.FTZ R11, R35.reuse, R32 ;  /* 0x00000020230b7221 */ /* 0x041fe20000010000 */
[----:B------:R-:W-:Y:S01]  /*5980*/  FADD.FTZ R32, R20, R33 ;  /* 0x0000002114207221 */ /* 0x000fe20000010000 */
[----:B------:R-:W-:-:S03]  /*5990*/  F2FP.F16.F32.PACK_AB R157, R35, R34 ;  /* 0x00000022239d723e */ /* 0x000fc600000000ff */
[----:B------:R-:W-:Y:S02]  /*59a0*/  FADD.FTZ R13, R21, R32 ;  /* 0x00000020150d7221 */ /* 0x000fe40000010000 */
[----:B------:R-:W0:Y:S01]  /*59b0*/  MUFU.EX2 R42, R42 ;  /* 0x0000002a002a7308 */ /* 0x000e220000000800 */
[----:B-----5:R-:W-:-:S07]  /*59c0*/  FADD.FTZ R12, R38, R11 ;  /* 0x0000000b260c7221 */ /* 0x020fce0000010000 */
[----:B------:R-:W5:Y:S01]  /*59d0*/  MUFU.EX2 R43, R43 ;  /* 0x0000002b002b7308 */ /* 0x000f620000000800 */
[C---:B---3--:R-:W-:Y:S01]  /*59e0*/  FADD.FTZ R11, R39.reuse, R12 ;  /* 0x0000000c270b7221 */ /* 0x048fe20000010000 */
[----:B------:R-:W-:-:S05]  /*59f0*/  F2FP.F16.F32.PACK_AB R159, R39, R38 ;  /* 0x00000026279f723e */ /* 0x000fca00000000ff */
[----:B------:R4:W-:Y:S01]  /*5a00*/  STSM.16.M88.4 [R23], R156 ;  /* 0x0000009c17007844 */ /* 0x0009e20000000200 */
[----:B------:R-:W3:Y:S01]  /*5a10*/  MUFU.EX2 R46, R46 ;  /* 0x0000002e002e7308 */ /* 0x000ee20000000800 */
[----:B0-----:R-:W-:-:S07]  /*5a20*/  FADD.FTZ R12, R42, R11 ;  /* 0x0000000b2a0c7221 */ /* 0x001fce0000010000 */
[----:B------:R-:W0:Y:S01]  /*5a30*/  MUFU.EX2 R47, R47 ;  /* 0x0000002f002f7308 */ /* 0x000e220000000800 */
[C---:B-----5:R-:W-:Y:S01]  /*5a40*/  FADD.FTZ R11, R43.reuse, R12 ;  /* 0x0000000c2b0b7221 */ /* 0x060fe20000010000 */
[----:B------:R-:W-:-:S06]  /*5a50*/  F2FP.F16.F32.PACK_AB R161, R43, R42 ;  /* 0x0000002a2ba1723e */ /* 0x000fcc00000000ff */
[----:B------:R-:W-:Y:S01]  /*5a60*/  MUFU.EX2 R28, R28 ;  /* 0x0000001c001c7308 */ /* 0x000fe20000000800 */
[----:B---3--:R-:W-:-:S07]  /*5a70*/  FADD.FTZ R12, R46, R11 ;  /* 0x0000000b2e0c7221 */ /* 0x008fce0000010000 */
[----:B------:R-:W3:Y:S01]  /*5a80*/  MUFU.EX2 R29, R29 ;  /* 0x0000001d001d7308 */ /* 0x000ee20000000800 */
[C---:B0-----:R-:W-:Y:S01]  /*5a90*/  F2FP.F16.F32.PACK_AB R163, R47.reuse, R46 ;  /* 0x0000002e2fa3723e */ /* 0x041fe200000000ff */
[----:B------:R-:W-:-:S04]  /*5aa0*/  FADD.FTZ R47, R47, R12 ;  /* 0x0000000c2f2f7221 */ /* 0x000fc80000010000 */
[----:B------:R4:W-:Y:S02]  /*5ab0*/  STSM.16.M88.4 [R19], R160 ;  /* 0x000000a013007844 */ /* 0x0009e40000000200 */
[----:B------:R-:W-:Y:S08]  /*5ac0*/  MUFU.EX2 R50, R50 ;  /* 0x0000003200327308 */ /* 0x000ff00000000800 */
[----:B------:R-:W0:Y:S01]  /*5ad0*/  MUFU.EX2 R51, R51 ;  /* 0x0000003300337308 */ /* 0x000e220000000800 */
[----:B---3--:R-:W-:-:S07]  /*5ae0*/  F2FP.F16.F32.PACK_AB R164, R29, R28 ;  /* 0x0000001c1da4723e */ /* 0x008fce00000000ff */
[----:B------:R-:W-:Y:S08]  /*5af0*/  MUFU.EX2 R3, R3 ;  /* 0x0000000300037308 */ /* 0x000ff00000000800 */
[----:B------:R-:W3:Y:S01]  /*5b00*/  MUFU.EX2 R10, R10 ;  /* 0x0000000a000a7308 */ /* 0x000ee20000000800 */
[----:B0-----:R-:W-:Y:S01]  /*5b10*/  F2FP.F16.F32.PACK_AB R165, R51, R50 ;  /* 0x0000003233a5723e */ /* 0x001fe200000000ff */
[----:B------:R-:W-:-:S04]  /*5b20*/  FADD.FTZ R50, R50, R47 ;  /* 0x0000002f32327221 */ /* 0x000fc80000010000 */
[----:B------:R-:W-:Y:S02]  /*5b30*/  FADD.FTZ R51, R51, R50 ;  /* 0x0000003233337221 */ /* 0x000fe40000010000 */
[----:B------:R-:W0:Y:S08]  /*5b40*/  MUFU.EX2 R54, R54 ;  /* 0x0000003600367308 */ /* 0x000e300000000800 */
[----:B------:R5:W1:Y:S01]  /*5b50*/  MUFU.EX2 R9, R4 ;  /* 0x0000000400097308 */ /* 0x000a620000000800 */
[----:B---3--:R-:W-:Y:S01]  /*5b60*/  F2FP.F16.F32.PACK_AB R166, R10, R3 ;  /* 0x000000030aa6723e */ /* 0x008fe200000000ff */
[----:B-----5:R-:W-:-:S04]  /*5b70*/  FADD.FTZ R4, R24, R13 ;  /* 0x0000000d18047221 */ /* 0x020fc80000010000 */
[----:B------:R-:W-:Y:S01]  /*5b80*/  FADD.FTZ R25, R25, R4 ;  /* 0x0000000419197221 */ /* 0x000fe20000010000 */
[----:B0-----:R-:W-:-:S03]  /*5b90*/  FADD.FTZ R4, R54, R51 ;  /* 0x0000003336047221 */ /* 0x001fc60000010000 */
[----:B------:R-:W-:Y:S01]  /*5ba0*/  FADD.FTZ R28, R28, R25 ;  /* 0x000000191c1c7221 */ /* 0x000fe20000010000 */
[C---:B-1----:R-:W-:Y:S01]  /*5bb0*/  F2FP.F16.F32.PACK_AB R167, R9.reuse, R54 ;  /* 0x0000003609a7723e */ /* 0x042fe200000000ff */
[----:B------:R-:W-:Y:S02]  /*5bc0*/  FADD.FTZ R4, R9, R4 ;  /* 0x0000000409047221 */ /* 0x000fe40000010000 */
[----:B------:R-:W-:Y:S02]  /*5bd0*/  FADD.FTZ R28, R29, R28 ;  /* 0x0000001c1d1c7221 */ /* 0x000fe40000010000 */
[----:B------:R4:W-:Y:S02]  /*5be0*/  STSM.16.M88.4 [R22], R164 ;  /* 0x000000a416007844 */ /* 0x0009e40000000200 */
[----:B------:R-:W-:-:S04]  /*5bf0*/  FADD.FTZ R3, R3, R28 ;  /* 0x0000001c03037221 */ /* 0x000fc80000010000 */
[----:B------:R-:W-:Y:S01]  /*5c00*/  FADD.FTZ R3, R10, R3 ;  /* 0x000000030a037221 */ /* 0x000fe20000010000 */
[----:B------:R-:W-:Y:S06]  /*5c10*/  @!P0 BRA `(.L_x_5533) ;  /* 0x0000000000048947 */ /* 0x000fec0003800000 */
[----:B------:R-:W-:Y:S01]  /*5c20*/  BPT.TRAP 0x1 ;  /* 0x000000040000795c */ /* 0x000fe20000300000 */
.L_x_5533:
[----:B------:R0:W1:Y:S01]  /*5c30*/  SYNCS.PHASECHK.TRANS64.TRYWAIT P2, [R7+URZ+0x28c50], R8 ;  /* 0x028c5008070075a7 */ /* 0x000062000804017f */
[----:B------:R-:W-:Y:S05]  /*5c40*/  @!P0 BRA `(.L_x_5534) ;  /* 0x0000000000048947 */ /* 0x000fea0003800000 */
[----:B------:R-:W-:Y:S01]  /*5c50*/  BPT.TRAP 0x1 ;  /* 0x000000040000795c */ /* 0x000fe20000300000 */
.L_x_5534:
[----:B-1----:R-:W-:Y:S05]  /*5c60*/  @P2 BRA `(.L_x_5535) ;  /* 0x0000000000082947 */ /* 0x002fea0003800000 */
[----:B------:R-:W1:Y:S02]  /*5c70*/  SYNCS.PHASECHK.TRANS64.TRYWAIT P2, [R7+URZ+0x28c50], R8 ;  /* 0x028c5008070075a7 */ /* 0x000e64000804017f */
[----:B-1----:R-:W-:Y:S05]  /*5c80*/  @!P2 BRA `(.L_x_5536) ;  /* 0x000001140028a947 */ /* 0x002fea0003800000 */
.L_x_5535:
[----:B------:R-:W-:Y:S01]  /*5c90*/  ULEA UR18, UR37, UR50, 0xc ;  /* 0x0000003225127291 */ /* 0x000fe2000f8e603f */
[----:B------:R-:W-:Y:S01]  /*5ca0*/  WARPGROUP.ARRIVE ;  /* 0x00000000000079c5 */ /* 0x000fe20000000000 */
[----:B------:R-:W-:Y:S01]  /*5cb0*/  UMOV UR7, 0x40000040 ;  /* 0x4000004000077882 */ /* 0x000fe20000000000 */
[----:B------:R-:W-:Y:S01]  /*5cc0*/  PLOP3.LUT P2, PT, PT, PT, UP1, 0x40, 0x0 ;  /* 0x000000000000781c */ /* 0x000fe20003f4e818 */
[----:B------:R-:W-:Y:S01]  /*5cd0*/  @UP0 ULDC UR19, c[0x0][0x450] ;  /* 0x0001140000130ab9 */ /* 0x000fe20000000800 */
[----:B012---:R-:W-:Y:S02]  /*5ce0*/  @!P1 VIADD R7, R7, 0x28c60 ;  /* 0x00028c6007079836 */ /* 0x007fe40000000000 */
        /* <DEDUP_REMOVED lines=16> */
[----:B------:R-:W-:Y:S02]  /*5df0*/  UMOV UR7, 0x40000040 ;  /* 0x4000004000077882 */ /* 0x000fe40000000000 */
[----:B------:R-:W-:Y:S01]  /*5e00*/  UMOV UR18, UR42 ;  /* 0x0000002a00127c82 */ /* 0x000fe20008000000 */
[----:B------:R-:W-:Y:S02]  /*5e10*/  WARPGROUP.DEPBAR.LE gsb0, 0x0 ;  /* 0x00008000000079c5 */ /* 0x000fe40000010000 */
[----:B------:R-:W-:-:S15]  /*5e20*/  WARPGROUP.ARRIVE ;  /* 0x00000000000079c5 */ /* 0x000fde0000000000 */
[----:B------:R-:W-:-:S06]  /*5e30*/  NOP ;  /* 0x0000000000007918 */ /* 0x000fcc0000000000 */
[----:B------:R-:W-:Y:S01]  /*5e40*/  HGMMA.64x256x16.F32 R24, R164, gdesc[UR4].tnspB, R24, gsb0 ;  /* 0x43e00004a4187df0 */ /* 0x000fe20008000818 */
[----:B------:R-:W-:Y:S02]  /*5e50*/  @UP0 ULDC UR6, c[0x0][0x44c] ;  /* 0x0001130000060ab9 */ /* 0x000fe40000000800 */
[----:B------:R-:W-:-:S04]  /*5e60*/  UIMAD.WIDE.U32 UR6, UR42, UR6, URZ ;  /* 0x000000062a0672a5 */ /* 0x000fc8000f8e003f */
[----:B------:R-:W-:-:S04]  /*5e70*/  @UP0 USHF.R.U32.HI UR18, URZ, UR19, UR7 ;  /* 0x000000133f120299 */ /* 0x000fc80008011607 */
[----:B------:R-:W-:-:S04]  /*5e80*/  UIADD3 UR6, UR18, UR49, -UR51 ;  /* 0x0000003112067290 */ /* 0x000fc8000fffe833 */
[----:B------:R-:W-:Y:S01]  /*5e90*/  UIADD3 UR14, UR6, UR14, URZ ;  /* 0x0000000e060e7290 */ /* 0x000fe2000fffe03f */
        /* <DEDUP_REMOVED lines=10> */
[----:B0-----:R-:W-:Y:S01]  /*5f40*/  VIADD R7, R168, 0xfffffffe ;  /* 0xfffffffea8077836 */ /* 0x001fe20000000000 */
[----:B------:R-:W-:Y:S06]  /*5f50*/  @P2 BRA `(.L_x_5537) ;  /* 0x0000000000442947 */ /* 0x000fec0003800000 */
        /* <DEDUP_REMOVED lines=10> */
.L_x_5538:
[----:B------:R-:W-:-:S11]  /*6000*/  UISETP.NE.AND UP2, UPT, UR15, 0x1, UPT ;  /* 0x000000010f00788c */ /* 0x000fd6000bf45270 */
[----:B------:R-:W-:Y:S02]  /*6010*/  @UP2 ULDC.64 UR20, c[0x0][0x9e8] ;  /* 0x00027a0000142ab9 */ /* 0x000fe40000000a00 */
[----:B------:R-:W-:-:S04]  /*6020*/  UIMAD.WIDE.U32 UR6, UR18, UR20, URZ ;  /* 0x00000014120672a5 */ /* 0x000fc8000f8e003f */
[----:B------:R-:W-:-:S12]  /*6030*/  @UP2 USHF.R.U32.HI UR18, URZ, UR21, UR7 ;  /* 0x000000153f122299 */ /* 0x000fd80008011607 */
.L_x_5539:
[----:B------:R-:W-:-:S04]  /*6040*/  UIMAD UR15, UR18, UR15, UR15 ;  /* 0x0000000f120f72a4 */ /* 0x000fc8000f8e020f */
[----:B------:R-:W-:-:S04]  /*6050*/  UISETP.LT.AND UP2, UPT, UR14, UR15, UPT ;  /* 0x0000000f0e00728c */ /* 0x000fc8000bf41270 */
[----:B------:R-:W-:-:S12]  /*6060*/  USEL UR14, UR14, UR15, UP2 ;  /* 0x0000000f0e0e7287 */ /* 0x000fd80009000000 */
.L_x_5537:
[----:B------:R-:W-:Y:S01]  /*6070*/  USHF.R.S32.HI UR6, URZ, 0x1f, UR14 ;  /* 0x0000001f3f067899 */ /* 0x000fe2000801140e */
[----:B------:R-:W-:Y:S01]  /*6080*/  ULDC UR24, c[0x0][0x9e4] ;  /* 0x0002790000187ab9 */ /* 0x000fe20000000800 */
[----:B------:R-:W-:Y:S02]  /*6090*/  ULDC UR21, c[0x0][0x9dc] ;  /* 0x0002770000157ab9 */ /* 0x000fe40000000800 */
[----:B------:R-:W-:Y:S01]  /*60a0*/  ULEA.HI UR6, UR6, UR14, URZ, 0x6 ;  /* 0x0000000e06067291 */ /* 0x000fe2000f8f303f */
[----:B------:R-:W-:Y:S01]  /*60b0*/  ULDC UR22, c[0x0][0x988] ;  /* 0x0002620000167ab9 */ /* 0x000fe20000000800 */
[----:B------:R-:W-:Y:S02]  /*60c0*/  ULDC UR25, c[0x0][0x9e0] ;  /* 0x0002780000197ab9 */ /* 0x000fe40000000800 */
[----:B------:R-:W-:-:S04]  /*60d0*/  USHF.R.S32.HI UR6, URZ, 0x6, UR6 ;  /* 0x000000063f067899 */ /* 0x000fc80008011406 */
[----:B------:R-:W-:-:S04]  /*60e0*/  UISETP.LT.AND UP2, UPT, UR48, UR6, UPT ;  /* 0x000000063000728c */ /* 0x000fc8000bf41270 */
[----:B------:R-:W-:-:S06]  /*60f0*/  USEL UR20, UR48, UR6, !UP2 ;  /* 0x0000000630147287 */ /* 0x000fcc000d000000 */
[----:B------:R-:W-:-:S13]  /*6100*/  ISETP.GE.AND P2, PT, R7, UR20, PT ;  /* 0x0000001407007c0c */ /* 0x000fda000bf46270 */
[----:B------:R-:W-:Y:S05]  /*6110*/  @!P2 BRA `(.L_x_5540) ;  /* 0x0000002000e0a947 */ /* 0x000fea0003800000 */
.L_x_5557:
[----:B------:R-:W-:-:S04]  /*6120*/  UIADD3 UR23, UR37, 0x1, URZ ;  /* 0x0000000125177890 */ /* 0x000fc8000fffe03f */
[----:B------:R-:W-:-:S04]  /*6130*/  UISETP.NE.AND UP2, UPT, UR23, 0x2, UPT ;  /* 0x000000021700788c */ /* 0x000fc8000bf45270 */
[----:B------:R-:W-:Y:S02]  /*6140*/  USEL UR6, URZ, 0x1, UP2 ;  /* 0x000000013f067887 */ /* 0x000fe40009000000 */
[----:B------:R-:W-:Y:S02]  /*6150*/  USEL UR23, UR23, URZ, UP2 ;  /* 0x0000003f17177287 */ /* 0x000fe40009000000 */
[----:B------:R-:W-:Y:S01]  /*6160*/  ULOP3.LUT UR38, UR38, UR6, URZ, 0x3c, !UPT ;  /* 0x0000000626267292 */ /* 0x000fe2000f8e3c3f */
[----:B012---:R-:W-:Y:S11]  /*6170*/  @!P0 BRA `(.L_x_5541) ;  /* 0x0000000000048947 */ /* 0x007ff60003800000 */
[----:B------:R-:W-:Y:S01]  /*6180*/  BPT.TRAP 0x1 ;  /* 0x000000040000795c */ /* 0x000fe20000300000 */
.L_x_5541:
[----:B------:R-:W-:Y:S01]  /*6190*/  ULEA UR26, UR23, UR46, 0x3 ;  /* 0x0000002e171a7291 */ /* 0x000fe2000f8e183f */
[----:B------:R-:W-:-:S05]  /*61a0*/  IMAD.U32 R11, RZ, RZ, UR38 ;  /* 0x00000026ff0b7e24 */ /* 0x000fca000f8e00ff */
[----:B------:R-:W-:-:S04]  /*61b0*/  SHF.L.U32 R11, R11, 0x1f, RZ ;  /* 0x0000001f0b0b7819 */ /* 0x000fc800000006ff */
[----:B------:R0:W1:Y:S01]  /*61c0*/  SYNCS.PHASECHK.TRANS64.TRYWAIT P2, [UR26+0x28c30], R11 ;  /* 0x028c300bff0075a7 */ /* 0x000062000804015a */
[----:B------:R-:W-:Y:S05]  /*61d0*/  @!P0 BRA `(.L_x_5542) ;  /* 0x0000000000048947 */ /* 0x000fea0003800000 */
[----:B------:R-:W-:Y:S01]  /*61e0*/  BPT.TRAP 0x1 ;  /* 0x000000040000795c */ /* 0x000fe20000300000 */
.L_x_5542:
[----:B-1----:R-:W-:Y:S05]  /*61f0*/  @P2 BRA `(.L_x_5543) ;  /* 0x0000000000082947 */ /* 0x002fea0003800000 */
[----:B------:R-:W1:Y:S02]  /*6200*/  SYNCS.PHASECHK.TRANS64.TRYWAIT P2, [UR26+0x28c30], R11 ;  /* 0x028c300bff0075a7 */ /* 0x000e64000804015a */
[----:B-1----:R-:W-:Y:S05]  /*6210*/  @!P2 BRA `(.L_x_5544) ;  /* 0x0000010c00d8a947 */ /* 0x002fea0003800000 */
.L_x_5543:
[----:B------:R-:W-:Y:S01]  /*6220*/  R2UR UR18, R0 ;  /* 0x00000000001272ca */ /* 0x000fe200000e0000 */
[----:B----4-:R-:W-:Y:S01]  /*6230*/  WARPGROUP.ARRIVE ;  /* 0x00000000000079c5 */ /* 0x010fe20000000000 */
[----:B------:R-:W-:Y:S01]  /*6240*/  UMOV UR19, 0x40000040 ;  /* 0x4000004000137882 */ /* 0x000fe20000000000 */
[----:B------:R-:W-:Y:S01]  /*6250*/  UMOV UR7, 0x40000040 ;  /* 0x4000004000077882 */ /* 0x000fe20000000000 */
[----:B------:R-:W-:Y:S01]  /*6260*/  UMOV UR11, 0x40000040 ;  /* 0x40000040000b7882 */ /* 0x000fe20000000000 */
[----:B------:R-:W-:Y:S01]  /*6270*/  UMOV UR15, 0x40000040 ;  /* 0x40000040000f7882 */ /* 0x000fe20000000000 */
[----:B------:R-:W-:Y:S01]  /*6280*/  PLOP3.LUT P2, PT, PT, PT, UP0, 0x80, 0x0 ;  /* 0x000000000000781c */ /* 0x000fe20003f4f008 */
[----:B------:R-:W-:Y:S01]  /*6290*/  VIADD R12, R185, UR42 ;  /* 0x0000002ab90c7c36 */ /* 0x000fe20008000000 */
[----:B------:R-:W-:Y:S01]  /*62a0*/  PLOP3.LUT P3, PT, PT, PT, UP0, 0x80, 0x0 ;  /* 0x000000000000781c */ /* 0x000fe20003f6f008 */
[----:B------:R-:W-:Y:S02]  /*62b0*/  IMAD.U32 R10, RZ, RZ, UR26 ;  /* 0x0000001aff0a7e24 */ /* 0x000fe4000f8e00ff */
[----:B------:R-:W-:-:S02]  /*62c0*/  IMAD.SHL.U32 R13, R7, 0x40, RZ ;  /* 0x00000040070d7824 */ /* 0x000fc400078e00ff */
[----:B------:R-:W-:Y:S01]  /*62d0*/  ULEA UR18, UR23, UR18, 0x9 ;  /* 0x0000001217127291 */ /* 0x000fe2000f8e483f */
[----:B------:R-:W-:-:S03]  /*62e0*/  IMAD.U32 R9, RZ, RZ, UR51 ;  /* 0x00000033ff097e24 */ /* 0x000fc6000f8e00ff */
[----:B------:R-:W-:Y:S02]  /*62f0*/  UIADD3 UR6, UR18, 0x2, URZ ;  /* 0x0000000212067890 */ /* 0x000fe4000fffe03f */
[----:B------:R-:W-:Y:S02]  /*6300*/  UIADD3 UR10, UR18, 0x4, URZ ;  /* 0x00000004120a7890 */ /* 0x000fe4000fffe03f */
[----:B------:R-:W-:Y:S02]  /*6310*/  UIADD3 UR14, UR18, 0x6, URZ ;  /* 0x00000006120e7890 */ /* 0x000fe4000fffe03f */
[----:B------:R-:W-:Y:S03]  /*6320*/  HGMMA.64x64x16.F32 R152, gdesc[UR16], RZ, !UPT, gsb0 ;  /* 0x00e00000109879f0 */ /* 0x000fe6000c0008ff */
[----:B------:R-:W-:Y:S02]  /*6330*/  WARPGROUP.DEPBAR.LE gsb0, 0x0 ;  /* 0x00008000000079c5 */ /* 0x000fe40000010000 */
[----:B------:R-:W-:-:S06]  /*6340*/  WARPGROUP.ARRIVE ;  /* 0x00000000000079c5 */ /* 0x000fcc0000000000 */
[----:B------:R-:W-:Y:S01]  /*6350*/  HGMMA.64x64x16.F32 R152, gdesc[UR4], R152, gsb0 ;  /* 0x00e00000049879f0 */ /* 0x000fe20008000898 */
[----:B------:R-:W-:Y:S02]  /*6360*/  @UP0 ULDC UR6, c[0x0][0x44c] ;  /* 0x0001130000060ab9 */ /* 0x000fe40000000800 */
[----:B-1----:R-:W-:Y:S01]  /*6370*/  @P2 IMAD.HI.U32 R8, R12, UR6, RZ ;  /* 0x000000060c082c27 */ /* 0x002fe2000f8e00ff */
[----:B------:R-:W-:Y:S01]  /*6380*/  @UP0 ULDC UR6, c[0x0][0x450] ;  /* 0x0001140000060ab9 */ /* 0x000fe20000000800 */
[----:B------:R-:W-:-:S03]  /*6390*/  PLOP3.LUT P2, PT, PT, PT, UP1, 0x40, 0x0 ;  /* 0x000000000000781c */ /* 0x000fc60003f4e818 */
[----:B------:R-:W-:Y:S01]  /*63a0*/  @P3 SHF.R.U32.HI R12, RZ, UR6, R8 ;  /* 0x00000006ff0c3c19 */ /* 0x000fe20008011608 */
[----:B------:R-:W-:-:S04]  /*63b0*/  @!P1 VIADD R8, R10, 0x28c40 ;  /* 0x00028c400a089836 */ /* 0x000fc80000000000 */
[----:B------:R-:W1:Y:S01]  /*63c0*/  SHFL.IDX PT, R20, R12, RZ, 0x1c1f ;  /* 0x001c1fff0c147589 */ /* 0x000e6200000e0000 */
[----:B------:R-:W-:Y:S01]  /*63d0*/  @!P1 PRMT R8, RZ, 0x654, R8 ;  /* 0x00000654ff089816 */ /* 0x000fe20000000008 */
[----:B------:R-:W-:Y:S02]  /*63e0*/  WARPGROUP.DEPBAR.LE gsb0, 0x0 ;  /* 0x00008000000079c5 */ /* 0x000fe40000010000 */
[----:B------:R-:W-:-:S06]  /*63f0*/  WARPGROUP.ARRIVE ;  /* 0x00000000000079c5 */ /* 0x000fcc0000000000 */
[----:B------:R-:W-:Y:S01]  /*6400*/  HGMMA.64x64x16.F32 R152, gdesc[UR8], R152, gsb0 ;  /* 0x00e00000089879f0 */ /* 0x000fe20008000898 */
[----:B------:R-:W-:Y:S02]  /*6410*/  UMOV UR11, UR21 ;  /* 0x00000015000b7c82 */ /* 0x000fe40008000000 */
[----:B------:R-:W-:Y:S01]  /*6420*/  ULOP3.LUT UR6, URZ, UR11, URZ, 0x33, !UPT ;  /* 0x0000000b3f067292 */ /* 0x000fe2000f8e333f */
[----:B------:R-:W-:Y:S02]  /*6430*/  WARPGROUP.DEPBAR.LE gsb0, 0x0 ;  /* 0x00008000000079c5 */ /* 0x000fe40000010000 */
[----:B------:R-:W-:-:S06]  /*6440*/  WARPGROUP.ARRIVE ;  /* 0x00000000000079c5 */ /* 0x000fcc0000000000 */
[----:B------:R-:W-:Y:S03]  /*6450*/  HGMMA.64x64x16.F32 R152, gdesc[UR12], R152, gsb0 ;  /* 0x00e000000c9879f0 */ /* 0x000fe60008000898 */
[----:B------:R-:W-:Y:S02]  /*6460*/  WARPGROUP.DEPBAR.LE gsb0, 0x0 ;  /* 0x00008000000079c5 */ /* 0x000fe40000010000 */
[----:B------:R2:W-:Y:S02]  /*6470*/  @!P1 SYNCS.ARRIVE.TRANS64.RED.A1T0 RZ, [R8+URZ], RZ ;  /* 0x000000ff08ff99a7 */ /* 0x0005e4000810043f */
[----:B--2---:R-:W-:-:S04]  /*6480*/  IADD3 R8, -R2, 0x1, -R13 ;  /* 0x0000000102087810 */ /* 0x004fc80007ffe90d */
[----:B------:R-:W-:-:S05]  /*6490*/  IADD3 R8, -R9, UR49, R8 ;  /* 0x0000003109087c10 */ /* 0x000fca000fffe108 */
[C---:B------:R-:W-:Y:S02]  /*64a0*/  VIADD R205, R8.reuse, UR25 ;  /* 0x0000001908cd7c36 */ /* 0x040fe40008000000 */
[----:B------:R-:W-:Y:S02]  /*64b0*/  VIADD R207, R8, UR6 ;  /* 0x0000000608cf7c36 */ /* 0x000fe40008000000 */
[C---:B-1----:R-:W-:Y:S02]  /*64c0*/  IMAD.IADD R14, R20.reuse, 0x1, R205 ;  /* 0x00000001140e7824 */ /* 0x042fe400078e02cd */
[----:B------:R-:W-:Y:S01]  /*64d0*/  IMAD.IADD R15, R20, 0x1, R207 ;  /* 0x00000001140f7824 */ /* 0x000fe200078e02cf */
[----:B------:R-:W-:Y:S06]  /*64e0*/  @P2 BRA `(.L_x_5545) ;  /* 0x00000000005c2947 */ /* 0x000fec0003800000 */
[----:B------:R-:W-:Y:S01]  /*64f0*/  IMAD.U32 R9, RZ, RZ, UR51 ;  /* 0x00000033ff097e24 */ /* 0x000fe2000f8e00ff */
[----:B------:R-:W-:Y:S04]  /*6500*/  BSSY B0, `(.L_x_5546) ;  /* 0x0000011000007945 */ /* 0x000fe80003800000 */
[----:B------:R-:W-:-:S04]  /*6510*/  IADD3 R20, -R9, UR49, R20 ;  /* 0x0000003109147c10 */ /* 0x000fc8000fffe114 */
        /* <DEDUP_REMOVED lines=10> */
.L_x_5547:
[----:B------:R-:W-:-:S05]  /*65c0*/  IMAD.U32 R206, RZ, RZ, UR24 ;  /* 0x00000018ffce7e24 */ /* 0x000fca000f8e00ff */
[----:B------:R-:W-:-:S13]  /*65d0*/  ISETP.NE.AND P2, PT, R206, 0x1, PT ;  /* 0x00000001ce00780c */ /* 0x000fda0003f45270 */
[----:B------:R-:W1:Y:S02]  /*65e0*/  @P2 LDC.64 R8, c[0x0][0x9e8] ;  /* 0x00027a00ff082b82 */ /* 0x000e640000000a00 */
[----:B-1----:R-:W-:-:S05]  /*65f0*/  @P2 IMAD.HI.U32 R8, R20, R8, RZ ;  /* 0x0000000814082227 */ /* 0x002fca00078e00ff */
[----:B------:R-:W-:-:S07]  /*6600*/  @P2 SHF.R.U32.HI R20, RZ, R9, R8 ;  /* 0x00000009ff142219 */ /* 0x000fce0000011608 */
.L_x_5548:
[----:B------:R-:W-:Y:S05]  /*6610*/  BSYNC B0 ;  /* 0x0000000000007941 */ /* 0x000fea0003800000 */
.L_x_5546:
[----:B------:R-:W-:-:S04]  /*6620*/  IMAD R9, R20, R206, -R13 ;  /* 0x000000ce14097224 */ /* 0x000fc800078e0a0d */
[----:B------:R-:W-:-:S05]  /*6630*/  IMAD.IADD R9, R9, 0x1, -R2 ;  /* 0x0000000109097824 */ /* 0x000fca00078e0a02 */
[----:B------:R-:W-:Y:S02]  /*6640*/  VIADDMNMX R14, R9, R206, R14, PT ;  /* 0x000000ce090e7246 */ /* 0x000fe4000380010e */
[----:B------:R-:W-:-:S07]  /*6650*/  VIMNMX R15, R15, R9, !PT ;  /* 0x000000090f0f7248 */ /* 0x000fce0007fe0100 */
.L_x_5545:
[----:B------:R-:W-:Y:S01]  /*6660*/  ISETP.GT.AND P2, PT, R7, -0x1, PT ;  /* 0xffffffff0700780c */ /* 0x000fe20003f44270 */
[----:B------:R-:W1:Y:S03]  /*6670*/  SHFL.IDX PT, R8, R12, 0x1, 0x1c1f ;  /* 0x003c1f000c087f89 */ /* 0x000e6600000e0000 */
        /* <DEDUP_REMOVED lines=11> */
[----:B-1----:R-:W-:Y:S01]  /*6730*/  IMAD.IADD R12, R205, 0x1, R8 ;  /* 0x00000001cd0c7824 */ /* 0x002fe200078e0208 */
        /* <DEDUP_REMOVED lines=8> */
[C---:B------:R-:W-:Y:S02]  /*67c0*/  ISETP.GT.AND P3, PT, R15.reuse, 0x19, P2 ;  /* 0x000000190f00780c */ /* 0x040fe40001764270 */
        /* <DEDUP_REMOVED lines=22> */
[----:B------:R-:W-:Y:S02]  /*6930*/  ISETP.GT.AND P3, PT, R15, 0x39, P2 ;  /* 0x000000390f00780c */ /* 0x000fe40001764270 */
[C---:B------:R-:W-:Y:S02]  /*6940*/  ISETP.LT.OR P4, PT, R14.reuse, 0x32, P4 ;  /* 0x000000320e00780c */ /* 0x040fe40002781670 */
[C---:B------:R-:W-:Y:S02]  /*6950*/  ISETP.LT.OR P6, PT, R14.reuse, 0x39, P6 ;  /* 0x000000390e00780c */ /* 0x040fe400037c1670 */
[----:B------:R-:W-:Y:S01]  /*6960*/  ISETP.LT.OR P3, PT, R14, 0x3a, P3 ;  /* 0x0000003a0e00780c */ /* 0x000fe20001f61670 */
[----:B------:R-:W-:Y:S01]  /*6970*/  IMAD.IADD R14, R207, 0x1, R8 ;  /* 0x00000001cf0e7824 */ /* 0x000fe200078e0208 */
[----:B------:R-:W-:-:S02]  /*6980*/  FSEL R177, R177, -INF , !P4 ;  /* 0xff800000b1b17808 */ /* 0x000fc40006000000 */
[----:B------:R-:W-:Y:S02]  /*6990*/  FSEL R180, R180, -INF , !P6 ;  /* 0xff800000b4b47808 */ /* 0x000fe40007000000 */
[----:B------:R-:W-:Y:S01]  /*69a0*/  FSEL R181, R181, -INF , !P3 ;  /* 0xff800000b5b57808 */ /* 0x000fe20005800000 */
        /* <DEDUP_REMOVED lines=14> */
.L_x_5551:
[----:B------:R-:W-:-:S05]  /*6a90*/  IMAD.U32 R20, RZ, RZ, UR24 ;  /* 0x00000018ff147e24 */ /* 0x000fca000f8e00ff */
[----:B------:R-:W-:-:S13]  /*6aa0*/  ISETP.NE.AND P3, PT, R20, 0x1, PT ;  /* 0x000000011400780c */ /* 0x000fda0003f65270 */
[----:B------:R-:W1:Y:S02]  /*6ab0*/  @P3 LDC.64 R8, c[0x0][0x9e8] ;  /* 0x00027a00ff083b82 */ /* 0x000e640000000a00 */
[----:B-1----:R-:W-:-:S05]  /*6ac0*/  @P3 IMAD.HI.U32 R8, R15, R8, RZ ;  /* 0x000000080f083227 */ /* 0x002fca00078e00ff */
[----:B------:R-:W-:-:S07]  /*6ad0*/  @P3 SHF.R.U32.HI R15, RZ, R9, R8 ;  /* 0x00000009ff0f3219 */ /* 0x000fce0000011608 */
.L_x_5552:
[----:B------:R-:W-:Y:S05]  /*6ae0*/  BSYNC B0 ;  /* 0x0000000000007941 */ /* 0x000fea0003800000 */
.L_x_5550:
[----:B------:R-:W-:-:S04]  /*6af0*/  IMAD R13, R15, R20, -R13 ;  /* 0x000000140f0d7224 */ /* 0x000fc800078e0a0d */
[----:B------:R-:W-:-:S05]  /*6b00*/  IMAD.IADD R13, R13, 0x1, -R2 ;  /* 0x000000010d0d7824 */ /* 0x000fca00078e0a02 */
[----:B------:R-:W-:Y:S02]  /*6b10*/  VIADDMNMX R12, R13, R20, R12, PT ;  /* 0x000000140d0c7246 */ /* 0x000fe4000380010c */
[----:B------:R-:W-:-:S07]  /*6b20*/  VIMNMX R14, R14, R13, !PT ;  /* 0x0000000d0e0e7248 */ /* 0x000fce0007fe0100 */
.L_x_5549:
[----:B------:R-:W-:Y:S01]  /*6b30*/  FMNMX.FTZ R8, R152, R5, !PT ;  /* 0x0000000598087209 */ /* 0x000fe20007810000 */
[----:B------:R-:W-:Y:S01]  /*6b40*/  UMOV UR10, UR22 ;  /* 0x00000016000a7c82 */ /* 0x000fe20008000000 */
[C---:B------:R-:W-:Y:S02]  /*6b50*/  ISETP.GT.AND P4, PT, R14.reuse, RZ, P2 ;  /* 0x000000ff0e00720c */ /* 0x040fe40001784270 */
[----:B------:R-:W-:Y:S02]  /*6b60*/  FMNMX.FTZ R9, R153, R8, !PT ;  /* 0x0000000899097209 */ /* 0x000fe40007810000 */
[----:B------:R-:W-:Y:S02]  /*6b70*/  ISETP.GT.AND P3, PT, R14, 0x1, P2 ;  /* 0x000000010e00780c */ /* 0x000fe40001764270 */
[----:B------:R-:W-:Y:S02]  /*6b80*/  FMNMX.FTZ R8, R156, R9, !PT ;  /* 0x000000099c087209 */ /* 0x000fe40007810000 */
[----:B------:R-:W-:-:S02]  /*6b90*/  ISETP.LT.OR P4, PT, R12, 0x1, P4 ;  /* 0x000000010c00780c */ /* 0x000fc40002781670 */
[----:B------:R-:W-:Y:S02]  /*6ba0*/  FMNMX.FTZ R9, R157, R8, !PT ;  /* 0x000000089d097209 */ /* 0x000fe40007810000 */
[----:B------:R-:W-:Y:S02]  /*6bb0*/  ISETP.GT.AND P5, PT, R14, 0x8, P2 ;  /* 0x000000080e00780c */ /* 0x000fe400017a4270 */
[----:B------:R-:W-:Y:S02]  /*6bc0*/  FMNMX.FTZ R8, R160, R9, !PT ;  /* 0x00000009a0087209 */ /* 0x000fe40007810000 */
[----:B------:R-:W-:Y:S02]  /*6bd0*/  ISETP.LT.OR P3, PT, R12, 0x2, P3 ;  /* 0x000000020c00780c */ /* 0x000fe40001f61670 */
[----:B------:R-:W-:Y:S02]  /*6be0*/  FMNMX.FTZ R9, R161, R8, !PT ;  /* 0x00000008a1097209 */ /* 0x000fe40007810000 */
[----:B------:R-:W-:-:S02]  /*6bf0*/  ISETP.GT.AND P6, PT, R14, 0x9, P2 ;  /* 0x000000090e00780c */ /* 0x000fc400017c4270 */
[----:B------:R-:W-:Y:S02]  /*6c00*/  FMNMX.FTZ R8, R164, R9, !PT ;  /* 0x00000009a4087209 */ /* 0x000fe40007810000 */
[----:B------:R-:W-:Y:S02]  /*6c10*/  ISETP.LT.OR P5, PT, R12, 0x9, P5 ;  /* 0x000000090c00780c */ /* 0x000fe40002fa1670 */
[----:B------:R-:W-:Y:S02]  /*6c20*/  FMNMX.FTZ R9, R165, R8, !PT ;  /* 0x00000008a5097209 */ /* 0x000fe40007810000 */
[----:B------:R-:W-:Y:S02]  /*6c30*/  FSEL R155, R155, -INF , !P3 ;  /* 0xff8000009b9b7808 */ /* 0x000fe40005800000 */
        /* <DEDUP_REMOVED lines=11> */
[----:B------:R-:W-:Y:S02]  /*6cf0*/  ISETP.LT.OR P3, PT, R12, 0x11, P3 ;  /* 0x000000110c00780c */ /* 0x000fe40001f61670 */
[----:B------:R-:W-:Y:S02]  /*6d00*/  FMNMX.FTZ R8, R180, R9, !PT ;  /* 0x00000009b4087209 */ /* 0x000fe40007810000 */
[----:B------:R-:W-:-:S02]  /*6d10*/  ISETP.GT.AND P6, PT, R14, 0x18, P2 ;  /* 0x000000180e00780c */ /* 0x000fc400017c4270 */
[----:B------:R-:W-:Y:S02]  /*6d20*/  FMNMX.FTZ R9, R181, R8, !PT ;  /* 0x00000008b5097209 */ /* 0x000fe40007810000 */
[----:B------:R-:W-:Y:S02]  /*6d30*/  ISETP.LT.OR P5, PT, R12, 0x12, P5 ;  /* 0x000000120c00780c */ /* 0x000fe40002fa1670 */
[----:B------:R-:W-:Y:S01]  /*6d40*/  FSEL R162, R162, -INF , !P3 ;  /* 0xff800000a2a27808 */ /* 0x000fe20005800000 */
[----:B------:R-:W1:Y:S01]  /*6d50*/  SHFL.BFLY PT, R8, R9, 0x2, 0x1f ;  /* 0x0c401f0009087f89 */ /* 0x000e6200000e0000 */
[----:B------:R-:W-:Y:S02]  /*6d60*/  ISETP.LT.OR P6, PT, R12, 0x19, P6 ;  /* 0x000000190c00780c */ /* 0x000fe400037c1670 */
[----:B------:R-:W-:Y:S02]  /*6d70*/  FSEL R163, R163, -INF , !P5 ;  /* 0xff800000a3a37808 */ /* 0x000fe40006800000 */
[----:B------:R-:W-:-:S02]  /*6d80*/  ISETP.GT.AND P3, PT, R14, 0x20, P2 ;  /* 0x000000200e00780c */ /* 0x000fc40001764270 */
[----:B------:R-:W-:Y:S02]  /*6d90*/  FSEL R166, R166, -INF , !P6 ;  /* 0xff800000a6a67808 */ /* 0x000fe40007000000 */
[----:B------:R-:W-:Y:S02]  /*6da0*/  ISETP.GT.AND P5, PT, R14, 0x21, P2 ;  /* 0x000000210e00780c */ /* 0x000fe400017a4270 */
[----:B------:R-:W-:Y:S02]  /*6db0*/  ISETP.LT.OR P3, PT, R12, 0x21, P3 ;  /* 0x000000210c00780c */ /* 0x000fe40001f61670 */
[----:B------:R-:W-:Y:S02]  /*6dc0*/  ISETP.GT.AND P6, PT, R14, 0x28, P2 ;  /* 0x000000280e00780c */ /* 0x000fe400017c4270 */
[----:B------:R-:W-:Y:S02]  /*6dd0*/  ISETP.LT.OR P5, PT, R12, 0x22, P5 ;  /* 0x000000220c00780c */ /* 0x000fe40002fa1670 */
[----:B------:R-:W-:-:S02]  /*6de0*/  FSEL R170, R170, -INF , !P3 ;  /* 0xff800000aaaa7808 */ /* 0x000fc40005800000 */
[----:B------:R-:W-:Y:S02]  /*6df0*/  ISETP.GT.AND P3, PT, R14, 0x29, P2 ;  /* 0x000000290e00780c */ /* 0x000fe40001764270 */
[----:B------:R-:W-:Y:S02]  /*6e00*/  FSEL R171, R171, -INF , !P5 ;  /* 0xff800000abab7808 */ /* 0x000fe40006800000 */
[----:B------:R-:W-:Y:S02]  /*6e10*/  ISETP.LT.OR P6, PT, R12, 0x29, P6 ;  /* 0x000000290c00780c */ /* 0x000fe400037c1670 */
[----:B-1----:R-:W-:Y:S02]  /*6e20*/  FMNMX.FTZ R13, R9, R8, !PT ;  /* 0x00000008090d7209 */ /* 0x002fe40007810000 */
[----:B------:R-:W-:Y:S02]  /*6e30*/  FSEL R9, R154, -INF , !P4 ;  /* 0xff8000009a097808 */ /* 0x000fe40006000000 */
[----:B------:R-:W-:Y:S01]  /*6e40*/  ISETP.GT.AND P4, PT, R14, 0x19, P2 ;  /* 0x000000190e00780c */ /* 0x000fe20001784270 */
[----:B------:R-:W1:Y:S01]  /*6e50*/  SHFL.BFLY PT, R8, R13, 0x1, 0x1f ;  /* 0x0c201f000d087f89 */ /* 0x000e6200000e0000 */
[----:B------:R-:W-:-:S02]  /*6e60*/  FMNMX.FTZ R20, R9, R6, !PT ;  /* 0x0000000609147209 */ /* 0x000fc40007810000 */
[C---:B------:R-:W-:Y:S02]  /*6e70*/  ISETP.LT.OR P4, PT, R12.reuse, 0x1a, P4 ;  /* 0x0000001a0c00780c */ /* 0x040fe40002781670 */
[----:B------:R-:W-:Y:S02]  /*6e80*/  ISETP.LT.OR P3, PT, R12, 0x2a, P3 ;  /* 0x0000002a0c00780c */ /* 0x000fe40001f61670 */
[----:B------:R-:W-:Y:S02]  /*6e90*/  FSEL R167, R167, -INF , !P4 ;  /* 0xff800000a7a77808 */ /* 0x000fe40006000000 */
[----:B------:R-:W-:Y:S02]  /*6ea0*/  ISETP.GT.AND P5, PT, R14, 0x30, P2 ;  /* 0x000000300e00780c */ /* 0x000fe400017a4270 */
[----:B------:R-:W-:Y:S02]  /*6eb0*/  FSEL R174, R174, -INF , !P6 ;  /* 0xff800000aeae7808 */ /* 0x000fe40007000000 */
[----:B------:R-:W-:-:S02]  /*6ec0*/  FSEL R175, R175, -INF , !P3 ;  /* 0xff800000afaf7808 */ /* 0x000fc40005800000 */
[C---:B------:R-:W-:Y:S02]  /*6ed0*/  ISETP.GT.AND P6, PT, R14.reuse, 0x31, P2 ;  /* 0x000000310e00780c */ /* 0x040fe400017c4270 */
[C---:B------:R-:W-:Y:S02]  /*6ee0*/  ISETP.GT.AND P3, PT, R14.reuse, 0x38, P2 ;  /* 0x000000380e00780c */ /* 0x040fe40001764270 */
[----:B------:R-:W-:Y:S02]  /*6ef0*/  ISETP.GT.AND P2, PT, R14, 0x39, P2 ;  /* 0x000000390e00780c */ /* 0x000fe40001744270 */
[C---:B------:R-:W-:Y:S02]  /*6f00*/  ISETP.LT.OR P5, PT, R12.reuse, 0x31, P5 ;  /* 0x000000310c00780c */ /* 0x040fe40002fa1670 */
[----:B------:R-:W-:Y:S02]  /*6f10*/  ISETP.LT.OR P6, PT, R12, 0x32, P6 ;  /* 0x000000320c00780c */ /* 0x000fe400037c1670 */
[----:B-1----:R-:W-:-:S02]  /*6f20*/  FMNMX.FTZ R8, R13, R8, !PT ;  /* 0x000000080d087209 */ /* 0x002fc40007810000 */
[----:B------:R-:W-:Y:S02]  /*6f30*/  FMNMX.FTZ R13, R155, R20, !PT ;  /* 0x000000149b0d7209 */ /* 0x000fe40007810000 */
[----:B------:R-:W-:Y:S02]  /*6f40*/  FSETP.NEU.FTZ.AND P4, PT, R8, -INF , PT ;  /* 0xff8000000800780b */ /* 0x000fe40003f9d000 */
[----:B------:R-:W-:Y:S02]  /*6f50*/  FMNMX.FTZ R20, R158, R13, !PT ;  /* 0x0000000d9e147209 */ /* 0x000fe40007810000 */
[----:B------:R-:W-:Y:S02]  /*6f60*/  FSEL R178, R178, -INF , !P5 ;  /* 0xff800000b2b27808 */ /* 0x000fe40006800000 */
[----:B------:R-:W-:Y:S02]  /*6f70*/  FMNMX.FTZ R13, R159, R20, !PT ;  /* 0x000000149f0d7209 */ /* 0x000fe40007810000 */
[----:B------:R-:W-:-:S02]  /*6f80*/  ISETP.LT.OR P3, PT, R12, 0x39, P3 ;  /* 0x000000390c00780c */ /* 0x000fc40001f61670 */
[----:B------:R-:W-:Y:S01]  /*6f90*/  FMNMX.FTZ R20, R162, R13, !PT ;  /* 0x0000000da2147209 */ /* 0x000fe20007810000 */
[----:B------:R-:W-:Y:S01]  /*6fa0*/  FMUL.FTZ R13, R8, UR10 ;  /* 0x0000000a080d7c20 */ /* 0x000fe20008410000 */
[----:B------:R-:W-:Y:S02]  /*6fb0*/  FSEL R179, R179, -INF , !P6 ;  /* 0xff800000b3b37808 */ /* 0x000fe40007000000 */
[----:B------:R-:W-:Y:S02]  /*6fc0*/  FMNMX.FTZ R15, R163, R20, !PT ;  /* 0x00000014a30f7209 */ /* 0x000fe40007810000 */
        /* <DEDUP_REMOVED lines=10> */
[----:B------:R-:W-:Y:S01]  /*7070*/  FSEL R183, R183, -INF , !P2 ;  /* 0xff800000b7b77808 */ /* 0x000fe20005000000 */
[----:B------:R-:W-:Y:S01]  /*7080*/  MUFU.EX2 R152, R152 ;  /* 0x0000009800987308 */ /* 0x000fe20000000800 */
[----:B------:R-:W-:Y:S01]  /*7090*/  FMNMX.FTZ R21, R171, R20, !PT ;  /* 0x00000014ab157209 */ /* 0x000fe20007810000 */
[----:B------:R-:W-:-:S03]  /*70a0*/  FFMA.FTZ R160, R168, UR10, -R13 ;  /* 0x0000000aa8a07c23 */ /* 0x000fc6000801080d */
[----:B------:R-:W-:-:S03]  /*70b0*/  FMNMX.FTZ R14, R174, R21, !PT ;  /* 0x00000015ae0e7209 */ /* 0x000fc60007810000 */
[----:B------:R-:W-:Y:S01]  /*70c0*/  MUFU.EX2 R15, R15 ;  /* 0x0000000f000f7308 */ /* 0x000fe20000000800 */
[----:B------:R-:W-:-:S04]  /*70d0*/  FMNMX.FTZ R21, R175, R14, !PT ;  /* 0x0000000eaf157209 */ /* 0x000fc80007810000 */
[----:B------:R-:W-:Y:S01]  /*70e0*/  FMNMX.FTZ R14, R178, R21, !PT ;  /* 0x00000015b20e7209 */ /* 0x000fe20007810000 */
[--C-:B------:R-:W-:Y:S01]  /*70f0*/  FFMA.FTZ R21, R157, UR10, -R13.reuse ;  /* 0x0000000a9d157c23 */ /* 0x100fe2000801080d */
[--C-:B------:R-:W-:Y:S01]  /*7100*/  FFMA.FTZ R157, R165, UR10, -R13.reuse ;  /* 0x0000000aa59d7c23 */ /* 0x100fe2000801080d */
[----:B------:R-:W-:Y:S01]  /*7110*/  MUFU.EX2 R154, R154 ;  /* 0x0000009a009a7308 */ /* 0x000fe20000000800 */
[----:B------:R-:W-:Y:S01]  /*7120*/  FMNMX.FTZ R153, R179, R14, !PT ;  /* 0x0000000eb3997209 */ /* 0x000fe20007810000 */
[----:B------:R-:W-:Y:S01]  /*7130*/  FFMA.FTZ R165, R173, UR10, -R13 ;  /* 0x0000000aada57c23 */ /* 0x000fe2000801080d */
[----:B------:R-:W-:Y:S02]  /*7140*/  IMAD.MOV R173, RZ, RZ, -R17 ;  /* 0x000000ffffad7224 */ /* 0x000fe400078e0a11 */
[----:B------:R-:W-:Y:S01]  /*7150*/  FMNMX.FTZ R12, R182, R153, !PT ;  /* 0x00000099b60c7209 */ /* 0x000fe20007810000 */
[--C-:B------:R-:W-:Y:S01]  /*7160*/  FFMA.FTZ R153, R161, UR10, -R13.reuse ;  /* 0x0000000aa1997c23 */ /* 0x100fe2000801080d */
[--C-:B------:R-:W-:Y:S01]  /*7170*/  FFMA.FTZ R161, R169, UR10, -R13.reuse ;  /* 0x0000000aa9a17c23 */ /* 0x100fe2000801080d */
[----:B------:R-:W-:Y:S01]  /*7180*/  MUFU.EX2 R21, R21 ;  /* 0x0000001500157308 */ /* 0x000fe20000000800 */
[----:B------:R-:W-:Y:S01]  /*7190*/  FMNMX.FTZ R14, R183, R12, !PT ;  /* 0x0000000cb70e7209 */ /* 0x000fe20007810000 */
[--C-:B------:R-:W-:Y:S01]  /*71a0*/  FFMA.FTZ R12, R164, UR10, -R13.reuse ;  /* 0x0000000aa40c7c23 */ /* 0x100fe2000801080d */
[----:B------:R-:W-:Y:S01]  /*71b0*/  FSEL R164, R8, RZ, P4 ;  /* 0x000000ff08a47208 */ /* 0x000fe20002000000 */
[----:B------:R-:W-:Y:S01]  /*71c0*/  FFMA.FTZ R169, R177, UR10, -R13 ;  /* 0x0000000ab1a97c23 */ /* 0x000fe2000801080d */
[----:B------:R-:W-:Y:S01]  /*71d0*/  ISETP.NE.AND P2, PT, R2, R173, PT ;  /* 0x000000ad0200720c */ /* 0x000fe20003f45270 */
[----:B------:R-:W1:Y:S01]  /*71e0*/  SHFL.BFLY PT, R205, R14, 0x2, 0x1f ;  /* 0x0c401f000ecd7f89 */ /* 0x000e6200000e0000 */
[----:B------:R-:W-:-:S02]  /*71f0*/  IMAD.U32 R177, RZ, RZ, UR37 ;  /* 0x00000025ffb17e24 */ /* 0x000fc4000f8e00ff */
[----:B------:R-:W-:Y:S01]  /*7200*/  FADD.FTZ R164, -R164, R5 ;  /* 0x00000005a4a47221 */ /* 0x000fe20000010100 */
[----:B------:R-:W-:Y:S03]  /*7210*/  MUFU.EX2 R156, R156 ;  /* 0x0000009c009c7308 */ /* 0x000fe60000000800 */
[----:B------:R-:W-:Y:S01]  /*7220*/  FMUL.FTZ R5, R164, UR10 ;  /* 0x0000000aa4057c20 */ /* 0x000fe20008410000 */
[----:B------:R-:W-:-:S04]  /*7230*/  FFMA.FTZ R164, R176, UR10, -R13 ;  /* 0x0000000ab0a47c23 */ /* 0x000fc8000801080d */
[----:B------:R-:W-:Y:S08]  /*7240*/  MUFU.EX2 R153, R153 ;  /* 0x0000009900997308 */ /* 0x000ff00000000800 */
[----:B------:R-:W2:Y:S01]  /*7250*/  MUFU.EX2 R5, R5 ;  /* 0x0000000500057308 */ /* 0x000ea20000000800 */
[----:B-1----:R-:W-:Y:S01]  /*7260*/  FMNMX.FTZ R205, R14, R205, !PT ;  /* 0x000000cd0ecd7209 */ /* 0x002fe20007810000 */
[--C-:B------:R-:W-:Y:S01]  /*7270*/  FFMA.FTZ R14, R172, UR10, -R13.reuse ;  /* 0x0000000aac0e7c23 */ /* 0x100fe2000801080d */
[----:B------:R-:W-:-:S05]  /*7280*/  FFMA.FTZ R172, R180, UR10, -R13 ;  /* 0x0000000ab4ac7c23 */ /* 0x000fca000801080d */
[----:B------:R-:W1:Y:S01]  /*7290*/  MUFU.EX2 R12, R12 ;  /* 0x0000000c000c7308 */ /* 0x000e620000000800 */
[----:B------:R-:W-:Y:S01]  /*72a0*/  FFMA.FTZ R13, R181, UR10, -R13 ;  /* 0x0000000ab50d7c23 */ /* 0x000fe2000801080d */
[----:B------:R-:W3:Y:S06]  /*72b0*/  SHFL.BFLY PT, R20, R205, 0x1, 0x1f ;  /* 0x0c201f00cd147f89 */ /* 0x000eec00000e0000 */
[----:B------:R-:W4:Y:S01]  /*72c0*/  MUFU.EX2 R157, R157 ;  /* 0x0000009d009d7308 */ /* 0x000f220000000800 */
[----:B--2---:R-:W-:Y:S01]  /*72d0*/  FFMA.FTZ R168, R5, R3, R152 ;  /* 0x0000000305a87223 */ /* 0x004fe20000010098 */
[----:B------:R-:W-:Y:S01]  /*72e0*/  F2FP.F16.F32.PACK_AB R152, R15, R152 ;  /* 0x000000980f98723e */ /* 0x000fe200000000ff */
[-C--:B------:R-:W-:Y:S01]  /*72f0*/  FMUL.FTZ R24, R24, R5.reuse ;  /* 0x0000000518187220 */ /* 0x080fe20000410000 */
[-C--:B------:R-:W-:Y:S01]  /*7300*/  FMUL.FTZ R25, R25, R5.reuse ;  /* 0x0000000519197220 */ /* 0x080fe20000410000 */
[----:B------:R-:W-:Y:S01]  /*7310*/  FADD.FTZ R173, R15, R168 ;  /* 0x000000a80fad7221 */ /* 0x000fe20000010000 */
[-C--:B------:R-:W-:Y:S01]  /*7320*/  FMUL.FTZ R28, R28, R5.reuse ;  /* 0x000000051c1c7220 */ /* 0x080fe20000410000 */
[-C--:B------:R-:W-:Y:S01]  /*7330*/  FMUL.FTZ R29, R29, R5.reuse ;  /* 0x000000051d1d7220 */ /* 0x080fe20000410000 */
[----:B------:R-:W2:Y:S01]  /*7340*/  MUFU.EX2 R160, R160 ;  /* 0x000000a000a07308 */ /* 0x000ea20000000800 */
[----:B------:R-:W-:Y:S01]  /*7350*/  FADD.FTZ R168, R154, R173 ;  /* 0x000000ad9aa87221 */ /* 0x000fe20000010000 */
[----:B------:R-:W-:Y:S01]  /*7360*/  F2FP.F16.F32.PACK_AB R154, R21, R154 ;  /* 0x0000009a159a723e */ /* 0x000fe200000000ff */
[-C--:B------:R-:W-:Y:S01]  /*7370*/  FMUL.FTZ R32, R32, R5.reuse ;  /* 0x0000000520207220 */ /* 0x080fe20000410000 */
[----:B------:R-:W-:Y:S01]  /*7380*/  FMUL.FTZ R33, R33, R5 ;  /* 0x0000000521217220 */ /* 0x000fe20000410000 */
[----:B------:R-:W-:Y:S01]  /*7390*/  FADD.FTZ R173, R21, R168 ;  /* 0x000000a815ad7221 */ /* 0x000fe20000010000 */
[----:B------:R-:W-:-:S02]  /*73a0*/  @!P2 IMAD R168, R177, 0x40, R16 ;  /* 0x00000040b1a8a824 */ /* 0x000fc400078e0210 */
[-C--:B------:R-:W-:Y:S01]  /*73b0*/  FMUL.FTZ R36, R36, R5.reuse ;  /* 0x0000000524247220 */ /* 0x080fe20000410000 */
[----:B------:R-:W5:Y:S01]  /*73c0*/  MUFU.EX2 R161, R161 ;  /* 0x000000a100a17308 */ /* 0x000f620000000800 */
[----:B------:R-:W-:Y:S01]  /*73d0*/  FADD.FTZ R180, R156, R173 ;  /* 0x000000ad9cb47221 */ /* 0x000fe20000010000 */
[----:B---3--:R-:W-:Y:S01]  /*73e0*/  FMNMX.FTZ R20, R205, R20, !PT ;  /* 0x00000014cd147209 */ /* 0x008fe20007810000 */
[-C--:B------:R-:W-:Y:S01]  /*73f0*/  FMUL.FTZ R37, R37, R5.reuse ;  /* 0x0000000525257220 */ /* 0x080fe20000410000 */
[----:B------:R-:W-:Y:S01]  /*7400*/  @!P2 LEA R173, R168, UR46, 0x2 ;  /* 0x0000002ea8adac11 */ /* 0x000fe2000f8e10ff */
[C---:B------:R-:W-:Y:S01]  /*7410*/  FADD.FTZ R177, R153.reuse, R180 ;  /* 0x000000b499b17221 */ /* 0x040fe20000010000 */
[C---:B------:R-:W-:Y:S01]  /*7420*/  FSETP.NEU.FTZ.AND P3, PT, R20.reuse, -INF , PT ;  /* 0xff8000001400780b */ /* 0x040fe20003f7d000 */
[----:B------:R-:W-:Y:S01]  /*7430*/  FMUL.FTZ R3, R20, UR10 ;  /* 0x0000000a14037c20 */ /* 0x000fe20008410000 */
[----:B------:R-:W3:Y:S01]  /*7440*/  MUFU.EX2 R14, R14 ;  /* 0x0000000e000e7308 */ /* 0x000ee20000000800 */
[----:B------:R0:W-:Y:S01]  /*7450*/  @!P2 STS [R173+0x28800], R5 ;  /* 0x02880005ad00a388 */ /* 0x0001e20000000800 */
[----:B------:R-:W-:Y:S01]  /*7460*/  F2FP.F16.F32.PACK_AB R156, R153, R156 ;  /* 0x0000009c999c723e */ /* 0x000fe200000000ff */
[-C--:B------:R-:W-:Y:S01]  /*7470*/  FMUL.FTZ R40, R40, R5.reuse ;  /* 0x0000000528287220 */ /* 0x080fe20000410000 */
[----:B------:R-:W-:Y:S01]  /*7480*/  FSEL R176, R3, RZ, P3 ;  /* 0x000000ff03b07208 */ /* 0x000fe20001800000 */
[-C--:B------:R-:W-:Y:S01]  /*7490*/  FMUL.FTZ R41, R41, R5.reuse ;  /* 0x0000000529297220 */ /* 0x080fe20000410000 */
[----:B------:R-:W-:Y:S01]  /*74a0*/  FSEL R3, R20, RZ, P3 ;  /* 0x000000ff14037208 */ /* 0x000fe20001800000 */
[-C--:B------:R-:W-:Y:S01]  /*74b0*/  FMUL.FTZ R44, R44, R5.reuse ;  /* 0x000000052c2c7220 */ /* 0x080fe20000410000 */
[----:B------:R-:W0:Y:S01]  /*74c0*/  MUFU.EX2 R165, R165 ;  /* 0x000000a500a57308 */ /* 0x000e220000000800 */
[--C-:B------:R-:W-:Y:S01]  /*74d0*/  FFMA.FTZ R9, R9, UR10, -R176.reuse ;  /* 0x0000000a09097c23 */ /* 0x100fe200080108b0 */
[----:B------:R-:W-:Y:S01]  /*74e0*/  FFMA.FTZ R155, R155, UR10, -R176 ;  /* 0x0000000a9b9b7c23 */ /* 0x000fe200080108b0 */
[----:B------:R-:W-:Y:S01]  /*74f0*/  FADD.FTZ R3, -R3, R6 ;  /* 0x0000000603037221 */ /* 0x000fe20000010100 */
[----:B-1----:R-:W-:Y:S01]  /*7500*/  FADD.FTZ R6, R12, R177 ;  /* 0x000000b10c067221 */ /* 0x002fe20000010000 */
[--C-:B------:R-:W-:Y:S01]  /*7510*/  FFMA.FTZ R177, R162, UR10, -R176.reuse ;  /* 0x0000000aa2b17c23 */ /* 0x100fe200080108b0 */
[----:B------:R-:W-:Y:S01]  /*7520*/  FFMA.FTZ R158, R158, UR10, -R176 ;  /* 0x0000000a9e9e7c23 */ /* 0x000fe200080108b0 */
[----:B------:R-:W-:Y:S01]  /*7530*/  FMUL.FTZ R3, R3, UR10 ;  /* 0x0000000a03037c20 */ /* 0x000fe20008410000 */
[----:B----4-:R-:W-:Y:S01]  /*7540*/  FADD.FTZ R181, R157, R6 ;  /* 0x000000069db57221 */ /* 0x010fe20000010000 */
[----:B------:R-:W-:Y:S01]  /*7550*/  MUFU.EX2 R164, R164 ;  /* 0x000000a400a47308 */ /* 0x000fe20000000800 */
[--C-:B------:R-:W-:Y:S01]  /*7560*/  FFMA.FTZ R159, R159, UR10, -R176.reuse ;  /* 0x0000000a9f9f7c23 */ /* 0x100fe200080108b0 */
[--C-:B------:R-:W-:Y:S01]  /*7570*/  FFMA.FTZ R180, R166, UR10, -R176.reuse ;  /* 0x0000000aa6b47c23 */ /* 0x100fe200080108b0 */
[----:B--2---:R-:W-:Y:S01]  /*7580*/  FADD.FTZ R162, R160, R181 ;  /* 0x000000b5a0a27221 */ /* 0x004fe20000010000 */
[--C-:B------:R-:W-:Y:S01]  /*7590*/  FFMA.FTZ R181, R170, UR10, -R176.reuse ;  /* 0x0000000aaab57c23 */ /* 0x100fe200080108b0 */
[--C-:B------:R-:W-:Y:S01]  /*75a0*/  FFMA.FTZ R163, R163, UR10, -R176.reuse ;  /* 0x0000000aa3a37c23 */ /* 0x100fe200080108b0 */
[----:B------:R-:W-:Y:S01]  /*75b0*/  FFMA.FTZ R167, R167, UR10, -R176 ;  /* 0x0000000aa7a77c23 */ /* 0x000fe200080108b0 */
[C---:B-----5:R-:W-:Y:S01]  /*75c0*/  FADD.FTZ R205, R161.reuse, R162 ;  /* 0x000000a2a1cd7221 */ /* 0x060fe20000010000 */
[----:B------:R-:W-:Y:S01]  /*75d0*/  MUFU.EX2 R169, R169 ;  /* 0x000000a900a97308 */ /* 0x000fe20000000800 */
[----:B------:R-:W-:Y:S01]  /*75e0*/  F2FP.F16.F32.PACK_AB R160, R161, R160 ;  /* 0x000000a0a1a0723e */ /* 0x000fe200000000ff */
[--C-:B------:R-:W-:Y:S01]  /*75f0*/  FFMA.FTZ R171, R171, UR10, -R176.reuse ;  /* 0x0000000aabab7c23 */ /* 0x100fe200080108b0 */
[----:B---3--:R-:W-:Y:S01]  /*7600*/  FADD.FTZ R162, R14, R205 ;  /* 0x000000cd0ea27221 */ /* 0x008fe20000010000 */
[--C-:B------:R-:W-:Y:S01]  /*7610*/  FFMA.FTZ R174, R174, UR10, -R176.reuse ;  /* 0x0000000aaeae7c23 */ /* 0x100fe200080108b0 */
[--C-:B------:R-:W-:Y:S01]  /*7620*/  FFMA.FTZ R175, R175, UR10, -R176.reuse ;  /* 0x0000000aafaf7c23 */ /* 0x100fe200080108b0 */
[--C-:B------:R-:W-:Y:S01]  /*7630*/  FFMA.FTZ R178, R178, UR10, -R176.reuse ;  /* 0x0000000ab2b27c23 */ /* 0x100fe200080108b0 */
[--C-:B------:R-:W-:Y:S01]  /*7640*/  FFMA.FTZ R179, R179, UR10, -R176.reuse ;  /* 0x0000000ab3b37c23 */ /* 0x100fe200080108b0 */
[----:B------:R-:W-:Y:S01]  /*7650*/  MUFU.EX2 R172, R172 ;  /* 0x000000ac00ac7308 */ /* 0x000fe20000000800 */
[--C-:B------:R-:W-:Y:S01]  /*7660*/  FFMA.FTZ R182, R182, UR10, -R176.reuse ;  /* 0x0000000ab6b67c23 */ /* 0x100fe200080108b0 */
[----:B------:R-:W-:Y:S01]  /*7670*/  FFMA.FTZ R176, R183, UR10, -R176 ;  /* 0x0000000ab7b07c23 */ /* 0x000fe200080108b0 */
        /* <DEDUP_REMOVED lines=13> */
[----:B------:R0:W2:Y:S01]  /*7750*/  MUFU.EX2 R6, R3 ;  /* 0x0000000300067308 */ /* 0x0000a20000000800 */
        /* <DEDUP_REMOVED lines=8> */
[----:B0-----:R-:W-:Y:S01]  /*77e0*/  FADD.FTZ R3, R165, R162 ;  /* 0x000000a2a5037221 */ /* 0x001fe20000010000 */
[----:B-1----:R-:W-:Y:S01]  /*77f0*/  F2FP.F16.F32.PACK_AB R166, R13, R172 ;  /* 0x000000ac0da6723e */ /* 0x002fe200000000ff */
[-C--:B------:R-:W-:Y:S01]  /*7800*/  FMUL.FTZ R84, R84, R5.reuse ;  /* 0x0000000554547220 */ /* 0x080fe20000410000 */
[-C--:B------:R-:W-:Y:S01]  /*7810*/  FMUL.FTZ R85, R85, R5.reuse ;  /* 0x0000000555557220 */ /* 0x080fe20000410000 */
[----:B------:R-:W-:Y:S01]  /*7820*/  FADD.FTZ R162, R164, R3 ;  /* 0x00000003a4a27221 */ /* 0x000fe20000010000 */
[-C--:B------:R-:W-:Y:S01]  /*7830*/  FMUL.FTZ R88, R88, R5.reuse ;  /* 0x0000000558587220 */ /* 0x080fe20000410000 */
[-C--:B------:R-:W-:Y:S01]  /*7840*/  FMUL.FTZ R89, R89, R5.reuse ;  /* 0x0000000559597220 */ /* 0x080fe20000410000 */
[----:B------:R-:W0:Y:S01]  /*7850*/  MUFU.EX2 R168, R155 ;  /* 0x0000009b00a87308 */ /* 0x000e220000000800 */
[----:B------:R-:W-:Y:S01]  /*7860*/  FADD.FTZ R3, R169, R162 ;  /* 0x000000a2a9037221 */ /* 0x000fe20000010000 */
[----:B------:R-:W-:Y:S01]  /*7870*/  F2FP.F16.F32.PACK_AB R162, R165, R14 ;  /* 0x0000000ea5a2723e */ /* 0x000fe200000000ff */
[----:B--2---:R1:W-:Y:S01]  /*7880*/  @!P2 STS [R173+0x28820], R6 ;  /* 0x02882006ad00a388 */ /* 0x0043e20000000800 */
        /* <DEDUP_REMOVED lines=11> */
[----:B------:R-:W-:Y:S01]  /*7940*/  FMUL.FTZ R112, R112, R5 ;  /* 0x0000000570707220 */ /* 0x000fe20000410000 */
[----:B------:R-:W4:Y:S01]  /*7950*/  MUFU.EX2 R170, R159 ;  /* 0x0000009f00aa7308 */ /* 0x000f220000000800 */
[----:B--2---:R-:W-:Y:S01]  /*7960*/  F2FP.F16.F32.PACK_AB R158, R157, R12 ;  /* 0x0000000c9d9e723e */ /* 0x004fe200000000ff */
[----:B------:R-:W-:Y:S01]  /*7970*/  FADD.FTZ R12, R172, R3 ;  /* 0x00000003ac0c7221 */ /* 0x000fe20000010000 */
[----:B0-----:R-:W-:Y:S01]  /*7980*/  F2FP.F16.F32.PACK_AB R153, R168, R9 ;  /* 0x00000009a899723e */ /* 0x001fe200000000ff */
[-C--:B------:R-:W-:Y:S01]  /*7990*/  FMUL.FTZ R113, R113, R5.reuse ;  /* 0x0000000571717220 */ /* 0x080fe20000410000 */
[-C--:B------:R-:W-:Y:S01]  /*79a0*/  FMUL.FTZ R116, R116, R5.reuse ;  /* 0x0000000574747220 */ /* 0x080fe20000410000 */
[----:B------:R-:W-:Y:S01]  /*79b0*/  FADD.FTZ R3, R13, R12 ;  /* 0x0000000c0d037221 */ /* 0x000fe20000010000 */
[----:B------:R-:W-:Y:S01]  /*79c0*/  FFMA.FTZ R13, R6, R4, R9 ;  /* 0x00000004060d7223 */ /* 0x000fe20000010009 */
[----:B------:R-:W-:Y:S01]  /*79d0*/  MUFU.EX2 R177, R177 ;  /* 0x000000b100b17308 */ /* 0x000fe20000000800 */
[-C--:B------:R-:W-:Y:S01]  /*79e0*/  FMUL.FTZ R117, R117, R5.reuse ;  /* 0x0000000575757220 */ /* 0x080fe20000410000 */
[-C--:B------:R-:W-:Y:S01]  /*79f0*/  FMUL.FTZ R120, R120, R5.reuse ;  /* 0x0000000578787220 */ /* 0x080fe20000410000 */
[----:B------:R-:W-:Y:S01]  /*7a00*/  FADD.FTZ R4, R168, R13 ;  /* 0x0000000da8047221 */ /* 0x000fe20000010000 */
[-C--:B------:R-:W-:Y:S01]  /*7a10*/  FMUL.FTZ R121, R121, R5.reuse ;  /* 0x0000000579797220 */ /* 0x080fe20000410000 */
[-C--:B------:R-:W-:Y:S01]  /*7a20*/  FMUL.FTZ R124, R124, R5.reuse ;  /* 0x000000057c7c7220 */ /* 0x080fe20000410000 */
[----:B------:R-:W-:Y:S01]  /*7a30*/  FMUL.FTZ R125, R125, R5 ;  /* 0x000000057d7d7220 */ /* 0x000fe20000410000 */
[----:B---3--:R-:W-:Y:S01]  /*7a40*/  FADD.FTZ R13, R155, R4 ;  /* 0x000000049b0d7221 */ /* 0x008fe20000010000 */
[----:B------:R-:W0:Y:S01]  /*7a50*/  MUFU.EX2 R12, R163 ;  /* 0x000000a3000c7308 */ /* 0x000e220000000800 */
[----:B----4-:R-:W-:Y:S01]  /*7a60*/  F2FP.F16.F32.PACK_AB R155, R170, R155 ;  /* 0x0000009baa9b723e */ /* 0x010fe200000000ff */
[----:B------:R-:W-:Y:S01]  /*7a70*/  BAR.SYNC.DEFER_BLOCKING 0xf, 0x100 ;  /* 0x03c4000000007b1d */ /* 0x000fe20000010000 */
        /* <DEDUP_REMOVED lines=14> */
[----:B--2---:R-:W-:Y:S01]  /*7b60*/  FADD.FTZ R180, R170, R13 ;  /* 0x0000000daab47221 */ /* 0x004fe20000010000 */
[----:B0-----:R-:W-:Y:S01]  /*7b70*/  F2FP.F16.F32.PACK_AB R157, R12, R177 ;  /* 0x000000b10c9d723e */ /* 0x001fe200000000ff */
[----:B------:R-:W-:Y:S01]  /*7b80*/  FMUL.FTZ R26, R26, R6 ;  /* 0x000000061a1a7220 */ /* 0x000fe20000410000 */
[----:B------:R-:W-:Y:S01]  /*7b90*/  F2FP.F16.F32.PACK_AB R164, R169, R164 ;  /* 0x000000a4a9a4723e */ /* 0x000fe200000000ff */
[----:B------:R-:W-:Y:S01]  /*7ba0*/  FADD.FTZ R13, R177, R180 ;  /* 0x000000b4b10d7221 */ /* 0x000fe20000010000 */
[-C--:B------:R-:W-:Y:S01]  /*7bb0*/  FMUL.FTZ R27, R27, R6.reuse ;  /* 0x000000061b1b7220 */ /* 0x080fe20000410000 */
[-C--:B------:R-:W-:Y:S01]  /*7bc0*/  FMUL.FTZ R30, R30, R6.reuse ;  /* 0x000000061e1e7220 */ /* 0x080fe20000410000 */
[----:B------:R-:W0:Y:S01]  /*7bd0*/  MUFU.EX2 R161, R181 ;  /* 0x000000b500a17308 */ /* 0x000e220000000800 */
[-C--:B------:R-:W-:Y:S01]  /*7be0*/  FMUL.FTZ R31, R31, R6.reuse ;  /* 0x000000061f1f7220 */ /* 0x080fe20000410000 */
[----:B------:R1:W-:Y:S01]  /*7bf0*/  STSM.16.M88.4 [R18+0x26800], R152 ;  /* 0x0268009812007844 */ /* 0x0003e20000000200 */
        /* <DEDUP_REMOVED lines=22> */
[----:B-----5:R-:W-:Y:S01]  /*7d60*/  FADD.FTZ R174, R12, R13 ;  /* 0x0000000d0cae7221 */ /* 0x020fe20000010000 */
[-C--:B------:R-:W-:Y:S01]  /*7d70*/  FMUL.FTZ R71, R71, R6.reuse ;  /* 0x0000000647477220 */ /* 0x080fe20000410000 */
[-C--:B------:R-:W-:Y:S01]  /*7d80*/  FMUL.FTZ R74, R74, R6.reuse ;  /* 0x000000064a4a7220 */ /* 0x080fe20000410000 */
[-C--:B------:R-:W-:Y:S01]  /*7d90*/  FMUL.FTZ R75, R75, R6.reuse ;  /* 0x000000064b4b7220 */ /* 0x080fe20000410000 */
[----:B---3--:R-:W-:Y:S01]  /*7da0*/  FADD.FTZ R13, R159, R174 ;  /* 0x000000ae9f0d7221 */ /* 0x008fe20000010000 */
[----:B----4-:R-:W-:Y:S01]  /*7db0*/  F2FP.F16.F32.PACK_AB R159, R14, R159 ;  /* 0x0000009f0e9f723e */ /* 0x010fe200000000ff */
[-C--:B------:R-:W-:Y:S01]  /*7dc0*/  FMUL.FTZ R78, R78, R6.reuse ;  /* 0x000000064e4e7220 */ /* 0x080fe20000410000 */
[----:B------:R3:W4:Y:S01]  /*7dd0*/  MUFU.EX2 R165, R178 ;  /* 0x000000b200a57308 */ /* 0x0007220000000800 */
[----:B------:R-:W-:Y:S01]  /*7de0*/  FADD.FTZ R180, R14, R13 ;  /* 0x0000000d0eb47221 */ /* 0x000fe20000010000 */
[-C--:B------:R-:W-:Y:S01]  /*7df0*/  FMUL.FTZ R79, R79, R6.reuse ;  /* 0x000000064f4f7220 */ /* 0x080fe20000410000 */
[----:B------:R4:W-:Y:S01]  /*7e00*/  STSM.16.M88.4 [R23], R156 ;  /* 0x0000009c17007844 */ /* 0x0009e20000000200 */
[-C--:B------:R-:W-:Y:S01]  /*7e10*/  FMUL.FTZ R82, R82, R6.reuse ;  /* 0x0000000652527220 */ /* 0x080fe20000410000 */
[----:B0-----:R-:W-:Y:S01]  /*7e20*/  FADD.FTZ R13, R161, R180 ;  /* 0x000000b4a10d7221 */ /* 0x001fe20000010000 */
[C---:B--2---:R-:W-:Y:S01]  /*7e30*/  F2FP.F16.F32.PACK_AB R161, R172.reuse, R161 ;  /* 0x000000a1aca1723e */ /* 0x044fe200000000ff */
[-C--:B------:R-:W-:Y:S01]  /*7e40*/  FMUL.FTZ R83, R83, R6.reuse ;  /* 0x0000000653537220 */ /* 0x080fe20000410000 */
[----:B------:R-:W0:Y:S01]  /*7e50*/  MUFU.EX2 R174, R179 ;  /* 0x000000b300ae7308 */ /* 0x000e220000000800 */
[----:B---3--:R-:W-:Y:S01]  /*7e60*/  FADD.FTZ R178, R172, R13 ;  /* 0x0000000dacb27221 */ /* 0x008fe20000010000 */
[-C--:B------:R-:W-:Y:S01]  /*7e70*/  FMUL.FTZ R86, R86, R6.reuse ;  /* 0x0000000656567220 */ /* 0x080fe20000410000 */
[-C--:B------:R-:W-:Y:S01]  /*7e80*/  FMUL.FTZ R87, R87, R6.reuse ;  /* 0x0000000657577220 */ /* 0x080fe20000410000 */
[-C--:B------:R-:W-:Y:S01]  /*7e90*/  FMUL.FTZ R90, R90, R6.reuse ;  /* 0x000000065a5a7220 */ /* 0x080fe20000410000 */
[----:B-1----:R-:W-:Y:S01]  /*7ea0*/  FADD.FTZ R13, R163, R178 ;  /* 0x000000b2a30d7221 */ /* 0x002fe20000010000 */
[C---:B------:R-:W-:Y:S01]  /*7eb0*/  F2FP.F16.F32.PACK_AB R163, R4.reuse, R163 ;  /* 0x000000a304a3723e */ /* 0x040fe200000000ff */
[-C--:B------:R-:W-:Y:S01]  /*7ec0*/  FMUL.FTZ R91, R91, R6.reuse ;  /* 0x000000065b5b7220 */ /* 0x080fe20000410000 */
[----:B------:R-:W1:Y:S01]  /*7ed0*/  MUFU.EX2 R167, R182 ;  /* 0x000000b600a77308 */ /* 0x000e620000000800 */
[----:B------:R-:W-:Y:S01]  /*7ee0*/  FADD.FTZ R178, R4, R13 ;  /* 0x0000000d04b27221 */ /* 0x000fe20000010000 */
[-C--:B------:R-:W-:Y:S01]  /*7ef0*/  FMUL.FTZ R94, R94, R6.reuse ;  /* 0x000000065e5e7220 */ /* 0x080fe20000410000 */
[----:B------:R2:W-:Y:S01]  /*7f00*/  STSM.16.M88.4 [R19], R160 ;  /* 0x000000a013007844 */ /* 0x0005e20000000200 */
[-C--:B------:R-:W-:Y:S01]  /*7f10*/  FMUL.FTZ R95, R95, R6.reuse ;  /* 0x000000065f5f7220 */ /* 0x080fe20000410000 */
[----:B----4-:R-:W-:Y:S01]  /*7f20*/  FADD.FTZ R13, R165, R178 ;  /* 0x000000b2a50d7221 */ /* 0x010fe20000010000 */
[-C--:B------:R-:W-:Y:S01]  /*7f30*/  FMUL.FTZ R98, R98, R6.reuse ;  /* 0x0000000662627220 */ /* 0x080fe20000410000 */
[-C--:B------:R-:W-:Y:S01]  /*7f40*/  FMUL.FTZ R99, R99, R6.reuse ;  /* 0x0000000663637220 */ /* 0x080fe20000410000 */
[----:B------:R-:W3:Y:S01]  /*7f50*/  MUFU.EX2 R176, R176 ;  /* 0x000000b000b07308 */ /* 0x000ee20000000800 */
[C---:B0-----:R-:W-:Y:S01]  /*7f60*/  FADD.FTZ R168, R174.reuse, R13 ;  /* 0x0000000daea87221 */ /* 0x041fe20000010000 */
[----:B------:R-:W-:Y:S01]  /*7f70*/  F2FP.F16.F32.PACK_AB R165, R174, R165 ;  /* 0x000000a5aea5723e */ /* 0x000fe200000000ff */
[-C--:B------:R-:W-:Y:S01]  /*7f80*/  FMUL.FTZ R102, R102, R6.reuse ;  /* 0x0000000666667220 */ /* 0x080fe20000410000 */
[-C--:B------:R-:W-:Y:S01]  /*7f90*/  FMUL.FTZ R103, R103, R6.reuse ;  /* 0x0000000667677220 */ /* 0x080fe20000410000 */
[-C--:B------:R-:W-:Y:S01]  /*7fa0*/  FMUL.FTZ R106, R106, R6.reuse ;  /* 0x000000066a6a7220 */ /* 0x080fe20000410000 */
[-C--:B------:R-:W-:Y:S01]  /*7fb0*/  FMUL.FTZ R107, R107, R6.reuse ;  /* 0x000000066b6b7220 */ /* 0x080fe20000410000 */
[-C--:B------:R-:W-:Y:S01]  /*7fc0*/  FMUL.FTZ R110, R110, R6.reuse ;  /* 0x000000066e6e7220 */ /* 0x080fe20000410000 */
[-C--:B------:R-:W-:Y:S01]  /*7fd0*/  FMUL.FTZ R111, R111, R6.reuse ;  /* 0x000000066f6f7220 */ /* 0x080fe20000410000 */
[----:B-1----:R-:W-:Y:S01]  /*7fe0*/  FADD.FTZ R5, R167, R168 ;  /* 0x000000a8a7057221 */ /* 0x002fe20000010000 */
        /* <DEDUP_REMOVED lines=25> */
.L_x_5553:
[----:B------:R0:W1:Y:S01]  /*8180*/  SYNCS.PHASECHK.TRANS64.TRYWAIT P2, [UR26+0x28c50], R11 ;  /* 0x028c500bff0075a7 */ /* 0x000062000804015a */
[----:B------:R-:W-:Y:S05]  /*8190*/  @!P0 BRA `(.L_x_5554) ;  /* 0x0000000000048947 */ /* 0x000fea0003800000 */
[----:B------:R-:W-:Y:S01]  /*81a0*/  BPT.TRAP 0x1 ;  /* 0x000000040000795c */ /* 0x000fe20000300000 */
.L_x_5554:
[----:B-1----:R-:W-:Y:S05]  /*81b0*/  @P2 BRA `(.L_x_5555) ;  /* 0x0000000000082947 */ /* 0x002fea0003800000 */
[----:B------:R-:W1:Y:S02]  /*81c0*/  SYNCS.PHASECHK.TRANS64.TRYWAIT P2, [UR26+0x28c50], R11 ;  /* 0x028c500bff0075a7 */ /* 0x000e64000804015a */
[----:B-1----:R-:W-:Y:S05]  /*81d0*/  @!P2 BRA `(.L_x_5556) ;  /* 0x000000f00000a947 */ /* 0x002fea0003800000 */
.L_x_5555:
[----:B------:R-:W-:Y:S01]  /*81e0*/  ULEA UR14, UR23, UR50, 0xc ;  /* 0x00000032170e7291 */ /* 0x000fe2000f8e603f */
[----:B------:R-:W-:Y:S01]  /*81f0*/  WARPGROUP.ARRIVE ;  /* 0x00000000000079c5 */ /* 0x000fe20000000000 */
[----:B------:R-:W-:Y:S01]  /*8200*/  UMOV UR7, 0x40000040 ;  /* 0x4000004000077882 */ /* 0x000fe20000000000 */
[C---:B------:R-:W-:Y:S01]  /*8210*/  ISETP.GT.AND P2, PT, R7.reuse, UR20, PT ;  /* 0x0000001407007c0c */ /* 0x040fe2000bf44270 */
[----:B-1----:R-:W-:Y:S01]  /*8220*/  @!P1 VIADD R10, R10, 0x28c60 ;  /* 0x00028c600a0a9836 */ /* 0x002fe20000000000 */
[----:B------:R-:W-:Y:S01]  /*8230*/  UMOV UR37, UR23 ;  /* 0x0000001700257c82 */ /* 0x000fe20008000000 */
[----:B------:R-:W-:Y:S01]  /*8240*/  VIADD R7, R7, 0xffffffff ;  /* 0xffffffff07077836 */ /* 0x000fe20000000000 */
[----:B------:R-:W-:Y:S01]  /*8250*/  UMOV UR6, UR14 ;  /* 0x0000000e00067c82 */ /* 0x000fe20008000000 */
[----:B------:R-:W-:Y:S01]  /*8260*/  IMAD.MOV.U32 R6, RZ, RZ, R20 ;  /* 0x000000ffff067224 */ /* 0x000fe200078e0014 */
        /* <DEDUP_REMOVED lines=35> */
.L_x_5540:
[----:B------:R-:W-:Y:S01]  /*84a0*/  ULDC UR6, c[0x0][0x448] ;  /* 0x0001120000067ab9 */ /* 0x000fe20000000800 */
[----:B------:R-:W-:Y:S01]  /*84b0*/  ULDC UR18, c[0x0][0x9e4] ;  /* 0x0002790000127ab9 */ /* 0x000fe20000000800 */
[----:B------:R-:W-:Y:S02]  /*84c0*/  UISETP.NE.AND UP0, UPT, UR6, 0x1, UPT ;  /* 0x000000010600788c */ /* 0x000fe4000bf05270 */
[----:B------:R-:W-:Y:S02]  /*84d0*/  UISETP.GE.AND UP1, UPT, UR18, 0x1, UPT ;  /* 0x000000011200788c */ /* 0x000fe4000bf26270 */
[----:B------:R-:W-:Y:S02]  /*84e0*/  UIADD3 UR14, UR42, 0x3f, URZ ;  /* 0x0000003f2a0e7890 */ /* 0x000fe4000fffe03f */
[----:B------:R-:W-:Y:S02]  /*84f0*/  UIADD3 UR15, UR49, 0x1, -UR51 ;  /* 0x00000001310f7890 */ /* 0x000fe4000fffe833 */
[----:B------:R-:W-:-:S03]  /*8500*/  PLOP3.LUT P6, PT, PT, PT, UP1, 0x80, 0x0 ;  /* 0x000000000000781c */ /* 0x000fc60003fcf018 */
[----:B------:R-:W-:Y:S01]  /*8510*/  @UP0 ULDC UR6, c[0x0][0x44c] ;  /* 0x0001130000060ab9 */ /* 0x000fe20000000800 */
[----:B------:R-:W-:Y:S01]  /*8520*/  @UP0 ULDC UR19, c[0x0][0x450] ;  /* 0x0001140000130ab9 */ /* 0x000fe20000000800 */
[----:B------:R-:W-:-:S04]  /*8530*/  UIMAD.WIDE.U32 UR6, UR14, UR6, URZ ;  /* 0x000000060e0672a5 */ /* 0x000fc8000f8e003f */
[----:B------:R-:W-:-:S04]  /*8540*/  @UP0 USHF.R.U32.HI UR14, URZ, UR19, UR7 ;  /* 0x000000133f0e0299 */ /* 0x000fc80008011607 */
[----:B------:R-:W-:-:S04]  /*8550*/  UIADD3 UR14, UR15, UR14, URZ ;  /* 0x0000000e0f0e7290 */ /* 0x000fc8000fffe03f */
        /* <DEDUP_REMOVED lines=12> */
.L_x_5559:
[----:B------:R-:W-:-:S11]  /*8620*/  UISETP.NE.AND UP1, UPT, UR18, 0x1, UPT ;  /* 0x000000011200788c */ /* 0x000fd6000bf25270 */
[----:B------:R-:W-:Y:S02]  /*8630*/  @UP1 ULDC.64 UR20, c[0x0][0x9e8] ;  /* 0x00027a0000141ab9 */ /* 0x000fe40000000a00 */
[----:B------:R-:W-:-:S04]  /*8640*/  UIMAD.WIDE.U32 UR6, UR14, UR20, URZ ;  /* 0x000000140e0672a5 */ /* 0x000fc8000f8e003f */
[----:B------:R-:W-:-:S12]  /*8650*/  @UP1 USHF.R.U32.HI UR14, URZ, UR21, UR7 ;  /* 0x000000153f0e1299 */ /* 0x000fd80008011607 */
.L_x_5560:
[----:B------:R-:W-:-:S04]  /*8660*/  UIMAD UR14, UR14, UR18, URZ ;  /* 0x000000120e0e72a4 */ /* 0x000fc8000f8e023f */
[----:B------:R-:W-:-:S04]  /*8670*/  UISETP.LT.AND UP1, UPT, UR11, UR14, UPT ;  /* 0x0000000e0b00728c */ /* 0x000fc8000bf21270 */
[----:B------:R-:W-:-:S12]  /*8680*/  USEL UR11, UR11, UR14, !UP1 ;  /* 0x0000000e0b0b7287 */ /* 0x000fd8000c800000 */
.L_x_5558:
[----:B------:R-:W-:-:S04]  /*8690*/  UIADD3 UR11, UR11, 0x3f, URZ ;  /* 0x0000003f0b0b7890 */ /* 0x000fc8000fffe03f */
[----:B------:R-:W-:-:S04]  /*86a0*/  USHF.R.S32.HI UR6, URZ, 0x1f, UR11 ;  /* 0x0000001f3f067899 */ /* 0x000fc8000801140b */
[----:B------:R-:W-:-:S04]  /*86b0*/  ULEA.HI UR6, UR6, UR11, URZ, 0x6 ;  /* 0x0000000b06067291 */ /* 0x000fc8000f8f303f */
[----:B------:R-:W-:-:S04]  /*86c0*/  USHF.R.S32.HI UR6, URZ, 0x6, UR6 ;  /* 0x000000063f067899 */ /* 0x000fc80008011406 */
[----:B------:R-:W-:-:S04]  /*86d0*/  UISETP.LT.AND UP1, UPT, UR48, UR6, UPT ;  /* 0x000000063000728c */ /* 0x000fc8000bf21270 */
[----:B------:R-:W-:-:S06]  /*86e0*/  USEL UR20, UR48, UR6, !UP1 ;  /* 0x0000000630147287 */ /* 0x000fcc000c800000 */
[----:B------:R-:W-:-:S13]  /*86f0*/  ISETP.GE.AND P2, PT, R7, UR20, PT ;  /* 0x0000001407007c0c */ /* 0x000fda000bf46270 */
[----:B------:R-:W-:Y:S05]  /*8700*/  @!P2 BRA `(.L_x_5561) ;  /* 0x000000180034a947 */ /* 0x000fea0003800000 */
[----:B------:R-:W-:Y:S01]  /*8710*/  IMAD.MOV.U32 R9, RZ, RZ, R6 ;  /* 0x000000ffff097224 */ /* 0x000fe200078e0006 */
[----:B------:R-:W-:Y:S01]  /*8720*/  UMOV UR22, UR37 ;  /* 0x0000002500167c82 */ /* 0x000fe20008000000 */
[----:B-1----:R-:W-:Y:S01]  /*8730*/  IMAD.MOV.U32 R10, RZ, RZ, R5 ;  /* 0x000000ffff0a7224 */ /* 0x002fe200078e0005 */
[----:B------:R-:W-:Y:S01]  /*8740*/  ULDC UR21, c[0x0][0x988] ;  /* 0x0002620000157ab9 */ /* 0x000fe20000000800 */
[----:B------:R-:W-:-:S07]  /*8750*/  IMAD.MOV.U32 R8, RZ, RZ, R7 ;  /* 0x000000ffff087224 */ /* 0x000fce00078e0007 */
.L_x_5570:
[----:B------:R-:W-:Y:S01]  /*8760*/  UIADD3 UR37, UR22, 0x1, URZ ;  /* 0x0000000116257890 */ /* 0x000fe2000fffe03f */
[C---:B------:R-:W-:Y:S01]  /*8770*/  ISETP.GT.AND P2, PT, R8.reuse, UR20, PT ;  /* 0x0000001408007c0c */ /* 0x040fe2000bf44270 */
[----:B------:R-:W-:Y:S02]  /*8780*/  VIADD R8, R8, 0xffffffff ;  /* 0xffffffff08087836 */ /* 0x000fe40000000000 */
[----:B------:R-:W-:-:S04]  /*8790*/  UISETP.NE.AND UP1, UPT, UR37, 0x2, UPT ;  /* 0x000000022500788c */ /* 0x000fc8000bf25270 */
[----:B------:R-:W-:Y:S02]  /*87a0*/  USEL UR6, URZ, 0x1, UP1 ;  /* 0x000000013f067887 */ /* 0x000fe40008800000 */
[----:B------:R-:W-:Y:S02]  /*87b0*/  USEL UR37, UR37, URZ, UP1 ;  /* 0x0000003f25257287 */ /* 0x000fe40008800000 */
[----:B------:R-:W-:Y:S01]  /*87c0*/  ULOP3.LUT UR38, UR38, UR6, URZ, 0x3c, !UPT ;  /* 0x0000000626267292 */ /* 0x000fe2000f8e3c3f */
[----:B0123--:R-:W-:Y:S11]  /*87d0*/  @!P0 BRA `(.L_x_5562) ;  /* 0x0000000000048947 */ /* 0x00fff60003800000 */
[----:B------:R-:W-:Y:S01]  /*87e0*/  BPT.TRAP 0x1 ;  /* 0x000000040000795c */ /* 0x000fe20000300000 */
.L_x_5562:
[----:B------:R-:W-:Y:S01]  /*87f0*/  ULEA UR23, UR37, UR46, 0x3 ;  /* 0x0000002e25177291 */ /* 0x000fe2000f8e183f */
[----:B------:R-:W-:-:S05]  /*8800*/  IMAD.U32 R7, RZ, RZ, UR38 ;  /* 0x00000026ff077e24 */ /* 0x000fca000f8e00ff */
[----:B------:R-:W-:-:S04]  /*8810*/  SHF.L.U32 R7, R7, 0x1f, RZ ;  /* 0x0000001f07077819 */ /* 0x000fc800000006ff */
[----:B------:R1:W3:Y:S01]  /*8820*/  SYNCS.PHASECHK.TRANS64.TRYWAIT P3, [UR23+0x28c30], R7 ;  /* 0x028c3007ff0075a7 */ /* 0x0002e20008060157 */
[----:B------:R-:W-:Y:S05]  /*8830*/  @!P0 BRA `(.L_x_5563) ;  /* 0x0000000000048947 */ /* 0x000fea0003800000 */
[----:B------:R-:W-:Y:S01]  /*8840*/  BPT.TRAP 0x1 ;  /* 0x000000040000795c */ /* 0x000fe20000300000 */
.L_x_5563:
[----:B---3--:R-:W-:Y:S05]  /*8850*/  @P3 BRA `(.L_x_5564) ;  /* 0x0000000000083947 */ /* 0x008fea0003800000 */
[----:B------:R-:W3:Y:S02]  /*8860*/  SYNCS.PHASECHK.TRANS64.TRYWAIT P3, [UR23+0x28c30], R7 ;  /* 0x028c3007ff0075a7 */ /* 0x000ee40008060157 */
[----:B---3--:R-:W-:Y:S05]  /*8870*/  @!P3 BRA `(.L_x_5565) ;  /* 0x000000e8006cb947 */ /* 0x008fea0003800000 */
.L_x_5564:
[----:B------:R-:W-:Y:S01]  /*8880*/  R2UR UR18, R0 ;  /* 0x00000000001272ca */ /* 0x000fe200000e0000 */
[----:B--2-4-:R-:W-:Y:S01]  /*8890*/  WARPGROUP.ARRIVE ;  /* 0x00000000000079c5 */ /* 0x014fe20000000000 */
        /* <DEDUP_REMOVED lines=20> */
[----:B---3--:R-:W-:-:S04]  /*89e0*/  FMNMX.FTZ R6, R152, R10, !PT ;  /* 0x0000000a98067209 */ /* 0x008fc80007810000 */
        /* <DEDUP_REMOVED lines=16> */
[----:B------:R-:W2:Y:S02]  /*8af0*/  SHFL.BFLY PT, R5, R12, 0x2, 0x1f ;  /* 0x0c401f000c057f89 */ /* 0x000ea400000e0000 */
[----:B--2---:R-:W-:Y:S02]  /*8b00*/  FMNMX.FTZ R13, R12, R5, !PT ;  /* 0x000000050c0d7209 */ /* 0x004fe40007810000 */
[----:B------:R-:W-:-:S03]  /*8b10*/  FMNMX.FTZ R5, R155, R6, !PT ;  /* 0x000000069b057209 */ /* 0x000fc60007810000 */
[----:B------:R-:W2:Y:S01]  /*8b20*/  SHFL.BFLY PT, R14, R13, 0x1, 0x1f ;  /* 0x0c201f000d0e7f89 */ /* 0x000ea200000e0000 */
[----:B------:R-:W-:-:S04]  /*8b30*/  FMNMX.FTZ R6, R158, R5, !PT ;  /* 0x000000059e067209 */ /* 0x000fc80007810000 */
[----:B------:R-:W-:-:S04]  /*8b40*/  FMNMX.FTZ R5, R159, R6, !PT ;  /* 0x000000069f057209 */ /* 0x000fc80007810000 */
[----:B------:R-:W-:-:S04]  /*8b50*/  FMNMX.FTZ R6, R162, R5, !PT ;  /* 0x00000005a2067209 */ /* 0x000fc80007810000 */
[----:B0-----:R-:W-:-:S04]  /*8b60*/  FMNMX.FTZ R11, R163, R6, !PT ;  /* 0x00000006a30b7209 */ /* 0x001fc80007810000 */
[----:B------:R-:W-:-:S04]  /*8b70*/  FMNMX.FTZ R6, R166, R11, !PT ;  /* 0x0000000ba6067209 */ /* 0x000fc80007810000 */
[----:B------:R-:W-:Y:S02]  /*8b80*/  FMNMX.FTZ R11, R167, R6, !PT ;  /* 0x00000006a70b7209 */ /* 0x000fe40007810000 */
[----:B--2---:R-:W-:Y:S02]  /*8b90*/  FMNMX.FTZ R5, R13, R14, !PT ;  /* 0x0000000e0d057209 */ /* 0x004fe40007810000 */
        /* <DEDUP_REMOVED lines=15> */
[----:B------:R-:W0:Y:S01]  /*8c90*/  MUFU.EX2 R10, R10 ;  /* 0x0000000a000a7308 */ /* 0x000e220000000800 */
        /* <DEDUP_REMOVED lines=10> */
[----:B------:R-:W-:Y:S01]  /*8d40*/  FFMA.FTZ R164, R173, UR10, -R20 ;  /* 0x0000000aada47c23 */ /* 0x000fe20008010814 */
[----:B------:R-:W-:-:S03]  /*8d50*/  IMAD.MOV R173, RZ, RZ, -R17 ;  /* 0x000000ffffad7224 */ /* 0x000fc600078e0a11 */
[----:B------:R-:W3:Y:S01]  /*8d60*/  SHFL.BFLY PT, R153, R6, 0x2, 0x1f ;  /* 0x0c401f0006997f89 */ /* 0x000ee200000e0000 */
[----:B------:R-:W4:Y:S01]  /*8d70*/  MUFU.EX2 R152, R152 ;  /* 0x0000009800987308 */ /* 0x000f220000000800 */
[----:B------:R-:W-:Y:S01]  /*8d80*/  ISETP.NE.AND P3, PT, R2, R173, PT ;  /* 0x000000ad0200720c */ /* 0x000fe20003f65270 */
[-C--:B0-----:R-:W-:Y:S01]  /*8d90*/  FMUL.FTZ R24, R24, R10.reuse ;  /* 0x0000000a18187220 */ /* 0x081fe20000410000 */
[-C--:B------:R-:W-:Y:S01]  /*8da0*/  FMUL.FTZ R25, R25, R10.reuse ;  /* 0x0000000a19197220 */ /* 0x080fe20000410000 */
[-C--:B------:R-:W-:Y:S01]  /*8db0*/  FMUL.FTZ R28, R28, R10.reuse ;  /* 0x0000000a1c1c7220 */ /* 0x080fe20000410000 */
[-C--:B------:R-:W-:Y:S01]  /*8dc0*/  FMUL.FTZ R29, R29, R10.reuse ;  /* 0x0000000a1d1d7220 */ /* 0x080fe20000410000 */
[-C--:B------:R-:W-:Y:S01]  /*8dd0*/  FMUL.FTZ R32, R32, R10.reuse ;  /* 0x0000000a20207220 */ /* 0x080fe20000410000 */
[-C--:B------:R-:W-:Y:S01]  /*8de0*/  FMUL.FTZ R33, R33, R10.reuse ;  /* 0x0000000a21217220 */ /* 0x080fe20000410000 */
[----:B------:R-:W0:Y:S01]  /*8df0*/  MUFU.EX2 R12, R12 ;  /* 0x0000000c000c7308 */ /* 0x000e220000000800 */
        /* <DEDUP_REMOVED lines=18> */
[-C--:B------:R-:W-:Y:S01]  /*8f20*/  FMUL.FTZ R57, R57, R10.reuse ;  /* 0x0000000a39397220 */ /* 0x080fe20000410000 */
[----:B------:R-:W2:Y:S01]  /*8f30*/  SHFL.BFLY PT, R6, R165, 0x1, 0x1f ;  /* 0x0c201f00a5067f89 */ /* 0x000ea200000e0000 */
        /* <DEDUP_REMOVED lines=23> */
[----:B--2---:R-:W-:Y:S01]  /*90b0*/  FMNMX.FTZ R6, R165, R6, !PT ;  /* 0x00000006a5067209 */ /* 0x004fe20007810000 */
        /* <DEDUP_REMOVED lines=13> */
[----:B------:R-:W-:Y:S01]  /*9190*/  FFMA.FTZ R169, R158, UR10, -R177 ;  /* 0x0000000a9ea97c23 */ /* 0x000fe200080108b1 */
[----:B------:R-:W-:Y:S01]  /*91a0*/  MUFU.EX2 R9, R9 ;  /* 0x0000000900097308 */ /* 0x000fe20000000800 */
[----:B------:R-:W-:-:S02]  /*91b0*/  IMAD.U32 R170, RZ, RZ, UR23 ;  /* 0x00000017ffaa7e24 */ /* 0x000fc4000f8e00ff */
[--C-:B------:R-:W-:Y:S01]  /*91c0*/  FFMA.FTZ R176, R159, UR10, -R177.reuse ;  /* 0x0000000a9fb07c23 */ /* 0x100fe200080108b1 */
[--C-:B------:R-:W-:Y:S01]  /*91d0*/  FFMA.FTZ R159, R162, UR10, -R177.reuse ;  /* 0x0000000aa29f7c23 */ /* 0x100fe200080108b1 */
[--C-:B--2---:R-:W-:Y:S01]  /*91e0*/  FFMA.FTZ R180, R163, UR10, -R177.reuse ;  /* 0x0000000aa3b47c23 */ /* 0x104fe200080108b1 */
[----:B------:R-:W-:Y:S02]  /*91f0*/  @!P1 VIADD R154, R170, 0x28c40 ;  /* 0x00028c40aa9a9836 */ /* 0x000fe40000000000 */
[--C-:B------:R-:W-:Y:S01]  /*9200*/  FFMA.FTZ R163, R166, UR10, -R177.reuse ;  /* 0x0000000aa6a37c23 */ /* 0x100fe200080108b1 */
[--C-:B------:R-:W-:Y:S01]  /*9210*/  FFMA.FTZ R208, R171, UR10, -R177.reuse ;  /* 0x0000000aabd07c23 */ /* 0x100fe200080108b1 */
[----:B------:R-:W2:Y:S01]  /*9220*/  MUFU.EX2 R172, R172 ;  /* 0x000000ac00ac7308 */ /* 0x000ea20000000800 */
[--C-:B------:R-:W-:Y:S01]  /*9230*/  FFMA.FTZ R171, R174, UR10, -R177.reuse ;  /* 0x0000000aaeab7c23 */ /* 0x100fe200080108b1 */
[----:B------:R-:W-:Y:S01]  /*9240*/  @!P1 PRMT R154, RZ, 0x654, R154 ;  /* 0x00000654ff9a9816 */ /* 0x000fe2000000009a */
[----:B------:R-:W-:Y:S01]  /*9250*/  FFMA.FTZ R174, R175, UR10, -R177 ;  /* 0x0000000aafae7c23 */ /* 0x000fe200080108b1 */
[----:B------:R-:W-:-:S02]  /*9260*/  IMAD.U32 R175, RZ, RZ, UR22 ;  /* 0x00000016ffaf7e24 */ /* 0x000fc4000f8e00ff */
[--C-:B------:R-:W-:Y:S01]  /*9270*/  FFMA.FTZ R173, R178, UR10, -R177.reuse ;  /* 0x0000000ab2ad7c23 */ /* 0x100fe200080108b1 */
[----:B------:R0:W-:Y:S01]  /*9280*/  @!P1 SYNCS.ARRIVE.TRANS64.RED.A1T0 RZ, [R154+URZ], RZ ;  /* 0x000000ff9aff99a7 */ /* 0x0001e2000810043f */
[--C-:B------:R-:W-:Y:S01]  /*9290*/  FFMA.FTZ R178, R179, UR10, -R177.reuse ;  /* 0x0000000ab3b27c23 */ /* 0x100fe200080108b1 */
[----:B------:R-:W3:Y:S01]  /*92a0*/  MUFU.EX2 R155, R155 ;  /* 0x0000009b009b7308 */ /* 0x000ee20000000800 */
[----:B------:R-:W-:Y:S02]  /*92b0*/  @!P3 IMAD R158, R175, 0x40, R16 ;  /* 0x00000040af9eb824 */ /* 0x000fe400078e0210 */
[--C-:B------:R-:W-:Y:S01]  /*92c0*/  FFMA.FTZ R182, R182, UR10, -R177.reuse ;  /* 0x0000000ab6b67c23 */ /* 0x100fe200080108b1 */
[----:B------:R-:W-:Y:S01]  /*92d0*/  FFMA.FTZ R177, R183, UR10, -R177 ;  /* 0x0000000ab7b17c23 */ /* 0x000fe200080108b1 */
[-C--:B------:R-:W-:Y:S01]  /*92e0*/  FMUL.FTZ R109, R109, R10.reuse ;  /* 0x0000000a6d6d7220 */ /* 0x080fe20000410000 */
[----:B------:R-:W-:Y:S01]  /*92f0*/  FMUL.FTZ R112, R112, R10 ;  /* 0x0000000a70707220 */ /* 0x000fe20000410000 */
[----:B0-----:R-:W-:Y:S01]  /*9300*/  FADD.FTZ R154, R12, R3 ;  /* 0x000000030c9a7221 */ /* 0x001fe20000010000 */
[----:B------:R-:W-:Y:S01]  /*9310*/  @!P3 LEA R158, R158, UR46, 0x2 ;  /* 0x0000002e9e9ebc11 */ /* 0x000fe2000f8e10ff */
[----:B------:R-:W0:Y:S01]  /*9320*/  MUFU.EX2 R169, R169 ;  /* 0x000000a900a97308 */ /* 0x000e220000000800 */
[----:B--2---:R-:W-:Y:S01]  /*9330*/  FFMA.FTZ R4, R9, R4, R172 ;  /* 0x0000000409047223 */ /* 0x004fe200000100ac */
[----:B------:R-:W-:Y:S01]  /*9340*/  FADD.FTZ R3, R13, R154 ;  /* 0x0000009a0d037221 */ /* 0x000fe20000010000 */
[-C--:B------:R-:W-:Y:S01]  /*9350*/  FMUL.FTZ R113, R113, R10.reuse ;  /* 0x0000000a71717220 */ /* 0x080fe20000410000 */
[----:B------:R-:W-:Y:S01]  /*9360*/  @!P3 STS [R158+0x28800], R10 ;  /* 0x0288000a9e00b388 */ /* 0x000fe20000000800 */
[-C--:B------:R-:W-:Y:S01]  /*9370*/  FMUL.FTZ R116, R116, R10.reuse ;  /* 0x0000000a74747220 */ /* 0x080fe20000410000 */
[----:B------:R-:W-:Y:S01]  /*9380*/  FADD.FTZ R154, R156, R3 ;  /* 0x000000039c9a7221 */ /* 0x000fe20000010000 */
[-C--:B------:R-:W-:Y:S01]  /*9390*/  FMUL.FTZ R117, R117, R10.reuse ;  /* 0x0000000a75757220 */ /* 0x080fe20000410000 */
[----:B------:R-:W2:Y:S01]  /*93a0*/  MUFU.EX2 R176, R176 ;  /* 0x000000b000b07308 */ /* 0x000ea20000000800 */
[----:B---3--:R-:W-:Y:S01]  /*93b0*/  FADD.FTZ R4, R155, R4 ;  /* 0x000000049b047221 */ /* 0x008fe20000010000 */
[----:B------:R-:W-:Y:S01]  /*93c0*/  FADD.FTZ R175, R15, R154 ;  /* 0x0000009a0faf7221 */ /* 0x000fe20000010000 */
[----:B------:R3:W-:Y:S01]  /*93d0*/  @!P3 STS [R158+0x28820], R9 ;  /* 0x028820099e00b388 */ /* 0x0007e20000000800 */
[-C--:B------:R-:W-:Y:S01]  /*93e0*/  FMUL.FTZ R120, R120, R10.reuse ;  /* 0x0000000a78787220 */ /* 0x080fe20000410000 */
[-C--:B------:R-:W-:Y:S01]  /*93f0*/  FMUL.FTZ R121, R121, R10.reuse ;  /* 0x0000000a79797220 */ /* 0x080fe20000410000 */
[----:B------:R-:W-:Y:S01]  /*9400*/  FADD.FTZ R154, R14, R175 ;  /* 0x000000af0e9a7221 */ /* 0x000fe20000010000 */
[-C--:B------:R-:W-:Y:S01]  /*9410*/  FMUL.FTZ R124, R124, R10.reuse ;  /* 0x0000000a7c7c7220 */ /* 0x080fe20000410000 */
[----:B------:R-:W4:Y:S01]  /*9420*/  MUFU.EX2 R159, R159 ;  /* 0x0000009f009f7308 */ /* 0x000f220000000800 */
        /* <DEDUP_REMOVED lines=16> */
[----:B----4-:R-:W-:Y:S01]  /*9530*/  FADD.FTZ R3, R159, R4 ;  /* 0x000000049f037221 */ /* 0x010fe20000010000 */
[-C--:B------:R-:W-:Y:S01]  /*9540*/  FMUL.FTZ R148, R148, R10.reuse ;  /* 0x0000000a94947220 */ /* 0x080fe20000410000 */
[----:B------:R-:W-:Y:S01]  /*9550*/  FMUL.FTZ R149, R149, R10 ;  /* 0x0000000a95957220 */ /* 0x000fe20000410000 */
[----:B------:R-:W-:Y:S01]  /*9560*/  F2FP.F16.F32.PACK_AB R152, R152, R11 ;  /* 0x0000000b9898723e */ /* 0x000fe200000000ff */
[-C--:B------:R-:W-:Y:S01]  /*9570*/  FMUL.FTZ R26, R26, R9.reuse ;  /* 0x000000091a1a7220 */ /* 0x080fe20000410000 */
[----:B------:R-:W-:Y:S01]  /*9580*/  F2FP.F16.F32.PACK_AB R156, R15, R156 ;  /* 0x0000009c0f9c723e */ /* 0x000fe200000000ff */
[-C--:B------:R-:W-:Y:S01]  /*9590*/  FMUL.FTZ R27, R27, R9.reuse ;  /* 0x000000091b1b7220 */ /* 0x080fe20000410000 */
[----:B------:R-:W4:Y:S01]  /*95a0*/  MUFU.EX2 R160, R160 ;  /* 0x000000a000a07308 */ /* 0x000f220000000800 */
[----:B0-----:R-:W-:Y:S01]  /*95b0*/  FADD.FTZ R4, R180, R3 ;  /* 0x00000003b4047221 */ /* 0x001fe20000010000 */
[----:B---3--:R-:W-:Y:S01]  /*95c0*/  F2FP.F16.F32.PACK_AB R158, R21, R14 ;  /* 0x0000000e159e723e */ /* 0x008fe200000000ff */
        /* <DEDUP_REMOVED lines=16> */
[-C--:B------:R-:W-:Y:S01]  /*96d0*/  FMUL.FTZ R54, R54, R9.reuse ;  /* 0x0000000936367220 */ /* 0x080fe20000410000 */
[-C--:B------:R-:W-:Y:S01]  /*96e0*/  FMUL.FTZ R55, R55, R9.reuse ;  /* 0x0000000937377220 */ /* 0x080fe20000410000 */
[-C--:B------:R-:W-:Y:S01]  /*96f0*/  FMUL.FTZ R58, R58, R9.reuse ;  /* 0x000000093a3a7220 */ /* 0x080fe20000410000 */
        /* <DEDUP_REMOVED lines=14> */
[----:B------:R-:W-:Y:S01]  /*97e0*/  F2FP.F16.F32.PACK_AB R153, R155, R172 ;  /* 0x000000ac9b99723e */ /* 0x000fe200000000ff */
[----:B------:R-:W-:Y:S01]  /*97f0*/  FMUL.FTZ R78, R78, R9 ;  /* 0x000000094e4e7220 */ /* 0x000fe20000410000 */
[----:B------:R-:W-:Y:S01]  /*9800*/  F2FP.F16.F32.PACK_AB R155, R176, R169 ;  /* 0x000000a9b09b723e */ /* 0x000fe200000000ff */
        /* <DEDUP_REMOVED lines=27> */
[C---:B---3--:R-:W-:Y:S01]  /*99c0*/  FADD.FTZ R10, R164.reuse, R175 ;  /* 0x000000afa40a7221 */ /* 0x048fe20000010000 */
[----:B------:R-:W-:Y:S01]  /*99d0*/  F2FP.F16.F32.PACK_AB R162, R164, R157 ;  /* 0x0000009da4a2723e */ /* 0x000fe200000000ff */
[----:B------:R-:W-:Y:S01]  /*99e0*/  FMUL.FTZ R115, R115, R9 ;  /* 0x0000000973737220 */ /* 0x000fe20000410000 */
[----:B------:R-:W-:Y:S01]  /*99f0*/  F2FP.F16.F32.PACK_AB R157, R180, R159 ;  /* 0x0000009fb49d723e */ /* 0x000fe200000000ff */
[----:B------:R-:W-:Y:S01]  /*9a00*/  FMUL.FTZ R118, R118, R9 ;  /* 0x0000000976767220 */ /* 0x000fe20000410000 */
[----:B------:R-:W-:Y:S01]  /*9a10*/  F2FP.F16.F32.PACK_AB R159, R206, R163 ;  /* 0x000000a3ce9f723e */ /* 0x000fe200000000ff */
[-C--:B------:R-:W-:Y:S01]  /*9a20*/  FMUL.FTZ R119, R119, R9.reuse ;  /* 0x0000000977777220 */ /* 0x080fe20000410000 */
[----:B------:R-:W3:Y:S01]  /*9a30*/  MUFU.EX2 R174, R174 ;  /* 0x000000ae00ae7308 */ /* 0x000ee20000000800 */
[----:B0-----:R-:W-:Y:S01]  /*9a40*/  FADD.FTZ R3, R171, R4 ;  /* 0x00000004ab037221 */ /* 0x001fe20000010000 */
[----:B------:R0:W-:Y:S01]  /*9a50*/  STSM.16.M88.4 [R18+0x26800], R152 ;  /* 0x0268009812007844 */ /* 0x0001e20000000200 */
[-C--:B------:R-:W-:Y:S01]  /*9a60*/  FMUL.FTZ R122, R122, R9.reuse ;  /* 0x000000097a7a7220 */ /* 0x080fe20000410000 */
[-C--:B------:R-:W-:Y:S01]  /*9a70*/  FMUL.FTZ R123, R123, R9.reuse ;  /* 0x000000097b7b7220 */ /* 0x080fe20000410000 */
[-C--:B------:R-:W-:Y:S01]  /*9a80*/  FMUL.FTZ R126, R126, R9.reuse ;  /* 0x000000097e7e7220 */ /* 0x080fe20000410000 */
[----:B------:R0:W-:Y:S01]  /*9a90*/  STSM.16.M88.4 [R23], R156 ;  /* 0x0000009c17007844 */ /* 0x0001e20000000200 */
        /* <DEDUP_REMOVED lines=12> */
[-C--:B------:R-:W-:Y:S01]  /*9b60*/  FMUL.FTZ R142, R142, R9.reuse ;  /* 0x000000098e8e7220 */ /* 0x080fe20000410000 */
[-C--:B------:R-:W-:Y:S01]  /*9b70*/  FMUL.FTZ R143, R143, R9.reuse ;  /* 0x000000098f8f7220 */ /* 0x080fe20000410000 */
[-C--:B------:R-:W-:Y:S01]  /*9b80*/  FMUL.FTZ R146, R146, R9.reuse ;  /* 0x0000000992927220 */ /* 0x080fe20000410000 */
[-C--:B------:R-:W-:Y:S01]  /*9b90*/  FMUL.FTZ R147, R147, R9.reuse ;  /* 0x0000000993937220 */ /* 0x080fe20000410000 */
[----:B------:R-:W-:Y:S01]  /*9ba0*/  FMUL.FTZ R150, R150, R9 ;  /* 0x0000000996967220 */ /* 0x000fe20000410000 */
[----:B------:R-:W3:Y:S01]  /*9bb0*/  MUFU.EX2 R20, R20 ;  /* 0x0000001400147308 */ /* 0x000ee20000000800 */
[C---:B----4-:R-:W-:Y:S01]  /*9bc0*/  FADD.FTZ R10, R168.reuse, R11 ;  /* 0x0000000ba80a7221 */ /* 0x050fe20000010000 */
[----:B------:R-:W-:Y:S01]  /*9bd0*/  F2FP.F16.F32.PACK_AB R164, R168, R161 ;  /* 0x000000a1a8a4723e */ /* 0x000fe200000000ff */
[----:B------:R-:W-:Y:S01]  /*9be0*/  FMUL.FTZ R151, R151, R9 ;  /* 0x0000000997977220 */ /* 0x000fe20000410000 */
[----:B------:R-:W-:Y:S01]  /*9bf0*/  F2FP.F16.F32.PACK_AB R161, R208, R167 ;  /* 0x000000a7d0a1723e */ /* 0x000fe200000000ff */
[----:B------:R-:W-:-:S03]  /*9c00*/  FADD.FTZ R3, R165, R10 ;  /* 0x0000000aa5037221 */ /* 0x000fc60000010000 */
[----:B------:R-:W4:Y:S01]  /*9c10*/  MUFU.EX2 R178, R178 ;  /* 0x000000b200b27308 */ /* 0x000f220000000800 */
[----:B--2---:R-:W-:Y:S01]  /*9c20*/  FADD.FTZ R11, R173, R4 ;  /* 0x00000004ad0b7221 */ /* 0x004fe20000010000 */
[----:B------:R0:W-:Y:S06]  /*9c30*/  STSM.16.M88.4 [R19], R160 ;  /* 0x000000a013007844 */ /* 0x0001ec0000000200 */
[----:B------:R-:W2:Y:S01]  /*9c40*/  MUFU.EX2 R182, R182 ;  /* 0x000000b600b67308 */ /* 0x000ea20000000800 */
[C---:B---3--:R-:W-:Y:S01]  /*9c50*/  F2FP.F16.F32.PACK_AB R166, R20.reuse, R165 ;  /* 0x000000a514a6723e */ /* 0x048fe200000000ff */
[----:B------:R-:W-:-:S06]  /*9c60*/  FADD.FTZ R3, R20, R3 ;  /* 0x0000000314037221 */ /* 0x000fcc0000010000 */
[----:B------:R-:W3:Y:S01]  /*9c70*/  MUFU.EX2 R177, R177 ;  /* 0x000000b100b17308 */ /* 0x000ee20000000800 */
[C---:B----4-:R-:W-:Y:S01]  /*9c80*/  FADD.FTZ R11, R178.reuse, R11 ;  /* 0x0000000bb20b7221 */ /* 0x050fe20000010000 */
[----:B------:R-:W-:-:S03]  /*9c90*/  F2FP.F16.F32.PACK_AB R165, R178, R173 ;  /* 0x000000adb2a5723e */ /* 0x000fc600000000ff */
[----:B--2---:R-:W-:Y:S01]  /*9ca0*/  FADD.FTZ R4, R182, R11 ;  /* 0x0000000bb6047221 */ /* 0x004fe20000010000 */
[----:B---3--:R-:W-:-:S03]  /*9cb0*/  F2FP.F16.F32.PACK_AB R167, R177, R182 ;  /* 0x000000b6b1a7723e */ /* 0x008fc600000000ff */
[----:B------:R-:W-:Y:S02]  /*9cc0*/  FADD.FTZ R4, R177, R4 ;  /* 0x00000004b1047221 */ /* 0x000fe40000010000 */
[----:B------:R0:W-:Y:S01]  /*9cd0*/  STSM.16.M88.4 [R22], R164 ;  /* 0x000000a416007844 */ /* 0x0001e20000000200 */
[----:B------:R-:W-:Y:S05]  /*9ce0*/  @!P0 BRA `(.L_x_5566) ;  /* 0x0000000000048947 */ /* 0x000fea0003800000 */
[----:B------:R-:W-:Y:S01]  /*9cf0*/  BPT.TRAP 0x1 ;  /* 0x000000040000795c */ /* 0x000fe20000300000 */
.L_x_5566:
[----:B------:R2:W3:Y:S01]  /*9d00*/  SYNCS.PHASECHK.TRANS64.TRYWAIT P3, [UR23+0x28c50], R7 ;  /* 0x028c5007ff0075a7 */ /* 0x0004e20008060157 */
[----:B------:R-:W-:Y:S05]  /*9d10*/  @!P0 BRA `(.L_x_5567) ;  /* 0x0000000000048947 */ /* 0x000fea0003800000 */
[----:B------:R-:W-:Y:S01]  /*9d20*/  BPT.TRAP 0x1 ;  /* 0x000000040000795c */ /* 0x000fe20000300000 */
.L_x_5567:
[----:B---3--:R-:W-:Y:S05]  /*9d30*/  @P3 BRA `(.L_x_5568) ;  /* 0x0000000000083947 */ /* 0x008fea0003800000 */
[----:B------:R-:W3:Y:S02]  /*9d40*/  SYNCS.PHASECHK.TRANS64.TRYWAIT P3, [UR23+0x28c50], R7 ;  /* 0x028c5007ff0075a7 */ /* 0x000ee40008060157 */
[----:B---3--:R-:W-:Y:S05]  /*9d50*/  @!P3 BRA `(.L_x_5569) ;  /* 0x000000d4004cb947 */ /* 0x008fea0003800000 */
.L_x_5568:
        /* <DEDUP_REMOVED lines=39> */
[----:B-12---:R-:W-:-:S07]  /*9fd0*/  IMAD.MOV.U32 R7, RZ, RZ, R8 ;  /* 0x000000ffff077224 */ /* 0x006fce00078e0008 */
.L_x_5561:
[----:B------:R-:W-:-:S13]  /*9fe0*/  ISETP.GE.AND P2, PT, R7, UR48, PT ;  /* 0x0000003007007c0c */ /* 0x000fda000bf46270 */
[----:B------:R-:W-:Y:S05]  /*9ff0*/  @!P2 BRA `(.L_x_5571) ;  /* 0x0000002000e0a947 */ /* 0x000fea0003800000 */
[----:B------:R-:W-:Y:S01]  /*a000*/  IMAD.MOV.U32 R12, RZ, RZ, R6 ;  /* 0x000000ffff0c7224 */ /* 0x000fe200078e0006 */
[----:B------:R-:W-:Y:S01]  /*a010*/  UMOV UR21, UR37 ;  /* 0x0000002500157c82 */ /* 0x000fe20008000000 */
[----:B------:R-:W-:Y:S01]  /*a020*/  IMAD.MOV.U32 R13, RZ, RZ, R5 ;  /* 0x000000ffff0d7224 */ /* 0x000fe200078e0005 */
[----:B------:R-:W-:Y:S01]  /*a030*/  ULDC UR22, c[0x0][0x9e4] ;  /* 0x0002790000167ab9 */ /* 0x000fe20000000800 */
[----:B------:R-:W-:Y:S01]  /*a040*/  ULDC UR23, c[0x0][0x9dc] ;  /* 0x0002770000177ab9 */ /* 0x000fe20000000800 */
[----:B------:R-:W-:Y:S01]  /*a050*/  ULDC UR20, c[0x0][0x988] ;  /* 0x0002620000147ab9 */ /* 0x000fe20000000800 */
[----:B------:R-:W-:-:S05]  /*a060*/  ULDC UR24, c[0x0][0x9e0] ;  /* 0x0002780000187ab9 */ /* 0x000fca0000000800 */
.L_x_5588:
[----:B------:R-:W-:-:S04]  /*a070*/  UIADD3 UR37, UR21, 0x1, URZ ;  /* 0x0000000115257890 */ /* 0x000fc8000fffe03f */
[----:B------:R-:W-:-:S04]  /*a080*/  UISETP.NE.AND UP1, UPT, UR37, 0x2, UPT ;  /* 0x000000022500788c */ /* 0x000fc8000bf25270 */
[----:B------:R-:W-:Y:S02]  /*a090*/  USEL UR6, URZ, 0x1, UP1 ;  /* 0x000000013f067887 */ /* 0x000fe40008800000 */
[----:B------:R-:W-:Y:S02]  /*a0a0*/  USEL UR37, UR37, URZ, UP1 ;  /* 0x0000003f25257287 */ /* 0x000fe40008800000 */
[----:B------:R-:W-:Y:S01]  /*a0b0*/  ULOP3.LUT UR38, UR38, UR6, URZ, 0x3c, !UPT ;  /* 0x0000000626267292 */ /* 0x000fe2000f8e3c3f */
[----:B-12---:R-:W-:Y:S11]  /*a0c0*/  @!P0 BRA `(.L_x_5572) ;  /* 0x0000000000048947 */ /* 0x006ff60003800000 */
[----:B------:R-:W-:Y:S01]  /*a0d0*/  BPT.TRAP 0x1 ;  /* 0x000000040000795c */ /* 0x000fe20000300000 */
.L_x_5572:
[----:B------:R-:W-:Y:S01]  /*a0e0*/  ULEA UR25, UR37, UR46, 0x3 ;  /* 0x0000002e25197291 */ /* 0x000fe2000f8e183f */
[----:B0-----:R-:W-:-:S05]  /*a0f0*/  IMAD.U32 R11, RZ, RZ, UR38 ;  /* 0x00000026ff0b7e24 */ /* 0x001fca000f8e00ff */
[----:B------:R-:W-:-:S04]  /*a100*/  SHF.L.U32 R11, R11, 0x1f, RZ ;  /* 0x0000001f0b0b7819 */ /* 0x000fc800000006ff */
[----:B------:R0:W0:Y:S01]  /*a110*/  SYNCS.PHASECHK.TRANS64.TRYWAIT P2, [UR25+0x28c30], R11 ;  /* 0x028c300bff0075a7 */ /* 0x0000220008040159 */
[----:B------:R-:W-:Y:S05]  /*a120*/  @!P0 BRA `(.L_x_5573) ;  /* 0x0000000000048947 */ /* 0x000fea0003800000 */
[----:B------:R-:W-:Y:S01]  /*a130*/  BPT.TRAP 0x1 ;  /* 0x000000040000795c */ /* 0x000fe20000300000 */
.L_x_5573:
[----:B0-----:R-:W-:Y:S05]  /*a140*/  @P2 BRA `(.L_x_5574) ;  /* 0x0000000000082947 */ /* 0x001fea0003800000 */
[----:B------:R-:W0:Y:S02]  /*a150*/  SYNCS.PHASECHK.TRANS64.TRYWAIT P2, [UR25+0x28c30], R11 ;  /* 0x028c300bff0075a7 */ /* 0x000e240008040159 */
[----:B0-----:R-:W-:Y:S05]  /*a160*/  @!P2 BRA `(.L_x_5575) ;  /* 0x000000d0005ca947 */ /* 0x001fea0003800000 */
.L_x_5574:
[----:B------:R-:W-:Y:S01]  /*a170*/  R2UR UR18, R0 ;  /* 0x00000000001272ca */ /* 0x000fe200000e0000 */
[----:B--234-:R-:W-:Y:S01]  /*a180*/  WARPGROUP.ARRIVE ;  /* 0x00000000000079c5 */ /* 0x01cfe20000000000 */
[----:B------:R-:W-:Y:S01]  /*a190*/  UMOV UR19, 0x40000040 ;  /* 0x4000004000137882 */ /* 0x000fe20000000000 */
[----:B------:R-:W-:Y:S01]  /*a1a0*/  UMOV UR7, 0x40000040 ;  /* 0x4000004000077882 */ /* 0x000fe20000000000 */
[----:B------:R-:W-:Y:S01]  /*a1b0*/  UMOV UR11, 0x40000040 ;  /* 0x40000040000b7882 */ /* 0x000fe20000000000 */
[----:B------:R-:W-:Y:S01]  /*a1c0*/  UMOV UR15, 0x40000040 ;  /* 0x40000040000f7882 */ /* 0x000fe20000000000 */
[----:B------:R-:W-:Y:S01]  /*a1d0*/  PLOP3.LUT P2, PT, PT, PT, UP0, 0x80, 0x0 ;  /* 0x000000000000781c */ /* 0x000fe20003f4f008 */
[----:B------:R-:W-:Y:S02]  /*a1e0*/  VIADD R14, R185, UR42 ;  /* 0x0000002ab90e7c36 */ /* 0x000fe40008000000 */
[----:B-1----:R-:W-:Y:S02]  /*a1f0*/  IMAD.U32 R10, RZ, RZ, UR25 ;  /* 0x00000019ff0a7e24 */ /* 0x002fe4000f8e00ff */
[----:B------:R-:W-:-:S02]  /*a200*/  IMAD.U32 R9, RZ, RZ, UR51 ;  /* 0x00000033ff097e24 */ /* 0x000fc4000f8e00ff */
[----:B------:R-:W-:-:S04]  /*a210*/  ULEA UR18, UR37, UR18, 0x9 ;  /* 0x0000001225127291 */ /* 0x000fc8000f8e483f */
        /* <DEDUP_REMOVED lines=8> */
[----:B------:R-:W-:Y:S01]  /*a2a0*/  @P2 IMAD.HI.U32 R5, R14, UR6, RZ ;  /* 0x000000060e052c27 */ /* 0x000fe2000f8e00ff */
[----:B------:R-:W-:-:S04]  /*a2b0*/  @UP0 ULDC UR6, c[0x0][0x450] ;  /* 0x0001140000060ab9 */ /* 0x000fc80000000800 */
[----:B------:R-:W-:Y:S01]  /*a2c0*/  @P2 SHF.R.U32.HI R14, RZ, UR6, R5 ;  /* 0x00000006ff0e2c19 */ /* 0x000fe20008011605 */
[----:B------:R-:W-:Y:S01]  /*a2d0*/  @!P1 VIADD R5, R10, 0x28c40 ;  /* 0x00028c400a059836 */ /* 0x000fe20000000000 */
[----:B------:R-:W-:-:S03]  /*a2e0*/  ULOP3.LUT UR6, URZ, UR23, URZ, 0x33, !UPT ;  /* 0x000000173f067292 */ /* 0x000fc6000f8e333f */
[----:B------:R-:W0:Y:S01]  /*a2f0*/  SHFL.IDX PT, R20, R14, RZ, 0x1c1f ;  /* 0x001c1fff0e147589 */ /* 0x000e2200000e0000 */
[----:B------:R-:W-:Y:S01]  /*a300*/  @!P1 PRMT R6, RZ, 0x654, R5 ;  /* 0x00000654ff069816 */ /* 0x000fe20000000005 */
[----:B------:R-:W-:Y:S01]  /*a310*/  IMAD.SHL.U32 R5, R7, 0x40, RZ ;  /* 0x0000004007057824 */ /* 0x000fe200078e00ff */
[----:B------:R-:W-:Y:S02]  /*a320*/  WARPGROUP.DEPBAR.LE gsb0, 0x0 ;  /* 0x00008000000079c5 */ /* 0x000fe40000010000 */
[----:B------:R-:W-:-:S06]  /*a330*/  WARPGROUP.ARRIVE ;  /* 0x00000000000079c5 */ /* 0x000fcc0000000000 */
[----:B------:R-:W-:Y:S03]  /*a340*/  HGMMA.64x64x16.F32 R152, gdesc[UR8], R152, gsb0 ;  /* 0x00e00000089879f0 */ /* 0x000fe60008000898 */
[----:B------:R-:W-:Y:S02]  /*a350*/  WARPGROUP.DEPBAR.LE gsb0, 0x0 ;  /* 0x00008000000079c5 */ /* 0x000fe40000010000 */
[----:B------:R-:W-:-:S06]  /*a360*/  WARPGROUP.ARRIVE ;  /* 0x00000000000079c5 */ /* 0x000fcc0000000000 */
[----:B------:R-:W-:Y:S03]  /*a370*/  HGMMA.64x64x16.F32 R152, gdesc[UR12], R152, gsb0 ;  /* 0x00e000000c9879f0 */ /* 0x000fe60008000898 */
[----:B------:R-:W-:Y:S02]  /*a380*/  WARPGROUP.DEPBAR.LE gsb0, 0x0 ;  /* 0x00008000000079c5 */ /* 0x000fe40000010000 */
[----:B------:R1:W-:Y:S02]  /*a390*/  @!P1 SYNCS.ARRIVE.TRANS64.RED.A1T0 RZ, [R6+URZ], RZ ;  /* 0x000000ff06ff99a7 */ /* 0x0003e4000810043f */
[----:B-1----:R-:W-:-:S04]  /*a3a0*/  IADD3 R6, -R2, 0x1, -R5 ;  /* 0x0000000102067810 */ /* 0x002fc80007ffe905 */
[----:B------:R-:W-:-:S05]  /*a3b0*/  IADD3 R6, -R9, UR49, R6 ;  /* 0x0000003109067c10 */ /* 0x000fca000fffe106 */
[C---:B------:R-:W-:Y:S02]  /*a3c0*/  VIADD R205, R6.reuse, UR24 ;  /* 0x0000001806cd7c36 */ /* 0x040fe40008000000 */
[----:B------:R-:W-:Y:S02]  /*a3d0*/  VIADD R206, R6, UR6 ;  /* 0x0000000606ce7c36 */ /* 0x000fe40008000000 */
[--C-:B0-----:R-:W-:Y:S02]  /*a3e0*/  IMAD.IADD R6, R205, 0x1, R20.reuse ;  /* 0x00000001cd067824 */ /* 0x101fe400078e0214 */
[----:B------:R-:W-:Y:S01]  /*a3f0*/  IMAD.IADD R15, R206, 0x1, R20 ;  /* 0x00000001ce0f7824 */ /* 0x000fe200078e0214 */
[----:B------:R-:W-:Y:S06]  /*a400*/  @!P6 BRA `(.L_x_5576) ;  /* 0x00000000005ce947 */ /* 0x000fec0003800000 */
        /* <DEDUP_REMOVED lines=13> */
.L_x_5578:
[----:B------:R-:W-:-:S05]  /*a4e0*/  IMAD.U32 R207, RZ, RZ, UR22 ;  /* 0x00000016ffcf7e24 */ /* 0x000fca000f8e00ff */
[----:B------:R-:W-:-:S13]  /*a4f0*/  ISETP.NE.AND P2, PT, R207, 0x1, PT ;  /* 0x00000001cf00780c */ /* 0x000fda0003f45270 */
[----:B------:R-:W0:Y:S02]  /*a500*/  @P2 LDC.64 R8, c[0x0][0x9e8] ;  /* 0x00027a00ff082b82 */ /* 0x000e240000000a00 */
[----:B0-----:R-:W-:-:S05]  /*a510*/  @P2 IMAD.HI.U32 R8, R20, R8, RZ ;  /* 0x0000000814082227 */ /* 0x001fca00078e00ff */
[----:B------:R-:W-:-:S07]  /*a520*/  @P2 SHF.R.U32.HI R20, RZ, R9, R8 ;  /* 0x00000009ff142219 */ /* 0x000fce0000011608 */
.L_x_5579:
[----:B------:R-:W-:Y:S05]  /*a530*/  BSYNC B0 ;  /* 0x0000000000007941 */ /* 0x000fea0003800000 */
.L_x_5577:
[----:B------:R-:W-:-:S04]  /*a540*/  IMAD R9, R20, R207, -R5 ;  /* 0x000000cf14097224 */ /* 0x000fc800078e0a05 */
[----:B------:R-:W-:-:S05]  /*a550*/  IMAD.IADD R9, R9, 0x1, -R2 ;  /* 0x0000000109097824 */ /* 0x000fca00078e0a02 */
[----:B------:R-:W-:Y:S02]  /*a560*/  VIADDMNMX R6, R9, R207, R6, PT ;  /* 0x000000cf09067246 */ /* 0x000fe40003800106 */
[----:B------:R-:W-:-:S07]  /*a570*/  VIMNMX R15, R15, R9, !PT ;  /* 0x000000090f0f7248 */ /* 0x000fce0007fe0100 */
.L_x_5576:
[----:B------:R-:W-:Y:S01]  /*a580*/  ISETP.GT.AND P2, PT, R7, -0x1, PT ;  /* 0xffffffff0700780c */ /* 0x000fe20003f44270 */
[----:B------:R-:W0:Y:S03]  /*a590*/  SHFL.IDX PT, R8, R14, 0x1, 0x1c1f ;  /* 0x003c1f000e087f89 */ /* 0x000e2600000e0000 */
[C---:B------:R-:W-:Y:S02]  /*a5a0*/  ISETP.GT.AND P3, PT, R15.reuse, RZ, P2 ;  /* 0x000000ff0f00720c */ /* 0x040fe40001764270 */
[C---:B------:R-:W-:Y:S02]  /*a5b0*/  ISETP.GT.AND P5, PT, R15.reuse, 0x1, P2 ;  /* 0x000000010f00780c */ /* 0x040fe400017a4270 */
[----:B------:R-:W-:Y:S02]  /*a5c0*/  ISETP.LT.OR P4, PT, R6, 0x1, P3 ;  /* 0x000000010600780c */ /* 0x000fe40001f81670 */
[----:B------:R-:W-:-:S02]  /*a5d0*/  ISETP.GT.AND P3, PT, R15, 0x8, P2 ;  /* 0x000000080f00780c */ /* 0x000fc40001764270 */
[----:B------:R-:W-:Y:S02]  /*a5e0*/  FSEL R152, R152, -INF , !P4 ;  /* 0xff80000098987808 */ /* 0x000fe40006000000 */
[----:B------:R-:W-:Y:S02]  /*a5f0*/  ISETP.GT.AND P4, PT, R15, 0x9, P2 ;  /* 0x000000090f00780c */ /* 0x000fe40001784270 */
[C---:B------:R-:W-:Y:S02]  /*a600*/  ISETP.LT.OR P5, PT, R6.reuse, 0x2, P5 ;  /* 0x000000020600780c */ /* 0x040fe40002fa1670 */
[C---:B------:R-:W-:Y:S02]  /*a610*/  ISETP.LT.OR P3, PT, R6.reuse, 0x9, P3 ;  /* 0x000000090600780c */ /* 0x040fe40001f61670 */
[----:B------:R-:W-:Y:S02]  /*a620*/  ISETP.LT.OR P4, PT, R6, 0xa, P4 ;  /* 0x0000000a0600780c */ /* 0x000fe40002781670 */
[----:B------:R-:W-:-:S02]  /*a630*/  FSEL R153, R153, -INF , !P5 ;  /* 0xff80000099997808 */ /* 0x000fc40006800000 */
[----:B------:R-:W-:Y:S01]  /*a640*/  FSEL R156, R156, -INF , !P3 ;  /* 0xff8000009c9c7808 */ /* 0x000fe20005800000 */
[----:B0-----:R-:W-:Y:S01]  /*a650*/  IMAD.IADD R14, R206, 0x1, R8 ;  /* 0x00000001ce0e7824 */ /* 0x001fe200078e0208 */
[----:B------:R-:W-:Y:S02]  /*a660*/  FSEL R157, R157, -INF , !P4 ;  /* 0xff8000009d9d7808 */ /* 0x000fe40006000000 */
        /* <DEDUP_REMOVED lines=9> */
[----:B------:R-:W-:-:S02]  /*a700*/  ISETP.GT.AND P5, PT, R15, 0x19, P2 ;  /* 0x000000190f00780c */ /* 0x000fc400017a4270 */
[C---:B------:R-:W-:Y:S02]  /*a710*/  ISETP.GT.AND P3, PT, R15.reuse, 0x20, P2 ;  /* 0x000000200f00780c */ /* 0x040fe40001764270 */
[----:B------:R-:W-:Y:S02]  /*a720*/  ISETP.GT.AND P4, PT, R15, 0x21, P2 ;  /* 0x000000210f00780c */ /* 0x000fe40001784270 */
[C---:B------:R-:W-:Y:S02]  /*a730*/  ISETP.LT.OR P5, PT, R6.reuse, 0x1a, P5 ;  /* 0x0000001a0600780c */ /* 0x040fe40002fa1670 */
[C---:B------:R-:W-:Y:S02]  /*a740*/  ISETP.LT.OR P3, PT, R6.reuse, 0x21, P3 ;  /* 0x000000210600780c */ /* 0x040fe40001f61670 */
[----:B------:R-:W-:Y:S02]  /*a750*/  ISETP.LT.OR P4, PT, R6, 0x22, P4 ;  /* 0x000000220600780c */ /* 0x000fe40002781670 */
[----:B------:R-:W-:-:S02]  /*a760*/  FSEL R165, R165, -INF , !P5 ;  /* 0xff800000a5a57808 */ /* 0x000fc40006800000 */
[----:B------:R-:W-:Y:S02]  /*a770*/  FSEL R168, R168, -INF , !P3 ;  /* 0xff800000a8a87808 */ /* 0x000fe40005800000 */
        /* <DEDUP_REMOVED lines=34> */
.L_x_5582:
[----:B------:R-:W-:-:S05]  /*a9a0*/  IMAD.U32 R20, RZ, RZ, UR22 ;  /* 0x00000016ff147e24 */ /* 0x000fca000f8e00ff */
[----:B------:R-:W-:-:S13]  /*a9b0*/  ISETP.NE.AND P3, PT, R20, 0x1, PT ;  /* 0x000000011400780c */ /* 0x000fda0003f65270 */
[----:B------:R-:W0:Y:S02]  /*a9c0*/  @P3 LDC.64 R8, c[0x0][0x9e8] ;  /* 0x00027a00ff083b82 */ /* 0x000e240000000a00 */
[----:B0-----:R-:W-:-:S05]  /*a9d0*/  @P3 IMAD.HI.U32 R8, R15, R8, RZ ;  /* 0x000000080f083227 */ /* 0x001fca00078e00ff */
[----:B------:R-:W-:-:S07]  /*a9e0*/  @P3 SHF.R.U32.HI R15, RZ, R9, R8 ;  /* 0x00000009ff0f3219 */ /* 0x000fce0000011608 */
.L_x_5583:
[----:B------:R-:W-:Y:S05]  /*a9f0*/  BSYNC B0 ;  /* 0x0000000000007941 */ /* 0x000fea0003800000 */
.L_x_5581:
[----:B------:R-:W-:-:S04]  /*aa00*/  IMAD R5, R15, R20, -R5 ;  /* 0x000000140f057224 */ /* 0x000fc800078e0a05 */
[----:B------:R-:W-:-:S05]  /*aa10*/  IMAD.IADD R5, R5, 0x1, -R2 ;  /* 0x0000000105057824 */ /* 0x000fca00078e0a02 */
[----:B------:R-:W-:Y:S02]  /*aa20*/  VIADDMNMX R6, R5, R20, R6, PT ;  /* 0x0000001405067246 */ /* 0x000fe40003800106 */
[----:B------:R-:W-:-:S07]  /*aa30*/  VIMNMX R14, R14, R5, !PT ;  /* 0x000000050e0e7248 */ /* 0x000fce0007fe0100 */
.L_x_5580:
        /* <DEDUP_REMOVED lines=8> */
[----:B------:R-:W-:Y:S02]  /*aac0*/  ISETP.GT.AND P3, PT, R14, RZ, P2 ;  /* 0x000000ff0e00720c */ /* 0x000fe40001764270 */
        /* <DEDUP_REMOVED lines=9> */
[----:B------:R-:W-:-:S02]  /*ab60*/  ISETP.LT.OR P4, PT, R6, 0x9, P4 ;  /* 0x000000090600780c */ /* 0x000fc40002781670 */
[----:B------:R-:W-:Y:S02]  /*ab70*/  FMNMX.FTZ R5, R169, R8, !PT ;  /* 0x00000008a9057209 */ /* 0x000fe40007810000 */
[----:B------:R-:W-:Y:S02]  /*ab80*/  FSEL R159, R159, -INF , !P5 ;  /* 0xff8000009f9f7808 */ /* 0x000fe40006800000 */
[----:B------:R-:W-:Y:S02]  /*ab90*/  FMNMX.FTZ R8, R172, R5, !PT ;  /* 0x00000005ac087209 */ /* 0x000fe40007810000 */
[----:B------:R-:W-:Y:S02]  /*aba0*/  ISETP.GT.AND P5, PT, R14, 0x11, P2 ;  /* 0x000000110e00780c */ /* 0x000fe400017a4270 */
[----:B------:R-:W-:Y:S02]  /*abb0*/  FMNMX.FTZ R5, R173, R8, !PT ;  /* 0x00000008ad057209 */ /* 0x000fe40007810000 */
[----:B------:R-:W-:-:S02]  /*abc0*/  FSEL R158, R158, -INF , !P4 ;  /* 0xff8000009e9e7808 */ /* 0x000fc40006000000 */
        /* <DEDUP_REMOVED lines=8> */
[----:B------:R-:W-:Y:S01]  /*ac50*/  ISETP.GT.AND P5, PT, R14, 0x20, P2 ;  /* 0x000000200e00780c */ /* 0x000fe200017a4270 */
[----:B------:R-:W0:Y:S01]  /*ac60*/  SHFL.BFLY PT, R5, R8, 0x2, 0x1f ;  /* 0x0c401f0008057f89 */ /* 0x000e2200000e0000 */
[----:B------:R-:W-:Y:S02]  /*ac70*/  FSEL R162, R162, -INF , !P4 ;  /* 0xff800000a2a27808 */ /* 0x000fe40006000000 */
[----:B------:R-:W-:Y:S02]  /*ac80*/  ISETP.LT.OR P5, PT, R6, 0x21, P5 ;  /* 0x000000210600780c */ /* 0x000fe40002fa1670 */
[----:B------:R-:W-:-:S02]  /*ac90*/  ISETP.GT.AND P4, PT, R14, 0x19, P2 ;  /* 0x000000190e00780c */ /* 0x000fc40001784270 */
[----:B------:R-:W-:Y:S02]  /*aca0*/  FSEL R170, R170, -INF , !P5 ;  /* 0xff800000aaaa7808 */ /* 0x000fe40006800000 */
[----:B------:R-:W-:-:S04]  /*acb0*/  ISETP.LT.OR P4, PT, R6, 0x1a, P4 ;  /* 0x0000001a0600780c */ /* 0x000fc80002781670 */
[----:B------:R-:W-:Y:S02]  /*acc0*/  FSEL R167, R167, -INF , !P4 ;  /* 0xff800000a7a77808 */ /* 0x000fe40006000000 */
[----:B------:R-:W-:-:S04]  /*acd0*/  ISETP.GT.AND P4, PT, R14, 0x28, P2 ;  /* 0x000000280e00780c */ /* 0x000fc80001784270 */
[----:B------:R-:W-:-:S04]  /*ace0*/  ISETP.LT.OR P4, PT, R6, 0x29, P4 ;  /* 0x000000290600780c */ /* 0x000fc80002781670 */
[----:B------:R-:W-:Y:S02]  /*acf0*/  FSEL R174, R174, -INF , !P4 ;  /* 0xff800000aeae7808 */ /* 0x000fe40006000000 */
[----:B0-----:R-:W-:Y:S02]  /*ad00*/  FMNMX.FTZ R9, R8, R5, !PT ;  /* 0x0000000508097209 */ /* 0x001fe40007810000 */
[----:B------:R-:W-:-:S03]  /*ad10*/  ISETP.GT.AND P4, PT, R14, 0x30, P2 ;  /* 0x000000300e00780c */ /* 0x000fc60001784270 */
[----:B------:R-:W0:Y:S01]  /*ad20*/  SHFL.BFLY PT, R20, R9, 0x1, 0x1f ;  /* 0x0c201f0009147f89 */ /* 0x000e2200000e0000 */
[----:B------:R-:W-:-:S04]  /*ad30*/  ISETP.LT.OR P4, PT, R6, 0x31, P4 ;  /* 0x000000310600780c */ /* 0x000fc80002781670 */
[----:B------:R-:W-:Y:S02]  /*ad40*/  FSEL R178, R178, -INF , !P4 ;  /* 0xff800000b2b27808 */ /* 0x000fe40006000000 */
[----:B------:R-:W-:-:S04]  /*ad50*/  ISETP.GT.AND P4, PT, R14, 0x38, P2 ;  /* 0x000000380e00780c */ /* 0x000fc80001784270 */
[----:B------:R-:W-:-:S04]  /*ad60*/  ISETP.LT.OR P4, PT, R6, 0x39, P4 ;  /* 0x000000390600780c */ /* 0x000fc80002781670 */
[----:B------:R-:W-:Y:S02]  /*ad70*/  FSEL R182, R182, -INF , !P4 ;  /* 0xff800000b6b67808 */ /* 0x000fe40006000000 */
[----:B0-----:R-:W-:Y:S02]  /*ad80*/  FMNMX.FTZ R5, R9, R20, !PT ;  /* 0x0000001409057209 */ /* 0x001fe40007810000 */
[----:B------:R-:W-:Y:S02]  /*ad90*/  FSEL R9, R154, -INF , !P3 ;  /* 0xff8000009a097808 */ /* 0x000fe40005800000 */
[----:B------:R-:W-:Y:S01]  /*ada0*/  ISETP.GT.AND P3, PT, R14, 0x18, P2 ;  /* 0x000000180e00780c */ /* 0x000fe20001764270 */
[----:B------:R-:W-:Y:S01]  /*adb0*/  FMUL.FTZ R20, R5, UR10 ;  /* 0x0000000a05147c20 */ /* 0x000fe20008410000 */
[----:B------:R-:W-:Y:S02]  /*adc0*/  FMNMX.FTZ R8, R9, R12, !PT ;  /* 0x0000000c09087209 */ /* 0x000fe40007810000 */
[----:B------:R-:W-:-:S02]  /*add0*/  ISETP.LT.OR P3, PT, R6, 0x19, P3 ;  /* 0x000000190600780c */ /* 0x000fc40001f61670 */
[----:B------:R-:W-:Y:S02]  /*ade0*/  FMNMX.FTZ R15, R155, R8, !PT ;  /* 0x000000089b0f7209 */ /* 0x000fe40007810000 */
[----:B------:R-:W-:Y:S02]  /*adf0*/  FSETP.NEU.FTZ.AND P5, PT, R5, -INF , PT ;  /* 0xff8000000500780b */ /* 0x000fe40003fbd000 */
[----:B------:R-:W-:Y:S02]  /*ae00*/  FMNMX.FTZ R8, R158, R15, !PT ;  /* 0x0000000f9e087209 */ /* 0x000fe40007810000 */
[----:B------:R-:W-:Y:S02]  /*ae10*/  FSEL R166, R166, -INF , !P3 ;  /* 0xff800000a6a67808 */ /* 0x000fe40005800000 */
[----:B------:R-:W-:Y:S02]  /*ae20*/  FMNMX.FTZ R15, R159, R8, !PT ;  /* 0x000000089f0f7209 */ /* 0x000fe40007810000 */
[----:B------:R-:W-:-:S02]  /*ae30*/  ISETP.GT.AND P3, PT, R14, 0x21, P2 ;  /* 0x000000210e00780c */ /* 0x000fc40001764270 */
[----:B------:R-:W-:Y:S02]  /*ae40*/  FMNMX.FTZ R8, R162, R15, !PT ;  /* 0x0000000fa2087209 */ /* 0x000fe40007810000 */
[----:B------:R-:W-:Y:S02]  /*ae50*/  ISETP.LT.OR P3, PT, R6, 0x22, P3 ;  /* 0x000000220600780c */ /* 0x000fe40001f61670 */
[----:B------:R-:W-:Y:S02]  /*ae60*/  FMNMX.FTZ R15, R163, R8, !PT ;  /* 0x00000008a30f7209 */ /* 0x000fe40007810000 */
[----:B------:R-:W-:Y:S02]  /*ae70*/  FSEL R8, R20, RZ, P5 ;  /* 0x000000ff14087208 */ /* 0x000fe40002800000 */
[----:B------:R-:W-:Y:S02]  /*ae80*/  FMNMX.FTZ R20, R166, R15, !PT ;  /* 0x0000000fa6147209 */ /* 0x000fe40007810000 */
[----:B------:R-:W-:Y:S01]  /*ae90*/  FSEL R171, R171, -INF , !P3 ;  /* 0xff800000abab7808 */ /* 0x000fe20005800000 */
[--C-:B------:R-:W-:Y:S01]  /*aea0*/  FFMA.FTZ R152, R152, UR10, -R8.reuse ;  /* 0x0000000a98987c23 */ /* 0x100fe20008010808 */
[----:B------:R-:W-:Y:S01]  /*aeb0*/  FMNMX.FTZ R15, R167, R20, !PT ;  /* 0x00000014a70f7209 */ /* 0x000fe20007810000 */
[--C-:B------:R-:W-:Y:S01]  /*aec0*/  FFMA.FTZ R154, R156, UR10, -R8.reuse ;  /* 0x0000000a9c9a7c23 */ /* 0x100fe20008010808 */
[----:B------:R-:W-:Y:S01]  /*aed0*/  ISETP.GT.AND P3, PT, R14, 0x29, P2 ;  /* 0x000000290e00780c */ /* 0x000fe20001764270 */
[--C-:B------:R-:W-:Y:S01]  /*aee0*/  FFMA.FTZ R156, R160, UR10, -R8.reuse ;  /* 0x0000000aa09c7c23 */ /* 0x100fe20008010808 */
[----:B------:R-:W-:Y:S01]  /*aef0*/  FMNMX.FTZ R20, R170, R15, !PT ;  /* 0x0000000faa147209 */ /* 0x000fe20007810000 */
[--C-:B------:R-:W-:Y:S01]  /*af00*/  FFMA.FTZ R15, R153, UR10, -R8.reuse ;  /* 0x0000000a990f7c23 */ /* 0x100fe20008010808 */
[----:B------:R-:W-:Y:S01]  /*af10*/  ISETP.LT.OR P3, PT, R6, 0x2a, P3 ;  /* 0x0000002a0600780c */ /* 0x000fe20001f61670 */
[----:B------:R-:W-:Y:S01]  /*af20*/  MUFU.EX2 R152, R152 ;  /* 0x0000009800987308 */ /* 0x000fe20000000800 */
[----:B------:R-:W-:Y:S01]  /*af30*/  FMNMX.FTZ R21, R171, R20, !PT ;  /* 0x00000014ab157209 */ /* 0x000fe20007810000 */
[--C-:B------:R-:W-:Y:S01]  /*af40*/  FFMA.FTZ R160, R168, UR10, -R8.reuse ;  /* 0x0000000aa8a07c23 */ /* 0x100fe20008010808 */
[----:B------:R-:W-:Y:S01]  /*af50*/  FSEL R175, R175, -INF , !P3 ;  /* 0xff800000afaf7808 */ /* 0x000fe20005800000 */
[----:B------:R-:W-:Y:S01]  /*af60*/  FFMA.FTZ R168, R180, UR10, -R8 ;  /* 0x0000000ab4a87c23 */ /* 0x000fe20008010808 */
[----:B------:R-:W-:-:S02]  /*af70*/  ISETP.GT.AND P3, PT, R14, 0x31, P2 ;  /* 0x000000310e00780c */ /* 0x000fc40001764270 */
[----:B------:R-:W-:Y:S01]  /*af80*/  FMNMX.FTZ R20, R174, R21, !PT ;  /* 0x00000015ae147209 */ /* 0x000fe20007810000 */
[----:B------:R-:W-:Y:S01]  /*af90*/  MUFU.EX2 R15, R15 ;  /* 0x0000000f000f7308 */ /* 0x000fe20000000800 */
[----:B------:R-:W-:Y:S02]  /*afa0*/  ISETP.LT.OR P3, PT, R6, 0x32, P3 ;  /* 0x000000320600780c */ /* 0x000fe40001f61670 */
[----:B------:R-:W-:Y:S01]  /*afb0*/  FMNMX.FTZ R21, R175, R20, !PT ;  /* 0x00000014af157209 */ /* 0x000fe20007810000 */
[--C-:B------:R-:W-:Y:S01]  /*afc0*/  FFMA.FTZ R20, R172, UR10, -R8.reuse ;  /* 0x0000000aac147c23 */ /* 0x100fe20008010808 */
[----:B------:R-:W-:Y:S02]  /*afd0*/  ISETP.GT.AND P2, PT, R14, 0x39, P2 ;  /* 0x000000390e00780c */ /* 0x000fe40001744270 */
[----:B------:R-:W-:Y:S01]  /*afe0*/  FSEL R179, R179, -INF , !P3 ;  /* 0xff800000b3b37808 */ /* 0x000fe20005800000 */
[----:B------:R-:W-:Y:S01]  /*aff0*/  MUFU.EX2 R154, R154 ;  /* 0x0000009a009a7308 */ /* 0x000fe20000000800 */
[----:B------:R-:W-:Y:S01]  /*b000*/  FMNMX.FTZ R14, R178, R21, !PT ;  /* 0x00000015b20e7209 */ /* 0x000fe20007810000 */
[--C-:B------:R-:W-:Y:S01]  /*b010*/  FFMA.FTZ R21, R157, UR10, -R8.reuse ;  /* 0x0000000a9d157c23 */ /* 0x100fe20008010808 */
[----:B------:R-:W-:Y:S01]  /*b020*/  ISETP.LT.OR P2, PT, R6, 0x3a, P2 ;  /* 0x0000003a0600780c */ /* 0x000fe20001741670 */
[--C-:B------:R-:W-:Y:S01]  /*b030*/  FFMA.FTZ R157, R165, UR10, -R8.reuse ;  /* 0x0000000aa59d7c23 */ /* 0x100fe20008010808 */
[----:B------:R-:W-:Y:S01]  /*b040*/  FMNMX.FTZ R153, R179, R14, !PT ;  /* 0x0000000eb3997209 */ /* 0x000fe20007810000 */
[--C-:B------:R-:W-:Y:S01]  /*b050*/  FFMA.FTZ R14, R164, UR10, -R8.reuse ;  /* 0x0000000aa40e7c23 */ /* 0x100fe20008010808 */
[----:B------:R-:W-:Y:S01]  /*b060*/  FSEL R183, R183, -INF , !P2 ;  /* 0xff800000b7b77808 */ /* 0x000fe20005000000 */
[----:B------:R-:W-:Y:S01]  /*b070*/  MUFU.EX2 R21, R21 ;  /* 0x0000001500157308 */ /* 0x000fe20000000800 */
[----:B------:R-:W-:Y:S01]  /*b080*/  FMNMX.FTZ R6, R182, R153, !PT ;  /* 0x00000099b6067209 */ /* 0x000fe20007810000 */
[--C-:B------:R-:W-:Y:S01]  /*b090*/  FFMA.FTZ R153, R161, UR10, -R8.reuse ;  /* 0x0000000aa1997c23 */ /* 0x100fe20008010808 */
[----:B------:R-:W-:Y:S01]  /*b0a0*/  FSEL R164, R5, RZ, P5 ;  /* 0x000000ff05a47208 */ /* 0x000fe20002800000 */
[----:B------:R-:W-:Y:S01]  /*b0b0*/  FFMA.FTZ R165, R173, UR10, -R8 ;  /* 0x0000000aada57c23 */ /* 0x000fe20008010808 */
[----:B------:R-:W-:Y:S01]  /*b0c0*/  FMNMX.FTZ R6, R183, R6, !PT ;  /* 0x00000006b7067209 */ /* 0x000fe20007810000 */
[----:B------:R-:W-:-:S02]  /*b0d0*/  IMAD.MOV R173, RZ, RZ, -R17 ;  /* 0x000000ffffad7224 */ /* 0x000fc400078e0a11 */
[--C-:B------:R-:W-:Y:S01]  /*b0e0*/  FFMA.FTZ R161, R169, UR10, -R8.reuse ;  /* 0x0000000aa9a17c23 */ /* 0x100fe20008010808 */
[----:B------:R-:W-:Y:S01]  /*b0f0*/  FADD.FTZ R164, -R164, R13 ;  /* 0x0000000da4a47221 */ /* 0x000fe20000010100 */
[----:B------:R-:W-:Y:S01]  /*b100*/  MUFU.EX2 R156, R156 ;  /* 0x0000009c009c7308 */ /* 0x000fe20000000800 */
[----:B------:R-:W0:Y:S01]  /*b110*/  SHFL.BFLY PT, R205, R6, 0x2, 0x1f ;  /* 0x0c401f0006cd7f89 */ /* 0x000e2200000e0000 */
[----:B------:R-:W-:Y:S01]  /*b120*/  ISETP.NE.AND P3, PT, R2, R173, PT ;  /* 0x000000ad0200720c */ /* 0x000fe20003f65270 */
[----:B------:R-:W-:Y:S01]  /*b130*/  FMUL.FTZ R13, R164, UR10 ;  /* 0x0000000aa40d7c20 */ /* 0x000fe20008410000 */
[--C-:B------:R-:W-:Y:S01]  /*b140*/  FFMA.FTZ R164, R176, UR10, -R8.reuse ;  /* 0x0000000ab0a47c23 */ /* 0x100fe20008010808 */
[--C-:B------:R-:W-:Y:S01]  /*b150*/  FFMA.FTZ R169, R177, UR10, -R8.reuse ;  /* 0x0000000ab1a97c23 */ /* 0x100fe20008010808 */
[----:B------:R-:W-:Y:S01]  /*b160*/  FFMA.FTZ R173, R181, UR10, -R8 ;  /* 0x0000000ab5ad7c23 */ /* 0x000fe20008010808 */
[----:B------:R-:W-:Y:S01]  /*b170*/  IMAD.U32 R181, RZ, RZ, UR21 ;  /* 0x00000015ffb57e24 */ /* 0x000fe2000f8e00ff */
[----:B------:R-:W-:Y:S08]  /*b180*/  MUFU.EX2 R153, R153 ;  /* 0x0000009900997308 */ /* 0x000ff00000000800 */
[----:B------:R-:W1:Y:S08]  /*b190*/  MUFU.EX2 R13, R13 ;  /* 0x0000000d000d7308 */ /* 0x000e700000000800 */
[----:B------:R-:W2:Y:S01]  /*b1a0*/  MUFU.EX2 R14, R14 ;  /* 0x0000000e000e7308 */ /* 0x000ea20000000800 */
[----:B0-----:R-:W-:-:S05]  /*b1b0*/  FMNMX.FTZ R205, R6, R205, !PT ;  /* 0x000000cd06cd7209 */ /* 0x001fca0007810000 */
[----:B------:R-:W0:Y:S02]  /*b1c0*/  SHFL.BFLY PT, R6, R205, 0x1, 0x1f ;  /* 0x0c201f00cd067f89 */ /* 0x000e2400000e0000 */
[----:B------:R-:W3:Y:S01]  /*b1d0*/  MUFU.EX2 R157, R157 ;  /* 0x0000009d009d7308 */ /* 0x000ee20000000800 */
[----:B-1----:R-:W-:Y:S01]  /*b1e0*/  FFMA.FTZ R172, R13, R3, R152 ;  /* 0x000000030dac7223 */ /* 0x002fe20000010098 */
[----:B------:R-:W-:Y:S01]  /*b1f0*/  F2FP.F16.F32.PACK_AB R152, R15, R152 ;  /* 0x000000980f98723e */ /* 0x000fe200000000ff */
[-C--:B------:R-:W-:Y:S01]  /*b200*/  FMUL.FTZ R24, R24, R13.reuse ;  /* 0x0000000d18187220 */ /* 0x080fe20000410000 */
[-C--:B------:R-:W-:Y:S01]  /*b210*/  FMUL.FTZ R25, R25, R13.reuse ;  /* 0x0000000d19197220 */ /* 0x080fe20000410000 */
[----:B------:R-:W-:Y:S01]  /*b220*/  FADD.FTZ R3, R15, R172 ;  /* 0x000000ac0f037221 */ /* 0x000fe20000010000 */
[-C--:B------:R-:W-:Y:S01]  /*b230*/  FMUL.FTZ R28, R28, R13.reuse ;  /* 0x0000000d1c1c7220 */ /* 0x080fe20000410000 */
[-C--:B------:R-:W-:Y:S01]  /*b240*/  FMUL.FTZ R29, R29, R13.reuse ;  /* 0x0000000d1d1d7220 */ /* 0x080fe20000410000 */
[----:B------:R-:W1:Y:S01]  /*b250*/  MUFU.EX2 R160, R160 ;  /* 0x000000a000a07308 */ /* 0x000e620000000800 */
[----:B------:R-:W-:Y:S01]  /*b260*/  FADD.FTZ R8, R154, R3 ;  /* 0x000000039a087221 */ /* 0x000fe20000010000 */
[----:B------:R-:W-:Y:S01]  /*b270*/  F2FP.F16.F32.PACK_AB R154, R21, R154 ;  /* 0x0000009a159a723e */ /* 0x000fe200000000ff */
[-C--:B------:R-:W-:Y:S01]  /*b280*/  FMUL.FTZ R32, R32, R13.reuse ;  /* 0x0000000d20207220 */ /* 0x080fe20000410000 */
[----:B------:R-:W-:Y:S01]  /*b290*/  FMUL.FTZ R33, R33, R13 ;  /* 0x0000000d21217220 */ /* 0x000fe20000410000 */
[----:B------:R-:W-:Y:S01]  /*b2a0*/  FADD.FTZ R177, R21, R8 ;  /* 0x0000000815b17221 */ /* 0x000fe20000010000 */
[----:B------:R-:W-:-:S02]  /*b2b0*/  @!P3 IMAD R8, R181, 0x40, R16 ;  /* 0x00000040b508b824 */ /* 0x000fc400078e0210 */
[-C--:B------:R-:W-:Y:S01]  /*b2c0*/  FMUL.FTZ R36, R36, R13.reuse ;  /* 0x0000000d24247220 */ /* 0x080fe20000410000 */
[----:B------:R-:W4:Y:S01]  /*b2d0*/  MUFU.EX2 R161, R161 ;  /* 0x000000a100a17308 */ /* 0x000f220000000800 */
[----:B------:R-:W-:Y:S01]  /*b2e0*/  FADD.FTZ R172, R156, R177 ;  /* 0x000000b19cac7221 */ /* 0x000fe20000010000 */
[----:B------:R-:W-:Y:S01]  /*b2f0*/  F2FP.F16.F32.PACK_AB R156, R153, R156 ;  /* 0x0000009c999c723e */ /* 0x000fe200000000ff */
[-C--:B------:R-:W-:Y:S01]  /*b300*/  FMUL.FTZ R37, R37, R13.reuse ;  /* 0x0000000d25257220 */ /* 0x080fe20000410000 */
[-C--:B------:R-:W-:Y:S01]  /*b310*/  FMUL.FTZ R40, R40, R13.reuse ;  /* 0x0000000d28287220 */ /* 0x080fe20000410000 */
[----:B------:R-:W-:Y:S01]  /*b320*/  FADD.FTZ R177, R153, R172 ;  /* 0x000000ac99b17221 */ /* 0x000fe20000010000 */
[----:B0-----:R-:W-:Y:S01]  /*b330*/  FMNMX.FTZ R6, R205, R6, !PT ;  /* 0x00000006cd067209 */ /* 0x001fe20007810000 */
[-C--:B------:R-:W-:Y:S01]  /*b340*/  FMUL.FTZ R41, R41, R13.reuse ;  /* 0x0000000d29297220 */ /* 0x080fe20000410000 */
[----:B------:R-:W0:Y:S01]  /*b350*/  MUFU.EX2 R20, R20 ;  /* 0x0000001400147308 */ /* 0x000e220000000800 */
[----:B------:R-:W-:Y:S01]  /*b360*/  @!P3 LEA R172, R8, UR46, 0x2 ;  /* 0x0000002e08acbc11 */ /* 0x000fe2000f8e10ff */
[----:B--2---:R-:W-:Y:S01]  /*b370*/  FADD.FTZ R8, R14, R177 ;  /* 0x000000b10e087221 */ /* 0x004fe20000010000 */
[C---:B------:R-:W-:Y:S01]  /*b380*/  FMUL.FTZ R176, R6.reuse, UR10 ;  /* 0x0000000a06b07c20 */ /* 0x040fe20008410000 */
[----:B------:R-:W-:Y:S01]  /*b390*/  FSETP.NEU.FTZ.AND P2, PT, R6, -INF , PT ;  /* 0xff8000000600780b */ /* 0x000fe20003f5d000 */
[-C--:B------:R-:W-:Y:S01]  /*b3a0*/  FMUL.FTZ R44, R44, R13.reuse ;  /* 0x0000000d2c2c7220 */ /* 0x080fe20000410000 */
[----:B---3--:R-:W-:Y:S01]  /*b3b0*/  FADD.FTZ R181, R157, R8 ;  /* 0x000000089db57221 */ /* 0x008fe20000010000 */
[----:B------:R-:W-:Y:S01]  /*b3c0*/  @!P3 STS [R172+0x28800], R13 ;  /* 0x0288000dac00b388 */ /* 0x000fe20000000800 */
[----:B------:R-:W-:Y:S01]  /*b3d0*/  FSEL R176, R176, RZ, P2 ;  /* 0x000000ffb0b07208 */ /* 0x000fe20001000000 */
[----:B------:R-:W2:Y:S01]  /*b3e0*/  MUFU.EX2 R165, R165 ;  /* 0x000000a500a57308 */ /* 0x000ea20000000800 */
[----:B------:R-:W-:Y:S01]  /*b3f0*/  FSEL R3, R6, RZ, P2 ;  /* 0x000000ff06037208 */ /* 0x000fe20001000000 */
[-C--:B------:R-:W-:Y:S01]  /*b400*/  FMUL.FTZ R45, R45, R13.reuse ;  /* 0x0000000d2d2d7220 */ /* 0x080fe20000410000 */
[-C--:B------:R-:W-:Y:S01]  /*b410*/  FMUL.FTZ R48, R48, R13.reuse ;  /* 0x0000000d30307220 */ /* 0x080fe20000410000 */
[----:B------:R-:W-:Y:S01]  /*b420*/  FFMA.FTZ R177, R162, UR10, -R176 ;  /* 0x0000000aa2b17c23 */ /* 0x000fe200080108b0 */
[----:B-1----:R-:W-:Y:S01]  /*b430*/  FADD.FTZ R162, R160, R181 ;  /* 0x000000b5a0a27221 */ /* 0x002fe20000010000 */
[----:B------:R-:W-:Y:S01]  /*b440*/  FADD.FTZ R3, -R3, R12 ;  /* 0x0000000c03037221 */ /* 0x000fe20000010100 */
[----:B------:R-:W-:Y:S01]  /*b450*/  FFMA.FTZ R9, R9, UR10, -R176 ;  /* 0x0000000a09097c23 */ /* 0x000fe200080108b0 */
[----:B------:R-:W1:Y:S01]  /*b460*/  MUFU.EX2 R164, R164 ;  /* 0x000000a400a47308 */ /* 0x000e620000000800 */
[----:B----4-:R-:W-:Y:S01]  /*b470*/  FADD.FTZ R205, R161, R162 ;  /* 0x000000a2a1cd7221 */ /* 0x010fe20000010000 */
[----:B------:R-:W-:Y:S01]  /*b480*/  FMUL.FTZ R3, R3, UR10 ;  /* 0x0000000a03037c20 */ /* 0x000fe20008410000 */
[--C-:B------:R-:W-:Y:S01]  /*b490*/  FFMA.FTZ R155, R155, UR10, -R176.reuse ;  /* 0x0000000a9b9b7c23 */ /* 0x100fe200080108b0 */
[--C-:B------:R-:W-:Y:S01]  /*b4a0*/  FFMA.FTZ R158, R158, UR10, -R176.reuse ;  /* 0x0000000a9e9e7c23 */ /* 0x100fe200080108b0 */
[----:B0-----:R-:W-:Y:S01]  /*b4b0*/  FADD.FTZ R162, R20, R205 ;  /* 0x000000cd14a27221 */ /* 0x001fe20000010000 */
[--C-:B------:R-:W-:Y:S01]  /*b4c0*/  FFMA.FTZ R159, R159, UR10, -R176.reuse ;  /* 0x0000000a9f9f7c23 */ /* 0x100fe200080108b0 */
[--C-:B------:R-:W-:Y:S01]  /*b4d0*/  FFMA.FTZ R181, R170, UR10, -R176.reuse ;  /* 0x0000000aaab57c23 */ /* 0x100fe200080108b0 */
[----:B------:R-:W0:Y:S01]  /*b4e0*/  MUFU.EX2 R169, R169 ;  /* 0x000000a900a97308 */ /* 0x000e220000000800 */
[--C-:B------:R-:W-:Y:S01]  /*b4f0*/  FFMA.FTZ R163, R163, UR10, -R176.reuse ;  /* 0x0000000aa3a37c23 */ /* 0x100fe200080108b0 */
[--C-:B------:R-:W-:Y:S01]  /*b500*/  FFMA.FTZ R180, R166, UR10, -R176.reuse ;  /* 0x0000000aa6b47c23 */ /* 0x100fe200080108b0 */
[--C-:B------:R-:W-:Y:S01]  /*b510*/  FFMA.FTZ R167, R167, UR10, -R176.reuse ;  /* 0x0000000aa7a77c23 */ /* 0x100fe200080108b0 */
[----:B------:R-:W-:Y:S01]  /*b520*/  F2FP.F16.F32.PACK_AB R160, R161, R160 ;  /* 0x000000a0a1a0723e */ /* 0x000fe200000000ff */
[--C-:B------:R-:W-:Y:S01]  /*b530*/  FFMA.FTZ R171, R171, UR10, -R176.reuse ;  /* 0x0000000aabab7c23 */ /* 0x100fe200080108b0 */
[--C-:B------:R-:W-:Y:S01]  /*b540*/  FFMA.FTZ R174, R174, UR10, -R176.reuse ;  /* 0x0000000aaeae7c23 */ /* 0x100fe200080108b0 */
[--C-:B------:R-:W-:Y:S01]  /*b550*/  FFMA.FTZ R175, R175, UR10, -R176.reuse ;  /* 0x0000000aafaf7c23 */ /* 0x100fe200080108b0 */
[----:B------:R-:W-:Y:S01]  /*b560*/  MUFU.EX2 R168, R168 ;  /* 0x000000a800a87308 */ /* 0x000fe20000000800 */
[--C-:B------:R-:W-:Y:S01]  /*b570*/  FFMA.FTZ R178, R178, UR10, -R176.reuse ;  /* 0x0000000ab2b27c23 */ /* 0x100fe200080108b0 */
[--C-:B------:R-:W-:Y:S01]  /*b580*/  FFMA.FTZ R179, R179, UR10, -R176.reuse ;  /* 0x0000000ab3b37c23 */ /* 0x100fe200080108b0 */
[--C-:B------:R-:W-:Y:S01]  /*b590*/  FFMA.FTZ R182, R182, UR10, -R176.reuse ;  /* 0x0000000ab6b67c23 */ /* 0x100fe200080108b0 */
[----:B------:R-:W-:Y:S01]  /*b5a0*/  FFMA.FTZ R176, R183, UR10, -R176 ;  /* 0x0000000ab7b07c23 */ /* 0x000fe200080108b0 */
        /* <DEDUP_REMOVED lines=24> */
[----:B-1----:R-:W-:Y:S01]  /*b730*/  FADD.FTZ R162, R164, R3 ;  /* 0x00000003a4a27221 */ /* 0x002fe20000010000 */
[----:B0-----:R-:W-:Y:S01]  /*b740*/  F2FP.F16.F32.PACK_AB R164, R169, R164 ;  /* 0x000000a4a9a4723e */ /* 0x001fe200000000ff */
        /* <DEDUP_REMOVED lines=51> */
[C---:B--2---:R-:W-:Y:S01]  /*ba80*/  FADD.FTZ R172, R14.reuse, R15 ;  /* 0x0000000f0eac7221 */ /* 0x044fe20000010000 */
[----:B------:R-:W-:Y:S01]  /*ba90*/  F2FP.F16.F32.PACK_AB R157, R14, R177 ;  /* 0x000000b10e9d723e */ /* 0x000fe200000000ff */
[-C--:B------:R-:W-:Y:S01]  /*baa0*/  FMUL.FTZ R148, R148, R13.reuse ;  /* 0x0000000d94947220 */ /* 0x080fe20000410000 */
[----:B------:R-:W-:Y:S01]  /*bab0*/  FMUL.FTZ R149, R149, R13 ;  /* 0x0000000d95957220 */ /* 0x000fe20000410000 */
        /* <DEDUP_REMOVED lines=93> */
.L_x_5584:
[----:B------:R0:W2:Y:S01]  /*c090*/  SYNCS.PHASECHK.TRANS64.TRYWAIT P2, [UR25+0x28c50], R11 ;  /* 0x028c500bff0075a7 */ /* 0x0000a20008040159 */
[----:B------:R-:W-:Y:S05]  /*c0a0*/  @!P0 BRA `(.L_x_5585) ;  /* 0x0000000000048947 */ /* 0x000fea0003800000 */
[----:B------:R-:W-:Y:S01]  /*c0b0*/  BPT.TRAP 0x1 ;  /* 0x000000040000795c */ /* 0x000fe20000300000 */
.L_x_5585:
[----:B--2---:R-:W-:Y:S05]  /*c0c0*/  @P2 BRA `(.L_x_5586) ;  /* 0x0000000000082947 */ /* 0x004fea0003800000 */
[----:B------:R-:W2:Y:S02]  /*c0d0*/  SYNCS.PHASECHK.TRANS64.TRYWAIT P2, [UR25+0x28c50], R11 ;  /* 0x028c500bff0075a7 */ /* 0x000ea40008040159 */
[----:B--2---:R-:W-:Y:S05]  /*c0e0*/  @!P2 BRA `(.L_x_5587) ;  /* 0x000000b00094a947 */ /* 0x004fea0003800000 */
.L_x_5586:
[----:B------:R-:W-:Y:S01]  /*c0f0*/  ULEA UR11, UR37, UR50, 0xc ;  /* 0x00000032250b7291 */ /* 0x000fe2000f8e603f */
[----:B------:R-:W-:Y:S01]  /*c100*/  WARPGROUP.ARRIVE ;  /* 0x00000000000079c5 */ /* 0x000fe20000000000 */
[----:B------:R-:W-:Y:S01]  /*c110*/  UMOV UR7, 0x40000040 ;  /* 0x4000004000077882 */ /* 0x000fe20000000000 */
[C---:B------:R-:W-:Y:S01]  /*c120*/  ISETP.GT.AND P2, PT, R7.reuse, UR48, PT ;  /* 0x0000003007007c0c */ /* 0x040fe2000bf44270 */
[----:B--2---:R-:W-:Y:S01]  /*c130*/  @!P1 VIADD R10, R10, 0x28c60 ;  /* 0x00028c600a0a9836 */ /* 0x004fe20000000000 */
        /* <DEDUP_REMOVED lines=36> */
.L_x_5571:
[----:B------:R-:W5:Y:S01]  /*c380*/  SHFL.BFLY PT, R0, R3, 0x2, 0x1f ;  /* 0x0c401f0003007f89 */ /* 0x000f6200000e0000 */
[----:B------:R-:W-:Y:S01]  /*c390*/  IMAD.U32 R20, RZ, RZ, UR10 ;  /* 0x0000000aff147e24 */ /* 0x000fe2000f8e00ff */
[----:B------:R-:W-:Y:S02]  /*c3a0*/  UIADD3 UR39, UR39, 0x1, URZ ;  /* 0x0000000127277890 */ /* 0x000fe4000fffe03f */
        /* <DEDUP_REMOVED lines=10> */
[----:B------:R-:W5:Y:S02]  /*c450*/  SHFL.BFLY PT, R8, R9, 0x1, 0x1f ;  /* 0x0c201f0009087f89 */ /* 0x000f6400000e0000 */
[----:B------:R-:W-:Y:S02]  /*c460*/  USEL UR4, URZ, 0x1, UP0 ;  /* 0x000000013f047887 */ /* 0x000fe40008000000 */
[----:B------:R-:W-:Y:S02]  /*c470*/  USEL UR37, UR37, URZ, UP0 ;  /* 0x0000003f25257287 */ /* 0x000fe40008000000 */
[----:B------:R-:W-:Y:S01]  /*c480*/  ULOP3.LUT UR38, UR38, UR4, URZ, 0x3c, !UPT ;  /* 0x0000000426267292 */ /* 0x000fe2000f8e3c3f */
[----:B0-----:R-:W-:Y:S01]  /*c490*/  FADD.FTZ R13, R0, R7 ;  /* 0x00000007000d7221 */ /* 0x001fe20000010000 */
[----:B------:R-:W-:-:S02]  /*c4a0*/  IMAD.MOV R7, RZ, RZ, -R17 ;  /* 0x000000ffff077224 */ /* 0x000fc400078e0a11 */
[----:B-----5:R-:W-:Y:S02]  /*c4b0*/  FADD.FTZ R11, R9, R8 ;  /* 0x00000008090b7221 */ /* 0x020fe40000010000 */
[----:B------:R-:W-:Y:S02]  /*c4c0*/  FSETP.NE.FTZ.AND P1, PT, R13, RZ, PT ;  /* 0x000000ff0d00720b */ /* 0x000fe40003f35000 */
[----:B------:R-:W-:Y:S01]  /*c4d0*/  ISETP.NE.AND P0, PT, R2, R7, PT ;  /* 0x000000070200720c */ /* 0x000fe20003f05270 */
[----:B------:R-:W-:Y:S01]  /*c4e0*/  IMAD.MOV.U32 R7, RZ, RZ, RZ ;  /* 0x000000ffff077224 */ /* 0x000fe200078e00ff */
[----:B------:R-:W-:-:S09]  /*c4f0*/  FSETP.NE.FTZ.AND P2, PT, R11, RZ, PT ;  /* 0x000000ff0b00720b */ /* 0x000fd20003f55000 */
[----:B------:R-:W3:Y:S01]  /*c500*/  @P1 MUFU.RCP R7, R13 ;  /* 0x0000000d00071308 */ /* 0x000ee20000001000 */
[----:B------:R-:W-:Y:S01]  /*c510*/  @P1 FMUL.FTZ R20, R20, 0.69314718246459960938 ;  /* 0x3f31721814141820 */ /* 0x000fe20000410000 */
[----:B------:R-:W-:Y:S02]  /*c520*/  @!P0 IMAD R0, R3, 0x40, R16 ;  /* 0x0000004003008824 */ /* 0x000fe400078e0210 */
[----:B------:R-:W-:-:S03]  /*c530*/  IMAD.MOV.U32 R3, RZ, RZ, -0x800000 ;  /* 0xff800000ff037424 */ /* 0x000fc600078e00ff */
[----:B------:R-:W-:Y:S01]  /*c540*/  @!P0 LEA R9, R0, UR46, 0x2 ;  /* 0x0000002e00098c11 */ /* 0x000fe2000f8e10ff */
[----:B------:R-:W-:Y:S01]  /*c550*/  @P2 MUFU.RCP R4, R11 ;  /* 0x0000000b00042308 */ /* 0x000fe20000001000 */
[----:B------:R-:W-:-:S07]  /*c560*/  IMAD.MOV.U32 R0, RZ, RZ, -0x800000 ;  /* 0xff800000ff007424 */ /* 0x000fce00078e00ff */
[----:B------:R-:W0:Y:S01]  /*c570*/  @P1 MUFU.LG2 R13, R13 ;  /* 0x0000000d000d1308 */ /* 0x000e220000000c00 */
[-C--:B---3--:R-:W-:Y:S01]  /*c580*/  FMUL.FTZ R170, R24, R7.reuse ;  /* 0x0000000718aa7220 */ /* 0x088fe20000410000 */
[-C--:B------:R-:W-:Y:S01]  /*c590*/  FMUL.FTZ R14, R25, R7.reuse ;  /* 0x00000007190e7220 */ /* 0x080fe20000410000 */
[-C--:B------:R-:W-:Y:S01]  /*c5a0*/  FMUL.FTZ R169, R28, R7.reuse ;  /* 0x000000071ca97220 */ /* 0x080fe20000410000 */
[-C--:B------:R-:W-:Y:S01]  /*c5b0*/  FMUL.FTZ R12, R29, R7.reuse ;  /* 0x000000071d0c7220 */ /* 0x080fe20000410000 */
[-C--:B-12-4-:R-:W-:Y:S01]  /*c5c0*/  FMUL.FTZ R167, R32, R7.reuse ;  /* 0x0000000720a77220 */ /* 0x096fe20000410000 */
        /* <DEDUP_REMOVED lines=60> */
[----:B------:R-:W-:-:S02]  /*c990*/  IMAD.U32 R24, RZ, RZ, UR10 ;  /* 0x0000000aff187e24 */ /* 0x000fc4000f8e00ff */
[----:B0-----:R-:W-:Y:S01]  /*c9a0*/  @P1 FMUL.FTZ R13, R13, 0.69314718246459960938 ;  /* 0x3f3172180d0d1820 */ /* 0x001fe20000410000 */
[-C--:B------:R-:W-:Y:S01]  /*c9b0*/  FMUL.FTZ R26, R26, R4.reuse ;  /* 0x000000041a1a7220 */ /* 0x080fe20000410000 */
[----:B------:R0:W-:Y:S01]  /*c9c0*/  @!P0 STS [R9+0x28820], R4 ;  /* 0x0288200409008388 */ /* 0x0001e20000000800 */
[----:B------:R-:W-:Y:S01]  /*c9d0*/  @P2 FMUL.FTZ R24, R24, 0.69314718246459960938 ;  /* 0x3f31721818182820 */ /* 0x000fe20000410000 */
[----:B------:R-:W-:Y:S01]  /*c9e0*/  PLOP3.LUT P0, PT, PT, PT, PT, 0x8, 0x0 ;  /* 0x000000000000781c */ /* 0x000fe20003f0e170 */
[-C--:B------:R-:W-:Y:S01]  /*c9f0*/  FMUL.FTZ R27, R27, R4.reuse ;  /* 0x000000041b1b7220 */ /* 0x080fe20000410000 */
[-C--:B------:R-:W-:Y:S01]  /*ca00*/  FMUL.FTZ R30, R30, R4.reuse ;  /* 0x000000041e1e7220 */ /* 0x080fe20000410000 */
[-C--:B------:R-:W-:Y:S01]  /*ca10*/  FMUL.FTZ R31, R31, R4.reuse ;  /* 0x000000041f1f7220 */ /* 0x080fe20000410000 */
[----:B-1----:R1:W2:Y:S01]  /*ca20*/  @P2 MUFU.LG2 R7, R11 ;  /* 0x0000000b00072308 */ /* 0x0022a20000000c00 */
        /* <DEDUP_REMOVED lines=16> */
[----:B--2---:R-:W-:Y:S01]  /*cb30*/  @P2 FMUL.FTZ R7, R7, 0.69314718246459960938 ;  /* 0x3f31721807072820 */ /* 0x004fe20000410000 */
        /* <DEDUP_REMOVED lines=47> */
.L_x_5504:
[----:B------:R-:W0:Y:S08]  /*ce30*/  S2UR UR4, SR_CgaCtaId ;  /* 0x00000000000479c3 */ /* 0x000e300000008800 */
[----:B------:R-:W-:Y:S06]  /*ce40*/  BAR.SYNC.DEFER_BLOCKING 0x5, 0x180 ;  /* 0x0146000000007b1d */ /* 0x000fec0000010000 */
[----:B------:R-:W-:Y:S01]  /*ce50*/  UMOV UR46, 0x400 ;  /* 0x00000400002e7882 */ /* 0x000fe20000000000 */
[----:B------:R-:W-:Y:S01]  /*ce60*/  BSSY B0, `(.L_x_5589) ;  /* 0x00002f2000007945 */ /* 0x000fe20003800000 */
[----:B0-----:R-:W-:-:S09]  /*ce70*/  ULEA UR46, UR4, UR46, 0x18 ;  /* 0x0000002e042e7291 */ /* 0x001fd2000f8ec03f */
[----:B------:R-:W0:Y:S02]  /*ce80*/  LDS.128 R4, [UR46+0x28cd0] ;  /* 0x028cd02eff047984 */ /* 0x000e240008000c00 */
[----:B0-----:R-:W-:Y:S02]  /*ce90*/  R2UR UR5, R5 ;  /* 0x00000000050572ca */ /* 0x001fe400000e0000 */
[----:B------:R-:W-:Y:S02]  /*cea0*/  R2UR UR7, R6 ;  /* 0x00000000060772ca */ /* 0x000fe400000e0000 */
        /* <DEDUP_REMOVED lines=46> */
[----:B------:R-:W-:Y:S01]  /*d190*/  SHF.R.U64 R7, R7, 0x3, RZ ;  /* 0x0000000307077819 */ /* 0x000fe200000012ff */
[--C-:B------:R-:W-:Y:S01]  /*d1a0*/  IMAD.X R91, RZ, RZ, R5.reuse, P2 ;  /* 0x000000ffff5b7224 */ /* 0x100fe200010e0605 */
[C---:B------:R-:W-:Y:S01]  /*d1b0*/  IADD3 R207, P0, R4.reuse, 0x4020, RZ ;  /* 0x0000402004cf7810 */ /* 0x040fe20007f1e0ff */
[--C-:B------:R-:W-:Y:S01]  /*d1c0*/  IMAD.X R95, RZ, RZ, R5.reuse, P1 ;  /* 0x000000ffff5f7224 */ /* 0x100fe200008e0605 */
[C---:B------:R-:W-:Y:S01]  /*d1d0*/  IADD3 R102, P4, R4.reuse, 0x4040, RZ ;  /* 0x0000404004667810 */ /* 0x040fe20007f9e0ff */
[----:B------:R-:W-:Y:S01]  /*d1e0*/  UIMAD.WIDE UR8, UR43, 0x4, UR8 ;  /* 0x000000042b0878a5 */ /* 0x000fe2000f8e0208 */
        /* <DEDUP_REMOVED lines=14> */
[----:B------:R-:W-:-:S02]  /*d2d0*/  LOP3.LUT R6, R175, 0x380, RZ, 0xc0, !PT ;  /* 0x00000380af067812 */ /* 0x000fc400078ec0ff */
[----:B------:R-:W-:Y:S02]  /*d2e0*/  SHF.R.U64 R7, R7, 0x3, RZ ;  /* 0x0000000307077819 */ /* 0x000fe400000012ff */
[----:B------:R-:W-:Y:S02]  /*d2f0*/  SHF.R.U64 R6, R6, 0x3, RZ ;  /* 0x0000000306067819 */ /* 0x000fe400000012ff */
[----:B------:R-:W-:Y:S02]  /*d300*/  LOP3.LUT R24, R7, R24, RZ, 0x3c, !PT ;  /* 0x0000001807187212 */ /* 0x000fe400078e3cff */
[----:B------:R-:W-:Y:S02]  /*d310*/  LOP3.LUT R7, R40, 0x380, RZ, 0xc0, !PT ;  /* 0x0000038028077812 */ /* 0x000fe400078ec0ff */
[----:B------:R-:W-:Y:S02]  /*d320*/  LOP3.LUT R20, R6, R175, RZ, 0x3c, !PT ;  /* 0x000000af06147212 */ /* 0x000fe400078e3cff */
        /* <DEDUP_REMOVED lines=10> */
[----:B------:R-:W-:Y:S02]  /*d3d0*/  MOV R174, R4 ;  /* 0x0000000400ae7202 */ /* 0x000fe40000000f00 */
[----:B------:R-:W-:Y:S02]  /*d3e0*/  LOP3.LUT R7, R168, 0x380, RZ, 0xc0, !PT ;  /* 0x00000380a8077812 */ /* 0x000fe400078ec0ff */
[----:B------:R-:W-:-:S02]  /*d3f0*/  LOP3.LUT R28, R177, 0x380, RZ, 0xc0, !PT ;  /* 0x00000380b11c7812 */ /* 0x000fc400078ec0ff */
[----:B------:R-:W-:Y:S02]  /*d400*/  F2FP.F16.F32.PACK_AB R5, R27, R26 ;  /* 0x0000001a1b05723e */ /* 0x000fe400000000ff */
[----:B------:R-:W-:Y:S02]  /*d410*/  LOP3.LUT R32, R179, 0x380, RZ, 0xc0, !PT ;  /* 0x00000380b3207812 */ /* 0x000fe400078ec0ff */
[----:B------:R-:W-:Y:S02]  /*d420*/  LOP3.LUT R98, R6, R207, RZ, 0x3c, !PT ;  /* 0x000000cf06627212 */ /* 0x000fe400078e3cff */
[----:B------:R-:W-:Y:S02]  /*d430*/  LOP3.LUT R27, R114, 0x380, RZ, 0xc0, !PT ;  /* 0x00000380721b7812 */ /* 0x000fe400078ec0ff */
[----:B------:R-:W-:Y:S02]  /*d440*/  F2FP.F16.F32.PACK_AB R6, R12, R169 ;  /* 0x000000a90c06723e */ /* 0x000fe400000000ff */
[----:B------:R-:W-:-:S02]  /*d450*/  SHF.R.U64 R169, R7, 0x3, RZ ;  /* 0x0000000307a97819 */ /* 0x000fc400000012ff */
[----:B------:R-:W-:Y:S02]  /*d460*/  SHF.R.U64 R28, R28, 0x3, RZ ;  /* 0x000000031c1c7819 */ /* 0x000fe400000012ff */
[----:B------:R-:W-:Y:S02]  /*d470*/  LOP3.LUT R90, R183, 0x380, RZ, 0xc0, !PT ;  /* 0x00000380b75a7812 */ /* 0x000fe400078ec0ff */
[----:B------:R-:W-:Y:S02]  /*d480*/  F2FP.F16.F32.PACK_AB R4, R14, R170 ;  /* 0x000000aa0e04723e */ /* 0x000fe400000000ff */
[----:B------:R-:W-:Y:S02]  /*d490*/  F2FP.F16.F32.PACK_AB R7, R31, R30 ;  /* 0x0000001e1f07723e */ /* 0x000fe400000000ff */
[----:B------:R-:W-:Y:S02]  /*d4a0*/  SHF.R.U64 R32, R32, 0x3, RZ ;  /* 0x0000000320207819 */ /* 0x000fe400000012ff */
[----:B------:R-:W-:Y:S01]  /*d4b0*/  LOP3.LUT R94, R205, 0x380, RZ, 0xc0, !PT ;  /* 0x00000380cd5e7812 */ /* 0x000fe200078ec0ff */
[----:B------:R0:W-:Y:S01]  /*d4c0*/  STSM.16.M88.4 [R174], R4 ;  /* 0x00000004ae007844 */ /* 0x0001e20000000200 */
[----:B------:R-:W-:-:S02]  /*d4d0*/  SHF.R.U64 R27, R27, 0x3, RZ ;  /* 0x000000031b1b7819 */ /* 0x000fc400000012ff */
[----:B------:R-:W-:Y:S02]  /*d4e0*/  LOP3.LUT R106, R209, 0x380, RZ, 0xc0, !PT ;  /* 0x00000380d16a7812 */ /* 0x000fe400078ec0ff */
[----:B------:R-:W-:Y:S02]  /*d4f0*/  LOP3.LUT R28, R28, R177, RZ, 0x3c, !PT ;  /* 0x000000b11c1c7212 */ /* 0x000fe400078e3cff */
[----:B------:R-:W-:Y:S02]  /*d500*/  SHF.R.U64 R90, R90, 0x3, RZ ;  /* 0x000000035a5a7819 */ /* 0x000fe400000012ff */
[----:B------:R-:W-:Y:S02]  /*d510*/  LOP3.LUT R32, R32, R179, RZ, 0x3c, !PT ;  /* 0x000000b320207212 */ /* 0x000fe400078e3cff */
[----:B------:R-:W-:Y:S02]  /*d520*/  SHF.R.U64 R94, R94, 0x3, RZ ;  /* 0x000000035e5e7819 */ /* 0x000fe400000012ff */
[----:B------:R-:W-:-:S02]  /*d530*/  LOP3.LUT R110, R211, 0x380, RZ, 0xc0, !PT ;  /* 0x00000380d36e7812 */ /* 0x000fc400078ec0ff */
[----:B------:R-:W-:Y:S02]  /*d540*/  LOP3.LUT R114, R27, R114, RZ, 0x3c, !PT ;  /* 0x000000721b727212 */ /* 0x000fe400078e3cff */
[----:B------:R-:W-:Y:S02]  /*d550*/  SHF.R.U64 R106, R106, 0x3, RZ ;  /* 0x000000036a6a7819 */ /* 0x000fe400000012ff */
[----:B------:R-:W-:Y:S02]  /*d560*/  MOV R27, R20 ;  /* 0x00000014001b7202 */ /* 0x000fe40000000f00 */
[----:B0-----:R-:W-:Y:S02]  /*d570*/  F2FP.F16.F32.PACK_AB R4, R163, R167 ;  /* 0x000000a7a304723e */ /* 0x001fe400000000ff */
[----:B------:R-:W-:Y:S02]  /*d580*/  F2FP.F16.F32.PACK_AB R5, R35, R34 ;  /* 0x000000222305723e */ /* 0x000fe400000000ff */
[----:B------:R-:W-:-:S02]  /*d590*/  F2FP.F16.F32.PACK_AB R6, R154, R165 ;  /* 0x000000a59a06723e */ /* 0x000fc400000000ff */
[----:B------:R-:W-:Y:S02]  /*d5a0*/  F2FP.F16.F32.PACK_AB R7, R39, R38 ;  /* 0x000000262707723e */ /* 0x000fe400000000ff */
[----:B------:R-:W-:Y:S02]  /*d5b0*/  MOV R26, R24 ;  /* 0x00000018001a7202 */ /* 0x000fe40000000f00 */
[----:B------:R-:W-:Y:S01]  /*d5c0*/  LOP3.LUT R90, R90, R183, RZ, 0x3c, !PT ;  /* 0x000000b75a5a7212 */ /* 0x000fe200078e3cff */
[----:B------:R0:W-:Y:S01]  /*d5d0*/  STSM.16.M88.4 [R27], R4 ;  /* 0x000000041b007844 */ /* 0x0001e20000000200 */
[----:B------:R-:W-:Y:S02]  /*d5e0*/  LOP3.LUT R14, R171, 0x380, RZ, 0xc0, !PT ;  /* 0x00000380ab0e7812 */ /* 0x000fe400078ec0ff */
[----:B------:R-:W-:Y:S01]  /*d5f0*/  MOV R28, R28 ;  /* 0x0000001c001c7202 */ /* 0x000fe20000000f00 */
[----:B------:R-:W-:Y:S01]  /*d600*/  STSM.16.M88.4 [R26], R8 ;  /* 0x000000081a007844 */ /* 0x000fe20000000200 */
[----:B------:R-:W-:-:S02]  /*d610*/  LOP3.LUT R94, R94, R205, RZ, 0x3c, !PT ;  /* 0x000000cd5e5e7212 */ /* 0x000fc400078e3cff */
[----:B------:R-:W-:Y:S01]  /*d620*/  SHF.R.U64 R110, R110, 0x3, RZ ;  /* 0x000000036e6e7819 */ /* 0x000fe200000012ff */
[----:B------:R-:W-:Y:S01]  /*d630*/  STSM.16.M88.4 [R28], R48 ;  /* 0x000000301c007844 */ /* 0x000fe20000000200 */
[----:B------:R-:W-:Y:S02]  /*d640*/  MOV R32, R32 ;  /* 0x0000002000207202 */ /* 0x000fe40000000f00 */
[----:B------:R-:W-:Y:S02]  /*d650*/  LOP3.LUT R106, R106, R209, RZ, 0x3c, !PT ;  /* 0x000000d16a6a7212 */ /* 0x000fe400078e3cff */
[----:B------:R-:W-:Y:S01]  /*d660*/  MOV R36, R36 ;  /* 0x0000002400247202 */ /* 0x000fe20000000f00 */
[----:B------:R-:W-:Y:S01]  /*d670*/  STSM.16.M88.4 [R32], R56 ;  /* 0x0000003820007844 */ /* 0x000fe20000000200 */
[----:B------:R-:W-:Y:S01]  /*d680*/  F2FP.F16.F32.PACK_AB R73, R75, R74 ;  /* 0x0000004a4b49723e */ /* 0x000fe200000000ff */
[----:B0-----:R-:W-:Y:S01]  /*d690*/  IMAD.U32 R4, RZ, RZ, UR8 ;  /* 0x00000008ff047e24 */ /* 0x001fe2000f8e00ff */
[----:B------:R-:W-:Y:S01]  /*d6a0*/  F2FP.F16.F32.PACK_AB R80, R81, R80 ;  /* 0x000000505150723e */ /* 0x000fe200000000ff */
[----:B------:R-:W-:Y:S01]  /*d6b0*/  STSM.16.M88.4 [R36], R64 ;  /* 0x0000004024007844 */ /* 0x000fe20000000200 */
[----:B------:R-:W-:Y:S01]  /*d6c0*/  MOV R40, R40 ;  /* 0x0000002800287202 */ /* 0x000fe20000000f00 */
[----:B------:R-:W-:Y:S01]  /*d6d0*/  IMAD.U32 R5, RZ, RZ, UR9 ;  /* 0x00000009ff057e24 */ /* 0x000fe2000f8e00ff */
[----:B------:R-:W-:Y:S01]  /*d6e0*/  F2FP.F16.F32.PACK_AB R74, R77, R76 ;  /* 0x0000004c4d4a723e */ /* 0x000fe200000000ff */
[----:B------:R-:W-:Y:S01]  /*d6f0*/  ULDC.64 UR8, c[0x0][0xc08] ;  /* 0x0003020000087ab9 */ /* 0x000fe20000000a00 */
[----:B------:R-:W-:-:S02]  /*d700*/  F2FP.F16.F32.PACK_AB R75, R79, R78 ;  /* 0x0000004e4f4b723e */ /* 0x000fc400000000ff */
[----:B------:R-:W-:Y:S02]  /*d710*/  F2FP.F16.F32.PACK_AB R81, R83, R82 ;  /* 0x000000525351723e */ /* 0x000fe400000000ff */
[----:B------:R-:W-:Y:S01]  /*d720*/  SHF.R.U64 R14, R14, 0x3, RZ ;  /* 0x000000030e0e7819 */ /* 0x000fe200000012ff */
[----:B------:R-:W-:Y:S01]  /*d730*/  STSM.16.M88.4 [R40], R72 ;  /* 0x0000004828007844 */ /* 0x000fe20000000200 */
[----:B------:R-:W-:Y:S02]  /*d740*/  MOV R25, R90 ;  /* 0x0000005a00197202 */ /* 0x000fe40000000f00 */
[----:B------:R-:W-:Y:S02]  /*d750*/  F2FP.F16.F32.PACK_AB R82, R85, R84 ;  /* 0x000000545552723e */ /* 0x000fe400000000ff */
[----:B------:R-:W-:Y:S02]  /*d760*/  F2FP.F16.F32.PACK_AB R83, R87, R86 ;  /* 0x000000565753723e */ /* 0x000fe400000000ff */
[----:B------:R-:W-:-:S02]  /*d770*/  F2FP.F16.F32.PACK_AB R88, R89, R88 ;  /* 0x000000585958723e */ /* 0x000fc400000000ff */
[----:B------:R-:W-:Y:S01]  /*d780*/  LOP3.LUT R110, R110, R211, RZ, 0x3c, !PT ;  /* 0x000000d36e6e7212 */ /* 0x000fe200078e3cff */
[----:B------:R-:W-:Y:S01]  /*d790*/  STSM.16.M88.4 [R25], R80 ;  /* 0x0000005019007844 */ /* 0x000fe20000000200 */
[----:B------:R-:W-:Y:S02]  /*d7a0*/  MOV R94, R94 ;  /* 0x0000005e005e7202 */ /* 0x000fe40000000f00 */
[----:B------:R-:W-:Y:S02]  /*d7b0*/  MOV R24, R98 ;  /* 0x0000006200187202 */ /* 0x000fe40000000f00 */
[----:B------:R-:W-:Y:S02]  /*d7c0*/  F2FP.F16.F32.PACK_AB R89, R44, R42 ;  /* 0x0000002a2c59723e */ /* 0x000fe400000000ff */
[----:B------:R-:W-:Y:S02]  /*d7d0*/  F2FP.F16.F32.PACK_AB R90, R93, R92 ;  /* 0x0000005c5d5a723e */ /* 0x000fe400000000ff */
[----:B------:R-:W-:-:S02]  /*d7e0*/  F2FP.F16.F32.PACK_AB R91, R152, R46 ;  /* 0x0000002e985b723e */ /* 0x000fc400000000ff */
[----:B------:R-:W-:Y:S02]  /*d7f0*/  F2FP.F16.F32.PACK_AB R96, R97, R96 ;  /* 0x000000606160723e */ /* 0x000fe400000000ff */
[----:B------:R-:W-:Y:S01]  /*d800*/  MOV R21, R106 ;  /* 0x0000006a00157202 */ /* 0x000fe20000000f00 */
[----:B------:R-:W-:Y:S01]  /*d810*/  STSM.16.M88.4 [R94], R88 ;  /* 0x000000585e007844 */ /* 0x000fe20000000200 */
[----:B------:R-:W-:Y:S02]  /*d820*/  F2FP.F16.F32.PACK_AB R97, R155, R153 ;  /* 0x000000999b61723e */ /* 0x000fe400000000ff */
        /* <DEDUP_REMOVED lines=11> */
[----:B------:R-:W-:Y:S01]  /*d8e0*/  F2FP.F16.F32.PACK_AB R120, R121, R120 ;  /* 0x000000787978723e */ /* 0x000fe200000000ff */
[----:B------:R-:W-:Y:S01]  /*d8f0*/  STSM.16.M88.4 [R102], R104 ;  /* 0x0000006866007844 */ /* 0x000fe20000000200 */
[----:B------:R-:W-:Y:S02]  /*d900*/  LOP3.LUT R14, R14, R171, RZ, 0x3c, !PT ;  /* 0x000000ab0e0e7212 */ /* 0x000fe400078e3cff */
[----:B------:R-:W-:Y:S02]  /*d910*/  F2FP.F16.F32.PACK_AB R113, R166, R164 ;  /* 0x000000a4a671723e */ /* 0x000fe400000000ff */
[----:B------:R-:W-:Y:S02]  /*d920*/  F2FP.F16.F32.PACK_AB R114, R117, R116 ;  /* 0x000000747572723e */ /* 0x000fe400000000ff */
[----:B------:R-:W-:-:S02]  /*d930*/  F2FP.F16.F32.PACK_AB R115, R119, R118 ;  /* 0x000000767773723e */ /* 0x000fc400000000ff */
[----:B------:R-:W-:Y:S02]  /*d940*/  F2FP.F16.F32.PACK_AB R121, R123, R122 ;  /* 0x0000007a7b79723e */ /* 0x000fe400000000ff */
[----:B------:R-:W-:Y:S01]  /*d950*/  F2FP.F16.F32.PACK_AB R128, R129, R128 ;  /* 0x000000808180723e */ /* 0x000fe200000000ff */
[----:B------:R-:W-:Y:S01]  /*d960*/  STSM.16.M88.4 [R21], R112 ;  /* 0x0000007015007844 */ /* 0x000fe20000000200 */
[----:B------:R-:W-:Y:S02]  /*d970*/  MOV R110, R110 ;  /* 0x0000006e006e7202 */ /* 0x000fe40000000f00 */
[----:B------:R-:W-:Y:S02]  /*d980*/  F2FP.F16.F32.PACK_AB R122, R125, R124 ;  /* 0x0000007c7d7a723e */ /* 0x000fe400000000ff */
[----:B------:R-:W-:Y:S02]  /*d990*/  F2FP.F16.F32.PACK_AB R123, R127, R126 ;  /* 0x0000007e7f7b723e */ /* 0x000fe400000000ff */
[----:B------:R-:W-:-:S02]  /*d9a0*/  F2FP.F16.F32.PACK_AB R129, R131, R130 ;  /* 0x000000828381723e */ /* 0x000fc400000000ff */
[----:B------:R-:W-:Y:S01]  /*d9b0*/  F2FP.F16.F32.PACK_AB R136, R137, R136 ;  /* 0x000000888988723e */ /* 0x000fe200000000ff */
[----:B------:R-:W-:Y:S01]  /*d9c0*/  STSM.16.M88.4 [R110], R120 ;  /* 0x000000786e007844 */ /* 0x000fe20000000200 */
[----:B------:R-:W-:Y:S02]  /*d9d0*/  F2FP.F16.F32.PACK_AB R130, R133, R132 ;  /* 0x000000848582723e */ /* 0x000fe400000000ff */
        /* <DEDUP_REMOVED lines=16> */
[----:B------:R-:W-:-:S06]  /*dae0*/  UISETP.NE.AND.EX UP1, UPT, UR9, URZ, UPT, UP1 ;  /* 0x0000003f0900728c */ /* 0x000fcc000bf25310 */
[----:B------:R-:W-:-:S05]  /*daf0*/  PLOP3.LUT P6, PT, PT, PT, UP1, 0x80, 0x0 ;  /* 0x000000000000781c */ /* 0x000fca0003fcf018 */
[----:B------:R-:W-:Y:S02]  /*db00*/  @UP1 ULDC.64 UR8, c[0x0][0xc08] ;  /* 0x0003020000081ab9 */ /* 0x000fe40000000a00 */
[----:B------:R-:W-:Y:S01]  /*db10*/  @UP1 UIMAD.WIDE UR8, UR43, 0x4, UR8 ;  /* 0x000000042b0818a5 */ /* 0x000fe2000f8e0208 */
[----:B------:R-:W-:Y:S02]  /*db20*/  ULDC UR4, c[0x0][0xa88] ;  /* 0x0002a20000047ab9 */ /* 0x000fe40000000800 */
[----:B------:R-:W-:-:S03]  /*db30*/  IMAD.U32 R76, RZ, RZ, UR4 ;  /* 0x00000004ff4c7e24 */ /* 0x000fc6000f8e00ff */
[----:B0-----:R-:W-:Y:S02]  /*db40*/  IMAD.U32 R14, RZ, RZ, UR8 ;  /* 0x00000008ff0e7e24 */ /* 0x001fe4000f8e00ff */
[----:B------:R-:W-:Y:S01]  /*db50*/  IMAD.U32 R15, RZ, RZ, UR9 ;  /* 0x00000009ff0f7e24 */ /* 0x000fe2000f8e00ff */
[----:B------:R-:W2:Y:S01]  /*db60*/  @P0 LDG.E R6, desc[UR40][R4.64] ;  /* 0x0000002804060981 */ /* 0x000ea2000c1e1900 */
[----:B------:R-:W-:-:S03]  /*db70*/  IMAD R7, R192, 0x40, R184 ;  /* 0x00000040c0077824 */ /* 0x000fc600078e02b8 */
[----:B------:R0:W5:Y:S01]  /*db80*/  @P6 LDG.E R76, desc[UR40][R14.64] ;  /* 0x000000280e4c6981 */ /* 0x000162000c1e1900 */
[----:B------:R-:W-:-:S03]  /*db90*/  IMAD.WIDE R172, R7, 0x2, R172 ;  /* 0x0000000207ac7825 */ /* 0x000fc600078e02ac */
[C---:B------:R-:W-:Y:S02]  /*dba0*/  IADD3 R9, P2, R172.reuse, 0x1000, RZ ;  /* 0x00001000ac097810 */ /* 0x040fe40007f5e0ff */
[C---:B------:R-:W-:Y:S02]  /*dbb0*/  IADD3 R13, P1, R172.reuse, 0x2000, RZ ;  /* 0x00002000ac0d7810 */ /* 0x040fe40007f3e0ff */
[----:B------:R-:W-:Y:S02]  /*dbc0*/  P2R R10, PR, RZ, 0x4 ;  /* 0x00000004ff0a7803 */ /* 0x000fe40000000000 */
[C---:B------:R-:W-:Y:S02]  /*dbd0*/  IADD3 R25, P2, R172.reuse, 0x3000, RZ ;  /* 0x00003000ac197810 */ /* 0x040fe40007f5e0ff */
[C---:B------:R-:W-:Y:S02]  /*dbe0*/  IADD3 R29, P3, R172.reuse, 0x4000, RZ ;  /* 0x00004000ac1d7810 */ /* 0x040fe40007f7e0ff */
[----:B------:R-:W-:-:S02]  /*dbf0*/  IADD3 R33, P4, R172, 0x5000, RZ ;  /* 0x00005000ac217810 */ /* 0x000fc40007f9e0ff */
[----:B------:R-:W-:Y:S02]  /*dc00*/  IADD3 R37, P5, R172, 0x6000, RZ ;  /* 0x00006000ac257810 */ /* 0x000fe40007fbe0ff */
[----:B------:R-:W-:Y:S02]  /*dc10*/  LOP3.LUT R8, R9, 0x380, RZ, 0xc0, !PT ;  /* 0x0000038009087812 */ /* 0x000fe400078ec0ff */
[----:B------:R-:W-:Y:S02]  /*dc20*/  LOP3.LUT R12, R13, 0x380, RZ, 0xc0, !PT ;  /* 0x000003800d0c7812 */ /* 0x000fe400078ec0ff */
[----:B------:R-:W-:Y:S02]  /*dc30*/  LOP3.LUT R24, R25, 0x380, RZ, 0xc0, !PT ;  /* 0x0000038019187812 */ /* 0x000fe400078ec0ff */
[----:B------:R-:W-:Y:S02]  /*dc40*/  LOP3.LUT R28, R29, 0x380, RZ, 0xc0, !PT ;  /* 0x000003801d1c7812 */ /* 0x000fe400078ec0ff */
[----:B------:R-:W-:-:S02]  /*dc50*/  LOP3.LUT R32, R33, 0x380, RZ, 0xc0, !PT ;  /* 0x0000038021207812 */ /* 0x000fc400078ec0ff */
[----:B------:R-:W-:Y:S01]  /*dc60*/  LOP3.LUT R36, R37, 0x380, RZ, 0xc0, !PT ;  /* 0x0000038025247812 */ /* 0x000fe200078ec0ff */
[----:B------:R-:W-:Y:S01]  /*dc70*/  UMOV UR4, URZ ;  /* 0x0000003f00047c82 */ /* 0x000fe20008000000 */
[----:B------:R-:W-:Y:S02]  /*dc80*/  SHF.R.U64 R8, R8, 0x3, RZ ;  /* 0x0000000308087819 */ /* 0x000fe400000012ff */
[----:B------:R-:W-:Y:S02]  /*dc90*/  SHF.R.U64 R12, R12, 0x3, RZ ;  /* 0x000000030c0c7819 */ /* 0x000fe400000012ff */
[----:B------:R-:W-:Y:S02]  /*dca0*/  SHF.R.U64 R24, R24, 0x3, RZ ;  /* 0x0000000318187819 */ /* 0x000fe400000012ff */
[----:B------:R-:W-:Y:S02]  /*dcb0*/  SHF.R.U64 R28, R28, 0x3, RZ ;  /* 0x000000031c1c7819 */ /* 0x000fe400000012ff */
[----:B------:R-:W-:-:S02]  /*dcc0*/  SHF.R.U64 R32, R32, 0x3, RZ ;  /* 0x0000000320207819 */ /* 0x000fc400000012ff */
[----:B------:R-:W-:Y:S02]  /*dcd0*/  SHF.R.U64 R36, R36, 0x3, RZ ;  /* 0x0000000324247819 */ /* 0x000fe400000012ff */
[----:B------:R-:W-:Y:S02]  /*dce0*/  LOP3.LUT R8, R8, R9, RZ, 0x3c, !PT ;  /* 0x0000000908087212 */ /* 0x000fe400078e3cff */
[----:B------:R-:W-:Y:S02]  /*dcf0*/  LOP3.LUT R12, R12, R13, RZ, 0x3c, !PT ;  /* 0x0000000d0c0c7212 */ /* 0x000fe400078e3cff */
[----:B------:R-:W-:Y:S02]  /*dd00*/  LOP3.LUT R24, R24, R25, RZ, 0x3c, !PT ;  /* 0x0000001918187212 */ /* 0x000fe400078e3cff */
[----:B------:R-:W-:Y:S02]  /*dd10*/  LOP3.LUT R28, R28, R29, RZ, 0x3c, !PT ;  /* 0x0000001d1c1c7212 */ /* 0x000fe400078e3cff */
[----:B------:R-:W-:-:S02]  /*dd20*/  LOP3.LUT R32, R32, R33, RZ, 0x3c, !PT ;  /* 0x0000002120207212 */ /* 0x000fc400078e3cff */
[----:B------:R-:W-:Y:S02]  /*dd30*/  LOP3.LUT R36, R36, R37, RZ, 0x3c, !PT ;  /* 0x0000002524247212 */ /* 0x000fe400078e3cff */
[----:B--2---:R-:W-:Y:S01]  /*dd40*/  @P0 R2UR UR4, R6 ;  /* 0x00000000060402ca */ /* 0x004fe200000e0000 */
[----:B0-----:R-:W-:-:S14]  /*dd50*/  @P6 BRA `(.L_x_5591) ;  /* 0x0000000000106947 */ /* 0x001fdc0003800000 */
[----:B------:R-:W-:Y:S05]  /*dd60*/  @!P0 BRA `(.L_x_5591) ;  /* 0x00000000000c8947 */ /* 0x000fea0003800000 */
[----:B------:R-:W2:Y:S04]  /*dd70*/  LDG.E R7, desc[UR40][R4.64] ;  /* 0x0000002804077981 */ /* 0x000ea8000c1e1900 */
[----:B-----5:R-:W2:Y:S02]  /*dd80*/  LDG.E R76, desc[UR40][R4.64+0x4] ;  /* 0x00000428044c7981 */ /* 0x020ea4000c1e1900 */
[----:B--2---:R-:W-:-:S07]  /*dd90*/  IMAD.IADD R76, R76, 0x1, -R7 ;  /* 0x000000014c4c7824 */ /* 0x004fce00078e0a07 */
.L_x_5591:
        /* <DEDUP_REMOVED lines=18> */
[----:B------:R-:W-:Y:S01]  /*dec0*/  USHF.R.S32.HI UR17, URZ, 0x1f, UR44 ;  /* 0x0000001f3f117899 */ /* 0x000fe2000801142c */
[----:B------:R-:W-:Y:S01]  /*ded0*/  SHF.R.U64 R44, R44, 0x3, RZ ;  /* 0x000000032c2c7819 */ /* 0x000fe200000012ff */
[----:B------:R-:W-:Y:S01]  /*dee0*/  USEL UR8, UR43, URZ, !UP0 ;  /* 0x0000003f2b087287 */ /* 0x000fe2000c000000 */
[----:B------:R-:W-:Y:S01]  /*def0*/  LOP3.LUT R48, R48, R49, RZ, 0x3c, !PT ;  /* 0x0000003130307212 */ /* 0x000fe200078e3cff */
[--C-:B------:R-:W-:Y:S01]  /*df00*/  IMAD.X R49, RZ, RZ, R173.reuse, P6 ;  /* 0x000000ffff317224 */ /* 0x100fe200030e06ad */
[----:B------:R-:W-:Y:S01]  /*df10*/  LOP3.LUT R40, R40, R41, RZ, 0x3c, !PT ;  /* 0x0000002928287212 */ /* 0x000fe200078e3cff */
[--C-:B------:R-:W-:Y:S01]  /*df20*/  IMAD.X R41, RZ, RZ, R173.reuse, P0 ;  /* 0x000000ffff297224 */ /* 0x100fe200000e06ad */
[----:B0-----:R-:W-:Y:S01]  /*df30*/  ISETP.NE.AND P6, PT, R4, RZ, PT ;  /* 0x000000ff0400720c */ /* 0x001fe20003fc5270 */
[----:B------:R-:W-:Y:S01]  /*df40*/  USEL UR18, UR9, URZ, !UP0 ;  /* 0x0000003f09127287 */ /* 0x000fe2000c000000 */
[----:B------:R-:W-:Y:S01]  /*df50*/  LOP3.LUT R44, R44, R45, RZ, 0x3c, !PT ;  /* 0x0000002d2c2c7212 */ /* 0x000fe200078e3cff */
[----:B------:R-:W-:Y:S01]  /*df60*/  IMAD.X R45, RZ, RZ, R173, P1 ;  /* 0x000000ffff2d7224 */ /* 0x000fe200008e06ad */
[----:B------:R-:W-:-:S02]  /*df70*/  IADD3 R57, P2, R172, 0xa000, RZ ;  /* 0x0000a000ac397810 */ /* 0x000fc40007f5e0ff */
[C---:B------:R-:W-:Y:S02]  /*df80*/  IADD3 R53, P3, R172.reuse, 0xb000, RZ ;  /* 0x0000b000ac357810 */ /* 0x040fe40007f7e0ff */
[C---:B------:R-:W-:Y:S02]  /*df90*/  IADD3 R65, P4, R172.reuse, 0xc000, RZ ;  /* 0x0000c000ac417810 */ /* 0x040fe40007f9e0ff */
[C---:B------:R-:W-:Y:S02]  /*dfa0*/  IADD3 R61, P5, R172.reuse, 0xd000, RZ ;  /* 0x0000d000ac3d7810 */ /* 0x040fe40007fbe0ff */
[C---:B------:R-:W-:Y:S02]  /*dfb0*/  IADD3 R73, P0, R172.reuse, 0xe000, RZ ;  /* 0x0000e000ac497810 */ /* 0x040fe40007f1e0ff */
[----:B------:R-:W-:Y:S02]  /*dfc0*/  IADD3 R5, P1, R172, 0xf000, RZ ;  /* 0x0000f000ac057810 */ /* 0x000fe40007f3e0ff */
[----:B------:R-:W-:-:S02]  /*dfd0*/  LOP3.LUT R56, R57, 0x380, RZ, 0xc0, !PT ;  /* 0x0000038039387812 */ /* 0x000fc400078ec0ff */
[----:B------:R-:W-:Y:S01]  /*dfe0*/  LOP3.LUT R52, R53, 0x380, RZ, 0xc0, !PT ;  /* 0x0000038035347812 */ /* 0x000fe200078ec0ff */
[----:B------:R-:W-:Y:S01]  /*dff0*/  IMAD.X R69, RZ, RZ, R173, P1 ;  /* 0x000000ffff457224 */ /* 0x000fe200008e06ad */
[----:B------:R-:W-:Y:S02]  /*e000*/  LOP3.LUT R64, R65, 0x380, RZ, 0xc0, !PT ;  /* 0x0000038041407812 */ /* 0x000fe400078ec0ff */
[----:B------:R-:W-:Y:S02]  /*e010*/  LOP3.LUT R60, R61, 0x380, RZ, 0xc0, !PT ;  /* 0x000003803d3c7812 */ /* 0x000fe400078ec0ff */
[----:B------:R-:W-:Y:S02]  /*e020*/  LOP3.LUT R72, R73, 0x380, RZ, 0xc0, !PT ;  /* 0x0000038049487812 */ /* 0x000fe400078ec0ff */
[----:B------:R-:W-:Y:S02]  /*e030*/  LOP3.LUT R7, R172, 0x380, RZ, 0xc0, !PT ;  /* 0x00000380ac077812 */ /* 0x000fe400078ec0ff */
[----:B------:R-:W-:-:S02]  /*e040*/  LOP3.LUT R4, R5, 0x380, RZ, 0xc0, !PT ;  /* 0x0000038005047812 */ /* 0x000fc400078ec0ff */
[----:B------:R-:W-:Y:S02]  /*e050*/  SHF.R.U64 R56, R56, 0x3, RZ ;  /* 0x0000000338387819 */ /* 0x000fe400000012ff */
[----:B------:R-:W-:Y:S02]  /*e060*/  SHF.R.U64 R52, R52, 0x3, RZ ;  /* 0x0000000334347819 */ /* 0x000fe400000012ff */
[----:B------:R-:W-:Y:S02]  /*e070*/  SHF.R.U64 R64, R64, 0x3, RZ ;  /* 0x0000000340407819 */ /* 0x000fe400000012ff */
[----:B------:R-:W-:Y:S02]  /*e080*/  SHF.R.U64 R60, R60, 0x3, RZ ;  /* 0x000000033c3c7819 */ /* 0x000fe400000012ff */
        /* <DEDUP_REMOVED lines=17> */
[----:B------:R-:W-:Y:S01]  /*e1a0*/  VIADD R10, R185, UR42 ;  /* 0x0000002ab90a7c36 */ /* 0x000fe20008000000 */
[----:B------:R-:W-:Y:S01]  /*e1b0*/  ULDC.64 UR12, c[0x0][0xb90] ;  /* 0x0002e400000c7ab9 */ /* 0x000fe20000000a00 */
[----:B------:R-:W-:Y:S01]  /*e1c0*/  UMOV UR10, UR4 ;  /* 0x00000004000a7c82 */ /* 0x000fe20008000000 */
[----:B------:R-:W-:Y:S01]  /*e1d0*/  UIMAD UR9, UR17, UR12, URZ ;  /* 0x0000000c110972a4 */ /* 0x000fe2000f8e023f */
[----:B------:R-:W-:Y:S01]  /*e1e0*/  IMAD.MOV.U32 R4, RZ, RZ, R10 ;  /* 0x000000ffff047224 */ /* 0x000fe200078e000a */
[----:B------:R-:W-:Y:S01]  /*e1f0*/  UMOV UR11, UR16 ;  /* 0x00000010000b7c82 */ /* 0x000fe20008000000 */
[----:B------:R-:W-:Y:S01]  /*e200*/  ULDC.64 UR14, c[0x0][0xb98] ;  /* 0x0002e600000e7ab9 */ /* 0x000fe20000000a00 */
[----:B------:R-:W-:Y:S01]  /*e210*/  UIMAD.WIDE.U32 UR10, UR44, UR12, UR10 ;  /* 0x0000000c2c0a72a5 */ /* 0x000fe2000f8e000a */
[----:B------:R-:W-:Y:S01]  /*e220*/  IMAD.MOV R21, RZ, RZ, -R17 ;  /* 0x000000ffff157224 */ /* 0x000fe200078e0a11 */
[----:B------:R-:W-:Y:S01]  /*e230*/  UIMAD UR9, UR44, UR13, UR9 ;  /* 0x0000000d2c0972a4 */ /* 0x000fe2000f8e0209 */
[----:B------:R-:W-:Y:S01]  /*e240*/  VIADD R20, R16, UR42 ;  /* 0x0000002a10147c36 */ /* 0x000fe20008000000 */
[----:B------:R-:W-:-:S02]  /*e250*/  UIMAD UR12, UR18, UR14, URZ ;  /* 0x0000000e120c72a4 */ /* 0x000fc4000f8e023f */
[----:B------:R-:W-:Y:S02]  /*e260*/  UIADD3 UR11, UR11, UR9, URZ ;  /* 0x000000090b0b7290 */ /* 0x000fe4000fffe03f */
        /* <DEDUP_REMOVED lines=15> */
[----:B------:R-:W-:Y:S01]  /*e360*/  ULDC.64 UR10, c[0x0][0xb88] ;  /* 0x0002e200000a7ab9 */ /* 0x000fe20000000a00 */
[----:B------:R-:W-:Y:S02]  /*e370*/  VIADD R10, R20, 0x8 ;  /* 0x00000008140a7836 */ /* 0x000fe40000000000 */
        /* <DEDUP_REMOVED lines=9> */
[----:B------:R-:W-:Y:S03]  /*e410*/  SHFL.IDX PT, R4, R14, RZ, 0x1c1f ;  /* 0x001c1fff0e047589 */ /* 0x000fe600000e0000 */
[-C--:B------:R-:W-:Y:S01]  /*e420*/  ISETP.GE.OR P1, PT, R20, R11.reuse, P0 ;  /* 0x0000000b1400720c */ /* 0x080fe20000726670 */
[----:B------:R-:W0:Y:S01]  /*e430*/  SHFL.IDX PT, R5, R15, RZ, 0x1c1f ;  /* 0x001c1fff0f057589 */ /* 0x000e2200000e0000 */
[----:B------:R-:W-:-:S03]  /*e440*/  ISETP.GE.OR P0, PT, R10, R11, P0 ;  /* 0x0000000b0a00720c */ /* 0x000fc60000706670 */
[----:B------:R-:W1:Y:S08]  /*e450*/  SHFL.IDX PT, R7, R15, 0x1, 0x1c1f ;  /* 0x003c1f000f077f89 */ /* 0x000e7000000e0000 */
[----:B0-----:R0:W-:Y:S04]  /*e460*/  @!P1 ST.E desc[UR40][R4.64], R3 ;  /* 0x0000000304009985 */ /* 0x0011e8000c101928 */
[----:B-1----:R0:W-:Y:S02]  /*e470*/  @!P0 ST.E desc[UR40][R6.64], R0 ;  /* 0x0000000006008985 */ /* 0x0021e4000c101928 */
.L_x_5592:
        /* <DEDUP_REMOVED lines=8> */
[----:B------:R-:W-:-:S03]  /*e500*/  SEL R0, RZ, 0x1, P1 ;  /* 0x00000001ff007807 */ /* 0x000fc60000800000 */
[----:B------:R-:W-:Y:S01]  /*e510*/  IMAD.SHL.U32 R3, R3, 0x2, RZ ;  /* 0x0000000203037824 */ /* 0x000fe200078e00ff */
[----:B------:R-:W-:Y:S01]  /*e520*/  ISETP.GE.AND P0, PT, R189, UR14, PT ;  /* 0x0000000ebd007c0c */ /* 0x000fe2000bf06270 */
[----:B------:R-:W5:Y:S04]  /*e530*/  LD.E.128 R12, desc[UR40][R12.64] ;  /* 0x000000280c0c7980 */ /* 0x000f68000c101d00 */
[----:B------:R-:W5:Y:S04]  /*e540*/  LD.E.128 R24, desc[UR40][R24.64] ;  /* 0x0000002818187980 */ /* 0x000f68000c101d00 */
[----:B------:R-:W5:Y:S01]  /*e550*/  LD.E.128 R28, desc[UR40][R28.64] ;  /* 0x000000281c1c7980 */ /* 0x000f62000c101d00 */
[----:B-1----:R-:W-:-:S02]  /*e560*/  ISETP.NE.AND P2, PT, R81, 0x1, PT ;  /* 0x000000015100780c */ /* 0x002fc40003f45270 */
[----:B------:R-:W-:Y:S01]  /*e570*/  LOP3.LUT R0, R3, 0x2, R0, 0xe2, !PT ;  /* 0x0000000203007812 */ /* 0x000fe200078ee200 */
[----:B------:R-:W5:Y:S01]  /*e580*/  LD.E.128 R32, desc[UR40][R32.64] ;  /* 0x0000002820207980 */ /* 0x000f62000c101d00 */
[----:B------:R-:W-:Y:S01]  /*e590*/  SEL R3, RZ, 0xffffffff, P0 ;  /* 0xffffffffff037807 */ /* 0x000fe20000000000 */
[----:B------:R-:W-:Y:S02]  /*e5a0*/  UIMAD UR9, UR16, UR12, URZ ;  /* 0x0000000c100972a4 */ /* 0x000fe4000f8e023f */
[----:B------:R-:W5:Y:S04]  /*e5b0*/  LD.E.128 R36, desc[UR40][R36.64] ;  /* 0x0000002824247980 */ /* 0x000f68000c101d00 */
[----:B------:R-:W5:Y:S02]  /*e5c0*/  LD.E.128 R40, desc[UR40][R40.64] ;  /* 0x0000002828287980 */ /* 0x000f64000c101d00 */
[----:B------:R-:W1:Y:S01]  /*e5d0*/  @P2 LDC R21, c[0x0][0xbec] ;  /* 0x0002fb00ff152b82 */ /* 0x000e620000000800 */
[----:B------:R-:W-:Y:S01]  /*e5e0*/  IMAD.SHL.U32 R3, R3, 0x4, RZ ;  /* 0x0000000403037824 */ /* 0x000fe200078e00ff */
[----:B------:R-:W-:Y:S01]  /*e5f0*/  ISETP.GE.AND P0, PT, R188, UR14, PT ;  /* 0x0000000ebc007c0c */ /* 0x000fe2000bf06270 */
[----:B------:R-:W5:Y:S04]  /*e600*/  LD.E.128 R48, desc[UR40][R48.64] ;  /* 0x0000002830307980 */ /* 0x000f68000c101d00 */
[----:B------:R-:W5:Y:S01]  /*e610*/  LD.E.128 R44, desc[UR40][R44.64] ;  /* 0x000000282c2c7980 */ /* 0x000f62000c101d00 */
[----:B------:R-:W2:Y:S01]  /*e620*/  @P2 LDC R77, c[0x0][0xbf0] ;  /* 0x0002fc00ff4d2b82 */ /* 0x000ea20000000800 */
[----:B------:R-:W-:Y:S01]  /*e630*/  UIMAD.WIDE.U32 UR10, UR4, UR12, URZ ;  /* 0x0000000c040a72a5 */ /* 0x000fe2000f8e003f */
[----:B------:R-:W-:Y:S01]  /*e640*/  LOP3.LUT R3, R3, 0x4, R0, 0xe2, !PT ;  /* 0x0000000403037812 */ /* 0x000fe200078ee200 */
[----:B------:R-:W-:Y:S01]  /*e650*/  UIMAD UR9, UR4, UR13, UR9 ;  /* 0x0000000d040972a4 */ /* 0x000fe2000f8e0209 */
[----:B------:R-:W-:Y:S01]  /*e660*/  SEL R20, RZ, 0xffffffff, P0 ;  /* 0xffffffffff147807 */ /* 0x000fe20000000000 */
[----:B------:R-:W-:Y:S01]  /*e670*/  IMAD R0, R191, 0x20, R192 ;  /* 0x00000020bf007824 */ /* 0x000fe200078e02c0 */
[----:B------:R-:W-:Y:S01]  /*e680*/  ULDC.64 UR12, c[0x0][0xae8] ;  /* 0x0002ba00000c7ab9 */ /* 0x000fe20000000a00 */
[----:B------:R-:W-:Y:S01]  /*e690*/  ISETP.GE.AND P0, PT, R187, UR14, PT ;  /* 0x0000000ebb007c0c */ /* 0x000fe2000bf06270 */
[----:B------:R-:W-:Y:S01]  /*e6a0*/  UIADD3 UR11, UR11, UR9, URZ ;  /* 0x000000090b0b7290 */ /* 0x000fe2000fffe03f */
[----:B------:R-:W5:Y:S01]  /*e6b0*/  LD.E.128 R56, desc[UR40][R56.64] ;  /* 0x0000002838387980 */ /* 0x000f62000c101d00 */
[----:B------:R-:W-:Y:S01]  /*e6c0*/  UIMAD UR4, UR17, UR12, URZ ;  /* 0x0000000c110472a4 */ /* 0x000fe2000f8e023f */
[----:B------:R-:W-:Y:S01]  /*e6d0*/  VIADD R82, R0, UR42 ;  /* 0x0000002a00527c36 */ /* 0x000fe20008000000 */
[----:B------:R-:W-:Y:S01]  /*e6e0*/  SEL R0, RZ, 0xffffffff, P0 ;  /* 0xffffffffff007807 */ /* 0x000fe20000000000 */
[----:B------:R-:W-:Y:S01]  /*e6f0*/  UIMAD.WIDE.U32 UR10, UR44, UR12, UR10 ;  /* 0x0000000c2c0a72a5 */ /* 0x000fe2000f8e000a */
[----:B------:R-:W5:Y:S01]  /*e700*/  LD.E.128 R52, desc[UR40][R52.64] ;  /* 0x0000002834347980 */ /* 0x000f62000c101d00 */
[----:B------:R-:W-:Y:S01]  /*e710*/  UIMAD UR4, UR44, UR13, UR4 ;  /* 0x0000000d2c0472a4 */ /* 0x000fe2000f8e0204 */
[----:B------:R-:W-:-:S02]  /*e720*/  IMAD.SHL.U32 R20, R20, 0x8, RZ ;  /* 0x0000000814147824 */ /* 0x000fc400078e00ff */
[----:B------:R-:W-:Y:S01]  /*e730*/  ULDC.64 UR12, c[0x0][0xaf0] ;  /* 0x0002bc00000c7ab9 */ /* 0x000fe20000000a00 */
[----:B------:R-:W-:Y:S01]  /*e740*/  UIADD3 UR11, UR11, UR4, URZ ;  /* 0x000000040b0b7290 */ /* 0x000fe2000fffe03f */
[----:B------:R-:W-:Y:S01]  /*e750*/  IMAD.SHL.U32 R79, R0, 0x10, RZ ;  /* 0x00000010004f7824 */ /* 0x000fe200078e00ff */
[----:B------:R-:W-:Y:S01]  /*e760*/  UIMAD UR4, UR18, UR12, URZ ;  /* 0x0000000c120472a4 */ /* 0x000fe2000f8e023f */
[----:B-1----:R-:W-:Y:S01]  /*e770*/  @P2 IMAD.HI.U32 R0, R82, R21, RZ ;  /* 0x0000001552002227 */ /* 0x002fe200078e00ff */
[----:B------:R-:W-:Y:S01]  /*e780*/  LOP3.LUT R20, R20, 0x8, R3, 0xe2, !PT ;  /* 0x0000000814147812 */ /* 0x000fe200078ee203 */
[----:B------:R-:W5:Y:S01]  /*e790*/  LD.E.128 R64, desc[UR40][R64.64] ;  /* 0x0000002840407980 */ /* 0x000f62000c101d00 */
[----:B------:R-:W-:Y:S01]  /*e7a0*/  UIMAD UR4, UR8, UR13, UR4 ;  /* 0x0000000d080472a4 */ /* 0x000fe2000f8e0204 */
[----:B------:R-:W-:Y:S01]  /*e7b0*/  IMAD.MOV.U32 R3, RZ, RZ, R82 ;  /* 0x000000ffff037224 */ /* 0x000fe200078e0052 */
[----:B------:R-:W-:Y:S01]  /*e7c0*/  UIMAD.WIDE.U32 UR8, UR8, UR12, UR10 ;  /* 0x0000000c080872a5 */ /* 0x000fe2000f8e000a */
[----:B--2---:R-:W-:Y:S01]  /*e7d0*/  @P2 SHF.R.U32.HI R3, RZ, R77, R0 ;  /* 0x0000004dff032219 */ /* 0x004fe20000011600 */
[----:B------:R-:W5:Y:S01]  /*e7e0*/  LD.E.128 R60, desc[UR40][R60.64] ;  /* 0x000000283c3c7980 */ /* 0x000f62000c101d00 */
[----:B------:R-:W-:-:S02]  /*e7f0*/  LOP3.LUT R78, R79, 0x10, R20, 0xe2, !PT ;  /* 0x000000104f4e7812 */ /* 0x000fc400078ee214 */
        /* <DEDUP_REMOVED lines=10> */
[----:B------:R-:W5:Y:S01]  /*e8a0*/  LD.E.128 R68, desc[UR40][R68.64] ;  /* 0x0000002844447980 */ /* 0x000f62000c101d00 */
[----:B------:R-:W-:Y:S01]  /*e8b0*/  IMAD R77, R81, R79, R82 ;  /* 0x0000004f514d7224 */ /* 0x000fe200078e0252 */
[----:B------:R-:W-:Y:S01]  /*e8c0*/  ISETP.GE.AND P0, PT, R195, UR14, PT ;  /* 0x0000000ec3007c0c */ /* 0x000fe2000bf06270 */
[----:B------:R-:W-:Y:S01]  /*e8d0*/  IMAD.U32 R21, RZ, RZ, UR4 ;  /* 0x00000004ff157e24 */ /* 0x000fe2000f8e00ff */
[----:B------:R-:W-:Y:S01]  /*e8e0*/  @!PT LDS RZ, [RZ] ;  /* 0x00000000fffff984 */ /* 0x000fe20000000800 */
[----:B------:R-:W-:Y:S01]  /*e8f0*/  @!PT LDS RZ, [RZ] ;  /* 0x00000000fffff984 */ /* 0x000fe20000000800 */
[----:B------:R-:W-:Y:S01]  /*e900*/  @!PT LDS RZ, [RZ] ;  /* 0x00000000fffff984 */ /* 0x000fe20000000800 */
[----:B------:R-:W-:Y:S01]  /*e910*/  @!PT LDS RZ, [RZ] ;  /* 0x00000000fffff984 */ /* 0x000fe20000000800 */
[----:B------:R1:W-:Y:S06]  /*e920*/  MEMBAR.ALL.CTA ;  /* 0x0000000000007992 */ /* 0x0003ec0000008000 */
[----:B-1----:R-:W1:Y:S01]  /*e930*/  FENCE.VIEW.ASYNC.S ;  /* 0x00000000000073c6 */ /* 0x002e620000000000 */
[----:B------:R-:W-:Y:S01]  /*e940*/  IMAD.SHL.U32 R83, R0, 0x20, RZ ;  /* 0x0000002000537824 */ /* 0x000fe200078e00ff */
        /* <DEDUP_REMOVED lines=11> */
[----:B-----5:R-:W-:Y:S01]  /*ea00*/  IMAD R87, R76, R81, RZ ;  /* 0x000000514c577224 */ /* 0x020fe200078e02ff */
[----:B------:R-:W-:Y:S01]  /*ea10*/  BSSY B1, `(.L_x_5593) ;  /* 0x000002f000017945 */ /* 0x000fe20003800000 */
[----:B------:R-:W-:Y:S01]  /*ea20*/  VIADD R86, R192, UR42 ;  /* 0x0000002ac0567c36 */ /* 0x000fe20008000000 */
[----:B------:R-:W-:Y:S01]  /*ea30*/  LOP3.LUT R3, R78, R3, RZ, 0xfc, !PT ;  /* 0x000000034e037212 */ /* 0x000fe200078efcff */
[C---:B------:R-:W-:Y:S01]  /*ea40*/  IMAD R79, R77.reuse, UR9, R0 ;  /* 0x000000094d4f7c24 */ /* 0x040fe2000f8e0200 */
[----:B------:R-:W-:Y:S01]  /*ea50*/  SEL R0, RZ, 0x80, P0 ;  /* 0x00000080ff007807 */ /* 0x000fe20000000000 */
[----:B------:R-:W-:Y:S01]  /*ea60*/  IMAD.WIDE.U32 R20, R77, UR8, R20 ;  /* 0x000000084d147c25 */ /* 0x000fe2000f8e0014 */
[----:B------:R-:W-:Y:S01]  /*ea70*/  ISETP.GE.AND P0, PT, R86, R87, PT ;  /* 0x000000575600720c */ /* 0x000fe20003f06270 */
[----:B------:R-:W-:Y:S01]  /*ea80*/  ULDC.64 UR8, c[0x0][0xa80] ;  /* 0x0002a00000087ab9 */ /* 0x000fe20000000a00 */
[----:B------:R-:W-:Y:S01]  /*ea90*/  LOP3.LUT R0, R3, R0, RZ, 0xfc, !PT ;  /* 0x0000000003007212 */ /* 0x000fe200078efcff */
[----:B------:R-:W-:Y:S01]  /*eaa0*/  IMAD.IADD R21, R21, 0x1, R79 ;  /* 0x0000000115157824 */ /* 0x000fe200078e024f */
[C---:B------:R-:W-:Y:S01]  /*eab0*/  LEA R84, P1, R20.reuse, UR8, 0x1 ;  /* 0x0000000814547c11 */ /* 0x040fe2000f8208ff */
[----:B-1----:R-:W-:Y:S03]  /*eac0*/  SYNCS.ARRIVE.TRANS64.RED.A1T0 RZ, [UR4], RZ ;  /* 0x000000ffffff79a7 */ /* 0x002fe60008100404 */
        /* <DEDUP_REMOVED lines=25> */
[-C--:B--2---:R-:W-:Y:S02]  /*ec60*/  @P0 LEA R12, P3, R195, R76.reuse, 0x1 ;  /* 0x0000004cc30c0211 */ /* 0x084fe400078608ff */
        /* <DEDUP_REMOVED lines=9> */
.L_x_5594:
[----:B------:R-:W-:Y:S05]  /*ed00*/  BSYNC B1 ;  /* 0x0000000000017941 */ /* 0x000fea0003800000 */
.L_x_5593:
[----:B---3--:R-:W-:Y:S01]  /*ed10*/  VIADD R4, R86, 0x20 ;  /* 0x0000002056047836 */ /* 0x008fe20000000000 */
        /* <DEDUP_REMOVED lines=11> */
[----:B------:R-:W-:Y:S01]  /*edd0*/  @!P3 LEA R14, P6, R189, R6, 0x1 ;  /* 0x00000006bd0eb211 */ /* 0x000fe200078c08ff */
[----:B------:R0:W-:Y:S01]  /*ede0*/  @!P0 ST.E.128 desc[UR40][R4.64], R8 ;  /* 0x0000000804008985 */ /* 0x0001e2000c101d28 */
[----:B------:R-:W-:Y:S02]  /*edf0*/  ISETP.GE.AND P0, PT, R186, UR14, PT ;  /* 0x0000000eba007c0c */ /* 0x000fe4000bf06270 */
[----:B------:R-:W-:Y:S02]  /*ee00*/  @!P5 LEA.HI.X R13, R190, R7, R204, 0x1, P4 ;  /* 0x00000007be0dd211 */ /* 0x000fe400020f0ccc */
[----:B------:R-:W-:-:S02]  /*ee10*/  LOP3.LUT P4, RZ, R3, 0x40, RZ, 0xc0, !PT ;  /* 0x0000004003ff7812 */ /* 0x000fc4000788c0ff */
[----:B------:R-:W-:Y:S01]  /*ee20*/  @!P3 LEA.HI.X R15, R189, R7, R203, 0x1, P6 ;  /* 0x00000007bd0fb211 */ /* 0x000fe200030f0ccb */
        /* <DEDUP_REMOVED lines=16> */
[----:B---3--:R-:W-:-:S04]  /*ef30*/  LEA R4, P0, R194, R6, 0x1 ;  /* 0x00000006c2047211 */ /* 0x008fc800078008ff */
[----:B------:R-:W-:-:S05]  /*ef40*/  LEA.HI.X R5, R194, R7, R198, 0x1, P0 ;  /* 0x00000007c2057211 */ /* 0x000fca00000f0cc6 */
[----:B------:R0:W-:Y:S01]  /*ef50*/  ST.E.128 desc[UR40][R4.64], R68 ;  /* 0x0000004404007985 */ /* 0x0001e2000c101d28 */
[----:B------:R-:W-:Y:S05]  /*ef60*/  BRA `(.L_x_5595) ;  /* 0x0000000c00847947 */ /* 0x000fea0003800000 */
.L_x_5590:
[----:B------:R-:W-:Y:S01]  /*ef70*/  ULDC.64 UR8, c[0x0][0xc00] ;  /* 0x0003000000087ab9 */ /* 0x000fe20000000a00 */
[----:B------:R-:W-:Y:S01]  /*ef80*/  ULDC UR4, c[0x0][0xa88] ;  /* 0x0002a20000047ab9 */ /* 0x000fe20000000800 */
[----:B------:R-:W-:Y:S01]  /*ef90*/  UISETP.NE.U32.AND UP0, UPT, UR8, URZ, UPT ;  /* 0x0000003f0800728c */ /* 0x000fe2000bf05070 */
[----:B------:R-:W0:Y:S03]  /*efa0*/  LDC R11, c[0x0][0xbe8] ;  /* 0x0002fa00ff0b7b82 */ /* 0x000e260000000800 */
[----:B------:R-:W-:-:S03]  /*efb0*/  UISETP.NE.AND.EX UP0, UPT, UR9, URZ, UPT, UP0 ;  /* 0x0000003f0900728c */ /* 0x000fc6000bf05300 */
[----:B------:R-:W-:Y:S02]  /*efc0*/  ULDC.64 UR8, c[0x0][0xc00] ;  /* 0x0003000000087ab9 */ /* 0x000fe40000000a00 */
[----:B------:R-:W-:Y:S01]  /*efd0*/  UIMAD.WIDE UR8, UR43, 0x4, UR8 ;  /* 0x000000042b0878a5 */ /* 0x000fe2000f8e0208 */
[----:B------:R-:W-:-:S05]  /*efe0*/  PLOP3.LUT P1, PT, PT, PT, UP0, 0x80, 0x0 ;  /* 0x000000000000781c */ /* 0x000fca0003f2f008 */
[----:B------:R-:W-:Y:S02]  /*eff0*/  IMAD.U32 R4, RZ, RZ, UR8 ;  /* 0x00000008ff047e24 */ /* 0x000fe4000f8e00ff */
[----:B------:R-:W-:Y:S01]  /*f000*/  IMAD.U32 R5, RZ, RZ, UR9 ;  /* 0x00000009ff057e24 */ /* 0x000fe2000f8e00ff */
[----:B------:R-:W-:Y:S02]  /*f010*/  ULDC.64 UR8, c[0x0][0xc08] ;  /* 0x0003020000087ab9 */ /* 0x000fe40000000a00 */
[----:B------:R-:W-:Y:S01]  /*f020*/  UISETP.NE.U32.AND UP1, UPT, UR8, URZ, UPT ;  /* 0x0000003f0800728c */ /* 0x000fe2000bf25070 */
[----:B------:R-:W-:Y:S02]  /*f030*/  IMAD.U32 R0, RZ, RZ, UR4 ;  /* 0x00000004ff007e24 */ /* 0x000fe4000f8e00ff */
[----:B------:R-:W2:Y:S01]  /*f040*/  @P1 LDG.E R3, desc[UR40][R4.64] ;  /* 0x0000002804031981 */ /* 0x000ea2000c1e1900 */
[----:B------:R-:W-:-:S06]  /*f050*/  UISETP.NE.AND.EX UP1, UPT, UR9, URZ, UPT, UP1 ;  /* 0x0000003f0900728c */ /* 0x000fcc000bf25310 */
[----:B------:R-:W-:-:S05]  /*f060*/  PLOP3.LUT P2, PT, PT, PT, UP1, 0x80, 0x0 ;  /* 0x000000000000781c */ /* 0x000fca0003f4f018 */
[----:B------:R-:W-:Y:S02]  /*f070*/  @UP1 ULDC.64 UR8, c[0x0][0xc08] ;  /* 0x0003020000081ab9 */ /* 0x000fe40000000a00 */
[----:B------:R-:W-:-:S06]  /*f080*/  @UP1 UIMAD.WIDE UR8, UR43, 0x4, UR8 ;  /* 0x000000042b0818a5 */ /* 0x000fcc000f8e0208 */
[----:B------:R-:W-:Y:S02]  /*f090*/  IMAD.U32 R6, RZ, RZ, UR8 ;  /* 0x00000008ff067e24 */ /* 0x000fe4000f8e00ff */
[----:B------:R-:W-:-:S05]  /*f0a0*/  IMAD.U32 R7, RZ, RZ, UR9 ;  /* 0x00000009ff077e24 */ /* 0x000fca000f8e00ff */
[----:B------:R1:W5:Y:S01]  /*f0b0*/  @P2 LDG.E R0, desc[UR40][R6.64] ;  /* 0x0000002806002981 */ /* 0x000362000c1e1900 */
[----:B------:R-:W-:Y:S01]  /*f0c0*/  UMOV UR4, URZ ;  /* 0x0000003f00047c82 */ /* 0x000fe20008000000 */
[----:B------:R-:W-:Y:S01]  /*f0d0*/  USHF.R.S32.HI UR13, URZ, 0x1f, UR44 ;  /* 0x0000001f3f0d7899 */ /* 0x000fe2000801142c */
[----:B------:R-:W-:Y:S02]  /*f0e0*/  ISETP.GE.AND P0, PT, R197, 0x40, PT ;  /* 0x00000040c500780c */ /* 0x000fe40003f06270 */
[----:B--2---:R-:W-:Y:S01]  /*f0f0*/  @P1 R2UR UR4, R3 ;  /* 0x00000000030412ca */ /* 0x004fe200000e0000 */
[----:B01----:R-:W-:-:S14]  /*f100*/  @P2 BRA `(.L_x_5596) ;  /* 0x0000000000102947 */ /* 0x003fdc0003800000 */
[----:B------:R-:W-:Y:S05]  /*f110*/  @!P1 BRA `(.L_x_5596) ;  /* 0x00000000000c9947 */ /* 0x000fea0003800000 */
[----:B------:R-:W2:Y:S04]  /*f120*/  LDG.E R3, desc[UR40][R4.64] ;  /* 0x0000002804037981 */ /* 0x000ea8000c1e1900 */
[----:B-----5:R-:W2:Y:S02]  /*f130*/  LDG.E R0, desc[UR40][R4.64+0x4] ;  /* 0x0000042804007981 */ /* 0x020ea4000c1e1900 */
[----:B--2---:R-:W-:-:S07]  /*f140*/  IMAD.IADD R0, R0, 0x1, -R3 ;  /* 0x0000000100007824 */ /* 0x004fce00078e0a03 */
.L_x_5596:
[----:B------:R-:W-:Y:S01]  /*f150*/  USHF.R.S32.HI UR9, URZ, 0x1f, UR43 ;  /* 0x0000001f3f097899 */ /* 0x000fe2000801142b */
[----:B------:R-:W-:Y:S01]  /*f160*/  BSSY B1, `(.L_x_5597) ;  /* 0x000002e000017945 */ /* 0x000fe20003800000 */
[----:B------:R-:W-:Y:S02]  /*f170*/  USHF.R.S32.HI UR12, URZ, 0x1f, UR4 ;  /* 0x0000001f3f0c7899 */ /* 0x000fe40008011404 */
[----:B------:R-:W-:Y:S02]  /*f180*/  USEL UR8, UR43, URZ, !UP0 ;  /* 0x0000003f2b087287 */ /* 0x000fe4000c000000 */
[----:B------:R-:W-:Y:S01]  /*f190*/  USEL UR14, UR9, URZ, !UP0 ;  /* 0x0000003f090e7287 */ /* 0x000fe2000c000000 */
[----:B------:R-:W-:Y:S11]  /*f1a0*/  @P0 BRA `(.L_x_5598) ;  /* 0x0000000000a40947 */ /* 0x000ff60003800000 */
[----:B------:R-:W0:Y:S01]  /*f1b0*/  S2R R6, SR_TID.X ;  /* 0x0000000000067919 */ /* 0x000e220000002100 */
[----:B------:R-:W1:Y:S01]  /*f1c0*/  LDC R5, c[0x0][0xbe8] ;  /* 0x0002fa00ff057b82 */ /* 0x000e620000000800 */
[----:B------:R-:W-:Y:S02]  /*f1d0*/  IMAD.U32 R7, RZ, RZ, UR42 ;  /* 0x0000002aff077e24 */ /* 0x000fe4000f8e00ff */
[----:B-1---5:R-:W-:-:S03]  /*f1e0*/  IMAD R3, R0, R5, RZ ;  /* 0x0000000500037224 */ /* 0x022fc600078e02ff */
[----:B0-----:R-:W-:-:S04]  /*f1f0*/  IADD3 R6, R7, -0x80, R6 ;  /* 0xffffff8007067810 */ /* 0x001fc80007ffe006 */
[----:B------:R-:W-:-:S13]  /*f200*/  ISETP.GE.AND P0, PT, R6, R3, PT ;  /* 0x000000030600720c */ /* 0x000fda0003f06270 */
[----:B------:R-:W-:Y:S05]  /*f210*/  @P0 BRA `(.L_x_5598) ;  /* 0x0000000000880947 */ /* 0x000fea0003800000 */
[----:B------:R-:W-:Y:S01]  /*f220*/  ISETP.NE.AND P0, PT, R5, 0x1, PT ;  /* 0x000000010500780c */ /* 0x000fe20003f05270 */
[----:B------:R-:W-:Y:S01]  /*f230*/  ULDC.64 UR16, c[0x0][0xb90] ;  /* 0x0002e40000107ab9 */ /* 0x000fe20000000a00 */
[----:B------:R-:W-:Y:S01]  /*f240*/  UMOV UR10, UR4 ;  /* 0x00000004000a7c82 */ /* 0x000fe20008000000 */
[----:B------:R-:W-:Y:S01]  /*f250*/  UIMAD UR9, UR13, UR16, URZ ;  /* 0x000000100d0972a4 */ /* 0x000fe2000f8e023f */
[----:B------:R-:W-:Y:S01]  /*f260*/  IMAD.MOV.U32 R4, RZ, RZ, R6 ;  /* 0x000000ffff047224 */ /* 0x000fe200078e0006 */
[----:B------:R-:W-:Y:S02]  /*f270*/  UMOV UR11, UR12 ;  /* 0x0000000c000b7c82 */ /* 0x000fe40008000000 */
[----:B------:R-:W-:Y:S02]  /*f280*/  UIMAD.WIDE.U32 UR10, UR44, UR16, UR10 ;  /* 0x000000102c0a72a5 */ /* 0x000fe4000f8e000a */
[----:B------:R-:W-:-:S03]  /*f290*/  UIMAD UR9, UR44, UR17, UR9 ;  /* 0x000000112c0972a4 */ /* 0x000fc6000f8e0209 */
[----:B------:R-:W-:Y:S01]  /*f2a0*/  ULDC.64 UR16, c[0x0][0xb98] ;  /* 0x0002e60000107ab9 */ /* 0x000fe20000000a00 */
[----:B------:R-:W0:Y:S01]  /*f2b0*/  @P0 LDC R3, c[0x0][0xbec] ;  /* 0x0002fb00ff030b82 */ /* 0x000e220000000800 */
[----:B------:R-:W-:Y:S02]  /*f2c0*/  UIADD3 UR11, UR11, UR9, URZ ;  /* 0x000000090b0b7290 */ /* 0x000fe4000fffe03f */
[----:B------:R-:W-:Y:S02]  /*f2d0*/  UIMAD UR9, UR14, UR16, URZ ;  /* 0x000000100e0972a4 */ /* 0x000fe4000f8e023f */
[----:B------:R-:W-:Y:S02]  /*f2e0*/  UIMAD.WIDE.U32 UR10, UR8, UR16, UR10 ;  /* 0x00000010080a72a5 */ /* 0x000fe4000f8e000a */
[----:B------:R-:W-:Y:S01]  /*f2f0*/  UIMAD UR9, UR8, UR17, UR9 ;  /* 0x00000011080972a4 */ /* 0x000fe2000f8e0209 */
[----:B------:R-:W1:Y:S02]  /*f300*/  @P0 LDC R8, c[0x0][0xbf0] ;  /* 0x0002fc00ff080b82 */ /* 0x000e640000000800 */
[----:B------:R-:W-:Y:S01]  /*f310*/  ULDC.64 UR16, c[0x0][0xb88] ;  /* 0x0002e20000107ab9 */ /* 0x000fe20000000a00 */
[----:B0-----:R-:W-:-:S05]  /*f320*/  @P0 IMAD.HI.U32 R3, R6, R3, RZ ;  /* 0x0000000306030227 */ /* 0x001fca00078e00ff */
        /* <DEDUP_REMOVED lines=17> */
.L_x_5598:
[----:B------:R-:W-:Y:S05]  /*f440*/  BSYNC B1 ;  /* 0x0000000000017941 */ /* 0x000fea0003800000 */
.L_x_5597:
        /* <DEDUP_REMOVED lines=10> */
[----:B-----5:R-:W-:Y:S01]  /*f4f0*/  IMAD R25, R0, R11, RZ ;  /* 0x0000000b00197224 */ /* 0x020fe200078e02ff */
[----:B------:R-:W-:Y:S01]  /*f500*/  ULDC.64 UR16, c[0x0][0xae8] ;  /* 0x0002ba0000107ab9 */ /* 0x000fe20000000a00 */
[----:B------:R-:W-:Y:S01]  /*f510*/  IMAD.SHL.U32 R4, R4, 0x2, RZ ;  /* 0x0000000204047824 */ /* 0x000fe200078e00ff */
[----:B------:R-:W0:Y:S01]  /*f520*/  @P0 LDC R5, c[0x0][0xbec] ;  /* 0x0002fb00ff050b82 */ /* 0x000e220000000800 */
[----:B------:R-:W-:Y:S01]  /*f530*/  UIADD3 UR11, UR11, UR9, URZ ;  /* 0x000000090b0b7290 */ /* 0x000fe2000fffe03f */
[----:B------:R-:W-:Y:S01]  /*f540*/  ISETP.GE.AND P2, PT, R189, UR15, PT ;  /* 0x0000000fbd007c0c */ /* 0x000fe2000bf46270 */
[----:B------:R-:W-:Y:S01]  /*f550*/  UIMAD UR4, UR13, UR16, URZ ;  /* 0x000000100d0472a4 */ /* 0x000fe2000f8e023f */
[----:B------:R-:W-:Y:S01]  /*f560*/  LOP3.LUT R4, R4, 0x2, R3, 0xe2, !PT ;  /* 0x0000000204047812 */ /* 0x000fe200078ee203 */
[----:B------:R-:W-:Y:S01]  /*f570*/  IMAD R3, R191, 0x20, R192 ;  /* 0x00000020bf037824 */ /* 0x000fe200078e02c0 */
[----:B------:R-:W-:Y:S01]  /*f580*/  UIMAD.WIDE.U32 UR10, UR44, UR16, UR10 ;  /* 0x000000102c0a72a5 */ /* 0x000fe2000f8e000a */
[----:B------:R-:W-:Y:S01]  /*f590*/  SEL R6, RZ, 0xffffffff, P2 ;  /* 0xffffffffff067807 */ /* 0x000fe20001000000 */
[----:B------:R-:W1:Y:S01]  /*f5a0*/  @P0 LDC R7, c[0x0][0xbf0] ;  /* 0x0002fc00ff070b82 */ /* 0x000e620000000800 */
[----:B------:R-:W-:Y:S01]  /*f5b0*/  UIMAD UR4, UR44, UR17, UR4 ;  /* 0x000000112c0472a4 */ /* 0x000fe2000f8e0204 */
[----:B------:R-:W-:Y:S01]  /*f5c0*/  VIADD R8, R3, UR42 ;  /* 0x0000002a03087c36 */ /* 0x000fe20008000000 */
[----:B------:R-:W-:Y:S01]  /*f5d0*/  ULDC.64 UR12, c[0x0][0xaf0] ;  /* 0x0002bc00000c7ab9 */ /* 0x000fe20000000a00 */
[----:B------:R-:W-:Y:S01]  /*f5e0*/  ISETP.GE.AND P1, PT, R188, UR15, PT ;  /* 0x0000000fbc007c0c */ /* 0x000fe2000bf26270 */
[----:B------:R-:W-:Y:S01]  /*f5f0*/  UIADD3 UR11, UR11, UR4, URZ ;  /* 0x000000040b0b7290 */ /* 0x000fe2000fffe03f */
[----:B------:R-:W-:Y:S01]  /*f600*/  IMAD.SHL.U32 R9, R6, 0x4, RZ ;  /* 0x0000000406097824 */ /* 0x000fe200078e00ff */
[----:B------:R-:W-:Y:S01]  /*f610*/  UIMAD UR4, UR14, UR12, URZ ;  /* 0x0000000c0e0472a4 */ /* 0x000fe2000f8e023f */
[----:B------:R-:W-:Y:S01]  /*f620*/  SEL R10, RZ, 0xffffffff, P1 ;  /* 0xffffffffff0a7807 */ /* 0x000fe20000800000 */
[----:B------:R-:W-:Y:S01]  /*f630*/  IMAD.MOV.U32 R3, RZ, RZ, R8 ;  /* 0x000000ffff037224 */ /* 0x000fe200078e0008 */
[----:B------:R-:W-:Y:S01]  /*f640*/  ISETP.GE.AND P2, PT, R194, UR15, PT ;  /* 0x0000000fc2007c0c */ /* 0x000fe2000bf46270 */
[----:B------:R-:W-:Y:S01]  /*f650*/  UIMAD UR4, UR8, UR13, UR4 ;  /* 0x0000000d080472a4 */ /* 0x000fe2000f8e0204 */
[----:B------:R-:W-:Y:S01]  /*f660*/  LOP3.LUT R9, R9, 0x4, R4, 0xe2, !PT ;  /* 0x0000000409097812 */ /* 0x000fe200078ee204 */
[----:B------:R-:W-:Y:S01]  /*f670*/  UIMAD.WIDE.U32 UR8, UR8, UR12, UR10 ;  /* 0x0000000c080872a5 */ /* 0x000fe2000f8e000a */
[----:B------:R-:W-:Y:S01]  /*f680*/  IMAD.SHL.U32 R10, R10, 0x8, RZ ;  /* 0x000000080a0a7824 */ /* 0x000fe200078e00ff */
[----:B------:R-:W-:Y:S01]  /*f690*/  SEL R0, RZ, 0x80, P2 ;  /* 0x00000080ff007807 */ /* 0x000fe20001000000 */
[----:B0-----:R-:W-:Y:S01]  /*f6a0*/  @P0 IMAD.HI.U32 R6, R8, R5, RZ ;  /* 0x0000000508060227 */ /* 0x001fe200078e00ff */
[----:B------:R-:W-:Y:S01]  /*f6b0*/  UIADD3 UR4, UR9, UR4, URZ ;  /* 0x0000000409047290 */ /* 0x000fe2000fffe03f */
[----:B------:R-:W-:Y:S01]  /*f6c0*/  BSSY B1, `(.L_x_5599) ;  /* 0x0000047000017945 */ /* 0x000fe20003800000 */
[----:B------:R-:W-:Y:S01]  /*f6d0*/  LOP3.LUT R10, R10, 0x8, R9, 0xe2, !PT ;  /* 0x000000080a0a7812 */ /* 0x000fe200078ee209 */
[----:B------:R-:W-:-:S02]  /*f6e0*/  IMAD.U32 R4, RZ, RZ, UR8 ;  /* 0x00000008ff047e24 */ /* 0x000fc4000f8e00ff */
[----:B------:R-:W-:Y:S01]  /*f6f0*/  IMAD.U32 R5, RZ, RZ, UR9 ;  /* 0x00000009ff057e24 */ /* 0x000fe2000f8e00ff */
[----:B------:R-:W-:Y:S01]  /*f700*/  ULDC.64 UR8, c[0x0][0xae0] ;  /* 0x0002b80000087ab9 */ /* 0x000fe20000000a00 */
[----:B-1----:R-:W-:Y:S01]  /*f710*/  @P0 SHF.R.U32.HI R3, RZ, R7, R6 ;  /* 0x00000007ff030219 */ /* 0x002fe20000011606 */
[----:B------:R-:W-:Y:S01]  /*f720*/  IMAD.U32 R5, RZ, RZ, UR4 ;  /* 0x00000004ff057e24 */ /* 0x000fe2000f8e00ff */
[----:B------:R-:W-:Y:S01]  /*f730*/  ISETP.GE.AND P0, PT, R187, UR15, PT ;  /* 0x0000000fbb007c0c */ /* 0x000fe2000bf06270 */
[----:B------:R-:W-:Y:S01]  /*f740*/  VIADD R26, R192, UR42 ;  /* 0x0000002ac01a7c36 */ /* 0x000fe20008000000 */
        /* <DEDUP_REMOVED lines=16> */
[----:B------:R-:W-:-:S04]  /*f850*/  IMAD.WIDE.U32 R4, R7, UR8, R4 ;  /* 0x0000000807047c25 */ /* 0x000fc8000f8e0004 */
[----:B------:R-:W-:Y:S01]  /*f860*/  IMAD R3, R7, UR9, R6 ;  /* 0x0000000907037c24 */ /* 0x000fe2000f8e0206 */
[----:B------:R-:W-:Y:S01]  /*f870*/  SEL R7, RZ, 0x40, P0 ;  /* 0x00000040ff077807 */ /* 0x000fe20000000000 */
[----:B------:R-:W-:Y:S01]  /*f880*/  ULDC.64 UR8, c[0x0][0xa80] ;  /* 0x0002a00000087ab9 */ /* 0x000fe20000000a00 */
[----:B------:R-:W-:Y:S01]  /*f890*/  ISETP.GE.AND P0, PT, R26, R25, PT ;  /* 0x000000191a00720c */ /* 0x000fe20003f06270 */
[----:B------:R-:W-:Y:S01]  /*f8a0*/  IMAD.SHL.U32 R13, R8, 0x20, RZ ;  /* 0x00000020080d7824 */ /* 0x000fe200078e00ff */
[----:B------:R-:W-:Y:S01]  /*f8b0*/  LEA R20, P1, R4, UR8, 0x1 ;  /* 0x0000000804147c11 */ /* 0x000fe2000f8208ff */
[----:B------:R-:W-:-:S03]  /*f8c0*/  IMAD.IADD R3, R5, 0x1, R3 ;  /* 0x0000000105037824 */ /* 0x000fc600078e0203 */
[----:B------:R-:W-:Y:S01]  /*f8d0*/  LOP3.LUT R10, R13, 0x20, R10, 0xe2, !PT ;  /* 0x000000200d0a7812 */ /* 0x000fe200078ee20a */
[----:B------:R0:W1:Y:S01]  /*f8e0*/  SHFL.IDX PT, R6, R20, RZ, 0x181f ;  /* 0x00181fff14067589 */ /* 0x00006200000e0000 */
[----:B------:R-:W-:Y:S02]  /*f8f0*/  LEA.HI.X R3, R4, UR9, R3, 0x1, P1 ;  /* 0x0000000904037c11 */ /* 0x000fe400088f0c03 */
[----:B------:R-:W-:-:S03]  /*f900*/  LOP3.LUT R21, R10, R7, RZ, 0xfc, !PT ;  /* 0x000000070a157212 */ /* 0x000fc600078efcff */
        /* <DEDUP_REMOVED lines=34> */
.L_x_5600:
[----:B------:R-:W-:Y:S05]  /*fb30*/  BSYNC B1 ;  /* 0x0000000000017941 */ /* 0x000fea0003800000 */
.L_x_5599:
        /* <DEDUP_REMOVED lines=36> */
.L_x_5595:
[----:B------:R-:W-:Y:S05]  /*fd80*/  BSYNC B0 ;  /* 0x0000000000007941 */ /* 0x000fea0003800000 */
.L_x_5589:
[----:B------:R-:W-:Y:S02]  /*fd90*/  ULDC UR4, c[0x0][0xc3c] ;  /* 0x00030f0000047ab9 */ /* 0x000fe40000000800 */
[----:B------:R-:W-:-:S06]  /*fda0*/  UISETP.GE.AND UP0, UPT, UR6, UR4, UPT ;  /* 0x000000040600728c */ /* 0x000fcc000bf06270 */
[----:B------:R-:W-:-:S13]  /*fdb0*/  PLOP3.LUT P0, PT, PT, PT, UP0, 0x80, 0x0 ;  /* 0x000000000000781c */ /* 0x000fda0003f0f008 */
[----:B------:R-:W-:Y:S05]  /*fdc0*/  @!P0 BRA `(.L_x_5601) ;  /* 0xffffff10009c8947 */ /* 0x000fea000383ffff */
[----:B------:R-:W-:Y:S05]  /*fdd0*/  EXIT ;  /* 0x000000000000794d */ /* 0x000fea0003800000 */
.L_x_5492:
        /* <DEDUP_REMOVED lines=18> */
.L_x_5602:
        /* <DEDUP_REMOVED lines=41> */
.L_x_5608:
        /* <DEDUP_REMOVED lines=12> */
.L_x_5607:
[----:B------:R-:W-:Y:S05]  /*10250*/  BSYNC B0 ;  /* 0x0000000000007941 */ /* 0x000fea0003800000 */
.L_x_5606:
        /* <DEDUP_REMOVED lines=21> */
.L_x_5604:
        /* <DEDUP_REMOVED lines=20> */
.L_x_5609:
        /* <DEDUP_REMOVED lines=33> */
[----:B------:R-:W-:Y:S02]  /*10700*/  IMAD.MOV R8, RZ, RZ, -R8 ;  /* 0x000000ffff087224 */ /* 0x000fe400078e0a08 */
[----:B-1----:R-:W-:-:S04]  /*10710*/  IMAD.MOV R2, RZ, RZ, -R3 ;  /* 0x000000ffff027224 */ /* 0x002fc800078e0a03 */
[----:B------:R-:W-:Y:S02]  /*10720*/  IMAD R11, R2, R7, RZ ;  /* 0x00000007020b7224 */ /* 0x000fe400078e02ff */
[----:B------:R-:W-:-:S04]  /*10730*/  IMAD.MOV.U32 R2, RZ, RZ, RZ ;  /* 0x000000ffff027224 */ /* 0x000fc800078e00ff */
[----:B------:R-:W-:Y:S01]  /*10740*/  IMAD.HI.U32 R2, R3, R11, R2 ;  /* 0x0000000b03027227 */ /* 0x000fe200078e0002 */
[----:B------:R-:W-:Y:S02]  /*10750*/  IABS R11, R9 ;  /* 0x00000009000b7213 */ /* 0x000fe40000000000 */
[C---:B------:R-:W-:Y:S01]  /*10760*/  LOP3.LUT R3, R9.reuse, R10, RZ, 0x3c, !PT ;  /* 0x0000000a09037212 */ /* 0x040fe200078e3cff */
[----:B------:R-:W-:Y:S02]  /*10770*/  IMAD.IADD R9, R9, 0x1, R6 ;  /* 0x0000000109097824 */ /* 0x000fe400078e0206 */
        /* <DEDUP_REMOVED lines=16> */
.L_x_5605:
[----:B------:R-:W-:Y:S02]  /*10880*/  IMAD.MOV.U32 R17, RZ, RZ, RZ ;  /* 0x000000ffff117224 */ /* 0x000fe400078e00ff */
[----:B------:R-:W-:Y:S02]  /*10890*/  IMAD.U32 R16, RZ, RZ, UR6 ;  /* 0x00000006ff107e24 */ /* 0x000fe4000f8e00ff */
[----:B------:R-:W-:-:S07]  /*108a0*/  IMAD.MOV.U32 R18, RZ, RZ, RZ ;  /* 0x000000ffff127224 */ /* 0x000fce00078e00ff */
.L_x_5610:
[----:B------:R-:W-:-:S13]  /*108b0*/  ISETP.NE.AND P0, PT, R0, RZ, PT ;  /* 0x000000ff0000720c */ /* 0x000fda0003f05270 */
[----:B------:R-:W1:Y:S01]  /*108c0*/  @!P0 S2R R3, SR_CgaCtaId ;  /* 0x0000000000038919 */ /* 0x000e620000008800 */
[----:B------:R-:W-:-:S04]  /*108d0*/  @!P0 MOV R0, 0x400 ;  /* 0x0000040000008802 */ /* 0x000fc80000000f00 */
[----:B-1----:R-:W-:-:S05]  /*108e0*/  @!P0 LEA R0, R3, R0, 0x18 ;  /* 0x0000000003008211 */ /* 0x002fca00078ec0ff */
[----:B------:R1:W-:Y:S01]  /*108f0*/  @!P0 STS.128 [R0+0x28cd0], R16 ;  /* 0x028cd01000008388 */ /* 0x0003e20000000c00 */
[----:B------:R-:W-:Y:S06]  /*10900*/  BAR.ARV 0x5, 0x180 ;  /* 0x0146000000007b1d */ /* 0x000fec0000002000 */
.L_x_5603:
[----:B-1----:R-:W-:Y:S01]  /*10910*/  IMAD.MOV.U32 R0, RZ, RZ, 0x1 ;  /* 0x00000001ff007424 */ /* 0x002fe200078e00ff */
[----:B------:R1:W-:Y:S01]  /*10920*/  STL [R1+0x4], RZ ;  /* 0x000004ff01007387 */ /* 0x0003e20000100800 */
[----:B------:R-:W-:Y:S02]  /*10930*/  ULDC UR4, c[0x0][0xc3c] ;  /* 0x00030f0000047ab9 */ /* 0x000fe40000000800 */
[----:B--2---:R-:W-:Y:S01]  /*10940*/  ISETP.GE.AND P0, PT, R19, UR4, PT ;  /* 0x0000000413007c0c */ /* 0x004fe2000bf06270 */
[----:B------:R1:W-:Y:S04]  /*10950*/  STL [R1+0xc], R0 ;  /* 0x00000c0001007387 */ /* 0x0003e80000100800 */
[----:B------:R1:W-:Y:S08]  /*10960*/  STL [R1+0x40], RZ ;  /* 0x000040ff01007387 */ /* 0x0003f00000100800 */
[----:B-1----:R-:W-:Y:S05]  /*10970*/  @P0 BRA `(.L_x_5611) ;  /* 0x00000060009c0947 */ /* 0x002fea0003800000 */
[----:B------:R-:W1:Y:S01]  /*10980*/  S2UR UR5, SR_CgaCtaId ;  /* 0x00000000000579c3 */ /* 0x000e620000008800 */
[C---:B------:R-:W-:Y:S01]  /*10990*/  IMAD.SHL.U32 R0, R4.reuse, 0x8, RZ ;  /* 0x0000000804007824 */ /* 0x040fe200078e00ff */
[----:B------:R-:W-:Y:S01]  /*109a0*/  LOP3.LUT R5, R4, 0x7f, RZ, 0xc0, !PT ;  /* 0x0000007f04057812 */ /* 0x000fe200078ec0ff */
[----:B------:R-:W-:Y:S01]  /*109b0*/  UMOV UR4, 0x400 ;  /* 0x0000040000047882 */ /* 0x000fe20000000000 */
[----:B------:R-:W-:Y:S01]  /*109c0*/  BSSY B8, `(.L_x_5611) ;  /* 0x0000622000087945 */ /* 0x000fe20003800000 */
[----:B------:R-:W-:Y:S01]  /*109d0*/  ULDC UR37, c[0x0][0xc] ;  /* 0x0000030000257ab9 */ /* 0x000fe20000000800 */
[----:B------:R-:W-:Y:S01]  /*109e0*/  LOP3.LUT R3, R0, 0x1f8, RZ, 0xc0, !PT ;  /* 0x000001f800037812 */ /* 0x000fe200078ec0ff */
[----:B0-----:R-:W-:Y:S01]  /*109f0*/  IMAD.SHL.U32 R2, R5, 0x8, RZ ;  /* 0x0000000805027824 */ /* 0x001fe200078e00ff */
[----:B------:R-:W-:Y:S01]  /*10a00*/  SHF.R.U32.HI R5, RZ, 0x3, R5 ;  /* 0x00000003ff057819 */ /* 0x000fe20000011605 */
[----:B------:R-:W-:Y:S01]  /*10a10*/  ULDC.64 UR38, c[0x0][0x198] ;  /* 0x0000660000267ab9 */ /* 0x000fe20000000a00 */
[----:B------:R-:W-:Y:S01]  /*10a20*/  LOP3.LUT R3, R3, 0x38, R4, 0x78, !PT ;  /* 0x0000003803037812 */ /* 0x000fe200078e7804 */
[----:B------:R-:W-:-:S03]  /*10a30*/  IMAD.SHL.U32 R4, R4, 0x10, RZ ;  /* 0x0000001004047824 */ /* 0x000fc600078e00ff */
[----:B------:R-:W-:Y:S02]  /*10a40*/  LOP3.LUT R2, R3, 0x200, R2, 0xf8, !PT ;  /* 0x0000020003027812 */ /* 0x000fe400078ef802 */
[----:B------:R-:W-:Y:S01]  /*10a50*/  LOP3.LUT R0, R5, 0x70, R4, 0xf8, !PT ;  /* 0x0000007005007812 */ /* 0x000fe200078ef804 */
[----:B------:R-:W-:Y:S01]  /*10a60*/  IMAD.MOV.U32 R0, RZ, RZ, 0x1 ;  /* 0x00000001ff007424 */ /* 0x000fe200078e00ff */
[----:B-1----:R-:W-:-:S06]  /*10a70*/  ULEA UR4, UR5, UR4, 0x18 ;  /* 0x0000000405047291 */ /* 0x002fcc000f8ec03f */
[----:B------:R-:W-:-:S04]  /*10a80*/  IMAD.U32 R3, RZ, RZ, UR4 ;  /* 0x00000004ff037e24 */ /* 0x000fc8000f8e00ff */
[----:B------:R-:W-:Y:S01]  /*10a90*/  IMAD R2, R2, 0x2, R3 ;  /* 0x0000000202027824 */ /* 0x000fe200078e0203 */
[----:B------:R0:W-:Y:S04]  /*10aa0*/  STL [R1], R3 ;  /* 0x0000000301007387 */ /* 0x0001e80000100800 */
[----:B------:R0:W-:Y:S04]  /*10ab0*/  STL [R1+0x44], R2 ;  /* 0x0000440201007387 */ /* 0x0001e80000100800 */
[----:B------:R0:W-:Y:S04]  /*10ac0*/  STL [R1+0x40], RZ ;  /* 0x000040ff01007387 */ /* 0x0001e80000100800 */
[----:B------:R0:W-:Y:S04]  /*10ad0*/  STL [R1+0xc], R0 ;  /* 0x00000c0001007387 */ /* 0x0001e80000100800 */
[----:B------:R0:W-:Y:S02]  /*10ae0*/  STL [R1+0x4], RZ ;  /* 0x000004ff01007387 */ /* 0x0001e40000100800 */
.L_x_5737:
[----:B------:R-:W-:Y:S05]  /*10af0*/  YIELD ;  /* 0x0000000000007946 */ /* 0x000fea0003800000 */
[----:B------:R-:W-:Y:S01]  /*10b00*/  ULDC.64 UR4, c[0x0][0xa28] ;  /* 0x00028a0000047ab9 */ /* 0x000fe20000000a00 */
[----:B0--3--:R-:W-:Y:S01]  /*10b10*/  IMAD.MOV.U32 R0, RZ, RZ, RZ ;  /* 0x000000ffff007224 */ /* 0x009fe200078e00ff */
[----:B------:R-:W-:Y:S01]  /*10b20*/  ISETP.NE.U32.AND P0, PT, RZ, UR4, PT ;  /* 0x00000004ff007c0c */ /* 0x000fe2000bf05070 */
[----:B------:R-:W0:Y:S01]  /*10b30*/  LDC.64 R4, c[0x0][0xa00] ;  /* 0x00028000ff047b82 */ /* 0x000e220000000a00 */
[----:B-1---5:R-:W-:Y:S01]  /*10b40*/  CS2R R8, SRZ ;  /* 0x0000000000087805 */ /* 0x022fe2000001ff00 */
[----:B------:R-:W-:Y:S01]  /*10b50*/  ULDC.64 UR6, c[0x0][0xa08] ;  /* 0x0002820000067ab9 */ /* 0x000fe20000000a00 */
[----:B------:R-:W-:Y:S01]  /*10b60*/  ISETP.NE.AND.EX P0, PT, RZ, UR5, PT, P0 ;  /* 0x00000005ff007c0c */ /* 0x000fe2000bf05300 */
[----:B------:R-:W-:-:S12]  /*10b70*/  ULDC.64 UR4, c[0x0][0xa18] ;  /* 0x0002860000047ab9 */ /* 0x000fd80000000a00 */
[----:B--2---:R-:W1:Y:S02]  /*10b80*/  @P0 LDC.64 R2, c[0x0][0xa28] ;  /* 0x00028a00ff020b82 */ /* 0x004e640000000a00 */
        /* <DEDUP_REMOVED lines=11> */
[----:B------:R-:W1:Y:S08]  /*10c40*/  @P2 LDC.64 R6, c[0x0][0xa18] ;  /* 0x00028600ff062b82 */ /* 0x000e700000000a00 */
        /* <DEDUP_REMOVED lines=23> */
.L_x_5612:
        /* <DEDUP_REMOVED lines=10> */
.L_x_5613:
[----:B------:R-:W-:Y:S05]  /*10e60*/  @!P1 BRA `(.L_x_5614) ;  /* 0x00000000000c9947 */ /* 0x000fea0003800000 */
[----:B------:R-:W2:Y:S04]  /*10e70*/  LDG.E R6, desc[UR40][R2.64] ;  /* 0x0000002802067981 */ /* 0x000ea8000c1e1900 */
[----:B------:R-:W2:Y:S02]  /*10e80*/  LDG.E R2, desc[UR40][R2.64+0x4] ;  /* 0x0000042802027981 */ /* 0x000ea4000c1e1900 */
[----:B--2---:R-:W-:-:S07]  /*10e90*/  IMAD.IADD R6, R2, 0x1, -R6 ;  /* 0x0000000102067824 */ /* 0x004fce00078e0a06 */
.L_x_5614:
        /* <DEDUP_REMOVED lines=28> */
.L_x_5617:
[----:B------:R-:W-:-:S13]  /*11060*/  ISETP.NE.AND P0, PT, R3, 0x1, PT ;  /* 0x000000010300780c */ /* 0x000fda0003f05270 */
[----:B------:R-:W2:Y:S02]  /*11070*/  @P0 LDC.64 R4, c[0x0][0x9e8] ;  /* 0x00027a00ff040b82 */ /* 0x000ea40000000a00 */
[----:B--2---:R-:W-:-:S05]  /*11080*/  @P0 IMAD.HI.U32 R4, R7, R4, RZ ;  /* 0x0000000407040227 */ /* 0x004fca00078e00ff */
[----:B------:R-:W-:-:S07]  /*11090*/  @P0 SHF.R.U32.HI R7, RZ, R5, R4 ;  /* 0x00000005ff070219 */ /* 0x000fce0000011604 */
.L_x_5618:
[----:B------:R-:W-:Y:S05]  /*110a0*/  BSYNC B0 ;  /* 0x0000000000007941 */ /* 0x000fea0003800000 */
.L_x_5616:
[----:B------:R-:W-:-:S05]  /*110b0*/  IMAD R7, R7, R3, R3 ;  /* 0x0000000307077224 */ /* 0x000fca00078e0203 */
[----:B------:R-:W-:-:S07]  /*110c0*/  VIMNMX R2, R2, R7, PT ;  /* 0x0000000702027248 */ /* 0x000fce0003fe0100 */
.L_x_5615:
[----:B------:R-:W2:Y:S01]  /*110d0*/  @P1 LDC R5, c[0x0][0x44c] ;  /* 0x00011300ff051b82 */ /* 0x000ea20000000800 */
[----:B------:R-:W-:Y:S01]  /*110e0*/  IMAD.MOV.U32 R6, RZ, RZ, R8 ;  /* 0x000000ffff067224 */ /* 0x000fe200078e0008 */
[----:B------:R-:W-:-:S06]  /*110f0*/  ULDC UR4, c[0x0][0x9dc] ;  /* 0x0002770000047ab9 */ /* 0x000fcc0000000800 */
[----:B------:R-:W3:Y:S01]  /*11100*/  @P1 LDC R4, c[0x0][0x450] ;  /* 0x00011400ff041b82 */ /* 0x000ee20000000800 */
[----:B--2---:R-:W-:-:S05]  /*11110*/  @P1 IMAD.HI.U32 R5, R8, R5, RZ ;  /* 0x0000000508051227 */ /* 0x004fca00078e00ff */
[----:B---3--:R-:W-:Y:S01]  /*11120*/  @P1 SHF.R.U32.HI R6, RZ, R4, R5 ;  /* 0x00000004ff061219 */ /* 0x008fe20000011605 */
[----:B------:R-:W-:-:S03]  /*11130*/  VIADD R4, R2, 0x3f ;  /* 0x0000003f02047836 */ /* 0x000fc60000000000 */
[----:B------:R-:W-:Y:S01]  /*11140*/  IADD3 R2, R6, R0, -R9 ;  /* 0x0000000006027210 */ /* 0x000fe20007ffe809 */
[----:B------:R-:W-:Y:S01]  /*11150*/  VIADD R0, R0, 0x3f ;  /* 0x0000003f00007836 */ /* 0x000fe20000000000 */
[----:B------:R-:W-:-:S04]  /*11160*/  SHF.R.S32.HI R5, RZ, 0x1f, R4 ;  /* 0x0000001fff057819 */ /* 0x000fc80000011404 */
[----:B------:R-:W-:Y:S02]  /*11170*/  LEA.HI R5, R5, R4, RZ, 0x6 ;  /* 0x0000000405057211 */ /* 0x000fe400078f30ff */
[----:B------:R-:W-:Y:S02]  /*11180*/  SHF.R.S32.HI R4, RZ, 0x1f, R0 ;  /* 0x0000001fff047819 */ /* 0x000fe40000011400 */
[----:B------:R-:W-:Y:S02]  /*11190*/  SHF.R.S32.HI R5, RZ, 0x6, R5 ;  /* 0x00000006ff057819 */ /* 0x000fe40000011405 */
[----:B------:R-:W-:Y:S01]  /*111a0*/  LEA.HI R4, R4, R0, RZ, 0x6 ;  /* 0x0000000004047211 */ /* 0x000fe200078f30ff */
[----:B------:R-:W-:-:S03]  /*111b0*/  VIADD R0, R2, -UR4 ;  /* 0x8000000402007c36 */ /* 0x000fc60008000000 */
[----:B------:R-:W-:-:S04]  /*111c0*/  SHF.R.S32.HI R4, RZ, 0x6, R4 ;  /* 0x00000006ff047819 */ /* 0x000fc80000011404 */
[----:B------:R-:W-:-:S05]  /*111d0*/  VIMNMX R7, R4, R5, PT ;  /* 0x0000000504077248 */ /* 0x000fca0003fe0100 */
        /* <DEDUP_REMOVED lines=12> */
.L_x_5621:
[----:B------:R-:W-:-:S13]  /*112a0*/  ISETP.NE.AND P0, PT, R3, 0x1, PT ;  /* 0x000000010300780c */ /* 0x000fda0003f05270 */
[----:B------:R-:W3:Y:S02]  /*112b0*/  @P0 LDC.64 R4, c[0x0][0x9e8] ;  /* 0x00027a00ff040b82 */ /* 0x000ee40000000a00 */
[----:B---3--:R-:W-:-:S05]  /*112c0*/  @P0 IMAD.HI.U32 R4, R2, R4, RZ ;  /* 0x0000000402040227 */ /* 0x008fca00078e00ff */
[----:B------:R-:W-:-:S07]  /*112d0*/  @P0 SHF.R.U32.HI R2, RZ, R5, R4 ;  /* 0x00000005ff020219 */ /* 0x000fce0000011604 */
.L_x_5622:
[----:B------:R-:W-:Y:S05]  /*112e0*/  BSYNC B0 ;  /* 0x0000000000007941 */ /* 0x000fea0003800000 */
.L_x_5620:
[----:B------:R-:W-:-:S05]  /*112f0*/  IMAD R2, R2, R3, RZ ;  /* 0x0000000302027224 */ /* 0x000fca00078e02ff */
[----:B------:R-:W-:-:S07]  /*11300*/  VIMNMX R0, R0, R2, !PT ;  /* 0x0000000200007248 */ /* 0x000fce0007fe0100 */
.L_x_5619:
[----:B------:R-:W-:Y:S01]  /*11310*/  SHF.R.S32.HI R2, RZ, 0x1f, R0 ;  /* 0x0000001fff027819 */ /* 0x000fe20000011400 */
[----:B------:R-:W-:Y:S03]  /*11320*/  BSSY B7, `(.L_x_5623) ;  /* 0x00004c6000077945 */ /* 0x000fe60003800000 */
[----:B------:R-:W-:-:S04]  /*11330*/  LEA.HI R2, R2, R0, RZ, 0x6 ;  /* 0x0000000002027211 */ /* 0x000fc800078f30ff */
[----:B------:R-:W-:-:S04]  /*11340*/  SHF.R.S32.HI R2, RZ, 0x6, R2 ;  /* 0x00000006ff027819 */ /* 0x000fc80000011402 */
        /* <DEDUP_REMOVED lines=21> */
.L_x_5624:
        /* <DEDUP_REMOVED lines=21> */
.L_x_5627:
[----:B------:R-:W-:Y:S05]  /*115f0*/  BSYNC B6 ;  /* 0x0000000000067941 */ /* 0x000fea0003800000 */
.L_x_5626:
        /* <DEDUP_REMOVED lines=20> */
.L_x_5630:
        /* <DEDUP_REMOVED lines=15> */
.L_x_5629:
[----:B------:R-:W-:Y:S05]  /*11830*/  BSYNC B6 ;  /* 0x0000000000067941 */ /* 0x000fea0003800000 */
.L_x_5628:
        /* <DEDUP_REMOVED lines=23> */
.L_x_5754:
        /* <DEDUP_REMOVED lines=11> */
.L_x_5757:
        /* <DEDUP_REMOVED lines=24> */
.L_x_5634:
[----:B--2---:R-:W2:Y:S04]  /*11be0*/  LDL R7, [R1] ;  /* 0x0000000001077983 */ /* 0x004ea80000100800 */
[----:B----4-:R-:W2:Y:S04]  /*11bf0*/  LDL R0, [R1+0x4] ;  /* 0x0000040001007983 */ /* 0x010ea80000100800 */
[----:B---3--:R-:W3:Y:S01]  /*11c00*/  LDL R2, [R1+0xc] ;  /* 0x00000c0001027983 */ /* 0x008ee20000100800 */
[----:B--2---:R-:W-:Y:S01]  /*11c10*/  IMAD R0, R0, 0x8, R7 ;  /* 0x0000000800007824 */ /* 0x004fe200078e0207 */
[----:B---3--:R-:W-:-:S04]  /*11c20*/  SHF.L.U32 R2, R2, 0x1f, RZ ;  /* 0x0000001f02027819 */ /* 0x008fc800000006ff */
[----:B------:R-:W2:Y:S02]  /*11c30*/  SYNCS.PHASECHK.TRANS64.TRYWAIT P0, [R0+URZ+0x28c40], R2 ;  /* 0x028c4002000075a7 */ /* 0x000ea4000800017f */
[----:B--2---:R-:W-:Y:S05]  /*11c40*/  @!P0 BRA `(.L_x_5635) ;  /* 0x0000005800248947 */ /* 0x004fea0003800000 */
.L_x_5758:
        /* <DEDUP_REMOVED lines=11> */
.L_x_5636:
[----:B------:R-:W3:Y:S04]  /*11d00*/  LDL R5, [R1] ;  /* 0x0000000001057983 */ /* 0x000ee80000100800 */
[----:B------:R-:W3:Y:S04]  /*11d10*/  LDL R4, [R1+0x4] ;  /* 0x0000040001047983 */ /* 0x000ee80000100800 */
[----:B------:R-:W4:Y:S04]  /*11d20*/  LDL R6, [R1+0x24] ;  /* 0x0000240001067983 */ /* 0x000f280000100800 */
[----:B------:R-:W4:Y:S04]  /*11d30*/  LDL R3, [R1+0x18] ;  /* 0x0000180001037983 */ /* 0x000f280000100800 */
[----:B--2---:R-:W2:Y:S01]  /*11d40*/  LDL.LU R2, [R1+0x10] ;  /* 0x0000100001027983 */ /* 0x004ea20000300800 */
[----:B------:R-:W-:-:S02]  /*11d50*/  R2UR UR9, R0 ;  /* 0x00000000000972ca */ /* 0x000fc400000e0000 */
[----:B------:R-:W-:Y:S01]  /*11d60*/  PLOP3.LUT P0, PT, PT, PT, PT, 0x80, 0x0 ;  /* 0x000000000000781c */ /* 0x000fe20003f0f070 */
[----:B------:R-:W-:Y:S01]  /*11d70*/  UIADD3 UR6, UP0, UR38, 0x370, URZ ;  /* 0x0000037026067890 */ /* 0x000fe2000ff1e03f */
[----:B------:R-:W-:Y:S02]  /*11d80*/  R2UR UR12, R18 ;  /* 0x00000000120c72ca */ /* 0x000fe400000e0000 */
[----:B-----5:R-:W-:Y:S01]  /*11d90*/  R2UR UR13, R17 ;  /* 0x00000000110d72ca */ /* 0x020fe200000e0000 */
[----:B------:R-:W-:-:S06]  /*11da0*/  UIADD3.X UR7, URZ, UR39, URZ, UP0, !UPT ;  /* 0x000000273f077290 */ /* 0x000fcc00087fe43f */
[----:B------:R-:W-:Y:S01]  /*11db0*/  UIADD3 UR9, UR9, 0x28c30, URZ ;  /* 0x00028c3009097890 */ /* 0x000fe2000fffe03f */
[----:B------:R-:W-:Y:S01]  /*11dc0*/  UMOV UR5, 0x14f00000 ;  /* 0x14f0000000057882 */ /* 0x000fe20000000000 */
[----:B------:R-:W-:Y:S01]  /*11dd0*/  UMOV UR10, URZ ;  /* 0x0000003f000a7c82 */ /* 0x000fe20008000000 */
[----:B---3--:R-:W-:Y:S01]  /*11de0*/  IMAD R0, R4, 0x2000, R5 ;  /* 0x0000200004007824 */ /* 0x008fe200078e0205 */
[----:B----4-:R-:W-:-:S04]  /*11df0*/  R2UR UR11, R6 ;  /* 0x00000000060b72ca */ /* 0x010fc800000e0000 */
[----:B------:R-:W-:Y:S02]  /*11e00*/  R2UR UR8, R0 ;  /* 0x00000000000872ca */ /* 0x000fe400000e0000 */
[----:B------:R-:W-:Y:S02]  /*11e10*/  R2UR UR4, R3 ;  /* 0x00000000030472ca */ /* 0x000fe400000e0000 */
[----:B--2---:R-:W-:-:S09]  /*11e20*/  LOP3.LUT R2, R2, 0xfffffffe, RZ, 0xc0, !PT ;  /* 0xfffffffe02027812 */ /* 0x004fd200078ec0ff */
[----:B------:R-:W-:Y:S02]  /*11e30*/  UIADD3 UR8, UR8, 0x22400, URZ ;  /* 0x0002240008087890 */ /* 0x000fe4000fffe03f */
[----:B------:R-:W-:Y:S01]  /*11e40*/  ULEA UR11, UR11, UR4, 0x6 ;  /* 0x000000040b0b7291 */ /* 0x000fe2000f8e303f */
[----:B------:R-:W-:Y:S02]  /*11e50*/  @P0 LOP3.LUT R2, R2, 0x1, RZ, 0xfc, !PT ;  /* 0x0000000102020812 */ /* 0x000fe400078efcff */
[----:B------:R-:W-:-:S03]  /*11e60*/  UMOV UR4, 0x0 ;  /* 0x0000000000047882 */ /* 0x000fc60000000000 */
[----:B------:R3:W-:Y:S03]  /*11e70*/  STL [R1+0x10], R2 ;  /* 0x0000100201007387 */ /* 0x0007e60000100800 */
[----:B------:R3:W-:Y:S01]  /*11e80*/  UTMALDG.4D [UR8], [UR6], desc[UR4] ;  /* 0x00000408060075b4 */ /* 0x0007e20008019000 */
[----:B------:R-:W-:Y:S02]  /*11e90*/  NOP ;  /* 0x0000000000007918 */ /* 0x000fe40000000000 */
.L_x_5632:
[----:B----4-:R-:W4:Y:S04]  /*11ea0*/  LDL R0, [R1] ;  /* 0x0000000001007983 */ /* 0x010f280000100800 */
[----:B------:R-:W5:Y:S01]  /*11eb0*/  LDL.LU R3, [R1+0x34] ;  /* 0x0000340001037983 */ /* 0x000f620000300800 */
[----:B------:R-:W-:Y:S05]  /*11ec0*/  WARPSYNC.ALL ;  /* 0x0000000000007948 */ /* 0x000fea0003800000 */
[----:B---3--:R-:W-:Y:S01]  /*11ed0*/  ULDC.64 UR4, c[0x0][0x298] ;  /* 0x0000a60000047ab9 */ /* 0x008fe20000000a00 */
[----:B------:R-:W-:Y:S01]  /*11ee0*/  BSSY B6, `(.L_x_5637) ;  /* 0x000001c000067945 */ /* 0x000fe20003800000 */
[----:B------:R-:W-:Y:S01]  /*11ef0*/  BAR.SYNC.DEFER_BLOCKING 0x8, 0x100 ;  /* 0x0204000000007b1d */ /* 0x000fe20000010000 */
[----:B----4-:R-:W-:Y:S01]  /*11f00*/  VIADD R0, R0, 0x20400 ;  /* 0x0002040000007836 */ /* 0x010fe20000000000 */
[----:B-----5:R-:W-:Y:S01]  /*11f10*/  SHF.R.S32.HI R2, RZ, 0x1f, R3 ;  /* 0x0000001fff027819 */ /* 0x020fe20000011403 */
        /* <DEDUP_REMOVED lines=24> */
.L_x_5638:
[----:B------:R-:W-:Y:S05]  /*120a0*/  BSYNC B6 ;  /* 0x0000000000067941 */ /* 0x000fea0003800000 */
.L_x_5637:
[----:B---3--:R-:W3:Y:S01]  /*120b0*/  LDL.LU R0, [R1+0x34] ;  /* 0x0000340001007983 */ /* 0x008ee20000300800 */
[----:B--2---:R-:W2:Y:S01]  /*120c0*/  LDC R7, c[0x0][0x448] ;  /* 0x00011200ff077b82 */ /* 0x004ea20000000800 */
[----:B------:R-:W-:Y:S01]  /*120d0*/  ULDC.64 UR4, c[0x0][0x2d8] ;  /* 0x0000b60000047ab9 */ /* 0x000fe20000000a00 */
[----:B------:R-:W-:Y:S01]  /*120e0*/  ULDC UR6, c[0x0][0x2b8] ;  /* 0x0000ae0000067ab9 */ /* 0x000fe20000000800 */
[----:B------:R-:W3:Y:S04]  /*120f0*/  LDL.LU.64 R2, [R1+0x38] ;  /* 0x0000380001027983 */ /* 0x000ee80000300a00 */
[----:B------:R-:W4:Y:S04]  /*12100*/  LDL R12, [R1+0x28] ;  /* 0x00002800010c7983 */ /* 0x000f280000100800 */
[----:B01----:R0:W5:Y:S01]  /*12110*/  LDL R9, [R1+0x44] ;  /* 0x0000440001097983 */ /* 0x0031620000100800 */
[----:B------:R-:W1:Y:S01]  /*12120*/  S2R R5, SR_TID.X ;  /* 0x0000000000057919 */ /* 0x000e620000002100 */
[----:B------:R-:W0:Y:S01]  /*12130*/  S2R R8, SR_TID.X ;  /* 0x0000000000087919 */ /* 0x000e220000002100 */
[----:B-1----:R-:W-:-:S04]  /*12140*/  LOP3.LUT R5, R5, 0x7f, RZ, 0xc0, !PT ;  /* 0x0000007f05057812 */ /* 0x002fc800078ec0ff */
[----:B------:R-:W-:Y:S01]  /*12150*/  SHF.R.U32.HI R5, RZ, 0x3, R5 ;  /* 0x00000003ff057819 */ /* 0x000fe20000011605 */
[----:B0-----:R-:W-:-:S05]  /*12160*/  IMAD.SHL.U32 R8, R8, 0x10, RZ ;  /* 0x0000001008087824 */ /* 0x001fca00078e00ff */
[----:B------:R-:W-:Y:S01]  /*12170*/  LOP3.LUT R8, R5, 0x70, R8, 0xf8, !PT ;  /* 0x0000007005087812 */ /* 0x000fe200078ef808 */
[----:B------:R-:W0:Y:S02]  /*12180*/  S2R R10, SR_TID.X ;  /* 0x00000000000a7919 */ /* 0x000e240000002100 */
[----:B0-----:R-:W-:-:S05]  /*12190*/  IMAD.SHL.U32 R10, R10, 0x8, RZ ;  /* 0x000000080a0a7824 */ /* 0x001fca00078e00ff */
        /* <DEDUP_REMOVED lines=43> */
[----:B0-----:R-:W-:Y:S02]  /*12450*/  LOP3.LUT R8, R8, 0x7f, RZ, 0xc0, !PT ;  /* 0x0000007f08087812 */ /* 0x001fe400078ec0ff */
[----:B------:R-:W-:Y:S02]  /*12460*/  ISETP.GE.AND P0, PT, R10, UR6, PT ;  /* 0x000000060a007c0c */ /* 0x000fe4000bf06270 */
[----:B------:R-:W-:-:S02]  /*12470*/  LEA.HI.X R3, R2, UR5, R0, 0x1, P1 ;  /* 0x0000000502037c11 */ /* 0x000fc400088f0c00 */
[----:B------:R-:W-:Y:S01]  /*12480*/  SHF.R.U32.HI R8, RZ, 0x3, R8 ;  /* 0x00000003ff087819 */ /* 0x000fe20000011608 */
[----:B------:R-:W-:Y:S08]  /*12490*/  BRA.DIV UR4, `(.L_x_5639) ;  /* 0x0000005204247947 */ /* 0x000ff0000b800000 */
[----:B------:R-:W2:Y:S04]  /*124a0*/  LDL.LU R6, [R1+0x2c] ;  /* 0x00002c0001067983 */ /* 0x000ea80000300800 */
[----:B------:R-:W3:Y:S01]  /*124b0*/  LDL.LU R5, [R1+0x28] ;  /* 0x0000280001057983 */ /* 0x000ee20000300800 */
[----:B--2---:R-:W-:-:S03]  /*124c0*/  IMAD R0, R6, R7, RZ ;  /* 0x0000000706007224 */ /* 0x004fc600078e02ff */
        /* <DEDUP_REMOVED lines=11> */
[----:B-----5:R0:W-:Y:S01]  /*12580*/  @!P1 LDGSTS.E.BYPASS.LTC128B.128 [R9+0x20400], desc[UR40][R6.64], !P0 ;  /* 0x2040000006099fae */ /* 0x0201e2000c101d68 */
        /* <DEDUP_REMOVED lines=8> */
[----:B------:R0:W-:Y:S02]  /*12610*/  @!P1 LDGSTS.E.BYPASS.LTC128B.128 [R9+0x20c00], desc[UR40][R6.64], !P0 ;  /* 0x20c0000006099fae */ /* 0x0001e4000c101d68 */
[----:B------:R-:W-:Y:S02]  /*12620*/  ISETP.GE.AND P1, PT, R5, R0, PT ;  /* 0x000000000500720c */ /* 0x000fe40003f26270 */
[----:B------:R-:W1:Y:S04]  /*12630*/  SHFL.IDX PT, R5, R4, 0x2, 0x181f ;  /* 0x00581f0004057f89 */ /* 0x000e6800000e0000 */
[----:B------:R-:W-:Y:S04]  /*12640*/  SHFL.IDX PT, R4, R4, 0x3, 0x181f ;  /* 0x00781f0004047f89 */ /* 0x000fe800000e0000 */
[----:B0-----:R-:W0:Y:S04]  /*12650*/  SHFL.IDX PT, R6, R3, 0x2, 0x181f ;  /* 0x00581f0003067f89 */ /* 0x001e2800000e0000 */
[----:B------:R-:W2:Y:S01]  /*12660*/  SHFL.IDX PT, R3, R3, 0x3, 0x181f ;  /* 0x00781f0003037f89 */ /* 0x000ea200000e0000 */
[----:B-1----:R-:W-:-:S05]  /*12670*/  @!P1 LEA R5, P2, R10, R5, 0x1 ;  /* 0x000000050a059211 */ /* 0x002fca00078408ff */
[----:B0-----:R-:W-:-:S04]  /*12680*/  @!P1 IMAD.X R6, RZ, RZ, R6, P2 ;  /* 0x000000ffff069224 */ /* 0x001fc800010e0606 */
[----:B------:R-:W-:Y:S02]  /*12690*/  @!P1 IMAD.MOV.U32 R7, RZ, RZ, R6 ;  /* 0x000000ffff079224 */ /* 0x000fe400078e0006 */
[----:B------:R-:W-:-:S05]  /*126a0*/  @!P1 IMAD.MOV.U32 R6, RZ, RZ, R5 ;  /* 0x000000ffff069224 */ /* 0x000fca00078e0005 */
[----:B--2---:R0:W-:Y:S02]  /*126b0*/  @!P1 LDGSTS.E.BYPASS.LTC128B.128 [R9+0x21400], desc[UR40][R6.64], !P0 ;  /* 0x2140000006099fae */ /* 0x0041e4000c101d68 */
.L_x_5767:
[----:B------:R1:W5:Y:S01]  /*126c0*/  LDL R8, [R1] ;  /* 0x0000000001087983 */ /* 0x0003620000100800 */
        /* <DEDUP_REMOVED lines=10> */
.L_x_5640:
[----:B-1----:R-:W2:Y:S01]  /*12770*/  LDL R2, [R1] ;  /* 0x0000000001027983 */ /* 0x002ea20000100800 */
        /* <DEDUP_REMOVED lines=17> */
[----:B-12---:R-:W-:Y:S05]  /*12890*/  @!P0 BRA `(.L_x_5642) ;  /* 0x0000005000688947 */ /* 0x006fea0003800000 */
.L_x_5768:
[----:B------:R-:W-:Y:S05]  /*128a0*/  BSYNC B0 ;  /* 0x0000000000007941 */ /* 0x000fea0003800000 */
.L_x_5641:
[----:B-1----:R-:W2:Y:S01]  /*128b0*/  LDL R2, [R1+0x10] ;  /* 0x0000100001027983 */ /* 0x002ea20000100800 */
[----:B------:R-:W-:Y:S01]  /*128c0*/  BSSY B0, `(.L_x_5643) ;  /* 0x000009a000007945 */ /* 0x000fe20003800000 */
[----:B--2---:R-:W-:-:S13]  /*128d0*/  LOP3.LUT P0, RZ, R2, 0x1, RZ, 0xc0, !PT ;  /* 0x0000000102ff7812 */ /* 0x004fda000780c0ff */
[----:B------:R-:W-:Y:S05]  /*128e0*/  @!P0 BRA `(.L_x_5644) ;  /* 0x00000008005c8947 */ /* 0x000fea0003800000 */
[----:B------:R-:W2:Y:S04]  /*128f0*/  LDL R5, [R1] ;  /* 0x0000000001057983 */ /* 0x000ea80000100800 */
[----:B------:R-:W2:Y:S04]  /*12900*/  LDL R4, [R1+0x4] ;  /* 0x0000040001047983 */ /* 0x000ea80000100800 */
[----:B------:R-:W3:Y:S01]  /*12910*/  LDL R2, [R1+0xc] ;  /* 0x00000c0001027983 */ /* 0x000ee20000100800 */
[----:B------:R-:W-:Y:S01]  /*12920*/  BSSY B1, `(.L_x_5645) ;  /* 0x0000008000017945 */ /* 0x000fe20003800000 */
[----:B------:R-:W1:Y:S02]  /*12930*/  S2R R3, SR_TID.X ;  /* 0x0000000000037919 */ /* 0x000e640000002100 */
[----:B-1----:R-:W-:-:S04]  /*12940*/  LOP3.LUT R3, R3, 0x7f, RZ, 0xc0, !PT ;  /* 0x0000007f03037812 */ /* 0x002fc800078ec0ff */
[----:B------:R-:W-:Y:S01]  /*12950*/  ISETP.NE.AND P1, PT, R3, RZ, PT ;  /* 0x000000ff0300720c */ /* 0x000fe20003f25270 */
[----:B--2---:R-:W-:Y:S01]  /*12960*/  IMAD R0, R4, 0x8, R5 ;  /* 0x0000000804007824 */ /* 0x004fe200078e0205 */
[----:B---3--:R-:W-:-:S04]  /*12970*/  SHF.L.U32 R2, R2, 0x1f, RZ ;  /* 0x0000001f02027819 */ /* 0x008fc800000006ff */
[----:B------:R-:W1:Y:S02]  /*12980*/  SYNCS.PHASECHK.TRANS64.TRYWAIT P0, [R0+URZ+0x28c60], R2 ;  /* 0x028c6002000075a7 */ /* 0x000e64000800017f */
[----:B-1----:R-:W-:Y:S05]  /*12990*/  @!P0 BRA `(.L_x_5646) ;  /* 0x0000005000408947 */ /* 0x002fea0003800000 */
.L_x_5769:
[----:B------:R-:W-:Y:S05]  /*129a0*/  BSYNC B1 ;  /* 0x0000000000017941 */ /* 0x000fea0003800000 */
.L_x_5645:
[----:B------:R-:W-:Y:S04]  /*129b0*/  BSSY B1, `(.L_x_5647) ;  /* 0x0000009000017945 */ /* 0x000fe80003800000 */
        /* <DEDUP_REMOVED lines=8> */
.L_x_5648:
[----:B------:R-:W-:Y:S05]  /*12a40*/  BSYNC B1 ;  /* 0x0000000000017941 */ /* 0x000fea0003800000 */
.L_x_5647:
[----:B------:R-:W2:Y:S04]  /*12a50*/  LDL R5, [R1+0x18] ;  /* 0x0000180001057983 */ /* 0x000ea80000100800 */
[----:B------:R-:W2:Y:S04]  /*12a60*/  LDL.LU R3, [R1+0x24] ;  /* 0x0000240001037983 */ /* 0x000ea80000300800 */
[----:B------:R-:W3:Y:S04]  /*12a70*/  LDL R4, [R1] ;  /* 0x0000000001047983 */ /* 0x000ee80000100800 */
[----:B-1----:R-:W3:Y:S01]  /*12a80*/  LDL R2, [R1+0x4] ;  /* 0x0000040001027983 */ /* 0x002ee20000100800 */
        /* <DEDUP_REMOVED lines=10> */
.L_x_5649:
        /* <DEDUP_REMOVED lines=15> */
.L_x_5650:
        /* <DEDUP_REMOVED lines=15> */
.L_x_5651:
        /* <DEDUP_REMOVED lines=15> */
.L_x_5652:
        /* <DEDUP_REMOVED lines=15> */
.L_x_5653:
        /* <DEDUP_REMOVED lines=15> */
.L_x_5654:
        /* <DEDUP_REMOVED lines=15> */
.L_x_5655:
        /* <DEDUP_REMOVED lines=15> */
.L_x_5656:
        /* <DEDUP_REMOVED lines=10> */
.L_x_5644:
[----:B------:R-:W-:Y:S05]  /*13260*/  BSYNC B0 ;  /* 0x0000000000007941 */ /* 0x000fea0003800000 */
.L_x_5643:
[----:B------:R-:W2:Y:S04]  /*13270*/  LDL R4, [R1+0x20] ;  /* 0x0000200001047983 */ /* 0x000ea80000100800 */
[----:B------:R-:W3:Y:S01]  /*13280*/  LDL R5, [R1+0x1c] ;  /* 0x00001c0001057983 */ /* 0x000ee20000100800 */
[----:B------:R-:W-:Y:S01]  /*13290*/  BSSY B0, `(.L_x_5657) ;  /* 0x00002b3000007945 */ /* 0x000fe20003800000 */
[----:B--2---:R-:W-:-:S05]  /*132a0*/  VIADD R0, R4, 0xfffffffe ;  /* 0xfffffffe04007836 */ /* 0x004fca0000000000 */
[----:B---3--:R-:W-:-:S13]  /*132b0*/  ISETP.GE.AND P0, PT, R0, R5, PT ;  /* 0x000000050000720c */ /* 0x008fda0003f06270 */
[----:B------:R-:W-:Y:S05]  /*132c0*/  @!P0 BRA `(.L_x_5658) ;  /* 0x0000002800bc8947 */ /* 0x000fea0003800000 */
[----:B------:R-:W-:Y:S01]  /*132d0*/  IMAD.MOV R2, RZ, RZ, -R4 ;  /* 0x000000ffff027224 */ /* 0x000fe200078e0a04 */
[----:B0-----:R-:W-:Y:S01]  /*132e0*/  LOP3.LUT R6, RZ, R5, RZ, 0x33, !PT ;  /* 0x00000005ff067212 */ /* 0x001fe200078e33ff */
[----:B------:R-:W-:Y:S03]  /*132f0*/  BSSY B2, `(.L_x_5659) ;  /* 0x00000e7000027945 */ /* 0x000fe60003800000 */
[----:B------:R-:W-:-:S05]  /*13300*/  VIADDMNMX R6, R2, 0x1, R6, !PT ;  /* 0x0000000102067846 */ /* 0x000fca0007800106 */
[----:B------:R-:W-:-:S05]  /*13310*/  IMAD.IADD R2, R4, 0x1, R6 ;  /* 0x0000000104027824 */ /* 0x000fca00078e0206 */
[----:B------:R-:W-:-:S04]  /*13320*/  LOP3.LUT R2, R2, 0x1, RZ, 0xc0, !PT ;  /* 0x0000000102027812 */ /* 0x000fc800078ec0ff */
[----:B------:R-:W-:-:S13]  /*13330*/  ISETP.NE.U32.AND P0, PT, R2, 0x1, PT ;  /* 0x000000010200780c */ /* 0x000fda0003f05070 */
        /* <DEDUP_REMOVED lines=37> */
.L_x_5663:
[----:B------:R-:W2:Y:S01]  /*13590*/  LDL R2, [R1] ;  /* 0x0000000001027983 */ /* 0x000ea20000100800 */
[----:B------:R-:W-:Y:S01]  /*135a0*/  BSSY B3, `(.L_x_5664) ;  /* 0x0000008000037945 */ /* 0x000fe20003800000 */
[----:B-1----:R-:W1:Y:S02]  /*135b0*/  S2R R4, SR_TID.X ;  /* 0x0000000000047919 */ /* 0x002e640000002100 */
[----:B-1----:R-:W-:-:S04]  /*135c0*/  LOP3.LUT R4, R4, 0x7f, RZ, 0xc0, !PT ;  /* 0x0000007f04047812 */ /* 0x002fc800078ec0ff */
[----:B------:R-:W-:Y:S01]  /*135d0*/  ISETP.NE.AND P1, PT, R4, RZ, PT ;  /* 0x000000ff0400720c */ /* 0x000fe20003f25270 */
[----:B--2---:R-:W-:Y:S01]  /*135e0*/  IMAD R3, R8, 0x8, R2 ;  /* 0x0000000808037824 */ /* 0x004fe200078e0202 */
[----:B------:R-:W-:-:S04]  /*135f0*/  SHF.L.U32 R2, R7, 0x1f, RZ ;  /* 0x0000001f07027819 */ /* 0x000fc800000006ff */
[----:B------:R-:W1:Y:S02]  /*13600*/  SYNCS.PHASECHK.TRANS64.TRYWAIT P0, [R3+URZ+0x28c40], R2 ;  /* 0x028c4002030075a7 */ /* 0x000e64000800017f */
[----:B-1----:R-:W-:Y:S05]  /*13610*/  @!P0 BRA `(.L_x_5665) ;  /* 0x0000004400348947 */ /* 0x002fea0003800000 */
.L_x_5770:
[----:B------:R-:W-:Y:S05]  /*13620*/  BSYNC B3 ;  /* 0x0000000000037941 */ /* 0x000fea0003800000 */
.L_x_5664:
        /* <DEDUP_REMOVED lines=9> */
.L_x_5667:
[----:B------:R-:W-:Y:S05]  /*136c0*/  BSYNC B3 ;  /* 0x0000000000037941 */ /* 0x000fea0003800000 */
.L_x_5666:
[----:B0-----:R-:W2:Y:S04]  /*136d0*/  LDL R8, [R1] ;  /* 0x0000000001087983 */ /* 0x001ea80000100800 */
        /* <DEDUP_REMOVED lines=13> */
.L_x_5668:
        /* <DEDUP_REMOVED lines=13> */
.L_x_5771:
[----:B------:R-:W-:Y:S05]  /*13880*/  BSYNC B3 ;  /* 0x0000000000037941 */ /* 0x000fea0003800000 */
.L_x_5669:
        /* <DEDUP_REMOVED lines=11> */
.L_x_5672:
[----:B------:R-:W-:Y:S05]  /*13940*/  BSYNC B3 ;  /* 0x0000000000037941 */ /* 0x000fea0003800000 */
.L_x_5671:
[----:B------:R-:W2:Y:S04]  /*13950*/  LDL R4, [R1] ;  /* 0x0000000001047983 */ /* 0x000ea80000100800 */
        /* <DEDUP_REMOVED lines=10> */
.L_x_5673:
        /* <DEDUP_REMOVED lines=15> */
.L_x_5674:
        /* <DEDUP_REMOVED lines=15> */
.L_x_5675:
        /* <DEDUP_REMOVED lines=15> */
.L_x_5676:
        /* <DEDUP_REMOVED lines=15> */
.L_x_5677:
        /* <DEDUP_REMOVED lines=15> */
.L_x_5678:
        /* <DEDUP_REMOVED lines=15> */
.L_x_5679:
        /* <DEDUP_REMOVED lines=15> */
.L_x_5680:
        /* <DEDUP_REMOVED lines=10> */
.L_x_5662:
[----:B------:R-:W-:Y:S05]  /*14130*/  BSYNC B1 ;  /* 0x0000000000017941 */ /* 0x000fea0003800000 */
.L_x_5661:
[----:B------:R-:W2:Y:S02]  /*14140*/  LDL R4, [R1+0x20] ;  /* 0x0000200001047983 */ /* 0x000ea40000100800 */
[----:B--2---:R-:W-:-:S07]  /*14150*/  VIADD R0, R4, 0xfffffffd ;  /* 0xfffffffd04007836 */ /* 0x004fce0000000000 */
.L_x_5660:
[----:B------:R-:W-:Y:S05]  /*14160*/  BSYNC B2 ;  /* 0x0000000000027941 */ /* 0x000fea0003800000 */
.L_x_5659:
[----:B------:R-:W2:Y:S01]  /*14170*/  LDL.LU R2, [R1+0x20] ;  /* 0x0000200001027983 */ /* 0x000ea20000300800 */
[----:B------:R-:W-:Y:S01]  /*14180*/  VIADD R6, R6, 0xfffffffe ;  /* 0xfffffffe06067836 */ /* 0x000fe20000000000 */
[----:B--2---:R-:W-:-:S04]  /*14190*/  LOP3.LUT R2, RZ, R2, RZ, 0x33, !PT ;  /* 0x00000002ff027212 */ /* 0x004fc800078e33ff */
[----:B------:R-:W-:-:S13]  /*141a0*/  ISETP.NE.AND P0, PT, R6, R2, PT ;  /* 0x000000020600720c */ /* 0x000fda0003f05270 */
[----:B------:R-:W-:Y:S05]  /*141b0*/  @!P0 BRA `(.L_x_5658) ;  /* 0x0000001c00008947 */ /* 0x000fea0003800000 */
.L_x_5721:
        /* <DEDUP_REMOVED lines=36> */
.L_x_5683:
[----:B------:R-:W0:Y:S01]  /*14400*/  LDL R2, [R1] ;  /* 0x0000000001027983 */ /* 0x000e220000100800 */
[----:B------:R-:W-:Y:S01]  /*14410*/  BSSY B2, `(.L_x_5684) ;  /* 0x0000008000027945 */ /* 0x000fe20003800000 */
[----:B------:R-:W1:Y:S02]  /*14420*/  S2R R3, SR_TID.X ;  /* 0x0000000000037919 */ /* 0x000e640000002100 */
[----:B-1----:R-:W-:-:S04]  /*14430*/  LOP3.LUT R3, R3, 0x7f, RZ, 0xc0, !PT ;  /* 0x0000007f03037812 */ /* 0x002fc800078ec0ff */
[----:B------:R-:W-:Y:S01]  /*14440*/  ISETP.NE.AND P1, PT, R3, RZ, PT ;  /* 0x000000ff0300720c */ /* 0x000fe20003f25270 */
[----:B0-----:R-:W-:Y:S01]  /*14450*/  IMAD R4, R7, 0x8, R2 ;  /* 0x0000000807047824 */ /* 0x001fe200078e0202 */
[----:B------:R-:W-:-:S04]  /*14460*/  SHF.L.U32 R2, R6, 0x1f, RZ ;  /* 0x0000001f06027819 */ /* 0x000fc800000006ff */
[----:B------:R-:W0:Y:S02]  /*14470*/  SYNCS.PHASECHK.TRANS64.TRYWAIT P0, [R4+URZ+0x28c40], R2 ;  /* 0x028c4002040075a7 */ /* 0x000e24000800017f */
[----:B0-----:R-:W-:Y:S05]  /*14480*/  @!P0 BRA `(.L_x_5685) ;  /* 0x0000003400c08947 */ /* 0x001fea0003800000 */
.L_x_5772:
[----:B------:R-:W-:Y:S05]  /*14490*/  BSYNC B2 ;  /* 0x0000000000027941 */ /* 0x000fea0003800000 */
.L_x_5684:
        /* <DEDUP_REMOVED lines=9> */
.L_x_5687:
[----:B------:R-:W-:Y:S05]  /*14530*/  BSYNC B2 ;  /* 0x0000000000027941 */ /* 0x000fea0003800000 */
.L_x_5686:
[----:B------:R-:W2:Y:S04]  /*14540*/  LDL R3, [R1] ;  /* 0x0000000001037983 */ /* 0x000ea80000100800 */
        /* <DEDUP_REMOVED lines=12> */
.L_x_5688:
        /* <DEDUP_REMOVED lines=13> */
.L_x_5773:
[----:B------:R-:W-:Y:S05]  /*146e0*/  BSYNC B2 ;  /* 0x0000000000027941 */ /* 0x000fea0003800000 */
.L_x_5689:
        /* <DEDUP_REMOVED lines=11> */
.L_x_5692:
[----:B------:R-:W-:Y:S05]  /*147a0*/  BSYNC B2 ;  /* 0x0000000000027941 */ /* 0x000fea0003800000 */
.L_x_5691:
[----:B------:R-:W2:Y:S01]  /*147b0*/  LDL R5, [R1] ;  /* 0x0000000001057983 */ /* 0x000ea20000100800 */
        /* <DEDUP_REMOVED lines=9> */
.L_x_5693:
        /* <DEDUP_REMOVED lines=15> */
.L_x_5694:
        /* <DEDUP_REMOVED lines=15> */
.L_x_5695:
        /* <DEDUP_REMOVED lines=15> */
.L_x_5696:
        /* <DEDUP_REMOVED lines=15> */
.L_x_5697:
        /* <DEDUP_REMOVED lines=15> */
.L_x_5698:
        /* <DEDUP_REMOVED lines=15> */
.L_x_5699:
        /* <DEDUP_REMOVED lines=15> */
.L_x_5700:
        /* <DEDUP_REMOVED lines=10> */
.L_x_5682:
[----:B------:R-:W-:Y:S05]  /*14f80*/  BSYNC B1 ;  /* 0x0000000000017941 */ /* 0x000fea0003800000 */
.L_x_5681:
[----:B------:R-:W2:Y:S01]  /*14f90*/  LDL R2, [R1+0x10] ;  /* 0x0000100001027983 */ /* 0x000ea20000100800 */
[----:B------:R-:W-:Y:S01]  /*14fa0*/  VIADD R7, R7, 0x1 ;  /* 0x0000000107077836 */ /* 0x000fe20000000000 */
[----:B------:R-:W-:Y:S04]  /*14fb0*/  BSSY B1, `(.L_x_5701) ;  /* 0x00000dc000017945 */ /* 0x000fe80003800000 */
[----:B------:R-:W-:-:S04]  /*14fc0*/  ISETP.NE.AND P0, PT, R7, 0x2, PT ;  /* 0x000000020700780c */ /* 0x000fc80003f05270 */
[----:B------:R-:W-:Y:S02]  /*14fd0*/  SEL R9, R7, RZ, P0 ;  /* 0x000000ff07097207 */ /* 0x000fe40000000000 */
[----:B--2---:R-:W-:Y:S02]  /*14fe0*/  LOP3.LUT P2, RZ, R2, 0x1, RZ, 0xc0, !PT ;  /* 0x0000000102ff7812 */ /* 0x004fe4000784c0ff */
[----:B------:R-:W-:-:S04]  /*14ff0*/  SEL R2, RZ, 0x1, P0 ;  /* 0x00000001ff027807 */ /* 0x000fc80000000000 */
[----:B-----5:R-:W-:Y:S01]  /*15000*/  LOP3.LUT R8, R6, R2, RZ, 0x3c, !PT ;  /* 0x0000000206087212 */ /* 0x020fe200078e3cff */
[----:B------:R-:W-:-:S04]  /*15010*/  VIADD R6, R0, 0xffffffff ;  /* 0xffffffff00067836 */ /* 0x000fc80000000000 */
        /* <DEDUP_REMOVED lines=27> */
.L_x_5703:
[----:B------:R-:W1:Y:S01]  /*151d0*/  LDL R2, [R1] ;  /* 0x0000000001027983 */ /* 0x000e620000100800 */
[----:B------:R-:W-:Y:S01]  /*151e0*/  BSSY B2, `(.L_x_5704) ;  /* 0x0000008000027945 */ /* 0x000fe20003800000 */
[----:B------:R-:W2:Y:S02]  /*151f0*/  S2R R3, SR_TID.X ;  /* 0x0000000000037919 */ /* 0x000ea40000002100 */
[----:B--2---:R-:W-:-:S04]  /*15200*/  LOP3.LUT R3, R3, 0x7f, RZ, 0xc0, !PT ;  /* 0x0000007f03037812 */ /* 0x004fc800078ec0ff */
[----:B------:R-:W-:Y:S01]  /*15210*/  ISETP.NE.AND P1, PT, R3, RZ, PT ;  /* 0x000000ff0300720c */ /* 0x000fe20003f25270 */
[----:B-1----:R-:W-:Y:S01]  /*15220*/  IMAD R4, R9, 0x8, R2 ;  /* 0x0000000809047824 */ /* 0x002fe200078e0202 */
[----:B------:R-:W-:-:S04]  /*15230*/  SHF.L.U32 R2, R8, 0x1f, RZ ;  /* 0x0000001f08027819 */ /* 0x000fc800000006ff */
[----:B------:R-:W1:Y:S02]  /*15240*/  SYNCS.PHASECHK.TRANS64.TRYWAIT P0, [R4+URZ+0x28c40], R2 ;  /* 0x028c4002040075a7 */ /* 0x000e64000800017f */
[----:B-1----:R-:W-:Y:S05]  /*15250*/  @!P0 BRA `(.L_x_5705) ;  /* 0x0000002800748947 */ /* 0x002fea0003800000 */
.L_x_5774:
[----:B------:R-:W-:Y:S05]  /*15260*/  BSYNC B2 ;  /* 0x0000000000027941 */ /* 0x000fea0003800000 */
.L_x_5704:
        /* <DEDUP_REMOVED lines=9> */
.L_x_5707:
[----:B------:R-:W-:Y:S05]  /*15300*/  BSYNC B2 ;  /* 0x0000000000027941 */ /* 0x000fea0003800000 */
.L_x_5706:
        /* <DEDUP_REMOVED lines=14> */
.L_x_5708:
        /* <DEDUP_REMOVED lines=13> */
.L_x_5775:
[----:B------:R-:W-:Y:S05]  /*154c0*/  BSYNC B2 ;  /* 0x0000000000027941 */ /* 0x000fea0003800000 */
.L_x_5709:
        /* <DEDUP_REMOVED lines=11> */
.L_x_5712:
[----:B------:R-:W-:Y:S05]  /*15580*/  BSYNC B2 ;  /* 0x0000000000027941 */ /* 0x000fea0003800000 */
.L_x_5711:
[----:B------:R-:W2:Y:S04]  /*15590*/  LDL R9, [R1] ;  /* 0x0000000001097983 */ /* 0x000ea80000100800 */
        /* <DEDUP_REMOVED lines=10> */
.L_x_5713:
        /* <DEDUP_REMOVED lines=15> */
.L_x_5714:
        /* <DEDUP_REMOVED lines=15> */
.L_x_5715:
        /* <DEDUP_REMOVED lines=15> */
.L_x_5716:
        /* <DEDUP_REMOVED lines=15> */
.L_x_5717:
        /* <DEDUP_REMOVED lines=15> */
.L_x_5718:
        /* <DEDUP_REMOVED lines=15> */
.L_x_5719:
        /* <DEDUP_REMOVED lines=15> */
.L_x_5720:
        /* <DEDUP_REMOVED lines=10> */
.L_x_5702:
[----:B------:R-:W-:Y:S05]  /*15d70*/  BSYNC B1 ;  /* 0x0000000000017941 */ /* 0x000fea0003800000 */
.L_x_5701:
[----:B------:R-:W2:Y:S01]  /*15d80*/  LDL R2, [R1+0x1c] ;  /* 0x00001c0001027983 */ /* 0x000ea20000100800 */
[----:B------:R-:W-:Y:S01]  /*15d90*/  VIADD R0, R0, 0xfffffffe ;  /* 0xfffffffe00007836 */ /* 0x000fe20000000000 */
[----:B--2---:R-:W-:-:S13]  /*15da0*/  ISETP.GT.AND P0, PT, R6, R2, PT ;  /* 0x000000020600720c */ /* 0x004fda0003f04270 */
[----:B------:R-:W-:Y:S05]  /*15db0*/  @P0 BRA `(.L_x_5721) ;  /* 0xffffffe400000947 */ /* 0x000fea000383ffff */
.L_x_5658:
[----:B------:R-:W-:Y:S05]  /*15dc0*/  BSYNC B0 ;  /* 0x0000000000007941 */ /* 0x000fea0003800000 */
.L_x_5657:
        /* <DEDUP_REMOVED lines=19> */
[----:B0-----:R-:W0:Y:S02]  /*15f00*/  S2R R6, SR_LTMASK ;  /* 0x0000000000067919 */ /* 0x001e240000003900 */
[----:B0-----:R-:W-:-:S04]  /*15f10*/  LOP3.LUT R6, R6, UR4, RZ, 0xc0, !PT ;  /* 0x0000000406067c12 */ /* 0x001fc8000f8ec0ff */
[----:B------:R-:W0:Y:S01]  /*15f20*/  POPC R7, R6 ;  /* 0x0000000600077309 */ /* 0x000e220000000000 */
[----:B--2---:R-:W0:Y:S02]  /*15f30*/  SHFL.IDX PT, R4, R3, R4, 0x1f ;  /* 0x00001f0403047589 */ /* 0x004e2400000e0000 */
[----:B0-----:R-:W-:-:S07]  /*15f40*/  IADD3 R16, R4, UR37, R7 ;  /* 0x0000002504107c10 */ /* 0x001fce000fffe007 */
.L_x_5723:
[----:B------:R-:W-:Y:S05]  /*15f50*/  BSYNC B0 ;  /* 0x0000000000007941 */ /* 0x000fea0003800000 */
.L_x_5722:
[----:B------:R-:W-:-:S05]  /*15f60*/  SEL R0, R0, RZ, P0 ;  /* 0x000000ff00007207 */ /* 0x000fca0000000000 */
[----:B------:R2:W-:Y:S02]  /*15f70*/  STL [R1+0x4], R0 ;  /* 0x0000040001007387 */ /* 0x0005e40000100800 */
.L_x_5625:
[----:B------:R-:W-:Y:S05]  /*15f80*/  BSYNC B7 ;  /* 0x0000000000077941 */ /* 0x000fea0003800000 */
.L_x_5623:
        /* <DEDUP_REMOVED lines=10> */
[----:B------:R3:W-:Y:S01]  /*16030*/  STL [R1], R0 ;  /* 0x0000000001007387 */ /* 0x0007e20000100800 */
[----:B------:R-:W-:Y:S06]  /*16040*/  BAR.ARV 0x4, 0x180 ;  /* 0x0106000000007b1d */ /* 0x000fec0000002000 */
[----:B------:R-:W-:Y:S05]  /*16050*/  BRA `(.L_x_5725) ;  /* 0x0000000800d47947 */ /* 0x000fea0003800000 */
.L_x_5724:
        /* <DEDUP_REMOVED lines=36> */
.L_x_5785:
[----:B------:R-:W-:Y:S02]  /*162a0*/  ULDC UR4, c[0x0][0xc38] ;  /* 0x00030e0000047ab9 */ /* 0x000fe40000000800 */
[----:B------:R-:W-:-:S04]  /*162b0*/  IMAD.U32 R4, RZ, RZ, UR4 ;  /* 0x00000004ff047e24 */ /* 0x000fc8000f8e00ff */
[----:B--2---:R-:W-:-:S04]  /*162c0*/  IMAD R5, R14, R4, RZ ;  /* 0x000000040e057224 */ /* 0x004fc800078e02ff */
[----:B------:R-:W-:-:S05]  /*162d0*/  IMAD.IADD R16, R16, 0x1, R5 ;  /* 0x0000000110107824 */ /* 0x000fca00078e0205 */
[----:B------:R-:W-:-:S13]  /*162e0*/  ISETP.GT.AND P6, PT, R16, R0, PT ;  /* 0x000000001000720c */ /* 0x000fda0003fc4270 */
[----:B------:R-:W-:Y:S05]  /*162f0*/  @P6 BRA `(.L_x_5727) ;  /* 0x00000000009c6947 */ /* 0x000fea0003800000 */
.L_x_5732:
[----:B------:R-:W2:Y:S01]  /*16300*/  LDC R4, c[0x0][0xc3c] ;  /* 0x00030f00ff047b82 */ /* 0x000ea20000000800 */
[----:B------:R-:W-:-:S05]  /*16310*/  VIADD R19, R19, 0x1f ;  /* 0x0000001f13137836 */ /* 0x000fca0000000000 */
[----:B--2---:R-:W-:-:S13]  /*16320*/  ISETP.GE.AND P6, PT, R19, R4, PT ;  /* 0x000000041300720c */ /* 0x004fda0003fc6270 */
[----:B0-----:R-:W-:Y:S05]  /*16330*/  @P6 BRA `(.L_x_5728) ;  /* 0x0000000400d06947 */ /* 0x001fea0003800000 */
        /* <DEDUP_REMOVED lines=10> */
.L_x_5730:
[----:B------:R-:W-:Y:S05]  /*163e0*/  BSYNC B0 ;  /* 0x0000000000007941 */ /* 0x000fea0003800000 */
.L_x_5729:
[----:B------:R-:W-:-:S03]  /*163f0*/  UMOV UR4, 0xffffffff ;  /* 0xffffffff00047882 */ /* 0x000fc60000000000 */
[----:B------:R-:W-:Y:S05]  /*16400*/  BRA.DIV UR4, `(.L_x_5731) ;  /* 0x0000001e04547947 */ /* 0x000fea000b800000 */
[----:B-----5:R-:W3:Y:S02]  /*16410*/  SHFL.UP PT, R14, R2, 0x1, RZ ;  /* 0x04200000020e7989 */ /* 0x020ee400000e00ff */
[----:B---3--:R-:W-:-:S05]  /*16420*/  SEL R13, R14, RZ, P1 ;  /* 0x000000ff0e0d7207 */ /* 0x008fca0000800000 */
[----:B------:R-:W-:-:S05]  /*16430*/  IMAD.IADD R13, R2, 0x1, R13 ;  /* 0x00000001020d7824 */ /* 0x000fca00078e020d */
[----:B------:R-:W3:Y:S02]  /*16440*/  SHFL.UP PT, R14, R13, 0x2, RZ ;  /* 0x044000000d0e7989 */ /* 0x000ee400000e00ff */
[----:B---3--:R-:W-:-:S05]  /*16450*/  SEL R4, R14, RZ, P2 ;  /* 0x000000ff0e047207 */ /* 0x008fca0001000000 */
[----:B------:R-:W-:-:S05]  /*16460*/  IMAD.IADD R4, R13, 0x1, R4 ;  /* 0x000000010d047824 */ /* 0x000fca00078e0204 */
[----:B------:R-:W3:Y:S02]  /*16470*/  SHFL.UP PT, R14, R4, 0x4, RZ ;  /* 0x04800000040e7989 */ /* 0x000ee400000e00ff */
[----:B---3--:R-:W-:-:S05]  /*16480*/  SEL R5, R14, RZ, P3 ;  /* 0x000000ff0e057207 */ /* 0x008fca0001800000 */
[----:B------:R-:W-:-:S05]  /*16490*/  IMAD.IADD R5, R4, 0x1, R5 ;  /* 0x0000000104057824 */ /* 0x000fca00078e0205 */
[----:B------:R-:W0:Y:S02]  /*164a0*/  SHFL.UP PT, R14, R5, 0x8, RZ ;  /* 0x05000000050e7989 */ /* 0x000e2400000e00ff */
[----:B0-----:R-:W-:-:S05]  /*164b0*/  SEL R6, R14, RZ, P4 ;  /* 0x000000ff0e067207 */ /* 0x001fca0002000000 */
[----:B------:R-:W-:-:S05]  /*164c0*/  IMAD.IADD R6, R5, 0x1, R6 ;  /* 0x0000000105067824 */ /* 0x000fca00078e0206 */
[----:B------:R-:W1:Y:S02]  /*164d0*/  SHFL.UP PT, R14, R6, 0x10, RZ ;  /* 0x06000000060e7989 */ /* 0x000e6400000e00ff */
[----:B-12---:R-:W-:-:S05]  /*164e0*/  SEL R3, R14, RZ, P5 ;  /* 0x000000ff0e037207 */ /* 0x006fca0002800000 */
[----:B------:R-:W-:-:S05]  /*164f0*/  IMAD.IADD R3, R6, 0x1, R3 ;  /* 0x0000000106037824 */ /* 0x000fca00078e0203 */
[----:B------:R0:W1:Y:S02]  /*16500*/  SHFL.IDX PT, R14, R3, 0x1f, 0x1f ;  /* 0x03e01f00030e7f89 */ /* 0x00006400000e0000 */
.L_x_5793:
[----:B------:R-:W-:Y:S02]  /*16510*/  ULDC UR4, c[0x0][0xc38] ;  /* 0x00030e0000047ab9 */ /* 0x000fe40000000800 */
[----:B------:R-:W-:-:S04]  /*16520*/  IMAD.U32 R4, RZ, RZ, UR4 ;  /* 0x00000004ff047e24 */ /* 0x000fc8000f8e00ff */
[----:B-1----:R-:W-:-:S04]  /*16530*/  IMAD R5, R14, R4, RZ ;  /* 0x000000040e057224 */ /* 0x002fc800078e02ff */
[----:B------:R-:W-:-:S05]  /*16540*/  IMAD.IADD R16, R5, 0x1, R16 ;  /* 0x0000000105107824 */ /* 0x000fca00078e0210 */
[----:B------:R-:W-:-:S13]  /*16550*/  ISETP.GT.AND P6, PT, R16, R0, PT ;  /* 0x000000001000720c */ /* 0x000fda0003fc4270 */
[----:B------:R-:W-:Y:S05]  /*16560*/  @!P6 BRA `(.L_x_5732) ;  /* 0xfffffffc0064e947 */ /* 0x000fea000383ffff */
.L_x_5727:
[----:B------:R-:W-:Y:S01]  /*16570*/  IMAD.IADD R16, R16, 0x1, -R5 ;  /* 0x0000000110107824 */ /* 0x000fe200078e0a05 */
[----:B------:R-:W-:-:S03]  /*16580*/  UMOV UR4, 0xffffffff ;  /* 0xffffffff00047882 */ /* 0x000fc60000000000 */
[----:B------:R-:W-:-:S05]  /*16590*/  IMAD R5, R3, R4, R16 ;  /* 0x0000000403057224 */ /* 0x000fca00078e0210 */
[----:B------:R-:W-:Y:S01]  /*165a0*/  ISETP.GT.AND P6, PT, R5, R0, PT ;  /* 0x000000000500720c */ /* 0x000fe20003fc4270 */
[----:B------:R-:W-:-:S12]  /*165b0*/  BRA.DIV UR4, `(.L_x_5733) ;  /* 0x0000001e04a47947 */ /* 0x000fd8000b800000 */
[----:B------:R-:W-:-:S04]  /*165c0*/  VOTE.ANY R5, PT, !P6 ;  /* 0x0000000000057806 */ /* 0x000fc800070e0100 */
[----:B0-----:R-:W0:Y:S02]  /*165d0*/  POPC R6, R5 ;  /* 0x0000000500067309 */ /* 0x001e240000000000 */
[----:B0-----:R0:W2:Y:S02]  /*165e0*/  SHFL.IDX PT, R17, R2, R6, 0x1f ;  /* 0x00001f0602117589 */ /* 0x0010a400000e0000 */
.L_x_5797:
[----:B------:R-:W-:Y:S01]  /*165f0*/  ISETP.NE.AND P0, PT, R5, RZ, PT ;  /* 0x000000ff0500720c */ /* 0x000fe20003f05270 */
[----:B------:R-:W-:-:S12]  /*16600*/  IMAD.MOV.U32 R5, RZ, RZ, RZ ;  /* 0x000000ffff057224 */ /* 0x000fd800078e00ff */
[----:B------:R-:W-:Y:S05]  /*16610*/  @!P0 BRA `(.L_x_5734) ;  /* 0x0000000000108947 */ /* 0x000fea0003800000 */
[----:B------:R-:W-:Y:S01]  /*16620*/  UMOV UR4, 0xffffffff ;  /* 0xffffffff00047882 */ /* 0x000fe20000000000 */
[----:B------:R-:W-:Y:S02]  /*16630*/  VIADD R12, R6, 0xffffffff ;  /* 0xffffffff060c7836 */ /* 0x000fe40000000000 */
[----:B------:R-:W-:Y:S05]  /*16640*/  BRA.DIV UR4, `(.L_x_5735) ;  /* 0x0000001e04c87947 */ /* 0x000fea000b800000 */
[----:B------:R3:W4:Y:S02]  /*16650*/  SHFL.IDX PT, R5, R3, R12, 0x1f ;  /* 0x00001f0c03057589 */ /* 0x00072400000e0000 */
.L_x_5734:
[----:B01-3--:R-:W0:Y:S01]  /*16660*/  LDC.64 R2, c[0x0][0xc90] ;  /* 0x00032400ff027b82 */ /* 0x00be220000000a00 */
[----:B------:R-:W-:-:S04]  /*16670*/  IMAD.IADD R19, R6, 0x1, R19 ;  /* 0x0000000106137824 */ /* 0x000fc800078e0213 */
[----:B0-----:R-:W-:-:S05]  /*16680*/  IMAD.WIDE R2, R19, 0x4, R2 ;  /* 0x0000000413027825 */ /* 0x001fca00078e0202 */
[----:B------:R-:W2:Y:S01]  /*16690*/  LDG.E R7, desc[UR40][R2.64] ;  /* 0x0000002802077981 */ /* 0x000ea2000c1e1900 */
[----:B----4-:R-:W-:-:S04]  /*166a0*/  IMAD R16, R5, R4, R16 ;  /* 0x0000000405107224 */ /* 0x010fc800078e0210 */
        /* <DEDUP_REMOVED lines=61> */
.L_x_5728:
[----:B------:R-:W-:Y:S01]  /*16a80*/  UMOV UR4, URZ ;  /* 0x0000003f00047c82 */ /* 0x000fe20008000000 */
[----:B------:R-:W-:Y:S01]  /*16a90*/  UMOV UR5, URZ ;  /* 0x0000003f00057c82 */ /* 0x000fe20008000000 */
[----:B------:R-:W-:Y:S01]  /*16aa0*/  ULDC UR6, c[0x0][0xc3c] ;  /* 0x00030f0000067ab9 */ /* 0x000fe20000000800 */
[----:B------:R-:W-:Y:S02]  /*16ab0*/  IMAD.MOV.U32 R16, RZ, RZ, R0 ;  /* 0x000000ffff107224 */ /* 0x000fe400078e0000 */
[----:B------:R-:W-:Y:S02]  /*16ac0*/  IMAD.U32 R17, RZ, RZ, UR4 ;  /* 0x00000004ff117e24 */ /* 0x000fe4000f8e00ff */
[----:B------:R-:W-:Y:S02]  /*16ad0*/  IMAD.U32 R18, RZ, RZ, UR5 ;  /* 0x00000005ff127e24 */ /* 0x000fe4000f8e00ff */
[----:B------:R-:W-:-:S07]  /*16ae0*/  IMAD.U32 R19, RZ, RZ, UR6 ;  /* 0x00000006ff137e24 */ /* 0x000fce000f8e00ff */
.L_x_5736:
[----:B------:R2:W3:Y:S01]  /*16af0*/  LDL R2, [R1] ;  /* 0x0000000001027983 */ /* 0x0004e20000100800 */
        /* <DEDUP_REMOVED lines=9> */
[----:B------:R2:W-:Y:S01]  /*16b90*/  @!P0 STL [R1], R2 ;  /* 0x0000000201008387 */ /* 0x0005e20000100800 */
[----:B------:R-:W-:Y:S06]  /*16ba0*/  BAR.ARV 0x5, 0x180 ;  /* 0x0146000000007b1d */ /* 0x000fec0000002000 */
.L_x_5725:
[----:B------:R-:W-:Y:S02]  /*16bb0*/  ULDC UR4, c[0x0][0xc3c] ;  /* 0x00030f0000047ab9 */ /* 0x000fe40000000800 */
[----:B----4-:R-:W-:-:S13]  /*16bc0*/  ISETP.GE.AND P0, PT, R19, UR4, PT ;  /* 0x0000000413007c0c */ /* 0x010fda000bf06270 */
[----:B------:R-:W-:Y:S05]  /*16bd0*/  @!P0 BRA `(.L_x_5737) ;  /* 0xffffff9c00c48947 */ /* 0x000fea000383ffff */
[----:B------:R-:W-:Y:S05]  /*16be0*/  BSYNC B8 ;  /* 0x0000000000087941 */ /* 0x000fea0003800000 */
.L_x_5611:
[----:B---3--:R-:W3:Y:S01]  /*16bf0*/  LDL.LU R0, [R1+0x40] ;  /* 0x0000400001007983 */ /* 0x008ee20000300800 */
[----:B------:R-:W-:Y:S01]  /*16c00*/  BSSY B0, `(.L_x_5738) ;  /* 0x000000b000007945 */ /* 0x000fe20003800000 */
[----:B------:R-:W4:Y:S01]  /*16c10*/  S2R R5, SR_CgaCtaId ;  /* 0x0000000000057919 */ /* 0x000f220000008800 */
[----:B---3--:R-:W-:-:S05]  /*16c20*/  VIADD R0, R0, 0x1 ;  /* 0x0000000100007836 */ /* 0x008fca0000000000 */
[----:B0-2---:R-:W-:-:S04]  /*16c30*/  LEA.HI R2, R0, R0, RZ, 0x1 ;  /* 0x0000000000027211 */ /* 0x005fc800078f08ff */
[----:B-1----:R-:W-:-:S05]  /*16c40*/  LOP3.LUT R3, R2, 0xfffffffe, RZ, 0xc0, !PT ;  /* 0xfffffffe02037812 */ /* 0x002fca00078ec0ff */
[----:B------:R-:W-:Y:S01]  /*16c50*/  IMAD.IADD R3, R0, 0x1, -R3 ;  /* 0x0000000100037824 */ /* 0x000fe200078e0a03 */
[----:B------:R-:W-:-:S04]  /*16c60*/  MOV R0, 0x400 ;  /* 0x0000040000007802 */ /* 0x000fc80000000f00 */
[----:B----4-:R-:W-:Y:S02]  /*16c70*/  LEA R0, R5, R0, 0x18 ;  /* 0x0000000005007211 */ /* 0x010fe400078ec0ff */
[----:B------:R-:W-:-:S04]  /*16c80*/  SHF.L.U32 R3, R3, 0x1f, RZ ;  /* 0x0000001f03037819 */ /* 0x000fc800000006ff */
[----:B------:R-:W0:Y:S02]  /*16c90*/  SYNCS.PHASECHK.TRANS64.TRYWAIT P0, [R0+URZ+0x28c20], R3 ;  /* 0x028c2003000075a7 */ /* 0x000e24000800017f */
[----:B0-----:R-:W-:Y:S05]  /*16ca0*/  @!P0 BRA `(.L_x_5739) ;  /* 0x0000001800588947 */ /* 0x001fea0003800000 */
.L_x_5800:
[----:B------:R-:W-:Y:S05]  /*16cb0*/  BSYNC B0 ;  /* 0x0000000000007941 */ /* 0x000fea0003800000 */
.L_x_5738:
[----:B------:R-:W-:-:S03]  /*16cc0*/  UMOV UR4, 0xffffffff ;  /* 0xffffffff00047882 */ /* 0x000fc60000000000 */
[----:B------:R-:W-:Y:S05]  /*16cd0*/  BRA.DIV UR4, `(.L_x_5740) ;  /* 0x0000001a04607947 */ /* 0x000fea000b800000 */
[----:B------:R-:W1:Y:S02]  /*16ce0*/  S2R R2, SR_TID.X ;  /* 0x0000000000027919 */ /* 0x000e640000002100 */
[----:B-1----:R-:W-:-:S04]  /*16cf0*/  SHF.R.U32.HI R2, RZ, 0x5, R2 ;  /* 0x00000005ff027819 */ /* 0x002fc80000011602 */
[----:B------:R-:W-:-:S05]  /*16d00*/  LOP3.LUT R2, R2, 0x3, RZ, 0xc0, !PT ;  /* 0x0000000302027812 */ /* 0x000fca00078ec0ff */
[----:B------:R1:W2:Y:S02]  /*16d10*/  SHFL.IDX PT, R14, R2, RZ, 0x1f ;  /* 0x00001fff020e7589 */ /* 0x0002a400000e0000 */
.L_x_5803:
[----:B--2---:R-:W-:Y:S01]  /*16d20*/  ISETP.NE.AND P0, PT, R14, RZ, PT ;  /* 0x000000ff0e00720c */ /* 0x004fe20003f05270 */
[----:B------:R-:W-:-:S12]  /*16d30*/  BSSY B0, `(.L_x_5741) ;  /* 0x0000027000007945 */ /* 0x000fd80003800000 */
[----:B------:R-:W-:Y:S05]  /*16d40*/  @P0 BRA `(.L_x_5742) ;  /* 0x0000000000940947 */ /* 0x000fea0003800000 */
[----:B------:R-:W-:-:S03]  /*16d50*/  UMOV UR4, 0xffffffff ;  /* 0xffffffff00047882 */ /* 0x000fc60000000000 */
[----:B------:R-:W-:Y:S05]  /*16d60*/  BRA.DIV UR4, `(.L_x_5743) ;  /* 0x0000001a04707947 */ /* 0x000fea000b800000 */
[----:B------:R-:W-:-:S13]  /*16d70*/  ELECT P6, URZ, PT ;  /* 0x00000000003f782f */ /* 0x000fda00038c0000 */
.L_x_5806:
[----:B------:R-:W-:Y:S05]  /*16d80*/  @!P6 BRA `(.L_x_5742) ;  /* 0x000000000084e947 */ /* 0x000fea0003800000 */
[----:B------:R-:W-:-:S06]  /*16d90*/  ULOP3.LUT UR4, UR36, 0x2, URZ, 0xfc, !UPT ;  /* 0x0000000224047892 */ /* 0x000fcc000f8efc3f */
[----:B-1----:R-:W-:-:S05]  /*16da0*/  IMAD.U32 R2, RZ, RZ, UR4 ;  /* 0x00000004ff027e24 */ /* 0x002fca000f8e00ff */
[----:B------:R-:W-:-:S13]  /*16db0*/  ISETP.NE.AND P2, PT, R2, 0x3, PT ;  /* 0x000000030200780c */ /* 0x000fda0003f45270 */
[----:B------:R-:W-:Y:S05]  /*16dc0*/  @!P2 BRA `(.L_x_5744) ;  /* 0x000000000004a947 */ /* 0x000fea0003800000 */
[----:B------:R-:W-:Y:S01]  /*16dd0*/  BPT.TRAP 0x1 ;  /* 0x000000040000795c */ /* 0x000fe20000300000 */
.L_x_5744:
        /* <DEDUP_REMOVED lines=14> */
.L_x_5807:
[----:B------:R-:W1:Y:S02]  /*16ec0*/  SYNCS.PHASECHK.TRANS64.TRYWAIT P0, [R7+URZ], R2 ;  /* 0x00000002070075a7 */ /* 0x000e64000800017f */
[----:B-1----:R-:W-:Y:S05]  /*16ed0*/  @!P0 BRA `(.L_x_5746) ;  /* 0x0000001800488947 */ /* 0x002fea0003800000 */
.L_x_5808:
[----:B------:R-:W-:Y:S05]  /*16ee0*/  @!P2 BRA `(.L_x_5747) ;  /* 0x000000000004a947 */ /* 0x000fea0003800000 */
[----:B------:R-:W-:Y:S01]  /*16ef0*/  BPT.TRAP 0x1 ;  /* 0x000000040000795c */ /* 0x000fe20000300000 */
.L_x_5747:
[----:B------:R-:W2:Y:S01]  /*16f00*/  LDL.LU R4, [R1+0x4] ;  /* 0x0000040001047983 */ /* 0x000ea20000300800 */
[----:B------:R-:W-:-:S04]  /*16f10*/  VIADD R0, R0, 0x28c60 ;  /* 0x00028c6000007836 */ /* 0x000fc80000000000 */
[----:B--2---:R-:W-:-:S04]  /*16f20*/  IMAD R4, R4, 0x8, R0 ;  /* 0x0000000804047824 */ /* 0x004fc800078e0200 */
[----:B------:R-:W2:Y:S02]  /*16f30*/  SYNCS.PHASECHK.TRANS64.TRYWAIT P0, [R4+URZ], R5 ;  /* 0x00000005040075a7 */ /* 0x000ea4000800017f */
[----:B--2---:R-:W-:Y:S05]  /*16f40*/  @!P0 BRA `(.L_x_5748) ;  /* 0x0000001800408947 */ /* 0x004fea0003800000 */
.L_x_5809:
[----:B------:R-:W-:-:S07]  /*16f50*/  IMAD R3, R3, 0x8, R0 ;  /* 0x0000000803037824 */ /* 0x000fce00078e0200 */
.L_x_5749:
[----:B---3--:R3:W4:Y:S02]  /*16f60*/  SYNCS.PHASECHK.TRANS64.TRYWAIT P0, [R3+URZ], R2 ;  /* 0x00000002030075a7 */ /* 0x008724000800017f */
[----:B----4-:R-:W-:Y:S05]  /*16f70*/  @!P0 NANOSLEEP.SYNCS 0x989680 ;  /* 0x009896800000895d */ /* 0x010fea0003900000 */
[----:B------:R-:W4:Y:S02]  /*16f80*/  @!P0 SYNCS.PHASECHK.TRANS64 P0, [R3+URZ], R2 ;  /* 0x00000002030085a7 */ /* 0x000f24000800007f */
[----:B----4-:R-:W-:Y:S05]  /*16f90*/  @!P0 BRA `(.L_x_5749) ;  /* 0xfffffffc00f08947 */ /* 0x010fea000383ffff */
.L_x_5742:
[----:B------:R-:W-:Y:S05]  /*16fa0*/  BSYNC B0 ;  /* 0x0000000000007941 */ /* 0x000fea0003800000 */
.L_x_5741:
[----:B------:R-:W-:Y:S05]  /*16fb0*/  EXIT ;  /* 0x000000000000794d */ /* 0x000fea0003800000 */
.L_x_5506:
[----:B0-----:R-:W-:-:S04]  /*16fc0*/  IMAD.U32 R3, RZ, RZ, UR21 ;  /* 0x00000015ff037e24 */ /* 0x001fc8000f8e00ff */
[----:B------:R0:W1:Y:S03]  /*16fd0*/  SYNCS.PHASECHK.TRANS64.TRYWAIT P1, [R3+URZ+0x28c50], R0 ;  /* 0x028c5000030075a7 */ /* 0x000066000802017f */
[----:B-1----:R-:W-:Y:S05]  /*16fe0*/  @!P1 NANOSLEEP.SYNCS 0x989680 ;  /* 0x009896800000995d */ /* 0x002fea0003900000 */
[----:B------:R-:W1:Y:S02]  /*16ff0*/  @!P1 SYNCS.PHASECHK.TRANS64 P1, [R3+URZ+0x28c50], R0 ;  /* 0x028c5000030095a7 */ /* 0x000e64000802007f */
[----:B-1----:R-:W-:Y:S05]  /*17000*/  @!P1 BRA `(.L_x_5506) ;  /* 0xfffffffc00ec9947 */ /* 0x002fea000383ffff */
[----:B------:R-:W-:Y:S05]  /*17010*/  BRA `(.L_x_5750) ;  /* 0xfffffeac00ac7947 */ /* 0x000fea000383ffff */
.L_x_5511:
[----:B-1----:R-:W-:-:S04]  /*17020*/  IMAD.U32 R3, RZ, RZ, UR21 ;  /* 0x00000015ff037e24 */ /* 0x002fc8000f8e00ff */
[----:B------:R1:W2:Y:S03]  /*17030*/  SYNCS.PHASECHK.TRANS64.TRYWAIT P1, [R3+URZ+0x28c50], R0 ;  /* 0x028c5000030075a7 */ /* 0x0002a6000802017f */
[----:B--2---:R-:W-:Y:S05]  /*17040*/  @!P1 NANOSLEEP.SYNCS 0x989680 ;  /* 0x009896800000995d */ /* 0x004fea0003900000 */
[----:B------:R-:W2:Y:S02]  /*17050*/  @!P1 SYNCS.PHASECHK.TRANS64 P1, [R3+URZ+0x28c50], R0 ;  /* 0x028c5000030095a7 */ /* 0x000ea4000802007f */
[----:B--2---:R-:W-:Y:S05]  /*17060*/  @!P1 BRA `(.L_x_5511) ;  /* 0xfffffffc00ec9947 */ /* 0x004fea000383ffff */
[----:B------:R-:W-:Y:S05]  /*17070*/  BRA `(.L_x_5510) ;  /* 0xfffffeb800a87947 */ /* 0x000fea000383ffff */
.L_x_5520:
[----:B0-----:R-:W-:-:S04]  /*17080*/  IMAD.U32 R3, RZ, RZ, UR46 ;  /* 0x0000002eff037e24 */ /* 0x001fc8000f8e00ff */
[----:B------:R0:W1:Y:S03]  /*17090*/  SYNCS.PHASECHK.TRANS64.TRYWAIT P1, [R3+URZ+0x28c00], R0 ;  /* 0x028c0000030075a7 */ /* 0x000066000802017f */
[----:B-1----:R-:W-:Y:S05]  /*170a0*/  @!P1 NANOSLEEP.SYNCS 0x989680 ;  /* 0x009896800000995d */ /* 0x002fea0003900000 */
[----:B------:R-:W1:Y:S02]  /*170b0*/  @!P1 SYNCS.PHASECHK.TRANS64 P1, [R3+URZ+0x28c00], R0 ;  /* 0x028c0000030095a7 */ /* 0x000e64000802007f */
[----:B-1----:R-:W-:Y:S05]  /*170c0*/  @!P1 BRA `(.L_x_5520) ;  /* 0xfffffffc00ec9947 */ /* 0x002fea000383ffff */
[----:B------:R-:W-:Y:S05]  /*170d0*/  BRA `(.L_x_5751) ;  /* 0xfffffed000087947 */ /* 0x000fea000383ffff */
.L_x_5524:
[----:B--2---:R2:W3:Y:S02]  /*170e0*/  SYNCS.PHASECHK.TRANS64.TRYWAIT P1, [R7+URZ+0x28c30], R8 ;  /* 0x028c3008070075a7 */ /* 0x0044e4000802017f */
[----:B---3--:R-:W-:Y:S05]  /*170f0*/  @!P1 NANOSLEEP.SYNCS 0x989680 ;  /* 0x009896800000995d */ /* 0x008fea0003900000 */
[----:B------:R-:W3:Y:S02]  /*17100*/  @!P1 SYNCS.PHASECHK.TRANS64 P1, [R7+URZ+0x28c30], R8 ;  /* 0x028c3008070095a7 */ /* 0x000ee4000802007f */
[----:B---3--:R-:W-:Y:S05]  /*17110*/  @!P1 BRA `(.L_x_5524) ;  /* 0xfffffffc00f09947 */ /* 0x008fea000383ffff */
[----:B------:R-:W-:Y:S05]  /*17120*/  BRA `(.L_x_5523) ;  /* 0xfffffed000247947 */ /* 0x000fea000383ffff */
.L_x_5536:
[----:B-1----:R1:W3:Y:S02]  /*17130*/  SYNCS.PHASECHK.TRANS64.TRYWAIT P2, [R7+URZ+0x28c50], R8 ;  /* 0x028c5008070075a7 */ /* 0x0022e4000804017f */
[----:B---3--:R-:W-:Y:S05]  /*17140*/  @!P2 NANOSLEEP.SYNCS 0x989680 ;  /* 0x009896800000a95d */ /* 0x008fea0003900000 */
[----:B------:R-:W3:Y:S02]  /*17150*/  @!P2 SYNCS.PHASECHK.TRANS64 P2, [R7+URZ+0x28c50], R8 ;  /* 0x028c50080700a5a7 */ /* 0x000ee4000804007f */
[----:B---3--:R-:W-:Y:S05]  /*17160*/  @!P2 BRA `(.L_x_5536) ;  /* 0xfffffffc00f0a947 */ /* 0x008fea000383ffff */
[----:B------:R-:W-:Y:S05]  /*17170*/  BRA `(.L_x_5535) ;  /* 0xfffffee800c47947 */ /* 0x000fea000383ffff */
.L_x_5544:
[----:B-1----:R-:W-:-:S04]  /*17180*/  IMAD.U32 R8, RZ, RZ, UR26 ;  /* 0x0000001aff087e24 */ /* 0x002fc8000f8e00ff */
[----:B------:R1:W2:Y:S03]  /*17190*/  SYNCS.PHASECHK.TRANS64.TRYWAIT P2, [R8+URZ+0x28c30], R11 ;  /* 0x028c300b080075a7 */ /* 0x0002a6000804017f */
[----:B--2---:R-:W-:Y:S05]  /*171a0*/  @!P2 NANOSLEEP.SYNCS 0x989680 ;  /* 0x009896800000a95d */ /* 0x004fea0003900000 */
[----:B------:R-:W2:Y:S02]  /*171b0*/  @!P2 SYNCS.PHASECHK.TRANS64 P2, [R8+URZ+0x28c30], R11 ;  /* 0x028c300b0800a5a7 */ /* 0x000ea4000804007f */
[----:B--2---:R-:W-:Y:S05]  /*171c0*/  @!P2 BRA `(.L_x_5544) ;  /* 0xfffffffc00eca947 */ /* 0x004fea000383ffff */
[----:B------:R-:W-:Y:S05]  /*171d0*/  BRA `(.L_x_5543) ;  /* 0xfffffef000107947 */ /* 0x000fea000383ffff */
.L_x_5556:
[----:B-1----:R1:W3:Y:S02]  /*171e0*/  SYNCS.PHASECHK.TRANS64.TRYWAIT P2, [R10+URZ+0x28c50], R11 ;  /* 0x028c500b0a0075a7 */ /* 0x0022e4000804017f */
[----:B---3--:R-:W-:Y:S05]  /*171f0*/  @!P2 NANOSLEEP.SYNCS 0x989680 ;  /* 0x009896800000a95d */ /* 0x008fea0003900000 */
[----:B------:R-:W3:Y:S02]  /*17200*/  @!P2 SYNCS.PHASECHK.TRANS64 P2, [R10+URZ+0x28c50], R11 ;  /* 0x028c500b0a00a5a7 */ /* 0x000ee4000804007f */
[----:B---3--:R-:W-:Y:S05]  /*17210*/  @!P2 BRA `(.L_x_5556) ;  /* 0xfffffffc00f0a947 */ /* 0x008fea000383ffff */
[----:B------:R-:W-:Y:S05]  /*17220*/  BRA `(.L_x_5555) ;  /* 0xffffff0c00ec7947 */ /* 0x000fea000383ffff */
.L_x_5565:
[----:B---3--:R-:W-:-:S04]  /*17230*/  IMAD.U32 R6, RZ, RZ, UR23 ;  /* 0x00000017ff067e24 */ /* 0x008fc8000f8e00ff */
[----:B------:R3:W0:Y:S03]  /*17240*/  SYNCS.PHASECHK.TRANS64.TRYWAIT P3, [R6+URZ+0x28c30], R7 ;  /* 0x028c3007060075a7 */ /* 0x000626000806017f */
[----:B0-----:R-:W-:Y:S05]  /*17250*/  @!P3 NANOSLEEP.SYNCS 0x989680 ;  /* 0x009896800000b95d */ /* 0x001fea0003900000 */
[----:B------:R-:W0:Y:S02]  /*17260*/  @!P3 SYNCS.PHASECHK.TRANS64 P3, [R6+URZ+0x28c30], R7 ;  /* 0x028c30070600b5a7 */ /* 0x000e24000806007f */
[----:B0-----:R-:W-:Y:S05]  /*17270*/  @!P3 BRA `(.L_x_5565) ;  /* 0xfffffffc00ecb947 */ /* 0x001fea000383ffff */
[----:B------:R-:W-:Y:S05]  /*17280*/  BRA `(.L_x_5564) ;  /* 0xffffff14007c7947 */ /* 0x000fea000383ffff */
.L_x_5569:
[----:B---3--:R3:W4:Y:S02]  /*17290*/  SYNCS.PHASECHK.TRANS64.TRYWAIT P3, [R170+URZ+0x28c50], R7 ;  /* 0x028c5007aa0075a7 */ /* 0x008724000806017f */
[----:B----4-:R-:W-:Y:S05]  /*172a0*/  @!P3 NANOSLEEP.SYNCS 0x989680 ;  /* 0x009896800000b95d */ /* 0x010fea0003900000 */
[----:B------:R-:W4:Y:S02]  /*172b0*/  @!P3 SYNCS.PHASECHK.TRANS64 P3, [R170+URZ+0x28c50], R7 ;  /* 0x028c5007aa00b5a7 */ /* 0x000f24000806007f */
[----:B----4-:R-:W-:Y:S05]  /*172c0*/  @!P3 BRA `(.L_x_5569) ;  /* 0xfffffffc00f0b947 */ /* 0x010fea000383ffff */
[----:B------:R-:W-:Y:S05]  /*172d0*/  BRA `(.L_x_5568) ;  /* 0xffffff2800a07947 */ /* 0x000fea000383ffff */
.L_x_5575:
[----:B------:R-:W-:-:S04]  /*172e0*/  IMAD.U32 R6, RZ, RZ, UR25 ;  /* 0x00000019ff067e24 */ /* 0x000fc8000f8e00ff */
[----:B------:R0:W0:Y:S03]  /*172f0*/  SYNCS.PHASECHK.TRANS64.TRYWAIT P2, [R6+URZ+0x28c30], R11 ;  /* 0x028c300b060075a7 */ /* 0x000026000804017f */
[----:B0-----:R-:W-:Y:S05]  /*17300*/  @!P2 NANOSLEEP.SYNCS 0x989680 ;  /* 0x009896800000a95d */ /* 0x001fea0003900000 */
[----:B------:R-:W0:Y:S02]  /*17310*/  @!P2 SYNCS.PHASECHK.TRANS64 P2, [R6+URZ+0x28c30], R11 ;  /* 0x028c300b0600a5a7 */ /* 0x000e24000804007f */
[----:B0-----:R-:W-:Y:S05]  /*17320*/  @!P2 BRA `(.L_x_5575) ;  /* 0xfffffffc00eca947 */ /* 0x001fea000383ffff */
[----:B------:R-:W-:Y:S05]  /*17330*/  BRA `(.L_x_5574) ;  /* 0xffffff2c008c7947 */ /* 0x000fea000383ffff */
.L_x_5587:
[----:B--2---:R2:W3:Y:S02]  /*17340*/  SYNCS.PHASECHK.TRANS64.TRYWAIT P2, [R10+URZ+0x28c50], R11 ;  /* 0x028c500b0a0075a7 */ /* 0x0044e4000804017f */
[----:B---3--:R-:W-:Y:S05]  /*17350*/  @!P2 NANOSLEEP.SYNCS 0x989680 ;  /* 0x009896800000a95d */ /* 0x008fea0003900000 */
[----:B------:R-:W3:Y:S02]  /*17360*/  @!P2 SYNCS.PHASECHK.TRANS64 P2, [R10+URZ+0x28c50], R11 ;  /* 0x028c500b0a00a5a7 */ /* 0x000ee4000804007f */
[----:B---3--:R-:W-:Y:S05]  /*17370*/  @!P2 BRA `(.L_x_5587) ;  /* 0xfffffffc00f0a947 */ /* 0x008fea000383ffff */
[----:B------:R-:W-:Y:S05]  /*17380*/  BRA `(.L_x_5586) ;  /* 0xffffff4c00587947 */ /* 0x000fea000383ffff */
.L_x_5631:
        /* <DEDUP_REMOVED lines=11> */
.L_x_5753:
[----:B------:R-:W-:Y:S05]  /*17440*/  BSYNC B0 ;  /* 0x0000000000007941 */ /* 0x000fea0003800000 */
.L_x_5752:
[----:B------:R-:W-:Y:S05]  /*17450*/  BRA `(.L_x_5754) ;  /* 0xffffffa400547947 */ /* 0x000fea000383ffff */
.L_x_5633:
[----:B------:R-:W-:Y:S01]  /*17460*/  BSSY B0, `(.L_x_5755) ;  /* 0x0000006000007945 */ /* 0x000fe20003800000 */
[----:B------:R-:W-:-:S07]  /*17470*/  IMAD.MOV.U32 R15, RZ, RZ, -0x1 ;  /* 0xffffffffff0f7424 */ /* 0x000fce00078e00ff */
[----:B012-4-:R-:W-:Y:S05]  /*17480*/  WARPSYNC.COLLECTIVE R15, `(.L_x_5756) ;  /* 0x000000000f0c7348 */ /* 0x017fea0003c00000 */
[----:B------:R-:W-:Y:S02]  /*17490*/  ELECT P6, UR62, PT ;  /* 0x00000000003e782f */ /* 0x000fe400038c0000 */
[----:B------:R-:W-:Y:S01]  /*174a0*/  MOV R14, UR62 ;  /* 0x0000003e000e7c02 */ /* 0x000fe20008000f00 */
[----:B012-4-:R-:W-:Y:S10]  /*174b0*/  ENDCOLLECTIVE ;  /* 0x000000000000791b */ /* 0x017ff40003800000 */
.L_x_5756:
[----:B------:R-:W-:Y:S05]  /*174c0*/  BSYNC B0 ;  /* 0x0000000000007941 */ /* 0x000fea0003800000 */
.L_x_5755:
[----:B------:R-:W-:Y:S05]  /*174d0*/  BRA `(.L_x_5757) ;  /* 0xffffffa400607947 */ /* 0x000fea000383ffff */
.L_x_5635:
[----:B--2---:R2:W3:Y:S02]  /*174e0*/  SYNCS.PHASECHK.TRANS64.TRYWAIT P0, [R0+URZ+0x28c40], R2 ;  /* 0x028c4002000075a7 */ /* 0x0044e4000800017f */
[----:B---3--:R-:W-:Y:S05]  /*174f0*/  @!P0 NANOSLEEP.SYNCS 0x989680 ;  /* 0x009896800000895d */ /* 0x008fea0003900000 */
[----:B------:R-:W3:Y:S02]  /*17500*/  @!P0 SYNCS.PHASECHK.TRANS64 P0, [R0+URZ+0x28c40], R2 ;  /* 0x028c4002000085a7 */ /* 0x000ee4000800007f */
[----:B---3--:R-:W-:Y:S05]  /*17510*/  @!P0 BRA `(.L_x_5635) ;  /* 0xfffffffc00f08947 */ /* 0x008fea000383ffff */
[----:B------:R-:W-:Y:S05]  /*17520*/  BRA `(.L_x_5758) ;  /* 0xffffffa400c87947 */ /* 0x000fea000383ffff */
.L_x_5639:
[----:B------:R-:W2:Y:S01]  /*17530*/  LDL.LU R11, [R1+0x2c] ;  /* 0x00002c00010b7983 */ /* 0x000ea20000300800 */
[----:B------:R-:W-:Y:S02]  /*17540*/  IMAD.MOV.U32 R5, RZ, RZ, R12 ;  /* 0x000000ffff057224 */ /* 0x000fe400078e000c */
[----:B------:R-:W-:Y:S02]  /*17550*/  IMAD.MOV.U32 R13, RZ, RZ, R3 ;  /* 0x000000ffff0d7224 */ /* 0x000fe400078e0003 */
[----:B------:R-:W-:Y:S02]  /*17560*/  IMAD.MOV.U32 R12, RZ, RZ, RZ ;  /* 0x000000ffff0c7224 */ /* 0x000fe400078e00ff */
[----:B------:R-:W-:Y:S02]  /*17570*/  IMAD.MOV.U32 R15, RZ, RZ, -0x1 ;  /* 0xffffffffff0f7424 */ /* 0x000fe400078e00ff */
        /* <DEDUP_REMOVED lines=8> */
.L_x_5759:
[----:B------:R-:W-:Y:S02]  /*17600*/  IMAD.MOV.U32 R13, RZ, RZ, R4 ;  /* 0x000000ffff0d7224 */ /* 0x000fe400078e0004 */
[----:B------:R-:W-:-:S07]  /*17610*/  IMAD.MOV.U32 R6, RZ, RZ, R14 ;  /* 0x000000ffff067224 */ /* 0x000fce00078e000e */
[----:B------:R-:W-:Y:S05]  /*17620*/  WARPSYNC.COLLECTIVE R15, `(.L_x_5760) ;  /* 0x000000000f087348 */ /* 0x000fea0003c00000 */
[----:B------:R0:W1:Y:S02]  /*17630*/  SHFL.IDX P6, R14, R13, R12, R11 ;  /* 0x0000000c0d0e7389 */ /* 0x00006400000c000b */
[----:B01----:R-:W-:Y:S01]  /*17640*/  ENDCOLLECTIVE ;  /* 0x000000000000791b */ /* 0x003fe20003800000 */
.L_x_5760:
[----:B------:R-:W-:Y:S02]  /*17650*/  IMAD.MOV.U32 R13, RZ, RZ, R3 ;  /* 0x000000ffff0d7224 */ /* 0x000fe400078e0003 */
[----:B------:R-:W-:Y:S02]  /*17660*/  IMAD.MOV.U32 R12, RZ, RZ, 0x1 ;  /* 0x00000001ff0c7424 */ /* 0x000fe400078e00ff */
[----:B------:R-:W-:-:S07]  /*17670*/  IMAD.MOV.U32 R7, RZ, RZ, R14 ;  /* 0x000000ffff077224 */ /* 0x000fce00078e000e */
[----:B------:R-:W-:Y:S05]  /*17680*/  WARPSYNC.COLLECTIVE R15, `(.L_x_5761) ;  /* 0x000000000f087348 */ /* 0x000fea0003c00000 */
[----:B------:R0:W1:Y:S02]  /*17690*/  SHFL.IDX P6, R14, R13, R12, R11 ;  /* 0x0000000c0d0e7389 */ /* 0x00006400000c000b */
[----:B01----:R-:W-:Y:S01]  /*176a0*/  ENDCOLLECTIVE ;  /* 0x000000000000791b */ /* 0x003fe20003800000 */
.L_x_5761:
        /* <DEDUP_REMOVED lines=15> */
.L_x_5762:
[----:B------:R-:W-:Y:S02]  /*177a0*/  IMAD.MOV.U32 R13, RZ, RZ, R3 ;  /* 0x000000ffff0d7224 */ /* 0x000fe400078e0003 */
[----:B------:R-:W-:Y:S02]  /*177b0*/  IMAD.MOV.U32 R12, RZ, RZ, 0x2 ;  /* 0x00000002ff0c7424 */ /* 0x000fe400078e00ff */
[----:B------:R-:W-:-:S07]  /*177c0*/  IMAD.MOV.U32 R5, RZ, RZ, R14 ;  /* 0x000000ffff057224 */ /* 0x000fce00078e000e */
[----:B------:R-:W-:Y:S05]  /*177d0*/  WARPSYNC.COLLECTIVE R15, `(.L_x_5763) ;  /* 0x000000000f087348 */ /* 0x000fea0003c00000 */
[----:B------:R0:W1:Y:S02]  /*177e0*/  SHFL.IDX P6, R14, R13, R12, R11 ;  /* 0x0000000c0d0e7389 */ /* 0x00006400000c000b */
[----:B01----:R-:W-:Y:S01]  /*177f0*/  ENDCOLLECTIVE ;  /* 0x000000000000791b */ /* 0x003fe20003800000 */
.L_x_5763:
        /* <DEDUP_REMOVED lines=10> */
[----:B------:R-:W-:Y:S01]  /*178a0*/  ISETP.GE.AND P1, PT, R5, R0, PT ;  /* 0x000000000500720c */ /* 0x000fe20003f26270 */
[----:B0-----:R-:W-:-:S12]  /*178b0*/  IMAD.MOV.U32 R6, RZ, RZ, R14 ;  /* 0x000000ffff067224 */ /* 0x001fd800078e000e */
[----:B------:R-:W-:Y:S05]  /*178c0*/  WARPSYNC.COLLECTIVE R15, `(.L_x_5764) ;  /* 0x000000000f087348 */ /* 0x000fea0003c00000 */
[----:B------:R0:W1:Y:S02]  /*178d0*/  SHFL.IDX P6, R14, R13, R12, R11 ;  /* 0x0000000c0d0e7389 */ /* 0x00006400000c000b */
[----:B01----:R-:W-:Y:S01]  /*178e0*/  ENDCOLLECTIVE ;  /* 0x000000000000791b */ /* 0x003fe20003800000 */
.L_x_5764:
[----:B------:R-:W-:Y:S02]  /*178f0*/  IMAD.MOV.U32 R13, RZ, RZ, R3 ;  /* 0x000000ffff0d7224 */ /* 0x000fe400078e0003 */
[----:B------:R-:W-:Y:S02]  /*17900*/  IMAD.MOV.U32 R12, RZ, RZ, 0x3 ;  /* 0x00000003ff0c7424 */ /* 0x000fe400078e00ff */
[----:B------:R-:W-:-:S07]  /*17910*/  IMAD.MOV.U32 R5, RZ, RZ, R14 ;  /* 0x000000ffff057224 */ /* 0x000fce00078e000e */
[----:B------:R-:W-:Y:S05]  /*17920*/  WARPSYNC.COLLECTIVE R15, `(.L_x_5765) ;  /* 0x000000000f087348 */ /* 0x000fea0003c00000 */
[----:B------:R0:W1:Y:S02]  /*17930*/  SHFL.IDX P6, R14, R13, R12, R11 ;  /* 0x0000000c0d0e7389 */ /* 0x00006400000c000b */
[----:B01----:R-:W-:Y:S01]  /*17940*/  ENDCOLLECTIVE ;  /* 0x000000000000791b */ /* 0x003fe20003800000 */
.L_x_5765:
        /* <DEDUP_REMOVED lines=13> */
.L_x_5766:
[----:B------:R-:W-:Y:S01]  /*17a20*/  IMAD.MOV.U32 R4, RZ, RZ, R14 ;  /* 0x000000ffff047224 */ /* 0x000fe200078e000e */
[----:B------:R-:W-:Y:S06]  /*17a30*/  BRA `(.L_x_5767) ;  /* 0xffffffac00207947 */ /* 0x000fec000383ffff */
.L_x_5642:
[----:B-1----:R-:W2:Y:S02]  /*17a40*/  LDL R2, [R1] ;  /* 0x0000000001027983 */ /* 0x002ea40000100800 */
[----:B--2---:R1:W2:Y:S02]  /*17a50*/  SYNCS.PHASECHK.TRANS64.TRYWAIT P0, [R2+URZ+0x28c20], R0 ;  /* 0x028c2000020075a7 */ /* 0x0042a4000800017f */
[----:B--2---:R-:W-:Y:S05]  /*17a60*/  @!P0 NANOSLEEP.SYNCS 0x989680 ;  /* 0x009896800000895d */ /* 0x004fea0003900000 */
[----:B------:R-:W2:Y:S02]  /*17a70*/  @!P0 SYNCS.PHASECHK.TRANS64 P0, [R2+URZ+0x28c20], R0 ;  /* 0x028c2000020085a7 */ /* 0x000ea4000800007f */
[----:B--2---:R-:W-:Y:S05]  /*17a80*/  @!P0 BRA `(.L_x_5642) ;  /* 0xfffffffc00ec8947 */ /* 0x004fea000383ffff */
[----:B------:R-:W-:Y:S05]  /*17a90*/  BRA `(.L_x_5768) ;  /* 0xffffffac00807947 */ /* 0x000fea000383ffff */
.L_x_5646:
[----:B-1----:R1:W2:Y:S02]  /*17aa0*/  SYNCS.PHASECHK.TRANS64.TRYWAIT P0, [R0+URZ+0x28c60], R2 ;  /* 0x028c6002000075a7 */ /* 0x0022a4000800017f */
[----:B--2---:R-:W-:Y:S05]  /*17ab0*/  @!P0 NANOSLEEP.SYNCS 0x989680 ;  /* 0x009896800000895d */ /* 0x004fea0003900000 */
[----:B------:R-:W2:Y:S02]  /*17ac0*/  @!P0 SYNCS.PHASECHK.TRANS64 P0, [R0+URZ+0x28c60], R2 ;  /* 0x028c6002000085a7 */ /* 0x000ea4000800007f */
[----:B--2---:R-:W-:Y:S05]  /*17ad0*/  @!P0 BRA `(.L_x_5646) ;  /* 0xfffffffc00f08947 */ /* 0x004fea000383ffff */
[----:B------:R-:W-:Y:S05]  /*17ae0*/  BRA `(.L_x_5769) ;  /* 0xffffffac00ac7947 */ /* 0x000fea000383ffff */
.L_x_5665:
[----:B-1----:R1:W2:Y:S02]  /*17af0*/  SYNCS.PHASECHK.TRANS64.TRYWAIT P0, [R3+URZ+0x28c40], R2 ;  /* 0x028c4002030075a7 */ /* 0x0022a4000800017f */
[----:B--2---:R-:W-:Y:S05]  /*17b00*/  @!P0 NANOSLEEP.SYNCS 0x989680 ;  /* 0x009896800000895d */ /* 0x004fea0003900000 */
[----:B------:R-:W2:Y:S02]  /*17b10*/  @!P0 SYNCS.PHASECHK.TRANS64 P0, [R3+URZ+0x28c40], R2 ;  /* 0x028c4002030085a7 */ /* 0x000ea4000800007f */
[----:B--2---:R-:W-:Y:S05]  /*17b20*/  @!P0 BRA `(.L_x_5665) ;  /* 0xfffffffc00f08947 */ /* 0x004fea000383ffff */
[----:B------:R-:W-:Y:S05]  /*17b30*/  BRA `(.L_x_5770) ;  /* 0xffffffb800b87947 */ /* 0x000fea000383ffff */
.L_x_5670:
[----:B0-----:R0:W2:Y:S02]  /*17b40*/  SYNCS.PHASECHK.TRANS64.TRYWAIT P0, [R3+URZ+0x28c60], R2 ;  /* 0x028c6002030075a7 */ /* 0x0010a4000800017f */
[----:B--2---:R-:W-:Y:S05]  /*17b50*/  @!P0 NANOSLEEP.SYNCS 0x989680 ;  /* 0x009896800000895d */ /* 0x004fea0003900000 */
[----:B------:R-:W2:Y:S02]  /*17b60*/  @!P0 SYNCS.PHASECHK.TRANS64 P0, [R3+URZ+0x28c60], R2 ;  /* 0x028c6002030085a7 */ /* 0x000ea4000800007f */
[----:B--2---:R-:W-:Y:S05]  /*17b70*/  @!P0 BRA `(.L_x_5670) ;  /* 0xfffffffc00f08947 */ /* 0x004fea000383ffff */
[----:B------:R-:W-:Y:S05]  /*17b80*/  BRA `(.L_x_5771) ;  /* 0xffffffbc003c7947 */ /* 0x000fea000383ffff */
.L_x_5685:
[----:B0-----:R0:W1:Y:S02]  /*17b90*/  SYNCS.PHASECHK.TRANS64.TRYWAIT P0, [R4+URZ+0x28c40], R2 ;  /* 0x028c4002040075a7 */ /* 0x001064000800017f */
[----:B-1----:R-:W-:Y:S05]  /*17ba0*/  @!P0 NANOSLEEP.SYNCS 0x989680 ;  /* 0x009896800000895d */ /* 0x002fea0003900000 */
[----:B------:R-:W1:Y:S02]  /*17bb0*/  @!P0 SYNCS.PHASECHK.TRANS64 P0, [R4+URZ+0x28c40], R2 ;  /* 0x028c4002040085a7 */ /* 0x000e64000800007f */
[----:B-1----:R-:W-:Y:S05]  /*17bc0*/  @!P0 BRA `(.L_x_5685) ;  /* 0xfffffffc00f08947 */ /* 0x002fea000383ffff */
[----:B------:R-:W-:Y:S05]  /*17bd0*/  BRA `(.L_x_5772) ;  /* 0xffffffc8002c7947 */ /* 0x000fea000383ffff */
.L_x_5690:
[----:B-1----:R1:W2:Y:S02]  /*17be0*/  SYNCS.PHASECHK.TRANS64.TRYWAIT P0, [R4+URZ+0x28c60], R2 ;  /* 0x028c6002040075a7 */ /* 0x0022a4000800017f */
[----:B--2---:R-:W-:Y:S05]  /*17bf0*/  @!P0 NANOSLEEP.SYNCS 0x989680 ;  /* 0x009896800000895d */ /* 0x004fea0003900000 */
[----:B------:R-:W2:Y:S02]  /*17c00*/  @!P0 SYNCS.PHASECHK.TRANS64 P0, [R4+URZ+0x28c60], R2 ;  /* 0x028c6002040085a7 */ /* 0x000ea4000800007f */
[----:B--2---:R-:W-:Y:S05]  /*17c10*/  @!P0 BRA `(.L_x_5690) ;  /* 0xfffffffc00f08947 */ /* 0x004fea000383ffff */
[----:B------:R-:W-:Y:S05]  /*17c20*/  BRA `(.L_x_5773) ;  /* 0xffffffc800ac7947 */ /* 0x000fea000383ffff */
.L_x_5705:
[----:B-1----:R1:W2:Y:S02]  /*17c30*/  SYNCS.PHASECHK.TRANS64.TRYWAIT P0, [R4+URZ+0x28c40], R2 ;  /* 0x028c4002040075a7 */ /* 0x0022a4000800017f */
[----:B--2---:R-:W-:Y:S05]  /*17c40*/  @!P0 NANOSLEEP.SYNCS 0x989680 ;  /* 0x009896800000895d */ /* 0x004fea0003900000 */
[----:B------:R-:W2:Y:S02]  /*17c50*/  @!P0 SYNCS.PHASECHK.TRANS64 P0, [R4+URZ+0x28c40], R2 ;  /* 0x028c4002040085a7 */ /* 0x000ea4000800007f */
[----:B--2---:R-:W-:Y:S05]  /*17c60*/  @!P0 BRA `(.L_x_5705) ;  /* 0xfffffffc00f08947 */ /* 0x004fea000383ffff */
[----:B------:R-:W-:Y:S05]  /*17c70*/  BRA `(.L_x_5774) ;  /* 0xffffffd400787947 */ /* 0x000fea000383ffff */
.L_x_5710:
[----:B0-----:R0:W2:Y:S02]  /*17c80*/  SYNCS.PHASECHK.TRANS64.TRYWAIT P0, [R4+URZ+0x28c60], R2 ;  /* 0x028c6002040075a7 */ /* 0x0010a4000800017f */
[----:B--2---:R-:W-:Y:S05]  /*17c90*/  @!P0 NANOSLEEP.SYNCS 0x989680 ;  /* 0x009896800000895d */ /* 0x004fea0003900000 */
[----:B------:R-:W2:Y:S02]  /*17ca0*/  @!P0 SYNCS.PHASECHK.TRANS64 P0, [R4+URZ+0x28c60], R2 ;  /* 0x028c6002040085a7 */ /* 0x000ea4000800007f */
[----:B--2---:R-:W-:Y:S05]  /*17cb0*/  @!P0 BRA `(.L_x_5710) ;  /* 0xfffffffc00f08947 */ /* 0x004fea000383ffff */
[----:B------:R-:W-:Y:S05]  /*17cc0*/  BRA `(.L_x_5775) ;  /* 0xffffffd400fc7947 */ /* 0x000fea000383ffff */
.L_x_5726:
[----:B------:R-:W-:Y:S01]  /*17cd0*/  BSSY B0, `(.L_x_5776) ;  /* 0x0000008000007945 */ /* 0x000fe20003800000 */
[----:B------:R-:W-:Y:S02]  /*17ce0*/  IMAD.MOV.U32 R13, RZ, RZ, R16 ;  /* 0x000000ffff0d7224 */ /* 0x000fe400078e0010 */
[----:B------:R-:W-:Y:S02]  /*17cf0*/  IMAD.MOV.U32 R12, RZ, RZ, RZ ;  /* 0x000000ffff0c7224 */ /* 0x000fe400078e00ff */
[----:B------:R-:W-:Y:S02]  /*17d00*/  IMAD.MOV.U32 R11, RZ, RZ, 0x1f ;  /* 0x0000001fff0b7424 */ /* 0x000fe400078e00ff */
[----:B------:R-:W-:-:S07]  /*17d10*/  IMAD.MOV.U32 R15, RZ, RZ, -0x1 ;  /* 0xffffffffff0f7424 */ /* 0x000fce00078e00ff */
[----:B01---5:R-:W-:Y:S05]  /*17d20*/  WARPSYNC.COLLECTIVE R15, `(.L_x_5777) ;  /* 0x000000000f087348 */ /* 0x023fea0003c00000 */
[----:B------:R2:W3:Y:S02]  /*17d30*/  SHFL.IDX P6, R14, R13, R12, R11 ;  /* 0x0000000c0d0e7389 */ /* 0x0004e400000c000b */
[----:B0123-5:R-:W-:Y:S01]  /*17d40*/  ENDCOLLECTIVE ;  /* 0x000000000000791b */ /* 0x02ffe20003800000 */
.L_x_5777:
[----:B------:R-:W-:Y:S05]  /*17d50*/  BSYNC B0 ;  /* 0x0000000000007941 */ /* 0x000fea0003800000 */
.L_x_5776:
        /* <DEDUP_REMOVED lines=9> */
.L_x_5778:
        /* <DEDUP_REMOVED lines=18> */
.L_x_5779:
[----:B------:R-:W-:Y:S01]  /*17f10*/  IMAD.MOV.U32 R12, RZ, RZ, 0x2 ;  /* 0x00000002ff0c7424 */ /* 0x000fe200078e00ff */
[----:B------:R-:W-:-:S05]  /*17f20*/  SEL R5, R14, RZ, P1 ;  /* 0x000000ff0e057207 */ /* 0x000fca0000800000 */
[----:B------:R-:W-:-:S04]  /*17f30*/  IMAD.IADD R3, R2, 0x1, R5 ;  /* 0x0000000102037824 */ /* 0x000fc800078e0205 */
[----:B------:R-:W-:-:S07]  /*17f40*/  IMAD.MOV.U32 R13, RZ, RZ, R3 ;  /* 0x000000ffff0d7224 */ /* 0x000fce00078e0003 */
[----:B------:R-:W-:Y:S05]  /*17f50*/  WARPSYNC.COLLECTIVE R15, `(.L_x_5780) ;  /* 0x000000000f087348 */ /* 0x000fea0003c00000 */
[----:B------:R0:W1:Y:S02]  /*17f60*/  SHFL.UP P6, R14, R13, R12, R11 ;  /* 0x0400000c0d0e7389 */ /* 0x00006400000c000b */
[----:B01----:R-:W-:Y:S01]  /*17f70*/  ENDCOLLECTIVE ;  /* 0x000000000000791b */ /* 0x003fe20003800000 */
.L_x_5780:
[----:B------:R-:W-:Y:S01]  /*17f80*/  IMAD.MOV.U32 R12, RZ, RZ, 0x4 ;  /* 0x00000004ff0c7424 */ /* 0x000fe200078e00ff */
[----:B------:R-:W-:-:S05]  /*17f90*/  SEL R14, R14, RZ, P2 ;  /* 0x000000ff0e0e7207 */ /* 0x000fca0001000000 */
[----:B------:R-:W-:-:S04]  /*17fa0*/  IMAD.IADD R3, R3, 0x1, R14 ;  /* 0x0000000103037824 */ /* 0x000fc800078e020e */
[----:B------:R-:W-:-:S07]  /*17fb0*/  IMAD.MOV.U32 R13, RZ, RZ, R3 ;  /* 0x000000ffff0d7224 */ /* 0x000fce00078e0003 */
[----:B------:R-:W-:Y:S05]  /*17fc0*/  WARPSYNC.COLLECTIVE R15, `(.L_x_5781) ;  /* 0x000000000f087348 */ /* 0x000fea0003c00000 */
[----:B------:R0:W1:Y:S02]  /*17fd0*/  SHFL.UP P6, R14, R13, R12, R11 ;  /* 0x0400000c0d0e7389 */ /* 0x00006400000c000b */
[----:B01----:R-:W-:Y:S01]  /*17fe0*/  ENDCOLLECTIVE ;  /* 0x000000000000791b */ /* 0x003fe20003800000 */
.L_x_5781:
[----:B------:R-:W-:Y:S01]  /*17ff0*/  IMAD.MOV.U32 R12, RZ, RZ, 0x8 ;  /* 0x00000008ff0c7424 */ /* 0x000fe200078e00ff */
[----:B------:R-:W-:-:S05]  /*18000*/  SEL R14, R14, RZ, P3 ;  /* 0x000000ff0e0e7207 */ /* 0x000fca0001800000 */
[----:B------:R-:W-:-:S04]  /*18010*/  IMAD.IADD R3, R3, 0x1, R14 ;  /* 0x0000000103037824 */ /* 0x000fc800078e020e */
[----:B------:R-:W-:-:S07]  /*18020*/  IMAD.MOV.U32 R13, RZ, RZ, R3 ;  /* 0x000000ffff0d7224 */ /* 0x000fce00078e0003 */
[----:B------:R-:W-:Y:S05]  /*18030*/  WARPSYNC.COLLECTIVE R15, `(.L_x_5782) ;  /* 0x000000000f087348 */ /* 0x000fea0003c00000 */
[----:B------:R0:W1:Y:S02]  /*18040*/  SHFL.UP P6, R14, R13, R12, R11 ;  /* 0x0400000c0d0e7389 */ /* 0x00006400000c000b */
[----:B01----:R-:W-:Y:S01]  /*18050*/  ENDCOLLECTIVE ;  /* 0x000000000000791b */ /* 0x003fe20003800000 */
.L_x_5782:
[----:B------:R-:W-:Y:S01]  /*18060*/  IMAD.MOV.U32 R12, RZ, RZ, 0x10 ;  /* 0x00000010ff0c7424 */ /* 0x000fe200078e00ff */
[----:B------:R-:W-:-:S05]  /*18070*/  SEL R14, R14, RZ, P4 ;  /* 0x000000ff0e0e7207 */ /* 0x000fca0002000000 */
[----:B------:R-:W-:-:S04]  /*18080*/  IMAD.IADD R3, R3, 0x1, R14 ;  /* 0x0000000103037824 */ /* 0x000fc800078e020e */
[----:B------:R-:W-:-:S07]  /*18090*/  IMAD.MOV.U32 R13, RZ, RZ, R3 ;  /* 0x000000ffff0d7224 */ /* 0x000fce00078e0003 */
[----:B------:R-:W-:Y:S05]  /*180a0*/  WARPSYNC.COLLECTIVE R15, `(.L_x_5783) ;  /* 0x000000000f087348 */ /* 0x000fea0003c00000 */
[----:B------:R0:W1:Y:S02]  /*180b0*/  SHFL.UP P6, R14, R13, R12, R11 ;  /* 0x0400000c0d0e7389 */ /* 0x00006400000c000b */
[----:B01----:R-:W-:Y:S01]  /*180c0*/  ENDCOLLECTIVE ;  /* 0x000000000000791b */ /* 0x003fe20003800000 */
.L_x_5783:
        /* <DEDUP_REMOVED lines=8> */
.L_x_5784:
[----:B------:R-:W-:Y:S05]  /*18150*/  BRA `(.L_x_5785) ;  /* 0xffffffe000507947 */ /* 0x000fea000383ffff */
.L_x_5731:
[----:B------:R-:W-:Y:S01]  /*18160*/  BSSY B0, `(.L_x_5786) ;  /* 0x0000008000007945 */ /* 0x000fe20003800000 */
[----:B-----5:R-:W-:Y:S02]  /*18170*/  IMAD.MOV.U32 R13, RZ, RZ, R2 ;  /* 0x000000ffff0d7224 */ /* 0x020fe400078e0002 */
[----:B------:R-:W-:Y:S02]  /*18180*/  IMAD.MOV.U32 R12, RZ, RZ, 0x1 ;  /* 0x00000001ff0c7424 */ /* 0x000fe400078e00ff */
[----:B------:R-:W-:Y:S02]  /*18190*/  IMAD.MOV.U32 R11, RZ, RZ, RZ ;  /* 0x000000ffff0b7224 */ /* 0x000fe400078e00ff */
[----:B------:R-:W-:-:S07]  /*181a0*/  IMAD.MOV.U32 R15, RZ, RZ, -0x1 ;  /* 0xffffffffff0f7424 */ /* 0x000fce00078e00ff */
[----:B012---:R-:W-:Y:S05]  /*181b0*/  WARPSYNC.COLLECTIVE R15, `(.L_x_5787) ;  /* 0x000000000f087348 */ /* 0x007fea0003c00000 */
[----:B------:R3:W4:Y:S02]  /*181c0*/  SHFL.UP P6, R14, R13, R12, R11 ;  /* 0x0400000c0d0e7389 */ /* 0x00072400000c000b */
[----:B01234-:R-:W-:Y:S01]  /*181d0*/  ENDCOLLECTIVE ;  /* 0x000000000000791b */ /* 0x01ffe20003800000 */
.L_x_5787:
[----:B------:R-:W-:Y:S05]  /*181e0*/  BSYNC B0 ;  /* 0x0000000000007941 */ /* 0x000fea0003800000 */
.L_x_5786:
[----:B------:R-:W-:Y:S01]  /*181f0*/  SEL R13, R14, RZ, P1 ;  /* 0x000000ff0e0d7207 */ /* 0x000fe20000800000 */
[----:B------:R-:W-:Y:S02]  /*18200*/  IMAD.MOV.U32 R12, RZ, RZ, 0x2 ;  /* 0x00000002ff0c7424 */ /* 0x000fe400078e00ff */
[----:B------:R-:W-:Y:S02]  /*18210*/  IMAD.MOV.U32 R11, RZ, RZ, RZ ;  /* 0x000000ffff0b7224 */ /* 0x000fe400078e00ff */
[----:B------:R-:W-:Y:S02]  /*18220*/  IMAD.IADD R13, R2, 0x1, R13 ;  /* 0x00000001020d7824 */ /* 0x000fe400078e020d */
[----:B------:R-:W-:-:S07]  /*18230*/  IMAD.MOV.U32 R15, RZ, RZ, -0x1 ;  /* 0xffffffffff0f7424 */ /* 0x000fce00078e00ff */
[----:B------:R-:W-:Y:S05]  /*18240*/  WARPSYNC.COLLECTIVE R15, `(.L_x_5788) ;  /* 0x000000000f087348 */ /* 0x000fea0003c00000 */
[----:B------:R0:W1:Y:S02]  /*18250*/  SHFL.UP P6, R14, R13, R12, R11 ;  /* 0x0400000c0d0e7389 */ /* 0x00006400000c000b */
[----:B01----:R-:W-:Y:S01]  /*18260*/  ENDCOLLECTIVE ;  /* 0x000000000000791b */ /* 0x003fe20003800000 */
.L_x_5788:
[----:B------:R-:W-:Y:S01]  /*18270*/  IMAD.MOV.U32 R12, RZ, RZ, 0x4 ;  /* 0x00000004ff0c7424 */ /* 0x000fe200078e00ff */
[----:B------:R-:W-:-:S05]  /*18280*/  SEL R4, R14, RZ, P2 ;  /* 0x000000ff0e047207 */ /* 0x000fca0001000000 */
[----:B------:R-:W-:-:S04]  /*18290*/  IMAD.IADD R4, R13, 0x1, R4 ;  /* 0x000000010d047824 */ /* 0x000fc800078e0204 */
[----:B------:R-:W-:-:S07]  /*182a0*/  IMAD.MOV.U32 R13, RZ, RZ, R4 ;  /* 0x000000ffff0d7224 */ /* 0x000fce00078e0004 */
[----:B------:R-:W-:Y:S05]  /*182b0*/  WARPSYNC.COLLECTIVE R15, `(.L_x_5789) ;  /* 0x000000000f087348 */ /* 0x000fea0003c00000 */
[----:B------:R0:W1:Y:S02]  /*182c0*/  SHFL.UP P6, R14, R13, R12, R11 ;  /* 0x0400000c0d0e7389 */ /* 0x00006400000c000b */
[----:B01----:R-:W-:Y:S01]  /*182d0*/  ENDCOLLECTIVE ;  /* 0x000000000000791b */ /* 0x003fe20003800000 */
.L_x_5789:
[----:B------:R-:W-:Y:S01]  /*182e0*/  IMAD.MOV.U32 R12, RZ, RZ, 0x8 ;  /* 0x00000008ff0c7424 */ /* 0x000fe200078e00ff */
[----:B------:R-:W-:-:S05]  /*182f0*/  SEL R5, R14, RZ, P3 ;  /* 0x000000ff0e057207 */ /* 0x000fca0001800000 */
[----:B------:R-:W-:-:S04]  /*18300*/  IMAD.IADD R5, R4, 0x1, R5 ;  /* 0x0000000104057824 */ /* 0x000fc800078e0205 */
[----:B------:R-:W-:-:S07]  /*18310*/  IMAD.MOV.U32 R13, RZ, RZ, R5 ;  /* 0x000000ffff0d7224 */ /* 0x000fce00078e0005 */
[----:B------:R-:W-:Y:S05]  /*18320*/  WARPSYNC.COLLECTIVE R15, `(.L_x_5790) ;  /* 0x000000000f087348 */ /* 0x000fea0003c00000 */
[----:B------:R0:W1:Y:S02]  /*18330*/  SHFL.UP P6, R14, R13, R12, R11 ;  /* 0x0400000c0d0e7389 */ /* 0x00006400000c000b */
[----:B01----:R-:W-:Y:S01]  /*18340*/  ENDCOLLECTIVE ;  /* 0x000000000000791b */ /* 0x003fe20003800000 */
.L_x_5790:
[----:B------:R-:W-:Y:S01]  /*18350*/  IMAD.MOV.U32 R12, RZ, RZ, 0x10 ;  /* 0x00000010ff0c7424 */ /* 0x000fe200078e00ff */
[----:B------:R-:W-:-:S05]  /*18360*/  SEL R6, R14, RZ, P4 ;  /* 0x000000ff0e067207 */ /* 0x000fca0002000000 */
[----:B------:R-:W-:-:S04]  /*18370*/  IMAD.IADD R6, R5, 0x1, R6 ;  /* 0x0000000105067824 */ /* 0x000fc800078e0206 */
[----:B------:R-:W-:-:S07]  /*18380*/  IMAD.MOV.U32 R13, RZ, RZ, R6 ;  /* 0x000000ffff0d7224 */ /* 0x000fce00078e0006 */
[----:B------:R-:W-:Y:S05]  /*18390*/  WARPSYNC.COLLECTIVE R15, `(.L_x_5791) ;  /* 0x000000000f087348 */ /* 0x000fea0003c00000 */
[----:B------:R0:W1:Y:S02]  /*183a0*/  SHFL.UP P6, R14, R13, R12, R11 ;  /* 0x0400000c0d0e7389 */ /* 0x00006400000c000b */
[----:B01----:R-:W-:Y:S01]  /*183b0*/  ENDCOLLECTIVE ;  /* 0x000000000000791b */ /* 0x003fe20003800000 */
.L_x_5791:
        /* <DEDUP_REMOVED lines=8> */
.L_x_5792:
[----:B------:R-:W-:Y:S05]  /*18440*/  BRA `(.L_x_5793) ;  /* 0xffffffe000307947 */ /* 0x000fea000383ffff */
.L_x_5733:
[----:B------:R-:W-:Y:S01]  /*18450*/  BSSY B0, `(.L_x_5794) ;  /* 0x0000006000007945 */ /* 0x000fe20003800000 */
[----:B------:R-:W-:Y:S01]  /*18460*/  PLOP3.LUT P6, PT, P6, PT, PT, 0x8, 0x0 ;  /* 0x000000000000781c */ /* 0x000fe200037ce170 */
[----:B------:R-:W-:-:S12]  /*18470*/  IMAD.MOV.U32 R15, RZ, RZ, -0x1 ;  /* 0xffffffffff0f7424 */ /* 0x000fd800078e00ff */
[----:B01---5:R-:W-:Y:S05]  /*18480*/  WARPSYNC.COLLECTIVE R15, `(.L_x_5795) ;  /* 0x000000000f087348 */ /* 0x023fea0003c00000 */
[----:B------:R-:W-:Y:S01]  /*18490*/  VOTE.ANY R14, PT, P6 ;  /* 0x00000000000e7806 */ /* 0x000fe200030e0100 */
[----:B01---5:R-:W-:Y:S06]  /*184a0*/  ENDCOLLECTIVE ;  /* 0x000000000000791b */ /* 0x023fec0003800000 */
.L_x_5795:
[----:B------:R-:W-:Y:S05]  /*184b0*/  BSYNC B0 ;  /* 0x0000000000007941 */ /* 0x000fea0003800000 */
.L_x_5794:
        /* <DEDUP_REMOVED lines=9> */
.L_x_5796:
[----:B------:R-:W-:Y:S01]  /*18550*/  IMAD.MOV.U32 R17, RZ, RZ, R14 ;  /* 0x000000ffff117224 */ /* 0x000fe200078e000e */
[----:B------:R-:W-:Y:S06]  /*18560*/  BRA `(.L_x_5797) ;  /* 0xffffffe000207947 */ /* 0x000fec000383ffff */
.L_x_5735:
[----:B------:R-:W-:Y:S01]  /*18570*/  BSSY B0, `(.L_x_5798) ;  /* 0x0000007000007945 */ /* 0x000fe20003800000 */
[----:B------:R-:W-:Y:S02]  /*18580*/  IMAD.MOV.U32 R13, RZ, RZ, R3 ;  /* 0x000000ffff0d7224 */ /* 0x000fe400078e0003 */
[----:B------:R-:W-:Y:S02]  /*18590*/  IMAD.MOV.U32 R11, RZ, RZ, 0x1f ;  /* 0x0000001fff0b7424 */ /* 0x000fe400078e00ff */
[----:B------:R-:W-:-:S07]  /*185a0*/  IMAD.MOV.U32 R15, RZ, RZ, -0x1 ;  /* 0xffffffffff0f7424 */ /* 0x000fce00078e00ff */
[----:B012--5:R-:W-:Y:S05]  /*185b0*/  WARPSYNC.COLLECTIVE R15, `(.L_x_5799) ;  /* 0x000000000f087348 */ /* 0x027fea0003c00000 */
[----:B------:R3:W4:Y:S02]  /*185c0*/  SHFL.IDX P6, R14, R13, R12, R11 ;  /* 0x0000000c0d0e7389 */ /* 0x00072400000c000b */
[----:B012345:R-:W-:Y:S01]  /*185d0*/  ENDCOLLECTIVE ;  /* 0x000000000000791b */ /* 0x03ffe20003800000 */
.L_x_5799:
[----:B------:R-:W-:Y:S05]  /*185e0*/  BSYNC B0 ;  /* 0x0000000000007941 */ /* 0x000fea0003800000 */
.L_x_5798:
[----:B------:R-:W-:Y:S01]  /*185f0*/  IMAD.MOV.U32 R5, RZ, RZ, R14 ;  /* 0x000000ffff057224 */ /* 0x000fe200078e000e */
[----:B------:R-:W-:Y:S06]  /*18600*/  BRA `(.L_x_5734) ;  /* 0xffffffe000147947 */ /* 0x000fec000383ffff */
.L_x_5739:
[----:B0-----:R0:W1:Y:S02]  /*18610*/  SYNCS.PHASECHK.TRANS64.TRYWAIT P0, [R0+URZ+0x28c20], R3 ;  /* 0x028c2003000075a7 */ /* 0x001064000800017f */
[----:B-1----:R-:W-:Y:S05]  /*18620*/  @!P0 NANOSLEEP.SYNCS 0x989680 ;  /* 0x009896800000895d */ /* 0x002fea0003900000 */
[----:B------:R-:W1:Y:S02]  /*18630*/  @!P0 SYNCS.PHASECHK.TRANS64 P0, [R0+URZ+0x28c20], R3 ;  /* 0x028c2003000085a7 */ /* 0x000e64000800007f */
[----:B-1----:R-:W-:Y:S05]  /*18640*/  @!P0 BRA `(.L_x_5739) ;  /* 0xfffffffc00f08947 */ /* 0x002fea000383ffff */
[----:B------:R-:W-:Y:S05]  /*18650*/  BRA `(.L_x_5800) ;  /* 0xffffffe400947947 */ /* 0x000fea000383ffff */
.L_x_5740:
        /* <DEDUP_REMOVED lines=11> */
.L_x_5802:
[----:B------:R-:W-:Y:S05]  /*18710*/  BSYNC B0 ;  /* 0x0000000000007941 */ /* 0x000fea0003800000 */
.L_x_5801:
[----:B------:R-:W-:Y:S05]  /*18720*/  BRA `(.L_x_5803) ;  /* 0xffffffe4007c7947 */ /* 0x000fea000383ffff */
.L_x_5743:
[----:B------:R-:W-:Y:S01]  /*18730*/  BSSY B1, `(.L_x_5804) ;  /* 0x0000006000017945 */ /* 0x000fe20003800000 */
[----:B------:R-:W-:-:S07]  /*18740*/  IMAD.MOV.U32 R15, RZ, RZ, -0x1 ;  /* 0xffffffffff0f7424 */ /* 0x000fce00078e00ff */
[----:B01---5:R-:W-:Y:S05]  /*18750*/  WARPSYNC.COLLECTIVE R15, `(.L_x_5805) ;  /* 0x000000000f0c7348 */ /* 0x023fea0003c00000 */
[----:B------:R-:W-:Y:S02]  /*18760*/  ELECT P6, UR62, PT ;  /* 0x00000000003e782f */ /* 0x000fe400038c0000 */
[----:B------:R-:W-:Y:S01]  /*18770*/  MOV R14, UR62 ;  /* 0x0000003e000e7c02 */ /* 0x000fe20008000f00 */
[----:B01---5:R-:W-:Y:S10]  /*18780*/  ENDCOLLECTIVE ;  /* 0x000000000000791b */ /* 0x023ff40003800000 */
.L_x_5805:
[----:B------:R-:W-:Y:S05]  /*18790*/  BSYNC B1 ;  /* 0x0000000000017941 */ /* 0x000fea0003800000 */
.L_x_5804:
[----:B------:R-:W-:Y:S05]  /*187a0*/  BRA `(.L_x_5806) ;  /* 0xffffffe400747947 */ /* 0x000fea000383ffff */
.L_x_5745:
[----:B0-----:R0:W1:Y:S02]  /*187b0*/  SYNCS.PHASECHK.TRANS64.TRYWAIT P0, [R6+URZ], R5 ;  /* 0x00000005060075a7 */ /* 0x001064000800017f */
[----:B-1----:R-:W-:Y:S05]  /*187c0*/  @!P0 NANOSLEEP.SYNCS 0x989680 ;  /* 0x009896800000895d */ /* 0x002fea0003900000 */
[----:B------:R-:W1:Y:S02]  /*187d0*/  @!P0 SYNCS.PHASECHK.TRANS64 P0, [R6+URZ], R5 ;  /* 0x00000005060085a7 */ /* 0x000e64000800007f */
[----:B-1----:R-:W-:Y:S05]  /*187e0*/  @!P0 BRA `(.L_x_5745) ;  /* 0xfffffffc00f08947 */ /* 0x002fea000383ffff */
[----:B------:R-:W-:Y:S05]  /*187f0*/  BRA `(.L_x_5807) ;  /* 0xffffffe400b07947 */ /* 0x000fea000383ffff */
.L_x_5746:
[----:B-1----:R1:W2:Y:S02]  /*18800*/  SYNCS.PHASECHK.TRANS64.TRYWAIT P0, [R7+URZ], R2 ;  /* 0x00000002070075a7 */ /* 0x0022a4000800017f */
[----:B--2---:R-:W-:Y:S05]  /*18810*/  @!P0 NANOSLEEP.SYNCS 0x989680 ;  /* 0x009896800000895d */ /* 0x004fea0003900000 */
[----:B------:R-:W2:Y:S02]  /*18820*/  @!P0 SYNCS.PHASECHK.TRANS64 P0, [R7+URZ], R2 ;  /* 0x00000002070085a7 */ /* 0x000ea4000800007f */
[----:B--2---:R-:W-:Y:S05]  /*18830*/  @!P0 BRA `(.L_x_5746) ;  /* 0xfffffffc00f08947 */ /* 0x004fea000383ffff */
[----:B------:R-:W-:Y:S05]  /*18840*/  BRA `(.L_x_5808) ;  /* 0xffffffe400a47947 */ /* 0x000fea000383ffff */
.L_x_5748:
[----:B--2---:R2:W3:Y:S02]  /*18850*/  SYNCS.PHASECHK.TRANS64.TRYWAIT P0, [R4+URZ], R5 ;  /* 0x00000005040075a7 */ /* 0x0044e4000800017f */
[----:B---3--:R-:W-:Y:S05]  /*18860*/  @!P0 NANOSLEEP.SYNCS 0x989680 ;  /* 0x009896800000895d */ /* 0x008fea0003900000 */
[----:B------:R-:W3:Y:S02]  /*18870*/  @!P0 SYNCS.PHASECHK.TRANS64 P0, [R4+URZ], R5 ;  /* 0x00000005040085a7 */ /* 0x000ee4000800007f */
[----:B---3--:R-:W-:Y:S05]  /*18880*/  @!P0 BRA `(.L_x_5748) ;  /* 0xfffffffc00f08947 */ /* 0x008fea000383ffff */
[----:B------:R-:W-:Y:S05]  /*18890*/  BRA `(.L_x_5809) ;  /* 0xffffffe400ac7947 */ /* 0x000fea000383ffff */
.L_x_5810:
        /* <DEDUP_REMOVED lines=14> */
.L_x_15124:


//--------------------- .text._ZN7cutlass13device_kernelIN5flash11enable_sm90INS1_16FlashAttnFwdSm90INS1_25CollectiveMainloopFwdSm90ILi2EN4cute5tupleIJNS5_1CILi1EEES8_S8_EEENS6_IJNS7_ILi64EEESA_SA_EEELi512ENS_6half_tEfNS_4arch4Sm90ELb0ELb1ELb0ELb1ELb0ELb1ELb0ELb0ELb0ELb1ELb0ELb0EEENS1_21CollectiveEpilogueFwdINS6_IJSA_NS7_ILi512EEESA_EEES9_SC_SE_Li256ELb1ELb1ELb0ELb0EEENS1_36VarlenDynamicPersistentTileSchedulerILi64ELi64ELi256ELi128ELb0ELb1ELb1ELb1ELb0ELb1EEEEEEEEEvNT_6ParamsE --------------------------
	.section	.text._ZN7cutlass13device_kernelIN5flash11enable_sm90INS1_16FlashAttnFwdSm90INS1_25CollectiveMainloopFwdSm90ILi2EN4cute5tupleIJNS5_1CILi1EEES8_S8_EEENS6_IJNS7_ILi64EEESA_SA_EEELi512ENS_6half_tEfNS_4arch4Sm90ELb0ELb1ELb0ELb1ELb0ELb1ELb0ELb0ELb0ELb1ELb0ELb0EEENS1_21CollectiveEpilogueFwdINS6_IJSA_NS7_ILi512EEESA_EEES9_SC_SE_Li256ELb1ELb1ELb0ELb0EEENS1_36VarlenDynamicPersistentTileSchedulerILi64ELi64ELi256ELi128ELb0ELb1ELb1ELb1ELb0ELb1EEEEEEEEEvNT_6ParamsE,"ax",@progbits
	.align	128
.text._ZN7cutlass13device_kernelIN5flash11enable_sm90INS1_16FlashAttnFwdSm90INS1_25CollectiveMainloopFwdSm90ILi2EN4cute5tupleIJNS5_1CILi1EEES8_S8_EEENS6_IJNS7_ILi64EEESA_SA_EEELi512ENS_6half_tEfNS_4arch4Sm90ELb0ELb1ELb0ELb1ELb0ELb1ELb0ELb0ELb0ELb1ELb0ELb0EEENS1_21CollectiveEpilogueFwdINS6_IJSA_NS7_ILi512EEESA_EEES9_SC_SE_Li256ELb1ELb1ELb0ELb0EEENS1_36VarlenDynamicPersistentTileSchedulerILi64ELi64ELi256ELi128ELb0ELb1ELb1ELb1ELb0ELb1EEEEEEEEEvNT_6ParamsE:
        .type           _ZN7cutlass13device_kernelIN5flash11enable_sm90INS1_16FlashAttnFwdSm90INS1_25CollectiveMainloopFwdSm90ILi2EN4cute5tupleIJNS5_1CILi1EEES8_S8_EEENS6_IJNS7_ILi64EEESA_SA_EEELi512ENS_6half_tEfNS_4arch4Sm90ELb0ELb1ELb0ELb1ELb0ELb1ELb0ELb0ELb0ELb1ELb0ELb0EEENS1_21CollectiveEpilogueFwdINS6_IJSA_NS7_ILi512EEESA_EEES9_SC_SE_Li256ELb1ELb1ELb0ELb0EEENS1_36VarlenDynamicPersistentTileSchedulerILi64ELi64ELi256ELi128ELb0ELb1ELb1ELb1ELb0ELb1EEEEEEEEEvNT_6ParamsE,@function
        .size           _ZN7cutlass13device_kernelIN5flash11enable_sm90INS1_16FlashAttnFwdSm90INS1_25CollectiveMainloopFwdSm90ILi2EN4cute5tupleIJNS5_1CILi1EEES8_S8_EEENS6_IJNS7_ILi64EEESA_SA_EEELi512ENS_6half_tEfNS_4arch4Sm90ELb0ELb1ELb0ELb1ELb0ELb1ELb0ELb0ELb0ELb1ELb0ELb0EEENS1_21CollectiveEpilogueFwdINS6_IJSA_NS7_ILi512EEESA_EEES9_SC_SE_Li256ELb1ELb1ELb0ELb0EEENS1_36VarlenDynamicPersistentTileSchedulerILi64ELi64ELi256ELi128ELb0ELb1ELb1ELb1ELb0ELb1EEEEEEEEEvNT_6ParamsE,(.L_x_15125 - _ZN7cutlass13device_kernelIN5flash11enable_sm90INS1_16FlashAttnFwdSm90INS1_25CollectiveMainloopFwdSm90ILi2EN4cute5tupleIJNS5_1CILi1EEES8_S8_EEENS6_IJNS7_ILi64EEESA_SA_EEELi512ENS_6half_tEfNS_4arch4Sm90ELb0ELb1ELb0ELb1ELb0ELb1ELb0ELb0ELb0ELb1ELb0ELb0EEENS1_21CollectiveEpilogueFwdINS6_IJSA_NS7_ILi512EEESA_EEES9_SC_SE_Li256ELb1ELb1ELb0ELb0EEENS1_36VarlenDynamicPersistentTileSchedulerILi64ELi64ELi256ELi128ELb0ELb1ELb1ELb1ELb0ELb1EEEEEEEEEvNT_6ParamsE)
        .other          _ZN7cutlass13device_kernelIN5flash11enable_sm90INS1_16FlashAttnFwdSm90INS1_25CollectiveMainloopFwdSm90ILi2EN4cute5tupleIJNS5_1CILi1EEES8_S8_EEENS6_IJNS7_ILi64EEESA_SA_EEELi512ENS_6half_tEfNS_4arch4Sm90ELb0ELb1ELb0ELb1ELb0ELb1ELb0ELb0ELb0ELb1ELb0ELb0EEENS1_21CollectiveEpilogueFwdINS6_IJSA_NS7_ILi512EEESA_EEES9_SC_SE_Li256ELb1ELb1ELb0ELb0EEENS1_36VarlenDynamicPersistentTileSchedulerILi64ELi64ELi256ELi128ELb0ELb1ELb1ELb1ELb0ELb1EEEEEEEEEvNT_6ParamsE,@"STO_CUDA_ENTRY STV_DEFAULT"
_ZN7cutlass13device_kernelIN5flash11enable_sm90INS1_16FlashAttnFwdSm90INS1_25CollectiveMainloopFwdSm90ILi2EN4cute5tupleIJNS5_1CILi1EEES8_S8_EEENS6_IJNS7_ILi64EEESA_SA_EEELi512ENS_6half_tEfNS_4arch4Sm90ELb0ELb1ELb0ELb1ELb0ELb1ELb0ELb0ELb0ELb1ELb0ELb0EEENS1_21CollectiveEpilogueFwdINS6_IJSA_NS7_ILi512EEESA_EEES9_SC_SE_Li256ELb1ELb1ELb0ELb0EEENS1_36VarlenDynamicPersistentTileSchedulerILi64ELi64ELi256ELi128ELb0ELb1ELb1ELb1ELb0ELb1EEEEEEEEEvNT_6ParamsE:
        /* <DEDUP_REMOVED lines=24> */
.L_x_5812:
[----:B------:R-:W-:Y:S05]  /*0180*/  BSYNC B0 ;  /* 0x0000000000007941 */ /* 0x000fea0003800000 */
.L_x_5811:
        /* <DEDUP_REMOVED lines=37> */
.L_x_5813:
        /* <DEDUP_REMOVED lines=22> */
.L_x_5814:
        /* <DEDUP_REMOVED lines=18> */
.L_x_5815:
        /* <DEDUP_REMOVED lines=22> */
.L_x_5816:
        /* <DEDUP_REMOVED lines=22> */
.L_x_5817:
        /* <DEDUP_REMOVED lines=8> */
.L_x_5820:
[----:B------:R-:W-:-:S08]  /*09a0*/  NOP ;  /* 0x0000000000007918 */ /* 0x000fd00000000000 */
[----:B------:R-:W0:Y:S02]  /*09b0*/  USETMAXREG.TRY_ALLOC.CTAPOOL UP0, 0xf0 ;  /* 0x000000f0000079c8 */ /* 0x000e240008000600 */
[----:B0-----:R-:W-:-:S13]  /*09c0*/  PLOP3.LUT P0, PT, PT, PT, UP0, 0x80, 0x0 ;  /* 0x000000000000781c */ /* 0x001fda0003f0f008 */
[----:B------:R-:W-:Y:S05]  /*09d0*/  @!P0 BRA `(.L_x_5820) ;  /* 0xfffffffc00f08947 */ /* 0x000fea000383ffff */
[----:B------:R-:W-:Y:S01]  /*09e0*/  ISETP.NE.AND P0, PT, R2, 0x1, PT ;  /* 0x000000010200780c */ /* 0x000fe20003f05270 */
[----:B------:R-:W0:Y:S01]  /*09f0*/  S2UR UR5, SR_CgaCtaId ;  /* 0x00000000000579c3 */ /* 0x000e220000008800 */
[----:B------:R-:W-:-:S11]  /*0a00*/  UMOV UR4, 0x400 ;  /* 0x0000040000047882 */ /* 0x000fd60000000000 */
[----:B------:R-:W-:Y:S06]  /*0a10*/  @!P0 BAR.ARV 0x8, 0x100 ;  /* 0x0204000000008b1d */ /* 0x000fec0000002000 */
[----:B------:R-:W-:Y:S01]  /*0a20*/  ISETP.GE.U32.AND P0, PT, R4, 0x100, PT ;  /* 0x000001000400780c */ /* 0x000fe20003f06070 */
[----:B0-----:R-:W-:-:S06]  /*0a30*/  ULEA UR4, UR5, UR4, 0x18 ;  /* 0x0000000405047291 */ /* 0x001fcc000f8ec03f */
[----:B------:R-:W-:-:S06]  /*0a40*/  IMAD.U32 R2, RZ, RZ, UR4 ;  /* 0x00000004ff027e24 */ /* 0x000fcc000f8e00ff */
[----:B------:R-:W-:Y:S06]  /*0a50*/  @P0 BAR.ARV 0xf, 0x100 ;  /* 0x03c4000000000b1d */ /* 0x000fec0000002000 */
[----:B------:R-:W-:Y:S02]  /*0a60*/  ULDC UR4, c[0x0][0xc3c] ;  /* 0x00030f0000047ab9 */ /* 0x000fe40000000800 */
[----:B------:R-:W-:Y:S06]  /*0a70*/  BAR.SYNC.DEFER_BLOCKING 0x5, 0x180 ;  /* 0x0146000000007b1d */ /* 0x000fec0000010000 */
[----:B------:R-:W0:Y:S02]  /*0a80*/  LDS.128 R24, [R2+0x28cd0] ;  /* 0x028cd00002187984 */ /* 0x000e240000000c00 */
[----:B------:R-:W-:Y:S06]  /*0a90*/  BAR.ARV 0x4, 0x180 ;  /* 0x0106000000007b1d */ /* 0x000fec0000002000 */
[----:B0-----:R-:W-:-:S13]  /*0aa0*/  ISETP.GE.AND P0, PT, R27, UR4, PT ;  /* 0x000000041b007c0c */ /* 0x001fda000bf06270 */
[----:B------:R-:W-:Y:S05]  /*0ab0*/  @P0 BRA `(.L_x_5821) ;  /* 0x000001e8006c0947 */ /* 0x000fea0003800000 */
[----:B------:R-:W-:Y:S01]  /*0ac0*/  VIADD R15, R4, 0xffffff80 ;  /* 0xffffff80040f7836 */ /* 0x000fe20000000000 */
[----:B------:R-:W-:Y:S01]  /*0ad0*/  CS2R R18, SRZ ;  /* 0x0000000000127805 */ /* 0x000fe2000001ff00 */
[----:B------:R-:W-:Y:S01]  /*0ae0*/  IMAD.MOV.U32 R197, RZ, RZ, 0x20 ;  /* 0x00000020ffc57424 */ /* 0x000fe200078e00ff */
[----:B------:R-:W-:Y:S01]  /*0af0*/  ULOP3.LUT UR37, UR36, 0x1, URZ, 0xfc, !UPT ;  /* 0x0000000124257892 */ /* 0x000fe2000f8efc3f */
[----:B------:R-:W-:Y:S01]  /*0b00*/  IMAD.MOV.U32 R219, RZ, RZ, RZ ;  /* 0x000000ffffdb7224 */ /* 0x000fe200078e00ff */
[----:B------:R-:W-:Y:S01]  /*0b10*/  SHF.R.S32.HI R0, RZ, 0x1f, R15 ;  /* 0x0000001fff007819 */ /* 0x000fe2000001140f */
[----:B------:R-:W-:Y:S02]  /*0b20*/  IMAD.MOV.U32 R185, RZ, RZ, RZ ;  /* 0x000000ffffb97224 */ /* 0x000fe400078e00ff */
[----:B------:R-:W-:Y:S01]  /*0b30*/  IMAD.MOV.U32 R187, RZ, RZ, RZ ;  /* 0x000000ffffbb7224 */ /* 0x000fe200078e00ff */
[CC--:B------:R-:W-:Y:S02]  /*0b40*/  LEA.HI R3, R0.reuse, R15.reuse, RZ, 0x4 ;  /* 0x0000000f00037211 */ /* 0x0c0fe400078f20ff */
[----:B------:R-:W-:-:S02]  /*0b50*/  LEA.HI R6, R0, R15, RZ, 0x5 ;  /* 0x0000000f00067211 */ /* 0x000fc400078f28ff */
[----:B------:R-:W-:Y:S02]  /*0b60*/  LOP3.LUT R4, R3, 0xfffffff0, RZ, 0xc0, !PT ;  /* 0xfffffff003047812 */ /* 0x000fe400078ec0ff */
[--C-:B------:R-:W-:Y:S02]  /*0b70*/  SHF.R.S32.HI R203, RZ, 0x5, R6.reuse ;  /* 0x00000005ffcb7819 */ /* 0x100fe40000011406 */
[----:B------:R-:W-:Y:S01]  /*0b80*/  SHF.R.S32.HI R6, RZ, 0x1f, R6 ;  /* 0x0000001fff067819 */ /* 0x000fe20000011406 */
[----:B------:R-:W-:Y:S01]  /*0b90*/  IMAD.IADD R5, R15, 0x1, -R4 ;  /* 0x000000010f057824 */ /* 0x000fe200078e0a04 */
[----:B------:R-:W-:Y:S02]  /*0ba0*/  SHF.R.S32.HI R4, RZ, 0x4, R3 ;  /* 0x00000004ff047819 */ /* 0x000fe40000011403 */
[----:B------:R-:W-:Y:S02]  /*0bb0*/  LEA.HI R7, R0, R15, RZ, 0x7 ;  /* 0x0000000f00077211 */ /* 0x000fe400078f38ff */
[----:B------:R-:W-:-:S02]  /*0bc0*/  SHF.R.S32.HI R10, RZ, 0x1f, R5 ;  /* 0x0000001fff0a7819 */ /* 0x000fc40000011405 */
[----:B------:R-:W-:Y:S02]  /*0bd0*/  LEA.HI R3, R3, R4, RZ, 0x1 ;  /* 0x0000000403037211 */ /* 0x000fe400078f08ff */
[----:B------:R-:W-:Y:S02]  /*0be0*/  LEA.HI R13, R10, R5, RZ, 0x3 ;  /* 0x000000050a0d7211 */ /* 0x000fe400078f18ff */
[----:B------:R-:W-:Y:S02]  /*0bf0*/  LEA.HI R6, R6, R203, RZ, 0x2 ;  /* 0x000000cb06067211 */ /* 0x000fe400078f10ff */
[C---:B------:R-:W-:Y:S01]  /*0c00*/  LOP3.LUT R14, R13.reuse, 0xfffffff8, RZ, 0xc0, !PT ;  /* 0xfffffff80d0e7812 */ /* 0x040fe200078ec0ff */
[----:B------:R-:W-:Y:S01]  /*0c10*/  IMAD.SHL.U32 R13, R13, 0x40, RZ ;  /* 0x000000400d0d7824 */ /* 0x000fe200078e00ff */
[----:B------:R-:W-:Y:S02]  /*0c20*/  LOP3.LUT R3, R3, 0x1ffffffe, RZ, 0xc0, !PT ;  /* 0x1ffffffe03037812 */ /* 0x000fe400078ec0ff */
[----:B------:R-:W-:Y:S01]  /*0c30*/  SHF.R.S32.HI R222, RZ, 0x7, R7 ;  /* 0x00000007ffde7819 */ /* 0x000fe20000011407 */
[----:B------:R-:W-:Y:S01]  /*0c40*/  IMAD.IADD R14, R5, 0x1, -R14 ;  /* 0x00000001050e7824 */ /* 0x000fe200078e0a0e */
[----:B------:R-:W-:Y:S01]  /*0c50*/  LOP3.LUT R6, R6, 0x3ffffc, RZ, 0xc0, !PT ;  /* 0x003ffffc06067812 */ /* 0x000fe200078ec0ff */
[----:B------:R-:W-:Y:S01]  /*0c60*/  IMAD.IADD R3, R4, 0x1, -R3 ;  /* 0x0000000104037824 */ /* 0x000fe200078e0a03 */
[----:B------:R-:W-:Y:S01]  /*0c70*/  LOP3.LUT R8, R7, 0xffffff80, RZ, 0xc0, !PT ;  /* 0xffffff8007087812 */ /* 0x000fe200078ec0ff */
[----:B------:R-:W-:Y:S01]  /*0c80*/  IMAD R5, R222, 0x100, R5 ;  /* 0x00000100de057824 */ /* 0x000fe200078e0205 */
[C---:B------:R-:W-:Y:S01]  /*0c90*/  R2P PR, R14.reuse, 0x6 ;  /* 0x000000060e007804 */ /* 0x040fe20000000000 */
[----:B------:R-:W-:Y:S01]  /*0ca0*/  IMAD.IADD R6, R203, 0x1, -R6 ;  /* 0x00000001cb067824 */ /* 0x000fe200078e0a06 */
[----:B------:R-:W-:Y:S01]  /*0cb0*/  LEA.HI R7, R7, R222, RZ, 0x1 ;  /* 0x000000de07077211 */ /* 0x000fe200078f08ff */
[----:B------:R-:W-:-:S02]  /*0cc0*/  IMAD.SHL.U32 R4, R14, 0x40, RZ ;  /* 0x000000400e047824 */ /* 0x000fc400078e00ff */
[----:B------:R-:W-:Y:S01]  /*0cd0*/  IMAD R6, R6, 0x10, R5 ;  /* 0x0000001006067824 */ /* 0x000fe200078e0205 */
[----:B------:R-:W-:Y:S01]  /*0ce0*/  LOP3.LUT R7, R7, 0xfffffe, RZ, 0xc0, !PT ;  /* 0x00fffffe07077812 */ /* 0x000fe200078ec0ff */
[----:B------:R-:W-:Y:S01]  /*0cf0*/  IMAD.SHL.U32 R3, R3, 0x8, RZ ;  /* 0x0000000803037824 */ /* 0x000fe200078e00ff */
[----:B------:R-:W-:Y:S01]  /*0d00*/  LOP3.LUT R4, R4, 0x1c0, RZ, 0xc0, !PT ;  /* 0x000001c004047812 */ /* 0x000fe200078ec0ff */
[----:B------:R-:W-:Y:S01]  /*0d10*/  IMAD.IADD R8, R15, 0x1, -R8 ;  /* 0x000000010f087824 */ /* 0x000fe200078e0a08 */
[----:B------:R-:W-:Y:S01]  /*0d20*/  SEL R197, R197, 0xffffffe0, !P1 ;  /* 0xffffffe0c5c57807 */ /* 0x000fe20004800000 */
[--C-:B------:R-:W-:Y:S01]  /*0d30*/  IMAD.U32 R235, R6, 0x40, R3.reuse ;  /* 0x0000004006eb7824 */ /* 0x100fe200078e0003 */
[----:B------:R-:W-:Y:S01]  /*0d40*/  LOP3.LUT R3, R4, 0x8, R3, 0xf8, !PT ;  /* 0x0000000804037812 */ /* 0x000fe200078ef803 */
[----:B------:R-:W-:Y:S01]  /*0d50*/  IMAD.IADD R7, R222, 0x1, -R7 ;  /* 0x00000001de077824 */ /* 0x000fe200078e0a07 */
[----:B------:R-:W-:Y:S02]  /*0d60*/  SHF.R.U32.HI R6, RZ, 0x3, R4 ;  /* 0x00000003ff067819 */ /* 0x000fe40000011604 */
[----:B------:R-:W-:Y:S01]  /*0d70*/  LOP3.LUT R4, R13, 0x7ffffe00, RZ, 0xc0, !PT ;  /* 0x7ffffe000d047812 */ /* 0x000fe200078ec0ff */
[----:B------:R-:W-:Y:S01]  /*0d80*/  IMAD.SHL.U32 R194, R7, 0x100, RZ ;  /* 0x0000010007c27824 */ /* 0x000fe200078e00ff */
[----:B------:R-:W-:-:S02]  /*0d90*/  SHF.R.S32.HI R9, RZ, 0x1f, R8 ;  /* 0x0000001fff097819 */ /* 0x000fc40000011408 */
[----:B------:R-:W-:Y:S01]  /*0da0*/  LOP3.LUT R3, R3, R6, RZ, 0x3c, !PT ;  /* 0x0000000603037212 */ /* 0x000fe200078e3cff */
[----:B------:R-:W-:Y:S01]  /*0db0*/  IMAD R4, R203, 0x400, R4 ;  /* 0x00000400cb047824 */ /* 0x000fe200078e0204 */
[CC--:B------:R-:W-:Y:S02]  /*0dc0*/  LEA.HI R10, R9.reuse, R8.reuse, RZ, 0x2 ;  /* 0x00000008090a7211 */ /* 0x0c0fe400078f10ff */
[----:B------:R-:W-:Y:S01]  /*0dd0*/  LEA.HI R9, R9, R8, RZ, 0x5 ;  /* 0x0000000809097211 */ /* 0x000fe200078f28ff */
[----:B------:R-:W-:Y:S01]  /*0de0*/  IMAD.IADD R3, R4, 0x1, R3 ;  /* 0x0000000104037824 */ /* 0x000fe200078e0203 */
[----:B------:R-:W-:Y:S02]  /*0df0*/  LEA.HI R4, R0, R15, RZ, 0x3 ;  /* 0x0000000f00047211 */ /* 0x000fe400078f18ff */
[----:B------:R-:W-:Y:S01]  /*0e00*/  SHF.R.S32.HI R11, RZ, 0x2, R10 ;  /* 0x00000002ff0b7819 */ /* 0x000fe2000001140a */
[----:B------:R-:W-:Y:S01]  /*0e10*/  IMAD R195, R3, 0x2, R2 ;  /* 0x0000000203c37824 */ /* 0x000fe200078e0202 */
[----:B------:R-:W-:-:S02]  /*0e20*/  SHF.R.S32.HI R12, RZ, 0x1f, R10 ;  /* 0x0000001fff0c7819 */ /* 0x000fc4000001140a */
[----:B------:R-:W-:Y:S01]  /*0e30*/  LEA.HI R0, R0, R15, RZ, 0x2 ;  /* 0x0000000f00007211 */ /* 0x000fe200078f10ff */
[C---:B------:R-:W-:Y:S01]  /*0e40*/  VIADD R198, R195.reuse, 0x26800 ;  /* 0x00026800c3c67836 */ /* 0x040fe20000000000 */
[----:B------:R-:W-:Y:S01]  /*0e50*/  LEA.HI R12, R12, R11, RZ, 0x3 ;  /* 0x0000000b0c0c7211 */ /* 0x000fe200078f18ff */
[----:B------:R-:W-:Y:S01]  /*0e60*/  VIADD R196, R195, 0x26840 ;  /* 0x00026840c3c47836 */ /* 0x000fe20000000000 */
[----:B------:R-:W-:Y:S01]  /*0e70*/  SHF.R.S32.HI R186, RZ, 0x2, R0 ;  /* 0x00000002ffba7819 */ /* 0x000fe20000011400 */
[----:B------:R-:W-:Y:S01]  /*0e80*/  @P2 VIADD R196, R198, 0xffffffc0 ;  /* 0xffffffc0c6c42836 */ /* 0x000fe20000000000 */
[----:B------:R-:W-:Y:S01]  /*0e90*/  LOP3.LUT R12, R12, 0xfffffff8, RZ, 0xc0, !PT ;  /* 0xfffffff80c0c7812 */ /* 0x000fe200078ec0ff */
[----:B------:R-:W-:Y:S01]  /*0ea0*/  IMAD.IADD R198, R198, 0x1, R197 ;  /* 0x00000001c6c67824 */ /* 0x000fe200078e02c5 */
[----:B------:R-:W-:Y:S01]  /*0eb0*/  LOP3.LUT R225, R0, 0xfffffffc, RZ, 0xc0, !PT ;  /* 0xfffffffc00e17812 */ /* 0x000fe200078ec0ff */
[----:B------:R-:W-:Y:S01]  /*0ec0*/  VIADD R236, R186, 0x20 ;  /* 0x00000020baec7836 */ /* 0x000fe20000000000 */
[----:B------:R-:W-:Y:S01]  /*0ed0*/  SHF.R.S32.HI R9, RZ, 0x5, R9 ;  /* 0x00000005ff097819 */ /* 0x000fe20000011409 */
[----:B------:R-:W-:Y:S01]  /*0ee0*/  IMAD.IADD R12, R11, 0x1, -R12 ;  /* 0x000000010b0c7824 */ /* 0x000fe200078e0a0c */
[----:B------:R-:W-:Y:S01]  /*0ef0*/  LOP3.LUT R220, R4, 0xfffffff8, RZ, 0xc0, !PT ;  /* 0xfffffff804dc7812 */ /* 0x000fe200078ec0ff */
[----:B------:R-:W-:Y:S01]  /*0f00*/  IMAD.IADD R225, R15, 0x1, -R225 ;  /* 0x000000010fe17824 */ /* 0x000fe200078e0ae1 */
[----:B------:R-:W-:Y:S01]  /*0f10*/  SHF.R.S32.HI R11, RZ, 0x1f, R236 ;  /* 0x0000001fff0b7819 */ /* 0x000fe200000114ec */
[----:B------:R-:W-:Y:S01]  /*0f20*/  IMAD.SHL.U32 R228, R236, 0x40, RZ ;  /* 0x00000040ece47824 */ /* 0x000fe200078e00ff */
[----:B------:R-:W-:Y:S01]  /*0f30*/  SHF.R.S32.HI R221, RZ, 0x3, R4 ;  /* 0x00000003ffdd7819 */ /* 0x000fe20000011404 */
[----:B------:R-:W-:Y:S01]  /*0f40*/  IMAD R191, R9, 0x10, R12 ;  /* 0x0000001009bf7824 */ /* 0x000fe200078e020c */
[----:B------:R-:W-:Y:S01]  /*0f50*/  LEA.HI R11, R11, R236, RZ, 0x3 ;  /* 0x000000ec0b0b7211 */ /* 0x000fe200078f18ff */
[----:B------:R-:W-:Y:S01]  /*0f60*/  IMAD.IADD R220, R15, 0x1, -R220 ;  /* 0x000000010fdc7824 */ /* 0x000fe200078e0adc */
[----:B------:R-:W-:Y:S01]  /*0f70*/  SHF.R.S32.HI R9, RZ, 0x1f, R0 ;  /* 0x0000001fff097819 */ /* 0x000fe20000011400 */
[C---:B------:R-:W-:Y:S01]  /*0f80*/  IMAD.SHL.U32 R16, R225.reuse, 0x8, RZ ;  /* 0x00000008e1107824 */ /* 0x040fe200078e00ff */
[----:B------:R-:W-:Y:S01]  /*0f90*/  LEA.HI R0, R225, R225, RZ, 0x1 ;  /* 0x000000e1e1007211 */ /* 0x000fe200078f08ff */
[----:B------:R-:W-:Y:S01]  /*0fa0*/  IMAD.SHL.U32 R11, R11, 0x40, RZ ;  /* 0x000000400b0b7824 */ /* 0x000fe200078e00ff */
[----:B------:R-:W-:Y:S01]  /*0fb0*/  LOP3.LUT R228, R228, 0x1c0, RZ, 0xc0, !PT ;  /* 0x000001c0e4e47812 */ /* 0x000fe200078ec0ff */
[----:B------:R-:W-:Y:S01]  /*0fc0*/  IMAD.SHL.U32 R200, R220, 0x8, RZ ;  /* 0x00000008dcc87824 */ /* 0x000fe200078e00ff */
[----:B------:R-:W-:Y:S01]  /*0fd0*/  LEA.HI R9, R9, R186, RZ, 0x3 ;  /* 0x000000ba09097211 */ /* 0x000fe200078f18ff */
[----:B------:R-:W-:Y:S01]  /*0fe0*/  IMAD.SHL.U32 R188, R225, 0x4, RZ ;  /* 0x00000004e1bc7824 */ /* 0x000fe200078e00ff */
[----:B------:R-:W-:Y:S01]  /*0ff0*/  LOP3.LUT R5, R10, 0x7ffffffc, RZ, 0xc0, !PT ;  /* 0x7ffffffc0a057812 */ /* 0x000fe200078ec0ff */
[----:B------:R-:W-:Y:S01]  /*1000*/  VIADD R217, R200, 0x80 ;  /* 0x00000080c8d97836 */ /* 0x000fe20000000000 */
[----:B------:R-:W-:Y:S01]  /*1010*/  LOP3.LUT R0, R0, 0x1ffffffe, RZ, 0xc0, !PT ;  /* 0x1ffffffe00007812 */ /* 0x000fe200078ec0ff */
[----:B------:R-:W-:Y:S01]  /*1020*/  VIADD R216, R200, 0xc0 ;  /* 0x000000c0c8d87836 */ /* 0x000fe20000000000 */
[----:B------:R-:W-:Y:S01]  /*1030*/  LOP3.LUT R4, R228, 0x38, R16, 0xf8, !PT ;  /* 0x00000038e4047812 */ /* 0x000fe200078ef810 */
[C---:B------:R-:W-:Y:S01]  /*1040*/  VIADD R218, R200.reuse, 0x40 ;  /* 0x00000040c8da7836 */ /* 0x040fe20000000000 */
[----:B------:R-:W-:Y:S01]  /*1050*/  SHF.R.U32.HI R6, RZ, 0x3, R228 ;  /* 0x00000003ff067819 */ /* 0x000fe200000116e4 */
[C---:B------:R-:W-:Y:S01]  /*1060*/  VIADD R215, R200.reuse, 0x100 ;  /* 0x00000100c8d77836 */ /* 0x040fe20000000000 */
[----:B------:R-:W-:Y:S01]  /*1070*/  LOP3.LUT R229, R11, 0xfffffe00, RZ, 0xc0, !PT ;  /* 0xfffffe000be57812 */ /* 0x000fe200078ec0ff */
[----:B------:R-:W-:Y:S01]  /*1080*/  VIADD R214, R200, 0x140 ;  /* 0x00000140c8d67836 */ /* 0x000fe20000000000 */
[----:B------:R-:W-:Y:S01]  /*1090*/  LOP3.LUT R9, R9, 0xfffffff8, RZ, 0xc0, !PT ;  /* 0xfffffff809097812 */ /* 0x000fe200078ec0ff */
[----:B------:R-:W-:Y:S01]  /*10a0*/  VIADD R199, R188, 0x10 ;  /* 0x00000010bcc77836 */ /* 0x000fe20000000000 */
[----:B------:R-:W-:Y:S01]  /*10b0*/  LOP3.LUT R227, R229, R4, R6, 0xf6, !PT ;  /* 0x00000004e5e37212 */ /* 0x000fe200078ef606 */
[C---:B------:R-:W-:Y:S01]  /*10c0*/  VIADD R224, R200.reuse, 0x180 ;  /* 0x00000180c8e07836 */ /* 0x040fe20000000000 */
[----:B------:R-:W-:Y:S01]  /*10d0*/  SHF.R.S32.HI R7, RZ, 0x1f, R216 ;  /* 0x0000001fff077819 */ /* 0x000fe200000114d8 */
[----:B------:R-:W-:Y:S01]  /*10e0*/  VIADD R223, R200, 0x1c0 ;  /* 0x000001c0c8df7836 */ /* 0x000fe20000000000 */
[----:B------:R-:W-:Y:S01]  /*10f0*/  SHF.R.S32.HI R7, RZ, 0x1f, R214 ;  /* 0x0000001fff077819 */ /* 0x000fe200000114d6 */
[----:B------:R-:W-:Y:S01]  /*1100*/  IMAD.IADD R5, R8, 0x1, -R5 ;  /* 0x0000000108057824 */ /* 0x000fe200078e0a05 */
[----:B------:R-:W-:Y:S01]  /*1110*/  SHF.R.S32.HI R8, RZ, 0x1f, R217 ;  /* 0x0000001fff087819 */ /* 0x000fe200000114d9 */
[----:B------:R-:W-:Y:S01]  /*1120*/  IMAD.IADD R0, R225, 0x1, -R0 ;  /* 0x00000001e1007824 */ /* 0x000fe200078e0a00 */
[----:B------:R-:W-:Y:S01]  /*1130*/  SHF.R.S32.HI R8, RZ, 0x1f, R215 ;  /* 0x0000001fff087819 */ /* 0x000fe200000114d7 */
[----:B------:R-:W-:Y:S01]  /*1140*/  IMAD.IADD R193, R186, 0x1, -R9 ;  /* 0x00000001bac17824 */ /* 0x000fe200078e0a09 */
[----:B------:R-:W-:Y:S01]  /*1150*/  SHF.R.S32.HI R9, RZ, 0x1f, R218 ;  /* 0x0000001fff097819 */ /* 0x000fe200000114da */
[----:B------:R-:W-:Y:S01]  /*1160*/  IMAD.SHL.U32 R184, R5, 0x2, RZ ;  /* 0x0000000205b87824 */ /* 0x000fe200078e00ff */
[----:B------:R-:W-:Y:S01]  /*1170*/  SHF.R.S32.HI R226, RZ, 0x1f, R199 ;  /* 0x0000001fffe27819 */ /* 0x000fe200000114c7 */
[----:B------:R-:W-:Y:S01]  /*1180*/  IMAD R227, R227, 0x2, R2 ;  /* 0x00000002e3e37824 */ /* 0x000fe200078e0202 */
[----:B------:R-:W-:Y:S01]  /*1190*/  SHF.R.S32.HI R3, RZ, 0x1f, R224 ;  /* 0x0000001fff037819 */ /* 0x000fe200000114e0 */
[----:B------:R-:W-:Y:S01]  /*11a0*/  IMAD R201, R0, 0x8, R191 ;  /* 0x0000000800c97824 */ /* 0x000fe200078e02bf */
[----:B------:R-:W-:Y:S01]  /*11b0*/  SHF.R.S32.HI R237, RZ, 0x1f, R223 ;  /* 0x0000001fffed7819 */ /* 0x000fe200000114df */
[----:B------:R-:W-:-:S07]  /*11c0*/  IMAD.IADD R197, R197, 0x1, R196 ;  /* 0x00000001c5c57824 */ /* 0x000fce00078e02c4 */
.L_x_6030:
[----:B------:R-:W-:Y:S01]  /*11d0*/  ULDC.64 UR4, c[0x0][0xa28] ;  /* 0x00028a0000047ab9 */ /* 0x000fe20000000a00 */
[----:B01-34-:R-:W0:Y:S01]  /*11e0*/  LDC.64 R6, c[0x0][0xa08] ;  /* 0x00028200ff067b82 */ /* 0x01be220000000a00 */
        /* <DEDUP_REMOVED lines=10> */
[----:B------:R-:W1:Y:S01]  /*1290*/  @P0 LDC.64 R4, c[0x0][0xa28] ;  /* 0x00028a00ff040b82 */ /* 0x000e620000000a00 */
[----:B------:R-:W-:Y:S01]  /*12a0*/  ISETP.NE.AND.EX P3, PT, RZ, UR5, PT, P3 ;  /* 0x00000005ff007c0c */ /* 0x000fe2000bf65330 */
[----:B0-----:R-:W-:-:S06]  /*12b0*/  IMAD.WIDE R10, R27, 0x4, R6 ;  /* 0x000000041b0a7825 */ /* 0x001fcc00078e0206 */
[----:B------:R-:W0:Y:S01]  /*12c0*/  @P1 LDC.64 R8, c[0x0][0xa18] ;  /* 0x00028600ff081b82 */ /* 0x000e220000000a00 */
[----:B------:R-:W-:Y:S02]  /*12d0*/  ULDC UR4, c[0x0][0x288] ;  /* 0x0000a20000047ab9 */ /* 0x000fe40000000800 */
[----:B------:R-:W-:Y:S01]  /*12e0*/  IMAD.U32 R22, RZ, RZ, UR4 ;  /* 0x00000004ff167e24 */ /* 0x000fe2000f8e00ff */
[----:B------:R-:W-:Y:S02]  /*12f0*/  ULDC.64 UR4, c[0x0][0x418] ;  /* 0x0001060000047ab9 */ /* 0x000fe40000000a00 */
[----:B--2---:R2:W5:Y:S01]  /*1300*/  @P3 LDG.E R29, desc[UR42][R10.64] ;  /* 0x0000002a0a1d3981 */ /* 0x004562000c1e1900 */
[----:B-1----:R-:W-:-:S05]  /*1310*/  @P0 IMAD.WIDE R4, R27, 0x4, R4 ;  /* 0x000000041b040825 */ /* 0x002fca00078e0204 */
[----:B------:R2:W5:Y:S01]  /*1320*/  @P0 LDG.E R3, desc[UR42][R4.64] ;  /* 0x0000002a04030981 */ /* 0x000562000c1e1900 */
[----:B0-----:R-:W-:-:S05]  /*1330*/  @P1 IMAD.WIDE R6, R27, 0x4, R8 ;  /* 0x000000041b061825 */ /* 0x001fca00078e0208 */
[----:B------:R2:W5:Y:S01]  /*1340*/  @P1 LDG.E R22, desc[UR42][R6.64] ;  /* 0x0000002a06161981 */ /* 0x000562000c1e1900 */
[----:B------:R-:W-:-:S03]  /*1350*/  UISETP.NE.U32.AND UP0, UPT, UR4, URZ, UPT ;  /* 0x0000003f0400728c */ /* 0x000fc6000bf05070 */
[----:B------:R-:W-:Y:S01]  /*1360*/  ULDC UR4, c[0x0][0x424] ;  /* 0x0001090000047ab9 */ /* 0x000fe20000000800 */
        /* <DEDUP_REMOVED lines=9> */
[----:B--2---:R-:W-:Y:S06]  /*1400*/  @P1 BRA `(.L_x_5822) ;  /* 0x0000000000241947 */ /* 0x004fec0003800000 */
        /* <DEDUP_REMOVED lines=9> */
.L_x_5822:
[----:B------:R-:W-:Y:S02]  /*14a0*/  IMAD.U32 R36, RZ, RZ, UR5 ;  /* 0x00000005ff247e24 */ /* 0x000fe4000f8e00ff */
[----:B------:R-:W-:Y:S01]  /*14b0*/  IMAD.U32 R24, RZ, RZ, UR4 ;  /* 0x00000004ff187e24 */ /* 0x000fe2000f8e00ff */
[----:B------:R-:W-:Y:S06]  /*14c0*/  @!P2 BRA `(.L_x_5823) ;  /* 0x000000000010a947 */ /* 0x000fec0003800000 */
[----:B------:R-:W0:Y:S02]  /*14d0*/  LDC.64 R4, c[0x0][0xa20] ;  /* 0x00028800ff047b82 */ /* 0x000e240000000a00 */
[----:B0-----:R-:W-:-:S05]  /*14e0*/  IMAD.WIDE R4, R27, 0x4, R4 ;  /* 0x000000041b047825 */ /* 0x001fca00078e0204 */
[----:B------:R0:W5:Y:S01]  /*14f0*/  LDG.E R24, desc[UR42][R4.64] ;  /* 0x0000002a04187981 */ /* 0x000162000c1e1900 */
[----:B------:R-:W-:Y:S05]  /*1500*/  BRA `(.L_x_5824) ;  /* 0x0000000000107947 */ /* 0x000fea0003800000 */
.L_x_5823:
[----:B------:R-:W-:Y:S05]  /*1510*/  @!P3 BRA `(.L_x_5824) ;  /* 0x00000000000cb947 */ /* 0x000fea0003800000 */
[----:B------:R-:W2:Y:S04]  /*1520*/  LDG.E R5, desc[UR42][R10.64] ;  /* 0x0000002a0a057981 */ /* 0x000ea8000c1e1900 */
[----:B------:R-:W2:Y:S02]  /*1530*/  LDG.E R24, desc[UR42][R10.64+0x4] ;  /* 0x0000042a0a187981 */ /* 0x000ea4000c1e1900 */
[----:B--2---:R-:W-:-:S07]  /*1540*/  IMAD.IADD R24, R24, 0x1, -R5 ;  /* 0x0000000118187824 */ /* 0x004fce00078e0a05 */
.L_x_5824:
[----:B------:R-:W-:Y:S01]  /*1550*/  ULDC.64 UR4, c[0x0][0xa10] ;  /* 0x0002840000047ab9 */ /* 0x000fe20000000a00 */
[----:B------:R-:W1:Y:S01]  /*1560*/  LDC R8, c[0x0][0x448] ;  /* 0x00011200ff087b82 */ /* 0x000e620000000800 */
[----:B------:R-:W-:-:S04]  /*1570*/  ISETP.NE.U32.AND P0, PT, RZ, UR4, PT ;  /* 0x00000004ff007c0c */ /* 0x000fc8000bf05070 */
        /* <DEDUP_REMOVED lines=10> */
[----:B------:R-:W4:Y:S01]  /*1620*/  @P0 LDG.E R9, desc[UR42][R4.64+0x4] ;  /* 0x0000042a04090981 */ /* 0x000f22000c1e1900 */
[----:B---3--:R-:W-:-:S05]  /*1630*/  @P1 IMAD.WIDE R6, R27, 0x4, R6 ;  /* 0x000000041b061825 */ /* 0x008fca00078e0206 */
[----:B------:R0:W5:Y:S01]  /*1640*/  @P1 LDG.E R37, desc[UR42][R6.64] ;  /* 0x0000002a06251981 */ /* 0x000162000c1e1900 */
[----:B-1----:R-:W-:Y:S01]  /*1650*/  ISETP.NE.AND P1, PT, R8, 0x1, PT ;  /* 0x000000010800780c */ /* 0x002fe20003f25270 */
[----:B------:R-:W-:Y:S01]  /*1660*/  IMAD.SHL.U32 R192, R25, 0x40, RZ ;  /* 0x0000004019c07824 */ /* 0x000fe200078e00ff */
[----:B--2---:R-:W-:Y:S01]  /*1670*/  ISETP.GE.AND P2, PT, R13, 0x1, PT ;  /* 0x000000010d00780c */ /* 0x004fe20003f46270 */
[----:B------:R-:W-:-:S10]  /*1680*/  IMAD.IADD R10, R24, 0x1, -R3 ;  /* 0x00000001180a7824 */ /* 0x000fd400078e0a03 */
[----:B------:R-:W1:Y:S08]  /*1690*/  @P1 LDC R11, c[0x0][0x44c] ;  /* 0x00011300ff0b1b82 */ /* 0x000e700000000800 */
[----:B------:R-:W2:Y:S01]  /*16a0*/  @P1 LDC R8, c[0x0][0x450] ;  /* 0x00011400ff081b82 */ /* 0x000ea20000000800 */
[----:B----4-:R-:W-:Y:S02]  /*16b0*/  @P0 IMAD.IADD R36, R9, 0x1, -R0 ;  /* 0x0000000109240824 */ /* 0x010fe400078e0a00 */
[----:B------:R-:W-:-:S02]  /*16c0*/  VIADD R0, R192, 0x3f ;  /* 0x0000003fc0007836 */ /* 0x000fc40000000000 */
[----:B------:R-:W-:Y:S02]  /*16d0*/  IMAD.IADD R23, R10, 0x1, R36 ;  /* 0x000000010a177824 */ /* 0x000fe400078e0224 */
[----:B-1----:R-:W-:-:S03]  /*16e0*/  @P1 IMAD.HI.U32 R3, R0, R11, RZ ;  /* 0x0000000b00031227 */ /* 0x002fc600078e00ff */
[C---:B------:R-:W-:Y:S01]  /*16f0*/  IADD3 R5, R23.reuse, 0x1, -R22 ;  /* 0x0000000117057810 */ /* 0x040fe20007ffe816 */
[----:B------:R-:W-:Y:S01]  /*1700*/  IMAD.MOV.U32 R4, RZ, RZ, R0 ;  /* 0x000000ffff047224 */ /* 0x000fe200078e0000 */
[----:B--2---:R-:W-:Y:S01]  /*1710*/  @P1 SHF.R.U32.HI R4, RZ, R8, R3 ;  /* 0x00000008ff041219 */ /* 0x004fe20000011603 */
[----:B------:R-:W-:-:S04]  /*1720*/  VIADD R0, R23, 0x3f ;  /* 0x0000003f17007836 */ /* 0x000fc80000000000 */
[----:B0-----:R-:W-:Y:S01]  /*1730*/  IMAD.IADD R7, R5, 0x1, R4 ;  /* 0x0000000105077824 */ /* 0x001fe200078e0204 */
[----:B------:R-:W-:-:S04]  /*1740*/  SHF.R.S32.HI R3, RZ, 0x1f, R0 ;  /* 0x0000001fff037819 */ /* 0x000fc80000011400 */
[----:B------:R-:W-:Y:S01]  /*1750*/  LEA.HI R3, R3, R0, RZ, 0x6 ;  /* 0x0000000003037211 */ /* 0x000fe200078f30ff */
[----:B------:R-:W-:-:S03]  /*1760*/  IMAD.IADD R0, R7, 0x1, R12 ;  /* 0x0000000107007824 */ /* 0x000fc600078e020c */
[----:B------:R-:W-:Y:S01]  /*1770*/  SHF.R.S32.HI R168, RZ, 0x6, R3 ;  /* 0x00000006ffa87819 */ /* 0x000fe20000011403 */
        /* <DEDUP_REMOVED lines=12> */
.L_x_5827:
[----:B------:R-:W-:-:S13]  /*1840*/  ISETP.NE.AND P0, PT, R13, 0x1, PT ;  /* 0x000000010d00780c */ /* 0x000fda0003f05270 */
[----:B------:R-:W0:Y:S02]  /*1850*/  @P0 LDC.64 R4, c[0x0][0x9e8] ;  /* 0x00027a00ff040b82 */ /* 0x000e240000000a00 */
[----:B0-----:R-:W-:-:S05]  /*1860*/  @P0 IMAD.HI.U32 R4, R3, R4, RZ ;  /* 0x0000000403040227 */ /* 0x001fca00078e00ff */
[----:B------:R-:W-:-:S07]  /*1870*/  @P0 SHF.R.U32.HI R3, RZ, R5, R4 ;  /* 0x00000005ff030219 */ /* 0x000fce0000011604 */
.L_x_5828:
[----:B------:R-:W-:Y:S05]  /*1880*/  BSYNC B0 ;  /* 0x0000000000007941 */ /* 0x000fea0003800000 */
.L_x_5826:
[----:B------:R-:W-:-:S05]  /*1890*/  IMAD R3, R3, R13, R13 ;  /* 0x0000000d03037224 */ /* 0x000fca00078e020d */
[----:B------:R-:W-:-:S07]  /*18a0*/  VIMNMX R0, R0, R3, PT ;  /* 0x0000000300007248 */ /* 0x000fce0003fe0100 */
.L_x_5825:
[----:B------:R-:W0:Y:S01]  /*18b0*/  @P1 LDC R3, c[0x0][0x44c] ;  /* 0x00011300ff031b82 */ /* 0x000e220000000800 */
[----:B------:R-:W-:-:S07]  /*18c0*/  ULDC UR4, c[0x0][0x9dc] ;  /* 0x0002770000047ab9 */ /* 0x000fce0000000800 */
[----:B------:R-:W1:Y:S01]  /*18d0*/  @P1 LDC R5, c[0x0][0x450] ;  /* 0x00011400ff051b82 */ /* 0x000e620000000800 */
[----:B0-----:R-:W-:-:S04]  /*18e0*/  @P1 IMAD.HI.U32 R4, R192, R3, RZ ;  /* 0x00000003c0041227 */ /* 0x001fc800078e00ff */
[----:B------:R-:W-:Y:S01]  /*18f0*/  IMAD.MOV.U32 R3, RZ, RZ, R192 ;  /* 0x000000ffff037224 */ /* 0x000fe200078e00c0 */
[----:B-1----:R-:W-:-:S04]  /*1900*/  @P1 SHF.R.U32.HI R3, RZ, R5, R4 ;  /* 0x00000005ff031219 */ /* 0x002fc80000011604 */
[----:B------:R-:W-:-:S05]  /*1910*/  IADD3 R3, R3, R23, -R22 ;  /* 0x0000001703037210 */ /* 0x000fca0007ffe816 */
        /* <DEDUP_REMOVED lines=12> */
.L_x_5831:
[----:B------:R-:W-:-:S13]  /*19e0*/  ISETP.NE.AND P0, PT, R13, 0x1, PT ;  /* 0x000000010d00780c */ /* 0x000fda0003f05270 */
[----:B------:R-:W0:Y:S02]  /*19f0*/  @P0 LDC.64 R6, c[0x0][0x9e8] ;  /* 0x00027a00ff060b82 */ /* 0x000e240000000a00 */
[----:B0-----:R-:W-:-:S05]  /*1a00*/  @P0 IMAD.HI.U32 R6, R3, R6, RZ ;  /* 0x0000000603060227 */ /* 0x001fca00078e00ff */
[----:B------:R-:W-:-:S07]  /*1a10*/  @P0 SHF.R.U32.HI R3, RZ, R7, R6 ;  /* 0x00000007ff030219 */ /* 0x000fce0000011606 */
.L_x_5832:
[----:B------:R-:W-:Y:S05]  /*1a20*/  BSYNC B0 ;  /* 0x0000000000007941 */ /* 0x000fea0003800000 */
.L_x_5830:
[----:B------:R-:W-:-:S05]  /*1a30*/  IMAD R3, R3, R13, RZ ;  /* 0x0000000d03037224 */ /* 0x000fca00078e02ff */
[----:B------:R-:W-:-:S07]  /*1a40*/  VIMNMX R4, R4, R3, !PT ;  /* 0x0000000304047248 */ /* 0x000fce0007fe0100 */
.L_x_5829:
[----:B------:R-:W-:Y:S01]  /*1a50*/  VIADD R0, R0, 0x3f ;  /* 0x0000003f00007836 */ /* 0x000fe20000000000 */
[----:B------:R-:W-:-:S04]  /*1a60*/  SHF.R.S32.HI R5, RZ, 0x1f, R4 ;  /* 0x0000001fff057819 */ /* 0x000fc80000011404 */
[----:B------:R-:W-:Y:S02]  /*1a70*/  SHF.R.S32.HI R3, RZ, 0x1f, R0 ;  /* 0x0000001fff037819 */ /* 0x000fe40000011400 */
[----:B------:R-:W-:Y:S02]  /*1a80*/  LEA.HI R5, R5, R4, RZ, 0x6 ;  /* 0x0000000405057211 */ /* 0x000fe400078f30ff */
[----:B------:R-:W-:Y:S02]  /*1a90*/  LEA.HI R3, R3, R0, RZ, 0x6 ;  /* 0x0000000003037211 */ /* 0x000fe400078f30ff */
[----:B------:R-:W-:Y:S02]  /*1aa0*/  SHF.R.S32.HI R5, RZ, 0x6, R5 ;  /* 0x00000006ff057819 */ /* 0x000fe40000011405 */
[----:B------:R-:W-:Y:S02]  /*1ab0*/  SHF.R.S32.HI R3, RZ, 0x6, R3 ;  /* 0x00000006ff037819 */ /* 0x000fe40000011403 */
[----:B------:R-:W-:-:S02]  /*1ac0*/  VIMNMX R5, RZ, R5, !PT ;  /* 0x00000005ff057248 */ /* 0x000fc40007fe0100 */
[----:B------:R-:W-:-:S03]  /*1ad0*/  VIMNMX R3, R168, R3, PT ;  /* 0x00000003a8037248 */ /* 0x000fc60003fe0100 */
[--C-:B------:R-:W-:Y:S02]  /*1ae0*/  IMAD R5, R5, 0x40, -R10.reuse ;  /* 0x0000004005057824 */ /* 0x100fe400078e0a0a */
[----:B------:R-:W-:-:S03]  /*1af0*/  IMAD R3, R3, 0x40, -R10 ;  /* 0x0000004003037824 */ /* 0x000fc600078e0a0a */
[----:B------:R-:W-:Y:S02]  /*1b00*/  VIMNMX R5, RZ, R5, !PT ;  /* 0x00000005ff057248 */ /* 0x000fe40007fe0100 */
[----:B------:R-:W-:Y:S02]  /*1b10*/  VIMNMX R0, R3, R36, PT ;  /* 0x0000002403007248 */ /* 0x000fe40003fe0100 */
[----:B------:R-:W-:Y:S02]  /*1b20*/  SHF.R.U32.HI R44, RZ, 0x6, R5 ;  /* 0x00000006ff2c7819 */ /* 0x000fe40000011605 */
[----:B------:R-:W-:-:S03]  /*1b30*/  ISETP.GT.AND P0, PT, R0, R5, PT ;  /* 0x000000050000720c */ /* 0x000fc60003f04270 */
[----:B------:R-:W-:-:S10]  /*1b40*/  IMAD.MOV.U32 R45, RZ, RZ, R44 ;  /* 0x000000ffff2d7224 */ /* 0x000fd400078e002c */
        /* <DEDUP_REMOVED lines=27> */
.L_x_5835:
[----:B------:R-:W-:Y:S05]  /*1d00*/  BSYNC B6 ;  /* 0x0000000000067941 */ /* 0x000fea0003800000 */
.L_x_5834:
        /* <DEDUP_REMOVED lines=20> */
.L_x_5837:
[----:B------:R-:W-:Y:S05]  /*1e50*/  BSYNC B6 ;  /* 0x0000000000067941 */ /* 0x000fea0003800000 */
.L_x_5836:
[----:B------:R-:W-:Y:S01]  /*1e60*/  ULDC.64 UR4, c[0x0][0x9f8] ;  /* 0x00027e0000047ab9 */ /* 0x000fe20000000a00 */
[----:B------:R-:W0:Y:S01]  /*1e70*/  LDC.64 R50, c[0x0][0x300] ;  /* 0x0000c000ff327b82 */ /* 0x000e220000000a00 */
[----:B------:R-:W-:Y:S01]  /*1e80*/  ISETP.NE.U32.AND P0, PT, RZ, UR4, PT ;  /* 0x00000004ff007c0c */ /* 0x000fe2000bf05070 */
[----:B------:R-:W-:Y:S01]  /*1e90*/  IMAD.IADD R41, R29, 0x1, R24 ;  /* 0x000000011d297824 */ /* 0x000fe200078e0218 */
[----:B------:R-:W-:Y:S01]  /*1ea0*/  ULDC.64 UR8, c[0x0][0xa08] ;  /* 0x0002820000087ab9 */ /* 0x000fe20000000a00 */
[----:B------:R-:W-:Y:S01]  /*1eb0*/  ULDC.64 UR6, c[0x0][0x330] ;  /* 0x0000cc0000067ab9 */ /* 0x000fe20000000a00 */
[----:B------:R-:W-:Y:S01]  /*1ec0*/  ISETP.NE.AND.EX P0, PT, RZ, UR5, PT, P0 ;  /* 0x00000005ff007c0c */ /* 0x000fe2000bf05300 */
[----:B------:R-:W-:Y:S02]  /*1ed0*/  ULDC.64 UR4, c[0x0][0x308] ;  /* 0x0000c20000047ab9 */ /* 0x000fe40000000a00 */
[----:B------:R-:W1:Y:S01]  /*1ee0*/  LDC.64 R52, c[0x0][0x3f8] ;  /* 0x0000fe00ff347b82 */ /* 0x000e620000000a00 */
[----:B------:R-:W-:-:S07]  /*1ef0*/  SHF.R.S32.HI R17, RZ, 0x1f, R16 ;  /* 0x0000001fff117819 */ /* 0x000fce0000011410 */
[----:B------:R-:W2:Y:S08]  /*1f00*/  LDC R43, c[0x0][0x3f4] ;  /* 0x0000fd00ff2b7b82 */ /* 0x000eb00000000800 */
[----:B------:R-:W3:Y:S02]  /*1f10*/  @P0 LDC.64 R4, c[0x0][0x9f8] ;  /* 0x00027e00ff040b82 */ /* 0x000ee40000000a00 */
[----:B---3--:R-:W-:-:S05]  /*1f20*/  @P0 IMAD.WIDE R4, R27, 0x4, R4 ;  /* 0x000000041b040825 */ /* 0x008fca00078e0204 */
[----:B------:R3:W4:Y:S01]  /*1f30*/  @P0 LDG.E R27, desc[UR42][R4.64] ;  /* 0x0000002a041b0981 */ /* 0x000722000c1e1900 */
[----:B------:R-:W-:Y:S01]  /*1f40*/  SHF.R.S32.HI R24, RZ, 0x1f, R41 ;  /* 0x0000001fff187819 */ /* 0x000fe20000011429 */
[CC--:B0-----:R-:W-:Y:S01]  /*1f50*/  IMAD.WIDE.U32 R6, R41.reuse, R50.reuse, RZ ;  /* 0x0000003229067225 */ /* 0x0c1fe200078e00ff */
[----:B------:R-:W-:Y:S01]  /*1f60*/  ISETP.NE.U32.AND P0, PT, RZ, UR8, PT ;  /* 0x00000008ff007c0c */ /* 0x000fe2000bf05070 */
[----:B------:R-:W0:Y:S01]  /*1f70*/  S2R R57, SR_TID.X ;  /* 0x0000000000397919 */ /* 0x000e220000002100 */
[----:B------:R-:W-:Y:S01]  /*1f80*/  SHF.R.S32.HI R189, RZ, 0x1f, R188 ;  /* 0x0000001fffbd7819 */ /* 0x000fe200000114bc */
[----:B------:R-:W-:Y:S01]  /*1f90*/  IMAD R0, R24, R50, RZ ;  /* 0x0000003218007224 */ /* 0x000fe200078e02ff */
[----:B------:R-:W-:Y:S01]  /*1fa0*/  ISETP.NE.AND.EX P0, PT, RZ, UR9, PT, P0 ;  /* 0x00000009ff007c0c */ /* 0x000fe2000bf05300 */
[----:B------:R-:W-:Y:S01]  /*1fb0*/  IMAD.WIDE.U32 R10, R26, UR6, R16 ;  /* 0x000000061a0a7c25 */ /* 0x000fe2000f8e0010 */
[----:B--2---:R-:W-:Y:S02]  /*1fc0*/  ISETP.GE.AND P1, PT, R16, R43, PT ;  /* 0x0000002b1000720c */ /* 0x004fe40003f26270 */
[----:B------:R-:W-:Y:S01]  /*1fd0*/  SHF.L.U64.HI R49, R50, 0x6, R51 ;  /* 0x0000000632317819 */ /* 0x000fe20000010233 */
[----:B------:R-:W-:Y:S01]  /*1fe0*/  IMAD R3, R41, R51, R0 ;  /* 0x0000003329037224 */ /* 0x000fe200078e0200 */
[----:B------:R-:W-:Y:S01]  /*1ff0*/  SHF.R.S32.HI R0, RZ, 0x1f, R26 ;  /* 0x0000001fff007819 */ /* 0x000fe2000001141a */
[----:B------:R-:W-:Y:S01]  /*2000*/  IMAD.SHL.U32 R14, R193, 0x40, RZ ;  /* 0x00000040c10e7824 */ /* 0x000fe200078e00ff */
[----:B------:R-:W-:Y:S01]  /*2010*/  P2R R66, PR, RZ, 0x2 ;  /* 0x00000002ff427803 */ /* 0x000fe20000000000 */
[----:B------:R-:W-:-:S02]  /*2020*/  IMAD.IADD R7, R7, 0x1, R3 ;  /* 0x0000000107077824 */ /* 0x000fc400078e0203 */
[C---:B------:R-:W-:Y:S02]  /*2030*/  IMAD R3, R0.reuse, UR4, RZ ;  /* 0x0000000400037c24 */ /* 0x040fe4000f8e02ff */
[----:B------:R-:W-:Y:S02]  /*2040*/  IMAD R9, R0, UR6, RZ ;  /* 0x0000000600097c24 */ /* 0x000fe4000f8e02ff */
[C---:B---3--:R-:W-:Y:S01]  /*2050*/  IMAD R5, R26.reuse, UR5, R3 ;  /* 0x000000051a057c24 */ /* 0x048fe2000f8e0203 */
[----:B------:R-:W-:Y:S01]  /*2060*/  SHF.R.S32.HI R3, RZ, 0x1f, R186 ;  /* 0x0000001fff037819 */ /* 0x000fe200000114ba */
[----:B------:R-:W-:Y:S01]  /*2070*/  IMAD.WIDE.U32 R6, R26, UR4, R6 ;  /* 0x000000041a067c25 */ /* 0x000fe2000f8e0006 */
[----:B------:R-:W-:-:S03]  /*2080*/  ULDC.64 UR4, c[0x0][0x310] ;  /* 0x0000c40000047ab9 */ /* 0x000fc60000000a00 */
[----:B------:R-:W-:Y:S02]  /*2090*/  IMAD.IADD R7, R7, 0x1, R5 ;  /* 0x0000000107077824 */ /* 0x000fe400078e0205 */
[----:B------:R-:W-:Y:S01]  /*20a0*/  IMAD R15, R26, UR7, R9 ;  /* 0x000000071a0f7c24 */ /* 0x000fe2000f8e0209 */
[----:B------:R-:W2:Y:S01]  /*20b0*/  LDC.64 R4, c[0x0][0x408] ;  /* 0x00010200ff047b82 */ /* 0x000ea20000000a00 */
[----:B-1----:R-:W-:Y:S02]  /*20c0*/  IMAD R9, R3, R52, RZ ;  /* 0x0000003403097224 */ /* 0x002fe400078e02ff */
[----:B------:R-:W-:Y:S01]  /*20d0*/  IMAD.IADD R11, R11, 0x1, R15 ;  /* 0x000000010b0b7824 */ /* 0x000fe200078e020f */
[----:B------:R-:W-:Y:S01]  /*20e0*/  SEL R15, R43, RZ, P1 ;  /* 0x000000ff2b0f7207 */ /* 0x000fe20000800000 */
[----:B------:R-:W-:Y:S01]  /*20f0*/  IMAD R25, R186, R53, R9 ;  /* 0x00000035ba197224 */ /* 0x000fe200078e0209 */
[----:B0-----:R-:W-:Y:S01]  /*2100*/  LEA.HI R57, R57, 0x8, RZ, 0x19 ;  /* 0x0000000839397811 */ /* 0x001fe200078fc8ff */
[----:B------:R-:W-:-:S02]  /*2110*/  VIADD R68, R16, 0x20 ;  /* 0x0000002010447836 */ /* 0x000fc40000000000 */
[----:B------:R-:W-:Y:S02]  /*2120*/  IMAD.IADD R15, R16, 0x1, R15 ;  /* 0x00000001100f7824 */ /* 0x000fe400078e020f */
[----:B------:R-:W-:-:S03]  /*2130*/  IMAD.SHL.U32 R58, R43, 0x2, RZ ;  /* 0x000000022b3a7824 */ /* 0x000fc600078e00ff */
[----:B------:R-:W-:-:S04]  /*2140*/  SHF.R.S32.HI R48, RZ, 0x1f, R15 ;  /* 0x0000001fff307819 */ /* 0x000fc8000001140f */
[----:B------:R-:W-:-:S04]  /*2150*/  LEA.HI R48, R48, R15, RZ, 0x3 ;  /* 0x0000000f30307211 */ /* 0x000fc800078f18ff */
[----:B------:R-:W-:Y:S02]  /*2160*/  LOP3.LUT R63, R48, 0xfffffff8, RZ, 0xc0, !PT ;  /* 0xfffffff8303f7812 */ /* 0x000fe400078ec0ff */
[C---:B--2---:R-:W-:Y:S01]  /*2170*/  SHF.L.U64.HI R54, R4.reuse, 0x6, R5 ;  /* 0x0000000604367819 */ /* 0x044fe20000010205 */
[----:B------:R-:W-:Y:S01]  /*2180*/  IMAD.SHL.U32 R55, R4, 0x40, RZ ;  /* 0x0000004004377824 */ /* 0x000fe200078e00ff */
[----:B------:R-:W-:Y:S02]  /*2190*/  SHF.R.S32.HI R69, RZ, 0x1f, R63 ;  /* 0x0000001fff457819 */ /* 0x000fe4000001143f */
[----:B----4-:R-:W-:Y:S02]  /*21a0*/  SHF.R.S32.HI R0, RZ, 0x1f, R27 ;  /* 0x0000001fff007819 */ /* 0x010fe4000001141b */
[----:B------:R-:W-:Y:S02]  /*21b0*/  SEL R27, R27, RZ, !P0 ;  /* 0x000000ff1b1b7207 */ /* 0x000fe40004000000 */
[----:B------:R-:W-:-:S03]  /*21c0*/  SEL R0, R0, RZ, !P0 ;  /* 0x000000ff00007207 */ /* 0x000fc60004000000 */
[----:B------:R-:W-:-:S04]  /*21d0*/  IMAD.WIDE.U32 R28, R27, UR4, R6 ;  /* 0x000000041b1c7c25 */ /* 0x000fc8000f8e0006 */
[----:B------:R-:W-:Y:S02]  /*21e0*/  IMAD R8, R0, UR4, RZ ;  /* 0x0000000400087c24 */ /* 0x000fe4000f8e02ff */
[----:B------:R-:W-:-:S04]  /*21f0*/  IMAD.WIDE.U32 R6, R186, R52, R188 ;  /* 0x00000034ba067225 */ /* 0x000fc800078e00bc */
[----:B------:R-:W-:Y:S01]  /*2200*/  IMAD R13, R27, UR5, R8 ;  /* 0x000000051b0d7c24 */ /* 0x000fe2000f8e0208 */
[----:B------:R-:W-:Y:S01]  /*2210*/  ULDC.64 UR4, c[0x0][0x338] ;  /* 0x0000ce0000047ab9 */ /* 0x000fe20000000a00 */
[----:B------:R-:W-:Y:S02]  /*2220*/  IMAD.IADD R7, R7, 0x1, R25 ;  /* 0x0000000107077824 */ /* 0x000fe400078e0219 */
[----:B------:R-:W-:-:S04]  /*2230*/  IMAD.WIDE.U32 R20, R27, UR4, R10 ;  /* 0x000000041b147c25 */ /* 0x000fc8000f8e000a */
[----:B------:R-:W-:-:S04]  /*2240*/  IMAD.WIDE.U32 R10, R186, R52, R16 ;  /* 0x00000034ba0a7225 */ /* 0x000fc800078e0010 */
[----:B------:R-:W-:Y:S01]  /*2250*/  IMAD.IADD R11, R25, 0x1, R11 ;  /* 0x00000001190b7824 */ /* 0x000fe200078e020b */
[----:B-----5:R-:W-:Y:S01]  /*2260*/  SHF.R.S32.HI R25, RZ, 0x1f, R37 ;  /* 0x0000001fff197819 */ /* 0x020fe20000011425 */
[----:B------:R-:W-:Y:S02]  /*2270*/  IMAD R8, R3, R50, RZ ;  /* 0x0000003203087224 */ /* 0x000fe400078e02ff */
[----:B------:R-:W-:Y:S01]  /*2280*/  IMAD R12, R0, UR4, RZ ;  /* 0x00000004000c7c24 */ /* 0x000fe2000f8e02ff */
[----:B------:R-:W-:Y:S01]  /*2290*/  ULDC UR4, c[0x0][0x2f4] ;  /* 0x0000bd0000047ab9 */ /* 0x000fe20000000800 */
[----:B------:R-:W-:Y:S01]  /*22a0*/  IMAD R47, R186, R51, R8 ;  /* 0x00000033ba2f7224 */ /* 0x000fe200078e0208 */
[----:B------:R-:W-:Y:S01]  /*22b0*/  SHF.L.U64.HI R51, R52, 0x6, R53 ;  /* 0x0000000634337819 */ /* 0x000fe20000010235 */
[----:B------:R-:W-:Y:S01]  /*22c0*/  IMAD R26, R25, R52, RZ ;  /* 0x00000034191a7224 */ /* 0x000fe200078e02ff */
[----:B------:R-:W-:Y:S01]  /*22d0*/  ISETP.GE.AND P4, PT, R16, UR4, PT ;  /* 0x0000000410007c0c */ /* 0x000fe2000bf86270 */
[----:B------:R-:W-:Y:S01]  /*22e0*/  IMAD.WIDE.U32 R8, R186, R50, R16 ;  /* 0x00000032ba087225 */ /* 0x000fe200078e0010 */
[----:B------:R-:W-:-:S03]  /*22f0*/  ISETP.GE.AND P3, PT, R68, UR4, PT ;  /* 0x0000000444007c0c */ /* 0x000fc6000bf66270 */
[----:B------:R-:W-:Y:S01]  /*2300*/  IMAD R71, R27, UR5, R12 ;  /* 0x000000051b477c24 */ /* 0x000fe2000f8e020c */
[----:B------:R-:W-:Y:S01]  /*2310*/  IADD3 R46, P0, R28, R8, RZ ;  /* 0x000000081c2e7210 */ /* 0x000fe20007f1e0ff */
[----:B------:R-:W-:Y:S01]  /*2320*/  IMAD R61, R37, R53, R26 ;  /* 0x00000035253d7224 */ /* 0x000fe200078e021a */
[----:B------:R-:W-:Y:S01]  /*2330*/  LOP3.LUT R53, R14, 0x1c0, RZ, 0xc0, !PT ;  /* 0x000001c00e357812 */ /* 0x000fe200078ec0ff */
[----:B------:R-:W-:Y:S02]  /*2340*/  IMAD.IADD R0, R29, 0x1, R13 ;  /* 0x000000011d007824 */ /* 0x000fe400078e020d */
[-C--:B------:R-:W-:Y:S01]  /*2350*/  IMAD R12, R3, R4.reuse, RZ ;  /* 0x00000004030c7224 */ /* 0x080fe200078e02ff */
[----:B------:R-:W-:Y:S01]  /*2360*/  SHF.R.U32.HI R56, RZ, 0x3, R53 ;  /* 0x00000003ff387819 */ /* 0x000fe20000011635 */
[-C--:B------:R-:W-:Y:S01]  /*2370*/  IMAD R26, R25, R4.reuse, RZ ;  /* 0x00000004191a7224 */ /* 0x080fe200078e02ff */
[----:B------:R-:W-:Y:S01]  /*2380*/  IADD3.X R47, R0, R9, R47, P0, !PT ;  /* 0x00000009002f7210 */ /* 0x000fe200007fe42f */
[C---:B------:R-:W-:Y:S01]  /*2390*/  IMAD R27, R186.reuse, R5, R12 ;  /* 0x00000005ba1b7224 */ /* 0x040fe200078e020c */
[C---:B------:R-:W-:Y:S01]  /*23a0*/  IADD3 R40, P0, R186.reuse, R41, RZ ;  /* 0x00000029ba287210 */ /* 0x040fe20007f1e0ff */
[----:B------:R-:W-:Y:S01]  /*23b0*/  IMAD R67, R37, R5, R26 ;  /* 0x0000000525437224 */ /* 0x000fe200078e021a */
[----:B------:R-:W-:Y:S01]  /*23c0*/  LOP3.LUT R5, R53, 0x18, R16, 0xf8, !PT ;  /* 0x0000001835057812 */ /* 0x000fe200078ef810 */
[----:B------:R-:W-:-:S03]  /*23d0*/  IMAD.WIDE.U32 R8, R186, R4, R188 ;  /* 0x00000004ba087225 */ /* 0x000fc600078e00bc */
[----:B------:R-:W-:Y:S01]  /*23e0*/  LOP3.LUT R60, R5, R56, RZ, 0x3c, !PT ;  /* 0x00000038053c7212 */ /* 0x000fe200078e3cff */
[----:B------:R-:W-:Y:S01]  /*23f0*/  IMAD.WIDE.U32 R12, R186, R4, R16 ;  /* 0x00000004ba0c7225 */ /* 0x000fe200078e0010 */
[----:B------:R-:W-:-:S03]  /*2400*/  LOP3.LUT R5, R53, 0x38, R48, 0xf8, !PT ;  /* 0x0000003835057812 */ /* 0x000fc600078ef830 */
[----:B------:R-:W-:Y:S01]  /*2410*/  IMAD.IADD R9, R9, 0x1, R27 ;  /* 0x0000000109097824 */ /* 0x000fe200078e021b */
[----:B------:R-:W-:Y:S01]  /*2420*/  LOP3.LUT R62, R5, R56, RZ, 0x3c, !PT ;  /* 0x00000038053e7212 */ /* 0x000fe200078e3cff */
[----:B------:R-:W-:Y:S02]  /*2430*/  IMAD.IADD R13, R27, 0x1, R13 ;  /* 0x000000011b0d7824 */ /* 0x000fe400078e020d */
        /* <DEDUP_REMOVED lines=9> */
[----:B------:R-:W-:-:S02]  /*24d0*/  IMAD R60, R203, 0x200, R60 ;  /* 0x00000200cb3c7824 */ /* 0x000fc400078e023c */
[----:B------:R-:W-:Y:S02]  /*24e0*/  IMAD.IADD R61, R61, 0x1, R33 ;  /* 0x000000013d3d7824 */ /* 0x000fe400078e0221 */
[----:B------:R-:W-:Y:S02]  /*24f0*/  IMAD.IADD R67, R67, 0x1, R39 ;  /* 0x0000000143437824 */ /* 0x000fe400078e0227 */
[----:B------:R-:W-:Y:S02]  /*2500*/  IMAD R62, R203, 0x200, R62 ;  /* 0x00000200cb3e7824 */ /* 0x000fe400078e023e */
[----:B------:R-:W-:-:S07]  /*2510*/  IMAD.IADD R71, R21, 0x1, R71 ;  /* 0x0000000115477824 */ /* 0x000fce00078e0247 */
.L_x_5867:
        /* <DEDUP_REMOVED lines=11> */
[----:B------:R-:W-:Y:S02]  /*25d0*/  IMAD.SHL.U32 R25, R185, 0x1000, RZ ;  /* 0x00001000b9197824 */ /* 0x000fe400078e00ff */
        /* <DEDUP_REMOVED lines=35> */
[C---:B------:R-:W-:Y:S02]  /*2810*/  LEA R6, P0, R7.reuse, UR4, 0x1 ;  /* 0x0000000407067c11 */ /* 0x040fe4000f8008ff */
        /* <DEDUP_REMOVED lines=9> */
.L_x_5842:
[----:B------:R-:W-:Y:S05]  /*28b0*/  BSYNC B1 ;  /* 0x0000000000017941 */ /* 0x000fea0003800000 */
.L_x_5841:
[----:B------:R-:W-:Y:S01]  /*28c0*/  UISETP.NE.AND UP0, UPT, UR37, 0x3, UPT ;  /* 0x000000032500788c */ /* 0x000fe2000bf05270 */
[----:B-----5:R-:W-:Y:S02]  /*28d0*/  IMAD.MOV.U32 R4, RZ, RZ, R8 ;  /* 0x000000ffff047224 */ /* 0x020fe400078e0008 */
[----:B------:R-:W-:Y:S02]  /*28e0*/  IMAD.MOV.U32 R5, RZ, RZ, R9 ;  /* 0x000000ffff057224 */ /* 0x000fe400078e0009 */
[----:B0-----:R-:W-:Y:S01]  /*28f0*/  IMAD.MOV.U32 R6, RZ, RZ, R26 ;  /* 0x000000ffff067224 */ /* 0x001fe200078e001a */
[----:B------:R-:W-:Y:S01]  /*2900*/  PLOP3.LUT P0, PT, PT, PT, UP0, 0x80, 0x0 ;  /* 0x000000000000781c */ /* 0x000fe20003f0f008 */
[----:B------:R-:W-:Y:S01]  /*2910*/  IMAD.MOV.U32 R7, RZ, RZ, R15 ;  /* 0x000000ffff077224 */ /* 0x000fe200078e000f */
[----:B------:R-:W-:Y:S01]  /*2920*/  PRMT R74, R4, 0x5410, R5 ;  /* 0x00005410044a7816 */ /* 0x000fe20000000005 */
[----:B------:R-:W-:Y:S02]  /*2930*/  IMAD.MOV.U32 R4, RZ, RZ, R27 ;  /* 0x000000ffff047224 */ /* 0x000fe400078e001b */
[----:B------:R-:W-:-:S03]  /*2940*/  IMAD.MOV.U32 R5, RZ, RZ, R11 ;  /* 0x000000ffff057224 */ /* 0x000fc600078e000b */
[----:B------:R-:W-:Y:S01]  /*2950*/  PRMT R73, R6, 0x5410, R4 ;  /* 0x0000541006497816 */ /* 0x000fe20000000004 */
[----:B------:R-:W-:Y:S02]  /*2960*/  IMAD.MOV.U32 R4, RZ, RZ, R10 ;  /* 0x000000ffff047224 */ /* 0x000fe400078e000a */
[----:B------:R-:W-:-:S03]  /*2970*/  IMAD.MOV.U32 R6, RZ, RZ, R14 ;  /* 0x000000ffff067224 */ /* 0x000fc600078e000e */
[----:B------:R-:W-:Y:S02]  /*2980*/  PRMT R76, R4, 0x5410, R5 ;  /* 0x00005410044c7816 */ /* 0x000fe40000000005 */
[----:B------:R-:W-:Y:S01]  /*2990*/  PRMT R78, R6, 0x5410, R7 ;  /* 0x00005410064e7816 */ /* 0x000fe20000000007 */
[----:B------:R-:W-:Y:S06]  /*29a0*/  @!P0 BRA `(.L_x_5843) ;  /* 0x0000000000048947 */ /* 0x000fec0003800000 */
[----:B------:R-:W-:Y:S01]  /*29b0*/  BPT.TRAP 0x1 ;  /* 0x000000040000795c */ /* 0x000fe20000300000 */
.L_x_5843:
[----:B------:R-:W-:Y:S01]  /*29c0*/  IMAD R64, R185, 0x8, R2 ;  /* 0x00000008b9407824 */ /* 0x000fe200078e0202 */
[----:B------:R-:W-:Y:S01]  /*29d0*/  SHF.L.U32 R43, R187, 0x1f, RZ ;  /* 0x0000001fbb2b7819 */ /* 0x000fe200000006ff */
[----:B------:R-:W-:Y:S03]  /*29e0*/  BSSY B1, `(.L_x_5844) ;  /* 0x0000003000017945 */ /* 0x000fe60003800000 */
[----:B------:R-:W0:Y:S02]  /*29f0*/  SYNCS.PHASECHK.TRANS64.TRYWAIT P5, [R64+URZ+0x28c90], R43 ;  /* 0x028c902b400075a7 */ /* 0x000e2400080a017f */
[----:B0-----:R-:W-:Y:S05]  /*2a00*/  @!P5 BRA `(.L_x_5845) ;  /* 0x000001c800a0d947 */ /* 0x001fea0003800000 */
.L_x_6231:
[----:B------:R-:W-:Y:S05]  /*2a10*/  BSYNC B1 ;  /* 0x0000000000017941 */ /* 0x000fea0003800000 */
.L_x_5844:
        /* <DEDUP_REMOVED lines=48> */
.L_x_5850:
[----:B------:R-:W-:Y:S05]  /*2d20*/  BSYNC B2 ;  /* 0x0000000000027941 */ /* 0x000fea0003800000 */
.L_x_5849:
[----:B--2---:R1:W-:Y:S02]  /*2d30*/  STG.E.128 desc[UR42][R12.64], R4 ;  /* 0x000000040c007986 */ /* 0x0043e4000c101d2a */
.L_x_5848:
[----:B------:R-:W-:Y:S05]  /*2d40*/  BSYNC B1 ;  /* 0x0000000000017941 */ /* 0x000fea0003800000 */
.L_x_5847:
        /* <DEDUP_REMOVED lines=51> */
.L_x_5852:
[----:B------:R-:W-:Y:S05]  /*3080*/  BSYNC B1 ;  /* 0x0000000000017941 */ /* 0x000fea0003800000 */
.L_x_5851:
[----:B-1----:R2:W-:Y:S01]  /*3090*/  STG.E.128 desc[UR42][R12.64+0x40], R4 ;  /* 0x000040040c007986 */ /* 0x0025e2000c101d2a */
[----:B------:R-:W-:Y:S05]  /*30a0*/  BRA `(.L_x_5846) ;  /* 0x0000000c00287947 */ /* 0x000fea0003800000 */
.L_x_5840:
[----:B------:R-:W-:-:S05]  /*30b0*/  IMAD R4, R45, -0x40, R36 ;  /* 0xffffffc02d047824 */ /* 0x000fca00078e0224 */
[----:B------:R-:W-:-:S04]  /*30c0*/  VIMNMX R5, R4, 0x40, PT ;  /* 0x0000004004057848 */ /* 0x000fc80003fe0100 */
[----:B------:R-:W-:-:S04]  /*30d0*/  ISETP.GE.AND P1, PT, R186, R5, PT ;  /* 0x00000005ba00720c */ /* 0x000fc80003f26270 */
[----:B------:R-:W-:-:S13]  /*30e0*/  ISETP.GE.OR P0, PT, R16, R75, P1 ;  /* 0x0000004b1000720c */ /* 0x000fda0000f06670 */
[----:B------:R-:W0:Y:S01]  /*30f0*/  @!P0 LDC.64 R12, c[0x0][0x3e8] ;  /* 0x0000fa00ff0c8b82 */ /* 0x000e220000000a00 */
[----:B------:R-:W-:Y:S01]  /*3100*/  @!P0 IMAD R4, R54, R45, RZ ;  /* 0x0000002d36048224 */ /* 0x000fe200078e02ff */
[----:B------:R-:W-:Y:S01]  /*3110*/  @!P0 IADD3 R6, P5, R32, R6, RZ ;  /* 0x0000000620068210 */ /* 0x000fe20007fbe0ff */
[----:B------:R-:W-:Y:S02]  /*3120*/  @!P0 IMAD.MOV.U32 R5, RZ, RZ, R67 ;  /* 0x000000ffff058224 */ /* 0x000fe400078e0043 */
[-C--:B------:R-:W-:Y:S02]  /*3130*/  @!P0 IMAD R9, R42, R55.reuse, R4 ;  /* 0x000000372a098224 */ /* 0x080fe400078e0204 */
[----:B------:R-:W-:Y:S01]  /*3140*/  @!P0 IMAD.MOV.U32 R4, RZ, RZ, R38 ;  /* 0x000000ffff048224 */ /* 0x000fe200078e0026 */
[----:B------:R-:W1:Y:S01]  /*3150*/  @!P0 LDC.64 R26, c[0x0][0x400] ;  /* 0x00010000ff1a8b82 */ /* 0x000e620000000a00 */
[----:B------:R-:W-:Y:S02]  /*3160*/  @!P0 IMAD.X R7, R74, 0x1, R61, P5 ;  /* 0x000000014a078824 */ /* 0x000fe400028e063d */
        /* <DEDUP_REMOVED lines=11> */
[----:B------:R0:W3:Y:S01]  /*3220*/  @!P0 LDG.E.128 R8, desc[UR42][R26.64] ;  /* 0x0000002a1a088981 */ /* 0x0000e2000c1e1d00 */
[----:B------:R-:W-:Y:S01]  /*3230*/  UISETP.NE.AND UP0, UPT, UR37, 0x3, UPT ;  /* 0x000000032500788c */ /* 0x000fe2000bf05270 */
[----:B------:R-:W-:-:S04]  /*3240*/  ISETP.GE.AND P0, PT, R16, R75, PT ;  /* 0x0000004b1000720c */ /* 0x000fc80003f06270 */
[----:B0-----:R-:W-:Y:S02]  /*3250*/  P2R R27, PR, RZ, 0x1 ;  /* 0x00000001ff1b7803 */ /* 0x001fe40000000000 */
[----:B------:R-:W-:Y:S01]  /*3260*/  PLOP3.LUT P0, PT, PT, PT, UP0, 0x80, 0x0 ;  /* 0x000000000000781c */ /* 0x000fe20003f0f008 */
        /* <DEDUP_REMOVED lines=16> */
.L_x_5853:
[----:B------:R-:W-:Y:S01]  /*3370*/  IMAD R64, R185, 0x8, R2 ;  /* 0x00000008b9407824 */ /* 0x000fe200078e0202 */
[----:B------:R-:W-:Y:S01]  /*3380*/  SHF.L.U32 R43, R187, 0x1f, RZ ;  /* 0x0000001fbb2b7819 */ /* 0x000fe200000006ff */
[----:B------:R-:W0:Y:S01]  /*3390*/  LDC R79, c[0x0][0x2f4] ;  /* 0x0000bd00ff4f7b82 */ /* 0x000e220000000800 */
[----:B------:R-:W-:Y:S02]  /*33a0*/  BSSY B1, `(.L_x_5854) ;  /* 0x0000003000017945 */ /* 0x000fe40003800000 */
[----:B------:R-:W1:Y:S02]  /*33b0*/  SYNCS.PHASECHK.TRANS64.TRYWAIT P5, [R64+URZ+0x28c90], R43 ;  /* 0x028c902b400075a7 */ /* 0x000e6400080a017f */
[----:B-1----:R-:W-:Y:S05]  /*33c0*/  @!P5 BRA `(.L_x_5855) ;  /* 0x000001c00044d947 */ /* 0x002fea0003800000 */
.L_x_6232:
[----:B------:R-:W-:Y:S05]  /*33d0*/  BSYNC B1 ;  /* 0x0000000000017941 */ /* 0x000fea0003800000 */
.L_x_5854:
        /* <DEDUP_REMOVED lines=12> */
[C---:B------:R-:W-:Y:S02]  /*34a0*/  LEA R76, P5, R12.reuse, R72, 0x1 ;  /* 0x000000480c4c7211 */ /* 0x040fe400078a08ff */
        /* <DEDUP_REMOVED lines=11> */
[----:B------:R-:W-:Y:S01]  /*3560*/  LOP3.LUT R12, R13, R56, RZ, 0x3c, !PT ;  /* 0x000000380d0c7212 */ /* 0x000fe200078e3cff */
[----:B------:R-:W-:-:S04]  /*3570*/  IMAD.IADD R13, R62, 0x1, R25 ;  /* 0x000000013e0d7824 */ /* 0x000fc800078e0219 */
[----:B------:R-:W-:Y:S02]  /*3580*/  IMAD R12, R203, 0x200, R12 ;  /* 0x00000200cb0c7824 */ /* 0x000fe400078e020c */
[----:B------:R-:W-:Y:S02]  /*3590*/  IMAD R13, R13, 0x2, R2 ;  /* 0x000000020d0d7824 */ /* 0x000fe400078e0202 */
[----:B------:R-:W-:-:S04]  /*35a0*/  IMAD.IADD R25, R25, 0x1, R12 ;  /* 0x0000000119197824 */ /* 0x000fc800078e020c */
[----:B------:R-:W-:Y:S01]  /*35b0*/  IMAD R25, R25, 0x2, R2 ;  /* 0x0000000219197824 */ /* 0x000fe200078e0202 */
[----:B------:R-:W0:Y:S05]  /*35c0*/  LDS.128 R12, [R13+0x22400] ;  /* 0x022400000d0c7984 */ /* 0x000e2a0000000c00 */
        /* <DEDUP_REMOVED lines=84> */
.L_x_5857:
[----:B------:R-:W-:Y:S05]  /*3b10*/  BSYNC B1 ;  /* 0x0000000000017941 */ /* 0x000fea0003800000 */
.L_x_5856:
        /* <DEDUP_REMOVED lines=10> */
.L_x_5839:
[----:B------:R-:W-:-:S06]  /*3bc0*/  UISETP.NE.AND UP0, UPT, UR37, 0x3, UPT ;  /* 0x000000032500788c */ /* 0x000fcc000bf05270 */
[----:B------:R-:W-:-:S13]  /*3bd0*/  PLOP3.LUT P0, PT, PT, PT, UP0, 0x80, 0x0 ;  /* 0x000000000000781c */ /* 0x000fda0003f0f008 */
[----:B------:R-:W-:Y:S05]  /*3be0*/  @!P0 BRA `(.L_x_5858) ;  /* 0x0000000000048947 */ /* 0x000fea0003800000 */
[----:B------:R-:W-:Y:S01]  /*3bf0*/  BPT.TRAP 0x1 ;  /* 0x000000040000795c */ /* 0x000fe20000300000 */
.L_x_5858:
        /* <DEDUP_REMOVED lines=8> */
.L_x_6233:
[----:B------:R-:W-:Y:S05]  /*3c80*/  BSYNC B1 ;  /* 0x0000000000017941 */ /* 0x000fea0003800000 */
.L_x_5859:
        /* <DEDUP_REMOVED lines=12> */
.L_x_5846:
[----:B------:R-:W-:Y:S05]  /*3d50*/  BSYNC B0 ;  /* 0x0000000000007941 */ /* 0x000fea0003800000 */
.L_x_5838:
[----:B-12---:R-:W1:Y:S01]  /*3d60*/  S2R R4, SR_TID.X ;  /* 0x0000000000047919 */ /* 0x006e620000002100 */
        /* <DEDUP_REMOVED lines=8> */
[----:B-1----:R-:W-:Y:S01]  /*3df0*/  LOP3.LUT R4, R4, 0x7f, RZ, 0xc0, !PT ;  /* 0x0000007f04047812 */ /* 0x002fe200078ec0ff */
[----:B--2---:R1:W-:Y:S03]  /*3e00*/  BAR.SYNC.DEFER_BLOCKING R57, 0x80 ;  /* 0x000200390000751d */ /* 0x0043e60000010000 */
[----:B------:R-:W-:-:S13]  /*3e10*/  ISETP.NE.AND P5, PT, R4, RZ, PT ;  /* 0x000000ff0400720c */ /* 0x000fda0003fa5270 */
[----:B------:R-:W-:-:S05]  /*3e20*/  @!P5 VIADD R4, R64, 0x28ca0 ;  /* 0x00028ca04004d836 */ /* 0x000fca0000000000 */
[----:B------:R-:W-:-:S04]  /*3e30*/  @!P5 PRMT R4, RZ, 0x654, R4 ;  /* 0x00000654ff04d816 */ /* 0x000fc80000000004 */
[----:B------:R1:W-:Y:S01]  /*3e40*/  @!P5 SYNCS.ARRIVE.TRANS64.RED.A1T0 RZ, [R4+URZ], RZ ;  /* 0x000000ff04ffd9a7 */ /* 0x0003e2000810043f */
[----:B------:R-:W-:Y:S05]  /*3e50*/  @!P0 BRA `(.L_x_5862) ;  /* 0x0000000000048947 */ /* 0x000fea0003800000 */
[----:B------:R-:W-:Y:S01]  /*3e60*/  BPT.TRAP 0x1 ;  /* 0x000000040000795c */ /* 0x000fe20000300000 */
.L_x_5862:
[----:B------:R-:W-:Y:S05]  /*3e70*/  BSYNC B0 ;  /* 0x0000000000007941 */ /* 0x000fea0003800000 */
.L_x_5861:
[----:B------:R-:W2:Y:S01]  /*3e80*/  SYNCS.PHASECHK.TRANS64.TRYWAIT P0, [R64+URZ+0x28cb0], R43 ;  /* 0x028cb02b400075a7 */ /* 0x000ea2000800017f */
[----:B------:R-:W-:Y:S04]  /*3e90*/  BSSY B0, `(.L_x_5863) ;  /* 0x0000002000007945 */ /* 0x000fe80003800000 */
[----:B--2---:R-:W-:Y:S05]  /*3ea0*/  @!P0 BRA `(.L_x_5864) ;  /* 0x000001b400b48947 */ /* 0x004fea0003800000 */
.L_x_6234:
[----:B------:R-:W-:Y:S05]  /*3eb0*/  BSYNC B0 ;  /* 0x0000000000007941 */ /* 0x000fea0003800000 */
.L_x_5863:
[----:B------:R-:W-:Y:S04]  /*3ec0*/  BSSY B0, `(.L_x_5865) ;  /* 0x0000051000007945 */ /* 0x000fe80003800000 */
[----:B------:R-:W-:Y:S05]  /*3ed0*/  @P1 BRA `(.L_x_5866) ;  /* 0x00000004003c1947 */ /* 0x000fea0003800000 */
[----:B-1----:R-:W-:Y:S01]  /*3ee0*/  IMAD.WIDE R4, R45, 0x40, R40 ;  /* 0x000000402d047825 */ /* 0x002fe200078e0228 */
[----:B------:R-:W-:Y:S01]  /*3ef0*/  ULDC.64 UR4, c[0x0][0x328] ;  /* 0x0000ca0000047ab9 */ /* 0x000fe20000000a00 */
[----:B------:R-:W-:Y:S02]  /*3f00*/  LOP3.LUT P0, RZ, R193, 0x4, RZ, 0xc0, !PT ;  /* 0x00000004c1ff7812 */ /* 0x000fe4000780c0ff */
[----:B------:R-:W-:Y:S02]  /*3f10*/  IMAD R5, R5, UR4, RZ ;  /* 0x0000000405057c24 */ /* 0x000fe4000f8e02ff */
[----:B------:R-:W-:Y:S02]  /*3f20*/  IMAD.MOV.U32 R70, RZ, RZ, R20 ;  /* 0x000000ffff467224 */ /* 0x000fe400078e0014 */
[C---:B------:R-:W-:Y:S02]  /*3f30*/  IMAD R5, R4.reuse, UR5, R5 ;  /* 0x0000000504057c24 */ /* 0x040fe4000f8e0205 */
[----:B------:R-:W-:Y:S01]  /*3f40*/  IMAD.WIDE.U32 R6, R4, UR4, R70 ;  /* 0x0000000404067c25 */ /* 0x000fe2000f8e0046 */
[----:B------:R-:W-:-:S03]  /*3f50*/  ULDC.64 UR4, c[0x0][0x318] ;  /* 0x0000c60000047ab9 */ /* 0x000fc60000000a00 */
[----:B------:R-:W-:Y:S01]  /*3f60*/  IMAD R9, R185, 0x8000, R60 ;  /* 0x00008000b9097824 */ /* 0x000fe200078e023c */
[----:B------:R-:W-:Y:S01]  /*3f70*/  LEA R42, P1, R6, UR4, 0x1 ;  /* 0x00000004062a7c11 */ /* 0x000fe2000f8208ff */
[----:B------:R-:W-:Y:S01]  /*3f80*/  IMAD.IADD R5, R7, 0x1, R5 ;  /* 0x0000000107057824 */ /* 0x000fe200078e0205 */
[----:B------:R-:W-:Y:S01]  /*3f90*/  ULDC UR4, c[0x0][0x320] ;  /* 0x0000c80000047ab9 */ /* 0x000fe20000000800 */
[----:B------:R-:W-:Y:S02]  /*3fa0*/  VIADD R4, R16, 0x40 ;  /* 0x0000004010047836 */ /* 0x000fe40000000000 */
[C---:B----4-:R-:W-:Y:S01]  /*3fb0*/  VIADD R73, R9.reuse, 0x20 ;  /* 0x0000002009497836 */ /* 0x050fe20000000000 */
[----:B0-2---:R-:W-:Y:S01]  /*3fc0*/  LEA.HI.X R43, R6, UR5, R5, 0x1, P1 ;  /* 0x00000005062b7c11 */ /* 0x005fe200088f0c05 */
[C---:B------:R-:W-:Y:S01]  /*3fd0*/  @P0 VIADD R73, R9.reuse, 0xffffffe0 ;  /* 0xffffffe009490836 */ /* 0x040fe20000000000 */
[----:B------:R-:W-:Y:S01]  /*3fe0*/  ISETP.GE.AND P1, PT, R16, UR4, PT ;  /* 0x0000000410007c0c */ /* 0x000fe2000bf26270 */
[----:B------:R-:W-:Y:S01]  /*3ff0*/  IMAD R74, R9, 0x2, R2 ;  /* 0x00000002094a7824 */ /* 0x000fe200078e0202 */
[----:B------:R-:W-:Y:S01]  /*4000*/  ISETP.GE.AND P0, PT, R4, UR4, PT ;  /* 0x0000000404007c0c */ /* 0x000fe2000bf06270 */
[----:B---3--:R-:W-:-:S02]  /*4010*/  VIADD R12, R16, 0x80 ;  /* 0x00000080100c7836 */ /* 0x008fc40000000000 */
[C---:B------:R-:W-:Y:S02]  /*4020*/  VIADD R13, R16.reuse, 0xc0 ;  /* 0x000000c0100d7836 */ /* 0x040fe40000000000 */
[C---:B------:R-:W-:Y:S02]  /*4030*/  VIADD R70, R16.reuse, 0x100 ;  /* 0x0000010010467836 */ /* 0x040fe40000000000 */
[----:B------:R-:W-:Y:S02]  /*4040*/  VIADD R72, R16, 0x140 ;  /* 0x0000014010487836 */ /* 0x000fe40000000000 */
[----:B------:R-:W-:Y:S02]  /*4050*/  IMAD R73, R73, 0x2, R2 ;  /* 0x0000000249497824 */ /* 0x000fe400078e0202 */
[----:B------:R-:W0:Y:S04]  /*4060*/  @!P1 LDS.128 R4, [R74+0x400] ;  /* 0x000400004a049984 */ /* 0x000e280000000c00 */
[----:B------:R-:W1:Y:S04]  /*4070*/  @!P0 LDS.128 R8, [R74+0x2400] ;  /* 0x002400004a088984 */ /* 0x000e680000000c00 */
[----:B0-----:R-:W-:Y:S01]  /*4080*/  @!P1 STG.E.128 desc[UR42][R42.64], R4 ;  /* 0x000000042a009986 */ /* 0x001fe2000c101d2a */
[----:B------:R-:W-:-:S03]  /*4090*/  ISETP.GE.AND P1, PT, R12, UR4, PT ;  /* 0x000000040c007c0c */ /* 0x000fc6000bf26270 */
[----:B-1----:R-:W-:Y:S01]  /*40a0*/  @!P0 STG.E.128 desc[UR42][R42.64+0x80], R8 ;  /* 0x000080082a008986 */ /* 0x002fe2000c101d2a */
[----:B------:R-:W-:-:S09]  /*40b0*/  ISETP.GE.AND P0, PT, R13, UR4, PT ;  /* 0x000000040d007c0c */ /* 0x000fd2000bf06270 */
[----:B------:R-:W0:Y:S04]  /*40c0*/  @!P1 LDS.128 R12, [R74+0x4400] ;  /* 0x004400004a0c9984 */ /* 0x000e280000000c00 */
[----:B------:R-:W1:Y:S04]  /*40d0*/  @!P0 LDS.128 R24, [R74+0x6400] ;  /* 0x006400004a188984 */ /* 0x000e680000000c00 */
[----:B0-----:R-:W-:Y:S01]  /*40e0*/  @!P1 STG.E.128 desc[UR42][R42.64+0x100], R12 ;  /* 0x0001000c2a009986 */ /* 0x001fe2000c101d2a */
[----:B------:R-:W-:Y:S01]  /*40f0*/  ISETP.GE.AND P1, PT, R70, UR4, PT ;  /* 0x0000000446007c0c */ /* 0x000fe2000bf26270 */
[----:B------:R-:W-:-:S02]  /*4100*/  VIADD R70, R16, 0x180 ;  /* 0x0000018010467836 */ /* 0x000fc40000000000 */
[----:B-1----:R-:W-:Y:S01]  /*4110*/  @!P0 STG.E.128 desc[UR42][R42.64+0x180], R24 ;  /* 0x000180182a008986 */ /* 0x002fe2000c101d2a */
[----:B------:R-:W-:Y:S01]  /*4120*/  ISETP.GE.AND P0, PT, R72, UR4, PT ;  /* 0x0000000448007c0c */ /* 0x000fe2000bf06270 */
[----:B------:R-:W-:-:S08]  /*4130*/  VIADD R72, R16, 0x1c0 ;  /* 0x000001c010487836 */ /* 0x000fd00000000000 */
        /* <DEDUP_REMOVED lines=11> */
[----:B------:R-:W-:-:S03]  /*41f0*/  ISETP.GE.AND P1, PT, R68, UR4, PT ;  /* 0x0000000444007c0c */ /* 0x000fc6000bf26270 */
        /* <DEDUP_REMOVED lines=29> */
.L_x_5866:
[----:B------:R-:W-:Y:S05]  /*43d0*/  BSYNC B0 ;  /* 0x0000000000007941 */ /* 0x000fea0003800000 */
.L_x_5865:
        /* <DEDUP_REMOVED lines=8> */
[----:B0-2---:R-:W-:-:S03]  /*4460*/  @!P5 VIADD R64, R64, 0x28cc0 ;  /* 0x00028cc04040d836 */ /* 0x005fc60000000000 */
        /* <DEDUP_REMOVED lines=8> */
.L_x_5833:
[----:B------:R-:W-:Y:S04]  /*44f0*/  BSSY B0, `(.L_x_5868) ;  /* 0x0000004000007945 */ /* 0x000fe80003800000 */
[----:B------:R-:W-:Y:S05]  /*4500*/  @P0 BRA `(.L_x_5869) ;  /* 0x0000000000080947 */ /* 0x000fea0003800000 */
[----:B------:R-:W1:Y:S02]  /*4510*/  FENCE.VIEW.ASYNC.G ;  /* 0x00000000000073c6 */ /* 0x000e640000000100 */
[----:B-1----:R-:W-:Y:S06]  /*4520*/  BAR.ARV 0xc, 0x180 ;  /* 0x0306000000007b1d */ /* 0x002fec0000002000 */
.L_x_5869:
[----:B------:R-:W-:Y:S05]  /*4530*/  BSYNC B0 ;  /* 0x0000000000007941 */ /* 0x000fea0003800000 */
.L_x_5868:
[----:B------:R-:W-:Y:S01]  /*4540*/  UISETP.NE.AND UP0, UPT, UR38, 0x1, UPT ;  /* 0x000000012600788c */ /* 0x000fe2000bf05270 */
[----:B------:R-:W-:Y:S05]  /*4550*/  BSSY B7, `(.L_x_5870) ;  /* 0x0000ed5000077945 */ /* 0x000fea0003800000 */
[----:B------:R-:W-:-:S13]  /*4560*/  PLOP3.LUT P0, PT, PT, PT, UP0, 0x80, 0x0 ;  /* 0x000000000000781c */ /* 0x000fda0003f0f008 */
[----:B------:R-:W-:Y:S05]  /*4570*/  @!P0 BRA `(.L_x_5871) ;  /* 0x0000002000b48947 */ /* 0x000fea0003800000 */
[----:B------:R-:W1:Y:S01]  /*4580*/  LDC R0, c[0x0][0x448] ;  /* 0x00011200ff007b82 */ /* 0x000e620000000800 */
[----:B------:R-:W-:-:S07]  /*4590*/  IADD3 R5, R23, 0x1, -R22 ;  /* 0x0000000117057810 */ /* 0x000fce0007ffe816 */
[----:B------:R-:W2:Y:S01]  /*45a0*/  LDC.64 R6, c[0x0][0x9e0] ;  /* 0x00027800ff067b82 */ /* 0x000ea20000000a00 */
[----:B-1----:R-:W-:Y:S01]  /*45b0*/  ISETP.NE.AND P1, PT, R0, 0x1, PT ;  /* 0x000000010000780c */ /* 0x002fe20003f25270 */
[----:B------:R-:W-:Y:S01]  /*45c0*/  VIADD R0, R192, 0x3f ;  /* 0x0000003fc0007836 */ /* 0x000fe20000000000 */
[----:B--2---:R-:W-:-:S11]  /*45d0*/  ISETP.GE.AND P2, PT, R7, 0x1, PT ;  /* 0x000000010700780c */ /* 0x004fd60003f46270 */
[----:B------:R-:W1:Y:S08]  /*45e0*/  @P1 LDC R3, c[0x0][0x44c] ;  /* 0x00011300ff031b82 */ /* 0x000e700000000800 */
[----:B------:R-:W2:Y:S01]  /*45f0*/  @P1 LDC R4, c[0x0][0x450] ;  /* 0x00011400ff041b82 */ /* 0x000ea20000000800 */
[----:B-1----:R-:W-:-:S05]  /*4600*/  @P1 IMAD.HI.U32 R3, R0, R3, RZ ;  /* 0x0000000300031227 */ /* 0x002fca00078e00ff */
[----:B--2---:R-:W-:-:S05]  /*4610*/  @P1 SHF.R.U32.HI R0, RZ, R4, R3 ;  /* 0x00000004ff001219 */ /* 0x004fca0000011603 */
[----:B------:R-:W-:-:S04]  /*4620*/  IMAD.IADD R5, R5, 0x1, R0 ;  /* 0x0000000105057824 */ /* 0x000fc800078e0200 */
        /* <DEDUP_REMOVED lines=13> */
.L_x_5874:
[----:B------:R-:W-:-:S13]  /*4700*/  ISETP.NE.AND P0, PT, R7, 0x1, PT ;  /* 0x000000010700780c */ /* 0x000fda0003f05270 */
[----:B------:R-:W1:Y:S02]  /*4710*/  @P0 LDC.64 R4, c[0x0][0x9e8] ;  /* 0x00027a00ff040b82 */ /* 0x000e640000000a00 */
[----:B-1----:R-:W-:-:S05]  /*4720*/  @P0 IMAD.HI.U32 R4, R3, R4, RZ ;  /* 0x0000000403040227 */ /* 0x002fca00078e00ff */
[----:B------:R-:W-:-:S07]  /*4730*/  @P0 SHF.R.U32.HI R3, RZ, R5, R4 ;  /* 0x00000005ff030219 */ /* 0x000fce0000011604 */
.L_x_5875:
[----:B------:R-:W-:Y:S05]  /*4740*/  BSYNC B0 ;  /* 0x0000000000007941 */ /* 0x000fea0003800000 */
.L_x_5873:
[----:B------:R-:W-:-:S05]  /*4750*/  IMAD R3, R3, R7, R7 ;  /* 0x0000000703037224 */ /* 0x000fca00078e0207 */
[----:B------:R-:W-:-:S07]  /*4760*/  VIMNMX R0, R0, R3, PT ;  /* 0x0000000300007248 */ /* 0x000fce0003fe0100 */
.L_x_5872:
[----:B------:R-:W1:Y:S01]  /*4770*/  @P1 LDC R5, c[0x0][0x44c] ;  /* 0x00011300ff051b82 */ /* 0x000e620000000800 */
[----:B------:R-:W-:Y:S01]  /*4780*/  VIADD R0, R0, 0x3f ;  /* 0x0000003f00007836 */ /* 0x000fe20000000000 */
[----:B------:R-:W-:Y:S01]  /*4790*/  ULDC UR4, c[0x0][0x9dc] ;  /* 0x0002770000047ab9 */ /* 0x000fe20000000800 */
[----:B------:R-:W-:-:S03]  /*47a0*/  IMAD.MOV.U32 R4, RZ, RZ, R192 ;  /* 0x000000ffff047224 */ /* 0x000fc600078e00c0 */
[----:B------:R-:W-:Y:S02]  /*47b0*/  SHF.R.S32.HI R3, RZ, 0x1f, R0 ;  /* 0x0000001fff037819 */ /* 0x000fe40000011400 */
[----:B------:R-:W2:Y:S02]  /*47c0*/  @P1 LDC R6, c[0x0][0x450] ;  /* 0x00011400ff061b82 */ /* 0x000ea40000000800 */
[----:B------:R-:W-:-:S04]  /*47d0*/  LEA.HI R3, R3, R0, RZ, 0x6 ;  /* 0x0000000003037211 */ /* 0x000fc800078f30ff */
[----:B------:R-:W-:-:S04]  /*47e0*/  SHF.R.S32.HI R3, RZ, 0x6, R3 ;  /* 0x00000006ff037819 */ /* 0x000fc80000011403 */
[----:B---3--:R-:W-:Y:S01]  /*47f0*/  VIMNMX R12, R168, R3, PT ;  /* 0x00000003a80c7248 */ /* 0x008fe20003fe0100 */
[----:B-1----:R-:W-:-:S05]  /*4800*/  @P1 IMAD.HI.U32 R5, R192, R5, RZ ;  /* 0x00000005c0051227 */ /* 0x002fca00078e00ff */
[----:B--2---:R-:W-:-:S04]  /*4810*/  @P1 SHF.R.U32.HI R4, RZ, R6, R5 ;  /* 0x00000006ff041219 */ /* 0x004fc80000011605 */
        /* <DEDUP_REMOVED lines=13> */
.L_x_5878:
[----:B------:R-:W-:-:S13]  /*48f0*/  ISETP.NE.AND P0, PT, R7, 0x1, PT ;  /* 0x000000010700780c */ /* 0x000fda0003f05270 */
[----:B------:R-:W1:Y:S02]  /*4900*/  @P0 LDC.64 R4, c[0x0][0x9e8] ;  /* 0x00027a00ff040b82 */ /* 0x000e640000000a00 */
[----:B-1----:R-:W-:-:S05]  /*4910*/  @P0 IMAD.HI.U32 R4, R22, R4, RZ ;  /* 0x0000000416040227 */ /* 0x002fca00078e00ff */
[----:B------:R-:W-:-:S07]  /*4920*/  @P0 SHF.R.U32.HI R22, RZ, R5, R4 ;  /* 0x00000005ff160219 */ /* 0x000fce0000011604 */
.L_x_5879:
[----:B------:R-:W-:Y:S05]  /*4930*/  BSYNC B0 ;  /* 0x0000000000007941 */ /* 0x000fea0003800000 */
.L_x_5877:
[----:B------:R-:W-:-:S05]  /*4940*/  IMAD R3, R22, R7, RZ ;  /* 0x0000000716037224 */ /* 0x000fca00078e02ff */
[----:B------:R-:W-:-:S07]  /*4950*/  VIMNMX R0, R0, R3, !PT ;  /* 0x0000000300007248 */ /* 0x000fce0007fe0100 */
.L_x_5876:
[----:B------:R-:W-:Y:S01]  /*4960*/  SHF.R.S32.HI R5, RZ, 0x1f, R0 ;  /* 0x0000001fff057819 */ /* 0x000fe20000011400 */
[----:B------:R-:W-:Y:S01]  /*4970*/  IMAD.MOV.U32 R3, RZ, RZ, RZ ;  /* 0x000000ffff037224 */ /* 0x000fe200078e00ff */
[----:B------:R-:W-:Y:S02]  /*4980*/  PLOP3.LUT P0, PT, PT, PT, PT, 0x80, 0x0 ;  /* 0x000000000000781c */ /* 0x000fe40003f0f070 */
[----:B------:R-:W-:Y:S02]  /*4990*/  CS2R R32, SRZ ;  /* 0x0000000000207805 */ /* 0x000fe4000001ff00 */
[----:B------:R-:W-:Y:S02]  /*49a0*/  LEA.HI R5, R5, R0, RZ, 0x6 ;  /* 0x0000000005057211 */ /* 0x000fe400078f30ff */
[----:B------:R-:W-:Y:S02]  /*49b0*/  CS2R R150, SRZ ;  /* 0x0000000000967805 */ /* 0x000fe4000001ff00 */
[----:B------:R-:W-:-:S02]  /*49c0*/  CS2R R148, SRZ ;  /* 0x0000000000947805 */ /* 0x000fc4000001ff00 */
[----:B------:R-:W-:Y:S02]  /*49d0*/  CS2R R146, SRZ ;  /* 0x0000000000927805 */ /* 0x000fe4000001ff00 */
[----:B------:R-:W-:Y:S02]  /*49e0*/  SHF.R.S32.HI R4, RZ, 0x6, R5 ;  /* 0x00000006ff047819 */ /* 0x000fe40000011405 */
        /* <DEDUP_REMOVED lines=63> */
[----:B------:R-:W-:Y:S02]  /*4de0*/  IMAD.MOV.U32 R0, RZ, RZ, RZ ;  /* 0x000000ffff007224 */ /* 0x000fe400078e00ff */
[----:B------:R-:W-:Y:S02]  /*4df0*/  IMAD.MOV.U32 R5, RZ, RZ, RZ ;  /* 0x000000ffff057224 */ /* 0x000fe400078e00ff */
[----:B------:R-:W-:Y:S01]  /*4e00*/  IMAD.MOV.U32 R178, RZ, RZ, RZ ;  /* 0x000000ffffb27224 */ /* 0x000fe200078e00ff */
[----:B------:R-:W-:Y:S06]  /*4e10*/  @!P1 BRA `(.L_x_5880) ;  /* 0x000000e400209947 */ /* 0x000fec0003800000 */
[----:B------:R-:W1:Y:S02]  /*4e20*/  SHFL.IDX PT, R0, R222, RZ, 0x1f ;  /* 0x00001fffde007589 */ /* 0x000e6400000e0000 */
[----:B-1----:R-:W-:-:S04]  /*4e30*/  LEA.HI R3, R0, R0, RZ, 0x1 ;  /* 0x0000000000037211 */ /* 0x002fc800078f08ff */
[----:B------:R-:W-:-:S05]  /*4e40*/  LOP3.LUT R3, R3, 0x1fffe, RZ, 0xc0, !PT ;  /* 0x0001fffe03037812 */ /* 0x000fca00078ec0ff */
[----:B------:R-:W-:Y:S02]  /*4e50*/  IMAD.IADD R3, R0, 0x1, -R3 ;  /* 0x0000000100037824 */ /* 0x000fe400078e0a03 */
[----:B------:R-:W-:Y:S02]  /*4e60*/  IMAD.U32 R0, RZ, RZ, UR37 ;  /* 0x00000025ff007e24 */ /* 0x000fe4000f8e00ff */
[----:B------:R-:W-:-:S03]  /*4e70*/  IMAD R3, R3, 0x8000, R2 ;  /* 0x0000800003037824 */ /* 0x000fc600078e0202 */
[----:B------:R-:W-:Y:S01]  /*4e80*/  ISETP.NE.AND P0, PT, R0, 0x3, PT ;  /* 0x000000030000780c */ /* 0x000fe20003f05270 */
[----:B------:R-:W-:-:S05]  /*4e90*/  VIADD R3, R3, 0x400 ;  /* 0x0000040003037836 */ /* 0x000fca0000000000 */
[----:B------:R-:W-:-:S04]  /*4ea0*/  SHF.R.U32.HI R3, RZ, 0x4, R3 ;  /* 0x00000004ff037819 */ /* 0x000fc80000011603 */
[----:B------:R-:W-:-:S04]  /*4eb0*/  LOP3.LUT R3, R3, 0x3fff, RZ, 0xc0, !PT ;  /* 0x00003fff03037812 */ /* 0x000fc800078ec0ff */
[----:B------:R-:W-:Y:S01]  /*4ec0*/  LOP3.LUT R23, R3, 0x2000000, RZ, 0xfc, !PT ;  /* 0x0200000003177812 */ /* 0x000fe200078efcff */
[----:B------:R-:W-:Y:S06]  /*4ed0*/  @!P0 BRA `(.L_x_5881) ;  /* 0x0000000000048947 */ /* 0x000fec0003800000 */
[----:B------:R-:W-:Y:S01]  /*4ee0*/  BPT.TRAP 0x1 ;  /* 0x000000040000795c */ /* 0x000fe20000300000 */
.L_x_5881:
[----:B------:R-:W-:Y:S01]  /*4ef0*/  IMAD R22, R18, 0x8, R2 ;  /* 0x0000000812167824 */ /* 0x000fe200078e0202 */
[----:B------:R-:W-:Y:S01]  /*4f00*/  SHF.L.U32 R3, R19, 0x1f, RZ ;  /* 0x0000001f13037819 */ /* 0x000fe200000006ff */
[----:B------:R-:W-:Y:S01]  /*4f10*/  VIADD R0, R2, 0x26800 ;  /* 0x0002680002007836 */ /* 0x000fe20000000000 */
[----:B------:R-:W-:Y:S01]  /*4f20*/  BSSY B0, `(.L_x_5882) ;  /* 0x0000008000007945 */ /* 0x000fe20003800000 */
[----:B------:R-:W-:Y:S01]  /*4f30*/  IMAD R14, R18, 0x1000, R23 ;  /* 0x00001000120e7824 */ /* 0x000fe200078e0217 */
[----:B------:R-:W1:Y:S01]  /*4f40*/  SYNCS.PHASECHK.TRANS64.TRYWAIT P1, [R22+URZ+0x28c50], R3 ;  /* 0x028c5003160075a7 */ /* 0x000e62000802017f */
[----:B------:R-:W-:Y:S01]  /*4f50*/  IMAD.MOV.U32 R15, RZ, RZ, 0x40000040 ;  /* 0x40000040ff0f7424 */ /* 0x000fe200078e00ff */
[----:B------:R-:W-:-:S04]  /*4f60*/  SHF.R.U32.HI R0, RZ, 0x4, R0 ;  /* 0x00000004ff007819 */ /* 0x000fc80000011600 */
[----:B------:R-:W-:-:S04]  /*4f70*/  LOP3.LUT R0, R0, 0x3fff, RZ, 0xc0, !PT ;  /* 0x00003fff00007812 */ /* 0x000fc800078ec0ff */
[----:B------:R-:W-:Y:S01]  /*4f80*/  LOP3.LUT R10, R0, 0x10000, RZ, 0xfc, !PT ;  /* 0x00010000000a7812 */ /* 0x000fe200078efcff */
[----:B-1----:R-:W-:Y:S06]  /*4f90*/  @!P1 BRA `(.L_x_5883) ;  /* 0x000001a4008c9947 */ /* 0x002fec0003800000 */
.L_x_6235:
[----:B------:R-:W-:Y:S05]  /*4fa0*/  BSYNC B0 ;  /* 0x0000000000007941 */ /* 0x000fea0003800000 */
.L_x_5882:
[----:B------:R-:W-:Y:S01]  /*4fb0*/  BAR.SYNC.DEFER_BLOCKING 0xe, 0x100 ;  /* 0x0384000000007b1d */ /* 0x000fe20000010000 */
[----:B------:R-:W-:Y:S01]  /*4fc0*/  IMAD.MOV.U32 R11, RZ, RZ, 0x40000040 ;  /* 0x40000040ff0b7424 */ /* 0x000fe200078e00ff */
[C---:B------:R-:W-:Y:S01]  /*4fd0*/  R2UR UR6, R14.reuse ;  /* 0x000000000e0672ca */ /* 0x040fe200000e0000 */
[----:B------:R-:W-:Y:S01]  /*4fe0*/  VIADD R6, R14, 0x80 ;  /* 0x000000800e067836 */ /* 0x000fe20000000000 */
[----:B------:R-:W-:Y:S01]  /*4ff0*/  R2UR UR7, R15 ;  /* 0x000000000f0772ca */ /* 0x000fe200000e0000 */
[C---:B------:R-:W-:Y:S01]  /*5000*/  VIADD R8, R10.reuse, 0x2 ;  /* 0x000000020a087836 */ /* 0x040fe20000000000 */
[----:B------:R-:W-:Y:S01]  /*5010*/  R2UR UR4, R10 ;  /* 0x000000000a0472ca */ /* 0x000fe200000e0000 */
[----:B------:R-:W-:Y:S01]  /*5020*/  IMAD.MOV.U32 R7, RZ, RZ, 0x40000040 ;  /* 0x40000040ff077424 */ /* 0x000fe200078e00ff */
[----:B------:R-:W-:Y:S01]  /*5030*/  R2UR UR5, R11 ;  /* 0x000000000b0572ca */ /* 0x000fe200000e0000 */
[----:B------:R-:W-:Y:S01]  /*5040*/  IMAD.MOV.U32 R9, RZ, RZ, 0x40000040 ;  /* 0x40000040ff097424 */ /* 0x000fe200078e00ff */
[----:B------:R-:W2:Y:S01]  /*5050*/  S2R R0, SR_TID.X ;  /* 0x0000000000007919 */ /* 0x000ea20000002100 */
[----:B------:R-:W-:Y:S01]  /*5060*/  VIADD R20, R14, 0x100 ;  /* 0x000001000e147836 */ /* 0x000fe20000000000 */
[----:B------:R-:W-:Y:S01]  /*5070*/  BSSY B0, `(.L_x_5884) ;  /* 0x00000ee000007945 */ /* 0x000fe20003800000 */
[----:B------:R-:W-:-:S02]  /*5080*/  IMAD.MOV.U32 R21, RZ, RZ, 0x40000040 ;  /* 0x40000040ff157424 */ /* 0x000fc400078e00ff */
[----:B------:R-:W-:Y:S02]  /*5090*/  IMAD.MOV.U32 R15, RZ, RZ, 0x40000040 ;  /* 0x40000040ff0f7424 */ /* 0x000fe400078e00ff */
[----:B-1----:R-:W-:-:S05]  /*50a0*/  VIADD R3, R12, 0xfffffffe ;  /* 0xfffffffe0c037836 */ /* 0x002fca0000000000 */
[----:B------:R-:W-:Y:S01]  /*50b0*/  ISETP.GE.AND P2, PT, R3, R4, PT ;  /* 0x000000040300720c */ /* 0x000fe20003f46270 */
[----:B0---45:R-:W-:-:S06]  /*50c0*/  WARPGROUP.ARRIVE ;  /* 0x00000000000079c5 */ /* 0x031fcc0000000000 */
[----:B------:R-:W-:Y:S01]  /*50d0*/  HGMMA.64x256x16.F32 R24, gdesc[UR4].tnspB, RZ, !UPT, gsb0 ;  /* 0x43e00000041879f0 */ /* 0x000fe2000c0008ff */
[----:B------:R-:W-:Y:S01]  /*50e0*/  R2UR UR6, R6 ;  /* 0x00000000060672ca */ /* 0x000fe200000e0000 */
[----:B------:R-:W-:Y:S01]  /*50f0*/  VIADD R6, R10, 0x4 ;  /* 0x000000040a067836 */ /* 0x000fe20000000000 */
[----:B------:R-:W-:Y:S01]  /*5100*/  R2UR UR7, R7 ;  /* 0x00000000070772ca */ /* 0x000fe200000e0000 */
[----:B------:R-:W-:Y:S01]  /*5110*/  IMAD.MOV.U32 R7, RZ, RZ, 0x40000040 ;  /* 0x40000040ff077424 */ /* 0x000fe200078e00ff */
[----:B------:R-:W-:Y:S02]  /*5120*/  R2UR UR4, R8 ;  /* 0x00000000080472ca */ /* 0x000fe400000e0000 */
[----:B------:R-:W-:Y:S02]  /*5130*/  R2UR UR5, R9 ;  /* 0x00000000090572ca */ /* 0x000fe400000e0000 */
[----:B--2---:R-:W-:-:S04]  /*5140*/  LOP3.LUT R0, R0, 0x7f, RZ, 0xc0, !PT ;  /* 0x0000007f00007812 */ /* 0x004fc800078ec0ff */
[----:B------:R-:W-:-:S13]  /*5150*/  ISETP.NE.AND P1, PT, R0, RZ, PT ;  /* 0x000000ff0000720c */ /* 0x000fda0003f25270 */
[----:B------:R-:W-:-:S05]  /*5160*/  @!P1 VIADD R0, R22, 0x28c60 ;  /* 0x00028c6016009836 */ /* 0x000fca0000000000 */
[----:B------:R-:W-:Y:S01]  /*5170*/  @!P1 PRMT R0, RZ, 0x654, R0 ;  /* 0x00000654ff009816 */ /* 0x000fe20000000000 */
[----:B------:R-:W-:Y:S02]  /*5180*/  WARPGROUP.DEPBAR.LE gsb0, 0x0 ;  /* 0x00008000000079c5 */ /* 0x000fe40000010000 */
[----:B------:R-:W-:-:S06]  /*5190*/  WARPGROUP.ARRIVE ;  /* 0x00000000000079c5 */ /* 0x000fcc0000000000 */
        /* <DEDUP_REMOVED lines=24> */
.L_x_5891:
[----:B------:R-:W-:Y:S01]  /*5320*/  BAR.SYNC.DEFER_BLOCKING 0xe, 0x100 ;  /* 0x0384000000007b1d */ /* 0x000fe20000010000 */
[C---:B------:R-:W-:Y:S01]  /*5330*/  IMAD R5, R18.reuse, 0x40, R191 ;  /* 0x0000004012057824 */ /* 0x040fe200078e02bf */
[----:B------:R-:W-:Y:S01]  /*5340*/  ISETP.GT.AND P3, PT, R3, R4, PT ;  /* 0x000000040300720c */ /* 0x000fe20003f64270 */
[----:B------:R-:W-:Y:S02]  /*5350*/  VIADD R18, R18, 0x1 ;  /* 0x0000000112127836 */ /* 0x000fe40000000000 */
[----:B------:R-:W-:Y:S02]  /*5360*/  IMAD R5, R5, 0x4, R2 ;  /* 0x0000000405057824 */ /* 0x000fe400078e0202 */
[----:B------:R-:W-:Y:S01]  /*5370*/  VIADD R3, R3, 0xffffffff ;  /* 0xffffffff03037836 */ /* 0x000fe20000000000 */
[----:B------:R-:W-:-:S04]  /*5380*/  ISETP.NE.AND P2, PT, R18, 0x2, PT ;  /* 0x000000021200780c */ /* 0x000fc80003f45270 */
[----:B------:R-:W-:Y:S02]  /*5390*/  SEL R12, RZ, 0x1, P2 ;  /* 0x00000001ff0c7807 */ /* 0x000fe40001000000 */
[----:B------:R-:W-:Y:S02]  /*53a0*/  SEL R18, R18, RZ, P2 ;  /* 0x000000ff12127207 */ /* 0x000fe40001000000 */
[----:B------:R-:W-:Y:S01]  /*53b0*/  LOP3.LUT R19, R19, R12, RZ, 0x3c, !PT ;  /* 0x0000000c13137212 */ /* 0x000fe200078e3cff */
[----:B01----:R-:W0:Y:S04]  /*53c0*/  LDS R0, [R5+0x28800] ;  /* 0x0288000005007984 */ /* 0x003e280000000800 */
        /* <DEDUP_REMOVED lines=131> */
.L_x_5886:
[----:B------:R-:W-:Y:S01]  /*5c00*/  IMAD R0, R18, 0x8, R2 ;  /* 0x0000000812007824 */ /* 0x000fe200078e0202 */
[----:B------:R-:W-:-:S04]  /*5c10*/  SHF.L.U32 R5, R19, 0x1f, RZ ;  /* 0x0000001f13057819 */ /* 0x000fc800000006ff */
[----:B------:R0:W1:Y:S01]  /*5c20*/  SYNCS.PHASECHK.TRANS64.TRYWAIT P2, [R0+URZ+0x28c50], R5 ;  /* 0x028c5005000075a7 */ /* 0x000062000804017f */
[----:B------:R-:W-:Y:S05]  /*5c30*/  @!P0 BRA `(.L_x_5887) ;  /* 0x0000000000048947 */ /* 0x000fea0003800000 */
[----:B------:R-:W-:Y:S01]  /*5c40*/  BPT.TRAP 0x1 ;  /* 0x000000040000795c */ /* 0x000fe20000300000 */
.L_x_5887:
[----:B------:R-:W-:Y:S04]  /*5c50*/  BSSY B1, `(.L_x_5888) ;  /* 0x0000004000017945 */ /* 0x000fe80003800000 */
[----:B-1----:R-:W-:Y:S05]  /*5c60*/  @P2 BRA `(.L_x_5889) ;  /* 0x0000000000082947 */ /* 0x002fea0003800000 */
[----:B------:R-:W1:Y:S02]  /*5c70*/  SYNCS.PHASECHK.TRANS64.TRYWAIT P2, [R0+URZ+0x28c50], R5 ;  /* 0x028c5005000075a7 */ /* 0x000e64000804017f */
[----:B-1----:R-:W-:Y:S05]  /*5c80*/  @!P2 BRA `(.L_x_5890) ;  /* 0x000001980064a947 */ /* 0x002fea0003800000 */
.L_x_5889:
[----:B------:R-:W-:Y:S05]  /*5c90*/  BSYNC B1 ;  /* 0x0000000000017941 */ /* 0x000fea0003800000 */
.L_x_5888:
[----:B------:R-:W-:Y:S01]  /*5ca0*/  IMAD R12, R18, 0x1000, R23 ;  /* 0x00001000120c7824 */ /* 0x000fe200078e0217 */
[----:B------:R-:W-:Y:S01]  /*5cb0*/  R2UR UR4, R10 ;  /* 0x000000000a0472ca */ /* 0x000fe200000e0000 */
[----:B------:R-:W-:Y:S01]  /*5cc0*/  IMAD.MOV.U32 R13, RZ, RZ, 0x40000040 ;  /* 0x40000040ff0d7424 */ /* 0x000fe200078e00ff */
[----:B------:R-:W-:Y:S01]  /*5cd0*/  R2UR UR5, R11 ;  /* 0x000000000b0572ca */ /* 0x000fe200000e0000 */
[----:B------:R-:W-:Y:S01]  /*5ce0*/  WARPGROUP.ARRIVE ;  /* 0x00000000000079c5 */ /* 0x000fe20000000000 */
[C---:B------:R-:W-:Y:S01]  /*5cf0*/  R2UR UR6, R12.reuse ;  /* 0x000000000c0672ca */ /* 0x040fe200000e0000 */
[----:B------:R-:W-:Y:S01]  /*5d00*/  VIADD R20, R12, 0x80 ;  /* 0x000000800c147836 */ /* 0x000fe20000000000 */
[----:B------:R-:W-:Y:S01]  /*5d10*/  R2UR UR7, R13 ;  /* 0x000000000d0772ca */ /* 0x000fe200000e0000 */
[----:B------:R-:W-:Y:S02]  /*5d20*/  IMAD.MOV.U32 R21, RZ, RZ, 0x40000040 ;  /* 0x40000040ff157424 */ /* 0x000fe400078e00ff */
[----:B------:R-:W-:-:S02]  /*5d30*/  IMAD.MOV.U32 R13, RZ, RZ, 0x40000040 ;  /* 0x40000040ff0d7424 */ /* 0x000fc400078e00ff */
[----:B01----:R-:W-:-:S05]  /*5d40*/  @!P1 VIADD R0, R0, 0x28c60 ;  /* 0x00028c6000009836 */ /* 0x003fca0000000000 */
[----:B------:R-:W-:-:S03]  /*5d50*/  @!P1 PRMT R0, RZ, 0x654, R0 ;  /* 0x00000654ff009816 */ /* 0x000fc60000000000 */
[----:B------:R-:W-:Y:S01]  /*5d60*/  HGMMA.64x256x16.F32 R24, gdesc[UR4].tnspB, R24, gsb0 ;  /* 0x43e00000041879f0 */ /* 0x000fe20008000818 */
[----:B------:R-:W-:Y:S02]  /*5d70*/  R2UR UR4, R8 ;  /* 0x00000000080472ca */ /* 0x000fe400000e0000 */
[----:B------:R-:W-:Y:S02]  /*5d80*/  R2UR UR5, R9 ;  /* 0x00000000090572ca */ /* 0x000fe400000e0000 */
[----:B------:R-:W-:Y:S01]  /*5d90*/  R2UR UR6, R20 ;  /* 0x00000000140672ca */ /* 0x000fe200000e0000 */
[C---:B------:R-:W-:Y:S01]  /*5da0*/  VIADD R20, R12.reuse, 0x100 ;  /* 0x000001000c147836 */ /* 0x040fe20000000000 */
[----:B------:R-:W-:Y:S01]  /*5db0*/  R2UR UR7, R21 ;  /* 0x00000000150772ca */ /* 0x000fe200000e0000 */
[----:B------:R-:W-:Y:S02]  /*5dc0*/  IMAD.MOV.U32 R21, RZ, RZ, 0x40000040 ;  /* 0x40000040ff157424 */ /* 0x000fe400078e00ff */
        /* <DEDUP_REMOVED lines=24> */
.L_x_5885:
[----:B------:R-:W-:Y:S05]  /*5f50*/  BSYNC B0 ;  /* 0x0000000000007941 */ /* 0x000fea0003800000 */
.L_x_5884:
        /* <DEDUP_REMOVED lines=9> */
[----:B01----:R-:W0:Y:S04]  /*5ff0*/  LDS R0, [R3+0x28800] ;  /* 0x0288000003007984 */ /* 0x003e280000000800 */
        /* <DEDUP_REMOVED lines=133> */
.L_x_5871:
        /* <DEDUP_REMOVED lines=24> */
.L_x_5894:
[----:B------:R-:W-:-:S13]  /*69d0*/  ISETP.NE.AND P0, PT, R7, 0x1, PT ;  /* 0x000000010700780c */ /* 0x000fda0003f05270 */
[----:B------:R-:W1:Y:S02]  /*69e0*/  @P0 LDC.64 R4, c[0x0][0x9e8] ;  /* 0x00027a00ff040b82 */ /* 0x000e640000000a00 */
[----:B-1----:R-:W-:-:S05]  /*69f0*/  @P0 IMAD.HI.U32 R4, R3, R4, RZ ;  /* 0x0000000403040227 */ /* 0x002fca00078e00ff */
[----:B------:R-:W-:-:S07]  /*6a00*/  @P0 SHF.R.U32.HI R3, RZ, R5, R4 ;  /* 0x00000005ff030219 */ /* 0x000fce0000011604 */
.L_x_5895:
[----:B------:R-:W-:Y:S05]  /*6a10*/  BSYNC B0 ;  /* 0x0000000000007941 */ /* 0x000fea0003800000 */
.L_x_5893:
[----:B------:R-:W-:-:S05]  /*6a20*/  IMAD R3, R3, R7, R7 ;  /* 0x0000000703037224 */ /* 0x000fca00078e0207 */
[----:B------:R-:W-:-:S07]  /*6a30*/  VIMNMX R0, R0, R3, PT ;  /* 0x0000000300007248 */ /* 0x000fce0003fe0100 */
.L_x_5892:
        /* <DEDUP_REMOVED lines=8> */
[----:B------:R-:W-:Y:S01]  /*6ac0*/  VIMNMX R168, R168, R3, PT ;  /* 0x00000003a8a87248 */ /* 0x000fe20003fe0100 */
        /* <DEDUP_REMOVED lines=15> */
.L_x_5898:
[----:B------:R-:W-:-:S13]  /*6bc0*/  ISETP.NE.AND P0, PT, R7, 0x1, PT ;  /* 0x000000010700780c */ /* 0x000fda0003f05270 */
[----:B------:R-:W1:Y:S02]  /*6bd0*/  @P0 LDC.64 R8, c[0x0][0x9e8] ;  /* 0x00027a00ff080b82 */ /* 0x000e640000000a00 */
[----:B-1----:R-:W-:-:S05]  /*6be0*/  @P0 IMAD.HI.U32 R6, R0, R8, RZ ;  /* 0x0000000800060227 */ /* 0x002fca00078e00ff */
[----:B------:R-:W-:-:S07]  /*6bf0*/  @P0 SHF.R.U32.HI R0, RZ, R9, R6 ;  /* 0x00000009ff000219 */ /* 0x000fce0000011606 */
.L_x_5899:
[----:B------:R-:W-:Y:S05]  /*6c00*/  BSYNC B0 ;  /* 0x0000000000007941 */ /* 0x000fea0003800000 */
.L_x_5897:
[----:B------:R-:W-:-:S05]  /*6c10*/  IMAD R3, R0, R7, RZ ;  /* 0x0000000700037224 */ /* 0x000fca00078e02ff */
[----:B------:R-:W-:-:S07]  /*6c20*/  VIMNMX R4, R4, R3, !PT ;  /* 0x0000000304047248 */ /* 0x000fce0007fe0100 */
.L_x_5896:
        /* <DEDUP_REMOVED lines=86> */
[----:B------:R-:W-:-:S04]  /*7190*/  LOP3.LUT R3, R3, 0x3fff, RZ, 0xc0, !PT ;  /* 0x00003fff03037812 */ /* 0x000fc800078ec0ff */
[----:B------:R-:W-:Y:S01]  /*71a0*/  LOP3.LUT R190, R3, 0x2000000, RZ, 0xfc, !PT ;  /* 0x0200000003be7812 */ /* 0x000fe200078efcff */
        /* <DEDUP_REMOVED lines=16> */
[----:B0-2-45:R-:W-:Y:S05]  /*72b0*/  CALL.ABS.NOINC R14 ;  /* 0x000000000e007343 */ /* 0x035fea0003c00000 */
.L_x_5901:
[----:B------:R-:W-:Y:S05]  /*72c0*/  BSYNC B6 ;  /* 0x0000000000067941 */ /* 0x000fea0003800000 */
.L_x_5900:
        /* <DEDUP_REMOVED lines=12> */
.L_x_5905:
[----:B--2---:R2:W3:Y:S02]  /*7390*/  SYNCS.PHASECHK.TRANS64.TRYWAIT P0, [R2+URZ+0x28c00], R3 ;  /* 0x028c0003020075a7 */ /* 0x0044e4000800017f */
[----:B---3--:R-:W-:Y:S05]  /*73a0*/  @!P0 NANOSLEEP.SYNCS 0x989680 ;  /* 0x009896800000895d */ /* 0x008fea0003900000 */
[----:B------:R-:W3:Y:S02]  /*73b0*/  @!P0 SYNCS.PHASECHK.TRANS64 P0, [R2+URZ+0x28c00], R3 ;  /* 0x028c0003020085a7 */ /* 0x000ee4000800007f */
[----:B---3--:R-:W-:Y:S05]  /*73c0*/  @!P0 BRA `(.L_x_5905) ;  /* 0xfffffffc00f08947 */ /* 0x008fea000383ffff */
.L_x_5904:
[----:B------:R-:W-:Y:S05]  /*73d0*/  BSYNC B0 ;  /* 0x0000000000007941 */ /* 0x000fea0003800000 */
.L_x_5903:
[----:B------:R-:W-:Y:S05]  /*73e0*/  BRA `(.L_x_5906) ;  /* 0x0000002800d87947 */ /* 0x000fea0003800000 */
.L_x_5902:
[----:B------:R-:W-:Y:S01]  /*73f0*/  VIADD R3, R2, 0x20400 ;  /* 0x0002040002037836 */ /* 0x000fe20000000000 */
[----:B-----5:R-:W-:Y:S01]  /*7400*/  SHF.R.S32.HI R0, RZ, 0x1f, R37 ;  /* 0x0000001fff007819 */ /* 0x020fe20000011425 */
[----:B------:R-:W-:Y:S01]  /*7410*/  ULDC.64 UR4, c[0x0][0x3f8] ;  /* 0x0000fe0000047ab9 */ /* 0x000fe20000000a00 */
[----:B------:R-:W-:Y:S01]  /*7420*/  ULDC.64 UR6, c[0x0][0x408] ;  /* 0x0001020000067ab9 */ /* 0x000fe20000000a00 */
[----:B----4-:R-:W-:Y:S01]  /*7430*/  IMAD.WIDE.U32 R24, R37, UR4, RZ ;  /* 0x0000000425187c25 */ /* 0x010fe2000f8e00ff */
[----:B------:R-:W-:Y:S01]  /*7440*/  LOP3.LUT P0, RZ, R3, 0x3ff, RZ, 0xc0, !PT ;  /* 0x000003ff03ff7812 */ /* 0x000fe2000780c0ff */
[----:B------:R-:W-:Y:S02]  /*7450*/  BSSY B6, `(.L_x_5907) ;  /* 0x0000019000067945 */ /* 0x000fe40003800000 */
[C---:B------:R-:W-:Y:S02]  /*7460*/  IMAD R4, R0.reuse, UR4, RZ ;  /* 0x0000000400047c24 */ /* 0x040fe4000f8e02ff */
[----:B------:R-:W-:-:S02]  /*7470*/  IMAD R0, R0, UR6, RZ ;  /* 0x0000000600007c24 */ /* 0x000fc4000f8e02ff */
[C---:B------:R-:W-:Y:S02]  /*7480*/  IMAD R29, R37.reuse, UR5, R4 ;  /* 0x00000005251d7c24 */ /* 0x040fe4000f8e0204 */
[C---:B------:R-:W-:Y:S02]  /*7490*/  IMAD R31, R37.reuse, UR7, R0 ;  /* 0x00000007251f7c24 */ /* 0x040fe4000f8e0200 */
[----:B------:R-:W-:-:S04]  /*74a0*/  IMAD.WIDE.U32 R26, R37, UR6, RZ ;  /* 0x00000006251a7c25 */ /* 0x000fc8000f8e00ff */
[----:B------:R-:W-:Y:S02]  /*74b0*/  IMAD.IADD R29, R29, 0x1, R25 ;  /* 0x000000011d1d7824 */ /* 0x000fe400078e0219 */
[----:B------:R-:W-:Y:S01]  /*74c0*/  IMAD.IADD R31, R31, 0x1, R27 ;  /* 0x000000011f1f7824 */ /* 0x000fe200078e021b */
        /* <DEDUP_REMOVED lines=17> */
.L_x_5908:
[----:B------:R-:W-:Y:S05]  /*75e0*/  BSYNC B6 ;  /* 0x0000000000067941 */ /* 0x000fea0003800000 */
.L_x_5907:
[----:B------:R-:W-:Y:S01]  /*75f0*/  ULDC.U8 UR4, c[0x0][0x410] ;  /* 0x0001040000047ab9 */ /* 0x000fe20000000000 */
[----:B------:R-:W-:Y:S01]  /*7600*/  BSSY B0, `(.L_x_5909) ;  /* 0x000028c000007945 */ /* 0x000fe20003800000 */
[----:B------:R-:W-:Y:S01]  /*7610*/  ISETP.NE.AND P0, PT, RZ, UR4, PT ;  /* 0x00000004ff007c0c */ /* 0x000fe2000bf05270 */
[----:B------:R-:W-:-:S12]  /*7620*/  IMAD.IADD R34, R186, 0x1, R192 ;  /* 0x00000001ba227824 */ /* 0x000fd800078e02c0 */
[----:B------:R-:W-:Y:S05]  /*7630*/  @!P0 BRA `(.L_x_5910) ;  /* 0x0000001400508947 */ /* 0x000fea0003800000 */
[----:B------:R-:W1:Y:S01]  /*7640*/  LDC R37, c[0x0][0x448] ;  /* 0x00011200ff257b82 */ /* 0x000e620000000800 */
[----:B------:R-:W-:Y:S01]  /*7650*/  IMAD R3, R225, 0x20, R34 ;  /* 0x00000020e1037824 */ /* 0x000fe200078e0222 */
[----:B------:R-:W-:Y:S01]  /*7660*/  ULDC.64 UR4, c[0x0][0x3f8] ;  /* 0x0000fe0000047ab9 */ /* 0x000fe20000000a00 */
[----:B------:R-:W-:Y:S01]  /*7670*/  ULDC.64 UR6, c[0x0][0x408] ;  /* 0x0001020000067ab9 */ /* 0x000fe20000000a00 */
[----:B------:R-:W-:Y:S02]  /*7680*/  IMAD.MOV.U32 R6, RZ, RZ, R24 ;  /* 0x000000ffff067224 */ /* 0x000fe400078e0018 */
[----:B------:R-:W-:Y:S02]  /*7690*/  IMAD.MOV.U32 R7, RZ, RZ, R29 ;  /* 0x000000ffff077224 */ /* 0x000fe400078e001d */
[----:B------:R-:W-:Y:S02]  /*76a0*/  IMAD.MOV.U32 R8, RZ, RZ, R26 ;  /* 0x000000ffff087224 */ /* 0x000fe400078e001a */
[----:B------:R-:W-:Y:S01]  /*76b0*/  IMAD.MOV.U32 R9, RZ, RZ, R31 ;  /* 0x000000ffff097224 */ /* 0x000fe200078e001f */
[----:B-1----:R-:W-:-:S13]  /*76c0*/  ISETP.NE.AND P0, PT, R37, 0x1, PT ;  /* 0x000000012500780c */ /* 0x002fda0003f05270 */
[----:B------:R-:W1:Y:S08]  /*76d0*/  @P0 LDC R0, c[0x0][0x44c] ;  /* 0x00011300ff000b82 */ /* 0x000e700000000800 */
[----:B------:R-:W2:Y:S01]  /*76e0*/  @P0 LDC R5, c[0x0][0x450] ;  /* 0x00011400ff050b82 */ /* 0x000ea20000000800 */
[----:B-1----:R-:W-:-:S05]  /*76f0*/  @P0 IMAD.HI.U32 R0, R3, R0, RZ ;  /* 0x0000000003000227 */ /* 0x002fca00078e00ff */
[----:B--2---:R-:W-:-:S04]  /*7700*/  @P0 SHF.R.U32.HI R3, RZ, R5, R0 ;  /* 0x00000005ff030219 */ /* 0x004fc80000011600 */
        /* <DEDUP_REMOVED lines=17> */
[----:B------:R1:W2:Y:S04]  /*7820*/  SHFL.IDX PT, R3, R6, RZ, 0x1c1f ;  /* 0x001c1fff06037589 */ /* 0x0002a800000e0000 */
[----:B------:R1:W3:Y:S04]  /*7830*/  SHFL.IDX PT, R0, R4, RZ, 0x1c1f ;  /* 0x001c1fff04007589 */ /* 0x0002e800000e0000 */
[----:B------:R1:W4:Y:S04]  /*7840*/  SHFL.IDX PT, R5, R8, RZ, 0x1c1f ;  /* 0x001c1fff08057589 */ /* 0x00032800000e0000 */
[----:B------:R1:W0:Y:S02]  /*7850*/  SHFL.IDX PT, R14, R7, RZ, 0x1c1f ;  /* 0x001c1fff070e7589 */ /* 0x00022400000e0000 */
.L_x_6241:
[----:B------:R-:W-:Y:S01]  /*7860*/  IMAD R37, R22, R37, RZ ;  /* 0x0000002516257224 */ /* 0x000fe200078e02ff */
[----:B------:R-:W-:Y:S01]  /*7870*/  BSSY B1, `(.L_x_5912) ;  /* 0x000001d000017945 */ /* 0x000fe20003800000 */
[----:B------:R-:W-:Y:S02]  /*7880*/  CS2R R30, SRZ ;  /* 0x00000000001e7805 */ /* 0x000fe4000001ff00 */
[----:B------:R-:W-:Y:S02]  /*7890*/  CS2R R20, SRZ ;  /* 0x0000000000147805 */ /* 0x000fe4000001ff00 */
[----:B------:R-:W-:Y:S02]  /*78a0*/  CS2R R28, SRZ ;  /* 0x00000000001c7805 */ /* 0x000fe4000001ff00 */
[----:B------:R-:W-:Y:S02]  /*78b0*/  ISETP.GE.AND P0, PT, R34, R37, PT ;  /* 0x000000252200720c */ /* 0x000fe40003f06270 */
[----:B------:R-:W-:-:S11]  /*78c0*/  CS2R R24, SRZ ;  /* 0x0000000000187805 */ /* 0x000fd6000001ff00 */
[----:B------:R-:W-:Y:S05]  /*78d0*/  @P0 BRA `(.L_x_5913) ;  /* 0x0000000000580947 */ /* 0x000fea0003800000 */
[----:B------:R-:W-:Y:S01]  /*78e0*/  ULDC UR4, c[0x0][0x3f4] ;  /* 0x0000fd0000047ab9 */ /* 0x000fe20000000800 */
[----:B---3--:R-:W-:Y:S01]  /*78f0*/  IMAD.MOV.U32 R10, RZ, RZ, R0 ;  /* 0x000000ffff0a7224 */ /* 0x008fe200078e0000 */
[----:B------:R-:W-:Y:S01]  /*7900*/  ISETP.GE.AND P3, PT, R199, UR4, PT ;  /* 0x00000004c7007c0c */ /* 0x000fe2000bf66270 */
[----:B--2---:R-:W-:Y:S01]  /*7910*/  IMAD.MOV.U32 R11, RZ, RZ, R3 ;  /* 0x000000ffff0b7224 */ /* 0x004fe200078e0003 */
[----:B------:R-:W-:Y:S01]  /*7920*/  ISETP.GE.AND P2, PT, R188, UR4, PT ;  /* 0x00000004bc007c0c */ /* 0x000fe2000bf46270 */
[----:B----4-:R-:W-:Y:S01]  /*7930*/  IMAD.MOV.U32 R15, RZ, RZ, R5 ;  /* 0x000000ffff0f7224 */ /* 0x010fe200078e0005 */
[----:B------:R-:W-:-:S09]  /*7940*/  CS2R R28, SRZ ;  /* 0x00000000001c7805 */ /* 0x000fd2000001ff00 */
[C---:B------:R-:W-:Y:S01]  /*7950*/  @!P3 IMAD.SHL.U32 R33, R199.reuse, 0x2, RZ ;  /* 0x00000002c721b824 */ /* 0x040fe200078e00ff */
[----:B------:R-:W-:Y:S02]  /*7960*/  @!P3 SHF.L.U64.HI R20, R199, 0x1, R226 ;  /* 0x00000001c714b819 */ /* 0x000fe400000102e2 */
[----:B------:R-:W-:Y:S02]  /*7970*/  CS2R R30, SRZ ;  /* 0x00000000001e7805 */ /* 0x000fe4000001ff00 */
[----:B------:R-:W-:Y:S01]  /*7980*/  CS2R R24, SRZ ;  /* 0x0000000000187805 */ /* 0x000fe2000001ff00 */
[----:B------:R-:W-:Y:S01]  /*7990*/  @!P2 IMAD.WIDE R10, R188, 0x2, R10 ;  /* 0x00000002bc0aa825 */ /* 0x000fe200078e020a */
[-C--:B------:R-:W-:Y:S02]  /*79a0*/  @!P3 IADD3 R26, P0, R0, R33.reuse, RZ ;  /* 0x00000021001ab210 */ /* 0x080fe40007f1e0ff */
[----:B0-----:R-:W-:Y:S01]  /*79b0*/  @!P3 IADD3 R32, P1, R14, R33, RZ ;  /* 0x000000210e20b210 */ /* 0x001fe20007f3e0ff */
[----:B------:R-:W-:Y:S01]  /*79c0*/  @!P2 IMAD.WIDE R12, R188, 0x2, R14 ;  /* 0x00000002bc0ca825 */ /* 0x000fe200078e020e */
[----:B------:R0:W5:Y:S03]  /*79d0*/  @!P2 LD.E.64 R28, desc[UR42][R10.64] ;  /* 0x0000002a0a1ca980 */ /* 0x000166000c101b00 */
[--C-:B------:R-:W-:Y:S01]  /*79e0*/  @!P3 IMAD.X R27, R3, 0x1, R20.reuse, P0 ;  /* 0x00000001031bb824 */ /* 0x100fe200000e0614 */
[----:B------:R0:W5:Y:S01]  /*79f0*/  @!P2 LD.E.64 R30, desc[UR42][R12.64] ;  /* 0x0000002a0c1ea980 */ /* 0x000162000c101b00 */
[----:B------:R-:W-:Y:S01]  /*7a00*/  @!P3 IMAD.X R33, R5, 0x1, R20, P1 ;  /* 0x000000010521b824 */ /* 0x000fe200008e0614 */
[----:B------:R-:W-:-:S02]  /*7a10*/  CS2R R20, SRZ ;  /* 0x0000000000147805 */ /* 0x000fc4000001ff00 */
[----:B------:R0:W5:Y:S04]  /*7a20*/  @!P3 LD.E.64 R24, desc[UR42][R26.64] ;  /* 0x0000002a1a18b980 */ /* 0x000168000c101b00 */
[----:B------:R0:W5:Y:S02]  /*7a30*/  @!P3 LD.E.64 R20, desc[UR42][R32.64] ;  /* 0x0000002a2014b980 */ /* 0x000164000c101b00 */
.L_x_5913:
[----:B------:R-:W-:Y:S05]  /*7a40*/  BSYNC B1 ;  /* 0x0000000000017941 */ /* 0x000fea0003800000 */
.L_x_5912:
[----:B---3-5:R-:W-:Y:S01]  /*7a50*/  IMAD.MOV.U32 R0, RZ, RZ, R30 ;  /* 0x000000ffff007224 */ /* 0x028fe200078e001e */
[----:B------:R-:W-:Y:S01]  /*7a60*/  UMOV UR4, 0xffffffff ;  /* 0xffffffff00047882 */ /* 0x000fe20000000000 */
[----:B--2---:R-:W-:Y:S01]  /*7a70*/  IMAD.MOV.U32 R3, RZ, RZ, R31 ;  /* 0x000000ffff037224 */ /* 0x004fe200078e001f */
[----:B0-----:R-:W-:Y:S01]  /*7a80*/  CS2R R26, SRZ ;  /* 0x00000000001a7805 */ /* 0x001fe2000001ff00 */
[----:B----4-:R-:W-:Y:S01]  /*7a90*/  IMAD.MOV.U32 R5, RZ, RZ, R20 ;  /* 0x000000ffff057224 */ /* 0x010fe200078e0014 */
        /* <DEDUP_REMOVED lines=11> */
[----:B------:R-:W-:Y:S06]  /*7b50*/  BRA.DIV UR4, `(.L_x_5914) ;  /* 0x0000017e04347947 */ /* 0x000fec000b800000 */
[----:B------:R0:W2:Y:S04]  /*7b60*/  SHFL.IDX PT, R3, R6, 0x1, 0x1c1f ;  /* 0x003c1f0006037f89 */ /* 0x0000a800000e0000 */
[----:B------:R0:W3:Y:S04]  /*7b70*/  SHFL.IDX PT, R0, R4, 0x1, 0x1c1f ;  /* 0x003c1f0004007f89 */ /* 0x0000e800000e0000 */
[----:B------:R0:W4:Y:S04]  /*7b80*/  SHFL.IDX PT, R5, R8, 0x1, 0x1c1f ;  /* 0x003c1f0008057f89 */ /* 0x00012800000e0000 */
[----:B------:R0:W0:Y:S02]  /*7b90*/  SHFL.IDX PT, R14, R7, 0x1, 0x1c1f ;  /* 0x003c1f00070e7f89 */ /* 0x00002400000e0000 */
.L_x_6247:
[----:B01----:R-:W-:Y:S01]  /*7ba0*/  VIADD R4, R34, 0x20 ;  /* 0x0000002022047836 */ /* 0x003fe20000000000 */
[----:B------:R-:W-:Y:S01]  /*7bb0*/  LEA.HI R6, R219, R219, RZ, 0x1 ;  /* 0x000000dbdb067211 */ /* 0x000fe200078f08ff */
[----:B------:R-:W-:Y:S01]  /*7bc0*/  BSSY B1, `(.L_x_5915) ;  /* 0x0000020000017945 */ /* 0x000fe20003800000 */
[----:B------:R-:W-:Y:S01]  /*7bd0*/  IMAD.SHL.U32 R34, R193, 0x40, RZ ;  /* 0x00000040c1227824 */ /* 0x000fe200078e00ff */
[----:B------:R-:W-:Y:S02]  /*7be0*/  CS2R R8, SRZ ;  /* 0x0000000000087805 */ /* 0x000fe4000001ff00 */
[----:B------:R-:W-:Y:S02]  /*7bf0*/  ISETP.GE.AND P0, PT, R4, R37, PT ;  /* 0x000000250400720c */ /* 0x000fe40003f06270 */
[----:B------:R-:W-:Y:S02]  /*7c00*/  CS2R R12, SRZ ;  /* 0x00000000000c7805 */ /* 0x000fe4000001ff00 */
[----:B------:R-:W-:-:S02]  /*7c10*/  LOP3.LUT R6, R6, 0xfffffffe, RZ, 0xc0, !PT ;  /* 0xfffffffe06067812 */ /* 0x000fc400078ec0ff */
[----:B------:R-:W-:-:S03]  /*7c20*/  CS2R R10, SRZ ;  /* 0x00000000000a7805 */ /* 0x000fc6000001ff00 */
[----:B------:R-:W-:-:S05]  /*7c30*/  IMAD.IADD R6, R219, 0x1, -R6 ;  /* 0x00000001db067824 */ /* 0x000fca00078e0a06 */
[----:B------:R-:W-:Y:S01]  /*7c40*/  SHF.L.U32 R35, R6, 0x1f, RZ ;  /* 0x0000001f06237819 */ /* 0x000fe200000006ff */
[----:B------:R-:W-:Y:S06]  /*7c50*/  @P0 BRA `(.L_x_5916) ;  /* 0x0000000000580947 */ /* 0x000fec0003800000 */
        /* <DEDUP_REMOVED lines=13> */
[----:B------:R-:W-:Y:S01]  /*7d30*/  @!P3 IADD3 R4, P1, R14, R9, RZ ;  /* 0x000000090e04b210 */ /* 0x000fe20007f3e0ff */
        /* <DEDUP_REMOVED lines=8> */
.L_x_5916:
[----:B------:R-:W-:Y:S05]  /*7dc0*/  BSYNC B1 ;  /* 0x0000000000017941 */ /* 0x000fea0003800000 */
.L_x_5915:
[----:B------:R-:W1:Y:S01]  /*7dd0*/  SYNCS.PHASECHK.TRANS64.TRYWAIT P0, [R2+URZ+0x28c00], R35 ;  /* 0x028c0023020075a7 */ /* 0x000e62000800017f */
[----:B--2---:R-:W-:Y:S01]  /*7de0*/  LOP3.LUT R3, R34, 0x1c0, RZ, 0xc0, !PT ;  /* 0x000001c022037812 */ /* 0x004fe200078ec0ff */
[----:B0----5:R-:W-:Y:S01]  /*7df0*/  IMAD.MOV.U32 R4, RZ, RZ, R26 ;  /* 0x000000ffff047224 */ /* 0x021fe200078e001a */
[----:B------:R-:W-:Y:S01]  /*7e00*/  VIADDMNMX R41, R37, -R192, 0x40, PT ;  /* 0x0000004025297446 */ /* 0x000fe200038009c0 */
[----:B----4-:R-:W-:Y:S01]  /*7e10*/  IMAD.MOV.U32 R5, RZ, RZ, R8 ;  /* 0x000000ffff057224 */ /* 0x010fe200078e0008 */
[----:B---3--:R-:W-:Y:S01]  /*7e20*/  LOP3.LUT R0, R3, 0x18, R16, 0xf8, !PT ;  /* 0x0000001803007812 */ /* 0x008fe200078ef810 */
[----:B------:R-:W-:Y:S01]  /*7e30*/  IMAD.MOV.U32 R7, RZ, RZ, R12 ;  /* 0x000000ffff077224 */ /* 0x000fe200078e000c */
[----:B------:R-:W-:Y:S01]  /*7e40*/  SHF.R.U32.HI R3, RZ, 0x3, R3 ;  /* 0x00000003ff037819 */ /* 0x000fe20000011603 */
[----:B------:R-:W-:Y:S01]  /*7e50*/  IMAD.MOV.U32 R6, RZ, RZ, R9 ;  /* 0x000000ffff067224 */ /* 0x000fe200078e0009 */
[----:B------:R-:W-:Y:S01]  /*7e60*/  BSSY B1, `(.L_x_5917) ;  /* 0x0000013000017945 */ /* 0x000fe20003800000 */
[----:B------:R-:W-:-:S02]  /*7e70*/  LOP3.LUT P2, RZ, R193, 0x4, RZ, 0xc0, !PT ;  /* 0x00000004c1ff7812 */ /* 0x000fc4000784c0ff */
[----:B------:R-:W-:Y:S02]  /*7e80*/  LOP3.LUT R0, R0, R3, RZ, 0x3c, !PT ;  /* 0x0000000300007212 */ /* 0x000fe400078e3cff */
[----:B------:R-:W-:Y:S01]  /*7e90*/  PRMT R3, R3, 0x5410, R4 ;  /* 0x0000541003037816 */ /* 0x000fe20000000004 */
[----:B------:R-:W-:Y:S01]  /*7ea0*/  IMAD.MOV.U32 R4, RZ, RZ, R27 ;  /* 0x000000ffff047224 */ /* 0x000fe200078e001b */
[----:B------:R-:W-:Y:S02]  /*7eb0*/  PRMT R45, R7, 0x7610, R45 ;  /* 0x00007610072d7816 */ /* 0x000fe4000000002d */
[----:B------:R-:W-:Y:S02]  /*7ec0*/  PRMT R3, R6, 0x7610, R3 ;  /* 0x0000761006037816 */ /* 0x000fe40000000003 */
[----:B------:R-:W-:Y:S01]  /*7ed0*/  PRMT R44, R4, 0x5410, R5 ;  /* 0x00005410042c7816 */ /* 0x000fe20000000005 */
[----:B------:R-:W-:Y:S01]  /*7ee0*/  IMAD R5, R203, 0x200, R0 ;  /* 0x00000200cb057824 */ /* 0x000fe200078e0200 */
[----:B------:R-:W-:Y:S01]  /*7ef0*/  ISETP.GE.AND P1, PT, R186, R41, PT ;  /* 0x00000029ba00720c */ /* 0x000fe20003f26270 */
[----:B------:R-:W-:-:S02]  /*7f00*/  IMAD.MOV.U32 R0, RZ, RZ, R13 ;  /* 0x000000ffff007224 */ /* 0x000fc400078e000d */
[----:B------:R-:W-:Y:S02]  /*7f10*/  IMAD.MOV.U32 R4, RZ, RZ, R10 ;  /* 0x000000ffff047224 */ /* 0x000fe400078e000a */
[----:B------:R-:W-:Y:S01]  /*7f20*/  IMAD R14, R5, 0x2, R2 ;  /* 0x00000002050e7824 */ /* 0x000fe200078e0202 */
[----:B------:R-:W-:Y:S01]  /*7f30*/  PRMT R45, R45, 0x5410, R0 ;  /* 0x000054102d2d7816 */ /* 0x000fe20000000000 */
[----:B------:R-:W-:Y:S01]  /*7f40*/  IMAD.MOV.U32 R5, RZ, RZ, R11 ;  /* 0x000000ffff057224 */ /* 0x000fe200078e000b */
[----:B------:R-:W-:Y:S01]  /*7f50*/  PRMT R46, R4, 0x7610, R46 ;  /* 0x00007610042e7816 */ /* 0x000fe2000000002e */
[C---:B------:R-:W-:Y:S02]  /*7f60*/  VIADD R4, R14.reuse, 0x20400 ;  /* 0x000204000e047836 */ /* 0x040fe40000000000 */
[----:B------:R-:W-:Y:S01]  /*7f70*/  VIADD R0, R14, 0x20440 ;  /* 0x000204400e007836 */ /* 0x000fe20000000000 */
[----:B-1----:R-:W-:Y:S06]  /*7f80*/  @!P0 BRA `(.L_x_5918) ;  /* 0x0000017800988947 */ /* 0x002fec0003800000 */
.L_x_6248:
[----:B------:R-:W-:Y:S05]  /*7f90*/  BSYNC B1 ;  /* 0x0000000000017941 */ /* 0x000fea0003800000 */
.L_x_5917:
[----:B------:R-:W-:Y:S01]  /*7fa0*/  BSSY B1, `(.L_x_5919) ;  /* 0x000005f000017945 */ /* 0x000fe20003800000 */
[----:B------:R-:W-:Y:S01]  /*7fb0*/  PRMT R46, R46, 0x5410, R5 ;  /* 0x000054102e2e7816 */ /* 0x000fe20000000005 */
[----:B------:R-:W-:Y:S02]  /*7fc0*/  @P2 VIADD R0, R4, 0xffffffc0 ;  /* 0xffffffc004002836 */ /* 0x000fe40000000000 */
[----:B------:R-:W-:Y:S05]  /*7fd0*/  @P1 BRA `(.L_x_5920) ;  /* 0x00000004006c1947 */ /* 0x000fea0003800000 */
[----:B------:R-:W1:Y:S01]  /*7fe0*/  LDC R4, c[0x0][0x3f4] ;  /* 0x0000fd00ff047b82 */ /* 0x000e620000000800 */
[----:B------:R-:W-:Y:S01]  /*7ff0*/  BSSY B2, `(.L_x_5921) ;  /* 0x000002e000027945 */ /* 0x000fe20003800000 */
[-C--:B-1----:R-:W-:Y:S02]  /*8000*/  ISETP.GE.AND P0, PT, R188, R4.reuse, PT ;  /* 0x00000004bc00720c */ /* 0x082fe40003f06270 */
[----:B------:R-:W-:-:S11]  /*8010*/  ISETP.GE.AND P1, PT, R199, R4, PT ;  /* 0x00000004c700720c */ /* 0x000fd60003f26270 */
[----:B------:R-:W-:Y:S05]  /*8020*/  @P0 BRA `(.L_x_5922) ;  /* 0x0000000000a80947 */ /* 0x000fea0003800000 */
[----:B------:R-:W1:Y:S01]  /*8030*/  LDS.128 R4, [R14+0x20400] ;  /* 0x020400000e047984 */ /* 0x000e620000000c00 */
[----:B------:R-:W-:Y:S01]  /*8040*/  SHF.R.U32.HI R32, RZ, 0x10, R29 ;  /* 0x00000010ff207819 */ /* 0x000fe2000001161d */
[----:B------:R-:W-:Y:S01]  /*8050*/  HADD2.F32 R33, -RZ, R36.H0_H0 ;  /* 0x20000024ff217230 */ /* 0x000fe20000004100 */
[----:B------:R-:W-:Y:S02]  /*8060*/  SHF.R.U32.HI R34, RZ, 0x10, R31 ;  /* 0x00000010ff227819 */ /* 0x000fe4000001161f */
[----:B------:R-:W-:Y:S01]  /*8070*/  SHF.R.U64 R39, R28, 0x10, R29 ;  /* 0x000000101c277819 */ /* 0x000fe2000000121d */
[----:B------:R-:W-:Y:S01]  /*8080*/  HADD2.F32 R32, -RZ, R32.H0_H0 ;  /* 0x20000020ff207230 */ /* 0x000fe20000004100 */
[----:B------:R-:W-:Y:S01]  /*8090*/  SHF.R.U64 R38, R30, 0x10, R31 ;  /* 0x000000101e267819 */ /* 0x000fe2000000121f */
[----:B------:R-:W-:Y:S02]  /*80a0*/  HADD2.F32 R34, -RZ, R34.H0_H0 ;  /* 0x20000022ff227230 */ /* 0x000fe40000004100 */
[----:B------:R-:W-:-:S02]  /*80b0*/  HADD2.F32 R31, -RZ, R36.H1_H1 ;  /* 0x30000024ff1f7230 */ /* 0x000fc40000004100 */
[--C-:B-1----:R-:W-:Y:S02]  /*80c0*/  HADD2.F32 R29, -RZ, R7.reuse.H0_H0 ;  /* 0x20000007ff1d7230 */ /* 0x102fe40000004100 */
[----:B------:R-:W-:Y:S02]  /*80d0*/  HADD2.F32 R30, -RZ, R7.H1_H1 ;  /* 0x30000007ff1e7230 */ /* 0x000fe40000004100 */
[--C-:B------:R-:W-:Y:S02]  /*80e0*/  HADD2.F32 R7, -RZ, R4.reuse.H0_H0 ;  /* 0x20000004ff077230 */ /* 0x100fe40000004100 */
[----:B------:R-:W-:Y:S02]  /*80f0*/  HADD2.F32 R4, -RZ, R4.H1_H1 ;  /* 0x30000004ff047230 */ /* 0x000fe40000004100 */
[C---:B------:R-:W-:Y:S01]  /*8100*/  FMUL.FTZ R36, R30.reuse, R34 ;  /* 0x000000221e247220 */ /* 0x040fe20000410000 */
[----:B0-----:R-:W-:Y:S01]  /*8110*/  FMUL.FTZ R35, R30, R32 ;  /* 0x000000201e237220 */ /* 0x001fe20000410000 */
[----:B------:R-:W-:-:S02]  /*8120*/  HADD2.F32 R15, -RZ, R6.H0_H0 ;  /* 0x20000006ff0f7230 */ /* 0x000fc40000004100 */
[C---:B------:R-:W-:Y:S01]  /*8130*/  FMUL.FTZ R30, R4.reuse, R33 ;  /* 0x00000021041e7220 */ /* 0x040fe20000410000 */
[C---:B------:R-:W-:Y:S01]  /*8140*/  FFMA.FTZ R36, R29.reuse, R32, -R36 ;  /* 0x000000201d247223 */ /* 0x040fe20000010824 */
[----:B------:R-:W-:Y:S01]  /*8150*/  FFMA.FTZ R37, R29, R34, R35 ;  /* 0x000000221d257223 */ /* 0x000fe20000010023 */
[----:B------:R-:W-:Y:S02]  /*8160*/  HADD2.F32 R28, -RZ, R6.H1_H1 ;  /* 0x30000006ff1c7230 */ /* 0x000fe40000004100 */
[-C--:B------:R-:W-:Y:S01]  /*8170*/  FMUL.FTZ R34, R4, R31.reuse ;  /* 0x0000001f04227220 */ /* 0x080fe20000410000 */
[C---:B------:R-:W-:Y:S01]  /*8180*/  FFMA.FTZ R32, R7.reuse, R31, -R30 ;  /* 0x0000001f07207223 */ /* 0x040fe2000001081e */
[--C-:B------:R-:W-:Y:S02]  /*8190*/  HADD2.F32 R6, -RZ, R5.reuse.H0_H0 ;  /* 0x20000005ff067230 */ /* 0x100fe40000004100 */
[----:B------:R-:W-:Y:S02]  /*81a0*/  HADD2.F32 R31, -RZ, R40.H0_H0 ;  /* 0x20000028ff1f7230 */ /* 0x000fe40000004100 */
[----:B------:R-:W-:Y:S01]  /*81b0*/  FFMA.FTZ R33, R7, R33, R34 ;  /* 0x0000002107217223 */ /* 0x000fe20000010022 */
[----:B------:R-:W-:-:S02]  /*81c0*/  HADD2.F32 R5, -RZ, R5.H1_H1 ;  /* 0x30000005ff057230 */ /* 0x000fc40000004100 */
[----:B------:R-:W-:Y:S02]  /*81d0*/  HADD2.F32 R29, -RZ, R42.H1_H1 ;  /* 0x3000002aff1d7230 */ /* 0x000fe40000004100 */
[C---:B------:R-:W-:Y:S01]  /*81e0*/  FMUL.FTZ R34, R28.reuse, R31 ;  /* 0x0000001f1c227220 */ /* 0x040fe20000410000 */
[----:B------:R-:W-:Y:S02]  /*81f0*/  HADD2.F32 R30, -RZ, R38.H0_H0 ;  /* 0x20000026ff1e7230 */ /* 0x000fe40000004100 */
[----:B------:R-:W-:Y:S02]  /*8200*/  HADD2.F32 R4, -RZ, R39.H0_H0 ;  /* 0x20000027ff047230 */ /* 0x000fe40000004100 */
[-C--:B------:R-:W-:Y:S01]  /*8210*/  FMUL.FTZ R28, R28, R29.reuse ;  /* 0x0000001d1c1c7220 */ /* 0x080fe20000410000 */
[----:B------:R-:W-:Y:S01]  /*8220*/  FFMA.FTZ R34, R15, R29, -R34 ;  /* 0x0000001d0f227223 */ /* 0x000fe20000010822 */
[C---:B------:R-:W-:Y:S01]  /*8230*/  FMUL.FTZ R7, R5.reuse, R30 ;  /* 0x0000001e05077220 */ /* 0x040fe20000410000 */
[----:B------:R-:W-:Y:S01]  /*8240*/  FMUL.FTZ R35, R5, R4 ;  /* 0x0000000405237220 */ /* 0x000fe20000410000 */
[----:B------:R-:W-:-:S02]  /*8250*/  FFMA.FTZ R15, R15, R31, R28 ;  /* 0x0000001f0f0f7223 */ /* 0x000fc4000001001c */
[C---:B------:R-:W-:Y:S01]  /*8260*/  FFMA.FTZ R5, R6.reuse, R4, -R7 ;  /* 0x0000000406057223 */ /* 0x040fe20000010807 */
[----:B------:R-:W-:Y:S01]  /*8270*/  F2FP.F16.F32.PACK_AB R7, R37, R36 ;  /* 0x000000242507723e */ /* 0x000fe200000000ff */
[----:B------:R-:W-:Y:S01]  /*8280*/  FFMA.FTZ R30, R6, R30, R35 ;  /* 0x0000001e061e7223 */ /* 0x000fe20000010023 */
[----:B------:R-:W-:Y:S02]  /*8290*/  F2FP.F16.F32.PACK_AB R4, R33, R32 ;  /* 0x000000202104723e */ /* 0x000fe400000000ff */
[----:B------:R-:W-:Y:S02]  /*82a0*/  F2FP.F16.F32.PACK_AB R6, R15, R34 ;  /* 0x000000220f06723e */ /* 0x000fe400000000ff */
[----:B------:R-:W-:-:S05]  /*82b0*/  F2FP.F16.F32.PACK_AB R5, R30, R5 ;  /* 0x000000051e05723e */ /* 0x000fca00000000ff */
[----:B------:R1:W-:Y:S02]  /*82c0*/  STS.128 [R14+0x20400], R4 ;  /* 0x020400040e007388 */ /* 0x0003e40000000c00 */
.L_x_5922:
[----:B------:R-:W-:Y:S05]  /*82d0*/  BSYNC B2 ;  /* 0x0000000000027941 */ /* 0x000fea0003800000 */
.L_x_5921:
[----:B------:R-:W-:Y:S05]  /*82e0*/  @P1 BRA `(.L_x_5920) ;  /* 0x0000000000a81947 */ /* 0x000fea0003800000 */
[----:B-1----:R-:W1:Y:S01]  /*82f0*/  LDS.128 R4, [R0] ;  /* 0x0000000000047984 */ /* 0x002e620000000c00 */
[----:B------:R-:W-:Y:S01]  /*8300*/  SHF.R.U32.HI R28, RZ, 0x10, R25 ;  /* 0x00000010ff1c7819 */ /* 0x000fe20000011619 */
[----:B------:R-:W-:Y:S01]  /*8310*/  HADD2.F32 R29, -RZ, R40.H1_H1 ;  /* 0x30000028ff1d7230 */ /* 0x000fe20000004100 */
[----:B------:R-:W-:Y:S02]  /*8320*/  SHF.R.U32.HI R30, RZ, 0x10, R21 ;  /* 0x00000010ff1e7819 */ /* 0x000fe40000011615 */
[----:B0-----:R-:W-:Y:S01]  /*8330*/  SHF.R.U64 R35, R24, 0x10, R25 ;  /* 0x0000001018237819 */ /* 0x001fe20000001219 */
[----:B------:R-:W-:Y:S01]  /*8340*/  HADD2.F32 R28, -RZ, R28.H0_H0 ;  /* 0x2000001cff1c7230 */ /* 0x000fe20000004100 */
[----:B------:R-:W-:Y:S01]  /*8350*/  SHF.R.U64 R34, R20, 0x10, R21 ;  /* 0x0000001014227819 */ /* 0x000fe20000001215 */
[----:B------:R-:W-:Y:S02]  /*8360*/  HADD2.F32 R30, -RZ, R30.H0_H0 ;  /* 0x2000001eff1e7230 */ /* 0x000fe40000004100 */
[----:B------:R-:W-:-:S02]  /*8370*/  HADD2.F32 R25, -RZ, R43.H0_H0 ;  /* 0x2000002bff197230 */ /* 0x000fc40000004100 */
[--C-:B-1----:R-:W-:Y:S02]  /*8380*/  HADD2.F32 R21, -RZ, R7.reuse.H0_H0 ;  /* 0x20000007ff157230 */ /* 0x102fe40000004100 */
[----:B------:R-:W-:Y:S02]  /*8390*/  HADD2.F32 R24, -RZ, R7.H1_H1 ;  /* 0x30000007ff187230 */ /* 0x000fe40000004100 */
[--C-:B------:R-:W-:Y:S02]  /*83a0*/  HADD2.F32 R7, -RZ, R4.reuse.H0_H0 ;  /* 0x20000004ff077230 */ /* 0x100fe40000004100 */
[----:B------:R-:W-:Y:S02]  /*83b0*/  HADD2.F32 R4, -RZ, R4.H1_H1 ;  /* 0x30000004ff047230 */ /* 0x000fe40000004100 */
[C---:B------:R-:W-:Y:S01]  /*83c0*/  FMUL.FTZ R32, R24.reuse, R30 ;  /* 0x0000001e18207220 */ /* 0x040fe20000410000 */
[----:B------:R-:W-:Y:S01]  /*83d0*/  FMUL.FTZ R31, R24, R28 ;  /* 0x0000001c181f7220 */ /* 0x000fe20000410000 */
        /* <DEDUP_REMOVED lines=26> */
[----:B------:R2:W-:Y:S02]  /*8580*/  STS.128 [R0], R4 ;  /* 0x0000000400007388 */ /* 0x0005e40000000c00 */
.L_x_5920:
[----:B------:R-:W-:Y:S05]  /*8590*/  BSYNC B1 ;  /* 0x0000000000017941 */ /* 0x000fea0003800000 */
.L_x_5919:
        /* <DEDUP_REMOVED lines=8> */
[----:B------:R-:W-:Y:S01]  /*8620*/  SHF.R.U64 R30, R26, 0x10, R27 ;  /* 0x000000101a1e7819 */ /* 0x000fe2000000121b */
[----:B------:R-:W-:Y:S01]  /*8630*/  HADD2.F32 R25, -RZ, R3.H1_H1 ;  /* 0x30000003ff197230 */ /* 0x000fe20000004100 */
[----:B------:R-:W-:Y:S01]  /*8640*/  SHF.R.U32.HI R24, RZ, 0x10, R13 ;  /* 0x00000010ff187819 */ /* 0x000fe2000001160d */
[----:B------:R-:W-:Y:S01]  /*8650*/  HADD2.F32 R21, -RZ, R45.H0_H0 ;  /* 0x2000002dff157230 */ /* 0x000fe20000004100 */
[----:B------:R-:W-:Y:S02]  /*8660*/  SHF.R.U32.HI R26, RZ, 0x10, R27 ;  /* 0x00000010ff1a7819 */ /* 0x000fe4000001161b */
        /* <DEDUP_REMOVED lines=16> */
[----:B------:R-:W-:Y:S02]  /*8770*/  HADD2.F32 R6, -RZ, R5.H0_H0 ;  /* 0x20000005ff067230 */ /* 0x000fe40000004100 */
[----:B------:R-:W-:Y:S02]  /*8780*/  HADD2.F32 R21, -RZ, R44.H0_H0 ;  /* 0x2000002cff157230 */ /* 0x000fe40000004100 */
[----:B------:R-:W-:Y:S01]  /*8790*/  FFMA.FTZ R25, R7, R25, R26 ;  /* 0x0000001907197223 */ /* 0x000fe2000001001a */
[----:B------:R-:W-:-:S02]  /*87a0*/  HADD2.F32 R15, -RZ, R45.H1_H1 ;  /* 0x3000002dff0f7230 */ /* 0x000fc40000004100 */
[----:B------:R-:W-:Y:S02]  /*87b0*/  HADD2.F32 R5, -RZ, R5.H1_H1 ;  /* 0x30000005ff057230 */ /* 0x000fe40000004100 */
[C---:B------:R-:W-:Y:S01]  /*87c0*/  FMUL.FTZ R27, R13.reuse, R21 ;  /* 0x000000150d1b7220 */ /* 0x040fe20000410000 */
[----:B------:R-:W-:Y:S02]  /*87d0*/  HADD2.F32 R20, -RZ, R30.H0_H0 ;  /* 0x2000001eff147230 */ /* 0x000fe40000004100 */
[-C--:B------:R-:W-:Y:S01]  /*87e0*/  FMUL.FTZ R26, R13, R15.reuse ;  /* 0x0000000f0d1a7220 */ /* 0x080fe20000410000 */
[----:B------:R-:W-:Y:S02]  /*87f0*/  HADD2.F32 R4, -RZ, R31.H0_H0 ;  /* 0x2000001fff047230 */ /* 0x000fe40000004100 */
[C---:B------:R-:W-:Y:S01]  /*8800*/  FFMA.FTZ R27, R12.reuse, R15, -R27 ;  /* 0x0000000f0c1b7223 */ /* 0x040fe2000001081b */
[C---:B------:R-:W-:Y:S01]  /*8810*/  FMUL.FTZ R7, R5.reuse, R20 ;  /* 0x0000001405077220 */ /* 0x040fe20000410000 */
[----:B------:R-:W-:Y:S01]  /*8820*/  FFMA.FTZ R26, R12, R21, R26 ;  /* 0x000000150c1a7223 */ /* 0x000fe2000001001a */
[----:B------:R-:W-:-:S02]  /*8830*/  FMUL.FTZ R13, R5, R4 ;  /* 0x00000004050d7220 */ /* 0x000fc40000410000 */
[C---:B------:R-:W-:Y:S01]  /*8840*/  FFMA.FTZ R5, R6.reuse, R4, -R7 ;  /* 0x0000000406057223 */ /* 0x040fe20000010807 */
[----:B------:R-:W-:Y:S01]  /*8850*/  F2FP.F16.F32.PACK_AB R7, R29, R28 ;  /* 0x0000001c1d07723e */ /* 0x000fe200000000ff */
[----:B------:R-:W-:Y:S01]  /*8860*/  FFMA.FTZ R20, R6, R20, R13 ;  /* 0x0000001406147223 */ /* 0x000fe2000001000d */
[----:B------:R-:W-:Y:S02]  /*8870*/  F2FP.F16.F32.PACK_AB R6, R26, R27 ;  /* 0x0000001b1a06723e */ /* 0x000fe400000000ff */
[----:B------:R-:W-:Y:S02]  /*8880*/  F2FP.F16.F32.PACK_AB R4, R25, R24 ;  /* 0x000000181904723e */ /* 0x000fe400000000ff */
[----:B------:R-:W-:-:S05]  /*8890*/  F2FP.F16.F32.PACK_AB R5, R20, R5 ;  /* 0x000000051405723e */ /* 0x000fca00000000ff */
[----:B------:R1:W-:Y:S02]  /*88a0*/  STS.128 [R14+0x21400], R4 ;  /* 0x021400040e007388 */ /* 0x0003e40000000c00 */
.L_x_5925:
[----:B------:R-:W-:Y:S05]  /*88b0*/  BSYNC B1 ;  /* 0x0000000000017941 */ /* 0x000fea0003800000 */
.L_x_5924:
[----:B------:R-:W-:Y:S05]  /*88c0*/  @P1 BRA `(.L_x_5923) ;  /* 0x00000014007c1947 */ /* 0x000fea0003800000 */
[----:B-1----:R-:W1:Y:S01]  /*88d0*/  LDS.128 R4, [R0+0x1000] ;  /* 0x0010000000047984 */ /* 0x002e620000000c00 */
[----:B------:R-:W-:Y:S01]  /*88e0*/  SHF.R.U32.HI R13, RZ, 0x10, R11 ;  /* 0x00000010ff0d7819 */ /* 0x000fe2000001160b */
[----:B------:R-:W-:Y:S01]  /*88f0*/  HADD2.F32 R12, -RZ, R46.H0_H0 ;  /* 0x2000002eff0c7230 */ /* 0x000fe20000004100 */
[----:B------:R-:W-:Y:S01]  /*8900*/  SHF.R.U32.HI R15, RZ, 0x10, R9 ;  /* 0x00000010ff0f7819 */ /* 0x000fe20000011609 */
[----:B------:R-:W-:Y:S01]  /*8910*/  HADD2.F32 R14, -RZ, R44.H1_H1 ;  /* 0x3000002cff0e7230 */ /* 0x000fe20000004100 */
[----:B------:R-:W-:Y:S01]  /*8920*/  SHF.R.U64 R27, R10, 0x10, R11 ;  /* 0x000000100a1b7819 */ /* 0x000fe2000000120b */
[----:B------:R-:W-:Y:S01]  /*8930*/  HADD2.F32 R13, -RZ, R13.H0_H0 ;  /* 0x2000000dff0d7230 */ /* 0x000fe20000004100 */
[----:B------:R-:W-:Y:S01]  /*8940*/  SHF.R.U64 R25, R8, 0x10, R9 ;  /* 0x0000001008197819 */ /* 0x000fe20000001209 */
[----:B------:R-:W-:Y:S02]  /*8950*/  HADD2.F32 R15, -RZ, R15.H0_H0 ;  /* 0x2000000fff0f7230 */ /* 0x000fe40000004100 */
[----:B-1----:R-:W-:-:S02]  /*8960*/  HADD2.F32 R11, -RZ, R7.H1_H1 ;  /* 0x30000007ff0b7230 */ /* 0x002fc40000004100 */
        /* <DEDUP_REMOVED lines=8> */
[C---:B------:R-:W-:Y:S01]  /*89f0*/  FMUL.FTZ R20, R4.reuse, R14 ;  /* 0x0000000e04147220 */ /* 0x040fe20000410000 */
[-C--:B------:R-:W-:Y:S01]  /*8a00*/  FMUL.FTZ R24, R4, R12.reuse ;  /* 0x0000000c04187220 */ /* 0x080fe20000410000 */
[----:B------:R-:W-:Y:S02]  /*8a10*/  HADD2.F32 R6, -RZ, R5.H0_H0 ;  /* 0x20000005ff067230 */ /* 0x000fe40000004100 */
[----:B------:R-:W-:Y:S01]  /*8a20*/  FFMA.FTZ R21, R10, R13, -R21 ;  /* 0x0000000d0a157223 */ /* 0x000fe20000010815 */
[----:B------:R-:W-:Y:S02]  /*8a30*/  HADD2.F32 R11, -RZ, R3.H0_H0 ;  /* 0x20000003ff0b7230 */ /* 0x000fe40000004100 */
[C---:B------:R-:W-:Y:S01]  /*8a40*/  FFMA.FTZ R20, R7.reuse, R12, -R20 ;  /* 0x0000000c07147223 */ /* 0x040fe20000010814 */
[----:B------:R-:W-:Y:S02]  /*8a50*/  HADD2.F32 R4, -RZ, R46.H1_H1 ;  /* 0x3000002eff047230 */ /* 0x000fe40000004100 */
[----:B------:R-:W-:Y:S01]  /*8a60*/  FFMA.FTZ R13, R7, R14, R24 ;  /* 0x0000000e070d7223 */ /* 0x000fe20000010018 */
[----:B------:R-:W-:-:S02]  /*8a70*/  HADD2.F32 R5, -RZ, R5.H1_H1 ;  /* 0x30000005ff057230 */ /* 0x000fc40000004100 */
[CC--:B------:R-:W-:Y:S01]  /*8a80*/  FMUL.FTZ R15, R9.reuse, R11.reuse ;  /* 0x0000000b090f7220 */ /* 0x0c0fe20000410000 */
[----:B------:R-:W-:Y:S02]  /*8a90*/  HADD2.F32 R10, -RZ, R25.H0_H0 ;  /* 0x20000019ff0a7230 */ /* 0x000fe40000004100 */
[-C--:B------:R-:W-:Y:S01]  /*8aa0*/  FMUL.FTZ R12, R9, R4.reuse ;  /* 0x00000004090c7220 */ /* 0x080fe20000410000 */
[----:B------:R-:W-:Y:S02]  /*8ab0*/  HADD2.F32 R3, -RZ, R27.H0_H0 ;  /* 0x2000001bff037230 */ /* 0x000fe40000004100 */
[C---:B------:R-:W-:Y:S01]  /*8ac0*/  FFMA.FTZ R15, R8.reuse, R4, -R15 ;  /* 0x00000004080f7223 */ /* 0x040fe2000001080f */
[----:B------:R-:W-:Y:S01]  /*8ad0*/  F2FP.F16.F32.PACK_AB R4, R13, R20 ;  /* 0x000000140d04723e */ /* 0x000fe200000000ff */
[C---:B------:R-:W-:Y:S01]  /*8ae0*/  FMUL.FTZ R7, R5.reuse, R10 ;  /* 0x0000000a05077220 */ /* 0x040fe20000410000 */
[----:B------:R-:W-:Y:S01]  /*8af0*/  FFMA.FTZ R12, R8, R11, R12 ;  /* 0x0000000b080c7223 */ /* 0x000fe2000001000c */
[----:B------:R-:W-:-:S02]  /*8b00*/  FMUL.FTZ R9, R5, R3 ;  /* 0x0000000305097220 */ /* 0x000fc40000410000 */
[----:B------:R-:W-:Y:S01]  /*8b10*/  FFMA.FTZ R5, R6, R3, -R7 ;  /* 0x0000000306057223 */ /* 0x000fe20000010807 */
[----:B------:R-:W-:Y:S01]  /*8b20*/  F2FP.F16.F32.PACK_AB R7, R26, R21 ;  /* 0x000000151a07723e */ /* 0x000fe200000000ff */
[----:B------:R-:W-:Y:S01]  /*8b30*/  FFMA.FTZ R10, R6, R10, R9 ;  /* 0x0000000a060a7223 */ /* 0x000fe20000010009 */
[----:B------:R-:W-:-:S04]  /*8b40*/  F2FP.F16.F32.PACK_AB R6, R12, R15 ;  /* 0x0000000f0c06723e */ /* 0x000fc800000000ff */
[----:B------:R-:W-:-:S05]  /*8b50*/  F2FP.F16.F32.PACK_AB R5, R10, R5 ;  /* 0x000000050a05723e */ /* 0x000fca00000000ff */
[----:B------:R3:W-:Y:S01]  /*8b60*/  STS.128 [R0+0x1000], R4 ;  /* 0x0010000400007388 */ /* 0x0007e20000000c00 */
[----:B------:R-:W-:Y:S05]  /*8b70*/  BRA `(.L_x_5923) ;  /* 0x0000001000d07947 */ /* 0x000fea0003800000 */
.L_x_5910:
[----:B------:R-:W1:Y:S01]  /*8b80*/  LDC R21, c[0x0][0x448] ;  /* 0x00011200ff157b82 */ /* 0x000e620000000800 */
[----:B------:R-:W-:Y:S01]  /*8b90*/  IMAD R3, R225, 0x20, R34 ;  /* 0x00000020e1037824 */ /* 0x000fe200078e0222 */
[----:B------:R-:W-:Y:S01]  /*8ba0*/  ULDC.64 UR4, c[0x0][0x3f8] ;  /* 0x0000fe0000047ab9 */ /* 0x000fe20000000a00 */
[----:B------:R-:W-:Y:S01]  /*8bb0*/  ULDC.64 UR6, c[0x0][0x408] ;  /* 0x0001020000067ab9 */ /* 0x000fe20000000a00 */
[----:B------:R-:W-:Y:S02]  /*8bc0*/  IMAD.MOV.U32 R8, RZ, RZ, R24 ;  /* 0x000000ffff087224 */ /* 0x000fe400078e0018 */
[----:B------:R-:W-:Y:S02]  /*8bd0*/  IMAD.MOV.U32 R9, RZ, RZ, R29 ;  /* 0x000000ffff097224 */ /* 0x000fe400078e001d */
[----:B------:R-:W-:Y:S01]  /*8be0*/  IMAD.MOV.U32 R4, RZ, RZ, R26 ;  /* 0x000000ffff047224 */ /* 0x000fe200078e001a */
[----:B-1----:R-:W-:-:S13]  /*8bf0*/  ISETP.NE.AND P0, PT, R21, 0x1, PT ;  /* 0x000000011500780c */ /* 0x002fda0003f05270 */
[----:B------:R-:W1:Y:S08]  /*8c00*/  @P0 LDC R0, c[0x0][0x44c] ;  /* 0x00011300ff000b82 */ /* 0x000e700000000800 */
[----:B------:R-:W2:Y:S01]  /*8c10*/  @P0 LDC R5, c[0x0][0x450] ;  /* 0x00011400ff050b82 */ /* 0x000ea20000000800 */
[----:B-1----:R-:W-:-:S05]  /*8c20*/  @P0 IMAD.HI.U32 R0, R3, R0, RZ ;  /* 0x0000000003000227 */ /* 0x002fca00078e00ff */
[----:B--2---:R-:W-:Y:S01]  /*8c30*/  @P0 SHF.R.U32.HI R3, RZ, R5, R0 ;  /* 0x00000005ff030219 */ /* 0x004fe20000011600 */
        /* <DEDUP_REMOVED lines=18> */
[----:B------:R-:W1:Y:S04]  /*8d60*/  SHFL.IDX PT, R3, R8, RZ, 0x1c1f ;  /* 0x001c1fff08037589 */ /* 0x000e6800000e0000 */
[----:B------:R-:W2:Y:S04]  /*8d70*/  SHFL.IDX PT, R0, R6, RZ, 0x1c1f ;  /* 0x001c1fff06007589 */ /* 0x000ea800000e0000 */
[----:B------:R3:W4:Y:S04]  /*8d80*/  SHFL.IDX PT, R5, R7, RZ, 0x1c1f ;  /* 0x001c1fff07057589 */ /* 0x00072800000e0000 */
[----:B------:R3:W0:Y:S01]  /*8d90*/  SHFL.IDX PT, R14, R9, RZ, 0x1c1f ;  /* 0x001c1fff090e7589 */ /* 0x00062200000e0000 */
[----:B-1----:R-:W-:-:S02]  /*8da0*/  IMAD.MOV.U32 R11, RZ, RZ, R3 ;  /* 0x000000ffff0b7224 */ /* 0x002fc400078e0003 */
[----:B--23--:R-:W-:-:S07]  /*8db0*/  IMAD.MOV.U32 R10, RZ, RZ, R0 ;  /* 0x000000ffff0a7224 */ /* 0x00cfce00078e0000 */
.L_x_6254:
[----:B------:R-:W-:Y:S01]  /*8dc0*/  IMAD R21, R22, R21, RZ ;  /* 0x0000001516157224 */ /* 0x000fe200078e02ff */
[----:B------:R-:W-:Y:S01]  /*8dd0*/  BSSY B1, `(.L_x_5927) ;  /* 0x000000f000017945 */ /* 0x000fe20003800000 */
[----:B----4-:R-:W-:Y:S01]  /*8de0*/  IMAD.MOV.U32 R15, RZ, RZ, R5 ;  /* 0x000000ffff0f7224 */ /* 0x010fe200078e0005 */
[----:B------:R-:W-:Y:S02]  /*8df0*/  CS2R R28, SRZ ;  /* 0x00000000001c7805 */ /* 0x000fe4000001ff00 */
[----:B------:R-:W-:Y:S02]  /*8e00*/  CS2R R30, SRZ ;  /* 0x00000000001e7805 */ /* 0x000fe4000001ff00 */
[----:B------:R-:W-:Y:S02]  /*8e10*/  ISETP.GE.AND P0, PT, R34, R21, PT ;  /* 0x000000152200720c */ /* 0x000fe40003f06270 */
[----:B------:R-:W-:Y:S02]  /*8e20*/  CS2R R24, SRZ ;  /* 0x0000000000187805 */ /* 0x000fe4000001ff00 */
[----:B------:R-:W-:-:S09]  /*8e30*/  CS2R R26, SRZ ;  /* 0x00000000001a7805 */ /* 0x000fd2000001ff00 */
[----:B------:R-:W-:Y:S05]  /*8e40*/  @P0 BRA `(.L_x_5928) ;  /* 0x00000000001c0947 */ /* 0x000fea0003800000 */
[----:B------:R-:W-:Y:S02]  /*8e50*/  ULDC UR4, c[0x0][0x3f4] ;  /* 0x0000fd0000047ab9 */ /* 0x000fe40000000800 */
[----:B------:R-:W-:-:S13]  /*8e60*/  ISETP.GE.AND P0, PT, R16, UR4, PT ;  /* 0x0000000410007c0c */ /* 0x000fda000bf06270 */
[----:B------:R-:W-:Y:S05]  /*8e70*/  @P0 BRA `(.L_x_5928) ;  /* 0x0000000000100947 */ /* 0x000fea0003800000 */
[----:B------:R-:W-:-:S04]  /*8e80*/  IMAD.WIDE R10, R16, 0x2, R10 ;  /* 0x00000002100a7825 */ /* 0x000fc800078e020a */
[----:B0-----:R-:W-:Y:S01]  /*8e90*/  IMAD.WIDE R14, R16, 0x2, R14 ;  /* 0x00000002100e7825 */ /* 0x001fe200078e020e */
[----:B------:R1:W5:Y:S04]  /*8ea0*/  LD.E.128 R24, desc[UR42][R10.64] ;  /* 0x0000002a0a187980 */ /* 0x000368000c101d00 */
[----:B------:R1:W5:Y:S02]  /*8eb0*/  LD.E.128 R28, desc[UR42][R14.64] ;  /* 0x0000002a0e1c7980 */ /* 0x000364000c101d00 */
.L_x_5928:
[----:B------:R-:W-:Y:S05]  /*8ec0*/  BSYNC B1 ;  /* 0x0000000000017941 */ /* 0x000fea0003800000 */
.L_x_5927:
[----:B-----5:R-:W-:Y:S01]  /*8ed0*/  IMAD.MOV.U32 R0, RZ, RZ, R28 ;  /* 0x000000ffff007224 */ /* 0x020fe200078e001c */
[----:B------:R-:W-:Y:S01]  /*8ee0*/  UMOV UR4, 0xffffffff ;  /* 0xffffffff00047882 */ /* 0x000fe20000000000 */
[----:B------:R-:W-:Y:S02]  /*8ef0*/  IMAD.MOV.U32 R4, RZ, RZ, R30 ;  /* 0x000000ffff047224 */ /* 0x000fe400078e001e */
[----:B------:R-:W-:Y:S02]  /*8f00*/  IMAD.MOV.U32 R5, RZ, RZ, R31 ;  /* 0x000000ffff057224 */ /* 0x000fe400078e001f */
        /* <DEDUP_REMOVED lines=8> */
[----:B------:R-:W-:Y:S02]  /*8f90*/  PRMT R50, R4, 0x5410, R5 ;  /* 0x0000541004327816 */ /* 0x000fe40000000005 */
[----:B------:R-:W-:Y:S02]  /*8fa0*/  CS2R R4, SRZ ;  /* 0x0000000000047805 */ /* 0x000fe4000001ff00 */
[----:B------:R-:W-:Y:S02]  /*8fb0*/  PRMT R49, R49, 0x5410, R0 ;  /* 0x0000541031317816 */ /* 0x000fe40000000000 */
[----:B------:R-:W-:Y:S01]  /*8fc0*/  PRMT R37, R37, 0x5410, R3 ;  /* 0x0000541025257816 */ /* 0x000fe20000000003 */
[----:B------:R-:W-:Y:S06]  /*8fd0*/  BRA.DIV UR4, `(.L_x_5929) ;  /* 0x0000016e04107947 */ /* 0x000fec000b800000 */
[----:B------:R-:W2:Y:S04]  /*8fe0*/  SHFL.IDX PT, R3, R8, 0x1, 0x1c1f ;  /* 0x003c1f0008037f89 */ /* 0x000ea800000e0000 */
[----:B------:R-:W3:Y:S04]  /*8ff0*/  SHFL.IDX PT, R0, R6, 0x1, 0x1c1f ;  /* 0x003c1f0006007f89 */ /* 0x000ee800000e0000 */
[----:B------:R-:W4:Y:S04]  /*9000*/  SHFL.IDX PT, R7, R7, 0x1, 0x1c1f ;  /* 0x003c1f0007077f89 */ /* 0x000f2800000e0000 */
[----:B01----:R0:W1:Y:S01]  /*9010*/  SHFL.IDX PT, R14, R9, 0x1, 0x1c1f ;  /* 0x003c1f00090e7f89 */ /* 0x00306200000e0000 */
[----:B--2---:R-:W-:-:S02]  /*9020*/  IMAD.MOV.U32 R13, RZ, RZ, R3 ;  /* 0x000000ffff0d7224 */ /* 0x004fc400078e0003 */
[----:B0--3--:R-:W-:-:S07]  /*9030*/  IMAD.MOV.U32 R12, RZ, RZ, R0 ;  /* 0x000000ffff0c7224 */ /* 0x009fce00078e0000 */
.L_x_6260:
[----:B------:R-:W0:Y:S01]  /*9040*/  LDC R33, c[0x0][0x3f4] ;  /* 0x0000fd00ff217b82 */ /* 0x000e220000000800 */
[----:B------:R-:W-:Y:S01]  /*9050*/  VIADD R34, R34, 0x20 ;  /* 0x0000002022227836 */ /* 0x000fe20000000000 */
[----:B------:R-:W-:Y:S01]  /*9060*/  LEA.HI R0, R219, R219, RZ, 0x1 ;  /* 0x000000dbdb007211 */ /* 0x000fe200078f08ff */
[----:B------:R-:W-:Y:S01]  /*9070*/  BSSY B1, `(.L_x_5930) ;  /* 0x0000014000017945 */ /* 0x000fe20003800000 */
[----:B----4-:R-:W-:Y:S01]  /*9080*/  IMAD.MOV.U32 R15, RZ, RZ, R7 ;  /* 0x000000ffff0f7224 */ /* 0x010fe200078e0007 */
        /* <DEDUP_REMOVED lines=9> */
[----:B------:R-:W-:Y:S02]  /*9120*/  CS2R R6, SRZ ;  /* 0x0000000000067805 */ /* 0x000fe4000001ff00 */
[----:B------:R-:W-:Y:S02]  /*9130*/  ISETP.GE.AND P0, PT, R16, UR4, PT ;  /* 0x0000000410007c0c */ /* 0x000fe4000bf06270 */
[----:B------:R-:W-:Y:S02]  /*9140*/  CS2R R8, SRZ ;  /* 0x0000000000087805 */ /* 0x000fe4000001ff00 */
[----:B------:R-:W-:-:S09]  /*9150*/  CS2R R10, SRZ ;  /* 0x00000000000a7805 */ /* 0x000fd2000001ff00 */
[----:B------:R-:W-:Y:S05]  /*9160*/  @P0 BRA `(.L_x_5931) ;  /* 0x0000000000100947 */ /* 0x000fea0003800000 */
[----:B------:R-:W-:-:S04]  /*9170*/  IMAD.WIDE R12, R16, 0x2, R12 ;  /* 0x00000002100c7825 */ /* 0x000fc800078e020c */
[----:B-1----:R-:W-:Y:S01]  /*9180*/  IMAD.WIDE R14, R16, 0x2, R14 ;  /* 0x00000002100e7825 */ /* 0x002fe200078e020e */
[----:B------:R2:W5:Y:S04]  /*9190*/  LD.E.128 R8, desc[UR42][R12.64] ;  /* 0x0000002a0c087980 */ /* 0x000568000c101d00 */
[----:B------:R2:W5:Y:S02]  /*91a0*/  LD.E.128 R4, desc[UR42][R14.64] ;  /* 0x0000002a0e047980 */ /* 0x000564000c101d00 */
.L_x_5931:
[----:B------:R-:W-:Y:S05]  /*91b0*/  BSYNC B1 ;  /* 0x0000000000017941 */ /* 0x000fea0003800000 */
.L_x_5930:
[----:B------:R-:W3:Y:S01]  /*91c0*/  SYNCS.PHASECHK.TRANS64.TRYWAIT P1, [R2+URZ+0x28c00], R3 ;  /* 0x028c0003020075a7 */ /* 0x000ee2000802017f */
[----:B-----5:R-:W-:Y:S01]  /*91d0*/  IMAD.MOV.U32 R0, RZ, RZ, R4 ;  /* 0x000000ffff007224 */ /* 0x020fe200078e0004 */
[----:B--2---:R-:W-:Y:S01]  /*91e0*/  VIADDMNMX R13, R21, -R192, 0x40, PT ;  /* 0x00000040150d7446 */ /* 0x004fe200038009c0 */
[----:B------:R-:W-:Y:S01]  /*91f0*/  IMAD.MOV.U32 R12, RZ, RZ, R5 ;  /* 0x000000ffff0c7224 */ /* 0x000fe200078e0005 */
[----:B0-----:R-:W-:Y:S01]  /*9200*/  ISETP.GE.AND P0, PT, R16, R33, PT ;  /* 0x000000211000720c */ /* 0x001fe20003f06270 */
[----:B-1----:R-:W-:Y:S01]  /*9210*/  IMAD.MOV.U32 R14, RZ, RZ, R9 ;  /* 0x000000ffff0e7224 */ /* 0x002fe200078e0009 */
[----:B------:R-:W-:Y:S02]  /*9220*/  BSSY B1, `(.L_x_5932) ;  /* 0x000000b000017945 */ /* 0x000fe40003800000 */
[----:B------:R-:W-:Y:S01]  /*9230*/  PRMT R51, R0, 0x5410, R12 ;  /* 0x0000541000337816 */ /* 0x000fe2000000000c */
[----:B------:R-:W-:Y:S01]  /*9240*/  IMAD.MOV.U32 R0, RZ, RZ, R6 ;  /* 0x000000ffff007224 */ /* 0x000fe200078e0006 */
[-C--:B------:R-:W-:Y:S01]  /*9250*/  ISETP.GE.OR P2, PT, R186, R13.reuse, P0 ;  /* 0x0000000dba00720c */ /* 0x080fe20000746670 */
[----:B------:R-:W-:Y:S01]  /*9260*/  IMAD.MOV.U32 R12, RZ, RZ, R7 ;  /* 0x000000ffff0c7224 */ /* 0x000fe200078e0007 */
[----:B------:R-:W-:Y:S01]  /*9270*/  ISETP.GE.OR P0, PT, R236, R13, P0 ;  /* 0x0000000dec00720c */ /* 0x000fe20000706670 */
[----:B------:R-:W-:-:S03]  /*9280*/  IMAD.MOV.U32 R13, RZ, RZ, R8 ;  /* 0x000000ffff0d7224 */ /* 0x000fc600078e0008 */
[----:B------:R-:W-:Y:S01]  /*9290*/  PRMT R52, R0, 0x5410, R12 ;  /* 0x0000541000347816 */ /* 0x000fe2000000000c */
[----:B------:R-:W-:Y:S01]  /*92a0*/  IMAD.IADD R0, R16, 0x1, R33 ;  /* 0x0000000110007824 */ /* 0x000fe200078e0221 */
[----:B------:R-:W-:Y:S01]  /*92b0*/  PRMT R53, R13, 0x5410, R14 ;  /* 0x000054100d357816 */ /* 0x000fe2000000000e */
[----:B---3--:R-:W-:Y:S06]  /*92c0*/  @!P1 BRA `(.L_x_5933) ;  /* 0x0000016800cc9947 */ /* 0x008fec0003800000 */
.L_x_6261:
[----:B------:R-:W-:Y:S05]  /*92d0*/  BSYNC B1 ;  /* 0x0000000000017941 */ /* 0x000fea0003800000 */
.L_x_5932:
[----:B------:R-:W-:Y:S01]  /*92e0*/  BSSY B1, `(.L_x_5934) ;  /* 0x0000063000017945 */ /* 0x000fe20003800000 */
[----:B------:R-:W-:Y:S01]  /*92f0*/  IMAD.MOV.U32 R54, RZ, RZ, R10 ;  /* 0x000000ffff367224 */ /* 0x000fe200078e000a */
[----:B0-----:R-:W-:Y:S01]  /*9300*/  LOP3.LUT R3, R0, 0x38, RZ, 0xc0, !PT ;  /* 0x0000003800037812 */ /* 0x001fe200078ec0ff */
[----:B------:R-:W-:Y:S01]  /*9310*/  IMAD.MOV.U32 R55, RZ, RZ, R11 ;  /* 0x000000ffff377224 */ /* 0x000fe200078e000b */
[----:B------:R-:W-:Y:S06]  /*9320*/  @P2 BRA `(.L_x_5935) ;  /* 0x0000000400782947 */ /* 0x000fec0003800000 */
[----:B------:R-:W-:Y:S01]  /*9330*/  IMAD.SHL.U32 R0, R193, 0x40, RZ ;  /* 0x00000040c1007824 */ /* 0x000fe200078e00ff */
[----:B------:R-:W-:Y:S02]  /*9340*/  SHF.R.U64 R47, R26, 0x10, R27 ;  /* 0x000000101a2f7819 */ /* 0x000fe4000000121b */
[--C-:B------:R-:W-:Y:S02]  /*9350*/  SHF.R.U64 R45, R30, 0x10, R31.reuse ;  /* 0x000000101e2d7819 */ /* 0x100fe4000000121f */
[----:B------:R-:W-:Y:S02]  /*9360*/  LOP3.LUT R12, R0, 0x1c0, RZ, 0xc0, !PT ;  /* 0x000001c0000c7812 */ /* 0x000fe400078ec0ff */
[----:B------:R-:W-:Y:S01]  /*9370*/  SHF.R.U32.HI R40, RZ, 0x10, R31 ;  /* 0x00000010ff287819 */ /* 0x000fe2000001161f */
[----:B------:R-:W-:Y:S01]  /*9380*/  HADD2.F32 R31, -RZ, R37.H0_H0 ;  /* 0x20000025ff1f7230 */ /* 0x000fe20000004100 */
[----:B------:R-:W-:Y:S02]  /*9390*/  LOP3.LUT R0, R12, 0x38, R16, 0xf8, !PT ;  /* 0x000000380c007812 */ /* 0x000fe400078ef810 */
[----:B------:R-:W-:-:S02]  /*93a0*/  SHF.R.U32.HI R15, RZ, 0x3, R12 ;  /* 0x00000003ff0f7819 */ /* 0x000fc4000001160c */
[--C-:B------:R-:W-:Y:S02]  /*93b0*/  SHF.R.U32.HI R36, RZ, 0x10, R29.reuse ;  /* 0x00000010ff247819 */ /* 0x100fe4000001161d */
[----:B------:R-:W-:Y:S02]  /*93c0*/  LOP3.LUT R0, R0, R15, RZ, 0x3c, !PT ;  /* 0x0000000f00007212 */ /* 0x000fe400078e3cff */
[----:B------:R-:W-:Y:S01]  /*93d0*/  SHF.R.U64 R46, R28, 0x10, R29 ;  /* 0x000000101c2e7819 */ /* 0x000fe2000000121d */
[----:B------:R-:W-:Y:S01]  /*93e0*/  HADD2.F32 R29, -RZ, R37.H1_H1 ;  /* 0x30000025ff1d7230 */ /* 0x000fe20000004100 */
[----:B------:R-:W-:Y:S01]  /*93f0*/  SHF.R.U32.HI R38, RZ, 0x10, R25 ;  /* 0x00000010ff267819 */ /* 0x000fe20000011619 */
[----:B------:R-:W-:Y:S01]  /*9400*/  IMAD R13, R203, 0x200, R0 ;  /* 0x00000200cb0d7824 */ /* 0x000fe200078e0200 */
[----:B------:R-:W-:Y:S01]  /*9410*/  LOP3.LUT R0, R15, R3, R12, 0x1e, !PT ;  /* 0x000000030f007212 */ /* 0x000fe200078e1e0c */
[----:B------:R-:W-:Y:S01]  /*9420*/  HADD2.F32 R30, -RZ, R36.H0_H0 ;  /* 0x20000024ff1e7230 */ /* 0x000fe20000004100 */
[----:B------:R-:W-:Y:S01]  /*9430*/  SHF.R.U32.HI R41, RZ, 0x10, R27 ;  /* 0x00000010ff297819 */ /* 0x000fe2000001161b */
[----:B------:R-:W-:Y:S01]  /*9440*/  IMAD R43, R13, 0x2, R2 ;  /* 0x000000020d2b7824 */ /* 0x000fe200078e0202 */
[----:B------:R-:W-:Y:S01]  /*9450*/  SHF.R.U64 R48, R24, 0x10, R25 ;  /* 0x0000001018307819 */ /* 0x000fe20000001219 */
[----:B------:R-:W-:-:S03]  /*9460*/  IMAD R21, R203, 0x200, R0 ;  /* 0x00000200cb157824 */ /* 0x000fc600078e0200 */
[----:B------:R-:W0:Y:S01]  /*9470*/  LDS.128 R12, [R43+0x20400] ;  /* 0x020400002b0c7984 */ /* 0x000e220000000c00 */
[----:B------:R-:W-:-:S05]  /*9480*/  IMAD R44, R21, 0x2, R2 ;  /* 0x00000002152c7824 */ /* 0x000fca00078e0202 */
[----:B------:R-:W1:Y:S01]  /*9490*/  LDS.128 R32, [R44+0x20400] ;  /* 0x020400002c207984 */ /* 0x000e620000000c00 */
[--C-:B0-----:R-:W-:Y:S02]  /*94a0*/  HADD2.F32 R20, -RZ, R13.reuse.H0_H0 ;  /* 0x2000000dff147230 */ /* 0x101fe40000004100 */
[----:B------:R-:W-:Y:S02]  /*94b0*/  HADD2.F32 R13, -RZ, R13.H1_H1 ;  /* 0x3000000dff0d7230 */ /* 0x000fe40000004100 */
[----:B------:R-:W-:Y:S02]  /*94c0*/  HADD2.F32 R21, -RZ, R15.H0_H0 ;  /* 0x2000000fff157230 */ /* 0x000fe40000004100 */
[--C-:B-1----:R-:W-:Y:S02]  /*94d0*/  HADD2.F32 R26, -RZ, R33.reuse.H0_H0 ;  /* 0x20000021ff1a7230 */ /* 0x102fe40000004100 */
[----:B------:R-:W-:Y:S02]  /*94e0*/  HADD2.F32 R33, -RZ, R33.H1_H1 ;  /* 0x30000021ff217230 */ /* 0x000fe40000004100 */
[----:B------:R-:W-:-:S02]  /*94f0*/  HADD2.F32 R28, -RZ, R35.H0_H0 ;  /* 0x20000023ff1c7230 */ /* 0x000fc40000004100 */
[C---:B------:R-:W-:Y:S01]  /*9500*/  FMUL.FTZ R37, R26.reuse, R31 ;  /* 0x0000001f1a257220 */ /* 0x040fe20000410000 */
[-C--:B------:R-:W-:Y:S01]  /*9510*/  FMUL.FTZ R39, R26, R29.reuse ;  /* 0x0000001d1a277220 */ /* 0x080fe20000410000 */
[----:B------:R-:W-:Y:S02]  /*9520*/  HADD2.F32 R26, -RZ, R38.H0_H0 ;  /* 0x20000026ff1a7230 */ /* 0x000fe40000004100 */
[C---:B------:R-:W-:Y:S01]  /*9530*/  FMUL.FTZ R36, R33.reuse, R30 ;  /* 0x0000001e21247220 */ /* 0x040fe20000410000 */
[C---:B------:R-:W-:Y:S01]  /*9540*/  FFMA.FTZ R37, R20.reuse, R29, -R37 ;  /* 0x0000001d14257223 */ /* 0x040fe20000010825 */
[----:B------:R-:W-:Y:S02]  /*9550*/  HADD2.F32 R29, -RZ, R49.H0_H0 ;  /* 0x20000031ff1d7230 */ /* 0x000fe40000004100 */
[----:B------:R-:W-:Y:S01]  /*9560*/  FFMA.FTZ R39, R20, R31, R39 ;  /* 0x0000001f14277223 */ /* 0x000fe20000010027 */
[----:B------:R-:W-:Y:S02]  /*9570*/  HADD2.F32 R20, -RZ, R50.H1_H1 ;  /* 0x30000032ff147230 */ /* 0x000fe40000004100 */
[-C--:B------:R-:W-:Y:S01]  /*9580*/  FMUL.FTZ R38, R33, R26.reuse ;  /* 0x0000001a21267220 */ /* 0x080fe20000410000 */
[----:B------:R-:W-:Y:S01]  /*9590*/  FFMA.FTZ R36, R13, R26, -R36 ;  /* 0x0000001a0d247223 */ /* 0x000fe20000010824 */
[----:B------:R-:W-:Y:S01]  /*95a0*/  FMUL.FTZ R26, R28, R29 ;  /* 0x0000001d1c1a7220 */ /* 0x000fe20000410000 */
[----:B------:R-:W-:-:S02]  /*95b0*/  HADD2.F32 R35, -RZ, R35.H1_H1 ;  /* 0x30000023ff237230 */ /* 0x000fc40000004100 */
[-C--:B------:R-:W-:Y:S01]  /*95c0*/  FMUL.FTZ R28, R28, R20.reuse ;  /* 0x000000141c1c7220 */ /* 0x080fe20000410000 */
[----:B------:R-:W-:Y:S02]  /*95d0*/  HADD2.F32 R31, -RZ, R40.H0_H0 ;  /* 0x20000028ff1f7230 */ /* 0x000fe40000004100 */
[----:B------:R-:W-:Y:S01]  /*95e0*/  FFMA.FTZ R40, R21, R20, -R26 ;  /* 0x0000001415287223 */ /* 0x000fe2000001081a */
[----:B------:R-:W-:Y:S02]  /*95f0*/  HADD2.F32 R20, -RZ, R41.H0_H0 ;  /* 0x20000029ff147230 */ /* 0x000fe40000004100 */
[----:B------:R-:W-:Y:S01]  /*9600*/  FFMA.FTZ R38, R13, R30, R38 ;  /* 0x0000001e0d267223 */ /* 0x000fe20000010026 */
[----:B------:R-:W-:Y:S02]  /*9610*/  HADD2.F32 R24, -RZ, R15.H1_H1 ;  /* 0x3000000fff187230 */ /* 0x000fe40000004100 */
[----:B------:R-:W-:Y:S01]  /*9620*/  FFMA.FTZ R41, R21, R29, R28 ;  /* 0x0000001d15297223 */ /* 0x000fe2000001001c */
[----:B------:R-:W-:-:S02]  /*9630*/  HADD2.F32 R25, -RZ, R32.H0_H0 ;  /* 0x20000020ff197230 */ /* 0x000fc40000004100 */
[C---:B------:R-:W-:Y:S01]  /*9640*/  FMUL.FTZ R29, R35.reuse, R31 ;  /* 0x0000001f231d7220 */ /* 0x040fe20000410000 */
[----:B------:R-:W-:Y:S02]  /*9650*/  HADD2.F32 R13, -RZ, R49.H1_H1 ;  /* 0x30000031ff0d7230 */ /* 0x000fe40000004100 */
[-C--:B------:R-:W-:Y:S01]  /*9660*/  FMUL.FTZ R33, R35, R20.reuse ;  /* 0x0000001423217220 */ /* 0x080fe20000410000 */
[----:B------:R-:W-:Y:S02]  /*9670*/  HADD2.F32 R21, -RZ, R42.H0_H0 ;  /* 0x2000002aff157230 */ /* 0x000fe40000004100 */
[----:B------:R-:W-:Y:S01]  /*9680*/  FFMA.FTZ R35, R24, R20, -R29 ;  /* 0x0000001418237223 */ /* 0x000fe2000001081d */
[----:B------:R-:W-:Y:S02]  /*9690*/  HADD2.F32 R0, -RZ, R12.H0_H0 ;  /* 0x2000000cff007230 */ /* 0x000fe40000004100 */
[----:B------:R-:W-:Y:S01]  /*96a0*/  FMUL.FTZ R28, R25, R13 ;  /* 0x0000000d191c7220 */ /* 0x000fe20000410000 */
[----:B------:R-:W-:-:S02]  /*96b0*/  HADD2.F32 R27, -RZ, R34.H0_H0 ;  /* 0x20000022ff1b7230 */ /* 0x000fc40000004100 */
[----:B------:R-:W-:Y:S01]  /*96c0*/  FMUL.FTZ R29, R25, R21 ;  /* 0x00000015191d7220 */ /* 0x000fe20000410000 */
[----:B------:R-:W-:Y:S02]  /*96d0*/  HADD2.F32 R26, -RZ, R42.H1_H1 ;  /* 0x3000002aff1a7230 */ /* 0x000fe40000004100 */
[----:B------:R-:W-:Y:S01]  /*96e0*/  FFMA.FTZ R42, R24, R31, R33 ;  /* 0x0000001f182a7223 */ /* 0x000fe20000010021 */
[----:B------:R-:W-:Y:S02]  /*96f0*/  HADD2.F32 R20, -RZ, R50.H0_H0 ;  /* 0x20000032ff147230 */ /* 0x000fe40000004100 */
[C---:B------:R-:W-:Y:S01]  /*9700*/  FFMA.FTZ R29, R0.reuse, R13, -R29 ;  /* 0x0000000d001d7223 */ /* 0x040fe2000001081d */
[----:B------:R-:W-:Y:S01]  /*9710*/  FFMA.FTZ R24, R0, R21, R28 ;  /* 0x0000001500187223 */ /* 0x000fe2000001001c */
[----:B------:R-:W-:Y:S02]  /*9720*/  HADD2.F32 R15, -RZ, R14.H0_H0 ;  /* 0x2000000eff0f7230 */ /* 0x000fe40000004100 */
[C---:B------:R-:W-:Y:S01]  /*9730*/  FMUL.FTZ R30, R27.reuse, R26 ;  /* 0x0000001a1b1e7220 */ /* 0x040fe20000410000 */
[----:B------:R-:W-:Y:S01]  /*9740*/  FMUL.FTZ R0, R27, R20 ;  /* 0x000000141b007220 */ /* 0x000fe20000410000 */
[----:B------:R-:W-:-:S02]  /*9750*/  HADD2.F32 R32, -RZ, R32.H1_H1 ;  /* 0x30000020ff207230 */ /* 0x000fc40000004100 */
[----:B------:R-:W-:Y:S02]  /*9760*/  HADD2.F32 R34, -RZ, R34.H1_H1 ;  /* 0x30000022ff227230 */ /* 0x000fe40000004100 */
[C---:B------:R-:W-:Y:S01]  /*9770*/  FFMA.FTZ R30, R15.reuse, R20, -R30 ;  /* 0x000000140f1e7223 */ /* 0x040fe2000001081e */
[----:B------:R-:W-:Y:S02]  /*9780*/  HADD2.F32 R25, -RZ, R46.H0_H0 ;  /* 0x2000002eff197230 */ /* 0x000fe40000004100 */
[----:B------:R-:W-:Y:S01]  /*9790*/  FFMA.FTZ R26, R15, R26, R0 ;  /* 0x0000001a0f1a7223 */ /* 0x000fe20000010000 */
[----:B------:R-:W-:Y:S02]  /*97a0*/  HADD2.F32 R27, -RZ, R45.H0_H0 ;  /* 0x2000002dff1b7230 */ /* 0x000fe40000004100 */
[----:B------:R-:W-:Y:S02]  /*97b0*/  HADD2.F32 R13, -RZ, R48.H0_H0 ;  /* 0x20000030ff0d7230 */ /* 0x000fe40000004100 */
[----:B------:R-:W-:Y:S01]  /*97c0*/  FMUL.FTZ R15, R32, R25 ;  /* 0x00000019200f7220 */ /* 0x000fe20000410000 */
[----:B------:R-:W-:-:S02]  /*97d0*/  HADD2.F32 R21, -RZ, R47.H0_H0 ;  /* 0x2000002fff157230 */ /* 0x000fc40000004100 */
        /* <DEDUP_REMOVED lines=19> */
.L_x_5935:
[----:B------:R-:W-:Y:S05]  /*9910*/  BSYNC B1 ;  /* 0x0000000000017941 */ /* 0x000fea0003800000 */
.L_x_5934:
[----:B------:R-:W-:Y:S01]  /*9920*/  PRMT R34, R54, 0x5410, R55 ;  /* 0x0000541036227816 */ /* 0x000fe20000000037 */
[----:B------:R-:W-:Y:S06]  /*9930*/  @P0 BRA `(.L_x_5923) ;  /* 0x0000000400600947 */ /* 0x000fec0003800000 */
[--C-:B------:R-:W-:Y:S01]  /*9940*/  SHF.R.U32.HI R0, RZ, 0x3, R228.reuse ;  /* 0x00000003ff007819 */ /* 0x100fe200000116e4 */
[----:B0-----:R-:W0:Y:S01]  /*9950*/  LDS.128 R12, [R227+0x20400] ;  /* 0x02040000e30c7984 */ /* 0x001e220000000c00 */
[----:B------:R-:W-:Y:S01]  /*9960*/  SHF.R.U64 R39, R8, 0x10, R9 ;  /* 0x0000001008277819 */ /* 0x000fe20000001209 */
[----:B------:R-:W-:Y:S01]  /*9970*/  HADD2.F32 R21, -RZ, R51.H1_H1 ;  /* 0x30000033ff157230 */ /* 0x000fe20000004100 */
[----:B------:R-:W-:Y:S02]  /*9980*/  LOP3.LUT R0, R0, R3, R228, 0x1e, !PT ;  /* 0x0000000300007212 */ /* 0x000fe400078e1ee4 */
[--C-:B------:R-:W-:Y:S02]  /*9990*/  SHF.R.U64 R38, R10, 0x10, R11.reuse ;  /* 0x000000100a267819 */ /* 0x100fe4000000120b */
[----:B------:R-:W-:Y:S01]  /*99a0*/  SHF.R.U32.HI R36, RZ, 0x10, R11 ;  /* 0x00000010ff247819 */ /* 0x000fe2000001160b */
[----:B------:R-:W-:Y:S01]  /*99b0*/  IMAD.IADD R3, R229, 0x1, R0 ;  /* 0x00000001e5037824 */ /* 0x000fe200078e0200 */
[--C-:B------:R-:W-:Y:S01]  /*99c0*/  SHF.R.U32.HI R20, RZ, 0x10, R5.reuse ;  /* 0x00000010ff147819 */ /* 0x100fe20000011605 */
[----:B------:R-:W-:Y:S01]  /*99d0*/  HADD2.F32 R11, -RZ, R53.H1_H1 ;  /* 0x30000035ff0b7230 */ /* 0x000fe20000004100 */
[----:B------:R-:W-:Y:S01]  /*99e0*/  SHF.R.U64 R37, R4, 0x10, R5 ;  /* 0x0000001004257819 */ /* 0x000fe20000001205 */
[----:B------:R-:W-:Y:S01]  /*99f0*/  IMAD R3, R3, 0x2, R2 ;  /* 0x0000000203037824 */ /* 0x000fe200078e0202 */
[----:B------:R-:W-:Y:S01]  /*9a00*/  SHF.R.U32.HI R28, RZ, 0x10, R9 ;  /* 0x00000010ff1c7819 */ /* 0x000fe20000011609 */
[----:B------:R-:W-:Y:S01]  /*9a10*/  HADD2.F32 R20, -RZ, R20.H0_H0 ;  /* 0x20000014ff147230 */ /* 0x000fe20000004100 */
[----:B------:R-:W-:-:S02]  /*9a20*/  SHF.R.U64 R35, R6, 0x10, R7 ;  /* 0x0000001006237819 */ /* 0x000fc40000001207 */
[----:B------:R-:W1:Y:S01]  /*9a30*/  LDS.128 R24, [R3+0x20400] ;  /* 0x0204000003187984 */ /* 0x000e620000000c00 */
[----:B------:R-:W-:Y:S01]  /*9a40*/  SHF.R.U32.HI R33, RZ, 0x10, R7 ;  /* 0x00000010ff217819 */ /* 0x000fe20000011607 */
[--C-:B0-----:R-:W-:Y:S02]  /*9a50*/  HADD2.F32 R4, -RZ, R13.reuse.H0_H0 ;  /* 0x2000000dff047230 */ /* 0x101fe40000004100 */
[----:B------:R-:W-:Y:S02]  /*9a60*/  HADD2.F32 R13, -RZ, R13.H1_H1 ;  /* 0x3000000dff0d7230 */ /* 0x000fe40000004100 */
[----:B------:R-:W-:Y:S02]  /*9a70*/  HADD2.F32 R0, -RZ, R12.H0_H0 ;  /* 0x2000000cff007230 */ /* 0x000fe40000004100 */
[----:B------:R-:W-:Y:S02]  /*9a80*/  HADD2.F32 R5, -RZ, R14.H0_H0 ;  /* 0x2000000eff057230 */ /* 0x000fe40000004100 */
[----:B------:R-:W-:-:S02]  /*9a90*/  HADD2.F32 R6, -RZ, R15.H0_H0 ;  /* 0x2000000fff067230 */ /* 0x000fc40000004100 */
[----:B------:R-:W-:Y:S02]  /*9aa0*/  HADD2.F32 R15, -RZ, R15.H1_H1 ;  /* 0x3000000fff0f7230 */ /* 0x000fe40000004100 */
[----:B------:R-:W-:Y:S02]  /*9ab0*/  HADD2.F32 R12, -RZ, R12.H1_H1 ;  /* 0x3000000cff0c7230 */ /* 0x000fe40000004100 */
[----:B------:R-:W-:Y:S02]  /*9ac0*/  HADD2.F32 R14, -RZ, R14.H1_H1 ;  /* 0x3000000eff0e7230 */ /* 0x000fe40000004100 */
        /* <DEDUP_REMOVED lines=18> */
[--C-:B------:R-:W-:Y:S02]  /*9bf0*/  HADD2.F32 R4, -RZ, R34.reuse.H0_H0 ;  /* 0x20000022ff047230 */ /* 0x100fe40000004100 */
[----:B------:R-:W-:Y:S01]  /*9c00*/  FFMA.FTZ R28, R0, R11, R28 ;  /* 0x0000000b001c7223 */ /* 0x000fe2000001001c */
[----:B------:R-:W-:Y:S02]  /*9c10*/  HADD2.F32 R10, -RZ, R27.H0_H0 ;  /* 0x2000001bff0a7230 */ /* 0x000fe40000004100 */
[----:B------:R-:W-:Y:S01]  /*9c20*/  FMUL.FTZ R0, R9, R8 ;  /* 0x0000000809007220 */ /* 0x000fe20000410000 */
[----:B------:R-:W-:-:S02]  /*9c30*/  HADD2.F32 R7, -RZ, R34.H1_H1 ;  /* 0x30000022ff077230 */ /* 0x000fc40000004100 */
[----:B------:R-:W-:Y:S01]  /*9c40*/  FFMA.FTZ R32, R13, R20, R32 ;  /* 0x000000140d207223 */ /* 0x000fe20000010020 */
[----:B------:R-:W-:Y:S02]  /*9c50*/  HADD2.F32 R11, -RZ, R52.H1_H1 ;  /* 0x30000034ff0b7230 */ /* 0x000fe40000004100 */
[-C--:B------:R-:W-:Y:S01]  /*9c60*/  FFMA.FTZ R20, R5, R4.reuse, -R0 ;  /* 0x0000000405147223 */ /* 0x080fe20000010800 */
[----:B------:R-:W-:Y:S01]  /*9c70*/  FMUL.FTZ R34, R9, R4 ;  /* 0x0000000409227220 */ /* 0x000fe20000410000 */
[----:B------:R-:W-:Y:S02]  /*9c80*/  HADD2.F32 R0, -RZ, R36.H0_H0 ;  /* 0x20000024ff007230 */ /* 0x000fe40000004100 */
[C---:B------:R-:W-:Y:S01]  /*9c90*/  FMUL.FTZ R36, R10.reuse, R7 ;  /* 0x000000070a247220 */ /* 0x040fe20000410000 */
[----:B------:R-:W-:Y:S02]  /*9ca0*/  HADD2.F32 R27, -RZ, R27.H1_H1 ;  /* 0x3000001bff1b7230 */ /* 0x000fe40000004100 */
[----:B------:R-:W-:Y:S01]  /*9cb0*/  FMUL.FTZ R9, R10, R11 ;  /* 0x0000000b0a097220 */ /* 0x000fe20000410000 */
[----:B------:R-:W-:-:S02]  /*9cc0*/  HADD2.F32 R4, -RZ, R33.H0_H0 ;  /* 0x20000021ff047230 */ /* 0x000fc40000004100 */
[----:B------:R-:W-:Y:S01]  /*9cd0*/  FFMA.FTZ R10, R5, R8, R34 ;  /* 0x00000008050a7223 */ /* 0x000fe20000010022 */
[C---:B------:R-:W-:Y:S01]  /*9ce0*/  FFMA.FTZ R36, R6.reuse, R11, R36 ;  /* 0x0000000b06247223 */ /* 0x040fe20000010024 */
[----:B------:R-:W-:Y:S01]  /*9cf0*/  FFMA.FTZ R8, R6, R7, -R9 ;  /* 0x0000000706087223 */ /* 0x000fe20000010809 */
        /* <DEDUP_REMOVED lines=10> */
[----:B------:R-:W-:Y:S02]  /*9da0*/  HADD2.F32 R7, -RZ, R38.H0_H0 ;  /* 0x20000026ff077230 */ /* 0x000fe40000004100 */
[----:B------:R-:W-:Y:S01]  /*9db0*/  FMUL.FTZ R15, R26, R11 ;  /* 0x0000000b1a0f7220 */ /* 0x000fe20000410000 */
[-C--:B------:R-:W-:Y:S01]  /*9dc0*/  FMUL.FTZ R24, R24, R5.reuse ;  /* 0x0000000518187220 */ /* 0x080fe20000410000 */
[----:B------:R-:W-:Y:S01]  /*9dd0*/  FFMA.FTZ R4, R12, R5, -R13 ;  /* 0x000000050c047223 */ /* 0x000fe2000001080d */
[-C--:B------:R-:W-:Y:S01]  /*9de0*/  FMUL.FTZ R26, R26, R7.reuse ;  /* 0x000000071a1a7220 */ /* 0x080fe20000410000 */
[----:B------:R-:W-:Y:S01]  /*9df0*/  FFMA.FTZ R15, R14, R7, -R15 ;  /* 0x000000070e0f7223 */ /* 0x000fe2000001080f */
[----:B------:R-:W-:Y:S01]  /*9e00*/  FFMA.FTZ R13, R12, R9, R24 ;  /* 0x000000090c0d7223 */ /* 0x000fe20000010018 */
[----:B------:R-:W-:Y:S01]  /*9e10*/  F2FP.F16.F32.PACK_AB R7, R27, R8 ;  /* 0x000000081b07723e */ /* 0x000fe200000000ff */
[----:B------:R-:W-:Y:S01]  /*9e20*/  FFMA.FTZ R25, R14, R11, R26 ;  /* 0x0000000b0e197223 */ /* 0x000fe2000001001a */
        /* <DEDUP_REMOVED lines=9> */
.L_x_5923:
[----:B------:R-:W-:Y:S05]  /*9ec0*/  BSYNC B0 ;  /* 0x0000000000007941 */ /* 0x000fea0003800000 */
.L_x_5909:
        /* <DEDUP_REMOVED lines=8> */
.L_x_5906:
[----:B--23--:R-:W-:-:S05]  /*9f50*/  IMAD.U32 R0, RZ, RZ, UR37 ;  /* 0x00000025ff007e24 */ /* 0x00cfca000f8e00ff */
[----:B------:R-:W-:-:S13]  /*9f60*/  ISETP.NE.AND P0, PT, R0, 0x3, PT ;  /* 0x000000030000780c */ /* 0x000fda0003f05270 */
[----:B------:R-:W-:Y:S05]  /*9f70*/  @!P0 BRA `(.L_x_5936) ;  /* 0x0000000000048947 */ /* 0x000fea0003800000 */
[----:B------:R-:W-:Y:S01]  /*9f80*/  BPT.TRAP 0x1 ;  /* 0x000000040000795c */ /* 0x000fe20000300000 */
.L_x_5936:
[----:B01----:R-:W-:Y:S01]  /*9f90*/  IMAD R14, R18, 0x8, R2 ;  /* 0x00000008120e7824 */ /* 0x003fe200078e0202 */
[----:B------:R-:W-:-:S04]  /*9fa0*/  SHF.L.U32 R57, R19, 0x1f, RZ ;  /* 0x0000001f13397819 */ /* 0x000fc800000006ff */
[----:B------:R0:W1:Y:S01]  /*9fb0*/  SYNCS.PHASECHK.TRANS64.TRYWAIT P2, [R14+URZ+0x28c30], R57 ;  /* 0x028c30390e0075a7 */ /* 0x000062000804017f */
[----:B------:R-:W-:Y:S05]  /*9fc0*/  @!P0 BRA `(.L_x_5937) ;  /* 0x0000000000048947 */ /* 0x000fea0003800000 */
[----:B------:R-:W-:Y:S01]  /*9fd0*/  BPT.TRAP 0x1 ;  /* 0x000000040000795c */ /* 0x000fe20000300000 */
.L_x_5937:
[----:B------:R-:W2:Y:S02]  /*9fe0*/  S2R R0, SR_TID.X ;  /* 0x0000000000007919 */ /* 0x000ea40000002100 */
[----:B--2---:R-:W-:-:S04]  /*9ff0*/  LOP3.LUT R0, R0, 0x7f, RZ, 0xc0, !PT ;  /* 0x0000007f00007812 */ /* 0x004fc800078ec0ff */
[----:B------:R-:W-:Y:S01]  /*a000*/  ISETP.NE.AND P1, PT, R0, RZ, PT ;  /* 0x000000ff0000720c */ /* 0x000fe20003f25270 */
[----:B------:R-:W-:-:S05]  /*a010*/  VIADD R0, R2, 0x22400 ;  /* 0x0002240002007836 */ /* 0x000fca0000000000 */
[----:B------:R-:W-:Y:S01]  /*a020*/  SHF.R.U32.HI R0, RZ, 0x4, R0 ;  /* 0x00000004ff007819 */ /* 0x000fe20000011600 */
[----:B-1----:R-:W-:Y:S06]  /*a030*/  @P2 BRA `(.L_x_5938) ;  /* 0x0000000000082947 */ /* 0x002fec0003800000 */
[----:B------:R-:W1:Y:S02]  /*a040*/  SYNCS.PHASECHK.TRANS64.TRYWAIT P2, [R14+URZ+0x28c30], R57 ;  /* 0x028c30390e0075a7 */ /* 0x000e64000804017f */
[----:B-1----:R-:W-:Y:S05]  /*a050*/  @!P2 BRA `(.L_x_5939) ;  /* 0x0000015c007ca947 */ /* 0x002fea0003800000 */
.L_x_5938:
[----:B------:R-:W-:Y:S01]  /*a060*/  LOP3.LUT R0, R0, 0x3fff, RZ, 0xc0, !PT ;  /* 0x00003fff00007812 */ /* 0x000fe200078ec0ff */
[----:B------:R-:W-:Y:S05]  /*a070*/  WARPSYNC.ALL ;  /* 0x0000000000007948 */ /* 0x000fea0003800000 */
[----:B------:R-:W-:Y:S01]  /*a080*/  LOP3.LUT R15, R0, 0x10000, RZ, 0xfc, !PT ;  /* 0x00010000000f7812 */ /* 0x000fe200078efcff */
[----:B------:R-:W-:Y:S01]  /*a090*/  VIADD R0, R2, 0x20400 ;  /* 0x0002040002007836 */ /* 0x000fe20000000000 */
[----:B----45:R-:W-:-:S03]  /*a0a0*/  WARPGROUP.ARRIVE ;  /* 0x00000000000079c5 */ /* 0x030fc60000000000 */
[----:B------:R-:W-:Y:S01]  /*a0b0*/  IMAD R6, R18, 0x200, R15 ;  /* 0x0000020012067824 */ /* 0x000fe200078e020f */
[----:B------:R-:W-:Y:S01]  /*a0c0*/  ULDC.64 UR40, c[0x0][0x9e0] ;  /* 0x0002780000287ab9 */ /* 0x000fe20000000a00 */
[----:B------:R-:W-:Y:S01]  /*a0d0*/  IMAD.MOV.U32 R7, RZ, RZ, 0x40000040 ;  /* 0x40000040ff077424 */ /* 0x000fe200078e00ff */
[----:B------:R-:W-:Y:S01]  /*a0e0*/  SHF.R.U32.HI R0, RZ, 0x4, R0 ;  /* 0x00000004ff007819 */ /* 0x000fe20000011600 */
[----:B------:R-:W-:Y:S01]  /*a0f0*/  IMAD.MOV.U32 R5, RZ, RZ, 0x40000040 ;  /* 0x40000040ff057424 */ /* 0x000fe200078e00ff */
[C---:B------:R-:W-:Y:S01]  /*a100*/  R2UR UR6, R6.reuse ;  /* 0x00000000060672ca */ /* 0x040fe200000e0000 */
[----:B------:R-:W-:Y:S01]  /*a110*/  VIADD R8, R6, 0x2 ;  /* 0x0000000206087836 */ /* 0x000fe20000000000 */
[----:B------:R-:W-:Y:S01]  /*a120*/  LOP3.LUT R0, R0, 0x3fff, RZ, 0xc0, !PT ;  /* 0x00003fff00007812 */ /* 0x000fe200078ec0ff */
[----:B------:R-:W-:Y:S01]  /*a130*/  IMAD.MOV.U32 R9, RZ, RZ, 0x40000040 ;  /* 0x40000040ff097424 */ /* 0x000fe200078e00ff */
[----:B------:R-:W-:Y:S01]  /*a140*/  R2UR UR7, R7 ;  /* 0x00000000070772ca */ /* 0x000fe200000e0000 */
[----:B------:R-:W-:Y:S01]  /*a150*/  IMAD.MOV.U32 R11, RZ, RZ, 0x40000040 ;  /* 0x40000040ff0b7424 */ /* 0x000fe200078e00ff */
[----:B------:R-:W-:Y:S01]  /*a160*/  LOP3.LUT R4, R0, 0x10000, RZ, 0xfc, !PT ;  /* 0x0001000000047812 */ /* 0x000fe200078efcff */
[----:B------:R-:W-:Y:S01]  /*a170*/  VIADD R12, R6, 0x4 ;  /* 0x00000004060c7836 */ /* 0x000fe20000000000 */
[----:B------:R-:W-:Y:S01]  /*a180*/  R2UR UR5, R5 ;  /* 0x00000000050572ca */ /* 0x000fe200000e0000 */
[----:B------:R-:W-:Y:S01]  /*a190*/  IMAD.MOV.U32 R13, RZ, RZ, 0x40000040 ;  /* 0x40000040ff0d7424 */ /* 0x000fe200078e00ff */
[C---:B------:R-:W-:Y:S01]  /*a1a0*/  R2UR UR4, R4.reuse ;  /* 0x00000000040472ca */ /* 0x040fe200000e0000 */
[----:B------:R-:W-:Y:S01]  /*a1b0*/  VIADD R10, R4, 0x2 ;  /* 0x00000002040a7836 */ /* 0x000fe20000000000 */
[----:B------:R-:W2:Y:S01]  /*a1c0*/  LDC R0, c[0x0][0x448] ;  /* 0x00011200ff007b82 */ /* 0x000ea20000000800 */
[----:B------:R-:W-:Y:S01]  /*a1d0*/  IMAD.MOV.U32 R7, RZ, RZ, 0x40000040 ;  /* 0x40000040ff077424 */ /* 0x000fe200078e00ff */
[----:B------:R-:W-:Y:S01]  /*a1e0*/  UISETP.GE.AND UP0, UPT, UR41, 0x1, UPT ;  /* 0x000000012900788c */ /* 0x000fe2000bf06270 */
[----:B------:R-:W-:-:S03]  /*a1f0*/  LEA R56, R168, 0xffffffc0, 0x6 ;  /* 0xffffffc0a8387811 */ /* 0x000fc600078e30ff */
[----:B------:R-:W-:Y:S01]  /*a200*/  UP2UR UR47, UPR, URZ, 0x1 ;  /* 0x000000013f2f7883 */ /* 0x000fe20008000000 */
[----:B------:R-:W-:Y:S02]  /*a210*/  IADD3 R20, -R184, R23, -R56 ;  /* 0x00000017b8147210 */ /* 0x000fe40007ffe938 */
[----:B------:R-:W-:Y:S02]  /*a220*/  PLOP3.LUT P3, PT, PT, PT, UP0, 0x40, 0x0 ;  /* 0x000000000000781c */ /* 0x000fe40003f6e808 */
[----:B------:R-:W-:Y:S01]  /*a230*/  HGMMA.64x64x16.F32 R24, gdesc[UR4], RZ, !UPT, gsb0 ;  /* 0x00e00000041879f0 */ /* 0x000fe2000c0008ff */
[----:B------:R-:W-:Y:S01]  /*a240*/  R2UR UR6, R8 ;  /* 0x00000000080672ca */ /* 0x000fe200000e0000 */
[----:B------:R-:W-:Y:S01]  /*a250*/  VIADD R8, R4, 0x4 ;  /* 0x0000000404087836 */ /* 0x000fe20000000000 */
[----:B------:R-:W-:Y:S01]  /*a260*/  R2UR UR7, R9 ;  /* 0x00000000090772ca */ /* 0x000fe200000e0000 */
[----:B------:R-:W-:Y:S01]  /*a270*/  IMAD.MOV.U32 R9, RZ, RZ, 0x40000040 ;  /* 0x40000040ff097424 */ /* 0x000fe200078e00ff */
[----:B------:R-:W-:-:S02]  /*a280*/  R2UR UR4, R10 ;  /* 0x000000000a0472ca */ /* 0x000fc400000e0000 */
[----:B------:R-:W-:Y:S02]  /*a290*/  R2UR UR5, R11 ;  /* 0x000000000b0572ca */ /* 0x000fe400000e0000 */
[----:B--2---:R-:W-:Y:S01]  /*a2a0*/  ISETP.NE.AND P2, PT, R0, 0x1, PT ;  /* 0x000000010000780c */ /* 0x004fe20003f45270 */
[----:B------:R-:W-:-:S12]  /*a2b0*/  IMAD.IADD R0, R201, 0x1, R192 ;  /* 0x00000001c9007824 */ /* 0x000fd800078e02c0 */
[----:B------:R-:W2:Y:S01]  /*a2c0*/  @P2 LDC R3, c[0x0][0x44c] ;  /* 0x00011300ff032b82 */ /* 0x000ea20000000800 */
[----:B------:R-:W-:Y:S02]  /*a2d0*/  WARPGROUP.DEPBAR.LE gsb0, 0x0 ;  /* 0x00008000000079c5 */ /* 0x000fe40000010000 */
[----:B------:R-:W-:-:S06]  /*a2e0*/  WARPGROUP.ARRIVE ;  /* 0x00000000000079c5 */ /* 0x000fcc0000000000 */
[----:B------:R-:W-:Y:S01]  /*a2f0*/  HGMMA.64x64x16.F32 R24, gdesc[UR4], R24, gsb0 ;  /* 0x00e00000041879f0 */ /* 0x000fe20008000818 */
        /* <DEDUP_REMOVED lines=8> */
[----:B------:R-:W-:-:S10]  /*a380*/  WARPGROUP.ARRIVE ;  /* 0x00000000000079c5 */ /* 0x000fd40000000000 */
[----:B------:R-:W-:Y:S01]  /*a390*/  HGMMA.64x64x16.F32 R24, gdesc[UR4], R24, gsb0 ;  /* 0x00e00000041879f0 */ /* 0x000fe20008000818 */
[----:B------:R-:W-:Y:S01]  /*a3a0*/  R2UR UR6, R12 ;  /* 0x000000000c0672ca */ /* 0x000fe200000e0000 */
[----:B--2---:R-:W-:Y:S01]  /*a3b0*/  @P2 IMAD.HI.U32 R12, R0, R3, RZ ;  /* 0x00000003000c2227 */ /* 0x004fe200078e00ff */
[----:B------:R-:W-:Y:S02]  /*a3c0*/  R2UR UR7, R13 ;  /* 0x000000000d0772ca */ /* 0x000fe400000e0000 */
[----:B------:R-:W-:Y:S01]  /*a3d0*/  R2UR UR4, R6 ;  /* 0x00000000060472ca */ /* 0x000fe200000e0000 */
[----:B------:R-:W2:Y:S01]  /*a3e0*/  @P2 LDC R13, c[0x0][0x450] ;  /* 0x00011400ff0d2b82 */ /* 0x000ea20000000800 */
[----:B------:R-:W-:Y:S01]  /*a3f0*/  R2UR UR5, R7 ;  /* 0x00000000070572ca */ /* 0x000fe200000e0000 */
[----:B------:R-:W-:Y:S02]  /*a400*/  IMAD.MOV.U32 R3, RZ, RZ, R0 ;  /* 0x000000ffff037224 */ /* 0x000fe400078e0000 */
[----:B------:R-:W-:-:S05]  /*a410*/  @!P1 VIADD R0, R14, 0x28c40 ;  /* 0x00028c400e009836 */ /* 0x000fca0000000000 */
[----:B------:R-:W-:Y:S02]  /*a420*/  @!P1 PRMT R0, RZ, 0x654, R0 ;  /* 0x00000654ff009816 */ /* 0x000fe40000000000 */
[----:B--2---:R-:W-:Y:S01]  /*a430*/  @P2 SHF.R.U32.HI R3, RZ, R13, R12 ;  /* 0x0000000dff032219 */ /* 0x004fe2000001160c */
[----:B------:R-:W-:-:S04]  /*a440*/  IMAD.MOV.U32 R13, RZ, RZ, -0x40 ;  /* 0xffffffc0ff0d7424 */ /* 0x000fc800078e00ff */
[----:B------:R-:W2:Y:S01]  /*a450*/  SHFL.IDX PT, R61, R3, RZ, 0x1c1f ;  /* 0x001c1fff033d7589 */ /* 0x000ea200000e0000 */
[----:B------:R-:W-:-:S04]  /*a460*/  IMAD R12, R168, R13, 0x41 ;  /* 0x00000041a80c7424 */ /* 0x000fc800078e020d */
[----:B------:R-:W-:Y:S01]  /*a470*/  VIADD R60, R12, 0xffffffff ;  /* 0xffffffff0c3c7836 */ /* 0x000fe20000000000 */
[----:B------:R-:W-:-:S05]  /*a480*/  IADD3 R13, -R184, R12, R23 ;  /* 0x0000000cb80d7210 */ /* 0x000fca0007ffe117 */
[----:B------:R-:W-:-:S04]  /*a490*/  IMAD.IADD R13, R13, 0x1, -R22 ;  /* 0x000000010d0d7824 */ /* 0x000fc800078e0a16 */
[----:B------:R-:W-:Y:S01]  /*a4a0*/  VIADD R59, R13, UR40 ;  /* 0x000000280d3b7c36 */ /* 0x000fe20008000000 */
[----:B------:R-:W-:Y:S02]  /*a4b0*/  WARPGROUP.DEPBAR.LE gsb0, 0x0 ;  /* 0x00008000000079c5 */ /* 0x000fe40000010000 */
[----:B------:R-:W-:-:S06]  /*a4c0*/  WARPGROUP.ARRIVE ;  /* 0x00000000000079c5 */ /* 0x000fcc0000000000 */
[----:B------:R-:W-:Y:S01]  /*a4d0*/  HGMMA.64x64x16.F32 R24, gdesc[UR4], R24, gsb0 ;  /* 0x00e00000041879f0 */ /* 0x000fe20008000818 */
[----:B------:R-:W-:Y:S02]  /*a4e0*/  ULDC UR4, c[0x0][0x9dc] ;  /* 0x0002770000047ab9 */ /* 0x000fe40000000800 */
[----:B------:R-:W-:Y:S01]  /*a4f0*/  IMAD.U32 R21, RZ, RZ, UR4 ;  /* 0x00000004ff157e24 */ /* 0x000fe2000f8e00ff */
[----:B------:R-:W-:Y:S02]  /*a500*/  WARPGROUP.DEPBAR.LE gsb0, 0x0 ;  /* 0x00008000000079c5 */ /* 0x000fe40000010000 */
[----:B------:R3:W-:Y:S02]  /*a510*/  @!P1 SYNCS.ARRIVE.TRANS64.RED.A1T0 RZ, [R0+URZ], RZ ;  /* 0x000000ff00ff99a7 */ /* 0x0007e4000810043f */
[----:B---3--:R-:W-:-:S05]  /*a520*/  LOP3.LUT R0, RZ, R21, RZ, 0x33, !PT ;  /* 0x00000015ff007212 */ /* 0x008fca00078e33ff */
[----:B------:R-:W-:Y:S01]  /*a530*/  IMAD.IADD R58, R13, 0x1, R0 ;  /* 0x000000010d3a7824 */ /* 0x000fe200078e0200 */
[----:B--2---:R-:W-:-:S03]  /*a540*/  VIADDMNMX R0, R61, R59, R20, PT ;  /* 0x0000003b3d007246 */ /* 0x004fc60003800114 */
[----:B------:R-:W-:Y:S01]  /*a550*/  IMAD.IADD R12, R58, 0x1, R61 ;  /* 0x000000013a0c7824 */ /* 0x000fe200078e023d */
[----:B------:R-:W-:Y:S06]  /*a560*/  @P3 BRA `(.L_x_5940) ;  /* 0x0000000000583947 */ /* 0x000fec0003800000 */
[----:B------:R-:W-:Y:S01]  /*a570*/  IADD3 R13, -R22, R23, R61 ;  /* 0x00000017160d7210 */ /* 0x000fe20007ffe13d */
[----:B------:R-:W-:Y:S03]  /*a580*/  BSSY B0, `(.L_x_5941) ;  /* 0x0000010000007945 */ /* 0x000fe60003800000 */
        /* <DEDUP_REMOVED lines=10> */
.L_x_5942:
[----:B------:R-:W-:-:S06]  /*a630*/  UISETP.NE.AND UP0, UPT, UR41, 0x1, UPT ;  /* 0x000000012900788c */ /* 0x000fcc000bf05270 */
[----:B------:R-:W-:-:S05]  /*a640*/  PLOP3.LUT P3, PT, PT, PT, UP0, 0x80, 0x0 ;  /* 0x000000000000781c */ /* 0x000fca0003f6f008 */
[----:B------:R-:W-:-:S08]  /*a650*/  @UP0 ULDC.64 UR4, c[0x0][0x9e8] ;  /* 0x00027a0000040ab9 */ /* 0x000fd00000000a00 */
[----:B------:R-:W-:-:S05]  /*a660*/  @P3 IMAD.HI.U32 R61, R13, UR4, RZ ;  /* 0x000000040d3d3c27 */ /* 0x000fca000f8e00ff */
[----:B------:R-:W-:-:S07]  /*a670*/  @P3 SHF.R.U32.HI R13, RZ, UR5, R61 ;  /* 0x00000005ff0d3c19 */ /* 0x000fce000801163d */
.L_x_5943:
[----:B------:R-:W-:Y:S05]  /*a680*/  BSYNC B0 ;  /* 0x0000000000007941 */ /* 0x000fea0003800000 */
.L_x_5941:
[----:B------:R-:W-:-:S04]  /*a690*/  IMAD R13, R13, UR41, -R56 ;  /* 0x000000290d0d7c24 */ /* 0x000fc8000f8e0a38 */
[----:B------:R-:W-:-:S05]  /*a6a0*/  IMAD.IADD R13, R13, 0x1, -R184 ;  /* 0x000000010d0d7824 */ /* 0x000fca00078e0ab8 */
[----:B------:R-:W-:Y:S02]  /*a6b0*/  VIMNMX R12, R12, R13, !PT ;  /* 0x0000000d0c0c7248 */ /* 0x000fe40007fe0100 */
[----:B------:R-:W-:-:S07]  /*a6c0*/  VIADDMNMX R0, R13, UR41, R0, PT ;  /* 0x000000290d007c46 */ /* 0x000fce000b800100 */
.L_x_5940:
[C---:B------:R-:W-:Y:S01]  /*a6d0*/  ISETP.GE.AND P3, PT, R60.reuse, 0x2, PT ;  /* 0x000000023c00780c */ /* 0x040fe20003f66270 */
[----:B------:R-:W2:Y:S01]  /*a6e0*/  SHFL.IDX PT, R3, R3, 0x1, 0x1c1f ;  /* 0x003c1f0003037f89 */ /* 0x000ea200000e0000 */
[----:B------:R-:W-:Y:S01]  /*a6f0*/  ISETP.GE.AND P4, PT, R60, 0x9, PT ;  /* 0x000000093c00780c */ /* 0x000fe20003f86270 */
[----:B------:R-:W-:Y:S01]  /*a700*/  UISETP.NE.AND UP0, UPT, UR47, URZ, UPT ;  /* 0x0000003f2f00728c */ /* 0x000fe2000bf05270 */
[C---:B------:R-:W-:Y:S02]  /*a710*/  ISETP.GT.AND P6, PT, R12.reuse, 0x1, !P3 ;  /* 0x000000010c00780c */ /* 0x040fe40005fc4270 */
[----:B------:R-:W-:Y:S02]  /*a720*/  ISETP.GT.AND P5, PT, R12, 0x8, !P4 ;  /* 0x000000080c00780c */ /* 0x000fe400067a4270 */
[C---:B------:R-:W-:Y:S02]  /*a730*/  ISETP.LT.OR P6, PT, R0.reuse, 0x2, P6 ;  /* 0x000000020000780c */ /* 0x040fe400037c1670 */
[----:B------:R-:W-:-:S02]  /*a740*/  ISETP.LT.OR P5, PT, R0, 0x9, P5 ;  /* 0x000000090000780c */ /* 0x000fc40002fa1670 */
[----:B------:R-:W-:Y:S02]  /*a750*/  FSEL R61, R25, -INF , !P6 ;  /* 0xff800000193d7808 */ /* 0x000fe40007000000 */
        /* <DEDUP_REMOVED lines=68> */
[----:B------:R-:W-:Y:S02]  /*aba0*/  ISETP.LT.OR P6, PT, R0, 0x3a, P6 ;  /* 0x0000003a0000780c */ /* 0x000fe400037c1670 */
[----:B--2---:R-:W-:Y:S01]  /*abb0*/  VIADDMNMX R0, R3, R59, R20, PT ;  /* 0x0000003b03007246 */ /* 0x004fe20003800114 */
[----:B------:R-:W-:Y:S01]  /*abc0*/  IMAD.IADD R20, R58, 0x1, R3 ;  /* 0x000000013a147824 */ /* 0x000fe200078e0203 */
[----:B------:R-:W-:Y:S02]  /*abd0*/  FSEL R53, R53, -INF , !P6 ;  /* 0xff80000035357808 */ /* 0x000fe40007000000 */
[----:B------:R-:W-:-:S13]  /*abe0*/  PLOP3.LUT P6, PT, PT, PT, UP0, 0x40, 0x0 ;  /* 0x000000000000781c */ /* 0x000fda0003fce808 */
[----:B------:R-:W-:Y:S05]  /*abf0*/  @P6 BRA `(.L_x_5944) ;  /* 0x0000000000606947 */ /* 0x000fea0003800000 */
        /* <DEDUP_REMOVED lines=13> */
.L_x_5946:
[----:B------:R-:W-:-:S06]  /*acd0*/  UISETP.NE.AND UP0, UPT, UR41, 0x1, UPT ;  /* 0x000000012900788c */ /* 0x000fcc000bf05270 */
[----:B------:R-:W-:-:S05]  /*ace0*/  PLOP3.LUT P6, PT, PT, PT, UP0, 0x80, 0x0 ;  /* 0x000000000000781c */ /* 0x000fca0003fcf008 */
[----:B------:R-:W-:-:S08]  /*acf0*/  @UP0 ULDC.64 UR4, c[0x0][0x9e8] ;  /* 0x00027a0000040ab9 */ /* 0x000fd00000000a00 */
[----:B------:R-:W-:Y:S01]  /*ad00*/  @P6 IMAD.HI.U32 R12, R3, UR4, RZ ;  /* 0x00000004030c6c27 */ /* 0x000fe2000f8e00ff */
[----:B------:R-:W-:-:S13]  /*ad10*/  PLOP3.LUT P6, PT, PT, PT, UP0, 0x80, 0x0 ;  /* 0x000000000000781c */ /* 0x000fda0003fcf008 */
[----:B------:R-:W-:-:S07]  /*ad20*/  @P6 SHF.R.U32.HI R3, RZ, UR5, R12 ;  /* 0x00000005ff036c19 */ /* 0x000fce000801160c */
.L_x_5947:
[----:B------:R-:W-:Y:S05]  /*ad30*/  BSYNC B0 ;  /* 0x0000000000007941 */ /* 0x000fea0003800000 */
.L_x_5945:
[----:B------:R-:W-:-:S04]  /*ad40*/  IMAD R3, R3, UR41, -R56 ;  /* 0x0000002903037c24 */ /* 0x000fc8000f8e0a38 */
[----:B------:R-:W-:-:S05]  /*ad50*/  IMAD.IADD R3, R3, 0x1, -R184 ;  /* 0x0000000103037824 */ /* 0x000fca00078e0ab8 */
[----:B------:R-:W-:Y:S02]  /*ad60*/  VIMNMX R20, R20, R3, !PT ;  /* 0x0000000314147248 */ /* 0x000fe40007fe0100 */
[----:B------:R-:W-:-:S07]  /*ad70*/  VIADDMNMX R0, R3, UR41, R0, PT ;  /* 0x0000002903007c46 */ /* 0x000fce000b800100 */
.L_x_5944:
        /* <DEDUP_REMOVED lines=38> */
[----:B------:R-:W-:Y:S01]  /*afe0*/  ISETP.GT.AND P4, PT, R20, 0x8, !P4 ;  /* 0x000000081400780c */ /* 0x000fe20006784270 */
[----:B------:R-:W2:Y:S01]  /*aff0*/  SHFL.BFLY PT, R12, R25, 0x2, 0x1f ;  /* 0x0c401f00190c7f89 */ /* 0x000ea200000e0000 */
[C---:B------:R-:W-:Y:S02]  /*b000*/  ISETP.LT.OR P3, PT, R0.reuse, 0x1a, P3 ;  /* 0x0000001a0000780c */ /* 0x040fe40001f61670 */
[----:B------:R-:W-:Y:S02]  /*b010*/  ISETP.LT.OR P4, PT, R0, 0x9, P4 ;  /* 0x000000090000780c */ /* 0x000fe40002781670 */
[----:B------:R-:W-:Y:S02]  /*b020*/  FSEL R32, R39, -INF , !P3 ;  /* 0xff80000027207808 */ /* 0x000fe40005800000 */
[----:B------:R-:W-:Y:S02]  /*b030*/  ISETP.NE.AND P3, PT, R37, RZ, PT ;  /* 0x000000ff2500720c */ /* 0x000fe40003f65270 */
[----:B------:R-:W-:-:S02]  /*b040*/  FSEL R30, R30, -INF , !P4 ;  /* 0xff8000001e1e7808 */ /* 0x000fc40006000000 */
[----:B------:R-:W-:Y:S02]  /*b050*/  ISETP.GT.AND P3, PT, R20, 0x20, !P3 ;  /* 0x000000201400780c */ /* 0x000fe40005f64270 */
[----:B------:R-:W-:Y:S02]  /*b060*/  ISETP.NE.AND P4, PT, R44, RZ, PT ;  /* 0x000000ff2c00720c */ /* 0x000fe40003f85270 */
[----:B------:R-:W-:Y:S02]  /*b070*/  ISETP.LT.OR P3, PT, R0, 0x21, P3 ;  /* 0x000000210000780c */ /* 0x000fe40001f61670 */
[----:B------:R-:W-:Y:S01]  /*b080*/  ISETP.NE.AND P6, PT, R13, RZ, PT ;  /* 0x000000ff0d00720c */ /* 0x000fe20003fc5270 */
[----:B------:R-:W-:Y:S01]  /*b090*/  IMAD.U32 R13, RZ, RZ, UR4 ;  /* 0x00000004ff0d7e24 */ /* 0x000fe2000f8e00ff */
[----:B------:R-:W-:Y:S02]  /*b0a0*/  FSEL R42, R42, -INF , !P3 ;  /* 0xff8000002a2a7808 */ /* 0x000fe40005800000 */
[----:B------:R-:W-:-:S02]  /*b0b0*/  ISETP.NE.AND P3, PT, R40, RZ, PT ;  /* 0x000000ff2800720c */ /* 0x000fc40003f65270 */
[C---:B------:R-:W-:Y:S02]  /*b0c0*/  ISETP.GT.AND P5, PT, R20.reuse, 0x38, !P5 ;  /* 0x000000381400780c */ /* 0x040fe40006fa4270 */
[----:B------:R-:W-:Y:S02]  /*b0d0*/  ISETP.GT.AND P3, PT, R20, 0x21, !P3 ;  /* 0x000000211400780c */ /* 0x000fe40005f64270 */
[----:B--2---:R-:W-:Y:S02]  /*b0e0*/  FMNMX.FTZ R29, R25, R12, !PT ;  /* 0x0000000c191d7209 */ /* 0x004fe40007810000 */
[C---:B------:R-:W-:Y:S02]  /*b0f0*/  ISETP.LT.OR P3, PT, R0.reuse, 0x22, P3 ;  /* 0x000000220000780c */ /* 0x040fe40001f61670 */
[----:B------:R-:W-:Y:S01]  /*b100*/  ISETP.LT.OR P5, PT, R0, 0x39, P5 ;  /* 0x000000390000780c */ /* 0x000fe20002fa1670 */
[----:B------:R-:W2:Y:S01]  /*b110*/  SHFL.BFLY PT, R12, R29, 0x1, 0x1f ;  /* 0x0c201f001d0c7f89 */ /* 0x000ea200000e0000 */
[----:B------:R-:W-:-:S02]  /*b120*/  FSEL R36, R43, -INF , !P3 ;  /* 0xff8000002b247808 */ /* 0x000fc40005800000 */
[----:B------:R-:W-:Y:S02]  /*b130*/  ISETP.NE.AND P3, PT, R41, RZ, PT ;  /* 0x000000ff2900720c */ /* 0x000fe40003f65270 */
[----:B------:R-:W-:Y:S02]  /*b140*/  FSEL R54, R54, -INF , !P5 ;  /* 0xff80000036367808 */ /* 0x000fe40006800000 */
[----:B------:R-:W-:-:S04]  /*b150*/  ISETP.GT.AND P3, PT, R20, 0x28, !P3 ;  /* 0x000000281400780c */ /* 0x000fc80005f64270 */
[----:B------:R-:W-:-:S04]  /*b160*/  ISETP.LT.OR P3, PT, R0, 0x29, P3 ;  /* 0x000000290000780c */ /* 0x000fc80001f61670 */
[----:B------:R-:W-:Y:S02]  /*b170*/  FSEL R46, R46, -INF , !P3 ;  /* 0xff8000002e2e7808 */ /* 0x000fe40005800000 */
[----:B------:R-:W-:Y:S02]  /*b180*/  ISETP.GT.AND P3, PT, R20, 0x29, !P4 ;  /* 0x000000291400780c */ /* 0x000fe40006764270 */
[----:B------:R-:W-:Y:S02]  /*b190*/  ISETP.NE.AND P4, PT, R48, RZ, PT ;  /* 0x000000ff3000720c */ /* 0x000fe40003f85270 */
[----:B------:R-:W-:Y:S02]  /*b1a0*/  ISETP.LT.OR P3, PT, R0, 0x2a, P3 ;  /* 0x0000002a0000780c */ /* 0x000fe40001f61670 */
[----:B------:R-:W-:Y:S02]  /*b1b0*/  ISETP.GT.AND P4, PT, R20, 0x31, !P4 ;  /* 0x000000311400780c */ /* 0x000fe40006784270 */
[----:B------:R-:W-:-:S02]  /*b1c0*/  FSEL R40, R47, -INF , !P3 ;  /* 0xff8000002f287808 */ /* 0x000fc40005800000 */
[----:B------:R-:W-:Y:S02]  /*b1d0*/  ISETP.GT.AND P3, PT, R20, RZ, !P6 ;  /* 0x000000ff1400720c */ /* 0x000fe40007764270 */
[----:B--2---:R-:W-:Y:S02]  /*b1e0*/  FMNMX.FTZ R12, R29, R12, !PT ;  /* 0x0000000c1d0c7209 */ /* 0x004fe40007810000 */
[----:B------:R-:W-:Y:S02]  /*b1f0*/  ISETP.LT.OR P3, PT, R0, 0x1, P3 ;  /* 0x000000010000780c */ /* 0x000fe40001f61670 */
[----:B------:R-:W-:Y:S01]  /*b200*/  ISETP.NE.AND P6, PT, R52, RZ, PT ;  /* 0x000000ff3400720c */ /* 0x000fe20003fc5270 */
[----:B------:R-:W-:Y:S01]  /*b210*/  FMUL.FTZ R3, R12, R13 ;  /* 0x0000000d0c037220 */ /* 0x000fe20000410000 */
[----:B------:R-:W-:Y:S02]  /*b220*/  FSEL R26, R26, -INF , !P3 ;  /* 0xff8000001a1a7808 */ /* 0x000fe40005800000 */
[----:B------:R-:W-:-:S02]  /*b230*/  FSETP.NEU.FTZ.AND P3, PT, R12, -INF , PT ;  /* 0xff8000000c00780b */ /* 0x000fc40003f7d000 */
[----:B------:R-:W-:Y:S02]  /*b240*/  ISETP.LT.OR P4, PT, R0, 0x32, P4 ;  /* 0x000000320000780c */ /* 0x000fe40002781670 */
[----:B------:R-:W-:Y:S02]  /*b250*/  FSEL R48, R3, RZ, P3 ;  /* 0x000000ff03307208 */ /* 0x000fe40001800000 */
[----:B------:R-:W-:Y:S02]  /*b260*/  FMNMX.FTZ R3, R26, R27, !PT ;  /* 0x0000001b1a037209 */ /* 0x000fe40007810000 */
[----:B------:R-:W-:Y:S01]  /*b270*/  ISETP.NE.AND P3, PT, R62, RZ, PT ;  /* 0x000000ff3e00720c */ /* 0x000fe20003f65270 */
[--C-:B------:R-:W-:Y:S01]  /*b280*/  FFMA.FTZ R25, R61, R13, -R48.reuse ;  /* 0x0000000d3d197223 */ /* 0x100fe20000010830 */
[----:B------:R-:W-:Y:S01]  /*b290*/  FMNMX.FTZ R3, R30, R3, !PT ;  /* 0x000000031e037209 */ /* 0x000fe20007810000 */
[--C-:B------:R-:W-:Y:S01]  /*b2a0*/  FFMA.FTZ R31, R63, R13, -R48.reuse ;  /* 0x0000000d3f1f7223 */ /* 0x100fe20000010830 */
[----:B------:R-:W-:Y:S01]  /*b2b0*/  ISETP.GT.AND P3, PT, R20, 0x30, !P3 ;  /* 0x000000301400780c */ /* 0x000fe20005f64270 */
[----:B------:R-:W-:Y:S01]  /*b2c0*/  MUFU.EX2 R29, R25 ;  /* 0x00000019001d7308 */ /* 0x000fe20000000800 */
        /* <DEDUP_REMOVED lines=10> */
[----:B------:R-:W-:Y:S01]  /*b370*/  ISETP.GT.AND P6, PT, R20, 0x39, !P6 ;  /* 0x000000391400780c */ /* 0x000fe200077c4270 */
[--C-:B------:R-:W-:Y:S01]  /*b380*/  FFMA.FTZ R20, R33, R13, -R48.reuse ;  /* 0x0000000d21147223 */ /* 0x100fe20000010830 */
[----:B------:R-:W-:Y:S01]  /*b390*/  FMNMX.FTZ R3, R38, R3, !PT ;  /* 0x0000000326037209 */ /* 0x000fe20007810000 */
[--C-:B------:R-:W-:Y:S01]  /*b3a0*/  FFMA.FTZ R33, R65, R13, -R48.reuse ;  /* 0x0000000d41217223 */ /* 0x100fe20000010830 */
[----:B------:R-:W-:Y:S01]  /*b3b0*/  FSEL R44, R51, -INF , !P4 ;  /* 0xff800000332c7808 */ /* 0x000fe20006000000 */
[----:B------:R-:W-:Y:S01]  /*b3c0*/  MUFU.EX2 R164, R20 ;  /* 0x0000001400a47308 */ /* 0x000fe20000000800 */
[----:B------:R-:W-:Y:S01]  /*b3d0*/  FMNMX.FTZ R3, R32, R3, !PT ;  /* 0x0000000320037209 */ /* 0x000fe20007810000 */
[----:B------:R-:W-:Y:S01]  /*b3e0*/  FFMA.FTZ R43, R75, R13, -R48 ;  /* 0x0000000d4b2b7223 */ /* 0x000fe20000010830 */
[----:B------:R-:W-:-:S02]  /*b3f0*/  ISETP.LT.OR P6, PT, R0, 0x3a, P6 ;  /* 0x0000003a0000780c */ /* 0x000fc400037c1670 */
[----:B------:R-:W-:Y:S02]  /*b400*/  FMNMX.FTZ R3, R42, R3, !PT ;  /* 0x000000032a037209 */ /* 0x000fe40007810000 */
[----:B------:R-:W-:Y:S01]  /*b410*/  FSEL R0, R55, -INF , !P6 ;  /* 0xff80000037007808 */ /* 0x000fe20007000000 */
[----:B------:R2:W-:Y:S01]  /*b420*/  MUFU.EX2 R166, R33 ;  /* 0x0000002100a67308 */ /* 0x0005e20000000800 */
[----:B------:R-:W-:-:S04]  /*b430*/  FMNMX.FTZ R3, R36, R3, !PT ;  /* 0x0000000324037209 */ /* 0x000fc80007810000 */
[----:B------:R-:W-:-:S03]  /*b440*/  FMNMX.FTZ R3, R46, R3, !PT ;  /* 0x000000032e037209 */ /* 0x000fc60007810000 */
[----:B------:R3:W-:Y:S01]  /*b450*/  MUFU.EX2 R160, R37 ;  /* 0x0000002500a07308 */ /* 0x0007e20000000800 */
[----:B------:R-:W-:Y:S01]  /*b460*/  FMNMX.FTZ R3, R40, R3, !PT ;  /* 0x0000000328037209 */ /* 0x000fe20007810000 */
[----:B--2---:R-:W-:-:S03]  /*b470*/  FFMA.FTZ R33, R79, R13, -R48 ;  /* 0x0000000d4f217223 */ /* 0x004fc60000010830 */
[----:B------:R-:W-:-:S03]  /*b480*/  FMNMX.FTZ R3, R50, R3, !PT ;  /* 0x0000000332037209 */ /* 0x000fc60007810000 */
[----:B------:R-:W-:Y:S01]  /*b490*/  MUFU.EX2 R35, R35 ;  /* 0x0000002300237308 */ /* 0x000fe20000000800 */
[----:B------:R-:W-:Y:S01]  /*b4a0*/  FMNMX.FTZ R3, R44, R3, !PT ;  /* 0x000000032c037209 */ /* 0x000fe20007810000 */
[-CC-:B---3--:R-:W-:Y:S01]  /*b4b0*/  FFMA.FTZ R37, R45, R13.reuse, -R48.reuse ;  /* 0x0000000d2d257223 */ /* 0x188fe20000010830 */
[----:B------:R-:W-:Y:S02]  /*b4c0*/  FFMA.FTZ R45, R49, R13, -R48 ;  /* 0x0000000d312d7223 */ /* 0x000fe40000010830 */
[----:B------:R-:W-:-:S03]  /*b4d0*/  FMNMX.FTZ R3, R54, R3, !PT ;  /* 0x0000000336037209 */ /* 0x000fc60007810000 */
[----:B------:R-:W-:Y:S01]  /*b4e0*/  MUFU.EX2 R56, R45 ;  /* 0x0000002d00387308 */ /* 0x000fe20000000800 */
[----:B------:R-:W-:-:S05]  /*b4f0*/  FMNMX.FTZ R3, R0, R3, !PT ;  /* 0x0000000300037209 */ /* 0x000fca0007810000 */
[----:B------:R-:W2:Y:S02]  /*b500*/  SHFL.BFLY PT, R20, R3, 0x2, 0x1f ;  /* 0x0c401f0003147f89 */ /* 0x000ea400000e0000 */
[----:B------:R-:W-:Y:S08]  /*b510*/  MUFU.EX2 R39, R39 ;  /* 0x0000002700277308 */ /* 0x000ff00000000800 */
[----:B------:R3:W-:Y:S08]  /*b520*/  MUFU.EX2 R162, R41 ;  /* 0x0000002900a27308 */ /* 0x0007f00000000800 */
[----:B------:R-:W-:Y:S01]  /*b530*/  MUFU.EX2 R43, R43 ;  /* 0x0000002b002b7308 */ /* 0x000fe20000000800 */
[-CC-:B---3--:R-:W-:Y:S01]  /*b540*/  FFMA.FTZ R41, R81, R13.reuse, -R48.reuse ;  /* 0x0000000d51297223 */ /* 0x188fe20000010830 */
[----:B--2---:R-:W-:Y:S01]  /*b550*/  FMNMX.FTZ R25, R3, R20, !PT ;  /* 0x0000001403197209 */ /* 0x004fe20007810000 */
[----:B------:R-:W-:-:S05]  /*b560*/  FFMA.FTZ R3, R77, R13, -R48 ;  /* 0x0000000d4d037223 */ /* 0x000fca0000010830 */
[----:B------:R-:W-:Y:S01]  /*b570*/  MUFU.EX2 R33, R33 ;  /* 0x0000002100217308 */ /* 0x000fe20000000800 */
[----:B------:R-:W2:Y:S07]  /*b580*/  SHFL.BFLY PT, R20, R25, 0x1, 0x1f ;  /* 0x0c201f0019147f89 */ /* 0x000eae00000e0000 */
[----:B------:R3:W-:Y:S08]  /*b590*/  MUFU.EX2 R156, R3 ;  /* 0x00000003009c7308 */ /* 0x0007f00000000800 */
[----:B------:R-:W4:Y:S08]  /*b5a0*/  MUFU.EX2 R52, R37 ;  /* 0x0000002500347308 */ /* 0x000f300000000800 */
[----:B------:R-:W5:Y:S01]  /*b5b0*/  MUFU.EX2 R41, R41 ;  /* 0x0000002900297308 */ /* 0x000f620000000800 */
[----:B--2---:R-:W-:Y:S01]  /*b5c0*/  FMNMX.FTZ R20, R25, R20, !PT ;  /* 0x0000001419147209 */ /* 0x004fe20007810000 */
[-CC-:B------:R-:W-:Y:S01]  /*b5d0*/  FFMA.FTZ R25, R83, R13.reuse, -R48.reuse ;  /* 0x0000000d53197223 */ /* 0x180fe20000010830 */
[----:B------:R-:W-:-:S02]  /*b5e0*/  FFMA.FTZ R48, R53, R13, -R48 ;  /* 0x0000000d35307223 */ /* 0x000fc40000010830 */
[C---:B------:R-:W-:Y:S01]  /*b5f0*/  FSETP.NEU.FTZ.AND P3, PT, R20.reuse, -INF , PT ;  /* 0xff8000001400780b */ /* 0x040fe20003f7d000 */
[----:B---3--:R-:W-:Y:S01]  /*b600*/  FMUL.FTZ R3, R20, R13 ;  /* 0x0000000d14037220 */ /* 0x008fe20000410000 */
[----:B----4-:R-:W-:Y:S01]  /*b610*/  F2FP.F16.F32.PACK_AB R158, R52, R33 ;  /* 0x00000021349e723e */ /* 0x010fe200000000ff */
[----:B------:R-:W-:Y:S03]  /*b620*/  MUFU.EX2 R25, R25 ;  /* 0x0000001900197308 */ /* 0x000fe60000000800 */
[----:B------:R-:W-:Y:S02]  /*b630*/  FSEL R3, R3, RZ, P3 ;  /* 0x000000ff03037208 */ /* 0x000fe40001800000 */
[----:B-----5:R-:W-:-:S03]  /*b640*/  F2FP.F16.F32.PACK_AB R152, R56, R41 ;  /* 0x000000293898723e */ /* 0x020fc600000000ff */
        /* <DEDUP_REMOVED lines=17> */
[----:B------:R-:W-:-:S05]  /*b760*/  FFMA.FTZ R0, R0, R13, -R3 ;  /* 0x0000000d00007223 */ /* 0x000fca0000010803 */
[----:B------:R-:W3:Y:S08]  /*b770*/  MUFU.EX2 R30, R30 ;  /* 0x0000001e001e7308 */ /* 0x000ef00000000800 */
[----:B------:R4:W5:Y:S01]  /*b780*/  MUFU.EX2 R167, R24 ;  /* 0x0000001800a77308 */ /* 0x0009620000000800 */
[----:B--2---:R-:W-:Y:S01]  /*b790*/  FADD.FTZ R45, R26, R27 ;  /* 0x0000001b1a2d7221 */ /* 0x004fe20000010000 */
[----:B------:R-:W-:-:S06]  /*b7a0*/  F2FP.F16.F32.PACK_AB R165, R27, R26 ;  /* 0x0000001a1ba5723e */ /* 0x000fcc00000000ff */
[----:B------:R-:W2:Y:S01]  /*b7b0*/  MUFU.EX2 R34, R34 ;  /* 0x0000002200227308 */ /* 0x000ea20000000800 */
[----:B----4-:R-:W-:Y:S01]  /*b7c0*/  FADD.FTZ R24, R164, R29 ;  /* 0x0000001da4187221 */ /* 0x010fe20000010000 */
[----:B------:R-:W-:-:S03]  /*b7d0*/  F2FP.F16.F32.PACK_AB R164, R29, R164 ;  /* 0x000000a41da4723e */ /* 0x000fc600000000ff */
[----:B------:R-:W-:Y:S01]  /*b7e0*/  FADD.FTZ R47, R31, R24 ;  /* 0x000000181f2f7221 */ /* 0x000fe20000010000 */
[----:B---3--:R-:W-:Y:S02]  /*b7f0*/  FADD.FTZ R24, R30, R45 ;  /* 0x0000002d1e187221 */ /* 0x008fe40000010000 */
[----:B------:R3:W4:Y:S08]  /*b800*/  MUFU.EX2 R161, R28 ;  /* 0x0000001c00a17308 */ /* 0x0007300000000800 */
[----:B------:R-:W0:Y:S01]  /*b810*/  MUFU.EX2 R38, R38 ;  /* 0x0000002600267308 */ /* 0x000e220000000800 */
[C---:B---3--:R-:W-:Y:S01]  /*b820*/  FADD.FTZ R28, R166.reuse, R47 ;  /* 0x0000002fa61c7221 */ /* 0x048fe20000010000 */
[----:B-----5:R-:W-:Y:S01]  /*b830*/  FADD.FTZ R47, R167, R24 ;  /* 0x00000018a72f7221 */ /* 0x020fe20000010000 */
[----:B------:R-:W-:-:S02]  /*b840*/  F2FP.F16.F32.PACK_AB R166, R166, R31 ;  /* 0x0000001fa6a6723e */ /* 0x000fc400000000ff */
[----:B------:R-:W-:Y:S01]  /*b850*/  FADD.FTZ R49, R35, R28 ;  /* 0x0000001c23317221 */ /* 0x000fe20000010000 */
[----:B--2---:R-:W-:Y:S01]  /*b860*/  FADD.FTZ R24, R34, R47 ;  /* 0x0000002f22187221 */ /* 0x004fe20000010000 */
[----:B------:R-:W-:Y:S01]  /*b870*/  F2FP.F16.F32.PACK_AB R167, R167, R30 ;  /* 0x0000001ea7a7723e */ /* 0x000fe200000000ff */
[----:B------:R-:W2:Y:S01]  /*b880*/  MUFU.EX2 R163, R32 ;  /* 0x0000002000a37308 */ /* 0x000ea20000000800 */
[C---:B------:R-:W-:Y:S01]  /*b890*/  FADD.FTZ R28, R160.reuse, R49 ;  /* 0x00000031a01c7221 */ /* 0x040fe20000010000 */
[----:B----4-:R-:W-:Y:S01]  /*b8a0*/  FADD.FTZ R3, R161, R24 ;  /* 0x00000018a1037221 */ /* 0x010fe20000010000 */
[----:B------:R-:W-:Y:S01]  /*b8b0*/  F2FP.F16.F32.PACK_AB R160, R160, R35 ;  /* 0x00000023a0a0723e */ /* 0x000fe200000000ff */
[----:B------:R3:W-:Y:S01]  /*b8c0*/  STSM.16.M88.4 [R195+0x26800], R164 ;  /* 0x026800a4c3007844 */ /* 0x0007e20000000200 */
[----:B------:R-:W-:Y:S01]  /*b8d0*/  FADD.FTZ R47, R39, R28 ;  /* 0x0000001c272f7221 */ /* 0x000fe20000010000 */
[----:B------:R-:W-:Y:S02]  /*b8e0*/  F2FP.F16.F32.PACK_AB R161, R161, R34 ;  /* 0x00000022a1a1723e */ /* 0x000fe400000000ff */
[----:B------:R-:W4:Y:S01]  /*b8f0*/  MUFU.EX2 R42, R42 ;  /* 0x0000002a002a7308 */ /* 0x000f220000000800 */
[----:B0-----:R-:W-:Y:S01]  /*b900*/  FADD.FTZ R24, R38, R3 ;  /* 0x0000000326187221 */ /* 0x001fe20000010000 */
[C---:B------:R-:W-:Y:S01]  /*b910*/  FADD.FTZ R28, R162.reuse, R47 ;  /* 0x0000002fa21c7221 */ /* 0x040fe20000010000 */
[----:B------:R-:W-:-:S03]  /*b920*/  F2FP.F16.F32.PACK_AB R162, R162, R39 ;  /* 0x00000027a2a2723e */ /* 0x000fc600000000ff */
[----:B------:R-:W-:Y:S02]  /*b930*/  FADD.FTZ R31, R43, R28 ;  /* 0x0000001c2b1f7221 */ /* 0x000fe40000010000 */
[----:B------:R-:W0:Y:S01]  /*b940*/  MUFU.EX2 R157, R36 ;  /* 0x00000024009d7308 */ /* 0x000e220000000800 */
[C---:B--2---:R-:W-:Y:S01]  /*b950*/  FADD.FTZ R29, R163.reuse, R24 ;  /* 0x00000018a31d7221 */ /* 0x044fe20000010000 */
[C---:B------:R-:W-:Y:S01]  /*b960*/  FADD.FTZ R28, R156.reuse, R31 ;  /* 0x0000001f9c1c7221 */ /* 0x040fe20000010000 */
[----:B------:R-:W-:Y:S02]  /*b970*/  F2FP.F16.F32.PACK_AB R163, R163, R38 ;  /* 0x00000026a3a3723e */ /* 0x000fe400000000ff */
[----:B------:R-:W-:-:S03]  /*b980*/  F2FP.F16.F32.PACK_AB R156, R156, R43 ;  /* 0x0000002b9c9c723e */ /* 0x000fc600000000ff */
[----:B------:R-:W-:Y:S01]  /*b990*/  MUFU.EX2 R46, R46 ;  /* 0x0000002e002e7308 */ /* 0x000fe20000000800 */
[----:B----4-:R-:W-:Y:S01]  /*b9a0*/  FADD.FTZ R24, R42, R29 ;  /* 0x0000001d2a187221 */ /* 0x010fe20000010000 */
[----:B------:R-:W-:Y:S01]  /*b9b0*/  FADD.FTZ R29, R33, R28 ;  /* 0x0000001c211d7221 */ /* 0x000fe20000010000 */
[----:B------:R3:W-:Y:S03]  /*b9c0*/  STSM.16.M88.4 [R198], R160 ;  /* 0x000000a0c6007844 */ /* 0x0007e60000000200 */
[----:B------:R-:W-:Y:S02]  /*b9d0*/  FADD.FTZ R52, R52, R29 ;  /* 0x0000001d34347221 */ /* 0x000fe40000010000 */
[----:B------:R-:W2:Y:S01]  /*b9e0*/  MUFU.EX2 R37, R40 ;  /* 0x0000002800257308 */ /* 0x000ea20000000800 */
[----:B0-----:R-:W-:Y:S01]  /*b9f0*/  FADD.FTZ R27, R157, R24 ;  /* 0x000000189d1b7221 */ /* 0x001fe20000010000 */
[----:B------:R-:W-:Y:S01]  /*ba00*/  FADD.FTZ R41, R41, R52 ;  /* 0x0000003429297221 */ /* 0x000fe20000010000 */
[----:B------:R-:W-:-:S03]  /*ba10*/  F2FP.F16.F32.PACK_AB R157, R157, R42 ;  /* 0x0000002a9d9d723e */ /* 0x000fc600000000ff */
[----:B------:R-:W-:Y:S02]  /*ba20*/  FADD.FTZ R56, R56, R41 ;  /* 0x0000002938387221 */ /* 0x000fe40000010000 */
[----:B------:R-:W-:Y:S08]  /*ba30*/  MUFU.EX2 R50, R50 ;  /* 0x0000003200327308 */ /* 0x000ff00000000800 */
[----:B------:R-:W0:Y:S01]  /*ba40*/  MUFU.EX2 R45, R44 ;  /* 0x0000002c002d7308 */ /* 0x000e220000000800 */
[----:B--2---:R-:W-:-:S05]  /*ba50*/  F2FP.F16.F32.PACK_AB R159, R37, R46 ;  /* 0x0000002e259f723e */ /* 0x004fca00000000ff */
[----:B------:R3:W-:Y:S02]  /*ba60*/  STSM.16.M88.4 [R196], R156 ;  /* 0x0000009cc4007844 */ /* 0x0007e40000000200 */
[----:B------:R-:W2:Y:S08]  /*ba70*/  MUFU.EX2 R48, R48 ;  /* 0x0000003000307308 */ /* 0x000eb00000000800 */
[----:B------:R-:W-:Y:S01]  /*ba80*/  MUFU.EX2 R54, R54 ;  /* 0x0000003600367308 */ /* 0x000fe20000000800 */
[----:B0-----:R-:W-:-:S07]  /*ba90*/  F2FP.F16.F32.PACK_AB R153, R45, R50 ;  /* 0x000000322d99723e */ /* 0x001fce00000000ff */
[----:B------:R0:W4:Y:S01]  /*baa0*/  MUFU.EX2 R3, R0 ;  /* 0x0000000000037308 */ /* 0x0001220000000800 */
[----:B--2---:R-:W-:Y:S01]  /*bab0*/  F2FP.F16.F32.PACK_AB R154, R48, R25 ;  /* 0x00000019309a723e */ /* 0x004fe200000000ff */
[----:B------:R-:W-:Y:S01]  /*bac0*/  FADD.FTZ R25, R25, R56 ;  /* 0x0000003819197221 */ /* 0x000fe20000010000 */
[----:B0-----:R-:W-:-:S04]  /*bad0*/  FADD.FTZ R0, R46, R27 ;  /* 0x0000001b2e007221 */ /* 0x001fc80000010000 */
[----:B------:R-:W-:Y:S01]  /*bae0*/  FADD.FTZ R37, R37, R0 ;  /* 0x0000000025257221 */ /* 0x000fe20000010000 */
[----:B------:R-:W-:-:S03]  /*baf0*/  FADD.FTZ R0, R48, R25 ;  /* 0x0000001930007221 */ /* 0x000fc60000010000 */
[----:B------:R-:W-:Y:S01]  /*bb00*/  FADD.FTZ R50, R50, R37 ;  /* 0x0000002532327221 */ /* 0x000fe20000010000 */
[----:B----4-:R-:W-:-:S03]  /*bb10*/  F2FP.F16.F32.PACK_AB R155, R3, R54 ;  /* 0x00000036039b723e */ /* 0x010fc600000000ff */
[----:B------:R-:W-:Y:S02]  /*bb20*/  FADD.FTZ R45, R45, R50 ;  /* 0x000000322d2d7221 */ /* 0x000fe40000010000 */
[----:B------:R3:W-:Y:S02]  /*bb30*/  STSM.16.M88.4 [R197], R152 ;  /* 0x00000098c5007844 */ /* 0x0007e40000000200 */
[----:B------:R-:W-:-:S04]  /*bb40*/  FADD.FTZ R54, R54, R45 ;  /* 0x0000002d36367221 */ /* 0x000fc80000010000 */
[----:B------:R-:W-:Y:S01]  /*bb50*/  FADD.FTZ R3, R3, R54 ;  /* 0x0000003603037221 */ /* 0x000fe20000010000 */
[----:B------:R-:W-:Y:S06]  /*bb60*/  @!P0 BRA `(.L_x_5948) ;  /* 0x0000000000048947 */ /* 0x000fec0003800000 */
[----:B------:R-:W-:Y:S01]  /*bb70*/  BPT.TRAP 0x1 ;  /* 0x000000040000795c */ /* 0x000fe20000300000 */
.L_x_5948:
[----:B------:R0:W2:Y:S01]  /*bb80*/  SYNCS.PHASECHK.TRANS64.TRYWAIT P3, [R14+URZ+0x28c50], R57 ;  /* 0x028c50390e0075a7 */ /* 0x0000a2000806017f */
[----:B------:R-:W-:Y:S05]  /*bb90*/  @!P0 BRA `(.L_x_5949) ;  /* 0x0000000000048947 */ /* 0x000fea0003800000 */
[----:B------:R-:W-:Y:S01]  /*bba0*/  BPT.TRAP 0x1 ;  /* 0x000000040000795c */ /* 0x000fe20000300000 */
.L_x_5949:
[----:B------:R-:W-:Y:S01]  /*bbb0*/  ULDC UR44, c[0x0][0x9e4] ;  /* 0x00027900002c7ab9 */ /* 0x000fe20000000800 */
[----:B------:R-:W-:Y:S01]  /*bbc0*/  ULDC UR45, c[0x0][0x9dc] ;  /* 0x00027700002d7ab9 */ /* 0x000fe20000000800 */
[----:B------:R-:W-:Y:S01]  /*bbd0*/  ULDC UR39, c[0x0][0x988] ;  /* 0x0002620000277ab9 */ /* 0x000fe20000000800 */
[----:B------:R-:W-:Y:S01]  /*bbe0*/  ULDC UR46, c[0x0][0x9e0] ;  /* 0x00027800002e7ab9 */ /* 0x000fe20000000800 */
[----:B------:R-:W-:Y:S01]  /*bbf0*/  BSSY B0, `(.L_x_5950) ;  /* 0x0000006000007945 */ /* 0x000fe20003800000 */
[----:B------:R-:W-:Y:S02]  /*bc00*/  IMAD R170, R18, 0x1000, R190 ;  /* 0x0000100012aa7824 */ /* 0x000fe400078e02be */
[----:B------:R-:W-:Y:S01]  /*bc10*/  IMAD.MOV.U32 R171, RZ, RZ, 0x40000040 ;  /* 0x40000040ffab7424 */ /* 0x000fe200078e00ff */
[----:B--2---:R-:W-:Y:S06]  /*bc20*/  @P3 BRA `(.L_x_5951) ;  /* 0x0000000000083947 */ /* 0x004fec0003800000 */
[----:B------:R-:W2:Y:S02]  /*bc30*/  SYNCS.PHASECHK.TRANS64.TRYWAIT P3, [R14+URZ+0x28c50], R57 ;  /* 0x028c50390e0075a7 */ /* 0x000ea4000806017f */
[----:B--2---:R-:W-:Y:S05]  /*bc40*/  @!P3 BRA `(.L_x_5952) ;  /* 0x000001400094b947 */ /* 0x004fea0003800000 */
.L_x_5951:
[----:B------:R-:W-:Y:S05]  /*bc50*/  BSYNC B0 ;  /* 0x0000000000007941 */ /* 0x000fea0003800000 */
.L_x_5950:
[----:B------:R-:W-:Y:S01]  /*bc60*/  R2UR UR6, R170 ;  /* 0x00000000aa0672ca */ /* 0x000fe200000e0000 */
[----:B012---:R-:W-:Y:S01]  /*bc70*/  WARPGROUP.ARRIVE ;  /* 0x00000000000079c5 */ /* 0x007fe20000000000 */
[----:B------:R-:W-:Y:S01]  /*bc80*/  R2UR UR7, R171 ;  /* 0x00000000ab0772ca */ /* 0x000fe200000e0000 */
[----:B------:R-:W-:Y:S01]  /*bc90*/  IMAD.MOV.U32 R171, RZ, RZ, 0x40000040 ;  /* 0x40000040ffab7424 */ /* 0x000fe200078e00ff */
[----:B------:R-:W-:Y:S01]  /*bca0*/  UISETP.NE.AND UP0, UPT, UR47, URZ, UPT ;  /* 0x0000003f2f00728c */ /* 0x000fe2000bf05270 */
[----:B------:R-:W-:-:S05]  /*bcb0*/  @!P1 VIADD R14, R14, 0x28c60 ;  /* 0x00028c600e0e9836 */ /* 0x000fca0000000000 */
[----:B------:R-:W-:Y:S02]  /*bcc0*/  @!P1 PRMT R14, RZ, 0x654, R14 ;  /* 0x00000654ff0e9816 */ /* 0x000fe4000000000e */
[----:B------:R-:W-:-:S03]  /*bcd0*/  PLOP3.LUT P3, PT, PT, PT, UP0, 0x40, 0x0 ;  /* 0x000000000000781c */ /* 0x000fc60003f6e808 */
[----:B------:R-:W-:Y:S03]  /*bce0*/  HGMMA.64x256x16.F32 R24, R164, gdesc[UR4].tnspB, RZ, !UPT, gsb0 ;  /* 0x43e00004a4187df0 */ /* 0x000fe6000c0008ff */
[----:B------:R-:W-:Y:S02]  /*bcf0*/  WARPGROUP.DEPBAR.LE gsb0, 0x0 ;  /* 0x00008000000079c5 */ /* 0x000fe40000010000 */
[----:B---3--:R-:W-:Y:S01]  /*bd00*/  VIADD R164, R170, 0x80 ;  /* 0x00000080aaa47836 */ /* 0x008fe20000000000 */
[----:B------:R-:W-:Y:S01]  /*bd10*/  WARPGROUP.ARRIVE ;  /* 0x00000000000079c5 */ /* 0x000fe20000000000 */
[----:B------:R-:W-:-:S03]  /*bd20*/  IMAD.MOV.U32 R165, RZ, RZ, 0x40000040 ;  /* 0x40000040ffa57424 */ /* 0x000fc600078e00ff */
[----:B------:R-:W-:Y:S02]  /*bd30*/  R2UR UR6, R164 ;  /* 0x00000000a40672ca */ /* 0x000fe400000e0000 */
[----:B------:R-:W-:-:S15]  /*bd40*/  R2UR UR7, R165 ;  /* 0x00000000a50772ca */ /* 0x000fde00000e0000 */
[----:B------:R-:W-:-:S01]  /*bd50*/  NOP ;  /* 0x0000000000007918 */ /* 0x000fc20000000000 */
[----:B------:R-:W-:Y:S03]  /*bd60*/  HGMMA.64x256x16.F32 R24, R160, gdesc[UR4].tnspB, R24, gsb0 ;  /* 0x43e00004a0187df0 */ /* 0x000fe60008000818 */
[----:B------:R-:W-:Y:S02]  /*bd70*/  WARPGROUP.DEPBAR.LE gsb0, 0x0 ;  /* 0x00008000000079c5 */ /* 0x000fe40000010000 */
[C---:B------:R-:W-:Y:S01]  /*bd80*/  VIADD R160, R170.reuse, 0x100 ;  /* 0x00000100aaa07836 */ /* 0x040fe20000000000 */
[----:B------:R-:W-:Y:S01]  /*bd90*/  WARPGROUP.ARRIVE ;  /* 0x00000000000079c5 */ /* 0x000fe20000000000 */
[----:B------:R-:W-:Y:S02]  /*bda0*/  IMAD.MOV.U32 R161, RZ, RZ, 0x40000040 ;  /* 0x40000040ffa17424 */ /* 0x000fe400078e00ff */
[----:B------:R-:W-:Y:S01]  /*bdb0*/  VIADD R170, R170, 0x180 ;  /* 0x00000180aaaa7836 */ /* 0x000fe20000000000 */
[----:B------:R-:W-:-:S02]  /*bdc0*/  R2UR UR6, R160 ;  /* 0x00000000a00672ca */ /* 0x000fc400000e0000 */
[----:B------:R-:W-:-:S15]  /*bdd0*/  R2UR UR7, R161 ;  /* 0x00000000a10772ca */ /* 0x000fde00000e0000 */
[----:B------:R-:W-:-:S01]  /*bde0*/  NOP ;  /* 0x0000000000007918 */ /* 0x000fc20000000000 */
        /* <DEDUP_REMOVED lines=8> */
[----:B------:R-:W0:Y:S01]  /*be70*/  @P2 LDC R153, c[0x0][0x44c] ;  /* 0x00011300ff992b82 */ /* 0x000e220000000800 */
[----:B------:R-:W-:Y:S01]  /*be80*/  @!PT LDS RZ, [RZ] ;  /* 0x00000000fffff984 */ /* 0x000fe20000000800 */
[----:B------:R-:W-:Y:S01]  /*be90*/  @!PT LDS RZ, [RZ] ;  /* 0x00000000fffff984 */ /* 0x000fe20000000800 */
[----:B------:R-:W-:Y:S01]  /*bea0*/  @!PT LDS RZ, [RZ] ;  /* 0x00000000fffff984 */ /* 0x000fe20000000800 */
[----:B------:R-:W-:Y:S01]  /*beb0*/  @!PT LDS RZ, [RZ] ;  /* 0x00000000fffff984 */ /* 0x000fe20000000800 */
[----:B------:R1:W-:Y:S06]  /*bec0*/  MEMBAR.ALL.CTA ;  /* 0x0000000000007992 */ /* 0x0003ec0000008000 */
[----:B-1----:R-:W1:Y:S01]  /*bed0*/  FENCE.VIEW.ASYNC.S ;  /* 0x00000000000073c6 */ /* 0x002e620000000000 */
[----:B------:R-:W2:Y:S01]  /*bee0*/  @P2 LDC R152, c[0x0][0x450] ;  /* 0x00011400ff982b82 */ /* 0x000ea20000000800 */
[----:B0-----:R-:W-:Y:S01]  /*bef0*/  @P2 IMAD.HI.U32 R153, R192, R153, RZ ;  /* 0x00000099c0992227 */ /* 0x001fe200078e00ff */
[----:B-1----:R-:W-:-:S06]  /*bf00*/  NOP ;  /* 0x0000000000007918 */ /* 0x002fcc0000000000 */
[----:B------:R-:W-:Y:S06]  /*bf10*/  BAR.ARV 0xe, 0x100 ;  /* 0x0384000000007b1d */ /* 0x000fec0000002000 */
[----:B------:R0:W-:Y:S02]  /*bf20*/  @!P1 SYNCS.ARRIVE.TRANS64.RED.A1T0 RZ, [R14+URZ], RZ ;  /* 0x000000ff0eff99a7 */ /* 0x0001e4000810043f */
[----:B0-----:R-:W-:Y:S01]  /*bf30*/  IMAD.MOV.U32 R14, RZ, RZ, R192 ;  /* 0x000000ffff0e7224 */ /* 0x001fe200078e00c0 */
[----:B--2---:R-:W-:-:S04]  /*bf40*/  @P2 SHF.R.U32.HI R14, RZ, R152, R153 ;  /* 0x00000098ff0e2219 */ /* 0x004fc80000011699 */
[----:B------:R-:W-:Y:S01]  /*bf50*/  IADD3 R154, R14, R23, -R22 ;  /* 0x000000170e9a7210 */ /* 0x000fe20007ffe816 */
[----:B------:R-:W-:-:S04]  /*bf60*/  VIADD R14, R168, 0xfffffffe ;  /* 0xfffffffea80e7836 */ /* 0x000fc80000000000 */
[----:B------:R-:W-:Y:S01]  /*bf70*/  VIADD R152, R154, UR40 ;  /* 0x000000289a987c36 */ /* 0x000fe20008000000 */
[----:B------:R-:W-:Y:S06]  /*bf80*/  @P3 BRA `(.L_x_5953) ;  /* 0x0000000000543947 */ /* 0x000fec0003800000 */
[C---:B------:R-:W-:Y:S01]  /*bf90*/  ISETP.GT.AND P3, PT, R154.reuse, RZ, PT ;  /* 0x000000ff9a00720c */ /* 0x040fe20003f64270 */
[----:B------:R-:W-:Y:S01]  /*bfa0*/  BSSY B0, `(.L_x_5954) ;  /* 0x0000010000007945 */ /* 0x000fe20003800000 */
[----:B------:R-:W-:-:S11]  /*bfb0*/  VIADD R153, R154, 0xffffffff ;  /* 0xffffffff9a997836 */ /* 0x000fd60000000000 */
[----:B------:R-:W-:Y:S05]  /*bfc0*/  @P3 BRA `(.L_x_5955) ;  /* 0x0000000000203947 */ /* 0x000fea0003800000 */
[----:B------:R-:W-:Y:S01]  /*bfd0*/  UISETP.NE.AND UP0, UPT, UR41, 0x1, UPT ;  /* 0x000000012900788c */ /* 0x000fe2000bf05270 */
[----:B------:R-:W-:-:S05]  /*bfe0*/  IMAD.MOV R153, RZ, RZ, -R154 ;  /* 0x000000ffff997224 */ /* 0x000fca00078e0a9a */
[----:B------:R-:W-:-:S05]  /*bff0*/  PLOP3.LUT P3, PT, PT, PT, UP0, 0x80, 0x0 ;  /* 0x000000000000781c */ /* 0x000fca0003f6f008 */
[----:B------:R-:W-:-:S08]  /*c000*/  @UP0 ULDC.64 UR4, c[0x0][0x9e8] ;  /* 0x00027a0000040ab9 */ /* 0x000fd00000000a00 */
[----:B------:R-:W-:-:S05]  /*c010*/  @P3 IMAD.HI.U32 R154, R153, UR4, RZ ;  /* 0x00000004999a3c27 */ /* 0x000fca000f8e00ff */
[----:B------:R-:W-:-:S04]  /*c020*/  @P3 SHF.R.U32.HI R153, RZ, UR5, R154 ;  /* 0x00000005ff993c19 */ /* 0x000fc8000801169a */
[----:B------:R-:W-:Y:S01]  /*c030*/  LOP3.LUT R153, RZ, R153, RZ, 0x33, !PT ;  /* 0x00000099ff997212 */ /* 0x000fe200078e33ff */
[----:B------:R-:W-:Y:S06]  /*c040*/  BRA `(.L_x_5956) ;  /* 0x0000000000147947 */ /* 0x000fec0003800000 */
.L_x_5955:
[----:B------:R-:W-:-:S06]  /*c050*/  UISETP.NE.AND UP0, UPT, UR41, 0x1, UPT ;  /* 0x000000012900788c */ /* 0x000fcc000bf05270 */
[----:B------:R-:W-:-:S05]  /*c060*/  PLOP3.LUT P3, PT, PT, PT, UP0, 0x80, 0x0 ;  /* 0x000000000000781c */ /* 0x000fca0003f6f008 */
[----:B------:R-:W-:-:S08]  /*c070*/  @UP0 ULDC.64 UR4, c[0x0][0x9e8] ;  /* 0x00027a0000040ab9 */ /* 0x000fd00000000a00 */
[----:B------:R-:W-:-:S05]  /*c080*/  @P3 IMAD.HI.U32 R154, R153, UR4, RZ ;  /* 0x00000004999a3c27 */ /* 0x000fca000f8e00ff */
[----:B------:R-:W-:-:S07]  /*c090*/  @P3 SHF.R.U32.HI R153, RZ, UR5, R154 ;  /* 0x00000005ff993c19 */ /* 0x000fce000801169a */
.L_x_5956:
[----:B------:R-:W-:Y:S05]  /*c0a0*/  BSYNC B0 ;  /* 0x0000000000007941 */ /* 0x000fea0003800000 */
.L_x_5954:
[----:B------:R-:W-:-:S04]  /*c0b0*/  IMAD.U32 R154, RZ, RZ, UR41 ;  /* 0x00000029ff9a7e24 */ /* 0x000fc8000f8e00ff */
[----:B------:R-:W-:-:S05]  /*c0c0*/  IMAD R153, R153, R154, UR41 ;  /* 0x0000002999997e24 */ /* 0x000fca000f8e029a */
[----:B------:R-:W-:-:S07]  /*c0d0*/  VIMNMX R152, R152, R153, PT ;  /* 0x0000009998987248 */ /* 0x000fce0003fe0100 */
.L_x_5953:
[----:B------:R-:W-:Y:S01]  /*c0e0*/  SHF.R.S32.HI R153, RZ, 0x1f, R152 ;  /* 0x0000001fff997819 */ /* 0x000fe20000011498 */
[----:B------:R-:W-:Y:S03]  /*c0f0*/  BSSY B1, `(.L_x_5957) ;  /* 0x0000253000017945 */ /* 0x000fe60003800000 */
[----:B------:R-:W-:-:S04]  /*c100*/  LEA.HI R153, R153, R152, RZ, 0x6 ;  /* 0x0000009899997211 */ /* 0x000fc800078f30ff */
[----:B------:R-:W-:-:S04]  /*c110*/  SHF.R.S32.HI R153, RZ, 0x6, R153 ;  /* 0x00000006ff997819 */ /* 0x000fc80000011499 */
[----:B------:R-:W-:-:S04]  /*c120*/  VIMNMX R210, R202, R153, !PT ;  /* 0x00000099cad27248 */ /* 0x000fc80007fe0100 */
[----:B------:R-:W-:-:S13]  /*c130*/  ISETP.GE.AND P3, PT, R14, R210, PT ;  /* 0x000000d20e00720c */ /* 0x000fda0003f66270 */
[----:B------:R-:W-:Y:S05]  /*c140*/  @!P3 BRA `(.L_x_5958) ;  /* 0x000000240034b947 */ /* 0x000fea0003800000 */
[----:B------:R-:W-:Y:S01]  /*c150*/  BSSY B0, `(.L_x_5959) ;  /* 0x0000249000007945 */ /* 0x000fe20003800000 */
.L_x_5978:
[----:B------:R-:W-:-:S05]  /*c160*/  VIADD R211, R18, 0x1 ;  /* 0x0000000112d37836 */ /* 0x000fca0000000000 */
[----:B------:R-:W-:-:S04]  /*c170*/  ISETP.NE.AND P3, PT, R211, 0x2, PT ;  /* 0x00000002d300780c */ /* 0x000fc80003f65270 */
[----:B------:R-:W-:Y:S02]  /*c180*/  SEL R152, RZ, 0x1, P3 ;  /* 0x00000001ff987807 */ /* 0x000fe40001800000 */
[----:B------:R-:W-:Y:S02]  /*c190*/  SEL R211, R211, RZ, P3 ;  /* 0x000000ffd3d37207 */ /* 0x000fe40001800000 */
[----:B------:R-:W-:Y:S01]  /*c1a0*/  LOP3.LUT R19, R19, R152, RZ, 0x3c, !PT ;  /* 0x0000009813137212 */ /* 0x000fe200078e3cff */
[----:B0-----:R-:W-:Y:S06]  /*c1b0*/  @!P0 BRA `(.L_x_5960) ;  /* 0x0000000000048947 */ /* 0x001fec0003800000 */
[----:B------:R-:W-:Y:S01]  /*c1c0*/  BPT.TRAP 0x1 ;  /* 0x000000040000795c */ /* 0x000fe20000300000 */
.L_x_5960:
[----:B------:R-:W-:Y:S01]  /*c1d0*/  IMAD R212, R211, 0x8, R2 ;  /* 0x00000008d3d47824 */ /* 0x000fe200078e0202 */
[----:B------:R-:W-:-:S04]  /*c1e0*/  SHF.L.U32 R213, R19, 0x1f, RZ ;  /* 0x0000001f13d57819 */ /* 0x000fc800000006ff */
[----:B------:R0:W1:Y:S01]  /*c1f0*/  SYNCS.PHASECHK.TRANS64.TRYWAIT P3, [R212+URZ+0x28c30], R213 ;  /* 0x028c30d5d40075a7 */ /* 0x000062000806017f */
[----:B------:R-:W-:Y:S05]  /*c200*/  @!P0 BRA `(.L_x_5961) ;  /* 0x0000000000048947 */ /* 0x000fea0003800000 */
[----:B------:R-:W-:Y:S01]  /*c210*/  BPT.TRAP 0x1 ;  /* 0x000000040000795c */ /* 0x000fe20000300000 */
.L_x_5961:
[----:B------:R-:W-:Y:S01]  /*c220*/  BSSY B2, `(.L_x_5962) ;  /* 0x0000006000027945 */ /* 0x000fe20003800000 */
[----:B------:R-:W-:Y:S02]  /*c230*/  IMAD R206, R211, 0x200, R15 ;  /* 0x00000200d3ce7824 */ /* 0x000fe400078e020f */
[----:B------:R-:W-:Y:S01]  /*c240*/  IMAD.MOV.U32 R207, RZ, RZ, 0x40000040 ;  /* 0x40000040ffcf7424 */ /* 0x000fe200078e00ff */
[----:B-1----:R-:W-:Y:S06]  /*c250*/  @P3 BRA `(.L_x_5963) ;  /* 0x0000000000083947 */ /* 0x002fec0003800000 */
[----:B------:R-:W1:Y:S02]  /*c260*/  SYNCS.PHASECHK.TRANS64.TRYWAIT P3, [R212+URZ+0x28c30], R213 ;  /* 0x028c30d5d40075a7 */ /* 0x000e64000806017f */
[----:B-1----:R-:W-:Y:S05]  /*c270*/  @!P3 BRA `(.L_x_5964) ;  /* 0x0000013c001cb947 */ /* 0x002fea0003800000 */
.L_x_5963:
[----:B------:R-:W-:Y:S05]  /*c280*/  BSYNC B2 ;  /* 0x0000000000027941 */ /* 0x000fea0003800000 */
.L_x_5962:
[C---:B------:R-:W-:Y:S01]  /*c290*/  R2UR UR6, R206.reuse ;  /* 0x00000000ce0672ca */ /* 0x040fe200000e0000 */
[----:B------:R-:W-:Y:S01]  /*c2a0*/  WARPGROUP.ARRIVE ;  /* 0x00000000000079c5 */ /* 0x000fe20000000000 */
[----:B------:R-:W-:Y:S01]  /*c2b0*/  R2UR UR7, R207 ;  /* 0x00000000cf0772ca */ /* 0x000fe200000e0000 */
[----:B------:R-:W-:Y:S01]  /*c2c0*/  VIADD R208, R206, 0x2 ;  /* 0x00000002ced07836 */ /* 0x000fe20000000000 */
[----:B------:R-:W-:Y:S01]  /*c2d0*/  R2UR UR4, R4 ;  /* 0x00000000040472ca */ /* 0x000fe200000e0000 */
[----:B------:R-:W-:Y:S01]  /*c2e0*/  IMAD.MOV.U32 R209, RZ, RZ, 0x40000040 ;  /* 0x40000040ffd17424 */ /* 0x000fe200078e00ff */
[----:B------:R-:W-:Y:S01]  /*c2f0*/  R2UR UR5, R5 ;  /* 0x00000000050572ca */ /* 0x000fe200000e0000 */
[----:B------:R-:W-:Y:S01]  /*c300*/  IMAD.MOV.U32 R207, RZ, RZ, 0x40000040 ;  /* 0x40000040ffcf7424 */ /* 0x000fe200078e00ff */
[----:B------:R-:W2:Y:S01]  /*c310*/  @P2 LDC R21, c[0x0][0x44c] ;  /* 0x00011300ff152b82 */ /* 0x000ea20000000800 */
[----:B------:R-:W-:Y:S01]  /*c320*/  IMAD.IADD R232, R201, 0x1, R192 ;  /* 0x00000001c9e87824 */ /* 0x000fe200078e02c0 */
[----:B------:R-:W-:-:S06]  /*c330*/  UISETP.NE.AND UP0, UPT, UR47, URZ, UPT ;  /* 0x0000003f2f00728c */ /* 0x000fcc000bf05270 */
[----:B------:R-:W3:Y:S01]  /*c340*/  @P2 LDC R13, c[0x0][0x450] ;  /* 0x00011400ff0d2b82 */ /* 0x000ee20000000800 */
[----:B------:R-:W-:Y:S02]  /*c350*/  PLOP3.LUT P3, PT, PT, PT, UP0, 0x40, 0x0 ;  /* 0x000000000000781c */ /* 0x000fe40003f6e808 */
[----:B------:R-:W-:Y:S01]  /*c360*/  HGMMA.64x64x16.F32 R152, gdesc[UR4], RZ, !UPT, gsb0 ;  /* 0x00e00000049879f0 */ /* 0x000fe2000c0008ff */
[----:B------:R-:W-:Y:S01]  /*c370*/  R2UR UR6, R208 ;  /* 0x00000000d00672ca */ /* 0x000fe200000e0000 */
[----:B------:R-:W-:Y:S01]  /*c380*/  VIADD R208, R206, 0x4 ;  /* 0x00000004ced07836 */ /* 0x000fe20000000000 */
[----:B------:R-:W-:Y:S01]  /*c390*/  R2UR UR7, R209 ;  /* 0x00000000d10772ca */ /* 0x000fe200000e0000 */
[----:B------:R-:W-:Y:S01]  /*c3a0*/  IMAD.MOV.U32 R209, RZ, RZ, 0x40000040 ;  /* 0x40000040ffd17424 */ /* 0x000fe200078e00ff */
[----:B------:R-:W-:Y:S01]  /*c3b0*/  R2UR UR4, R10 ;  /* 0x000000000a0472ca */ /* 0x000fe200000e0000 */
[----:B------:R-:W-:Y:S01]  /*c3c0*/  VIADD R206, R206, 0x6 ;  /* 0x00000006cece7836 */ /* 0x000fe20000000000 */
[----:B------:R-:W-:Y:S01]  /*c3d0*/  R2UR UR5, R11 ;  /* 0x000000000b0572ca */ /* 0x000fe200000e0000 */
[----:B--2---:R-:W-:-:S05]  /*c3e0*/  @P2 IMAD.HI.U32 R21, R232, R21, RZ ;  /* 0x00000015e8152227 */ /* 0x004fca00078e00ff */
[----:B---3--:R-:W-:Y:S01]  /*c3f0*/  @P2 SHF.R.U32.HI R232, RZ, R13, R21 ;  /* 0x0000000dffe82219 */ /* 0x008fe20000011615 */
[----:B------:R-:W-:Y:S02]  /*c400*/  @!P1 VIADD R13, R212, 0x28c40 ;  /* 0x00028c40d40d9836 */ /* 0x000fe40000000000 */
[----:B------:R-:W-:Y:S02]  /*c410*/  IMAD.U32 R21, RZ, RZ, UR45 ;  /* 0x0000002dff157e24 */ /* 0x000fe4000f8e00ff */
[----:B------:R-:W2:Y:S01]  /*c420*/  SHFL.IDX PT, R233, R232, RZ, 0x1c1f ;  /* 0x001c1fffe8e97589 */ /* 0x000ea200000e0000 */
[----:B------:R-:W-:Y:S02]  /*c430*/  @!P1 PRMT R13, RZ, 0x654, R13 ;  /* 0x00000654ff0d9816 */ /* 0x000fe4000000000d */
[----:B------:R-:W-:Y:S01]  /*c440*/  LOP3.LUT R231, RZ, R21, RZ, 0x33, !PT ;  /* 0x00000015ffe77212 */ /* 0x000fe200078e33ff */
        /* <DEDUP_REMOVED lines=13> */
[----:B------:R-:W-:Y:S01]  /*c520*/  R2UR UR5, R7 ;  /* 0x00000000070572ca */ /* 0x000fe200000e0000 */
[----:B------:R-:W-:Y:S02]  /*c530*/  WARPGROUP.DEPBAR.LE gsb0, 0x0 ;  /* 0x00008000000079c5 */ /* 0x000fe40000010000 */
[----:B------:R-:W-:-:S10]  /*c540*/  WARPGROUP.ARRIVE ;  /* 0x00000000000079c5 */ /* 0x000fd40000000000 */
[----:B------:R-:W-:Y:S03]  /*c550*/  HGMMA.64x64x16.F32 R152, gdesc[UR4], R152, gsb0 ;  /* 0x00e00000049879f0 */ /* 0x000fe60008000898 */
[----:B------:R-:W-:Y:S02]  /*c560*/  WARPGROUP.DEPBAR.LE gsb0, 0x0 ;  /* 0x00008000000079c5 */ /* 0x000fe40000010000 */
[----:B------:R3:W-:Y:S02]  /*c570*/  @!P1 SYNCS.ARRIVE.TRANS64.RED.A1T0 RZ, [R13+URZ], RZ ;  /* 0x000000ff0dff99a7 */ /* 0x0007e4000810043f */
[----:B---3--:R-:W-:-:S05]  /*c580*/  IMAD.SHL.U32 R13, R14, 0x40, RZ ;  /* 0x000000400e0d7824 */ /* 0x008fca00078e00ff */
[----:B------:R-:W-:-:S04]  /*c590*/  IADD3 R230, -R184, 0x1, -R13 ;  /* 0x00000001b8e67810 */ /* 0x000fc80007ffe90d */
[----:B------:R-:W-:-:S05]  /*c5a0*/  IADD3 R230, -R22, R230, R23 ;  /* 0x000000e616e67210 */ /* 0x000fca0007ffe117 */
[----:B------:R-:W-:Y:S02]  /*c5b0*/  IMAD.IADD R231, R231, 0x1, R230 ;  /* 0x00000001e7e77824 */ /* 0x000fe400078e02e6 */
[----:B------:R-:W-:Y:S02]  /*c5c0*/  VIADD R230, R230, UR46 ;  /* 0x0000002ee6e67c36 */ /* 0x000fe40008000000 */
[C---:B--2---:R-:W-:Y:S02]  /*c5d0*/  IMAD.IADD R208, R233.reuse, 0x1, R231 ;  /* 0x00000001e9d07824 */ /* 0x044fe400078e02e7 */
[----:B------:R-:W-:Y:S01]  /*c5e0*/  IMAD.IADD R209, R233, 0x1, R230 ;  /* 0x00000001e9d17824 */ /* 0x000fe200078e02e6 */
[----:B------:R-:W-:Y:S06]  /*c5f0*/  @P3 BRA `(.L_x_5965) ;  /* 0x0000000000583947 */ /* 0x000fec0003800000 */
[----:B------:R-:W-:Y:S01]  /*c600*/  IADD3 R233, -R22, R23, R233 ;  /* 0x0000001716e97210 */ /* 0x000fe20007ffe1e9 */
[----:B------:R-:W-:Y:S03]  /*c610*/  BSSY B2, `(.L_x_5966) ;  /* 0x0000010000027945 */ /* 0x000fe60003800000 */
[----:B------:R-:W-:-:S13]  /*c620*/  ISETP.GT.AND P3, PT, R233, -0x1, PT ;  /* 0xffffffffe900780c */ /* 0x000fda0003f64270 */
[----:B------:R-:W-:Y:S05]  /*c630*/  @P3 BRA `(.L_x_5967) ;  /* 0x0000000000203947 */ /* 0x000fea0003800000 */
[----:B------:R-:W-:Y:S01]  /*c640*/  IMAD.U32 R234, RZ, RZ, UR44 ;  /* 0x0000002cffea7e24 */ /* 0x000fe2000f8e00ff */
[----:B------:R-:W-:-:S04]  /*c650*/  LOP3.LUT R233, RZ, R233, RZ, 0x33, !PT ;  /* 0x000000e9ffe97212 */ /* 0x000fc800078e33ff */
[----:B------:R-:W-:-:S13]  /*c660*/  ISETP.NE.AND P3, PT, R234, 0x1, PT ;  /* 0x00000001ea00780c */ /* 0x000fda0003f65270 */
[----:B------:R-:W2:Y:S02]  /*c670*/  @P3 LDC.64 R206, c[0x0][0x9e8] ;  /* 0x00027a00ffce3b82 */ /* 0x000ea40000000a00 */
[----:B--2---:R-:W-:-:S05]  /*c680*/  @P3 IMAD.HI.U32 R206, R233, R206, RZ ;  /* 0x000000cee9ce3227 */ /* 0x004fca00078e00ff */
[----:B------:R-:W-:-:S04]  /*c690*/  @P3 SHF.R.U32.HI R233, RZ, R207, R206 ;  /* 0x000000cfffe93219 */ /* 0x000fc800000116ce */
[----:B------:R-:W-:Y:S01]  /*c6a0*/  LOP3.LUT R233, RZ, R233, RZ, 0x33, !PT ;  /* 0x000000e9ffe97212 */ /* 0x000fe200078e33ff */
[----:B------:R-:W-:Y:S06]  /*c6b0*/  BRA `(.L_x_5968) ;  /* 0x0000000000147947 */ /* 0x000fec0003800000 */
.L_x_5967:
[----:B------:R-:W-:-:S05]  /*c6c0*/  IMAD.U32 R234, RZ, RZ, UR44 ;  /* 0x0000002cffea7e24 */ /* 0x000fca000f8e00ff */
[----:B------:R-:W-:-:S13]  /*c6d0*/  ISETP.NE.AND P3, PT, R234, 0x1, PT ;  /* 0x00000001ea00780c */ /* 0x000fda0003f65270 */
[----:B------:R-:W2:Y:S02]  /*c6e0*/  @P3 LDC.64 R206, c[0x0][0x9e8] ;  /* 0x00027a00ffce3b82 */ /* 0x000ea40000000a00 */
[----:B--2---:R-:W-:-:S05]  /*c6f0*/  @P3 IMAD.HI.U32 R206, R233, R206, RZ ;  /* 0x000000cee9ce3227 */ /* 0x004fca00078e00ff */
[----:B------:R-:W-:-:S07]  /*c700*/  @P3 SHF.R.U32.HI R233, RZ, R207, R206 ;  /* 0x000000cfffe93219 */ /* 0x000fce00000116ce */
.L_x_5968:
[----:B------:R-:W-:Y:S05]  /*c710*/  BSYNC B2 ;  /* 0x0000000000027941 */ /* 0x000fea0003800000 */
.L_x_5966:
[----:B------:R-:W-:-:S04]  /*c720*/  IMAD R233, R233, R234, -R13 ;  /* 0x000000eae9e97224 */ /* 0x000fc800078e0a0d */
[----:B------:R-:W-:-:S05]  /*c730*/  IMAD.IADD R233, R233, 0x1, -R184 ;  /* 0x00000001e9e97824 */ /* 0x000fca00078e0ab8 */
[----:B------:R-:W-:Y:S02]  /*c740*/  VIMNMX R208, R208, R233, !PT ;  /* 0x000000e9d0d07248 */ /* 0x000fe40007fe0100 */
[----:B------:R-:W-:-:S07]  /*c750*/  VIADDMNMX R209, R233, R234, R209, PT ;  /* 0x000000eae9d17246 */ /* 0x000fce00038001d1 */
.L_x_5965:
[----:B------:R-:W-:Y:S01]  /*c760*/  ISETP.GT.AND P3, PT, R14, -0x1, PT ;  /* 0xffffffff0e00780c */ /* 0x000fe20003f64270 */
[----:B------:R-:W-:-:S03]  /*c770*/  UISETP.NE.AND UP0, UPT, UR47, URZ, UPT ;  /* 0x0000003f2f00728c */ /* 0x000fc6000bf05270 */
[C---:B------:R-:W-:Y:S02]  /*c780*/  ISETP.GT.AND P4, PT, R208.reuse, RZ, P3 ;  /* 0x000000ffd000720c */ /* 0x040fe40001f84270 */
[C---:B------:R-:W-:Y:S02]  /*c790*/  ISETP.GT.AND P6, PT, R208.reuse, 0x8, P3 ;  /* 0x00000008d000780c */ /* 0x040fe40001fc4270 */
[C---:B------:R-:W-:Y:S02]  /*c7a0*/  ISETP.LT.OR P5, PT, R209.reuse, 0x1, P4 ;  /* 0x00000001d100780c */ /* 0x040fe400027a1670 */
[----:B------:R-:W-:Y:S02]  /*c7b0*/  ISETP.GT.AND P4, PT, R208, 0x1, P3 ;  /* 0x00000001d000780c */ /* 0x000fe40001f84270 */
[----:B------:R-:W-:Y:S02]  /*c7c0*/  FSEL R206, R152, -INF , !P5 ;  /* 0xff80000098ce7808 */ /* 0x000fe40006800000 */
[----:B------:R-:W-:Y:S01]  /*c7d0*/  ISETP.LT.OR P4, PT, R209, 0x2, P4 ;  /* 0x00000002d100780c */ /* 0x000fe20002781670 */
[----:B------:R-:W2:Y:S01]  /*c7e0*/  SHFL.IDX PT, R152, R232, 0x1, 0x1c1f ;  /* 0x003c1f00e8987f89 */ /* 0x000ea200000e0000 */
[----:B------:R-:W-:-:S02]  /*c7f0*/  ISETP.GT.AND P5, PT, R208, 0x9, P3 ;  /* 0x00000009d000780c */ /* 0x000fc40001fa4270 */
[----:B------:R-:W-:Y:S02]  /*c800*/  FSEL R207, R153, -INF , !P4 ;  /* 0xff80000099cf7808 */ /* 0x000fe40006000000 */
[----:B------:R-:W-:Y:S02]  /*c810*/  ISETP.GT.AND P4, PT, R208, 0x10, P3 ;  /* 0x00000010d000780c */ /* 0x000fe40001f84270 */
[C---:B------:R-:W-:Y:S02]  /*c820*/  ISETP.LT.OR P6, PT, R209.reuse, 0x9, P6 ;  /* 0x00000009d100780c */ /* 0x040fe400037c1670 */
[C---:B------:R-:W-:Y:S02]  /*c830*/  ISETP.LT.OR P4, PT, R209.reuse, 0x11, P4 ;  /* 0x00000011d100780c */ /* 0x040fe40002781670 */
[----:B------:R-:W-:Y:S02]  /*c840*/  ISETP.LT.OR P5, PT, R209, 0xa, P5 ;  /* 0x0000000ad100780c */ /* 0x000fe40002fa1670 */
[----:B------:R-:W-:-:S02]  /*c850*/  FSEL R160, R160, -INF , !P4 ;  /* 0xff800000a0a07808 */ /* 0x000fc40006000000 */
[----:B------:R-:W-:Y:S02]  /*c860*/  ISETP.GT.AND P4, PT, R208, 0x19, P3 ;  /* 0x00000019d000780c */ /* 0x000fe40001f84270 */
[----:B------:R-:W-:Y:S02]  /*c870*/  FSEL R156, R156, -INF , !P6 ;  /* 0xff8000009c9c7808 */ /* 0x000fe40007000000 */
[----:B------:R-:W-:Y:S02]  /*c880*/  ISETP.LT.OR P4, PT, R209, 0x1a, P4 ;  /* 0x0000001ad100780c */ /* 0x000fe40002781670 */
[----:B------:R-:W-:Y:S02]  /*c890*/  FSEL R157, R157, -INF , !P5 ;  /* 0xff8000009d9d7808 */ /* 0x000fe40006800000 */
[----:B------:R-:W-:Y:S01]  /*c8a0*/  ISETP.GT.AND P6, PT, R208, 0x11, P3 ;  /* 0x00000011d000780c */ /* 0x000fe20001fc4270 */
[--C-:B--2---:R-:W-:Y:S01]  /*c8b0*/  IMAD.IADD R230, R230, 0x1, R152.reuse ;  /* 0x00000001e6e67824 */ /* 0x104fe200078e0298 */
[----:B------:R-:W-:Y:S01]  /*c8c0*/  ISETP.GT.AND P5, PT, R208, 0x18, P3 ;  /* 0x00000018d000780c */ /* 0x000fe20001fa4270 */
[----:B------:R-:W-:Y:S01]  /*c8d0*/  IMAD.IADD R231, R231, 0x1, R152 ;  /* 0x00000001e7e77824 */ /* 0x000fe200078e0298 */
[----:B------:R-:W-:-:S02]  /*c8e0*/  FSEL R165, R165, -INF , !P4 ;  /* 0xff800000a5a57808 */ /* 0x000fc40006000000 */
[----:B------:R-:W-:Y:S02]  /*c8f0*/  ISETP.GT.AND P4, PT, R208, 0x28, P3 ;  /* 0x00000028d000780c */ /* 0x000fe40001f84270 */
[C---:B------:R-:W-:Y:S02]  /*c900*/  ISETP.LT.OR P6, PT, R209.reuse, 0x12, P6 ;  /* 0x00000012d100780c */ /* 0x040fe400037c1670 */
[C---:B------:R-:W-:Y:S02]  /*c910*/  ISETP.LT.OR P5, PT, R209.reuse, 0x19, P5 ;  /* 0x00000019d100780c */ /* 0x040fe40002fa1670 */
[----:B------:R-:W-:Y:S02]  /*c920*/  ISETP.LT.OR P4, PT, R209, 0x29, P4 ;  /* 0x00000029d100780c */ /* 0x000fe40002781670 */
[----:B------:R-:W-:Y:S02]  /*c930*/  FSEL R161, R161, -INF , !P6 ;  /* 0xff800000a1a17808 */ /* 0x000fe40007000000 */
[----:B------:R-:W-:-:S02]  /*c940*/  FSEL R164, R164, -INF , !P5 ;  /* 0xff800000a4a47808 */ /* 0x000fc40006800000 */
[C---:B------:R-:W-:Y:S02]  /*c950*/  ISETP.GT.AND P6, PT, R208.reuse, 0x20, P3 ;  /* 0x00000020d000780c */ /* 0x040fe40001fc4270 */
[----:B------:R-:W-:Y:S02]  /*c960*/  ISETP.GT.AND P5, PT, R208, 0x21, P3 ;  /* 0x00000021d000780c */ /* 0x000fe40001fa4270 */
[----:B------:R-:W-:Y:S02]  /*c970*/  FSEL R232, R172, -INF , !P4 ;  /* 0xff800000ace87808 */ /* 0x000fe40006000000 */
[----:B------:R-:W-:Y:S02]  /*c980*/  ISETP.GT.AND P4, PT, R208, 0x31, P3 ;  /* 0x00000031d000780c */ /* 0x000fe40001f84270 */
[C---:B------:R-:W-:Y:S02]  /*c990*/  ISETP.LT.OR P6, PT, R209.reuse, 0x21, P6 ;  /* 0x00000021d100780c */ /* 0x040fe400037c1670 */
[----:B------:R-:W-:-:S02]  /*c9a0*/  ISETP.LT.OR P5, PT, R209, 0x22, P5 ;  /* 0x00000022d100780c */ /* 0x000fc40002fa1670 */
[----:B------:R-:W-:Y:S02]  /*c9b0*/  ISETP.LT.OR P4, PT, R209, 0x32, P4 ;  /* 0x00000032d100780c */ /* 0x000fe40002781670 */
[----:B------:R-:W-:Y:S02]  /*c9c0*/  FSEL R168, R168, -INF , !P6 ;  /* 0xff800000a8a87808 */ /* 0x000fe40007000000 */
[----:B------:R-:W-:Y:S02]  /*c9d0*/  FSEL R169, R169, -INF , !P5 ;  /* 0xff800000a9a97808 */ /* 0x000fe40006800000 */
[C---:B------:R-:W-:Y:S02]  /*c9e0*/  ISETP.GT.AND P6, PT, R208.reuse, 0x29, P3 ;  /* 0x00000029d000780c */ /* 0x040fe40001fc4270 */
[----:B------:R-:W-:Y:S02]  /*c9f0*/  ISETP.GT.AND P5, PT, R208, 0x30, P3 ;  /* 0x00000030d000780c */ /* 0x000fe40001fa4270 */
[----:B------:R-:W-:-:S02]  /*ca00*/  FSEL R177, R177, -INF , !P4 ;  /* 0xff800000b1b17808 */ /* 0x000fc40006000000 */
[----:B------:R-:W-:Y:S02]  /*ca10*/  PLOP3.LUT P4, PT, PT, PT, UP0, 0x40, 0x0 ;  /* 0x000000000000781c */ /* 0x000fe40003f8e808 */
[C---:B------:R-:W-:Y:S02]  /*ca20*/  ISETP.LT.OR P6, PT, R209.reuse, 0x2a, P6 ;  /* 0x0000002ad100780c */ /* 0x040fe400037c1670 */
[----:B------:R-:W-:Y:S02]  /*ca30*/  ISETP.LT.OR P5, PT, R209, 0x31, P5 ;  /* 0x00000031d100780c */ /* 0x000fe40002fa1670 */
[----:B------:R-:W-:Y:S02]  /*ca40*/  FSEL R173, R173, -INF , !P6 ;  /* 0xff800000adad7808 */ /* 0x000fe40007000000 */
[----:B------:R-:W-:Y:S02]  /*ca50*/  FSEL R176, R176, -INF , !P5 ;  /* 0xff800000b0b07808 */ /* 0x000fe40006800000 */
[----:B------:R-:W-:-:S02]  /*ca60*/  ISETP.GT.AND P6, PT, R208, 0x38, P3 ;  /* 0x00000038d000780c */ /* 0x000fc40001fc4270 */
[----:B------:R-:W-:Y:S02]  /*ca70*/  ISETP.GT.AND P5, PT, R208, 0x39, P3 ;  /* 0x00000039d000780c */ /* 0x000fe40001fa4270 */
[C---:B------:R-:W-:Y:S02]  /*ca80*/  ISETP.LT.OR P6, PT, R209.reuse, 0x39, P6 ;  /* 0x00000039d100780c */ /* 0x040fe400037c1670 */
[----:B------:R-:W-:Y:S02]  /*ca90*/  ISETP.LT.OR P5, PT, R209, 0x3a, P5 ;  /* 0x0000003ad100780c */ /* 0x000fe40002fa1670 */
[----:B------:R-:W-:Y:S02]  /*caa0*/  FSEL R180, R180, -INF , !P6 ;  /* 0xff800000b4b47808 */ /* 0x000fe40007000000 */
[----:B------:R-:W-:Y:S01]  /*cab0*/  FSEL R181, R181, -INF , !P5 ;  /* 0xff800000b5b57808 */ /* 0x000fe20006800000 */
[----:B------:R-:W-:Y:S08]  /*cac0*/  @P4 BRA `(.L_x_5969) ;  /* 0x0000000000584947 */ /* 0x000ff00003800000 */
        /* <DEDUP_REMOVED lines=12> */
.L_x_5971:
[----:B------:R-:W-:-:S05]  /*cb90*/  IMAD.U32 R208, RZ, RZ, UR44 ;  /* 0x0000002cffd07e24 */ /* 0x000fca000f8e00ff */
[----:B------:R-:W-:-:S13]  /*cba0*/  ISETP.NE.AND P4, PT, R208, 0x1, PT ;  /* 0x00000001d000780c */ /* 0x000fda0003f85270 */
[----:B------:R-:W2:Y:S02]  /*cbb0*/  @P4 LDC.64 R152, c[0x0][0x9e8] ;  /* 0x00027a00ff984b82 */ /* 0x000ea40000000a00 */
[----:B--2---:R-:W-:-:S05]  /*cbc0*/  @P4 IMAD.HI.U32 R152, R172, R152, RZ ;  /* 0x00000098ac984227 */ /* 0x004fca00078e00ff */
[----:B------:R-:W-:-:S07]  /*cbd0*/  @P4 SHF.R.U32.HI R172, RZ, R153, R152 ;  /* 0x00000099ffac4219 */ /* 0x000fce0000011698 */
.L_x_5972:
[----:B------:R-:W-:Y:S05]  /*cbe0*/  BSYNC B2 ;  /* 0x0000000000027941 */ /* 0x000fea0003800000 */
.L_x_5970:
[----:B------:R-:W-:-:S04]  /*cbf0*/  IMAD R13, R172, R208, -R13 ;  /* 0x000000d0ac0d7224 */ /* 0x000fc800078e0a0d */
[----:B------:R-:W-:-:S05]  /*cc00*/  IMAD.IADD R13, R13, 0x1, -R184 ;  /* 0x000000010d0d7824 */ /* 0x000fca00078e0ab8 */
[----:B------:R-:W-:Y:S02]  /*cc10*/  VIMNMX R231, R231, R13, !PT ;  /* 0x0000000de7e77248 */ /* 0x000fe40007fe0100 */
[----:B------:R-:W-:-:S07]  /*cc20*/  VIADDMNMX R230, R13, R208, R230, PT ;  /* 0x000000d00de67246 */ /* 0x000fce00038001e6 */
.L_x_5969:
[----:B------:R-:W-:Y:S02]  /*cc30*/  FMNMX.FTZ R13, R206, R12, !PT ;  /* 0x0000000cce0d7209 */ /* 0x000fe40007810000 */
[----:B------:R-:W-:Y:S02]  /*cc40*/  ISETP.GT.AND P6, PT, R231, 0x9, P3 ;  /* 0x00000009e700780c */ /* 0x000fe40001fc4270 */
[----:B------:R-:W-:Y:S02]  /*cc50*/  FMNMX.FTZ R13, R207, R13, !PT ;  /* 0x0000000dcf0d7209 */ /* 0x000fe40007810000 */
[----:B------:R-:W-:Y:S02]  /*cc60*/  ISETP.LT.OR P6, PT, R230, 0xa, P6 ;  /* 0x0000000ae600780c */ /* 0x000fe400037c1670 */
[----:B------:R-:W-:Y:S02]  /*cc70*/  FMNMX.FTZ R13, R156, R13, !PT ;  /* 0x0000000d9c0d7209 */ /* 0x000fe40007810000 */
[----:B------:R-:W-:-:S02]  /*cc80*/  FSEL R159, R159, -INF , !P6 ;  /* 0xff8000009f9f7808 */ /* 0x000fc40007000000 */
        /* <DEDUP_REMOVED lines=13> */
[C---:B------:R-:W-:Y:S02]  /*cd60*/  ISETP.GT.AND P6, PT, R231.reuse, RZ, P3 ;  /* 0x000000ffe700720c */ /* 0x040fe40001fc4270 */
        /* <DEDUP_REMOVED lines=9> */
[----:B------:R-:W-:-:S02]  /*ce00*/  FSEL R155, R155, -INF , !P5 ;  /* 0xff8000009b9b7808 */ /* 0x000fc40006800000 */
[----:B------:R-:W-:Y:S02]  /*ce10*/  FMNMX.FTZ R13, R181, R13, !PT ;  /* 0x0000000db50d7209 */ /* 0x000fe40007810000 */
[C---:B------:R-:W-:Y:S02]  /*ce20*/  ISETP.GT.AND P5, PT, R231.reuse, 0x10, P3 ;  /* 0x00000010e700780c */ /* 0x040fe40001fa4270 */
[----:B------:R-:W-:Y:S01]  /*ce30*/  ISETP.GT.AND P6, PT, R231, 0x38, P3 ;  /* 0x00000038e700780c */ /* 0x000fe20001fc4270 */
[----:B------:R-:W2:Y:S01]  /*ce40*/  SHFL.BFLY PT, R152, R13, 0x2, 0x1f ;  /* 0x0c401f000d987f89 */ /* 0x000ea200000e0000 */
[C---:B------:R-:W-:Y:S02]  /*ce50*/  ISETP.LT.OR P5, PT, R230.reuse, 0x11, P5 ;  /* 0x00000011e600780c */ /* 0x040fe40002fa1670 */
[----:B------:R-:W-:Y:S02]  /*ce60*/  ISETP.LT.OR P6, PT, R230, 0x39, P6 ;  /* 0x00000039e600780c */ /* 0x000fe400037c1670 */
[----:B------:R-:W-:-:S02]  /*ce70*/  FSEL R162, R162, -INF , !P5 ;  /* 0xff800000a2a27808 */ /* 0x000fc40006800000 */
[----:B------:R-:W-:Y:S02]  /*ce80*/  ISETP.GT.AND P5, PT, R231, 0x19, P3 ;  /* 0x00000019e700780c */ /* 0x000fe40001fa4270 */
[----:B------:R-:W-:Y:S02]  /*ce90*/  FSEL R182, R182, -INF , !P6 ;  /* 0xff800000b6b67808 */ /* 0x000fe40007000000 */
[----:B------:R-:W-:-:S04]  /*cea0*/  ISETP.LT.OR P5, PT, R230, 0x1a, P5 ;  /* 0x0000001ae600780c */ /* 0x000fc80002fa1670 */
[----:B------:R-:W-:Y:S02]  /*ceb0*/  FSEL R167, R167, -INF , !P5 ;  /* 0xff800000a7a77808 */ /* 0x000fe40006800000 */
[----:B------:R-:W-:-:S04]  /*cec0*/  ISETP.GT.AND P5, PT, R231, 0x28, P3 ;  /* 0x00000028e700780c */ /* 0x000fc80001fa4270 */
[----:B------:R-:W-:Y:S02]  /*ced0*/  ISETP.LT.OR P5, PT, R230, 0x29, P5 ;  /* 0x00000029e600780c */ /* 0x000fe40002fa1670 */
[----:B--2---:R-:W-:Y:S01]  /*cee0*/  FMNMX.FTZ R152, R13, R152, !PT ;  /* 0x000000980d987209 */ /* 0x004fe20007810000 */
[----:B------:R-:W-:Y:S01]  /*cef0*/  IMAD.U32 R13, RZ, RZ, UR39 ;  /* 0x00000027ff0d7e24 */ /* 0x000fe2000f8e00ff */
[----:B------:R-:W-:Y:S02]  /*cf00*/  FSEL R174, R174, -INF , !P5 ;  /* 0xff800000aeae7808 */ /* 0x000fe40006800000 */
[----:B------:R-:W-:Y:S01]  /*cf10*/  ISETP.GT.AND P5, PT, R231, 0x30, P3 ;  /* 0x00000030e700780c */ /* 0x000fe20001fa4270 */
[----:B------:R-:W2:Y:S03]  /*cf20*/  SHFL.BFLY PT, R172, R152, 0x1, 0x1f ;  /* 0x0c201f0098ac7f89 */ /* 0x000ea600000e0000 */
[----:B------:R-:W-:-:S04]  /*cf30*/  ISETP.LT.OR P5, PT, R230, 0x31, P5 ;  /* 0x00000031e600780c */ /* 0x000fc80002fa1670 */
[----:B------:R-:W-:Y:S02]  /*cf40*/  FSEL R178, R178, -INF , !P5 ;  /* 0xff800000b2b27808 */ /* 0x000fe40006800000 */
[----:B--2---:R-:W-:-:S04]  /*cf50*/  FMNMX.FTZ R172, R152, R172, !PT ;  /* 0x000000ac98ac7209 */ /* 0x004fc80007810000 */
[----:B------:R-:W-:-:S04]  /*cf60*/  FSETP.NEU.FTZ.AND P4, PT, R172, -INF , PT ;  /* 0xff800000ac00780b */ /* 0x000fc80003f9d000 */
[----:B------:R-:W-:-:S05]  /*cf70*/  FSEL R152, R172, RZ, P4 ;  /* 0x000000ffac987208 */ /* 0x000fca0002000000 */
[----:B------:R-:W-:Y:S01]  /*cf80*/  FADD.FTZ R152, -R152, R12 ;  /* 0x0000000c98987221 */ /* 0x000fe20000010100 */
[----:B------:R-:W-:-:S05]  /*cf90*/  FMUL.FTZ R12, R172, R13 ;  /* 0x0000000dac0c7220 */ /* 0x000fca0000410000 */
[----:B------:R-:W-:Y:S02]  /*cfa0*/  FSEL R12, R12, RZ, P4 ;  /* 0x000000ff0c0c7208 */ /* 0x000fe40002000000 */
[----:B------:R-:W-:-:S03]  /*cfb0*/  ISETP.GT.AND P4, PT, R231, 0x8, P3 ;  /* 0x00000008e700780c */ /* 0x000fc60001f84270 */
[-CC-:B------:R-:W-:Y:S01]  /*cfc0*/  FFMA.FTZ R206, R206, R13.reuse, -R12.reuse ;  /* 0x0000000dcece7223 */ /* 0x180fe2000001080c */
[----:B------:R-:W-:Y:S01]  /*cfd0*/  ISETP.LT.OR P4, PT, R230, 0x9, P4 ;  /* 0x00000009e600780c */ /* 0x000fe20002781670 */
[-CC-:B------:R-:W-:Y:S01]  /*cfe0*/  FFMA.FTZ R207, R207, R13.reuse, -R12.reuse ;  /* 0x0000000dcfcf7223 */ /* 0x180fe2000001080c */
[-CC-:B------:R-:W-:Y:S01]  /*cff0*/  FFMA.FTZ R156, R156, R13.reuse, -R12.reuse ;  /* 0x0000000d9c9c7223 */ /* 0x180fe2000001080c */
[-CC-:B------:R-:W-:Y:S01]  /*d000*/  FFMA.FTZ R157, R157, R13.reuse, -R12.reuse ;  /* 0x0000000d9d9d7223 */ /* 0x180fe2000001080c */
[----:B------:R-:W-:Y:S01]  /*d010*/  FSEL R158, R158, -INF , !P4 ;  /* 0xff8000009e9e7808 */ /* 0x000fe20006000000 */
[-CC-:B------:R-:W-:Y:S01]  /*d020*/  FFMA.FTZ R160, R160, R13.reuse, -R12.reuse ;  /* 0x0000000da0a07223 */ /* 0x180fe2000001080c */
[----:B------:R-:W-:Y:S01]  /*d030*/  ISETP.GT.AND P4, PT, R231, 0x11, P3 ;  /* 0x00000011e700780c */ /* 0x000fe20001f84270 */
[-CC-:B------:R-:W-:Y:S01]  /*d040*/  FFMA.FTZ R161, R161, R13.reuse, -R12.reuse ;  /* 0x0000000da1a17223 */ /* 0x180fe2000001080c */
[-CC-:B------:R-:W-:Y:S01]  /*d050*/  FFMA.FTZ R164, R164, R13.reuse, -R12.reuse ;  /* 0x0000000da4a47223 */ /* 0x180fe2000001080c */
        /* <DEDUP_REMOVED lines=12> */
[-C--:B------:R-:W-:Y:S01]  /*d120*/  FFMA.FTZ R181, R181, R13.reuse, -R12 ;  /* 0x0000000db5b57223 */ /* 0x080fe2000001080c */
[----:B------:R-:W-:Y:S01]  /*d130*/  FMUL.FTZ R12, R152, R13 ;  /* 0x0000000d980c7220 */ /* 0x000fe20000410000 */
[----:B------:R-:W-:Y:S01]  /*d140*/  MUFU.EX2 R206, R206 ;  /* 0x000000ce00ce7308 */ /* 0x000fe20000000800 */
[----:B------:R-:W-:-:S02]  /*d150*/  FSEL R153, R170, -INF , !P4 ;  /* 0xff800000aa997808 */ /* 0x000fc40006000000 */
[----:B------:R-:W-:Y:S02]  /*d160*/  FMNMX.FTZ R170, R154, R20, !PT ;  /* 0x000000149aaa7209 */ /* 0x000fe40007810000 */
[----:B------:R-:W-:Y:S02]  /*d170*/  ISETP.GT.AND P4, PT, R231, 0x29, P3 ;  /* 0x00000029e700780c */ /* 0x000fe40001f84270 */
[----:B------:R-:W-:Y:S01]  /*d180*/  FMNMX.FTZ R170, R155, R170, !PT ;  /* 0x000000aa9baa7209 */ /* 0x000fe20007810000 */
[----:B------:R-:W2:Y:S01]  /*d190*/  MUFU.EX2 R12, R12 ;  /* 0x0000000c000c7308 */ /* 0x000ea20000000800 */
[----:B------:R-:W-:Y:S02]  /*d1a0*/  ISETP.LT.OR P4, PT, R230, 0x2a, P4 ;  /* 0x0000002ae600780c */ /* 0x000fe40002781670 */
[----:B------:R-:W-:Y:S02]  /*d1b0*/  FMNMX.FTZ R170, R158, R170, !PT ;  /* 0x000000aa9eaa7209 */ /* 0x000fe40007810000 */
[----:B------:R-:W-:-:S02]  /*d1c0*/  FSEL R175, R175, -INF , !P4 ;  /* 0xff800000afaf7808 */ /* 0x000fc40006000000 */
[----:B------:R-:W-:Y:S01]  /*d1d0*/  FMNMX.FTZ R170, R159, R170, !PT ;  /* 0x000000aa9faa7209 */ /* 0x000fe20007810000 */
[----:B------:R-:W3:Y:S01]  /*d1e0*/  MUFU.EX2 R152, R207 ;  /* 0x000000cf00987308 */ /* 0x000ee20000000800 */
[----:B------:R-:W-:Y:S02]  /*d1f0*/  ISETP.GT.AND P4, PT, R231, 0x31, P3 ;  /* 0x00000031e700780c */ /* 0x000fe40001f84270 */
[----:B------:R-:W-:Y:S02]  /*d200*/  FMNMX.FTZ R170, R162, R170, !PT ;  /* 0x000000aaa2aa7209 */ /* 0x000fe40007810000 */
[----:B------:R-:W-:Y:S02]  /*d210*/  ISETP.LT.OR P4, PT, R230, 0x32, P4 ;  /* 0x00000032e600780c */ /* 0x000fe40002781670 */
[----:B------:R-:W-:Y:S01]  /*d220*/  FMNMX.FTZ R170, R163, R170, !PT ;  /* 0x000000aaa3aa7209 */ /* 0x000fe20007810000 */
[----:B------:R-:W4:Y:S01]  /*d230*/  MUFU.EX2 R156, R156 ;  /* 0x0000009c009c7308 */ /* 0x000f220000000800 */
[----:B------:R-:W-:Y:S01]  /*d240*/  ISETP.GT.AND P3, PT, R231, 0x39, P3 ;  /* 0x00000039e700780c */ /* 0x000fe20001f64270 */
[----:B--2---:R-:W-:Y:S01]  /*d250*/  FFMA.FTZ R0, R12, R0, R206 ;  /* 0x000000000c007223 */ /* 0x004fe200000100ce */
[----:B------:R-:W-:Y:S01]  /*d260*/  FMNMX.FTZ R170, R166, R170, !PT ;  /* 0x000000aaa6aa7209 */ /* 0x000fe20007810000 */
[-C--:B------:R-:W-:Y:S01]  /*d270*/  FMUL.FTZ R24, R24, R12.reuse ;  /* 0x0000000c18187220 */ /* 0x080fe20000410000 */
[----:B------:R-:W-:Y:S01]  /*d280*/  FSEL R179, R179, -INF , !P4 ;  /* 0xff800000b3b37808 */ /* 0x000fe20006000000 */
[----:B------:R-:W-:Y:S01]  /*d290*/  FMUL.FTZ R25, R25, R12 ;  /* 0x0000000c19197220 */ /* 0x000fe20000410000 */
[----:B------:R-:W-:Y:S01]  /*d2a0*/  FMNMX.FTZ R170, R167, R170, !PT ;  /* 0x000000aaa7aa7209 */ /* 0x000fe20007810000 */
[----:B------:R-:W2:Y:S01]  /*d2b0*/  MUFU.EX2 R157, R157 ;  /* 0x0000009d009d7308 */ /* 0x000ea20000000800 */
[----:B------:R-:W-:Y:S01]  /*d2c0*/  ISETP.LT.OR P3, PT, R230, 0x3a, P3 ;  /* 0x0000003ae600780c */ /* 0x000fe20001f61670 */
[----:B---3--:R-:W-:Y:S01]  /*d2d0*/  FADD.FTZ R0, R152, R0 ;  /* 0x0000000098007221 */ /* 0x008fe20000010000 */
[----:B------:R-:W-:Y:S01]  /*d2e0*/  FMNMX.FTZ R170, R153, R170, !PT ;  /* 0x000000aa99aa7209 */ /* 0x000fe20007810000 */
[-C--:B------:R-:W-:Y:S01]  /*d2f0*/  FMUL.FTZ R28, R28, R12.reuse ;  /* 0x0000000c1c1c7220 */ /* 0x080fe20000410000 */
[----:B------:R-:W-:Y:S01]  /*d300*/  FSEL R183, R183, -INF , !P3 ;  /* 0xff800000b7b77808 */ /* 0x000fe20005800000 */
[----:B------:R-:W-:Y:S01]  /*d310*/  FMUL.FTZ R29, R29, R12 ;  /* 0x0000000c1d1d7220 */ /* 0x000fe20000410000 */
[----:B------:R-:W-:Y:S01]  /*d320*/  FMNMX.FTZ R170, R171, R170, !PT ;  /* 0x000000aaabaa7209 */ /* 0x000fe20007810000 */
[----:B------:R-:W3:Y:S01]  /*d330*/  MUFU.EX2 R160, R160 ;  /* 0x000000a000a07308 */ /* 0x000ee20000000800 */
[----:B------:R-:W-:Y:S01]  /*d340*/  F2FP.F16.F32.PACK_AB R152, R152, R206 ;  /* 0x000000ce9898723e */ /* 0x000fe200000000ff */
[----:B----4-:R-:W-:Y:S01]  /*d350*/  FADD.FTZ R0, R156, R0 ;  /* 0x000000009c007221 */ /* 0x010fe20000010000 */
[----:B------:R-:W-:Y:S01]  /*d360*/  FMNMX.FTZ R170, R174, R170, !PT ;  /* 0x000000aaaeaa7209 */ /* 0x000fe20007810000 */
[-C--:B------:R-:W-:Y:S01]  /*d370*/  FMUL.FTZ R32, R32, R12.reuse ;  /* 0x0000000c20207220 */ /* 0x080fe20000410000 */
[-C--:B------:R-:W-:Y:S01]  /*d380*/  FMUL.FTZ R33, R33, R12.reuse ;  /* 0x0000000c21217220 */ /* 0x080fe20000410000 */
[----:B------:R-:W-:Y:S01]  /*d390*/  FMUL.FTZ R36, R36, R12 ;  /* 0x0000000c24247220 */ /* 0x000fe20000410000 */
[----:B------:R-:W-:Y:S01]  /*d3a0*/  FMNMX.FTZ R170, R175, R170, !PT ;  /* 0x000000aaafaa7209 */ /* 0x000fe20007810000 */
[----:B------:R-:W-:Y:S01]  /*d3b0*/  MUFU.EX2 R161, R161 ;  /* 0x000000a100a17308 */ /* 0x000fe20000000800 */
[----:B--2---:R-:W-:Y:S01]  /*d3c0*/  FADD.FTZ R0, R157, R0 ;  /* 0x000000009d007221 */ /* 0x004fe20000010000 */
[----:B------:R-:W-:Y:S01]  /*d3d0*/  FMUL.FTZ R37, R37, R12 ;  /* 0x0000000c25257220 */ /* 0x000fe20000410000 */
[----:B------:R-:W-:Y:S01]  /*d3e0*/  FMNMX.FTZ R170, R178, R170, !PT ;  /* 0x000000aab2aa7209 */ /* 0x000fe20007810000 */
[-C--:B------:R-:W-:Y:S01]  /*d3f0*/  FMUL.FTZ R40, R40, R12.reuse ;  /* 0x0000000c28287220 */ /* 0x080fe20000410000 */
[-C--:B------:R-:W-:Y:S01]  /*d400*/  FMUL.FTZ R41, R41, R12.reuse ;  /* 0x0000000c29297220 */ /* 0x080fe20000410000 */
[----:B------:R-:W-:Y:S01]  /*d410*/  FMUL.FTZ R44, R44, R12 ;  /* 0x0000000c2c2c7220 */ /* 0x000fe20000410000 */
[----:B------:R-:W-:Y:S01]  /*d420*/  FMNMX.FTZ R170, R179, R170, !PT ;  /* 0x000000aab3aa7209 */ /* 0x000fe20007810000 */
[----:B------:R-:W-:Y:S01]  /*d430*/  MUFU.EX2 R164, R164 ;  /* 0x000000a400a47308 */ /* 0x000fe20000000800 */
[----:B---3--:R-:W-:Y:S01]  /*d440*/  FADD.FTZ R0, R160, R0 ;  /* 0x00000000a0007221 */ /* 0x008fe20000010000 */
[----:B------:R-:W-:Y:S01]  /*d450*/  FMUL.FTZ R45, R45, R12 ;  /* 0x0000000c2d2d7220 */ /* 0x000fe20000410000 */
[----:B------:R-:W-:Y:S01]  /*d460*/  FMNMX.FTZ R170, R182, R170, !PT ;  /* 0x000000aab6aa7209 */ /* 0x000fe20007810000 */
[-C--:B------:R-:W-:Y:S01]  /*d470*/  FMUL.FTZ R48, R48, R12.reuse ;  /* 0x0000000c30307220 */ /* 0x080fe20000410000 */
[-C--:B------:R-:W-:Y:S01]  /*d480*/  FMUL.FTZ R49, R49, R12.reuse ;  /* 0x0000000c31317220 */ /* 0x080fe20000410000 */
[----:B------:R-:W-:Y:S01]  /*d490*/  FMUL.FTZ R52, R52, R12 ;  /* 0x0000000c34347220 */ /* 0x000fe20000410000 */
[----:B------:R-:W-:Y:S01]  /*d4a0*/  FMNMX.FTZ R170, R183, R170, !PT ;  /* 0x000000aab7aa7209 */ /* 0x000fe20007810000 */
[----:B------:R-:W2:Y:S01]  /*d4b0*/  MUFU.EX2 R165, R165 ;  /* 0x000000a500a57308 */ /* 0x000ea20000000800 */
[-C--:B------:R-:W-:Y:S01]  /*d4c0*/  FMUL.FTZ R53, R53, R12.reuse ;  /* 0x0000000c35357220 */ /* 0x080fe20000410000 */
[-C--:B------:R-:W-:Y:S01]  /*d4d0*/  FMUL.FTZ R56, R56, R12.reuse ;  /* 0x0000000c38387220 */ /* 0x080fe20000410000 */
[-C--:B------:R-:W-:Y:S01]  /*d4e0*/  FMUL.FTZ R57, R57, R12.reuse ;  /* 0x0000000c39397220 */ /* 0x080fe20000410000 */
[----:B------:R-:W3:Y:S01]  /*d4f0*/  SHFL.BFLY PT, R206, R170, 0x2, 0x1f ;  /* 0x0c401f00aace7f89 */ /* 0x000ee200000e0000 */
        /* <DEDUP_REMOVED lines=23> */
[----:B---3--:R-:W-:Y:S01]  /*d670*/  FMNMX.FTZ R170, R170, R206, !PT ;  /* 0x000000ceaaaa7209 */ /* 0x008fe20007810000 */
[-C--:B------:R-:W-:Y:S01]  /*d680*/  FMUL.FTZ R100, R100, R12.reuse ;  /* 0x0000000c64647220 */ /* 0x080fe20000410000 */
[-C--:B------:R-:W-:Y:S01]  /*d690*/  FMUL.FTZ R101, R101, R12.reuse ;  /* 0x0000000c65657220 */ /* 0x080fe20000410000 */
[-C--:B------:R-:W-:Y:S01]  /*d6a0*/  FMUL.FTZ R104, R104, R12.reuse ;  /* 0x0000000c68687220 */ /* 0x080fe20000410000 */
[----:B------:R-:W3:Y:S01]  /*d6b0*/  MUFU.EX2 R173, R173 ;  /* 0x000000ad00ad7308 */ /* 0x000ee20000000800 */
[----:B------:R-:W4:Y:S01]  /*d6c0*/  SHFL.BFLY PT, R206, R170, 0x1, 0x1f ;  /* 0x0c201f00aace7f89 */ /* 0x000f2200000e0000 */
        /* <DEDUP_REMOVED lines=23> */
[----:B----4-:R-:W-:Y:S01]  /*d840*/  FMNMX.FTZ R170, R170, R206, !PT ;  /* 0x000000ceaaaa7209 */ /* 0x010fe20007810000 */
[----:B------:R-:W-:-:S02]  /*d850*/  IMAD.MOV R206, RZ, RZ, -R194 ;  /* 0x000000ffffce7224 */ /* 0x000fc400078e0ac2 */
[-C--:B------:R-:W-:Y:S01]  /*d860*/  FMUL.FTZ R148, R148, R12.reuse ;  /* 0x0000000c94947220 */ /* 0x080fe20000410000 */
[----:B------:R-:W-:Y:S01]  /*d870*/  FMUL.FTZ R149, R149, R12 ;  /* 0x0000000c95957220 */ /* 0x000fe20000410000 */
[C---:B------:R-:W-:Y:S01]  /*d880*/  FSETP.NEU.FTZ.AND P4, PT, R170.reuse, -INF , PT ;  /* 0xff800000aa00780b */ /* 0x040fe20003f9d000 */
[----:B------:R-:W-:Y:S01]  /*d890*/  FMUL.FTZ R209, R170, R13 ;  /* 0x0000000daad17220 */ /* 0x000fe20000410000 */
[----:B------:R-:W-:Y:S01]  /*d8a0*/  ISETP.NE.AND P3, PT, R184, R206, PT ;  /* 0x000000ceb800720c */ /* 0x000fe20003f65270 */
[----:B------:R-:W-:Y:S01]  /*d8b0*/  MUFU.EX2 R181, R181 ;  /* 0x000000b500b57308 */ /* 0x000fe20000000800 */
[----:B------:R-:W-:Y:S02]  /*d8c0*/  FSEL R206, R170, RZ, P4 ;  /* 0x000000ffaace7208 */ /* 0x000fe40002000000 */
[----:B------:R-:W-:-:S03]  /*d8d0*/  FSEL R209, R209, RZ, P4 ;  /* 0x000000ffd1d17208 */ /* 0x000fc60002000000 */
[----:B------:R-:W-:Y:S02]  /*d8e0*/  FADD.FTZ R206, -R206, R20 ;  /* 0x00000014cece7221 */ /* 0x000fe40000010100 */
[-CC-:B------:R-:W-:Y:S01]  /*d8f0*/  FFMA.FTZ R155, R155, R13.reuse, -R209.reuse ;  /* 0x0000000d9b9b7223 */ /* 0x180fe200000108d1 */
[-CC-:B------:R-:W-:Y:S01]  /*d900*/  FFMA.FTZ R159, R159, R13.reuse, -R209.reuse ;  /* 0x0000000d9f9f7223 */ /* 0x180fe200000108d1 */
[-C--:B------:R-:W-:Y:S01]  /*d910*/  FMUL.FTZ R20, R206, R13.reuse ;  /* 0x0000000dce147220 */ /* 0x080fe20000410000 */
[-C--:B------:R-:W-:Y:S01]  /*d920*/  FFMA.FTZ R206, R158, R13.reuse, -R209 ;  /* 0x0000000d9ece7223 */ /* 0x080fe200000108d1 */
[----:B------:R-:W-:Y:S02]  /*d930*/  @!P3 IMAD R18, R18, 0x40, R191 ;  /* 0x000000401212b824 */ /* 0x000fe400078e02bf */
[-CC-:B------:R-:W-:Y:S01]  /*d940*/  FFMA.FTZ R207, R162, R13.reuse, -R209.reuse ;  /* 0x0000000da2cf7223 */ /* 0x180fe200000108d1 */
[----:B------:R-:W-:Y:S01]  /*d950*/  FFMA.FTZ R208, R166, R13, -R209 ;  /* 0x0000000da6d07223 */ /* 0x000fe200000108d1 */
[----:B------:R-:W-:Y:S01]  /*d960*/  MUFU.EX2 R159, R159 ;  /* 0x0000009f009f7308 */ /* 0x000fe20000000800 */
[----:B------:R-:W-:-:S02]  /*d970*/  @!P3 IMAD R18, R18, 0x4, R2 ;  /* 0x000000041212b824 */ /* 0x000fc400078e0202 */
[-CC-:B------:R-:W-:Y:S01]  /*d980*/  FFMA.FTZ R163, R163, R13.reuse, -R209.reuse ;  /* 0x0000000da3a37223 */ /* 0x180fe200000108d1 */
[-CC-:B------:R-:W-:Y:S01]  /*d990*/  FFMA.FTZ R167, R167, R13.reuse, -R209.reuse ;  /* 0x0000000da7a77223 */ /* 0x180fe200000108d1 */
[-CC-:B------:R-:W-:Y:S01]  /*d9a0*/  FFMA.FTZ R153, R153, R13.reuse, -R209.reuse ;  /* 0x0000000d99997223 */ /* 0x180fe200000108d1 */
[-CC-:B------:R-:W-:Y:S01]  /*d9b0*/  FFMA.FTZ R171, R171, R13.reuse, -R209.reuse ;  /* 0x0000000dabab7223 */ /* 0x180fe200000108d1 */
[----:B------:R-:W-:Y:S01]  /*d9c0*/  @!P3 STS [R18+0x28800], R12 ;  /* 0x0288000c1200b388 */ /* 0x000fe20000000800 */
[----:B--2---:R-:W-:Y:S01]  /*d9d0*/  F2FP.F16.F32.PACK_AB R158, R165, R164 ;  /* 0x000000a4a59e723e */ /* 0x004fe200000000ff */
[----:B------:R-:W2:Y:S01]  /*d9e0*/  MUFU.EX2 R20, R20 ;  /* 0x0000001400147308 */ /* 0x000ea20000000800 */
[-CC-:B------:R-:W-:Y:S01]  /*d9f0*/  FFMA.FTZ R174, R174, R13.reuse, -R209.reuse ;  /* 0x0000000daeae7223 */ /* 0x180fe200000108d1 */
[-CC-:B------:R-:W-:Y:S01]  /*da00*/  FFMA.FTZ R175, R175, R13.reuse, -R209.reuse ;  /* 0x0000000dafaf7223 */ /* 0x180fe200000108d1 */
[-CC-:B------:R-:W-:Y:S01]  /*da10*/  FFMA.FTZ R178, R178, R13.reuse, -R209.reuse ;  /* 0x0000000db2b27223 */ /* 0x180fe200000108d1 */
[-CC-:B------:R-:W-:Y:S01]  /*da20*/  FFMA.FTZ R182, R182, R13.reuse, -R209.reuse ;  /* 0x0000000db6b67223 */ /* 0x180fe200000108d1 */
[-CC-:B------:R-:W-:Y:S01]  /*da30*/  FFMA.FTZ R183, R183, R13.reuse, -R209.reuse ;  /* 0x0000000db7b77223 */ /* 0x180fe200000108d1 */
[-CC-:B------:R-:W-:Y:S01]  /*da40*/  FFMA.FTZ R179, R179, R13.reuse, -R209.reuse ;  /* 0x0000000db3b37223 */ /* 0x180fe200000108d1 */
[----:B---3--:R-:W-:Y:S01]  /*da50*/  F2FP.F16.F32.PACK_AB R162, R173, R232 ;  /* 0x000000e8ada2723e */ /* 0x008fe200000000ff */
[----:B------:R-:W3:Y:S08]  /*da60*/  MUFU.EX2 R206, R206 ;  /* 0x000000ce00ce7308 */ /* 0x000ef00000000800 */
[----:B------:R-:W4:Y:S01]  /*da70*/  MUFU.EX2 R166, R180 ;  /* 0x000000b400a67308 */ /* 0x000f220000000800 */
[----:B--2---:R2:W-:Y:S01]  /*da80*/  @!P3 STS [R18+0x28820], R20 ;  /* 0x028820141200b388 */ /* 0x0045e20000000800 */
        /* <DEDUP_REMOVED lines=9> */
[----:B--2---:R-:W-:Y:S01]  /*db20*/  FFMA.FTZ R18, R154, R13, -R209 ;  /* 0x0000000d9a127223 */ /* 0x004fe200000108d1 */
[----:B------:R-:W-:Y:S01]  /*db30*/  F2FP.F16.F32.PACK_AB R154, R157, R156 ;  /* 0x0000009c9d9a723e */ /* 0x000fe200000000ff */
[C---:B------:R-:W-:Y:S01]  /*db40*/  FADD.FTZ R157, R161.reuse, R0 ;  /* 0x00000000a19d7221 */ /* 0x040fe20000010000 */
[----:B------:R-:W-:Y:S01]  /*db50*/  F2FP.F16.F32.PACK_AB R156, R161, R160 ;  /* 0x000000a0a19c723e */ /* 0x000fe200000000ff */
[----:B------:R-:W-:Y:S01]  /*db60*/  FMUL.FTZ R42, R42, R20 ;  /* 0x000000142a2a7220 */ /* 0x000fe20000410000 */
[----:B------:R-:W-:Y:S01]  /*db70*/  F2FP.F16.F32.PACK_AB R160, R169, R168 ;  /* 0x000000a8a9a0723e */ /* 0x000fe200000000ff */
[----:B------:R-:W-:Y:S01]  /*db80*/  FADD.FTZ R0, R164, R157 ;  /* 0x0000009da4007221 */ /* 0x000fe20000010000 */
[----:B------:R-:W-:Y:S01]  /*db90*/  MUFU.EX2 R208, R208 ;  /* 0x000000d000d07308 */ /* 0x000fe20000000800 */
[----:B------:R-:W-:Y:S01]  /*dba0*/  F2FP.F16.F32.PACK_AB R164, R177, R176 ;  /* 0x000000b0b1a4723e */ /* 0x000fe200000000ff */
[-C--:B------:R-:W-:Y:S01]  /*dbb0*/  FMUL.FTZ R43, R43, R20.reuse ;  /* 0x000000142b2b7220 */ /* 0x080fe20000410000 */
[----:B------:R-:W-:Y:S01]  /*dbc0*/  FADD.FTZ R157, R165, R0 ;  /* 0x00000000a59d7221 */ /* 0x000fe20000010000 */
[-C--:B------:R-:W-:Y:S01]  /*dbd0*/  FMUL.FTZ R46, R46, R20.reuse ;  /* 0x000000142e2e7220 */ /* 0x080fe20000410000 */
[-C--:B------:R-:W-:Y:S01]  /*dbe0*/  FMUL.FTZ R47, R47, R20.reuse ;  /* 0x000000142f2f7220 */ /* 0x080fe20000410000 */
[-C--:B------:R-:W-:Y:S01]  /*dbf0*/  FMUL.FTZ R50, R50, R20.reuse ;  /* 0x0000001432327220 */ /* 0x080fe20000410000 */
[----:B------:R-:W-:Y:S01]  /*dc00*/  FADD.FTZ R0, R168, R157 ;  /* 0x0000009da8007221 */ /* 0x000fe20000010000 */
[----:B------:R-:W-:Y:S01]  /*dc10*/  MUFU.EX2 R167, R167 ;  /* 0x000000a700a77308 */ /* 0x000fe20000000800 */
[-C--:B------:R-:W-:Y:S01]  /*dc20*/  FMUL.FTZ R51, R51, R20.reuse ;  /* 0x0000001433337220 */ /* 0x080fe20000410000 */
[-C--:B------:R-:W-:Y:S01]  /*dc30*/  FMUL.FTZ R54, R54, R20.reuse ;  /* 0x0000001436367220 */ /* 0x080fe20000410000 */
[----:B------:R-:W-:Y:S01]  /*dc40*/  FADD.FTZ R157, R169, R0 ;  /* 0x00000000a99d7221 */ /* 0x000fe20000010000 */
[-C--:B------:R-:W-:Y:S01]  /*dc50*/  FMUL.FTZ R55, R55, R20.reuse ;  /* 0x0000001437377220 */ /* 0x080fe20000410000 */
[-C--:B------:R-:W-:Y:S01]  /*dc60*/  FMUL.FTZ R58, R58, R20.reuse ;  /* 0x000000143a3a7220 */ /* 0x080fe20000410000 */
[-C--:B------:R-:W-:Y:S01]  /*dc70*/  FMUL.FTZ R59, R59, R20.reuse ;  /* 0x000000143b3b7220 */ /* 0x080fe20000410000 */
[----:B------:R-:W-:Y:S01]  /*dc80*/  FADD.FTZ R0, R232, R157 ;  /* 0x0000009de8007221 */ /* 0x000fe20000010000 */
[----:B------:R3:W-:Y:S01]  /*dc90*/  MUFU.EX2 R168, R155 ;  /* 0x0000009b00a87308 */ /* 0x0007e20000000800 */
[-C--:B------:R-:W-:Y:S01]  /*dca0*/  FMUL.FTZ R62, R62, R20.reuse ;  /* 0x000000143e3e7220 */ /* 0x080fe20000410000 */
[-C--:B------:R-:W-:Y:S01]  /*dcb0*/  FMUL.FTZ R63, R63, R20.reuse ;  /* 0x000000143f3f7220 */ /* 0x080fe20000410000 */
[----:B------:R-:W-:Y:S01]  /*dcc0*/  FADD.FTZ R161, R173, R0 ;  /* 0x00000000ada17221 */ /* 0x000fe20000010000 */
[-C--:B------:R-:W-:Y:S01]  /*dcd0*/  FMUL.FTZ R66, R66, R20.reuse ;  /* 0x0000001442427220 */ /* 0x080fe20000410000 */
[-C--:B------:R-:W-:Y:S01]  /*dce0*/  FMUL.FTZ R67, R67, R20.reuse ;  /* 0x0000001443437220 */ /* 0x080fe20000410000 */
[----:B------:R-:W-:Y:S01]  /*dcf0*/  FMUL.FTZ R70, R70, R20 ;  /* 0x0000001446467220 */ /* 0x000fe20000410000 */
[----:B------:R-:W-:Y:S01]  /*dd00*/  FADD.FTZ R0, R176, R161 ;  /* 0x000000a1b0007221 */ /* 0x000fe20000010000 */
[----:B------:R-:W2:Y:S01]  /*dd10*/  MUFU.EX2 R157, R18 ;  /* 0x00000012009d7308 */ /* 0x000ea20000000800 */
[----:B---3--:R-:W-:Y:S01]  /*dd20*/  F2FP.F16.F32.PACK_AB R155, R159, R206 ;  /* 0x000000ce9f9b723e */ /* 0x008fe200000000ff */
[-C--:B------:R-:W-:Y:S01]  /*dd30*/  FMUL.FTZ R71, R71, R20.reuse ;  /* 0x0000001447477220 */ /* 0x080fe20000410000 */
[----:B------:R-:W-:Y:S01]  /*dd40*/  FADD.FTZ R161, R177, R0 ;  /* 0x00000000b1a17221 */ /* 0x000fe20000010000 */
[-C--:B------:R-:W-:Y:S01]  /*dd50*/  FMUL.FTZ R74, R74, R20.reuse ;  /* 0x000000144a4a7220 */ /* 0x080fe20000410000 */
[-C--:B------:R-:W-:Y:S01]  /*dd60*/  FMUL.FTZ R75, R75, R20.reuse ;  /* 0x000000144b4b7220 */ /* 0x080fe20000410000 */
[----:B------:R-:W-:Y:S01]  /*dd70*/  FMUL.FTZ R78, R78, R20 ;  /* 0x000000144e4e7220 */ /* 0x000fe20000410000 */
[----:B----4-:R-:W-:Y:S01]  /*dd80*/  FADD.FTZ R0, R166, R161 ;  /* 0x000000a1a6007221 */ /* 0x010fe20000010000 */
[----:B------:R-:W3:Y:S01]  /*dd90*/  MUFU.EX2 R18, R163 ;  /* 0x000000a300127308 */ /* 0x000ee20000000800 */
[----:B------:R-:W-:Y:S01]  /*dda0*/  F2FP.F16.F32.PACK_AB R166, R181, R166 ;  /* 0x000000a6b5a6723e */ /* 0x000fe200000000ff */
[-C--:B------:R-:W-:Y:S01]  /*ddb0*/  FMUL.FTZ R79, R79, R20.reuse ;  /* 0x000000144f4f7220 */ /* 0x080fe20000410000 */
[----:B------:R-:W-:Y:S01]  /*ddc0*/  FADD.FTZ R0, R181, R0 ;  /* 0x00000000b5007221 */ /* 0x000fe20000010000 */
[-C--:B------:R-:W-:Y:S01]  /*ddd0*/  FMUL.FTZ R82, R82, R20.reuse ;  /* 0x0000001452527220 */ /* 0x080fe20000410000 */
[-C--:B------:R-:W-:Y:S01]  /*dde0*/  FMUL.FTZ R83, R83, R20.reuse ;  /* 0x0000001453537220 */ /* 0x080fe20000410000 */
[-C--:B------:R-:W-:Y:S01]  /*ddf0*/  FMUL.FTZ R86, R86, R20.reuse ;  /* 0x0000001456567220 */ /* 0x080fe20000410000 */
[-C--:B------:R-:W-:Y:S01]  /*de00*/  FMUL.FTZ R87, R87, R20.reuse ;  /* 0x0000001457577220 */ /* 0x080fe20000410000 */
[----:B------:R4:W5:Y:S01]  /*de10*/  MUFU.EX2 R161, R153 ;  /* 0x0000009900a17308 */ /* 0x0009620000000800 */
[----:B--2---:R-:W-:Y:S01]  /*de20*/  FFMA.FTZ R3, R20, R3, R157 ;  /* 0x0000000314037223 */ /* 0x004fe2000001009d */
[-C--:B------:R-:W-:Y:S01]  /*de30*/  FMUL.FTZ R90, R90, R20.reuse ;  /* 0x000000145a5a7220 */ /* 0x080fe20000410000 */
[-C--:B------:R-:W-:Y:S01]  /*de40*/  FMUL.FTZ R91, R91, R20.reuse ;  /* 0x000000145b5b7220 */ /* 0x080fe20000410000 */
[-C--:B------:R-:W-:Y:S01]  /*de50*/  FMUL.FTZ R94, R94, R20.reuse ;  /* 0x000000145e5e7220 */ /* 0x080fe20000410000 */
[----:B------:R-:W-:Y:S01]  /*de60*/  FADD.FTZ R3, R168, R3 ;  /* 0x00000003a8037221 */ /* 0x000fe20000010000 */
[-C--:B------:R-:W-:Y:S01]  /*de70*/  FMUL.FTZ R95, R95, R20.reuse ;  /* 0x000000145f5f7220 */ /* 0x080fe20000410000 */
[----:B------:R-:W-:Y:S01]  /*de80*/  FMUL.FTZ R98, R98, R20 ;  /* 0x0000001462627220 */ /* 0x000fe20000410000 */
[----:B------:R-:W2:Y:S01]  /*de90*/  MUFU.EX2 R176, R171 ;  /* 0x000000ab00b07308 */ /* 0x000ea20000000800 */
[----:B------:R-:W-:Y:S01]  /*dea0*/  FADD.FTZ R230, R206, R3 ;  /* 0x00000003cee67221 */ /* 0x000fe20000010000 */
[----:B----4-:R-:W-:Y:S01]  /*deb0*/  F2FP.F16.F32.PACK_AB R153, R168, R157 ;  /* 0x0000009da899723e */ /* 0x010fe200000000ff */
[----:B------:R-:W-:Y:S01]  /*dec0*/  BAR.SYNC.DEFER_BLOCKING 0xf, 0x100 ;  /* 0x03c4000000007b1d */ /* 0x000fe20000010000 */
[----:B---3--:R-:W-:Y:S01]  /*ded0*/  F2FP.F16.F32.PACK_AB R157, R18, R207 ;  /* 0x000000cf129d723e */ /* 0x008fe200000000ff */
[----:B------:R-:W-:Y:S01]  /*dee0*/  FADD.FTZ R230, R159, R230 ;  /* 0x000000e69fe67221 */ /* 0x000fe20000010000 */
[----:B------:R-:W-:Y:S01]  /*def0*/  F2FP.F16.F32.PACK_AB R159, R167, R208 ;  /* 0x000000d0a79f723e */ /* 0x000fe200000000ff */
[-C--:B------:R-:W-:Y:S01]  /*df00*/  FMUL.FTZ R99, R99, R20.reuse ;  /* 0x0000001463637220 */ /* 0x080fe20000410000 */
[-C--:B------:R-:W-:Y:S01]  /*df10*/  FMUL.FTZ R102, R102, R20.reuse ;  /* 0x0000001466667220 */ /* 0x080fe20000410000 */
[----:B------:R-:W-:Y:S01]  /*df20*/  FADD.FTZ R3, R207, R230 ;  /* 0x000000e6cf037221 */ /* 0x000fe20000010000 */
[----:B------:R3:W4:Y:S01]  /*df30*/  MUFU.EX2 R163, R174 ;  /* 0x000000ae00a37308 */ /* 0x0007220000000800 */
[-C--:B------:R-:W-:Y:S01]  /*df40*/  FMUL.FTZ R103, R103, R20.reuse ;  /* 0x0000001467677220 */ /* 0x080fe20000410000 */
[-C--:B------:R-:W-:Y:S01]  /*df50*/  FMUL.FTZ R106, R106, R20.reuse ;  /* 0x000000146a6a7220 */ /* 0x080fe20000410000 */
[----:B------:R-:W-:Y:S01]  /*df60*/  FADD.FTZ R3, R18, R3 ;  /* 0x0000000312037221 */ /* 0x000fe20000010000 */
        /* <DEDUP_REMOVED lines=9> */
[----:B------:R-:W-:Y:S01]  /*e000*/  FADD.FTZ R174, R167, R174 ;  /* 0x000000aea7ae7221 */ /* 0x000fe20000010000 */
[-C--:B------:R-:W-:Y:S01]  /*e010*/  FMUL.FTZ R122, R122, R20.reuse ;  /* 0x000000147a7a7220 */ /* 0x080fe20000410000 */
[-C--:B------:R-:W-:Y:S01]  /*e020*/  FMUL.FTZ R123, R123, R20.reuse ;  /* 0x000000147b7b7220 */ /* 0x080fe20000410000 */
[----:B------:R-:W3:Y:S01]  /*e030*/  MUFU.EX2 R165, R178 ;  /* 0x000000b200a57308 */ /* 0x000ee20000000800 */
[----:B-----5:R-:W-:Y:S01]  /*e040*/  FADD.FTZ R3, R161, R174 ;  /* 0x000000aea1037221 */ /* 0x020fe20000010000 */
[----:B--2---:R-:W-:Y:S01]  /*e050*/  F2FP.F16.F32.PACK_AB R161, R176, R161 ;  /* 0x000000a1b0a1723e */ /* 0x004fe200000000ff */
[----:B------:R2:W-:Y:S01]  /*e060*/  STSM.16.M88.4 [R195+0x26800], R152 ;  /* 0x02680098c3007844 */ /* 0x0005e20000000200 */
[-C--:B------:R-:W-:Y:S01]  /*e070*/  FMUL.FTZ R126, R126, R20.reuse ;  /* 0x000000147e7e7220 */ /* 0x080fe20000410000 */
[----:B------:R-:W-:Y:S01]  /*e080*/  FADD.FTZ R168, R176, R3 ;  /* 0x00000003b0a87221 */ /* 0x000fe20000010000 */
[-C--:B------:R-:W-:Y:S01]  /*e090*/  FMUL.FTZ R127, R127, R20.reuse ;  /* 0x000000147f7f7220 */ /* 0x080fe20000410000 */
[----:B------:R2:W-:Y:S01]  /*e0a0*/  STSM.16.M88.4 [R198], R156 ;  /* 0x0000009cc6007844 */ /* 0x0005e20000000200 */
[----:B------:R-:W5:Y:S01]  /*e0b0*/  MUFU.EX2 R12, R179 ;  /* 0x000000b3000c7308 */ /* 0x000f620000000800 */
[----:B----4-:R-:W-:Y:S01]  /*e0c0*/  FADD.FTZ R3, R163, R168 ;  /* 0x000000a8a3037221 */ /* 0x010fe20000010000 */
[----:B0-----:R-:W-:Y:S01]  /*e0d0*/  F2FP.F16.F32.PACK_AB R163, R180, R163 ;  /* 0x000000a3b4a3723e */ /* 0x001fe200000000ff */
[-C--:B------:R-:W-:Y:S01]  /*e0e0*/  FMUL.FTZ R130, R130, R20.reuse ;  /* 0x0000001482827220 */ /* 0x080fe20000410000 */
[-C--:B------:R-:W-:Y:S01]  /*e0f0*/  FMUL.FTZ R131, R131, R20.reuse ;  /* 0x0000001483837220 */ /* 0x080fe20000410000 */
[----:B------:R-:W-:Y:S01]  /*e100*/  FADD.FTZ R168, R180, R3 ;  /* 0x00000003b4a87221 */ /* 0x000fe20000010000 */
[-C--:B------:R-:W-:Y:S01]  /*e110*/  FMUL.FTZ R134, R134, R20.reuse ;  /* 0x0000001486867220 */ /* 0x080fe20000410000 */
[----:B------:R2:W-:Y:S01]  /*e120*/  STSM.16.M88.4 [R196], R160 ;  /* 0x000000a0c4007844 */ /* 0x0005e20000000200 */
        /* <DEDUP_REMOVED lines=9> */
[C---:B-----5:R-:W-:Y:S01]  /*e1c0*/  FADD.FTZ R3, R12.reuse, R3 ;  /* 0x000000030c037221 */ /* 0x060fe20000010000 */
[----:B------:R-:W-:Y:S01]  /*e1d0*/  F2FP.F16.F32.PACK_AB R165, R12, R165 ;  /* 0x000000a50ca5723e */ /* 0x000fe200000000ff */
[-C--:B------:R-:W-:Y:S01]  /*e1e0*/  FMUL.FTZ R147, R147, R20.reuse ;  /* 0x0000001493937220 */ /* 0x080fe20000410000 */
[-C--:B------:R-:W-:Y:S01]  /*e1f0*/  FMUL.FTZ R150, R150, R20.reuse ;  /* 0x0000001496967220 */ /* 0x080fe20000410000 */
[----:B------:R-:W-:Y:S01]  /*e200*/  FMUL.FTZ R151, R151, R20 ;  /* 0x0000001497977220 */ /* 0x000fe20000410000 */
[----:B0-----:R-:W-:Y:S01]  /*e210*/  FADD.FTZ R18, R182, R3 ;  /* 0x00000003b6127221 */ /* 0x001fe20000010000 */
[----:B---3--:R-:W-:-:S03]  /*e220*/  F2FP.F16.F32.PACK_AB R167, R183, R182 ;  /* 0x000000b6b7a7723e */ /* 0x008fc600000000ff */
[----:B------:R-:W-:Y:S02]  /*e230*/  FADD.FTZ R3, R183, R18 ;  /* 0x00000012b7037221 */ /* 0x000fe40000010000 */
[----:B------:R2:W-:Y:S01]  /*e240*/  STSM.16.M88.4 [R197], R164 ;  /* 0x000000a4c5007844 */ /* 0x0005e20000000200 */
[----:B------:R-:W-:Y:S05]  /*e250*/  @!P0 BRA `(.L_x_5973) ;  /* 0x0000000000048947 */ /* 0x000fea0003800000 */
[----:B------:R-:W-:Y:S01]  /*e260*/  BPT.TRAP 0x1 ;  /* 0x000000040000795c */ /* 0x000fe20000300000 */
.L_x_5973:
[----:B------:R0:W3:Y:S01]  /*e270*/  SYNCS.PHASECHK.TRANS64.TRYWAIT P3, [R212+URZ+0x28c50], R213 ;  /* 0x028c50d5d40075a7 */ /* 0x0000e2000806017f */
[----:B------:R-:W-:Y:S05]  /*e280*/  @!P0 BRA `(.L_x_5974) ;  /* 0x0000000000048947 */ /* 0x000fea0003800000 */
[----:B------:R-:W-:Y:S01]  /*e290*/  BPT.TRAP 0x1 ;  /* 0x000000040000795c */ /* 0x000fe20000300000 */
.L_x_5974:
[----:B------:R-:W-:Y:S04]  /*e2a0*/  BSSY B2, `(.L_x_5975) ;  /* 0x0000004000027945 */ /* 0x000fe80003800000 */
[----:B---3--:R-:W-:Y:S05]  /*e2b0*/  @P3 BRA `(.L_x_5976) ;  /* 0x0000000000083947 */ /* 0x008fea0003800000 */
[----:B------:R-:W3:Y:S02]  /*e2c0*/  SYNCS.PHASECHK.TRANS64.TRYWAIT P3, [R212+URZ+0x28c50], R213 ;  /* 0x028c50d5d40075a7 */ /* 0x000ee4000806017f */
[----:B---3--:R-:W-:Y:S05]  /*e2d0*/  @!P3 BRA `(.L_x_5977) ;  /* 0x0000011c0018b947 */ /* 0x008fea0003800000 */
.L_x_5976:
[----:B------:R-:W-:Y:S05]  /*e2e0*/  BSYNC B2 ;  /* 0x0000000000027941 */ /* 0x000fea0003800000 */
.L_x_5975:
[----:B------:R-:W-:Y:S01]  /*e2f0*/  IMAD R168, R211, 0x1000, R190 ;  /* 0x00001000d3a87824 */ /* 0x000fe200078e02be */
[----:B------:R-:W-:Y:S01]  /*e300*/  WARPGROUP.ARRIVE ;  /* 0x00000000000079c5 */ /* 0x000fe20000000000 */
[----:B------:R-:W-:Y:S01]  /*e310*/  IMAD.MOV.U32 R169, RZ, RZ, 0x40000040 ;  /* 0x40000040ffa97424 */ /* 0x000fe200078e00ff */
[----:B------:R-:W-:Y:S01]  /*e320*/  ISETP.GT.AND P3, PT, R14, R210, PT ;  /* 0x000000d20e00720c */ /* 0x000fe20003f64270 */
[----:B01-3--:R-:W-:Y:S01]  /*e330*/  @!P1 VIADD R212, R212, 0x28c60 ;  /* 0x00028c60d4d49836 */ /* 0x00bfe20000000000 */
[----:B------:R-:W-:Y:S01]  /*e340*/  R2UR UR6, R168 ;  /* 0x00000000a80672ca */ /* 0x000fe200000e0000 */
[----:B------:R-:W-:Y:S01]  /*e350*/  VIADD R14, R14, 0xffffffff ;  /* 0xffffffff0e0e7836 */ /* 0x000fe20000000000 */
[----:B------:R-:W-:Y:S01]  /*e360*/  R2UR UR7, R169 ;  /* 0x00000000a90772ca */ /* 0x000fe200000e0000 */
[----:B------:R-:W-:Y:S01]  /*e370*/  IMAD.MOV.U32 R169, RZ, RZ, 0x40000040 ;  /* 0x40000040ffa97424 */ /* 0x000fe200078e00ff */
[----:B------:R-:W-:Y:S01]  /*e380*/  @!P1 PRMT R212, RZ, 0x654, R212 ;  /* 0x00000654ffd49816 */ /* 0x000fe200000000d4 */
[----:B------:R-:W-:-:S02]  /*e390*/  IMAD.MOV.U32 R20, RZ, RZ, R170 ;  /* 0x000000ffff147224 */ /* 0x000fc400078e00aa */
[----:B------:R-:W-:Y:S02]  /*e3a0*/  IMAD.MOV.U32 R12, RZ, RZ, R172 ;  /* 0x000000ffff0c7224 */ /* 0x000fe400078e00ac */
[----:B------:R-:W-:-:S06]  /*e3b0*/  IMAD.MOV.U32 R18, RZ, RZ, R211 ;  /* 0x000000ffff127224 */ /* 0x000fcc00078e00d3 */
        /* <DEDUP_REMOVED lines=34> */
[----:B------:R-:W-:Y:S05]  /*e5e0*/  BSYNC B0 ;  /* 0x0000000000007941 */ /* 0x000fea0003800000 */
.L_x_5959:
[----:B------:R-:W-:Y:S02]  /*e5f0*/  IMAD.MOV.U32 R20, RZ, RZ, R170 ;  /* 0x000000ffff147224 */ /* 0x000fe400078e00aa */
[----:B------:R-:W-:Y:S02]  /*e600*/  IMAD.MOV.U32 R12, RZ, RZ, R172 ;  /* 0x000000ffff0c7224 */ /* 0x000fe400078e00ac */
[----:B------:R-:W-:-:S07]  /*e610*/  IMAD.MOV.U32 R18, RZ, RZ, R211 ;  /* 0x000000ffff127224 */ /* 0x000fce00078e00d3 */
.L_x_5958:
[----:B------:R-:W-:Y:S05]  /*e620*/  BSYNC B1 ;  /* 0x0000000000017941 */ /* 0x000fea0003800000 */
.L_x_5957:
[----:B------:R-:W1:Y:S01]  /*e630*/  LDC R152, c[0x0][0x448] ;  /* 0x00011200ff987b82 */ /* 0x000e620000000800 */
[----:B------:R-:W-:-:S07]  /*e640*/  IADD3 R155, R23, 0x1, -R22 ;  /* 0x00000001179b7810 */ /* 0x000fce0007ffe816 */
[----:B------:R-:W2:Y:S01]  /*e650*/  LDC R156, c[0x0][0x9e4] ;  /* 0x00027900ff9c7b82 */ /* 0x000ea20000000800 */
        /* <DEDUP_REMOVED lines=8> */
[----:B------:R-:W-:Y:S01]  /*e6e0*/  IMAD.IADD R154, R152, 0x1, -R21 ;  /* 0x00000001989a7824 */ /* 0x000fe200078e0a15 */
[----:B------:R-:W-:Y:S06]  /*e6f0*/  @!P6 BRA `(.L_x_5979) ;  /* 0x000000000048e947 */ /* 0x000fec0003800000 */
[----:B------:R-:W-:Y:S01]  /*e700*/  IMAD.MOV.U32 R21, RZ, RZ, R152 ;  /* 0x000000ffff157224 */ /* 0x000fe200078e0098 */
[----:B------:R-:W-:Y:S04]  /*e710*/  BSSY B0, `(.L_x_5980) ;  /* 0x000000e000007945 */ /* 0x000fe80003800000 */
[----:B------:R-:W-:-:S13]  /*e720*/  ISETP.GT.AND P2, PT, R21, -0x1, PT ;  /* 0xffffffff1500780c */ /* 0x000fda0003f44270 */
        /* <DEDUP_REMOVED lines=8> */
.L_x_5981:
[----:B------:R-:W-:-:S13]  /*e7b0*/  ISETP.NE.AND P2, PT, R156, 0x1, PT ;  /* 0x000000019c00780c */ /* 0x000fda0003f45270 */
[----:B------:R-:W1:Y:S02]  /*e7c0*/  @P2 LDC.64 R152, c[0x0][0x9e8] ;  /* 0x00027a00ff982b82 */ /* 0x000e640000000a00 */
[----:B-1----:R-:W-:-:S05]  /*e7d0*/  @P2 IMAD.HI.U32 R152, R21, R152, RZ ;  /* 0x0000009815982227 */ /* 0x002fca00078e00ff */
[----:B------:R-:W-:-:S07]  /*e7e0*/  @P2 SHF.R.U32.HI R21, RZ, R153, R152 ;  /* 0x00000099ff152219 */ /* 0x000fce0000011698 */
.L_x_5982:
[----:B------:R-:W-:Y:S05]  /*e7f0*/  BSYNC B0 ;  /* 0x0000000000007941 */ /* 0x000fea0003800000 */
.L_x_5980:
[----:B------:R-:W-:-:S05]  /*e800*/  IMAD R21, R21, R156, RZ ;  /* 0x0000009c15157224 */ /* 0x000fca00078e02ff */
[----:B------:R-:W-:-:S07]  /*e810*/  VIMNMX R154, R154, R21, !PT ;  /* 0x000000159a9a7248 */ /* 0x000fce0007fe0100 */
.L_x_5979:
[----:B------:R-:W-:Y:S01]  /*e820*/  VIADD R154, R154, 0x3f ;  /* 0x0000003f9a9a7836 */ /* 0x000fe20000000000 */
[----:B------:R-:W-:Y:S04]  /*e830*/  BSSY B0, `(.L_x_5983) ;  /* 0x00001ad000007945 */ /* 0x000fe80003800000 */
[----:B------:R-:W-:-:S04]  /*e840*/  SHF.R.S32.HI R21, RZ, 0x1f, R154 ;  /* 0x0000001fff157819 */ /* 0x000fc8000001149a */
[----:B------:R-:W-:-:S04]  /*e850*/  LEA.HI R21, R21, R154, RZ, 0x6 ;  /* 0x0000009a15157211 */ /* 0x000fc800078f30ff */
[----:B------:R-:W-:-:S04]  /*e860*/  SHF.R.S32.HI R21, RZ, 0x6, R21 ;  /* 0x00000006ff157819 */ /* 0x000fc80000011415 */
[----:B------:R-:W-:-:S04]  /*e870*/  VIMNMX R21, R202, R21, !PT ;  /* 0x00000015ca157248 */ /* 0x000fc80007fe0100 */
[----:B------:R-:W-:-:S13]  /*e880*/  ISETP.GE.AND P2, PT, R14, R21, PT ;  /* 0x000000150e00720c */ /* 0x000fda0003f46270 */
[----:B------:R-:W-:Y:S05]  /*e890*/  @!P2 BRA `(.L_x_5984) ;  /* 0x000000180098a947 */ /* 0x000fea0003800000 */
[----:B------:R-:W-:Y:S01]  /*e8a0*/  BSSY B1, `(.L_x_5985) ;  /* 0x00001a4000017945 */ /* 0x000fe20003800000 */
[----:B------:R-:W-:Y:S02]  /*e8b0*/  IMAD.MOV.U32 R208, RZ, RZ, R20 ;  /* 0x000000ffffd07224 */ /* 0x000fe400078e0014 */
[----:B------:R-:W-:Y:S02]  /*e8c0*/  IMAD.MOV.U32 R209, RZ, RZ, R12 ;  /* 0x000000ffffd17224 */ /* 0x000fe400078e000c */
[----:B------:R-:W-:Y:S02]  /*e8d0*/  IMAD.MOV.U32 R206, RZ, RZ, R14 ;  /* 0x000000ffffce7224 */ /* 0x000fe400078e000e */
[----:B------:R-:W-:-:S07]  /*e8e0*/  IMAD.MOV.U32 R210, RZ, RZ, R18 ;  /* 0x000000ffffd27224 */ /* 0x000fce00078e0012 */
.L_x_5996:
[----:B------:R-:W-:Y:S02]  /*e8f0*/  VIADD R18, R210, 0x1 ;  /* 0x00000001d2127836 */ /* 0x000fe40000000000 */
[----:B------:R-:W-:Y:S02]  /*e900*/  IMAD.MOV.U32 R12, RZ, RZ, R206 ;  /* 0x000000ffff0c7224 */ /* 0x000fe400078e00ce */
[----:B------:R-:W-:Y:S01]  /*e910*/  VIADD R206, R206, 0xffffffff ;  /* 0xffffffffcece7836 */ /* 0x000fe20000000000 */
[----:B------:R-:W-:Y:S02]  /*e920*/  ISETP.NE.AND P3, PT, R18, 0x2, PT ;  /* 0x000000021200780c */ /* 0x000fe40003f65270 */
[----:B------:R-:W-:Y:S02]  /*e930*/  ISETP.GT.AND P2, PT, R12, R21, PT ;  /* 0x000000150c00720c */ /* 0x000fe40003f44270 */
[----:B------:R-:W-:Y:S02]  /*e940*/  SEL R12, RZ, 0x1, P3 ;  /* 0x00000001ff0c7807 */ /* 0x000fe40001800000 */
[----:B------:R-:W-:-:S02]  /*e950*/  SEL R18, R18, RZ, P3 ;  /* 0x000000ff12127207 */ /* 0x000fc40001800000 */
[----:B------:R-:W-:Y:S01]  /*e960*/  LOP3.LUT R19, R19, R12, RZ, 0x3c, !PT ;  /* 0x0000000c13137212 */ /* 0x000fe200078e3cff */
[----:B-1----:R-:W-:Y:S06]  /*e970*/  @!P0 BRA `(.L_x_5986) ;  /* 0x0000000000048947 */ /* 0x002fec0003800000 */
[----:B------:R-:W-:Y:S01]  /*e980*/  BPT.TRAP 0x1 ;  /* 0x000000040000795c */ /* 0x000fe20000300000 */
.L_x_5986:
[----:B------:R-:W-:Y:S01]  /*e990*/  IMAD R14, R18, 0x8, R2 ;  /* 0x00000008120e7824 */ /* 0x000fe200078e0202 */
[----:B------:R-:W-:-:S04]  /*e9a0*/  SHF.L.U32 R207, R19, 0x1f, RZ ;  /* 0x0000001f13cf7819 */ /* 0x000fc800000006ff */
[----:B------:R1:W2:Y:S01]  /*e9b0*/  SYNCS.PHASECHK.TRANS64.TRYWAIT P3, [R14+URZ+0x28c30], R207 ;  /* 0x028c30cf0e0075a7 */ /* 0x0002a2000806017f */
[----:B------:R-:W-:Y:S05]  /*e9c0*/  @!P0 BRA `(.L_x_5987) ;  /* 0x0000000000048947 */ /* 0x000fea0003800000 */
[----:B------:R-:W-:Y:S01]  /*e9d0*/  BPT.TRAP 0x1 ;  /* 0x000000040000795c */ /* 0x000fe20000300000 */
.L_x_5987:
[----:B------:R-:W-:Y:S01]  /*e9e0*/  BSSY B2, `(.L_x_5988) ;  /* 0x0000006000027945 */ /* 0x000fe20003800000 */
[----:B------:R-:W-:Y:S02]  /*e9f0*/  IMAD R154, R18, 0x200, R15 ;  /* 0x00000200129a7824 */ /* 0x000fe400078e020f */
[----:B------:R-:W-:Y:S01]  /*ea00*/  IMAD.MOV.U32 R155, RZ, RZ, 0x40000040 ;  /* 0x40000040ff9b7424 */ /* 0x000fe200078e00ff */
[----:B--2---:R-:W-:Y:S06]  /*ea10*/  @P3 BRA `(.L_x_5989) ;  /* 0x0000000000083947 */ /* 0x004fec0003800000 */
[----:B------:R-:W2:Y:S02]  /*ea20*/  SYNCS.PHASECHK.TRANS64.TRYWAIT P3, [R14+URZ+0x28c30], R207 ;  /* 0x028c30cf0e0075a7 */ /* 0x000ea4000806017f */
[----:B--2---:R-:W-:Y:S05]  /*ea30*/  @!P3 BRA `(.L_x_5990) ;  /* 0x000001140054b947 */ /* 0x004fea0003800000 */
.L_x_5989:
[----:B------:R-:W-:Y:S05]  /*ea40*/  BSYNC B2 ;  /* 0x0000000000027941 */ /* 0x000fea0003800000 */
.L_x_5988:
[C---:B------:R-:W-:Y:S01]  /*ea50*/  R2UR UR6, R154.reuse ;  /* 0x000000009a0672ca */ /* 0x040fe200000e0000 */
[C---:B------:R-:W-:Y:S01]  /*ea60*/  VIADD R152, R154.reuse, 0x2 ;  /* 0x000000029a987836 */ /* 0x040fe20000000000 */
[----:B------:R-:W-:Y:S01]  /*ea70*/  R2UR UR7, R155 ;  /* 0x000000009b0772ca */ /* 0x000fe200000e0000 */
[----:B------:R-:W-:Y:S01]  /*ea80*/  VIADD R12, R154, 0x4 ;  /* 0x000000049a0c7836 */ /* 0x000fe20000000000 */
[----:B------:R-:W-:Y:S01]  /*ea90*/  R2UR UR4, R4 ;  /* 0x00000000040472ca */ /* 0x000fe200000e0000 */
[----:B------:R-:W-:Y:S01]  /*eaa0*/  VIADD R154, R154, 0x6 ;  /* 0x000000069a9a7836 */ /* 0x000fe20000000000 */
[----:B------:R-:W-:Y:S01]  /*eab0*/  R2UR UR5, R5 ;  /* 0x00000000050572ca */ /* 0x000fe200000e0000 */
[----:B------:R-:W-:Y:S01]  /*eac0*/  IMAD.MOV.U32 R153, RZ, RZ, 0x40000040 ;  /* 0x40000040ff997424 */ /* 0x000fe200078e00ff */
[----:B------:R-:W-:Y:S01]  /*ead0*/  R2UR UR10, R152 ;  /* 0x00000000980a72ca */ /* 0x000fe200000e0000 */
[----:B------:R-:W-:Y:S01]  /*eae0*/  IMAD.MOV.U32 R155, RZ, RZ, 0x40000040 ;  /* 0x40000040ff9b7424 */ /* 0x000fe200078e00ff */
[----:B------:R-:W-:Y:S01]  /*eaf0*/  R2UR UR18, R154 ;  /* 0x000000009a1272ca */ /* 0x000fe200000e0000 */
[----:B------:R-:W-:Y:S01]  /*eb00*/  IMAD.MOV.U32 R13, RZ, RZ, 0x40000040 ;  /* 0x40000040ff0d7424 */ /* 0x000fe200078e00ff */
[----:B------:R-:W-:-:S02]  /*eb10*/  R2UR UR11, R153 ;  /* 0x00000000990b72ca */ /* 0x000fc400000e0000 */
[----:B------:R-:W-:Y:S02]  /*eb20*/  R2UR UR19, R155 ;  /* 0x000000009b1372ca */ /* 0x000fe400000e0000 */
[----:B------:R-:W-:Y:S01]  /*eb30*/  WARPGROUP.ARRIVE ;  /* 0x00000000000079c5 */ /* 0x000fe20000000000 */
[----:B------:R-:W-:Y:S02]  /*eb40*/  R2UR UR8, R10 ;  /* 0x000000000a0872ca */ /* 0x000fe400000e0000 */
[----:B------:R-:W-:Y:S02]  /*eb50*/  R2UR UR9, R11 ;  /* 0x000000000b0972ca */ /* 0x000fe400000e0000 */
[----:B------:R-:W-:Y:S01]  /*eb60*/  R2UR UR14, R12 ;  /* 0x000000000c0e72ca */ /* 0x000fe200000e0000 */
[----:B------:R-:W-:Y:S01]  /*eb70*/  HGMMA.64x64x16.F32 R152, gdesc[UR4], RZ, !UPT, gsb0 ;  /* 0x00e00000049879f0 */ /* 0x000fe2000c0008ff */
[----:B------:R-:W-:Y:S01]  /*eb80*/  R2UR UR15, R13 ;  /* 0x000000000d0f72ca */ /* 0x000fe200000e0000 */
[----:B------:R-:W-:Y:S01]  /*eb90*/  ULDC UR4, c[0x0][0x988] ;  /* 0x0002620000047ab9 */ /* 0x000fe20000000800 */
[----:B------:R-:W-:-:S02]  /*eba0*/  R2UR UR12, R8 ;  /* 0x00000000080c72ca */ /* 0x000fc400000e0000 */
        /* <DEDUP_REMOVED lines=29> */
[----:B------:R-:W3:Y:S02]  /*ed80*/  SHFL.BFLY PT, R13, R12, 0x2, 0x1f ;  /* 0x0c401f000c0d7f89 */ /* 0x000ee400000e0000 */
[----:B---3--:R-:W-:-:S05]  /*ed90*/  FMNMX.FTZ R12, R12, R13, !PT ;  /* 0x0000000d0c0c7209 */ /* 0x008fca0007810000 */
[----:B------:R-:W3:Y:S02]  /*eda0*/  SHFL.BFLY PT, R13, R12, 0x1, 0x1f ;  /* 0x0c201f000c0d7f89 */ /* 0x000ee400000e0000 */
[----:B---3--:R-:W-:Y:S01]  /*edb0*/  FMNMX.FTZ R12, R12, R13, !PT ;  /* 0x0000000d0c0c7209 */ /* 0x008fe20007810000 */
[----:B------:R-:W-:-:S04]  /*edc0*/  IMAD.U32 R13, RZ, RZ, UR4 ;  /* 0x00000004ff0d7e24 */ /* 0x000fc8000f8e00ff */
[C---:B------:R-:W-:Y:S01]  /*edd0*/  FADD.FTZ R209, -R12.reuse, R209 ;  /* 0x000000d10cd17221 */ /* 0x040fe20000010100 */
[----:B------:R-:W-:-:S03]  /*ede0*/  FMUL.FTZ R20, R12, R13 ;  /* 0x0000000d0c147220 */ /* 0x000fc60000410000 */
        /* <DEDUP_REMOVED lines=17> */
[----:B------:R-:W-:Y:S01]  /*ef00*/  @!P1 VIADD R20, R14, 0x28c40 ;  /* 0x00028c400e149836 */ /* 0x000fe20000000000 */
[----:B------:R-:W3:Y:S04]  /*ef10*/  MUFU.EX2 R168, R211 ;  /* 0x000000d300a87308 */ /* 0x000ee80000000800 */
[----:B------:R-:W-:-:S04]  /*ef20*/  @!P1 PRMT R20, RZ, 0x654, R20 ;  /* 0x00000654ff149816 */ /* 0x000fc80000000014 */
[----:B------:R4:W-:Y:S01]  /*ef30*/  @!P1 SYNCS.ARRIVE.TRANS64.RED.A1T0 RZ, [R20+URZ], RZ ;  /* 0x000000ff14ff99a7 */ /* 0x0009e2000810043f */
[----:B------:R-:W5:Y:S01]  /*ef40*/  MUFU.EX2 R152, R152 ;  /* 0x0000009800987308 */ /* 0x000f620000000800 */
[----:B----4-:R-:W-:-:S07]  /*ef50*/  IMAD.MOV R20, RZ, RZ, -R194 ;  /* 0x000000ffff147224 */ /* 0x010fce00078e0ac2 */
[----:B------:R-:W4:Y:S01]  /*ef60*/  MUFU.EX2 R153, R153 ;  /* 0x0000009900997308 */ /* 0x000f220000000800 */
[-C--:B---3--:R-:W-:Y:S01]  /*ef70*/  FMUL.FTZ R24, R24, R168.reuse ;  /* 0x000000a818187220 */ /* 0x088fe20000410000 */
[-C--:B------:R-:W-:Y:S01]  /*ef80*/  FMUL.FTZ R25, R25, R168.reuse ;  /* 0x000000a819197220 */ /* 0x080fe20000410000 */
[----:B------:R-:W-:Y:S01]  /*ef90*/  FMUL.FTZ R28, R28, R168 ;  /* 0x000000a81c1c7220 */ /* 0x000fe20000410000 */
[----:B------:R-:W-:Y:S01]  /*efa0*/  ISETP.NE.AND P3, PT, R184, R20, PT ;  /* 0x00000014b800720c */ /* 0x000fe20003f65270 */
[----:B------:R-:W-:Y:S01]  /*efb0*/  FMUL.FTZ R29, R29, R168 ;  /* 0x000000a81d1d7220 */ /* 0x000fe20000410000 */
[----:B------:R-:W-:Y:S01]  /*efc0*/  FMNMX.FTZ R20, R154, R208, !PT ;  /* 0x000000d09a147209 */ /* 0x000fe20007810000 */
[-C--:B------:R-:W-:Y:S01]  /*efd0*/  FMUL.FTZ R32, R32, R168.reuse ;  /* 0x000000a820207220 */ /* 0x080fe20000410000 */
[----:B------:R-:W-:Y:S01]  /*efe0*/  FMUL.FTZ R33, R33, R168 ;  /* 0x000000a821217220 */ /* 0x000fe20000410000 */
[----:B-----5:R-:W-:Y:S01]  /*eff0*/  FFMA.FTZ R0, R168, R0, R152 ;  /* 0x00000000a8007223 */ /* 0x020fe20000010098 */
[-C--:B------:R-:W-:Y:S01]  /*f000*/  FMUL.FTZ R36, R36, R168.reuse ;  /* 0x000000a824247220 */ /* 0x080fe20000410000 */
[-C--:B------:R-:W-:Y:S01]  /*f010*/  FMUL.FTZ R37, R37, R168.reuse ;  /* 0x000000a825257220 */ /* 0x080fe20000410000 */
[-C--:B------:R-:W-:Y:S01]  /*f020*/  FMUL.FTZ R40, R40, R168.reuse ;  /* 0x000000a828287220 */ /* 0x080fe20000410000 */
[-C--:B------:R-:W-:Y:S01]  /*f030*/  FMUL.FTZ R41, R41, R168.reuse ;  /* 0x000000a829297220 */ /* 0x080fe20000410000 */
[-C--:B------:R-:W-:Y:S01]  /*f040*/  FMUL.FTZ R44, R44, R168.reuse ;  /* 0x000000a82c2c7220 */ /* 0x080fe20000410000 */
[-C--:B------:R-:W-:Y:S01]  /*f050*/  FMUL.FTZ R45, R45, R168.reuse ;  /* 0x000000a82d2d7220 */ /* 0x080fe20000410000 */
[----:B------:R-:W-:Y:S01]  /*f060*/  FMUL.FTZ R48, R48, R168 ;  /* 0x000000a830307220 */ /* 0x000fe20000410000 */
[----:B------:R-:W-:-:S02]  /*f070*/  @!P3 IMAD R211, R210, 0x40, R191 ;  /* 0x00000040d2d3b824 */ /* 0x000fc400078e02bf */
[C---:B----4-:R-:W-:Y:S01]  /*f080*/  FADD.FTZ R0, R153.reuse, R0 ;  /* 0x0000000099007221 */ /* 0x050fe20000010000 */
[----:B------:R-:W-:Y:S01]  /*f090*/  F2FP.F16.F32.PACK_AB R152, R153, R152 ;  /* 0x000000989998723e */ /* 0x000fe200000000ff */
[----:B------:R-:W-:Y:S01]  /*f0a0*/  FMUL.FTZ R49, R49, R168 ;  /* 0x000000a831317220 */ /* 0x000fe20000410000 */
[----:B------:R-:W-:Y:S01]  /*f0b0*/  @!P3 IMAD R153, R211, 0x4, R2 ;  /* 0x00000004d399b824 */ /* 0x000fe200078e0202 */
        /* <DEDUP_REMOVED lines=65> */
[----:B------:R-:W-:Y:S01]  /*f4d0*/  @!P3 STS [R153+0x28800], R168 ;  /* 0x028800a89900b388 */ /* 0x000fe20000000800 */
[----:B------:R-:W3:Y:S03]  /*f4e0*/  MUFU.EX2 R156, R156 ;  /* 0x0000009c009c7308 */ /* 0x000ee60000000800 */
[----:B------:R-:W4:Y:S05]  /*f4f0*/  SHFL.BFLY PT, R168, R20, 0x2, 0x1f ;  /* 0x0c401f0014a87f89 */ /* 0x000f2a00000e0000 */
[----:B------:R-:W5:Y:S08]  /*f500*/  MUFU.EX2 R157, R157 ;  /* 0x0000009d009d7308 */ /* 0x000f700000000800 */
[----:B------:R-:W0:Y:S01]  /*f510*/  MUFU.EX2 R160, R160 ;  /* 0x000000a000a07308 */ /* 0x000e220000000800 */
[----:B---3--:R-:W-:-:S07]  /*f520*/  FADD.FTZ R0, R156, R0 ;  /* 0x000000009c007221 */ /* 0x008fce0000010000 */
[----:B------:R-:W-:Y:S01]  /*f530*/  MUFU.EX2 R161, R161 ;  /* 0x000000a100a17308 */ /* 0x000fe20000000800 */
[----:B-----5:R-:W-:Y:S01]  /*f540*/  FADD.FTZ R211, R157, R0 ;  /* 0x000000009dd37221 */ /* 0x020fe20000010000 */
[----:B----4-:R-:W-:-:S05]  /*f550*/  FMNMX.FTZ R20, R20, R168, !PT ;  /* 0x000000a814147209 */ /* 0x010fca0007810000 */
[----:B------:R-:W3:Y:S01]  /*f560*/  SHFL.BFLY PT, R168, R20, 0x1, 0x1f ;  /* 0x0c201f0014a87f89 */ /* 0x000ee200000e0000 */
[----:B------:R-:W-:Y:S01]  /*f570*/  MUFU.EX2 R164, R164 ;  /* 0x000000a400a47308 */ /* 0x000fe20000000800 */
[----:B0-----:R-:W-:-:S07]  /*f580*/  FADD.FTZ R0, R160, R211 ;  /* 0x000000d3a0007221 */ /* 0x001fce0000010000 */
[----:B------:R-:W-:Y:S08]  /*f590*/  MUFU.EX2 R165, R165 ;  /* 0x000000a500a57308 */ /* 0x000ff00000000800 */
[----:B------:R-:W-:Y:S01]  /*f5a0*/  MUFU.EX2 R209, R209 ;  /* 0x000000d100d17308 */ /* 0x000fe20000000800 */
[----:B---3--:R-:W-:-:S07]  /*f5b0*/  FMNMX.FTZ R20, R20, R168, !PT ;  /* 0x000000a814147209 */ /* 0x008fce0007810000 */
[----:B------:R-:W-:Y:S01]  /*f5c0*/  MUFU.EX2 R169, R169 ;  /* 0x000000a900a97308 */ /* 0x000fe20000000800 */
[----:B------:R-:W-:-:S04]  /*f5d0*/  FADD.FTZ R168, -R20, R208 ;  /* 0x000000d014a87221 */ /* 0x000fc80000010100 */
[----:B------:R-:W-:-:S03]  /*f5e0*/  FMUL.FTZ R168, R168, R13 ;  /* 0x0000000da8a87220 */ /* 0x000fc60000410000 */
[----:B------:R-:W-:Y:S08]  /*f5f0*/  MUFU.EX2 R172, R172 ;  /* 0x000000ac00ac7308 */ /* 0x000ff00000000800 */
[----:B------:R-:W0:Y:S08]  /*f600*/  MUFU.EX2 R168, R168 ;  /* 0x000000a800a87308 */ /* 0x000e300000000800 */
[----:B------:R-:W3:Y:S08]  /*f610*/  MUFU.EX2 R173, R173 ;  /* 0x000000ad00ad7308 */ /* 0x000ef00000000800 */
[----:B------:R-:W-:Y:S01]  /*f620*/  MUFU.EX2 R176, R176 ;  /* 0x000000b000b07308 */ /* 0x000fe20000000800 */
[----:B0-----:R0:W-:Y:S01]  /*f630*/  @!P3 STS [R153+0x28820], R168 ;  /* 0x028820a89900b388 */ /* 0x0011e20000000800 */
        /* <DEDUP_REMOVED lines=9> */
[-C--:B0-----:R-:W-:Y:S01]  /*f6d0*/  FMUL.FTZ R153, R20, R13.reuse ;  /* 0x0000000d14997220 */ /* 0x081fe20000410000 */
        /* <DEDUP_REMOVED lines=37> */
[C---:B------:R-:W-:Y:S01]  /*f930*/  FADD.FTZ R157, R161.reuse, R0 ;  /* 0x00000000a19d7221 */ /* 0x040fe20000010000 */
[----:B------:R-:W-:Y:S01]  /*f940*/  F2FP.F16.F32.PACK_AB R156, R161, R160 ;  /* 0x000000a0a19c723e */ /* 0x000fe200000000ff */
[-C--:B------:R-:W-:Y:S01]  /*f950*/  FMUL.FTZ R75, R75, R168.reuse ;  /* 0x000000a84b4b7220 */ /* 0x080fe20000410000 */
[----:B------:R-:W-:Y:S01]  /*f960*/  F2FP.F16.F32.PACK_AB R160, R169, R209 ;  /* 0x000000d1a9a0723e */ /* 0x000fe200000000ff */
[----:B------:R-:W-:Y:S01]  /*f970*/  FADD.FTZ R0, R164, R157 ;  /* 0x0000009da4007221 */ /* 0x000fe20000010000 */
[-C--:B------:R-:W-:Y:S01]  /*f980*/  FMUL.FTZ R78, R78, R168.reuse ;  /* 0x000000a84e4e7220 */ /* 0x080fe20000410000 */
[----:B------:R0:W5:Y:S01]  /*f990*/  MUFU.EX2 R181, R158 ;  /* 0x0000009e00b57308 */ /* 0x0001620000000800 */
[-C--:B------:R-:W-:Y:S01]  /*f9a0*/  FMUL.FTZ R79, R79, R168.reuse ;  /* 0x000000a84f4f7220 */ /* 0x080fe20000410000 */
[----:B------:R-:W-:Y:S01]  /*f9b0*/  FADD.FTZ R0, R165, R0 ;  /* 0x00000000a5007221 */ /* 0x000fe20000010000 */
[-C--:B------:R-:W-:Y:S01]  /*f9c0*/  FMUL.FTZ R82, R82, R168.reuse ;  /* 0x000000a852527220 */ /* 0x080fe20000410000 */
[-C--:B------:R-:W-:Y:S01]  /*f9d0*/  FMUL.FTZ R83, R83, R168.reuse ;  /* 0x000000a853537220 */ /* 0x080fe20000410000 */
[-C--:B------:R-:W-:Y:S01]  /*f9e0*/  FMUL.FTZ R86, R86, R168.reuse ;  /* 0x000000a856567220 */ /* 0x080fe20000410000 */
[----:B------:R-:W-:Y:S01]  /*f9f0*/  FADD.FTZ R0, R209, R0 ;  /* 0x00000000d1007221 */ /* 0x000fe20000010000 */
[----:B------:R-:W-:Y:S01]  /*fa00*/  FMUL.FTZ R87, R87, R168 ;  /* 0x000000a857577220 */ /* 0x000fe20000410000 */
[----:B------:R-:W1:Y:S01]  /*fa10*/  MUFU.EX2 R180, R180 ;  /* 0x000000b400b47308 */ /* 0x000e620000000800 */
[----:B0-----:R-:W-:Y:S01]  /*fa20*/  F2FP.F16.F32.PACK_AB R158, R165, R164 ;  /* 0x000000a4a59e723e */ /* 0x001fe200000000ff */
[----:B------:R-:W-:Y:S01]  /*fa30*/  FADD.FTZ R157, R169, R0 ;  /* 0x00000000a99d7221 */ /* 0x000fe20000010000 */
[-C--:B------:R-:W-:Y:S01]  /*fa40*/  FMUL.FTZ R90, R90, R168.reuse ;  /* 0x000000a85a5a7220 */ /* 0x080fe20000410000 */
[-C--:B------:R-:W-:Y:S01]  /*fa50*/  FMUL.FTZ R91, R91, R168.reuse ;  /* 0x000000a85b5b7220 */ /* 0x080fe20000410000 */
[-C--:B------:R-:W-:Y:S01]  /*fa60*/  FMUL.FTZ R94, R94, R168.reuse ;  /* 0x000000a85e5e7220 */ /* 0x080fe20000410000 */
[----:B------:R-:W-:Y:S01]  /*fa70*/  FADD.FTZ R0, R172, R157 ;  /* 0x0000009dac007221 */ /* 0x000fe20000010000 */
[-C--:B------:R-:W-:Y:S01]  /*fa80*/  FMUL.FTZ R95, R95, R168.reuse ;  /* 0x000000a85f5f7220 */ /* 0x080fe20000410000 */
[----:B------:R-:W0:Y:S01]  /*fa90*/  MUFU.EX2 R159, R159 ;  /* 0x0000009f009f7308 */ /* 0x000e220000000800 */
[-C--:B------:R-:W-:Y:S01]  /*faa0*/  FMUL.FTZ R98, R98, R168.reuse ;  /* 0x000000a862627220 */ /* 0x080fe20000410000 */
[----:B---3--:R-:W-:Y:S01]  /*fab0*/  FADD.FTZ R157, R173, R0 ;  /* 0x00000000ad9d7221 */ /* 0x008fe20000010000 */
[----:B----4-:R-:W-:Y:S01]  /*fac0*/  FFMA.FTZ R0, R168, R3, R153 ;  /* 0x00000003a8007223 */ /* 0x010fe20000010099 */
[----:B------:R-:W-:Y:S01]  /*fad0*/  F2FP.F16.F32.PACK_AB R153, R155, R153 ;  /* 0x000000999b99723e */ /* 0x000fe200000000ff */
[-C--:B------:R-:W-:Y:S01]  /*fae0*/  FMUL.FTZ R99, R99, R168.reuse ;  /* 0x000000a863637220 */ /* 0x080fe20000410000 */
[----:B------:R-:W-:Y:S01]  /*faf0*/  FADD.FTZ R164, R176, R157 ;  /* 0x0000009db0a47221 */ /* 0x000fe20000010000 */
[----:B------:R-:W-:Y:S01]  /*fb00*/  FADD.FTZ R0, R155, R0 ;  /* 0x000000009b007221 */ /* 0x000fe20000010000 */
[----:B------:R3:W-:Y:S01]  /*fb10*/  MUFU.EX2 R210, R162 ;  /* 0x000000a200d27308 */ /* 0x0007e20000000800 */
[----:B------:R-:W-:Y:S01]  /*fb20*/  FMUL.FTZ R102, R102, R168 ;  /* 0x000000a866667220 */ /* 0x000fe20000410000 */
[----:B------:R-:W-:Y:S01]  /*fb30*/  FADD.FTZ R3, R177, R164 ;  /* 0x000000a4b1037221 */ /* 0x000fe20000010000 */
[----:B-----5:R-:W-:Y:S01]  /*fb40*/  FADD.FTZ R0, R181, R0 ;  /* 0x00000000b5007221 */ /* 0x020fe20000010000 */
[----:B------:R-:W-:Y:S01]  /*fb50*/  F2FP.F16.F32.PACK_AB R164, R177, R176 ;  /* 0x000000b0b1a4723e */ /* 0x000fe200000000ff */
[-C--:B------:R-:W-:Y:S01]  /*fb60*/  FMUL.FTZ R103, R103, R168.reuse ;  /* 0x000000a867677220 */ /* 0x080fe20000410000 */
[----:B-1----:R-:W-:Y:S01]  /*fb70*/  FADD.FTZ R157, R180, R3 ;  /* 0x00000003b49d7221 */ /* 0x002fe20000010000 */
[----:B------:R-:W-:Y:S01]  /*fb80*/  FMUL.FTZ R106, R106, R168 ;  /* 0x000000a86a6a7220 */ /* 0x000fe20000410000 */
[----:B------:R-:W1:Y:S01]  /*fb90*/  MUFU.EX2 R163, R163 ;  /* 0x000000a300a37308 */ /* 0x000e620000000800 */
[----:B0-----:R-:W-:Y:S01]  /*fba0*/  FADD.FTZ R3, R159, R0 ;  /* 0x000000009f037221 */ /* 0x001fe20000010000 */
[----:B---3--:R-:W-:Y:S01]  /*fbb0*/  F2FP.F16.F32.PACK_AB R162, R173, R172 ;  /* 0x000000acada2723e */ /* 0x008fe200000000ff */
[C---:B------:R-:W-:Y:S01]  /*fbc0*/  FADD.FTZ R0, R166.reuse, R157 ;  /* 0x0000009da6007221 */ /* 0x040fe20000010000 */
[----:B------:R-:W-:Y:S01]  /*fbd0*/  F2FP.F16.F32.PACK_AB R155, R159, R181 ;  /* 0x000000b59f9b723e */ /* 0x000fe200000000ff */
[----:B------:R-:W-:Y:S01]  /*fbe0*/  BAR.SYNC.DEFER_BLOCKING 0xf, 0x100 ;  /* 0x03c4000000007b1d */ /* 0x000fe20000010000 */
[----:B------:R-:W-:Y:S01]  /*fbf0*/  F2FP.F16.F32.PACK_AB R166, R166, R180 ;  /* 0x000000b4a6a6723e */ /* 0x000fe200000000ff */
        /* <DEDUP_REMOVED lines=9> */
[----:B------:R-:W-:Y:S01]  /*fc90*/  FMUL.FTZ R123, R123, R168 ;  /* 0x000000a87b7b7220 */ /* 0x000fe20000410000 */
[----:B-1----:R-:W-:Y:S01]  /*fca0*/  F2FP.F16.F32.PACK_AB R157, R163, R210 ;  /* 0x000000d2a39d723e */ /* 0x002fe200000000ff */
        /* <DEDUP_REMOVED lines=11> */
[----:B------:R4:W-:Y:S01]  /*fd60*/  STSM.16.M88.4 [R195+0x26800], R152 ;  /* 0x02680098c3007844 */ /* 0x0009e20000000200 */
[-C--:B------:R-:W-:Y:S01]  /*fd70*/  FMUL.FTZ R143, R143, R168.reuse ;  /* 0x000000a88f8f7220 */ /* 0x080fe20000410000 */
[-C--:B------:R-:W-:Y:S01]  /*fd80*/  FMUL.FTZ R146, R146, R168.reuse ;  /* 0x000000a892927220 */ /* 0x080fe20000410000 */
[-C--:B------:R-:W-:Y:S01]  /*fd90*/  FMUL.FTZ R147, R147, R168.reuse ;  /* 0x000000a893937220 */ /* 0x080fe20000410000 */
[-C--:B------:R-:W-:Y:S01]  /*fda0*/  FMUL.FTZ R150, R150, R168.reuse ;  /* 0x000000a896967220 */ /* 0x080fe20000410000 */
[----:B------:R-:W-:Y:S01]  /*fdb0*/  FMUL.FTZ R151, R151, R168 ;  /* 0x000000a897977220 */ /* 0x000fe20000410000 */
[----:B------:R-:W5:Y:S01]  /*fdc0*/  MUFU.EX2 R171, R171 ;  /* 0x000000ab00ab7308 */ /* 0x000f620000000800 */
[----:B-1----:R-:W-:Y:S01]  /*fdd0*/  FADD.FTZ R170, R210, R3 ;  /* 0x00000003d2aa7221 */ /* 0x002fe20000010000 */
[----:B0-----:R-:W-:-:S03]  /*fde0*/  F2FP.F16.F32.PACK_AB R159, R167, R208 ;  /* 0x000000d0a79f723e */ /* 0x001fc600000000ff */
[----:B------:R-:W-:Y:S02]  /*fdf0*/  FADD.FTZ R3, R163, R170 ;  /* 0x000000aaa3037221 */ /* 0x000fe40000010000 */
[----:B------:R4:W-:Y:S01]  /*fe00*/  STSM.16.M88.4 [R198], R156 ;  /* 0x0000009cc6007844 */ /* 0x0009e20000000200 */
[----:B------:R-:W0:Y:S01]  /*fe10*/  MUFU.EX2 R174, R174 ;  /* 0x000000ae00ae7308 */ /* 0x000e220000000800 */
[----:B------:R-:W-:-:S04]  /*fe20*/  FADD.FTZ R172, R208, R3 ;  /* 0x00000003d0ac7221 */ /* 0x000fc80000010000 */
[----:B------:R-:W-:-:S03]  /*fe30*/  FADD.FTZ R172, R167, R172 ;  /* 0x000000aca7ac7221 */ /* 0x000fc60000010000 */
[----:B------:R-:W1:Y:S01]  /*fe40*/  MUFU.EX2 R175, R175 ;  /* 0x000000af00af7308 */ /* 0x000e620000000800 */
[----:B---3--:R-:W-:Y:S01]  /*fe50*/  FADD.FTZ R172, R161, R172 ;  /* 0x000000aca1ac7221 */ /* 0x008fe20000010000 */
[----:B-----5:R-:W-:-:S03]  /*fe60*/  F2FP.F16.F32.PACK_AB R161, R171, R161 ;  /* 0x000000a1aba1723e */ /* 0x020fc600000000ff */
[----:B------:R-:W-:-:S03]  /*fe70*/  FADD.FTZ R3, R171, R172 ;  /* 0x000000acab037221 */ /* 0x000fc60000010000 */
[----:B------:R-:W3:Y:S01]  /*fe80*/  MUFU.EX2 R165, R178 ;  /* 0x000000b200a57308 */ /* 0x000ee20000000800 */
[----:B0-----:R-:W-:-:S07]  /*fe90*/  FADD.FTZ R172, R174, R3 ;  /* 0x00000003aeac7221 */ /* 0x001fce0000010000 */
[----:B------:R-:W0:Y:S01]  /*fea0*/  MUFU.EX2 R170, R179 ;  /* 0x000000b300aa7308 */ /* 0x000e220000000800 */
[C---:B-1----:R-:W-:Y:S01]  /*feb0*/  FADD.FTZ R172, R175.reuse, R172 ;  /* 0x000000acafac7221 */ /* 0x042fe20000010000 */
[----:B------:R-:W-:-:S05]  /*fec0*/  F2FP.F16.F32.PACK_AB R163, R175, R174 ;  /* 0x000000aeafa3723e */ /* 0x000fca00000000ff */
[----:B------:R4:W-:Y:S01]  /*fed0*/  STSM.16.M88.4 [R196], R160 ;  /* 0x000000a0c4007844 */ /* 0x0009e20000000200 */
[----:B------:R-:W1:Y:S01]  /*fee0*/  MUFU.EX2 R182, R182 ;  /* 0x000000b600b67308 */ /* 0x000e620000000800 */
[----:B---3--:R-:W-:-:S07]  /*fef0*/  FADD.FTZ R3, R165, R172 ;  /* 0x000000aca5037221 */ /* 0x008fce0000010000 */
[----:B------:R-:W3:Y:S01]  /*ff00*/  MUFU.EX2 R183, R183 ;  /* 0x000000b700b77308 */ /* 0x000ee20000000800 */
[C---:B0-----:R-:W-:Y:S01]  /*ff10*/  FADD.FTZ R3, R170.reuse, R3 ;  /* 0x00000003aa037221 */ /* 0x041fe20000010000 */
[----:B------:R-:W-:-:S03]  /*ff20*/  F2FP.F16.F32.PACK_AB R165, R170, R165 ;  /* 0x000000a5aaa5723e */ /* 0x000fc600000000ff */
[----:B-1----:R-:W-:Y:S01]  /*ff30*/  FADD.FTZ R172, R182, R3 ;  /* 0x00000003b6ac7221 */ /* 0x002fe20000010000 */
[----:B---3--:R-:W-:-:S03]  /*ff40*/  F2FP.F16.F32.PACK_AB R167, R183, R182 ;  /* 0x000000b6b7a7723e */ /* 0x008fc600000000ff */
[----:B------:R-:W-:Y:S02]  /*ff50*/  FADD.FTZ R3, R183, R172 ;  /* 0x000000acb7037221 */ /* 0x000fe40000010000 */
[----:B------:R4:W-:Y:S01]  /*ff60*/  STSM.16.M88.4 [R197], R164 ;  /* 0x000000a4c5007844 */ /* 0x0009e20000000200 */
[----:B------:R-:W-:Y:S05]  /*ff70*/  @!P0 BRA `(.L_x_5991) ;  /* 0x0000000000048947 */ /* 0x000fea0003800000 */
[----:B------:R-:W-:Y:S01]  /*ff80*/  BPT.TRAP 0x1 ;  /* 0x000000040000795c */ /* 0x000fe20000300000 */
.L_x_5991:
[----:B------:R0:W1:Y:S01]  /*ff90*/  SYNCS.PHASECHK.TRANS64.TRYWAIT P3, [R14+URZ+0x28c50], R207 ;  /* 0x028c50cf0e0075a7 */ /* 0x000062000806017f */
[----:B------:R-:W-:Y:S05]  /*ffa0*/  @!P0 BRA `(.L_x_5992) ;  /* 0x0000000000048947 */ /* 0x000fea0003800000 */
[----:B------:R-:W-:Y:S01]  /*ffb0*/  BPT.TRAP 0x1 ;  /* 0x000000040000795c */ /* 0x000fe20000300000 */
.L_x_5992:
[----:B------:R-:W-:Y:S04]  /*ffc0*/  BSSY B2, `(.L_x_5993) ;  /* 0x0000004000027945 */ /* 0x000fe80003800000 */
[----:B-1----:R-:W-:Y:S05]  /*ffd0*/  @P3 BRA `(.L_x_5994) ;  /* 0x0000000000083947 */ /* 0x002fea0003800000 */
[----:B------:R-:W1:Y:S02]  /*ffe0*/  SYNCS.PHASECHK.TRANS64.TRYWAIT P3, [R14+URZ+0x28c50], R207 ;  /* 0x028c50cf0e0075a7 */ /* 0x000e64000806017f */
[----:B-1----:R-:W-:Y:S05]  /*fff0*/  @!P3 BRA `(.L_x_5995) ;  /* 0x000000fc00f8b947 */ /* 0x002fea0003800000 */
.L_x_5994:
[----:B------:R-:W-:Y:S05]  /*10000*/  BSYNC B2 ;  /* 0x0000000000027941 */ /* 0x000fea0003800000 */
.L_x_5993:
[----:B------:R-:W-:Y:S01]  /*10010*/  IMAD R168, R18, 0x1000, R190 ;  /* 0x0000100012a87824 */ /* 0x000fe200078e02be */
[----:B------:R-:W-:Y:S01]  /*10020*/  WARPGROUP.ARRIVE ;  /* 0x00000000000079c5 */ /* 0x000fe20000000000 */
[----:B------:R-:W-:Y:S02]  /*10030*/  IMAD.MOV.U32 R169, RZ, RZ, 0x40000040 ;  /* 0x40000040ffa97424 */ /* 0x000fe400078e00ff */
[----:B012---:R-:W-:Y:S01]  /*10040*/  @!P1 VIADD R14, R14, 0x28c60 ;  /* 0x00028c600e0e9836 */ /* 0x007fe20000000000 */
[----:B------:R-:W-:Y:S01]  /*10050*/  R2UR UR6, R168 ;  /* 0x00000000a80672ca */ /* 0x000fe200000e0000 */
[----:B------:R-:W-:Y:S01]  /*10060*/  IMAD.MOV.U32 R208, RZ, RZ, R20 ;  /* 0x000000ffffd07224 */ /* 0x000fe200078e0014 */
[----:B------:R-:W-:Y:S01]  /*10070*/  R2UR UR7, R169 ;  /* 0x00000000a90772ca */ /* 0x000fe200000e0000 */
[----:B------:R-:W-:Y:S01]  /*10080*/  IMAD.MOV.U32 R169, RZ, RZ, 0x40000040 ;  /* 0x40000040ffa97424 */ /* 0x000fe200078e00ff */
[----:B------:R-:W-:Y:S01]  /*10090*/  @!P1 PRMT R14, RZ, 0x654, R14 ;  /* 0x00000654ff0e9816 */ /* 0x000fe2000000000e */
[----:B------:R-:W-:-:S02]  /*100a0*/  IMAD.MOV.U32 R209, RZ, RZ, R12 ;  /* 0x000000ffffd17224 */ /* 0x000fc400078e000c */
[----:B------:R-:W-:-:S08]  /*100b0*/  IMAD.MOV.U32 R210, RZ, RZ, R18 ;  /* 0x000000ffffd27224 */ /* 0x000fd000078e0012 */
[----:B------:R-:W-:Y:S03]  /*100c0*/  HGMMA.64x256x16.F32 R24, R152, gdesc[UR4].tnspB, R24, gsb0 ;  /* 0x43e0000498187df0 */ /* 0x000fe60008000818 */
[----:B------:R-:W-:Y:S02]  /*100d0*/  WARPGROUP.DEPBAR.LE gsb0, 0x0 ;  /* 0x00008000000079c5 */ /* 0x000fe40000010000 */
[----:B----4-:R-:W-:Y:S01]  /*100e0*/  VIADD R152, R168, 0x80 ;  /* 0x00000080a8987836 */ /* 0x010fe20000000000 */
        /* <DEDUP_REMOVED lines=32> */
.L_x_5985:
[----:B-1----:R-:W-:-:S07]  /*102f0*/  IMAD.MOV.U32 R14, RZ, RZ, R206 ;  /* 0x000000ffff0e7224 */ /* 0x002fce00078e00ce */
.L_x_5984:
[----:B------:R-:W-:Y:S05]  /*10300*/  BSYNC B0 ;  /* 0x0000000000007941 */ /* 0x000fea0003800000 */
.L_x_5983:
[----:B------:R-:W-:Y:S01]  /*10310*/  ISETP.GE.AND P2, PT, R14, R202, PT ;  /* 0x000000ca0e00720c */ /* 0x000fe20003f46270 */
[----:B------:R-:W-:-:S12]  /*10320*/  BSSY B0, `(.L_x_5997) ;  /* 0x000024f000007945 */ /* 0x000fd80003800000 */
[----:B------:R-:W-:Y:S05]  /*10330*/  @!P2 BRA `(.L_x_5998) ;  /* 0x000000240034a947 */ /* 0x000fea0003800000 */
[----:B------:R-:W-:Y:S02]  /*10340*/  IMAD.MOV.U32 R208, RZ, RZ, R20 ;  /* 0x000000ffffd07224 */ /* 0x000fe400078e0014 */
[----:B------:R-:W-:Y:S02]  /*10350*/  IMAD.MOV.U32 R210, RZ, RZ, R12 ;  /* 0x000000ffffd27224 */ /* 0x000fe400078e000c */
[----:B------:R-:W-:-:S07]  /*10360*/  IMAD.MOV.U32 R209, RZ, RZ, R18 ;  /* 0x000000ffffd17224 */ /* 0x000fce00078e0012 */
.L_x_6017:
[----:B------:R-:W-:-:S05]  /*10370*/  VIADD R18, R209, 0x1 ;  /* 0x00000001d1127836 */ /* 0x000fca0000000000 */
[----:B------:R-:W-:-:S04]  /*10380*/  ISETP.NE.AND P2, PT, R18, 0x2, PT ;  /* 0x000000021200780c */ /* 0x000fc80003f45270 */
[----:B------:R-:W-:Y:S02]  /*10390*/  SEL R12, RZ, 0x1, P2 ;  /* 0x00000001ff0c7807 */ /* 0x000fe40001000000 */
[----:B------:R-:W-:Y:S02]  /*103a0*/  SEL R18, R18, RZ, P2 ;  /* 0x000000ff12127207 */ /* 0x000fe40001000000 */
[----:B------:R-:W-:Y:S01]  /*103b0*/  LOP3.LUT R19, R19, R12, RZ, 0x3c, !PT ;  /* 0x0000000c13137212 */ /* 0x000fe200078e3cff */
[----:B-1--4-:R-:W-:Y:S06]  /*103c0*/  @!P0 BRA `(.L_x_5999) ;  /* 0x0000000000048947 */ /* 0x012fec0003800000 */
[----:B------:R-:W-:Y:S01]  /*103d0*/  BPT.TRAP 0x1 ;  /* 0x000000040000795c */ /* 0x000fe20000300000 */
.L_x_5999:
[----:B------:R-:W-:Y:S01]  /*103e0*/  IMAD R206, R18, 0x8, R2 ;  /* 0x0000000812ce7824 */ /* 0x000fe200078e0202 */
[----:B------:R-:W-:-:S04]  /*103f0*/  SHF.L.U32 R207, R19, 0x1f, RZ ;  /* 0x0000001f13cf7819 */ /* 0x000fc800000006ff */
[----:B------:R1:W2:Y:S01]  /*10400*/  SYNCS.PHASECHK.TRANS64.TRYWAIT P2, [R206+URZ+0x28c30], R207 ;  /* 0x028c30cfce0075a7 */ /* 0x0002a2000804017f */
[----:B------:R-:W-:Y:S05]  /*10410*/  @!P0 BRA `(.L_x_6000) ;  /* 0x0000000000048947 */ /* 0x000fea0003800000 */
[----:B------:R-:W-:Y:S01]  /*10420*/  BPT.TRAP 0x1 ;  /* 0x000000040000795c */ /* 0x000fe20000300000 */
.L_x_6000:
[----:B------:R-:W-:Y:S01]  /*10430*/  BSSY B1, `(.L_x_6001) ;  /* 0x0000006000017945 */ /* 0x000fe20003800000 */
[----:B------:R-:W-:Y:S02]  /*10440*/  IMAD R12, R18, 0x200, R15 ;  /* 0x00000200120c7824 */ /* 0x000fe400078e020f */
[----:B------:R-:W-:Y:S01]  /*10450*/  IMAD.MOV.U32 R13, RZ, RZ, 0x40000040 ;  /* 0x40000040ff0d7424 */ /* 0x000fe200078e00ff */
[----:B--2---:R-:W-:Y:S06]  /*10460*/  @P2 BRA `(.L_x_6002) ;  /* 0x0000000000082947 */ /* 0x004fec0003800000 */
[----:B------:R-:W2:Y:S02]  /*10470*/  SYNCS.PHASECHK.TRANS64.TRYWAIT P2, [R206+URZ+0x28c30], R207 ;  /* 0x028c30cfce0075a7 */ /* 0x000ea4000804017f */
[----:B--2---:R-:W-:Y:S05]  /*10480*/  @!P2 BRA `(.L_x_6003) ;  /* 0x000000f800e8a947 */ /* 0x004fea0003800000 */
.L_x_6002:
[----:B------:R-:W-:Y:S05]  /*10490*/  BSYNC B1 ;  /* 0x0000000000017941 */ /* 0x000fea0003800000 */
.L_x_6001:
[C---:B------:R-:W-:Y:S01]  /*104a0*/  R2UR UR6, R12.reuse ;  /* 0x000000000c0672ca */ /* 0x040fe200000e0000 */
[----:B------:R-:W-:Y:S01]  /*104b0*/  WARPGROUP.ARRIVE ;  /* 0x00000000000079c5 */ /* 0x000fe20000000000 */
[----:B------:R-:W-:Y:S01]  /*104c0*/  R2UR UR7, R13 ;  /* 0x000000000d0772ca */ /* 0x000fe200000e0000 */
[----:B------:R-:W-:Y:S01]  /*104d0*/  VIADD R20, R12, 0x2 ;  /* 0x000000020c147836 */ /* 0x000fe20000000000 */
[----:B------:R-:W-:Y:S01]  /*104e0*/  R2UR UR4, R4 ;  /* 0x00000000040472ca */ /* 0x000fe200000e0000 */
[----:B------:R-:W-:Y:S01]  /*104f0*/  IMAD.MOV.U32 R21, RZ, RZ, 0x40000040 ;  /* 0x40000040ff157424 */ /* 0x000fe200078e00ff */
[----:B------:R-:W-:Y:S01]  /*10500*/  R2UR UR5, R5 ;  /* 0x00000000050572ca */ /* 0x000fe200000e0000 */
[----:B------:R-:W-:Y:S02]  /*10510*/  IMAD.MOV.U32 R13, RZ, RZ, 0x40000040 ;  /* 0x40000040ff0d7424 */ /* 0x000fe400078e00ff */
[----:B------:R-:W-:-:S10]  /*10520*/  IMAD.IADD R230, R201, 0x1, R192 ;  /* 0x00000001c9e67824 */ /* 0x000fd400078e02c0 */
        /* <DEDUP_REMOVED lines=8> */
[----:B------:R-:W-:Y:S02]  /*105b0*/  WARPGROUP.DEPBAR.LE gsb0, 0x0 ;  /* 0x00008000000079c5 */ /* 0x000fe40000010000 */
[----:B------:R-:W-:-:S10]  /*105c0*/  WARPGROUP.ARRIVE ;  /* 0x00000000000079c5 */ /* 0x000fd40000000000 */
[----:B------:R-:W-:Y:S01]  /*105d0*/  HGMMA.64x64x16.F32 R152, gdesc[UR4], R152, gsb0 ;  /* 0x00e00000049879f0 */ /* 0x000fe20008000898 */
[----:B------:R-:W-:Y:S01]  /*105e0*/  R2UR UR6, R20 ;  /* 0x00000000140672ca */ /* 0x000fe200000e0000 */
[----:B------:R-:W-:Y:S01]  /*105f0*/  IMAD.SHL.U32 R20, R14, 0x40, RZ ;  /* 0x000000400e147824 */ /* 0x000fe200078e00ff */
[----:B------:R-:W-:Y:S02]  /*10600*/  R2UR UR7, R21 ;  /* 0x00000000150772ca */ /* 0x000fe400000e0000 */
[----:B------:R-:W-:Y:S02]  /*10610*/  R2UR UR4, R8 ;  /* 0x00000000080472ca */ /* 0x000fe400000e0000 */
[----:B------:R-:W-:Y:S02]  /*10620*/  R2UR UR5, R9 ;  /* 0x00000000090572ca */ /* 0x000fe400000e0000 */
[----:B0-----:R-:W-:-:S04]  /*10630*/  IADD3 R212, -R184, 0x1, -R20 ;  /* 0x00000001b8d47810 */ /* 0x001fc80007ffe914 */
[----:B------:R-:W-:Y:S01]  /*10640*/  IADD3 R212, -R22, R212, R23 ;  /* 0x000000d416d47210 */ /* 0x000fe20007ffe117 */
[----:B------:R-:W-:Y:S02]  /*10650*/  WARPGROUP.DEPBAR.LE gsb0, 0x0 ;  /* 0x00008000000079c5 */ /* 0x000fe40000010000 */
[----:B------:R-:W-:-:S06]  /*10660*/  WARPGROUP.ARRIVE ;  /* 0x00000000000079c5 */ /* 0x000fcc0000000000 */
[----:B------:R-:W-:Y:S01]  /*10670*/  HGMMA.64x64x16.F32 R152, gdesc[UR4], R152, gsb0 ;  /* 0x00e00000049879f0 */ /* 0x000fe20008000898 */
[----:B------:R-:W-:Y:S02]  /*10680*/  R2UR UR6, R12 ;  /* 0x000000000c0672ca */ /* 0x000fe400000e0000 */
[----:B------:R-:W-:Y:S01]  /*10690*/  R2UR UR7, R13 ;  /* 0x000000000d0772ca */ /* 0x000fe200000e0000 */
[----:B------:R-:W0:Y:S01]  /*106a0*/  @P5 LDC R12, c[0x0][0x450] ;  /* 0x00011400ff0c5b82 */ /* 0x000e220000000800 */
[----:B------:R-:W-:Y:S02]  /*106b0*/  R2UR UR4, R6 ;  /* 0x00000000060472ca */ /* 0x000fe400000e0000 */
[----:B------:R-:W-:-:S05]  /*106c0*/  R2UR UR5, R7 ;  /* 0x00000000070572ca */ /* 0x000fca00000e0000 */
[----:B------:R-:W3:Y:S02]  /*106d0*/  @P5 LDC R13, c[0x0][0x44c] ;  /* 0x00011300ff0d5b82 */ /* 0x000ee40000000800 */
[----:B---3--:R-:W-:-:S05]  /*106e0*/  @P5 IMAD.HI.U32 R13, R230, R13, RZ ;  /* 0x0000000de60d5227 */ /* 0x008fca00078e00ff */
[----:B0-----:R-:W-:Y:S01]  /*106f0*/  @P5 SHF.R.U32.HI R230, RZ, R12, R13 ;  /* 0x0000000cffe65219 */ /* 0x001fe2000001160d */
[----:B------:R-:W-:-:S04]  /*10700*/  @!P1 VIADD R12, R206, 0x28c40 ;  /* 0x00028c40ce0c9836 */ /* 0x000fc80000000000 */
[----:B------:R-:W0:Y:S01]  /*10710*/  SHFL.IDX PT, R231, R230, RZ, 0x1c1f ;  /* 0x001c1fffe6e77589 */ /* 0x000e2200000e0000 */
[----:B------:R-:W-:Y:S01]  /*10720*/  @!P1 PRMT R12, RZ, 0x654, R12 ;  /* 0x00000654ff0c9816 */ /* 0x000fe2000000000c */
[----:B------:R-:W-:Y:S02]  /*10730*/  WARPGROUP.DEPBAR.LE gsb0, 0x0 ;  /* 0x00008000000079c5 */ /* 0x000fe40000010000 */
[----:B------:R-:W-:-:S06]  /*10740*/  WARPGROUP.ARRIVE ;  /* 0x00000000000079c5 */ /* 0x000fcc0000000000 */
[----:B------:R-:W-:Y:S01]  /*10750*/  HGMMA.64x64x16.F32 R152, gdesc[UR4], R152, gsb0 ;  /* 0x00e00000049879f0 */ /* 0x000fe20008000898 */
[----:B------:R-:W-:Y:S01]  /*10760*/  ULDC UR4, c[0x0][0x9dc] ;  /* 0x0002770000047ab9 */ /* 0x000fe20000000800 */
[----:B------:R-:W-:Y:S01]  /*10770*/  ULDC UR5, c[0x0][0x9e0] ;  /* 0x0002780000057ab9 */ /* 0x000fe20000000800 */
[----:B------:R-:W-:Y:S01]  /*10780*/  ULOP3.LUT UR4, URZ, UR4, URZ, 0x33, !UPT ;  /* 0x000000043f047292 */ /* 0x000fe2000f8e333f */
[----:B------:R-:W-:-:S04]  /*10790*/  VIADD R213, R212, UR5 ;  /* 0x00000005d4d57c36 */ /* 0x000fc80008000000 */
[----:B0-----:R-:W-:Y:S02]  /*107a0*/  IMAD.IADD R211, R213, 0x1, R231 ;  /* 0x00000001d5d37824 */ /* 0x001fe400078e02e7 */
[----:B------:R-:W-:-:S04]  /*107b0*/  VIADD R212, R212, UR4 ;  /* 0x00000004d4d47c36 */ /* 0x000fc80008000000 */
[----:B------:R-:W-:Y:S01]  /*107c0*/  IMAD.IADD R21, R212, 0x1, R231 ;  /* 0x00000001d4157824 */ /* 0x000fe200078e02e7 */
[----:B------:R-:W-:Y:S02]  /*107d0*/  WARPGROUP.DEPBAR.LE gsb0, 0x0 ;  /* 0x00008000000079c5 */ /* 0x000fe40000010000 */
[----:B------:R0:W-:Y:S01]  /*107e0*/  @!P1 SYNCS.ARRIVE.TRANS64.RED.A1T0 RZ, [R12+URZ], RZ ;  /* 0x000000ff0cff99a7 */ /* 0x0001e2000810043f */
[----:B------:R-:W-:Y:S05]  /*107f0*/  @!P6 BRA `(.L_x_6004) ;  /* 0x000000000060e947 */ /* 0x000fea0003800000 */
[----:B------:R-:W-:Y:S01]  /*10800*/  IADD3 R231, -R22, R23, R231 ;  /* 0x0000001716e77210 */ /* 0x000fe20007ffe1e7 */
[----:B------:R-:W-:Y:S03]  /*10810*/  BSSY B1, `(.L_x_6005) ;  /* 0x0000012000017945 */ /* 0x000fe60003800000 */
[----:B------:R-:W-:-:S13]  /*10820*/  ISETP.GT.AND P2, PT, R231, -0x1, PT ;  /* 0xffffffffe700780c */ /* 0x000fda0003f44270 */
[----:B------:R-:W-:Y:S05]  /*10830*/  @P2 BRA `(.L_x_6006) ;  /* 0x0000000000242947 */ /* 0x000fea0003800000 */
[----:B------:R-:W-:Y:S01]  /*10840*/  ULDC UR4, c[0x0][0x9e4] ;  /* 0x0002790000047ab9 */ /* 0x000fe20000000800 */
[----:B------:R-:W-:Y:S01]  /*10850*/  LOP3.LUT R231, RZ, R231, RZ, 0x33, !PT ;  /* 0x000000e7ffe77212 */ /* 0x000fe200078e33ff */
[----:B------:R-:W-:-:S05]  /*10860*/  IMAD.U32 R232, RZ, RZ, UR4 ;  /* 0x00000004ffe87e24 */ /* 0x000fca000f8e00ff */
[----:B------:R-:W-:-:S13]  /*10870*/  ISETP.NE.AND P2, PT, R232, 0x1, PT ;  /* 0x00000001e800780c */ /* 0x000fda0003f45270 */
[----:B0-----:R-:W0:Y:S02]  /*10880*/  @P2 LDC.64 R12, c[0x0][0x9e8] ;  /* 0x00027a00ff0c2b82 */ /* 0x001e240000000a00 */
[----:B0-----:R-:W-:-:S05]  /*10890*/  @P2 IMAD.HI.U32 R12, R231, R12, RZ ;  /* 0x0000000ce70c2227 */ /* 0x001fca00078e00ff */
[----:B------:R-:W-:-:S04]  /*108a0*/  @P2 SHF.R.U32.HI R231, RZ, R13, R12 ;  /* 0x0000000dffe72219 */ /* 0x000fc8000001160c */
[----:B------:R-:W-:Y:S01]  /*108b0*/  LOP3.LUT R231, RZ, R231, RZ, 0x33, !PT ;  /* 0x000000e7ffe77212 */ /* 0x000fe200078e33ff */
[----:B------:R-:W-:Y:S06]  /*108c0*/  BRA `(.L_x_6007) ;  /* 0x0000000000187947 */ /* 0x000fec0003800000 */
.L_x_6006:
[----:B------:R-:W-:Y:S02]  /*108d0*/  ULDC UR4, c[0x0][0x9e4] ;  /* 0x0002790000047ab9 */ /* 0x000fe40000000800 */
[----:B------:R-:W-:-:S05]  /*108e0*/  IMAD.U32 R232, RZ, RZ, UR4 ;  /* 0x00000004ffe87e24 */ /* 0x000fca000f8e00ff */
[----:B------:R-:W-:-:S13]  /*108f0*/  ISETP.NE.AND P2, PT, R232, 0x1, PT ;  /* 0x00000001e800780c */ /* 0x000fda0003f45270 */
[----:B0-----:R-:W0:Y:S02]  /*10900*/  @P2 LDC.64 R12, c[0x0][0x9e8] ;  /* 0x00027a00ff0c2b82 */ /* 0x001e240000000a00 */
[----:B0-----:R-:W-:-:S05]  /*10910*/  @P2 IMAD.HI.U32 R12, R231, R12, RZ ;  /* 0x0000000ce70c2227 */ /* 0x001fca00078e00ff */
[----:B------:R-:W-:-:S07]  /*10920*/  @P2 SHF.R.U32.HI R231, RZ, R13, R12 ;  /* 0x0000000dffe72219 */ /* 0x000fce000001160c */
.L_x_6007:
[----:B------:R-:W-:Y:S05]  /*10930*/  BSYNC B1 ;  /* 0x0000000000017941 */ /* 0x000fea0003800000 */
.L_x_6005:
[----:B------:R-:W-:-:S04]  /*10940*/  IMAD R231, R231, R232, -R20 ;  /* 0x000000e8e7e77224 */ /* 0x000fc800078e0a14 */
[----:B------:R-:W-:-:S05]  /*10950*/  IMAD.IADD R231, R231, 0x1, -R184 ;  /* 0x00000001e7e77824 */ /* 0x000fca00078e0ab8 */
[----:B------:R-:W-:Y:S02]  /*10960*/  VIMNMX R21, R21, R231, !PT ;  /* 0x000000e715157248 */ /* 0x000fe40007fe0100 */
[----:B------:R-:W-:-:S07]  /*10970*/  VIADDMNMX R211, R231, R232, R211, PT ;  /* 0x000000e8e7d37246 */ /* 0x000fce00038001d3 */
.L_x_6004:
[----:B------:R-:W-:Y:S01]  /*10980*/  ISETP.GT.AND P2, PT, R14, -0x1, PT ;  /* 0xffffffff0e00780c */ /* 0x000fe20003f44270 */
[----:B------:R-:W3:Y:S03]  /*10990*/  SHFL.IDX PT, R230, R230, 0x1, 0x1c1f ;  /* 0x003c1f00e6e67f89 */ /* 0x000ee600000e0000 */
        /* <DEDUP_REMOVED lines=11> */
[--C-:B---3--:R-:W-:Y:S01]  /*10a50*/  IMAD.IADD R213, R213, 0x1, R230.reuse ;  /* 0x00000001d5d57824 */ /* 0x108fe200078e02e6 */
        /* <DEDUP_REMOVED lines=52> */
.L_x_6010:
[----:B------:R-:W-:Y:S02]  /*10da0*/  ULDC UR4, c[0x0][0x9e4] ;  /* 0x0002790000047ab9 */ /* 0x000fe40000000800 */
[----:B------:R-:W-:-:S05]  /*10db0*/  IMAD.U32 R21, RZ, RZ, UR4 ;  /* 0x00000004ff157e24 */ /* 0x000fca000f8e00ff */
[----:B------:R-:W-:-:S13]  /*10dc0*/  ISETP.NE.AND P3, PT, R21, 0x1, PT ;  /* 0x000000011500780c */ /* 0x000fda0003f65270 */
[----:B0-----:R-:W0:Y:S02]  /*10dd0*/  @P3 LDC.64 R12, c[0x0][0x9e8] ;  /* 0x00027a00ff0c3b82 */ /* 0x001e240000000a00 */
[----:B0-----:R-:W-:-:S05]  /*10de0*/  @P3 IMAD.HI.U32 R12, R230, R12, RZ ;  /* 0x0000000ce60c3227 */ /* 0x001fca00078e00ff */
[----:B------:R-:W-:-:S07]  /*10df0*/  @P3 SHF.R.U32.HI R230, RZ, R13, R12 ;  /* 0x0000000dffe63219 */ /* 0x000fce000001160c */
.L_x_6011:
[----:B------:R-:W-:Y:S05]  /*10e00*/  BSYNC B1 ;  /* 0x0000000000017941 */ /* 0x000fea0003800000 */
.L_x_6009:
[----:B------:R-:W-:-:S04]  /*10e10*/  IMAD R20, R230, R21, -R20 ;  /* 0x00000015e6147224 */ /* 0x000fc800078e0a14 */
[----:B------:R-:W-:-:S05]  /*10e20*/  IMAD.IADD R20, R20, 0x1, -R184 ;  /* 0x0000000114147824 */ /* 0x000fca00078e0ab8 */
[----:B------:R-:W-:Y:S02]  /*10e30*/  VIMNMX R212, R212, R20, !PT ;  /* 0x00000014d4d47248 */ /* 0x000fe40007fe0100 */
[----:B------:R-:W-:-:S07]  /*10e40*/  VIADDMNMX R213, R20, R21, R213, PT ;  /* 0x0000001514d57246 */ /* 0x000fce00038001d5 */
.L_x_6008:
[----:B0-----:R-:W-:Y:S01]  /*10e50*/  FMNMX.FTZ R12, R152, R210, !PT ;  /* 0x000000d2980c7209 */ /* 0x001fe20007810000 */
[----:B------:R-:W-:-:S03]  /*10e60*/  ULDC UR4, c[0x0][0x988] ;  /* 0x0002620000047ab9 */ /* 0x000fc60000000800 */
        /* <DEDUP_REMOVED lines=16> */
[----:B0-----:R-:W-:-:S05]  /*10f70*/  FMNMX.FTZ R12, R12, R13, !PT ;  /* 0x0000000d0c0c7209 */ /* 0x001fca0007810000 */
[----:B------:R-:W0:Y:S02]  /*10f80*/  SHFL.BFLY PT, R13, R12, 0x1, 0x1f ;  /* 0x0c201f000c0d7f89 */ /* 0x000e2400000e0000 */
[----:B0-----:R-:W-:Y:S01]  /*10f90*/  FMNMX.FTZ R12, R12, R13, !PT ;  /* 0x0000000d0c0c7209 */ /* 0x001fe20007810000 */
[----:B------:R-:W-:-:S03]  /*10fa0*/  IMAD.U32 R13, RZ, RZ, UR4 ;  /* 0x00000004ff0d7e24 */ /* 0x000fc6000f8e00ff */
[C---:B------:R-:W-:Y:S01]  /*10fb0*/  FSETP.NEU.FTZ.AND P3, PT, R12.reuse, -INF , PT ;  /* 0xff8000000c00780b */ /* 0x040fe20003f7d000 */
[----:B------:R-:W-:-:S03]  /*10fc0*/  FMUL.FTZ R20, R12, R13 ;  /* 0x0000000d0c147220 */ /* 0x000fc60000410000 */
[----:B------:R-:W-:Y:S02]  /*10fd0*/  FSEL R21, R12, RZ, P3 ;  /* 0x000000ff0c157208 */ /* 0x000fe40001800000 */
[----:B------:R-:W-:Y:S02]  /*10fe0*/  FSEL R20, R20, RZ, P3 ;  /* 0x000000ff14147208 */ /* 0x000fe40001800000 */
[----:B------:R-:W-:Y:S01]  /*10ff0*/  ISETP.GT.AND P3, PT, R212, 0x1, P2 ;  /* 0x00000001d400780c */ /* 0x000fe20001764270 */
[----:B------:R-:W-:Y:S02]  /*11000*/  FADD.FTZ R21, -R21, R210 ;  /* 0x000000d215157221 */ /* 0x000fe40000010100 */
[-CC-:B------:R-:W-:Y:S01]  /*11010*/  FFMA.FTZ R152, R152, R13.reuse, -R20.reuse ;  /* 0x0000000d98987223 */ /* 0x180fe20000010814 */
[----:B------:R-:W-:Y:S01]  /*11020*/  ISETP.LT.OR P4, PT, R213, 0x2, P3 ;  /* 0x00000002d500780c */ /* 0x000fe20001f81670 */
[-C--:B------:R-:W-:Y:S01]  /*11030*/  FMUL.FTZ R21, R21, R13.reuse ;  /* 0x0000000d15157220 */ /* 0x080fe20000410000 */
[-CC-:B------:R-:W-:Y:S01]  /*11040*/  FFMA.FTZ R153, R153, R13.reuse, -R20.reuse ;  /* 0x0000000d99997223 */ /* 0x180fe20000010814 */
[----:B------:R-:W-:Y:S01]  /*11050*/  ISETP.GT.AND P3, PT, R212, 0x8, P2 ;  /* 0x00000008d400780c */ /* 0x000fe20001764270 */
[-CC-:B------:R-:W-:Y:S01]  /*11060*/  FFMA.FTZ R156, R156, R13.reuse, -R20.reuse ;  /* 0x0000000d9c9c7223 */ /* 0x180fe20000010814 */
[----:B------:R-:W-:Y:S01]  /*11070*/  FSEL R155, R155, -INF , !P4 ;  /* 0xff8000009b9b7808 */ /* 0x000fe20006000000 */
[----:B------:R-:W-:Y:S01]  /*11080*/  MUFU.EX2 R152, R152 ;  /* 0x0000009800987308 */ /* 0x000fe20000000800 */
[----:B------:R-:W-:Y:S01]  /*11090*/  ISETP.GT.AND P4, PT, R212, 0x9, P2 ;  /* 0x00000009d400780c */ /* 0x000fe20001784270 */
[-CC-:B------:R-:W-:Y:S01]  /*110a0*/  FFMA.FTZ R157, R157, R13.reuse, -R20.reuse ;  /* 0x0000000d9d9d7223 */ /* 0x180fe20000010814 */
[C---:B------:R-:W-:Y:S01]  /*110b0*/  ISETP.LT.OR P3, PT, R213.reuse, 0x9, P3 ;  /* 0x00000009d500780c */ /* 0x040fe20001f61670 */
[-CC-:B------:R-:W-:Y:S01]  /*110c0*/  FFMA.FTZ R160, R160, R13.reuse, -R20.reuse ;  /* 0x0000000da0a07223 */ /* 0x180fe20000010814 */
[----:B------:R-:W-:Y:S01]  /*110d0*/  ISETP.LT.OR P4, PT, R213, 0xa, P4 ;  /* 0x0000000ad500780c */ /* 0x000fe20002781670 */
[-CC-:B------:R-:W-:Y:S01]  /*110e0*/  FFMA.FTZ R161, R161, R13.reuse, -R20.reuse ;  /* 0x0000000da1a17223 */ /* 0x180fe20000010814 */
[----:B------:R-:W-:Y:S01]  /*110f0*/  FSEL R158, R158, -INF , !P3 ;  /* 0xff8000009e9e7808 */ /* 0x000fe20005800000 */
[----:B------:R-:W0:Y:S01]  /*11100*/  MUFU.EX2 R21, R21 ;  /* 0x0000001500157308 */ /* 0x000e220000000800 */
[----:B------:R-:W-:Y:S01]  /*11110*/  FSEL R159, R159, -INF , !P4 ;  /* 0xff8000009f9f7808 */ /* 0x000fe20006000000 */
[-CC-:B------:R-:W-:Y:S01]  /*11120*/  FFMA.FTZ R164, R164, R13.reuse, -R20.reuse ;  /* 0x0000000da4a47223 */ /* 0x180fe20000010814 */
[C---:B------:R-:W-:Y:S01]  /*11130*/  ISETP.GT.AND P4, PT, R212.reuse, 0x11, P2 ;  /* 0x00000011d400780c */ /* 0x040fe20001784270 */
[-CC-:B------:R-:W-:Y:S01]  /*11140*/  FFMA.FTZ R165, R165, R13.reuse, -R20.reuse ;  /* 0x0000000da5a57223 */ /* 0x180fe20000010814 */
[----:B------:R-:W-:Y:S01]  /*11150*/  ISETP.GT.AND P3, PT, R212, 0x10, P2 ;  /* 0x00000010d400780c */ /* 0x000fe20001764270 */
[-CC-:B------:R-:W-:Y:S01]  /*11160*/  FFMA.FTZ R168, R168, R13.reuse, -R20.reuse ;  /* 0x0000000da8a87223 */ /* 0x180fe20000010814 */
[----:B------:R-:W-:Y:S01]  /*11170*/  ISETP.LT.OR P4, PT, R213, 0x12, P4 ;  /* 0x00000012d500780c */ /* 0x000fe20002781670 */
[----:B------:R-:W3:Y:S01]  /*11180*/  MUFU.EX2 R153, R153 ;  /* 0x0000009900997308 */ /* 0x000ee20000000800 */
        /* <DEDUP_REMOVED lines=9> */
[----:B------:R-:W-:Y:S01]  /*11220*/  FFMA.FTZ R181, R181, R13, -R20 ;  /* 0x0000000db5b57223 */ /* 0x000fe20000010814 */
[----:B------:R-:W-:Y:S01]  /*11230*/  ISETP.LT.OR P3, PT, R213, 0x11, P3 ;  /* 0x00000011d500780c */ /* 0x000fe20001f61670 */
[----:B0-----:R-:W-:Y:S01]  /*11240*/  FFMA.FTZ R0, R21, R0, R152 ;  /* 0x0000000015007223 */ /* 0x001fe20000010098 */
[----:B------:R-:W-:Y:S01]  /*11250*/  FSEL R167, R167, -INF , !P4 ;  /* 0xff800000a7a77808 */ /* 0x000fe20006000000 */
[----:B------:R-:W0:Y:S01]  /*11260*/  MUFU.EX2 R156, R156 ;  /* 0x0000009c009c7308 */ /* 0x000e220000000800 */
[----:B------:R-:W-:Y:S01]  /*11270*/  ISETP.GT.AND P4, PT, R212, 0x21, P2 ;  /* 0x00000021d400780c */ /* 0x000fe20001784270 */
[-C--:B------:R-:W-:Y:S01]  /*11280*/  FMUL.FTZ R24, R24, R21.reuse ;  /* 0x0000001518187220 */ /* 0x080fe20000410000 */
[----:B------:R-:W-:Y:S01]  /*11290*/  FSEL R162, R162, -INF , !P3 ;  /* 0xff800000a2a27808 */ /* 0x000fe20005800000 */
[----:B---3--:R-:W-:Y:S01]  /*112a0*/  FADD.FTZ R0, R153, R0 ;  /* 0x0000000099007221 */ /* 0x008fe20000010000 */
[----:B------:R-:W-:Y:S01]  /*112b0*/  ISETP.LT.OR P4, PT, R213, 0x22, P4 ;  /* 0x00000022d500780c */ /* 0x000fe20002781670 */
[-C--:B------:R-:W-:Y:S01]  /*112c0*/  FMUL.FTZ R25, R25, R21.reuse ;  /* 0x0000001519197220 */ /* 0x080fe20000410000 */
[----:B------:R-:W-:Y:S01]  /*112d0*/  F2FP.F16.F32.PACK_AB R152, R153, R152 ;  /* 0x000000989998723e */ /* 0x000fe200000000ff */
[----:B------:R-:W3:Y:S01]  /*112e0*/  MUFU.EX2 R157, R157 ;  /* 0x0000009d009d7308 */ /* 0x000ee20000000800 */
[----:B------:R-:W-:Y:S01]  /*112f0*/  FSEL R171, R171, -INF , !P4 ;  /* 0xff800000abab7808 */ /* 0x000fe20006000000 */
[-C--:B------:R-:W-:Y:S01]  /*11300*/  FMUL.FTZ R28, R28, R21.reuse ;  /* 0x000000151c1c7220 */ /* 0x080fe20000410000 */
[C---:B------:R-:W-:Y:S01]  /*11310*/  ISETP.GT.AND P4, PT, R212.reuse, 0x29, P2 ;  /* 0x00000029d400780c */ /* 0x040fe20001784270 */
[-C--:B------:R-:W-:Y:S01]  /*11320*/  FMUL.FTZ R29, R29, R21.reuse ;  /* 0x000000151d1d7220 */ /* 0x080fe20000410000 */
[----:B------:R-:W-:Y:S01]  /*11330*/  ISETP.GT.AND P3, PT, R212, 0x18, P2 ;  /* 0x00000018d400780c */ /* 0x000fe20001764270 */
[-C--:B------:R-:W-:Y:S01]  /*11340*/  FMUL.FTZ R32, R32, R21.reuse ;  /* 0x0000001520207220 */ /* 0x080fe20000410000 */
[C---:B------:R-:W-:Y:S01]  /*11350*/  ISETP.LT.OR P4, PT, R213.reuse, 0x2a, P4 ;  /* 0x0000002ad500780c */ /* 0x040fe20002781670 */
[----:B------:R-:W4:Y:S01]  /*11360*/  MUFU.EX2 R160, R160 ;  /* 0x000000a000a07308 */ /* 0x000f220000000800 */
[----:B------:R-:W-:Y:S01]  /*11370*/  ISETP.LT.OR P3, PT, R213, 0x19, P3 ;  /* 0x00000019d500780c */ /* 0x000fe20001f61670 */
[----:B0-----:R-:W-:Y:S01]  /*11380*/  FADD.FTZ R0, R156, R0 ;  /* 0x000000009c007221 */ /* 0x001fe20000010000 */
[----:B------:R-:W-:Y:S01]  /*11390*/  FSEL R175, R175, -INF , !P4 ;  /* 0xff800000afaf7808 */ /* 0x000fe20006000000 */
[-C--:B------:R-:W-:Y:S01]  /*113a0*/  FMUL.FTZ R33, R33, R21.reuse ;  /* 0x0000001521217220 */ /* 0x080fe20000410000 */
[----:B------:R-:W-:Y:S01]  /*113b0*/  ISETP.GT.AND P4, PT, R212, RZ, P2 ;  /* 0x000000ffd400720c */ /* 0x000fe20001784270 */
[-C--:B------:R-:W-:Y:S01]  /*113c0*/  FMUL.FTZ R36, R36, R21.reuse ;  /* 0x0000001524247220 */ /* 0x080fe20000410000 */
[----:B------:R-:W-:Y:S01]  /*113d0*/  FSEL R166, R166, -INF , !P3 ;  /* 0xff800000a6a67808 */ /* 0x000fe20005800000 */
[----:B------:R-:W0:Y:S01]  /*113e0*/  MUFU.EX2 R161, R161 ;  /* 0x000000a100a17308 */ /* 0x000e220000000800 */
[----:B------:R-:W-:Y:S01]  /*113f0*/  ISETP.LT.OR P4, PT, R213, 0x1, P4 ;  /* 0x00000001d500780c */ /* 0x000fe20002781670 */
[-C--:B------:R-:W-:Y:S01]  /*11400*/  FMUL.FTZ R37, R37, R21.reuse ;  /* 0x0000001525257220 */ /* 0x080fe20000410000 */
[----:B------:R-:W-:Y:S01]  /*11410*/  ISETP.GT.AND P3, PT, R212, 0x20, P2 ;  /* 0x00000020d400780c */ /* 0x000fe20001764270 */
[-C--:B------:R-:W-:Y:S01]  /*11420*/  FMUL.FTZ R40, R40, R21.reuse ;  /* 0x0000001528287220 */ /* 0x080fe20000410000 */
[----:B------:R-:W-:Y:S01]  /*11430*/  FSEL R154, R154, -INF , !P4 ;  /* 0xff8000009a9a7808 */ /* 0x000fe20006000000 */
[-C--:B------:R-:W-:Y:S01]  /*11440*/  FMUL.FTZ R41, R41, R21.reuse ;  /* 0x0000001529297220 */ /* 0x080fe20000410000 */
[----:B------:R-:W-:Y:S01]  /*11450*/  ISETP.LT.OR P3, PT, R213, 0x21, P3 ;  /* 0x00000021d500780c */ /* 0x000fe20001f61670 */
[----:B------:R-:W-:Y:S01]  /*11460*/  MUFU.EX2 R164, R164 ;  /* 0x000000a400a47308 */ /* 0x000fe20000000800 */
[----:B------:R-:W-:Y:S01]  /*11470*/  FMNMX.FTZ R20, R154, R208, !PT ;  /* 0x000000d09a147209 */ /* 0x000fe20007810000 */
[-C--:B------:R-:W-:Y:S01]  /*11480*/  FMUL.FTZ R44, R44, R21.reuse ;  /* 0x000000152c2c7220 */ /* 0x080fe20000410000 */
[----:B------:R-:W-:Y:S01]  /*11490*/  FSEL R170, R170, -INF , !P3 ;  /* 0xff800000aaaa7808 */ /* 0x000fe20005800000 */
[-C--:B------:R-:W-:Y:S01]  /*114a0*/  FMUL.FTZ R45, R45, R21.reuse ;  /* 0x000000152d2d7220 */ /* 0x080fe20000410000 */
[----:B------:R-:W-:Y:S01]  /*114b0*/  FMNMX.FTZ R153, R155, R20, !PT ;  /* 0x000000149b997209 */ /* 0x000fe20007810000 */
[----:B------:R-:W-:Y:S01]  /*114c0*/  FMUL.FTZ R48, R48, R21 ;  /* 0x0000001530307220 */ /* 0x000fe20000410000 */
[----:B------:R-:W-:Y:S01]  /*114d0*/  ISETP.GT.AND P3, PT, R212, 0x28, P2 ;  /* 0x00000028d400780c */ /* 0x000fe20001764270 */
[----:B------:R-:W-:Y:S01]  /*114e0*/  MUFU.EX2 R165, R165 ;  /* 0x000000a500a57308 */ /* 0x000fe20000000800 */
[----:B------:R-:W-:Y:S01]  /*114f0*/  FMNMX.FTZ R20, R158, R153, !PT ;  /* 0x000000999e147209 */ /* 0x000fe20007810000 */
[-C--:B------:R-:W-:Y:S01]  /*11500*/  FMUL.FTZ R49, R49, R21.reuse ;  /* 0x0000001531317220 */ /* 0x080fe20000410000 */
[----:B------:R-:W-:Y:S01]  /*11510*/  ISETP.LT.OR P3, PT, R213, 0x29, P3 ;  /* 0x00000029d500780c */ /* 0x000fe20001f61670 */
[-C--:B------:R-:W-:Y:S01]  /*11520*/  FMUL.FTZ R52, R52, R21.reuse ;  /* 0x0000001534347220 */ /* 0x080fe20000410000 */
[----:B------:R-:W-:Y:S01]  /*11530*/  FMNMX.FTZ R153, R159, R20, !PT ;  /* 0x000000149f997209 */ /* 0x000fe20007810000 */
[----:B------:R-:W-:Y:S01]  /*11540*/  FMUL.FTZ R53, R53, R21 ;  /* 0x0000001535357220 */ /* 0x000fe20000410000 */
[----:B------:R-:W-:Y:S01]  /*11550*/  FSEL R174, R174, -INF , !P3 ;  /* 0xff800000aeae7808 */ /* 0x000fe20005800000 */
[----:B------:R-:W-:Y:S01]  /*11560*/  MUFU.EX2 R169, R169 ;  /* 0x000000a900a97308 */ /* 0x000fe20000000800 */
[----:B------:R-:W-:Y:S01]  /*11570*/  FMNMX.FTZ R20, R162, R153, !PT ;  /* 0x00000099a2147209 */ /* 0x000fe20007810000 */
[-C--:B------:R-:W-:Y:S01]  /*11580*/  FMUL.FTZ R56, R56, R21.reuse ;  /* 0x0000001538387220 */ /* 0x080fe20000410000 */
[----:B------:R-:W-:Y:S01]  /*11590*/  ISETP.GT.AND P3, PT, R212, 0x30, P2 ;  /* 0x00000030d400780c */ /* 0x000fe20001764270 */
[-C--:B------:R-:W-:Y:S01]  /*115a0*/  FMUL.FTZ R57, R57, R21.reuse ;  /* 0x0000001539397220 */ /* 0x080fe20000410000 */
[----:B------:R-:W-:Y:S01]  /*115b0*/  FMNMX.FTZ R153, R163, R20, !PT ;  /* 0x00000014a3997209 */ /* 0x000fe20007810000 */
[----:B------:R-:W-:Y:S01]  /*115c0*/  FMUL.FTZ R60, R60, R21 ;  /* 0x000000153c3c7220 */ /* 0x000fe20000410000 */
        /* <DEDUP_REMOVED lines=20> */
[----:B------:R-:W-:Y:S01]  /*11710*/  ISETP.GT.AND P2, PT, R212, 0x39, P2 ;  /* 0x00000039d400780c */ /* 0x000fe20001744270 */
[-C--:B------:R-:W-:Y:S01]  /*11720*/  FMUL.FTZ R76, R76, R21.reuse ;  /* 0x000000154c4c7220 */ /* 0x080fe20000410000 */
[----:B------:R-:W-:Y:S01]  /*11730*/  FMNMX.FTZ R153, R175, R20, !PT ;  /* 0x00000014af997209 */ /* 0x000fe20007810000 */
[-C--:B------:R-:W-:Y:S01]  /*11740*/  FMUL.FTZ R77, R77, R21.reuse ;  /* 0x000000154d4d7220 */ /* 0x080fe20000410000 */
[----:B------:R-:W-:Y:S01]  /*11750*/  ISETP.LT.OR P4, PT, R213, 0x39, P4 ;  /* 0x00000039d500780c */ /* 0x000fe20002781670 */
[----:B------:R-:W-:Y:S01]  /*11760*/  MUFU.EX2 R181, R181 ;  /* 0x000000b500b57308 */ /* 0x000fe20000000800 */
[----:B------:R-:W-:Y:S01]  /*11770*/  FSEL R179, R179, -INF , !P3 ;  /* 0xff800000b3b37808 */ /* 0x000fe20005800000 */
[----:B------:R-:W-:Y:S01]  /*11780*/  FMUL.FTZ R80, R80, R21 ;  /* 0x0000001550507220 */ /* 0x000fe20000410000 */
[----:B------:R-:W-:Y:S01]  /*11790*/  FMNMX.FTZ R20, R178, R153, !PT ;  /* 0x00000099b2147209 */ /* 0x000fe20007810000 */
[-C--:B------:R-:W-:Y:S01]  /*117a0*/  FMUL.FTZ R81, R81, R21.reuse ;  /* 0x0000001551517220 */ /* 0x080fe20000410000 */
[----:B------:R-:W-:Y:S01]  /*117b0*/  ISETP.LT.OR P2, PT, R213, 0x3a, P2 ;  /* 0x0000003ad500780c */ /* 0x000fe20001741670 */
[-C--:B------:R-:W-:Y:S01]  /*117c0*/  FMUL.FTZ R84, R84, R21.reuse ;  /* 0x0000001554547220 */ /* 0x080fe20000410000 */
[----:B------:R-:W-:Y:S01]  /*117d0*/  FSEL R182, R182, -INF , !P4 ;  /* 0xff800000b6b67808 */ /* 0x000fe20006000000 */
[-C--:B------:R-:W-:Y:S01]  /*117e0*/  FMUL.FTZ R85, R85, R21.reuse ;  /* 0x0000001555557220 */ /* 0x080fe20000410000 */
[----:B------:R-:W-:Y:S01]  /*117f0*/  FMNMX.FTZ R153, R179, R20, !PT ;  /* 0x00000014b3997209 */ /* 0x000fe20007810000 */
[-C--:B------:R-:W-:Y:S01]  /*11800*/  FMUL.FTZ R88, R88, R21.reuse ;  /* 0x0000001558587220 */ /* 0x080fe20000410000 */
[----:B------:R-:W-:Y:S01]  /*11810*/  FSEL R183, R183, -INF , !P2 ;  /* 0xff800000b7b77808 */ /* 0x000fe20005000000 */
        /* <DEDUP_REMOVED lines=8> */
[-C--:B------:R-:W-:Y:S01]  /*118a0*/  FMUL.FTZ R101, R101, R21.reuse ;  /* 0x0000001565657220 */ /* 0x080fe20000410000 */
[-C--:B------:R-:W-:Y:S01]  /*118b0*/  FMUL.FTZ R104, R104, R21.reuse ;  /* 0x0000001568687220 */ /* 0x080fe20000410000 */
[----:B------:R-:W5:Y:S01]  /*118c0*/  SHFL.BFLY PT, R153, R210, 0x2, 0x1f ;  /* 0x0c401f00d2997f89 */ /* 0x000f6200000e0000 */
        /* <DEDUP_REMOVED lines=23> */
[----:B-----5:R-:W-:-:S05]  /*11a40*/  FMNMX.FTZ R20, R210, R153, !PT ;  /* 0x00000099d2147209 */ /* 0x020fca0007810000 */
[----:B------:R-:W5:Y:S02]  /*11a50*/  SHFL.BFLY PT, R153, R20, 0x1, 0x1f ;  /* 0x0c201f0014997f89 */ /* 0x000f6400000e0000 */
[----:B-----5:R-:W-:Y:S01]  /*11a60*/  FMNMX.FTZ R20, R20, R153, !PT ;  /* 0x0000009914147209 */ /* 0x020fe20007810000 */
[----:B------:R-:W-:-:S03]  /*11a70*/  IMAD.MOV R153, RZ, RZ, -R194 ;  /* 0x000000ffff997224 */ /* 0x000fc600078e0ac2 */
[C---:B------:R-:W-:Y:S01]  /*11a80*/  FSETP.NEU.FTZ.AND P2, PT, R20.reuse, -INF , PT ;  /* 0xff8000001400780b */ /* 0x040fe20003f5d000 */
[----:B------:R-:W-:Y:S01]  /*11a90*/  FMUL.FTZ R213, R20, R13 ;  /* 0x0000000d14d57220 */ /* 0x000fe20000410000 */
[----:B------:R-:W-:Y:S02]  /*11aa0*/  ISETP.NE.AND P3, PT, R184, R153, PT ;  /* 0x00000099b800720c */ /* 0x000fe40003f65270 */
[----:B------:R5:W1:Y:S02]  /*11ab0*/  MUFU.EX2 R153, R168 ;  /* 0x000000a800997308 */ /* 0x000a640000000800 */
[----:B------:R-:W-:-:S05]  /*11ac0*/  FSEL R213, R213, RZ, P2 ;  /* 0x000000ffd5d57208 */ /* 0x000fca0001000000 */
[-CC-:B------:R-:W-:Y:S01]  /*11ad0*/  FFMA.FTZ R155, R155, R13.reuse, -R213.reuse ;  /* 0x0000000d9b9b7223 */ /* 0x180fe200000108d5 */
[-CC-:B------:R-:W-:Y:S01]  /*11ae0*/  FFMA.FTZ R159, R159, R13.reuse, -R213.reuse ;  /* 0x0000000d9f9f7223 */ /* 0x180fe200000108d5 */
[----:B-----5:R-:W-:Y:S01]  /*11af0*/  FSEL R168, R20, RZ, P2 ;  /* 0x000000ff14a87208 */ /* 0x020fe20001000000 */
[-C--:B------:R-:W-:Y:S01]  /*11b00*/  FFMA.FTZ R210, R162, R13.reuse, -R213 ;  /* 0x0000000da2d27223 */ /* 0x080fe200000108d5 */
[----:B------:R-:W-:Y:S02]  /*11b10*/  @!P3 IMAD R212, R209, 0x40, R191 ;  /* 0x00000040d1d4b824 */ /* 0x000fe400078e02bf */
[-CC-:B------:R-:W-:Y:S01]  /*11b20*/  FFMA.FTZ R209, R158, R13.reuse, -R213.reuse ;  /* 0x0000000d9ed17223 */ /* 0x180fe200000108d5 */
[-CC-:B------:R-:W-:Y:S01]  /*11b30*/  FFMA.FTZ R163, R163, R13.reuse, -R213.reuse ;  /* 0x0000000da3a37223 */ /* 0x180fe200000108d5 */
[----:B------:R-:W-:Y:S01]  /*11b40*/  FADD.FTZ R168, -R168, R208 ;  /* 0x000000d0a8a87221 */ /* 0x000fe20000010100 */
        /* <DEDUP_REMOVED lines=11> */
[C---:B---3--:R-:W-:Y:S01]  /*11c00*/  FADD.FTZ R213, R157.reuse, R0 ;  /* 0x000000009dd57221 */ /* 0x048fe20000010000 */
[----:B------:R-:W-:Y:S01]  /*11c10*/  F2FP.F16.F32.PACK_AB R154, R157, R156 ;  /* 0x0000009c9d9a723e */ /* 0x000fe200000000ff */
[----:B------:R-:W3:Y:S01]  /*11c20*/  MUFU.EX2 R162, R173 ;  /* 0x000000ad00a27308 */ /* 0x000ee20000000800 */
[----:B------:R-:W-:Y:S01]  /*11c30*/  FMUL.FTZ R168, R168, R13 ;  /* 0x0000000da8a87220 */ /* 0x000fe20000410000 */
[----:B----4-:R-:W-:Y:S01]  /*11c40*/  FADD.FTZ R0, R160, R213 ;  /* 0x000000d5a0007221 */ /* 0x010fe20000010000 */
[----:B0-----:R-:W-:Y:S01]  /*11c50*/  F2FP.F16.F32.PACK_AB R156, R161, R160 ;  /* 0x000000a0a19c723e */ /* 0x001fe200000000ff */
[----:B------:R-:W-:Y:S01]  /*11c60*/  @!P3 IMAD R212, R212, 0x4, R2 ;  /* 0x00000004d4d4b824 */ /* 0x000fe200078e0202 */
[----:B-1----:R-:W-:Y:S01]  /*11c70*/  F2FP.F16.F32.PACK_AB R160, R169, R153 ;  /* 0x00000099a9a0723e */ /* 0x002fe200000000ff */
[----:B------:R-:W-:Y:S01]  /*11c80*/  FADD.FTZ R157, R161, R0 ;  /* 0x00000000a19d7221 */ /* 0x000fe20000010000 */
[----:B------:R-:W-:Y:S01]  /*11c90*/  F2FP.F16.F32.PACK_AB R158, R165, R164 ;  /* 0x000000a4a59e723e */ /* 0x000fe200000000ff */
[----:B------:R-:W-:Y:S01]  /*11ca0*/  MUFU.EX2 R166, R180 ;  /* 0x000000b400a67308 */ /* 0x000fe20000000800 */
[----:B------:R-:W-:Y:S01]  /*11cb0*/  @!P3 STS [R212+0x28800], R21 ;  /* 0x02880015d400b388 */ /* 0x000fe20000000800 */
[----:B------:R-:W-:Y:S01]  /*11cc0*/  FADD.FTZ R0, R164, R157 ;  /* 0x0000009da4007221 */ /* 0x000fe20000010000 */
[----:B------:R-:W-:-:S03]  /*11cd0*/  F2FP.F16.F32.PACK_AB R164, R177, R176 ;  /* 0x000000b0b1a4723e */ /* 0x000fc600000000ff */
[----:B------:R-:W-:Y:S02]  /*11ce0*/  FADD.FTZ R0, R165, R0 ;  /* 0x00000000a5007221 */ /* 0x000fe40000010000 */
[----:B------:R-:W0:Y:S02]  /*11cf0*/  MUFU.EX2 R168, R168 ;  /* 0x000000a800a87308 */ /* 0x000e240000000800 */
[----:B------:R-:W-:-:S04]  /*11d00*/  FADD.FTZ R0, R153, R0 ;  /* 0x0000000099007221 */ /* 0x000fc80000010000 */
[----:B------:R-:W-:Y:S02]  /*11d10*/  FADD.FTZ R157, R169, R0 ;  /* 0x00000000a99d7221 */ /* 0x000fe40000010000 */
[----:B------:R-:W1:Y:S02]  /*11d20*/  MUFU.EX2 R153, R208 ;  /* 0x000000d000997308 */ /* 0x000e640000000800 */
[----:B------:R-:W-:-:S04]  /*11d30*/  FADD.FTZ R157, R172, R157 ;  /* 0x0000009dac9d7221 */ /* 0x000fc80000010000 */
[C---:B---3--:R-:W-:Y:S01]  /*11d40*/  FADD.FTZ R157, R162.reuse, R157 ;  /* 0x0000009da29d7221 */ /* 0x048fe20000010000 */
[----:B------:R-:W-:Y:S01]  /*11d50*/  F2FP.F16.F32.PACK_AB R162, R162, R172 ;  /* 0x000000aca2a2723e */ /* 0x000fe200000000ff */
[----:B------:R-:W-:Y:S01]  /*11d60*/  MUFU.EX2 R209, R209 ;  /* 0x000000d100d17308 */ /* 0x000fe20000000800 */
[----:B0-----:R0:W-:Y:S01]  /*11d70*/  @!P3 STS [R212+0x28820], R168 ;  /* 0x028820a8d400b388 */ /* 0x0011e20000000800 */
[----:B------:R-:W-:Y:S01]  /*11d80*/  FADD.FTZ R0, R176, R157 ;  /* 0x0000009db0007221 */ /* 0x000fe20000010000 */
[-C--:B------:R-:W-:Y:S01]  /*11d90*/  FMUL.FTZ R26, R26, R168.reuse ;  /* 0x000000a81a1a7220 */ /* 0x080fe20000410000 */
[-C--:B------:R-:W-:Y:S01]  /*11da0*/  FMUL.FTZ R27, R27, R168.reuse ;  /* 0x000000a81b1b7220 */ /* 0x080fe20000410000 */
[-C--:B------:R-:W-:Y:S01]  /*11db0*/  FMUL.FTZ R30, R30, R168.reuse ;  /* 0x000000a81e1e7220 */ /* 0x080fe20000410000 */
[----:B------:R-:W-:Y:S01]  /*11dc0*/  FADD.FTZ R157, R177, R0 ;  /* 0x00000000b19d7221 */ /* 0x000fe20000010000 */
[----:B------:R-:W-:Y:S01]  /*11dd0*/  FMUL.FTZ R31, R31, R168 ;  /* 0x000000a81f1f7220 */ /* 0x000fe20000410000 */
[----:B------:R-:W3:Y:S01]  /*11de0*/  MUFU.EX2 R172, R155 ;  /* 0x0000009b00ac7308 */ /* 0x000ee20000000800 */
[----:B-1----:R-:W-:Y:S01]  /*11df0*/  FFMA.FTZ R3, R168, R3, R153 ;  /* 0x00000003a8037223 */ /* 0x002fe20000010099 */
[----:B------:R-:W-:Y:S01]  /*11e00*/  FADD.FTZ R0, R166, R157 ;  /* 0x0000009da6007221 */ /* 0x000fe20000010000 */
[----:B------:R-:W-:Y:S01]  /*11e10*/  F2FP.F16.F32.PACK_AB R166, R181, R166 ;  /* 0x000000a6b5a6723e */ /* 0x000fe200000000ff */
[-C--:B------:R-:W-:Y:S01]  /*11e20*/  FMUL.FTZ R34, R34, R168.reuse ;  /* 0x000000a822227220 */ /* 0x080fe20000410000 */
[-C--:B------:R-:W-:Y:S01]  /*11e30*/  FMUL.FTZ R35, R35, R168.reuse ;  /* 0x000000a823237220 */ /* 0x080fe20000410000 */
[----:B------:R-:W-:Y:S01]  /*11e40*/  FADD.FTZ R0, R181, R0 ;  /* 0x00000000b5007221 */ /* 0x000fe20000010000 */
        /* <DEDUP_REMOVED lines=10> */
[----:B---3--:R-:W-:Y:S01]  /*11ef0*/  F2FP.F16.F32.PACK_AB R153, R172, R153 ;  /* 0x00000099ac99723e */ /* 0x008fe200000000ff */
[-C--:B------:R-:W-:Y:S01]  /*11f00*/  FMUL.FTZ R54, R54, R168.reuse ;  /* 0x000000a836367220 */ /* 0x080fe20000410000 */
[-C--:B------:R-:W-:Y:S01]  /*11f10*/  FMUL.FTZ R55, R55, R168.reuse ;  /* 0x000000a837377220 */ /* 0x080fe20000410000 */
[-C--:B------:R-:W-:Y:S01]  /*11f20*/  FMUL.FTZ R58, R58, R168.reuse ;  /* 0x000000a83a3a7220 */ /* 0x080fe20000410000 */
[-C--:B------:R-:W-:Y:S01]  /*11f30*/  FMUL.FTZ R59, R59, R168.reuse ;  /* 0x000000a83b3b7220 */ /* 0x080fe20000410000 */
[-C--:B------:R-:W-:Y:S01]  /*11f40*/  FMUL.FTZ R62, R62, R168.reuse ;  /* 0x000000a83e3e7220 */ /* 0x080fe20000410000 */
[-C--:B------:R-:W-:Y:S01]  /*11f50*/  FMUL.FTZ R63, R63, R168.reuse ;  /* 0x000000a83f3f7220 */ /* 0x080fe20000410000 */
[----:B------:R-:W3:Y:S01]  /*11f60*/  MUFU.EX2 R180, R163 ;  /* 0x000000a300b47308 */ /* 0x000ee20000000800 */
[----:B-1----:R-:W-:Y:S01]  /*11f70*/  F2FP.F16.F32.PACK_AB R155, R176, R209 ;  /* 0x000000d1b09b723e */ /* 0x002fe200000000ff */
[----:B------:R-:W-:Y:S01]  /*11f80*/  BAR.SYNC.DEFER_BLOCKING 0xf, 0x100 ;  /* 0x03c4000000007b1d */ /* 0x000fe20000010000 */
        /* <DEDUP_REMOVED lines=14> */
[----:B-1----:R-:W-:Y:S01]  /*12070*/  FADD.FTZ R170, R172, R3 ;  /* 0x00000003acaa7221 */ /* 0x002fe20000010000 */
[-C--:B------:R-:W-:Y:S01]  /*12080*/  FMUL.FTZ R90, R90, R168.reuse ;  /* 0x000000a85a5a7220 */ /* 0x080fe20000410000 */
[-C--:B------:R-:W-:Y:S01]  /*12090*/  FMUL.FTZ R91, R91, R168.reuse ;  /* 0x000000a85b5b7220 */ /* 0x080fe20000410000 */
[-C--:B------:R-:W-:Y:S01]  /*120a0*/  FMUL.FTZ R94, R94, R168.reuse ;  /* 0x000000a85e5e7220 */ /* 0x080fe20000410000 */
[----:B------:R-:W-:Y:S01]  /*120b0*/  FADD.FTZ R3, R209, R170 ;  /* 0x000000aad1037221 */ /* 0x000fe20000010000 */
[-C--:B------:R-:W-:Y:S01]  /*120c0*/  FMUL.FTZ R95, R95, R168.reuse ;  /* 0x000000a85f5f7220 */ /* 0x080fe20000410000 */
[-C--:B------:R-:W-:Y:S01]  /*120d0*/  FMUL.FTZ R98, R98, R168.reuse ;  /* 0x000000a862627220 */ /* 0x080fe20000410000 */
[----:B------:R-:W1:Y:S01]  /*120e0*/  MUFU.EX2 R208, R167 ;  /* 0x000000a700d07308 */ /* 0x000e620000000800 */
[----:B0-----:R-:W-:Y:S01]  /*120f0*/  FADD.FTZ R212, R176, R3 ;  /* 0x00000003b0d47221 */ /* 0x001fe20000010000 */
[----:B------:R0:W-:Y:S01]  /*12100*/  STSM.16.M88.4 [R195+0x26800], R152 ;  /* 0x02680098c3007844 */ /* 0x0001e20000000200 */
[-C--:B------:R-:W-:Y:S01]  /*12110*/  FMUL.FTZ R99, R99, R168.reuse ;  /* 0x000000a863637220 */ /* 0x080fe20000410000 */
[-C--:B------:R-:W-:Y:S01]  /*12120*/  FMUL.FTZ R102, R102, R168.reuse ;  /* 0x000000a866667220 */ /* 0x080fe20000410000 */
[----:B----4-:R-:W-:Y:S01]  /*12130*/  FADD.FTZ R3, R157, R212 ;  /* 0x000000d49d037221 */ /* 0x010fe20000010000 */
[----:B---3--:R-:W-:Y:S01]  /*12140*/  F2FP.F16.F32.PACK_AB R157, R180, R157 ;  /* 0x0000009db49d723e */ /* 0x008fe200000000ff */
[-C--:B------:R-:W-:Y:S01]  /*12150*/  FMUL.FTZ R103, R103, R168.reuse ;  /* 0x000000a867677220 */ /* 0x080fe20000410000 */
[----:B------:R-:W3:Y:S01]  /*12160*/  MUFU.EX2 R210, R171 ;  /* 0x000000ab00d27308 */ /* 0x000ee20000000800 */
        /* <DEDUP_REMOVED lines=16> */
[----:B----4-:R-:W-:Y:S01]  /*12270*/  FADD.FTZ R174, R180, R3 ;  /* 0x00000003b4ae7221 */ /* 0x010fe20000010000 */
[-C--:B------:R-:W-:Y:S01]  /*12280*/  FMUL.FTZ R134, R134, R168.reuse ;  /* 0x000000a886867220 */ /* 0x080fe20000410000 */
[-C--:B------:R-:W-:Y:S01]  /*12290*/  FMUL.FTZ R135, R135, R168.reuse ;  /* 0x000000a887877220 */ /* 0x080fe20000410000 */
[-C--:B------:R-:W-:Y:S01]  /*122a0*/  FMUL.FTZ R138, R138, R168.reuse ;  /* 0x000000a88a8a7220 */ /* 0x080fe20000410000 */
[----:B-----5:R-:W-:Y:S01]  /*122b0*/  FADD.FTZ R3, R159, R174 ;  /* 0x000000ae9f037221 */ /* 0x020fe20000010000 */
[C---:B-1----:R-:W-:Y:S01]  /*122c0*/  F2FP.F16.F32.PACK_AB R159, R208.reuse, R159 ;  /* 0x0000009fd09f723e */ /* 0x042fe200000000ff */
[-C--:B------:R-:W-:Y:S01]  /*122d0*/  FMUL.FTZ R139, R139, R168.reuse ;  /* 0x000000a88b8b7220 */ /* 0x080fe20000410000 */
[----:B------:R-:W1:Y:S01]  /*122e0*/  MUFU.EX2 R165, R178 ;  /* 0x000000b200a57308 */ /* 0x000e620000000800 */
[----:B------:R-:W-:Y:S01]  /*122f0*/  FADD.FTZ R212, R208, R3 ;  /* 0x00000003d0d47221 */ /* 0x000fe20000010000 */
[-C--:B------:R-:W-:Y:S01]  /*12300*/  FMUL.FTZ R142, R142, R168.reuse ;  /* 0x000000a88e8e7220 */ /* 0x080fe20000410000 */
[----:B------:R4:W-:Y:S01]  /*12310*/  STSM.16.M88.4 [R198], R156 ;  /* 0x0000009cc6007844 */ /* 0x0009e20000000200 */
[-C--:B------:R-:W-:Y:S01]  /*12320*/  FMUL.FTZ R143, R143, R168.reuse ;  /* 0x000000a88f8f7220 */ /* 0x080fe20000410000 */
[----:B------:R-:W-:Y:S01]  /*12330*/  FADD.FTZ R3, R161, R212 ;  /* 0x000000d4a1037221 */ /* 0x000fe20000010000 */
[----:B---3--:R-:W-:Y:S01]  /*12340*/  F2FP.F16.F32.PACK_AB R161, R210, R161 ;  /* 0x000000a1d2a1723e */ /* 0x008fe200000000ff */
[-C--:B------:R-:W-:Y:S01]  /*12350*/  FMUL.FTZ R146, R146, R168.reuse ;  /* 0x000000a892927220 */ /* 0x080fe20000410000 */
[----:B------:R-:W3:Y:S01]  /*12360*/  MUFU.EX2 R174, R179 ;  /* 0x000000b300ae7308 */ /* 0x000ee20000000800 */
[----:B------:R-:W-:Y:S01]  /*12370*/  FADD.FTZ R172, R210, R3 ;  /* 0x00000003d2ac7221 */ /* 0x000fe20000010000 */
[-C--:B------:R-:W-:Y:S01]  /*12380*/  FMUL.FTZ R147, R147, R168.reuse ;  /* 0x000000a893937220 */ /* 0x080fe20000410000 */
[-C--:B------:R-:W-:Y:S01]  /*12390*/  FMUL.FTZ R150, R150, R168.reuse ;  /* 0x000000a896967220 */ /* 0x080fe20000410000 */
[----:B------:R-:W-:Y:S01]  /*123a0*/  FMUL.FTZ R151, R151, R168 ;  /* 0x000000a897977220 */ /* 0x000fe20000410000 */
[----:B--2---:R-:W-:Y:S01]  /*123b0*/  FADD.FTZ R3, R163, R172 ;  /* 0x000000aca3037221 */ /* 0x004fe20000010000 */
[----:B0-----:R-:W-:-:S02]  /*123c0*/  F2FP.F16.F32.PACK_AB R163, R170, R163 ;  /* 0x000000a3aaa3723e */ /* 0x001fc400000000ff */
[----:B------:R-:W0:Y:S01]  /*123d0*/  MUFU.EX2 R167, R182 ;  /* 0x000000b600a77308 */ /* 0x000e220000000800 */
[----:B------:R-:W-:Y:S02]  /*123e0*/  FADD.FTZ R176, R170, R3 ;  /* 0x00000003aab07221 */ /* 0x000fe40000010000 */
[----:B------:R4:W-:Y:S02]  /*123f0*/  STSM.16.M88.4 [R196], R160 ;  /* 0x000000a0c4007844 */ /* 0x0009e40000000200 */
[----:B-1----:R-:W-:-:S03]  /*12400*/  FADD.FTZ R3, R165, R176 ;  /* 0x000000b0a5037221 */ /* 0x002fc60000010000 */
[----:B------:R-:W1:Y:S01]  /*12410*/  MUFU.EX2 R172, R183 ;  /* 0x000000b700ac7308 */ /* 0x000e620000000800 */
[C---:B---3--:R-:W-:Y:S01]  /*12420*/  FADD.FTZ R176, R174.reuse, R3 ;  /* 0x00000003aeb07221 */ /* 0x048fe20000010000 */
[----:B------:R-:W-:-:S03]  /*12430*/  F2FP.F16.F32.PACK_AB R165, R174, R165 ;  /* 0x000000a5aea5723e */ /* 0x000fc600000000ff */
[----:B0-----:R-:W-:Y:S01]  /*12440*/  FADD.FTZ R3, R167, R176 ;  /* 0x000000b0a7037221 */ /* 0x001fe20000010000 */
[----:B-1----:R-:W-:-:S03]  /*12450*/  F2FP.F16.F32.PACK_AB R167, R172, R167 ;  /* 0x000000a7aca7723e */ /* 0x002fc600000000ff */
[----:B------:R-:W-:Y:S02]  /*12460*/  FADD.FTZ R3, R172, R3 ;  /* 0x00000003ac037221 */ /* 0x000fe40000010000 */
[----:B------:R4:W-:Y:S01]  /*12470*/  STSM.16.M88.4 [R197], R164 ;  /* 0x000000a4c5007844 */ /* 0x0009e20000000200 */
[----:B------:R-:W-:Y:S05]  /*12480*/  @!P0 BRA `(.L_x_6012) ;  /* 0x0000000000048947 */ /* 0x000fea0003800000 */
[----:B------:R-:W-:Y:S01]  /*12490*/  BPT.TRAP 0x1 ;  /* 0x000000040000795c */ /* 0x000fe20000300000 */
.L_x_6012:
[----:B------:R0:W1:Y:S01]  /*124a0*/  SYNCS.PHASECHK.TRANS64.TRYWAIT P2, [R206+URZ+0x28c50], R207 ;  /* 0x028c50cfce0075a7 */ /* 0x000062000804017f */
[----:B------:R-:W-:Y:S05]  /*124b0*/  @!P0 BRA `(.L_x_6013) ;  /* 0x0000000000048947 */ /* 0x000fea0003800000 */
[----:B------:R-:W-:Y:S01]  /*124c0*/  BPT.TRAP 0x1 ;  /* 0x000000040000795c */ /* 0x000fe20000300000 */
.L_x_6013:
[----:B------:R-:W-:Y:S04]  /*124d0*/  BSSY B1, `(.L_x_6014) ;  /* 0x0000004000017945 */ /* 0x000fe80003800000 */
[----:B-1----:R-:W-:Y:S05]  /*124e0*/  @P2 BRA `(.L_x_6015) ;  /* 0x0000000000082947 */ /* 0x002fea0003800000 */
[----:B------:R-:W1:Y:S02]  /*124f0*/  SYNCS.PHASECHK.TRANS64.TRYWAIT P2, [R206+URZ+0x28c50], R207 ;  /* 0x028c50cfce0075a7 */ /* 0x000e64000804017f */
[----:B-1----:R-:W-:Y:S05]  /*12500*/  @!P2 BRA `(.L_x_6016) ;  /* 0x000000d800dca947 */ /* 0x002fea0003800000 */
.L_x_6015:
[----:B------:R-:W-:Y:S05]  /*12510*/  BSYNC B1 ;  /* 0x0000000000017941 */ /* 0x000fea0003800000 */
.L_x_6014:
[----:B------:R-:W-:Y:S01]  /*12520*/  IMAD R168, R18, 0x1000, R190 ;  /* 0x0000100012a87824 */ /* 0x000fe200078e02be */
[----:B------:R-:W-:Y:S01]  /*12530*/  WARPGROUP.ARRIVE ;  /* 0x00000000000079c5 */ /* 0x000fe20000000000 */
[----:B------:R-:W-:Y:S01]  /*12540*/  IMAD.MOV.U32 R169, RZ, RZ, 0x40000040 ;  /* 0x40000040ffa97424 */ /* 0x000fe200078e00ff */
[----:B------:R-:W-:Y:S01]  /*12550*/  ISETP.GT.AND P2, PT, R14, R202, PT ;  /* 0x000000ca0e00720c */ /* 0x000fe20003f44270 */
[----:B01----:R-:W-:Y:S01]  /*12560*/  @!P1 VIADD R206, R206, 0x28c60 ;  /* 0x00028c60cece9836 */ /* 0x003fe20000000000 */
        /* <DEDUP_REMOVED lines=10> */
[----:B------:R-:W-:Y:S01]  /*12610*/  VIADD R152, R168, 0x80 ;  /* 0x00000080a8987836 */ /* 0x000fe20000000000 */
        /* <DEDUP_REMOVED lines=31> */
.L_x_5998:
[----:B------:R-:W-:Y:S05]  /*12810*/  BSYNC B0 ;  /* 0x0000000000007941 */ /* 0x000fea0003800000 */
.L_x_5997:
[----:B------:R-:W2:Y:S01]  /*12820*/  SHFL.BFLY PT, R5, R0, 0x2, 0x1f ;  /* 0x0c401f0000057f89 */ /* 0x000ea200000e0000 */
[----:B------:R-:W-:Y:S02]  /*12830*/  VIADD R22, R18, 0x1 ;  /* 0x0000000112167836 */ /* 0x000fe40000000000 */
[----:B------:R-:W-:Y:S01]  /*12840*/  VIADD R219, R219, 0x1 ;  /* 0x00000001dbdb7836 */ /* 0x000fe20000000000 */
[----:B------:R-:W3:Y:S01]  /*12850*/  SHFL.BFLY PT, R6, R3, 0x2, 0x1f ;  /* 0x0c401f0003067f89 */ /* 0x000ee200000e0000 */
[----:B------:R-:W-:Y:S08]  /*12860*/  BAR.ARV 0x8, 0x100 ;  /* 0x0204000000007b1d */ /* 0x000ff00000002000 */
[----:B------:R-:W-:Y:S01]  /*12870*/  BAR.SYNC.DEFER_BLOCKING 0xf, 0x100 ;  /* 0x03c4000000007b1d */ /* 0x000fe20000010000 */
[----:B------:R-:W-:Y:S01]  /*12880*/  ISETP.NE.AND P1, PT, R22, 0x2, PT ;  /* 0x000000021600780c */ /* 0x000fe20003f25270 */
[----:B--2---:R-:W-:Y:S01]  /*12890*/  FADD.FTZ R5, R5, R0 ;  /* 0x0000000005057221 */ /* 0x004fe20000010000 */
[----:B---3--:R-:W-:-:S04]  /*128a0*/  FADD.FTZ R6, R6, R3 ;  /* 0x0000000306067221 */ /* 0x008fc80000010000 */
[----:B------:R-:W2:Y:S01]  /*128b0*/  SHFL.BFLY PT, R4, R5, 0x1, 0x1f ;  /* 0x0c201f0005047f89 */ /* 0x000ea200000e0000 */
[----:B------:R-:W-:-:S03]  /*128c0*/  IMAD.MOV.U32 R3, RZ, RZ, RZ ;  /* 0x000000ffff037224 */ /* 0x000fc600078e00ff */
[----:B------:R-:W3:Y:S01]  /*128d0*/  SHFL.BFLY PT, R7, R6, 0x1, 0x1f ;  /* 0x0c201f0006077f89 */ /* 0x000ee200000e0000 */
[----:B--2---:R-:W-:Y:S01]  /*128e0*/  FADD.FTZ R9, R5, R4 ;  /* 0x0000000405097221 */ /* 0x004fe20000010000 */
[----:B------:R-:W-:Y:S02]  /*128f0*/  IMAD.MOV.U32 R4, RZ, RZ, RZ ;  /* 0x000000ffff047224 */ /* 0x000fe400078e00ff */
[----:B---3--:R-:W-:Y:S02]  /*12900*/  FADD.FTZ R0, R6, R7 ;  /* 0x0000000706007221 */ /* 0x008fe40000010000 */
[----:B------:R-:W-:Y:S01]  /*12910*/  FSETP.NE.FTZ.AND P2, PT, R9, RZ, PT ;  /* 0x000000ff0900720b */ /* 0x000fe20003f55000 */
[----:B------:R-:W-:Y:S01]  /*12920*/  IMAD.MOV R7, RZ, RZ, -R194 ;  /* 0x000000ffff077224 */ /* 0x000fe200078e0ac2 */
[----:B------:R-:W-:Y:S02]  /*12930*/  SEL R6, RZ, 0x1, P1 ;  /* 0x00000001ff067807 */ /* 0x000fe40000800000 */
[----:B------:R-:W-:-:S02]  /*12940*/  FSETP.NE.FTZ.AND P3, PT, R0, RZ, PT ;  /* 0x000000ff0000720b */ /* 0x000fc40003f75000 */
[----:B------:R-:W-:Y:S02]  /*12950*/  ISETP.NE.AND P0, PT, R184, R7, PT ;  /* 0x00000007b800720c */ /* 0x000fe40003f05270 */
[----:B------:R-:W-:-:S05]  /*12960*/  LOP3.LUT R19, R19, R6, RZ, 0x3c, !PT ;  /* 0x0000000613137212 */ /* 0x000fca00078e3cff */
[----:B------:R-:W2:Y:S04]  /*12970*/  @P2 MUFU.RCP R3, R9 ;  /* 0x0000000900032308 */ /* 0x000ea80000001000 */
[C---:B------:R-:W-:Y:S02]  /*12980*/  @P3 FMUL.FTZ R23, R13.reuse, 0.69314718246459960938 ;  /* 0x3f3172180d173820 */ /* 0x040fe40000410000 */
[----:B------:R-:W-:Y:S02]  /*12990*/  @!P0 IMAD R5, R18, 0x40, R191 ;  /* 0x0000004012058824 */ /* 0x000fe400078e02bf */
[----:B------:R-:W-:Y:S01]  /*129a0*/  @P2 FMUL.FTZ R18, R13, 0.69314718246459960938 ;  /* 0x3f3172180d122820 */ /* 0x000fe20000410000 */
[----:B------:R-:W3:Y:S01]  /*129b0*/  @P3 MUFU.RCP R4, R0 ;  /* 0x0000000000043308 */ /* 0x000ee20000001000 */
[----:B------:R-:W-:-:S07]  /*129c0*/  @!P0 IMAD R5, R5, 0x4, R2 ;  /* 0x0000000405058824 */ /* 0x000fce00078e0202 */
[----:B------:R-:W5:Y:S01]  /*129d0*/  @P2 MUFU.LG2 R2, R9 ;  /* 0x0000000900022308 */ /* 0x000f620000000c00 */
[-C--:B--2---:R-:W-:Y:S01]  /*129e0*/  FMUL.FTZ R178, R24, R3.reuse ;  /* 0x0000000318b27220 */ /* 0x084fe20000410000 */
[----:B------:R2:W-:Y:S01]  /*129f0*/  @!P0 STS [R5+0x28800], R3 ;  /* 0x0288000305008388 */ /* 0x0005e20000000800 */
[-C--:B------:R-:W-:Y:S01]  /*12a00*/  FMUL.FTZ R176, R25, R3.reuse ;  /* 0x0000000319b07220 */ /* 0x080fe20000410000 */
[-C--:B------:R-:W-:Y:S01]  /*12a10*/  FMUL.FTZ R177, R28, R3.reuse ;  /* 0x000000031cb17220 */ /* 0x080fe20000410000 */
[-C--:B------:R-:W-:Y:S01]  /*12a20*/  FMUL.FTZ R175, R32, R3.reuse ;  /* 0x0000000320af7220 */ /* 0x080fe20000410000 */
[-C--:B------:R-:W-:Y:S01]  /*12a30*/  FMUL.FTZ R6, R29, R3.reuse ;  /* 0x000000031d067220 */ /* 0x080fe20000410000 */
[-C--:B------:R-:W-:Y:S01]  /*12a40*/  FMUL.FTZ R173, R33, R3.reuse ;  /* 0x0000000321ad7220 */ /* 0x080fe20000410000 */
[----:B------:R-:W0:Y:S01]  /*12a50*/  @P3 MUFU.LG2 R24, R0 ;  /* 0x0000000000183308 */ /* 0x000e220000000c00 */
[----:B---3--:R3:W-:Y:S01]  /*12a60*/  @!P0 STS [R5+0x28820], R4 ;  /* 0x0288200405008388 */ /* 0x0087e20000000800 */
[-C--:B------:R-:W-:Y:S01]  /*12a70*/  FMUL.FTZ R174, R36, R3.reuse ;  /* 0x0000000324ae7220 */ /* 0x080fe20000410000 */
[-C--:B------:R-:W-:Y:S01]  /*12a80*/  FMUL.FTZ R171, R37, R3.reuse ;  /* 0x0000000325ab7220 */ /* 0x080fe20000410000 */
[-C--:B------:R-:W-:Y:S01]  /*12a90*/  FMUL.FTZ R172, R40, R3.reuse ;  /* 0x0000000328ac7220 */ /* 0x080fe20000410000 */
[-C--:B------:R-:W-:Y:S01]  /*12aa0*/  FMUL.FTZ R8, R41, R3.reuse ;  /* 0x0000000329087220 */ /* 0x080fe20000410000 */
[-C--:B------:R-:W-:Y:S01]  /*12ab0*/  FMUL.FTZ R170, R44, R3.reuse ;  /* 0x000000032caa7220 */ /* 0x080fe20000410000 */
[-C--:B------:R-:W-:Y:S01]  /*12ac0*/  FMUL.FTZ R10, R45, R3.reuse ;  /* 0x000000032d0a7220 */ /* 0x080fe20000410000 */
[-C--:B------:R-:W-:Y:S01]  /*12ad0*/  FMUL.FTZ R169, R48, R3.reuse ;  /* 0x0000000330a97220 */ /* 0x080fe20000410000 */
[----:B-----5:R-:W-:Y:S01]  /*12ae0*/  @P2 FMUL.FTZ R25, R2, 0.69314718246459960938 ;  /* 0x3f31721802192820 */ /* 0x020fe20000410000 */
[-C--:B----4-:R-:W-:Y:S01]  /*12af0*/  FMUL.FTZ R166, R49, R3.reuse ;  /* 0x0000000331a67220 */ /* 0x090fe20000410000 */
        /* <DEDUP_REMOVED lines=53> */
[----:B--2---:R-:W-:Y:S02]  /*12e50*/  IMAD.MOV.U32 R3, RZ, RZ, -0x800000 ;  /* 0xff800000ff037424 */ /* 0x004fe400078e00ff */
[-C--:B------:R-:W-:Y:S01]  /*12e60*/  FMUL.FTZ R11, R46, R4.reuse ;  /* 0x000000042e0b7220 */ /* 0x080fe20000410000 */
[-C--:B------:R-:W-:Y:S01]  /*12e70*/  FMUL.FTZ R13, R50, R4.reuse ;  /* 0x00000004320d7220 */ /* 0x080fe20000410000 */
[-C--:B------:R-:W-:Y:S01]  /*12e80*/  FMUL.FTZ R15, R54, R4.reuse ;  /* 0x00000004360f7220 */ /* 0x080fe20000410000 */
[-C--:B------:R-:W-:Y:S01]  /*12e90*/  FMUL.FTZ R21, R58, R4.reuse ;  /* 0x000000043a157220 */ /* 0x080fe20000410000 */
[----:B------:R-:W-:Y:S01]  /*12ea0*/  FMUL.FTZ R29, R66, R4 ;  /* 0x00000004421d7220 */ /* 0x000fe20000410000 */
[----:B------:R-:W-:Y:S01]  /*12eb0*/  @P2 FFMA.FTZ R32, R18, R12, R25 ;  /* 0x0000000c12202223 */ /* 0x000fe20000010019 */
[----:B------:R-:W-:Y:S01]  /*12ec0*/  PLOP3.LUT P0, PT, PT, PT, PT, 0x8, 0x0 ;  /* 0x000000000000781c */ /* 0x000fe20003f0e170 */
        /* <DEDUP_REMOVED lines=61> */
.L_x_5880:
[----:B------:R-:W-:Y:S05]  /*132a0*/  BSYNC B7 ;  /* 0x0000000000077941 */ /* 0x000fea0003800000 */
.L_x_5870:
[----:B------:R-:W2:Y:S08]  /*132b0*/  S2UR UR5, SR_CgaCtaId ;  /* 0x00000000000579c3 */ /* 0x000eb00000008800 */
[----:B------:R-:W-:Y:S06]  /*132c0*/  BAR.SYNC.DEFER_BLOCKING 0x5, 0x180 ;  /* 0x0146000000007b1d */ /* 0x000fec0000010000 */
[----:B------:R-:W-:Y:S01]  /*132d0*/  UMOV UR4, 0x400 ;  /* 0x0000040000047882 */ /* 0x000fe20000000000 */
[----:B------:R-:W-:Y:S01]  /*132e0*/  BSSY B0, `(.L_x_6018) ;  /* 0x00002e6000007945 */ /* 0x000fe20003800000 */
[----:B--2---:R-:W-:-:S06]  /*132f0*/  ULEA UR4, UR5, UR4, 0x18 ;  /* 0x0000000405047291 */ /* 0x004fcc000f8ec03f */
[----:B------:R-:W-:-:S05]  /*13300*/  IMAD.U32 R2, RZ, RZ, UR4 ;  /* 0x00000004ff027e24 */ /* 0x000fca000f8e00ff */
[----:B----4-:R2:W3:Y:S01]  /*13310*/  LDS.128 R24, [R2+0x28cd0] ;  /* 0x028cd00002187984 */ /* 0x0104e20000000c00 */
[----:B------:R-:W-:Y:S06]  /*13320*/  BAR.ARV 0x4, 0x180 ;  /* 0x0106000000007b1d */ /* 0x000fec0000002000 */
[----:B------:R-:W-:Y:S05]  /*13330*/  @P0 BRA `(.L_x_6019) ;  /* 0x00000020000c0947 */ /* 0x000fea0003800000 */
[----:B------:R-:W4:Y:S01]  /*13340*/  S2R R23, SR_SWINHI ;  /* 0x0000000000177919 */ /* 0x000f220000002f00 */
        /* <DEDUP_REMOVED lines=18> */
[----:B----45:R-:W-:-:S02]  /*13470*/  MOV R37, R23 ;  /* 0x0000001700257202 */ /* 0x030fc40000000f00 */
[----:B------:R-:W-:Y:S02]  /*13480*/  F2FP.F16.F32.PACK_AB R81, R83, R82 ;  /* 0x000000525351723e */ /* 0x000fe400000000ff */
[----:B------:R-:W-:Y:S01]  /*13490*/  F2FP.F16.F32.PACK_AB R88, R89, R88 ;  /* 0x000000585958723e */ /* 0x000fe200000000ff */
[----:B------:R-:W-:Y:S01]  /*134a0*/  IMAD.WIDE R118, R235, 0x2, R36 ;  /* 0x00000002eb767825 */ /* 0x000fe200078e0224 */
[----:B------:R-:W-:Y:S02]  /*134b0*/  F2FP.F16.F32.PACK_AB R82, R85, R84 ;  /* 0x000000545552723e */ /* 0x000fe400000000ff */
[----:B------:R-:W-:Y:S02]  /*134c0*/  F2FP.F16.F32.PACK_AB R83, R87, R86 ;  /* 0x000000565753723e */ /* 0x000fe400000000ff */
[C---:B------:R-:W-:Y:S02]  /*134d0*/  IADD3 R41, P1, R118.reuse, 0x20, RZ ;  /* 0x0000002076297810 */ /* 0x040fe40007f3e0ff */
[----:B------:R-:W-:-:S02]  /*134e0*/  IADD3 R45, P0, R118, 0x40, RZ ;  /* 0x00000040762d7810 */ /* 0x000fc40007f1e0ff */
[----:B------:R-:W-:Y:S02]  /*134f0*/  LOP3.LUT R40, R41, 0x380, RZ, 0xc0, !PT ;  /* 0x0000038029287812 */ /* 0x000fe400078ec0ff */
[C---:B------:R-:W-:Y:S02]  /*13500*/  IADD3 R57, P6, R118.reuse, 0x2020, RZ ;  /* 0x0000202076397810 */ /* 0x040fe40007fde0ff */
[C---:B------:R-:W-:Y:S02]  /*13510*/  IADD3 R49, P4, R118.reuse, 0x60, RZ ;  /* 0x0000006076317810 */ /* 0x040fe40007f9e0ff */
[----:B------:R-:W-:Y:S02]  /*13520*/  IADD3 R53, P3, R118, 0x2000, RZ ;  /* 0x0000200076357810 */ /* 0x000fe40007f7e0ff */
[----:B------:R-:W-:Y:S02]  /*13530*/  SHF.R.U64 R40, R40, 0x3, RZ ;  /* 0x0000000328287819 */ /* 0x000fe400000012ff */
[----:B------:R-:W-:-:S02]  /*13540*/  LOP3.LUT R44, R45, 0x380, RZ, 0xc0, !PT ;  /* 0x000003802d2c7812 */ /* 0x000fc400078ec0ff */
[----:B------:R-:W-:Y:S02]  /*13550*/  LOP3.LUT R56, R57, 0x380, RZ, 0xc0, !PT ;  /* 0x0000038039387812 */ /* 0x000fe400078ec0ff */
[----:B------:R-:W-:Y:S02]  /*13560*/  LOP3.LUT R48, R49, 0x380, RZ, 0xc0, !PT ;  /* 0x0000038031307812 */ /* 0x000fe400078ec0ff */
[----:B------:R-:W-:Y:S02]  /*13570*/  LOP3.LUT R52, R53, 0x380, RZ, 0xc0, !PT ;  /* 0x0000038035347812 */ /* 0x000fe400078ec0ff */
[----:B------:R-:W-:Y:S01]  /*13580*/  LOP3.LUT R40, R40, R41, RZ, 0x3c, !PT ;  /* 0x0000002928287212 */ /* 0x000fe200078e3cff */
[----:B------:R-:W-:Y:S01]  /*13590*/  IMAD.X R41, RZ, RZ, R119, P1 ;  /* 0x000000ffff297224 */ /* 0x000fe200008e0677 */
[----:B------:R-:W-:Y:S02]  /*135a0*/  SHF.R.U64 R44, R44, 0x3, RZ ;  /* 0x000000032c2c7819 */ /* 0x000fe400000012ff */
[----:B------:R-:W-:-:S02]  /*135b0*/  IADD3 R65, P2, R118, 0x2060, RZ ;  /* 0x0000206076417810 */ /* 0x000fc40007f5e0ff */
[----:B------:R-:W-:Y:S02]  /*135c0*/  SHF.R.U64 R56, R56, 0x3, RZ ;  /* 0x0000000338387819 */ /* 0x000fe400000012ff */
[----:B------:R-:W-:Y:S02]  /*135d0*/  IADD3 R69, P1, R118, 0x4000, RZ ;  /* 0x0000400076457810 */ /* 0x000fe40007f3e0ff */
[----:B------:R-:W-:Y:S02]  /*135e0*/  SHF.R.U64 R48, R48, 0x3, RZ ;  /* 0x0000000330307819 */ /* 0x000fe400000012ff */
[----:B------:R-:W-:Y:S02]  /*135f0*/  IADD3 R61, P5, R118, 0x2040, RZ ;  /* 0x00002040763d7810 */ /* 0x000fe40007fbe0ff */
[----:B------:R-:W-:Y:S02]  /*13600*/  SHF.R.U64 R52, R52, 0x3, RZ ;  /* 0x0000000334347819 */ /* 0x000fe400000012ff */
[----:B------:R-:W-:Y:S01]  /*13610*/  LOP3.LUT R44, R44, R45, RZ, 0x3c, !PT ;  /* 0x0000002d2c2c7212 */ /* 0x000fe200078e3cff */
[----:B------:R-:W-:Y:S01]  /*13620*/  IMAD.X R45, RZ, RZ, R119, P0 ;  /* 0x000000ffff2d7224 */ /* 0x000fe200000e0677 */
[----:B0-----:R-:W-:-:S02]  /*13630*/  LOP3.LUT R64, R65, 0x380, RZ, 0xc0, !PT ;  /* 0x0000038041407812 */ /* 0x001fc400078ec0ff */
[----:B------:R-:W-:Y:S01]  /*13640*/  LOP3.LUT R56, R56, R57, RZ, 0x3c, !PT ;  /* 0x0000003938387212 */ /* 0x000fe200078e3cff */
[--C-:B------:R-:W-:Y:S01]  /*13650*/  IMAD.X R57, RZ, RZ, R119.reuse, P6 ;  /* 0x000000ffff397224 */ /* 0x100fe200030e0677 */
[----:B------:R-:W-:Y:S02]  /*13660*/  LOP3.LUT R68, R69, 0x380, RZ, 0xc0, !PT ;  /* 0x0000038045447812 */ /* 0x000fe400078ec0ff */
[----:B------:R-:W-:Y:S01]  /*13670*/  LOP3.LUT R48, R48, R49, RZ, 0x3c, !PT ;  /* 0x0000003130307212 */ /* 0x000fe200078e3cff */
[--C-:B------:R-:W-:Y:S01]  /*13680*/  IMAD.X R49, RZ, RZ, R119.reuse, P4 ;  /* 0x000000ffff317224 */ /* 0x100fe200020e0677 */
[----:B------:R-:W-:Y:S02]  /*13690*/  LOP3.LUT R60, R61, 0x380, RZ, 0xc0, !PT ;  /* 0x000003803d3c7812 */ /* 0x000fe400078ec0ff */
[----:B------:R-:W-:Y:S01]  /*136a0*/  LOP3.LUT R52, R52, R53, RZ, 0x3c, !PT ;  /* 0x0000003534347212 */ /* 0x000fe200078e3cff */
[----:B------:R-:W-:Y:S01]  /*136b0*/  IMAD.X R53, RZ, RZ, R119, P3 ;  /* 0x000000ffff357224 */ /* 0x000fe200018e0677 */
[----:B------:R-:W-:-:S02]  /*136c0*/  IADD3 R73, P0, R118, 0x4020, RZ ;  /* 0x0000402076497810 */ /* 0x000fc40007f1e0ff */
[----:B------:R-:W-:Y:S02]  /*136d0*/  IADD3 R179, P6, R118, 0x6000, RZ ;  /* 0x0000600076b37810 */ /* 0x000fe40007fde0ff */
[----:B------:R-:W-:Y:S02]  /*136e0*/  SHF.R.U64 R64, R64, 0x3, RZ ;  /* 0x0000000340407819 */ /* 0x000fe400000012ff */
[C---:B------:R-:W-:Y:S01]  /*136f0*/  IADD3 R99, P4, R118.reuse, 0x4040, RZ ;  /* 0x0000404076637810 */ /* 0x040fe20007f9e0ff */
[----:B------:R-:W-:Y:S01]  /*13700*/  IMAD.X R107, RZ, RZ, R119, P6 ;  /* 0x000000ffff6b7224 */ /* 0x000fe200030e0677 */
[----:B------:R-:W-:Y:S02]  /*13710*/  IADD3 R103, P3, R118, 0x4060, RZ ;  /* 0x0000406076677810 */ /* 0x000fe40007f7e0ff */
[----:B------:R-:W-:Y:S02]  /*13720*/  SHF.R.U64 R68, R68, 0x3, RZ ;  /* 0x0000000344447819 */ /* 0x000fe400000012ff */
[----:B------:R-:W-:-:S02]  /*13730*/  LOP3.LUT R23, R118, 0x380, RZ, 0xc0, !PT ;  /* 0x0000038076177812 */ /* 0x000fc400078ec0ff */
[----:B------:R-:W-:Y:S02]  /*13740*/  SHF.R.U64 R60, R60, 0x3, RZ ;  /* 0x000000033c3c7819 */ /* 0x000fe400000012ff */
[----:B------:R-:W-:Y:S02]  /*13750*/  LOP3.LUT R72, R73, 0x380, RZ, 0xc0, !PT ;  /* 0x0000038049487812 */ /* 0x000fe400078ec0ff */
[----:B------:R-:W-:Y:S02]  /*13760*/  LOP3.LUT R4, R179, 0x380, RZ, 0xc0, !PT ;  /* 0x00000380b3047812 */ /* 0x000fe400078ec0ff */
[----:B------:R-:W-:Y:S01]  /*13770*/  LOP3.LUT R64, R64, R65, RZ, 0x3c, !PT ;  /* 0x0000004140407212 */ /* 0x000fe200078e3cff */
[----:B------:R-:W-:Y:S01]  /*13780*/  IMAD.X R65, RZ, RZ, R119, P2 ;  /* 0x000000ffff417224 */ /* 0x000fe200010e0677 */
[----:B------:R-:W-:Y:S02]  /*13790*/  LOP3.LUT R98, R99, 0x380, RZ, 0xc0, !PT ;  /* 0x0000038063627812 */ /* 0x000fe400078ec0ff */
[----:B------:R-:W-:-:S02]  /*137a0*/  LOP3.LUT R102, R103, 0x380, RZ, 0xc0, !PT ;  /* 0x0000038067667812 */ /* 0x000fc400078ec0ff */
[----:B------:R-:W-:Y:S01]  /*137b0*/  LOP3.LUT R68, R68, R69, RZ, 0x3c, !PT ;  /* 0x0000004544447212 */ /* 0x000fe200078e3cff */
[--C-:B------:R-:W-:Y:S01]  /*137c0*/  IMAD.X R69, RZ, RZ, R119.reuse, P1 ;  /* 0x000000ffff457224 */ /* 0x100fe200008e0677 */
[----:B------:R-:W-:Y:S02]  /*137d0*/  SHF.R.U64 R23, R23, 0x3, RZ ;  /* 0x0000000317177819 */ /* 0x000fe400000012ff */
[----:B------:R-:W-:Y:S01]  /*137e0*/  LOP3.LUT R60, R60, R61, RZ, 0x3c, !PT ;  /* 0x0000003d3c3c7212 */ /* 0x000fe200078e3cff */
[----:B------:R-:W-:Y:S01]  /*137f0*/  IMAD.X R61, RZ, RZ, R119, P5 ;  /* 0x000000ffff3d7224 */ /* 0x000fe200028e0677 */
[----:B------:R-:W-:Y:S02]  /*13800*/  SHF.R.U64 R72, R72, 0x3, RZ ;  /* 0x0000000348487819 */ /* 0x000fe400000012ff */
[----:B------:R-:W-:Y:S02]  /*13810*/  IADD3 R22, P2, R118, 0x6040, RZ ;  /* 0x0000604076167810 */ /* 0x000fe40007f5e0ff */
[----:B------:R-:W-:-:S02]  /*13820*/  SHF.R.U64 R4, R4, 0x3, RZ ;  /* 0x0000000304047819 */ /* 0x000fc400000012ff */
[----:B------:R-:W-:Y:S01]  /*13830*/  IADD3 R20, P1, R118, 0x6060, RZ ;  /* 0x0000606076147810 */ /* 0x000fe20007f3e0ff */
[--C-:B------:R-:W-:Y:S01]  /*13840*/  IMAD.X R115, RZ, RZ, R119.reuse, P2 ;  /* 0x000000ffff737224 */ /* 0x100fe200010e0677 */
[----:B------:R-:W-:Y:S02]  /*13850*/  SHF.R.U64 R98, R98, 0x3, RZ ;  /* 0x0000000362627819 */ /* 0x000fe400000012ff */
[----:B------:R-:W-:Y:S02]  /*13860*/  SHF.R.U64 R102, R102, 0x3, RZ ;  /* 0x0000000366667819 */ /* 0x000fe400000012ff */
[----:B------:R-:W-:Y:S02]  /*13870*/  IADD3 R12, P5, R118, 0x6020, RZ ;  /* 0x00006020760c7810 */ /* 0x000fe40007fbe0ff */
[----:B------:R-:W-:Y:S01]  /*13880*/  LOP3.LUT R118, R23, R118, RZ, 0x3c, !PT ;  /* 0x0000007617767212 */ /* 0x000fe200078e3cff */
[--C-:B------:R-:W-:Y:S01]  /*13890*/  IMAD.X R23, RZ, RZ, R119.reuse, P1 ;  /* 0x000000ffff177224 */ /* 0x100fe200008e0677 */
[----:B------:R-:W-:Y:S01]  /*138a0*/  LOP3.LUT R72, R72, R73, RZ, 0x3c, !PT ;  /* 0x0000004948487212 */ /* 0x000fe200078e3cff */
[--C-:B------:R-:W-:Y:S01]  /*138b0*/  IMAD.X R73, RZ, RZ, R119.reuse, P0 ;  /* 0x000000ffff497224 */ /* 0x100fe200000e0677 */
[----:B------:R-:W-:Y:S01]  /*138c0*/  LOP3.LUT R106, R4, R179, RZ, 0x3c, !PT ;  /* 0x000000b3046a7212 */ /* 0x000fe200078e3cff */
[----:B------:R-:W-:Y:S01]  /*138d0*/  IMAD.X R111, RZ, RZ, R119, P5 ;  /* 0x000000ffff6f7224 */ /* 0x000fe200028e0677 */
[----:B------:R-:W-:-:S02]  /*138e0*/  LOP3.LUT R0, R22, 0x380, RZ, 0xc0, !PT ;  /* 0x0000038016007812 */ /* 0x000fc400078ec0ff */
[----:B------:R-:W-:Y:S02]  /*138f0*/  LOP3.LUT R179, R20, 0x380, RZ, 0xc0, !PT ;  /* 0x0000038014b37812 */ /* 0x000fe400078ec0ff */
[----:B------:R-:W-:Y:S01]  /*13900*/  LOP3.LUT R98, R98, R99, RZ, 0x3c, !PT ;  /* 0x0000006362627212 */ /* 0x000fe200078e3cff */
[--C-:B------:R-:W-:Y:S01]  /*13910*/  IMAD.X R99, RZ, RZ, R119.reuse, P4 ;  /* 0x000000ffff637224 */ /* 0x100fe200020e0677 */
[----:B------:R-:W-:Y:S01]  /*13920*/  LOP3.LUT R102, R102, R103, RZ, 0x3c, !PT ;  /* 0x0000006766667212 */ /* 0x000fe200078e3cff */
[----:B------:R-:W-:Y:S01]  /*13930*/  IMAD.X R103, RZ, RZ, R119, P3 ;  /* 0x000000ffff677224 */ /* 0x000fe200018e0677 */
[----:B------:R-:W-:Y:S02]  /*13940*/  ISETP.NE.U32.AND P0, PT, RZ, UR4, PT ;  /* 0x00000004ff007c0c */ /* 0x000fe4000bf05070 */
[----:B------:R-:W-:Y:S02]  /*13950*/  MOV R118, R118 ;  /* 0x0000007600767202 */ /* 0x000fe40000000f00 */
[----:B------:R-:W-:Y:S01]  /*13960*/  F2FP.F16.F32.PACK_AB R4, R176, R178 ;  /* 0x000000b2b004723e */ /* 0x000fe200000000ff */
[----:B------:R-:W-:Y:S01]  /*13970*/  BAR.SYNC.DEFER_BLOCKING 0x1, 0x100 ;  /* 0x0044000000007b1d */ /* 0x000fe20000010000 */
[----:B------:R-:W-:-:S02]  /*13980*/  LOP3.LUT R119, R12, 0x380, RZ, 0xc0, !PT ;  /* 0x000003800c777812 */ /* 0x000fc400078ec0ff */
[----:B------:R-:W-:Y:S02]  /*13990*/  SHF.R.U64 R177, R0, 0x3, RZ ;  /* 0x0000000300b17819 */ /* 0x000fe400000012ff */
[----:B------:R-:W-:Y:S02]  /*139a0*/  SHF.R.U64 R179, R179, 0x3, RZ ;  /* 0x00000003b3b37819 */ /* 0x000fe400000012ff */
[----:B------:R-:W-:Y:S01]  /*139b0*/  ISETP.NE.AND.EX P0, PT, RZ, UR5, PT, P0 ;  /* 0x00000005ff007c0c */ /* 0x000fe2000bf05300 */
[----:B------:R-:W-:Y:S01]  /*139c0*/  ULDC.64 UR4, c[0x0][0xc08] ;  /* 0x0003020000047ab9 */ /* 0x000fe20000000a00 */
[----:B------:R-:W-:Y:S02]  /*139d0*/  SHF.R.U64 R119, R119, 0x3, RZ ;  /* 0x0000000377777819 */ /* 0x000fe400000012ff */
[----:B------:R-:W-:Y:S02]  /*139e0*/  LOP3.LUT R114, R177, R22, RZ, 0x3c, !PT ;  /* 0x00000016b1727212 */ /* 0x000fe400078e3cff */
[----:B------:R-:W-:-:S02]  /*139f0*/  LOP3.LUT R22, R179, R20, RZ, 0x3c, !PT ;  /* 0x00000014b3167212 */ /* 0x000fc400078e3cff */
[----:B------:R-:W-:Y:S02]  /*13a00*/  ISETP.NE.U32.AND P6, PT, RZ, UR4, PT ;  /* 0x00000004ff007c0c */ /* 0x000fe4000bfc5070 */
[----:B------:R-:W-:Y:S02]  /*13a10*/  MOV R41, R40 ;  /* 0x0000002800297202 */ /* 0x000fe40000000f00 */
[----:B------:R-:W-:Y:S02]  /*13a20*/  LOP3.LUT R110, R119, R12, RZ, 0x3c, !PT ;  /* 0x0000000c776e7212 */ /* 0x000fe400078e3cff */
[----:B------:R-:W-:Y:S02]  /*13a30*/  MOV R44, R44 ;  /* 0x0000002c002c7202 */ /* 0x000fe40000000f00 */
[----:B------:R-:W-:Y:S01]  /*13a40*/  MOV R48, R48 ;  /* 0x0000003000307202 */ /* 0x000fe20000000f00 */
[----:B------:R0:W-:Y:S01]  /*13a50*/  STSM.16.M88.4 [R118], R4 ;  /* 0x0000000476007844 */ /* 0x0001e20000000200 */
[----:B------:R-:W-:-:S02]  /*13a60*/  F2FP.F16.F32.PACK_AB R12, R166, R169 ;  /* 0x000000a9a60c723e */ /* 0x000fc400000000ff */
[----:B------:R-:W-:Y:S02]  /*13a70*/  ISETP.NE.AND.EX P6, PT, RZ, UR5, PT, P6 ;  /* 0x00000005ff007c0c */ /* 0x000fe4000bfc5360 */
[----:B------:R-:W-:Y:S02]  /*13a80*/  MOV R52, R52 ;  /* 0x0000003400347202 */ /* 0x000fe40000000f00 */
[----:B------:R-:W-:Y:S02]  /*13a90*/  F2FP.F16.F32.PACK_AB R20, R163, R165 ;  /* 0x000000a5a314723e */ /* 0x000fe400000000ff */
[----:B------:R-:W-:Y:S02]  /*13aa0*/  MOV R56, R56 ;  /* 0x0000003800387202 */ /* 0x000fe40000000f00 */
[----:B------:R-:W-:Y:S02]  /*13ab0*/  MOV R60, R60 ;  /* 0x0000003c003c7202 */ /* 0x000fe40000000f00 */
[----:B------:R-:W-:-:S02]  /*13ac0*/  MOV R64, R64 ;  /* 0x0000004000407202 */ /* 0x000fc40000000f00 */
[----:B------:R-:W-:Y:S02]  /*13ad0*/  F2FP.F16.F32.PACK_AB R89, R91, R90 ;  /* 0x0000005a5b59723e */ /* 0x000fe400000000ff */
[----:B0-----:R-:W-:Y:S02]  /*13ae0*/  F2FP.F16.F32.PACK_AB R4, R173, R175 ;  /* 0x000000afad04723e */ /* 0x001fe400000000ff */
[----:B------:R-:W-:Y:S02]  /*13af0*/  F2FP.F16.F32.PACK_AB R5, R35, R34 ;  /* 0x000000222305723e */ /* 0x000fe400000000ff */
[----:B------:R-:W-:Y:S02]  /*13b00*/  F2FP.F16.F32.PACK_AB R6, R171, R174 ;  /* 0x000000aeab06723e */ /* 0x000fe400000000ff */
[----:B------:R-:W-:Y:S02]  /*13b10*/  F2FP.F16.F32.PACK_AB R7, R39, R38 ;  /* 0x000000262707723e */ /* 0x000fe400000000ff */
[----:B------:R-:W-:-:S02]  /*13b20*/  MOV R34, R22 ;  /* 0x0000001600227202 */ /* 0x000fc40000000f00 */
[----:B------:R-:W-:Y:S01]  /*13b30*/  F2FP.F16.F32.PACK_AB R22, R161, R164 ;  /* 0x000000a4a116723e */ /* 0x000fe200000000ff */
[----:B------:R0:W-:Y:S01]  /*13b40*/  STSM.16.M88.4 [R41], R4 ;  /* 0x0000000429007844 */ /* 0x0001e20000000200 */
[----:B------:R-:W-:Y:S02]  /*13b50*/  F2FP.F16.F32.PACK_AB R23, R63, R62 ;  /* 0x0000003e3f17723e */ /* 0x000fe400000000ff */
[----:B------:R-:W-:Y:S01]  /*13b60*/  MOV R68, R68 ;  /* 0x0000004400447202 */ /* 0x000fe20000000f00 */
[----:B------:R-:W-:Y:S01]  /*13b70*/  STSM.16.M88.4 [R44], R8 ;  /* 0x000000082c007844 */ /* 0x000fe20000000200 */
[----:B---3--:R-:W-:Y:S02]  /*13b80*/  MOV R24, R98 ;  /* 0x0000006200187202 */ /* 0x008fe40000000f00 */
[----:B------:R-:W-:Y:S01]  /*13b90*/  F2FP.F16.F32.PACK_AB R90, R93, R92 ;  /* 0x0000005c5d5a723e */ /* 0x000fe200000000ff */
[----:B------:R-:W-:Y:S01]  /*13ba0*/  STSM.16.M88.4 [R48], R12 ;  /* 0x0000000c30007844 */ /* 0x000fe20000000200 */
[----:B------:R-:W-:-:S02]  /*13bb0*/  F2FP.F16.F32.PACK_AB R91, R95, R94 ;  /* 0x0000005e5f5b723e */ /* 0x000fc400000000ff */
[----:B------:R-:W-:Y:S01]  /*13bc0*/  F2FP.F16.F32.PACK_AB R96, R97, R96 ;  /* 0x000000606160723e */ /* 0x000fe200000000ff */
[----:B------:R-:W-:Y:S01]  /*13bd0*/  STSM.16.M88.4 [R52], R20 ;  /* 0x0000001434007844 */ /* 0x000fe20000000200 */
[----:B------:R-:W-:Y:S02]  /*13be0*/  MOV R72, R72 ;  /* 0x0000004800487202 */ /* 0x000fe40000000f00 */
[----:B------:R-:W-:Y:S01]  /*13bf0*/  MOV R40, R106 ;  /* 0x0000006a00287202 */ /* 0x000fe20000000f00 */
[----:B------:R-:W-:Y:S01]  /*13c00*/  STSM.16.M88.4 [R56], R28 ;  /* 0x0000001c38007844 */ /* 0x000fe20000000200 */
[----:B0-----:R-:W-:Y:S02]  /*13c10*/  F2FP.F16.F32.PACK_AB R4, R156, R159 ;  /* 0x0000009f9c04723e */ /* 0x001fe400000000ff */
[----:B------:R-:W-:Y:S02]  /*13c20*/  F2FP.F16.F32.PACK_AB R5, R75, R74 ;  /* 0x0000004a4b05723e */ /* 0x000fe400000000ff */
[----:B------:R-:W-:-:S02]  /*13c30*/  F2FP.F16.F32.PACK_AB R6, R77, R157 ;  /* 0x0000009d4d06723e */ /* 0x000fc400000000ff */
[----:B------:R-:W-:Y:S02]  /*13c40*/  F2FP.F16.F32.PACK_AB R7, R79, R78 ;  /* 0x0000004e4f07723e */ /* 0x000fe400000000ff */
[----:B------:R-:W-:Y:S02]  /*13c50*/  F2FP.F16.F32.PACK_AB R97, R42, R33 ;  /* 0x000000212a61723e */ /* 0x000fe400000000ff */
[----:B------:R-:W-:Y:S01]  /*13c60*/  F2FP.F16.F32.PACK_AB R98, R101, R100 ;  /* 0x000000646562723e */ /* 0x000fe200000000ff */
[----:B------:R0:W-:Y:S01]  /*13c70*/  STSM.16.M88.4 [R60], R4 ;  /* 0x000000043c007844 */ /* 0x0001e20000000200 */
[----:B------:R-:W-:Y:S02]  /*13c80*/  F2FP.F16.F32.PACK_AB R99, R50, R46 ;  /* 0x0000002e3263723e */ /* 0x000fe400000000ff */
[----:B------:R-:W-:Y:S01]  /*13c90*/  F2FP.F16.F32.PACK_AB R104, R105, R104 ;  /* 0x000000686968723e */ /* 0x000fe200000000ff */
[----:B------:R-:W-:Y:S01]  /*13ca0*/  STSM.16.M88.4 [R64], R80 ;  /* 0x0000005040007844 */ /* 0x000fe20000000200 */
[----:B------:R-:W-:-:S02]  /*13cb0*/  MOV R0, R114 ;  /* 0x0000007200007202 */ /* 0x000fc40000000f00 */
[----:B------:R-:W-:Y:S01]  /*13cc0*/  F2FP.F16.F32.PACK_AB R105, R58, R54 ;  /* 0x000000363a69723e */ /* 0x000fe200000000ff */
[----:B------:R-:W-:Y:S01]  /*13cd0*/  STSM.16.M88.4 [R68], R88 ;  /* 0x0000005844007844 */ /* 0x000fe20000000200 */
[----:B------:R-:W-:Y:S02]  /*13ce0*/  F2FP.F16.F32.PACK_AB R106, R109, R108 ;  /* 0x0000006c6d6a723e */ /* 0x000fe400000000ff */
[----:B------:R-:W-:Y:S01]  /*13cf0*/  F2FP.F16.F32.PACK_AB R107, R76, R66 ;  /* 0x000000424c6b723e */ /* 0x000fe200000000ff */
[----:B------:R-:W-:Y:S01]  /*13d00*/  STSM.16.M88.4 [R72], R96 ;  /* 0x0000006048007844 */ /* 0x000fe20000000200 */
[----:B------:R-:W-:Y:S02]  /*13d10*/  F2FP.F16.F32.PACK_AB R112, R113, R112 ;  /* 0x000000707170723e */ /* 0x000fe400000000ff */
[----:B------:R-:W-:Y:S01]  /*13d20*/  F2FP.F16.F32.PACK_AB R120, R121, R120 ;  /* 0x000000787978723e */ /* 0x000fe200000000ff */
[----:B------:R3:W-:Y:S01]  /*13d30*/  STSM.16.M88.4 [R24], R104 ;  /* 0x0000006818007844 */ /* 0x0007e20000000200 */
[----:B------:R-:W-:Y:S01]  /*13d40*/  MOV R102, R102 ;  /* 0x0000006600667202 */ /* 0x000fe20000000f00 */
[----:B0-----:R-:W0:Y:S01]  /*13d50*/  LDC.64 R4, c[0x0][0xc00] ;  /* 0x00030000ff047b82 */ /* 0x001e220000000a00 */
[----:B------:R-:W-:-:S02]  /*13d60*/  F2FP.F16.F32.PACK_AB R113, R153, R152 ;  /* 0x000000989971723e */ /* 0x000fc400000000ff */
[----:B------:R-:W-:Y:S02]  /*13d70*/  F2FP.F16.F32.PACK_AB R114, R117, R116 ;  /* 0x000000747572723e */ /* 0x000fe400000000ff */
[----:B------:R-:W-:Y:S02]  /*13d80*/  F2FP.F16.F32.PACK_AB R115, R155, R154 ;  /* 0x0000009a9b73723e */ /* 0x000fe400000000ff */
[----:B------:R-:W-:Y:S01]  /*13d90*/  F2FP.F16.F32.PACK_AB R121, R123, R122 ;  /* 0x0000007a7b79723e */ /* 0x000fe200000000ff */
[----:B------:R-:W4:Y:S01]  /*13da0*/  @P6 LDC.64 R6, c[0x0][0xc08] ;  /* 0x00030200ff066b82 */ /* 0x000f220000000a00 */
[----:B------:R-:W-:Y:S01]  /*13db0*/  F2FP.F16.F32.PACK_AB R128, R129, R128 ;  /* 0x000000808180723e */ /* 0x000fe200000000ff */
[----:B------:R-:W-:Y:S01]  /*13dc0*/  STSM.16.M88.4 [R102], R112 ;  /* 0x0000007066007844 */ /* 0x000fe20000000200 */
[----:B------:R-:W-:Y:S02]  /*13dd0*/  F2FP.F16.F32.PACK_AB R122, R125, R124 ;  /* 0x0000007c7d7a723e */ /* 0x000fe400000000ff */
[----:B------:R-:W-:-:S02]  /*13de0*/  F2FP.F16.F32.PACK_AB R123, R127, R126 ;  /* 0x0000007e7f7b723e */ /* 0x000fc400000000ff */
[----:B------:R-:W-:Y:S02]  /*13df0*/  F2FP.F16.F32.PACK_AB R136, R137, R136 ;  /* 0x000000888988723e */ /* 0x000fe400000000ff */
[----:B------:R-:W-:Y:S01]  /*13e00*/  F2FP.F16.F32.PACK_AB R144, R145, R144 ;  /* 0x000000909190723e */ /* 0x000fe200000000ff */
[----:B------:R-:W-:Y:S01]  /*13e10*/  STSM.16.M88.4 [R40], R120 ;  /* 0x0000007828007844 */ /* 0x000fe20000000200 */
[----:B------:R-:W-:Y:S01]  /*13e20*/  F2FP.F16.F32.PACK_AB R129, R131, R130 ;  /* 0x000000828381723e */ /* 0x000fe200000000ff */
[----:B------:R-:W-:Y:S01]  /*13e30*/  ULDC UR4, c[0x0][0xa88] ;  /* 0x0002a20000047ab9 */ /* 0x000fe20000000800 */
[----:B------:R-:W-:Y:S01]  /*13e40*/  MOV R110, R110 ;  /* 0x0000006e006e7202 */ /* 0x000fe20000000f00 */
[----:B---3--:R-:W-:Y:S01]  /*13e50*/  IMAD.MOV.U32 R24, RZ, RZ, RZ ;  /* 0x000000ffff187224 */ /* 0x008fe200078e00ff */
[----:B------:R-:W-:Y:S01]  /*13e60*/  F2FP.F16.F32.PACK_AB R130, R133, R132 ;  /* 0x000000848582723e */ /* 0x000fe200000000ff */
[----:B0-----:R-:W-:Y:S01]  /*13e70*/  IMAD.WIDE R10, R205, 0x4, R4 ;  /* 0x00000004cd0a7825 */ /* 0x001fe200078e0204 */
[----:B------:R-:W-:-:S02]  /*13e80*/  F2FP.F16.F32.PACK_AB R131, R135, R134 ;  /* 0x000000868783723e */ /* 0x000fc400000000ff */
[----:B------:R-:W-:Y:S02]  /*13e90*/  F2FP.F16.F32.PACK_AB R137, R139, R138 ;  /* 0x0000008a8b89723e */ /* 0x000fe400000000ff */
[----:B------:R-:W-:Y:S01]  /*13ea0*/  F2FP.F16.F32.PACK_AB R138, R141, R140 ;  /* 0x0000008c8d8a723e */ /* 0x000fe200000000ff */
[----:B------:R-:W-:Y:S01]  /*13eb0*/  STSM.16.M88.4 [R110], R128 ;  /* 0x000000806e007844 */ /* 0x000fe20000000200 */
[----:B------:R-:W-:Y:S02]  /*13ec0*/  F2FP.F16.F32.PACK_AB R139, R143, R142 ;  /* 0x0000008e8f8b723e */ /* 0x000fe400000000ff */
[----:B------:R-:W-:Y:S02]  /*13ed0*/  F2FP.F16.F32.PACK_AB R145, R147, R146 ;  /* 0x000000929391723e */ /* 0x000fe400000000ff */
[----:B------:R-:W-:Y:S01]  /*13ee0*/  F2FP.F16.F32.PACK_AB R146, R149, R148 ;  /* 0x000000949592723e */ /* 0x000fe200000000ff */
[----:B------:R0:W-:Y:S01]  /*13ef0*/  STSM.16.M88.4 [R0], R136 ;  /* 0x0000008800007844 */ /* 0x0001e20000000200 */
[----:B------:R-:W-:-:S05]  /*13f00*/  F2FP.F16.F32.PACK_AB R147, R151, R150 ;  /* 0x000000969793723e */ /* 0x000fca00000000ff */
[----:B------:R3:W-:Y:S01]  /*13f10*/  STSM.16.M88.4 [R34], R144 ;  /* 0x0000009022007844 */ /* 0x0007e20000000200 */
[----:B------:R-:W-:Y:S01]  /*13f20*/  BAR.SYNC.DEFER_BLOCKING 0x1, 0x100 ;  /* 0x0044000000007b1d */ /* 0x000fe20000010000 */
[----:B----4-:R-:W-:-:S04]  /*13f30*/  @P6 IMAD.WIDE R6, R205, 0x4, R6 ;  /* 0x00000004cd066825 */ /* 0x010fc800078e0206 */
[----:B0-----:R-:W-:Y:S01]  /*13f40*/  IMAD.U32 R0, RZ, RZ, UR4 ;  /* 0x00000004ff007e24 */ /* 0x001fe2000f8e00ff */
[----:B------:R0:W5:Y:S01]  /*13f50*/  @P0 LDG.E R24, desc[UR42][R10.64] ;  /* 0x0000002a0a180981 */ /* 0x000162000c1e1900 */
[----:B------:R-:W-:-:S04]  /*13f60*/  IMAD R5, R221, 0x40, R200 ;  /* 0x00000040dd057824 */ /* 0x000fc800078e02c8 */
        /* <DEDUP_REMOVED lines=22> */
[C---:B------:R-:W-:Y:S02]  /*140d0*/  IADD3 R35, P5, R4.reuse, 0x5000, RZ ;  /* 0x0000500004237810 */ /* 0x040fe40007fbe0ff */
[----:B------:R-:W-:-:S02]  /*140e0*/  IADD3 R37, P1, R4, 0x6000, RZ ;  /* 0x0000600004257810 */ /* 0x000fc40007f3e0ff */
[C---:B------:R-:W-:Y:S02]  /*140f0*/  IADD3 R41, P2, R4.reuse, 0x7000, RZ ;  /* 0x0000700004297810 */ /* 0x040fe40007f5e0ff */
[C---:B------:R-:W-:Y:S02]  /*14100*/  IADD3 R45, P3, R4.reuse, 0x8000, RZ ;  /* 0x00008000042d7810 */ /* 0x040fe40007f7e0ff */
[----:B------:R-:W-:Y:S02]  /*14110*/  IADD3 R49, P4, R4, 0x9000, RZ ;  /* 0x0000900004317810 */ /* 0x000fe40007f9e0ff */
[----:B------:R-:W-:Y:S02]  /*14120*/  P2R R14, PR, RZ, 0x20 ;  /* 0x00000020ff0e7803 */ /* 0x000fe40000000000 */
[----:B---3--:R-:W-:Y:S02]  /*14130*/  LOP3.LUT R34, R35, 0x380, RZ, 0xc0, !PT ;  /* 0x0000038023227812 */ /* 0x008fe400078ec0ff */
[----:B------:R-:W-:-:S02]  /*14140*/  LOP3.LUT R36, R37, 0x380, RZ, 0xc0, !PT ;  /* 0x0000038025247812 */ /* 0x000fc400078ec0ff */
[----:B------:R-:W-:Y:S02]  /*14150*/  LOP3.LUT R40, R41, 0x380, RZ, 0xc0, !PT ;  /* 0x0000038029287812 */ /* 0x000fe400078ec0ff */
[----:B------:R-:W-:Y:S02]  /*14160*/  LOP3.LUT R44, R45, 0x380, RZ, 0xc0, !PT ;  /* 0x000003802d2c7812 */ /* 0x000fe400078ec0ff */
[----:B------:R-:W-:Y:S02]  /*14170*/  LOP3.LUT R48, R49, 0x380, RZ, 0xc0, !PT ;  /* 0x0000038031307812 */ /* 0x000fe400078ec0ff */
[----:B------:R-:W-:Y:S02]  /*14180*/  IADD3 R53, P5, R4, 0xa000, RZ ;  /* 0x0000a00004357810 */ /* 0x000fe40007fbe0ff */
[----:B------:R-:W-:Y:S02]  /*14190*/  SHF.R.U64 R34, R34, 0x3, RZ ;  /* 0x0000000322227819 */ /* 0x000fe400000012ff */
[----:B------:R-:W-:-:S02]  /*141a0*/  SHF.R.U64 R36, R36, 0x3, RZ ;  /* 0x0000000324247819 */ /* 0x000fc400000012ff */
[----:B------:R-:W-:Y:S02]  /*141b0*/  LOP3.LUT R52, R53, 0x380, RZ, 0xc0, !PT ;  /* 0x0000038035347812 */ /* 0x000fe400078ec0ff */
[----:B------:R-:W-:Y:S02]  /*141c0*/  SHF.R.U64 R40, R40, 0x3, RZ ;  /* 0x0000000328287819 */ /* 0x000fe400000012ff */
[----:B------:R-:W-:Y:S02]  /*141d0*/  SHF.R.U64 R44, R44, 0x3, RZ ;  /* 0x000000032c2c7819 */ /* 0x000fe400000012ff */
[----:B------:R-:W-:Y:S02]  /*141e0*/  SHF.R.U64 R48, R48, 0x3, RZ ;  /* 0x0000000330307819 */ /* 0x000fe400000012ff */
[----:B------:R-:W-:Y:S02]  /*141f0*/  LOP3.LUT R34, R34, R35, RZ, 0x3c, !PT ;  /* 0x0000002322227212 */ /* 0x000fe400078e3cff */
[----:B------:R-:W-:-:S02]  /*14200*/  LOP3.LUT R36, R36, R37, RZ, 0x3c, !PT ;  /* 0x0000002524247212 */ /* 0x000fc400078e3cff */
[----:B------:R-:W-:Y:S02]  /*14210*/  LOP3.LUT R40, R40, R41, RZ, 0x3c, !PT ;  /* 0x0000002928287212 */ /* 0x000fe400078e3cff */
[----:B------:R-:W-:Y:S02]  /*14220*/  LOP3.LUT R44, R44, R45, RZ, 0x3c, !PT ;  /* 0x0000002d2c2c7212 */ /* 0x000fe400078e3cff */
[----:B------:R-:W-:Y:S02]  /*14230*/  LOP3.LUT R48, R48, R49, RZ, 0x3c, !PT ;  /* 0x0000003130307212 */ /* 0x000fe400078e3cff */
[----:B------:R-:W-:Y:S01]  /*14240*/  SHF.R.U64 R52, R52, 0x3, RZ ;  /* 0x0000000334347819 */ /* 0x000fe200000012ff */
[----:B0-----:R-:W-:Y:S06]  /*14250*/  @P6 BRA `(.L_x_6020) ;  /* 0x0000000000106947 */ /* 0x001fec0003800000 */
[----:B------:R-:W-:Y:S05]  /*14260*/  @!P0 BRA `(.L_x_6020) ;  /* 0x00000000000c8947 */ /* 0x000fea0003800000 */
[----:B------:R-:W3:Y:S04]  /*14270*/  LDG.E R7, desc[UR42][R10.64] ;  /* 0x0000002a0a077981 */ /* 0x000ee8000c1e1900 */
[----:B-----5:R-:W3:Y:S02]  /*14280*/  LDG.E R0, desc[UR42][R10.64+0x4] ;  /* 0x0000042a0a007981 */ /* 0x020ee4000c1e1900 */
[----:B---3--:R-:W-:-:S07]  /*14290*/  IMAD.IADD R0, R0, 0x1, -R7 ;  /* 0x0000000100007824 */ /* 0x008fce00078e0a07 */
.L_x_6020:
[----:B------:R-:W0:Y:S01]  /*142a0*/  SHFL.IDX PT, R6, R222, RZ, 0x1f ;  /* 0x00001fffde067589 */ /* 0x000e2200000e0000 */
[----:B------:R-:W-:Y:S01]  /*142b0*/  ISETP.NE.AND P6, PT, R14, RZ, PT ;  /* 0x000000ff0e00720c */ /* 0x000fe20003fc5270 */
[--C-:B------:R-:W-:Y:S01]  /*142c0*/  IMAD.X R49, RZ, RZ, R5.reuse, P4 ;  /* 0x000000ffff317224 */ /* 0x100fe200020e0605 */
[----:B------:R-:W-:Y:S01]  /*142d0*/  LOP3.LUT R52, R52, R53, RZ, 0x3c, !PT ;  /* 0x0000003534347212 */ /* 0x000fe200078e3cff */
        /* <DEDUP_REMOVED lines=9> */
[----:B------:R-:W-:-:S02]  /*14370*/  LOP3.LUT R7, R4, 0x380, RZ, 0xc0, !PT ;  /* 0x0000038004077812 */ /* 0x000fc400078ec0ff */
[----:B------:R-:W-:Y:S02]  /*14380*/  IADD3 R11, P5, R4, 0xf000, RZ ;  /* 0x0000f000040b7810 */ /* 0x000fe40007fbe0ff */
[----:B------:R-:W-:Y:S02]  /*14390*/  LOP3.LUT R56, R57, 0x380, RZ, 0xc0, !PT ;  /* 0x0000038039387812 */ /* 0x000fe400078ec0ff */
[----:B------:R-:W-:Y:S01]  /*143a0*/  LOP3.LUT R60, R61, 0x380, RZ, 0xc0, !PT ;  /* 0x000003803d3c7812 */ /* 0x000fe200078ec0ff */
[----:B------:R-:W-:Y:S01]  /*143b0*/  IMAD.X R73, RZ, RZ, R5, P5 ;  /* 0x000000ffff497224 */ /* 0x000fe200028e0605 */
[----:B------:R-:W-:Y:S02]  /*143c0*/  LOP3.LUT R64, R65, 0x380, RZ, 0xc0, !PT ;  /* 0x0000038041407812 */ /* 0x000fe400078ec0ff */
[----:B------:R-:W-:Y:S02]  /*143d0*/  LOP3.LUT R68, R69, 0x380, RZ, 0xc0, !PT ;  /* 0x0000038045447812 */ /* 0x000fe400078ec0ff */
[----:B0-----:R-:W-:-:S02]  /*143e0*/  ISETP.NE.AND P4, PT, R6, RZ, PT ;  /* 0x000000ff0600720c */ /* 0x001fc40003f85270 */
[----:B------:R-:W-:Y:S02]  /*143f0*/  SHF.R.U64 R7, R7, 0x3, RZ ;  /* 0x0000000307077819 */ /* 0x000fe400000012ff */
[----:B------:R-:W-:Y:S02]  /*14400*/  LOP3.LUT R10, R11, 0x380, RZ, 0xc0, !PT ;  /* 0x000003800b0a7812 */ /* 0x000fe400078ec0ff */
[----:B------:R-:W-:Y:S02]  /*14410*/  SHF.R.U64 R56, R56, 0x3, RZ ;  /* 0x0000000338387819 */ /* 0x000fe400000012ff */
[----:B------:R-:W-:Y:S02]  /*14420*/  SHF.R.U64 R60, R60, 0x3, RZ ;  /* 0x000000033c3c7819 */ /* 0x000fe400000012ff */
[----:B------:R-:W-:Y:S02]  /*14430*/  SHF.R.U64 R64, R64, 0x3, RZ ;  /* 0x0000000340407819 */ /* 0x000fe400000012ff */
[----:B------:R-:W-:-:S02]  /*14440*/  SHF.R.U64 R68, R68, 0x3, RZ ;  /* 0x0000000344447819 */ /* 0x000fc400000012ff */
[----:B------:R-:W-:Y:S01]  /*14450*/  LOP3.LUT R6, R7, R4, RZ, 0x3c, !PT ;  /* 0x0000000407067212 */ /* 0x000fe200078e3cff */
[----:B------:R-:W-:Y:S01]  /*14460*/  IMAD.MOV.U32 R7, RZ, RZ, R5 ;  /* 0x000000ffff077224 */ /* 0x000fe200078e0005 */
[----:B------:R-:W-:Y:S02]  /*14470*/  SHF.R.U64 R10, R10, 0x3, RZ ;  /* 0x000000030a0a7819 */ /* 0x000fe400000012ff */
[----:B------:R-:W-:Y:S02]  /*14480*/  SHF.R.S32.HI R4, RZ, 0x1f, R205 ;  /* 0x0000001fff047819 */ /* 0x000fe400000114cd */
        /* <DEDUP_REMOVED lines=9> */
[----:B------:R-:W-:Y:S02]  /*14520*/  SHF.R.S32.HI R79, RZ, 0x1f, R204 ;  /* 0x0000001fff4f7819 */ /* 0x000fe400000114cc */
[----:B------:R-:W-:Y:S02]  /*14530*/  SEL R81, R205, RZ, !P0 ;  /* 0x000000ffcd517207 */ /* 0x000fe40004000000 */
[----:B------:R-:W-:Y:S02]  /*14540*/  SEL R78, R4, RZ, !P0 ;  /* 0x000000ff044e7207 */ /* 0x000fe40004000000 */
[----:B-----5:R-:W-:Y:S01]  /*14550*/  SHF.R.S32.HI R77, RZ, 0x1f, R24 ;  /* 0x0000001fff4d7819 */ /* 0x020fe20000011418 */
[----:B------:R-:W-:Y:S06]  /*14560*/  @P4 BRA `(.L_x_6021) ;  /* 0x0000000000b84947 */ /* 0x000fec0003800000 */
[----:B------:R-:W0:Y:S01]  /*14570*/  LDC R31, c[0x0][0xbe8] ;  /* 0x0002fa00ff1f7b82 */ /* 0x000e220000000800 */
[----:B------:R-:W-:Y:S01]  /*14580*/  IMAD.IADD R33, R201, 0x1, R192 ;  /* 0x00000001c9217824 */ /* 0x000fe200078e02c0 */
        /* <DEDUP_REMOVED lines=9> */
[----:B------:R-:W-:Y:S02]  /*14620*/  IMAD.IADD R30, R191, 0x1, R192 ;  /* 0x00000001bf1e7824 */ /* 0x000fe400078e02c0 */
[----:B------:R-:W-:Y:S01]  /*14630*/  IMAD.WIDE.U32 R4, R81, UR4, R4 ;  /* 0x0000000451047c25 */ /* 0x000fe2000f8e0004 */
[----:B0-----:R-:W-:-:S13]  /*14640*/  ISETP.NE.AND P0, PT, R31, 0x1, PT ;  /* 0x000000011f00780c */ /* 0x001fda0003f05270 */
[----:B------:R-:W0:Y:S08]  /*14650*/  @P0 LDC R10, c[0x0][0xbec] ;  /* 0x0002fb00ff0a0b82 */ /* 0x000e300000000800 */
[----:B------:R-:W3:Y:S01]  /*14660*/  @P0 LDC R23, c[0x0][0xbf0] ;  /* 0x0002fc00ff170b82 */ /* 0x000ee20000000800 */
[----:B0-----:R-:W-:-:S05]  /*14670*/  @P0 IMAD.HI.U32 R10, R33, R10, RZ ;  /* 0x0000000a210a0227 */ /* 0x001fca00078e00ff */
[----:B---3--:R-:W-:Y:S01]  /*14680*/  @P0 SHF.R.U32.HI R11, RZ, R23, R10 ;  /* 0x00000017ff0b0219 */ /* 0x008fe2000001160a */
[----:B------:R-:W-:-:S03]  /*14690*/  IMAD R10, R78, UR4, RZ ;  /* 0x000000044e0a7c24 */ /* 0x000fc6000f8e02ff */
[--C-:B------:R-:W-:Y:S01]  /*146a0*/  SHF.R.S32.HI R23, RZ, 0x1f, R11.reuse ;  /* 0x0000001fff177819 */ /* 0x100fe2000001140b */
[----:B------:R-:W-:Y:S01]  /*146b0*/  IMAD.MOV R14, RZ, RZ, -R11 ;  /* 0x000000ffff0e7224 */ /* 0x000fe200078e0a0b */
[----:B------:R-:W-:-:S03]  /*146c0*/  IADD3 R4, P0, R11, R4, RZ ;  /* 0x000000040b047210 */ /* 0x000fc60007f1e0ff */
[----:B------:R-:W-:Y:S02]  /*146d0*/  IMAD R15, R31, R14, R33 ;  /* 0x0000000e1f0f7224 */ /* 0x000fe400078e0221 */
[----:B------:R-:W-:Y:S01]  /*146e0*/  IMAD R14, R81, UR5, R10 ;  /* 0x00000005510e7c24 */ /* 0x000fe2000f8e020a */
[----:B------:R-:W-:Y:S01]  /*146f0*/  ULDC.64 UR4, c[0x0][0xb88] ;  /* 0x0002e20000047ab9 */ /* 0x000fe20000000a00 */
[----:B------:R-:W-:Y:S01]  /*14700*/  IMAD R31, R0, R31, RZ ;  /* 0x0000001f001f7224 */ /* 0x000fe200078e02ff */
[----:B------:R-:W-:Y:S02]  /*14710*/  SHF.R.S32.HI R10, RZ, 0x1f, R15 ;  /* 0x0000001fff0a7819 */ /* 0x000fe4000001140f */
[----:B------:R-:W-:Y:S01]  /*14720*/  IADD3.X R5, R23, R5, R14, P0, !PT ;  /* 0x0000000517057210 */ /* 0x000fe200007fe40e */
[----:B------:R-:W-:Y:S02]  /*14730*/  IMAD.MOV R23, RZ, RZ, -R194 ;  /* 0x000000ffff177224 */ /* 0x000fe400078e0ac2 */
[----:B------:R-:W-:-:S02]  /*14740*/  IMAD R10, R10, UR4, RZ ;  /* 0x000000040a0a7c24 */ /* 0x000fc4000f8e02ff */
[----:B------:R-:W-:-:S04]  /*14750*/  IMAD.WIDE.U32 R4, R15, UR4, R4 ;  /* 0x000000040f047c25 */ /* 0x000fc8000f8e0004 */
[----:B------:R-:W-:Y:S01]  /*14760*/  IMAD R15, R15, UR5, R10 ;  /* 0x000000050f0f7c24 */ /* 0x000fe2000f8e020a */
[----:B------:R-:W-:Y:S01]  /*14770*/  ULDC.64 UR4, c[0x0][0xb50] ;  /* 0x0002d40000047ab9 */ /* 0x000fe20000000a00 */
[----:B------:R-:W-:Y:S02]  /*14780*/  VIADD R14, R30, 0x8 ;  /* 0x000000081e0e7836 */ /* 0x000fe40000000000 */
[----:B------:R-:W-:Y:S01]  /*14790*/  IMAD.IADD R5, R5, 0x1, R15 ;  /* 0x0000000105057824 */ /* 0x000fe200078e020f */
[----:B------:R-:W-:-:S04]  /*147a0*/  LEA R15, P0, R4, UR4, 0x2 ;  /* 0x00000004040f7c11 */ /* 0x000fc8000f8010ff */
[----:B------:R-:W-:Y:S01]  /*147b0*/  LEA.HI.X R22, R4, UR5, R5, 0x2, P0 ;  /* 0x0000000504167c11 */ /* 0x000fe200080f1405 */
[----:B------:R-:W-:Y:S01]  /*147c0*/  SHFL.IDX PT, R10, R15, 0x1, 0x1c1f ;  /* 0x003c1f000f0a7f89 */ /* 0x000fe200000e0000 */
[----:B------:R-:W-:-:S03]  /*147d0*/  ISETP.NE.AND P0, PT, R184, R23, PT ;  /* 0x00000017b800720c */ /* 0x000fc60003f05270 */
[----:B------:R-:W-:Y:S01]  /*147e0*/  SHFL.IDX PT, R4, R15, RZ, 0x1c1f ;  /* 0x001c1fff0f047589 */ /* 0x000fe200000e0000 */
[-C--:B------:R-:W-:Y:S02]  /*147f0*/  ISETP.GE.OR P1, PT, R30, R31.reuse, P0 ;  /* 0x0000001f1e00720c */ /* 0x080fe40000726670 */
[----:B------:R-:W-:Y:S01]  /*14800*/  ISETP.GE.OR P0, PT, R14, R31, P0 ;  /* 0x0000001f0e00720c */ /* 0x000fe20000706670 */
[----:B------:R-:W0:Y:S04]  /*14810*/  SHFL.IDX PT, R5, R22, RZ, 0x1c1f ;  /* 0x001c1fff16057589 */ /* 0x000e2800000e0000 */
[----:B------:R-:W3:Y:S06]  /*14820*/  SHFL.IDX PT, R11, R22, 0x1, 0x1c1f ;  /* 0x003c1f00160b7f89 */ /* 0x000eec00000e0000 */
[----:B0-----:R0:W-:Y:S04]  /*14830*/  @!P1 ST.E desc[UR42][R4.64], R32 ;  /* 0x0000002004009985 */ /* 0x0011e8000c10192a */
[----:B---3--:R0:W-:Y:S02]  /*14840*/  @!P0 ST.E desc[UR42][R10.64], R3 ;  /* 0x000000030a008985 */ /* 0x0081e4000c10192a */
.L_x_6021:
[----:B------:R-:W3:Y:S01]  /*14850*/  LDC R83, c[0x0][0xbe8] ;  /* 0x0002fa00ff537b82 */ /* 0x000ee20000000800 */
[----:B------:R-:W-:Y:S01]  /*14860*/  ULDC.64 UR4, c[0x0][0xaa0] ;  /* 0x0002a80000047ab9 */ /* 0x000fe20000000a00 */
[----:B0-----:R-:W5:Y:S01]  /*14870*/  LD.E.128 R4, desc[UR42][R6.64] ;  /* 0x0000002a06047980 */ /* 0x001f62000c101d00 */
[----:B------:R-:W-:Y:S02]  /*14880*/  IMAD R3, R77, UR4, RZ ;  /* 0x000000044d037c24 */ /* 0x000fe4000f8e02ff */
[C---:B------:R-:W-:Y:S01]  /*14890*/  IMAD.WIDE.U32 R76, R24.reuse, UR4, RZ ;  /* 0x00000004184c7c25 */ /* 0x040fe2000f8e00ff */
[----:B------:R-:W5:Y:S02]  /*148a0*/  LD.E.128 R8, desc[UR42][R8.64] ;  /* 0x0000002a08087980 */ /* 0x000f64000c101d00 */
[----:B------:R-:W0:Y:S01]  /*148b0*/  LDC R87, c[0x0][0xac8] ;  /* 0x0002b200ff577b82 */ /* 0x000e220000000800 */
[----:B------:R-:W-:Y:S01]  /*148c0*/  IMAD R3, R24, UR5, R3 ;  /* 0x0000000518037c24 */ /* 0x000fe2000f8e0203 */
[----:B------:R-:W-:Y:S01]  /*148d0*/  ULDC.64 UR4, c[0x0][0xae8] ;  /* 0x0002ba0000047ab9 */ /* 0x000fe20000000a00 */
[----:B------:R-:W5:Y:S04]  /*148e0*/  LD.E.128 R12, desc[UR42][R12.64] ;  /* 0x0000002a0c0c7980 */ /* 0x000f68000c101d00 */
[----:B------:R-:W5:Y:S04]  /*148f0*/  LD.E.128 R20, desc[UR42][R20.64] ;  /* 0x0000002a14147980 */ /* 0x000f68000c101d00 */
[----:B------:R-:W5:Y:S04]  /*14900*/  LD.E.128 R28, desc[UR42][R28.64] ;  /* 0x0000002a1c1c7980 */ /* 0x000f68000c101d00 */
[----:B------:R-:W5:Y:S01]  /*14910*/  LD.E.128 R32, desc[UR42][R34.64] ;  /* 0x0000002a22207980 */ /* 0x000f62000c101d00 */
[----:B---3--:R-:W-:Y:S01]  /*14920*/  ISETP.NE.AND P1, PT, R83, 0x1, PT ;  /* 0x000000015300780c */ /* 0x008fe20003f25270 */
[----:B------:R-:W-:-:S02]  /*14930*/  IMAD.IADD R77, R77, 0x1, R3 ;  /* 0x000000014d4d7824 */ /* 0x000fc400078e0203 */
[----:B------:R-:W-:Y:S01]  /*14940*/  IMAD R3, R79, UR4, RZ ;  /* 0x000000044f037c24 */ /* 0x000fe2000f8e02ff */
[----:B------:R-:W5:Y:S04]  /*14950*/  LD.E.128 R36, desc[UR42][R36.64] ;  /* 0x0000002a24247980 */ /* 0x000f68000c101d00 */
[----:B------:R-:W5:Y:S04]  /*14960*/  LD.E.128 R40, desc[UR42][R40.64] ;  /* 0x0000002a28287980 */ /* 0x000f68000c101d00 */
[----:B------:R-:W5:Y:S01]  /*14970*/  LD.E.128 R44, desc[UR42][R44.64] ;  /* 0x0000002a2c2c7980 */ /* 0x000f62000c101d00 */
[----:B------:R-:W3:Y:S01]  /*14980*/  @P1 LDC R85, c[0x0][0xbec] ;  /* 0x0002fb00ff551b82 */ /* 0x000ee20000000800 */
[----:B------:R-:W-:-:S02]  /*14990*/  IMAD R3, R204, UR5, R3 ;  /* 0x00000005cc037c24 */ /* 0x000fc4000f8e0203 */
[----:B------:R-:W5:Y:S04]  /*149a0*/  LD.E.128 R48, desc[UR42][R48.64] ;  /* 0x0000002a30307980 */ /* 0x000f68000c101d00 */
[----:B------:R-:W5:Y:S01]  /*149b0*/  LD.E.128 R52, desc[UR42][R52.64] ;  /* 0x0000002a34347980 */ /* 0x000f62000c101d00 */
[----:B------:R-:W4:Y:S01]  /*149c0*/  @P1 LDC R89, c[0x0][0xbf0] ;  /* 0x0002fc00ff591b82 */ /* 0x000f220000000800 */
[----:B------:R-:W-:Y:S01]  /*149d0*/  IMAD.WIDE.U32 R76, R204, UR4, R76 ;  /* 0x00000004cc4c7c25 */ /* 0x000fe2000f8e004c */
[----:B------:R-:W-:Y:S01]  /*149e0*/  ULDC.64 UR4, c[0x0][0xaf0] ;  /* 0x0002bc0000047ab9 */ /* 0x000fe20000000a00 */
[----:B------:R-:W5:Y:S02]  /*149f0*/  LD.E.128 R56, desc[UR42][R56.64] ;  /* 0x0000002a38387980 */ /* 0x000f64000c101d00 */
[----:B------:R-:W-:-:S02]  /*14a00*/  IMAD.IADD R77, R77, 0x1, R3 ;  /* 0x000000014d4d7824 */ /* 0x000fc400078e0203 */
[----:B------:R-:W-:Y:S01]  /*14a10*/  IMAD R3, R220, 0x20, R221 ;  /* 0x00000020dc037824 */ /* 0x000fe200078e02dd */
[----:B------:R-:W5:Y:S01]  /*14a20*/  LD.E.128 R60, desc[UR42][R60.64] ;  /* 0x0000002a3c3c7980 */ /* 0x000f62000c101d00 */
[----:B------:R-:W-:Y:S02]  /*14a30*/  IMAD R24, R78, UR4, RZ ;  /* 0x000000044e187c24 */ /* 0x000fe4000f8e02ff */
[----:B------:R-:W-:Y:S01]  /*14a40*/  IMAD.IADD R80, R192, 0x1, R3 ;  /* 0x00000001c0507824 */ /* 0x000fe200078e0203 */
[----:B0-----:R-:W-:Y:S01]  /*14a50*/  ISETP.GE.AND P0, PT, R218, R87, PT ;  /* 0x00000057da00720c */ /* 0x001fe20003f06270 */
[----:B------:R-:W-:Y:S01]  /*14a60*/  IMAD R79, R81, UR5, R24 ;  /* 0x00000005514f7c24 */ /* 0x000fe2000f8e0218 */
[----:B------:R-:W5:Y:S01]  /*14a70*/  LD.E.128 R64, desc[UR42][R64.64] ;  /* 0x0000002a40407980 */ /* 0x000f62000c101d00 */
[----:B---3--:R-:W-:Y:S01]  /*14a80*/  @P1 IMAD.HI.U32 R24, R80, R85, RZ ;  /* 0x0000005550181227 */ /* 0x008fe200078e00ff */
[----:B------:R-:W-:Y:S02]  /*14a90*/  SEL R78, RZ, 0xffffffff, P0 ;  /* 0xffffffffff4e7807 */ /* 0x000fe40000000000 */
[----:B------:R-:W5:Y:S01]  /*14aa0*/  LD.E.128 R68, desc[UR42][R68.64] ;  /* 0x0000002a44447980 */ /* 0x000f62000c101d00 */
[----:B------:R-:W-:Y:S01]  /*14ab0*/  IMAD.MOV.U32 R3, RZ, RZ, R80 ;  /* 0x000000ffff037224 */ /* 0x000fe200078e0050 */
[----:B------:R-:W-:-:S02]  /*14ac0*/  ISETP.GE.AND P0, PT, R217, R87, PT ;  /* 0x00000057d900720c */ /* 0x000fc40003f06270 */
[----:B------:R-:W5:Y:S01]  /*14ad0*/  LD.E.128 R72, desc[UR42][R72.64] ;  /* 0x0000002a48487980 */ /* 0x000f62000c101d00 */
[----:B------:R-:W-:Y:S01]  /*14ae0*/  IMAD.WIDE.U32 R76, R81, UR4, R76 ;  /* 0x00000004514c7c25 */ /* 0x000fe2000f8e004c */
[----:B----4-:R-:W-:Y:S01]  /*14af0*/  @P1 SHF.R.U32.HI R3, RZ, R89, R24 ;  /* 0x00000059ff031219 */ /* 0x010fe20000011618 */
[----:B------:R-:W-:Y:S01]  /*14b00*/  ULDC.64 UR4, c[0x0][0xae0] ;  /* 0x0002b80000047ab9 */ /* 0x000fe20000000a00 */
[-C--:B------:R-:W-:Y:S01]  /*14b10*/  ISETP.GE.AND P1, PT, R200, R87.reuse, PT ;  /* 0x00000057c800720c */ /* 0x080fe20003f26270 */
[----:B------:R-:W-:Y:S01]  /*14b20*/  IMAD.SHL.U32 R81, R78, 0x2, RZ ;  /* 0x000000024e517824 */ /* 0x000fe200078e00ff */
[----:B------:R-:W-:Y:S01]  /*14b30*/  SEL R78, RZ, 0xffffffff, P0 ;  /* 0xffffffffff4e7807 */ /* 0x000fe20000000000 */
[----:B------:R-:W-:Y:S01]  /*14b40*/  IMAD.IADD R77, R77, 0x1, R79 ;  /* 0x000000014d4d7824 */ /* 0x000fe200078e024f */
[----:B------:R-:W-:Y:S01]  /*14b50*/  SEL R24, RZ, 0x1, P1 ;  /* 0x00000001ff187807 */ /* 0x000fe20000800000 */
[----:B------:R-:W-:Y:S01]  /*14b60*/  IMAD.MOV R79, RZ, RZ, -R3 ;  /* 0x000000ffff4f7224 */ /* 0x000fe200078e0a03 */
[----:B------:R-:W-:Y:S01]  /*14b70*/  ISETP.GE.AND P0, PT, R216, R87, PT ;  /* 0x00000057d800720c */ /* 0x000fe20003f06270 */
        /* <DEDUP_REMOVED lines=18> */
[----:B------:R-:W-:Y:S01]  /*14ca0*/  ISETP.GE.AND P0, PT, R214, R87, PT ;  /* 0x00000057d600720c */ /* 0x000fe20003f06270 */
[----:B------:R-:W-:Y:S01]  /*14cb0*/  IMAD R89, R0, R83, RZ ;  /* 0x0000005300597224 */ /* 0x000fe200078e02ff */
[----:B------:R-:W-:Y:S01]  /*14cc0*/  LOP3.LUT R24, R81, 0x8, R24, 0xe2, !PT ;  /* 0x0000000851187812 */ /* 0x000fe200078ee218 */
[----:B------:R-:W-:Y:S01]  /*14cd0*/  IMAD.SHL.U32 R85, R78, 0x10, RZ ;  /* 0x000000104e557824 */ /* 0x000fe200078e00ff */
[----:B------:R-:W-:Y:S01]  /*14ce0*/  SHF.R.S32.HI R78, RZ, 0x1f, R79 ;  /* 0x0000001fff4e7819 */ /* 0x000fe2000001144f */
[----:B------:R-:W-:Y:S01]  /*14cf0*/  IMAD R81, R3, UR5, R80 ;  /* 0x0000000503517c24 */ /* 0x000fe2000f8e0250 */
[----:B------:R-:W-:Y:S01]  /*14d00*/  ULDC.64 UR4, c[0x0][0xad8] ;  /* 0x0002b60000047ab9 */ /* 0x000fe20000000a00 */
[----:B------:R-:W-:Y:S01]  /*14d10*/  SEL R3, RZ, 0xffffffff, P0 ;  /* 0xffffffffff037807 */ /* 0x000fe20000000000 */
[----:B------:R-:W-:Y:S01]  /*14d20*/  IMAD.IADD R192, R221, 0x1, R192 ;  /* 0x00000001ddc07824 */ /* 0x000fe200078e02c0 */
        /* <DEDUP_REMOVED lines=16> */
[----:B0-----:R0:W3:Y:S01]  /*14e30*/  SHFL.IDX PT, R78, R86, RZ, 0x181f ;  /* 0x00181fff564e7589 */ /* 0x0010e200000e0000 */
[----:B------:R-:W-:-:S02]  /*14e40*/  SEL R3, RZ, 0x40, P0 ;  /* 0x00000040ff037807 */ /* 0x000fc40000000000 */
[----:B------:R-:W-:Y:S02]  /*14e50*/  ISETP.GE.AND P0, PT, R223, R87, PT ;  /* 0x00000057df00720c */ /* 0x000fe40003f06270 */
[----:B------:R-:W-:Y:S02]  /*14e60*/  LEA.HI.X R88, R76, UR5, R77, 0x1, P2 ;  /* 0x000000054c587c11 */ /* 0x000fe400090f0c4d */
[----:B------:R-:W-:Y:S02]  /*14e70*/  PRMT R0, RZ, 0x654, R0 ;  /* 0x00000654ff007816 */ /* 0x000fe40000000000 */
[----:B------:R-:W-:Y:S01]  /*14e80*/  LOP3.LUT R3, R24, R3, RZ, 0xfc, !PT ;  /* 0x0000000318037212 */ /* 0x000fe200078efcff */
[----:B------:R0:W4:Y:S01]  /*14e90*/  SHFL.IDX PT, R79, R88, RZ, 0x181f ;  /* 0x00181fff584f7589 */ /* 0x00012200000e0000 */
[----:B------:R-:W-:Y:S01]  /*14ea0*/  SEL R24, RZ, 0x80, P0 ;  /* 0x00000080ff187807 */ /* 0x000fe20000000000 */
[----:B------:R0:W-:Y:S01]  /*14eb0*/  SYNCS.ARRIVE.TRANS64.RED.A1T0 RZ, [R0+URZ], RZ ;  /* 0x000000ff00ff79a7 */ /* 0x0001e2000810043f */
[----:B------:R-:W-:-:S02]  /*14ec0*/  SHF.R.S32.HI R93, RZ, 0x1f, R216 ;  /* 0x0000001fff5d7819 */ /* 0x000fc400000114d8 */
[----:B------:R-:W-:Y:S02]  /*14ed0*/  LOP3.LUT R24, R3, R24, RZ, 0xfc, !PT ;  /* 0x0000001803187212 */ /* 0x000fe400078efcff */
[----:B------:R-:W-:Y:S02]  /*14ee0*/  SHF.R.S32.HI R94, RZ, 0x1f, R217 ;  /* 0x0000001fff5e7819 */ /* 0x000fe400000114d9 */
[----:B------:R-:W-:Y:S01]  /*14ef0*/  SHF.R.S32.HI R95, RZ, 0x1f, R218 ;  /* 0x0000001fff5f7819 */ /* 0x000fe200000114da */
[----:B0-----:R-:W-:Y:S06]  /*14f00*/  @P1 BRA `(.L_x_6023) ;  /* 0x00000000007c1947 */ /* 0x001fec0003800000 */
[-C--:B------:R-:W-:Y:S02]  /*14f10*/  ISETP.GE.AND P1, PT, R218, R87.reuse, PT ;  /* 0x00000057da00720c */ /* 0x080fe40003f26270 */
[-C--:B------:R-:W-:Y:S02]  /*14f20*/  ISETP.GE.AND P0, PT, R200, R87.reuse, PT ;  /* 0x00000057c800720c */ /* 0x080fe40003f06270 */
[-C--:B------:R-:W-:Y:S02]  /*14f30*/  ISETP.GE.AND P5, PT, R217, R87.reuse, PT ;  /* 0x00000057d900720c */ /* 0x080fe40003fa6270 */
[----:B------:R-:W-:-:S07]  /*14f40*/  ISETP.GE.AND P3, PT, R216, R87, PT ;  /* 0x00000057d800720c */ /* 0x000fce0003f66270 */
[-C--:B---3--:R-:W-:Y:S02]  /*14f50*/  @!P1 LEA R80, P2, R218, R78.reuse, 0x1 ;  /* 0x0000004eda509211 */ /* 0x088fe400078408ff */
[----:B----4-:R-:W-:Y:S02]  /*14f60*/  @!P0 IMAD.WIDE R76, R200, 0x2, R78 ;  /* 0x00000002c84c8825 */ /* 0x010fe400078e024e */
[----:B------:R-:W-:Y:S02]  /*14f70*/  @!P1 LEA.HI.X R81, R218, R79, R95, 0x1, P2 ;  /* 0x0000004fda519211 */ /* 0x000fe400010f0c5f */
[-C--:B------:R-:W-:Y:S01]  /*14f80*/  ISETP.GE.AND P2, PT, R215, R87.reuse, PT ;  /* 0x00000057d700720c */ /* 0x080fe20003f46270 */
        /* <DEDUP_REMOVED lines=10> */
[----:B0-----:R-:W-:-:S03]  /*15030*/  @!P2 LEA R4, P5, R215, R78, 0x1 ;  /* 0x0000004ed704a211 */ /* 0x001fc600078a08ff */
        /* <DEDUP_REMOVED lines=12> */
.L_x_6023:
[----:B------:R-:W-:Y:S05]  /*15100*/  BSYNC B1 ;  /* 0x0000000000017941 */ /* 0x000fea0003800000 */
.L_x_6022:
[----:B------:R-:W-:Y:S01]  /*15110*/  VIADD R0, R192, 0x20 ;  /* 0x00000020c0007836 */ /* 0x000fe20000000000 */
        /* <DEDUP_REMOVED lines=37> */
.L_x_6019:
[----:B------:R-:W-:Y:S01]  /*15370*/  ULDC.64 UR4, c[0x0][0xc00] ;  /* 0x0003000000047ab9 */ /* 0x000fe20000000a00 */
[----:B------:R-:W4:Y:S01]  /*15380*/  LDC.64 R4, c[0x0][0xc00] ;  /* 0x00030000ff047b82 */ /* 0x000f220000000a00 */
[----:B------:R-:W-:Y:S01]  /*15390*/  ISETP.NE.U32.AND P0, PT, RZ, UR4, PT ;  /* 0x00000004ff007c0c */ /* 0x000fe2000bf05070 */
[----:B------:R-:W-:-:S03]  /*153a0*/  IMAD.MOV.U32 R3, RZ, RZ, RZ ;  /* 0x000000ffff037224 */ /* 0x000fc600078e00ff */
[----:B------:R-:W-:Y:S01]  /*153b0*/  ISETP.NE.AND.EX P0, PT, RZ, UR5, PT, P0 ;  /* 0x00000005ff007c0c */ /* 0x000fe2000bf05300 */
[----:B------:R-:W-:Y:S02]  /*153c0*/  ULDC.64 UR4, c[0x0][0xc08] ;  /* 0x0003020000047ab9 */ /* 0x000fe40000000a00 */
[----:B------:R-:W-:Y:S01]  /*153d0*/  ISETP.NE.U32.AND P1, PT, RZ, UR4, PT ;  /* 0x00000004ff007c0c */ /* 0x000fe2000bf25070 */
[----:B------:R-:W0:Y:S01]  /*153e0*/  S2R R8, SR_TID.X ;  /* 0x0000000000087919 */ /* 0x000e220000002100 */
[----:B------:R-:W0:Y:S02]  /*153f0*/  LDC R23, c[0x0][0xbe8] ;  /* 0x0002fa00ff177b82 */ /* 0x000e240000000800 */
[----:B------:R-:W-:Y:S01]  /*15400*/  ISETP.NE.AND.EX P1, PT, RZ, UR5, PT, P1 ;  /* 0x00000005ff007c0c */ /* 0x000fe2000bf25310 */
[----:B----4-:R-:W-:-:S12]  /*15410*/  IMAD.WIDE R4, R205, 0x4, R4 ;  /* 0x00000004cd047825 */ /* 0x010fd800078e0204 */
[----:B------:R-:W4:Y:S01]  /*15420*/  @P1 LDC.64 R6, c[0x0][0xc08] ;  /* 0x00030200ff061b82 */ /* 0x000f220000000a00 */
[----:B------:R-:W-:Y:S02]  /*15430*/  ULDC UR4, c[0x0][0xa88] ;  /* 0x0002a20000047ab9 */ /* 0x000fe40000000800 */
[----:B------:R-:W-:Y:S01]  /*15440*/  IMAD.U32 R0, RZ, RZ, UR4 ;  /* 0x00000004ff007e24 */ /* 0x000fe2000f8e00ff */
[----:B------:R1:W5:Y:S01]  /*15450*/  @P0 LDG.E R3, desc[UR42][R4.64] ;  /* 0x0000002a04030981 */ /* 0x000362000c1e1900 */
[----:B0-----:R-:W-:Y:S02]  /*15460*/  VIADD R8, R8, 0xffffff80 ;  /* 0xffffff8008087836 */ /* 0x001fe40000000000 */
[----:B----4-:R-:W-:-:S05]  /*15470*/  @P1 IMAD.WIDE R6, R205, 0x4, R6 ;  /* 0x00000004cd061825 */ /* 0x010fca00078e0206 */
[----:B------:R1:W5:Y:S01]  /*15480*/  @P1 LDG.E R0, desc[UR42][R6.64] ;  /* 0x0000002a06001981 */ /* 0x000362000c1e1900 */
[----:B------:R-:W-:Y:S02]  /*15490*/  ISETP.GE.AND P2, PT, R8, 0x40, PT ;  /* 0x000000400800780c */ /* 0x000fe40003f46270 */
[----:B------:R-:W-:Y:S01]  /*154a0*/  SHF.R.S32.HI R8, RZ, 0x1f, R205 ;  /* 0x0000001fff087819 */ /* 0x000fe200000114cd */
[----:B------:R-:W-:Y:S10]  /*154b0*/  @P1 BRA `(.L_x_6025) ;  /* 0x0000000000101947 */ /* 0x000ff40003800000 */
[----:B------:R-:W-:Y:S05]  /*154c0*/  @!P0 BRA `(.L_x_6025) ;  /* 0x00000000000c8947 */ /* 0x000fea0003800000 */
[----:B-1----:R-:W4:Y:S04]  /*154d0*/  LDG.E R7, desc[UR42][R4.64] ;  /* 0x0000002a04077981 */ /* 0x002f28000c1e1900 */
[----:B-----5:R-:W4:Y:S02]  /*154e0*/  LDG.E R0, desc[UR42][R4.64+0x4] ;  /* 0x0000042a04007981 */ /* 0x020f24000c1e1900 */
[----:B----4-:R-:W-:-:S07]  /*154f0*/  IMAD.IADD R0, R0, 0x1, -R7 ;  /* 0x0000000100007824 */ /* 0x010fce00078e0a07 */
.L_x_6025:
[----:B------:R-:W-:Y:S01]  /*15500*/  BSSY B1, `(.L_x_6026) ;  /* 0x000002d000017945 */ /* 0x000fe20003800000 */
[----:B------:R-:W-:Y:S02]  /*15510*/  SHF.R.S32.HI R12, RZ, 0x1f, R204 ;  /* 0x0000001fff0c7819 */ /* 0x000fe400000114cc */
[----:B------:R-:W-:Y:S02]  /*15520*/  SEL R13, R205, RZ, !P0 ;  /* 0x000000ffcd0d7207 */ /* 0x000fe40004000000 */
[----:B------:R-:W-:Y:S02]  /*15530*/  SEL R14, R8, RZ, !P0 ;  /* 0x000000ff080e7207 */ /* 0x000fe40004000000 */
[----:B-----5:R-:W-:Y:S01]  /*15540*/  SHF.R.S32.HI R10, RZ, 0x1f, R3 ;  /* 0x0000001fff0a7819 */ /* 0x020fe20000011403 */
[----:B------:R-:W-:Y:S06]  /*15550*/  @P2 BRA `(.L_x_6027) ;  /* 0x00000000009c2947 */ /* 0x000fec0003800000 */
[----:B-1----:R-:W0:Y:S01]  /*15560*/  S2R R5, SR_TID.X ;  /* 0x0000000000057919 */ /* 0x002e220000002100 */
[----:B------:R-:W1:Y:S02]  /*15570*/  LDC R11, c[0x0][0xbe8] ;  /* 0x0002fa00ff0b7b82 */ /* 0x000e640000000800 */
[----:B-1----:R-:W-:Y:S01]  /*15580*/  IMAD R4, R0, R11, RZ ;  /* 0x0000000b00047224 */ /* 0x002fe200078e02ff */
        /* <DEDUP_REMOVED lines=14> */
[----:B------:R-:W1:Y:S01]  /*15670*/  @P0 LDC R21, c[0x0][0xbf0] ;  /* 0x0002fc00ff150b82 */ /* 0x000e620000000800 */
[----:B------:R-:W-:-:S04]  /*15680*/  IMAD.WIDE.U32 R4, R13, UR4, R4 ;  /* 0x000000040d047c25 */ /* 0x000fc8000f8e0004 */
[----:B0-----:R-:W-:-:S05]  /*15690*/  @P0 IMAD.HI.U32 R6, R8, R15, RZ ;  /* 0x0000000f08060227 */ /* 0x001fca00078e00ff */
[----:B-1----:R-:W-:Y:S01]  /*156a0*/  @P0 SHF.R.U32.HI R7, RZ, R21, R6 ;  /* 0x00000015ff070219 */ /* 0x002fe20000011606 */
        /* <DEDUP_REMOVED lines=18> */
.L_x_6027:
[----:B------:R-:W-:Y:S05]  /*157d0*/  BSYNC B1 ;  /* 0x0000000000017941 */ /* 0x000fea0003800000 */
.L_x_6026:
[----:B------:R-:W-:Y:S01]  /*157e0*/  ISETP.NE.AND P0, PT, R23, 0x1, PT ;  /* 0x000000011700780c */ /* 0x000fe20003f05270 */
[----:B------:R-:W4:Y:S01]  /*157f0*/  LDC R21, c[0x0][0xac8] ;  /* 0x0002b200ff157b82 */ /* 0x000f220000000800 */
[----:B------:R-:W-:Y:S01]  /*15800*/  ULDC.64 UR4, c[0x0][0xaa0] ;  /* 0x0002a80000047ab9 */ /* 0x000fe20000000a00 */
[----:B01----:R-:W-:Y:S01]  /*15810*/  IMAD R7, R220, 0x20, R221 ;  /* 0x00000020dc077824 */ /* 0x003fe200078e02dd */
[----:B------:R-:W-:Y:S01]  /*15820*/  BSSY B1, `(.L_x_6028) ;  /* 0x000006d000017945 */ /* 0x000fe20003800000 */
[----:B------:R-:W-:Y:S01]  /*15830*/  IMAD R6, R10, UR4, RZ ;  /* 0x000000040a067c24 */ /* 0x000fe2000f8e02ff */
[----:B---3--:R-:W-:Y:S01]  /*15840*/  SHF.R.S32.HI R24, RZ, 0x1f, R224 ;  /* 0x0000001fff187819 */ /* 0x008fe200000114e0 */
[C---:B------:R-:W-:Y:S01]  /*15850*/  IMAD.WIDE.U32 R4, R3.reuse, UR4, RZ ;  /* 0x0000000403047c25 */ /* 0x040fe2000f8e00ff */
[----:B------:R-:W-:Y:S02]  /*15860*/  SHF.R.S32.HI R28, RZ, 0x1f, R214 ;  /* 0x0000001fff1c7819 */ /* 0x000fe400000114d6 */
[----:B------:R-:W-:Y:S01]  /*15870*/  SHF.R.S32.HI R30, RZ, 0x1f, R215 ;  /* 0x0000001fff1e7819 */ /* 0x000fe200000114d7 */
[----:B------:R-:W-:Y:S01]  /*15880*/  IMAD R3, R3, UR5, R6 ;  /* 0x0000000503037c24 */ /* 0x000fe2000f8e0206 */
[----:B------:R-:W-:Y:S01]  /*15890*/  ULDC.64 UR4, c[0x0][0xae8] ;  /* 0x0002ba0000047ab9 */ /* 0x000fe20000000a00 */
[----:B------:R-:W0:Y:S01]  /*158a0*/  @P0 LDC R9, c[0x0][0xbec] ;  /* 0x0002fb00ff090b82 */ /* 0x000e220000000800 */
[----:B------:R-:W-:Y:S01]  /*158b0*/  IMAD.IADD R8, R192, 0x1, R7 ;  /* 0x00000001c0087824 */ /* 0x000fe200078e0207 */
[----:B------:R-:W-:Y:S01]  /*158c0*/  SHF.R.S32.HI R31, RZ, 0x1f, R216 ;  /* 0x0000001fff1f7819 */ /* 0x000fe200000114d8 */
[----:B------:R-:W-:Y:S01]  /*158d0*/  IMAD.IADD R5, R5, 0x1, R3 ;  /* 0x0000000105057824 */ /* 0x000fe200078e0203 */
[----:B------:R-:W-:Y:S01]  /*158e0*/  SHF.R.S32.HI R32, RZ, 0x1f, R217 ;  /* 0x0000001fff207819 */ /* 0x000fe200000114d9 */
[----:B------:R-:W-:Y:S01]  /*158f0*/  IMAD R3, R12, UR4, RZ ;  /* 0x000000040c037c24 */ /* 0x000fe2000f8e02ff */
[----:B------:R-:W-:Y:S01]  /*15900*/  SHF.R.S32.HI R33, RZ, 0x1f, R218 ;  /* 0x0000001fff217819 */ /* 0x000fe200000114da */
[C---:B------:R-:W-:Y:S01]  /*15910*/  IMAD.WIDE.U32 R4, R204.reuse, UR4, R4 ;  /* 0x00000004cc047c25 */ /* 0x040fe2000f8e0004 */
[----:B------:R-:W1:Y:S03]  /*15920*/  @P0 LDC R11, c[0x0][0xbf0] ;  /* 0x0002fc00ff0b0b82 */ /* 0x000e660000000800 */
[----:B------:R-:W-:Y:S01]  /*15930*/  IMAD R3, R204, UR5, R3 ;  /* 0x00000005cc037c24 */ /* 0x000fe2000f8e0203 */
[-C--:B----4-:R-:W-:Y:S01]  /*15940*/  ISETP.GE.AND P1, PT, R218, R21.reuse, PT ;  /* 0x00000015da00720c */ /* 0x090fe20003f26270 */
        /* <DEDUP_REMOVED lines=15> */
[----:B-1----:R-:W-:Y:S01]  /*15a40*/  @P0 SHF.R.U32.HI R3, RZ, R11, R6 ;  /* 0x0000000bff030219 */ /* 0x002fe20000011606 */
[----:B------:R-:W-:Y:S01]  /*15a50*/  IMAD R29, R0, R23, RZ ;  /* 0x00000017001d7224 */ /* 0x000fe200078e02ff */
[----:B------:R-:W-:Y:S02]  /*15a60*/  LOP3.LUT R9, R10, 0x2, R7, 0xe2, !PT ;  /* 0x000000020a097812 */ /* 0x000fe400078ee207 */
[----:B------:R-:W-:Y:S01]  /*15a70*/  SEL R10, RZ, 0xffffffff, P2 ;  /* 0xffffffffff0a7807 */ /* 0x000fe20001000000 */
[--C-:B------:R-:W-:Y:S01]  /*15a80*/  IMAD.MOV R7, RZ, RZ, -R3.reuse ;  /* 0x000000ffff077224 */ /* 0x100fe200078e0a03 */
[----:B------:R-:W-:Y:S01]  /*15a90*/  SHF.R.S32.HI R6, RZ, 0x1f, R3 ;  /* 0x0000001fff067819 */ /* 0x000fe20000011403 */
[----:B------:R-:W-:Y:S01]  /*15aa0*/  IMAD.WIDE.U32 R4, R3, UR4, R4 ;  /* 0x0000000403047c25 */ /* 0x000fe2000f8e0004 */
[----:B------:R-:W-:-:S02]  /*15ab0*/  SEL R11, RZ, 0xffffffff, P1 ;  /* 0xffffffffff0b7807 */ /* 0x000fc40000800000 */
[-C--:B------:R-:W-:Y:S01]  /*15ac0*/  ISETP.GE.AND P0, PT, R215, R21.reuse, PT ;  /* 0x00000015d700720c */ /* 0x080fe20003f06270 */
[----:B------:R-:W-:Y:S01]  /*15ad0*/  IMAD.SHL.U32 R10, R10, 0x4, RZ ;  /* 0x000000040a0a7824 */ /* 0x000fe200078e00ff */
[----:B------:R-:W-:Y:S01]  /*15ae0*/  ISETP.GE.AND P2, PT, R223, R21, PT ;  /* 0x00000015df00720c */ /* 0x000fe20003f46270 */
        /* <DEDUP_REMOVED lines=13> */
[----:B------:R-:W-:Y:S01]  /*15bc0*/  LOP3.LUT R6, R6, 0x10, R3, 0xe2, !PT ;  /* 0x0000001006067812 */ /* 0x000fe200078ee203 */
[----:B------:R-:W-:Y:S01]  /*15bd0*/  IMAD R0, R0, UR4, RZ ;  /* 0x0000000400007c24 */ /* 0x000fe2000f8e02ff */
[----:B------:R-:W-:Y:S02]  /*15be0*/  SEL R8, RZ, 0xffffffff, P0 ;  /* 0xffffffffff087807 */ /* 0x000fe40000000000 */
[----:B------:R-:W-:Y:S01]  /*15bf0*/  ISETP.GE.AND P0, PT, R224, R21, PT ;  /* 0x00000015e000720c */ /* 0x000fe20003f06270 */
[----:B------:R-:W-:Y:S01]  /*15c00*/  IMAD R3, R7, UR5, R0 ;  /* 0x0000000507037c24 */ /* 0x000fe2000f8e0200 */
[----:B------:R-:W-:Y:S01]  /*15c10*/  ULDC.64 UR4, c[0x0][0xa80] ;  /* 0x0002a00000047ab9 */ /* 0x000fe20000000a00 */
[----:B------:R-:W-:Y:S01]  /*15c20*/  IMAD.IADD R0, R221, 0x1, R192 ;  /* 0x00000001dd007824 */ /* 0x000fe200078e02c0 */
[----:B------:R-:W-:Y:S01]  /*15c30*/  SEL R7, RZ, 0x40, P0 ;  /* 0x00000040ff077807 */ /* 0x000fe20000000000 */
[----:B------:R-:W-:Y:S01]  /*15c40*/  IMAD.SHL.U32 R9, R8, 0x20, RZ ;  /* 0x0000002008097824 */ /* 0x000fe200078e00ff */
[----:B------:R-:W-:Y:S01]  /*15c50*/  LEA R20, P1, R4, UR4, 0x1 ;  /* 0x0000000404147c11 */ /* 0x000fe2000f8208ff */
[----:B------:R-:W-:Y:S01]  /*15c60*/  IMAD.IADD R3, R5, 0x1, R3 ;  /* 0x0000000105037824 */ /* 0x000fe200078e0203 */
[----:B------:R-:W-:-:S02]  /*15c70*/  ISETP.GE.AND P0, PT, R0, R29, PT ;  /* 0x0000001d0000720c */ /* 0x000fc40003f06270 */
[----:B------:R-:W-:Y:S02]  /*15c80*/  LOP3.LUT R6, R9, 0x20, R6, 0xe2, !PT ;  /* 0x0000002009067812 */ /* 0x000fe400078ee206 */
[----:B------:R-:W-:Y:S02]  /*15c90*/  LEA.HI.X R3, R4, UR5, R3, 0x1, P1 ;  /* 0x0000000504037c11 */ /* 0x000fe400088f0c03 */
[----:B------:R-:W-:Y:S02]  /*15ca0*/  LOP3.LUT R22, R6, R7, RZ, 0xfc, !PT ;  /* 0x0000000706167212 */ /* 0x000fe400078efcff */
[----:B------:R-:W-:Y:S01]  /*15cb0*/  SEL R5, RZ, 0x80, P2 ;  /* 0x00000080ff057807 */ /* 0x000fe20001000000 */
[----:B------:R0:W1:Y:S03]  /*15cc0*/  SHFL.IDX PT, R6, R20, RZ, 0x181f ;  /* 0x00181fff14067589 */ /* 0x00006600000e0000 */
[----:B------:R-:W-:Y:S01]  /*15cd0*/  LOP3.LUT R23, R22, R5, RZ, 0xfc, !PT ;  /* 0x0000000516177212 */ /* 0x000fe200078efcff */
[----:B------:R0:W3:Y:S01]  /*15ce0*/  SHFL.IDX PT, R7, R3, RZ, 0x181f ;  /* 0x00181fff03077589 */ /* 0x0000e200000e0000 */
[----:B------:R-:W-:Y:S05]  /*15cf0*/  @P0 BRA `(.L_x_6029) ;  /* 0x00000000007c0947 */ /* 0x000fea0003800000 */
[-C--:B------:R-:W-:Y:S02]  /*15d00*/  ISETP.GE.AND P2, PT, R218, R21.reuse, PT ;  /* 0x00000015da00720c */ /* 0x080fe40003f46270 */
[-C--:B------:R-:W-:Y:S02]  /*15d10*/  ISETP.GE.AND P1, PT, R200, R21.reuse, PT ;  /* 0x00000015c800720c */ /* 0x080fe40003f26270 */
[-C--:B------:R-:W-:Y:S02]  /*15d20*/  ISETP.GE.AND P5, PT, R217, R21.reuse, PT ;  /* 0x00000015d900720c */ /* 0x080fe40003fa6270 */
[----:B------:R-:W-:-:S07]  /*15d30*/  ISETP.GE.AND P3, PT, R216, R21, PT ;  /* 0x00000015d800720c */ /* 0x000fce0003f66270 */
[-C--:B-1----:R-:W-:Y:S02]  /*15d40*/  @!P2 LEA R8, P0, R218, R6.reuse, 0x1 ;  /* 0x00000006da08a211 */ /* 0x082fe400078008ff */
        /* <DEDUP_REMOVED lines=26> */
.L_x_6029:
[----:B------:R-:W-:Y:S05]  /*15ef0*/  BSYNC B1 ;  /* 0x0000000000017941 */ /* 0x000fea0003800000 */
.L_x_6028:
[----:B------:R-:W-:Y:S01]  /*15f00*/  VIADD R0, R0, 0x20 ;  /* 0x0000002000007836 */ /* 0x000fe20000000000 */
[----:B---34-:R3:W4:Y:S04]  /*15f10*/  SHFL.IDX PT, R7, R3, 0x1, 0x181f ;  /* 0x00381f0003077f89 */ /* 0x01872800000e0000 */
[----:B------:R-:W-:Y:S01]  /*15f20*/  ISETP.GE.AND P0, PT, R0, R29, PT ;  /* 0x0000001d0000720c */ /* 0x000fe20003f06270 */
[----:B-1----:R3:W1:-:S12]  /*15f30*/  SHFL.IDX PT, R6, R20, 0x1, 0x181f ;  /* 0x00381f0014067f89 */ /* 0x00265800000e0000 */
[----:B---3--:R-:W-:Y:S05]  /*15f40*/  @P0 BRA `(.L_x_6024) ;  /* 0x00000000007c0947 */ /* 0x008fea0003800000 */
[-C--:B------:R-:W-:Y:S02]  /*15f50*/  ISETP.GE.AND P6, PT, R200, R21.reuse, PT ;  /* 0x00000015c800720c */ /* 0x080fe40003fc6270 */
[-C--:B------:R-:W-:Y:S02]  /*15f60*/  ISETP.GE.AND P5, PT, R218, R21.reuse, PT ;  /* 0x00000015da00720c */ /* 0x080fe40003fa6270 */
[-C--:B------:R-:W-:Y:S02]  /*15f70*/  ISETP.GE.AND P4, PT, R217, R21.reuse, PT ;  /* 0x00000015d900720c */ /* 0x080fe40003f86270 */
[-C--:B------:R-:W-:Y:S02]  /*15f80*/  ISETP.GE.AND P3, PT, R216, R21.reuse, PT ;  /* 0x00000015d800720c */ /* 0x080fe40003f66270 */
[-C--:B------:R-:W-:Y:S02]  /*15f90*/  ISETP.GE.AND P2, PT, R215, R21.reuse, PT ;  /* 0x00000015d700720c */ /* 0x080fe40003f46270 */
[----:B------:R-:W-:-:S03]  /*15fa0*/  ISETP.GE.AND P1, PT, R214, R21, PT ;  /* 0x00000015d600720c */ /* 0x000fc60003f26270 */
[----:B-1--4-:R-:W-:Y:S02]  /*15fb0*/  @!P6 IMAD.WIDE R4, R200, 0x2, R6 ;  /* 0x00000002c804e825 */ /* 0x012fe400078e0206 */
        /* <DEDUP_REMOVED lines=12> */
[-C--:B-1----:R-:W-:Y:S02]  /*16080*/  @!P1 LEA R4, P5, R214, R6.reuse, 0x1 ;  /* 0x00000006d6049211 */ /* 0x082fe400078a08ff */
        /* <DEDUP_REMOVED lines=11> */
.L_x_6024:
[----:B------:R-:W-:Y:S05]  /*16140*/  BSYNC B0 ;  /* 0x0000000000007941 */ /* 0x000fea0003800000 */
.L_x_6018:
[----:B------:R-:W-:Y:S02]  /*16150*/  ULDC UR4, c[0x0][0xc3c] ;  /* 0x00030f0000047ab9 */ /* 0x000fe40000000800 */
[----:B------:R-:W-:-:S13]  /*16160*/  ISETP.GE.AND P0, PT, R27, UR4, PT ;  /* 0x000000041b007c0c */ /* 0x000fda000bf06270 */
[----:B------:R-:W-:Y:S05]  /*16170*/  @!P0 BRA `(.L_x_6030) ;  /* 0xfffffeb000148947 */ /* 0x000fea000383ffff */
[----:B------:R-:W-:Y:S05]  /*16180*/  BRA `(.L_x_5821) ;  /* 0x0000009000b87947 */ /* 0x000fea0003800000 */
.L_x_5819:
        /* <DEDUP_REMOVED lines=18> */
.L_x_6031:
        /* <DEDUP_REMOVED lines=41> */
.L_x_6037:
        /* <DEDUP_REMOVED lines=12> */
.L_x_6036:
[----:B------:R-:W-:Y:S05]  /*16600*/  BSYNC B0 ;  /* 0x0000000000007941 */ /* 0x000fea0003800000 */
.L_x_6035:
        /* <DEDUP_REMOVED lines=21> */
.L_x_6033:
        /* <DEDUP_REMOVED lines=20> */
.L_x_6038:
        /* <DEDUP_REMOVED lines=57> */
.L_x_6034:
[----:B------:R-:W-:Y:S02]  /*16c30*/  IMAD.MOV.U32 R17, RZ, RZ, RZ ;  /* 0x000000ffff117224 */ /* 0x000fe400078e00ff */
[----:B------:R-:W-:Y:S02]  /*16c40*/  IMAD.U32 R16, RZ, RZ, UR6 ;  /* 0x00000006ff107e24 */ /* 0x000fe4000f8e00ff */
[----:B------:R-:W-:-:S07]  /*16c50*/  IMAD.MOV.U32 R18, RZ, RZ, RZ ;  /* 0x000000ffff127224 */ /* 0x000fce00078e00ff */
.L_x_6039:
[----:B------:R-:W-:-:S13]  /*16c60*/  ISETP.NE.AND P0, PT, R0, RZ, PT ;  /* 0x000000ff0000720c */ /* 0x000fda0003f05270 */
[----:B------:R-:W1:Y:S01]  /*16c70*/  @!P0 S2R R3, SR_CgaCtaId ;  /* 0x0000000000038919 */ /* 0x000e620000008800 */
[----:B------:R-:W-:-:S04]  /*16c80*/  @!P0 MOV R0, 0x400 ;  /* 0x0000040000008802 */ /* 0x000fc80000000f00 */
[----:B-1----:R-:W-:-:S05]  /*16c90*/  @!P0 LEA R0, R3, R0, 0x18 ;  /* 0x0000000003008211 */ /* 0x002fca00078ec0ff */
[----:B------:R2:W-:Y:S01]  /*16ca0*/  @!P0 STS.128 [R0+0x28cd0], R16 ;  /* 0x028cd01000008388 */ /* 0x0005e20000000c00 */
[----:B------:R-:W-:Y:S06]  /*16cb0*/  BAR.ARV 0x5, 0x180 ;  /* 0x0146000000007b1d */ /* 0x000fec0000002000 */
.L_x_6032:
[----:B--2---:R-:W-:Y:S01]  /*16cc0*/  IMAD.MOV.U32 R0, RZ, RZ, 0x1 ;  /* 0x00000001ff007424 */ /* 0x004fe200078e00ff */
[----:B------:R2:W-:Y:S01]  /*16cd0*/  STL [R1+0x4], RZ ;  /* 0x000004ff01007387 */ /* 0x0005e20000100800 */
[----:B------:R-:W-:Y:S02]  /*16ce0*/  ULDC UR4, c[0x0][0xc3c] ;  /* 0x00030f0000047ab9 */ /* 0x000fe40000000800 */
[----:B-1----:R-:W-:Y:S01]  /*16cf0*/  ISETP.GE.AND P0, PT, R19, UR4, PT ;  /* 0x0000000413007c0c */ /* 0x002fe2000bf06270 */
[----:B------:R2:W-:Y:S04]  /*16d00*/  STL [R1+0x10], R0 ;  /* 0x0000100001007387 */ /* 0x0005e80000100800 */
[----:B------:R2:W-:Y:S08]  /*16d10*/  STL [R1+0x48], RZ ;  /* 0x000048ff01007387 */ /* 0x0005f00000100800 */
[----:B--2---:R-:W-:Y:S05]  /*16d20*/  @P0 BRA `(.L_x_6040) ;  /* 0x0000008000e80947 */ /* 0x004fea0003800000 */
[----:B------:R-:W1:Y:S01]  /*16d30*/  S2UR UR5, SR_CgaCtaId ;  /* 0x00000000000579c3 */ /* 0x000e620000008800 */
[C---:B------:R-:W-:Y:S01]  /*16d40*/  IMAD.SHL.U32 R0, R4.reuse, 0x8, RZ ;  /* 0x0000000804007824 */ /* 0x040fe200078e00ff */
[----:B------:R-:W-:Y:S01]  /*16d50*/  LOP3.LUT R5, R4, 0x7f, RZ, 0xc0, !PT ;  /* 0x0000007f04057812 */ /* 0x000fe200078ec0ff */
[----:B------:R-:W-:Y:S01]  /*16d60*/  UMOV UR4, 0x400 ;  /* 0x0000040000047882 */ /* 0x000fe20000000000 */
[----:B------:R-:W-:Y:S01]  /*16d70*/  BSSY B8, `(.L_x_6040) ;  /* 0x0000835000087945 */ /* 0x000fe20003800000 */
[----:B------:R-:W-:Y:S01]  /*16d80*/  ULDC.64 UR40, c[0x0][0x198] ;  /* 0x0000660000287ab9 */ /* 0x000fe20000000a00 */
[----:B------:R-:W-:Y:S01]  /*16d90*/  LOP3.LUT R3, R0, 0x1f8, RZ, 0xc0, !PT ;  /* 0x000001f800037812 */ /* 0x000fe200078ec0ff */
[----:B0-----:R-:W-:Y:S01]  /*16da0*/  IMAD.SHL.U32 R2, R5, 0x8, RZ ;  /* 0x0000000805027824 */ /* 0x001fe200078e00ff */
[----:B------:R-:W-:Y:S01]  /*16db0*/  SHF.R.U32.HI R5, RZ, 0x3, R5 ;  /* 0x00000003ff057819 */ /* 0x000fe20000011605 */
[----:B------:R-:W-:Y:S01]  /*16dc0*/  ULDC UR37, c[0x0][0xc] ;  /* 0x0000030000257ab9 */ /* 0x000fe20000000800 */
        /* <DEDUP_REMOVED lines=12> */
[----:B------:R0:W-:Y:S04]  /*16e90*/  STL [R1+0x8], RZ ;  /* 0x000008ff01007387 */ /* 0x0001e80000100800 */
[----:B------:R0:W-:Y:S04]  /*16ea0*/  STL [R1+0x4], RZ ;  /* 0x000004ff01007387 */ /* 0x0001e80000100800 */
[----:B------:R0:W-:Y:S02]  /*16eb0*/  STL [R1+0x10], R0 ;  /* 0x0000100001007387 */ /* 0x0001e40000100800 */
.L_x_6220:
[----:B------:R-:W-:Y:S05]  /*16ec0*/  YIELD ;  /* 0x0000000000007946 */ /* 0x000fea0003800000 */
[----:B------:R-:W-:Y:S01]  /*16ed0*/  ULDC.64 UR4, c[0x0][0xa28] ;  /* 0x00028a0000047ab9 */ /* 0x000fe20000000a00 */
[----:B------:R-:W-:Y:S01]  /*16ee0*/  IMAD.MOV.U32 R9, RZ, RZ, RZ ;  /* 0x000000ffff097224 */ /* 0x000fe200078e00ff */
[----:B------:R-:W-:Y:S01]  /*16ef0*/  ISETP.NE.U32.AND P0, PT, RZ, UR4, PT ;  /* 0x00000004ff007c0c */ /* 0x000fe2000bf05070 */
[----:B-1----:R-:W1:Y:S01]  /*16f00*/  LDC.64 R12, c[0x0][0xa00] ;  /* 0x00028000ff0c7b82 */ /* 0x002e620000000a00 */
[----:B0-----:R-:W-:Y:S01]  /*16f10*/  CS2R R6, SRZ ;  /* 0x0000000000067805 */ /* 0x001fe2000001ff00 */
[----:B------:R-:W-:Y:S01]  /*16f20*/  ULDC.64 UR6, c[0x0][0xa08] ;  /* 0x0002820000067ab9 */ /* 0x000fe20000000a00 */
[----:B------:R-:W-:Y:S01]  /*16f30*/  ISETP.NE.AND.EX P0, PT, RZ, UR5, PT, P0 ;  /* 0x00000005ff007c0c */ /* 0x000fe2000bf05300 */
[----:B------:R-:W-:Y:S01]  /*16f40*/  ULDC.64 UR4, c[0x0][0xa18] ;  /* 0x0002860000047ab9 */ /* 0x000fe20000000a00 */
[----:B------:R-:W-:-:S03]  /*16f50*/  ULDC.64 UR8, c[0x0][0xa10] ;  /* 0x0002840000087ab9 */ /* 0x000fc60000000a00 */
[----:B--2---:R-:W2:Y:S08]  /*16f60*/  LDC.64 R4, c[0x0][0xa08] ;  /* 0x00028200ff047b82 */ /* 0x004eb00000000a00 */
[----:B0-----:R-:W0:Y:S02]  /*16f70*/  @P0 LDC.64 R2, c[0x0][0xa28] ;  /* 0x00028a00ff020b82 */ /* 0x001e240000000a00 */
[----:B0-----:R-:W-:-:S05]  /*16f80*/  @P0 IMAD.WIDE R2, R19, 0x4, R2 ;  /* 0x0000000413020825 */ /* 0x001fca00078e0202 */
[----:B-----5:R0:W5:Y:S01]  /*16f90*/  @P0 LDG.E R9, desc[UR42][R2.64] ;  /* 0x0000002a02090981 */ /* 0x020162000c1e1900 */
[----:B------:R-:W-:Y:S01]  /*16fa0*/  ISETP.NE.U32.AND P0, PT, RZ, UR4, PT ;  /* 0x00000004ff007c0c */ /* 0x000fe2000bf05070 */
[C---:B-1----:R-:W-:Y:S01]  /*16fb0*/  IMAD.WIDE R12, R19.reuse, 0x4, R12 ;  /* 0x00000004130c7825 */ /* 0x042fe200078e020c */
[----:B------:R-:W-:Y:S02]  /*16fc0*/  ISETP.NE.U32.AND P2, PT, RZ, UR6, PT ;  /* 0x00000006ff007c0c */ /* 0x000fe4000bf45070 */
[----:B------:R-:W-:Y:S01]  /*16fd0*/  ISETP.NE.AND.EX P0, PT, RZ, UR5, PT, P0 ;  /* 0x00000005ff007c0c */ /* 0x000fe2000bf05300 */
[----:B------:R-:W-:Y:S01]  /*16fe0*/  ULDC.64 UR4, c[0x0][0xa00] ;  /* 0x0002800000047ab9 */ /* 0x000fe20000000a00 */
[----:B------:R-:W-:Y:S01]  /*16ff0*/  ISETP.NE.U32.AND P4, PT, RZ, UR8, PT ;  /* 0x00000008ff007c0c */ /* 0x000fe2000bf85070 */
[----:B------:R-:W-:Y:S01]  /*17000*/  IMAD.MOV.U32 R0, RZ, RZ, RZ ;  /* 0x000000ffff007224 */ /* 0x000fe200078e00ff */
[----:B------:R-:W-:Y:S01]  /*17010*/  ISETP.NE.U32.AND P1, PT, RZ, UR4, PT ;  /* 0x00000004ff007c0c */ /* 0x000fe2000bf25070 */
[----:B0-----:R-:W0:Y:S01]  /*17020*/  LDC.64 R2, c[0x0][0xa10] ;  /* 0x00028400ff027b82 */ /* 0x001e220000000a00 */
[----:B--2---:R-:W-:-:S02]  /*17030*/  IMAD.WIDE R4, R19, 0x4, R4 ;  /* 0x0000000413047825 */ /* 0x004fc400078e0204 */
[----:B------:R-:W-:-:S05]  /*17040*/  ISETP.NE.AND.EX P3, PT, RZ, UR5, PT, P1 ;  /* 0x00000005ff007c0c */ /* 0x000fca000bf65310 */
[----:B------:R-:W1:Y:S01]  /*17050*/  @P0 LDC.64 R10, c[0x0][0xa18] ;  /* 0x00028600ff0a0b82 */ /* 0x000e620000000a00 */
[----:B------:R-:W-:Y:S01]  /*17060*/  ULDC UR4, c[0x0][0x288] ;  /* 0x0000a20000047ab9 */ /* 0x000fe20000000800 */
[----:B------:R-:W-:Y:S02]  /*17070*/  ISETP.NE.AND.EX P1, PT, RZ, UR7, PT, P2 ;  /* 0x00000007ff007c0c */ /* 0x000fe4000bf25320 */
[----:B------:R-:W-:-:S04]  /*17080*/  ISETP.NE.AND.EX P2, PT, RZ, UR9, PT, P4 ;  /* 0x00000009ff007c0c */ /* 0x000fc8000bf45340 */
[----:B------:R-:W2:Y:S07]  /*17090*/  @P3 LDG.E R6, desc[UR42][R12.64] ;  /* 0x0000002a0c063981 */ /* 0x000eae000c1e1900 */
[----:B------:R-:W5:Y:S01]  /*170a0*/  @P1 LDG.E R7, desc[UR42][R4.64] ;  /* 0x0000002a04071981 */ /* 0x000f62000c1e1900 */
        /* <DEDUP_REMOVED lines=18> */
[----:B------:R-:W-:Y:S06]  /*171d0*/  @P0 BRA `(.L_x_6041) ;  /* 0x0000000000140947 */ /* 0x000fec0003800000 */
[----:B------:R-:W-:Y:S05]  /*171e0*/  @!P3 BRA `(.L_x_6041) ;  /* 0x000000000010b947 */ /* 0x000fea0003800000 */
[----:B------:R-:W2:Y:S04]  /*171f0*/  LDG.E R8, desc[UR42][R12.64] ;  /* 0x0000002a0c087981 */ /* 0x000ea8000c1e1900 */
[----:B------:R-:W2:Y:S02]  /*17200*/  LDG.E R12, desc[UR42][R12.64+0x4] ;  /* 0x0000042a0c0c7981 */ /* 0x000ea4000c1e1900 */
[----:B--2---:R-:W-:-:S05]  /*17210*/  IMAD.IADD R11, R12, 0x1, -R8 ;  /* 0x000000010c0b7824 */ /* 0x004fca00078e0a08 */
[----:B------:R0:W-:Y:S02]  /*17220*/  STL [R1+0x38], R11 ;  /* 0x0000380b01007387 */ /* 0x0001e40000100800 */
.L_x_6041:
[----:B-----5:R-:W-:Y:S01]  /*17230*/  IMAD.IADD R7, R7, 0x1, R9 ;  /* 0x0000000107077824 */ /* 0x020fe200078e0209 */
[----:B------:R-:W-:Y:S02]  /*17240*/  ULDC.64 UR4, c[0x0][0xa20] ;  /* 0x0002880000047ab9 */ /* 0x000fe40000000a00 */
[----:B------:R-:W-:Y:S02]  /*17250*/  ISETP.NE.U32.AND P0, PT, RZ, UR4, PT ;  /* 0x00000004ff007c0c */ /* 0x000fe4000bf05070 */
[----:B------:R1:W-:Y:S02]  /*17260*/  STL [R1+0x20], R7 ;  /* 0x0000200701007387 */ /* 0x0003e40000100800 */
[----:B------:R-:W-:-:S13]  /*17270*/  ISETP.NE.AND.EX P0, PT, RZ, UR5, PT, P0 ;  /* 0x00000005ff007c0c */ /* 0x000fda000bf05300 */
[----:B-1----:R-:W-:Y:S05]  /*17280*/  @!P0 BRA `(.L_x_6042) ;  /* 0x0000000000108947 */ /* 0x002fea0003800000 */
[----:B------:R-:W1:Y:S02]  /*17290*/  LDC.64 R6, c[0x0][0xa20] ;  /* 0x00028800ff067b82 */ /* 0x000e640000000a00 */
[----:B-1----:R-:W-:-:S06]  /*172a0*/  IMAD.WIDE R6, R19, 0x4, R6 ;  /* 0x0000000413067825 */ /* 0x002fcc00078e0206 */
[----:B------:R1:W5:Y:S01]  /*172b0*/  LDG.E R6, desc[UR42][R6.64] ;  /* 0x0000002a06067981 */ /* 0x000362000c1e1900 */
[----:B------:R-:W-:Y:S05]  /*172c0*/  BRA `(.L_x_6043) ;  /* 0x0000000000107947 */ /* 0x000fea0003800000 */
.L_x_6042:
[----:B------:R-:W-:Y:S05]  /*172d0*/  @!P1 BRA `(.L_x_6043) ;  /* 0x00000000000c9947 */ /* 0x000fea0003800000 */
[----:B------:R-:W2:Y:S04]  /*172e0*/  LDG.E R6, desc[UR42][R4.64] ;  /* 0x0000002a04067981 */ /* 0x000ea8000c1e1900 */
[----:B------:R-:W2:Y:S02]  /*172f0*/  LDG.E R4, desc[UR42][R4.64+0x4] ;  /* 0x0000042a04047981 */ /* 0x000ea4000c1e1900 */
[----:B--2---:R-:W-:-:S07]  /*17300*/  IMAD.IADD R6, R4, 0x1, -R6 ;  /* 0x0000000104067824 */ /* 0x004fce00078e0a06 */
.L_x_6043:
[----:B------:R-:W2:Y:S04]  /*17310*/  @P2 LDG.E R4, desc[UR42][R2.64] ;  /* 0x0000002a02042981 */ /* 0x000ea8000c1e1900 */
[----:B------:R3:W2:Y:S01]  /*17320*/  @P2 LDG.E R2, desc[UR42][R2.64+0x4] ;  /* 0x0000042a02022981 */ /* 0x0006a2000c1e1900 */
[----:B------:R-:W-:Y:S02]  /*17330*/  IMAD.SHL.U32 R12, R17, 0x40, RZ ;  /* 0x00000040110c7824 */ /* 0x000fe400078e00ff */
[----:B-----5:R-:W-:Y:S02]  /*17340*/  IMAD.IADD R9, R6, 0x1, -R9 ;  /* 0x0000000106097824 */ /* 0x020fe400078e0a09 */
[----:B------:R-:W-:Y:S01]  /*17350*/  VIADD R8, R12, 0x3f ;  /* 0x0000003f0c087836 */ /* 0x000fe20000000000 */
[----:B------:R4:W-:Y:S01]  /*17360*/  STL [R1+0x28], R12 ;  /* 0x0000280c01007387 */ /* 0x0009e20000100800 */
[----:B---3--:R-:W3:Y:S02]  /*17370*/  LDC R3, c[0x0][0x448] ;  /* 0x00011200ff037b82 */ /* 0x008ee40000000800 */
[----:B---3--:R-:W-:-:S13]  /*17380*/  ISETP.NE.AND P1, PT, R3, 0x1, PT ;  /* 0x000000010300780c */ /* 0x008fda0003f25270 */
[----:B------:R-:W3:Y:S08]  /*17390*/  @P1 LDC R3, c[0x0][0x44c] ;  /* 0x00011300ff031b82 */ /* 0x000ef00000000800 */
[----:B------:R-:W0:Y:S01]  /*173a0*/  @P1 LDC R5, c[0x0][0x450] ;  /* 0x00011400ff051b82 */ /* 0x000e220000000800 */
[----:B--2---:R-:W-:Y:S02]  /*173b0*/  @P2 IMAD.IADD R10, R2, 0x1, -R4 ;  /* 0x00000001020a2824 */ /* 0x004fe400078e0a04 */
[----:B---3--:R-:W-:-:S04]  /*173c0*/  @P1 IMAD.HI.U32 R2, R8, R3, RZ ;  /* 0x0000000308021227 */ /* 0x008fc800078e00ff */
[----:B------:R-:W-:Y:S01]  /*173d0*/  IMAD.IADD R6, R9, 0x1, R10 ;  /* 0x0000000109067824 */ /* 0x000fe200078e020a */
[----:B0-----:R-:W-:-:S03]  /*173e0*/  @P1 SHF.R.U32.HI R8, RZ, R5, R2 ;  /* 0x00000005ff081219 */ /* 0x001fc60000011602 */
[C---:B------:R-:W-:Y:S01]  /*173f0*/  VIADD R2, R6.reuse, 0x3f ;  /* 0x0000003f06027836 */ /* 0x040fe20000000000 */
[----:B------:R-:W-:-:S04]  /*17400*/  IADD3 R20, R6, 0x1, -R11 ;  /* 0x0000000106147810 */ /* 0x000fc80007ffe80b */
[----:B------:R-:W-:Y:S01]  /*17410*/  SHF.R.S32.HI R3, RZ, 0x1f, R2 ;  /* 0x0000001fff037819 */ /* 0x000fe20000011402 */
[----:B------:R-:W-:-:S03]  /*17420*/  IMAD.IADD R8, R20, 0x1, R8 ;  /* 0x0000000114087824 */ /* 0x000fc600078e0208 */
[----:B------:R-:W-:Y:S02]  /*17430*/  LEA.HI R21, R3, R2, RZ, 0x6 ;  /* 0x0000000203157211 */ /* 0x000fe400078f30ff */
[----:B------:R-:W0:Y:S02]  /*17440*/  LDC.64 R2, c[0x0][0x9e0] ;  /* 0x00027800ff027b82 */ /* 0x000e240000000a00 */
[----:B------:R-:W-:Y:S02]  /*17450*/  SHF.R.S32.HI R21, RZ, 0x6, R21 ;  /* 0x00000006ff157819 */ /* 0x000fe40000011415 */
[----:B0-----:R-:W-:Y:S01]  /*17460*/  ISETP.GE.AND P3, PT, R3, 0x1, PT ;  /* 0x000000010300780c */ /* 0x001fe20003f66270 */
[----:B-1----:R-:W-:-:S12]  /*17470*/  IMAD.IADD R7, R8, 0x1, R2 ;  /* 0x0000000108077824 */ /* 0x002fd800078e0202 */
[----:B----4-:R-:W-:Y:S05]  /*17480*/  @!P3 BRA `(.L_x_6044) ;  /* 0x000000000048b947 */ /* 0x010fea0003800000 */
        /* <DEDUP_REMOVED lines=11> */
.L_x_6046:
[----:B------:R-:W-:-:S13]  /*17540*/  ISETP.NE.AND P0, PT, R3, 0x1, PT ;  /* 0x000000010300780c */ /* 0x000fda0003f05270 */
[----:B------:R-:W0:Y:S02]  /*17550*/  @P0 LDC.64 R4, c[0x0][0x9e8] ;  /* 0x00027a00ff040b82 */ /* 0x000e240000000a00 */
[----:B0-----:R-:W-:-:S05]  /*17560*/  @P0 IMAD.HI.U32 R4, R2, R4, RZ ;  /* 0x0000000402040227 */ /* 0x001fca00078e00ff */
[----:B------:R-:W-:-:S07]  /*17570*/  @P0 SHF.R.U32.HI R2, RZ, R5, R4 ;  /* 0x00000005ff020219 */ /* 0x000fce0000011604 */
.L_x_6047:
[----:B------:R-:W-:Y:S05]  /*17580*/  BSYNC B0 ;  /* 0x0000000000007941 */ /* 0x000fea0003800000 */
.L_x_6045:
[----:B------:R-:W-:-:S05]  /*17590*/  IMAD R2, R2, R3, R3 ;  /* 0x0000000302027224 */ /* 0x000fca00078e0203 */
[----:B------:R-:W-:-:S07]  /*175a0*/  VIMNMX R7, R7, R2, PT ;  /* 0x0000000207077248 */ /* 0x000fce0003fe0100 */
.L_x_6044:
[----:B------:R-:W0:Y:S01]  /*175b0*/  @P1 LDC R4, c[0x0][0x44c] ;  /* 0x00011300ff041b82 */ /* 0x000e220000000800 */
[----:B------:R-:W-:Y:S01]  /*175c0*/  IMAD.MOV.U32 R2, RZ, RZ, R12 ;  /* 0x000000ffff027224 */ /* 0x000fe200078e000c */
[----:B------:R-:W-:Y:S01]  /*175d0*/  ULDC UR4, c[0x0][0x9dc] ;  /* 0x0002770000047ab9 */ /* 0x000fe20000000800 */
[----:B------:R-:W-:-:S05]  /*175e0*/  IMAD.IADD R17, R6, 0x1, -R11 ;  /* 0x0000000106117824 */ /* 0x000fca00078e0a0b */
        /* <DEDUP_REMOVED lines=16> */
.L_x_6050:
[----:B------:R-:W-:-:S13]  /*176f0*/  ISETP.NE.AND P0, PT, R3, 0x1, PT ;  /* 0x000000010300780c */ /* 0x000fda0003f05270 */
[----:B------:R-:W0:Y:S02]  /*17700*/  @P0 LDC.64 R4, c[0x0][0x9e8] ;  /* 0x00027a00ff040b82 */ /* 0x000e240000000a00 */
[----:B0-----:R-:W-:-:S05]  /*17710*/  @P0 IMAD.HI.U32 R4, R6, R4, RZ ;  /* 0x0000000406040227 */ /* 0x001fca00078e00ff */
[----:B------:R-:W-:-:S07]  /*17720*/  @P0 SHF.R.U32.HI R6, RZ, R5, R4 ;  /* 0x00000005ff060219 */ /* 0x000fce0000011604 */
.L_x_6051:
[----:B------:R-:W-:Y:S05]  /*17730*/  BSYNC B0 ;  /* 0x0000000000007941 */ /* 0x000fea0003800000 */
.L_x_6049:
[----:B------:R-:W-:-:S05]  /*17740*/  IMAD R3, R6, R3, RZ ;  /* 0x0000000306037224 */ /* 0x000fca00078e02ff */
[----:B------:R-:W-:-:S07]  /*17750*/  VIMNMX R2, R2, R3, !PT ;  /* 0x0000000302027248 */ /* 0x000fce0007fe0100 */
.L_x_6048:
[----:B------:R-:W-:Y:S01]  /*17760*/  VIADD R7, R7, 0x3f ;  /* 0x0000003f07077836 */ /* 0x000fe20000000000 */
[----:B------:R-:W-:Y:S04]  /*17770*/  BSSY B0, `(.L_x_6052) ;  /* 0x00001c6000007945 */ /* 0x000fe80003800000 */
[----:B------:R-:W-:-:S04]  /*17780*/  SHF.R.S32.HI R3, RZ, 0x1f, R7 ;  /* 0x0000001fff037819 */ /* 0x000fc80000011407 */
[----:B------:R-:W-:Y:S02]  /*17790*/  LEA.HI R4, R3, R7, RZ, 0x6 ;  /* 0x0000000703047211 */ /* 0x000fe400078f30ff */
[----:B------:R-:W-:Y:S02]  /*177a0*/  SHF.R.S32.HI R3, RZ, 0x1f, R2 ;  /* 0x0000001fff037819 */ /* 0x000fe40000011402 */
[----:B------:R-:W-:Y:S02]  /*177b0*/  SHF.R.S32.HI R4, RZ, 0x6, R4 ;  /* 0x00000006ff047819 */ /* 0x000fe40000011404 */
[----:B------:R-:W-:-:S04]  /*177c0*/  LEA.HI R2, R3, R2, RZ, 0x6 ;  /* 0x0000000203027211 */ /* 0x000fc800078f30ff */
[----:B------:R-:W-:-:S04]  /*177d0*/  SHF.R.S32.HI R2, RZ, 0x6, R2 ;  /* 0x00000006ff027819 */ /* 0x000fc80000011402 */
[----:B------:R-:W-:Y:S02]  /*177e0*/  VIMNMX R3, RZ, R2, !PT ;  /* 0x00000002ff037248 */ /* 0x000fe40007fe0100 */
[----:B------:R-:W-:-:S03]  /*177f0*/  VIMNMX R2, R21, R4, PT ;  /* 0x0000000415027248 */ /* 0x000fc60003fe0100 */
[--C-:B------:R-:W-:Y:S02]  /*17800*/  IMAD R3, R3, 0x40, -R9.reuse ;  /* 0x0000004003037824 */ /* 0x100fe400078e0a09 */
[----:B------:R-:W-:-:S03]  /*17810*/  IMAD R2, R2, 0x40, -R9 ;  /* 0x0000004002027824 */ /* 0x000fc600078e0a09 */
[----:B------:R-:W-:Y:S02]  /*17820*/  VIMNMX R3, RZ, R3, !PT ;  /* 0x00000003ff037248 */ /* 0x000fe40007fe0100 */
[----:B------:R-:W-:-:S04]  /*17830*/  VIMNMX R2, R2, R10, PT ;  /* 0x0000000a02027248 */ /* 0x000fc80003fe0100 */
[----:B------:R-:W-:Y:S02]  /*17840*/  ISETP.GT.AND P0, PT, R2, R3, PT ;  /* 0x000000030200720c */ /* 0x000fe40003f04270 */
[----:B------:R-:W-:-:S11]  /*17850*/  SHF.R.U32.HI R3, RZ, 0x6, R3 ;  /* 0x00000006ff037819 */ /* 0x000fd60000011603 */
[----:B------:R-:W-:-:S05]  /*17860*/  @P0 VIADD R2, R2, 0x3f ;  /* 0x0000003f02020836 */ /* 0x000fca0000000000 */
[----:B------:R-:W-:-:S04]  /*17870*/  @P0 SHF.R.S32.HI R4, RZ, 0x1f, R2 ;  /* 0x0000001fff040819 */ /* 0x000fc80000011402 */
[----:B------:R-:W-:Y:S01]  /*17880*/  @P0 LEA.HI R2, R4, R2, RZ, 0x6 ;  /* 0x0000000204020211 */ /* 0x000fe200078f30ff */
[----:B------:R-:W-:-:S03]  /*17890*/  IMAD.MOV.U32 R4, RZ, RZ, R3 ;  /* 0x000000ffff047224 */ /* 0x000fc600078e0003 */
[----:B------:R-:W-:Y:S02]  /*178a0*/  @P0 SHF.R.S32.HI R4, RZ, 0x6, R2 ;  /* 0x00000006ff040819 */ /* 0x000fe40000011402 */
[----:B------:R-:W-:Y:S02]  /*178b0*/  PLOP3.LUT P0, PT, PT, PT, PT, 0x80, 0x0 ;  /* 0x000000000000781c */ /* 0x000fe40003f0f070 */
[----:B------:R-:W-:-:S13]  /*178c0*/  ISETP.GT.AND P1, PT, R4, R3, PT ;  /* 0x000000030400720c */ /* 0x000fda0003f24270 */
[----:B------:R-:W-:Y:S05]  /*178d0*/  @!P1 BRA `(.L_x_6053) ;  /* 0x0000001800bc9947 */ /* 0x000fea0003800000 */
[----:B------:R-:W-:Y:S01]  /*178e0*/  UMOV UR4, 0xffffffff ;  /* 0xffffffff00047882 */ /* 0x000fe20000000000 */
[----:B------:R-:W-:Y:S02]  /*178f0*/  SEL R2, R19, RZ, !P2 ;  /* 0x000000ff13027207 */ /* 0x000fe40005000000 */
[----:B------:R-:W-:Y:S05]  /*17900*/  BRA.DIV UR4, `(.L_x_6054) ;  /* 0x0000008604f07947 */ /* 0x000fea000b800000 */
[----:B------:R-:W0:Y:S02]  /*17910*/  S2R R5, SR_TID.X ;  /* 0x0000000000057919 */ /* 0x000e240000002100 */
[----:B0-----:R-:W-:-:S04]  /*17920*/  SHF.R.U32.HI R5, RZ, 0x5, R5 ;  /* 0x00000005ff057819 */ /* 0x001fc80000011605 */
[----:B------:R-:W-:-:S05]  /*17930*/  LOP3.LUT R5, R5, 0x3, RZ, 0xc0, !PT ;  /* 0x0000000305057812 */ /* 0x000fca00078ec0ff */
[----:B------:R0:W1:Y:S02]  /*17940*/  SHFL.IDX PT, R14, R5, RZ, 0x1f ;  /* 0x00001fff050e7589 */ /* 0x00006400000e0000 */
.L_x_6264:
[----:B-1----:R-:W-:Y:S02]  /*17950*/  ISETP.NE.AND P0, PT, R14, RZ, PT ;  /* 0x000000ff0e00720c */ /* 0x002fe40003f05270 */
[----:B------:R-:W-:-:S11]  /*17960*/  PLOP3.LUT P6, PT, PT, PT, PT, 0x8, 0x0 ;  /* 0x000000000000781c */ /* 0x000fd60003fce170 */
[----:B------:R-:W-:Y:S05]  /*17970*/  @P0 BRA `(.L_x_6055) ;  /* 0x00000000000c0947 */ /* 0x000fea0003800000 */
[----:B------:R-:W-:-:S03]  /*17980*/  UMOV UR4, 0xffffffff ;  /* 0xffffffff00047882 */ /* 0x000fc60000000000 */
[----:B------:R-:W-:Y:S05]  /*17990*/  BRA.DIV UR4, `(.L_x_6056) ;  /* 0x0000008a04007947 */ /* 0x000fea000b800000 */
[----:B------:R-:W-:-:S13]  /*179a0*/  ELECT P6, URZ, PT ;  /* 0x00000000003f782f */ /* 0x000fda00038c0000 */
.L_x_6055:
[----:B0-----:R-:W2:Y:S04]  /*179b0*/  LDL R5, [R1+0x48] ;  /* 0x0000480001057983 */ /* 0x001ea80000100800 */
[----:B------:R-:W3:Y:S01]  /*179c0*/  LDL R7, [R1] ;  /* 0x0000000001077983 */ /* 0x000ee20000100800 */
        /* <DEDUP_REMOVED lines=8> */
.L_x_6267:
[----:B------:R-:W-:Y:S05]  /*17a50*/  BSYNC B1 ;  /* 0x0000000000017941 */ /* 0x000fea0003800000 */
.L_x_6057:
[----:B------:R-:W-:Y:S04]  /*17a60*/  BSSY B1, `(.L_x_6059) ;  /* 0x00000be000017945 */ /* 0x000fe80003800000 */
[----:B------:R-:W-:Y:S05]  /*17a70*/  @!P6 BRA `(.L_x_6060) ;  /* 0x0000000800f0e947 */ /* 0x000fea0003800000 */
[----:B------:R-:W2:Y:S04]  /*17a80*/  LDL R9, [R1] ;  /* 0x0000000001097983 */ /* 0x000ea80000100800 */
[----:B0-----:R-:W2:Y:S04]  /*17a90*/  LDL R6, [R1+0x8] ;  /* 0x0000080001067983 */ /* 0x001ea80000100800 */
[----:B------:R-:W3:Y:S01]  /*17aa0*/  LDL R8, [R1+0x14] ;  /* 0x0000140001087983 */ /* 0x000ee20000100800 */
[----:B------:R-:W-:Y:S01]  /*17ab0*/  BSSY B2, `(.L_x_6061) ;  /* 0x0000008000027945 */ /* 0x000fe20003800000 */
[----:B------:R-:W0:Y:S02]  /*17ac0*/  S2R R7, SR_TID.X ;  /* 0x0000000000077919 */ /* 0x000e240000002100 */
[----:B0-----:R-:W-:-:S04]  /*17ad0*/  LOP3.LUT R7, R7, 0x7f, RZ, 0xc0, !PT ;  /* 0x0000007f07077812 */ /* 0x001fc800078ec0ff */
[----:B------:R-:W-:Y:S01]  /*17ae0*/  ISETP.NE.AND P1, PT, R7, RZ, PT ;  /* 0x000000ff0700720c */ /* 0x000fe20003f25270 */
[----:B--2---:R-:W-:Y:S01]  /*17af0*/  IMAD R6, R6, 0x8, R9 ;  /* 0x0000000806067824 */ /* 0x004fe200078e0209 */
[----:B---3--:R-:W-:-:S04]  /*17b00*/  SHF.L.U32 R9, R8, 0x1f, RZ ;  /* 0x0000001f08097819 */ /* 0x008fc800000006ff */
[----:B------:R-:W0:Y:S02]  /*17b10*/  SYNCS.PHASECHK.TRANS64.TRYWAIT P0, [R6+URZ+0x28ca0], R9 ;  /* 0x028ca009060075a7 */ /* 0x000e24000800017f */
[----:B0-----:R-:W-:Y:S05]  /*17b20*/  @!P0 BRA `(.L_x_6062) ;  /* 0x0000008400d48947 */ /* 0x001fea0003800000 */
.L_x_6268:
[----:B------:R-:W-:Y:S05]  /*17b30*/  BSYNC B2 ;  /* 0x0000000000027941 */ /* 0x000fea0003800000 */
.L_x_6061:
        /* <DEDUP_REMOVED lines=9> */
.L_x_6064:
[----:B------:R-:W-:Y:S05]  /*17bd0*/  BSYNC B2 ;  /* 0x0000000000027941 */ /* 0x000fea0003800000 */
.L_x_6063:
[----:B------:R-:W2:Y:S04]  /*17be0*/  LDL R8, [R1] ;  /* 0x0000000001087983 */ /* 0x000ea80000100800 */
        /* <DEDUP_REMOVED lines=13> */
.L_x_6065:
        /* <DEDUP_REMOVED lines=13> */
.L_x_6269:
[----:B------:R-:W-:Y:S05]  /*17d90*/  BSYNC B2 ;  /* 0x0000000000027941 */ /* 0x000fea0003800000 */
.L_x_6066:
[----:B------:R-:W-:Y:S01]  /*17da0*/  BSSY B2, `(.L_x_6068) ;  /* 0x000000b000027945 */ /* 0x000fe20003800000 */
[----:B------:R-:W-:Y:S02]  /*17db0*/  IMAD.MOV.U32 R10, RZ, RZ, 0x0 ;  /* 0x00000000ff0a7424 */ /* 0x000fe400078e00ff */
[----:B------:R-:W-:Y:S01]  /*17dc0*/  IMAD.MOV.U32 R11, RZ, RZ, 0x12f00000 ;  /* 0x12f00000ff0b7424 */ /* 0x000fe200078e00ff */
[----:B------:R-:W-:Y:S06]  /*17dd0*/  @P1 BRA `(.L_x_6069) ;  /* 0x00000000001c1947 */ /* 0x000fec0003800000 */
[----:B------:R-:W2:Y:S01]  /*17de0*/  S2R R8, SR_TID.X ;  /* 0x0000000000087919 */ /* 0x000ea20000002100 */
[----:B------:R-:W-:-:S04]  /*17df0*/  IMAD.MOV.U32 R7, RZ, RZ, 0x10000 ;  /* 0x00010000ff077424 */ /* 0x000fc800078e00ff */
[----:B------:R3:W-:Y:S01]  /*17e00*/  SYNCS.ARRIVE.TRANS64 RZ, [R6+URZ+0x28cb0], R7 ;  /* 0x028cb00706ff79a7 */ /* 0x0007e2000800003f */
[----:B--2---:R-:W-:-:S04]  /*17e10*/  LOP3.LUT R8, R8, 0x1f, RZ, 0xc0, !PT ;  /* 0x0000001f08087812 */ /* 0x004fc800078ec0ff */
[----:B------:R-:W-:-:S13]  /*17e20*/  ISETP.NE.AND P0, PT, R8, RZ, PT ;  /* 0x000000ff0800720c */ /* 0x000fda0003f05270 */
[----:B---3--:R-:W-:Y:S05]  /*17e30*/  @!P0 BRA `(.L_x_6069) ;  /* 0x0000000000048947 */ /* 0x008fea0003800000 */
[----:B------:R-:W-:Y:S01]  /*17e40*/  BPT.TRAP 0x1 ;  /* 0x000000040000795c */ /* 0x000fe20000300000 */
.L_x_6069:
[----:B------:R-:W-:Y:S05]  /*17e50*/  BSYNC B2 ;  /* 0x0000000000027941 */ /* 0x000fea0003800000 */
.L_x_6068:
[----:B------:R-:W2:Y:S04]  /*17e60*/  LDL R8, [R1] ;  /* 0x0000000001087983 */ /* 0x000ea80000100800 */
        /* <DEDUP_REMOVED lines=10> */
.L_x_6070:
        /* <DEDUP_REMOVED lines=15> */
.L_x_6071:
        /* <DEDUP_REMOVED lines=15> */
.L_x_6072:
        /* <DEDUP_REMOVED lines=15> */
.L_x_6073:
        /* <DEDUP_REMOVED lines=15> */
.L_x_6074:
        /* <DEDUP_REMOVED lines=15> */
.L_x_6075:
        /* <DEDUP_REMOVED lines=15> */
.L_x_6076:
        /* <DEDUP_REMOVED lines=15> */
.L_x_6077:
        /* <DEDUP_REMOVED lines=10> */
.L_x_6060:
[----:B------:R-:W-:Y:S05]  /*18640*/  BSYNC B1 ;  /* 0x0000000000017941 */ /* 0x000fea0003800000 */
.L_x_6059:
[----:B------:R-:W0:Y:S04]  /*18650*/  LDL.LU R9, [R1+0x8] ;  /* 0x0000080001097983 */ /* 0x000e280000300800 */
[----:B------:R-:W2:Y:S01]  /*18660*/  LDL.LU R8, [R1+0x14] ;  /* 0x0000140001087983 */ /* 0x000ea20000300800 */
[----:B------:R-:W-:Y:S01]  /*18670*/  VIADD R4, R4, 0xfffffffe ;  /* 0xfffffffe04047836 */ /* 0x000fe20000000000 */
[----:B------:R-:W-:-:S04]  /*18680*/  PLOP3.LUT P0, PT, PT, PT, PT, 0x8, 0x0 ;  /* 0x000000000000781c */ /* 0x000fc80003f0e170 */
[----:B------:R-:W-:Y:S01]  /*18690*/  ISETP.GE.AND P2, PT, R4, R3, PT ;  /* 0x000000030400720c */ /* 0x000fe20003f46270 */
[----:B0-----:R-:W-:-:S05]  /*186a0*/  VIADD R5, R9, 0x1 ;  /* 0x0000000109057836 */ /* 0x001fca0000000000 */
[----:B------:R-:W-:-:S04]  /*186b0*/  ISETP.NE.AND P1, PT, R5, 0x2, PT ;  /* 0x000000020500780c */ /* 0x000fc80003f25270 */
[----:B------:R-:W-:Y:S02]  /*186c0*/  SEL R6, RZ, 0x1, P1 ;  /* 0x00000001ff067807 */ /* 0x000fe40000800000 */
[----:B------:R-:W-:Y:S02]  /*186d0*/  SEL R5, R5, RZ, P1 ;  /* 0x000000ff05057207 */ /* 0x000fe40000800000 */
[----:B--2---:R-:W-:-:S03]  /*186e0*/  LOP3.LUT R8, R8, R6, RZ, 0x3c, !PT ;  /* 0x0000000608087212 */ /* 0x004fc600078e3cff */
[----:B------:R0:W-:Y:S04]  /*186f0*/  STL [R1+0x8], R5 ;  /* 0x0000080501007387 */ /* 0x0001e80000100800 */
[----:B------:R0:W-:Y:S01]  /*18700*/  STL [R1+0x14], R8 ;  /* 0x0000140801007387 */ /* 0x0001e20000100800 */
[----:B------:R-:W-:Y:S05]  /*18710*/  @!P2 BRA `(.L_x_6053) ;  /* 0x0000000c002ca947 */ /* 0x000fea0003800000 */
.L_x_6097:
[----:B------:R-:W-:Y:S05]  /*18720*/  YIELD ;  /* 0x0000000000007946 */ /* 0x000fea0003800000 */
[----:B------:R-:W-:Y:S04]  /*18730*/  BSSY B1, `(.L_x_6078) ;  /* 0x00000bd000017945 */ /* 0x000fe80003800000 */
[----:B-1----:R-:W-:Y:S05]  /*18740*/  @!P6 BRA `(.L_x_6079) ;  /* 0x0000000800ece947 */ /* 0x002fea0003800000 */
[----:B0-----:R-:W2:Y:S04]  /*18750*/  LDL R8, [R1] ;  /* 0x0000000001087983 */ /* 0x001ea80000100800 */
[----:B------:R-:W2:Y:S04]  /*18760*/  LDL R5, [R1+0x8] ;  /* 0x0000080001057983 */ /* 0x000ea80000100800 */
        /* <DEDUP_REMOVED lines=9> */
.L_x_6270:
[----:B------:R-:W-:Y:S05]  /*18800*/  BSYNC B2 ;  /* 0x0000000000027941 */ /* 0x000fea0003800000 */
.L_x_6080:
        /* <DEDUP_REMOVED lines=9> */
.L_x_6083:
[----:B------:R-:W-:Y:S05]  /*188a0*/  BSYNC B2 ;  /* 0x0000000000027941 */ /* 0x000fea0003800000 */
.L_x_6082:
[----:B------:R-:W2:Y:S04]  /*188b0*/  LDL R8, [R1] ;  /* 0x0000000001087983 */ /* 0x000ea80000100800 */
        /* <DEDUP_REMOVED lines=12> */
.L_x_6084:
        /* <DEDUP_REMOVED lines=13> */
.L_x_6271:
[----:B------:R-:W-:Y:S05]  /*18a50*/  BSYNC B2 ;  /* 0x0000000000027941 */ /* 0x000fea0003800000 */
.L_x_6085:
        /* <DEDUP_REMOVED lines=11> */
.L_x_6088:
[----:B------:R-:W-:Y:S05]  /*18b10*/  BSYNC B2 ;  /* 0x0000000000027941 */ /* 0x000fea0003800000 */
.L_x_6087:
        /* <DEDUP_REMOVED lines=11> */
.L_x_6089:
        /* <DEDUP_REMOVED lines=15> */
.L_x_6090:
        /* <DEDUP_REMOVED lines=15> */
.L_x_6091:
        /* <DEDUP_REMOVED lines=15> */
.L_x_6092:
        /* <DEDUP_REMOVED lines=15> */
.L_x_6093:
        /* <DEDUP_REMOVED lines=15> */
.L_x_6094:
        /* <DEDUP_REMOVED lines=15> */
.L_x_6095:
        /* <DEDUP_REMOVED lines=15> */
.L_x_6096:
        /* <DEDUP_REMOVED lines=10> */
.L_x_6079:
[----:B------:R-:W-:Y:S05]  /*19300*/  BSYNC B1 ;  /* 0x0000000000017941 */ /* 0x000fea0003800000 */
.L_x_6078:
[----:B------:R-:W0:Y:S04]  /*19310*/  LDL.LU R9, [R1+0x8] ;  /* 0x0000080001097983 */ /* 0x000e280000300800 */
[----:B------:R-:W2:Y:S01]  /*19320*/  LDL.LU R7, [R1+0x14] ;  /* 0x0000140001077983 */ /* 0x000ea20000300800 */
[C---:B------:R-:W-:Y:S01]  /*19330*/  ISETP.GT.AND P2, PT, R4.reuse, R3, PT ;  /* 0x000000030400720c */ /* 0x040fe20003f44270 */
[----:B------:R-:W-:Y:S02]  /*19340*/  VIADD R4, R4, 0xffffffff ;  /* 0xffffffff04047836 */ /* 0x000fe40000000000 */
[----:B0-----:R-:W-:-:S05]  /*19350*/  VIADD R5, R9, 0x1 ;  /* 0x0000000109057836 */ /* 0x001fca0000000000 */
[----:B------:R-:W-:-:S04]  /*19360*/  ISETP.NE.AND P1, PT, R5, 0x2, PT ;  /* 0x000000020500780c */ /* 0x000fc80003f25270 */
[----:B------:R-:W-:Y:S02]  /*19370*/  SEL R6, RZ, 0x1, P1 ;  /* 0x00000001ff067807 */ /* 0x000fe40000800000 */
[----:B------:R-:W-:Y:S02]  /*19380*/  SEL R5, R5, RZ, P1 ;  /* 0x000000ff05057207 */ /* 0x000fe40000800000 */
[----:B--2---:R-:W-:-:S05]  /*19390*/  LOP3.LUT R7, R7, R6, RZ, 0x3c, !PT ;  /* 0x0000000607077212 */ /* 0x004fca00078e3cff */
[----:B------:R1:W-:Y:S04]  /*193a0*/  STL [R1+0x14], R7 ;  /* 0x0000140701007387 */ /* 0x0003e80000100800 */
[----:B------:R1:W-:Y:S01]  /*193b0*/  STL [R1+0x8], R5 ;  /* 0x0000080501007387 */ /* 0x0003e20000100800 */
[----:B------:R-:W-:Y:S05]  /*193c0*/  @P2 BRA `(.L_x_6097) ;  /* 0xfffffff000d42947 */ /* 0x000fea000383ffff */
.L_x_6053:
[----:B------:R-:W-:Y:S05]  /*193d0*/  BSYNC B0 ;  /* 0x0000000000007941 */ /* 0x000fea0003800000 */
.L_x_6052:
[----:B-1----:R-:W2:Y:S01]  /*193e0*/  LDL R7, [R1+0x28] ;  /* 0x0000280001077983 */ /* 0x002ea20000100800 */
[----:B------:R-:W1:Y:S01]  /*193f0*/  LDC R0, c[0x0][0x448] ;  /* 0x00011200ff007b82 */ /* 0x000e620000000800 */
[----:B------:R-:W-:Y:S07]  /*19400*/  @!P0 WARPSYNC.ALL ;  /* 0x0000000000008948 */ /* 0x000fee0003800000 */
[----:B------:R-:W-:Y:S01]  /*19410*/  @!P0 BAR.SYNC.DEFER_BLOCKING 0xc, 0x180 ;  /* 0x0306000000008b1d */ /* 0x000fe20000010000 */
[----:B-1----:R-:W-:-:S13]  /*19420*/  ISETP.NE.AND P1, PT, R0, 0x1, PT ;  /* 0x000000010000780c */ /* 0x002fda0003f25270 */
[----:B------:R-:W1:Y:S08]  /*19430*/  @P1 LDC R2, c[0x0][0x44c] ;  /* 0x00011300ff021b82 */ /* 0x000e700000000800 */
[----:B------:R-:W3:Y:S01]  /*19440*/  @P1 LDC R3, c[0x0][0x450] ;  /* 0x00011400ff031b82 */ /* 0x000ee20000000800 */
[----:B--2---:R-:W-:-:S04]  /*19450*/  VIADD R0, R7, 0x3f ;  /* 0x0000003f07007836 */ /* 0x004fc80000000000 */
[----:B-1----:R-:W-:-:S05]  /*19460*/  @P1 IMAD.HI.U32 R2, R0, R2, RZ ;  /* 0x0000000200021227 */ /* 0x002fca00078e00ff */
[----:B---3--:R-:W-:Y:S02]  /*19470*/  @P1 SHF.R.U32.HI R0, RZ, R3, R2 ;  /* 0x00000003ff001219 */ /* 0x008fe40000011602 */
[----:B------:R-:W1:Y:S03]  /*19480*/  LDC.64 R2, c[0x0][0x9e0] ;  /* 0x00027800ff027b82 */ /* 0x000e660000000a00 */
[----:B------:R-:W-:Y:S01]  /*19490*/  IMAD.IADD R0, R20, 0x1, R0 ;  /* 0x0000000114007824 */ /* 0x000fe200078e0200 */
[----:B-1----:R-:W-:-:S03]  /*194a0*/  ISETP.GE.AND P2, PT, R3, 0x1, PT ;  /* 0x000000010300780c */ /* 0x002fc60003f46270 */
[----:B------:R-:W-:-:S10]  /*194b0*/  IMAD.IADD R2, R0, 0x1, R2 ;  /* 0x0000000100027824 */ /* 0x000fd400078e0202 */
[----:B------:R-:W-:Y:S05]  /*194c0*/  @!P2 BRA `(.L_x_6098) ;  /* 0x000000000048a947 */ /* 0x000fea0003800000 */
[C---:B------:R-:W-:Y:S01]  /*194d0*/  ISETP.GT.AND P0, PT, R0.reuse, RZ, PT ;  /* 0x000000ff0000720c */ /* 0x040fe20003f04270 */
[----:B------:R-:W-:Y:S01]  /*194e0*/  BSSY B0, `(.L_x_6099) ;  /* 0x000000e000007945 */ /* 0x000fe20003800000 */
[----:B------:R-:W-:-:S11]  /*194f0*/  VIADD R6, R0, 0xffffffff ;  /* 0xffffffff00067836 */ /* 0x000fd60000000000 */
[----:B------:R-:W-:Y:S05]  /*19500*/  @P0 BRA `(.L_x_6100) ;  /* 0x00000000001c0947 */ /* 0x000fea0003800000 */
[----:B------:R-:W-:Y:S01]  /*19510*/  ISETP.NE.AND P0, PT, R3, 0x1, PT ;  /* 0x000000010300780c */ /* 0x000fe20003f05270 */
[----:B------:R-:W-:-:S12]  /*19520*/  IMAD.MOV R0, RZ, RZ, -R0 ;  /* 0x000000ffff007224 */ /* 0x000fd800078e0a00 */
[----:B0-----:R-:W0:Y:S02]  /*19530*/  @P0 LDC.64 R4, c[0x0][0x9e8] ;  /* 0x00027a00ff040b82 */ /* 0x001e240000000a00 */
[----:B0-----:R-:W-:-:S05]  /*19540*/  @P0 IMAD.HI.U32 R4, R0, R4, RZ ;  /* 0x0000000400040227 */ /* 0x001fca00078e00ff */
[----:B------:R-:W-:-:S04]  /*19550*/  @P0 SHF.R.U32.HI R0, RZ, R5, R4 ;  /* 0x00000005ff000219 */ /* 0x000fc80000011604 */
[----:B------:R-:W-:Y:S01]  /*19560*/  LOP3.LUT R6, RZ, R0, RZ, 0x33, !PT ;  /* 0x00000000ff067212 */ /* 0x000fe200078e33ff */
[----:B------:R-:W-:Y:S06]  /*19570*/  BRA `(.L_x_6101) ;  /* 0x0000000000107947 */ /* 0x000fec0003800000 */
.L_x_6100:
[----:B------:R-:W-:-:S13]  /*19580*/  ISETP.NE.AND P0, PT, R3, 0x1, PT ;  /* 0x000000010300780c */ /* 0x000fda0003f05270 */
[----:B0-----:R-:W0:Y:S02]  /*19590*/  @P0 LDC.64 R4, c[0x0][0x9e8] ;  /* 0x00027a00ff040b82 */ /* 0x001e240000000a00 */
[----:B0-----:R-:W-:-:S05]  /*195a0*/  @P0 IMAD.HI.U32 R4, R6, R4, RZ ;  /* 0x0000000406040227 */ /* 0x001fca00078e00ff */
[----:B------:R-:W-:-:S07]  /*195b0*/  @P0 SHF.R.U32.HI R6, RZ, R5, R4 ;  /* 0x00000005ff060219 */ /* 0x000fce0000011604 */
.L_x_6101:
[----:B------:R-:W-:Y:S05]  /*195c0*/  BSYNC B0 ;  /* 0x0000000000007941 */ /* 0x000fea0003800000 */
.L_x_6099:
[----:B------:R-:W-:-:S05]  /*195d0*/  IMAD R6, R6, R3, R3 ;  /* 0x0000000306067224 */ /* 0x000fca00078e0203 */
[----:B------:R-:W-:-:S07]  /*195e0*/  VIMNMX R2, R2, R6, PT ;  /* 0x0000000602027248 */ /* 0x000fce0003fe0100 */
.L_x_6098:
[----:B------:R-:W-:Y:S01]  /*195f0*/  VIADD R2, R2, 0x3f ;  /* 0x0000003f02027836 */ /* 0x000fe20000000000 */
[----:B------:R-:W1:Y:S01]  /*19600*/  @P1 LDC R4, c[0x0][0x450] ;  /* 0x00011400ff041b82 */ /* 0x000e620000000800 */
[----:B------:R-:W-:-:S03]  /*19610*/  ULDC UR4, c[0x0][0x9dc] ;  /* 0x0002770000047ab9 */ /* 0x000fc60000000800 */
[----:B------:R-:W-:-:S04]  /*19620*/  SHF.R.S32.HI R0, RZ, 0x1f, R2 ;  /* 0x0000001fff007819 */ /* 0x000fc80000011402 */
[----:B------:R-:W-:Y:S01]  /*19630*/  LEA.HI R0, R0, R2, RZ, 0x6 ;  /* 0x0000000200007211 */ /* 0x000fe200078f30ff */
[----:B------:R-:W-:-:S03]  /*19640*/  IMAD.MOV.U32 R2, RZ, RZ, R7 ;  /* 0x000000ffff027224 */ /* 0x000fc600078e0007 */
[----:B------:R-:W-:-:S04]  /*19650*/  SHF.R.S32.HI R0, RZ, 0x6, R0 ;  /* 0x00000006ff007819 */ /* 0x000fc80000011400 */
[----:B------:R-:W-:Y:S02]  /*19660*/  VIMNMX R6, R21, R0, PT ;  /* 0x0000000015067248 */ /* 0x000fe40003fe0100 */
[----:B------:R-:W2:Y:S03]  /*19670*/  @P1 LDC R0, c[0x0][0x44c] ;  /* 0x00011300ff001b82 */ /* 0x000ea60000000800 */
        /* <DEDUP_REMOVED lines=16> */
.L_x_6104:
[----:B------:R-:W-:-:S13]  /*19780*/  ISETP.NE.AND P0, PT, R3, 0x1, PT ;  /* 0x000000010300780c */ /* 0x000fda0003f05270 */
[----:B0-----:R-:W0:Y:S02]  /*19790*/  @P0 LDC.64 R4, c[0x0][0x9e8] ;  /* 0x00027a00ff040b82 */ /* 0x001e240000000a00 */
[----:B0-----:R-:W-:-:S05]  /*197a0*/  @P0 IMAD.HI.U32 R4, R2, R4, RZ ;  /* 0x0000000402040227 */ /* 0x001fca00078e00ff */
[----:B------:R-:W-:-:S07]  /*197b0*/  @P0 SHF.R.U32.HI R2, RZ, R5, R4 ;  /* 0x00000005ff020219 */ /* 0x000fce0000011604 */
.L_x_6105:
[----:B------:R-:W-:Y:S05]  /*197c0*/  BSYNC B0 ;  /* 0x0000000000007941 */ /* 0x000fea0003800000 */
.L_x_6103:
[----:B------:R-:W-:-:S05]  /*197d0*/  IMAD R2, R2, R3, RZ ;  /* 0x0000000302027224 */ /* 0x000fca00078e02ff */
[----:B------:R-:W-:-:S07]  /*197e0*/  VIMNMX R0, R0, R2, !PT ;  /* 0x0000000200007248 */ /* 0x000fce0007fe0100 */
.L_x_6102:
[----:B------:R-:W-:Y:S01]  /*197f0*/  SHF.R.S32.HI R2, RZ, 0x1f, R0 ;  /* 0x0000001fff027819 */ /* 0x000fe20000011400 */
[----:B------:R-:W-:Y:S03]  /*19800*/  BSSY B7, `(.L_x_6106) ;  /* 0x00004c6000077945 */ /* 0x000fe60003800000 */
[----:B------:R-:W-:-:S04]  /*19810*/  LEA.HI R2, R2, R0, RZ, 0x6 ;  /* 0x0000000002027211 */ /* 0x000fc800078f30ff */
[----:B------:R-:W-:-:S04]  /*19820*/  SHF.R.S32.HI R2, RZ, 0x6, R2 ;  /* 0x00000006ff027819 */ /* 0x000fc80000011402 */
        /* <DEDUP_REMOVED lines=8> */
[----:B0-----:R-:W0:Y:S01]  /*198b0*/  S2R R5, SR_LANEID ;  /* 0x0000000000057919 */ /* 0x001e220000000000 */
        /* <DEDUP_REMOVED lines=10> */
[----:B0-----:R-:W-:Y:S01]  /*19960*/  IADD3 R16, R0, UR37, R7 ;  /* 0x0000002500107c10 */ /* 0x001fe2000fffe007 */
[----:B------:R-:W-:Y:S06]  /*19970*/  BRA `(.L_x_6108) ;  /* 0x0000004800b87947 */ /* 0x000fec0003800000 */
.L_x_6107:
[----:B------:R-:W2:Y:S01]  /*19980*/  LDL R17, [R1] ;  /* 0x0000000001117983 */ /* 0x000ea20000100800 */
        /* <DEDUP_REMOVED lines=20> */
.L_x_6110:
[----:B------:R-:W-:Y:S05]  /*19ad0*/  BSYNC B6 ;  /* 0x0000000000067941 */ /* 0x000fea0003800000 */
.L_x_6109:
        /* <DEDUP_REMOVED lines=10> */
[----:B0-----:R-:W-:Y:S02]  /*19b80*/  IMAD.U32 R5, RZ, RZ, UR7 ;  /* 0x00000007ff057e24 */ /* 0x001fe4000f8e00ff */
        /* <DEDUP_REMOVED lines=9> */
.L_x_6113:
        /* <DEDUP_REMOVED lines=15> */
.L_x_6112:
[----:B------:R-:W-:Y:S05]  /*19d10*/  BSYNC B6 ;  /* 0x0000000000067941 */ /* 0x000fea0003800000 */
.L_x_6111:
[----:B------:R-:W-:Y:S01]  /*19d20*/  ULDC.64 UR4, c[0x0][0x9f8] ;  /* 0x00027e0000047ab9 */ /* 0x000fe20000000a00 */
[----:B------:R-:W2:Y:S01]  /*19d30*/  LDL R17, [R1+0x2c] ;  /* 0x00002c0001117983 */ /* 0x000ea20000100800 */
[----:B------:R-:W-:Y:S01]  /*19d40*/  ISETP.NE.U32.AND P0, PT, RZ, UR4, PT ;  /* 0x00000004ff007c0c */ /* 0x000fe2000bf05070 */
[----:B------:R-:W-:-:S03]  /*19d50*/  IMAD.MOV.U32 R7, RZ, RZ, R19 ;  /* 0x000000ffff077224 */ /* 0x000fc600078e0013 */
[----:B------:R-:W-:Y:S01]  /*19d60*/  ISETP.NE.AND.EX P0, PT, RZ, UR5, PT, P0 ;  /* 0x00000005ff007c0c */ /* 0x000fe2000bf05300 */
[----:B------:R-:W-:-:S12]  /*19d70*/  ULDC.64 UR4, c[0x0][0xa08] ;  /* 0x0002820000047ab9 */ /* 0x000fd80000000a00 */
[----:B------:R-:W1:Y:S02]  /*19d80*/  @P0 LDC.64 R2, c[0x0][0x9f8] ;  /* 0x00027e00ff020b82 */ /* 0x000e640000000a00 */
[----:B-1----:R-:W-:-:S05]  /*19d90*/  @P0 IMAD.WIDE R2, R19, 0x4, R2 ;  /* 0x0000000413020825 */ /* 0x002fca00078e0202 */
[----:B------:R1:W0:Y:S02]  /*19da0*/  @P0 LDG.E R7, desc[UR42][R2.64] ;  /* 0x0000002a02070981 */ /* 0x000224000c1e1900 */
[----:B-1----:R-:W1:Y:S02]  /*19db0*/  LDC.64 R2, c[0x0][0x418] ;  /* 0x00010600ff027b82 */ /* 0x002e640000000a00 */
[----:B-1----:R-:W-:Y:S01]  /*19dc0*/  LOP3.LUT P0, RZ, R2, UR4, RZ, 0xfc, !PT ;  /* 0x0000000402ff7c12 */ /* 0x002fe2000f80fcff */
[----:B------:R-:W-:-:S03]  /*19dd0*/  UMOV UR4, 0xffffffff ;  /* 0xffffffff00047882 */ /* 0x000fc60000000000 */
[----:B------:R-:W-:Y:S01]  /*19de0*/  LOP3.LUT P0, RZ, R3, UR5, RZ, 0xfc, P0 ;  /* 0x0000000503ff7c12 */ /* 0x000fe2000800fcff */
[----:B--2---:R-:W-:Y:S01]  /*19df0*/  VIADD R0, R17, 0xffffffff ;  /* 0xffffffff11007836 */ /* 0x004fe20000000000 */
[----:B0-----:R-:W-:Y:S01]  /*19e00*/  SHF.R.S32.HI R8, RZ, 0x1f, R7 ;  /* 0x0000001fff087819 */ /* 0x001fe20000011407 */
[----:B------:R0:W-:Y:S01]  /*19e10*/  STL [R1+0xc], R7 ;  /* 0x00000c0701007387 */ /* 0x0001e20000100800 */
[----:B------:R-:W-:-:S03]  /*19e20*/  SEL R17, R7, RZ, !P0 ;  /* 0x000000ff07117207 */ /* 0x000fc60004000000 */
[----:B------:R0:W-:Y:S01]  /*19e30*/  STL [R1+0x1c], R8 ;  /* 0x00001c0801007387 */ /* 0x0001e20000100800 */
[----:B------:R-:W-:Y:S05]  /*19e40*/  BRA.DIV UR4, `(.L_x_6114) ;  /* 0x00000066045c7947 */ /* 0x000fea000b800000 */
[----:B------:R-:W1:Y:S02]  /*19e50*/  S2R R4, SR_TID.X ;  /* 0x0000000000047919 */ /* 0x000e640000002100 */
[----:B-1----:R-:W-:-:S04]  /*19e60*/  SHF.R.U32.HI R4, RZ, 0x5, R4 ;  /* 0x00000005ff047819 */ /* 0x002fc80000011604 */
[----:B------:R-:W-:-:S05]  /*19e70*/  LOP3.LUT R4, R4, 0x3, RZ, 0xc0, !PT ;  /* 0x0000000304047812 */ /* 0x000fca00078ec0ff */
[----:B------:R1:W2:Y:S02]  /*19e80*/  SHFL.IDX PT, R14, R4, RZ, 0x1f ;  /* 0x00001fff040e7589 */ /* 0x0002a400000e0000 */
.L_x_6274:
[----:B-1----:R-:W3:Y:S01]  /*19e90*/  LDL.LU R4, [R1+0x18] ;  /* 0x0000180001047983 */ /* 0x002ee20000300800 */
[----:B------:R-:W-:Y:S02]  /*19ea0*/  PLOP3.LUT P1, PT, PT, PT, PT, 0x8, 0x0 ;  /* 0x000000000000781c */ /* 0x000fe40003f2e170 */
[----:B--2---:R-:W-:Y:S01]  /*19eb0*/  ISETP.NE.AND P0, PT, R14, RZ, PT ;  /* 0x000000ff0e00720c */ /* 0x004fe20003f05270 */
        /* <DEDUP_REMOVED lines=8> */
.L_x_6277:
        /* <DEDUP_REMOVED lines=24> */
.L_x_6117:
[----:B0-----:R-:W3:Y:S04]  /*1a0c0*/  LDL R7, [R1] ;  /* 0x0000000001077983 */ /* 0x001ee80000100800 */
[----:B-1----:R-:W3:Y:S04]  /*1a0d0*/  LDL R0, [R1+0x4] ;  /* 0x0000040001007983 */ /* 0x002ee80000100800 */
[----:B--2---:R-:W2:Y:S01]  /*1a0e0*/  LDL R2, [R1+0x10] ;  /* 0x0000100001027983 */ /* 0x004ea20000100800 */
[----:B---3--:R-:W-:Y:S01]  /*1a0f0*/  IMAD R0, R0, 0x8, R7 ;  /* 0x0000000800007824 */ /* 0x008fe200078e0207 */
[----:B--2---:R-:W-:-:S04]  /*1a100*/  SHF.L.U32 R2, R2, 0x1f, RZ ;  /* 0x0000001f02027819 */ /* 0x004fc800000006ff */
[----:B------:R-:W0:Y:S02]  /*1a110*/  SYNCS.PHASECHK.TRANS64.TRYWAIT P0, [R0+URZ+0x28c40], R2 ;  /* 0x028c4002000075a7 */ /* 0x000e24000800017f */
[----:B0-----:R-:W-:Y:S05]  /*1a120*/  @!P0 BRA `(.L_x_6118) ;  /* 0x0000006000f88947 */ /* 0x001fea0003800000 */
.L_x_6278:
        /* <DEDUP_REMOVED lines=11> */
.L_x_6119:
[----:B------:R-:W2:Y:S04]  /*1a1e0*/  LDL R5, [R1] ;  /* 0x0000000001057983 */ /* 0x000ea80000100800 */
[----:B------:R-:W2:Y:S04]  /*1a1f0*/  LDL R4, [R1+0x4] ;  /* 0x0000040001047983 */ /* 0x000ea80000100800 */
[----:B------:R-:W3:Y:S04]  /*1a200*/  LDL R6, [R1+0x34] ;  /* 0x0000340001067983 */ /* 0x000ee80000100800 */
[----:B------:R-:W4:Y:S04]  /*1a210*/  LDL R3, [R1+0x20] ;  /* 0x0000200001037983 */ /* 0x000f280000100800 */
[----:B0-----:R-:W4:Y:S01]  /*1a220*/  LDL.LU R2, [R1+0x18] ;  /* 0x0000180001027983 */ /* 0x001f220000300800 */
        /* <DEDUP_REMOVED lines=13> */
[----:B------:R-:W-:-:S09]  /*1a300*/  LOP3.LUT R2, R2, 0xfffffffe, RZ, 0xc0, !PT ;  /* 0xfffffffe02027812 */ /* 0x000fd200078ec0ff */
[----:B------:R-:W-:Y:S02]  /*1a310*/  UIADD3 UR8, UR8, 0x22400, URZ ;  /* 0x0002240008087890 */ /* 0x000fe4000fffe03f */
[----:B------:R-:W-:Y:S01]  /*1a320*/  ULEA UR11, UR11, UR4, 0x6 ;  /* 0x000000040b0b7291 */ /* 0x000fe2000f8e303f */
[----:B------:R-:W-:Y:S02]  /*1a330*/  @P0 LOP3.LUT R2, R2, 0x1, RZ, 0xfc, !PT ;  /* 0x0000000102020812 */ /* 0x000fe400078efcff */
[----:B------:R-:W-:-:S03]  /*1a340*/  UMOV UR4, 0x0 ;  /* 0x0000000000047882 */ /* 0x000fc60000000000 */
[----:B------:R2:W-:Y:S03]  /*1a350*/  STL [R1+0x18], R2 ;  /* 0x0000180201007387 */ /* 0x0005e60000100800 */
[----:B------:R2:W-:Y:S01]  /*1a360*/  UTMALDG.4D [UR8], [UR6], desc[UR4] ;  /* 0x00000408060075b4 */ /* 0x0005e20008019000 */
[----:B------:R-:W-:Y:S02]  /*1a370*/  NOP ;  /* 0x0000000000007918 */ /* 0x000fe40000000000 */
.L_x_6115:
[----:B-1----:R-:W3:Y:S04]  /*1a380*/  LDL R4, [R1] ;  /* 0x0000000001047983 */ /* 0x002ee80000100800 */
[----:B------:R-:W4:Y:S01]  /*1a390*/  LDL.LU R3, [R1+0x3c] ;  /* 0x00003c0001037983 */ /* 0x000f220000300800 */
[----:B------:R-:W-:Y:S05]  /*1a3a0*/  WARPSYNC.ALL ;  /* 0x0000000000007948 */ /* 0x000fea0003800000 */
[----:B--2---:R-:W-:Y:S01]  /*1a3b0*/  ULDC.64 UR4, c[0x0][0x298] ;  /* 0x0000a60000047ab9 */ /* 0x004fe20000000a00 */
[----:B------:R-:W-:Y:S01]  /*1a3c0*/  BSSY B6, `(.L_x_6120) ;  /* 0x000001c000067945 */ /* 0x000fe20003800000 */
[----:B------:R-:W-:Y:S01]  /*1a3d0*/  BAR.SYNC.DEFER_BLOCKING 0x8, 0x100 ;  /* 0x0204000000007b1d */ /* 0x000fe20000010000 */
[----:B----4-:R-:W-:-:S05]  /*1a3e0*/  SHF.R.S32.HI R0, RZ, 0x1f, R3 ;  /* 0x0000001fff007819 */ /* 0x010fca0000011403 */
[----:B------:R-:W-:Y:S02]  /*1a3f0*/  IMAD R2, R0, UR4, RZ ;  /* 0x0000000400027c24 */ /* 0x000fe4000f8e02ff */
[----:B---3--:R-:W-:Y:S02]  /*1a400*/  VIADD R0, R4, 0x20400 ;  /* 0x0002040004007836 */ /* 0x008fe40000000000 */
        /* <DEDUP_REMOVED lines=23> */
.L_x_6121:
[----:B------:R-:W-:Y:S05]  /*1a580*/  BSYNC B6 ;  /* 0x0000000000067941 */ /* 0x000fea0003800000 */
.L_x_6120:
[----:B-1----:R-:W2:Y:S01]  /*1a590*/  LDL.LU R0, [R1+0x3c] ;  /* 0x00003c0001007983 */ /* 0x002ea20000300800 */
[----:B0-----:R-:W0:Y:S01]  /*1a5a0*/  LDC R7, c[0x0][0x448] ;  /* 0x00011200ff077b82 */ /* 0x001e220000000800 */
[----:B------:R-:W-:Y:S01]  /*1a5b0*/  ULDC.64 UR4, c[0x0][0x2d8] ;  /* 0x0000b60000047ab9 */ /* 0x000fe20000000a00 */
[----:B------:R-:W-:Y:S01]  /*1a5c0*/  ULDC UR6, c[0x0][0x2b8] ;  /* 0x0000ae0000067ab9 */ /* 0x000fe20000000800 */
[----:B------:R-:W2:Y:S04]  /*1a5d0*/  LDL.LU.64 R2, [R1+0x40] ;  /* 0x0000400001027983 */ /* 0x000ea80000300a00 */
[----:B------:R-:W3:Y:S04]  /*1a5e0*/  LDL R12, [R1+0x28] ;  /* 0x00002800010c7983 */ /* 0x000ee80000100800 */
[----:B------:R1:W5:Y:S01]  /*1a5f0*/  LDL R9, [R1+0x4c] ;  /* 0x00004c0001097983 */ /* 0x0003620000100800 */
[----:B------:R-:W4:Y:S01]  /*1a600*/  S2R R5, SR_TID.X ;  /* 0x0000000000057919 */ /* 0x000f220000002100 */
[----:B------:R-:W1:Y:S01]  /*1a610*/  S2R R8, SR_TID.X ;  /* 0x0000000000087919 */ /* 0x000e620000002100 */
[----:B----4-:R-:W-:-:S04]  /*1a620*/  LOP3.LUT R5, R5, 0x7f, RZ, 0xc0, !PT ;  /* 0x0000007f05057812 */ /* 0x010fc800078ec0ff */
[----:B------:R-:W-:Y:S01]  /*1a630*/  SHF.R.U32.HI R5, RZ, 0x3, R5 ;  /* 0x00000003ff057819 */ /* 0x000fe20000011605 */
[----:B-1----:R-:W-:-:S05]  /*1a640*/  IMAD.SHL.U32 R8, R8, 0x10, RZ ;  /* 0x0000001008087824 */ /* 0x002fca00078e00ff */
[----:B------:R-:W-:Y:S01]  /*1a650*/  LOP3.LUT R8, R5, 0x70, R8, 0xf8, !PT ;  /* 0x0000007005087812 */ /* 0x000fe200078ef808 */
[----:B------:R-:W1:Y:S02]  /*1a660*/  S2R R10, SR_TID.X ;  /* 0x00000000000a7919 */ /* 0x000e640000002100 */
[----:B-1----:R-:W-:-:S05]  /*1a670*/  IMAD.SHL.U32 R10, R10, 0x8, RZ ;  /* 0x000000080a0a7824 */ /* 0x002fca00078e00ff */
[----:B------:R-:W-:Y:S01]  /*1a680*/  LOP3.LUT R10, R10, 0x38, RZ, 0xc0, !PT ;  /* 0x000000380a0a7812 */ /* 0x000fe200078ec0ff */
[----:B--2---:R-:W-:Y:S01]  /*1a690*/  IMAD.MOV.U32 R3, RZ, RZ, R0 ;  /* 0x000000ffff037224 */ /* 0x004fe200078e0000 */
        /* <DEDUP_REMOVED lines=12> */
[----:B0-----:R-:W-:-:S13]  /*1a760*/  ISETP.NE.AND P0, PT, R7, 0x1, PT ;  /* 0x000000010700780c */ /* 0x001fda0003f05270 */
        /* <DEDUP_REMOVED lines=59> */
[----:B0-----:R-:W0:Y:S07]  /*1ab20*/  SHFL.IDX PT, R6, R3, 0x2, 0x181f ;  /* 0x00581f0003067f89 */ /* 0x001e2e00000e0000 */
[----:B-1----:R-:W-:-:S05]  /*1ab30*/  @!P1 LEA R5, P2, R10, R5, 0x1 ;  /* 0x000000050a059211 */ /* 0x002fca00078408ff */
[----:B0-----:R-:W-:-:S04]  /*1ab40*/  @!P1 IMAD.X R6, RZ, RZ, R6, P2 ;  /* 0x000000ffff069224 */ /* 0x001fc800010e0606 */
[----:B------:R-:W-:Y:S02]  /*1ab50*/  @!P1 IMAD.MOV.U32 R7, RZ, RZ, R6 ;  /* 0x000000ffff079224 */ /* 0x000fe400078e0006 */
[----:B------:R-:W-:Y:S02]  /*1ab60*/  @!P1 IMAD.MOV.U32 R6, RZ, RZ, R5 ;  /* 0x000000ffff069224 */ /* 0x000fe400078e0005 */
[----:B------:R0:W1:Y:S04]  /*1ab70*/  SHFL.IDX PT, R5, R3, 0x3, 0x181f ;  /* 0x00781f0003057f89 */ /* 0x00006800000e0000 */
[----:B------:R0:W-:Y:S04]  /*1ab80*/  @!P1 LDGSTS.E.BYPASS.LTC128B.128 [R9+0x21400], desc[UR42][R6.64], !P0 ;  /* 0x2140000006099fae */ /* 0x0001e8000c101d6a */
[----:B------:R0:W2:Y:S02]  /*1ab90*/  SHFL.IDX PT, R3, R4, 0x3, 0x181f ;  /* 0x00781f0004037f89 */ /* 0x0000a400000e0000 */
.L_x_6287:
[----:B------:R3:W5:Y:S01]  /*1aba0*/  LDL R8, [R1] ;  /* 0x0000000001087983 */ /* 0x0007620000100800 */
[----:B------:R-:W-:-:S05]  /*1abb0*/  VIADD R0, R0, 0x30 ;  /* 0x0000003000007836 */ /* 0x000fca0000000000 */
[----:B------:R-:W-:-:S13]  /*1abc0*/  ISETP.GE.AND P1, PT, R0, R2, PT ;  /* 0x000000020000720c */ /* 0x000fda0003f26270 */
[----:B--2---:R-:W-:-:S05]  /*1abd0*/  @!P1 LEA R2, P2, R10, R3, 0x1 ;  /* 0x000000030a029211 */ /* 0x004fca00078408ff */
[----:B01----:R-:W-:-:S05]  /*1abe0*/  @!P1 IMAD.X R3, RZ, RZ, R5, P2 ;  /* 0x000000ffff039224 */ /* 0x003fca00010e0605 */
[----:B------:R-:W-:Y:S01]  /*1abf0*/  @!PT LDS RZ, [RZ] ;  /* 0x00000000fffff984 */ /* 0x000fe20000000800 */
[----:B------:R-:W-:Y:S01]  /*1ac00*/  @!PT LDS RZ, [RZ] ;  /* 0x00000000fffff984 */ /* 0x000fe20000000800 */
[----:B------:R-:W-:Y:S01]  /*1ac10*/  @!PT LDS RZ, [RZ] ;  /* 0x00000000fffff984 */ /* 0x000fe20000000800 */
[----:B------:R3:W-:Y:S01]  /*1ac20*/  @!P1 LDGSTS.E.BYPASS.LTC128B.128 [R9+0x21c00], desc[UR42][R2.64], !P0 ;  /* 0x21c0000002099fae */ /* 0x0007e2000c101d6a */
[----:B------:R-:W-:Y:S01]  /*1ac30*/  PLOP3.LUT P0, PT, PT, PT, PT, 0x80, 0x0 ;  /* 0x000000000000781c */ /* 0x000fe20003f0f070 */
[----:B------:R-:W-:-:S12]  /*1ac40*/  NOP ;  /* 0x0000000000007918 */ /* 0x000fd80000000000 */
.L_x_6123:
[----:B---3--:R-:W2:Y:S01]  /*1ac50*/  LDL R2, [R1] ;  /* 0x0000000001027983 */ /* 0x008ea20000100800 */
        /* <DEDUP_REMOVED lines=18> */
.L_x_6288:
[----:B------:R-:W-:Y:S05]  /*1ad80*/  BSYNC B0 ;  /* 0x0000000000007941 */ /* 0x000fea0003800000 */
.L_x_6124:
[----:B0-----:R-:W2:Y:S01]  /*1ad90*/  LDL R2, [R1+0x18] ;  /* 0x0000180001027983 */ /* 0x001ea20000100800 */
[----:B------:R-:W-:Y:S01]  /*1ada0*/  BSSY B0, `(.L_x_6126) ;  /* 0x000009a000007945 */ /* 0x000fe20003800000 */
[----:B--2---:R-:W-:-:S13]  /*1adb0*/  LOP3.LUT P0, RZ, R2, 0x1, RZ, 0xc0, !PT ;  /* 0x0000000102ff7812 */ /* 0x004fda000780c0ff */
[----:B------:R-:W-:Y:S05]  /*1adc0*/  @!P0 BRA `(.L_x_6127) ;  /* 0x00000008005c8947 */ /* 0x000fea0003800000 */
[----:B------:R-:W2:Y:S04]  /*1add0*/  LDL R5, [R1] ;  /* 0x0000000001057983 */ /* 0x000ea80000100800 */
        /* <DEDUP_REMOVED lines=10> */
.L_x_6289:
[----:B------:R-:W-:Y:S05]  /*1ae80*/  BSYNC B1 ;  /* 0x0000000000017941 */ /* 0x000fea0003800000 */
.L_x_6128:
        /* <DEDUP_REMOVED lines=9> */
.L_x_6131:
[----:B------:R-:W-:Y:S05]  /*1af20*/  BSYNC B1 ;  /* 0x0000000000017941 */ /* 0x000fea0003800000 */
.L_x_6130:
[----:B------:R-:W2:Y:S04]  /*1af30*/  LDL R5, [R1+0x20] ;  /* 0x0000200001057983 */ /* 0x000ea80000100800 */
[----:B------:R-:W2:Y:S04]  /*1af40*/  LDL.LU R3, [R1+0x34] ;  /* 0x0000340001037983 */ /* 0x000ea80000300800 */
[----:B------:R-:W3:Y:S04]  /*1af50*/  LDL R4, [R1] ;  /* 0x0000000001047983 */ /* 0x000ee80000100800 */
        /* <DEDUP_REMOVED lines=11> */
.L_x_6132:
        /* <DEDUP_REMOVED lines=15> */
.L_x_6133:
        /* <DEDUP_REMOVED lines=15> */
.L_x_6134:
        /* <DEDUP_REMOVED lines=15> */
.L_x_6135:
        /* <DEDUP_REMOVED lines=15> */
.L_x_6136:
        /* <DEDUP_REMOVED lines=15> */
.L_x_6137:
        /* <DEDUP_REMOVED lines=15> */
.L_x_6138:
        /* <DEDUP_REMOVED lines=15> */
.L_x_6139:
        /* <DEDUP_REMOVED lines=10> */
.L_x_6127:
[----:B------:R-:W-:Y:S05]  /*1b740*/  BSYNC B0 ;  /* 0x0000000000007941 */ /* 0x000fea0003800000 */
.L_x_6126:
[----:B------:R-:W2:Y:S04]  /*1b750*/  LDL R4, [R1+0x2c] ;  /* 0x00002c0001047983 */ /* 0x000ea80000100800 */
[----:B------:R-:W3:Y:S01]  /*1b760*/  LDL R5, [R1+0x24] ;  /* 0x0000240001057983 */ /* 0x000ee20000100800 */
[----:B------:R-:W-:Y:S01]  /*1b770*/  BSSY B0, `(.L_x_6140) ;  /* 0x00002b3000007945 */ /* 0x000fe20003800000 */
[----:B--2---:R-:W-:-:S05]  /*1b780*/  VIADD R0, R4, 0xfffffffe ;  /* 0xfffffffe04007836 */ /* 0x004fca0000000000 */
[----:B---3--:R-:W-:-:S13]  /*1b790*/  ISETP.GE.AND P0, PT, R0, R5, PT ;  /* 0x000000050000720c */ /* 0x008fda0003f06270 */
[----:B------:R-:W-:Y:S05]  /*1b7a0*/  @!P0 BRA `(.L_x_6141) ;  /* 0x0000002800bc8947 */ /* 0x000fea0003800000 */
[----:B------:R-:W-:Y:S01]  /*1b7b0*/  IMAD.MOV R2, RZ, RZ, -R4 ;  /* 0x000000ffff027224 */ /* 0x000fe200078e0a04 */
[----:B------:R-:W-:Y:S01]  /*1b7c0*/  LOP3.LUT R6, RZ, R5, RZ, 0x33, !PT ;  /* 0x00000005ff067212 */ /* 0x000fe200078e33ff */
        /* <DEDUP_REMOVED lines=42> */
.L_x_6146:
        /* <DEDUP_REMOVED lines=9> */
.L_x_6290:
[----:B------:R-:W-:Y:S05]  /*1bb00*/  BSYNC B3 ;  /* 0x0000000000037941 */ /* 0x000fea0003800000 */
.L_x_6147:
        /* <DEDUP_REMOVED lines=9> */
.L_x_6150:
[----:B------:R-:W-:Y:S05]  /*1bba0*/  BSYNC B3 ;  /* 0x0000000000037941 */ /* 0x000fea0003800000 */
.L_x_6149:
        /* <DEDUP_REMOVED lines=14> */
.L_x_6151:
        /* <DEDUP_REMOVED lines=13> */
.L_x_6291:
[----:B------:R-:W-:Y:S05]  /*1bd60*/  BSYNC B3 ;  /* 0x0000000000037941 */ /* 0x000fea0003800000 */
.L_x_6152:
        /* <DEDUP_REMOVED lines=11> */
.L_x_6155:
[----:B------:R-:W-:Y:S05]  /*1be20*/  BSYNC B3 ;  /* 0x0000000000037941 */ /* 0x000fea0003800000 */
.L_x_6154:
        /* <DEDUP_REMOVED lines=11> */
.L_x_6156:
        /* <DEDUP_REMOVED lines=15> */
.L_x_6157:
        /* <DEDUP_REMOVED lines=15> */
.L_x_6158:
        /* <DEDUP_REMOVED lines=15> */
.L_x_6159:
        /* <DEDUP_REMOVED lines=15> */
.L_x_6160:
        /* <DEDUP_REMOVED lines=15> */
.L_x_6161:
        /* <DEDUP_REMOVED lines=15> */
.L_x_6162:
        /* <DEDUP_REMOVED lines=15> */
.L_x_6163:
        /* <DEDUP_REMOVED lines=10> */
.L_x_6145:
[----:B------:R-:W-:Y:S05]  /*1c610*/  BSYNC B1 ;  /* 0x0000000000017941 */ /* 0x000fea0003800000 */
.L_x_6144:
[----:B------:R-:W2:Y:S02]  /*1c620*/  LDL R4, [R1+0x2c] ;  /* 0x00002c0001047983 */ /* 0x000ea40000100800 */
[----:B--2---:R-:W-:-:S07]  /*1c630*/  VIADD R0, R4, 0xfffffffd ;  /* 0xfffffffd04007836 */ /* 0x004fce0000000000 */
.L_x_6143:
[----:B------:R-:W-:Y:S05]  /*1c640*/  BSYNC B2 ;  /* 0x0000000000027941 */ /* 0x000fea0003800000 */
.L_x_6142:
[----:B------:R-:W2:Y:S01]  /*1c650*/  LDL.LU R2, [R1+0x2c] ;  /* 0x00002c0001027983 */ /* 0x000ea20000300800 */
[----:B------:R-:W-:Y:S01]  /*1c660*/  VIADD R6, R6, 0xfffffffe ;  /* 0xfffffffe06067836 */ /* 0x000fe20000000000 */
[----:B--2---:R-:W-:-:S04]  /*1c670*/  LOP3.LUT R2, RZ, R2, RZ, 0x33, !PT ;  /* 0x00000002ff027212 */ /* 0x004fc800078e33ff */
[----:B------:R-:W-:-:S13]  /*1c680*/  ISETP.NE.AND P0, PT, R6, R2, PT ;  /* 0x000000020600720c */ /* 0x000fda0003f05270 */
[----:B------:R-:W-:Y:S05]  /*1c690*/  @!P0 BRA `(.L_x_6141) ;  /* 0x0000001c00008947 */ /* 0x000fea0003800000 */
.L_x_6204:
[----:B------:R-:W2:Y:S04]  /*1c6a0*/  LDL R4, [R1+0x18] ;  /* 0x0000180001047983 */ /* 0x000ea80000100800 */
[----:B------:R-:W0:Y:S04]  /*1c6b0*/  LDL.LU R3, [R1+0x4] ;  /* 0x0000040001037983 */ /* 0x000e280000300800 */
        /* <DEDUP_REMOVED lines=34> */
.L_x_6166:
[----:B------:R-:W2:Y:S01]  /*1c8e0*/  LDL R2, [R1] ;  /* 0x0000000001027983 */ /* 0x000ea20000100800 */
[----:B------:R-:W-:Y:S01]  /*1c8f0*/  SHF.L.U32 R3, R6, 0x1f, RZ ;  /* 0x0000001f06037819 */ /* 0x000fe200000006ff */
[----:B------:R-:W-:Y:S01]  /*1c900*/  BSSY B2, `(.L_x_6167) ;  /* 0x0000007000027945 */ /* 0x000fe20003800000 */
[----:B0-----:R-:W0:Y:S02]  /*1c910*/  S2R R4, SR_TID.X ;  /* 0x0000000000047919 */ /* 0x001e240000002100 */
[----:B0-----:R-:W-:-:S04]  /*1c920*/  LOP3.LUT R4, R4, 0x7f, RZ, 0xc0, !PT ;  /* 0x0000007f04047812 */ /* 0x001fc800078ec0ff */
[----:B------:R-:W-:Y:S01]  /*1c930*/  ISETP.NE.AND P1, PT, R4, RZ, PT ;  /* 0x000000ff0400720c */ /* 0x000fe20003f25270 */
[----:B--2---:R-:W-:-:S04]  /*1c940*/  IMAD R2, R7, 0x8, R2 ;  /* 0x0000000807027824 */ /* 0x004fc800078e0202 */
[----:B------:R-:W0:Y:S02]  /*1c950*/  SYNCS.PHASECHK.TRANS64.TRYWAIT P0, [R2+URZ+0x28c40], R3 ;  /* 0x028c4003020075a7 */ /* 0x000e24000800017f */
[----:B0-----:R-:W-:Y:S06]  /*1c960*/  @!P0 BRA `(.L_x_6168) ;  /* 0x0000004000948947 */ /* 0x001fec0003800000 */
.L_x_6292:
[----:B------:R-:W-:Y:S05]  /*1c970*/  BSYNC B2 ;  /* 0x0000000000027941 */ /* 0x000fea0003800000 */
.L_x_6167:
        /* <DEDUP_REMOVED lines=9> */
.L_x_6170:
[----:B------:R-:W-:Y:S05]  /*1ca10*/  BSYNC B2 ;  /* 0x0000000000027941 */ /* 0x000fea0003800000 */
.L_x_6169:
        /* <DEDUP_REMOVED lines=13> */
.L_x_6171:
        /* <DEDUP_REMOVED lines=13> */
.L_x_6293:
[----:B------:R-:W-:Y:S05]  /*1cbc0*/  BSYNC B2 ;  /* 0x0000000000027941 */ /* 0x000fea0003800000 */
.L_x_6172:
        /* <DEDUP_REMOVED lines=11> */
.L_x_6175:
[----:B------:R-:W-:Y:S05]  /*1cc80*/  BSYNC B2 ;  /* 0x0000000000027941 */ /* 0x000fea0003800000 */
.L_x_6174:
[----:B01----:R-:W2:Y:S01]  /*1cc90*/  LDL R3, [R1] ;  /* 0x0000000001037983 */ /* 0x003ea20000100800 */
        /* <DEDUP_REMOVED lines=9> */
.L_x_6176:
        /* <DEDUP_REMOVED lines=15> */
.L_x_6177:
        /* <DEDUP_REMOVED lines=15> */
.L_x_6178:
        /* <DEDUP_REMOVED lines=15> */
.L_x_6179:
        /* <DEDUP_REMOVED lines=15> */
.L_x_6180:
        /* <DEDUP_REMOVED lines=15> */
.L_x_6181:
        /* <DEDUP_REMOVED lines=15> */
.L_x_6182:
        /* <DEDUP_REMOVED lines=15> */
.L_x_6183:
        /* <DEDUP_REMOVED lines=10> */
.L_x_6165:
[----:B------:R-:W-:Y:S05]  /*1d460*/  BSYNC B1 ;  /* 0x0000000000017941 */ /* 0x000fea0003800000 */
.L_x_6164:
[----:B------:R-:W2:Y:S01]  /*1d470*/  LDL R5, [R1+0x18] ;  /* 0x0000180001057983 */ /* 0x000ea20000100800 */
[----:B------:R-:W-:Y:S01]  /*1d480*/  VIADD R7, R7, 0x1 ;  /* 0x0000000107077836 */ /* 0x000fe20000000000 */
[----:B------:R-:W-:Y:S04]  /*1d490*/  BSSY B1, `(.L_x_6184) ;  /* 0x00000dc000017945 */ /* 0x000fe80003800000 */
[----:B------:R-:W-:-:S04]  /*1d4a0*/  ISETP.NE.AND P0, PT, R7, 0x2, PT ;  /* 0x000000020700780c */ /* 0x000fc80003f05270 */
[----:B------:R-:W-:Y:S02]  /*1d4b0*/  SEL R2, RZ, 0x1, P0 ;  /* 0x00000001ff027807 */ /* 0x000fe40000000000 */
[----:B------:R-:W-:Y:S02]  /*1d4c0*/  SEL R9, R7, RZ, P0 ;  /* 0x000000ff07097207 */ /* 0x000fe40000000000 */
[----:B-----5:R-:W-:Y:S01]  /*1d4d0*/  LOP3.LUT R8, R6, R2, RZ, 0x3c, !PT ;  /* 0x0000000206087212 */ /* 0x020fe200078e3cff */
[----:B------:R-:W-:-:S04]  /*1d4e0*/  VIADD R6, R0, 0xffffffff ;  /* 0xffffffff00067836 */ /* 0x000fc80000000000 */
[----:B------:R0:W-:Y:S04]  /*1d4f0*/  STL [R1+0x10], R8 ;  /* 0x0000100801007387 */ /* 0x0001e80000100800 */
[----:B------:R0:W-:Y:S01]  /*1d500*/  STL [R1+0x4], R9 ;  /* 0x0000040901007387 */ /* 0x0001e20000100800 */
[----:B--2---:R-:W-:-:S13]  /*1d510*/  LOP3.LUT P2, RZ, R5, 0x1, RZ, 0xc0, !PT ;  /* 0x0000000105ff7812 */ /* 0x004fda000784c0ff */
[----:B0-----:R-:W-:Y:S05]  /*1d520*/  @!P2 BRA `(.L_x_6185) ;  /* 0x0000000c0048a947 */ /* 0x001fea0003800000 */
        /* <DEDUP_REMOVED lines=24> */
.L_x_6186:
[----:B------:R-:W2:Y:S01]  /*1d6b0*/  LDL R2, [R1] ;  /* 0x0000000001027983 */ /* 0x000ea20000100800 */
[----:B------:R-:W-:Y:S01]  /*1d6c0*/  BSSY B2, `(.L_x_6187) ;  /* 0x0000008000027945 */ /* 0x000fe20003800000 */
[----:B0-----:R-:W0:Y:S02]  /*1d6d0*/  S2R R4, SR_TID.X ;  /* 0x0000000000047919 */ /* 0x001e240000002100 */
[----:B0-----:R-:W-:-:S04]  /*1d6e0*/  LOP3.LUT R4, R4, 0x7f, RZ, 0xc0, !PT ;  /* 0x0000007f04047812 */ /* 0x001fc800078ec0ff */
[----:B------:R-:W-:Y:S01]  /*1d6f0*/  ISETP.NE.AND P1, PT, R4, RZ, PT ;  /* 0x000000ff0400720c */ /* 0x000fe20003f25270 */
[----:B--2---:R-:W-:Y:S01]  /*1d700*/  IMAD R3, R9, 0x8, R2 ;  /* 0x0000000809037824 */ /* 0x004fe200078e0202 */
[----:B------:R-:W-:-:S04]  /*1d710*/  SHF.L.U32 R2, R8, 0x1f, RZ ;  /* 0x0000001f08027819 */ /* 0x000fc800000006ff */
[----:B------:R-:W0:Y:S02]  /*1d720*/  SYNCS.PHASECHK.TRANS64.TRYWAIT P0, [R3+URZ+0x28c40], R2 ;  /* 0x028c4002030075a7 */ /* 0x000e24000800017f */
[----:B0-----:R-:W-:Y:S05]  /*1d730*/  @!P0 BRA `(.L_x_6188) ;  /* 0x0000003400488947 */ /* 0x001fea0003800000 */
.L_x_6294:
[----:B------:R-:W-:Y:S05]  /*1d740*/  BSYNC B2 ;  /* 0x0000000000027941 */ /* 0x000fea0003800000 */
.L_x_6187:
        /* <DEDUP_REMOVED lines=9> */
.L_x_6190:
[----:B------:R-:W-:Y:S05]  /*1d7e0*/  BSYNC B2 ;  /* 0x0000000000027941 */ /* 0x000fea0003800000 */
.L_x_6189:
[----:B------:R-:W2:Y:S04]  /*1d7f0*/  LDL R8, [R1] ;  /* 0x0000000001087983 */ /* 0x000ea80000100800 */
        /* <DEDUP_REMOVED lines=13> */
.L_x_6191:
        /* <DEDUP_REMOVED lines=13> */
.L_x_6295:
[----:B------:R-:W-:Y:S05]  /*1d9a0*/  BSYNC B2 ;  /* 0x0000000000027941 */ /* 0x000fea0003800000 */
.L_x_6192:
        /* <DEDUP_REMOVED lines=11> */
.L_x_6195:
[----:B------:R-:W-:Y:S05]  /*1da60*/  BSYNC B2 ;  /* 0x0000000000027941 */ /* 0x000fea0003800000 */
.L_x_6194:
        /* <DEDUP_REMOVED lines=11> */
.L_x_6196:
        /* <DEDUP_REMOVED lines=15> */
.L_x_6197:
        /* <DEDUP_REMOVED lines=15> */
.L_x_6198:
        /* <DEDUP_REMOVED lines=15> */
.L_x_6199:
        /* <DEDUP_REMOVED lines=15> */
.L_x_6200:
        /* <DEDUP_REMOVED lines=15> */
.L_x_6201:
        /* <DEDUP_REMOVED lines=15> */
.L_x_6202:
        /* <DEDUP_REMOVED lines=15> */
.L_x_6203:
        /* <DEDUP_REMOVED lines=10> */
.L_x_6185:
[----:B------:R-:W-:Y:S05]  /*1e250*/  BSYNC B1 ;  /* 0x0000000000017941 */ /* 0x000fea0003800000 */
.L_x_6184:
[----:B------:R-:W2:Y:S01]  /*1e260*/  LDL R5, [R1+0x24] ;  /* 0x0000240001057983 */ /* 0x000ea20000100800 */
[----:B------:R-:W-:Y:S01]  /*1e270*/  VIADD R0, R0, 0xfffffffe ;  /* 0xfffffffe00007836 */ /* 0x000fe20000000000 */
[----:B--2---:R-:W-:-:S13]  /*1e280*/  ISETP.GT.AND P0, PT, R6, R5, PT ;  /* 0x000000050600720c */ /* 0x004fda0003f04270 */
[----:B------:R-:W-:Y:S05]  /*1e290*/  @P0 BRA `(.L_x_6204) ;  /* 0xffffffe400000947 */ /* 0x000fea000383ffff */
.L_x_6141:
[----:B------:R-:W-:Y:S05]  /*1e2a0*/  BSYNC B0 ;  /* 0x0000000000007941 */ /* 0x000fea0003800000 */
.L_x_6140:
        /* <DEDUP_REMOVED lines=24> */
.L_x_6206:
[----:B------:R-:W-:Y:S05]  /*1e430*/  BSYNC B0 ;  /* 0x0000000000007941 */ /* 0x000fea0003800000 */
.L_x_6205:
[----:B------:R-:W-:-:S05]  /*1e440*/  SEL R0, R0, RZ, P0 ;  /* 0x000000ff00007207 */ /* 0x000fca0000000000 */
[----:B------:R2:W-:Y:S02]  /*1e450*/  STL [R1+0x4], R0 ;  /* 0x0000040001007387 */ /* 0x0005e40000100800 */
.L_x_6108:
[----:B------:R-:W-:Y:S05]  /*1e460*/  BSYNC B7 ;  /* 0x0000000000077941 */ /* 0x000fea0003800000 */
.L_x_6106:
        /* <DEDUP_REMOVED lines=10> */
[----:B------:R2:W-:Y:S01]  /*1e510*/  STL [R1], R0 ;  /* 0x0000000001007387 */ /* 0x0005e20000100800 */
[----:B------:R-:W-:Y:S06]  /*1e520*/  BAR.ARV 0x4, 0x180 ;  /* 0x0106000000007b1d */ /* 0x000fec0000002000 */
[----:B------:R-:W-:Y:S05]  /*1e530*/  BRA `(.L_x_6208) ;  /* 0x0000000800d47947 */ /* 0x000fea0003800000 */
.L_x_6207:
[----:B------:R-:W2:Y:S01]  /*1e540*/  S2R R6, SR_TID.X ;  /* 0x0000000000067919 */ /* 0x000ea20000002100 */
[----:B------:R-:W-:Y:S01]  /*1e550*/  UMOV UR4, 0xffffffff ;  /* 0xffffffff00047882 */ /* 0x000fe20000000000 */
[----:B--2---:R-:W-:-:S04]  /*1e560*/  LOP3.LUT R6, R6, 0x1f, RZ, 0xc0, !PT ;  /* 0x0000001f06067812 */ /* 0x004fc800078ec0ff */
[----:B------:R-:W-:Y:S01]  /*1e570*/  ISETP.NE.AND P0, PT, R6, 0x1f, PT ;  /* 0x0000001f0600780c */ /* 0x000fe20003f05270 */
[----:B------:R-:W-:-:S12]  /*1e580*/  BRA.DIV UR4, `(.L_x_6209) ;  /* 0x0000002604dc7947 */ /* 0x000fd8000b800000 */
[----:B0-----:R-:W-:Y:S01]  /*1e590*/  IMAD.IADD R5, R19, 0x1, R6 ;  /* 0x0000000113057824 */ /* 0x001fe200078e0206 */
[----:B------:R-:W-:-:S04]  /*1e5a0*/  ULDC UR4, c[0x0][0xc3c] ;  /* 0x00030f0000047ab9 */ /* 0x000fc80000000800 */
[----:B------:R-:W-:-:S13]  /*1e5b0*/  ISETP.GE.OR P1, PT, R5, UR4, !P0 ;  /* 0x0000000405007c0c */ /* 0x000fda000c726670 */
[----:B-1----:R-:W0:Y:S02]  /*1e5c0*/  @!P1 LDC.64 R2, c[0x0][0xc80] ;  /* 0x00032000ff029b82 */ /* 0x002e240000000a00 */
[----:B0-----:R-:W-:-:S06]  /*1e5d0*/  @!P1 IMAD.WIDE R2, R5, 0x4, R2 ;  /* 0x0000000405029825 */ /* 0x001fcc00078e0202 */
[----:B------:R0:W2:Y:S01]  /*1e5e0*/  @!P1 LDG.E R3, desc[UR42][R2.64] ;  /* 0x0000002a02039981 */ /* 0x0000a2000c1e1900 */
[C---:B------:R-:W-:Y:S02]  /*1e5f0*/  ISETP.GE.U32.AND P2, PT, R6.reuse, 0x2, PT ;  /* 0x000000020600780c */ /* 0x040fe40003f46070 */
[C---:B------:R-:W-:Y:S01]  /*1e600*/  ISETP.GE.U32.AND P3, PT, R6.reuse, 0x4, PT ;  /* 0x000000040600780c */ /* 0x040fe20003f66070 */
[----:B------:R-:W-:Y:S01]  /*1e610*/  SHFL.IDX PT, R0, R16, RZ, 0x1f ;  /* 0x00001fff10007589 */ /* 0x000fe200000e0000 */
[C---:B------:R-:W-:Y:S02]  /*1e620*/  ISETP.GE.U32.AND P4, PT, R6.reuse, 0x8, PT ;  /* 0x000000080600780c */ /* 0x040fe40003f86070 */
[C---:B------:R-:W-:Y:S01]  /*1e630*/  ISETP.GE.U32.AND P5, PT, R6.reuse, 0x10, PT ;  /* 0x000000100600780c */ /* 0x040fe20003fa6070 */
[----:B------:R-:W-:Y:S01]  /*1e640*/  SHFL.IDX PT, R4, R16, 0x1, 0x1f ;  /* 0x00201f0010047f89 */ /* 0x000fe200000e0000 */
        /* <DEDUP_REMOVED lines=19> */
.L_x_6305:
[----:B------:R-:W-:Y:S02]  /*1e780*/  ULDC UR4, c[0x0][0xc38] ;  /* 0x00030e0000047ab9 */ /* 0x000fe40000000800 */
[----:B------:R-:W-:-:S04]  /*1e790*/  IMAD.U32 R5, RZ, RZ, UR4 ;  /* 0x00000004ff057e24 */ /* 0x000fc8000f8e00ff */
[----:B-1----:R-:W-:-:S04]  /*1e7a0*/  IMAD R16, R14, R5, RZ ;  /* 0x000000050e107224 */ /* 0x002fc800078e02ff */
[----:B------:R-:W-:-:S05]  /*1e7b0*/  IMAD.IADD R4, R4, 0x1, R16 ;  /* 0x0000000104047824 */ /* 0x000fca00078e0210 */
[----:B------:R-:W-:-:S13]  /*1e7c0*/  ISETP.GT.AND P6, PT, R4, R0, PT ;  /* 0x000000000400720c */ /* 0x000fda0003fc4270 */
[----:B------:R-:W-:Y:S05]  /*1e7d0*/  @P6 BRA `(.L_x_6210) ;  /* 0x00000000009c6947 */ /* 0x000fea0003800000 */
.L_x_6215:
        /* <DEDUP_REMOVED lines=14> */
.L_x_6213:
[----:B------:R-:W-:Y:S05]  /*1e8c0*/  BSYNC B0 ;  /* 0x0000000000007941 */ /* 0x000fea0003800000 */
.L_x_6212:
        /* <DEDUP_REMOVED lines=18> */
.L_x_6313:
[----:B------:R-:W-:Y:S02]  /*1e9f0*/  ULDC UR4, c[0x0][0xc38] ;  /* 0x00030e0000047ab9 */ /* 0x000fe40000000800 */
[----:B------:R-:W-:-:S04]  /*1ea00*/  IMAD.U32 R5, RZ, RZ, UR4 ;  /* 0x00000004ff057e24 */ /* 0x000fc8000f8e00ff */
[----:B-1----:R-:W-:-:S04]  /*1ea10*/  IMAD R16, R14, R5, RZ ;  /* 0x000000050e107224 */ /* 0x002fc800078e02ff */
[----:B------:R-:W-:-:S05]  /*1ea20*/  IMAD.IADD R4, R16, 0x1, R4 ;  /* 0x0000000110047824 */ /* 0x000fca00078e0204 */
[----:B------:R-:W-:-:S13]  /*1ea30*/  ISETP.GT.AND P6, PT, R4, R0, PT ;  /* 0x000000000400720c */ /* 0x000fda0003fc4270 */
[----:B------:R-:W-:Y:S05]  /*1ea40*/  @!P6 BRA `(.L_x_6215) ;  /* 0xfffffffc0064e947 */ /* 0x000fea000383ffff */
.L_x_6210:
        /* <DEDUP_REMOVED lines=8> */
.L_x_6317:
[----:B------:R-:W-:Y:S01]  /*1ead0*/  ISETP.NE.AND P0, PT, R4, RZ, PT ;  /* 0x000000ff0400720c */ /* 0x000fe20003f05270 */
[----:B------:R-:W-:-:S12]  /*1eae0*/  IMAD.MOV.U32 R4, RZ, RZ, RZ ;  /* 0x000000ffff047224 */ /* 0x000fd800078e00ff */
[----:B------:R-:W-:Y:S05]  /*1eaf0*/  @!P0 BRA `(.L_x_6217) ;  /* 0x0000000000108947 */ /* 0x000fea0003800000 */
[----:B------:R-:W-:Y:S01]  /*1eb00*/  UMOV UR4, 0xffffffff ;  /* 0xffffffff00047882 */ /* 0x000fe20000000000 */
[----:B------:R-:W-:Y:S02]  /*1eb10*/  VIADD R12, R6, 0xffffffff ;  /* 0xffffffff060c7836 */ /* 0x000fe40000000000 */
[----:B------:R-:W-:Y:S05]  /*1eb20*/  BRA.DIV UR4, `(.L_x_6218) ;  /* 0x0000002a04a07947 */ /* 0x000fea000b800000 */
[----:B------:R3:W4:Y:S02]  /*1eb30*/  SHFL.IDX PT, R4, R3, R12, 0x1f ;  /* 0x00001f0c03047589 */ /* 0x00072400000e0000 */
.L_x_6217:
        /* <DEDUP_REMOVED lines=35> */
[----:B------:R-:W-:-:S04]  /*1ed70*/  VIADDMNMX R5, R3, R5, R7, PT ;  /* 0x0000000503057246 */ /* 0x000fc80003800107 */
        /* <DEDUP_REMOVED lines=20> */
[----:B------:R-:W-:Y:S01]  /*1eec0*/  ISETP.GE.AND P2, PT, R3, RZ, PT ;  /* 0x000000ff0300720c */ /* 0x000fe20003f46270 */
[----:B------:R-:W-:-:S06]  /*1eed0*/  IMAD.IADD R3, R0, 0x1, R4 ;  /* 0x0000000100037824 */ /* 0x000fcc00078e0204 */
        /* <DEDUP_REMOVED lines=8> */
.L_x_6211:
[----:B------:R-:W-:Y:S01]  /*1ef60*/  UMOV UR4, URZ ;  /* 0x0000003f00047c82 */ /* 0x000fe20008000000 */
[----:B------:R-:W-:Y:S01]  /*1ef70*/  UMOV UR5, URZ ;  /* 0x0000003f00057c82 */ /* 0x000fe20008000000 */
[----:B------:R-:W-:Y:S01]  /*1ef80*/  ULDC UR6, c[0x0][0xc3c] ;  /* 0x00030f0000067ab9 */ /* 0x000fe20000000800 */
[----:B------:R-:W-:Y:S02]  /*1ef90*/  IMAD.MOV.U32 R16, RZ, RZ, R0 ;  /* 0x000000ffff107224 */ /* 0x000fe400078e0000 */
[----:B------:R-:W-:Y:S02]  /*1efa0*/  IMAD.U32 R17, RZ, RZ, UR4 ;  /* 0x00000004ff117e24 */ /* 0x000fe4000f8e00ff */
[----:B------:R-:W-:Y:S02]  /*1efb0*/  IMAD.U32 R18, RZ, RZ, UR5 ;  /* 0x00000005ff127e24 */ /* 0x000fe4000f8e00ff */
[----:B------:R-:W-:-:S07]  /*1efc0*/  IMAD.U32 R19, RZ, RZ, UR6 ;  /* 0x00000006ff137e24 */ /* 0x000fce000f8e00ff */
.L_x_6219:
[----:B------:R1:W2:Y:S01]  /*1efd0*/  LDL R2, [R1] ;  /* 0x0000000001027983 */ /* 0x0002a20000100800 */
[----:B------:R-:W3:Y:S01]  /*1efe0*/  S2R R0, SR_TID.X ;  /* 0x0000000000007919 */ /* 0x000ee20000002100 */
[----:B------:R-:W-:Y:S05]  /*1eff0*/  WARPSYNC.ALL ;  /* 0x0000000000007948 */ /* 0x000fea0003800000 */
[----:B---3--:R-:W-:Y:S01]  /*1f000*/  LOP3.LUT R0, R0, 0x1f, RZ, 0xc0, !PT ;  /* 0x0000001f00007812 */ /* 0x008fe200078ec0ff */
[----:B------:R-:W-:Y:S03]  /*1f010*/  BAR.SYNC.DEFER_BLOCKING 0x4, 0x180 ;  /* 0x0106000000007b1d */ /* 0x000fe60000010000 */
[----:B------:R-:W-:-:S13]  /*1f020*/  ISETP.NE.AND P0, PT, R0, RZ, PT ;  /* 0x000000ff0000720c */ /* 0x000fda0003f05270 */
[----:B0-----:R-:W2:Y:S01]  /*1f030*/  @!P0 S2R R3, SR_CgaCtaId ;  /* 0x0000000000038919 */ /* 0x001ea20000008800 */
[----:B------:R-:W-:-:S04]  /*1f040*/  @!P0 MOV R0, 0x400 ;  /* 0x0000040000008802 */ /* 0x000fc80000000f00 */
[----:B--2---:R-:W-:-:S05]  /*1f050*/  @!P0 LEA R2, R3, R0, 0x18 ;  /* 0x0000000003028211 */ /* 0x004fca00078ec0ff */
[----:B------:R1:W-:Y:S04]  /*1f060*/  @!P0 STS.128 [R2+0x28cd0], R16 ;  /* 0x028cd01002008388 */ /* 0x0003e80000000c00 */
[----:B------:R1:W-:Y:S01]  /*1f070*/  @!P0 STL [R1], R2 ;  /* 0x0000000201008387 */ /* 0x0003e20000100800 */
[----:B------:R-:W-:Y:S06]  /*1f080*/  BAR.ARV 0x5, 0x180 ;  /* 0x0146000000007b1d */ /* 0x000fec0000002000 */
.L_x_6208:
[----:B------:R-:W-:Y:S02]  /*1f090*/  ULDC UR4, c[0x0][0xc3c] ;  /* 0x00030f0000047ab9 */ /* 0x000fe40000000800 */
[----:B---3--:R-:W-:-:S13]  /*1f0a0*/  ISETP.GE.AND P0, PT, R19, UR4, PT ;  /* 0x0000000413007c0c */ /* 0x008fda000bf06270 */
[----:B------:R-:W-:Y:S05]  /*1f0b0*/  @!P0 BRA `(.L_x_6220) ;  /* 0xffffff7c00808947 */ /* 0x000fea000383ffff */
[----:B------:R-:W-:Y:S05]  /*1f0c0*/  BSYNC B8 ;  /* 0x0000000000087941 */ /* 0x000fea0003800000 */
.L_x_6040:
[----:B--2---:R-:W2:Y:S01]  /*1f0d0*/  LDL.LU R0, [R1+0x48] ;  /* 0x0000480001007983 */ /* 0x004ea20000300800 */
[----:B------:R-:W-:Y:S01]  /*1f0e0*/  BSSY B0, `(.L_x_6221) ;  /* 0x000000b000007945 */ /* 0x000fe20003800000 */
[----:B0-----:R-:W0:Y:S01]  /*1f0f0*/  S2R R5, SR_CgaCtaId ;  /* 0x0000000000057919 */ /* 0x001e220000008800 */
[----:B--2---:R-:W-:-:S05]  /*1f100*/  VIADD R0, R0, 0x1 ;  /* 0x0000000100007836 */ /* 0x004fca0000000000 */
[----:B-1----:R-:W-:-:S04]  /*1f110*/  LEA.HI R2, R0, R0, RZ, 0x1 ;  /* 0x0000000000027211 */ /* 0x002fc800078f08ff */
[----:B------:R-:W-:-:S05]  /*1f120*/  LOP3.LUT R3, R2, 0xfffffffe, RZ, 0xc0, !PT ;  /* 0xfffffffe02037812 */ /* 0x000fca00078ec0ff */
[----:B------:R-:W-:Y:S01]  /*1f130*/  IMAD.IADD R3, R0, 0x1, -R3 ;  /* 0x0000000100037824 */ /* 0x000fe200078e0a03 */
[----:B------:R-:W-:-:S04]  /*1f140*/  MOV R0, 0x400 ;  /* 0x0000040000007802 */ /* 0x000fc80000000f00 */
[----:B0-----:R-:W-:Y:S02]  /*1f150*/  LEA R0, R5, R0, 0x18 ;  /* 0x0000000005007211 */ /* 0x001fe400078ec0ff */
[----:B------:R-:W-:-:S04]  /*1f160*/  SHF.L.U32 R3, R3, 0x1f, RZ ;  /* 0x0000001f03037819 */ /* 0x000fc800000006ff */
[----:B------:R-:W0:Y:S02]  /*1f170*/  SYNCS.PHASECHK.TRANS64.TRYWAIT P0, [R0+URZ+0x28c20], R3 ;  /* 0x028c2003000075a7 */ /* 0x000e24000800017f */
[----:B0-----:R-:W-:Y:S05]  /*1f180*/  @!P0 BRA `(.L_x_6222) ;  /* 0x0000002400308947 */ /* 0x001fea0003800000 */
.L_x_6320:
[----:B------:R-:W-:Y:S05]  /*1f190*/  BSYNC B0 ;  /* 0x0000000000007941 */ /* 0x000fea0003800000 */
.L_x_6221:
[----:B------:R-:W-:-:S03]  /*1f1a0*/  UMOV UR4, 0xffffffff ;  /* 0xffffffff00047882 */ /* 0x000fc60000000000 */
[----:B------:R-:W-:Y:S05]  /*1f1b0*/  BRA.DIV UR4, `(.L_x_6223) ;  /* 0x0000002604387947 */ /* 0x000fea000b800000 */
[----:B------:R-:W1:Y:S02]  /*1f1c0*/  S2R R2, SR_TID.X ;  /* 0x0000000000027919 */ /* 0x000e640000002100 */
[----:B-1----:R-:W-:-:S04]  /*1f1d0*/  SHF.R.U32.HI R2, RZ, 0x5, R2 ;  /* 0x00000005ff027819 */ /* 0x002fc80000011602 */
[----:B------:R-:W-:-:S05]  /*1f1e0*/  LOP3.LUT R2, R2, 0x3, RZ, 0xc0, !PT ;  /* 0x0000000302027812 */ /* 0x000fca00078ec0ff */
[----:B------:R1:W2:Y:S02]  /*1f1f0*/  SHFL.IDX PT, R14, R2, RZ, 0x1f ;  /* 0x00001fff020e7589 */ /* 0x0002a400000e0000 */
.L_x_6323:
[----:B--2---:R-:W-:-:S13]  /*1f200*/  ISETP.NE.AND P0, PT, R14, RZ, PT ;  /* 0x000000ff0e00720c */ /* 0x004fda0003f05270 */
[----:B------:R-:W-:Y:S05]  /*1f210*/  @P0 BRA `(.L_x_5821) ;  /* 0x0000000000940947 */ /* 0x000fea0003800000 */
[----:B------:R-:W-:-:S03]  /*1f220*/  UMOV UR4, 0xffffffff ;  /* 0xffffffff00047882 */ /* 0x000fc60000000000 */
[----:B------:R-:W-:Y:S05]  /*1f230*/  BRA.DIV UR4, `(.L_x_6224) ;  /* 0x00000026044c7947 */ /* 0x000fea000b800000 */
[----:B------:R-:W-:-:S13]  /*1f240*/  ELECT P6, URZ, PT ;  /* 0x00000000003f782f */ /* 0x000fda00038c0000 */
.L_x_6326:
[----:B------:R-:W-:Y:S05]  /*1f250*/  @!P6 BRA `(.L_x_5821) ;  /* 0x000000000084e947 */ /* 0x000fea0003800000 */
[----:B------:R-:W-:-:S06]  /*1f260*/  ULOP3.LUT UR4, UR36, 0x2, URZ, 0xfc, !UPT ;  /* 0x0000000224047892 */ /* 0x000fcc000f8efc3f */
[----:B-1----:R-:W-:-:S05]  /*1f270*/  IMAD.U32 R2, RZ, RZ, UR4 ;  /* 0x00000004ff027e24 */ /* 0x002fca000f8e00ff */
[----:B------:R-:W-:-:S13]  /*1f280*/  ISETP.NE.AND P2, PT, R2, 0x3, PT ;  /* 0x000000030200780c */ /* 0x000fda0003f45270 */
[----:B------:R-:W-:Y:S05]  /*1f290*/  @!P2 BRA `(.L_x_6225) ;  /* 0x000000000004a947 */ /* 0x000fea0003800000 */
[----:B------:R-:W-:Y:S01]  /*1f2a0*/  BPT.TRAP 0x1 ;  /* 0x000000040000795c */ /* 0x000fe20000300000 */
.L_x_6225:
        /* <DEDUP_REMOVED lines=14> */
.L_x_6327:
[----:B------:R-:W1:Y:S02]  /*1f390*/  SYNCS.PHASECHK.TRANS64.TRYWAIT P0, [R7+URZ], R2 ;  /* 0x00000002070075a7 */ /* 0x000e64000800017f */
[----:B-1----:R-:W-:Y:S05]  /*1f3a0*/  @!P0 BRA `(.L_x_6227) ;  /* 0x0000002400248947 */ /* 0x002fea0003800000 */
.L_x_6328:
[----:B------:R-:W-:Y:S05]  /*1f3b0*/  @!P2 BRA `(.L_x_6228) ;  /* 0x000000000004a947 */ /* 0x000fea0003800000 */
[----:B------:R-:W-:Y:S01]  /*1f3c0*/  BPT.TRAP 0x1 ;  /* 0x000000040000795c */ /* 0x000fe20000300000 */
.L_x_6228:
[----:B------:R-:W2:Y:S01]  /*1f3d0*/  LDL.LU R4, [R1+0x4] ;  /* 0x0000040001047983 */ /* 0x000ea20000300800 */
[----:B------:R-:W-:-:S04]  /*1f3e0*/  VIADD R0, R0, 0x28c60 ;  /* 0x00028c6000007836 */ /* 0x000fc80000000000 */
[----:B--2---:R-:W-:-:S04]  /*1f3f0*/  IMAD R4, R4, 0x8, R0 ;  /* 0x0000000804047824 */ /* 0x004fc800078e0200 */
[----:B------:R-:W2:Y:S02]  /*1f400*/  SYNCS.PHASECHK.TRANS64.TRYWAIT P0, [R4+URZ], R5 ;  /* 0x00000005040075a7 */ /* 0x000ea4000800017f */
[----:B--2---:R-:W-:Y:S05]  /*1f410*/  @!P0 BRA `(.L_x_6229) ;  /* 0x00000024001c8947 */ /* 0x004fea0003800000 */
.L_x_6329:
[----:B------:R-:W-:-:S07]  /*1f420*/  IMAD R3, R3, 0x8, R0 ;  /* 0x0000000803037824 */ /* 0x000fce00078e0200 */
.L_x_6230:
[----:B---3--:R3:W4:Y:S02]  /*1f430*/  SYNCS.PHASECHK.TRANS64.TRYWAIT P0, [R3+URZ], R2 ;  /* 0x00000002030075a7 */ /* 0x008724000800017f */
[----:B----4-:R-:W-:Y:S05]  /*1f440*/  @!P0 NANOSLEEP.SYNCS 0x989680 ;  /* 0x009896800000895d */ /* 0x010fea0003900000 */
[----:B------:R-:W4:Y:S02]  /*1f450*/  @!P0 SYNCS.PHASECHK.TRANS64 P0, [R3+URZ], R2 ;  /* 0x00000002030085a7 */ /* 0x000f24000800007f */
[----:B----4-:R-:W-:Y:S05]  /*1f460*/  @!P0 BRA `(.L_x_6230) ;  /* 0xfffffffc00f08947 */ /* 0x010fea000383ffff */
.L_x_5821:
[----:B------:R-:W-:Y:S05]  /*1f470*/  BSYNC B9 ;  /* 0x0000000000097941 */ /* 0x000fea0003800000 */
.L_x_5818:
[----:B------:R-:W-:Y:S05]  /*1f480*/  EXIT ;  /* 0x000000000000794d */ /* 0x000fea0003800000 */
.L_x_5845:
[----:B0-----:R0:W1:Y:S02]  /*1f490*/  SYNCS.PHASECHK.TRANS64.TRYWAIT P5, [R64+URZ+0x28c90], R43 ;  /* 0x028c902b400075a7 */ /* 0x00106400080a017f */
[----:B-1----:R-:W-:Y:S05]  /*1f4a0*/  @!P5 NANOSLEEP.SYNCS 0x989680 ;  /* 0x009896800000d95d */ /* 0x002fea0003900000 */
[----:B------:R-:W1:Y:S02]  /*1f4b0*/  @!P5 SYNCS.PHASECHK.TRANS64 P5, [R64+URZ+0x28c90], R43 ;  /* 0x028c902b4000d5a7 */ /* 0x000e6400080a007f */
[----:B-1----:R-:W-:Y:S05]  /*1f4c0*/  @!P5 BRA `(.L_x_5845) ;  /* 0xfffffffc00f0d947 */ /* 0x002fea000383ffff */
[----:B------:R-:W-:Y:S05]  /*1f4d0*/  BRA `(.L_x_6231) ;  /* 0xfffffe34004c7947 */ /* 0x000fea000383ffff */
.L_x_5855:
[----:B-1----:R1:W2:Y:S02]  /*1f4e0*/  SYNCS.PHASECHK.TRANS64.TRYWAIT P5, [R64+URZ+0x28c90], R43 ;  /* 0x028c902b400075a7 */ /* 0x0022a400080a017f */
[----:B--2---:R-:W-:Y:S05]  /*1f4f0*/  @!P5 NANOSLEEP.SYNCS 0x989680 ;  /* 0x009896800000d95d */ /* 0x004fea0003900000 */
[----:B------:R-:W2:Y:S02]  /*1f500*/  @!P5 SYNCS.PHASECHK.TRANS64 P5, [R64+URZ+0x28c90], R43 ;  /* 0x028c902b4000d5a7 */ /* 0x000ea400080a007f */
[----:B--2---:R-:W-:Y:S05]  /*1f510*/  @!P5 BRA `(.L_x_5855) ;  /* 0xfffffffc00f0d947 */ /* 0x004fea000383ffff */
[----:B------:R-:W-:Y:S05]  /*1f520*/  BRA `(.L_x_6232) ;  /* 0xfffffe3c00a87947 */ /* 0x000fea000383ffff */
.L_x_5860:
[----:B0-----:R0:W1:Y:S02]  /*1f530*/  SYNCS.PHASECHK.TRANS64.TRYWAIT P5, [R64+URZ+0x28c90], R43 ;  /* 0x028c902b400075a7 */ /* 0x00106400080a017f */
[----:B-1----:R-:W-:Y:S05]  /*1f540*/  @!P5 NANOSLEEP.SYNCS 0x989680 ;  /* 0x009896800000d95d */ /* 0x002fea0003900000 */
[----:B------:R-:W1:Y:S02]  /*1f550*/  @!P5 SYNCS.PHASECHK.TRANS64 P5, [R64+URZ+0x28c90], R43 ;  /* 0x028c902b4000d5a7 */ /* 0x000e6400080a007f */
[----:B-1----:R-:W-:Y:S05]  /*1f560*/  @!P5 BRA `(.L_x_5860) ;  /* 0xfffffffc00f0d947 */ /* 0x002fea000383ffff */
[----:B------:R-:W-:Y:S05]  /*1f570*/  BRA `(.L_x_6233) ;  /* 0xfffffe4400c07947 */ /* 0x000fea000383ffff */
.L_x_5864:
[----:B--2---:R2:W0:Y:S02]  /*1f580*/  SYNCS.PHASECHK.TRANS64.TRYWAIT P0, [R64+URZ+0x28cb0], R43 ;  /* 0x028cb02b400075a7 */ /* 0x004424000800017f */
[----:B0-----:R-:W-:Y:S05]  /*1f590*/  @!P0 NANOSLEEP.SYNCS 0x989680 ;  /* 0x009896800000895d */ /* 0x001fea0003900000 */
[----:B------:R-:W0:Y:S02]  /*1f5a0*/  @!P0 SYNCS.PHASECHK.TRANS64 P0, [R64+URZ+0x28cb0], R43 ;  /* 0x028cb02b400085a7 */ /* 0x000e24000800007f */
[----:B0-----:R-:W-:Y:S05]  /*1f5b0*/  @!P0 BRA `(.L_x_5864) ;  /* 0xfffffffc00f08947 */ /* 0x001fea000383ffff */
[----:B------:R-:W-:Y:S05]  /*1f5c0*/  BRA `(.L_x_6234) ;  /* 0xfffffe4800387947 */ /* 0x000fea000383ffff */
.L_x_5883:
[----:B-1----:R1:W2:Y:S02]  /*1f5d0*/  SYNCS.PHASECHK.TRANS64.TRYWAIT P1, [R22+URZ+0x28c50], R3 ;  /* 0x028c5003160075a7 */ /* 0x0022a4000802017f */
[----:B--2---:R-:W-:Y:S05]  /*1f5e0*/  @!P1 NANOSLEEP.SYNCS 0x989680 ;  /* 0x009896800000995d */ /* 0x004fea0003900000 */
[----:B------:R-:W2:Y:S02]  /*1f5f0*/  @!P1 SYNCS.PHASECHK.TRANS64 P1, [R22+URZ+0x28c50], R3 ;  /* 0x028c5003160095a7 */ /* 0x000ea4000802007f */
[----:B--2---:R-:W-:Y:S05]  /*1f600*/  @!P1 BRA `(.L_x_5883) ;  /* 0xfffffffc00f09947 */ /* 0x004fea000383ffff */
[----:B------:R-:W-:Y:S05]  /*1f610*/  BRA `(.L_x_6235) ;  /* 0xfffffe5800607947 */ /* 0x000fea000383ffff */
.L_x_5890:
[----:B-1----:R1:W2:Y:S02]  /*1f620*/  SYNCS.PHASECHK.TRANS64.TRYWAIT P2, [R0+URZ+0x28c50], R5 ;  /* 0x028c5005000075a7 */ /* 0x0022a4000804017f */
[----:B--2---:R-:W-:Y:S05]  /*1f630*/  @!P2 NANOSLEEP.SYNCS 0x989680 ;  /* 0x009896800000a95d */ /* 0x004fea0003900000 */
[----:B------:R-:W2:Y:S02]  /*1f640*/  @!P2 SYNCS.PHASECHK.TRANS64 P2, [R0+URZ+0x28c50], R5 ;  /* 0x028c50050000a5a7 */ /* 0x000ea4000804007f */
[----:B--2---:R-:W-:Y:S05]  /*1f650*/  @!P2 BRA `(.L_x_5890) ;  /* 0xfffffffc00f0a947 */ /* 0x004fea000383ffff */
[----:B------:R-:W-:Y:S05]  /*1f660*/  BRA `(.L_x_5889) ;  /* 0xfffffe6400887947 */ /* 0x000fea000383ffff */
.L_x_5911:
        /* <DEDUP_REMOVED lines=8> */
.L_x_6237:
[----:B------:R-:W-:Y:S05]  /*1f6f0*/  BSYNC B1 ;  /* 0x0000000000017941 */ /* 0x000fea0003800000 */
.L_x_6236:
        /* <DEDUP_REMOVED lines=8> */
.L_x_6238:
[----:B------:R-:W-:Y:S02]  /*1f780*/  IMAD.MOV.U32 R13, RZ, RZ, R8 ;  /* 0x000000ffff0d7224 */ /* 0x000fe400078e0008 */
[----:B------:R-:W-:-:S07]  /*1f790*/  IMAD.MOV.U32 R0, RZ, RZ, R14 ;  /* 0x000000ffff007224 */ /* 0x000fce00078e000e */
[----:B------:R-:W-:Y:S05]  /*1f7a0*/  WARPSYNC.COLLECTIVE R15, `(.L_x_6239) ;  /* 0x000000000f087348 */ /* 0x000fea0003c00000 */
[----:B------:R0:W1:Y:S02]  /*1f7b0*/  SHFL.IDX P6, R14, R13, R12, R11 ;  /* 0x0000000c0d0e7389 */ /* 0x00006400000c000b */
[----:B01----:R-:W-:Y:S01]  /*1f7c0*/  ENDCOLLECTIVE ;  /* 0x000000000000791b */ /* 0x003fe20003800000 */
.L_x_6239:
[----:B------:R-:W-:Y:S02]  /*1f7d0*/  IMAD.MOV.U32 R13, RZ, RZ, R7 ;  /* 0x000000ffff0d7224 */ /* 0x000fe400078e0007 */
[----:B------:R-:W-:-:S07]  /*1f7e0*/  IMAD.MOV.U32 R5, RZ, RZ, R14 ;  /* 0x000000ffff057224 */ /* 0x000fce00078e000e */
[----:B------:R-:W-:Y:S05]  /*1f7f0*/  WARPSYNC.COLLECTIVE R15, `(.L_x_6240) ;  /* 0x000000000f087348 */ /* 0x000fea0003c00000 */
[----:B------:R0:W1:Y:S02]  /*1f800*/  SHFL.IDX P6, R14, R13, R12, R11 ;  /* 0x0000000c0d0e7389 */ /* 0x00006400000c000b */
[----:B01----:R-:W-:Y:S01]  /*1f810*/  ENDCOLLECTIVE ;  /* 0x000000000000791b */ /* 0x003fe20003800000 */
.L_x_6240:
[----:B------:R-:W-:Y:S05]  /*1f820*/  BRA `(.L_x_6241) ;  /* 0xfffffe80000c7947 */ /* 0x000fea000383ffff */
.L_x_5914:
[----:B------:R-:W-:Y:S01]  /*1f830*/  BSSY B1, `(.L_x_6242) ;  /* 0x0000008000017945 */ /* 0x000fe20003800000 */
[----:B------:R-:W-:Y:S02]  /*1f840*/  IMAD.MOV.U32 R13, RZ, RZ, R6 ;  /* 0x000000ffff0d7224 */ /* 0x000fe400078e0006 */
[----:B------:R-:W-:Y:S02]  /*1f850*/  IMAD.MOV.U32 R12, RZ, RZ, 0x1 ;  /* 0x00000001ff0c7424 */ /* 0x000fe400078e00ff */
[----:B------:R-:W-:Y:S02]  /*1f860*/  IMAD.MOV.U32 R11, RZ, RZ, 0x1c1f ;  /* 0x00001c1fff0b7424 */ /* 0x000fe400078e00ff */
[----:B------:R-:W-:-:S07]  /*1f870*/  IMAD.MOV.U32 R15, RZ, RZ, -0x1 ;  /* 0xffffffffff0f7424 */ /* 0x000fce00078e00ff */
[----:B-1----:R-:W-:Y:S05]  /*1f880*/  WARPSYNC.COLLECTIVE R15, `(.L_x_6243) ;  /* 0x000000000f087348 */ /* 0x002fea0003c00000 */
[----:B------:R0:W2:Y:S02]  /*1f890*/  SHFL.IDX P6, R14, R13, R12, R11 ;  /* 0x0000000c0d0e7389 */ /* 0x0000a400000c000b */
[----:B012---:R-:W-:Y:S01]  /*1f8a0*/  ENDCOLLECTIVE ;  /* 0x000000000000791b */ /* 0x007fe20003800000 */
.L_x_6243:
[----:B------:R-:W-:Y:S05]  /*1f8b0*/  BSYNC B1 ;  /* 0x0000000000017941 */ /* 0x000fea0003800000 */
.L_x_6242:
[----:B------:R-:W-:Y:S02]  /*1f8c0*/  IMAD.MOV.U32 R13, RZ, RZ, R4 ;  /* 0x000000ffff0d7224 */ /* 0x000fe400078e0004 */
[----:B------:R-:W-:Y:S02]  /*1f8d0*/  IMAD.MOV.U32 R12, RZ, RZ, 0x1 ;  /* 0x00000001ff0c7424 */ /* 0x000fe400078e00ff */
[----:B------:R-:W-:Y:S02]  /*1f8e0*/  IMAD.MOV.U32 R11, RZ, RZ, 0x1c1f ;  /* 0x00001c1fff0b7424 */ /* 0x000fe400078e00ff */
[----:B------:R-:W-:Y:S02]  /*1f8f0*/  IMAD.MOV.U32 R15, RZ, RZ, -0x1 ;  /* 0xffffffffff0f7424 */ /* 0x000fe400078e00ff */
[----:B------:R-:W-:-:S07]  /*1f900*/  IMAD.MOV.U32 R3, RZ, RZ, R14 ;  /* 0x000000ffff037224 */ /* 0x000fce00078e000e */
[----:B------:R-:W-:Y:S05]  /*1f910*/  WARPSYNC.COLLECTIVE R15, `(.L_x_6244) ;  /* 0x000000000f087348 */ /* 0x000fea0003c00000 */
[----:B------:R0:W1:Y:S02]  /*1f920*/  SHFL.IDX P6, R14, R13, R12, R11 ;  /* 0x0000000c0d0e7389 */ /* 0x00006400000c000b */
[----:B01----:R-:W-:Y:S01]  /*1f930*/  ENDCOLLECTIVE ;  /* 0x000000000000791b */ /* 0x003fe20003800000 */
.L_x_6244:
[----:B------:R-:W-:Y:S02]  /*1f940*/  IMAD.MOV.U32 R13, RZ, RZ, R8 ;  /* 0x000000ffff0d7224 */ /* 0x000fe400078e0008 */
[----:B------:R-:W-:-:S07]  /*1f950*/  IMAD.MOV.U32 R0, RZ, RZ, R14 ;  /* 0x000000ffff007224 */ /* 0x000fce00078e000e */
[----:B------:R-:W-:Y:S05]  /*1f960*/  WARPSYNC.COLLECTIVE R15, `(.L_x_6245) ;  /* 0x000000000f087348 */ /* 0x000fea0003c00000 */
[----:B------:R0:W1:Y:S02]  /*1f970*/  SHFL.IDX P6, R14, R13, R12, R11 ;  /* 0x0000000c0d0e7389 */ /* 0x00006400000c000b */
[----:B01----:R-:W-:Y:S01]  /*1f980*/  ENDCOLLECTIVE ;  /* 0x000000000000791b */ /* 0x003fe20003800000 */
.L_x_6245:
[----:B------:R-:W-:Y:S02]  /*1f990*/  IMAD.MOV.U32 R13, RZ, RZ, R7 ;  /* 0x000000ffff0d7224 */ /* 0x000fe400078e0007 */
[----:B------:R-:W-:-:S07]  /*1f9a0*/  IMAD.MOV.U32 R5, RZ, RZ, R14 ;  /* 0x000000ffff057224 */ /* 0x000fce00078e000e */
[----:B------:R-:W-:Y:S05]  /*1f9b0*/  WARPSYNC.COLLECTIVE R15, `(.L_x_6246) ;  /* 0x000000000f087348 */ /* 0x000fea0003c00000 */
[----:B------:R0:W1:Y:S02]  /*1f9c0*/  SHFL.IDX P6, R14, R13, R12, R11 ;  /* 0x0000000c0d0e7389 */ /* 0x00006400000c000b */
[----:B01----:R-:W-:Y:S01]  /*1f9d0*/  ENDCOLLECTIVE ;  /* 0x000000000000791b */ /* 0x003fe20003800000 */
.L_x_6246:
[----:B------:R-:W-:Y:S05]  /*1f9e0*/  BRA `(.L_x_6247) ;  /* 0xfffffe80006c7947 */ /* 0x000fea000383ffff */
.L_x_5918:
[----:B0-----:R0:W1:Y:S02]  /*1f9f0*/  SYNCS.PHASECHK.TRANS64.TRYWAIT P0, [R2+URZ+0x28c00], R35 ;  /* 0x028c0023020075a7 */ /* 0x001064000800017f */
[----:B-1----:R-:W-:Y:S05]  /*1fa00*/  @!P0 NANOSLEEP.SYNCS 0x989680 ;  /* 0x009896800000895d */ /* 0x002fea0003900000 */
[----:B------:R-:W1:Y:S02]  /*1fa10*/  @!P0 SYNCS.PHASECHK.TRANS64 P0, [R2+URZ+0x28c00], R35 ;  /* 0x028c0023020085a7 */ /* 0x000e64000800007f */
[----:B-1----:R-:W-:Y:S05]  /*1fa20*/  @!P0 BRA `(.L_x_5918) ;  /* 0xfffffffc00f08947 */ /* 0x002fea000383ffff */
[----:B------:R-:W-:Y:S05]  /*1fa30*/  BRA `(.L_x_6248) ;  /* 0xfffffe8400547947 */ /* 0x000fea000383ffff */
.L_x_5926:
        /* <DEDUP_REMOVED lines=8> */
.L_x_6250:
[----:B------:R-:W-:Y:S05]  /*1fac0*/  BSYNC B1 ;  /* 0x0000000000017941 */ /* 0x000fea0003800000 */
.L_x_6249:
        /* <DEDUP_REMOVED lines=8> */
.L_x_6251:
[----:B------:R-:W-:Y:S02]  /*1fb50*/  IMAD.MOV.U32 R13, RZ, RZ, R7 ;  /* 0x000000ffff0d7224 */ /* 0x000fe400078e0007 */
[----:B------:R-:W-:-:S07]  /*1fb60*/  IMAD.MOV.U32 R0, RZ, RZ, R14 ;  /* 0x000000ffff007224 */ /* 0x000fce00078e000e */
[----:B------:R-:W-:Y:S05]  /*1fb70*/  WARPSYNC.COLLECTIVE R15, `(.L_x_6252) ;  /* 0x000000000f087348 */ /* 0x000fea0003c00000 */
[----:B------:R0:W1:Y:S02]  /*1fb80*/  SHFL.IDX P6, R14, R13, R12, R11 ;  /* 0x0000000c0d0e7389 */ /* 0x00006400000c000b */
[----:B01----:R-:W-:Y:S01]  /*1fb90*/  ENDCOLLECTIVE ;  /* 0x000000000000791b */ /* 0x003fe20003800000 */
.L_x_6252:
[----:B------:R-:W-:Y:S02]  /*1fba0*/  IMAD.MOV.U32 R10, RZ, RZ, R0 ;  /* 0x000000ffff0a7224 */ /* 0x000fe400078e0000 */
[----:B------:R-:W-:Y:S02]  /*1fbb0*/  IMAD.MOV.U32 R13, RZ, RZ, R9 ;  /* 0x000000ffff0d7224 */ /* 0x000fe400078e0009 */
[----:B------:R-:W-:-:S07]  /*1fbc0*/  IMAD.MOV.U32 R5, RZ, RZ, R14 ;  /* 0x000000ffff057224 */ /* 0x000fce00078e000e */
[----:B------:R-:W-:Y:S05]  /*1fbd0*/  WARPSYNC.COLLECTIVE R15, `(.L_x_6253) ;  /* 0x000000000f087348 */ /* 0x000fea0003c00000 */
[----:B------:R0:W1:Y:S02]  /*1fbe0*/  SHFL.IDX P6, R14, R13, R12, R11 ;  /* 0x0000000c0d0e7389 */ /* 0x00006400000c000b */
[----:B01----:R-:W-:Y:S01]  /*1fbf0*/  ENDCOLLECTIVE ;  /* 0x000000000000791b */ /* 0x003fe20003800000 */
.L_x_6253:
[----:B------:R-:W-:Y:S01]  /*1fc00*/  IMAD.MOV.U32 R11, RZ, RZ, R3 ;  /* 0x000000ffff0b7224 */ /* 0x000fe200078e0003 */
[----:B------:R-:W-:Y:S06]  /*1fc10*/  BRA `(.L_x_6254) ;  /* 0xfffffe9000687947 */ /* 0x000fec000383ffff */
.L_x_5929:
[----:B------:R-:W-:Y:S01]  /*1fc20*/  BSSY B1, `(.L_x_6255) ;  /* 0x0000008000017945 */ /* 0x000fe20003800000 */
[----:B------:R-:W-:Y:S02]  /*1fc30*/  IMAD.MOV.U32 R13, RZ, RZ, R8 ;  /* 0x000000ffff0d7224 */ /* 0x000fe400078e0008 */
[----:B------:R-:W-:Y:S02]  /*1fc40*/  IMAD.MOV.U32 R12, RZ, RZ, 0x1 ;  /* 0x00000001ff0c7424 */ /* 0x000fe400078e00ff */
[----:B-1----:R-:W-:Y:S02]  /*1fc50*/  IMAD.MOV.U32 R11, RZ, RZ, 0x1c1f ;  /* 0x00001c1fff0b7424 */ /* 0x002fe400078e00ff */
[----:B------:R-:W-:-:S07]  /*1fc60*/  IMAD.MOV.U32 R15, RZ, RZ, -0x1 ;  /* 0xffffffffff0f7424 */ /* 0x000fce00078e00ff */
[----:B0-----:R-:W-:Y:S05]  /*1fc70*/  WARPSYNC.COLLECTIVE R15, `(.L_x_6256) ;  /* 0x000000000f087348 */ /* 0x001fea0003c00000 */
[----:B0-----:R0:W1:Y:S02]  /*1fc80*/  SHFL.IDX P6, R14, R13, R12, R11 ;  /* 0x0000000c0d0e7389 */ /* 0x00106400000c000b */
[----:B01----:R-:W-:Y:S01]  /*1fc90*/  ENDCOLLECTIVE ;  /* 0x000000000000791b */ /* 0x003fe20003800000 */
.L_x_6256:
[----:B------:R-:W-:Y:S05]  /*1fca0*/  BSYNC B1 ;  /* 0x0000000000017941 */ /* 0x000fea0003800000 */
.L_x_6255:
        /* <DEDUP_REMOVED lines=8> */
.L_x_6257:
[----:B------:R-:W-:Y:S02]  /*1fd30*/  IMAD.MOV.U32 R13, RZ, RZ, R7 ;  /* 0x000000ffff0d7224 */ /* 0x000fe400078e0007 */
[----:B------:R-:W-:-:S07]  /*1fd40*/  IMAD.MOV.U32 R0, RZ, RZ, R14 ;  /* 0x000000ffff007224 */ /* 0x000fce00078e000e */
[----:B------:R-:W-:Y:S05]  /*1fd50*/  WARPSYNC.COLLECTIVE R15, `(.L_x_6258) ;  /* 0x000000000f087348 */ /* 0x000fea0003c00000 */
[----:B------:R0:W1:Y:S02]  /*1fd60*/  SHFL.IDX P6, R14, R13, R12, R11 ;  /* 0x0000000c0d0e7389 */ /* 0x00006400000c000b */
[----:B01----:R-:W-:Y:S01]  /*1fd70*/  ENDCOLLECTIVE ;  /* 0x000000000000791b */ /* 0x003fe20003800000 */
.L_x_6258:
[----:B------:R-:W-:Y:S02]  /*1fd80*/  IMAD.MOV.U32 R13, RZ, RZ, R9 ;  /* 0x000000ffff0d7224 */ /* 0x000fe400078e0009 */
[----:B------:R-:W-:-:S07]  /*1fd90*/  IMAD.MOV.U32 R7, RZ, RZ, R14 ;  /* 0x000000ffff077224 */ /* 0x000fce00078e000e */
[----:B------:R-:W-:Y:S05]  /*1fda0*/  WARPSYNC.COLLECTIVE R15, `(.L_x_6259) ;  /* 0x000000000f087348 */ /* 0x000fea0003c00000 */
[----:B------:R0:W1:Y:S02]  /*1fdb0*/  SHFL.IDX P6, R14, R13, R12, R11 ;  /* 0x0000000c0d0e7389 */ /* 0x00006400000c000b */
[----:B01----:R-:W-:Y:S01]  /*1fdc0*/  ENDCOLLECTIVE ;  /* 0x000000000000791b */ /* 0x003fe20003800000 */
.L_x_6259:
[----:B------:R-:W-:Y:S02]  /*1fdd0*/  IMAD.MOV.U32 R12, RZ, RZ, R0 ;  /* 0x000000ffff0c7224 */ /* 0x000fe400078e0000 */
[----:B------:R-:W-:Y:S01]  /*1fde0*/  IMAD.MOV.U32 R13, RZ, RZ, R3 ;  /* 0x000000ffff0d7224 */ /* 0x000fe200078e0003 */
[----:B------:R-:W-:Y:S06]  /*1fdf0*/  BRA `(.L_x_6260) ;  /* 0xfffffe9000907947 */ /* 0x000fec000383ffff */
.L_x_5933:
[----:B0-----:R0:W1:Y:S02]  /*1fe00*/  SYNCS.PHASECHK.TRANS64.TRYWAIT P1, [R2+URZ+0x28c00], R3 ;  /* 0x028c0003020075a7 */ /* 0x001064000802017f */
[----:B-1----:R-:W-:Y:S05]  /*1fe10*/  @!P1 NANOSLEEP.SYNCS 0x989680 ;  /* 0x009896800000995d */ /* 0x002fea0003900000 */
[----:B------:R-:W1:Y:S02]  /*1fe20*/  @!P1 SYNCS.PHASECHK.TRANS64 P1, [R2+URZ+0x28c00], R3 ;  /* 0x028c0003020095a7 */ /* 0x000e64000802007f */
[----:B-1----:R-:W-:Y:S05]  /*1fe30*/  @!P1 BRA `(.L_x_5933) ;  /* 0xfffffffc00f09947 */ /* 0x002fea000383ffff */
[----:B------:R-:W-:Y:S05]  /*1fe40*/  BRA `(.L_x_6261) ;  /* 0xfffffe9400207947 */ /* 0x000fea000383ffff */
.L_x_5939:
[----:B-1----:R1:W2:Y:S02]  /*1fe50*/  SYNCS.PHASECHK.TRANS64.TRYWAIT P2, [R14+URZ+0x28c30], R57 ;  /* 0x028c30390e0075a7 */ /* 0x0022a4000804017f */
[----:B--2---:R-:W-:Y:S05]  /*1fe60*/  @!P2 NANOSLEEP.SYNCS 0x989680 ;  /* 0x009896800000a95d */ /* 0x004fea0003900000 */
[----:B------:R-:W2:Y:S02]  /*1fe70*/  @!P2 SYNCS.PHASECHK.TRANS64 P2, [R14+URZ+0x28c30], R57 ;  /* 0x028c30390e00a5a7 */ /* 0x000ea4000804007f */
[----:B--2---:R-:W-:Y:S05]  /*1fe80*/  @!P2 BRA `(.L_x_5939) ;  /* 0xfffffffc00f0a947 */ /* 0x004fea000383ffff */
[----:B------:R-:W-:Y:S05]  /*1fe90*/  BRA `(.L_x_5938) ;  /* 0xfffffea000707947 */ /* 0x000fea000383ffff */
.L_x_5952:
[----:B--2---:R2:W4:Y:S02]  /*1fea0*/  SYNCS.PHASECHK.TRANS64.TRYWAIT P3, [R14+URZ+0x28c50], R57 ;  /* 0x028c50390e0075a7 */ /* 0x004524000806017f */
[----:B----4-:R-:W-:Y:S05]  /*1feb0*/  @!P3 NANOSLEEP.SYNCS 0x989680 ;  /* 0x009896800000b95d */ /* 0x010fea0003900000 */
[----:B------:R-:W4:Y:S02]  /*1fec0*/  @!P3 SYNCS.PHASECHK.TRANS64 P3, [R14+URZ+0x28c50], R57 ;  /* 0x028c50390e00b5a7 */ /* 0x000f24000806007f */
[----:B----4-:R-:W-:Y:S05]  /*1fed0*/  @!P3 BRA `(.L_x_5952) ;  /* 0xfffffffc00f0b947 */ /* 0x010fea000383ffff */
[----:B------:R-:W-:Y:S05]  /*1fee0*/  BRA `(.L_x_5951) ;  /* 0xfffffebc00587947 */ /* 0x000fea000383ffff */
.L_x_5964:
[----:B-1----:R1:W2:Y:S02]  /*1fef0*/  SYNCS.PHASECHK.TRANS64.TRYWAIT P3, [R212+URZ+0x28c30], R213 ;  /* 0x028c30d5d40075a7 */ /* 0x0022a4000806017f */
[----:B--2---:R-:W-:Y:S05]  /*1ff00*/  @!P3 NANOSLEEP.SYNCS 0x989680 ;  /* 0x009896800000b95d */ /* 0x004fea0003900000 */
[----:B------:R-:W2:Y:S02]  /*1ff10*/  @!P3 SYNCS.PHASECHK.TRANS64 P3, [R212+URZ+0x28c30], R213 ;  /* 0x028c30d5d400b5a7 */ /* 0x000ea4000806007f */
[----:B--2---:R-:W-:Y:S05]  /*1ff20*/  @!P3 BRA `(.L_x_5964) ;  /* 0xfffffffc00f0b947 */ /* 0x004fea000383ffff */
[----:B------:R-:W-:Y:S05]  /*1ff30*/  BRA `(.L_x_5963) ;  /* 0xfffffec000d07947 */ /* 0x000fea000383ffff */
.L_x_5977:
[----:B---3--:R3:W4:Y:S02]  /*1ff40*/  SYNCS.PHASECHK.TRANS64.TRYWAIT P3, [R212+URZ+0x28c50], R213 ;  /* 0x028c50d5d40075a7 */ /* 0x008724000806017f */
[----:B----4-:R-:W-:Y:S05]  /*1ff50*/  @!P3 NANOSLEEP.SYNCS 0x989680 ;  /* 0x009896800000b95d */ /* 0x010fea0003900000 */
[----:B------:R-:W4:Y:S02]  /*1ff60*/  @!P3 SYNCS.PHASECHK.TRANS64 P3, [R212+URZ+0x28c50], R213 ;  /* 0x028c50d5d400b5a7 */ /* 0x000f24000806007f */
[----:B----4-:R-:W-:Y:S05]  /*1ff70*/  @!P3 BRA `(.L_x_5977) ;  /* 0xfffffffc00f0b947 */ /* 0x010fea000383ffff */
[----:B------:R-:W-:Y:S05]  /*1ff80*/  BRA `(.L_x_5976) ;  /* 0xfffffee000d47947 */ /* 0x000fea000383ffff */
.L_x_5990:
[----:B--2---:R2:W3:Y:S02]  /*1ff90*/  SYNCS.PHASECHK.TRANS64.TRYWAIT P3, [R14+URZ+0x28c30], R207 ;  /* 0x028c30cf0e0075a7 */ /* 0x0044e4000806017f */
[----:B---3--:R-:W-:Y:S05]  /*1ffa0*/  @!P3 NANOSLEEP.SYNCS 0x989680 ;  /* 0x009896800000b95d */ /* 0x008fea0003900000 */
[----:B------:R-:W3:Y:S02]  /*1ffb0*/  @!P3 SYNCS.PHASECHK.TRANS64 P3, [R14+URZ+0x28c30], R207 ;  /* 0x028c30cf0e00b5a7 */ /* 0x000ee4000806007f */
[----:B---3--:R-:W-:Y:S05]  /*1ffc0*/  @!P3 BRA `(.L_x_5990) ;  /* 0xfffffffc00f0b947 */ /* 0x008fea000383ffff */
[----:B------:R-:W-:Y:S05]  /*1ffd0*/  BRA `(.L_x_5989) ;  /* 0xfffffee800987947 */ /* 0x000fea000383ffff */
.L_x_5995:
[----:B-1----:R1:W3:Y:S02]  /*1ffe0*/  SYNCS.PHASECHK.TRANS64.TRYWAIT P3, [R14+URZ+0x28c50], R207 ;  /* 0x028c50cf0e0075a7 */ /* 0x0022e4000806017f */
[----:B---3--:R-:W-:Y:S05]  /*1fff0*/  @!P3 NANOSLEEP.SYNCS 0x989680 ;  /* 0x009896800000b95d */ /* 0x008fea0003900000 */
[----:B------:R-:W3:Y:S02]  /*20000*/  @!P3 SYNCS.PHASECHK.TRANS64 P3, [R14+URZ+0x28c50], R207 ;  /* 0x028c50cf0e00b5a7 */ /* 0x000ee4000806007f */
[----:B---3--:R-:W-:Y:S05]  /*20010*/  @!P3 BRA `(.L_x_5995) ;  /* 0xfffffffc00f0b947 */ /* 0x008fea000383ffff */
[----:B------:R-:W-:Y:S05]  /*20020*/  BRA `(.L_x_5994) ;  /* 0xfffffefc00f47947 */ /* 0x000fea000383ffff */
.L_x_6003:
[----:B--2---:R2:W3:Y:S02]  /*20030*/  SYNCS.PHASECHK.TRANS64.TRYWAIT P2, [R206+URZ+0x28c30], R207 ;  /* 0x028c30cfce0075a7 */ /* 0x0044e4000804017f */
[----:B---3--:R-:W-:Y:S05]  /*20040*/  @!P2 NANOSLEEP.SYNCS 0x989680 ;  /* 0x009896800000a95d */ /* 0x008fea0003900000 */
[----:B------:R-:W3:Y:S02]  /*20050*/  @!P2 SYNCS.PHASECHK.TRANS64 P2, [R206+URZ+0x28c30], R207 ;  /* 0x028c30cfce00a5a7 */ /* 0x000ee4000804007f */
[----:B---3--:R-:W-:Y:S05]  /*20060*/  @!P2 BRA `(.L_x_6003) ;  /* 0xfffffffc00f0a947 */ /* 0x008fea000383ffff */
[----:B------:R-:W-:Y:S05]  /*20070*/  BRA `(.L_x_6002) ;  /* 0xffffff0400047947 */ /* 0x000fea000383ffff */
.L_x_6016:
[----:B-1----:R1:W2:Y:S02]  /*20080*/  SYNCS.PHASECHK.TRANS64.TRYWAIT P2, [R206+URZ+0x28c50], R207 ;  /* 0x028c50cfce0075a7 */ /* 0x0022a4000804017f */
[----:B--2---:R-:W-:Y:S05]  /*20090*/  @!P2 NANOSLEEP.SYNCS 0x989680 ;  /* 0x009896800000a95d */ /* 0x004fea0003900000 */
[----:B------:R-:W2:Y:S02]  /*200a0*/  @!P2 SYNCS.PHASECHK.TRANS64 P2, [R206+URZ+0x28c50], R207 ;  /* 0x028c50cfce00a5a7 */ /* 0x000ea4000804007f */
[----:B--2---:R-:W-:Y:S05]  /*200b0*/  @!P2 BRA `(.L_x_6016) ;  /* 0xfffffffc00f0a947 */ /* 0x004fea000383ffff */
[----:B------:R-:W-:Y:S05]  /*200c0*/  BRA `(.L_x_6015) ;  /* 0xffffff2400107947 */ /* 0x000fea000383ffff */
.L_x_6054:
        /* <DEDUP_REMOVED lines=11> */
.L_x_6263:
[----:B------:R-:W-:Y:S05]  /*20180*/  BSYNC B1 ;  /* 0x0000000000017941 */ /* 0x000fea0003800000 */
.L_x_6262:
[----:B------:R-:W-:Y:S05]  /*20190*/  BRA `(.L_x_6264) ;  /* 0xffffff7400ec7947 */ /* 0x000fea000383ffff */
.L_x_6056:
[----:B------:R-:W-:Y:S01]  /*201a0*/  BSSY B1, `(.L_x_6265) ;  /* 0x0000006000017945 */ /* 0x000fe20003800000 */
[----:B------:R-:W-:-:S07]  /*201b0*/  IMAD.MOV.U32 R15, RZ, RZ, -0x1 ;  /* 0xffffffffff0f7424 */ /* 0x000fce00078e00ff */
[----:B0-----:R-:W-:Y:S05]  /*201c0*/  WARPSYNC.COLLECTIVE R15, `(.L_x_6266) ;  /* 0x000000000f0c7348 */ /* 0x001fea0003c00000 */
[----:B------:R-:W-:Y:S02]  /*201d0*/  ELECT P6, UR62, PT ;  /* 0x00000000003e782f */ /* 0x000fe400038c0000 */
[----:B------:R-:W-:Y:S01]  /*201e0*/  MOV R14, UR62 ;  /* 0x0000003e000e7c02 */ /* 0x000fe20008000f00 */
[----:B0-----:R-:W-:Y:S10]  /*201f0*/  ENDCOLLECTIVE ;  /* 0x000000000000791b */ /* 0x001ff40003800000 */
.L_x_6266:
[----:B------:R-:W-:Y:S05]  /*20200*/  BSYNC B1 ;  /* 0x0000000000017941 */ /* 0x000fea0003800000 */
.L_x_6265:
[----:B------:R-:W-:Y:S05]  /*20210*/  BRA `(.L_x_6055) ;  /* 0xffffff7400e47947 */ /* 0x000fea000383ffff */
.L_x_6058:
[----:B0-----:R-:W2:Y:S02]  /*20220*/  LDL R6, [R1] ;  /* 0x0000000001067983 */ /* 0x001ea40000100800 */
[----:B--2---:R0:W1:Y:S02]  /*20230*/  SYNCS.PHASECHK.TRANS64.TRYWAIT P0, [R6+URZ+0x28c20], R5 ;  /* 0x028c2005060075a7 */ /* 0x004064000800017f */
[----:B-1----:R-:W-:Y:S05]  /*20240*/  @!P0 NANOSLEEP.SYNCS 0x989680 ;  /* 0x009896800000895d */ /* 0x002fea0003900000 */
[----:B------:R-:W1:Y:S02]  /*20250*/  @!P0 SYNCS.PHASECHK.TRANS64 P0, [R6+URZ+0x28c20], R5 ;  /* 0x028c2005060085a7 */ /* 0x000e64000800007f */
[----:B-1----:R-:W-:Y:S05]  /*20260*/  @!P0 BRA `(.L_x_6058) ;  /* 0xfffffffc00ec8947 */ /* 0x002fea000383ffff */
[----:B------:R-:W-:Y:S05]  /*20270*/  BRA `(.L_x_6267) ;  /* 0xffffff7400f47947 */ /* 0x000fea000383ffff */
.L_x_6062:
[----:B0-----:R0:W1:Y:S02]  /*20280*/  SYNCS.PHASECHK.TRANS64.TRYWAIT P0, [R6+URZ+0x28ca0], R9 ;  /* 0x028ca009060075a7 */ /* 0x001064000800017f */
[----:B-1----:R-:W-:Y:S05]  /*20290*/  @!P0 NANOSLEEP.SYNCS 0x989680 ;  /* 0x009896800000895d */ /* 0x002fea0003900000 */
[----:B------:R-:W1:Y:S02]  /*202a0*/  @!P0 SYNCS.PHASECHK.TRANS64 P0, [R6+URZ+0x28ca0], R9 ;  /* 0x028ca009060085a7 */ /* 0x000e64000800007f */
[----:B-1----:R-:W-:Y:S05]  /*202b0*/  @!P0 BRA `(.L_x_6062) ;  /* 0xfffffffc00f08947 */ /* 0x002fea000383ffff */
[----:B------:R-:W-:Y:S05]  /*202c0*/  BRA `(.L_x_6268) ;  /* 0xffffff7800187947 */ /* 0x000fea000383ffff */
.L_x_6067:
[----:B-1----:R1:W2:Y:S02]  /*202d0*/  SYNCS.PHASECHK.TRANS64.TRYWAIT P0, [R6+URZ+0x28cc0], R9 ;  /* 0x028cc009060075a7 */ /* 0x0022a4000800017f */
[----:B--2---:R-:W-:Y:S05]  /*202e0*/  @!P0 NANOSLEEP.SYNCS 0x989680 ;  /* 0x009896800000895d */ /* 0x004fea0003900000 */
[----:B------:R-:W2:Y:S02]  /*202f0*/  @!P0 SYNCS.PHASECHK.TRANS64 P0, [R6+URZ+0x28cc0], R9 ;  /* 0x028cc009060085a7 */ /* 0x000ea4000800007f */
[----:B--2---:R-:W-:Y:S05]  /*20300*/  @!P0 BRA `(.L_x_6067) ;  /* 0xfffffffc00f08947 */ /* 0x004fea000383ffff */
[----:B------:R-:W-:Y:S05]  /*20310*/  BRA `(.L_x_6269) ;  /* 0xffffff78009c7947 */ /* 0x000fea000383ffff */
.L_x_6081:
[----:B0-----:R0:W1:Y:S02]  /*20320*/  SYNCS.PHASECHK.TRANS64.TRYWAIT P1, [R5+URZ+0x28ca0], R6 ;  /* 0x028ca006050075a7 */ /* 0x001064000802017f */
[----:B-1----:R-:W-:Y:S05]  /*20330*/  @!P1 NANOSLEEP.SYNCS 0x989680 ;  /* 0x009896800000995d */ /* 0x002fea0003900000 */
[----:B------:R-:W1:Y:S02]  /*20340*/  @!P1 SYNCS.PHASECHK.TRANS64 P1, [R5+URZ+0x28ca0], R6 ;  /* 0x028ca006050095a7 */ /* 0x000e64000802007f */
[----:B-1----:R-:W-:Y:S05]  /*20350*/  @!P1 BRA `(.L_x_6081) ;  /* 0xfffffffc00f09947 */ /* 0x002fea000383ffff */
[----:B------:R-:W-:Y:S05]  /*20360*/  BRA `(.L_x_6270) ;  /* 0xffffff8400247947 */ /* 0x000fea000383ffff */
.L_x_6086:
[----:B-1----:R1:W2:Y:S02]  /*20370*/  SYNCS.PHASECHK.TRANS64.TRYWAIT P1, [R5+URZ+0x28cc0], R6 ;  /* 0x028cc006050075a7 */ /* 0x0022a4000802017f */
[----:B--2---:R-:W-:Y:S05]  /*20380*/  @!P1 NANOSLEEP.SYNCS 0x989680 ;  /* 0x009896800000995d */ /* 0x004fea0003900000 */
[----:B------:R-:W2:Y:S02]  /*20390*/  @!P1 SYNCS.PHASECHK.TRANS64 P1, [R5+URZ+0x28cc0], R6 ;  /* 0x028cc006050095a7 */ /* 0x000ea4000802007f */
[----:B--2---:R-:W-:Y:S05]  /*203a0*/  @!P1 BRA `(.L_x_6086) ;  /* 0xfffffffc00f09947 */ /* 0x004fea000383ffff */
[----:B------:R-:W-:Y:S05]  /*203b0*/  BRA `(.L_x_6271) ;  /* 0xffffff8400a47947 */ /* 0x000fea000383ffff */
.L_x_6114:
        /* <DEDUP_REMOVED lines=11> */
.L_x_6273:
[----:B------:R-:W-:Y:S05]  /*20470*/  BSYNC B0 ;  /* 0x0000000000007941 */ /* 0x000fea0003800000 */
.L_x_6272:
[----:B------:R-:W-:Y:S05]  /*20480*/  BRA `(.L_x_6274) ;  /* 0xffffff9800807947 */ /* 0x000fea000383ffff */
.L_x_6116:
[----:B------:R-:W-:Y:S01]  /*20490*/  BSSY B0, `(.L_x_6275) ;  /* 0x0000006000007945 */ /* 0x000fe20003800000 */
[----:B------:R-:W-:-:S07]  /*204a0*/  IMAD.MOV.U32 R15, RZ, RZ, -0x1 ;  /* 0xffffffffff0f7424 */ /* 0x000fce00078e00ff */
[----:B01----:R-:W-:Y:S05]  /*204b0*/  WARPSYNC.COLLECTIVE R15, `(.L_x_6276) ;  /* 0x000000000f0c7348 */ /* 0x003fea0003c00000 */
[----:B------:R-:W-:Y:S02]  /*204c0*/  ELECT P6, UR62, PT ;  /* 0x00000000003e782f */ /* 0x000fe400038c0000 */
[----:B------:R-:W-:Y:S01]  /*204d0*/  MOV R14, UR62 ;  /* 0x0000003e000e7c02 */ /* 0x000fe20008000f00 */
[----:B01----:R-:W-:Y:S10]  /*204e0*/  ENDCOLLECTIVE ;  /* 0x000000000000791b */ /* 0x003ff40003800000 */
.L_x_6276:
[----:B------:R-:W-:Y:S05]  /*204f0*/  BSYNC B0 ;  /* 0x0000000000007941 */ /* 0x000fea0003800000 */
.L_x_6275:
[----:B------:R-:W-:Y:S05]  /*20500*/  BRA `(.L_x_6277) ;  /* 0xffffff98008c7947 */ /* 0x000fea000383ffff */
.L_x_6118:
[----:B0-----:R0:W1:Y:S02]  /*20510*/  SYNCS.PHASECHK.TRANS64.TRYWAIT P0, [R0+URZ+0x28c40], R2 ;  /* 0x028c4002000075a7 */ /* 0x001064000800017f */
[----:B-1----:R-:W-:Y:S05]  /*20520*/  @!P0 NANOSLEEP.SYNCS 0x989680 ;  /* 0x009896800000895d */ /* 0x002fea0003900000 */
[----:B------:R-:W1:Y:S02]  /*20530*/  @!P0 SYNCS.PHASECHK.TRANS64 P0, [R0+URZ+0x28c40], R2 ;  /* 0x028c4002000085a7 */ /* 0x000e64000800007f */
[----:B-1----:R-:W-:Y:S05]  /*20540*/  @!P0 BRA `(.L_x_6118) ;  /* 0xfffffffc00f08947 */ /* 0x002fea000383ffff */
[----:B------:R-:W-:Y:S05]  /*20550*/  BRA `(.L_x_6278) ;  /* 0xffffff9800f47947 */ /* 0x000fea000383ffff */
.L_x_6122:
        /* <DEDUP_REMOVED lines=13> */
.L_x_6279:
[----:B------:R-:W-:Y:S02]  /*20630*/  IMAD.MOV.U32 R13, RZ, RZ, R4 ;  /* 0x000000ffff0d7224 */ /* 0x000fe400078e0004 */
[----:B------:R-:W-:-:S07]  /*20640*/  IMAD.MOV.U32 R6, RZ, RZ, R14 ;  /* 0x000000ffff067224 */ /* 0x000fce00078e000e */
[----:B------:R-:W-:Y:S05]  /*20650*/  WARPSYNC.COLLECTIVE R15, `(.L_x_6280) ;  /* 0x000000000f087348 */ /* 0x000fea0003c00000 */
[----:B------:R0:W1:Y:S02]  /*20660*/  SHFL.IDX P6, R14, R13, R12, R11 ;  /* 0x0000000c0d0e7389 */ /* 0x00006400000c000b */
[----:B01----:R-:W-:Y:S01]  /*20670*/  ENDCOLLECTIVE ;  /* 0x000000000000791b */ /* 0x003fe20003800000 */
.L_x_6280:
[----:B------:R-:W-:Y:S02]  /*20680*/  IMAD.MOV.U32 R13, RZ, RZ, R3 ;  /* 0x000000ffff0d7224 */ /* 0x000fe400078e0003 */
[----:B------:R-:W-:Y:S02]  /*20690*/  IMAD.MOV.U32 R12, RZ, RZ, 0x1 ;  /* 0x00000001ff0c7424 */ /* 0x000fe400078e00ff */
[----:B------:R-:W-:-:S07]  /*206a0*/  IMAD.MOV.U32 R7, RZ, RZ, R14 ;  /* 0x000000ffff077224 */ /* 0x000fce00078e000e */
[----:B------:R-:W-:Y:S05]  /*206b0*/  WARPSYNC.COLLECTIVE R15, `(.L_x_6281) ;  /* 0x000000000f087348 */ /* 0x000fea0003c00000 */
[----:B------:R0:W1:Y:S02]  /*206c0*/  SHFL.IDX P6, R14, R13, R12, R11 ;  /* 0x0000000c0d0e7389 */ /* 0x00006400000c000b */
[----:B01----:R-:W-:Y:S01]  /*206d0*/  ENDCOLLECTIVE ;  /* 0x000000000000791b */ /* 0x003fe20003800000 */
.L_x_6281:
        /* <DEDUP_REMOVED lines=15> */
.L_x_6282:
[----:B------:R-:W-:Y:S02]  /*207d0*/  IMAD.MOV.U32 R13, RZ, RZ, R3 ;  /* 0x000000ffff0d7224 */ /* 0x000fe400078e0003 */
[----:B------:R-:W-:Y:S02]  /*207e0*/  IMAD.MOV.U32 R12, RZ, RZ, 0x2 ;  /* 0x00000002ff0c7424 */ /* 0x000fe400078e00ff */
[----:B------:R-:W-:-:S07]  /*207f0*/  IMAD.MOV.U32 R5, RZ, RZ, R14 ;  /* 0x000000ffff057224 */ /* 0x000fce00078e000e */
[----:B------:R-:W-:Y:S05]  /*20800*/  WARPSYNC.COLLECTIVE R15, `(.L_x_6283) ;  /* 0x000000000f087348 */ /* 0x000fea0003c00000 */
[----:B------:R0:W1:Y:S02]  /*20810*/  SHFL.IDX P6, R14, R13, R12, R11 ;  /* 0x0000000c0d0e7389 */ /* 0x00006400000c000b */
[----:B01----:R-:W-:Y:S01]  /*20820*/  ENDCOLLECTIVE ;  /* 0x000000000000791b */ /* 0x003fe20003800000 */
.L_x_6283:
        /* <DEDUP_REMOVED lines=15> */
.L_x_6284:
[----:B------:R-:W-:Y:S02]  /*20920*/  IMAD.MOV.U32 R13, RZ, RZ, R3 ;  /* 0x000000ffff0d7224 */ /* 0x000fe400078e0003 */
[----:B------:R-:W-:Y:S02]  /*20930*/  IMAD.MOV.U32 R12, RZ, RZ, 0x3 ;  /* 0x00000003ff0c7424 */ /* 0x000fe400078e00ff */
[----:B------:R-:W-:-:S07]  /*20940*/  IMAD.MOV.U32 R5, RZ, RZ, R14 ;  /* 0x000000ffff057224 */ /* 0x000fce00078e000e */
[----:B------:R-:W-:Y:S05]  /*20950*/  WARPSYNC.COLLECTIVE R15, `(.L_x_6285) ;  /* 0x000000000f087348 */ /* 0x000fea0003c00000 */
[----:B------:R0:W1:Y:S02]  /*20960*/  SHFL.IDX P6, R14, R13, R12, R11 ;  /* 0x0000000c0d0e7389 */ /* 0x00006400000c000b */
[----:B01----:R-:W-:Y:S01]  /*20970*/  ENDCOLLECTIVE ;  /* 0x000000000000791b */ /* 0x003fe20003800000 */
.L_x_6285:
        /* <DEDUP_REMOVED lines=13> */
.L_x_6286:
[----:B------:R-:W-:Y:S01]  /*20a50*/  IMAD.MOV.U32 R3, RZ, RZ, R14 ;  /* 0x000000ffff037224 */ /* 0x000fe200078e000e */
[----:B------:R-:W-:Y:S06]  /*20a60*/  BRA `(.L_x_6287) ;  /* 0xffffffa0004c7947 */ /* 0x000fec000383ffff */
.L_x_6125:
[----:B0-----:R-:W2:Y:S02]  /*20a70*/  LDL R2, [R1] ;  /* 0x0000000001027983 */ /* 0x001ea40000100800 */
[----:B--2---:R0:W1:Y:S02]  /*20a80*/  SYNCS.PHASECHK.TRANS64.TRYWAIT P0, [R2+URZ+0x28c20], R0 ;  /* 0x028c2000020075a7 */ /* 0x004064000800017f */
[----:B-1----:R-:W-:Y:S05]  /*20a90*/  @!P0 NANOSLEEP.SYNCS 0x989680 ;  /* 0x009896800000895d */ /* 0x002fea0003900000 */
[----:B------:R-:W1:Y:S02]  /*20aa0*/  @!P0 SYNCS.PHASECHK.TRANS64 P0, [R2+URZ+0x28c20], R0 ;  /* 0x028c2000020085a7 */ /* 0x000e64000800007f */
[----:B-1----:R-:W-:Y:S05]  /*20ab0*/  @!P0 BRA `(.L_x_6125) ;  /* 0xfffffffc00ec8947 */ /* 0x002fea000383ffff */
[----:B------:R-:W-:Y:S05]  /*20ac0*/  BRA `(.L_x_6288) ;  /* 0xffffffa000ac7947 */ /* 0x000fea000383ffff */
.L_x_6129:
[----:B0-----:R0:W1:Y:S02]  /*20ad0*/  SYNCS.PHASECHK.TRANS64.TRYWAIT P0, [R0+URZ+0x28c60], R2 ;  /* 0x028c6002000075a7 */ /* 0x001064000800017f */
[----:B-1----:R-:W-:Y:S05]  /*20ae0*/  @!P0 NANOSLEEP.SYNCS 0x989680 ;  /* 0x009896800000895d */ /* 0x002fea0003900000 */
[----:B------:R-:W1:Y:S02]  /*20af0*/  @!P0 SYNCS.PHASECHK.TRANS64 P0, [R0+URZ+0x28c60], R2 ;  /* 0x028c6002000085a7 */ /* 0x000e64000800007f */
[----:B-1----:R-:W-:Y:S05]  /*20b00*/  @!P0 BRA `(.L_x_6129) ;  /* 0xfffffffc00f08947 */ /* 0x002fea000383ffff */
[----:B------:R-:W-:Y:S05]  /*20b10*/  BRA `(.L_x_6289) ;  /* 0xffffffa000d87947 */ /* 0x000fea000383ffff */
.L_x_6148:
[----:B-1----:R1:W2:Y:S02]  /*20b20*/  SYNCS.PHASECHK.TRANS64.TRYWAIT P0, [R3+URZ+0x28c40], R2 ;  /* 0x028c4002030075a7 */ /* 0x0022a4000800017f */
[----:B--2---:R-:W-:Y:S05]  /*20b30*/  @!P0 NANOSLEEP.SYNCS 0x989680 ;  /* 0x009896800000895d */ /* 0x004fea0003900000 */
[----:B------:R-:W2:Y:S02]  /*20b40*/  @!P0 SYNCS.PHASECHK.TRANS64 P0, [R3+URZ+0x28c40], R2 ;  /* 0x028c4002030085a7 */ /* 0x000ea4000800007f */
[----:B--2---:R-:W-:Y:S05]  /*20b50*/  @!P0 BRA `(.L_x_6148) ;  /* 0xfffffffc00f08947 */ /* 0x004fea000383ffff */
[----:B------:R-:W-:Y:S05]  /*20b60*/  BRA `(.L_x_6290) ;  /* 0xffffffac00e47947 */ /* 0x000fea000383ffff */
.L_x_6153:
[----:B0-----:R0:W2:Y:S02]  /*20b70*/  SYNCS.PHASECHK.TRANS64.TRYWAIT P0, [R3+URZ+0x28c60], R2 ;  /* 0x028c6002030075a7 */ /* 0x0010a4000800017f */
[----:B--2---:R-:W-:Y:S05]  /*20b80*/  @!P0 NANOSLEEP.SYNCS 0x989680 ;  /* 0x009896800000895d */ /* 0x004fea0003900000 */
[----:B------:R-:W2:Y:S02]  /*20b90*/  @!P0 SYNCS.PHASECHK.TRANS64 P0, [R3+URZ+0x28c60], R2 ;  /* 0x028c6002030085a7 */ /* 0x000ea4000800007f */
[----:B--2---:R-:W-:Y:S05]  /*20ba0*/  @!P0 BRA `(.L_x_6153) ;  /* 0xfffffffc00f08947 */ /* 0x004fea000383ffff */
[----:B------:R-:W-:Y:S05]  /*20bb0*/  BRA `(.L_x_6291) ;  /* 0xffffffb000687947 */ /* 0x000fea000383ffff */
.L_x_6168:
[----:B0-----:R0:W1:Y:S02]  /*20bc0*/  SYNCS.PHASECHK.TRANS64.TRYWAIT P0, [R2+URZ+0x28c40], R3 ;  /* 0x028c4003020075a7 */ /* 0x001064000800017f */
[----:B-1----:R-:W-:Y:S05]  /*20bd0*/  @!P0 NANOSLEEP.SYNCS 0x989680 ;  /* 0x009896800000895d */ /* 0x002fea0003900000 */
[----:B------:R-:W1:Y:S02]  /*20be0*/  @!P0 SYNCS.PHASECHK.TRANS64 P0, [R2+URZ+0x28c40], R3 ;  /* 0x028c4003020085a7 */ /* 0x000e64000800007f */
[----:B-1----:R-:W-:Y:S05]  /*20bf0*/  @!P0 BRA `(.L_x_6168) ;  /* 0xfffffffc00f08947 */ /* 0x002fea000383ffff */
[----:B------:R-:W-:Y:S05]  /*20c00*/  BRA `(.L_x_6292) ;  /* 0xffffffbc00587947 */ /* 0x000fea000383ffff */
.L_x_6173:
[----:B-1----:R1:W2:Y:S02]  /*20c10*/  SYNCS.PHASECHK.TRANS64.TRYWAIT P0, [R2+URZ+0x28c60], R3 ;  /* 0x028c6003020075a7 */ /* 0x0022a4000800017f */
[----:B--2---:R-:W-:Y:S05]  /*20c20*/  @!P0 NANOSLEEP.SYNCS 0x989680 ;  /* 0x009896800000895d */ /* 0x004fea0003900000 */
[----:B------:R-:W2:Y:S02]  /*20c30*/  @!P0 SYNCS.PHASECHK.TRANS64 P0, [R2+URZ+0x28c60], R3 ;  /* 0x028c6003020085a7 */ /* 0x000ea4000800007f */
[----:B--2---:R-:W-:Y:S05]  /*20c40*/  @!P0 BRA `(.L_x_6173) ;  /* 0xfffffffc00f08947 */ /* 0x004fea000383ffff */
[----:B------:R-:W-:Y:S05]  /*20c50*/  BRA `(.L_x_6293) ;  /* 0xffffffbc00d87947 */ /* 0x000fea000383ffff */
.L_x_6188:
[----:B0-----:R0:W1:Y:S02]  /*20c60*/  SYNCS.PHASECHK.TRANS64.TRYWAIT P0, [R3+URZ+0x28c40], R2 ;  /* 0x028c4002030075a7 */ /* 0x001064000800017f */
[----:B-1----:R-:W-:Y:S05]  /*20c70*/  @!P0 NANOSLEEP.SYNCS 0x989680 ;  /* 0x009896800000895d */ /* 0x002fea0003900000 */
[----:B------:R-:W1:Y:S02]  /*20c80*/  @!P0 SYNCS.PHASECHK.TRANS64 P0, [R3+URZ+0x28c40], R2 ;  /* 0x028c4002030085a7 */ /* 0x000e64000800007f */
[----:B-1----:R-:W-:Y:S05]  /*20c90*/  @!P0 BRA `(.L_x_6188) ;  /* 0xfffffffc00f08947 */ /* 0x002fea000383ffff */
[----:B------:R-:W-:Y:S05]  /*20ca0*/  BRA `(.L_x_6294) ;  /* 0xffffffc800a47947 */ /* 0x000fea000383ffff */
.L_x_6193:
[----:B-1----:R1:W2:Y:S02]  /*20cb0*/  SYNCS.PHASECHK.TRANS64.TRYWAIT P0, [R3+URZ+0x28c60], R2 ;  /* 0x028c6002030075a7 */ /* 0x0022a4000800017f */
[----:B--2---:R-:W-:Y:S05]  /*20cc0*/  @!P0 NANOSLEEP.SYNCS 0x989680 ;  /* 0x009896800000895d */ /* 0x004fea0003900000 */
[----:B------:R-:W2:Y:S02]  /*20cd0*/  @!P0 SYNCS.PHASECHK.TRANS64 P0, [R3+URZ+0x28c60], R2 ;  /* 0x028c6002030085a7 */ /* 0x000ea4000800007f */
[----:B--2---:R-:W-:Y:S05]  /*20ce0*/  @!P0 BRA `(.L_x_6193) ;  /* 0xfffffffc00f08947 */ /* 0x004fea000383ffff */
[----:B------:R-:W-:Y:S05]  /*20cf0*/  BRA `(.L_x_6295) ;  /* 0xffffffcc00287947 */ /* 0x000fea000383ffff */
.L_x_6209:
        /* <DEDUP_REMOVED lines=8> */
.L_x_6297:
[----:B------:R-:W-:Y:S05]  /*20d80*/  BSYNC B0 ;  /* 0x0000000000007941 */ /* 0x000fea0003800000 */
.L_x_6296:
        /* <DEDUP_REMOVED lines=9> */
.L_x_6298:
        /* <DEDUP_REMOVED lines=18> */
.L_x_6299:
[----:B------:R-:W-:Y:S01]  /*20f40*/  IMAD.MOV.U32 R12, RZ, RZ, 0x2 ;  /* 0x00000002ff0c7424 */ /* 0x000fe200078e00ff */
[----:B------:R-:W-:-:S05]  /*20f50*/  SEL R5, R14, RZ, P1 ;  /* 0x000000ff0e057207 */ /* 0x000fca0000800000 */
[----:B------:R-:W-:-:S04]  /*20f60*/  IMAD.IADD R3, R2, 0x1, R5 ;  /* 0x0000000102037824 */ /* 0x000fc800078e0205 */
[----:B------:R-:W-:-:S07]  /*20f70*/  IMAD.MOV.U32 R13, RZ, RZ, R3 ;  /* 0x000000ffff0d7224 */ /* 0x000fce00078e0003 */
[----:B------:R-:W-:Y:S05]  /*20f80*/  WARPSYNC.COLLECTIVE R15, `(.L_x_6300) ;  /* 0x000000000f087348 */ /* 0x000fea0003c00000 */
[----:B------:R0:W1:Y:S02]  /*20f90*/  SHFL.UP P6, R14, R13, R12, R11 ;  /* 0x0400000c0d0e7389 */ /* 0x00006400000c000b */
[----:B01----:R-:W-:Y:S01]  /*20fa0*/  ENDCOLLECTIVE ;  /* 0x000000000000791b */ /* 0x003fe20003800000 */
.L_x_6300:
[----:B------:R-:W-:Y:S01]  /*20fb0*/  IMAD.MOV.U32 R12, RZ, RZ, 0x4 ;  /* 0x00000004ff0c7424 */ /* 0x000fe200078e00ff */
[----:B------:R-:W-:-:S05]  /*20fc0*/  SEL R14, R14, RZ, P2 ;  /* 0x000000ff0e0e7207 */ /* 0x000fca0001000000 */
[----:B------:R-:W-:-:S04]  /*20fd0*/  IMAD.IADD R3, R3, 0x1, R14 ;  /* 0x0000000103037824 */ /* 0x000fc800078e020e */
[----:B------:R-:W-:-:S07]  /*20fe0*/  IMAD.MOV.U32 R13, RZ, RZ, R3 ;  /* 0x000000ffff0d7224 */ /* 0x000fce00078e0003 */
[----:B------:R-:W-:Y:S05]  /*20ff0*/  WARPSYNC.COLLECTIVE R15, `(.L_x_6301) ;  /* 0x000000000f087348 */ /* 0x000fea0003c00000 */
[----:B------:R0:W1:Y:S02]  /*21000*/  SHFL.UP P6, R14, R13, R12, R11 ;  /* 0x0400000c0d0e7389 */ /* 0x00006400000c000b */
[----:B01----:R-:W-:Y:S01]  /*21010*/  ENDCOLLECTIVE ;  /* 0x000000000000791b */ /* 0x003fe20003800000 */
.L_x_6301:
[----:B------:R-:W-:Y:S01]  /*21020*/  IMAD.MOV.U32 R12, RZ, RZ, 0x8 ;  /* 0x00000008ff0c7424 */ /* 0x000fe200078e00ff */
[----:B------:R-:W-:-:S05]  /*21030*/  SEL R14, R14, RZ, P3 ;  /* 0x000000ff0e0e7207 */ /* 0x000fca0001800000 */
[----:B------:R-:W-:-:S04]  /*21040*/  IMAD.IADD R3, R3, 0x1, R14 ;  /* 0x0000000103037824 */ /* 0x000fc800078e020e */
[----:B------:R-:W-:-:S07]  /*21050*/  IMAD.MOV.U32 R13, RZ, RZ, R3 ;  /* 0x000000ffff0d7224 */ /* 0x000fce00078e0003 */
[----:B------:R-:W-:Y:S05]  /*21060*/  WARPSYNC.COLLECTIVE R15, `(.L_x_6302) ;  /* 0x000000000f087348 */ /* 0x000fea0003c00000 */
[----:B------:R0:W1:Y:S02]  /*21070*/  SHFL.UP P6, R14, R13, R12, R11 ;  /* 0x0400000c0d0e7389 */ /* 0x00006400000c000b */
[----:B01----:R-:W-:Y:S01]  /*21080*/  ENDCOLLECTIVE ;  /* 0x000000000000791b */ /* 0x003fe20003800000 */
.L_x_6302:
[----:B------:R-:W-:Y:S01]  /*21090*/  IMAD.MOV.U32 R12, RZ, RZ, 0x10 ;  /* 0x00000010ff0c7424 */ /* 0x000fe200078e00ff */
[----:B------:R-:W-:-:S05]  /*210a0*/  SEL R14, R14, RZ, P4 ;  /* 0x000000ff0e0e7207 */ /* 0x000fca0002000000 */
[----:B------:R-:W-:-:S04]  /*210b0*/  IMAD.IADD R3, R3, 0x1, R14 ;  /* 0x0000000103037824 */ /* 0x000fc800078e020e */
[----:B------:R-:W-:-:S07]  /*210c0*/  IMAD.MOV.U32 R13, RZ, RZ, R3 ;  /* 0x000000ffff0d7224 */ /* 0x000fce00078e0003 */
[----:B------:R-:W-:Y:S05]  /*210d0*/  WARPSYNC.COLLECTIVE R15, `(.L_x_6303) ;  /* 0x000000000f087348 */ /* 0x000fea0003c00000 */
[----:B------:R0:W1:Y:S02]  /*210e0*/  SHFL.UP P6, R14, R13, R12, R11 ;  /* 0x0400000c0d0e7389 */ /* 0x00006400000c000b */
[----:B01----:R-:W-:Y:S01]  /*210f0*/  ENDCOLLECTIVE ;  /* 0x000000000000791b */ /* 0x003fe20003800000 */
.L_x_6303:
        /* <DEDUP_REMOVED lines=8> */
.L_x_6304:
[----:B------:R-:W-:Y:S05]  /*21180*/  BRA `(.L_x_6305) ;  /* 0xffffffd4007c7947 */ /* 0x000fea000383ffff */
.L_x_6214:
        /* <DEDUP_REMOVED lines=8> */
.L_x_6307:
[----:B------:R-:W-:Y:S05]  /*21210*/  BSYNC B0 ;  /* 0x0000000000007941 */ /* 0x000fea0003800000 */
.L_x_6306:
        /* <DEDUP_REMOVED lines=9> */
.L_x_6308:
[----:B------:R-:W-:Y:S01]  /*212b0*/  IMAD.MOV.U32 R12, RZ, RZ, 0x4 ;  /* 0x00000004ff0c7424 */ /* 0x000fe200078e00ff */
[----:B------:R-:W-:-:S05]  /*212c0*/  SEL R14, R14, RZ, P2 ;  /* 0x000000ff0e0e7207 */ /* 0x000fca0001000000 */
[----:B------:R-:W-:-:S04]  /*212d0*/  IMAD.IADD R3, R3, 0x1, R14 ;  /* 0x0000000103037824 */ /* 0x000fc800078e020e */
[----:B------:R-:W-:-:S07]  /*212e0*/  IMAD.MOV.U32 R13, RZ, RZ, R3 ;  /* 0x000000ffff0d7224 */ /* 0x000fce00078e0003 */
[----:B------:R-:W-:Y:S05]  /*212f0*/  WARPSYNC.COLLECTIVE R15, `(.L_x_6309) ;  /* 0x000000000f087348 */ /* 0x000fea0003c00000 */
[----:B------:R0:W1:Y:S02]  /*21300*/  SHFL.UP P6, R14, R13, R12, R11 ;  /* 0x0400000c0d0e7389 */ /* 0x00006400000c000b */
[----:B01----:R-:W-:Y:S01]  /*21310*/  ENDCOLLECTIVE ;  /* 0x000000000000791b */ /* 0x003fe20003800000 */
.L_x_6309:
[----:B------:R-:W-:Y:S01]  /*21320*/  IMAD.MOV.U32 R12, RZ, RZ, 0x8 ;  /* 0x00000008ff0c7424 */ /* 0x000fe200078e00ff */
[----:B------:R-:W-:-:S05]  /*21330*/  SEL R14, R14, RZ, P3 ;  /* 0x000000ff0e0e7207 */ /* 0x000fca0001800000 */
[----:B------:R-:W-:-:S04]  /*21340*/  IMAD.IADD R3, R3, 0x1, R14 ;  /* 0x0000000103037824 */ /* 0x000fc800078e020e */
[----:B------:R-:W-:-:S07]  /*21350*/  IMAD.MOV.U32 R13, RZ, RZ, R3 ;  /* 0x000000ffff0d7224 */ /* 0x000fce00078e0003 */
[----:B------:R-:W-:Y:S05]  /*21360*/  WARPSYNC.COLLECTIVE R15, `(.L_x_6310) ;  /* 0x000000000f087348 */ /* 0x000fea0003c00000 */
[----:B------:R0:W1:Y:S02]  /*21370*/  SHFL.UP P6, R14, R13, R12, R11 ;  /* 0x0400000c0d0e7389 */ /* 0x00006400000c000b */
[----:B01----:R-:W-:Y:S01]  /*21380*/  ENDCOLLECTIVE ;  /* 0x000000000000791b */ /* 0x003fe20003800000 */
.L_x_6310:
[----:B------:R-:W-:Y:S01]  /*21390*/  IMAD.MOV.U32 R12, RZ, RZ, 0x10 ;  /* 0x00000010ff0c7424 */ /* 0x000fe200078e00ff */
[----:B------:R-:W-:-:S05]  /*213a0*/  SEL R14, R14, RZ, P4 ;  /* 0x000000ff0e0e7207 */ /* 0x000fca0002000000 */
[----:B------:R-:W-:-:S04]  /*213b0*/  IMAD.IADD R3, R3, 0x1, R14 ;  /* 0x0000000103037824 */ /* 0x000fc800078e020e */
[----:B------:R-:W-:-:S07]  /*213c0*/  IMAD.MOV.U32 R13, RZ, RZ, R3 ;  /* 0x000000ffff0d7224 */ /* 0x000fce00078e0003 */
[----:B------:R-:W-:Y:S05]  /*213d0*/  WARPSYNC.COLLECTIVE R15, `(.L_x_6311) ;  /* 0x000000000f087348 */ /* 0x000fea0003c00000 */
[----:B------:R0:W1:Y:S02]  /*213e0*/  SHFL.UP P6, R14, R13, R12, R11 ;  /* 0x0400000c0d0e7389 */ /* 0x00006400000c000b */
[----:B01----:R-:W-:Y:S01]  /*213f0*/  ENDCOLLECTIVE ;  /* 0x000000000000791b */ /* 0x003fe20003800000 */
.L_x_6311:
        /* <DEDUP_REMOVED lines=8> */
.L_x_6312:
[----:B------:R-:W-:Y:S05]  /*21480*/  BRA `(.L_x_6313) ;  /* 0xffffffd400587947 */ /* 0x000fea000383ffff */
.L_x_6216:
[----:B------:R-:W-:Y:S01]  /*21490*/  BSSY B0, `(.L_x_6314) ;  /* 0x0000006000007945 */ /* 0x000fe20003800000 */
[----:B------:R-:W-:Y:S01]  /*214a0*/  PLOP3.LUT P6, PT, P6, PT, PT, 0x8, 0x0 ;  /* 0x000000000000781c */ /* 0x000fe200037ce170 */
[----:B------:R-:W-:-:S12]  /*214b0*/  IMAD.MOV.U32 R15, RZ, RZ, -0x1 ;  /* 0xffffffffff0f7424 */ /* 0x000fd800078e00ff */
[----:B0----5:R-:W-:Y:S05]  /*214c0*/  WARPSYNC.COLLECTIVE R15, `(.L_x_6315) ;  /* 0x000000000f087348 */ /* 0x021fea0003c00000 */
[----:B------:R-:W-:Y:S01]  /*214d0*/  VOTE.ANY R14, PT, P6 ;  /* 0x00000000000e7806 */ /* 0x000fe200030e0100 */
[----:B0----5:R-:W-:Y:S06]  /*214e0*/  ENDCOLLECTIVE ;  /* 0x000000000000791b */ /* 0x021fec0003800000 */
.L_x_6315:
[----:B------:R-:W-:Y:S05]  /*214f0*/  BSYNC B0 ;  /* 0x0000000000007941 */ /* 0x000fea0003800000 */
.L_x_6314:
        /* <DEDUP_REMOVED lines=9> */
.L_x_6316:
[----:B------:R-:W-:Y:S01]  /*21590*/  IMAD.MOV.U32 R17, RZ, RZ, R14 ;  /* 0x000000ffff117224 */ /* 0x000fe200078e000e */
[----:B------:R-:W-:Y:S06]  /*215a0*/  BRA `(.L_x_6317) ;  /* 0xffffffd400487947 */ /* 0x000fec000383ffff */
.L_x_6218:
[----:B------:R-:W-:Y:S01]  /*215b0*/  BSSY B0, `(.L_x_6318) ;  /* 0x0000007000007945 */ /* 0x000fe20003800000 */
[----:B------:R-:W-:Y:S02]  /*215c0*/  IMAD.MOV.U32 R13, RZ, RZ, R3 ;  /* 0x000000ffff0d7224 */ /* 0x000fe400078e0003 */
[----:B------:R-:W-:Y:S02]  /*215d0*/  IMAD.MOV.U32 R11, RZ, RZ, 0x1f ;  /* 0x0000001fff0b7424 */ /* 0x000fe400078e00ff */
[----:B------:R-:W-:-:S07]  /*215e0*/  IMAD.MOV.U32 R15, RZ, RZ, -0x1 ;  /* 0xffffffffff0f7424 */ /* 0x000fce00078e00ff */
[----:B012--5:R-:W-:Y:S05]  /*215f0*/  WARPSYNC.COLLECTIVE R15, `(.L_x_6319) ;  /* 0x000000000f087348 */ /* 0x027fea0003c00000 */
[----:B------:R3:W4:Y:S02]  /*21600*/  SHFL.IDX P6, R14, R13, R12, R11 ;  /* 0x0000000c0d0e7389 */ /* 0x00072400000c000b */
[----:B012345:R-:W-:Y:S01]  /*21610*/  ENDCOLLECTIVE ;  /* 0x000000000000791b */ /* 0x03ffe20003800000 */
.L_x_6319:
[----:B------:R-:W-:Y:S05]  /*21620*/  BSYNC B0 ;  /* 0x0000000000007941 */ /* 0x000fea0003800000 */
.L_x_6318:
[----:B------:R-:W-:Y:S01]  /*21630*/  IMAD.MOV.U32 R4, RZ, RZ, R14 ;  /* 0x000000ffff047224 */ /* 0x000fe200078e000e */
[----:B------:R-:W-:Y:S06]  /*21640*/  BRA `(.L_x_6217) ;  /* 0xffffffd4003c7947 */ /* 0x000fec000383ffff */
.L_x_6222:
[----:B0-----:R0:W1:Y:S02]  /*21650*/  SYNCS.PHASECHK.TRANS64.TRYWAIT P0, [R0+URZ+0x28c20], R3 ;  /* 0x028c2003000075a7 */ /* 0x001064000800017f */
[----:B-1----:R-:W-:Y:S05]  /*21660*/  @!P0 NANOSLEEP.SYNCS 0x989680 ;  /* 0x009896800000895d */ /* 0x002fea0003900000 */
[----:B------:R-:W1:Y:S02]  /*21670*/  @!P0 SYNCS.PHASECHK.TRANS64 P0, [R0+URZ+0x28c20], R3 ;  /* 0x028c2003000085a7 */ /* 0x000e64000800007f */
[----:B-1----:R-:W-:Y:S05]  /*21680*/  @!P0 BRA `(.L_x_6222) ;  /* 0xfffffffc00f08947 */ /* 0x002fea000383ffff */
[----:B------:R-:W-:Y:S05]  /*21690*/  BRA `(.L_x_6320) ;  /* 0xffffffd800bc7947 */ /* 0x000fea000383ffff */
.L_x_6223:
        /* <DEDUP_REMOVED lines=11> */
.L_x_6322:
[----:B------:R-:W-:Y:S05]  /*21750*/  BSYNC B0 ;  /* 0x0000000000007941 */ /* 0x000fea0003800000 */
.L_x_6321:
[----:B------:R-:W-:Y:S05]  /*21760*/  BRA `(.L_x_6323) ;  /* 0xffffffd800a47947 */ /* 0x000fea000383ffff */
.L_x_6224:
[----:B------:R-:W-:Y:S01]  /*21770*/  BSSY B0, `(.L_x_6324) ;  /* 0x0000006000007945 */ /* 0x000fe20003800000 */
[----:B------:R-:W-:-:S07]  /*21780*/  IMAD.MOV.U32 R15, RZ, RZ, -0x1 ;  /* 0xffffffffff0f7424 */ /* 0x000fce00078e00ff */
[----:B01---5:R-:W-:Y:S05]  /*21790*/  WARPSYNC.COLLECTIVE R15, `(.L_x_6325) ;  /* 0x000000000f0c7348 */ /* 0x023fea0003c00000 */
[----:B------:R-:W-:Y:S02]  /*217a0*/  ELECT P6, UR62, PT ;  /* 0x00000000003e782f */ /* 0x000fe400038c0000 */
[----:B------:R-:W-:Y:S01]  /*217b0*/  MOV R14, UR62 ;  /* 0x0000003e000e7c02 */ /* 0x000fe20008000f00 */
[----:B01---5:R-:W-:Y:S10]  /*217c0*/  ENDCOLLECTIVE ;  /* 0x000000000000791b */ /* 0x023ff40003800000 */
.L_x_6325:
[----:B------:R-:W-:Y:S05]  /*217d0*/  BSYNC B0 ;  /* 0x0000000000007941 */ /* 0x000fea0003800000 */
.L_x_6324:
[----:B------:R-:W-:Y:S05]  /*217e0*/  BRA `(.L_x_6326) ;  /* 0xffffffd800987947 */ /* 0x000fea000383ffff */
.L_x_6226:
[----:B0-----:R0:W1:Y:S02]  /*217f0*/  SYNCS.PHASECHK.TRANS64.TRYWAIT P0, [R6+URZ], R5 ;  /* 0x00000005060075a7 */ /* 0x001064000800017f */
[----:B-1----:R-:W-:Y:S05]  /*21800*/  @!P0 NANOSLEEP.SYNCS 0x989680 ;  /* 0x009896800000895d */ /* 0x002fea0003900000 */
[----:B------:R-:W1:Y:S02]  /*21810*/  @!P0 SYNCS.PHASECHK.TRANS64 P0, [R6+URZ], R5 ;  /* 0x00000005060085a7 */ /* 0x000e64000800007f */
[----:B-1----:R-:W-:Y:S05]  /*21820*/  @!P0 BRA `(.L_x_6226) ;  /* 0xfffffffc00f08947 */ /* 0x002fea000383ffff */
[----:B------:R-:W-:Y:S05]  /*21830*/  BRA `(.L_x_6327) ;  /* 0xffffffd800d47947 */ /* 0x000fea000383ffff */
.L_x_6227:
[----:B-1----:R1:W2:Y:S02]  /*21840*/  SYNCS.PHASECHK.TRANS64.TRYWAIT P0, [R7+URZ], R2 ;  /* 0x00000002070075a7 */ /* 0x0022a4000800017f */
[----:B--2---:R-:W-:Y:S05]  /*21850*/  @!P0 NANOSLEEP.SYNCS 0x989680 ;  /* 0x009896800000895d */ /* 0x004fea0003900000 */
[----:B------:R-:W2:Y:S02]  /*21860*/  @!P0 SYNCS.PHASECHK.TRANS64 P0, [R7+URZ], R2 ;  /* 0x00000002070085a7 */ /* 0x000ea4000800007f */
[----:B--2---:R-:W-:Y:S05]  /*21870*/  @!P0 BRA `(.L_x_6227) ;  /* 0xfffffffc00f08947 */ /* 0x004fea000383ffff */
[----:B------:R-:W-:Y:S05]  /*21880*/  BRA `(.L_x_6328) ;  /* 0xffffffd800c87947 */ /* 0x000fea000383ffff */
.L_x_6229:
[----:B--2---:R2:W3:Y:S02]  /*21890*/  SYNCS.PHASECHK.TRANS64.TRYWAIT P0, [R4+URZ], R5 ;  /* 0x00000005040075a7 */ /* 0x0044e4000800017f */
[----:B---3--:R-:W-:Y:S05]  /*218a0*/  @!P0 NANOSLEEP.SYNCS 0x989680 ;  /* 0x009896800000895d */ /* 0x008fea0003900000 */
[----:B------:R-:W3:Y:S02]  /*218b0*/  @!P0 SYNCS.PHASECHK.TRANS64 P0, [R4+URZ], R5 ;  /* 0x00000005040085a7 */ /* 0x000ee4000800007f */
[----:B---3--:R-:W-:Y:S05]  /*218c0*/  @!P0 BRA `(.L_x_6229) ;  /* 0xfffffffc00f08947 */ /* 0x008fea000383ffff */
[----:B------:R-:W-:Y:S05]  /*218d0*/  BRA `(.L_x_6329) ;  /* 0xffffffd800d07947 */ /* 0x000fea000383ffff */
.L_x_6330:
        /* <DEDUP_REMOVED lines=10> */
.L_x_15125:


//--------------------- .text._ZN7cutlass13device_kernelIN5flash11enable_sm90INS1_16FlashAttnFwdSm90INS1_25CollectiveMainloopFwdSm90ILi2EN4cute5tupleIJNS5_1CILi1EEES8_S8_EEENS6_IJNS7_ILi64EEESA_SA_EEELi512ENS_6half_tEfNS_4arch4Sm90ELb0ELb1ELb0ELb1ELb0ELb0ELb1ELb0ELb0ELb1ELb0ELb0EEENS1_21CollectiveEpilogueFwdINS6_IJSA_NS7_ILi512EEESA_EEES9_SC_SE_Li256ELb1ELb1ELb0ELb0EEENS1_36VarlenDynamicPersistentTileSchedulerILi64ELi64ELi256ELi128ELb0ELb1ELb1ELb1ELb0ELb1EEEEEEEEEvNT_6ParamsE --------------------------
	.section	.text._ZN7cutlass13device_kernelIN5flash11enable_sm90INS1_16FlashAttnFwdSm90INS1_25CollectiveMainloopFwdSm90ILi2EN4cute5tupleIJNS5_1CILi1EEES8_S8_EEENS6_IJNS7_ILi64EEESA_SA_EEELi512ENS_6half_tEfNS_4arch4Sm90ELb0ELb1ELb0ELb1ELb0ELb0ELb1ELb0ELb0ELb1ELb0ELb0EEENS1_21CollectiveEpilogueFwdINS6_IJSA_NS7_ILi512EEESA_EEES9_SC_SE_Li256ELb1ELb1ELb0ELb0EEENS1_36VarlenDynamicPersistentTileSchedulerILi64ELi64ELi256ELi128ELb0ELb1ELb1ELb1ELb0ELb1EEEEEEEEEvNT_6ParamsE,"ax",@progbits
	.align	128
.text._ZN7cutlass13device_kernelIN5flash11enable_sm90INS1_16FlashAttnFwdSm90INS1_25CollectiveMainloopFwdSm90ILi2EN4cute5tupleIJNS5_1CILi1EEES8_S8_EEENS6_IJNS7_ILi64EEESA_SA_EEELi512ENS_6half_tEfNS_4arch4Sm90ELb0ELb1ELb0ELb1ELb0ELb0ELb1ELb0ELb0ELb1ELb0ELb0EEENS1_21CollectiveEpilogueFwdINS6_IJSA_NS7_ILi512EEESA_EEES9_SC_SE_Li256ELb1ELb1ELb0ELb0EEENS1_36VarlenDynamicPersistentTileSchedulerILi64ELi64ELi256ELi128ELb0ELb1ELb1ELb1ELb0ELb1EEEEEEEEEvNT_6ParamsE:
        .type           _ZN7cutlass13device_kernelIN5flash11enable_sm90INS1_16FlashAttnFwdSm90INS1_25CollectiveMainloopFwdSm90ILi2EN4cute5tupleIJNS5_1CILi1EEES8_S8_EEENS6_IJNS7_ILi64EEESA_SA_EEELi512ENS_6half_tEfNS_4arch4Sm90ELb0ELb1ELb0ELb1ELb0ELb0ELb1ELb0ELb0ELb1ELb0ELb0EEENS1_21CollectiveEpilogueFwdINS6_IJSA_NS7_ILi512EEESA_EEES9_SC_SE_Li256ELb1ELb1ELb0ELb0EEENS1_36VarlenDynamicPersistentTileSchedulerILi64ELi64ELi256ELi128ELb0ELb1ELb1ELb1ELb0ELb1EEEEEEEEEvNT_6ParamsE,@function
        .size           _ZN7cutlass13device_kernelIN5flash11enable_sm90INS1_16FlashAttnFwdSm90INS1_25CollectiveMainloopFwdSm90ILi2EN4cute5tupleIJNS5_1CILi1EEES8_S8_EEENS6_IJNS7_ILi64EEESA_SA_EEELi512ENS_6half_tEfNS_4arch4Sm90ELb0ELb1ELb0ELb1ELb0ELb0ELb1ELb0ELb0ELb1ELb0ELb0EEENS1_21CollectiveEpilogueFwdINS6_IJSA_NS7_ILi512EEESA_EEES9_SC_SE_Li256ELb1ELb1ELb0ELb0EEENS1_36VarlenDynamicPersistentTileSchedulerILi64ELi64ELi256ELi128ELb0ELb1ELb1ELb1ELb0ELb1EEEEEEEEEvNT_6ParamsE,(.L_x_15126 - _ZN7cutlass13device_kernelIN5flash11enable_sm90INS1_16FlashAttnFwdSm90INS1_25CollectiveMainloopFwdSm90ILi2EN4cute5tupleIJNS5_1CILi1EEES8_S8_EEENS6_IJNS7_ILi64EEESA_SA_EEELi512ENS_6half_tEfNS_4arch4Sm90ELb0ELb1ELb0ELb1ELb0ELb0ELb1ELb0ELb0ELb1ELb0ELb0EEENS1_21CollectiveEpilogueFwdINS6_IJSA_NS7_ILi512EEESA_EEES9_SC_SE_Li256ELb1ELb1ELb0ELb0EEENS1_36VarlenDynamicPersistentTileSchedulerILi64ELi64ELi256ELi128ELb0ELb1ELb1ELb1ELb0ELb1EEEEEEEEEvNT_6ParamsE)
        .other          _ZN7cutlass13device_kernelIN5flash11enable_sm90INS1_16FlashAttnFwdSm90INS1_25CollectiveMainloopFwdSm90ILi2EN4cute5tupleIJNS5_1CILi1EEES8_S8_EEENS6_IJNS7_ILi64EEESA_SA_EEELi512ENS_6half_tEfNS_4arch4Sm90ELb0ELb1ELb0ELb1ELb0ELb0ELb1ELb0ELb0ELb1ELb0ELb0EEENS1_21CollectiveEpilogueFwdINS6_IJSA_NS7_ILi512EEESA_EEES9_SC_SE_Li256ELb1ELb1ELb0ELb0EEENS1_36VarlenDynamicPersistentTileSchedulerILi64ELi64ELi256ELi128ELb0ELb1ELb1ELb1ELb0ELb1EEEEEEEEEvNT_6ParamsE,@"STO_CUDA_ENTRY STV_DEFAULT"
_ZN7cutlass13device_kernelIN5flash11enable_sm90INS1_16FlashAttnFwdSm90INS1_25CollectiveMainloopFwdSm90ILi2EN4cute5tupleIJNS5_1CILi1EEES8_S8_EEENS6_IJNS7_ILi64EEESA_SA_EEELi512ENS_6half_tEfNS_4arch4Sm90ELb0ELb1ELb0ELb1ELb0ELb0ELb1ELb0ELb0ELb1ELb0ELb0EEENS1_21CollectiveEpilogueFwdINS6_IJSA_NS7_ILi512EEESA_EEES9_SC_SE_Li256ELb1ELb1ELb0ELb0EEENS1_36VarlenDynamicPersistentTileSchedulerILi64ELi64ELi256ELi128ELb0ELb1ELb1ELb1ELb0ELb1EEEEEEEEEvNT_6ParamsE:
        /* <DEDUP_REMOVED lines=17> */
.L_x_6332:
[----:B------:R-:W-:Y:S05]  /*0110*/  BSYNC B0 ;  /* 0x0000000000007941 */ /* 0x000fea0003800000 */
.L_x_6331:
        /* <DEDUP_REMOVED lines=39> */
.L_x_6333:
        /* <DEDUP_REMOVED lines=22> */
.L_x_6334:
        /* <DEDUP_REMOVED lines=18> */
.L_x_6335:
        /* <DEDUP_REMOVED lines=22> */
.L_x_6336:
        /* <DEDUP_REMOVED lines=22> */
.L_x_6337:
        /* <DEDUP_REMOVED lines=8> */
.L_x_6339:
        /* <DEDUP_REMOVED lines=18> */
[----:B------:R-:W2:Y:S01]  /*0a70*/  LDL.LU R17, [R1+0x64] ;  /* 0x0000640001117983 */ /* 0x000ea20000300800 */
[----:B------:R-:W-:Y:S01]  /*0a80*/  VIADD R205, R4, 0xffffff80 ;  /* 0xffffff8004cd7836 */ /* 0x000fe20000000000 */
[----:B------:R-:W-:Y:S01]  /*0a90*/  R2UR UR4, R13 ;  /* 0x000000000d0472ca */ /* 0x000fe200000e0000 */
[----:B------:R-:W-:Y:S01]  /*0aa0*/  IMAD.MOV.U32 R185, RZ, RZ, 0x20 ;  /* 0x00000020ffb97424 */ /* 0x000fe200078e00ff */
[----:B------:R-:W-:Y:S01]  /*0ab0*/  UMOV UR36, URZ ;  /* 0x0000003f00247c82 */ /* 0x000fe20008000000 */
[----:B------:R-:W-:Y:S01]  /*0ac0*/  IMAD.MOV.U32 R200, RZ, RZ, RZ ;  /* 0x000000ffffc87224 */ /* 0x000fe200078e00ff */
[----:B------:R-:W-:-:S04]  /*0ad0*/  SHF.R.S32.HI R0, RZ, 0x1f, R205 ;  /* 0x0000001fff007819 */ /* 0x000fc800000114cd */
[CC--:B------:R-:W-:Y:S02]  /*0ae0*/  LEA.HI R2, R0.reuse, R205.reuse, RZ, 0x4 ;  /* 0x000000cd00027211 */ /* 0x0c0fe400078f20ff */
[CC--:B------:R-:W-:Y:S02]  /*0af0*/  LEA.HI R6, R0.reuse, R205.reuse, RZ, 0x2 ;  /* 0x000000cd00067211 */ /* 0x0c0fe400078f10ff */
[----:B------:R-:W-:Y:S02]  /*0b00*/  SHF.R.S32.HI R5, RZ, 0x4, R2 ;  /* 0x00000004ff057819 */ /* 0x000fe40000011402 */
[----:B------:R-:W-:Y:S02]  /*0b10*/  LEA.HI R8, R0, R205, RZ, 0x7 ;  /* 0x000000cd00087211 */ /* 0x000fe400078f38ff */
[C---:B------:R-:W-:Y:S02]  /*0b20*/  LEA.HI R3, R2.reuse, R5, RZ, 0x1 ;  /* 0x0000000502037211 */ /* 0x040fe400078f08ff */
[----:B------:R-:W-:-:S02]  /*0b30*/  LOP3.LUT R2, R2, 0xfffffff0, RZ, 0xc0, !PT ;  /* 0xfffffff002027812 */ /* 0x000fc400078ec0ff */
[----:B------:R-:W-:Y:S02]  /*0b40*/  LOP3.LUT R4, R3, 0x1ffffffe, RZ, 0xc0, !PT ;  /* 0x1ffffffe03047812 */ /* 0x000fe400078ec0ff */
[----:B------:R-:W-:Y:S01]  /*0b50*/  LEA.HI R3, R0, R205, RZ, 0x5 ;  /* 0x000000cd00037211 */ /* 0x000fe200078f28ff */
[----:B------:R-:W-:Y:S01]  /*0b60*/  IMAD.IADD R2, R205, 0x1, -R2 ;  /* 0x00000001cd027824 */ /* 0x000fe200078e0a02 */
[----:B------:R-:W-:Y:S01]  /*0b70*/  LOP3.LUT R10, R6, 0xfffffffc, RZ, 0xc0, !PT ;  /* 0xfffffffc060a7812 */ /* 0x000fe200078ec0ff */
[----:B------:R-:W-:Y:S01]  /*0b80*/  IMAD.IADD R5, R5, 0x1, -R4 ;  /* 0x0000000105057824 */ /* 0x000fe200078e0a04 */
[--C-:B------:R-:W-:Y:S02]  /*0b90*/  SHF.R.S32.HI R4, RZ, 0x5, R3.reuse ;  /* 0x00000005ff047819 */ /* 0x100fe40000011403 */
[----:B------:R-:W-:Y:S01]  /*0ba0*/  SHF.R.S32.HI R3, RZ, 0x1f, R3 ;  /* 0x0000001fff037819 */ /* 0x000fe20000011403 */
[----:B------:R-:W-:Y:S01]  /*0bb0*/  IMAD.IADD R12, R205, 0x1, -R10 ;  /* 0x00000001cd0c7824 */ /* 0x000fe200078e0a0a */
[----:B------:R-:W-:Y:S01]  /*0bc0*/  LOP3.LUT R6, R8, 0xffffff80, RZ, 0xc0, !PT ;  /* 0xffffff8008067812 */ /* 0x000fe200078ec0ff */
[----:B------:R-:W-:Y:S01]  /*0bd0*/  IMAD.SHL.U32 R5, R5, 0x8, RZ ;  /* 0x0000000805057824 */ /* 0x000fe200078e00ff */
[----:B------:R-:W-:-:S02]  /*0be0*/  LEA.HI R3, R3, R4, RZ, 0x2 ;  /* 0x0000000403037211 */ /* 0x000fc400078f10ff */
[----:B------:R-:W-:Y:S01]  /*0bf0*/  SHF.R.S32.HI R9, RZ, 0x1f, R2 ;  /* 0x0000001fff097819 */ /* 0x000fe20000011402 */
[----:B------:R-:W-:Y:S01]  /*0c00*/  IMAD.IADD R6, R205, 0x1, -R6 ;  /* 0x00000001cd067824 */ /* 0x000fe200078e0a06 */
[----:B------:R-:W-:Y:S02]  /*0c10*/  SHF.R.S32.HI R201, RZ, 0x7, R8 ;  /* 0x00000007ffc97819 */ /* 0x000fe40000011408 */
[----:B------:R-:W-:Y:S02]  /*0c20*/  LOP3.LUT R3, R3, 0x3ffffc, RZ, 0xc0, !PT ;  /* 0x003ffffc03037812 */ /* 0x000fe400078ec0ff */
[----:B------:R-:W-:Y:S01]  /*0c30*/  SHF.R.S32.HI R7, RZ, 0x1f, R6 ;  /* 0x0000001fff077819 */ /* 0x000fe20000011406 */
[----:B------:R-:W-:Y:S01]  /*0c40*/  IMAD R16, R201, 0x100, R2 ;  /* 0x00000100c9107824 */ /* 0x000fe200078e0202 */
[----:B------:R-:W-:Y:S01]  /*0c50*/  LEA.HI R11, R12, R12, RZ, 0x1 ;  /* 0x0000000c0c0b7211 */ /* 0x000fe200078f08ff */
[----:B------:R-:W-:Y:S01]  /*0c60*/  IMAD.IADD R3, R4, 0x1, -R3 ;  /* 0x0000000104037824 */ /* 0x000fe200078e0a03 */
[----:B------:R-:W-:-:S02]  /*0c70*/  LEA.HI R10, R9, R2, RZ, 0x3 ;  /* 0x00000002090a7211 */ /* 0x000fc400078f18ff */
[-C--:B------:R-:W-:Y:S01]  /*0c80*/  LEA.HI R9, R7, R6.reuse, RZ, 0x2 ;  /* 0x0000000607097211 */ /* 0x080fe200078f10ff */
[----:B------:R-:W-:Y:S01]  /*0c90*/  IMAD R16, R3, 0x10, R16 ;  /* 0x0000001003107824 */ /* 0x000fe200078e0210 */
[----:B------:R-:W-:Y:S02]  /*0ca0*/  LOP3.LUT R13, R11, 0x1ffffffe, RZ, 0xc0, !PT ;  /* 0x1ffffffe0b0d7812 */ /* 0x000fe400078ec0ff */
[C---:B------:R-:W-:Y:S01]  /*0cb0*/  LOP3.LUT R11, R10.reuse, 0xfffffff8, RZ, 0xc0, !PT ;  /* 0xfffffff80a0b7812 */ /* 0x040fe200078ec0ff */
[----:B------:R-:W-:Y:S01]  /*0cc0*/  IMAD.SHL.U32 R10, R10, 0x40, RZ ;  /* 0x000000400a0a7824 */ /* 0x000fe200078e00ff */
[----:B------:R-:W-:Y:S01]  /*0cd0*/  LOP3.LUT R3, R9, 0x7ffffffc, RZ, 0xc0, !PT ;  /* 0x7ffffffc09037812 */ /* 0x000fe200078ec0ff */
[----:B------:R-:W-:Y:S01]  /*0ce0*/  IMAD.U32 R204, R16, 0x40, R5 ;  /* 0x0000004010cc7824 */ /* 0x000fe200078e0005 */
[----:B------:R-:W-:Y:S01]  /*0cf0*/  LEA.HI R7, R7, R6, RZ, 0x5 ;  /* 0x0000000607077211 */ /* 0x000fe200078f28ff */
[----:B------:R-:W-:Y:S01]  /*0d00*/  IMAD.IADD R11, R2, 0x1, -R11 ;  /* 0x00000001020b7824 */ /* 0x000fe200078e0a0b */
[----:B------:R-:W-:Y:S01]  /*0d10*/  SHF.R.S32.HI R2, RZ, 0x2, R9 ;  /* 0x00000002ff027819 */ /* 0x000fe20000011409 */
[----:B------:R-:W-:Y:S01]  /*0d20*/  IMAD.IADD R18, R6, 0x1, -R3 ;  /* 0x0000000106127824 */ /* 0x000fe200078e0a03 */
[----:B------:R-:W-:Y:S01]  /*0d30*/  LEA.HI R0, R0, R205, RZ, 0x3 ;  /* 0x000000cd00007211 */ /* 0x000fe200078f18ff */
[----:B------:R-:W-:Y:S01]  /*0d40*/  IMAD.SHL.U32 R3, R11, 0x40, RZ ;  /* 0x000000400b037824 */ /* 0x000fe200078e00ff */
[----:B------:R-:W-:Y:S01]  /*0d50*/  SHF.R.S32.HI R9, RZ, 0x1f, R9 ;  /* 0x0000001fff097819 */ /* 0x000fe20000011409 */
[----:B------:R-:W-:Y:S01]  /*0d60*/  IMAD.IADD R12, R12, 0x1, -R13 ;  /* 0x000000010c0c7824 */ /* 0x000fe200078e0a0d */
[----:B------:R-:W-:Y:S01]  /*0d70*/  LOP3.LUT R198, R0, 0xfffffff8, RZ, 0xc0, !PT ;  /* 0xfffffff800c67812 */ /* 0x000fe200078ec0ff */
[----:B------:R-:W-:Y:S01]  /*0d80*/  IMAD.SHL.U32 R18, R18, 0x2, RZ ;  /* 0x0000000212127824 */ /* 0x000fe200078e00ff */
[----:B------:R-:W-:-:S02]  /*0d90*/  LOP3.LUT R6, R3, 0x1c0, RZ, 0xc0, !PT ;  /* 0x000001c003067812 */ /* 0x000fc400078ec0ff */
[----:B------:R-:W-:Y:S01]  /*0da0*/  LOP3.LUT R3, R10, 0x7ffffe00, RZ, 0xc0, !PT ;  /* 0x7ffffe000a037812 */ /* 0x000fe200078ec0ff */
[----:B------:R-:W-:Y:S01]  /*0db0*/  IMAD.IADD R198, R205, 0x1, -R198 ;  /* 0x00000001cdc67824 */ /* 0x000fe200078e0ac6 */
[----:B------:R-:W-:Y:S02]  /*0dc0*/  LOP3.LUT R5, R6, 0x8, R5, 0xf8, !PT ;  /* 0x0000000806057812 */ /* 0x000fe400078ef805 */
[----:B------:R-:W-:Y:S01]  /*0dd0*/  SHF.R.U32.HI R6, RZ, 0x3, R6 ;  /* 0x00000003ff067819 */ /* 0x000fe20000011606 */
[----:B------:R-:W-:Y:S01]  /*0de0*/  IMAD R3, R4, 0x400, R3 ;  /* 0x0000040004037824 */ /* 0x000fe200078e0203 */
[----:B------:R-:W-:Y:S01]  /*0df0*/  LEA.HI R9, R9, R2, RZ, 0x3 ;  /* 0x0000000209097211 */ /* 0x000fe200078f18ff */
[----:B------:R-:W-:Y:S01]  /*0e00*/  IMAD.SHL.U32 R187, R198, 0x8, RZ ;  /* 0x00000008c6bb7824 */ /* 0x000fe200078e00ff */
[----:B------:R-:W-:Y:S02]  /*0e10*/  LOP3.LUT R6, R5, R6, RZ, 0x3c, !PT ;  /* 0x0000000605067212 */ /* 0x000fe400078e3cff */
[----:B------:R-:W-:Y:S01]  /*0e20*/  R2P PR, R11, 0x6 ;  /* 0x000000060b007804 */ /* 0x000fe20000000000 */
[----:B------:R-:W-:Y:S01]  /*0e30*/  VIADD R197, R187, 0x40 ;  /* 0x00000040bbc57836 */ /* 0x000fe20000000000 */
        /* <DEDUP_REMOVED lines=9> */
[----:B------:R-:W-:Y:S01]  /*0ed0*/  VIADD R194, R187, 0x100 ;  /* 0x00000100bbc27836 */ /* 0x000fe20000000000 */
[----:B------:R-:W-:Y:S01]  /*0ee0*/  SEL R185, R185, 0xffffffe0, !P1 ;  /* 0xffffffe0b9b97807 */ /* 0x000fe20004800000 */
[----:B------:R-:W-:Y:S01]  /*0ef0*/  VIADD R186, R23, 0x36400 ;  /* 0x0003640017ba7836 */ /* 0x000fe20000000000 */
        /* <DEDUP_REMOVED lines=16> */
[----:B------:R-:W-:Y:S02]  /*1000*/  IMAD.MOV.U32 R6, RZ, RZ, R14 ;  /* 0x000000ffff067224 */ /* 0x000fe400078e000e */
[----:B------:R-:W-:Y:S02]  /*1010*/  IMAD.MOV.U32 R7, RZ, RZ, R15 ;  /* 0x000000ffff077224 */ /* 0x000fe400078e000f */
[----:B------:R-:W-:Y:S02]  /*1020*/  IMAD.MOV.U32 R2, RZ, RZ, RZ ;  /* 0x000000ffff027224 */ /* 0x000fe400078e00ff */
[----:B------:R-:W-:Y:S02]  /*1030*/  IMAD.SHL.U32 R22, R8, 0x100, RZ ;  /* 0x0000010008167824 */ /* 0x000fe400078e00ff */
[----:B------:R-:W-:Y:S02]  /*1040*/  IMAD R189, R12, 0x8, R19 ;  /* 0x000000080cbd7824 */ /* 0x000fe400078e0213 */
[----:B------:R-:W-:Y:S01]  /*1050*/  IMAD.IADD R185, R185, 0x1, R184 ;  /* 0x00000001b9b97824 */ /* 0x000fe200078e02b8 */
[----:B--2---:R-:W-:-:S07]  /*1060*/  LOP3.LUT R188, R17, 0x1, RZ, 0xfc, !PT ;  /* 0x0000000111bc7812 */ /* 0x004fce00078efcff */
.L_x_6442:
[----:B0-23--:R-:W0:Y:S08]  /*1070*/  LDC.64 R4, c[0x0][0xb20] ;  /* 0x0002c800ff047b82 */ /* 0x00de300000000a00 */
[----:B-1--4-:R-:W1:Y:S01]  /*1080*/  LDC.64 R8, c[0x0][0xb10] ;  /* 0x0002c400ff087b82 */ /* 0x012e620000000a00 */
        /* <DEDUP_REMOVED lines=10> */
[----:B------:R-:W-:Y:S01]  /*1130*/  UISETP.NE.U32.AND UP0, UPT, UR6, URZ, UPT ;  /* 0x0000003f0600728c */ /* 0x000fe2000bf05070 */
[----:B------:R-:W-:Y:S01]  /*1140*/  ULDC UR5, c[0x0][0x424] ;  /* 0x0001090000057ab9 */ /* 0x000fe20000000800 */
[----:B0-----:R-:W-:-:S05]  /*1150*/  @P0 IMAD.WIDE R4, R7, 0x4, R4 ;  /* 0x0000000407040825 */ /* 0x001fca00078e0204 */
[----:B------:R0:W5:Y:S01]  /*1160*/  @P0 LDG.E R3, desc[UR38][R4.64] ;  /* 0x0000002604030981 */ /* 0x000162000c1e1900 */
[----:B-1----:R-:W-:-:S05]  /*1170*/  @P1 IMAD.WIDE R8, R7, 0x4, R8 ;  /* 0x0000000407081825 */ /* 0x002fca00078e0208 */
[----:B------:R0:W5:Y:S01]  /*1180*/  @P1 LDG.E R17, desc[UR38][R8.64] ;  /* 0x0000002608111981 */ /* 0x000162000c1e1900 */
[----:B------:R-:W-:Y:S01]  /*1190*/  UISETP.NE.AND.EX UP0, UPT, UR7, URZ, UPT, UP0 ;  /* 0x0000003f0700728c */ /* 0x000fe2000bf05300 */
[----:B------:R-:W-:Y:S02]  /*11a0*/  IMAD.MOV.U32 R191, RZ, RZ, R6 ;  /* 0x000000ffffbf7224 */ /* 0x000fe400078e0006 */
[----:B------:R-:W-:Y:S01]  /*11b0*/  ULDC.64 UR6, c[0x0][0xb18] ;  /* 0x0002c60000067ab9 */ /* 0x000fe20000000a00 */
[----:B------:R-:W-:Y:S01]  /*11c0*/  USEL UR5, UR5, 0x1, UP0 ;  /* 0x0000000105057887 */ /* 0x000fe20008000000 */
[----:B------:R-:W-:Y:S01]  /*11d0*/  ISETP.NE.U32.AND P2, PT, RZ, UR6, PT ;  /* 0x00000006ff007c0c */ /* 0x000fe2000bf45070 */
[----:B------:R-:W-:Y:S02]  /*11e0*/  ULDC UR6, c[0x0][0x2f0] ;  /* 0x0000bc0000067ab9 */ /* 0x000fe40000000800 */
[----:B------:R-:W-:Y:S01]  /*11f0*/  UIMAD UR5, UR5, UR6, URZ ;  /* 0x00000006050572a4 */ /* 0x000fe2000f8e023f */
[----:B------:R-:W-:Y:S01]  /*1200*/  ISETP.NE.AND.EX P2, PT, RZ, UR7, PT, P2 ;  /* 0x00000007ff007c0c */ /* 0x000fe2000bf45320 */
[----:B0-----:R-:W-:-:S12]  /*1210*/  @P1 BRA `(.L_x_6340) ;  /* 0x0000000000241947 */ /* 0x001fd80003800000 */
        /* <DEDUP_REMOVED lines=9> */
.L_x_6340:
[----:B------:R-:W-:Y:S02]  /*12b0*/  IMAD.U32 R16, RZ, RZ, UR5 ;  /* 0x00000005ff107e24 */ /* 0x000fe4000f8e00ff */
[----:B------:R-:W-:Y:S01]  /*12c0*/  IMAD.MOV.U32 R192, RZ, RZ, R7 ;  /* 0x000000ffffc07224 */ /* 0x000fe200078e0007 */
[----:B------:R-:W-:Y:S06]  /*12d0*/  @!P2 BRA `(.L_x_6341) ;  /* 0x000000000010a947 */ /* 0x000fec0003800000 */
[----:B------:R-:W0:Y:S02]  /*12e0*/  LDC.64 R4, c[0x0][0xb18] ;  /* 0x0002c600ff047b82 */ /* 0x000e240000000a00 */
[----:B0-----:R-:W-:-:S05]  /*12f0*/  IMAD.WIDE R4, R7, 0x4, R4 ;  /* 0x0000000407047825 */ /* 0x001fca00078e0204 */
[----:B------:R0:W5:Y:S01]  /*1300*/  LDG.E R16, desc[UR38][R4.64] ;  /* 0x0000002604107981 */ /* 0x000162000c1e1900 */
[----:B------:R-:W-:Y:S05]  /*1310*/  BRA `(.L_x_6342) ;  /* 0x0000000000247947 */ /* 0x000fea0003800000 */
.L_x_6341:
        /* <DEDUP_REMOVED lines=9> */
.L_x_6342:
[----:B0-----:R-:W2:Y:S01]  /*13b0*/  LDL R4, [R1+0x4] ;  /* 0x0000040001047983 */ /* 0x001ea20000100800 */
[----:B-----5:R-:W-:Y:S01]  /*13c0*/  IMAD.IADD R16, R16, 0x1, -R3 ;  /* 0x0000000110107824 */ /* 0x020fe200078e0a03 */
[----:B------:R-:W-:-:S03]  /*13d0*/  USHF.L.U32 UR40, UR4, 0x6, URZ ;  /* 0x0000000604287899 */ /* 0x000fc6000800063f */
[----:B------:R-:W-:-:S05]  /*13e0*/  VIADD R0, R16, 0x3f ;  /* 0x0000003f10007836 */ /* 0x000fca0000000000 */
[----:B------:R-:W-:-:S04]  /*13f0*/  SHF.R.S32.HI R3, RZ, 0x1f, R0 ;  /* 0x0000001fff037819 */ /* 0x000fc80000011400 */
[----:B------:R-:W-:-:S04]  /*1400*/  LEA.HI R3, R3, R0, RZ, 0x6 ;  /* 0x0000000003037211 */ /* 0x000fc800078f30ff */
[----:B------:R-:W-:Y:S02]  /*1410*/  SHF.R.S32.HI R168, RZ, 0x6, R3 ;  /* 0x00000006ffa87819 */ /* 0x000fe40000011403 */
[----:B--2---:R-:W-:-:S13]  /*1420*/  ISETP.NE.AND P0, PT, R4, 0x1, PT ;  /* 0x000000010400780c */ /* 0x004fda0003f05270 */
[----:B------:R-:W-:Y:S05]  /*1430*/  @!P0 BRA `(.L_x_6343) ;  /* 0x0000001c00e88947 */ /* 0x000fea0003800000 */
[----:B------:R-:W0:Y:S01]  /*1440*/  LDC R0, c[0x0][0x448] ;  /* 0x00011200ff007b82 */ /* 0x000e220000000800 */
[----:B------:R-:W-:Y:S01]  /*1450*/  UIADD3 UR4, UR40, 0x3f, URZ ;  /* 0x0000003f28047890 */ /* 0x000fe2000fffe03f */
[----:B------:R-:W-:-:S06]  /*1460*/  IADD3 R5, R16, 0x1, -R17 ;  /* 0x0000000110057810 */ /* 0x000fcc0007ffe811 */
[----:B------:R-:W1:Y:S01]  /*1470*/  LDC.64 R6, c[0x0][0xad8] ;  /* 0x0002b600ff067b82 */ /* 0x000e620000000a00 */
[----:B0-----:R-:W-:Y:S01]  /*1480*/  ISETP.NE.AND P1, PT, R0, 0x1, PT ;  /* 0x000000010000780c */ /* 0x001fe20003f25270 */
[----:B------:R-:W-:Y:S01]  /*1490*/  IMAD.U32 R0, RZ, RZ, UR4 ;  /* 0x00000004ff007e24 */ /* 0x000fe2000f8e00ff */
[----:B-1----:R-:W-:-:S11]  /*14a0*/  ISETP.GE.AND P2, PT, R7, 0x1, PT ;  /* 0x000000010700780c */ /* 0x002fd60003f46270 */
[----:B------:R-:W0:Y:S08]  /*14b0*/  @P1 LDC R3, c[0x0][0x44c] ;  /* 0x00011300ff031b82 */ /* 0x000e300000000800 */
[----:B------:R-:W1:Y:S01]  /*14c0*/  @P1 LDC R4, c[0x0][0x450] ;  /* 0x00011400ff041b82 */ /* 0x000e620000000800 */
[----:B0-----:R-:W-:-:S05]  /*14d0*/  @P1 IMAD.HI.U32 R3, R3, UR4, RZ ;  /* 0x0000000403031c27 */ /* 0x001fca000f8e00ff */
        /* <DEDUP_REMOVED lines=14> */
.L_x_6345:
[----:B------:R-:W-:-:S13]  /*15c0*/  ISETP.NE.AND P0, PT, R7, 0x1, PT ;  /* 0x000000010700780c */ /* 0x000fda0003f05270 */
[----:B------:R-:W0:Y:S02]  /*15d0*/  @P0 LDC.64 R4, c[0x0][0xae0] ;  /* 0x0002b800ff040b82 */ /* 0x000e240000000a00 */
[----:B0-----:R-:W-:-:S05]  /*15e0*/  @P0 IMAD.HI.U32 R4, R3, R4, RZ ;  /* 0x0000000403040227 */ /* 0x001fca00078e00ff */
[----:B------:R-:W-:-:S07]  /*15f0*/  @P0 SHF.R.U32.HI R3, RZ, R5, R4 ;  /* 0x00000005ff030219 */ /* 0x000fce0000011604 */
.L_x_6346:
[----:B------:R-:W-:-:S05]  /*1600*/  IMAD R3, R3, R7, R7 ;  /* 0x0000000703037224 */ /* 0x000fca00078e0207 */
[----:B------:R-:W-:-:S07]  /*1610*/  VIMNMX R0, R0, R3, PT ;  /* 0x0000000300007248 */ /* 0x000fce0003fe0100 */
.L_x_6344:
[----:B------:R-:W0:Y:S01]  /*1620*/  @P1 LDC R5, c[0x0][0x44c] ;  /* 0x00011300ff051b82 */ /* 0x000e220000000800 */
[----:B------:R-:W-:Y:S01]  /*1630*/  VIADD R0, R0, 0x3f ;  /* 0x0000003f00007836 */ /* 0x000fe20000000000 */
[----:B------:R-:W-:Y:S01]  /*1640*/  ULDC UR4, c[0x0][0xad4] ;  /* 0x0002b50000047ab9 */ /* 0x000fe20000000800 */
[----:B------:R-:W-:-:S03]  /*1650*/  IMAD.U32 R4, RZ, RZ, UR40 ;  /* 0x00000028ff047e24 */ /* 0x000fc6000f8e00ff */
[----:B------:R-:W-:Y:S02]  /*1660*/  SHF.R.S32.HI R3, RZ, 0x1f, R0 ;  /* 0x0000001fff037819 */ /* 0x000fe40000011400 */
[----:B------:R-:W1:Y:S02]  /*1670*/  @P1 LDC R6, c[0x0][0x450] ;  /* 0x00011400ff061b82 */ /* 0x000e640000000800 */
[----:B------:R-:W-:-:S04]  /*1680*/  LEA.HI R3, R3, R0, RZ, 0x6 ;  /* 0x0000000003037211 */ /* 0x000fc800078f30ff */
[----:B------:R-:W-:Y:S01]  /*1690*/  SHF.R.S32.HI R3, RZ, 0x6, R3 ;  /* 0x00000006ff037819 */ /* 0x000fe20000011403 */
[----:B0-----:R-:W-:-:S05]  /*16a0*/  @P1 IMAD.HI.U32 R5, R5, UR40, RZ ;  /* 0x0000002805051c27 */ /* 0x001fca000f8e00ff */
[----:B-1----:R-:W-:Y:S02]  /*16b0*/  @P1 SHF.R.U32.HI R4, RZ, R6, R5 ;  /* 0x00000006ff041219 */ /* 0x002fe40000011605 */
[----:B------:R-:W-:Y:S02]  /*16c0*/  VIMNMX R5, R168, R3, PT ;  /* 0x00000003a8057248 */ /* 0x000fe40003fe0100 */
[----:B------:R-:W-:-:S05]  /*16d0*/  IADD3 R4, R4, R16, -R17 ;  /* 0x0000001004047210 */ /* 0x000fca0007ffe811 */
        /* <DEDUP_REMOVED lines=11> */
.L_x_6348:
[----:B------:R-:W-:-:S13]  /*1790*/  ISETP.NE.AND P0, PT, R7, 0x1, PT ;  /* 0x000000010700780c */ /* 0x000fda0003f05270 */
[----:B------:R-:W0:Y:S02]  /*17a0*/  @P0 LDC.64 R8, c[0x0][0xae0] ;  /* 0x0002b800ff080b82 */ /* 0x000e240000000a00 */
[----:B0-----:R-:W-:-:S05]  /*17b0*/  @P0 IMAD.HI.U32 R6, R4, R8, RZ ;  /* 0x0000000804060227 */ /* 0x001fca00078e00ff */
[----:B------:R-:W-:-:S07]  /*17c0*/  @P0 SHF.R.U32.HI R4, RZ, R9, R6 ;  /* 0x00000009ff040219 */ /* 0x000fce0000011606 */
.L_x_6349:
[----:B------:R-:W-:-:S05]  /*17d0*/  IMAD R3, R4, R7, RZ ;  /* 0x0000000704037224 */ /* 0x000fca00078e02ff */
[----:B------:R-:W-:-:S07]  /*17e0*/  VIMNMX R0, R0, R3, !PT ;  /* 0x0000000300007248 */ /* 0x000fce0007fe0100 */
.L_x_6347:
        /* <DEDUP_REMOVED lines=132> */
.L_x_6352:
        /* <DEDUP_REMOVED lines=171> */
.L_x_6351:
[----:B------:R-:W-:Y:S01]  /*2ae0*/  BAR.SYNC.DEFER_BLOCKING 0xe, 0x100 ;  /* 0x0384000000007b1d */ /* 0x000fe20000010000 */
[----:B01----:R-:W-:Y:S01]  /*2af0*/  IMAD.U32 R0, RZ, RZ, UR36 ;  /* 0x00000024ff007e24 */ /* 0x003fe2000f8e00ff */
[----:B------:R-:W-:Y:S01]  /*2b00*/  UIADD3 UR36, UR36, 0x1, URZ ;  /* 0x0000000124247890 */ /* 0x000fe2000fffe03f */
[----:B------:R-:W-:Y:S01]  /*2b10*/  PLOP3.LUT P0, PT, PT, PT, PT, 0x8, 0x0 ;  /* 0x000000000000781c */ /* 0x000fe20003f0e170 */
[----:B------:R-:W-:Y:S02]  /*2b20*/  IMAD.MOV.U32 R20, RZ, RZ, RZ ;  /* 0x000000ffff147224 */ /* 0x000fe400078e00ff */
        /* <DEDUP_REMOVED lines=139> */
.L_x_6343:
[----:B------:R-:W0:Y:S01]  /*33e0*/  LDC R0, c[0x0][0x448] ;  /* 0x00011200ff007b82 */ /* 0x000e220000000800 */
[----:B------:R-:W-:Y:S01]  /*33f0*/  UIADD3 UR4, UR40, 0x3f, URZ ;  /* 0x0000003f28047890 */ /* 0x000fe2000fffe03f */
[----:B------:R-:W-:-:S06]  /*3400*/  IADD3 R5, R16, 0x1, -R17 ;  /* 0x0000000110057810 */ /* 0x000fcc0007ffe811 */
[----:B------:R-:W1:Y:S01]  /*3410*/  LDC.64 R6, c[0x0][0xad8] ;  /* 0x0002b600ff067b82 */ /* 0x000e620000000a00 */
[----:B0-----:R-:W-:Y:S02]  /*3420*/  ISETP.NE.AND P1, PT, R0, 0x1, PT ;  /* 0x000000010000780c */ /* 0x001fe40003f25270 */
[----:B-1----:R-:W-:-:S11]  /*3430*/  ISETP.GE.AND P2, PT, R7, 0x1, PT ;  /* 0x000000010700780c */ /* 0x002fd60003f46270 */
[----:B------:R-:W0:Y:S08]  /*3440*/  @P1 LDC R0, c[0x0][0x44c] ;  /* 0x00011300ff001b82 */ /* 0x000e300000000800 */
[----:B------:R-:W1:Y:S01]  /*3450*/  @P1 LDC R4, c[0x0][0x450] ;  /* 0x00011400ff041b82 */ /* 0x000e620000000800 */
[----:B0-----:R-:W-:-:S04]  /*3460*/  @P1 IMAD.HI.U32 R3, R0, UR4, RZ ;  /* 0x0000000400031c27 */ /* 0x001fc8000f8e00ff */
[----:B------:R-:W-:Y:S01]  /*3470*/  IMAD.U32 R0, RZ, RZ, UR4 ;  /* 0x00000004ff007e24 */ /* 0x000fe2000f8e00ff */
        /* <DEDUP_REMOVED lines=14> */
.L_x_6354:
[----:B------:R-:W-:-:S13]  /*3560*/  ISETP.NE.AND P0, PT, R7, 0x1, PT ;  /* 0x000000010700780c */ /* 0x000fda0003f05270 */
[----:B------:R-:W0:Y:S02]  /*3570*/  @P0 LDC.64 R4, c[0x0][0xae0] ;  /* 0x0002b800ff040b82 */ /* 0x000e240000000a00 */
[----:B0-----:R-:W-:-:S05]  /*3580*/  @P0 IMAD.HI.U32 R4, R3, R4, RZ ;  /* 0x0000000403040227 */ /* 0x001fca00078e00ff */
[----:B------:R-:W-:-:S07]  /*3590*/  @P0 SHF.R.U32.HI R3, RZ, R5, R4 ;  /* 0x00000005ff030219 */ /* 0x000fce0000011604 */
.L_x_6355:
[----:B------:R-:W-:-:S05]  /*35a0*/  IMAD R3, R3, R7, R7 ;  /* 0x0000000703037224 */ /* 0x000fca00078e0207 */
[----:B------:R-:W-:-:S07]  /*35b0*/  VIMNMX R0, R0, R3, PT ;  /* 0x0000000300007248 */ /* 0x000fce0003fe0100 */
.L_x_6353:
[----:B------:R-:W0:Y:S01]  /*35c0*/  @P1 LDC R4, c[0x0][0x44c] ;  /* 0x00011300ff041b82 */ /* 0x000e220000000800 */
[----:B------:R-:W-:Y:S01]  /*35d0*/  VIADD R0, R0, 0x3f ;  /* 0x0000003f00007836 */ /* 0x000fe20000000000 */
[----:B------:R-:W-:Y:S01]  /*35e0*/  ULDC UR4, c[0x0][0xad4] ;  /* 0x0002b50000047ab9 */ /* 0x000fe20000000800 */
[----:B------:R-:W-:-:S03]  /*35f0*/  IMAD.IADD R173, R16, 0x1, -R17 ;  /* 0x0000000110ad7824 */ /* 0x000fc600078e0a11 */
[----:B------:R-:W-:Y:S02]  /*3600*/  SHF.R.S32.HI R3, RZ, 0x1f, R0 ;  /* 0x0000001fff037819 */ /* 0x000fe40000011400 */
[----:B------:R-:W1:Y:S02]  /*3610*/  @P1 LDC R6, c[0x0][0x450] ;  /* 0x00011400ff061b82 */ /* 0x000e640000000800 */
[----:B------:R-:W-:-:S04]  /*3620*/  LEA.HI R3, R3, R0, RZ, 0x6 ;  /* 0x0000000003037211 */ /* 0x000fc800078f30ff */
[----:B------:R-:W-:-:S04]  /*3630*/  SHF.R.S32.HI R3, RZ, 0x6, R3 ;  /* 0x00000006ff037819 */ /* 0x000fc80000011403 */
[----:B------:R-:W-:Y:S01]  /*3640*/  VIMNMX R168, R168, R3, PT ;  /* 0x00000003a8a87248 */ /* 0x000fe20003fe0100 */
[----:B0-----:R-:W-:-:S04]  /*3650*/  @P1 IMAD.HI.U32 R5, R4, UR40, RZ ;  /* 0x0000002804051c27 */ /* 0x001fc8000f8e00ff */
[----:B------:R-:W-:Y:S01]  /*3660*/  IMAD.U32 R4, RZ, RZ, UR40 ;  /* 0x00000028ff047e24 */ /* 0x000fe2000f8e00ff */
        /* <DEDUP_REMOVED lines=13> */
.L_x_6357:
[----:B------:R-:W-:-:S13]  /*3740*/  ISETP.NE.AND P0, PT, R7, 0x1, PT ;  /* 0x000000010700780c */ /* 0x000fda0003f05270 */
[----:B------:R-:W0:Y:S02]  /*3750*/  @P0 LDC.64 R8, c[0x0][0xae0] ;  /* 0x0002b800ff080b82 */ /* 0x000e240000000a00 */
[----:B0-----:R-:W-:-:S05]  /*3760*/  @P0 IMAD.HI.U32 R6, R4, R8, RZ ;  /* 0x0000000804060227 */ /* 0x001fca00078e00ff */
[----:B------:R-:W-:-:S07]  /*3770*/  @P0 SHF.R.U32.HI R4, RZ, R9, R6 ;  /* 0x00000009ff040219 */ /* 0x000fce0000011606 */
.L_x_6358:
[----:B------:R-:W-:-:S05]  /*3780*/  IMAD R3, R4, R7, RZ ;  /* 0x0000000704037224 */ /* 0x000fca00078e02ff */
[----:B------:R-:W-:-:S07]  /*3790*/  VIMNMX R0, R0, R3, !PT ;  /* 0x0000000300007248 */ /* 0x000fce0007fe0100 */
.L_x_6356:
        /* <DEDUP_REMOVED lines=105> */
.L_x_6359:
[----:B------:R-:W-:Y:S02]  /*3e30*/  LEA.HI R0, R200, R200, RZ, 0x1 ;  /* 0x000000c8c8007211 */ /* 0x000fe400078f08ff */
[----:B------:R-:W-:Y:S02]  /*3e40*/  ISETP.NE.AND P0, PT, R188, 0x3, PT ;  /* 0x00000003bc00780c */ /* 0x000fe40003f05270 */
[----:B------:R-:W-:-:S05]  /*3e50*/  LOP3.LUT R3, R0, 0xfffffffe, RZ, 0xc0, !PT ;  /* 0xfffffffe00037812 */ /* 0x000fca00078ec0ff */
[----:B------:R-:W-:-:S05]  /*3e60*/  IMAD.IADD R3, R200, 0x1, -R3 ;  /* 0x00000001c8037824 */ /* 0x000fca00078e0a03 */
[----:B------:R-:W-:-:S04]  /*3e70*/  SHF.L.U32 R4, R3, 0x1f, RZ ;  /* 0x0000001f03047819 */ /* 0x000fc800000006ff */
[----:B------:R-:W0:Y:S02]  /*3e80*/  SYNCS.PHASECHK.TRANS64.TRYWAIT P1, [UR37+0x38800], R4 ;  /* 0x03880004ff0075a7 */ /* 0x000e240008020165 */
[----:B0-----:R-:W-:Y:S05]  /*3e90*/  @!P1 BRA `(.L_x_6360) ;  /* 0x0000017c00f89947 */ /* 0x001fea0003800000 */
.L_x_6597:
[----:B------:R-:W-:Y:S05]  /*3ea0*/  @!P0 BRA `(.L_x_6361) ;  /* 0x0000000000048947 */ /* 0x000fea0003800000 */
[----:B------:R-:W-:Y:S01]  /*3eb0*/  BPT.TRAP 0x1 ;  /* 0x000000040000795c */ /* 0x000fe20000300000 */
.L_x_6361:
[----:B0-----:R-:W-:Y:S01]  /*3ec0*/  IMAD.U32 R3, RZ, RZ, UR36 ;  /* 0x00000024ff037e24 */ /* 0x001fe2000f8e00ff */
[----:B------:R-:W-:-:S04]  /*3ed0*/  SHF.L.U32 R6, R2, 0x1f, RZ ;  /* 0x0000001f02067819 */ /* 0x000fc800000006ff */
[----:B------:R-:W-:-:S04]  /*3ee0*/  LEA R3, R3, UR37, 0x3 ;  /* 0x0000002503037c11 */ /* 0x000fc8000f8e18ff */
[----:B------:R0:W1:Y:S01]  /*3ef0*/  SYNCS.PHASECHK.TRANS64.TRYWAIT P1, [R3+URZ+0x38830], R6 ;  /* 0x03883006030075a7 */ /* 0x000062000802017f */
[----:B------:R-:W-:Y:S05]  /*3f00*/  @!P0 BRA `(.L_x_6362) ;  /* 0x0000000000048947 */ /* 0x000fea0003800000 */
[----:B------:R-:W-:Y:S01]  /*3f10*/  BPT.TRAP 0x1 ;  /* 0x000000040000795c */ /* 0x000fe20000300000 */
.L_x_6362:
[----:B-1----:R-:W-:Y:S05]  /*3f20*/  @P1 BRA `(.L_x_6363) ;  /* 0x0000000000081947 */ /* 0x002fea0003800000 */
[----:B------:R-:W1:Y:S02]  /*3f30*/  SYNCS.PHASECHK.TRANS64.TRYWAIT P1, [R3+URZ+0x38830], R6 ;  /* 0x03883006030075a7 */ /* 0x000e64000802017f */
[----:B-1----:R-:W-:Y:S05]  /*3f40*/  @!P1 BRA `(.L_x_6364) ;  /* 0x0000017c00e49947 */ /* 0x002fea0003800000 */
.L_x_6363:
        /* <DEDUP_REMOVED lines=40> */
.L_x_6598:
[----:B------:R-:W-:Y:S05]  /*41d0*/  @!P0 BRA `(.L_x_6366) ;  /* 0x0000000000048947 */ /* 0x000fea0003800000 */
[----:B------:R-:W-:Y:S01]  /*41e0*/  BPT.TRAP 0x1 ;  /* 0x000000040000795c */ /* 0x000fe20000300000 */
.L_x_6366:
[----:B------:R3:W4:Y:S01]  /*41f0*/  SYNCS.PHASECHK.TRANS64.TRYWAIT P1, [R3+URZ+0x38850], R6 ;  /* 0x03885006030075a7 */ /* 0x000722000802017f */
[----:B------:R-:W-:Y:S05]  /*4200*/  @!P0 BRA `(.L_x_6367) ;  /* 0x0000000000048947 */ /* 0x000fea0003800000 */
[----:B------:R-:W-:Y:S01]  /*4210*/  BPT.TRAP 0x1 ;  /* 0x000000040000795c */ /* 0x000fe20000300000 */
.L_x_6367:
[----:B----4-:R-:W-:Y:S05]  /*4220*/  @P1 BRA `(.L_x_6368) ;  /* 0x0000000000081947 */ /* 0x010fea0003800000 */
[----:B------:R-:W4:Y:S02]  /*4230*/  SYNCS.PHASECHK.TRANS64.TRYWAIT P1, [R3+URZ+0x38850], R6 ;  /* 0x03885006030075a7 */ /* 0x000f24000802017f */
[----:B----4-:R-:W-:Y:S05]  /*4240*/  @!P1 BRA `(.L_x_6369) ;  /* 0x0000017c00509947 */ /* 0x010fea0003800000 */
.L_x_6368:
[----:B------:R-:W-:Y:S01]  /*4250*/  UIADD3 UR4, UR37, 0x400, URZ ;  /* 0x0000040025047890 */ /* 0x000fe2000fffe03f */
[----:B------:R-:W-:Y:S01]  /*4260*/  WARPGROUP.ARRIVE ;  /* 0x00000000000079c5 */ /* 0x000fe20000000000 */
[----:B------:R-:W-:-:S05]  /*4270*/  UIADD3 UR5, UR37, 0x26400, URZ ;  /* 0x0002640025057890 */ /* 0x000fca000fffe03f */
[----:B--2---:R-:W2:Y:S01]  /*4280*/  S2R R4, SR_TID.X ;  /* 0x0000000000047919 */ /* 0x004ea20000002100 */
[----:B------:R-:W-:Y:S01]  /*4290*/  USHF.R.U32.HI UR4, URZ, 0x4, UR4 ;  /* 0x000000043f047899 */ /* 0x000fe20008011604 */
[----:B------:R-:W-:Y:S01]  /*42a0*/  IMAD.MOV.U32 R7, RZ, RZ, -0x40 ;  /* 0xffffffc0ff077424 */ /* 0x000fe200078e00ff */
[----:B------:R-:W-:Y:S01]  /*42b0*/  USHF.R.U32.HI UR5, URZ, 0x4, UR5 ;  /* 0x000000043f057899 */ /* 0x000fe20008011605 */
[----:B------:R-:W5:Y:S01]  /*42c0*/  S2R R5, SR_TID.X ;  /* 0x0000000000057919 */ /* 0x000f620000002100 */
[----:B------:R-:W-:Y:S01]  /*42d0*/  ULOP3.LUT UR4, UR4, 0x3fff, URZ, 0xc0, !UPT ;  /* 0x00003fff04047892 */ /* 0x000fe2000f8ec03f */
[C---:B------:R-:W-:Y:S01]  /*42e0*/  IMAD R7, R168.reuse, R7, 0x41 ;  /* 0x00000041a8077424 */ /* 0x040fe200078e0207 */
[----:B------:R-:W-:Y:S01]  /*42f0*/  ULOP3.LUT UR5, UR5, 0x3fff, URZ, 0xc0, !UPT ;  /* 0x00003fff05057892 */ /* 0x000fe2000f8ec03f */
[----:B------:R-:W-:Y:S01]  /*4300*/  LEA R8, R168, 0xffffffc0, 0x6 ;  /* 0xffffffc0a8087811 */ /* 0x000fe200078e30ff */
[----:B------:R-:W-:Y:S01]  /*4310*/  ULOP3.LUT UR4, UR4, 0x10000, URZ, 0xfc, !UPT ;  /* 0x0001000004047892 */ /* 0x000fe2000f8efc3f */
[----:B------:R-:W-:Y:S01]  /*4320*/  VIADD R12, R7, 0xffffffff ;  /* 0xffffffff070c7836 */ /* 0x000fe20000000000 */
[----:B------:R-:W-:Y:S01]  /*4330*/  ULOP3.LUT UR6, UR5, 0x10000, URZ, 0xfc, !UPT ;  /* 0x0001000005067892 */ /* 0x000fe2000f8efc3f */
[----:B------:R-:W-:Y:S01]  /*4340*/  IADD3 R9, -R18, R16, -R8 ;  /* 0x0000001012097210 */ /* 0x000fe20007ffe908 */
[----:B------:R-:W-:Y:S01]  /*4350*/  ULEA UR26, UR36, UR4, 0xc ;  /* 0x00000004241a7291 */ /* 0x000fe2000f8e603f */
[----:B------:R-:W-:Y:S01]  /*4360*/  UMOV UR25, 0x40000040 ;  /* 0x4000004000197882 */ /* 0x000fe20000000000 */
[----:B------:R-:W-:Y:S01]  /*4370*/  UMOV UR27, 0x40000040 ;  /* 0x40000040001b7882 */ /* 0x000fe20000000000 */
[----:B------:R-:W-:-:S02]  /*4380*/  UIADD3 UR28, UR6, 0x2, URZ ;  /* 0x00000002061c7890 */ /* 0x000fc4000fffe03f */
        /* <DEDUP_REMOVED lines=8> */
[----:B-----5:R-:W-:-:S04]  /*4410*/  LOP3.LUT R5, R5, 0x7f, RZ, 0xc0, !PT ;  /* 0x0000007f05057812 */ /* 0x020fc800078ec0ff */
[----:B------:R-:W2:Y:S01]  /*4420*/  SHFL.IDX PT, R4, R4, RZ, 0x1f ;  /* 0x00001fff04047589 */ /* 0x000ea200000e0000 */
[----:B------:R-:W-:Y:S02]  /*4430*/  ISETP.NE.AND P1, PT, R5, RZ, PT ;  /* 0x000000ff0500720c */ /* 0x000fe40003f25270 */
[----:B--2---:R-:W-:Y:S01]  /*4440*/  R2UR UR5, R4 ;  /* 0x00000000040572ca */ /* 0x004fe200000e0000 */
[----:B------:R-:W-:-:S04]  /*4450*/  VIADD R4, R189, UR40 ;  /* 0x00000028bd047c36 */ /* 0x000fc80008000000 */
[----:B------:R-:W-:-:S08]  /*4460*/  IMAD.MOV.U32 R5, RZ, RZ, R4 ;  /* 0x000000ffff057224 */ /* 0x000fd000078e0004 */
        /* <DEDUP_REMOVED lines=253> */
[----:B01-34-:R-:W-:Y:S01]  /*5440*/  @P2 IMAD.HI.U32 R6, R4, UR5, RZ ;  /* 0x0000000504062c27 */ /* 0x01bfe2000f8e00ff */
[----:B------:R-:W-:Y:S01]  /*5450*/  @UP0 ULDC UR5, c[0x0][0x450] ;  /* 0x0001140000050ab9 */ /* 0x000fe20000000800 */
[----:B------:R-:W-:Y:S02]  /*5460*/  PLOP3.LUT P2, PT, PT, PT, UP1, 0x40, 0x0 ;  /* 0x000000000000781c */ /* 0x000fe40003f4e818 */
[----:B------:R-:W-:Y:S01]  /*5470*/  @!P1 VIADD R4, R3, 0x38840 ;  /* 0x0003884003049836 */ /* 0x000fe20000000000 */
[----:B------:R-:W-:Y:S01]  /*5480*/  @P3 SHF.R.U32.HI R5, RZ, UR5, R6 ;  /* 0x00000005ff053c19 */ /* 0x000fe20008011606 */
[----:B------:R-:W-:-:S03]  /*5490*/  ULOP3.LUT UR5, URZ, UR26, URZ, 0x33, !UPT ;  /* 0x0000001a3f057292 */ /* 0x000fc6000f8e333f */
[----:B------:R-:W-:Y:S01]  /*54a0*/  @!P1 PRMT R4, RZ, 0x654, R4 ;  /* 0x00000654ff049816 */ /* 0x000fe20000000004 */
[----:B------:R-:W0:Y:S01]  /*54b0*/  SHFL.IDX PT, R14, R5, RZ, 0x1c1f ;  /* 0x001c1fff050e7589 */ /* 0x000e2200000e0000 */
[----:B------:R-:W-:Y:S02]  /*54c0*/  WARPGROUP.DEPBAR.LE gsb0, 0x0 ;  /* 0x00008000000079c5 */ /* 0x000fe40000010000 */
[----:B------:R-:W-:-:S06]  /*54d0*/  WARPGROUP.ARRIVE ;  /* 0x00000000000079c5 */ /* 0x000fcc0000000000 */
[----:B------:R-:W-:Y:S03]  /*54e0*/  HGMMA.64x64x16.F32 R24, gdesc[UR28], R24, gsb0 ;  /* 0x00e000001c1879f0 */ /* 0x000fe60008000818 */
[----:B------:R-:W-:Y:S02]  /*54f0*/  WARPGROUP.DEPBAR.LE gsb0, 0x0 ;  /* 0x00008000000079c5 */ /* 0x000fe40000010000 */
[----:B------:R1:W-:Y:S02]  /*5500*/  @!P1 SYNCS.ARRIVE.TRANS64.RED.A1T0 RZ, [R4+URZ], RZ ;  /* 0x000000ff04ff99a7 */ /* 0x0003e4000810043f */
[----:B-1----:R-:W-:-:S05]  /*5510*/  IADD3 R4, -R18, R7, R16 ;  /* 0x0000000712047210 */ /* 0x002fca0007ffe110 */
[----:B------:R-:W-:-:S04]  /*5520*/  IMAD.IADD R4, R4, 0x1, -R17 ;  /* 0x0000000104047824 */ /* 0x000fc800078e0a11 */
[C---:B------:R-:W-:Y:S02]  /*5530*/  VIADD R10, R4.reuse, UR10 ;  /* 0x0000000a040a7c36 */ /* 0x040fe40008000000 */
[----:B------:R-:W-:-:S03]  /*5540*/  VIADD R11, R4, UR5 ;  /* 0x00000005040b7c36 */ /* 0x000fc60008000000 */
[----:B0-----:R-:W-:Y:S01]  /*5550*/  VIADDMNMX R4, R14, R10, R9, PT ;  /* 0x0000000a0e047246 */ /* 0x001fe20003800109 */
        /* <DEDUP_REMOVED lines=14> */
.L_x_6372:
[----:B------:R-:W-:-:S06]  /*5640*/  UISETP.NE.AND UP2, UPT, UR11, 0x1, UPT ;  /* 0x000000010b00788c */ /* 0x000fcc000bf45270 */
[----:B------:R-:W-:-:S05]  /*5650*/  PLOP3.LUT P2, PT, PT, PT, UP2, 0x80, 0x0 ;  /* 0x000000000000781c */ /* 0x000fca0003f4f028 */
[----:B------:R-:W-:-:S08]  /*5660*/  @UP2 ULDC.64 UR14, c[0x0][0xae0] ;  /* 0x0002b800000e2ab9 */ /* 0x000fd00000000a00 */
[----:B------:R-:W-:-:S05]  /*5670*/  @P2 IMAD.HI.U32 R13, R7, UR14, RZ ;  /* 0x0000000e070d2c27 */ /* 0x000fca000f8e00ff */
[----:B------:R-:W-:-:S07]  /*5680*/  @P2 SHF.R.U32.HI R7, RZ, UR15, R13 ;  /* 0x0000000fff072c19 */ /* 0x000fce000801160d */
.L_x_6373:
[----:B------:R-:W-:Y:S05]  /*5690*/  BSYNC B0 ;  /* 0x0000000000007941 */ /* 0x000fea0003800000 */
.L_x_6371:
[----:B------:R-:W-:-:S04]  /*56a0*/  IMAD R7, R7, UR11, -R8 ;  /* 0x0000000b07077c24 */ /* 0x000fc8000f8e0a08 */
[----:B------:R-:W-:-:S05]  /*56b0*/  IMAD.IADD R7, R7, 0x1, -R18 ;  /* 0x0000000107077824 */ /* 0x000fca00078e0a12 */
[----:B------:R-:W-:Y:S02]  /*56c0*/  VIMNMX R6, R6, R7, !PT ;  /* 0x0000000706067248 */ /* 0x000fe40007fe0100 */
[----:B------:R-:W-:-:S07]  /*56d0*/  VIADDMNMX R4, R7, UR11, R4, PT ;  /* 0x0000000b07047c46 */ /* 0x000fce000b800104 */
.L_x_6370:
        /* <DEDUP_REMOVED lines=71> */
[----:B------:R-:W-:Y:S02]  /*5b50*/  ISETP.GE.AND P6, PT, R12, 0x3a, PT ;  /* 0x0000003a0c00780c */ /* 0x000fe40003fc6270 */
[----:B------:R-:W0:Y:S02]  /*5b60*/  SHFL.IDX PT, R12, R5, 0x1, 0x1c1f ;  /* 0x003c1f00050c7f89 */ /* 0x000e2400000e0000 */
[----:B------:R-:W-:Y:S02]  /*5b70*/  P2R R49, PR, RZ, 0x40 ;  /* 0x00000040ff317803 */ /* 0x000fe40000000000 */
[----:B------:R-:W-:-:S04]  /*5b80*/  ISETP.GT.AND P6, PT, R6, 0x39, !P6 ;  /* 0x000000390600780c */ /* 0x000fc800077c4270 */
[----:B------:R-:W-:-:S04]  /*5b90*/  ISETP.LT.OR P6, PT, R4, 0x3a, P6 ;  /* 0x0000003a0400780c */ /* 0x000fc800037c1670 */
[----:B------:R-:W-:Y:S02]  /*5ba0*/  FSEL R66, R53, -INF , !P6 ;  /* 0xff80000035427808 */ /* 0x000fe40007000000 */
[----:B------:R-:W-:Y:S02]  /*5bb0*/  PLOP3.LUT P6, PT, PT, PT, UP1, 0x40, 0x0 ;  /* 0x000000000000781c */ /* 0x000fe40003fce818 */
[----:B0-----:R-:W-:Y:S01]  /*5bc0*/  VIADDMNMX R6, R12, R10, R9, PT ;  /* 0x0000000a0c067246 */ /* 0x001fe20003800109 */
[----:B------:R-:W-:-:S10]  /*5bd0*/  IMAD.IADD R4, R11, 0x1, R12 ;  /* 0x000000010b047824 */ /* 0x000fd400078e020c */
        /* <DEDUP_REMOVED lines=14> */
.L_x_6376:
[----:B------:R-:W-:-:S06]  /*5cc0*/  UISETP.NE.AND UP2, UPT, UR11, 0x1, UPT ;  /* 0x000000010b00788c */ /* 0x000fcc000bf45270 */
[----:B------:R-:W-:-:S05]  /*5cd0*/  PLOP3.LUT P6, PT, PT, PT, UP2, 0x80, 0x0 ;  /* 0x000000000000781c */ /* 0x000fca0003fcf028 */
[----:B------:R-:W-:-:S08]  /*5ce0*/  @UP2 ULDC.64 UR14, c[0x0][0xae0] ;  /* 0x0002b800000e2ab9 */ /* 0x000fd00000000a00 */
[----:B------:R-:W-:Y:S01]  /*5cf0*/  @P6 IMAD.HI.U32 R9, R5, UR14, RZ ;  /* 0x0000000e05096c27 */ /* 0x000fe2000f8e00ff */
[----:B------:R-:W-:-:S13]  /*5d00*/  PLOP3.LUT P6, PT, PT, PT, UP2, 0x80, 0x0 ;  /* 0x000000000000781c */ /* 0x000fda0003fcf028 */
[----:B------:R-:W-:-:S07]  /*5d10*/  @P6 SHF.R.U32.HI R5, RZ, UR15, R9 ;  /* 0x0000000fff056c19 */ /* 0x000fce0008011609 */
.L_x_6377:
[----:B------:R-:W-:Y:S05]  /*5d20*/  BSYNC B0 ;  /* 0x0000000000007941 */ /* 0x000fea0003800000 */
.L_x_6375:
[----:B------:R-:W-:-:S04]  /*5d30*/  IMAD R5, R5, UR11, -R8 ;  /* 0x0000000b05057c24 */ /* 0x000fc8000f8e0a08 */
[----:B------:R-:W-:-:S05]  /*5d40*/  IMAD.IADD R5, R5, 0x1, -R18 ;  /* 0x0000000105057824 */ /* 0x000fca00078e0a12 */
[----:B------:R-:W-:Y:S02]  /*5d50*/  VIMNMX R4, R4, R5, !PT ;  /* 0x0000000504047248 */ /* 0x000fe40007fe0100 */
[----:B------:R-:W-:-:S07]  /*5d60*/  VIADDMNMX R6, R5, UR11, R6, PT ;  /* 0x0000000b05067c46 */ /* 0x000fce000b800106 */
.L_x_6374:
        /* <DEDUP_REMOVED lines=11> */
[----:B------:R-:W-:Y:S01]  /*5e20*/  @!P1 VIADD R3, R3, 0x38860 ;  /* 0x0003886003039836 */ /* 0x000fe20000000000 */
[----:B------:R-:W-:Y:S01]  /*5e30*/  FMNMX.FTZ R5, R20, R5, !PT ;  /* 0x0000000514057209 */ /* 0x000fe20007810000 */
[----:B------:R-:W-:Y:S01]  /*5e40*/  UMOV UR5, UR40 ;  /* 0x0000002800057c82 */ /* 0x000fe20008000000 */
        /* <DEDUP_REMOVED lines=24> */
[----:B------:R-:W-:Y:S02]  /*5fd0*/  ISETP.GT.AND P3, PT, R4, 0x8, !P3 ;  /* 0x000000080400780c */ /* 0x000fe40005f64270 */
[----:B------:R-:W-:Y:S02]  /*5fe0*/  ISETP.LT.OR P2, PT, R6, 0x19, P2 ;  /* 0x000000190600780c */ /* 0x000fe40001741670 */
[----:B------:R-:W-:Y:S02]  /*5ff0*/  FMNMX.FTZ R5, R64, R5, !PT ;  /* 0x0000000540057209 */ /* 0x000fe40007810000 */
[----:B------:R-:W-:Y:S02]  /*6000*/  FSEL R38, R38, -INF , !P2 ;  /* 0xff80000026267808 */ /* 0x000fe40005000000 */
[----:B------:R-:W-:-:S02]  /*6010*/  ISETP.NE.AND P2, PT, R29, RZ, PT ;  /* 0x000000ff1d00720c */ /* 0x000fc40003f45270 */
[----:B------:R-:W-:Y:S02]  /*6020*/  ISETP.LT.OR P3, PT, R6, 0x9, P3 ;  /* 0x000000090600780c */ /* 0x000fe40001f61670 */
[----:B------:R-:W-:Y:S02]  /*6030*/  ISETP.GT.AND P2, PT, R4, 0x19, !P2 ;  /* 0x000000190400780c */ /* 0x000fe40005744270 */
[----:B------:R-:W-:Y:S02]  /*6040*/  FMNMX.FTZ R5, R52, R5, !PT ;  /* 0x0000000534057209 */ /* 0x000fe40007810000 */
[----:B------:R-:W-:Y:S02]  /*6050*/  ISETP.LT.OR P2, PT, R6, 0x1a, P2 ;  /* 0x0000001a0600780c */ /* 0x000fe40001741670 */
[----:B------:R-:W-:Y:S02]  /*6060*/  FSEL R30, R30, -INF , !P3 ;  /* 0xff8000001e1e7808 */ /* 0x000fe40005800000 */
[----:B------:R-:W-:-:S02]  /*6070*/  FSEL R39, R39, -INF , !P2 ;  /* 0xff80000027277808 */ /* 0x000fc40005000000 */
[----:B------:R-:W-:Y:S02]  /*6080*/  ISETP.NE.AND P2, PT, R33, RZ, PT ;  /* 0x000000ff2100720c */ /* 0x000fe40003f45270 */
[----:B------:R-:W-:Y:S02]  /*6090*/  FMNMX.FTZ R9, R66, R5, !PT ;  /* 0x0000000542097209 */ /* 0x000fe40007810000 */
[----:B------:R-:W-:Y:S02]  /*60a0*/  ISETP.GT.AND P2, PT, R4, 0x20, !P2 ;  /* 0x000000200400780c */ /* 0x000fe40005744270 */
[----:B------:R-:W-:Y:S01]  /*60b0*/  ISETP.NE.AND P3, PT, R41, RZ, PT ;  /* 0x000000ff2900720c */ /* 0x000fe20003f65270 */
[----:B------:R-:W0:Y:S01]  /*60c0*/  SHFL.BFLY PT, R8, R9, 0x2, 0x1f ;  /* 0x0c401f0009087f89 */ /* 0x000e2200000e0000 */
[----:B------:R-:W-:Y:S01]  /*60d0*/  BAR.SYNC.DEFER_BLOCKING 0xf, 0x100 ;  /* 0x03c4000000007b1d */ /* 0x000fe20000010000 */
        /* <DEDUP_REMOVED lines=11> */
[----:B0-----:R-:W-:Y:S02]  /*6190*/  FMNMX.FTZ R10, R9, R8, !PT ;  /* 0x00000008090a7209 */ /* 0x001fe40007810000 */
[----:B------:R-:W-:Y:S02]  /*61a0*/  ISETP.LT.OR P2, PT, R6, 0x29, P2 ;  /* 0x000000290600780c */ /* 0x000fe40001741670 */
[----:B------:R-:W-:Y:S01]  /*61b0*/  ISETP.NE.AND P3, PT, R45, RZ, PT ;  /* 0x000000ff2d00720c */ /* 0x000fe20003f65270 */
[----:B------:R-:W0:Y:S01]  /*61c0*/  SHFL.BFLY PT, R11, R10, 0x1, 0x1f ;  /* 0x0c201f000a0b7f89 */ /* 0x000e2200000e0000 */
[----:B------:R-:W-:-:S02]  /*61d0*/  FSEL R46, R46, -INF , !P2 ;  /* 0xff8000002e2e7808 */ /* 0x000fc40005000000 */
[C---:B------:R-:W-:Y:S02]  /*61e0*/  ISETP.GT.AND P2, PT, R4.reuse, RZ, !P6 ;  /* 0x000000ff0400720c */ /* 0x040fe40007744270 */
[----:B------:R-:W-:Y:S02]  /*61f0*/  ISETP.GT.AND P3, PT, R4, 0x30, !P3 ;  /* 0x000000300400780c */ /* 0x000fe40005f64270 */
[C---:B------:R-:W-:Y:S02]  /*6200*/  ISETP.LT.OR P2, PT, R6.reuse, 0x1, P2 ;  /* 0x000000010600780c */ /* 0x040fe40001741670 */
[----:B------:R-:W-:Y:S02]  /*6210*/  ISETP.LT.OR P3, PT, R6, 0x31, P3 ;  /* 0x000000310600780c */ /* 0x000fe40001f61670 */
        /* <DEDUP_REMOVED lines=9> */
[----:B0-----:R-:W-:Y:S02]  /*62b0*/  FMNMX.FTZ R5, R10, R11, !PT ;  /* 0x0000000b0a057209 */ /* 0x001fe40007810000 */
[----:B------:R-:W-:Y:S02]  /*62c0*/  FMNMX.FTZ R7, R35, R8, !PT ;  /* 0x0000000823077209 */ /* 0x000fe40007810000 */
[C---:B------:R-:W-:Y:S01]  /*62d0*/  FSETP.NEU.FTZ.AND P2, PT, R5.reuse, -INF , PT ;  /* 0xff8000000500780b */ /* 0x040fe20003f5d000 */
[----:B------:R-:W-:Y:S01]  /*62e0*/  FMUL.FTZ R9, R5, UR19 ;  /* 0x0000001305097c20 */ /* 0x000fe20008410000 */
[----:B------:R-:W-:Y:S02]  /*62f0*/  FMNMX.FTZ R8, R38, R7, !PT ;  /* 0x0000000726087209 */ /* 0x000fe40007810000 */
[----:B------:R-:W-:-:S02]  /*6300*/  ISETP.NE.AND P6, PT, R49, RZ, PT ;  /* 0x000000ff3100720c */ /* 0x000fc40003fc5270 */
[----:B------:R-:W-:Y:S02]  /*6310*/  FMNMX.FTZ R7, R39, R8, !PT ;  /* 0x0000000827077209 */ /* 0x000fe40007810000 */
        /* <DEDUP_REMOVED lines=32> */
[----:B------:R-:W-:Y:S01]  /*6520*/  MUFU.EX2 R4, R4 ;  /* 0x0000000400047308 */ /* 0x000fe20000000800 */
[----:B------:R-:W0:Y:S01]  /*6530*/  SHFL.BFLY PT, R12, R7, 0x2, 0x1f ;  /* 0x0c401f00070c7f89 */ /* 0x000e2200000e0000 */
[----:B------:R-:W-:-:S02]  /*6540*/  R2UR UR7, R173 ;  /* 0x00000000ad0772ca */ /* 0x000fc400000e0000 */
[----:B------:R-:W-:-:S04]  /*6550*/  @!P1 PRMT R3, RZ, 0x654, R3 ;  /* 0x00000654ff039816 */ /* 0x000fc80000000003 */
[----:B------:R-:W1:Y:S08]  /*6560*/  MUFU.EX2 R9, R9 ;  /* 0x0000000900097308 */ /* 0x000e700000000800 */
[----:B------:R-:W-:Y:S08]  /*6570*/  MUFU.EX2 R6, R6 ;  /* 0x0000000600067308 */ /* 0x000ff00000000800 */
[----:B------:R-:W2:Y:S01]  /*6580*/  MUFU.EX2 R11, R11 ;  /* 0x0000000b000b7308 */ /* 0x000ea20000000800 */
[----:B0-----:R-:W-:-:S02]  /*6590*/  FMNMX.FTZ R24, R7, R12, !PT ;  /* 0x0000000c07187209 */ /* 0x001fc40007810000 */
[----:B-1----:R-:W-:Y:S01]  /*65a0*/  F2FP.F16.F32.PACK_AB R152, R9, R4 ;  /* 0x000000040998723e */ /* 0x002fe200000000ff */
[----:B------:R-:W-:Y:S02]  /*65b0*/  FADD.FTZ R9, R4, R9 ;  /* 0x0000000904097221 */ /* 0x000fe40000010000 */
[----:B------:R-:W0:Y:S02]  /*65c0*/  SHFL.BFLY PT, R7, R24, 0x1, 0x1f ;  /* 0x0c201f0018077f89 */ /* 0x000e2400000e0000 */
[----:B------:R-:W-:Y:S08]  /*65d0*/  MUFU.EX2 R8, R8 ;  /* 0x0000000800087308 */ /* 0x000ff00000000800 */
[----:B------:R-:W1:Y:S01]  /*65e0*/  MUFU.EX2 R13, R13 ;  /* 0x0000000d000d7308 */ /* 0x000e620000000800 */
[----:B--2---:R-:W-:Y:S01]  /*65f0*/  F2FP.F16.F32.PACK_AB R154, R11, R6 ;  /* 0x000000060b9a723e */ /* 0x004fe200000000ff */
[----:B------:R-:W-:-:S04]  /*6600*/  FADD.FTZ R6, R6, R9 ;  /* 0x0000000906067221 */ /* 0x000fc80000010000 */
[----:B------:R-:W-:Y:S01]  /*6610*/  FADD.FTZ R11, R11, R6 ;  /* 0x000000060b0b7221 */ /* 0x000fe20000010000 */
[----:B------:R-:W-:Y:S01]  /*6620*/  VIADD R6, R168, 0xfffffffe ;  /* 0xfffffffea8067836 */ /* 0x000fe20000000000 */
[----:B------:R-:W-:Y:S01]  /*6630*/  MUFU.EX2 R10, R10 ;  /* 0x0000000a000a7308 */ /* 0x000fe20000000800 */
[----:B0-----:R-:W-:-:S07]  /*6640*/  FMNMX.FTZ R7, R24, R7, !PT ;  /* 0x0000000718077209 */ /* 0x001fce0007810000 */
[----:B------:R-:W0:Y:S01]  /*6650*/  MUFU.EX2 R15, R15 ;  /* 0x0000000f000f7308 */ /* 0x000e220000000800 */
[----:B-1----:R-:W-:Y:S01]  /*6660*/  F2FP.F16.F32.PACK_AB R156, R13, R8 ;  /* 0x000000080d9c723e */ /* 0x002fe200000000ff */
[----:B------:R-:W-:Y:S01]  /*6670*/  FADD.FTZ R8, R8, R11 ;  /* 0x0000000b08087221 */ /* 0x000fe20000010000 */
[C---:B------:R-:W-:Y:S01]  /*6680*/  FMUL.FTZ R24, R7.reuse, UR19 ;  /* 0x0000001307187c20 */ /* 0x040fe20008410000 */
[----:B------:R-:W-:Y:S02]  /*6690*/  FSETP.NEU.FTZ.AND P2, PT, R7, -INF , PT ;  /* 0xff8000000700780b */ /* 0x000fe40003f5d000 */
[----:B------:R-:W-:Y:S02]  /*66a0*/  FADD.FTZ R13, R13, R8 ;  /* 0x000000080d0d7221 */ /* 0x000fe40000010000 */
[----:B------:R-:W-:Y:S01]  /*66b0*/  FSEL R24, R24, RZ, P2 ;  /* 0x000000ff18187208 */ /* 0x000fe20001000000 */
[----:B------:R-:W-:Y:S01]  /*66c0*/  MUFU.EX2 R12, R28 ;  /* 0x0000001c000c7308 */ /* 0x000fe20000000800 */
[----:B------:R-:W-:-:S03]  /*66d0*/  PLOP3.LUT P2, PT, PT, PT, UP1, 0x40, 0x0 ;  /* 0x000000000000781c */ /* 0x000fc60003f4e818 */
        /* <DEDUP_REMOVED lines=17> */
[----:B0-----:R-:W-:Y:S01]  /*67f0*/  F2FP.F16.F32.PACK_AB R158, R15, R10 ;  /* 0x0000000a0f9e723e */ /* 0x001fe200000000ff */
[----:B------:R-:W-:-:S04]  /*6800*/  FADD.FTZ R10, R10, R13 ;  /* 0x0000000d0a0a7221 */ /* 0x000fc80000010000 */
[----:B------:R-:W-:Y:S02]  /*6810*/  FADD.FTZ R15, R15, R10 ;  /* 0x0000000a0f0f7221 */ /* 0x000fe40000010000 */
[----:B------:R-:W0:Y:S08]  /*6820*/  MUFU.EX2 R177, R177 ;  /* 0x000000b100b17308 */ /* 0x000e300000000800 */
        /* <DEDUP_REMOVED lines=15> */
[----:B------:R-:W0:Y:S08]  /*6920*/  MUFU.EX2 R21, R21 ;  /* 0x0000001500157308 */ /* 0x000e300000000800 */
[----:B------:R-:W-:Y:S01]  /*6930*/  MUFU.EX2 R14, R14 ;  /* 0x0000000e000e7308 */ /* 0x000fe20000000800 */
[----:B--2---:R-:W-:Y:S01]  /*6940*/  F2FP.F16.F32.PACK_AB R159, R183, R178 ;  /* 0x000000b2b79f723e */ /* 0x004fe200000000ff */
[----:B------:R-:W-:-:S04]  /*6950*/  FADD.FTZ R178, R178, R181 ;  /* 0x000000b5b2b27221 */ /* 0x000fc80000010000 */
[----:B------:R1:W-:Y:S01]  /*6960*/  STSM.16.M88.4 [R186], R156 ;  /* 0x0000009cba007844 */ /* 0x0003e20000000200 */
[----:B------:R-:W-:Y:S01]  /*6970*/  FADD.FTZ R183, R183, R178 ;  /* 0x000000b2b7b77221 */ /* 0x000fe20000010000 */
        /* <DEDUP_REMOVED lines=28> */
[----:B------:R-:W-:-:S06]  /*6b40*/  FADD.FTZ R170, R170, R171 ;  /* 0x000000abaaaa7221 */ /* 0x000fcc0000010000 */
[----:B------:R-:W2:Y:S08]  /*6b50*/  MUFU.EX2 R216, R216 ;  /* 0x000000d800d87308 */ /* 0x000eb00000000800 */
[----:B------:R-:W3:Y:S01]  /*6b60*/  MUFU.EX2 R219, R219 ;  /* 0x000000db00db7308 */ /* 0x000ee20000000800 */
[----:B0-----:R-:W-:Y:S01]  /*6b70*/  F2FP.F16.F32.PACK_AB R165, R217, R214 ;  /* 0x000000d6d9a5723e */ /* 0x001fe200000000ff */
[----:B------:R-:W-:-:S04]  /*6b80*/  FADD.FTZ R214, R214, R215 ;  /* 0x000000d7d6d67221 */ /* 0x000fc80000010000 */
[----:B------:R-:W-:-:S04]  /*6b90*/  FADD.FTZ R217, R217, R214 ;  /* 0x000000d6d9d97221 */ /* 0x000fc80000010000 */
[----:B--2---:R-:W-:Y:S01]  /*6ba0*/  FADD.FTZ R4, R216, R217 ;  /* 0x000000d9d8047221 */ /* 0x004fe20000010000 */
        /* <DEDUP_REMOVED lines=13> */
[----:B------:R-:W-:Y:S01]  /*6c80*/  @UP0 ULDC UR18, c[0x0][0x450] ;  /* 0x0001140000120ab9 */ /* 0x000fe20000000800 */
[----:B------:R-:W-:Y:S02]  /*6c90*/  WARPGROUP.DEPBAR.LE gsb0, 0x0 ;  /* 0x00008000000079c5 */ /* 0x000fe40000010000 */
[----:B------:R-:W-:-:S15]  /*6ca0*/  WARPGROUP.ARRIVE ;  /* 0x00000000000079c5 */ /* 0x000fde0000000000 */
[----:B------:R-:W-:-:S07]  /*6cb0*/  NOP ;  /* 0x0000000000007918 */ /* 0x000fce0000000000 */
        /* <DEDUP_REMOVED lines=11> */
[----:B------:R-:W-:Y:S01]  /*6d70*/  @!PT LDS RZ, [RZ] ;  /* 0x00000000fffff984 */ /* 0x000fe20000000800 */
        /* <DEDUP_REMOVED lines=17> */
.L_x_6379:
[----:B------:R-:W-:-:S11]  /*6e90*/  UISETP.NE.AND UP2, UPT, UR11, 0x1, UPT ;  /* 0x000000010b00788c */ /* 0x000fd6000bf45270 */
[----:B------:R-:W-:Y:S02]  /*6ea0*/  @UP2 ULDC.64 UR22, c[0x0][0xae0] ;  /* 0x0002b80000162ab9 */ /* 0x000fe40000000a00 */
[----:B------:R-:W-:-:S04]  /*6eb0*/  UIMAD.WIDE.U32 UR14, UR5, UR22, URZ ;  /* 0x00000016050e72a5 */ /* 0x000fc8000f8e003f */
[----:B------:R-:W-:-:S12]  /*6ec0*/  @UP2 USHF.R.U32.HI UR5, URZ, UR23, UR15 ;  /* 0x000000173f052299 */ /* 0x000fd8000801160f */
.L_x_6380:
[----:B------:R-:W-:-:S04]  /*6ed0*/  UIMAD UR5, UR5, UR11, UR11 ;  /* 0x0000000b050572a4 */ /* 0x000fc8000f8e020b */
[----:B------:R-:W-:-:S04]  /*6ee0*/  UISETP.LT.AND UP2, UPT, UR10, UR5, UPT ;  /* 0x000000050a00728c */ /* 0x000fc8000bf41270 */
[----:B------:R-:W-:-:S12]  /*6ef0*/  USEL UR10, UR10, UR5, UP2 ;  /* 0x000000050a0a7287 */ /* 0x000fd80009000000 */
.L_x_6378:
        /* <DEDUP_REMOVED lines=8> */
.L_x_6398:
[----:B------:R-:W-:-:S04]  /*6f80*/  UIADD3 UR7, UR36, 0x1, URZ ;  /* 0x0000000124077890 */ /* 0x000fc8000fffe03f */
[----:B------:R-:W-:-:S04]  /*6f90*/  UISETP.NE.AND UP2, UPT, UR7, 0x2, UPT ;  /* 0x000000020700788c */ /* 0x000fc8000bf45270 */
[----:B------:R-:W-:Y:S02]  /*6fa0*/  USEL UR5, URZ, 0x1, UP2 ;  /* 0x000000013f057887 */ /* 0x000fe40009000000 */
[----:B------:R-:W-:-:S04]  /*6fb0*/  USEL UR7, UR7, URZ, UP2 ;  /* 0x0000003f07077287 */ /* 0x000fc80009000000 */
[----:B------:R-:W-:Y:S01]  /*6fc0*/  LOP3.LUT R2, R2, UR5, RZ, 0x3c, !PT ;  /* 0x0000000502027c12 */ /* 0x000fe2000f8e3cff */
[----:B-1----:R-:W-:Y:S07]  /*6fd0*/  @!P0 BRA `(.L_x_6382) ;  /* 0x0000000000048947 */ /* 0x002fee0003800000 */
[----:B------:R-:W-:Y:S01]  /*6fe0*/  BPT.TRAP 0x1 ;  /* 0x000000040000795c */ /* 0x000fe20000300000 */
.L_x_6382:
[----:B------:R-:W-:Y:S01]  /*6ff0*/  ULEA UR5, UR7, UR37, 0x3 ;  /* 0x0000002507057291 */ /* 0x000fe2000f8e183f */
[----:B------:R-:W-:-:S08]  /*7000*/  SHF.L.U32 R8, R2, 0x1f, RZ ;  /* 0x0000001f02087819 */ /* 0x000fd000000006ff */
[----:B------:R0:W1:Y:S01]  /*7010*/  SYNCS.PHASECHK.TRANS64.TRYWAIT P2, [UR5+0x38830], R8 ;  /* 0x03883008ff0075a7 */ /* 0x0000620008040145 */
[----:B------:R-:W-:Y:S05]  /*7020*/  @!P0 BRA `(.L_x_6383) ;  /* 0x0000000000048947 */ /* 0x000fea0003800000 */
[----:B------:R-:W-:Y:S01]  /*7030*/  BPT.TRAP 0x1 ;  /* 0x000000040000795c */ /* 0x000fe20000300000 */
.L_x_6383:
[----:B-1----:R-:W-:Y:S05]  /*7040*/  @P2 BRA `(.L_x_6384) ;  /* 0x0000000000082947 */ /* 0x002fea0003800000 */
[----:B------:R-:W1:Y:S02]  /*7050*/  SYNCS.PHASECHK.TRANS64.TRYWAIT P2, [UR5+0x38830], R8 ;  /* 0x03883008ff0075a7 */ /* 0x000e640008040145 */
[----:B-1----:R-:W-:Y:S05]  /*7060*/  @!P2 BRA `(.L_x_6385) ;  /* 0x0000014c00dca947 */ /* 0x002fea0003800000 */
.L_x_6384:
        /* <DEDUP_REMOVED lines=23> */
.L_x_6386:
[----:B------:R2:W3:Y:S01]  /*71e0*/  SYNCS.PHASECHK.TRANS64.TRYWAIT P2, [UR5+0x38850], R8 ;  /* 0x03885008ff0075a7 */ /* 0x0004e20008040145 */
[----:B------:R-:W-:Y:S05]  /*71f0*/  @!P0 BRA `(.L_x_6387) ;  /* 0x0000000000048947 */ /* 0x000fea0003800000 */
[----:B------:R-:W-:Y:S01]  /*7200*/  BPT.TRAP 0x1 ;  /* 0x000000040000795c */ /* 0x000fe20000300000 */
.L_x_6387:
[----:B---3--:R-:W-:Y:S05]  /*7210*/  @P2 BRA `(.L_x_6388) ;  /* 0x0000000000082947 */ /* 0x008fea0003800000 */
[----:B------:R-:W3:Y:S02]  /*7220*/  SYNCS.PHASECHK.TRANS64.TRYWAIT P2, [UR5+0x38850], R8 ;  /* 0x03885008ff0075a7 */ /* 0x000ee40008040145 */
[----:B---3--:R-:W-:Y:S05]  /*7230*/  @!P2 BRA `(.L_x_6389) ;  /* 0x0000014c0080a947 */ /* 0x008fea0003800000 */
.L_x_6388:
        /* <DEDUP_REMOVED lines=13> */
[----:B------:R-:W-:Y:S02]  /*7310*/  VIADD R12, R189, UR40 ;  /* 0x00000028bd0c7c36 */ /* 0x000fe40008000000 */
[----:B------:R-:W-:-:S02]  /*7320*/  IMAD.U32 R10, RZ, RZ, UR5 ;  /* 0x00000005ff0a7e24 */ /* 0x000fc4000f8e00ff */
[----:B------:R-:W-:Y:S01]  /*7330*/  IMAD.SHL.U32 R11, R6, 0x40, RZ ;  /* 0x00000040060b7824 */ /* 0x000fe200078e00ff */
        /* <DEDUP_REMOVED lines=257> */
[----:B------:R-:W0:Y:S01]  /*8350*/  SHFL.IDX PT, R21, R12, RZ, 0x1c1f ;  /* 0x001c1fff0c157589 */ /* 0x000e2200000e0000 */
[----:B------:R-:W-:Y:S01]  /*8360*/  @!P1 PRMT R8, RZ, 0x654, R8 ;  /* 0x00000654ff089816 */ /* 0x000fe20000000008 */
[----:B------:R-:W-:Y:S02]  /*8370*/  WARPGROUP.DEPBAR.LE gsb0, 0x0 ;  /* 0x00008000000079c5 */ /* 0x000fe40000010000 */
[----:B------:R-:W-:-:S06]  /*8380*/  WARPGROUP.ARRIVE ;  /* 0x00000000000079c5 */ /* 0x000fcc0000000000 */
[----:B------:R-:W-:Y:S03]  /*8390*/  HGMMA.64x64x16.F32 R152, gdesc[UR28], R152, gsb0 ;  /* 0x00e000001c9879f0 */ /* 0x000fe60008000898 */
[----:B------:R-:W-:Y:S02]  /*83a0*/  WARPGROUP.DEPBAR.LE gsb0, 0x0 ;  /* 0x00008000000079c5 */ /* 0x000fe40000010000 */
[----:B------:R1:W-:Y:S02]  /*83b0*/  @!P1 SYNCS.ARRIVE.TRANS64.RED.A1T0 RZ, [R8+URZ], RZ ;  /* 0x000000ff08ff99a7 */ /* 0x0003e4000810043f */
[----:B-1----:R-:W-:-:S04]  /*83c0*/  IADD3 R8, -R18, 0x1, -R11 ;  /* 0x0000000112087810 */ /* 0x002fc80007ffe90b */
[----:B------:R-:W-:-:S05]  /*83d0*/  IADD3 R8, -R17, R8, R16 ;  /* 0x0000000811087210 */ /* 0x000fca0007ffe110 */
[C---:B------:R-:W-:Y:S02]  /*83e0*/  VIADD R13, R8.reuse, UR10 ;  /* 0x0000000a080d7c36 */ /* 0x040fe40008000000 */
[----:B------:R-:W-:Y:S01]  /*83f0*/  VIADD R14, R8, UR5 ;  /* 0x00000005080e7c36 */ /* 0x000fe20008000000 */
[----:B------:R-:W-:Y:S01]  /*8400*/  ULDC UR5, c[0x0][0xadc] ;  /* 0x0002b70000057ab9 */ /* 0x000fe20000000800 */
[C---:B0-----:R-:W-:Y:S02]  /*8410*/  IMAD.IADD R15, R21.reuse, 0x1, R13 ;  /* 0x00000001150f7824 */ /* 0x041fe400078e020d */
        /* <DEDUP_REMOVED lines=14> */
.L_x_6392:
[----:B------:R-:W-:-:S05]  /*8500*/  IMAD.U32 R214, RZ, RZ, UR5 ;  /* 0x00000005ffd67e24 */ /* 0x000fca000f8e00ff */
[----:B------:R-:W-:-:S13]  /*8510*/  ISETP.NE.AND P2, PT, R214, 0x1, PT ;  /* 0x00000001d600780c */ /* 0x000fda0003f45270 */
[----:B------:R-:W0:Y:S02]  /*8520*/  @P2 LDC.64 R8, c[0x0][0xae0] ;  /* 0x0002b800ff082b82 */ /* 0x000e240000000a00 */
[----:B0-----:R-:W-:-:S05]  /*8530*/  @P2 IMAD.HI.U32 R8, R21, R8, RZ ;  /* 0x0000000815082227 */ /* 0x001fca00078e00ff */
[----:B------:R-:W-:-:S07]  /*8540*/  @P2 SHF.R.U32.HI R21, RZ, R9, R8 ;  /* 0x00000009ff152219 */ /* 0x000fce0000011608 */
.L_x_6393:
[----:B------:R-:W-:Y:S05]  /*8550*/  BSYNC B0 ;  /* 0x0000000000007941 */ /* 0x000fea0003800000 */
.L_x_6391:
[----:B------:R-:W-:-:S04]  /*8560*/  IMAD R21, R21, R214, -R11 ;  /* 0x000000d615157224 */ /* 0x000fc800078e0a0b */
[----:B------:R-:W-:-:S05]  /*8570*/  IMAD.IADD R21, R21, 0x1, -R18 ;  /* 0x0000000115157824 */ /* 0x000fca00078e0a12 */
[----:B------:R-:W-:Y:S02]  /*8580*/  VIADDMNMX R15, R21, R214, R15, PT ;  /* 0x000000d6150f7246 */ /* 0x000fe4000380010f */
[----:B------:R-:W-:-:S07]  /*8590*/  VIMNMX R20, R20, R21, !PT ;  /* 0x0000001514147248 */ /* 0x000fce0007fe0100 */
.L_x_6390:
        /* <DEDUP_REMOVED lines=13> */
[--C-:B0-----:R-:W-:Y:S01]  /*8670*/  IMAD.IADD R13, R13, 0x1, R12.reuse ;  /* 0x000000010d0d7824 */ /* 0x101fe200078e020c */
[C---:B------:R-:W-:Y:S01]  /*8680*/  ISETP.LT.OR P6, PT, R15.reuse, 0x9, P6 ;  /* 0x000000090f00780c */ /* 0x040fe200037c1670 */
[----:B------:R-:W-:Y:S01]  /*8690*/  IMAD.IADD R14, R14, 0x1, R12 ;  /* 0x000000010e0e7824 */ /* 0x000fe200078e020c */
        /* <DEDUP_REMOVED lines=33> */
[----:B------:R-:W-:-:S02]  /*88b0*/  ISETP.LT.OR P3, PT, R15, 0x3a, P3 ;  /* 0x0000003a0f00780c */ /* 0x000fc40001f61670 */
[----:B------:R-:W-:Y:S02]  /*88c0*/  FSEL R177, R177, -INF , !P4 ;  /* 0xff800000b1b17808 */ /* 0x000fe40006000000 */
[----:B------:R-:W-:Y:S02]  /*88d0*/  FSEL R180, R180, -INF , !P6 ;  /* 0xff800000b4b47808 */ /* 0x000fe40007000000 */
[----:B------:R-:W-:Y:S01]  /*88e0*/  FSEL R181, R181, -INF , !P3 ;  /* 0xff800000b5b57808 */ /* 0x000fe20005800000 */
        /* <DEDUP_REMOVED lines=13> */
.L_x_6396:
[----:B------:R-:W-:-:S05]  /*89c0*/  IMAD.U32 R20, RZ, RZ, UR5 ;  /* 0x00000005ff147e24 */ /* 0x000fca000f8e00ff */
[----:B------:R-:W-:-:S13]  /*89d0*/  ISETP.NE.AND P3, PT, R20, 0x1, PT ;  /* 0x000000011400780c */ /* 0x000fda0003f65270 */
[----:B------:R-:W0:Y:S02]  /*89e0*/  @P3 LDC.64 R8, c[0x0][0xae0] ;  /* 0x0002b800ff083b82 */ /* 0x000e240000000a00 */
[----:B0-----:R-:W-:-:S05]  /*89f0*/  @P3 IMAD.HI.U32 R8, R12, R8, RZ ;  /* 0x000000080c083227 */ /* 0x001fca00078e00ff */
[----:B------:R-:W-:-:S07]  /*8a00*/  @P3 SHF.R.U32.HI R12, RZ, R9, R8 ;  /* 0x00000009ff0c3219 */ /* 0x000fce0000011608 */
.L_x_6397:
[----:B------:R-:W-:Y:S05]  /*8a10*/  BSYNC B0 ;  /* 0x0000000000007941 */ /* 0x000fea0003800000 */
.L_x_6395:
[----:B------:R-:W-:-:S04]  /*8a20*/  IMAD R11, R12, R20, -R11 ;  /* 0x000000140c0b7224 */ /* 0x000fc800078e0a0b */
[----:B------:R-:W-:-:S05]  /*8a30*/  IMAD.IADD R11, R11, 0x1, -R18 ;  /* 0x000000010b0b7824 */ /* 0x000fca00078e0a12 */
[----:B------:R-:W-:Y:S02]  /*8a40*/  VIADDMNMX R13, R11, R20, R13, PT ;  /* 0x000000140b0d7246 */ /* 0x000fe4000380010d */
[----:B------:R-:W-:-:S07]  /*8a50*/  VIMNMX R14, R14, R11, !PT ;  /* 0x0000000b0e0e7248 */ /* 0x000fce0007fe0100 */
.L_x_6394:
[----:B------:R-:W-:Y:S01]  /*8a60*/  FMNMX.FTZ R8, R152, R5, !PT ;  /* 0x0000000598087209 */ /* 0x000fe20007810000 */
[----:B------:R-:W-:Y:S01]  /*8a70*/  ULDC UR19, c[0x0][0xa80] ;  /* 0x0002a00000137ab9 */ /* 0x000fe20000000800 */
[C---:B------:R-:W-:Y:S01]  /*8a80*/  ISETP.GT.AND P4, PT, R14.reuse, RZ, P2 ;  /* 0x000000ff0e00720c */ /* 0x040fe20001784270 */
        /* <DEDUP_REMOVED lines=35> */
[----:B------:R-:W-:Y:S01]  /*8cc0*/  ISETP.GT.AND P6, PT, R14, 0x18, P2 ;  /* 0x000000180e00780c */ /* 0x000fe200017c4270 */
[----:B------:R-:W0:Y:S01]  /*8cd0*/  SHFL.BFLY PT, R8, R9, 0x2, 0x1f ;  /* 0x0c401f0009087f89 */ /* 0x000e2200000e0000 */
[C---:B------:R-:W-:Y:S02]  /*8ce0*/  ISETP.LT.OR P5, PT, R13.reuse, 0x12, P5 ;  /* 0x000000120d00780c */ /* 0x040fe40002fa1670 */
[----:B------:R-:W-:Y:S02]  /*8cf0*/  FSEL R162, R162, -INF , !P3 ;  /* 0xff800000a2a27808 */ /* 0x000fe40005800000 */
[----:B------:R-:W-:Y:S02]  /*8d00*/  ISETP.GT.AND P4, PT, R14, 0x19, P2 ;  /* 0x000000190e00780c */ /* 0x000fe40001784270 */
[----:B------:R-:W-:-:S02]  /*8d10*/  ISETP.LT.OR P6, PT, R13, 0x19, P6 ;  /* 0x000000190d00780c */ /* 0x000fc400037c1670 */
[----:B------:R-:W-:Y:S02]  /*8d20*/  FSEL R163, R163, -INF , !P5 ;  /* 0xff800000a3a37808 */ /* 0x000fe40006800000 */
[----:B------:R-:W-:Y:S02]  /*8d30*/  ISETP.GT.AND P3, PT, R14, 0x20, P2 ;  /* 0x000000200e00780c */ /* 0x000fe40001764270 */
[----:B------:R-:W-:Y:S02]  /*8d40*/  FSEL R166, R166, -INF , !P6 ;  /* 0xff800000a6a67808 */ /* 0x000fe40007000000 */
[C---:B------:R-:W-:Y:S02]  /*8d50*/  ISETP.LT.OR P4, PT, R13.reuse, 0x1a, P4 ;  /* 0x0000001a0d00780c */ /* 0x040fe40002781670 */
[----:B------:R-:W-:Y:S02]  /*8d60*/  ISETP.GT.AND P5, PT, R14, 0x21, P2 ;  /* 0x000000210e00780c */ /* 0x000fe400017a4270 */
[----:B------:R-:W-:-:S02]  /*8d70*/  ISETP.LT.OR P3, PT, R13, 0x21, P3 ;  /* 0x000000210d00780c */ /* 0x000fc40001f61670 */
[----:B------:R-:W-:Y:S02]  /*8d80*/  FSEL R167, R167, -INF , !P4 ;  /* 0xff800000a7a77808 */ /* 0x000fe40006000000 */
[----:B------:R-:W-:Y:S02]  /*8d90*/  ISETP.GT.AND P6, PT, R14, 0x28, P2 ;  /* 0x000000280e00780c */ /* 0x000fe400017c4270 */
[----:B0-----:R-:W-:Y:S02]  /*8da0*/  FMNMX.FTZ R11, R9, R8, !PT ;  /* 0x00000008090b7209 */ /* 0x001fe40007810000 */
[----:B------:R-:W-:Y:S02]  /*8db0*/  FMNMX.FTZ R9, R155, R12, !PT ;  /* 0x0000000c9b097209 */ /* 0x000fe40007810000 */
[----:B------:R-:W-:Y:S01]  /*8dc0*/  ISETP.LT.OR P5, PT, R13, 0x22, P5 ;  /* 0x000000220d00780c */ /* 0x000fe20002fa1670 */
[----:B------:R-:W0:Y:S01]  /*8dd0*/  SHFL.BFLY PT, R8, R11, 0x1, 0x1f ;  /* 0x0c201f000b087f89 */ /* 0x000e2200000e0000 */
        /* <DEDUP_REMOVED lines=8> */
[----:B------:R-:W-:Y:S02]  /*8e60*/  FMNMX.FTZ R12, R166, R9, !PT ;  /* 0x00000009a60c7209 */ /* 0x000fe40007810000 */
[----:B------:R-:W-:Y:S02]  /*8e70*/  ISETP.LT.OR P3, PT, R13, 0x2a, P3 ;  /* 0x0000002a0d00780c */ /* 0x000fe40001f61670 */
[----:B------:R-:W-:Y:S02]  /*8e80*/  FMNMX.FTZ R9, R167, R12, !PT ;  /* 0x0000000ca7097209 */ /* 0x000fe40007810000 */
[----:B------:R-:W-:Y:S02]  /*8e90*/  ISETP.GT.AND P5, PT, R14, 0x30, P2 ;  /* 0x000000300e00780c */ /* 0x000fe400017a4270 */
[----:B0-----:R-:W-:-:S02]  /*8ea0*/  FMNMX.FTZ R8, R11, R8, !PT ;  /* 0x000000080b087209 */ /* 0x001fc40007810000 */
[----:B------:R-:W-:Y:S02]  /*8eb0*/  FMNMX.FTZ R20, R170, R9, !PT ;  /* 0x00000009aa147209 */ /* 0x000fe40007810000 */
[C---:B------:R-:W-:Y:S01]  /*8ec0*/  FSETP.NEU.FTZ.AND P4, PT, R8.reuse, -INF , PT ;  /* 0xff8000000800780b */ /* 0x040fe20003f9d000 */
[----:B------:R-:W-:Y:S01]  /*8ed0*/  FMUL.FTZ R214, R8, UR19 ;  /* 0x0000001308d67c20 */ /* 0x000fe20008410000 */
[----:B------:R-:W-:Y:S02]  /*8ee0*/  FMNMX.FTZ R11, R171, R20, !PT ;  /* 0x00000014ab0b7209 */ /* 0x000fe40007810000 */
[----:B------:R-:W-:Y:S02]  /*8ef0*/  FSEL R213, R175, -INF , !P3 ;  /* 0xff800000afd57808 */ /* 0x000fe40005800000 */
[----:B------:R-:W-:Y:S02]  /*8f00*/  FSEL R214, R214, RZ, P4 ;  /* 0x000000ffd6d67208 */ /* 0x000fe40002000000 */
[----:B------:R-:W-:-:S02]  /*8f10*/  ISETP.GT.AND P3, PT, R14, 0x38, P2 ;  /* 0x000000380e00780c */ /* 0x000fc40001764270 */
[----:B------:R-:W-:Y:S01]  /*8f20*/  ISETP.LT.OR P5, PT, R13, 0x31, P5 ;  /* 0x000000310d00780c */ /* 0x000fe20002fa1670 */
[--C-:B------:R-:W-:Y:S01]  /*8f30*/  FFMA.FTZ R15, R152, UR19, -R214.reuse ;  /* 0x00000013980f7c23 */ /* 0x100fe200080108d6 */
[----:B------:R-:W-:Y:S01]  /*8f40*/  FSEL R152, R174, -INF , !P6 ;  /* 0xff800000ae987808 */ /* 0x000fe20007000000 */
[--C-:B------:R-:W-:Y:S01]  /*8f50*/  FFMA.FTZ R9, R153, UR19, -R214.reuse ;  /* 0x0000001399097c23 */ /* 0x100fe200080108d6 */
[C---:B------:R-:W-:Y:S01]  /*8f60*/  ISETP.GT.AND P6, PT, R14.reuse, 0x31, P2 ;  /* 0x000000310e00780c */ /* 0x040fe200017c4270 */
[----:B------:R0:W-:Y:S01]  /*8f70*/  MUFU.EX2 R12, R15 ;  /* 0x0000000f000c7308 */ /* 0x0001e20000000800 */
[----:B------:R-:W-:Y:S01]  /*8f80*/  ISETP.GT.AND P2, PT, R14, 0x39, P2 ;  /* 0x000000390e00780c */ /* 0x000fe20001744270 */
        /* <DEDUP_REMOVED lines=13> */
[----:B0-----:R-:W-:Y:S01]  /*9060*/  FMNMX.FTZ R15, R153, R14, !PT ;  /* 0x0000000e990f7209 */ /* 0x001fe20007810000 */
        /* <DEDUP_REMOVED lines=84> */
[----:B------:R-:W-:Y:S01]  /*95b0*/  @!P2 STS [R155+0x38400], R5 ;  /* 0x038400059b00a388 */ /* 0x000fe20000000800 */
[--C-:B------:R-:W-:Y:S01]  /*95c0*/  FFMA.FTZ R157, R170, UR19, -R160.reuse ;  /* 0x00000013aa9d7c23 */ /* 0x100fe200080108a0 */
[--C-:B------:R-:W-:Y:S01]  /*95d0*/  FFMA.FTZ R159, R152, UR19, -R160.reuse ;  /* 0x00000013989f7c23 */ /* 0x100fe200080108a0 */
        /* <DEDUP_REMOVED lines=44> */
[-C--:B------:R-:W-:Y:S01]  /*98a0*/  FMUL.FTZ R141, R141, R5.reuse ;  /* 0x000000058d8d7220 */ /* 0x080fe20000410000 */
[-C--:B------:R-:W-:Y:S01]  /*98b0*/  FMUL.FTZ R144, R144, R5.reuse ;  /* 0x0000000590907220 */ /* 0x080fe20000410000 */
[-C--:B------:R-:W-:Y:S01]  /*98c0*/  FMUL.FTZ R145, R145, R5.reuse ;  /* 0x0000000591917220 */ /* 0x080fe20000410000 */
[-C--:B------:R-:W-:Y:S01]  /*98d0*/  FMUL.FTZ R148, R148, R5.reuse ;  /* 0x0000000594947220 */ /* 0x080fe20000410000 */
[----:B------:R-:W-:Y:S01]  /*98e0*/  FMUL.FTZ R149, R149, R5 ;  /* 0x0000000595957220 */ /* 0x000fe20000410000 */
        /* <DEDUP_REMOVED lines=79> */
[----:B------:R-:W-:Y:S01]  /*9de0*/  FFMA.FTZ R12, R5, R3, R12 ;  /* 0x00000003050c7223 */ /* 0x000fe2000001000c */
[----:B------:R-:W-:Y:S01]  /*9df0*/  ISETP.GT.AND P2, PT, R6, UR32, PT ;  /* 0x0000002006007c0c */ /* 0x000fe2000bf44270 */
[----:B------:R-:W0:Y:S01]  /*9e00*/  MUFU.EX2 R176, R176 ;  /* 0x000000b000b07308 */ /* 0x000e220000000800 */
[----:B-1----:R-:W-:Y:S01]  /*9e10*/  F2FP.F16.F32.PACK_AB R163, R220, R213 ;  /* 0x000000d5dca3723e */ /* 0x002fe200000000ff */
[----:B------:R-:W-:Y:S01]  /*9e20*/  FADD.FTZ R12, R9, R12 ;  /* 0x0000000c090c7221 */ /* 0x000fe20000010000 */
[----:B------:R-:W-:-:S02]  /*9e30*/  VIADD R6, R6, 0xffffffff ;  /* 0xffffffff06067836 */ /* 0x000fc40000000000 */
[----:B------:R-:W-:Y:S02]  /*9e40*/  IMAD.MOV.U32 R5, RZ, RZ, R8 ;  /* 0x000000ffff057224 */ /* 0x000fe400078e0008 */
[----:B------:R-:W-:Y:S01]  /*9e50*/  FADD.FTZ R11, R11, R12 ;  /* 0x0000000c0b0b7221 */ /* 0x000fe20000010000 */
[----:B------:R-:W-:Y:S03]  /*9e60*/  MUFU.EX2 R175, R175 ;  /* 0x000000af00af7308 */ /* 0x000fe60000000800 */
[----:B------:R-:W-:-:S04]  /*9e70*/  FADD.FTZ R14, R14, R11 ;  /* 0x0000000b0e0e7221 */ /* 0x000fc80000010000 */
[----:B------:R-:W-:Y:S01]  /*9e80*/  FADD.FTZ R13, R13, R14 ;  /* 0x0000000e0d0d7221 */ /* 0x000fe20000010000 */
[----:B------:R-:W1:Y:S01]  /*9e90*/  MUFU.EX2 R178, R178 ;  /* 0x000000b200b27308 */ /* 0x000e620000000800 */
[----:B0-----:R-:W-:Y:S02]  /*9ea0*/  F2FP.F16.F32.PACK_AB R164, R176, R173 ;  /* 0x000000adb0a4723e */ /* 0x001fe400000000ff */
[----:B------:R-:W-:-:S04]  /*9eb0*/  FADD.FTZ R20, R20, R13 ;  /* 0x0000000d14147221 */ /* 0x000fc80000010000 */
[----:B------:R-:W-:Y:S01]  /*9ec0*/  FADD.FTZ R15, R15, R20 ;  /* 0x000000140f0f7221 */ /* 0x000fe20000010000 */
[----:B------:R0:W-:Y:S03]  /*9ed0*/  MUFU.EX2 R215, R153 ;  /* 0x0000009900d77308 */ /* 0x0001e60000000800 */
[----:B------:R-:W-:-:S04]  /*9ee0*/  FADD.FTZ R174, R174, R15 ;  /* 0x0000000faeae7221 */ /* 0x000fc80000010000 */
[----:B------:R-:W-:Y:S01]  /*9ef0*/  FADD.FTZ R21, R21, R174 ;  /* 0x000000ae15157221 */ /* 0x000fe20000010000 */
[----:B------:R-:W2:Y:S01]  /*9f00*/  MUFU.EX2 R222, R222 ;  /* 0x000000de00de7308 */ /* 0x000ea20000000800 */
[----:B0-----:R-:W-:Y:S01]  /*9f10*/  F2FP.F16.F32.PACK_AB R153, R180, R179 ;  /* 0x000000b3b499723e */ /* 0x001fe200000000ff */
[----:B------:R-:W-:Y:S01]  /*9f20*/  BAR.SYNC.DEFER_BLOCKING 0xf, 0x100 ;  /* 0x03c4000000007b1d */ /* 0x000fe20000010000 */
[----:B-1----:R-:W-:Y:S01]  /*9f30*/  F2FP.F16.F32.PACK_AB R166, R178, R175 ;  /* 0x000000afb2a6723e */ /* 0x002fe200000000ff */
[----:B------:R-:W-:Y:S01]  /*9f40*/  FFMA.FTZ R179, R182, R4, R179 ;  /* 0x00000004b6b37223 */ /* 0x000fe200000100b3 */
[----:B------:R-:W-:-:S03]  /*9f50*/  FADD.FTZ R168, R168, R21 ;  /* 0x00000015a8a87221 */ /* 0x000fc60000010000 */
[----:B------:R-:W-:Y:S01]  /*9f60*/  MUFU.EX2 R217, R217 ;  /* 0x000000d900d97308 */ /* 0x000fe20000000800 */
[----:B------:R-:W-:Y:S01]  /*9f70*/  FADD.FTZ R180, R180, R179 ;  /* 0x000000b3b4b47221 */ /* 0x000fe20000010000 */
[----:B------:R-:W-:-:S03]  /*9f80*/  FADD.FTZ R169, R169, R168 ;  /* 0x000000a8a9a97221 */ /* 0x000fc60000010000 */
[----:B------:R-:W-:Y:S01]  /*9f90*/  FADD.FTZ R7, R7, R180 ;  /* 0x000000b407077221 */ /* 0x000fe20000010000 */
[----:B------:R-:W-:Y:S02]  /*9fa0*/  FADD.FTZ R172, R172, R169 ;  /* 0x000000a9acac7221 */ /* 0x000fe40000010000 */
[----:B------:R-:W0:Y:S01]  /*9fb0*/  MUFU.EX2 R224, R224 ;  /* 0x000000e000e07308 */ /* 0x000e220000000800 */
[----:B--2---:R-:W-:Y:S01]  /*9fc0*/  F2FP.F16.F32.PACK_AB R165, R222, R215 ;  /* 0x000000d7dea5723e */ /* 0x004fe200000000ff */
[----:B------:R-:W-:Y:S01]  /*9fd0*/  FADD.FTZ R7, R214, R7 ;  /* 0x00000007d6077221 */ /* 0x000fe20000010000 */
[----:B------:R-:W-:-:S03]  /*9fe0*/  FADD.FTZ R173, R173, R172 ;  /* 0x000000acadad7221 */ /* 0x000fc60000010000 */
[----:B------:R-:W-:Y:S01]  /*9ff0*/  FADD.FTZ R170, R170, R7 ;  /* 0x00000007aaaa7221 */ /* 0x000fe20000010000 */
[----:B------:R-:W-:Y:S01]  /*a000*/  FADD.FTZ R176, R176, R173 ;  /* 0x000000adb0b07221 */ /* 0x000fe20000010000 */
[----:B------:R-:W-:Y:S01]  /*a010*/  IMAD.MOV.U32 R7, RZ, RZ, R177 ;  /* 0x000000ffff077224 */ /* 0x000fe200078e00b1 */
[----:B------:R1:W-:Y:S01]  /*a020*/  STSM.16.M88.4 [R23+0x36400], R152 ;  /* 0x0364009817007844 */ /* 0x0003e20000000200 */
[----:B------:R-:W-:Y:S01]  /*a030*/  FADD.FTZ R170, R171, R170 ;  /* 0x000000aaabaa7221 */ /* 0x000fe20000010000 */
[----:B------:R-:W-:Y:S02]  /*a040*/  FADD.FTZ R3, R175, R176 ;  /* 0x000000b0af037221 */ /* 0x000fe40000010000 */
[----:B------:R1:W-:Y:S01]  /*a050*/  STSM.16.M88.4 [R186], R156 ;  /* 0x0000009cba007844 */ /* 0x0003e20000000200 */
[----:B------:R-:W-:Y:S01]  /*a060*/  FADD.FTZ R181, R181, R170 ;  /* 0x000000aab5b57221 */ /* 0x000fe20000010000 */
[----:B------:R-:W-:Y:S01]  /*a070*/  FADD.FTZ R3, R178, R3 ;  /* 0x00000003b2037221 */ /* 0x000fe20000010000 */
[----:B0-----:R-:W-:Y:S01]  /*a080*/  F2FP.F16.F32.PACK_AB R167, R224, R217 ;  /* 0x000000d9e0a7723e */ /* 0x001fe200000000ff */
[----:B------:R1:W-:Y:S01]  /*a090*/  STSM.16.M88.4 [R184], R160 ;  /* 0x000000a0b8007844 */ /* 0x0003e20000000200 */
[----:B------:R-:W-:-:S03]  /*a0a0*/  FADD.FTZ R216, R216, R181 ;  /* 0x000000b5d8d87221 */ /* 0x000fc60000010000 */
[----:B------:R1:W-:Y:S01]  /*a0b0*/  STSM.16.M88.4 [R185], R164 ;  /* 0x000000a4b9007844 */ /* 0x0003e20000000200 */
[----:B------:R-:W-:Y:S01]  /*a0c0*/  WARPGROUP.ARRIVE ;  /* 0x00000000000079c5 */ /* 0x000fe20000000000 */
[----:B------:R-:W-:-:S04]  /*a0d0*/  FADD.FTZ R183, R183, R216 ;  /* 0x000000d8b7b77221 */ /* 0x000fc80000010000 */
[----:B------:R-:W-:Y:S01]  /*a0e0*/  FADD.FTZ R218, R218, R183 ;  /* 0x000000b7dada7221 */ /* 0x000fe20000010000 */
[----:B------:R-:W-:Y:S01]  /*a0f0*/  HGMMA.64x256x16.F32 R24, R152, gdesc[UR8].tnspB, R24, gsb0 ;  /* 0x43e0000898187df0 */ /* 0x000fe20008000818 */
[----:B------:R-:W-:Y:S02]  /*a100*/  UMOV UR11, 0x40000040 ;  /* 0x40000040000b7882 */ /* 0x000fe40000000000 */
[----:B------:R-:W-:-:S04]  /*a110*/  FADD.FTZ R213, R213, R218 ;  /* 0x000000dad5d57221 */ /* 0x000fc80000010000 */
[----:B------:R-:W-:-:S04]  /*a120*/  FADD.FTZ R220, R220, R213 ;  /* 0x000000d5dcdc7221 */ /* 0x000fc80000010000 */
[----:B------:R-:W-:-:S04]  /*a130*/  FADD.FTZ R215, R215, R220 ;  /* 0x000000dcd7d77221 */ /* 0x000fc80000010000 */
[----:B------:R-:W-:-:S04]  /*a140*/  FADD.FTZ R222, R222, R215 ;  /* 0x000000d7dede7221 */ /* 0x000fc80000010000 */
[----:B------:R-:W-:-:S04]  /*a150*/  FADD.FTZ R217, R217, R222 ;  /* 0x000000ded9d97221 */ /* 0x000fc80000010000 */
[----:B------:R-:W-:Y:S01]  /*a160*/  FADD.FTZ R4, R224, R217 ;  /* 0x000000d9e0047221 */ /* 0x000fe20000010000 */
[----:B------:R-:W-:Y:S02]  /*a170*/  WARPGROUP.DEPBAR.LE gsb0, 0x0 ;  /* 0x00008000000079c5 */ /* 0x000fe40000010000 */
[----:B------:R-:W-:-:S06]  /*a180*/  WARPGROUP.ARRIVE ;  /* 0x00000000000079c5 */ /* 0x000fcc0000000000 */
        /* <DEDUP_REMOVED lines=23> */
[----:B------:R-:W-:Y:S01]  /*a300*/  IMAD.MOV.U32 R7, RZ, RZ, R177 ;  /* 0x000000ffff077224 */ /* 0x000fe200078e00b1 */
[----:B------:R-:W-:Y:S01]  /*a310*/  UMOV UR36, UR7 ;  /* 0x0000000700247c82 */ /* 0x000fe20008000000 */
[----:B------:R-:W-:-:S07]  /*a320*/  IMAD.MOV.U32 R5, RZ, RZ, R8 ;  /* 0x000000ffff057224 */ /* 0x000fce00078e0008 */
.L_x_6381:
[----:B------:R-:W0:Y:S01]  /*a330*/  LDC R8, c[0x0][0x448] ;  /* 0x00011200ff087b82 */ /* 0x000e220000000800 */
[----:B------:R-:W-:Y:S01]  /*a340*/  UIADD3 UR5, UR40, 0x3f, URZ ;  /* 0x0000003f28057890 */ /* 0x000fe2000fffe03f */
[----:B------:R-:W-:-:S06]  /*a350*/  IADD3 R11, R16, 0x1, -R17 ;  /* 0x00000001100b7810 */ /* 0x000fcc0007ffe811 */
[----:B------:R-:W2:Y:S01]  /*a360*/  LDC R13, c[0x0][0xadc] ;  /* 0x0002b700ff0d7b82 */ /* 0x000ea20000000800 */
[----:B0-----:R-:W-:Y:S02]  /*a370*/  ISETP.NE.AND P5, PT, R8, 0x1, PT ;  /* 0x000000010800780c */ /* 0x001fe40003fa5270 */
[----:B--2---:R-:W-:-:S11]  /*a380*/  ISETP.GE.AND P6, PT, R13, 0x1, PT ;  /* 0x000000010d00780c */ /* 0x004fd60003fc6270 */
[----:B------:R-:W0:Y:S08]  /*a390*/  @P5 LDC R8, c[0x0][0x44c] ;  /* 0x00011300ff085b82 */ /* 0x000e300000000800 */
[----:B-1----:R-:W1:Y:S01]  /*a3a0*/  @P5 LDC R10, c[0x0][0x450] ;  /* 0x00011400ff0a5b82 */ /* 0x002e620000000800 */
        /* <DEDUP_REMOVED lines=15> */
.L_x_6400:
[----:B------:R-:W-:-:S13]  /*a4a0*/  ISETP.NE.AND P2, PT, R13, 0x1, PT ;  /* 0x000000010d00780c */ /* 0x000fda0003f45270 */
[----:B------:R-:W0:Y:S02]  /*a4b0*/  @P2 LDC.64 R10, c[0x0][0xae0] ;  /* 0x0002b800ff0a2b82 */ /* 0x000e240000000a00 */
[----:B0-----:R-:W-:-:S05]  /*a4c0*/  @P2 IMAD.HI.U32 R10, R8, R10, RZ ;  /* 0x0000000a080a2227 */ /* 0x001fca00078e00ff */
[----:B------:R-:W-:-:S07]  /*a4d0*/  @P2 SHF.R.U32.HI R8, RZ, R11, R10 ;  /* 0x0000000bff082219 */ /* 0x000fce000001160a */
.L_x_6401:
[----:B------:R-:W-:-:S05]  /*a4e0*/  IMAD R8, R8, R13, RZ ;  /* 0x0000000d08087224 */ /* 0x000fca00078e02ff */
[----:B------:R-:W-:-:S07]  /*a4f0*/  VIMNMX R9, R9, R8, !PT ;  /* 0x0000000809097248 */ /* 0x000fce0007fe0100 */
.L_x_6399:
        /* <DEDUP_REMOVED lines=11> */
.L_x_6411:
        /* <DEDUP_REMOVED lines=10> */
.L_x_6403:
[----:B------:R-:W-:Y:S01]  /*a650*/  ULEA UR5, UR36, UR37, 0x3 ;  /* 0x0000002524057291 */ /* 0x000fe2000f8e183f */
[----:B------:R-:W-:-:S08]  /*a660*/  SHF.L.U32 R5, R2, 0x1f, RZ ;  /* 0x0000001f02057819 */ /* 0x000fd000000006ff */
[----:B------:R0:W1:Y:S01]  /*a670*/  SYNCS.PHASECHK.TRANS64.TRYWAIT P3, [UR5+0x38830], R5 ;  /* 0x03883005ff0075a7 */ /* 0x0000620008060145 */
[----:B------:R-:W-:Y:S05]  /*a680*/  @!P0 BRA `(.L_x_6404) ;  /* 0x0000000000048947 */ /* 0x000fea0003800000 */
[----:B------:R-:W-:Y:S01]  /*a690*/  BPT.TRAP 0x1 ;  /* 0x000000040000795c */ /* 0x000fe20000300000 */
.L_x_6404:
[----:B-1----:R-:W-:Y:S05]  /*a6a0*/  @P3 BRA `(.L_x_6405) ;  /* 0x0000000000083947 */ /* 0x002fea0003800000 */
[----:B------:R-:W1:Y:S02]  /*a6b0*/  SYNCS.PHASECHK.TRANS64.TRYWAIT P3, [UR5+0x38830], R5 ;  /* 0x03883005ff0075a7 */ /* 0x000e640008060145 */
[----:B-1----:R-:W-:Y:S05]  /*a6c0*/  @!P3 BRA `(.L_x_6406) ;  /* 0x000001180074b947 */ /* 0x002fea0003800000 */
.L_x_6405:
        /* <DEDUP_REMOVED lines=23> */
.L_x_6407:
[----:B------:R2:W3:Y:S01]  /*a840*/  SYNCS.PHASECHK.TRANS64.TRYWAIT P3, [UR5+0x38850], R5 ;  /* 0x03885005ff0075a7 */ /* 0x0004e20008060145 */
[----:B------:R-:W-:Y:S05]  /*a850*/  @!P0 BRA `(.L_x_6408) ;  /* 0x0000000000048947 */ /* 0x000fea0003800000 */
[----:B------:R-:W-:Y:S01]  /*a860*/  BPT.TRAP 0x1 ;  /* 0x000000040000795c */ /* 0x000fe20000300000 */
.L_x_6408:
[----:B---3--:R-:W-:Y:S05]  /*a870*/  @P3 BRA `(.L_x_6409) ;  /* 0x0000000000083947 */ /* 0x008fea0003800000 */
[----:B------:R-:W3:Y:S02]  /*a880*/  SYNCS.PHASECHK.TRANS64.TRYWAIT P3, [UR5+0x38850], R5 ;  /* 0x03885005ff0075a7 */ /* 0x000ee40008060145 */
[----:B---3--:R-:W-:Y:S05]  /*a890*/  @!P3 BRA `(.L_x_6410) ;  /* 0x000001180018b947 */ /* 0x008fea0003800000 */
.L_x_6409:
        /* <DEDUP_REMOVED lines=607> */
.L_x_6402:
[----:B------:R-:W-:-:S13]  /*ce90*/  ISETP.GE.AND P2, PT, R6, R190, PT ;  /* 0x000000be0600720c */ /* 0x000fda0003f46270 */
[----:B------:R-:W-:Y:S05]  /*cea0*/  @!P2 BRA `(.L_x_6412) ;  /* 0x0000003000dca947 */ /* 0x000fea0003800000 */
[----:B------:R-:W-:Y:S01]  /*ceb0*/  IMAD.MOV.U32 R12, RZ, RZ, R7 ;  /* 0x000000ffff0c7224 */ /* 0x000fe200078e0007 */
[----:B------:R-:W-:Y:S01]  /*cec0*/  UMOV UR7, UR36 ;  /* 0x0000002400077c82 */ /* 0x000fe20008000000 */
[----:B------:R-:W-:-:S07]  /*ced0*/  IMAD.MOV.U32 R11, RZ, RZ, R5 ;  /* 0x000000ffff0b7224 */ /* 0x000fce00078e0005 */
.L_x_6429:
[----:B------:R-:W-:-:S04]  /*cee0*/  UIADD3 UR36, UR7, 0x1, URZ ;  /* 0x0000000107247890 */ /* 0x000fc8000fffe03f */
[----:B------:R-:W-:-:S04]  /*cef0*/  UISETP.NE.AND UP0, UPT, UR36, 0x2, UPT ;  /* 0x000000022400788c */ /* 0x000fc8000bf05270 */
[----:B------:R-:W-:Y:S02]  /*cf00*/  USEL UR5, URZ, 0x1, UP0 ;  /* 0x000000013f057887 */ /* 0x000fe40008000000 */
[----:B------:R-:W-:-:S04]  /*cf10*/  USEL UR36, UR36, URZ, UP0 ;  /* 0x0000003f24247287 */ /* 0x000fc80008000000 */
[----:B------:R-:W-:Y:S01]  /*cf20*/  LOP3.LUT R2, R2, UR5, RZ, 0x3c, !PT ;  /* 0x0000000502027c12 */ /* 0x000fe2000f8e3cff */
[----:B--2---:R-:W-:Y:S07]  /*cf30*/  @!P0 BRA `(.L_x_6413) ;  /* 0x0000000000048947 */ /* 0x004fee0003800000 */
[----:B------:R-:W-:Y:S01]  /*cf40*/  BPT.TRAP 0x1 ;  /* 0x000000040000795c */ /* 0x000fe20000300000 */
.L_x_6413:
[----:B------:R-:W-:Y:S01]  /*cf50*/  ULEA UR5, UR36, UR37, 0x3 ;  /* 0x0000002524057291 */ /* 0x000fe2000f8e183f */
[----:B------:R-:W-:-:S08]  /*cf60*/  SHF.L.U32 R5, R2, 0x1f, RZ ;  /* 0x0000001f02057819 */ /* 0x000fd000000006ff */
[----:B------:R1:W2:Y:S01]  /*cf70*/  SYNCS.PHASECHK.TRANS64.TRYWAIT P2, [UR5+0x38830], R5 ;  /* 0x03883005ff0075a7 */ /* 0x0002a20008040145 */
[----:B------:R-:W-:Y:S05]  /*cf80*/  @!P0 BRA `(.L_x_6414) ;  /* 0x0000000000048947 */ /* 0x000fea0003800000 */
[----:B------:R-:W-:Y:S01]  /*cf90*/  BPT.TRAP 0x1 ;  /* 0x000000040000795c */ /* 0x000fe20000300000 */
.L_x_6414:
[----:B--2---:R-:W-:Y:S05]  /*cfa0*/  @P2 BRA `(.L_x_6415) ;  /* 0x0000000000082947 */ /* 0x004fea0003800000 */
[----:B------:R-:W2:Y:S02]  /*cfb0*/  SYNCS.PHASECHK.TRANS64.TRYWAIT P2, [UR5+0x38830], R5 ;  /* 0x03883005ff0075a7 */ /* 0x000ea40008040145 */
[----:B--2---:R-:W-:Y:S05]  /*cfc0*/  @!P2 BRA `(.L_x_6416) ;  /* 0x000000f00064a947 */ /* 0x004fea0003800000 */
.L_x_6415:
        /* <DEDUP_REMOVED lines=23> */
.L_x_6417:
[----:B------:R0:W3:Y:S01]  /*d140*/  SYNCS.PHASECHK.TRANS64.TRYWAIT P2, [UR5+0x38850], R5 ;  /* 0x03885005ff0075a7 */ /* 0x0000e20008040145 */
[----:B------:R-:W-:Y:S05]  /*d150*/  @!P0 BRA `(.L_x_6418) ;  /* 0x0000000000048947 */ /* 0x000fea0003800000 */
[----:B------:R-:W-:Y:S01]  /*d160*/  BPT.TRAP 0x1 ;  /* 0x000000040000795c */ /* 0x000fe20000300000 */
.L_x_6418:
[----:B---3--:R-:W-:Y:S05]  /*d170*/  @P2 BRA `(.L_x_6419) ;  /* 0x0000000000082947 */ /* 0x008fea0003800000 */
[----:B------:R-:W3:Y:S02]  /*d180*/  SYNCS.PHASECHK.TRANS64.TRYWAIT P2, [UR5+0x38850], R5 ;  /* 0x03885005ff0075a7 */ /* 0x000ee40008040145 */
[----:B---3--:R-:W-:Y:S05]  /*d190*/  @!P2 BRA `(.L_x_6420) ;  /* 0x000000f00008a947 */ /* 0x008fea0003800000 */
.L_x_6419:
        /* <DEDUP_REMOVED lines=11> */
[----:B------:R-:W-:Y:S01]  /*d250*/  VIADD R20, R189, UR40 ;  /* 0x00000028bd147c36 */ /* 0x000fe20008000000 */
[----:B------:R-:W-:Y:S01]  /*d260*/  UIADD3 UR18, UR26, 0x800, URZ ;  /* 0x000008001a127890 */ /* 0x000fe2000fffe03f */
[----:B------:R-:W-:Y:S01]  /*d270*/  IMAD.U32 R10, RZ, RZ, UR5 ;  /* 0x00000005ff0a7e24 */ /* 0x000fe2000f8e00ff */
[----:B------:R-:W-:-:S02]  /*d280*/  ULDC UR5, c[0x0][0xad4] ;  /* 0x0002b50000057ab9 */ /* 0x000fc40000000800 */
[----:B------:R-:W-:Y:S01]  /*d290*/  ULOP3.LUT UR5, URZ, UR5, URZ, 0x33, !UPT ;  /* 0x000000053f057292 */ /* 0x000fe2000f8e333f */
[----:B---3--:R-:W-:-:S05]  /*d2a0*/  SHF.R.U32.HI R7, RZ, 0x7, R7 ;  /* 0x00000007ff077819 */ /* 0x008fca0000011607 */
[----:B01----:R-:W0:Y:S02]  /*d2b0*/  SHFL.IDX PT, R5, R7, RZ, 0x1f ;  /* 0x00001fff07057589 */ /* 0x003e2400000e0000 */
[----:B0-----:R-:W-:Y:S02]  /*d2c0*/  R2UR UR10, R5 ;  /* 0x00000000050a72ca */ /* 0x001fe400000e0000 */
[----:B------:R-:W0:Y:S11]  /*d2d0*/  @P5 LDC R5, c[0x0][0x44c] ;  /* 0x00011300ff055b82 */ /* 0x000e360000000800 */
[----:B------:R-:W-:-:S03]  /*d2e0*/  UISETP.GT.AND UP0, UPT, UR10, 0x7f, UPT ;  /* 0x0000007f0a00788c */ /* 0x000fc6000bf04270 */
[----:B------:R-:W-:Y:S01]  /*d2f0*/  UMOV UR10, 0x4 ;  /* 0x00000004000a7882 */ /* 0x000fe20000000000 */
[----:B------:R-:W-:Y:S02]  /*d300*/  USEL UR14, URZ, 0x2, !UP0 ;  /* 0x000000023f0e7887 */ /* 0x000fe4000c000000 */
[----:B------:R-:W-:Y:S01]  /*d310*/  USEL UR11, UR10, 0x2, UP0 ;  /* 0x000000020a0b7887 */ /* 0x000fe20008000000 */
[----:B------:R-:W-:Y:S02]  /*d320*/  WARPGROUP.DEPBAR.LE gsb0, 0x0 ;  /* 0x00008000000079c5 */ /* 0x000fe40000010000 */
[----:B------:R-:W-:Y:S01]  /*d330*/  WARPGROUP.ARRIVE ;  /* 0x00000000000079c5 */ /* 0x000fe20000000000 */
[----:B------:R-:W-:Y:S01]  /*d340*/  USEL UR10, UR10, 0x6, !UP0 ;  /* 0x000000060a0a7887 */ /* 0x000fe2000c000000 */
[----:B0-----:R-:W-:-:S04]  /*d350*/  @P5 IMAD.HI.U32 R5, R20, R5, RZ ;  /* 0x0000000514055227 */ /* 0x001fc800078e00ff */
[----:B------:R-:W-:Y:S01]  /*d360*/  HGMMA.64x64x16.F32 R152, gdesc[UR28], R152, gsb0 ;  /* 0x00e000001c9879f0 */ /* 0x000fe20008000898 */
[----:B------:R-:W-:Y:S02]  /*d370*/  UIADD3 UR28, UR6, 0x4, URZ ;  /* 0x00000004061c7890 */ /* 0x000fe4000fffe03f */
[----:B------:R-:W-:Y:S01]  /*d380*/  UIADD3 UR30, UR26, 0x4, URZ ;  /* 0x000000041a1e7890 */ /* 0x000fe2000fffe03f */
[----:B--2---:R-:W-:Y:S01]  /*d390*/  @P5 SHF.R.U32.HI R20, RZ, R8, R5 ;  /* 0x00000008ff145219 */ /* 0x004fe20000011605 */
[----:B------:R-:W-:Y:S01]  /*d3a0*/  UMOV UR29, 0x40000040 ;  /* 0x40000040001d7882 */ /* 0x000fe20000000000 */
[----:B------:R-:W-:Y:S01]  /*d3b0*/  UMOV UR31, 0x40000040 ;  /* 0x40000040001f7882 */ /* 0x000fe20000000000 */
[----:B------:R-:W-:Y:S02]  /*d3c0*/  @!P1 VIADD R5, R10, 0x38840 ;  /* 0x000388400a059836 */ /* 0x000fe40000000000 */
[----:B------:R-:W0:Y:S03]  /*d3d0*/  SHFL.IDX PT, R8, R20, RZ, 0x1c1f ;  /* 0x001c1fff14087589 */ /* 0x000e2600000e0000 */
[----:B------:R-:W-:Y:S01]  /*d3e0*/  @!P1 PRMT R7, RZ, 0x654, R5 ;  /* 0x00000654ff079816 */ /* 0x000fe20000000005 */
[----:B------:R-:W-:Y:S01]  /*d3f0*/  IMAD.SHL.U32 R5, R6, 0x40, RZ ;  /* 0x0000004006057824 */ /* 0x000fe200078e00ff */
        /* <DEDUP_REMOVED lines=259> */
.L_x_6423:
[----:B------:R-:W-:-:S05]  /*e430*/  IMAD.U32 R214, RZ, RZ, UR5 ;  /* 0x00000005ffd67e24 */ /* 0x000fca000f8e00ff */
[----:B------:R-:W-:-:S13]  /*e440*/  ISETP.NE.AND P2, PT, R214, 0x1, PT ;  /* 0x00000001d600780c */ /* 0x000fda0003f45270 */
[----:B------:R-:W0:Y:S02]  /*e450*/  @P2 LDC.64 R8, c[0x0][0xae0] ;  /* 0x0002b800ff082b82 */ /* 0x000e240000000a00 */
[----:B0-----:R-:W-:-:S05]  /*e460*/  @P2 IMAD.HI.U32 R8, R21, R8, RZ ;  /* 0x0000000815082227 */ /* 0x001fca00078e00ff */
[----:B------:R-:W-:-:S07]  /*e470*/  @P2 SHF.R.U32.HI R21, RZ, R9, R8 ;  /* 0x00000009ff152219 */ /* 0x000fce0000011608 */
.L_x_6424:
[----:B------:R-:W-:Y:S05]  /*e480*/  BSYNC B0 ;  /* 0x0000000000007941 */ /* 0x000fea0003800000 */
.L_x_6422:
[----:B------:R-:W-:-:S04]  /*e490*/  IMAD R21, R21, R214, -R5 ;  /* 0x000000d615157224 */ /* 0x000fc800078e0a05 */
[----:B------:R-:W-:-:S05]  /*e4a0*/  IMAD.IADD R21, R21, 0x1, -R18 ;  /* 0x0000000115157824 */ /* 0x000fca00078e0a12 */
[----:B------:R-:W-:Y:S02]  /*e4b0*/  VIADDMNMX R15, R21, R214, R15, PT ;  /* 0x000000d6150f7246 */ /* 0x000fe4000380010f */
[----:B------:R-:W-:-:S07]  /*e4c0*/  VIMNMX R14, R14, R21, !PT ;  /* 0x000000150e0e7248 */ /* 0x000fce0007fe0100 */
.L_x_6421:
[----:B------:R-:W-:Y:S01]  /*e4d0*/  ISETP.GT.AND P2, PT, R6, -0x1, PT ;  /* 0xffffffff0600780c */ /* 0x000fe20003f44270 */
[----:B------:R-:W0:Y:S03]  /*e4e0*/  SHFL.IDX PT, R20, R20, 0x1, 0x1c1f ;  /* 0x003c1f0014147f89 */ /* 0x000e2600000e0000 */
        /* <DEDUP_REMOVED lines=63> */
.L_x_6427:
[----:B------:R-:W-:-:S05]  /*e8e0*/  IMAD.U32 R20, RZ, RZ, UR5 ;  /* 0x00000005ff147e24 */ /* 0x000fca000f8e00ff */
[----:B------:R-:W-:-:S13]  /*e8f0*/  ISETP.NE.AND P3, PT, R20, 0x1, PT ;  /* 0x000000011400780c */ /* 0x000fda0003f65270 */
[----:B------:R-:W0:Y:S02]  /*e900*/  @P3 LDC.64 R8, c[0x0][0xae0] ;  /* 0x0002b800ff083b82 */ /* 0x000e240000000a00 */
[----:B0-----:R-:W-:-:S05]  /*e910*/  @P3 IMAD.HI.U32 R8, R14, R8, RZ ;  /* 0x000000080e083227 */ /* 0x001fca00078e00ff */
[----:B------:R-:W-:-:S07]  /*e920*/  @P3 SHF.R.U32.HI R14, RZ, R9, R8 ;  /* 0x00000009ff0e3219 */ /* 0x000fce0000011608 */
.L_x_6428:
[----:B------:R-:W-:Y:S05]  /*e930*/  BSYNC B0 ;  /* 0x0000000000007941 */ /* 0x000fea0003800000 */
.L_x_6426:
[----:B------:R-:W-:-:S04]  /*e940*/  IMAD R5, R14, R20, -R5 ;  /* 0x000000140e057224 */ /* 0x000fc800078e0a05 */
[----:B------:R-:W-:-:S05]  /*e950*/  IMAD.IADD R8, R5, 0x1, -R18 ;  /* 0x0000000105087824 */ /* 0x000fca00078e0a12 */
[----:B------:R-:W-:Y:S02]  /*e960*/  VIADDMNMX R7, R8, R20, R7, PT ;  /* 0x0000001408077246 */ /* 0x000fe40003800107 */
[----:B------:R-:W-:-:S07]  /*e970*/  VIMNMX R13, R13, R8, !PT ;  /* 0x000000080d0d7248 */ /* 0x000fce0007fe0100 */
.L_x_6425:
        /* <DEDUP_REMOVED lines=81> */
[--C-:B------:R-:W-:Y:S01]  /*ee90*/  FFMA.FTZ R21, R156, UR19, -R215.reuse ;  /* 0x000000139c157c23 */ /* 0x100fe200080108d7 */
[----:B------:R-:W-:Y:S01]  /*eea0*/  FMNMX.FTZ R15, R171, R14, !PT ;  /* 0x0000000eab0f7209 */ /* 0x000fe20007810000 */
[----:B------:R0:W-:Y:S01]  /*eeb0*/  MUFU.EX2 R8, R20 ;  /* 0x0000001400087308 */ /* 0x0001e20000000800 */
        /* <DEDUP_REMOVED lines=8> */
[----:B------:R-:W-:Y:S01]  /*ef40*/  FMNMX.FTZ R15, R214, R15, !PT ;  /* 0x0000000fd60f7209 */ /* 0x000fe20007810000 */
[--C-:B------:R-:W-:Y:S01]  /*ef50*/  FFMA.FTZ R178, R181, UR19, -R215.reuse ;  /* 0x00000013b5b27c23 */ /* 0x100fe200080108d7 */
[----:B------:R-:W-:Y:S01]  /*ef60*/  ISETP.GT.AND P2, PT, R13, 0x39, P2 ;  /* 0x000000390d00780c */ /* 0x000fe20001744270 */
[--C-:B------:R-:W-:Y:S01]  /*ef70*/  FFMA.FTZ R174, R165, UR19, -R215.reuse ;  /* 0x00000013a5ae7c23 */ /* 0x100fe200080108d7 */
[C---:B------:R-:W-:Y:S01]  /*ef80*/  ISETP.LT.OR P3, PT, R7.reuse, 0x39, P3 ;  /* 0x000000390700780c */ /* 0x040fe20001f61670 */
        /* <DEDUP_REMOVED lines=10> */
[----:B------:R-:W-:Y:S01]  /*f030*/  MUFU.EX2 R14, R157 ;  /* 0x0000009d000e7308 */ /* 0x000fe20000000800 */
[----:B0-----:R-:W-:Y:S01]  /*f040*/  FMNMX.FTZ R20, R156, R7, !PT ;  /* 0x000000079c147209 */ /* 0x001fe20007810000 */
[--C-:B-1----:R-:W-:Y:S01]  /*f050*/  FFMA.FTZ R21, R164, UR19, -R215.reuse ;  /* 0x00000013a4157c23 */ /* 0x102fe200080108d7 */
[----:B------:R-:W-:Y:S01]  /*f060*/  FSEL R164, R5, RZ, P4 ;  /* 0x000000ff05a47208 */ /* 0x000fe20002000000 */
[--C-:B------:R-:W-:Y:S01]  /*f070*/  FFMA.FTZ R173, R173, UR19, -R215.reuse ;  /* 0x00000013adad7c23 */ /* 0x100fe200080108d7 */
[----:B------:R-:W-:Y:S01]  /*f080*/  FMNMX.FTZ R7, R183, R20, !PT ;  /* 0x00000014b7077209 */ /* 0x000fe20007810000 */
[----:B------:R-:W-:Y:S01]  /*f090*/  FFMA.FTZ R20, R161, UR19, -R215 ;  /* 0x00000013a1147c23 */ /* 0x000fe200080108d7 */
[----:B------:R-:W-:-:S02]  /*f0a0*/  IMAD.MOV R161, RZ, RZ, -R22 ;  /* 0x000000ffffa17224 */ /* 0x000fc400078e0a16 */
[----:B------:R-:W-:Y:S01]  /*f0b0*/  FADD.FTZ R164, -R164, R11 ;  /* 0x0000000ba4a47221 */ /* 0x000fe20000010100 */
[----:B------:R-:W-:Y:S01]  /*f0c0*/  MUFU.EX2 R9, R9 ;  /* 0x0000000900097308 */ /* 0x000fe20000000800 */
[----:B------:R-:W0:Y:S02]  /*f0d0*/  SHFL.BFLY PT, R160, R7, 0x2, 0x1f ;  /* 0x0c401f0007a07f89 */ /* 0x000e2400000e0000 */
[----:B------:R-:W-:Y:S01]  /*f0e0*/  FMUL.FTZ R11, R164, UR19 ;  /* 0x00000013a40b7c20 */ /* 0x000fe20008410000 */
[----:B------:R-:W-:-:S04]  /*f0f0*/  ISETP.NE.AND P3, PT, R18, R161, PT ;  /* 0x000000a11200720c */ /* 0x000fc80003f65270 */
[----:B------:R-:W-:Y:S08]  /*f100*/  MUFU.EX2 R15, R15 ;  /* 0x0000000f000f7308 */ /* 0x000ff00000000800 */
[----:B------:R-:W1:Y:S08]  /*f110*/  MUFU.EX2 R11, R11 ;  /* 0x0000000b000b7308 */ /* 0x000e700000000800 */
[----:B------:R-:W2:Y:S01]  /*f120*/  MUFU.EX2 R20, R20 ;  /* 0x0000001400147308 */ /* 0x000ea20000000800 */
[----:B0-----:R-:W-:-:S05]  /*f130*/  FMNMX.FTZ R160, R7, R160, !PT ;  /* 0x000000a007a07209 */ /* 0x001fca0007810000 */
[----:B------:R-:W0:Y:S02]  /*f140*/  SHFL.BFLY PT, R7, R160, 0x1, 0x1f ;  /* 0x0c201f00a0077f89 */ /* 0x000e2400000e0000 */
[----:B------:R-:W-:Y:S01]  /*f150*/  MUFU.EX2 R21, R21 ;  /* 0x0000001500157308 */ /* 0x000fe20000000800 */
        /* <DEDUP_REMOVED lines=21> */
[----:B0-----:R-:W-:Y:S01]  /*f2b0*/  FMNMX.FTZ R7, R160, R7, !PT ;  /* 0x00000007a0077209 */ /* 0x001fe20007810000 */
[-C--:B------:R-:W-:Y:S01]  /*f2c0*/  FMUL.FTZ R61, R61, R11.reuse ;  /* 0x0000000b3d3d7220 */ /* 0x080fe20000410000 */
[----:B------:R-:W-:Y:S01]  /*f2d0*/  MUFU.EX2 R169, R169 ;  /* 0x000000a900a97308 */ /* 0x000fe20000000800 */
[-C--:B------:R-:W-:Y:S01]  /*f2e0*/  FMUL.FTZ R64, R64, R11.reuse ;  /* 0x0000000b40407220 */ /* 0x080fe20000410000 */
[C---:B------:R-:W-:Y:S01]  /*f2f0*/  FSETP.NEU.FTZ.AND P2, PT, R7.reuse, -INF , PT ;  /* 0xff8000000700780b */ /* 0x040fe20003f5d000 */
[----:B------:R-:W-:Y:S01]  /*f300*/  FMUL.FTZ R157, R7, UR19 ;  /* 0x00000013079d7c20 */ /* 0x000fe20008410000 */
[-C--:B------:R-:W-:Y:S01]  /*f310*/  FMUL.FTZ R65, R65, R11.reuse ;  /* 0x0000000b41417220 */ /* 0x080fe20000410000 */
[-C--:B------:R-:W-:Y:S01]  /*f320*/  FMUL.FTZ R68, R68, R11.reuse ;  /* 0x0000000b44447220 */ /* 0x080fe20000410000 */
[-C--:B------:R-:W-:Y:S01]  /*f330*/  FMUL.FTZ R69, R69, R11.reuse ;  /* 0x0000000b45457220 */ /* 0x080fe20000410000 */
[-C--:B------:R-:W-:Y:S01]  /*f340*/  FMUL.FTZ R72, R72, R11.reuse ;  /* 0x0000000b48487220 */ /* 0x080fe20000410000 */
[----:B------:R-:W-:Y:S01]  /*f350*/  FSEL R157, R157, RZ, P2 ;  /* 0x000000ff9d9d7208 */ /* 0x000fe20001000000 */
[----:B------:R-:W-:Y:S01]  /*f360*/  MUFU.EX2 R172, R172 ;  /* 0x000000ac00ac7308 */ /* 0x000fe20000000800 */
[-C--:B------:R-:W-:Y:S01]  /*f370*/  FMUL.FTZ R73, R73, R11.reuse ;  /* 0x0000000b49497220 */ /* 0x080fe20000410000 */
[-C--:B------:R-:W-:Y:S01]  /*f380*/  FMUL.FTZ R76, R76, R11.reuse ;  /* 0x0000000b4c4c7220 */ /* 0x080fe20000410000 */
[----:B------:R-:W-:Y:S01]  /*f390*/  FMUL.FTZ R77, R77, R11 ;  /* 0x0000000b4d4d7220 */ /* 0x000fe20000410000 */
[--C-:B------:R-:W-:Y:S01]  /*f3a0*/  FFMA.FTZ R180, R155, UR19, -R157.reuse ;  /* 0x000000139bb47c23 */ /* 0x100fe2000801089d */
[----:B------:R-:W-:Y:S01]  /*f3b0*/  FSEL R155, R7, RZ, P2 ;  /* 0x000000ff079b7208 */ /* 0x000fe20001000000 */
[----:B------:R-:W-:Y:S01]  /*f3c0*/  FFMA.FTZ R160, R158, UR19, -R157 ;  /* 0x000000139ea07c23 */ /* 0x000fe2000801089d */
[----:B------:R-:W-:-:S02]  /*f3d0*/  IMAD.U32 R158, RZ, RZ, UR7 ;  /* 0x00000007ff9e7e24 */ /* 0x000fc4000f8e00ff */
[--C-:B------:R-:W-:Y:S01]  /*f3e0*/  FFMA.FTZ R179, R213, UR19, -R157.reuse ;  /* 0x00000013d5b37c23 */ /* 0x100fe2000801089d */
[----:B------:R-:W-:Y:S01]  /*f3f0*/  FFMA.FTZ R181, R159, UR19, -R157 ;  /* 0x000000139fb57c23 */ /* 0x000fe2000801089d */
[----:B------:R-:W-:Y:S01]  /*f400*/  FADD.FTZ R155, -R155, R12 ;  /* 0x0000000c9b9b7221 */ /* 0x000fe20000010100 */
[----:B------:R-:W-:Y:S02]  /*f410*/  @!P3 IMAD R158, R158, 0x40, R19 ;  /* 0x000000409e9eb824 */ /* 0x000fe400078e0213 */
[--C-:B------:R-:W-:Y:S01]  /*f420*/  FFMA.FTZ R213, R170, UR19, -R157.reuse ;  /* 0x00000013aad57c23 */ /* 0x100fe2000801089d */
[--C-:B------:R-:W-:Y:S01]  /*f430*/  FFMA.FTZ R216, R171, UR19, -R157.reuse ;  /* 0x00000013abd87c23 */ /* 0x100fe2000801089d */
[----:B------:R-:W-:Y:S01]  /*f440*/  FMUL.FTZ R155, R155, UR19 ;  /* 0x000000139b9b7c20 */ /* 0x000fe20008410000 */
[--C-:B------:R-:W-:Y:S01]  /*f450*/  FFMA.FTZ R215, R154, UR19, -R157.reuse ;  /* 0x000000139ad77c23 */ /* 0x100fe2000801089d */
[----:B------:R-:W-:Y:S01]  /*f460*/  @!P3 LEA R161, R158, UR37, 0x2 ;  /* 0x000000259ea1bc11 */ /* 0x000fe2000f8e10ff */
[--C-:B------:R-:W-:Y:S01]  /*f470*/  FFMA.FTZ R218, R214, UR19, -R157.reuse ;  /* 0x00000013d6da7c23 */ /* 0x100fe2000801089d */
        /* <DEDUP_REMOVED lines=9> */
[----:B------:R-:W-:Y:S01]  /*f510*/  @!P3 STS [R161+0x38400], R11 ;  /* 0x0384000ba100b388 */ /* 0x000fe20000000800 */
[----:B------:R-:W-:Y:S01]  /*f520*/  MUFU.EX2 R179, R179 ;  /* 0x000000b300b37308 */ /* 0x000fe20000000800 */
[----:B------:R-:W-:Y:S01]  /*f530*/  F2FP.F16.F32.PACK_AB R152, R9, R8 ;  /* 0x000000080998723e */ /* 0x000fe200000000ff */
[----:B------:R-:W-:Y:S01]  /*f540*/  FMUL.FTZ R80, R80, R11 ;  /* 0x0000000b50507220 */ /* 0x000fe20000410000 */
[----:B------:R-:W-:Y:S01]  /*f550*/  F2FP.F16.F32.PACK_AB R154, R14, R13 ;  /* 0x0000000d0e9a723e */ /* 0x000fe200000000ff */
[----:B------:R-:W-:Y:S01]  /*f560*/  FMUL.FTZ R81, R81, R11 ;  /* 0x0000000b51517220 */ /* 0x000fe20000410000 */
[----:B--2---:R-:W-:Y:S01]  /*f570*/  F2FP.F16.F32.PACK_AB R156, R20, R15 ;  /* 0x0000000f149c723e */ /* 0x004fe200000000ff */
[----:B------:R-:W-:Y:S01]  /*f580*/  FMUL.FTZ R84, R84, R11 ;  /* 0x0000000b54547220 */ /* 0x000fe20000410000 */
[----:B0-----:R0:W-:Y:S01]  /*f590*/  @!P3 STS [R161+0x38420], R182 ;  /* 0x038420b6a100b388 */ /* 0x0011e20000000800 */
[----:B------:R-:W1:Y:S01]  /*f5a0*/  MUFU.EX2 R180, R180 ;  /* 0x000000b400b47308 */ /* 0x000e620000000800 */
[----:B------:R-:W-:Y:S01]  /*f5b0*/  F2FP.F16.F32.PACK_AB R158, R174, R21 ;  /* 0x00000015ae9e723e */ /* 0x000fe200000000ff */
        /* <DEDUP_REMOVED lines=43> */
[-C--:B------:R-:W-:Y:S01]  /*f870*/  FMUL.FTZ R27, R27, R182.reuse ;  /* 0x000000b61b1b7220 */ /* 0x080fe20000410000 */
[-C--:B------:R-:W-:Y:S01]  /*f880*/  FMUL.FTZ R30, R30, R182.reuse ;  /* 0x000000b61e1e7220 */ /* 0x080fe20000410000 */
[----:B------:R-:W-:Y:S01]  /*f890*/  FMUL.FTZ R31, R31, R182 ;  /* 0x000000b61f1f7220 */ /* 0x000fe20000410000 */
        /* <DEDUP_REMOVED lines=75> */
[----:B------:R-:W-:Y:S01]  /*fd50*/  FMUL.FTZ R151, R151, R182 ;  /* 0x000000b697977220 */ /* 0x000fe20000410000 */
[----:B------:R2:W-:Y:S01]  /*fd60*/  STSM.16.M88.4 [R23+0x36400], R152 ;  /* 0x0364009817007844 */ /* 0x0005e20000000200 */
[----:B------:R-:W-:Y:S01]  /*fd70*/  FFMA.FTZ R8, R11, R3, R8 ;  /* 0x000000030b087223 */ /* 0x000fe20000010008 */
[----:B------:R-:W-:Y:S01]  /*fd80*/  FFMA.FTZ R179, R182, R4, R179 ;  /* 0x00000004b6b37223 */ /* 0x000fe200000100b3 */
[----:B------:R-:W-:Y:S01]  /*fd90*/  ISETP.GT.AND P2, PT, R6, R190, PT ;  /* 0x000000be0600720c */ /* 0x000fe20003f44270 */
[----:B------:R-:W-:Y:S01]  /*fda0*/  MUFU.EX2 R217, R217 ;  /* 0x000000d900d97308 */ /* 0x000fe20000000800 */
[----:B------:R2:W-:Y:S01]  /*fdb0*/  STSM.16.M88.4 [R186], R156 ;  /* 0x0000009cba007844 */ /* 0x0005e20000000200 */
[----:B------:R-:W-:Y:S01]  /*fdc0*/  FADD.FTZ R8, R9, R8 ;  /* 0x0000000809087221 */ /* 0x000fe20000010000 */
[----:B------:R-:W-:Y:S01]  /*fdd0*/  FADD.FTZ R179, R180, R179 ;  /* 0x000000b3b4b37221 */ /* 0x000fe20000010000 */
[----:B------:R-:W-:Y:S01]  /*fde0*/  UMOV UR7, UR36 ;  /* 0x0000002400077c82 */ /* 0x000fe20008000000 */
[----:B------:R2:W-:Y:S01]  /*fdf0*/  STSM.16.M88.4 [R184], R160 ;  /* 0x000000a0b8007844 */ /* 0x0005e20000000200 */
[----:B------:R-:W-:Y:S01]  /*fe00*/  FADD.FTZ R13, R13, R8 ;  /* 0x000000080d0d7221 */ /* 0x000fe20000010000 */
[----:B------:R-:W-:Y:S01]  /*fe10*/  FADD.FTZ R12, R12, R179 ;  /* 0x000000b30c0c7221 */ /* 0x000fe20000010000 */
[----:B------:R-:W0:Y:S01]  /*fe20*/  MUFU.EX2 R220, R220 ;  /* 0x000000dc00dc7308 */ /* 0x000e220000000800 */
[----:B-1----:R-:W-:Y:S01]  /*fe30*/  F2FP.F16.F32.PACK_AB R166, R178, R177 ;  /* 0x000000b1b2a6723e */ /* 0x002fe200000000ff */
[----:B------:R-:W-:Y:S01]  /*fe40*/  FADD.FTZ R14, R14, R13 ;  /* 0x0000000d0e0e7221 */ /* 0x000fe20000010000 */
[----:B------:R-:W-:Y:S01]  /*fe50*/  FADD.FTZ R181, R181, R12 ;  /* 0x0000000cb5b57221 */ /* 0x000fe20000010000 */
[----:B------:R-:W-:-:S02]  /*fe60*/  VIADD R6, R6, 0xffffffff ;  /* 0xffffffff06067836 */ /* 0x000fc40000000000 */
[----:B------:R-:W-:Y:S01]  /*fe70*/  FADD.FTZ R15, R15, R14 ;  /* 0x0000000e0f0f7221 */ /* 0x000fe20000010000 */
[----:B------:R-:W-:Y:S01]  /*fe80*/  FADD.FTZ R170, R170, R181 ;  /* 0x000000b5aaaa7221 */ /* 0x000fe20000010000 */
[----:B------:R-:W-:Y:S01]  /*fe90*/  MUFU.EX2 R219, R219 ;  /* 0x000000db00db7308 */ /* 0x000fe20000000800 */
[----:B------:R-:W-:Y:S02]  /*fea0*/  IMAD.MOV.U32 R11, RZ, RZ, R5 ;  /* 0x000000ffff0b7224 */ /* 0x000fe400078e0005 */
[----:B------:R-:W-:Y:S01]  /*feb0*/  FADD.FTZ R20, R20, R15 ;  /* 0x0000000f14147221 */ /* 0x000fe20000010000 */
        /* <DEDUP_REMOVED lines=14> */
[----:B-1----:R-:W-:Y:S02]  /*ffa0*/  F2FP.F16.F32.PACK_AB R167, R222, R219 ;  /* 0x000000dbdea7723e */ /* 0x002fe400000000ff */
        /* <DEDUP_REMOVED lines=10> */
[----:B------:R-:W-:-:S03]  /*10050*/  FADD.FTZ R3, R177, R176 ;  /* 0x000000b0b1037221 */ /* 0x000fc60000010000 */
[----:B------:R-:W-:Y:S01]  /*10060*/  FADD.FTZ R219, R219, R220 ;  /* 0x000000dcdbdb7221 */ /* 0x000fe20000010000 */
[----:B------:R-:W-:-:S03]  /*10070*/  FADD.FTZ R3, R178, R3 ;  /* 0x00000003b2037221 */ /* 0x000fc60000010000 */
[----:B------:R-:W-:Y:S01]  /*10080*/  FADD.FTZ R4, R222, R219 ;  /* 0x000000dbde047221 */ /* 0x000fe20000010000 */
[----:B------:R-:W-:Y:S02]  /*10090*/  WARPGROUP.DEPBAR.LE gsb0, 0x0 ;  /* 0x00008000000079c5 */ /* 0x000fe40000010000 */
[----:B------:R-:W-:-:S15]  /*100a0*/  WARPGROUP.ARRIVE ;  /* 0x00000000000079c5 */ /* 0x000fde0000000000 */
        /* <DEDUP_REMOVED lines=23> */
.L_x_6412:
[----:B------:R-:W1:Y:S01]  /*10220*/  SHFL.BFLY PT, R0, R3, 0x2, 0x1f ;  /* 0x0c401f0003007f89 */ /* 0x000e6200000e0000 */
[----:B------:R-:W-:Y:S02]  /*10230*/  IMAD.MOV R13, RZ, RZ, -R22 ;  /* 0x000000ffff0d7224 */ /* 0x000fe400078e0a16 */
[----:B------:R-:W-:Y:S01]  /*10240*/  IMAD.MOV.U32 R6, RZ, RZ, RZ ;  /* 0x000000ffff067224 */ /* 0x000fe200078e00ff */
[----:B------:R-:W3:Y:S01]  /*10250*/  SHFL.BFLY PT, R9, R4, 0x2, 0x1f ;  /* 0x0c401f0004097f89 */ /* 0x000ee200000e0000 */
[----:B------:R-:W-:Y:S01]  /*10260*/  IMAD.U32 R16, RZ, RZ, UR19 ;  /* 0x00000013ff107e24 */ /* 0x000fe2000f8e00ff */
[----:B------:R-:W-:Y:S08]  /*10270*/  BAR.ARV 0x8, 0x100 ;  /* 0x0204000000007b1d */ /* 0x000ff00000002000 */
[----:B------:R-:W-:Y:S01]  /*10280*/  BAR.SYNC.DEFER_BLOCKING 0xf, 0x100 ;  /* 0x03c4000000007b1d */ /* 0x000fe20000010000 */
[----:B------:R-:W-:Y:S01]  /*10290*/  ISETP.NE.AND P0, PT, R18, R13, PT ;  /* 0x0000000d1200720c */ /* 0x000fe20003f05270 */
[----:B------:R-:W-:-:S02]  /*102a0*/  IMAD.U32 R13, RZ, RZ, UR19 ;  /* 0x00000013ff0d7e24 */ /* 0x000fc4000f8e00ff */
[----:B------:R-:W-:Y:S02]  /*102b0*/  IMAD.MOV.U32 R20, RZ, RZ, -0x800000 ;  /* 0xff800000ff147424 */ /* 0x000fe400078e00ff */
[----:B------:R-:W-:Y:S02]  /*102c0*/  VIADD R200, R200, 0x1 ;  /* 0x00000001c8c87836 */ /* 0x000fe40000000000 */
[----:B-1----:R-:W-:Y:S01]  /*102d0*/  FADD.FTZ R8, R0, R3 ;  /* 0x0000000300087221 */ /* 0x002fe20000010000 */
[----:B---3--:R-:W-:-:S04]  /*102e0*/  FADD.FTZ R9, R9, R4 ;  /* 0x0000000409097221 */ /* 0x008fc80000010000 */
[----:B------:R-:W1:Y:S01]  /*102f0*/  SHFL.BFLY PT, R11, R8, 0x1, 0x1f ;  /* 0x0c201f00080b7f89 */ /* 0x000e6200000e0000 */
[----:B------:R-:W-:Y:S01]  /*10300*/  IMAD.U32 R4, RZ, RZ, UR36 ;  /* 0x00000024ff047e24 */ /* 0x000fe2000f8e00ff */
[----:B------:R-:W-:Y:S02]  /*10310*/  UIADD3 UR36, UR36, 0x1, URZ ;  /* 0x0000000124247890 */ /* 0x000fe4000fffe03f */
[----:B------:R-:W3:Y:S01]  /*10320*/  SHFL.BFLY PT, R0, R9, 0x1, 0x1f ;  /* 0x0c201f0009007f89 */ /* 0x000ee200000e0000 */
[----:B------:R-:W-:Y:S01]  /*10330*/  @!P0 IMAD R3, R4, 0x40, R19 ;  /* 0x0000004004038824 */ /* 0x000fe200078e0213 */
[----:B------:R-:W-:Y:S01]  /*10340*/  UISETP.NE.AND UP0, UPT, UR36, 0x2, UPT ;  /* 0x000000022400788c */ /* 0x000fe2000bf05270 */
[----:B------:R-:W-:-:S03]  /*10350*/  IMAD.MOV.U32 R4, RZ, RZ, RZ ;  /* 0x000000ffff047224 */ /* 0x000fc600078e00ff */
[----:B------:R-:W-:Y:S02]  /*10360*/  USEL UR4, URZ, 0x1, UP0 ;  /* 0x000000013f047887 */ /* 0x000fe40008000000 */
[----:B------:R-:W-:-:S04]  /*10370*/  USEL UR36, UR36, URZ, UP0 ;  /* 0x0000003f24247287 */ /* 0x000fc80008000000 */
[----:B------:R-:W-:Y:S01]  /*10380*/  LOP3.LUT R2, R2, UR4, RZ, 0x3c, !PT ;  /* 0x0000000402027c12 */ /* 0x000fe2000f8e3cff */
[----:B-1----:R-:W-:Y:S01]  /*10390*/  FADD.FTZ R11, R8, R11 ;  /* 0x0000000b080b7221 */ /* 0x002fe20000010000 */
[----:B---3--:R-:W-:-:S04]  /*103a0*/  FADD.FTZ R0, R9, R0 ;  /* 0x0000000009007221 */ /* 0x008fc80000010000 */
[----:B------:R-:W-:Y:S02]  /*103b0*/  FSETP.NE.FTZ.AND P1, PT, R11, RZ, PT ;  /* 0x000000ff0b00720b */ /* 0x000fe40003f35000 */
[----:B------:R-:W-:Y:S01]  /*103c0*/  @!P0 LEA R9, R3, UR37, 0x2 ;  /* 0x0000002503098c11 */ /* 0x000fe2000f8e10ff */
[----:B------:R-:W-:Y:S01]  /*103d0*/  IMAD.MOV.U32 R3, RZ, RZ, -0x800000 ;  /* 0xff800000ff037424 */ /* 0x000fe200078e00ff */
[----:B------:R-:W-:-:S09]  /*103e0*/  FSETP.NE.FTZ.AND P2, PT, R0, RZ, PT ;  /* 0x000000ff0000720b */ /* 0x000fd20003f55000 */
[----:B------:R-:W1:Y:S04]  /*103f0*/  @P1 MUFU.RCP R6, R11 ;  /* 0x0000000b00061308 */ /* 0x000e680000001000 */
[----:B------:R-:W-:-:S04]  /*10400*/  @P2 FMUL.FTZ R16, R16, 0.69314718246459960938 ;  /* 0x3f31721810102820 */ /* 0x000fc80000410000 */
[----:B------:R-:W3:Y:S08]  /*10410*/  @P2 MUFU.RCP R4, R0 ;  /* 0x0000000000042308 */ /* 0x000ef00000001000 */
[----:B------:R-:W4:Y:S01]  /*10420*/  @P1 MUFU.LG2 R17, R11 ;  /* 0x0000000b00111308 */ /* 0x000f220000000c00 */
[-C--:B-1----:R-:W-:Y:S01]  /*10430*/  FMUL.FTZ R170, R32, R6.reuse ;  /* 0x0000000620aa7220 */ /* 0x082fe20000410000 */
[----:B------:R1:W-:Y:S01]  /*10440*/  @!P0 STS [R9+0x38400], R6 ;  /* 0x0384000609008388 */ /* 0x0003e20000000800 */
[-C--:B------:R-:W-:Y:S01]  /*10450*/  FMUL.FTZ R172, R24, R6.reuse ;  /* 0x0000000618ac7220 */ /* 0x080fe20000410000 */
[-C--:B------:R-:W-:Y:S01]  /*10460*/  FMUL.FTZ R171, R28, R6.reuse ;  /* 0x000000061cab7220 */ /* 0x080fe20000410000 */
[-C--:B------:R-:W-:Y:S01]  /*10470*/  FMUL.FTZ R8, R25, R6.reuse ;  /* 0x0000000619087220 */ /* 0x080fe20000410000 */
[-C--:B--2---:R-:W-:Y:S01]  /*10480*/  FMUL.FTZ R10, R29, R6.reuse ;  /* 0x000000061d0a7220 */ /* 0x084fe20000410000 */
[-C--:B0-----:R-:W-:Y:S01]  /*10490*/  FMUL.FTZ R167, R33, R6.reuse ;  /* 0x0000000621a77220 */ /* 0x081fe20000410000 */
        /* <DEDUP_REMOVED lines=61> */
[----:B----4-:R-:W-:Y:S01]  /*10870*/  @P1 FMUL.FTZ R17, R17, 0.69314718246459960938 ;  /* 0x3f31721811111820 */ /* 0x010fe20000410000 */
[----:B0-----:R-:W-:Y:S01]  /*10880*/  @P2 FMUL.FTZ R33, R32, 0.69314718246459960938 ;  /* 0x3f31721820212820 */ /* 0x001fe20000410000 */
[-C--:B------:R-:W-:Y:S01]  /*10890*/  FMUL.FTZ R0, R83, R4.reuse ;  /* 0x0000000453007220 */ /* 0x080fe20000410000 */
[-C--:B------:R-:W-:Y:S01]  /*108a0*/  FMUL.FTZ R13, R42, R4.reuse ;  /* 0x000000042a0d7220 */ /* 0x080fe20000410000 */
[-C--:B------:R-:W-:Y:S01]  /*108b0*/  FMUL.FTZ R15, R46, R4.reuse ;  /* 0x000000042e0f7220 */ /* 0x080fe20000410000 */
[-C--:B------:R-:W-:Y:S01]  /*108c0*/  FMUL.FTZ R25, R50, R4.reuse ;  /* 0x0000000432197220 */ /* 0x080fe20000410000 */
[-C--:B------:R-:W-:Y:S01]  /*108d0*/  FMUL.FTZ R29, R58, R4.reuse ;  /* 0x000000043a1d7220 */ /* 0x080fe20000410000 */
[-C--:B------:R-:W-:Y:S01]  /*108e0*/  FMUL.FTZ R83, R86, R4.reuse ;  /* 0x0000000456537220 */ /* 0x080fe20000410000 */
[----:B------:R-:W-:Y:S01]  /*108f0*/  PLOP3.LUT P0, PT, PT, PT, PT, 0x8, 0x0 ;  /* 0x000000000000781c */ /* 0x000fe20003f0e170 */
        /* <DEDUP_REMOVED lines=61> */
.L_x_6350:
[----:B------:R-:W0:Y:S08]  /*10cd0*/  S2UR UR4, SR_CgaCtaId ;  /* 0x00000000000479c3 */ /* 0x000e300000008800 */
[----:B------:R-:W-:Y:S06]  /*10ce0*/  BAR.SYNC.DEFER_BLOCKING 0x5, 0x180 ;  /* 0x0146000000007b1d */ /* 0x000fec0000010000 */
[----:B------:R-:W-:Y:S01]  /*10cf0*/  UMOV UR37, 0x400 ;  /* 0x0000040000257882 */ /* 0x000fe20000000000 */
[----:B------:R-:W-:Y:S01]  /*10d00*/  BSSY B0, `(.L_x_6430) ;  /* 0x00002da000007945 */ /* 0x000fe20003800000 */
[----:B0-----:R-:W-:-:S09]  /*10d10*/  ULEA UR37, UR4, UR37, 0x18 ;  /* 0x0000002504257291 */ /* 0x001fd2000f8ec03f */
[----:B------:R-:W0:Y:S02]  /*10d20*/  LDS.128 R4, [UR37+0x388d0] ;  /* 0x0388d025ff047984 */ /* 0x000e240008000c00 */
[----:B0-----:R-:W-:Y:S01]  /*10d30*/  R2UR UR4, R5 ;  /* 0x00000000050472ca */ /* 0x001fe200000e0000 */
        /* <DEDUP_REMOVED lines=21> */
[----:B------:R-:W-:-:S02]  /*10e90*/  F2FP.F16.F32.PACK_AB R65, R67, R66 ;  /* 0x000000424341723e */ /* 0x000fc400000000ff */
[----:B------:R-:W-:Y:S01]  /*10ea0*/  F2FP.F16.F32.PACK_AB R72, R73, R72 ;  /* 0x000000484948723e */ /* 0x000fe200000000ff */
[----:B------:R-:W-:Y:S01]  /*10eb0*/  IMAD.WIDE R122, R204, 0x2, R174 ;  /* 0x00000002cc7a7825 */ /* 0x000fe200078e02ae */
[----:B------:R-:W-:Y:S02]  /*10ec0*/  F2FP.F16.F32.PACK_AB R66, R69, R68 ;  /* 0x000000444542723e */ /* 0x000fe400000000ff */
[----:B------:R-:W-:Y:S02]  /*10ed0*/  F2FP.F16.F32.PACK_AB R67, R71, R70 ;  /* 0x000000464743723e */ /* 0x000fe400000000ff */
[C---:B------:R-:W-:Y:S02]  /*10ee0*/  IADD3 R173, P1, R122.reuse, 0x20, RZ ;  /* 0x000000207aad7810 */ /* 0x040fe40007f3e0ff */
[C---:B------:R-:W-:Y:S02]  /*10ef0*/  LOP3.LUT R5, R122.reuse, 0x380, RZ, 0xc0, !PT ;  /* 0x000003807a057812 */ /* 0x040fe400078ec0ff */
[C---:B------:R-:W-:Y:S01]  /*10f00*/  IADD3 R177, P0, R122.reuse, 0x40, RZ ;  /* 0x000000407ab17810 */ /* 0x040fe20007f1e0ff */
[----:B------:R-:W-:Y:S01]  /*10f10*/  IMAD.X R17, RZ, RZ, R123, P1 ;  /* 0x000000ffff117224 */ /* 0x000fe200008e067b */
[----:B------:R-:W-:-:S02]  /*10f20*/  IADD3 R179, P4, R122, 0x60, RZ ;  /* 0x000000607ab37810 */ /* 0x000fc40007f9e0ff */
        /* <DEDUP_REMOVED lines=29> */
[----:B------:R-:W-:-:S02]  /*11100*/  MOV R168, R122 ;  /* 0x0000007a00a87202 */ /* 0x000fc40000000f00 */
[----:B------:R-:W-:Y:S02]  /*11110*/  LOP3.LUT R123, R30, 0x380, RZ, 0xc0, !PT ;  /* 0x000003801e7b7812 */ /* 0x000fe400078ec0ff */
[----:B------:R-:W-:Y:S01]  /*11120*/  SHF.R.U64 R16, R16, 0x3, RZ ;  /* 0x0000000310107819 */ /* 0x000fe200000012ff */
[----:B------:R0:W-:Y:S01]  /*11130*/  STSM.16.M88.4 [R168], R8 ;  /* 0x00000008a8007844 */ /* 0x0001e20000000200 */
[----:B------:R-:W-:Y:S02]  /*11140*/  SHF.R.U64 R123, R123, 0x3, RZ ;  /* 0x000000037b7b7819 */ /* 0x000fe400000012ff */
[----:B------:R-:W-:Y:S02]  /*11150*/  LOP3.LUT R16, R16, R173, RZ, 0x3c, !PT ;  /* 0x000000ad10107212 */ /* 0x000fe400078e3cff */
[----:B------:R-:W-:Y:S02]  /*11160*/  LOP3.LUT R118, R123, R30, RZ, 0x3c, !PT ;  /* 0x0000001e7b767212 */ /* 0x000fe400078e3cff */
[----:B------:R-:W-:-:S02]  /*11170*/  MOV R123, R16 ;  /* 0x00000010007b7202 */ /* 0x000fc40000000f00 */
[----:B------:R-:W-:Y:S02]  /*11180*/  LOP3.LUT R36, R179, 0x380, RZ, 0xc0, !PT ;  /* 0x00000380b3247812 */ /* 0x000fe400078ec0ff */
[----:B------:R-:W-:Y:S02]  /*11190*/  LOP3.LUT R32, R177, 0x380, RZ, 0xc0, !PT ;  /* 0x00000380b1207812 */ /* 0x000fe400078ec0ff */
[----:B------:R-:W-:Y:S02]  /*111a0*/  LOP3.LUT R27, R4, 0x380, RZ, 0xc0, !PT ;  /* 0x00000380041b7812 */ /* 0x000fe400078ec0ff */
[----:B------:R-:W-:Y:S02]  /*111b0*/  LOP3.LUT R114, R26, 0x380, RZ, 0xc0, !PT ;  /* 0x000003801a727812 */ /* 0x000fe400078ec0ff */
[----:B0-----:R-:W-:Y:S02]  /*111c0*/  F2FP.F16.F32.PACK_AB R8, R167, R170 ;  /* 0x000000aaa708723e */ /* 0x001fe400000000ff */
[----:B------:R-:W-:-:S02]  /*111d0*/  F2FP.F16.F32.PACK_AB R9, R35, R34 ;  /* 0x000000222309723e */ /* 0x000fc400000000ff */
[----:B------:R-:W-:Y:S02]  /*111e0*/  F2FP.F16.F32.PACK_AB R10, R165, R169 ;  /* 0x000000a9a50a723e */ /* 0x000fe400000000ff */
[----:B------:R-:W-:Y:S02]  /*111f0*/  F2FP.F16.F32.PACK_AB R11, R39, R38 ;  /* 0x00000026270b723e */ /* 0x000fe400000000ff */
[----:B------:R-:W-:Y:S02]  /*11200*/  LOP3.LUT R40, R181, 0x380, RZ, 0xc0, !PT ;  /* 0x00000380b5287812 */ /* 0x000fe400078ec0ff */
[----:B------:R-:W-:Y:S01]  /*11210*/  SHF.R.U64 R36, R36, 0x3, RZ ;  /* 0x0000000324247819 */ /* 0x000fe200000012ff */
[----:B------:R0:W-:Y:S01]  /*11220*/  STSM.16.M88.4 [R123], R8 ;  /* 0x000000087b007844 */ /* 0x0001e20000000200 */
[----:B------:R-:W-:Y:S02]  /*11230*/  SHF.R.U64 R32, R32, 0x3, RZ ;  /* 0x0000000320207819 */ /* 0x000fe400000012ff */
[----:B------:R-:W-:-:S02]  /*11240*/  LOP3.LUT R44, R183, 0x380, RZ, 0xc0, !PT ;  /* 0x00000380b72c7812 */ /* 0x000fc400078ec0ff */
[----:B------:R-:W-:Y:S02]  /*11250*/  SHF.R.U64 R27, R27, 0x3, RZ ;  /* 0x000000031b1b7819 */ /* 0x000fe400000012ff */
[----:B------:R-:W-:Y:S02]  /*11260*/  LOP3.LUT R48, R213, 0x380, RZ, 0xc0, !PT ;  /* 0x00000380d5307812 */ /* 0x000fe400078ec0ff */
[----:B------:R-:W-:Y:S02]  /*11270*/  SHF.R.U64 R171, R114, 0x3, RZ ;  /* 0x0000000372ab7819 */ /* 0x000fe400000012ff */
[----:B------:R-:W-:Y:S02]  /*11280*/  SHF.R.U64 R40, R40, 0x3, RZ ;  /* 0x0000000328287819 */ /* 0x000fe400000012ff */
[----:B------:R-:W-:Y:S02]  /*11290*/  LOP3.LUT R52, R215, 0x380, RZ, 0xc0, !PT ;  /* 0x00000380d7347812 */ /* 0x000fe400078ec0ff */
[----:B------:R-:W-:Y:S01]  /*112a0*/  LOP3.LUT R36, R36, R179, RZ, 0x3c, !PT ;  /* 0x000000b324247212 */ /* 0x000fe200078e3cff */
[----:B0-----:R-:W0:Y:S01]  /*112b0*/  LDC.64 R8, c[0x0][0xd00] ;  /* 0x00034000ff087b82 */ /* 0x001e220000000a00 */
[----:B------:R-:W-:-:S02]  /*112c0*/  LOP3.LUT R94, R217, 0x380, RZ, 0xc0, !PT ;  /* 0x00000380d95e7812 */ /* 0x000fc400078ec0ff */
[----:B------:R-:W-:Y:S02]  /*112d0*/  LOP3.LUT R173, R98, 0x380, RZ, 0xc0, !PT ;  /* 0x0000038062ad7812 */ /* 0x000fe400078ec0ff */
[----:B------:R-:W-:Y:S02]  /*112e0*/  LOP3.LUT R32, R32, R177, RZ, 0x3c, !PT ;  /* 0x000000b120207212 */ /* 0x000fe400078e3cff */
[----:B------:R-:W-:Y:S02]  /*112f0*/  SHF.R.U64 R44, R44, 0x3, RZ ;  /* 0x000000032c2c7819 */ /* 0x000fe400000012ff */
[----:B------:R-:W-:Y:S02]  /*11300*/  LOP3.LUT R179, R106, 0x380, RZ, 0xc0, !PT ;  /* 0x000003806ab37812 */ /* 0x000fe400078ec0ff */
[----:B------:R-:W-:Y:S02]  /*11310*/  LOP3.LUT R114, R27, R4, RZ, 0x3c, !PT ;  /* 0x000000041b727212 */ /* 0x000fe400078e3cff */
[----:B------:R-:W-:-:S02]  /*11320*/  SHF.R.U64 R48, R48, 0x3, RZ ;  /* 0x0000000330307819 */ /* 0x000fc400000012ff */
[----:B------:R-:W-:Y:S02]  /*11330*/  LOP3.LUT R177, R102, 0x380, RZ, 0xc0, !PT ;  /* 0x0000038066b17812 */ /* 0x000fe400078ec0ff */
[----:B------:R-:W-:Y:S02]  /*11340*/  LOP3.LUT R4, R171, R26, RZ, 0x3c, !PT ;  /* 0x0000001aab047212 */ /* 0x000fe400078e3cff */
[----:B------:R-:W-:Y:S02]  /*11350*/  LOP3.LUT R40, R40, R181, RZ, 0x3c, !PT ;  /* 0x000000b528287212 */ /* 0x000fe400078e3cff */
[----:B------:R-:W-:Y:S02]  /*11360*/  SHF.R.U64 R52, R52, 0x3, RZ ;  /* 0x0000000334347819 */ /* 0x000fe400000012ff */
[----:B------:R-:W-:Y:S01]  /*11370*/  SHF.R.U64 R94, R94, 0x3, RZ ;  /* 0x000000035e5e7819 */ /* 0x000fe200000012ff */
[----:B0-----:R-:W-:Y:S01]  /*11380*/  IMAD.WIDE R10, R192, 0x4, R8 ;  /* 0x00000004c00a7825 */ /* 0x001fe200078e0208 */
[----:B------:R-:W-:Y:S01]  /*11390*/  LOP3.LUT R181, R110, 0x380, RZ, 0xc0, !PT ;  /* 0x000003806eb57812 */ /* 0x000fe200078ec0ff */
[----:B------:R-:W0:Y:S01]  /*113a0*/  LDC.64 R8, c[0x0][0xd08] ;  /* 0x00034200ff087b82 */ /* 0x000e220000000a00 */
[----:B------:R-:W-:-:S02]  /*113b0*/  SHF.R.U64 R173, R173, 0x3, RZ ;  /* 0x00000003adad7819 */ /* 0x000fc400000012ff */
[----:B------:R-:W-:Y:S02]  /*113c0*/  LOP3.LUT R44, R44, R183, RZ, 0x3c, !PT ;  /* 0x000000b72c2c7212 */ /* 0x000fe400078e3cff */
[----:B------:R-:W-:Y:S02]  /*113d0*/  SHF.R.U64 R179, R179, 0x3, RZ ;  /* 0x00000003b3b37819 */ /* 0x000fe400000012ff */
[----:B------:R-:W-:Y:S02]  /*113e0*/  LOP3.LUT R48, R48, R213, RZ, 0x3c, !PT ;  /* 0x000000d530307212 */ /* 0x000fe400078e3cff */
[----:B------:R-:W-:Y:S02]  /*113f0*/  SHF.R.U64 R177, R177, 0x3, RZ ;  /* 0x00000003b1b17819 */ /* 0x000fe400000012ff */
[----:B------:R-:W-:Y:S02]  /*11400*/  MOV R122, R32 ;  /* 0x00000020007a7202 */ /* 0x000fe40000000f00 */
[----:B------:R-:W-:-:S02]  /*11410*/  LOP3.LUT R52, R52, R215, RZ, 0x3c, !PT ;  /* 0x000000d734347212 */ /* 0x000fc400078e3cff */
[----:B------:R-:W-:Y:S01]  /*11420*/  MOV R36, R36 ;  /* 0x0000002400247202 */ /* 0x000fe20000000f00 */
[----:B------:R1:W-:Y:S01]  /*11430*/  STSM.16.M88.4 [R122], R12 ;  /* 0x0000000c7a007844 */ /* 0x0003e20000000200 */
[----:B------:R-:W-:Y:S02]  /*11440*/  F2FP.F16.F32.PACK_AB R26, R28, R160 ;  /* 0x000000a01c1a723e */ /* 0x000fe400000000ff */
[----:B------:R-:W-:Y:S02]  /*11450*/  F2FP.F16.F32.PACK_AB R27, R55, R54 ;  /* 0x00000036371b723e */ /* 0x000fe400000000ff */
[----:B------:R-:W-:Y:S02]  /*11460*/  MOV R32, R4 ;  /* 0x0000000400207202 */ /* 0x000fe40000000f00 */
[----:B------:R-:W-:Y:S01]  /*11470*/  LOP3.LUT R94, R94, R217, RZ, 0x3c, !PT ;  /* 0x000000d95e5e7212 */ /* 0x000fe200078e3cff */
[----:B------:R-:W2:Y:S01]  /*11480*/  LDC.64 R4, c[0x0][0xd00] ;  /* 0x00034000ff047b82 */ /* 0x000ea20000000a00 */
[----:B0-----:R-:W-:Y:S01]  /*11490*/  ISETP.NE.U32.AND P6, PT, R8, RZ, PT ;  /* 0x000000ff0800720c */ /* 0x001fe20003fc5070 */
[----:B------:R0:W-:Y:S01]  /*114a0*/  STSM.16.M88.4 [R36], R24 ;  /* 0x0000001824007844 */ /* 0x0001e20000000200 */
[----:B------:R-:W-:-:S02]  /*114b0*/  SHF.R.U64 R181, R181, 0x3, RZ ;  /* 0x00000003b5b57819 */ /* 0x000fc400000012ff */
[----:B------:R-:W-:Y:S02]  /*114c0*/  ISETP.NE.AND.EX P6, PT, R9, RZ, PT, P6 ;  /* 0x000000ff0900720c */ /* 0x000fe40003fc5360 */
[----:B------:R-:W-:Y:S02]  /*114d0*/  LOP3.LUT R98, R173, R98, RZ, 0x3c, !PT ;  /* 0x00000062ad627212 */ /* 0x000fe400078e3cff */
[----:B------:R-:W-:Y:S02]  /*114e0*/  MOV R40, R40 ;  /* 0x0000002800287202 */ /* 0x000fe40000000f00 */
[----:B------:R-:W-:Y:S02]  /*114f0*/  F2FP.F16.F32.PACK_AB R28, R57, R153 ;  /* 0x00000099391c723e */ /* 0x000fe400000000ff */
[----:B------:R-:W-:Y:S02]  /*11500*/  F2FP.F16.F32.PACK_AB R30, R61, R60 ;  /* 0x0000003c3d1e723e */ /* 0x000fe400000000ff */
[----:B------:R-:W-:-:S02]  /*11510*/  LOP3.LUT R106, R179, R106, RZ, 0x3c, !PT ;  /* 0x0000006ab36a7212 */ /* 0x000fc400078e3cff */
[----:B------:R-:W-:Y:S01]  /*11520*/  MOV R44, R44 ;  /* 0x0000002c002c7202 */ /* 0x000fe20000000f00 */
[----:B------:R3:W-:Y:S01]  /*11530*/  STSM.16.M88.4 [R40], R28 ;  /* 0x0000001c28007844 */ /* 0x0007e20000000200 */
[----:B------:R-:W-:Y:S01]  /*11540*/  F2FP.F16.F32.PACK_AB R73, R75, R74 ;  /* 0x0000004a4b49723e */ /* 0x000fe200000000ff */
[----:B------:R-:W4:Y:S01]  /*11550*/  @P6 LDC.64 R8, c[0x0][0xd08] ;  /* 0x00034200ff086b82 */ /* 0x000f220000000a00 */
[----:B------:R-:W-:Y:S01]  /*11560*/  F2FP.F16.F32.PACK_AB R80, R81, R80 ;  /* 0x000000505150723e */ /* 0x000fe200000000ff */
[----:B------:R-:W-:Y:S01]  /*11570*/  STSM.16.M88.4 [R44], R64 ;  /* 0x000000402c007844 */ /* 0x000fe20000000200 */
[----:B------:R-:W-:Y:S02]  /*11580*/  LOP3.LUT R102, R177, R102, RZ, 0x3c, !PT ;  /* 0x00000066b1667212 */ /* 0x000fe400078e3cff */
        /* <DEDUP_REMOVED lines=15> */
[----:B------:R-:W-:Y:S01]  /*11680*/  ULDC UR5, c[0x0][0xb88] ;  /* 0x0002e20000057ab9 */ /* 0x000fe20000000800 */
[----:B------:R-:W-:Y:S01]  /*11690*/  F2FP.F16.F32.PACK_AB R82, R85, R84 ;  /* 0x000000545552723e */ /* 0x000fe200000000ff */
[----:B------:R-:W-:Y:S01]  /*116a0*/  IMAD.MOV.U32 R0, RZ, RZ, RZ ;  /* 0x000000ffff007224 */ /* 0x000fe200078e00ff */
[----:B------:R-:W-:-:S02]  /*116b0*/  F2FP.F16.F32.PACK_AB R89, R91, R90 ;  /* 0x0000005a5b59723e */ /* 0x000fc400000000ff */
[----:B------:R-:W-:Y:S01]  /*116c0*/  LOP3.LUT R110, R181, R110, RZ, 0x3c, !PT ;  /* 0x0000006eb56e7212 */ /* 0x000fe200078e3cff */
[----:B------:R-:W-:Y:S01]  /*116d0*/  STSM.16.M88.4 [R52], R80 ;  /* 0x0000005034007844 */ /* 0x000fe20000000200 */
[----:B------:R-:W-:Y:S02]  /*116e0*/  MOV R94, R94 ;  /* 0x0000005e005e7202 */ /* 0x000fe40000000f00 */
[----:B------:R-:W-:Y:S02]  /*116f0*/  MOV R17, R98 ;  /* 0x0000006200117202 */ /* 0x000fe40000000f00 */
[----:B------:R-:W-:Y:S02]  /*11700*/  F2FP.F16.F32.PACK_AB R90, R93, R92 ;  /* 0x0000005c5d5a723e */ /* 0x000fe400000000ff */
[----:B------:R-:W-:Y:S02]  /*11710*/  F2FP.F16.F32.PACK_AB R91, R42, R21 ;  /* 0x000000152a5b723e */ /* 0x000fe400000000ff */
[----:B------:R-:W-:-:S02]  /*11720*/  MOV R33, R106 ;  /* 0x0000006a00217202 */ /* 0x000fc40000000f00 */
[----:B------:R-:W-:Y:S01]  /*11730*/  F2FP.F16.F32.PACK_AB R97, R50, R46 ;  /* 0x0000002e3261723e */ /* 0x000fe200000000ff */
[----:B------:R-:W-:Y:S01]  /*11740*/  STSM.16.M88.4 [R94], R88 ;  /* 0x000000585e007844 */ /* 0x000fe20000000200 */
[----:B------:R-:W-:Y:S02]  /*11750*/  F2FP.F16.F32.PACK_AB R98, R101, R100 ;  /* 0x000000646562723e */ /* 0x000fe400000000ff */
[----:B------:R-:W-:Y:S02]  /*11760*/  F2FP.F16.F32.PACK_AB R99, R58, R56 ;  /* 0x000000383a63723e */ /* 0x000fe400000000ff */
[----:B------:R-:W-:Y:S02]  /*11770*/  MOV R102, R102 ;  /* 0x0000006600667202 */ /* 0x000fe40000000f00 */
[----:B------:R-:W-:Y:S01]  /*11780*/  MOV R16, R114 ;  /* 0x0000007200107202 */ /* 0x000fe20000000f00 */
[----:B------:R-:W-:Y:S01]  /*11790*/  STSM.16.M88.4 [R17], R96 ;  /* 0x0000006011007844 */ /* 0x000fe20000000200 */
[----:B------:R-:W-:-:S02]  /*117a0*/  F2FP.F16.F32.PACK_AB R105, R152, R86 ;  /* 0x000000569869723e */ /* 0x000fc400000000ff */
[----:B------:R-:W-:Y:S02]  /*117b0*/  F2FP.F16.F32.PACK_AB R106, R109, R108 ;  /* 0x0000006c6d6a723e */ /* 0x000fe400000000ff */
[----:B------:R-:W-:Y:S02]  /*117c0*/  F2FP.F16.F32.PACK_AB R107, R155, R154 ;  /* 0x0000009a9b6b723e */ /* 0x000fe400000000ff */
[----:B------:R-:W-:Y:S02]  /*117d0*/  F2FP.F16.F32.PACK_AB R113, R157, R156 ;  /* 0x0000009c9d71723e */ /* 0x000fe400000000ff */
[----:B------:R-:W-:Y:S01]  /*117e0*/  F2FP.F16.F32.PACK_AB R114, R117, R116 ;  /* 0x000000747572723e */ /* 0x000fe200000000ff */
[----:B------:R-:W-:Y:S01]  /*117f0*/  STSM.16.M88.4 [R102], R104 ;  /* 0x0000006866007844 */ /* 0x000fe20000000200 */
[----:B------:R-:W-:Y:S02]  /*11800*/  F2FP.F16.F32.PACK_AB R115, R159, R158 ;  /* 0x0000009e9f73723e */ /* 0x000fe400000000ff */
[----:B------:R-:W-:-:S02]  /*11810*/  MOV R110, R110 ;  /* 0x0000006e006e7202 */ /* 0x000fc40000000f00 */
[----:B------:R-:W-:Y:S01]  /*11820*/  F2FP.F16.F32.PACK_AB R121, R162, R161 ;  /* 0x000000a1a279723e */ /* 0x000fe200000000ff */
[----:B------:R3:W-:Y:S01]  /*11830*/  STSM.16.M88.4 [R33], R112 ;  /* 0x0000007021007844 */ /* 0x0007e20000000200 */
[----:B-1----:R-:W-:Y:S02]  /*11840*/  F2FP.F16.F32.PACK_AB R122, R125, R124 ;  /* 0x0000007c7d7a723e */ /* 0x002fe400000000ff */
[----:B------:R-:W-:Y:S02]  /*11850*/  F2FP.F16.F32.PACK_AB R123, R127, R126 ;  /* 0x0000007e7f7b723e */ /* 0x000fe400000000ff */
[----:B------:R-:W-:Y:S02]  /*11860*/  F2FP.F16.F32.PACK_AB R129, R131, R130 ;  /* 0x000000828381723e */ /* 0x000fe400000000ff */
[----:B------:R-:W-:Y:S01]  /*11870*/  F2FP.F16.F32.PACK_AB R130, R133, R132 ;  /* 0x000000848582723e */ /* 0x000fe200000000ff */
[----:B------:R-:W-:Y:S01]  /*11880*/  STSM.16.M88.4 [R110], R120 ;  /* 0x000000786e007844 */ /* 0x000fe20000000200 */
[----:B------:R-:W-:-:S02]  /*11890*/  F2FP.F16.F32.PACK_AB R131, R135, R134 ;  /* 0x000000868783723e */ /* 0x000fc400000000ff */
[----:B------:R-:W-:Y:S02]  /*118a0*/  F2FP.F16.F32.PACK_AB R137, R139, R138 ;  /* 0x0000008a8b89723e */ /* 0x000fe400000000ff */
[----:B------:R-:W-:Y:S01]  /*118b0*/  MOV R118, R118 ;  /* 0x0000007600767202 */ /* 0x000fe20000000f00 */
[----:B------:R-:W-:Y:S01]  /*118c0*/  STSM.16.M88.4 [R16], R128 ;  /* 0x0000008010007844 */ /* 0x000fe20000000200 */
[----:B------:R-:W-:Y:S02]  /*118d0*/  F2FP.F16.F32.PACK_AB R138, R141, R140 ;  /* 0x0000008c8d8a723e */ /* 0x000fe400000000ff */
[----:B------:R-:W-:Y:S02]  /*118e0*/  F2FP.F16.F32.PACK_AB R139, R143, R142 ;  /* 0x0000008e8f8b723e */ /* 0x000fe400000000ff */
[----:B------:R-:W-:Y:S02]  /*118f0*/  F2FP.F16.F32.PACK_AB R145, R147, R146 ;  /* 0x000000929391723e */ /* 0x000fe400000000ff */
[----:B------:R-:W-:Y:S01]  /*11900*/  F2FP.F16.F32.PACK_AB R146, R149, R148 ;  /* 0x000000949592723e */ /* 0x000fe200000000ff */
[----:B------:R-:W-:Y:S01]  /*11910*/  STSM.16.M88.4 [R118], R136 ;  /* 0x0000008876007844 */ /* 0x000fe20000000200 */
[----:B------:R-:W-:-:S02]  /*11920*/  F2FP.F16.F32.PACK_AB R147, R151, R150 ;  /* 0x000000969793723e */ /* 0x000fc400000000ff */
[----:B--2---:R-:W-:-:S03]  /*11930*/  ISETP.NE.U32.AND P0, PT, R4, RZ, PT ;  /* 0x000000ff0400720c */ /* 0x004fc60003f05070 */
[----:B------:R1:W-:Y:S01]  /*11940*/  STSM.16.M88.4 [R32], R144 ;  /* 0x0000009020007844 */ /* 0x0003e20000000200 */
[----:B------:R-:W-:Y:S01]  /*11950*/  BAR.SYNC.DEFER_BLOCKING 0x1, 0x100 ;  /* 0x0044000000007b1d */ /* 0x000fe20000010000 */
[----:B------:R-:W-:Y:S01]  /*11960*/  ISETP.NE.AND.EX P0, PT, R5, RZ, PT, P0 ;  /* 0x000000ff0500720c */ /* 0x000fe20003f05300 */
[----:B------:R-:W-:Y:S02]  /*11970*/  IMAD.U32 R4, RZ, RZ, UR5 ;  /* 0x00000005ff047e24 */ /* 0x000fe4000f8e00ff */
[----:B----4-:R-:W-:-:S10]  /*11980*/  @P6 IMAD.WIDE R8, R192, 0x4, R8 ;  /* 0x00000004c0086825 */ /* 0x010fd400078e0208 */
[----:B------:R2:W5:Y:S01]  /*11990*/  @P0 LDG.E R0, desc[UR38][R10.64] ;  /* 0x000000260a000981 */ /* 0x000562000c1e1900 */
[----:B------:R-:W-:-:S03]  /*119a0*/  IMAD R5, R199, 0x40, R187 ;  /* 0x00000040c7057824 */ /* 0x000fc600078e02bb */
[----:B------:R2:W5:Y:S01]  /*119b0*/  @P6 LDG.E R4, desc[UR38][R8.64] ;  /* 0x0000002608046981 */ /* 0x000562000c1e1900 */
[----:B------:R-:W-:-:S03]  /*119c0*/  IMAD.WIDE R174, R5, 0x2, R174 ;  /* 0x0000000205ae7825 */ /* 0x000fc600078e02ae */
[C---:B------:R-:W-:Y:S02]  /*119d0*/  IADD3 R13, P1, R174.reuse, 0x1000, RZ ;  /* 0x00001000ae0d7810 */ /* 0x040fe40007f3e0ff */
[C---:B0-----:R-:W-:Y:S02]  /*119e0*/  IADD3 R25, P2, R174.reuse, 0x2000, RZ ;  /* 0x00002000ae197810 */ /* 0x041fe40007f5e0ff */
[C---:B---3--:R-:W-:Y:S02]  /*119f0*/  IADD3 R29, P3, R174.reuse, 0x3000, RZ ;  /* 0x00003000ae1d7810 */ /* 0x048fe40007f7e0ff */
[----:B------:R-:W-:Y:S02]  /*11a00*/  IADD3 R33, P4, R174, 0x4000, RZ ;  /* 0x00004000ae217810 */ /* 0x000fe40007f9e0ff */
[----:B------:R-:W-:Y:S02]  /*11a10*/  LOP3.LUT R12, R13, 0x380, RZ, 0xc0, !PT ;  /* 0x000003800d0c7812 */ /* 0x000fe400078ec0ff */
[----:B------:R-:W-:-:S02]  /*11a20*/  LOP3.LUT R24, R25, 0x380, RZ, 0xc0, !PT ;  /* 0x0000038019187812 */ /* 0x000fc400078ec0ff */
[----:B------:R-:W-:Y:S02]  /*11a30*/  LOP3.LUT R28, R29, 0x380, RZ, 0xc0, !PT ;  /* 0x000003801d1c7812 */ /* 0x000fe400078ec0ff */
[----:B-1----:R-:W-:Y:S02]  /*11a40*/  LOP3.LUT R32, R33, 0x380, RZ, 0xc0, !PT ;  /* 0x0000038021207812 */ /* 0x002fe400078ec0ff */
        /* <DEDUP_REMOVED lines=18> */
[----:B------:R-:W-:Y:S02]  /*11b70*/  LOP3.LUT R36, R37, 0x380, RZ, 0xc0, !PT ;  /* 0x0000038025247812 */ /* 0x000fe400078ec0ff */
[----:B------:R-:W-:-:S02]  /*11b80*/  LOP3.LUT R40, R41, 0x380, RZ, 0xc0, !PT ;  /* 0x0000038029287812 */ /* 0x000fc400078ec0ff */
[----:B------:R-:W-:Y:S02]  /*11b90*/  LOP3.LUT R44, R45, 0x380, RZ, 0xc0, !PT ;  /* 0x000003802d2c7812 */ /* 0x000fe400078ec0ff */
[----:B------:R-:W-:Y:S02]  /*11ba0*/  LOP3.LUT R48, R49, 0x380, RZ, 0xc0, !PT ;  /* 0x0000038031307812 */ /* 0x000fe400078ec0ff */
[----:B------:R-:W-:Y:S02]  /*11bb0*/  LOP3.LUT R52, R53, 0x380, RZ, 0xc0, !PT ;  /* 0x0000038035347812 */ /* 0x000fe400078ec0ff */
[----:B------:R-:W-:Y:S02]  /*11bc0*/  IADD3 R57, P5, R174, 0xa000, RZ ;  /* 0x0000a000ae397810 */ /* 0x000fe40007fbe0ff */
[----:B------:R-:W-:Y:S02]  /*11bd0*/  SHF.R.U64 R36, R36, 0x3, RZ ;  /* 0x0000000324247819 */ /* 0x000fe400000012ff */
[----:B------:R-:W-:-:S02]  /*11be0*/  SHF.R.U64 R40, R40, 0x3, RZ ;  /* 0x0000000328287819 */ /* 0x000fc400000012ff */
[----:B------:R-:W-:Y:S02]  /*11bf0*/  SHF.R.U64 R44, R44, 0x3, RZ ;  /* 0x000000032c2c7819 */ /* 0x000fe400000012ff */
[----:B------:R-:W-:Y:S02]  /*11c00*/  SHF.R.U64 R48, R48, 0x3, RZ ;  /* 0x0000000330307819 */ /* 0x000fe400000012ff */
[----:B------:R-:W-:Y:S02]  /*11c10*/  SHF.R.U64 R52, R52, 0x3, RZ ;  /* 0x0000000334347819 */ /* 0x000fe400000012ff */
[----:B------:R-:W-:Y:S02]  /*11c20*/  LOP3.LUT R56, R57, 0x380, RZ, 0xc0, !PT ;  /* 0x0000038039387812 */ /* 0x000fe400078ec0ff */
[----:B------:R-:W-:Y:S02]  /*11c30*/  LOP3.LUT R36, R36, R37, RZ, 0x3c, !PT ;  /* 0x0000002524247212 */ /* 0x000fe400078e3cff */
[----:B------:R-:W-:-:S02]  /*11c40*/  LOP3.LUT R40, R40, R41, RZ, 0x3c, !PT ;  /* 0x0000002928287212 */ /* 0x000fc400078e3cff */
[----:B------:R-:W-:Y:S02]  /*11c50*/  LOP3.LUT R44, R44, R45, RZ, 0x3c, !PT ;  /* 0x0000002d2c2c7212 */ /* 0x000fe400078e3cff */
[----:B------:R-:W-:Y:S02]  /*11c60*/  LOP3.LUT R48, R48, R49, RZ, 0x3c, !PT ;  /* 0x0000003130307212 */ /* 0x000fe400078e3cff */
[----:B------:R-:W-:Y:S02]  /*11c70*/  LOP3.LUT R52, R52, R53, RZ, 0x3c, !PT ;  /* 0x0000003534347212 */ /* 0x000fe400078e3cff */
[----:B------:R-:W-:Y:S01]  /*11c80*/  SHF.R.U64 R56, R56, 0x3, RZ ;  /* 0x0000000338387819 */ /* 0x000fe200000012ff */
[----:B--2---:R-:W-:Y:S06]  /*11c90*/  @P6 BRA `(.L_x_6432) ;  /* 0x0000000000106947 */ /* 0x004fec0003800000 */
[----:B------:R-:W-:Y:S05]  /*11ca0*/  @!P0 BRA `(.L_x_6432) ;  /* 0x00000000000c8947 */ /* 0x000fea0003800000 */
[----:B------:R-:W2:Y:S04]  /*11cb0*/  LDG.E R5, desc[UR38][R10.64] ;  /* 0x000000260a057981 */ /* 0x000ea8000c1e1900 */
[----:B-----5:R-:W2:Y:S02]  /*11cc0*/  LDG.E R4, desc[UR38][R10.64+0x4] ;  /* 0x000004260a047981 */ /* 0x020ea4000c1e1900 */
[----:B--2---:R-:W-:-:S07]  /*11cd0*/  IMAD.IADD R4, R4, 0x1, -R5 ;  /* 0x0000000104047824 */ /* 0x004fce00078e0a05 */
.L_x_6432:
        /* <DEDUP_REMOVED lines=27> */
[----:B------:R-:W-:Y:S02]  /*11e90*/  LOP3.LUT R174, R5, R174, RZ, 0x3c, !PT ;  /* 0x000000ae05ae7212 */ /* 0x000fe400078e3cff */
        /* <DEDUP_REMOVED lines=17> */
[----:B------:R-:W-:Y:S01]  /*11fb0*/  ULDC.64 UR6, c[0x0][0xc90] ;  /* 0x0003240000067ab9 */ /* 0x000fe20000000a00 */
[----:B------:R-:W-:Y:S02]  /*11fc0*/  VIADD R16, R189, UR40 ;  /* 0x00000028bd107c36 */ /* 0x000fe40008000000 */
[----:B------:R-:W-:Y:S02]  /*11fd0*/  IMAD R10, R80, UR6, RZ ;  /* 0x00000006500a7c24 */ /* 0x000fe4000f8e02ff */
[----:B------:R-:W-:Y:S02]  /*11fe0*/  IMAD.MOV.U32 R8, RZ, RZ, R0 ;  /* 0x000000ffff087224 */ /* 0x000fe400078e0000 */
[----:B------:R-:W-:Y:S02]  /*11ff0*/  IMAD R11, R191, UR7, R10 ;  /* 0x00000007bf0b7c24 */ /* 0x000fe4000f8e020a */
[----:B------:R-:W-:-:S02]  /*12000*/  IMAD.MOV.U32 R9, RZ, RZ, R21 ;  /* 0x000000ffff097224 */ /* 0x000fc400078e0015 */
[----:B------:R-:W-:Y:S02]  /*12010*/  VIADD R27, R19, UR40 ;  /* 0x00000028131b7c36 */ /* 0x000fe40008000000 */
[----:B------:R-:W-:Y:S01]  /*12020*/  IMAD.WIDE.U32 R8, R191, UR6, R8 ;  /* 0x00000006bf087c25 */ /* 0x000fe2000f8e0008 */
[----:B------:R-:W-:-:S03]  /*12030*/  ULDC.64 UR6, c[0x0][0xc98] ;  /* 0x0003260000067ab9 */ /* 0x000fc60000000a00 */
        /* <DEDUP_REMOVED lines=36> */
.L_x_6433:
[----:B------:R-:W1:Y:S01]  /*12280*/  LDC R83, c[0x0][0xce8] ;  /* 0x00033a00ff537b82 */ /* 0x000e620000000800 */
[----:B------:R-:W-:Y:S01]  /*12290*/  ULDC.64 UR6, c[0x0][0xba0] ;  /* 0x0002e80000067ab9 */ /* 0x000fe20000000a00 */
[----:B------:R-:W-:Y:S01]  /*122a0*/  ULDC UR8, c[0x0][0xbc8] ;  /* 0x0002f20000087ab9 */ /* 0x000fe20000000800 */
[----:B0-----:R-:W-:Y:S01]  /*122b0*/  IMAD R3, R21, UR6, RZ ;  /* 0x0000000615037c24 */ /* 0x001fe2000f8e02ff */
[----:B------:R-:W-:Y:S01]  /*122c0*/  ISETP.GE.AND P0, PT, R197, UR8, PT ;  /* 0x00000008c5007c0c */ /* 0x000fe2000bf06270 */
[----:B------:R0:W5:Y:S02]  /*122d0*/  LD.E.128 R8, desc[UR38][R174.64] ;  /* 0x00000026ae087980 */ /* 0x000164000c101d00 */
[C---:B------:R-:W-:Y:S01]  /*122e0*/  IMAD R5, R0.reuse, UR7, R3 ;  /* 0x0000000700057c24 */ /* 0x040fe2000f8e0203 */
[----:B------:R-:W-:Y:S01]  /*122f0*/  SEL R3, RZ, 0xffffffff, P0 ;  /* 0xffffffffff037807 */ /* 0x000fe20000000000 */
[----:B------:R-:W5:Y:S01]  /*12300*/  LD.E.128 R12, desc[UR38][R12.64] ;  /* 0x000000260c0c7980 */ /* 0x000f62000c101d00 */
[----:B------:R-:W-:Y:S01]  /*12310*/  ISETP.GE.AND P1, PT, R187, UR8, PT ;  /* 0x00000008bb007c0c */ /* 0x000fe2000bf26270 */
[----:B------:R-:W-:-:S02]  /*12320*/  IMAD.WIDE.U32 R16, R0, UR6, RZ ;  /* 0x0000000600107c25 */ /* 0x000fc4000f8e00ff */
[----:B------:R-:W5:Y:S04]  /*12330*/  LD.E.128 R24, desc[UR38][R24.64] ;  /* 0x0000002618187980 */ /* 0x000f68000c101d00 */
[----:B------:R-:W5:Y:S04]  /*12340*/  LD.E.128 R28, desc[UR38][R28.64] ;  /* 0x000000261c1c7980 */ /* 0x000f68000c101d00 */
[----:B------:R-:W5:Y:S01]  /*12350*/  LD.E.128 R32, desc[UR38][R32.64] ;  /* 0x0000002620207980 */ /* 0x000f62000c101d00 */
[----:B-1----:R-:W-:Y:S01]  /*12360*/  ISETP.NE.AND P2, PT, R83, 0x1, PT ;  /* 0x000000015300780c */ /* 0x002fe20003f45270 */
[----:B------:R-:W-:Y:S01]  /*12370*/  IMAD.SHL.U32 R3, R3, 0x2, RZ ;  /* 0x0000000203037824 */ /* 0x000fe200078e00ff */
[----:B------:R-:W-:Y:S01]  /*12380*/  SEL R0, RZ, 0x1, P1 ;  /* 0x00000001ff007807 */ /* 0x000fe20000800000 */
[----:B------:R-:W-:Y:S01]  /*12390*/  ULDC.64 UR6, c[0x0][0xbe8] ;  /* 0x0002fa0000067ab9 */ /* 0x000fe20000000a00 */
[----:B------:R-:W-:Y:S01]  /*123a0*/  ISETP.GE.AND P1, PT, R196, UR8, PT ;  /* 0x00000008c4007c0c */ /* 0x000fe2000bf26270 */
[----:B------:R-:W5:Y:S01]  /*123b0*/  LD.E.128 R36, desc[UR38][R36.64] ;  /* 0x0000002624247980 */ /* 0x000f62000c101d00 */
[----:B------:R-:W-:-:S02]  /*123c0*/  LOP3.LUT R0, R3, 0x2, R0, 0xe2, !PT ;  /* 0x0000000203007812 */ /* 0x000fc400078ee200 */
[----:B------:R-:W-:Y:S01]  /*123d0*/  SEL R3, RZ, 0xffffffff, P1 ;  /* 0xffffffffff037807 */ /* 0x000fe20000800000 */
[----:B------:R-:W5:Y:S04]  /*123e0*/  LD.E.128 R40, desc[UR38][R40.64] ;  /* 0x0000002628287980 */ /* 0x000f68000c101d00 */
[----:B------:R-:W1:Y:S01]  /*123f0*/  @P2 LDC R85, c[0x0][0xcec] ;  /* 0x00033b00ff552b82 */ /* 0x000e620000000800 */
[----:B------:R-:W-:Y:S01]  /*12400*/  ISETP.GE.AND P0, PT, R195, UR8, PT ;  /* 0x00000008c3007c0c */ /* 0x000fe2000bf06270 */
[----:B------:R-:W-:Y:S01]  /*12410*/  IMAD.IADD R17, R17, 0x1, R5 ;  /* 0x0000000111117824 */ /* 0x000fe200078e0205 */
[----:B------:R-:W5:Y:S04]  /*12420*/  LD.E.128 R44, desc[UR38][R44.64] ;  /* 0x000000262c2c7980 */ /* 0x000f68000c101d00 */
[----:B------:R-:W5:Y:S01]  /*12430*/  LD.E.128 R48, desc[UR38][R48.64] ;  /* 0x0000002630307980 */ /* 0x000f62000c101d00 */
[----:B------:R-:W2:Y:S01]  /*12440*/  @P2 LDC R87, c[0x0][0xcf0] ;  /* 0x00033c00ff572b82 */ /* 0x000ea20000000800 */
[----:B------:R-:W-:Y:S01]  /*12450*/  IMAD.SHL.U32 R3, R3, 0x4, RZ ;  /* 0x0000000403037824 */ /* 0x000fe200078e00ff */
[----:B------:R-:W-:Y:S01]  /*12460*/  SEL R5, RZ, 0xffffffff, P0 ;  /* 0xffffffffff057807 */ /* 0x000fe20000000000 */
[----:B------:R-:W-:Y:S01]  /*12470*/  IMAD R20, R80, UR6, RZ ;  /* 0x0000000650147c24 */ /* 0x000fe2000f8e02ff */
[----:B------:R-:W5:Y:S02]  /*12480*/  LD.E.128 R52, desc[UR38][R52.64] ;  /* 0x0000002634347980 */ /* 0x000f64000c101d00 */
[----:B------:R-:W-:Y:S01]  /*12490*/  LOP3.LUT R3, R3, 0x4, R0, 0xe2, !PT ;  /* 0x0000000403037812 */ /* 0x000fe200078ee200 */
[----:B------:R-:W-:Y:S01]  /*124a0*/  IMAD R21, R191, UR7, R20 ;  /* 0x00000007bf157c24 */ /* 0x000fe2000f8e0214 */
[----:B------:R-:W5:Y:S01]  /*124b0*/  LD.E.128 R56, desc[UR38][R56.64] ;  /* 0x0000002638387980 */ /* 0x000f62000c101d00 */
[----:B------:R-:W-:-:S02]  /*124c0*/  IMAD.SHL.U32 R20, R5, 0x8, RZ ;  /* 0x0000000805147824 */ /* 0x000fc400078e00ff */
[----:B------:R-:W-:Y:S01]  /*124d0*/  IMAD R0, R198, 0x20, R199 ;  /* 0x00000020c6007824 */ /* 0x000fe200078e02c7 */
[----:B------:R-:W-:Y:S01]  /*124e0*/  ISETP.GE.AND P0, PT, R194, UR8, PT ;  /* 0x00000008c2007c0c */ /* 0x000fe2000bf06270 */
[----:B------:R-:W-:Y:S01]  /*124f0*/  IMAD.WIDE.U32 R16, R191, UR6, R16 ;  /* 0x00000006bf107c25 */ /* 0x000fe2000f8e0010 */
[----:B------:R-:W-:Y:S01]  /*12500*/  LOP3.LUT R5, R20, 0x8, R3, 0xe2, !PT ;  /* 0x0000000814057812 */ /* 0x000fe200078ee203 */
[----:B------:R-:W-:Y:S01]  /*12510*/  ULDC.64 UR6, c[0x0][0xbf0] ;  /* 0x0002fc0000067ab9 */ /* 0x000fe20000000a00 */
[----:B------:R-:W5:Y:S01]  /*12520*/  LD.E.128 R60, desc[UR38][R60.64] ;  /* 0x000000263c3c7980 */ /* 0x000f62000c101d00 */
[----:B------:R-:W-:Y:S01]  /*12530*/  VIADD R84, R0, UR40 ;  /* 0x0000002800547c36 */ /* 0x000fe20008000000 */
[----:B------:R-:W-:Y:S01]  /*12540*/  SEL R20, RZ, 0xffffffff, P0 ;  /* 0xffffffffff147807 */ /* 0x000fe20000000000 */
[----:B------:R-:W-:Y:S01]  /*12550*/  IMAD.IADD R17, R17, 0x1, R21 ;  /* 0x0000000111117824 */ /* 0x000fe200078e0215 */
[----:B------:R-:W5:Y:S01]  /*12560*/  LD.E.128 R64, desc[UR38][R64.64] ;  /* 0x0000002640407980 */ /* 0x000f62000c101d00 */
[----:B-1----:R-:W-:-:S03]  /*12570*/  @P2 IMAD.HI.U32 R0, R84, R85, RZ ;  /* 0x0000005554002227 */ /* 0x002fc600078e00ff */
[----:B------:R-:W5:Y:S01]  /*12580*/  LD.E.128 R68, desc[UR38][R68.64] ;  /* 0x0000002644447980 */ /* 0x000f62000c101d00 */
[----:B------:R-:W-:Y:S02]  /*12590*/  IMAD R21, R82, UR6, RZ ;  /* 0x0000000652157c24 */ /* 0x000fe4000f8e02ff */
[----:B------:R-:W-:Y:S01]  /*125a0*/  IMAD.SHL.U32 R20, R20, 0x10, RZ ;  /* 0x0000001014147824 */ /* 0x000fe200078e00ff */
[----:B------:R-:W5:Y:S01]  /*125b0*/  LD.E.128 R72, desc[UR38][R72.64] ;  /* 0x0000002648487980 */ /* 0x000f62000c101d00 */
[----:B------:R-:W-:Y:S01]  /*125c0*/  IMAD.MOV.U32 R3, RZ, RZ, R84 ;  /* 0x000000ffff037224 */ /* 0x000fe200078e0054 */
[----:B--2---:R-:W-:Y:S01]  /*125d0*/  @P2 SHF.R.U32.HI R3, RZ, R87, R0 ;  /* 0x00000057ff032219 */ /* 0x004fe20000011600 */
[C---:B------:R-:W-:Y:S01]  /*125e0*/  IMAD R21, R81.reuse, UR7, R21 ;  /* 0x0000000751157c24 */ /* 0x040fe2000f8e0215 */
[----:B------:R-:W5:Y:S01]  /*125f0*/  LD.E.128 R76, desc[UR38][R76.64] ;  /* 0x000000264c4c7980 */ /* 0x000f62000c101d00 */
[----:B------:R-:W-:Y:S01]  /*12600*/  IMAD.WIDE.U32 R16, R81, UR6, R16 ;  /* 0x0000000651107c25 */ /* 0x000fe2000f8e0010 */
[----:B------:R-:W-:Y:S01]  /*12610*/  LOP3.LUT R0, R20, 0x10, R5, 0xe2, !PT ;  /* 0x0000001014007812 */ /* 0x000fe200078ee205 */
[----:B------:R-:W-:Y:S01]  /*12620*/  ULDC.64 UR6, c[0x0][0xbe0] ;  /* 0x0002f80000067ab9 */ /* 0x000fe20000000a00 */
[----:B------:R-:W-:Y:S01]  /*12630*/  SHF.R.S32.HI R5, RZ, 0x1f, R3 ;  /* 0x0000001fff057819 */ /* 0x000fe20000011403 */
[----:B------:R-:W-:Y:S01]  /*12640*/  IMAD.IADD R17, R17, 0x1, R21 ;  /* 0x0000000111117824 */ /* 0x000fe200078e0215 */
[----:B------:R-:W-:Y:S01]  /*12650*/  ISETP.GE.AND P0, PT, R193, UR8, PT ;  /* 0x00000008c1007c0c */ /* 0x000fe2000bf06270 */
[----:B------:R-:W-:Y:S01]  /*12660*/  IMAD.MOV R21, RZ, RZ, -R3 ;  /* 0x000000ffff157224 */ /* 0x000fe200078e0a03 */
[----:B------:R-:W-:Y:S01]  /*12670*/  @!PT LDS RZ, [RZ] ;  /* 0x00000000fffff984 */ /* 0x000fe20000000800 */
[----:B------:R-:W-:Y:S01]  /*12680*/  @!PT LDS RZ, [RZ] ;  /* 0x00000000fffff984 */ /* 0x000fe20000000800 */
[----:B------:R-:W-:Y:S01]  /*12690*/  @!PT LDS RZ, [RZ] ;  /* 0x00000000fffff984 */ /* 0x000fe20000000800 */
[----:B------:R-:W-:Y:S01]  /*126a0*/  @!PT LDS RZ, [RZ] ;  /* 0x00000000fffff984 */ /* 0x000fe20000000800 */
[----:B------:R1:W-:Y:S06]  /*126b0*/  MEMBAR.ALL.CTA ;  /* 0x0000000000007992 */ /* 0x0003ec0000008000 */
[----:B-1----:R-:W1:Y:S01]  /*126c0*/  FENCE.VIEW.ASYNC.S ;  /* 0x00000000000073c6 */ /* 0x002e620000000000 */
[----:B------:R-:W-:Y:S01]  /*126d0*/  IMAD R80, R5, UR6, RZ ;  /* 0x0000000605507c24 */ /* 0x000fe2000f8e02ff */
[----:B------:R-:W-:Y:S01]  /*126e0*/  SEL R20, RZ, 0xffffffff, P0 ;  /* 0xffffffffff147807 */ /* 0x000fe20000000000 */
[----:B------:R-:W-:Y:S01]  /*126f0*/  IMAD R5, R83, R21, R84 ;  /* 0x0000001553057224 */ /* 0x000fe200078e0254 */
[----:B------:R-:W-:Y:S01]  /*12700*/  ISETP.GE.AND P0, PT, R203, UR8, PT ;  /* 0x00000008cb007c0c */ /* 0x000fe2000bf06270 */
[C---:B------:R-:W-:Y:S01]  /*12710*/  IMAD R21, R3.reuse, UR7, R80 ;  /* 0x0000000703157c24 */ /* 0x040fe2000f8e0250 */
[----:B------:R-:W-:Y:S01]  /*12720*/  UIADD3 UR5, UR37, 0x38820, URZ ;  /* 0x0003882025057890 */ /* 0x000fe2000fffe03f */
[----:B------:R-:W-:Y:S01]  /*12730*/  IMAD.SHL.U32 R81, R20, 0x20, RZ ;  /* 0x0000002014517824 */ /* 0x000fe200078e00ff */
[----:B------:R-:W-:Y:S01]  /*12740*/  SHF.R.S32.HI R20, RZ, 0x1f, R5 ;  /* 0x0000001fff147819 */ /* 0x000fe20000011405 */
[----:B------:R-:W-:Y:S01]  /*12750*/  IMAD.WIDE.U32 R16, R3, UR6, R16 ;  /* 0x0000000603107c25 */ /* 0x000fe2000f8e0010 */
[----:B------:R-:W-:Y:S01]  /*12760*/  ULDC.64 UR6, c[0x0][0xbd8] ;  /* 0x0002f60000067ab9 */ /* 0x000fe20000000a00 */
[----:B------:R-:W-:Y:S01]  /*12770*/  SEL R3, RZ, 0x40, P0 ;  /* 0x00000040ff037807 */ /* 0x000fe20000000000 */
[----:B------:R-:W-:Y:S01]  /*12780*/  UPRMT UR5, URZ, 0x654, UR5 ;  /* 0x000006543f057896 */ /* 0x000fe20008000005 */
[----:B------:R-:W-:Y:S01]  /*12790*/  IMAD R20, R20, UR6, RZ ;  /* 0x0000000614147c24 */ /* 0x000fe2000f8e02ff */
[----:B------:R-:W-:Y:S01]  /*127a0*/  LOP3.LUT R0, R81, 0x20, R0, 0xe2, !PT ;  /* 0x0000002051007812 */ /* 0x000fe200078ee200 */
[----:B------:R-:W-:Y:S01]  /*127b0*/  IMAD.IADD R17, R17, 0x1, R21 ;  /* 0x0000000111117824 */ /* 0x000fe200078e0215 */
[----:B------:R-:W-:Y:S01]  /*127c0*/  ISETP.GE.AND P0, PT, R202, UR8, PT ;  /* 0x00000008ca007c0c */ /* 0x000fe2000bf06270 */
[----:B------:R-:W-:Y:S01]  /*127d0*/  IMAD R87, R4, R83, RZ ;  /* 0x0000005304577224 */ /* 0x000fe200078e02ff */
[----:B------:R-:W-:Y:S01]  /*127e0*/  LOP3.LUT R0, R0, R3, RZ, 0xfc, !PT ;  /* 0x0000000300007212 */ /* 0x000fe200078efcff */
[----:B------:R-:W-:Y:S01]  /*127f0*/  VIADD R86, R199, UR40 ;  /* 0x00000028c7567c36 */ /* 0x000fe20008000000 */
[----:B------:R-:W-:Y:S01]  /*12800*/  SEL R3, RZ, 0x80, P0 ;  /* 0x00000080ff037807 */ /* 0x000fe20000000000 */
[C---:B------:R-:W-:Y:S01]  /*12810*/  IMAD R21, R5.reuse, UR7, R20 ;  /* 0x0000000705157c24 */ /* 0x040fe2000f8e0214 */
[----:B------:R-:W-:Y:S01]  /*12820*/  BSSY B1, `(.L_x_6434) ;  /* 0x000002b000017945 */ /* 0x000fe20003800000 */
        /* <DEDUP_REMOVED lines=42> */
.L_x_6435:
[----:B------:R-:W-:Y:S05]  /*12ad0*/  BSYNC B1 ;  /* 0x0000000000017941 */ /* 0x000fea0003800000 */
.L_x_6434:
[----:B---3--:R-:W-:Y:S01]  /*12ae0*/  VIADD R4, R86, 0x20 ;  /* 0x0000002056047836 */ /* 0x008fe20000000000 */
[----:B-----5:R3:W4:Y:S04]  /*12af0*/  SHFL.IDX PT, R9, R85, 0x1, 0x181f ;  /* 0x00381f0055097f89 */ /* 0x02072800000e0000 */
        /* <DEDUP_REMOVED lines=36> */
.L_x_6431:
[----:B------:R-:W0:Y:S08]  /*12d40*/  LDC.64 R8, c[0x0][0xd00] ;  /* 0x00034000ff087b82 */ /* 0x000e300000000a00 */
[----:B------:R-:W1:Y:S01]  /*12d50*/  LDC.64 R4, c[0x0][0xd00] ;  /* 0x00034000ff047b82 */ /* 0x000e620000000a00 */
[----:B------:R-:W-:Y:S01]  /*12d60*/  ULDC UR5, c[0x0][0xb88] ;  /* 0x0002e20000057ab9 */ /* 0x000fe20000000800 */
[----:B------:R-:W-:-:S06]  /*12d70*/  IMAD.MOV.U32 R3, RZ, RZ, RZ ;  /* 0x000000ffff037224 */ /* 0x000fcc00078e00ff */
[----:B------:R-:W2:Y:S01]  /*12d80*/  LDC R21, c[0x0][0xce8] ;  /* 0x00033a00ff157b82 */ /* 0x000ea20000000800 */
[----:B0-----:R-:W-:-:S04]  /*12d90*/  ISETP.NE.U32.AND P0, PT, R8, RZ, PT ;  /* 0x000000ff0800720c */ /* 0x001fc80003f05070 */
[----:B------:R-:W-:-:S03]  /*12da0*/  ISETP.NE.AND.EX P0, PT, R9, RZ, PT, P0 ;  /* 0x000000ff0900720c */ /* 0x000fc60003f05300 */
[----:B------:R-:W0:Y:S01]  /*12db0*/  LDC.64 R8, c[0x0][0xd08] ;  /* 0x00034200ff087b82 */ /* 0x000e220000000a00 */
[----:B-1----:R-:W-:-:S04]  /*12dc0*/  IMAD.WIDE R4, R192, 0x4, R4 ;  /* 0x00000004c0047825 */ /* 0x002fc800078e0204 */
[----:B------:R-:W-:-:S05]  /*12dd0*/  IMAD.U32 R0, RZ, RZ, UR5 ;  /* 0x00000005ff007e24 */ /* 0x000fca000f8e00ff */
[----:B------:R1:W5:Y:S01]  /*12de0*/  @P0 LDG.E R3, desc[UR38][R4.64] ;  /* 0x0000002604030981 */ /* 0x000362000c1e1900 */
[----:B0-----:R-:W-:-:S04]  /*12df0*/  ISETP.NE.U32.AND P1, PT, R8, RZ, PT ;  /* 0x000000ff0800720c */ /* 0x001fc80003f25070 */
[----:B------:R-:W-:-:S13]  /*12e00*/  ISETP.NE.AND.EX P1, PT, R9, RZ, PT, P1 ;  /* 0x000000ff0900720c */ /* 0x000fda0003f25310 */
[----:B------:R-:W0:Y:S02]  /*12e10*/  @P1 LDC.64 R8, c[0x0][0xd08] ;  /* 0x00034200ff081b82 */ /* 0x000e240000000a00 */
[----:B0-----:R-:W-:-:S05]  /*12e20*/  @P1 IMAD.WIDE R8, R192, 0x4, R8 ;  /* 0x00000004c0081825 */ /* 0x001fca00078e0208 */
[----:B------:R1:W5:Y:S01]  /*12e30*/  @P1 LDG.E R0, desc[UR38][R8.64] ;  /* 0x0000002608001981 */ /* 0x000362000c1e1900 */
[----:B------:R-:W-:Y:S02]  /*12e40*/  ISETP.GE.AND P2, PT, R205, 0x40, PT ;  /* 0x00000040cd00780c */ /* 0x000fe40003f46270 */
[----:B------:R-:W-:Y:S01]  /*12e50*/  SHF.R.S32.HI R10, RZ, 0x1f, R192 ;  /* 0x0000001fff0a7819 */ /* 0x000fe200000114c0 */
[----:B--2---:R-:W-:Y:S10]  /*12e60*/  @P1 BRA `(.L_x_6437) ;  /* 0x0000000000101947 */ /* 0x004ff40003800000 */
[----:B------:R-:W-:Y:S05]  /*12e70*/  @!P0 BRA `(.L_x_6437) ;  /* 0x00000000000c8947 */ /* 0x000fea0003800000 */
[----:B-1----:R-:W2:Y:S04]  /*12e80*/  LDG.E R9, desc[UR38][R4.64] ;  /* 0x0000002604097981 */ /* 0x002ea8000c1e1900 */
[----:B-----5:R-:W2:Y:S02]  /*12e90*/  LDG.E R0, desc[UR38][R4.64+0x4] ;  /* 0x0000042604007981 */ /* 0x020ea4000c1e1900 */
[----:B--2---:R-:W-:-:S07]  /*12ea0*/  IMAD.IADD R0, R0, 0x1, -R9 ;  /* 0x0000000100007824 */ /* 0x004fce00078e0a09 */
.L_x_6437:
[----:B------:R-:W-:Y:S01]  /*12eb0*/  BSSY B1, `(.L_x_6438) ;  /* 0x000002e000017945 */ /* 0x000fe20003800000 */
[----:B------:R-:W-:Y:S02]  /*12ec0*/  SHF.R.S32.HI R14, RZ, 0x1f, R191 ;  /* 0x0000001fff0e7819 */ /* 0x000fe400000114bf */
[----:B------:R-:W-:Y:S02]  /*12ed0*/  SEL R15, R192, RZ, !P0 ;  /* 0x000000ffc00f7207 */ /* 0x000fe40004000000 */
[----:B------:R-:W-:Y:S02]  /*12ee0*/  SEL R16, R10, RZ, !P0 ;  /* 0x000000ff0a107207 */ /* 0x000fe40004000000 */
[----:B-----5:R-:W-:Y:S01]  /*12ef0*/  SHF.R.S32.HI R12, RZ, 0x1f, R3 ;  /* 0x0000001fff0c7819 */ /* 0x020fe20000011403 */
[----:B------:R-:W-:Y:S06]  /*12f00*/  @P2 BRA `(.L_x_6439) ;  /* 0x0000000000a02947 */ /* 0x000fec0003800000 */
[----:B------:R-:W0:Y:S01]  /*12f10*/  S2R R13, SR_TID.X ;  /* 0x00000000000d7919 */ /* 0x000e220000002100 */
[----:B------:R-:W2:Y:S01]  /*12f20*/  LDC R20, c[0x0][0xce8] ;  /* 0x00033a00ff147b82 */ /* 0x000ea20000000800 */
[----:B-1----:R-:W-:Y:S02]  /*12f30*/  IMAD.U32 R8, RZ, RZ, UR40 ;  /* 0x00000028ff087e24 */ /* 0x002fe4000f8e00ff */
[----:B--2---:R-:W-:-:S03]  /*12f40*/  IMAD R4, R0, R20, RZ ;  /* 0x0000001400047224 */ /* 0x004fc600078e02ff */
        /* <DEDUP_REMOVED lines=36> */
.L_x_6439:
[----:B------:R-:W-:Y:S05]  /*13190*/  BSYNC B1 ;  /* 0x0000000000017941 */ /* 0x000fea0003800000 */
.L_x_6438:
[----:B------:R-:W-:Y:S01]  /*131a0*/  ISETP.NE.AND P0, PT, R21, 0x1, PT ;  /* 0x000000011500780c */ /* 0x000fe20003f05270 */
[----:B------:R-:W-:Y:S01]  /*131b0*/  ULDC.64 UR6, c[0x0][0xba0] ;  /* 0x0002e80000067ab9 */ /* 0x000fe20000000a00 */
[----:B------:R-:W-:Y:S01]  /*131c0*/  ULDC UR5, c[0x0][0xbc8] ;  /* 0x0002f20000057ab9 */ /* 0x000fe20000000800 */
[----:B01----:R-:W-:Y:S01]  /*131d0*/  IMAD R8, R12, UR6, RZ ;  /* 0x000000060c087c24 */ /* 0x003fe2000f8e02ff */
[----:B------:R-:W-:Y:S01]  /*131e0*/  ISETP.GE.AND P1, PT, R197, UR5, PT ;  /* 0x00000005c5007c0c */ /* 0x000fe2000bf26270 */
[----:B------:R-:W-:Y:S01]  /*131f0*/  IMAD.WIDE.U32 R4, R3, UR6, RZ ;  /* 0x0000000603047c25 */ /* 0x000fe2000f8e00ff */
[----:B------:R-:W-:Y:S01]  /*13200*/  ISETP.GE.AND P2, PT, R187, UR5, PT ;  /* 0x00000005bb007c0c */ /* 0x000fe2000bf46270 */
[----:B------:R-:W-:Y:S01]  /*13210*/  BSSY B1, `(.L_x_6440) ;  /* 0x0000064000017945 */ /* 0x000fe20003800000 */
[----:B------:R-:W-:Y:S01]  /*13220*/  SEL R9, RZ, 0xffffffff, P1 ;  /* 0xffffffffff097807 */ /* 0x000fe20000800000 */
[----:B------:R-:W-:Y:S01]  /*13230*/  IMAD R3, R3, UR7, R8 ;  /* 0x0000000703037c24 */ /* 0x000fe2000f8e0208 */
[----:B------:R-:W-:Y:S01]  /*13240*/  ULDC.64 UR6, c[0x0][0xbe8] ;  /* 0x0002fa0000067ab9 */ /* 0x000fe20000000a00 */
[----:B------:R-:W-:Y:S01]  /*13250*/  ISETP.GE.AND P1, PT, R196, UR5, PT ;  /* 0x00000005c4007c0c */ /* 0x000fe2000bf26270 */
[----:B------:R-:W-:Y:S01]  /*13260*/  IMAD R8, R14, UR6, RZ ;  /* 0x000000060e087c24 */ /* 0x000fe2000f8e02ff */
[----:B------:R-:W0:Y:S01]  /*13270*/  @P0 LDC R11, c[0x0][0xcec] ;  /* 0x00033b00ff0b0b82 */ /* 0x000e220000000800 */
[----:B------:R-:W-:-:S02]  /*13280*/  IMAD.IADD R5, R5, 0x1, R3 ;  /* 0x0000000105057824 */ /* 0x000fc400078e0203 */
[----:B------:R-:W-:Y:S01]  /*13290*/  IMAD R3, R191, UR7, R8 ;  /* 0x00000007bf037c24 */ /* 0x000fe2000f8e0208 */
[----:B------:R-:W-:Y:S01]  /*132a0*/  SEL R8, RZ, 0x1, P2 ;  /* 0x00000001ff087807 */ /* 0x000fe20001000000 */
[----:B------:R-:W-:Y:S01]  /*132b0*/  IMAD.SHL.U32 R9, R9, 0x2, RZ ;  /* 0x0000000209097824 */ /* 0x000fe200078e00ff */
[----:B------:R-:W-:Y:S01]  /*132c0*/  ISETP.GE.AND P2, PT, R202, UR5, PT ;  /* 0x00000005ca007c0c */ /* 0x000fe2000bf46270 */
[----:B------:R-:W-:Y:S01]  /*132d0*/  IMAD.WIDE.U32 R4, R191, UR6, R4 ;  /* 0x00000006bf047c25 */ /* 0x000fe2000f8e0004 */
[----:B------:R-:W1:Y:S01]  /*132e0*/  @P0 LDC R13, c[0x0][0xcf0] ;  /* 0x00033c00ff0d0b82 */ /* 0x000e620000000800 */
[----:B------:R-:W-:Y:S01]  /*132f0*/  ULDC.64 UR6, c[0x0][0xbf0] ;  /* 0x0002fc0000067ab9 */ /* 0x000fe20000000a00 */
[----:B------:R-:W-:Y:S01]  /*13300*/  LOP3.LUT R12, R9, 0x2, R8, 0xe2, !PT ;  /* 0x00000002090c7812 */ /* 0x000fe200078ee208 */
[----:B------:R-:W-:Y:S01]  /*13310*/  IMAD R8, R198, 0x20, R199 ;  /* 0x00000020c6087824 */ /* 0x000fe200078e02c7 */
[----:B------:R-:W-:Y:S01]  /*13320*/  SEL R9, RZ, 0xffffffff, P1 ;  /* 0xffffffffff097807 */ /* 0x000fe20000800000 */
[----:B------:R-:W-:Y:S01]  /*13330*/  IMAD.IADD R5, R5, 0x1, R3 ;  /* 0x0000000105057824 */ /* 0x000fe200078e0203 */
[----:B------:R-:W-:Y:S01]  /*13340*/  ISETP.GE.AND P1, PT, R195, UR5, PT ;  /* 0x00000005c3007c0c */ /* 0x000fe2000bf26270 */
[----:B------:R-:W-:-:S02]  /*13350*/  VIADD R10, R8, UR40 ;  /* 0x00000028080a7c36 */ /* 0x000fc40008000000 */
[----:B------:R-:W-:Y:S01]  /*13360*/  IMAD R3, R16, UR6, RZ ;  /* 0x0000000610037c24 */ /* 0x000fe2000f8e02ff */
[----:B------:R-:W-:Y:S01]  /*13370*/  SEL R14, RZ, 0xffffffff, P1 ;  /* 0xffffffffff0e7807 */ /* 0x000fe20000800000 */
[----:B------:R-:W-:Y:S02]  /*13380*/  IMAD.SHL.U32 R17, R9, 0x4, RZ ;  /* 0x0000000409117824 */ /* 0x000fe400078e00ff */
[----:B------:R-:W-:Y:S02]  /*13390*/  IMAD R9, R15, UR7, R3 ;  /* 0x000000070f097c24 */ /* 0x000fe4000f8e0203 */
[----:B------:R-:W-:Y:S01]  /*133a0*/  IMAD.MOV.U32 R3, RZ, RZ, R10 ;  /* 0x000000ffff037224 */ /* 0x000fe200078e000a */
[----:B------:R-:W-:Y:S01]  /*133b0*/  LOP3.LUT R12, R17, 0x4, R12, 0xe2, !PT ;  /* 0x00000004110c7812 */ /* 0x000fe200078ee20c */
[----:B0-----:R-:W-:-:S04]  /*133c0*/  @P0 IMAD.HI.U32 R8, R10, R11, RZ ;  /* 0x0000000b0a080227 */ /* 0x001fc800078e00ff */
[----:B------:R-:W-:Y:S01]  /*133d0*/  IMAD.WIDE.U32 R4, R15, UR6, R4 ;  /* 0x000000060f047c25 */ /* 0x000fe2000f8e0004 */
[----:B------:R-:W-:Y:S01]  /*133e0*/  ULDC.64 UR6, c[0x0][0xbe0] ;  /* 0x0002f80000067ab9 */ /* 0x000fe20000000a00 */
[----:B-1----:R-:W-:Y:S02]  /*133f0*/  @P0 SHF.R.U32.HI R3, RZ, R13, R8 ;  /* 0x0000000dff030219 */ /* 0x002fe40000011608 */
[----:B------:R-:W-:Y:S01]  /*13400*/  IMAD.SHL.U32 R11, R14, 0x8, RZ ;  /* 0x000000080e0b7824 */ /* 0x000fe200078e00ff */
[----:B------:R-:W-:Y:S01]  /*13410*/  ISETP.GE.AND P0, PT, R194, UR5, PT ;  /* 0x00000005c2007c0c */ /* 0x000fe2000bf06270 */
[----:B------:R-:W-:Y:S01]  /*13420*/  IMAD.IADD R5, R5, 0x1, R9 ;  /* 0x0000000105057824 */ /* 0x000fe200078e0209 */
[--C-:B------:R-:W-:Y:S01]  /*13430*/  SHF.R.S32.HI R8, RZ, 0x1f, R3.reuse ;  /* 0x0000001fff087819 */ /* 0x100fe20000011403 */
[----:B------:R-:W-:Y:S01]  /*13440*/  IMAD.MOV R9, RZ, RZ, -R3 ;  /* 0x000000ffff097224 */ /* 0x000fe200078e0a03 */
[----:B------:R-:W-:Y:S01]  /*13450*/  LOP3.LUT R12, R11, 0x8, R12, 0xe2, !PT ;  /* 0x000000080b0c7812 */ /* 0x000fe200078ee20c */
[----:B------:R-:W-:Y:S01]  /*13460*/  IMAD.WIDE.U32 R4, R3, UR6, R4 ;  /* 0x0000000603047c25 */ /* 0x000fe2000f8e0004 */
[----:B------:R-:W-:-:S02]  /*13470*/  SEL R11, RZ, 0xffffffff, P0 ;  /* 0xffffffffff0b7807 */ /* 0x000fc40000000000 */
[----:B------:R-:W-:Y:S01]  /*13480*/  ISETP.GE.AND P0, PT, R193, UR5, PT ;  /* 0x00000005c1007c0c */ /* 0x000fe2000bf06270 */
        /* <DEDUP_REMOVED lines=8> */
[----:B------:R-:W-:Y:S01]  /*13510*/  IMAD R25, R0, R21, RZ ;  /* 0x0000001500197224 */ /* 0x000fe200078e02ff */
[----:B------:R-:W-:Y:S01]  /*13520*/  LOP3.LUT R12, R13, 0x10, R12, 0xe2, !PT ;  /* 0x000000100d0c7812 */ /* 0x000fe200078ee20c */
[----:B------:R-:W-:Y:S01]  /*13530*/  IMAD.IADD R5, R5, 0x1, R11 ;  /* 0x0000000105057824 */ /* 0x000fe200078e020b */
[----:B------:R-:W-:Y:S01]  /*13540*/  SEL R0, RZ, 0x80, P2 ;  /* 0x00000080ff007807 */ /* 0x000fe20001000000 */
[----:B------:R-:W-:-:S02]  /*13550*/  IMAD R8, R3, UR6, RZ ;  /* 0x0000000603087c24 */ /* 0x000fc4000f8e02ff */
[----:B------:R-:W-:Y:S02]  /*13560*/  VIADD R26, R199, UR40 ;  /* 0x00000028c71a7c36 */ /* 0x000fe40008000000 */
[C---:B------:R-:W-:Y:S02]  /*13570*/  IMAD R3, R9.reuse, UR7, R8 ;  /* 0x0000000709037c24 */ /* 0x040fe4000f8e0208 */
[----:B------:R-:W-:Y:S01]  /*13580*/  IMAD.WIDE.U32 R4, R9, UR6, R4 ;  /* 0x0000000609047c25 */ /* 0x000fe2000f8e0004 */
        /* <DEDUP_REMOVED lines=44> */
.L_x_6441:
[----:B------:R-:W-:Y:S05]  /*13850*/  BSYNC B1 ;  /* 0x0000000000017941 */ /* 0x000fea0003800000 */
.L_x_6440:
        /* <DEDUP_REMOVED lines=36> */
.L_x_6436:
[----:B------:R-:W-:Y:S05]  /*13aa0*/  BSYNC B0 ;  /* 0x0000000000007941 */ /* 0x000fea0003800000 */
.L_x_6430:
[----:B------:R-:W-:Y:S02]  /*13ab0*/  ULDC UR5, c[0x0][0xd3c] ;  /* 0x00034f0000057ab9 */ /* 0x000fe40000000800 */
[----:B------:R-:W-:-:S13]  /*13ac0*/  ISETP.GE.AND P0, PT, R7, UR5, PT ;  /* 0x0000000507007c0c */ /* 0x000fda000bf06270 */
[----:B------:R-:W-:Y:S05]  /*13ad0*/  @!P0 BRA `(.L_x_6442) ;  /* 0xfffffed400648947 */ /* 0x000fea000383ffff */
[----:B------:R-:W-:Y:S05]  /*13ae0*/  EXIT ;  /* 0x000000000000794d */ /* 0x000fea0003800000 */
.L_x_6338:
        /* <DEDUP_REMOVED lines=18> */
.L_x_6443:
        /* <DEDUP_REMOVED lines=41> */
.L_x_6449:
        /* <DEDUP_REMOVED lines=12> */
.L_x_6448:
[----:B------:R-:W-:Y:S05]  /*13f60*/  BSYNC B0 ;  /* 0x0000000000007941 */ /* 0x000fea0003800000 */
.L_x_6447:
        /* <DEDUP_REMOVED lines=21> */
.L_x_6445:
        /* <DEDUP_REMOVED lines=18> */
[----:B------:R-:W-:-:S06]  /*141e0*/  VIADD R16, R7, 0xffffffff ;  /* 0xffffffff07107836 */ /* 0x000fcc0000000000 */
[----:B------:R2:W3:Y:S02]  /*141f0*/  SHFL.IDX PT, R16, R5, R16, 0x1f ;  /* 0x00001f1005107589 */ /* 0x0004e400000e0000 */
.L_x_6450:
[----:B-12---:R-:W-:Y:S01]  /*14200*/  IMAD.MOV R5, RZ, RZ, -R3 ;  /* 0x000000ffff057224 */ /* 0x006fe200078e0a03 */
[----:B------:R-:W-:Y:S01]  /*14210*/  IABS R7, R9 ;  /* 0x0000000900077213 */ /* 0x000fe20000000000 */
        /* <DEDUP_REMOVED lines=54> */
.L_x_6446:
[----:B------:R-:W-:Y:S02]  /*14580*/  IMAD.MOV.U32 R17, RZ, RZ, RZ ;  /* 0x000000ffff117224 */ /* 0x000fe400078e00ff */
[----:B------:R-:W-:Y:S02]  /*14590*/  IMAD.U32 R16, RZ, RZ, UR6 ;  /* 0x00000006ff107e24 */ /* 0x000fe4000f8e00ff */
[----:B------:R-:W-:-:S07]  /*145a0*/  IMAD.MOV.U32 R18, RZ, RZ, RZ ;  /* 0x000000ffff127224 */ /* 0x000fce00078e00ff */
.L_x_6451:
[----:B------:R-:W-:-:S13]  /*145b0*/  ISETP.NE.AND P0, PT, R0, RZ, PT ;  /* 0x000000ff0000720c */ /* 0x000fda0003f05270 */
[----:B------:R-:W1:Y:S01]  /*145c0*/  @!P0 S2R R3, SR_CgaCtaId ;  /* 0x0000000000038919 */ /* 0x000e620000008800 */
[----:B------:R-:W-:-:S04]  /*145d0*/  @!P0 MOV R0, 0x400 ;  /* 0x0000040000008802 */ /* 0x000fc80000000f00 */
[----:B-1----:R-:W-:-:S05]  /*145e0*/  @!P0 LEA R0, R3, R0, 0x18 ;  /* 0x0000000003008211 */ /* 0x002fca00078ec0ff */
[----:B------:R1:W-:Y:S01]  /*145f0*/  @!P0 STS.128 [R0+0x388d0], R16 ;  /* 0x0388d01000008388 */ /* 0x0003e20000000c00 */
[----:B------:R-:W-:Y:S06]  /*14600*/  BAR.ARV 0x5, 0x180 ;  /* 0x0146000000007b1d */ /* 0x000fec0000002000 */
.L_x_6444:
        /* <DEDUP_REMOVED lines=18> */
[----:B------:R-:W-:Y:S01]  /*14730*/  IMAD.SHL.U32 R4, R4, 0x10, RZ ;  /* 0x0000001004047824 */ /* 0x000fe200078e00ff */
[----:B------:R-:W-:-:S02]  /*14740*/  LOP3.LUT R0, R0, 0x38, RZ, 0xc0, !PT ;  /* 0x0000003800007812 */ /* 0x000fc400078ec0ff */
[----:B------:R-:W-:Y:S02]  /*14750*/  LOP3.LUT R2, R3, 0x200, R2, 0xf8, !PT ;  /* 0x0000020003027812 */ /* 0x000fe400078ef802 */
[----:B------:R-:W-:Y:S02]  /*14760*/  LOP3.LUT R4, R5, 0x70, R4, 0xf8, !PT ;  /* 0x0000007005047812 */ /* 0x000fe400078ef804 */
[C---:B------:R-:W-:Y:S02]  /*14770*/  LOP3.LUT R4, R0.reuse, 0x40, RZ, 0xfc, !PT ;  /* 0x0000004000047812 */ /* 0x040fe400078efcff */
[----:B------:R-:W-:Y:S01]  /*14780*/  LOP3.LUT R4, R0, 0x100, RZ, 0xfc, !PT ;  /* 0x0000010000047812 */ /* 0x000fe200078efcff */
[----:B-1----:R-:W-:-:S06]  /*14790*/  ULEA UR4, UR5, UR4, 0x18 ;  /* 0x0000000405047291 */ /* 0x002fcc000f8ec03f */
[----:B------:R-:W-:-:S05]  /*147a0*/  IMAD.U32 R3, RZ, RZ, UR4 ;  /* 0x00000004ff037e24 */ /* 0x000fca000f8e00ff */
[----:B------:R0:W-:Y:S02]  /*147b0*/  STL [R1], R3 ;  /* 0x0000000301007387 */ /* 0x0001e40000100800 */
[----:B0-----:R-:W-:Y:S02]  /*147c0*/  IMAD R3, R2, 0x2, R3 ;  /* 0x0000000202037824 */ /* 0x001fe400078e0203 */
[----:B------:R-:W-:-:S03]  /*147d0*/  IMAD.MOV.U32 R2, RZ, RZ, 0x1 ;  /* 0x00000001ff027424 */ /* 0x000fc600078e00ff */
[----:B------:R0:W-:Y:S04]  /*147e0*/  STL [R1+0x10], R3 ;  /* 0x0000100301007387 */ /* 0x0001e80000100800 */
[----:B------:R-:W-:Y:S04]  /*147f0*/  STL [R1+0x60], RZ ;  /* 0x000060ff01007387 */ /* 0x000fe80000100800 */
[----:B------:R1:W-:Y:S01]  /*14800*/  STL [R1+0x14], R2 ;  /* 0x0000140201007387 */ /* 0x0003e20000100800 */
[----:B0-----:R-:W-:-:S03]  /*14810*/  LOP3.LUT R3, R0, 0x80, RZ, 0xfc, !PT ;  /* 0x0000008000037812 */ /* 0x001fc600078efcff */
[----:B------:R0:W-:Y:S01]  /*14820*/  STL [R1+0x8], RZ ;  /* 0x000008ff01007387 */ /* 0x0001e20000100800 */
[C---:B------:R-:W-:Y:S02]  /*14830*/  LOP3.LUT R3, R0.reuse, 0x140, RZ, 0xfc, !PT ;  /* 0x0000014000037812 */ /* 0x040fe400078efcff */
[C---:B-1----:R-:W-:Y:S02]  /*14840*/  LOP3.LUT R2, R0.reuse, 0xc0, RZ, 0xfc, !PT ;  /* 0x000000c000027812 */ /* 0x042fe400078efcff */
[C---:B------:R-:W-:Y:S02]  /*14850*/  LOP3.LUT R2, R0.reuse, 0x180, RZ, 0xfc, !PT ;  /* 0x0000018000027812 */ /* 0x040fe400078efcff */
[----:B0-----:R-:W-:-:S07]  /*14860*/  LOP3.LUT R0, R0, 0x1c0, RZ, 0xfc, !PT ;  /* 0x000001c000007812 */ /* 0x001fce00078efcff */
.L_x_6584:
[----:B------:R-:W-:Y:S05]  /*14870*/  YIELD ;  /* 0x0000000000007946 */ /* 0x000fea0003800000 */
[----:B------:R-:W-:Y:S01]  /*14880*/  ULDC.64 UR4, c[0x0][0xb20] ;  /* 0x0002c80000047ab9 */ /* 0x000fe20000000a00 */
[----:B---3--:R-:W-:Y:S01]  /*14890*/  IMAD.MOV.U32 R0, RZ, RZ, RZ ;  /* 0x000000ffff007224 */ /* 0x008fe200078e00ff */
[----:B------:R-:W-:Y:S01]  /*148a0*/  ISETP.NE.U32.AND P0, PT, RZ, UR4, PT ;  /* 0x00000004ff007c0c */ /* 0x000fe2000bf05070 */
[----:B0-----:R-:W0:Y:S01]  /*148b0*/  LDC.64 R4, c[0x0][0xaf8] ;  /* 0x0002be00ff047b82 */ /* 0x001e220000000a00 */
        /* <DEDUP_REMOVED lines=16> */
[----:B--2---:R-:W1:Y:S08]  /*149c0*/  @P2 LDC.64 R6, c[0x0][0xb10] ;  /* 0x0002c400ff062b82 */ /* 0x004e700000000a00 */
        /* <DEDUP_REMOVED lines=23> */
.L_x_6453:
        /* <DEDUP_REMOVED lines=10> */
.L_x_6454:
[----:B------:R-:W-:Y:S05]  /*14be0*/  @!P1 BRA `(.L_x_6455) ;  /* 0x00000000000c9947 */ /* 0x000fea0003800000 */
[----:B------:R-:W2:Y:S04]  /*14bf0*/  LDG.E R6, desc[UR38][R2.64] ;  /* 0x0000002602067981 */ /* 0x000ea8000c1e1900 */
[----:B------:R-:W2:Y:S02]  /*14c00*/  LDG.E R2, desc[UR38][R2.64+0x4] ;  /* 0x0000042602027981 */ /* 0x000ea4000c1e1900 */
[----:B--2---:R-:W-:-:S07]  /*14c10*/  IMAD.IADD R6, R2, 0x1, -R6 ;  /* 0x0000000102067824 */ /* 0x004fce00078e0a06 */
.L_x_6455:
        /* <DEDUP_REMOVED lines=28> */
.L_x_6458:
[----:B------:R-:W-:-:S13]  /*14de0*/  ISETP.NE.AND P0, PT, R3, 0x1, PT ;  /* 0x000000010300780c */ /* 0x000fda0003f05270 */
[----:B------:R-:W2:Y:S02]  /*14df0*/  @P0 LDC.64 R4, c[0x0][0xae0] ;  /* 0x0002b800ff040b82 */ /* 0x000ea40000000a00 */
[----:B--2---:R-:W-:-:S05]  /*14e00*/  @P0 IMAD.HI.U32 R4, R7, R4, RZ ;  /* 0x0000000407040227 */ /* 0x004fca00078e00ff */
[----:B------:R-:W-:-:S07]  /*14e10*/  @P0 SHF.R.U32.HI R7, RZ, R5, R4 ;  /* 0x00000005ff070219 */ /* 0x000fce0000011604 */
.L_x_6459:
[----:B------:R-:W-:Y:S05]  /*14e20*/  BSYNC B0 ;  /* 0x0000000000007941 */ /* 0x000fea0003800000 */
.L_x_6457:
[----:B------:R-:W-:-:S05]  /*14e30*/  IMAD R7, R7, R3, R3 ;  /* 0x0000000307077224 */ /* 0x000fca00078e0203 */
[----:B------:R-:W-:-:S07]  /*14e40*/  VIMNMX R2, R2, R7, PT ;  /* 0x0000000702027248 */ /* 0x000fce0003fe0100 */
.L_x_6456:
        /* <DEDUP_REMOVED lines=29> */
.L_x_6462:
[----:B------:R-:W-:-:S13]  /*15020*/  ISETP.NE.AND P0, PT, R3, 0x1, PT ;  /* 0x000000010300780c */ /* 0x000fda0003f05270 */
[----:B------:R-:W3:Y:S02]  /*15030*/  @P0 LDC.64 R4, c[0x0][0xae0] ;  /* 0x0002b800ff040b82 */ /* 0x000ee40000000a00 */
[----:B---3--:R-:W-:-:S05]  /*15040*/  @P0 IMAD.HI.U32 R4, R2, R4, RZ ;  /* 0x0000000402040227 */ /* 0x008fca00078e00ff */
[----:B------:R-:W-:-:S07]  /*15050*/  @P0 SHF.R.U32.HI R2, RZ, R5, R4 ;  /* 0x00000005ff020219 */ /* 0x000fce0000011604 */
.L_x_6463:
[----:B------:R-:W-:Y:S05]  /*15060*/  BSYNC B0 ;  /* 0x0000000000007941 */ /* 0x000fea0003800000 */
.L_x_6461:
[----:B------:R-:W-:-:S05]  /*15070*/  IMAD R2, R2, R3, RZ ;  /* 0x0000000302027224 */ /* 0x000fca00078e02ff */
[----:B------:R-:W-:-:S07]  /*15080*/  VIMNMX R0, R0, R2, !PT ;  /* 0x0000000200007248 */ /* 0x000fce0007fe0100 */
.L_x_6460:
        /* <DEDUP_REMOVED lines=18> */
[----:B----4-:R-:W3:Y:S04]  /*151b0*/  @P0 ATOMG.E.ADD.STRONG.GPU PT, R2, desc[UR38][R4.64], R2 ;  /* 0x00000002040209a8 */ /* 0x010ee800081ee1e6 */
[----:B---3--:R3:W4:Y:S02]  /*151c0*/  SHFL.IDX PT, R2, R2, R0, 0x1f ;  /* 0x00001f0002027589 */ /* 0x00872400000e0000 */
[----:B---3--:R-:W3:Y:S02]  /*151d0*/  S2R R0, SR_LTMASK ;  /* 0x0000000000007919 */ /* 0x008ee40000003900 */
[----:B---3--:R-:W-:-:S06]  /*151e0*/  LOP3.LUT R0, R0, UR4, RZ, 0xc0, !PT ;  /* 0x0000000400007c12 */ /* 0x008fcc000f8ec0ff */
[----:B------:R-:W4:Y:S02]  /*151f0*/  POPC R0, R0 ;  /* 0x0000000000007309 */ /* 0x000f240000000000 */
[----:B----4-:R-:W-:Y:S01]  /*15200*/  IADD3 R16, R2, UR36, R0 ;  /* 0x0000002402107c10 */ /* 0x010fe2000fffe000 */
[----:B------:R-:W-:Y:S06]  /*15210*/  BRA `(.L_x_6466) ;  /* 0x0000005c00047947 */ /* 0x000fec0003800000 */
.L_x_6465:
        /* <DEDUP_REMOVED lines=21> */
.L_x_6468:
[----:B------:R-:W-:Y:S05]  /*15370*/  BSYNC B6 ;  /* 0x0000000000067941 */ /* 0x000fea0003800000 */
.L_x_6467:
        /* <DEDUP_REMOVED lines=20> */
.L_x_6471:
        /* <DEDUP_REMOVED lines=15> */
.L_x_6470:
[----:B------:R-:W-:Y:S05]  /*155b0*/  BSYNC B6 ;  /* 0x0000000000067941 */ /* 0x000fea0003800000 */
.L_x_6469:
        /* <DEDUP_REMOVED lines=23> */
.L_x_6601:
        /* <DEDUP_REMOVED lines=11> */
.L_x_6604:
        /* <DEDUP_REMOVED lines=24> */
.L_x_6475:
[----:B--2---:R-:W2:Y:S04]  /*15960*/  LDL R7, [R1] ;  /* 0x0000000001077983 */ /* 0x004ea80000100800 */
[----:B----4-:R-:W2:Y:S04]  /*15970*/  LDL R0, [R1+0x8] ;  /* 0x0000080001007983 */ /* 0x010ea80000100800 */
[----:B---3--:R-:W3:Y:S01]  /*15980*/  LDL R2, [R1+0x14] ;  /* 0x0000140001027983 */ /* 0x008ee20000100800 */
[----:B--2---:R-:W-:Y:S01]  /*15990*/  IMAD R0, R0, 0x8, R7 ;  /* 0x0000000800007824 */ /* 0x004fe200078e0207 */
[----:B---3--:R-:W-:-:S04]  /*159a0*/  SHF.L.U32 R2, R2, 0x1f, RZ ;  /* 0x0000001f02027819 */ /* 0x008fc800000006ff */
[----:B------:R-:W2:Y:S02]  /*159b0*/  SYNCS.PHASECHK.TRANS64.TRYWAIT P0, [R0+URZ+0x38840], R2 ;  /* 0x03884002000075a7 */ /* 0x000ea4000800017f */
[----:B--2---:R-:W-:Y:S05]  /*159c0*/  @!P0 BRA `(.L_x_6476) ;  /* 0x0000006800688947 */ /* 0x004fea0003800000 */
.L_x_6605:
        /* <DEDUP_REMOVED lines=11> */
.L_x_6477:
        /* <DEDUP_REMOVED lines=26> */
.L_x_6473:
[----:B----4-:R-:W4:Y:S04]  /*15c20*/  LDL R0, [R1] ;  /* 0x0000000001007983 */ /* 0x010f280000100800 */
[----:B---3--:R-:W3:Y:S01]  /*15c30*/  LDL R2, [R1+0x2c] ;  /* 0x00002c0001027983 */ /* 0x008ee20000100800 */
[----:B------:R-:W-:Y:S05]  /*15c40*/  WARPSYNC.ALL ;  /* 0x0000000000007948 */ /* 0x000fea0003800000 */
[----:B------:R-:W-:Y:S01]  /*15c50*/  ULDC.64 UR4, c[0x0][0xaf8] ;  /* 0x0002be0000047ab9 */ /* 0x000fe20000000a00 */
[----:B------:R-:W-:Y:S01]  /*15c60*/  BSSY B6, `(.L_x_6478) ;  /* 0x0000020000067945 */ /* 0x000fe20003800000 */
[----:B------:R-:W-:Y:S01]  /*15c70*/  BAR.SYNC.DEFER_BLOCKING 0x8, 0x100 ;  /* 0x0204000000007b1d */ /* 0x000fe20000010000 */
[----:B------:R-:W-:-:S04]  /*15c80*/  ISETP.NE.U32.AND P0, PT, RZ, UR4, PT ;  /* 0x00000004ff007c0c */ /* 0x000fc8000bf05070 */
[----:B------:R-:W-:Y:S01]  /*15c90*/  ISETP.NE.AND.EX P0, PT, RZ, UR5, PT, P0 ;  /* 0x00000005ff007c0c */ /* 0x000fe2000bf05300 */
[----:B----4-:R-:W-:Y:S01]  /*15ca0*/  VIADD R0, R0, 0x20400 ;  /* 0x0002040000007836 */ /* 0x010fe20000000000 */
[----:B---3--:R-:W-:-:S04]  /*15cb0*/  SHF.R.S32.HI R3, RZ, 0x1f, R2 ;  /* 0x0000001fff037819 */ /* 0x008fc80000011402 */
[----:B------:R-:W-:Y:S02]  /*15cc0*/  LOP3.LUT P1, RZ, R0, 0x3ff, RZ, 0xc0, !PT ;  /* 0x000003ff00ff7812 */ /* 0x000fe4000782c0ff */
[----:B------:R-:W-:Y:S02]  /*15cd0*/  SHF.R.S32.HI R0, RZ, 0x1f, R19 ;  /* 0x0000001fff007819 */ /* 0x000fe40000011413 */
[----:B------:R-:W-:Y:S02]  /*15ce0*/  SHF.R.S32.HI R2, RZ, 0x1f, R18 ;  /* 0x0000001fff027819 */ /* 0x000fe40000011412 */
[----:B------:R-:W-:-:S05]  /*15cf0*/  SEL R0, R0, RZ, !P0 ;  /* 0x000000ff00007207 */ /* 0x000fca0004000000 */
[----:B------:R3:W-:Y:S04]  /*15d00*/  STL [R1+0x54], R0 ;  /* 0x0000540001007387 */ /* 0x0007e80000100800 */
[----:B------:R4:W-:Y:S01]  /*15d10*/  STL [R1+0x48], R3 ;  /* 0x0000480301007387 */ /* 0x0009e20000100800 */
[----:B---3--:R-:W-:-:S05]  /*15d20*/  SEL R0, R19, RZ, !P0 ;  /* 0x000000ff13007207 */ /* 0x008fca0004000000 */
[----:B------:R4:W-:Y:S04]  /*15d30*/  STL [R1+0x3c], R0 ;  /* 0x00003c0001007387 */ /* 0x0009e80000100800 */
[----:B------:R4:W-:Y:S01]  /*15d40*/  STL [R1+0x50], R2 ;  /* 0x0000500201007387 */ /* 0x0009e20000100800 */
[----:B------:R-:W-:Y:S05]  /*15d50*/  @!P1 BRA `(.L_x_6479) ;  /* 0x0000000000409947 */ /* 0x000fea0003800000 */
[----:B----4-:R-:W-:Y:S01]  /*15d60*/  MOV R2, 0x0 ;  /* 0x0000000000027802 */ /* 0x010fe20000000f00 */
        /* <DEDUP_REMOVED lines=15> */
.L_x_6479:
[----:B------:R-:W-:Y:S05]  /*15e60*/  BSYNC B6 ;  /* 0x0000000000067941 */ /* 0x000fea0003800000 */
.L_x_6478:
[----:B------:R-:W3:Y:S01]  /*15e70*/  LDL R11, [R1+0x38] ;  /* 0x00003800010b7983 */ /* 0x000ee20000100800 */
[----:B--2---:R-:W2:Y:S01]  /*15e80*/  LDC R7, c[0x0][0x448] ;  /* 0x00011200ff077b82 */ /* 0x004ea20000000800 */
[----:B------:R-:W-:Y:S01]  /*15e90*/  ULDC.64 UR4, c[0x0][0x298] ;  /* 0x0000a60000047ab9 */ /* 0x000fe20000000a00 */
[----:B------:R-:W-:Y:S01]  /*15ea0*/  ULDC.64 UR6, c[0x0][0x280] ;  /* 0x0000a00000067ab9 */ /* 0x000fe20000000a00 */
[----:B------:R-:W3:Y:S04]  /*15eb0*/  LDL R4, [R1+0x48] ;  /* 0x0000480001047983 */ /* 0x000ee80000100800 */
[----:B------:R-:W3:Y:S04]  /*15ec0*/  LDL R10, [R1+0x2c] ;  /* 0x00002c00010a7983 */ /* 0x000ee80000100800 */
[----:B01----:R-:W3:Y:S01]  /*15ed0*/  LDL R9, [R1+0x50] ;  /* 0x0000500001097983 */ /* 0x003ee20000100800 */
[----:B----4-:R-:W0:Y:S01]  /*15ee0*/  S2R R2, SR_TID.X ;  /* 0x0000000000027919 */ /* 0x010e220000002100 */
[----:B------:R-:W1:Y:S02]  /*15ef0*/  S2R R0, SR_TID.X ;  /* 0x0000000000007919 */ /* 0x000e640000002100 */
[----:B------:R-:W4:Y:S01]  /*15f00*/  LDL R8, [R1+0x54] ;  /* 0x0000540001087983 */ /* 0x000f220000100800 */
[----:B--2---:R-:W-:-:S03]  /*15f10*/  ISETP.NE.AND P0, PT, R7, 0x1, PT ;  /* 0x000000010700780c */ /* 0x004fc60003f05270 */
[----:B------:R-:W2:Y:S10]  /*15f20*/  LDL R6, [R1+0x3c] ;  /* 0x00003c0001067983 */ /* 0x000eb40000100800 */
[----:B------:R-:W3:Y:S01]  /*15f30*/  @P0 LDC R3, c[0x0][0x450] ;  /* 0x00011400ff030b82 */ /* 0x000ee20000000800 */
[----:B0-----:R-:W-:-:S04]  /*15f40*/  LOP3.LUT R2, R2, 0x7f, RZ, 0xc0, !PT ;  /* 0x0000007f02027812 */ /* 0x001fc800078ec0ff */
[----:B------:R-:W-:Y:S01]  /*15f50*/  SHF.R.U32.HI R2, RZ, 0x3, R2 ;  /* 0x00000003ff027819 */ /* 0x000fe20000011602 */
[----:B-1----:R-:W-:-:S05]  /*15f60*/  IMAD.SHL.U32 R0, R0, 0x10, RZ ;  /* 0x0000001000007824 */ /* 0x002fca00078e00ff */
[----:B------:R-:W-:Y:S02]  /*15f70*/  LOP3.LUT R0, R2, 0x70, R0, 0xf8, !PT ;  /* 0x0000007002007812 */ /* 0x000fe400078ef800 */
[----:B------:R-:W0:Y:S03]  /*15f80*/  @P0 LDC R2, c[0x0][0x44c] ;  /* 0x00011300ff020b82 */ /* 0x000e260000000800 */
[----:B---3--:R-:W-:-:S04]  /*15f90*/  IMAD.IADD R5, R0, 0x1, R11 ;  /* 0x0000000100057824 */ /* 0x008fc800078e020b */
[----:B0-----:R-:W-:-:S04]  /*15fa0*/  @P0 IMAD.HI.U32 R2, R5, R2, RZ ;  /* 0x0000000205020227 */ /* 0x001fc800078e00ff */
[----:B------:R-:W-:Y:S01]  /*15fb0*/  IMAD.MOV.U32 R0, RZ, RZ, R5 ;  /* 0x000000ffff007224 */ /* 0x000fe200078e0005 */
[----:B------:R-:W-:Y:S01]  /*15fc0*/  @P0 SHF.R.U32.HI R0, RZ, R3, R2 ;  /* 0x00000003ff000219 */ /* 0x000fe20000011602 */
[----:B------:R-:W-:-:S04]  /*15fd0*/  IMAD R2, R4, UR4, RZ ;  /* 0x0000000404027c24 */ /* 0x000fc8000f8e02ff */
[C---:B------:R-:W-:Y:S02]  /*15fe0*/  IMAD R4, R10.reuse, UR5, R2 ;  /* 0x000000050a047c24 */ /* 0x040fe4000f8e0202 */
[----:B------:R-:W-:Y:S01]  /*15ff0*/  IMAD.WIDE.U32 R2, R10, UR4, RZ ;  /* 0x000000040a027c25 */ /* 0x000fe2000f8e00ff */
[----:B------:R-:W-:Y:S01]  /*16000*/  ULDC.64 UR4, c[0x0][0x2d8] ;  /* 0x0000b60000047ab9 */ /* 0x000fe20000000a00 */
[----:B------:R0:W-:Y:S02]  /*16010*/  STL [R1+0x28], R5 ;  /* 0x0000280501007387 */ /* 0x0001e40000100800 */
[----:B------:R-:W-:Y:S02]  /*16020*/  IMAD.IADD R3, R3, 0x1, R4 ;  /* 0x0000000103037824 */ /* 0x000fe400078e0204 */
[----:B------:R-:W-:Y:S02]  /*16030*/  IMAD R4, R9, UR4, RZ ;  /* 0x0000000409047c24 */ /* 0x000fe4000f8e02ff */
[----:B------:R1:W5:Y:S01]  /*16040*/  LDL R9, [R1+0x10] ;  /* 0x0000100001097983 */ /* 0x0003620000100800 */
[----:B------:R-:W-:-:S04]  /*16050*/  IMAD.WIDE.U32 R2, R18, UR4, R2 ;  /* 0x0000000412027c25 */ /* 0x000fc8000f8e0002 */
[----:B------:R-:W-:Y:S01]  /*16060*/  IMAD R4, R18, UR5, R4 ;  /* 0x0000000512047c24 */ /* 0x000fe2000f8e0204 */
[----:B------:R-:W-:-:S03]  /*16070*/  ULDC.64 UR4, c[0x0][0x2e0] ;  /* 0x0000b80000047ab9 */ /* 0x000fc60000000a00 */
[----:B------:R-:W-:Y:S02]  /*16080*/  IMAD.IADD R3, R3, 0x1, R4 ;  /* 0x0000000103037824 */ /* 0x000fe400078e0204 */
[----:B----4-:R-:W-:Y:S01]  /*16090*/  IMAD R4, R8, UR4, RZ ;  /* 0x0000000408047c24 */ /* 0x010fe2000f8e02ff */
[----:B------:R-:W3:Y:S01]  /*160a0*/  S2R R10, SR_TID.X ;  /* 0x00000000000a7919 */ /* 0x000ee20000002100 */
[----:B--2---:R-:W-:-:S04]  /*160b0*/  IMAD.WIDE.U32 R2, R6, UR4, R2 ;  /* 0x0000000406027c25 */ /* 0x004fc8000f8e0002 */
[----:B------:R-:W-:Y:S01]  /*160c0*/  IMAD R4, R6, UR5, R4 ;  /* 0x0000000506047c24 */ /* 0x000fe2000f8e0204 */
[----:B------:R-:W-:-:S03]  /*160d0*/  ULDC.64 UR4, c[0x0][0x2d0] ;  /* 0x0000b40000047ab9 */ /* 0x000fc60000000a00 */
[----:B------:R-:W-:Y:S01]  /*160e0*/  IMAD.IADD R3, R3, 0x1, R4 ;  /* 0x0000000103037824 */ /* 0x000fe200078e0204 */
[----:B------:R-:W-:Y:S01]  /*160f0*/  SHF.R.S32.HI R4, RZ, 0x1f, R0 ;  /* 0x0000001fff047819 */ /* 0x000fe20000011400 */
[----:B------:R-:W2:Y:S04]  /*16100*/  S2R R8, SR_TID.X ;  /* 0x0000000000087919 */ /* 0x000ea80000002100 */
        /* <DEDUP_REMOVED lines=8> */
[----:B---3--:R-:W-:Y:S02]  /*16190*/  IMAD.SHL.U32 R10, R10, 0x8, RZ ;  /* 0x000000080a0a7824 */ /* 0x008fe400078e00ff */
[----:B------:R-:W-:Y:S02]  /*161a0*/  IMAD R6, R6, UR4, RZ ;  /* 0x0000000406067c24 */ /* 0x000fe4000f8e02ff */
[----:B0-----:R-:W-:Y:S01]  /*161b0*/  IMAD.WIDE.U32 R4, R0, UR4, R2 ;  /* 0x0000000400047c25 */ /* 0x001fe2000f8e0002 */
[----:B------:R-:W-:Y:S01]  /*161c0*/  LOP3.LUT R10, R10, 0x38, RZ, 0xc0, !PT ;  /* 0x000000380a0a7812 */ /* 0x000fe200078ec0ff */
[----:B------:R-:W-:Y:S02]  /*161d0*/  ULDC UR4, c[0x0][0x2b8] ;  /* 0x0000ae0000047ab9 */ /* 0x000fe40000000800 */
[----:B------:R-:W-:Y:S01]  /*161e0*/  IMAD R0, R0, UR5, R6 ;  /* 0x0000000500007c24 */ /* 0x000fe2000f8e0206 */
[----:B------:R-:W-:-:S03]  /*161f0*/  LEA R3, P1, R4, UR6, 0x1 ;  /* 0x0000000604037c11 */ /* 0x000fc6000f8208ff */
[----:B------:R-:W-:Y:S01]  /*16200*/  IMAD.IADD R0, R5, 0x1, R0 ;  /* 0x0000000105007824 */ /* 0x000fe200078e0200 */
[----:B------:R-:W-:Y:S01]  /*16210*/  ISETP.GE.AND P0, PT, R10, UR4, PT ;  /* 0x000000040a007c0c */ /* 0x000fe2000bf06270 */
[----:B------:R-:W-:Y:S01]  /*16220*/  UMOV UR4, 0xffffffff ;  /* 0xffffffff00047882 */ /* 0x000fe20000000000 */
[----:B--2---:R-:W-:Y:S02]  /*16230*/  LOP3.LUT R8, R8, 0x7f, RZ, 0xc0, !PT ;  /* 0x0000007f08087812 */ /* 0x004fe400078ec0ff */
[----:B------:R-:W-:Y:S02]  /*16240*/  LEA.HI.X R2, R4, UR7, R0, 0x1, P1 ;  /* 0x0000000704027c11 */ /* 0x000fe400088f0c00 */
[----:B------:R-:W-:Y:S01]  /*16250*/  SHF.R.U32.HI R8, RZ, 0x3, R8 ;  /* 0x00000003ff087819 */ /* 0x000fe20000011608 */
[----:B-1----:R-:W-:Y:S06]  /*16260*/  BRA.DIV UR4, `(.L_x_6480) ;  /* 0x0000006204547947 */ /* 0x002fec000b800000 */
[----:B------:R-:W2:Y:S04]  /*16270*/  LDL R11, [R1+0x34] ;  /* 0x00003400010b7983 */ /* 0x000ea80000100800 */
[----:B------:R-:W3:Y:S04]  /*16280*/  LDL.LU R6, [R1+0x38] ;  /* 0x0000380001067983 */ /* 0x000ee80000300800 */
[----:B------:R-:W0:Y:S04]  /*16290*/  SHFL.IDX PT, R5, R3, RZ, 0x181f ;  /* 0x00181fff03057589 */ /* 0x000e2800000e0000 */
[----:B------:R-:W1:Y:S01]  /*162a0*/  SHFL.IDX PT, R4, R2, RZ, 0x181f ;  /* 0x00181fff02047589 */ /* 0x000e6200000e0000 */
[----:B--2---:R-:W-:-:S02]  /*162b0*/  IMAD R0, R11, R7, RZ ;  /* 0x000000070b007224 */ /* 0x004fc400078e02ff */
[----:B---3--:R-:W-:Y:S02]  /*162c0*/  IMAD.IADD R8, R8, 0x1, R6 ;  /* 0x0000000108087824 */ /* 0x008fe400078e0206 */
[----:B------:R-:W-:Y:S02]  /*162d0*/  SHFL.IDX PT, R6, R2, 0x1, 0x181f ;  /* 0x00381f0002067f89 */ /* 0x000fe400000e0000 */
[C---:B------:R-:W-:Y:S01]  /*162e0*/  VIADD R7, R8.reuse, 0x10 ;  /* 0x0000001008077836 */ /* 0x040fe20000000000 */
[----:B------:R-:W-:Y:S01]  /*162f0*/  ISETP.GE.AND P1, PT, R8, R0, PT ;  /* 0x000000000800720c */ /* 0x000fe20003f26270 */
[----:B------:R-:W-:Y:S04]  /*16300*/  STL [R1+0x38], R8 ;  /* 0x0000380801007387 */ /* 0x000fe80000100800 */
[----:B------:R2:W-:Y:S08]  /*16310*/  STL [R1+0x40], R7 ;  /* 0x0000400701007387 */ /* 0x0005f00000100800 */
        /* <DEDUP_REMOVED lines=27> */
.L_x_6614:
[----:B0-----:R-:W3:Y:S04]  /*164d0*/  LDL R2, [R1+0x38] ;  /* 0x0000380001027983 */ /* 0x001ee80000100800 */
[----:B------:R0:W5:Y:S01]  /*164e0*/  LDL R8, [R1] ;  /* 0x0000000001087983 */ /* 0x0001620000100800 */
[----:B---3--:R-:W-:-:S05]  /*164f0*/  VIADD R2, R2, 0x30 ;  /* 0x0000003002027836 */ /* 0x008fca0000000000 */
[----:B------:R-:W-:Y:S01]  /*16500*/  ISETP.GE.AND P1, PT, R2, R0, PT ;  /* 0x000000000200720c */ /* 0x000fe20003f26270 */
[----:B------:R1:W-:-:S12]  /*16510*/  STL [R1+0x5c], R2 ;  /* 0x00005c0201007387 */ /* 0x0003d80000100800 */
[----:B-1----:R-:W-:-:S05]  /*16520*/  @!P1 LEA R2, P2, R10, R3, 0x1 ;  /* 0x000000030a029211 */ /* 0x002fca00078408ff */
[----:B--2---:R-:W-:-:S05]  /*16530*/  @!P1 IMAD.X R3, RZ, RZ, R4, P2 ;  /* 0x000000ffff039224 */ /* 0x004fca00010e0604 */
[----:B------:R-:W-:Y:S01]  /*16540*/  @!PT LDS RZ, [RZ] ;  /* 0x00000000fffff984 */ /* 0x000fe20000000800 */
[----:B------:R-:W-:Y:S01]  /*16550*/  @!PT LDS RZ, [RZ] ;  /* 0x00000000fffff984 */ /* 0x000fe20000000800 */
[----:B------:R-:W-:Y:S01]  /*16560*/  @!PT LDS RZ, [RZ] ;  /* 0x00000000fffff984 */ /* 0x000fe20000000800 */
[----:B------:R0:W-:Y:S01]  /*16570*/  @!P1 LDGSTS.E.BYPASS.LTC128B.128 [R9+0x21c00], desc[UR38][R2.64], !P0 ;  /* 0x21c0000002099fae */ /* 0x0001e2000c101d66 */
[----:B------:R-:W-:Y:S01]  /*16580*/  PLOP3.LUT P0, PT, PT, PT, PT, 0x80, 0x0 ;  /* 0x000000000000781c */ /* 0x000fe20003f0f070 */
[----:B------:R-:W-:-:S12]  /*16590*/  NOP ;  /* 0x0000000000007918 */ /* 0x000fd80000000000 */
.L_x_6481:
[----:B------:R-:W2:Y:S01]  /*165a0*/  LDL R0, [R1] ;  /* 0x0000000001007983 */ /* 0x000ea20000100800 */
[----:B------:R-:W-:Y:S02]  /*165b0*/  PLOP3.LUT P1, PT, P1, P0, PT, 0xa2, 0x0 ;  /* 0x000000000000781c */ /* 0x000fe40000f21472 */
[----:B--2---:R-:W-:-:S08]  /*165c0*/  @P0 R2UR P1, UR4, R0 ;  /* 0x00000000000402ca */ /* 0x004fd00000020000 */
[----:B------:R-:W-:-:S05]  /*165d0*/  @P0 PLOP3.LUT P0, PT, P1, PT, PT, 0x80, 0x0 ;  /* 0x000000000000081c */ /* 0x000fca0000f0f070 */
[----:B------:R-:W-:Y:S01]  /*165e0*/  @!P1 SYNCS.ARRIVE.TRANS64.RED.A0T1 RZ, [UR4+0x38800], RZ ;  /* 0x038800ffffff99a7 */ /* 0x000fe20008200404 */
[----:B------:R-:W-:Y:S07]  /*165f0*/  @!P1 ARRIVES.LDGSTSBAR.64.TRANSCNT [UR4+0x38800] ;  /* 0x03880000ff0099b0 */ /* 0x000fee0008000a84 */
[----:B------:R-:W-:Y:S05]  /*16600*/  @P0 BRA.U.ANY `(.L_x_6481) ;  /* 0xfffffffd00e40947 */ /* 0x000fea000393ffff */
[----:B------:R-:W-:Y:S01]  /*16610*/  NOP ;  /* 0x0000000000007918 */ /* 0x000fe20000000000 */
[----:B0-----:R-:W2:Y:S01]  /*16620*/  LDL.LU R2, [R1+0x48] ;  /* 0x0000480001027983 */ /* 0x001ea20000300800 */
        /* <DEDUP_REMOVED lines=29> */
.L_x_6483:
[----:B------:R-:W-:Y:S05]  /*16800*/  BSYNC B6 ;  /* 0x0000000000067941 */ /* 0x000fea0003800000 */
.L_x_6482:
        /* <DEDUP_REMOVED lines=11> */
[----:B-----5:R-:W3:Y:S01]  /*168c0*/  LDL.LU R8, [R1+0x4] ;  /* 0x0000040001087983 */ /* 0x020ee20000300800 */
        /* <DEDUP_REMOVED lines=8> */
[----:B------:R-:W1:Y:S01]  /*16950*/  S2R R10, SR_TID.X ;  /* 0x00000000000a7919 */ /* 0x000e620000002100 */
[----:B------:R-:W-:-:S03]  /*16960*/  ULDC.64 UR4, c[0x0][0x3d0] ;  /* 0x0000f40000047ab9 */ /* 0x000fc60000000a00 */
[----:B------:R-:W2:Y:S01]  /*16970*/  @P0 LDC R4, c[0x0][0x44c] ;  /* 0x00011300ff040b82 */ /* 0x000ea20000000800 */
[----:B------:R-:W-:Y:S02]  /*16980*/  IMAD.IADD R3, R3, 0x1, R0 ;  /* 0x0000000103037824 */ /* 0x000fe400078e0200 */
[----:B-1----:R-:W-:-:S05]  /*16990*/  IMAD.SHL.U32 R10, R10, 0x8, RZ ;  /* 0x000000080a0a7824 */ /* 0x002fca00078e00ff */
        /* <DEDUP_REMOVED lines=15> */
[----:B------:R-:W-:Y:S02]  /*16a90*/  IMAD R0, R0, UR4, RZ ;  /* 0x0000000400007c24 */ /* 0x000fe4000f8e02ff */
[----:B0-----:R-:W-:-:S05]  /*16aa0*/  IMAD.SHL.U32 R6, R6, 0x8, RZ ;  /* 0x0000000806067824 */ /* 0x001fca00078e00ff */
[----:B------:R-:W-:Y:S01]  /*16ab0*/  LOP3.LUT R6, R6, 0x38, RZ, 0xc0, !PT ;  /* 0x0000003806067812 */ /* 0x000fe200078ec0ff */
[----:B------:R-:W-:Y:S01]  /*16ac0*/  IMAD R4, R4, UR5, R0 ;  /* 0x0000000504047c24 */ /* 0x000fe2000f8e0200 */
[----:B------:R-:W-:Y:S02]  /*16ad0*/  ULDC.64 UR4, c[0x0][0x390] ;  /* 0x0000e40000047ab9 */ /* 0x000fe40000000a00 */
[C---:B------:R-:W-:Y:S02]  /*16ae0*/  LOP3.LUT R9, R6.reuse, 0x80, RZ, 0xfc, !PT ;  /* 0x0000008006097812 */ /* 0x040fe400078efcff */
[----:B------:R-:W-:Y:S02]  /*16af0*/  LOP3.LUT R6, R6, 0x40, RZ, 0xfc, !PT ;  /* 0x0000004006067812 */ /* 0x000fe400078efcff */
[----:B------:R-:W-:Y:S01]  /*16b00*/  LEA R0, P0, R2, UR4, 0x1 ;  /* 0x0000000402007c11 */ /* 0x000fe2000f8008ff */
[----:B------:R-:W-:Y:S02]  /*16b10*/  ULDC UR4, c[0x0][0x3b8] ;  /* 0x0000ee0000047ab9 */ /* 0x000fe40000000800 */
[----:B------:R-:W-:-:S02]  /*16b20*/  ISETP.GE.AND P1, PT, R6, UR4, PT ;  /* 0x0000000406007c0c */ /* 0x000fc4000bf26270 */
[----:B------:R-:W0:Y:S01]  /*16b30*/  S2R R6, SR_TID.X ;  /* 0x0000000000067919 */ /* 0x000e220000002100 */
        /* <DEDUP_REMOVED lines=8> */
[----:B------:R-:W-:Y:S01]  /*16bc0*/  @P1 LOP3.LUT R8, R8, 0x4, RZ, 0xfc, !PT ;  /* 0x0000000408081812 */ /* 0x000fe200078efcff */
[----:B------:R-:W-:Y:S01]  /*16bd0*/  IMAD.IADD R4, R3, 0x1, R4 ;  /* 0x0000000103047824 */ /* 0x000fe200078e0204 */
[----:B------:R-:W-:-:S03]  /*16be0*/  LOP3.LUT R6, R6, 0x38, RZ, 0xc0, !PT ;  /* 0x0000003806067812 */ /* 0x000fc600078ec0ff */
[----:B------:R0:W-:Y:S01]  /*16bf0*/  STL [R1+0x4], R8 ;  /* 0x0000040801007387 */ /* 0x0001e20000100800 */
[----:B------:R-:W-:Y:S02]  /*16c00*/  LEA.HI.X R4, R2, UR5, R4, 0x1, P0 ;  /* 0x0000000502047c11 */ /* 0x000fe400080f0c04 */
[C---:B0-----:R-:W-:Y:S02]  /*16c10*/  LOP3.LUT R8, R6.reuse, 0x100, RZ, 0xfc, !PT ;  /* 0x0000010006087812 */ /* 0x041fe400078efcff */
[----:B------:R-:W-:Y:S02]  /*16c20*/  LOP3.LUT R6, R6, 0xc0, RZ, 0xfc, !PT ;  /* 0x000000c006067812 */ /* 0x000fe400078efcff */
[----:B------:R-:W-:Y:S02]  /*16c30*/  ISETP.GE.AND P0, PT, R8, UR4, PT ;  /* 0x0000000408007c0c */ /* 0x000fe4000bf06270 */
[----:B------:R-:W0:Y:S01]  /*16c40*/  S2R R8, SR_TID.X ;  /* 0x0000000000087919 */ /* 0x000e220000002100 */
[----:B------:R-:W-:-:S02]  /*16c50*/  ISETP.GE.AND P5, PT, R6, UR4, PT ;  /* 0x0000000406007c0c */ /* 0x000fc4000bfa6270 */
[----:B------:R-:W1:Y:S01]  /*16c60*/  S2R R6, SR_TID.X ;  /* 0x0000000000067919 */ /* 0x000e620000002100 */
[----:B------:R-:W-:Y:S02]  /*16c70*/  SEL R5, RZ, 0x1, P3 ;  /* 0x00000001ff057807 */ /* 0x000fe40001800000 */
[----:B------:R-:W-:Y:S02]  /*16c80*/  SEL R3, RZ, 0x4, P2 ;  /* 0x00000004ff037807 */ /* 0x000fe40001000000 */
[----:B------:R-:W-:-:S04]  /*16c90*/  SEL R2, RZ, 0x2, P1 ;  /* 0x00000002ff027807 */ /* 0x000fc80000800000 */
[----:B------:R-:W-:Y:S02]  /*16ca0*/  IADD3 R2, R3, R2, R5 ;  /* 0x0000000203027210 */ /* 0x000fe40007ffe005 */
[----:B------:R-:W-:Y:S02]  /*16cb0*/  SEL R5, RZ, 0x10, P0 ;  /* 0x00000010ff057807 */ /* 0x000fe40000000000 */
[----:B------:R-:W-:Y:S01]  /*16cc0*/  SEL R3, RZ, 0x8, P5 ;  /* 0x00000008ff037807 */ /* 0x000fe20002800000 */
[----:B0-----:R-:W-:Y:S02]  /*16cd0*/  IMAD.SHL.U32 R8, R8, 0x8, RZ ;  /* 0x0000000808087824 */ /* 0x001fe400078e00ff */
[----:B-1----:R-:W-:-:S03]  /*16ce0*/  IMAD.SHL.U32 R6, R6, 0x8, RZ ;  /* 0x0000000806067824 */ /* 0x002fc600078e00ff */
[----:B------:R-:W-:-:S04]  /*16cf0*/  LOP3.LUT R8, R8, 0x38, RZ, 0xc0, !PT ;  /* 0x0000003808087812 */ /* 0x000fc800078ec0ff */
[----:B------:R-:W-:Y:S02]  /*16d00*/  LOP3.LUT R9, R8, 0x180, RZ, 0xfc, !PT ;  /* 0x0000018008097812 */ /* 0x000fe400078efcff */
[----:B------:R-:W-:Y:S02]  /*16d10*/  LOP3.LUT R6, R6, 0x38, RZ, 0xc0, !PT ;  /* 0x0000003806067812 */ /* 0x000fe400078ec0ff */
[----:B------:R-:W-:Y:S02]  /*16d20*/  ISETP.GE.AND P1, PT, R9, UR4, PT ;  /* 0x0000000409007c0c */ /* 0x000fe4000bf26270 */
[----:B------:R-:W-:Y:S02]  /*16d30*/  LOP3.LUT R8, R6, 0x140, RZ, 0xfc, !PT ;  /* 0x0000014006087812 */ /* 0x000fe400078efcff */
[----:B------:R-:W-:Y:S02]  /*16d40*/  IADD3 R2, R5, R2, R3 ;  /* 0x0000000205027210 */ /* 0x000fe40007ffe003 */
[----:B------:R-:W-:-:S02]  /*16d50*/  SEL R5, RZ, 0x40, P1 ;  /* 0x00000040ff057807 */ /* 0x000fc40000800000 */
[----:B------:R-:W-:Y:S02]  /*16d60*/  LOP3.LUT R6, R6, 0x1c0, RZ, 0xfc, !PT ;  /* 0x000001c006067812 */ /* 0x000fe400078efcff */
[----:B------:R-:W-:Y:S02]  /*16d70*/  ISETP.GE.AND P1, PT, R8, UR4, PT ;  /* 0x0000000408007c0c */ /* 0x000fe4000bf26270 */
        /* <DEDUP_REMOVED lines=10> */
[----:B------:R-:W5:Y:S04]  /*16e20*/  LDL.LU R12, [R1+0x4] ;  /* 0x00000400010c7983 */ /* 0x000f680000300800 */
[----:B------:R-:W5:Y:S04]  /*16e30*/  LDL R11, [R1+0x10] ;  /* 0x00001000010b7983 */ /* 0x000f680000100800 */
[----:B------:R-:W5:Y:S01]  /*16e40*/  LDL.LU R10, [R1+0x58] ;  /* 0x00005800010a7983 */ /* 0x000f620000300800 */
[----:B------:R-:W0:Y:S02]  /*16e50*/  S2R R13, SR_TID.X ;  /* 0x00000000000d7919 */ /* 0x000e240000002100 */
[----:B0-----:R-:W-:-:S05]  /*16e60*/  IMAD.SHL.U32 R13, R13, 0x8, RZ ;  /* 0x000000080d0d7824 */ /* 0x001fca00078e00ff */
[----:B------:R-:W-:Y:S01]  /*16e70*/  LOP3.LUT R13, R13, 0x38, RZ, 0xc0, !PT ;  /* 0x000000380d0d7812 */ /* 0x000fe200078ec0ff */
[----:B------:R-:W-:Y:S04]  /*16e80*/  SHFL.IDX PT, R14, R0, 0x1, 0x181f ;  /* 0x00381f00000e7f89 */ /* 0x000fe800000e0000 */
[----:B------:R-:W-:Y:S01]  /*16e90*/  SHFL.IDX PT, R9, R4, 0x1, 0x181f ;  /* 0x00381f0004097f89 */ /* 0x000fe200000e0000 */
[----:B--2---:R-:W-:-:S05]  /*16ea0*/  IMAD R7, R8, R7, RZ ;  /* 0x0000000708077224 */ /* 0x004fca00078e02ff */
[-C--:B---3--:R-:W-:Y:S02]  /*16eb0*/  ISETP.GE.AND P2, PT, R3, R7.reuse, PT ;  /* 0x000000070300720c */ /* 0x088fe40003f46270 */
[----:B----4-:R-:W-:Y:S02]  /*16ec0*/  ISETP.GE.AND P3, PT, R2, R7, PT ;  /* 0x000000070200720c */ /* 0x010fe40003f66270 */
[----:B-----5:R-:W-:-:S04]  /*16ed0*/  LOP3.LUT R12, R12, 0xffff7fff, RZ, 0xc0, !PT ;  /* 0xffff7fff0c0c7812 */ /* 0x020fc800078ec0ff */
[----:B------:R-:W-:-:S05]  /*16ee0*/  @P1 LOP3.LUT R12, R12, 0x8000, RZ, 0xfc, !PT ;  /* 0x000080000c0c1812 */ /* 0x000fca00078efcff */
[----:B------:R-:W-:Y:S02]  /*16ef0*/  @!P2 LOP3.LUT R2, R5, 0x40, RZ, 0xc0, !PT ;  /* 0x000000400502a812 */ /* 0x000fe400078ec0ff */
[C---:B------:R-:W-:Y:S02]  /*16f00*/  LOP3.LUT P1, RZ, R12.reuse, 0x8, RZ, 0xc0, !PT ;  /* 0x000000080cff7812 */ /* 0x040fe4000782c0ff */
[C---:B------:R-:W-:Y:S02]  /*16f10*/  LOP3.LUT P4, RZ, R12.reuse, 0x2, RZ, 0xc0, !PT ;  /* 0x000000020cff7812 */ /* 0x040fe4000788c0ff */
[----:B------:R-:W-:Y:S02]  /*16f20*/  LOP3.LUT R12, R12, 0xffffdfff, RZ, 0xc0, !PT ;  /* 0xffffdfff0c0c7812 */ /* 0x000fe400078ec0ff */
[----:B------:R-:W-:Y:S02]  /*16f30*/  @!P2 SHF.R.U32.HI R2, RZ, 0x2, R2 ;  /* 0x00000002ff02a819 */ /* 0x000fe40000011602 */
[----:B------:R-:W-:-:S02]  /*16f40*/  @P3 LOP3.LUT R12, R12, 0x2000, RZ, 0xfc, !PT ;  /* 0x000020000c0c3812 */ /* 0x000fc400078efcff */
[----:B------:R-:W-:Y:S02]  /*16f50*/  @!P2 ISETP.NE.U32.AND P3, PT, R2, RZ, PT ;  /* 0x000000ff0200a20c */ /* 0x000fe40003f65070 */
[----:B------:R-:W-:Y:S02]  /*16f60*/  @!P2 LOP3.LUT R2, R6, 0x80, RZ, 0xc0, !PT ;  /* 0x000000800602a812 */ /* 0x000fe400078ec0ff */
[----:B------:R-:W-:Y:S02]  /*16f70*/  LOP3.LUT R12, R12, 0xffffffdf, RZ, 0xc0, !PT ;  /* 0xffffffdf0c0c7812 */ /* 0x000fe400078ec0ff */
[----:B------:R-:W-:-:S07]  /*16f80*/  @!P2 SHF.R.U32.HI R2, RZ, 0x3, R2 ;  /* 0x00000003ff02a819 */ /* 0x000fce0000011602 */
[----:B------:R-:W-:Y:S02]  /*16f90*/  @P3 LOP3.LUT R12, R12, 0x20, RZ, 0xfc, !PT ;  /* 0x000000200c0c3812 */ /* 0x000fe400078efcff */
[----:B------:R-:W-:Y:S02]  /*16fa0*/  @!P2 ISETP.NE.U32.AND P3, PT, R2, RZ, PT ;  /* 0x000000ff0200a20c */ /* 0x000fe40003f65070 */
[----:B------:R-:W0:Y:S04]  /*16fb0*/  SHFL.IDX PT, R2, R0, RZ, 0x181f ;  /* 0x00181fff00027589 */ /* 0x000e2800000e0000 */
[----:B------:R-:W1:Y:S01]  /*16fc0*/  SHFL.IDX PT, R8, R4, RZ, 0x181f ;  /* 0x00181fff04087589 */ /* 0x000e6200000e0000 */
        /* <DEDUP_REMOVED lines=9> */
[----:B------:R-:W-:Y:S01]  /*17060*/  @!P2 LDGSTS.E.BYPASS.LTC128B.128 [R11+0x26400], desc[UR38][R2.64], !P1 ;  /* 0x26400000020bafae */ /* 0x000fe2000c901d66 */
        /* <DEDUP_REMOVED lines=56> */
.L_x_6624:
        /* <DEDUP_REMOVED lines=31> */
.L_x_6486:
[----:B------:R-:W-:Y:S05]  /*175e0*/  BSYNC B0 ;  /* 0x0000000000007941 */ /* 0x000fea0003800000 */
.L_x_6485:
[----:B--2---:R2:W5:Y:S01]  /*175f0*/  LDL R0, [R1] ;  /* 0x0000000001007983 */ /* 0x0045620000100800 */
[----:B------:R-:W-:Y:S01]  /*17600*/  PLOP3.LUT P0, PT, PT, PT, PT, 0x80, 0x0 ;  /* 0x000000000000781c */ /* 0x000fe20003f0f070 */
[----:B------:R-:W-:-:S12]  /*17610*/  NOP ;  /* 0x0000000000007918 */ /* 0x000fd80000000000 */
.L_x_6487:
[----:B0-----:R-:W3:Y:S01]  /*17620*/  LDL R2, [R1] ;  /* 0x0000000001027983 */ /* 0x001ee20000100800 */
        /* <DEDUP_REMOVED lines=18> */
.L_x_6625:
[----:B------:R-:W-:Y:S05]  /*17750*/  BSYNC B0 ;  /* 0x0000000000007941 */ /* 0x000fea0003800000 */
.L_x_6488:
[----:B0-----:R-:W3:Y:S01]  /*17760*/  LDL R2, [R1+0x4] ;  /* 0x0000040001027983 */ /* 0x001ee20000100800 */
[----:B------:R-:W-:Y:S01]  /*17770*/  BSSY B0, `(.L_x_6490) ;  /* 0x000009a000007945 */ /* 0x000fe20003800000 */
[----:B---3--:R-:W-:-:S13]  /*17780*/  LOP3.LUT P0, RZ, R2, 0x1, RZ, 0xc0, !PT ;  /* 0x0000000102ff7812 */ /* 0x008fda000780c0ff */
[----:B------:R-:W-:Y:S05]  /*17790*/  @!P0 BRA `(.L_x_6491) ;  /* 0x00000008005c8947 */ /* 0x000fea0003800000 */
[----:B------:R-:W3:Y:S04]  /*177a0*/  LDL R5, [R1] ;  /* 0x0000000001057983 */ /* 0x000ee80000100800 */
[----:B-1----:R-:W3:Y:S04]  /*177b0*/  LDL R4, [R1+0x8] ;  /* 0x0000080001047983 */ /* 0x002ee80000100800 */
[----:B------:R-:W4:Y:S01]  /*177c0*/  LDL R2, [R1+0x14] ;  /* 0x0000140001027983 */ /* 0x000f220000100800 */
[----:B------:R-:W-:Y:S01]  /*177d0*/  BSSY B1, `(.L_x_6492) ;  /* 0x0000008000017945 */ /* 0x000fe20003800000 */
[----:B------:R-:W0:Y:S02]  /*177e0*/  S2R R3, SR_TID.X ;  /* 0x0000000000037919 */ /* 0x000e240000002100 */
[----:B0-----:R-:W-:-:S04]  /*177f0*/  LOP3.LUT R3, R3, 0x7f, RZ, 0xc0, !PT ;  /* 0x0000007f03037812 */ /* 0x001fc800078ec0ff */
[----:B------:R-:W-:Y:S01]  /*17800*/  ISETP.NE.AND P1, PT, R3, RZ, PT ;  /* 0x000000ff0300720c */ /* 0x000fe20003f25270 */
[----:B---3--:R-:W-:Y:S01]  /*17810*/  IMAD R0, R4, 0x8, R5 ;  /* 0x0000000804007824 */ /* 0x008fe200078e0205 */
[----:B----4-:R-:W-:-:S04]  /*17820*/  SHF.L.U32 R2, R2, 0x1f, RZ ;  /* 0x0000001f02027819 */ /* 0x010fc800000006ff */
[----:B------:R-:W0:Y:S02]  /*17830*/  SYNCS.PHASECHK.TRANS64.TRYWAIT P0, [R0+URZ+0x38860], R2 ;  /* 0x03886002000075a7 */ /* 0x000e24000800017f */
[----:B0-----:R-:W-:Y:S05]  /*17840*/  @!P0 BRA `(.L_x_6493) ;  /* 0x0000005c00308947 */ /* 0x001fea0003800000 */
.L_x_6626:
[----:B------:R-:W-:Y:S05]  /*17850*/  BSYNC B1 ;  /* 0x0000000000017941 */ /* 0x000fea0003800000 */
.L_x_6492:
        /* <DEDUP_REMOVED lines=9> */
.L_x_6495:
[----:B------:R-:W-:Y:S05]  /*178f0*/  BSYNC B1 ;  /* 0x0000000000017941 */ /* 0x000fea0003800000 */
.L_x_6494:
[----:B------:R-:W3:Y:S04]  /*17900*/  LDL R5, [R1+0x1c] ;  /* 0x00001c0001057983 */ /* 0x000ee80000100800 */
[----:B------:R-:W3:Y:S04]  /*17910*/  LDL.LU R3, [R1+0x30] ;  /* 0x0000300001037983 */ /* 0x000ee80000300800 */
[----:B------:R-:W4:Y:S04]  /*17920*/  LDL R4, [R1] ;  /* 0x0000000001047983 */ /* 0x000f280000100800 */
[----:B0-----:R-:W4:Y:S01]  /*17930*/  LDL R2, [R1+0x8] ;  /* 0x0000080001027983 */ /* 0x001f220000100800 */
        /* <DEDUP_REMOVED lines=8> */
[----:B----4-:R-:W-:-:S04]  /*179c0*/  IMAD R2, R2, 0x10000, R4 ;  /* 0x0001000002027824 */ /* 0x010fc800078e0204 */
[----:B------:R-:W-:-:S07]  /*179d0*/  VIADD R4, R2, 0x400 ;  /* 0x0000040002047836 */ /* 0x000fce0000000000 */
.L_x_6496:
        /* <DEDUP_REMOVED lines=15> */
.L_x_6497:
        /* <DEDUP_REMOVED lines=15> */
.L_x_6498:
        /* <DEDUP_REMOVED lines=15> */
.L_x_6499:
        /* <DEDUP_REMOVED lines=15> */
.L_x_6500:
        /* <DEDUP_REMOVED lines=15> */
.L_x_6501:
        /* <DEDUP_REMOVED lines=15> */
.L_x_6502:
        /* <DEDUP_REMOVED lines=15> */
.L_x_6503:
        /* <DEDUP_REMOVED lines=10> */
.L_x_6491:
[----:B------:R-:W-:Y:S05]  /*18110*/  BSYNC B0 ;  /* 0x0000000000007941 */ /* 0x000fea0003800000 */
.L_x_6490:
[----:B-1----:R-:W3:Y:S04]  /*18120*/  LDL R4, [R1+0x24] ;  /* 0x0000240001047983 */ /* 0x002ee80000100800 */
[----:B------:R-:W4:Y:S01]  /*18130*/  LDL R5, [R1+0x20] ;  /* 0x0000200001057983 */ /* 0x000f220000100800 */
[----:B------:R-:W-:Y:S01]  /*18140*/  BSSY B0, `(.L_x_6504) ;  /* 0x00002b3000007945 */ /* 0x000fe20003800000 */
[----:B---3--:R-:W-:-:S05]  /*18150*/  VIADD R0, R4, 0xfffffffe ;  /* 0xfffffffe04007836 */ /* 0x008fca0000000000 */
[----:B----4-:R-:W-:-:S13]  /*18160*/  ISETP.GE.AND P0, PT, R0, R5, PT ;  /* 0x000000050000720c */ /* 0x010fda0003f06270 */
        /* <DEDUP_REMOVED lines=45> */
.L_x_6510:
[----:B------:R-:W3:Y:S01]  /*18440*/  LDL R2, [R1] ;  /* 0x0000000001027983 */ /* 0x000ee20000100800 */
[----:B------:R-:W-:Y:S01]  /*18450*/  BSSY B3, `(.L_x_6511) ;  /* 0x0000008000037945 */ /* 0x000fe20003800000 */
[----:B-1----:R-:W1:Y:S02]  /*18460*/  S2R R4, SR_TID.X ;  /* 0x0000000000047919 */ /* 0x002e640000002100 */
[----:B-1----:R-:W-:-:S04]  /*18470*/  LOP3.LUT R4, R4, 0x7f, RZ, 0xc0, !PT ;  /* 0x0000007f04047812 */ /* 0x002fc800078ec0ff */
[----:B------:R-:W-:Y:S01]  /*18480*/  ISETP.NE.AND P1, PT, R4, RZ, PT ;  /* 0x000000ff0400720c */ /* 0x000fe20003f25270 */
[----:B---3--:R-:W-:Y:S01]  /*18490*/  IMAD R3, R8, 0x8, R2 ;  /* 0x0000000808037824 */ /* 0x008fe200078e0202 */
[----:B------:R-:W-:-:S04]  /*184a0*/  SHF.L.U32 R2, R7, 0x1f, RZ ;  /* 0x0000001f07027819 */ /* 0x000fc800000006ff */
[----:B------:R-:W1:Y:S02]  /*184b0*/  SYNCS.PHASECHK.TRANS64.TRYWAIT P0, [R3+URZ+0x38840], R2 ;  /* 0x03884002030075a7 */ /* 0x000e64000800017f */
[----:B-1----:R-:W-:Y:S05]  /*184c0*/  @!P0 BRA `(.L_x_6512) ;  /* 0x0000005000248947 */ /* 0x002fea0003800000 */
.L_x_6627:
[----:B------:R-:W-:Y:S05]  /*184d0*/  BSYNC B3 ;  /* 0x0000000000037941 */ /* 0x000fea0003800000 */
.L_x_6511:
[----:B------:R-:W-:Y:S04]  /*184e0*/  BSSY B3, `(.L_x_6513) ;  /* 0x0000009000037945 */ /* 0x000fe80003800000 */
[----:B------:R-:W-:Y:S05]  /*184f0*/  @P1 BRA `(.L_x_6514) ;  /* 0x00000000001c1947 */ /* 0x000fea0003800000 */
[----:B------:R-:W3:Y:S01]  /*18500*/  S2R R5, SR_TID.X ;  /* 0x0000000000057919 */ /* 0x000ee20000002100 */
[----:B------:R-:W-:-:S04]  /*18510*/  IMAD.MOV.U32 R4, RZ, RZ, 0x2000 ;  /* 0x00002000ff047424 */ /* 0x000fc800078e00ff */
[----:B------:R4:W-:Y:S01]  /*18520*/  SYNCS.ARRIVE.TRANS64 RZ, [R3+URZ+0x38830], R4 ;  /* 0x0388300403ff79a7 */ /* 0x0009e2000800003f */
[----:B---3--:R-:W-:-:S04]  /*18530*/  LOP3.LUT R5, R5, 0x1f, RZ, 0xc0, !PT ;  /* 0x0000001f05057812 */ /* 0x008fc800078ec0ff */
[----:B------:R-:W-:-:S13]  /*18540*/  ISETP.NE.AND P0, PT, R5, RZ, PT ;  /* 0x000000ff0500720c */ /* 0x000fda0003f05270 */
[----:B----4-:R-:W-:Y:S05]  /*18550*/  @!P0 BRA `(.L_x_6514) ;  /* 0x0000000000048947 */ /* 0x010fea0003800000 */
[----:B------:R-:W-:Y:S01]  /*18560*/  BPT.TRAP 0x1 ;  /* 0x000000040000795c */ /* 0x000fe20000300000 */
.L_x_6514:
[----:B------:R-:W-:Y:S05]  /*18570*/  BSYNC B3 ;  /* 0x0000000000037941 */ /* 0x000fea0003800000 */
.L_x_6513:
[----:B0-----:R-:W3:Y:S04]  /*18580*/  LDL R8, [R1] ;  /* 0x0000000001087983 */ /* 0x001ee80000100800 */
        /* <DEDUP_REMOVED lines=13> */
.L_x_6515:
        /* <DEDUP_REMOVED lines=13> */
.L_x_6628:
[----:B------:R-:W-:Y:S05]  /*18730*/  BSYNC B3 ;  /* 0x0000000000037941 */ /* 0x000fea0003800000 */
.L_x_6516:
        /* <DEDUP_REMOVED lines=11> */
.L_x_6519:
[----:B------:R-:W-:Y:S05]  /*187f0*/  BSYNC B3 ;  /* 0x0000000000037941 */ /* 0x000fea0003800000 */
.L_x_6518:
[----:B------:R-:W3:Y:S04]  /*18800*/  LDL R4, [R1] ;  /* 0x0000000001047983 */ /* 0x000ee80000100800 */
        /* <DEDUP_REMOVED lines=10> */
.L_x_6520:
        /* <DEDUP_REMOVED lines=15> */
.L_x_6521:
        /* <DEDUP_REMOVED lines=15> */
.L_x_6522:
        /* <DEDUP_REMOVED lines=15> */
.L_x_6523:
        /* <DEDUP_REMOVED lines=15> */
.L_x_6524:
        /* <DEDUP_REMOVED lines=15> */
.L_x_6525:
        /* <DEDUP_REMOVED lines=15> */
.L_x_6526:
        /* <DEDUP_REMOVED lines=15> */
.L_x_6527:
        /* <DEDUP_REMOVED lines=10> */
.L_x_6509:
[----:B------:R-:W-:Y:S05]  /*18fe0*/  BSYNC B1 ;  /* 0x0000000000017941 */ /* 0x000fea0003800000 */
.L_x_6508:
[----:B------:R-:W3:Y:S02]  /*18ff0*/  LDL R4, [R1+0x24] ;  /* 0x0000240001047983 */ /* 0x000ee40000100800 */
[----:B---3--:R-:W-:-:S07]  /*19000*/  VIADD R0, R4, 0xfffffffd ;  /* 0xfffffffd04007836 */ /* 0x008fce0000000000 */
.L_x_6507:
[----:B------:R-:W-:Y:S05]  /*19010*/  BSYNC B2 ;  /* 0x0000000000027941 */ /* 0x000fea0003800000 */
.L_x_6506:
[----:B------:R-:W3:Y:S01]  /*19020*/  LDL.LU R2, [R1+0x24] ;  /* 0x0000240001027983 */ /* 0x000ee20000300800 */
[----:B------:R-:W-:Y:S01]  /*19030*/  VIADD R6, R6, 0xfffffffe ;  /* 0xfffffffe06067836 */ /* 0x000fe20000000000 */
[----:B---3--:R-:W-:-:S04]  /*19040*/  LOP3.LUT R2, RZ, R2, RZ, 0x33, !PT ;  /* 0x00000002ff027212 */ /* 0x008fc800078e33ff */
[----:B------:R-:W-:-:S13]  /*19050*/  ISETP.NE.AND P0, PT, R6, R2, PT ;  /* 0x000000020600720c */ /* 0x000fda0003f05270 */
[----:B------:R-:W-:Y:S05]  /*19060*/  @!P0 BRA `(.L_x_6505) ;  /* 0x0000001c00008947 */ /* 0x000fea0003800000 */
.L_x_6568:
        /* <DEDUP_REMOVED lines=36> */
.L_x_6530:
        /* <DEDUP_REMOVED lines=9> */
.L_x_6629:
[----:B------:R-:W-:Y:S05]  /*19340*/  BSYNC B2 ;  /* 0x0000000000027941 */ /* 0x000fea0003800000 */
.L_x_6531:
[----:B------:R-:W-:Y:S04]  /*19350*/  BSSY B2, `(.L_x_6533) ;  /* 0x0000009000027945 */ /* 0x000fe80003800000 */
[----:B------:R-:W-:Y:S05]  /*19360*/  @P1 BRA `(.L_x_6534) ;  /* 0x00000000001c1947 */ /* 0x000fea0003800000 */
[----:B------:R-:W1:Y:S01]  /*19370*/  S2R R5, SR_TID.X ;  /* 0x0000000000057919 */ /* 0x000e620000002100 */
[----:B------:R-:W-:-:S04]  /*19380*/  IMAD.MOV.U32 R3, RZ, RZ, 0x2000 ;  /* 0x00002000ff037424 */ /* 0x000fc800078e00ff */
[----:B------:R3:W-:Y:S01]  /*19390*/  SYNCS.ARRIVE.TRANS64 RZ, [R4+URZ+0x38830], R3 ;  /* 0x0388300304ff79a7 */ /* 0x0007e2000800003f */
[----:B-1----:R-:W-:-:S04]  /*193a0*/  LOP3.LUT R5, R5, 0x1f, RZ, 0xc0, !PT ;  /* 0x0000001f05057812 */ /* 0x002fc800078ec0ff */
[----:B------:R-:W-:-:S13]  /*193b0*/  ISETP.NE.AND P0, PT, R5, RZ, PT ;  /* 0x000000ff0500720c */ /* 0x000fda0003f05270 */
[----:B---3--:R-:W-:Y:S05]  /*193c0*/  @!P0 BRA `(.L_x_6534) ;  /* 0x0000000000048947 */ /* 0x008fea0003800000 */
[----:B------:R-:W-:Y:S01]  /*193d0*/  BPT.TRAP 0x1 ;  /* 0x000000040000795c */ /* 0x000fe20000300000 */
.L_x_6534:
[----:B------:R-:W-:Y:S05]  /*193e0*/  BSYNC B2 ;  /* 0x0000000000027941 */ /* 0x000fea0003800000 */
.L_x_6533:
[----:B------:R-:W3:Y:S04]  /*193f0*/  LDL R3, [R1] ;  /* 0x0000000001037983 */ /* 0x000ee80000100800 */
        /* <DEDUP_REMOVED lines=12> */
.L_x_6535:
        /* <DEDUP_REMOVED lines=13> */
.L_x_6630:
[----:B------:R-:W-:Y:S05]  /*19590*/  BSYNC B2 ;  /* 0x0000000000027941 */ /* 0x000fea0003800000 */
.L_x_6536:
        /* <DEDUP_REMOVED lines=11> */
.L_x_6539:
[----:B------:R-:W-:Y:S05]  /*19650*/  BSYNC B2 ;  /* 0x0000000000027941 */ /* 0x000fea0003800000 */
.L_x_6538:
[----:B------:R-:W3:Y:S01]  /*19660*/  LDL R5, [R1] ;  /* 0x0000000001057983 */ /* 0x000ee20000100800 */
        /* <DEDUP_REMOVED lines=9> */
.L_x_6540:
        /* <DEDUP_REMOVED lines=15> */
.L_x_6541:
        /* <DEDUP_REMOVED lines=15> */
.L_x_6542:
        /* <DEDUP_REMOVED lines=15> */
.L_x_6543:
        /* <DEDUP_REMOVED lines=15> */
.L_x_6544:
        /* <DEDUP_REMOVED lines=15> */
.L_x_6545:
        /* <DEDUP_REMOVED lines=15> */
.L_x_6546:
        /* <DEDUP_REMOVED lines=15> */
.L_x_6547:
        /* <DEDUP_REMOVED lines=10> */
.L_x_6529:
[----:B------:R-:W-:Y:S05]  /*19e30*/  BSYNC B1 ;  /* 0x0000000000017941 */ /* 0x000fea0003800000 */
.L_x_6528:
[----:B------:R-:W3:Y:S01]  /*19e40*/  LDL R2, [R1+0x4] ;  /* 0x0000040001027983 */ /* 0x000ee20000100800 */
[----:B------:R-:W-:Y:S01]  /*19e50*/  VIADD R7, R7, 0x1 ;  /* 0x0000000107077836 */ /* 0x000fe20000000000 */
[----:B------:R-:W-:Y:S04]  /*19e60*/  BSSY B1, `(.L_x_6548) ;  /* 0x00000dc000017945 */ /* 0x000fe80003800000 */
[----:B------:R-:W-:-:S04]  /*19e70*/  ISETP.NE.AND P0, PT, R7, 0x2, PT ;  /* 0x000000020700780c */ /* 0x000fc80003f05270 */
[----:B------:R-:W-:Y:S02]  /*19e80*/  SEL R9, R7, RZ, P0 ;  /* 0x000000ff07097207 */ /* 0x000fe40000000000 */
[----:B---3--:R-:W-:Y:S02]  /*19e90*/  LOP3.LUT P2, RZ, R2, 0x1, RZ, 0xc0, !PT ;  /* 0x0000000102ff7812 */ /* 0x008fe4000784c0ff */
[----:B------:R-:W-:-:S04]  /*19ea0*/  SEL R2, RZ, 0x1, P0 ;  /* 0x00000001ff027807 */ /* 0x000fc80000000000 */
[----:B------:R-:W-:Y:S01]  /*19eb0*/  LOP3.LUT R8, R6, R2, RZ, 0x3c, !PT ;  /* 0x0000000206087212 */ /* 0x000fe200078e3cff */
        /* <DEDUP_REMOVED lines=28> */
.L_x_6550:
[----:B------:R-:W3:Y:S01]  /*1a080*/  LDL R2, [R1] ;  /* 0x0000000001027983 */ /* 0x000ee20000100800 */
[----:B------:R-:W-:Y:S01]  /*1a090*/  SHF.L.U32 R3, R8, 0x1f, RZ ;  /* 0x0000001f08037819 */ /* 0x000fe200000006ff */
[----:B------:R-:W-:Y:S01]  /*1a0a0*/  BSSY B2, `(.L_x_6551) ;  /* 0x0000007000027945 */ /* 0x000fe20003800000 */
[----:B-1----:R-:W1:Y:S02]  /*1a0b0*/  S2R R4, SR_TID.X ;  /* 0x0000000000047919 */ /* 0x002e640000002100 */
[----:B-1----:R-:W-:-:S04]  /*1a0c0*/  LOP3.LUT R4, R4, 0x7f, RZ, 0xc0, !PT ;  /* 0x0000007f04047812 */ /* 0x002fc800078ec0ff */
[----:B------:R-:W-:Y:S01]  /*1a0d0*/  ISETP.NE.AND P1, PT, R4, RZ, PT ;  /* 0x000000ff0400720c */ /* 0x000fe20003f25270 */
[----:B---3--:R-:W-:-:S04]  /*1a0e0*/  IMAD R2, R9, 0x8, R2 ;  /* 0x0000000809027824 */ /* 0x008fc800078e0202 */
[----:B------:R-:W1:Y:S02]  /*1a0f0*/  SYNCS.PHASECHK.TRANS64.TRYWAIT P0, [R2+URZ+0x38840], R3 ;  /* 0x03884003020075a7 */ /* 0x000e64000800017f */
[----:B-1----:R-:W-:Y:S06]  /*1a100*/  @!P0 BRA `(.L_x_6552) ;  /* 0x0000003400648947 */ /* 0x002fec0003800000 */
.L_x_6631:
[----:B------:R-:W-:Y:S05]  /*1a110*/  BSYNC B2 ;  /* 0x0000000000027941 */ /* 0x000fea0003800000 */
.L_x_6551:
        /* <DEDUP_REMOVED lines=9> */
.L_x_6554:
[----:B------:R-:W-:Y:S05]  /*1a1b0*/  BSYNC B2 ;  /* 0x0000000000027941 */ /* 0x000fea0003800000 */
.L_x_6553:
        /* <DEDUP_REMOVED lines=14> */
.L_x_6555:
        /* <DEDUP_REMOVED lines=13> */
.L_x_6632:
[----:B------:R-:W-:Y:S05]  /*1a370*/  BSYNC B2 ;  /* 0x0000000000027941 */ /* 0x000fea0003800000 */
.L_x_6556:
        /* <DEDUP_REMOVED lines=11> */
.L_x_6559:
[----:B------:R-:W-:Y:S05]  /*1a430*/  BSYNC B2 ;  /* 0x0000000000027941 */ /* 0x000fea0003800000 */
.L_x_6558:
        /* <DEDUP_REMOVED lines=11> */
.L_x_6560:
        /* <DEDUP_REMOVED lines=15> */
.L_x_6561:
        /* <DEDUP_REMOVED lines=15> */
.L_x_6562:
        /* <DEDUP_REMOVED lines=15> */
.L_x_6563:
        /* <DEDUP_REMOVED lines=15> */
.L_x_6564:
        /* <DEDUP_REMOVED lines=15> */
.L_x_6565:
        /* <DEDUP_REMOVED lines=15> */
.L_x_6566:
        /* <DEDUP_REMOVED lines=15> */
.L_x_6567:
        /* <DEDUP_REMOVED lines=10> */
.L_x_6549:
[----:B------:R-:W-:Y:S05]  /*1ac20*/  BSYNC B1 ;  /* 0x0000000000017941 */ /* 0x000fea0003800000 */
.L_x_6548:
[----:B------:R-:W3:Y:S01]  /*1ac30*/  LDL R5, [R1+0x20] ;  /* 0x0000200001057983 */ /* 0x000ee20000100800 */
[----:B------:R-:W-:Y:S01]  /*1ac40*/  VIADD R0, R0, 0xfffffffe ;  /* 0xfffffffe00007836 */ /* 0x000fe20000000000 */
[----:B---3--:R-:W-:-:S13]  /*1ac50*/  ISETP.GT.AND P0, PT, R6, R5, PT ;  /* 0x000000050600720c */ /* 0x008fda0003f04270 */
[----:B------:R-:W-:Y:S05]  /*1ac60*/  @P0 BRA `(.L_x_6568) ;  /* 0xffffffe400000947 */ /* 0x000fea000383ffff */
.L_x_6505:
[----:B------:R-:W-:Y:S05]  /*1ac70*/  BSYNC B0 ;  /* 0x0000000000007941 */ /* 0x000fea0003800000 */
.L_x_6504:
        /* <DEDUP_REMOVED lines=24> */
.L_x_6570:
[----:B------:R-:W-:Y:S05]  /*1ae00*/  BSYNC B0 ;  /* 0x0000000000007941 */ /* 0x000fea0003800000 */
.L_x_6569:
[----:B------:R-:W-:-:S05]  /*1ae10*/  SEL R0, R0, RZ, P0 ;  /* 0x000000ff00007207 */ /* 0x000fca0000000000 */
[----:B------:R3:W-:Y:S02]  /*1ae20*/  STL [R1+0x8], R0 ;  /* 0x0000080001007387 */ /* 0x0007e40000100800 */
.L_x_6466:
[----:B------:R-:W-:Y:S05]  /*1ae30*/  BSYNC B7 ;  /* 0x0000000000077941 */ /* 0x000fea0003800000 */
.L_x_6464:
        /* <DEDUP_REMOVED lines=10> */
[----:B------:R3:W-:Y:S01]  /*1aee0*/  STL [R1], R0 ;  /* 0x0000000001007387 */ /* 0x0007e20000100800 */
[----:B------:R-:W-:Y:S06]  /*1aef0*/  BAR.ARV 0x4, 0x180 ;  /* 0x0106000000007b1d */ /* 0x000fec0000002000 */
[----:B------:R-:W-:Y:S05]  /*1af00*/  BRA `(.L_x_6572) ;  /* 0x0000000800d87947 */ /* 0x000fea0003800000 */
.L_x_6571:
[----:B------:R-:W3:Y:S01]  /*1af10*/  S2R R6, SR_TID.X ;  /* 0x0000000000067919 */ /* 0x000ee20000002100 */
[----:B------:R-:W-:Y:S01]  /*1af20*/  UMOV UR4, 0xffffffff ;  /* 0xffffffff00047882 */ /* 0x000fe20000000000 */
[----:B---3--:R-:W-:-:S04]  /*1af30*/  LOP3.LUT R6, R6, 0x1f, RZ, 0xc0, !PT ;  /* 0x0000001f06067812 */ /* 0x008fc800078ec0ff */
[----:B------:R-:W-:Y:S01]  /*1af40*/  ISETP.NE.AND P0, PT, R6, 0x1f, PT ;  /* 0x0000001f0600780c */ /* 0x000fe20003f05270 */
[----:B------:R-:W-:-:S12]  /*1af50*/  BRA.DIV UR4, `(.L_x_6573) ;  /* 0x0000002604f87947 */ /* 0x000fd8000b800000 */
[----:B------:R-:W-:Y:S01]  /*1af60*/  IMAD.IADD R0, R19, 0x1, R6 ;  /* 0x0000000113007824 */ /* 0x000fe200078e0206 */
[----:B------:R-:W-:-:S04]  /*1af70*/  ULDC UR4, c[0x0][0xd3c] ;  /* 0x00034f0000047ab9 */ /* 0x000fc80000000800 */
[----:B------:R-:W-:-:S13]  /*1af80*/  ISETP.GE.OR P1, PT, R0, UR4, !P0 ;  /* 0x0000000400007c0c */ /* 0x000fda000c726670 */
[----:B-1----:R-:W1:Y:S02]  /*1af90*/  @!P1 LDC.64 R2, c[0x0][0xd80] ;  /* 0x00036000ff029b82 */ /* 0x002e640000000a00 */
[----:B-1----:R-:W-:-:S06]  /*1afa0*/  @!P1 IMAD.WIDE R2, R0, 0x4, R2 ;  /* 0x0000000400029825 */ /* 0x002fcc00078e0202 */
[----:B------:R1:W3:Y:S01]  /*1afb0*/  @!P1 LDG.E R3, desc[UR38][R2.64] ;  /* 0x0000002602039981 */ /* 0x0002e2000c1e1900 */
[C---:B------:R-:W-:Y:S02]  /*1afc0*/  ISETP.GE.U32.AND P2, PT, R6.reuse, 0x2, PT ;  /* 0x000000020600780c */ /* 0x040fe40003f46070 */
[C---:B------:R-:W-:Y:S01]  /*1afd0*/  ISETP.GE.U32.AND P3, PT, R6.reuse, 0x4, PT ;  /* 0x000000040600780c */ /* 0x040fe20003f66070 */
[----:B------:R-:W-:Y:S01]  /*1afe0*/  SHFL.IDX PT, R0, R16, RZ, 0x1f ;  /* 0x00001fff10007589 */ /* 0x000fe200000e0000 */
[C---:B------:R-:W-:Y:S02]  /*1aff0*/  ISETP.GE.U32.AND P4, PT, R6.reuse, 0x8, PT ;  /* 0x000000080600780c */ /* 0x040fe40003f86070 */
[C---:B------:R-:W-:Y:S01]  /*1b000*/  ISETP.GE.U32.AND P5, PT, R6.reuse, 0x10, PT ;  /* 0x000000100600780c */ /* 0x040fe20003fa6070 */
[----:B------:R-:W-:Y:S01]  /*1b010*/  SHFL.IDX PT, R5, R16, 0x1, 0x1f ;  /* 0x00201f0010057f89 */ /* 0x000fe200000e0000 */
[----:B-1----:R-:W-:Y:S02]  /*1b020*/  IMAD.MOV.U32 R2, RZ, RZ, RZ ;  /* 0x000000ffff027224 */ /* 0x002fe400078e00ff */
[----:B---3--:R-:W-:Y:S01]  /*1b030*/  @!P1 IMAD.MOV.U32 R2, RZ, RZ, R3 ;  /* 0x000000ffff029224 */ /* 0x008fe200078e0003 */
        /* <DEDUP_REMOVED lines=16> */
[----:B------:R1:W3:Y:S02]  /*1b140*/  SHFL.IDX PT, R16, R3, 0x1f, 0x1f ;  /* 0x03e01f0003107f89 */ /* 0x0002e400000e0000 */
.L_x_6642:
[----:B------:R-:W-:Y:S02]  /*1b150*/  ULDC UR4, c[0x0][0xd38] ;  /* 0x00034e0000047ab9 */ /* 0x000fe40000000800 */
[----:B------:R-:W-:-:S04]  /*1b160*/  IMAD.U32 R4, RZ, RZ, UR4 ;  /* 0x00000004ff047e24 */ /* 0x000fc8000f8e00ff */
[----:B---3--:R-:W-:-:S04]  /*1b170*/  IMAD R16, R16, R4, RZ ;  /* 0x0000000410107224 */ /* 0x008fc800078e02ff */
[----:B------:R-:W-:-:S05]  /*1b180*/  IMAD.IADD R5, R5, 0x1, R16 ;  /* 0x0000000105057824 */ /* 0x000fca00078e0210 */
[----:B------:R-:W-:-:S13]  /*1b190*/  ISETP.GT.AND P6, PT, R5, R0, PT ;  /* 0x000000000500720c */ /* 0x000fda0003fc4270 */
[----:B------:R-:W-:Y:S05]  /*1b1a0*/  @P6 BRA `(.L_x_6574) ;  /* 0x00000000009c6947 */ /* 0x000fea0003800000 */
.L_x_6579:
[----:B------:R-:W3:Y:S01]  /*1b1b0*/  LDC R2, c[0x0][0xd3c] ;  /* 0x00034f00ff027b82 */ /* 0x000ee20000000800 */
[----:B------:R-:W-:-:S05]  /*1b1c0*/  VIADD R19, R19, 0x1f ;  /* 0x0000001f13137836 */ /* 0x000fca0000000000 */
[----:B---3--:R-:W-:-:S13]  /*1b1d0*/  ISETP.GE.AND P6, PT, R19, R2, PT ;  /* 0x000000021300720c */ /* 0x008fda0003fc6270 */
[----:B------:R-:W-:Y:S05]  /*1b1e0*/  @P6 BRA `(.L_x_6575) ;  /* 0x0000000400d46947 */ /* 0x000fea0003800000 */
[----:B-1----:R-:W1:Y:S01]  /*1b1f0*/  S2R R3, SR_TID.X ;  /* 0x0000000000037919 */ /* 0x002e620000002100 */
[----:B------:R-:W-:Y:S01]  /*1b200*/  BSSY B0, `(.L_x_6576) ;  /* 0x0000009000007945 */ /* 0x000fe20003800000 */
[----:B-1----:R-:W-:-:S05]  /*1b210*/  LOP3.LUT R3, R3, 0x1f, RZ, 0xc0, !PT ;  /* 0x0000001f03037812 */ /* 0x002fca00078ec0ff */
[----:B------:R-:W-:-:S05]  /*1b220*/  IMAD.IADD R4, R19, 0x1, R3 ;  /* 0x0000000113047824 */ /* 0x000fca00078e0203 */
[----:B------:R-:W-:Y:S01]  /*1b230*/  ISETP.GE.OR P6, PT, R4, R2, !P0 ;  /* 0x000000020400720c */ /* 0x000fe200047c6670 */
[----:B------:R-:W-:-:S12]  /*1b240*/  IMAD.MOV.U32 R2, RZ, RZ, RZ ;  /* 0x000000ffff027224 */ /* 0x000fd800078e00ff */
[----:B------:R-:W-:Y:S05]  /*1b250*/  @P6 BRA `(.L_x_6577) ;  /* 0x00000000000c6947 */ /* 0x000fea0003800000 */
[----:B------:R-:W1:Y:S02]  /*1b260*/  LDC.64 R2, c[0x0][0xd80] ;  /* 0x00036000ff027b82 */ /* 0x000e640000000a00 */
[----:B-1----:R-:W-:-:S06]  /*1b270*/  IMAD.WIDE R2, R4, 0x4, R2 ;  /* 0x0000000404027825 */ /* 0x002fcc00078e0202 */
[----:B------:R1:W5:Y:S02]  /*1b280*/  LDG.E R2, desc[UR38][R2.64] ;  /* 0x0000002602027981 */ /* 0x000364000c1e1900 */
.L_x_6577:
[----:B------:R-:W-:Y:S05]  /*1b290*/  BSYNC B0 ;  /* 0x0000000000007941 */ /* 0x000fea0003800000 */
.L_x_6576:
[----:B------:R-:W-:-:S03]  /*1b2a0*/  UMOV UR4, 0xffffffff ;  /* 0xffffffff00047882 */ /* 0x000fc60000000000 */
[----:B------:R-:W-:Y:S05]  /*1b2b0*/  BRA.DIV UR4, `(.L_x_6578) ;  /* 0x0000002a045c7947 */ /* 0x000fea000b800000 */
[----:B-1---5:R-:W1:Y:S02]  /*1b2c0*/  SHFL.UP PT, R3, R2, 0x1, RZ ;  /* 0x0420000002037989 */ /* 0x022e6400000e00ff */
        /* <DEDUP_REMOVED lines=15> */
.L_x_6650:
[----:B------:R-:W-:Y:S02]  /*1b3c0*/  ULDC UR4, c[0x0][0xd38] ;  /* 0x00034e0000047ab9 */ /* 0x000fe40000000800 */
[----:B------:R-:W-:-:S04]  /*1b3d0*/  IMAD.U32 R4, RZ, RZ, UR4 ;  /* 0x00000004ff047e24 */ /* 0x000fc8000f8e00ff */
[----:B---3--:R-:W-:-:S04]  /*1b3e0*/  IMAD R16, R16, R4, RZ ;  /* 0x0000000410107224 */ /* 0x008fc800078e02ff */
[----:B------:R-:W-:-:S05]  /*1b3f0*/  IMAD.IADD R5, R16, 0x1, R5 ;  /* 0x0000000110057824 */ /* 0x000fca00078e0205 */
[----:B------:R-:W-:-:S13]  /*1b400*/  ISETP.GT.AND P6, PT, R5, R0, PT ;  /* 0x000000000500720c */ /* 0x000fda0003fc4270 */
[----:B------:R-:W-:Y:S05]  /*1b410*/  @!P6 BRA `(.L_x_6579) ;  /* 0xfffffffc0064e947 */ /* 0x000fea000383ffff */
.L_x_6574:
        /* <DEDUP_REMOVED lines=8> */
.L_x_6654:
[----:B------:R-:W-:Y:S01]  /*1b4a0*/  ISETP.NE.AND P0, PT, R5, RZ, PT ;  /* 0x000000ff0500720c */ /* 0x000fe20003f05270 */
[----:B------:R-:W-:-:S12]  /*1b4b0*/  IMAD.MOV.U32 R5, RZ, RZ, RZ ;  /* 0x000000ffff057224 */ /* 0x000fd800078e00ff */
[----:B------:R-:W-:Y:S05]  /*1b4c0*/  @!P0 BRA `(.L_x_6581) ;  /* 0x0000000000148947 */ /* 0x000fea0003800000 */
[----:B------:R-:W-:Y:S01]  /*1b4d0*/  UMOV UR4, 0xffffffff ;  /* 0xffffffff00047882 */ /* 0x000fe20000000000 */
[----:B------:R-:W-:Y:S02]  /*1b4e0*/  VIADD R12, R6, 0xffffffff ;  /* 0xffffffff060c7836 */ /* 0x000fe40000000000 */
[----:B------:R-:W-:Y:S05]  /*1b4f0*/  BRA.DIV UR4, `(.L_x_6582) ;  /* 0x0000002a04ec7947 */ /* 0x000fea000b800000 */
[----:B-1----:R1:W0:Y:S02]  /*1b500*/  SHFL.IDX PT, R3, R3, R12, 0x1f ;  /* 0x00001f0c03037589 */ /* 0x00222400000e0000 */
.L_x_6657:
[----:B0-----:R-:W-:-:S07]  /*1b510*/  IMAD.MOV.U32 R5, RZ, RZ, R3 ;  /* 0x000000ffff057224 */ /* 0x001fce00078e0003 */
.L_x_6581:
[----:B-1-3--:R-:W1:Y:S01]  /*1b520*/  LDC.64 R2, c[0x0][0xd90] ;  /* 0x00036400ff027b82 */ /* 0x00ae620000000a00 */
[----:B------:R-:W-:-:S04]  /*1b530*/  IMAD.IADD R19, R6, 0x1, R19 ;  /* 0x0000000106137824 */ /* 0x000fc800078e0213 */
[----:B-1----:R-:W-:-:S05]  /*1b540*/  IMAD.WIDE R2, R19, 0x4, R2 ;  /* 0x0000000413027825 */ /* 0x002fca00078e0202 */
[----:B0-2---:R-:W4:Y:S01]  /*1b550*/  LDG.E R7, desc[UR38][R2.64] ;  /* 0x0000002602077981 */ /* 0x005f22000c1e1900 */
[----:B------:R-:W-:-:S04]  /*1b560*/  IMAD R16, R5, R4, R16 ;  /* 0x0000000405107224 */ /* 0x000fc800078e0210 */
[----:B------:R-:W-:Y:S02]  /*1b570*/  IMAD.IADD R0, R0, 0x1, -R16 ;  /* 0x0000000100007824 */ /* 0x000fe400078e0a10 */
[----:B----4-:R-:W-:-:S05]  /*1b580*/  IMAD R6, R17, R7, RZ ;  /* 0x0000000711067224 */ /* 0x010fca00078e02ff */
        /* <DEDUP_REMOVED lines=59> */
.L_x_6575:
[----:B------:R-:W-:Y:S01]  /*1b940*/  UMOV UR4, URZ ;  /* 0x0000003f00047c82 */ /* 0x000fe20008000000 */
[----:B------:R-:W-:Y:S01]  /*1b950*/  UMOV UR5, URZ ;  /* 0x0000003f00057c82 */ /* 0x000fe20008000000 */
[----:B------:R-:W-:Y:S01]  /*1b960*/  ULDC UR6, c[0x0][0xd3c] ;  /* 0x00034f0000067ab9 */ /* 0x000fe20000000800 */
[----:B------:R-:W-:Y:S02]  /*1b970*/  IMAD.MOV.U32 R16, RZ, RZ, R0 ;  /* 0x000000ffff107224 */ /* 0x000fe400078e0000 */
[----:B------:R-:W-:Y:S02]  /*1b980*/  IMAD.U32 R17, RZ, RZ, UR4 ;  /* 0x00000004ff117e24 */ /* 0x000fe4000f8e00ff */
[----:B------:R-:W-:Y:S02]  /*1b990*/  IMAD.U32 R18, RZ, RZ, UR5 ;  /* 0x00000005ff127e24 */ /* 0x000fe4000f8e00ff */
[----:B------:R-:W-:-:S07]  /*1b9a0*/  IMAD.U32 R19, RZ, RZ, UR6 ;  /* 0x00000006ff137e24 */ /* 0x000fce000f8e00ff */
.L_x_6583:
[----:B-1----:R1:W3:Y:S01]  /*1b9b0*/  LDL R3, [R1] ;  /* 0x0000000001037983 */ /* 0x0022e20000100800 */
[----:B------:R-:W4:Y:S01]  /*1b9c0*/  S2R R0, SR_TID.X ;  /* 0x0000000000007919 */ /* 0x000f220000002100 */
[----:B------:R-:W-:Y:S05]  /*1b9d0*/  WARPSYNC.ALL ;  /* 0x0000000000007948 */ /* 0x000fea0003800000 */
[----:B----4-:R-:W-:Y:S01]  /*1b9e0*/  LOP3.LUT R0, R0, 0x1f, RZ, 0xc0, !PT ;  /* 0x0000001f00007812 */ /* 0x010fe200078ec0ff */
[----:B------:R-:W-:Y:S03]  /*1b9f0*/  BAR.SYNC.DEFER_BLOCKING 0x4, 0x180 ;  /* 0x0106000000007b1d */ /* 0x000fe60000010000 */
[----:B------:R-:W-:-:S13]  /*1ba00*/  ISETP.NE.AND P0, PT, R0, RZ, PT ;  /* 0x000000ff0000720c */ /* 0x000fda0003f05270 */
[----:B------:R-:W3:Y:S01]  /*1ba10*/  @!P0 S2R R0, SR_CgaCtaId ;  /* 0x0000000000008919 */ /* 0x000ee20000008800 */
[----:B------:R-:W-:-:S04]  /*1ba20*/  @!P0 MOV R2, 0x400 ;  /* 0x0000040000028802 */ /* 0x000fc80000000f00 */
[----:B---3--:R-:W-:-:S05]  /*1ba30*/  @!P0 LEA R3, R0, R2, 0x18 ;  /* 0x0000000200038211 */ /* 0x008fca00078ec0ff */
[----:B------:R1:W-:Y:S04]  /*1ba40*/  @!P0 STS.128 [R3+0x388d0], R16 ;  /* 0x0388d01003008388 */ /* 0x0003e80000000c00 */
[----:B------:R1:W-:Y:S01]  /*1ba50*/  @!P0 STL [R1], R3 ;  /* 0x0000000301008387 */ /* 0x0003e20000100800 */
[----:B------:R-:W-:Y:S06]  /*1ba60*/  BAR.ARV 0x5, 0x180 ;  /* 0x0146000000007b1d */ /* 0x000fec0000002000 */
.L_x_6572:
[----:B------:R-:W-:Y:S02]  /*1ba70*/  ULDC UR4, c[0x0][0xd3c] ;  /* 0x00034f0000047ab9 */ /* 0x000fe40000000800 */
[----:B----4-:R-:W-:-:S13]  /*1ba80*/  ISETP.GE.AND P0, PT, R19, UR4, PT ;  /* 0x0000000413007c0c */ /* 0x010fda000bf06270 */
[----:B------:R-:W-:Y:S05]  /*1ba90*/  @!P0 BRA `(.L_x_6584) ;  /* 0xffffff8c00748947 */ /* 0x000fea000383ffff */
[----:B------:R-:W-:Y:S05]  /*1baa0*/  BSYNC B8 ;  /* 0x0000000000087941 */ /* 0x000fea0003800000 */
.L_x_6452:
        /* <DEDUP_REMOVED lines=12> */
.L_x_6658:
[----:B------:R-:W-:Y:S05]  /*1bb70*/  BSYNC B0 ;  /* 0x0000000000007941 */ /* 0x000fea0003800000 */
.L_x_6585:
[----:B------:R-:W-:-:S03]  /*1bb80*/  UMOV UR4, 0xffffffff ;  /* 0xffffffff00047882 */ /* 0x000fc60000000000 */
[----:B------:R-:W-:Y:S05]  /*1bb90*/  BRA.DIV UR4, `(.L_x_6587) ;  /* 0x0000002604807947 */ /* 0x000fea000b800000 */
[----:B------:R-:W1:Y:S02]  /*1bba0*/  S2R R2, SR_TID.X ;  /* 0x0000000000027919 */ /* 0x000e640000002100 */
[----:B-1----:R-:W-:-:S04]  /*1bbb0*/  SHF.R.U32.HI R2, RZ, 0x5, R2 ;  /* 0x00000005ff027819 */ /* 0x002fc80000011602 */
[----:B------:R-:W-:-:S05]  /*1bbc0*/  LOP3.LUT R2, R2, 0x3, RZ, 0xc0, !PT ;  /* 0x0000000302027812 */ /* 0x000fca00078ec0ff */
[----:B------:R1:W3:Y:S02]  /*1bbd0*/  SHFL.IDX PT, R14, R2, RZ, 0x1f ;  /* 0x00001fff020e7589 */ /* 0x0002e400000e0000 */
.L_x_6661:
[----:B---3--:R-:W-:Y:S01]  /*1bbe0*/  ISETP.NE.AND P0, PT, R14, RZ, PT ;  /* 0x000000ff0e00720c */ /* 0x008fe20003f05270 */
[----:B------:R-:W-:-:S12]  /*1bbf0*/  BSSY B0, `(.L_x_6588) ;  /* 0x0000027000007945 */ /* 0x000fd80003800000 */
[----:B------:R-:W-:Y:S05]  /*1bc00*/  @P0 BRA `(.L_x_6589) ;  /* 0x0000000000940947 */ /* 0x000fea0003800000 */
[----:B------:R-:W-:-:S03]  /*1bc10*/  UMOV UR4, 0xffffffff ;  /* 0xffffffff00047882 */ /* 0x000fc60000000000 */
[----:B------:R-:W-:Y:S05]  /*1bc20*/  BRA.DIV UR4, `(.L_x_6590) ;  /* 0x0000002604907947 */ /* 0x000fea000b800000 */
[----:B------:R-:W-:-:S13]  /*1bc30*/  ELECT P6, URZ, PT ;  /* 0x00000000003f782f */ /* 0x000fda00038c0000 */
.L_x_6664:
[----:B------:R-:W-:Y:S05]  /*1bc40*/  @!P6 BRA `(.L_x_6589) ;  /* 0x000000000084e947 */ /* 0x000fea0003800000 */
[----:B-1----:R-:W3:Y:S02]  /*1bc50*/  LDL.LU R2, [R1+0x64] ;  /* 0x0000640001027983 */ /* 0x002ee40000300800 */
[----:B---3--:R-:W-:-:S04]  /*1bc60*/  LOP3.LUT R2, R2, 0x2, RZ, 0xfc, !PT ;  /* 0x0000000202027812 */ /* 0x008fc800078efcff */
[----:B------:R-:W-:-:S13]  /*1bc70*/  ISETP.NE.AND P2, PT, R2, 0x3, PT ;  /* 0x000000030200780c */ /* 0x000fda0003f45270 */
[----:B------:R-:W-:Y:S05]  /*1bc80*/  @!P2 BRA `(.L_x_6591) ;  /* 0x000000000004a947 */ /* 0x000fea0003800000 */
[----:B------:R-:W-:Y:S01]  /*1bc90*/  BPT.TRAP 0x1 ;  /* 0x000000040000795c */ /* 0x000fe20000300000 */
.L_x_6591:
[----:B0-----:R-:W3:Y:S04]  /*1bca0*/  LDL R3, [R1+0x8] ;  /* 0x0000080001037983 */ /* 0x001ee80000100800 */
[----:B--2---:R-:W2:Y:S01]  /*1bcb0*/  LDL.LU R7, [R1+0x14] ;  /* 0x0000140001077983 */ /* 0x004ea20000300800 */
        /* <DEDUP_REMOVED lines=12> */
.L_x_6665:
[----:B------:R-:W1:Y:S02]  /*1bd80*/  SYNCS.PHASECHK.TRANS64.TRYWAIT P0, [R7+URZ], R2 ;  /* 0x00000002070075a7 */ /* 0x000e64000800017f */
[----:B-1----:R-:W-:Y:S05]  /*1bd90*/  @!P0 BRA `(.L_x_6593) ;  /* 0x0000002400688947 */ /* 0x002fea0003800000 */
.L_x_6666:
[----:B------:R-:W-:Y:S05]  /*1bda0*/  @!P2 BRA `(.L_x_6594) ;  /* 0x000000000004a947 */ /* 0x000fea0003800000 */
[----:B------:R-:W-:Y:S01]  /*1bdb0*/  BPT.TRAP 0x1 ;  /* 0x000000040000795c */ /* 0x000fe20000300000 */
.L_x_6594:
[----:B------:R-:W2:Y:S01]  /*1bdc0*/  LDL.LU R4, [R1+0x8] ;  /* 0x0000080001047983 */ /* 0x000ea20000300800 */
[----:B------:R-:W-:-:S04]  /*1bdd0*/  VIADD R0, R0, 0x38860 ;  /* 0x0003886000007836 */ /* 0x000fc80000000000 */
[----:B--2---:R-:W-:-:S04]  /*1bde0*/  IMAD R4, R4, 0x8, R0 ;  /* 0x0000000804047824 */ /* 0x004fc800078e0200 */
[----:B------:R-:W2:Y:S02]  /*1bdf0*/  SYNCS.PHASECHK.TRANS64.TRYWAIT P0, [R4+URZ], R5 ;  /* 0x00000005040075a7 */ /* 0x000ea4000800017f */
[----:B--2---:R-:W-:Y:S05]  /*1be00*/  @!P0 BRA `(.L_x_6595) ;  /* 0x0000002400608947 */ /* 0x004fea0003800000 */
.L_x_6667:
[----:B------:R-:W-:-:S07]  /*1be10*/  IMAD R3, R3, 0x8, R0 ;  /* 0x0000000803037824 */ /* 0x000fce00078e0200 */
.L_x_6596:
[----:B---3--:R3:W4:Y:S02]  /*1be20*/  SYNCS.PHASECHK.TRANS64.TRYWAIT P0, [R3+URZ], R2 ;  /* 0x00000002030075a7 */ /* 0x008724000800017f */
[----:B----4-:R-:W-:Y:S05]  /*1be30*/  @!P0 NANOSLEEP.SYNCS 0x989680 ;  /* 0x009896800000895d */ /* 0x010fea0003900000 */
[----:B------:R-:W4:Y:S02]  /*1be40*/  @!P0 SYNCS.PHASECHK.TRANS64 P0, [R3+URZ], R2 ;  /* 0x00000002030085a7 */ /* 0x000f24000800007f */
[----:B----4-:R-:W-:Y:S05]  /*1be50*/  @!P0 BRA `(.L_x_6596) ;  /* 0xfffffffc00f08947 */ /* 0x010fea000383ffff */
.L_x_6589:
[----:B------:R-:W-:Y:S05]  /*1be60*/  BSYNC B0 ;  /* 0x0000000000007941 */ /* 0x000fea0003800000 */
.L_x_6588:
[----:B------:R-:W-:Y:S05]  /*1be70*/  EXIT ;  /* 0x000000000000794d */ /* 0x000fea0003800000 */
.L_x_6360:
[----:B0-----:R-:W-:-:S04]  /*1be80*/  IMAD.U32 R3, RZ, RZ, UR37 ;  /* 0x00000025ff037e24 */ /* 0x001fc8000f8e00ff */
[----:B------:R0:W1:Y:S03]  /*1be90*/  SYNCS.PHASECHK.TRANS64.TRYWAIT P1, [R3+URZ+0x38800], R4 ;  /* 0x03880004030075a7 */ /* 0x000066000802017f */
[----:B-1----:R-:W-:Y:S05]  /*1bea0*/  @!P1 NANOSLEEP.SYNCS 0x989680 ;  /* 0x009896800000995d */ /* 0x002fea0003900000 */
[----:B------:R-:W1:Y:S02]  /*1beb0*/  @!P1 SYNCS.PHASECHK.TRANS64 P1, [R3+URZ+0x38800], R4 ;  /* 0x03880004030095a7 */ /* 0x000e64000802007f */
[----:B-1----:R-:W-:Y:S05]  /*1bec0*/  @!P1 BRA `(.L_x_6360) ;  /* 0xfffffffc00ec9947 */ /* 0x002fea000383ffff */
[----:B------:R-:W-:Y:S05]  /*1bed0*/  BRA `(.L_x_6597) ;  /* 0xfffffe7c00f07947 */ /* 0x000fea000383ffff */
.L_x_6364:
[----:B-1----:R1:W2:Y:S02]  /*1bee0*/  SYNCS.PHASECHK.TRANS64.TRYWAIT P1, [R3+URZ+0x38830], R6 ;  /* 0x03883006030075a7 */ /* 0x0022a4000802017f */
[----:B--2---:R-:W-:Y:S05]  /*1bef0*/  @!P1 NANOSLEEP.SYNCS 0x989680 ;  /* 0x009896800000995d */ /* 0x004fea0003900000 */
[----:B------:R-:W2:Y:S02]  /*1bf00*/  @!P1 SYNCS.PHASECHK.TRANS64 P1, [R3+URZ+0x38830], R6 ;  /* 0x03883006030095a7 */ /* 0x000ea4000802007f */
[----:B--2---:R-:W-:Y:S05]  /*1bf10*/  @!P1 BRA `(.L_x_6364) ;  /* 0xfffffffc00f09947 */ /* 0x004fea000383ffff */
[----:B------:R-:W-:Y:S05]  /*1bf20*/  BRA `(.L_x_6363) ;  /* 0xfffffe8000087947 */ /* 0x000fea000383ffff */
.L_x_6365:
[----:B--2---:R-:W-:-:S04]  /*1bf30*/  IMAD.U32 R5, RZ, RZ, UR37 ;  /* 0x00000025ff057e24 */ /* 0x004fc8000f8e00ff */
[----:B------:R2:W3:Y:S03]  /*1bf40*/  SYNCS.PHASECHK.TRANS64.TRYWAIT P1, [R5+URZ+0x38810], R4 ;  /* 0x03881004050075a7 */ /* 0x0004e6000802017f */
[----:B---3--:R-:W-:Y:S05]  /*1bf50*/  @!P1 NANOSLEEP.SYNCS 0x989680 ;  /* 0x009896800000995d */ /* 0x008fea0003900000 */
[----:B------:R-:W3:Y:S02]  /*1bf60*/  @!P1 SYNCS.PHASECHK.TRANS64 P1, [R5+URZ+0x38810], R4 ;  /* 0x03881004050095a7 */ /* 0x000ee4000802007f */
[----:B---3--:R-:W-:Y:S05]  /*1bf70*/  @!P1 BRA `(.L_x_6365) ;  /* 0xfffffffc00ec9947 */ /* 0x008fea000383ffff */
[----:B------:R-:W-:Y:S05]  /*1bf80*/  BRA `(.L_x_6598) ;  /* 0xfffffe8000907947 */ /* 0x000fea000383ffff */
.L_x_6369:
[----:B----4-:R4:W0:Y:S02]  /*1bf90*/  SYNCS.PHASECHK.TRANS64.TRYWAIT P1, [R3+URZ+0x38850], R6 ;  /* 0x03885006030075a7 */ /* 0x010824000802017f */
[----:B0-----:R-:W-:Y:S05]  /*1bfa0*/  @!P1 NANOSLEEP.SYNCS 0x989680 ;  /* 0x009896800000995d */ /* 0x001fea0003900000 */
[----:B------:R-:W0:Y:S02]  /*1bfb0*/  @!P1 SYNCS.PHASECHK.TRANS64 P1, [R3+URZ+0x38850], R6 ;  /* 0x03885006030095a7 */ /* 0x000e24000802007f */
[----:B0-----:R-:W-:Y:S05]  /*1bfc0*/  @!P1 BRA `(.L_x_6369) ;  /* 0xfffffffc00f09947 */ /* 0x001fea000383ffff */
[----:B------:R-:W-:Y:S05]  /*1bfd0*/  BRA `(.L_x_6368) ;  /* 0xfffffe80009c7947 */ /* 0x000fea000383ffff */
.L_x_6385:
[----:B-1----:R-:W-:-:S04]  /*1bfe0*/  IMAD.U32 R9, RZ, RZ, UR5 ;  /* 0x00000005ff097e24 */ /* 0x002fc8000f8e00ff */
[----:B------:R1:W2:Y:S03]  /*1bff0*/  SYNCS.PHASECHK.TRANS64.TRYWAIT P2, [R9+URZ+0x38830], R8 ;  /* 0x03883008090075a7 */ /* 0x0002a6000804017f */
[----:B--2---:R-:W-:Y:S05]  /*1c000*/  @!P2 NANOSLEEP.SYNCS 0x989680 ;  /* 0x009896800000a95d */ /* 0x004fea0003900000 */
[----:B------:R-:W2:Y:S02]  /*1c010*/  @!P2 SYNCS.PHASECHK.TRANS64 P2, [R9+URZ+0x38830], R8 ;  /* 0x038830080900a5a7 */ /* 0x000ea4000804007f */
[----:B--2---:R-:W-:Y:S05]  /*1c020*/  @!P2 BRA `(.L_x_6385) ;  /* 0xfffffffc00eca947 */ /* 0x004fea000383ffff */
[----:B------:R-:W-:Y:S05]  /*1c030*/  BRA `(.L_x_6384) ;  /* 0xfffffeb0000c7947 */ /* 0x000fea000383ffff */
.L_x_6389:
[----:B-1----:R-:W-:-:S04]  /*1c040*/  IMAD.U32 R9, RZ, RZ, UR5 ;  /* 0x00000005ff097e24 */ /* 0x002fc8000f8e00ff */
[----:B------:R1:W3:Y:S03]  /*1c050*/  SYNCS.PHASECHK.TRANS64.TRYWAIT P2, [R9+URZ+0x38850], R8 ;  /* 0x03885008090075a7 */ /* 0x0002e6000804017f */
[----:B---3--:R-:W-:Y:S05]  /*1c060*/  @!P2 NANOSLEEP.SYNCS 0x989680 ;  /* 0x009896800000a95d */ /* 0x008fea0003900000 */
[----:B------:R-:W3:Y:S02]  /*1c070*/  @!P2 SYNCS.PHASECHK.TRANS64 P2, [R9+URZ+0x38850], R8 ;  /* 0x038850080900a5a7 */ /* 0x000ee4000804007f */
[----:B---3--:R-:W-:Y:S05]  /*1c080*/  @!P2 BRA `(.L_x_6389) ;  /* 0xfffffffc00eca947 */ /* 0x008fea000383ffff */
[----:B------:R-:W-:Y:S05]  /*1c090*/  BRA `(.L_x_6388) ;  /* 0xfffffeb000687947 */ /* 0x000fea000383ffff */
.L_x_6406:
[----:B-1----:R-:W-:-:S04]  /*1c0a0*/  IMAD.U32 R6, RZ, RZ, UR5 ;  /* 0x00000005ff067e24 */ /* 0x002fc8000f8e00ff */
[----:B------:R1:W2:Y:S03]  /*1c0b0*/  SYNCS.PHASECHK.TRANS64.TRYWAIT P3, [R6+URZ+0x38830], R5 ;  /* 0x03883005060075a7 */ /* 0x0002a6000806017f */
[----:B--2---:R-:W-:Y:S05]  /*1c0c0*/  @!P3 NANOSLEEP.SYNCS 0x989680 ;  /* 0x009896800000b95d */ /* 0x004fea0003900000 */
[----:B------:R-:W2:Y:S02]  /*1c0d0*/  @!P3 SYNCS.PHASECHK.TRANS64 P3, [R6+URZ+0x38830], R5 ;  /* 0x038830050600b5a7 */ /* 0x000ea4000806007f */
[----:B--2---:R-:W-:Y:S05]  /*1c0e0*/  @!P3 BRA `(.L_x_6406) ;  /* 0xfffffffc00ecb947 */ /* 0x004fea000383ffff */
[----:B------:R-:W-:Y:S05]  /*1c0f0*/  BRA `(.L_x_6405) ;  /* 0xfffffee400747947 */ /* 0x000fea000383ffff */
.L_x_6410:
[----:B-1----:R-:W-:-:S04]  /*1c100*/  IMAD.U32 R6, RZ, RZ, UR5 ;  /* 0x00000005ff067e24 */ /* 0x002fc8000f8e00ff */
[----:B------:R1:W3:Y:S03]  /*1c110*/  SYNCS.PHASECHK.TRANS64.TRYWAIT P3, [R6+URZ+0x38850], R5 ;  /* 0x03885005060075a7 */ /* 0x0002e6000806017f */
[----:B---3--:R-:W-:Y:S05]  /*1c120*/  @!P3 NANOSLEEP.SYNCS 0x989680 ;  /* 0x009896800000b95d */ /* 0x008fea0003900000 */
[----:B------:R-:W3:Y:S02]  /*1c130*/  @!P3 SYNCS.PHASECHK.TRANS64 P3, [R6+URZ+0x38850], R5 ;  /* 0x038850050600b5a7 */ /* 0x000ee4000806007f */
[----:B---3--:R-:W-:Y:S05]  /*1c140*/  @!P3 BRA `(.L_x_6410) ;  /* 0xfffffffc00ecb947 */ /* 0x008fea000383ffff */
[----:B------:R-:W-:Y:S05]  /*1c150*/  BRA `(.L_x_6409) ;  /* 0xfffffee400d07947 */ /* 0x000fea000383ffff */
.L_x_6416:
[----:B--2---:R-:W-:-:S04]  /*1c160*/  IMAD.U32 R8, RZ, RZ, UR5 ;  /* 0x00000005ff087e24 */ /* 0x004fc8000f8e00ff */
[----:B------:R2:W3:Y:S03]  /*1c170*/  SYNCS.PHASECHK.TRANS64.TRYWAIT P2, [R8+URZ+0x38830], R5 ;  /* 0x03883005080075a7 */ /* 0x0004e6000804017f */
[----:B---3--:R-:W-:Y:S05]  /*1c180*/  @!P2 NANOSLEEP.SYNCS 0x989680 ;  /* 0x009896800000a95d */ /* 0x008fea0003900000 */
[----:B------:R-:W3:Y:S02]  /*1c190*/  @!P2 SYNCS.PHASECHK.TRANS64 P2, [R8+URZ+0x38830], R5 ;  /* 0x038830050800a5a7 */ /* 0x000ee4000804007f */
[----:B---3--:R-:W-:Y:S05]  /*1c1a0*/  @!P2 BRA `(.L_x_6416) ;  /* 0xfffffffc00eca947 */ /* 0x008fea000383ffff */
[----:B------:R-:W-:Y:S05]  /*1c1b0*/  BRA `(.L_x_6415) ;  /* 0xffffff0c00847947 */ /* 0x000fea000383ffff */
.L_x_6420:
[----:B--2---:R-:W-:-:S04]  /*1c1c0*/  IMAD.U32 R8, RZ, RZ, UR5 ;  /* 0x00000005ff087e24 */ /* 0x004fc8000f8e00ff */
[----:B------:R2:W3:Y:S03]  /*1c1d0*/  SYNCS.PHASECHK.TRANS64.TRYWAIT P2, [R8+URZ+0x38850], R5 ;  /* 0x03885005080075a7 */ /* 0x0004e6000804017f */
[----:B---3--:R-:W-:Y:S05]  /*1c1e0*/  @!P2 NANOSLEEP.SYNCS 0x989680 ;  /* 0x009896800000a95d */ /* 0x008fea0003900000 */
[----:B------:R-:W3:Y:S02]  /*1c1f0*/  @!P2 SYNCS.PHASECHK.TRANS64 P2, [R8+URZ+0x38850], R5 ;  /* 0x038850050800a5a7 */ /* 0x000ee4000804007f */
[----:B---3--:R-:W-:Y:S05]  /*1c200*/  @!P2 BRA `(.L_x_6420) ;  /* 0xfffffffc00eca947 */ /* 0x008fea000383ffff */
[----:B------:R-:W-:Y:S05]  /*1c210*/  BRA `(.L_x_6419) ;  /* 0xffffff0c00e07947 */ /* 0x000fea000383ffff */
.L_x_6472:
        /* <DEDUP_REMOVED lines=11> */
.L_x_6600:
[----:B------:R-:W-:Y:S05]  /*1c2d0*/  BSYNC B0 ;  /* 0x0000000000007941 */ /* 0x000fea0003800000 */
.L_x_6599:
[----:B------:R-:W-:Y:S05]  /*1c2e0*/  BRA `(.L_x_6601) ;  /* 0xffffff9400107947 */ /* 0x000fea000383ffff */
.L_x_6474:
[----:B------:R-:W-:Y:S01]  /*1c2f0*/  BSSY B0, `(.L_x_6602) ;  /* 0x0000006000007945 */ /* 0x000fe20003800000 */
[----:B------:R-:W-:-:S07]  /*1c300*/  IMAD.MOV.U32 R15, RZ, RZ, -0x1 ;  /* 0xffffffffff0f7424 */ /* 0x000fce00078e00ff */
[----:B012-4-:R-:W-:Y:S05]  /*1c310*/  WARPSYNC.COLLECTIVE R15, `(.L_x_6603) ;  /* 0x000000000f0c7348 */ /* 0x017fea0003c00000 */
[----:B------:R-:W-:Y:S02]  /*1c320*/  ELECT P6, UR62, PT ;  /* 0x00000000003e782f */ /* 0x000fe400038c0000 */
[----:B------:R-:W-:Y:S01]  /*1c330*/  MOV R14, UR62 ;  /* 0x0000003e000e7c02 */ /* 0x000fe20008000f00 */
[----:B012-4-:R-:W-:Y:S10]  /*1c340*/  ENDCOLLECTIVE ;  /* 0x000000000000791b */ /* 0x017ff40003800000 */
.L_x_6603:
[----:B------:R-:W-:Y:S05]  /*1c350*/  BSYNC B0 ;  /* 0x0000000000007941 */ /* 0x000fea0003800000 */
.L_x_6602:
[----:B------:R-:W-:Y:S05]  /*1c360*/  BRA `(.L_x_6604) ;  /* 0xffffff94001c7947 */ /* 0x000fea000383ffff */
.L_x_6476:
[----:B--2---:R2:W3:Y:S02]  /*1c370*/  SYNCS.PHASECHK.TRANS64.TRYWAIT P0, [R0+URZ+0x38840], R2 ;  /* 0x03884002000075a7 */ /* 0x0044e4000800017f */
[----:B---3--:R-:W-:Y:S05]  /*1c380*/  @!P0 NANOSLEEP.SYNCS 0x989680 ;  /* 0x009896800000895d */ /* 0x008fea0003900000 */
[----:B------:R-:W3:Y:S02]  /*1c390*/  @!P0 SYNCS.PHASECHK.TRANS64 P0, [R0+URZ+0x38840], R2 ;  /* 0x03884002000085a7 */ /* 0x000ee4000800007f */
[----:B---3--:R-:W-:Y:S05]  /*1c3a0*/  @!P0 BRA `(.L_x_6476) ;  /* 0xfffffffc00f08947 */ /* 0x008fea000383ffff */
[----:B------:R-:W-:Y:S05]  /*1c3b0*/  BRA `(.L_x_6605) ;  /* 0xffffff9400847947 */ /* 0x000fea000383ffff */
.L_x_6480:
[----:B------:R0:W5:Y:S01]  /*1c3c0*/  LDL R0, [R1+0x34] ;  /* 0x0000340001007983 */ /* 0x0001620000100800 */
[----:B------:R-:W-:Y:S02]  /*1c3d0*/  IMAD.MOV.U32 R6, RZ, RZ, R11 ;  /* 0x000000ffff067224 */ /* 0x000fe400078e000b */
[----:B------:R-:W-:Y:S02]  /*1c3e0*/  IMAD.MOV.U32 R13, RZ, RZ, R2 ;  /* 0x000000ffff0d7224 */ /* 0x000fe400078e0002 */
[----:B------:R-:W-:Y:S02]  /*1c3f0*/  IMAD.MOV.U32 R12, RZ, RZ, RZ ;  /* 0x000000ffff0c7224 */ /* 0x000fe400078e00ff */
[----:B------:R-:W-:Y:S02]  /*1c400*/  IMAD.MOV.U32 R11, RZ, RZ, 0x181f ;  /* 0x0000181fff0b7424 */ /* 0x000fe400078e00ff */
[----:B------:R-:W-:Y:S02]  /*1c410*/  IMAD.MOV.U32 R15, RZ, RZ, -0x1 ;  /* 0xffffffffff0f7424 */ /* 0x000fe400078e00ff */
[----:B0-----:R-:W-:-:S07]  /*1c420*/  IMAD.IADD R8, R8, 0x1, R6 ;  /* 0x0000000108087824 */ /* 0x001fce00078e0206 */
[----:B-----5:R-:W-:Y:S05]  /*1c430*/  WARPSYNC.COLLECTIVE R15, `(.L_x_6606) ;  /* 0x000000000f087348 */ /* 0x020fea0003c00000 */
[----:B------:R0:W1:Y:S02]  /*1c440*/  SHFL.IDX P6, R14, R13, R12, R11 ;  /* 0x0000000c0d0e7389 */ /* 0x00006400000c000b */
[----:B01---5:R-:W-:Y:S01]  /*1c450*/  ENDCOLLECTIVE ;  /* 0x000000000000791b */ /* 0x023fe20003800000 */
.L_x_6606:
[----:B------:R0:W-:Y:S01]  /*1c460*/  STL [R1+0x38], R8 ;  /* 0x0000380801007387 */ /* 0x0001e20000100800 */
[----:B------:R-:W-:Y:S02]  /*1c470*/  IMAD.MOV.U32 R13, RZ, RZ, R3 ;  /* 0x000000ffff0d7224 */ /* 0x000fe400078e0003 */
[----:B------:R-:W-:-:S07]  /*1c480*/  IMAD.MOV.U32 R4, RZ, RZ, R14 ;  /* 0x000000ffff047224 */ /* 0x000fce00078e000e */
[----:B0-----:R-:W-:Y:S05]  /*1c490*/  WARPSYNC.COLLECTIVE R15, `(.L_x_6607) ;  /* 0x000000000f087348 */ /* 0x001fea0003c00000 */
[----:B------:R1:W2:Y:S02]  /*1c4a0*/  SHFL.IDX P6, R14, R13, R12, R11 ;  /* 0x0000000c0d0e7389 */ /* 0x0002a400000c000b */
[----:B012---:R-:W-:Y:S01]  /*1c4b0*/  ENDCOLLECTIVE ;  /* 0x000000000000791b */ /* 0x007fe20003800000 */
.L_x_6607:
[----:B------:R-:W-:Y:S02]  /*1c4c0*/  IMAD.MOV.U32 R13, RZ, RZ, R2 ;  /* 0x000000ffff0d7224 */ /* 0x000fe400078e0002 */
[----:B------:R-:W-:Y:S02]  /*1c4d0*/  IMAD.MOV.U32 R12, RZ, RZ, 0x1 ;  /* 0x00000001ff0c7424 */ /* 0x000fe400078e00ff */
[----:B------:R-:W-:-:S07]  /*1c4e0*/  IMAD.MOV.U32 R5, RZ, RZ, R14 ;  /* 0x000000ffff057224 */ /* 0x000fce00078e000e */
[----:B------:R-:W-:Y:S05]  /*1c4f0*/  WARPSYNC.COLLECTIVE R15, `(.L_x_6608) ;  /* 0x000000000f087348 */ /* 0x000fea0003c00000 */
[----:B------:R0:W1:Y:S02]  /*1c500*/  SHFL.IDX P6, R14, R13, R12, R11 ;  /* 0x0000000c0d0e7389 */ /* 0x00006400000c000b */
[----:B01----:R-:W-:Y:S01]  /*1c510*/  ENDCOLLECTIVE ;  /* 0x000000000000791b */ /* 0x003fe20003800000 */
.L_x_6608:
[----:B------:R-:W-:Y:S02]  /*1c520*/  IMAD.MOV.U32 R13, RZ, RZ, R3 ;  /* 0x000000ffff0d7224 */ /* 0x000fe400078e0003 */
[----:B------:R-:W-:-:S07]  /*1c530*/  IMAD.MOV.U32 R6, RZ, RZ, R14 ;  /* 0x000000ffff067224 */ /* 0x000fce00078e000e */
[----:B------:R-:W-:Y:S05]  /*1c540*/  WARPSYNC.COLLECTIVE R15, `(.L_x_6609) ;  /* 0x000000000f087348 */ /* 0x000fea0003c00000 */
[----:B------:R0:W1:Y:S02]  /*1c550*/  SHFL.IDX P6, R14, R13, R12, R11 ;  /* 0x0000000c0d0e7389 */ /* 0x00006400000c000b */
[----:B01----:R-:W-:Y:S01]  /*1c560*/  ENDCOLLECTIVE ;  /* 0x000000000000791b */ /* 0x003fe20003800000 */
.L_x_6609:
[----:B------:R-:W-:Y:S02]  /*1c570*/  IMAD.MOV.U32 R13, RZ, RZ, R2 ;  /* 0x000000ffff0d7224 */ /* 0x000fe400078e0002 */
[----:B------:R-:W-:Y:S02]  /*1c580*/  IMAD.MOV.U32 R12, RZ, RZ, 0x2 ;  /* 0x00000002ff0c7424 */ /* 0x000fe400078e00ff */
[----:B------:R-:W-:Y:S02]  /*1c590*/  IMAD R0, R0, R7, RZ ;  /* 0x0000000700007224 */ /* 0x000fe400078e02ff */
[----:B------:R-:W-:-:S03]  /*1c5a0*/  VIADD R7, R8, 0x10 ;  /* 0x0000001008077836 */ /* 0x000fc60000000000 */
[----:B------:R-:W-:Y:S02]  /*1c5b0*/  ISETP.GE.AND P1, PT, R8, R0, PT ;  /* 0x000000000800720c */ /* 0x000fe40003f26270 */
[----:B------:R0:W-:Y:S11]  /*1c5c0*/  STL [R1+0x40], R7 ;  /* 0x0000400701007387 */ /* 0x0001f60000100800 */
        /* <DEDUP_REMOVED lines=16> */
.L_x_6610:
        /* <DEDUP_REMOVED lines=10> */
.L_x_6611:
        /* <DEDUP_REMOVED lines=11> */
.L_x_6612:
        /* <DEDUP_REMOVED lines=14> */
.L_x_6613:
[----:B------:R-:W-:Y:S01]  /*1c900*/  IMAD.MOV.U32 R3, RZ, RZ, R14 ;  /* 0x000000ffff037224 */ /* 0x000fe200078e000e */
[----:B------:R-:W-:Y:S06]  /*1c910*/  BRA `(.L_x_6614) ;  /* 0xffffff9800ec7947 */ /* 0x000fec000383ffff */
.L_x_6484:
[----:B------:R-:W2:Y:S04]  /*1c920*/  LDL.LU R13, [R1+0x34] ;  /* 0x00003400010d7983 */ /* 0x000ea80000300800 */
[----:B------:R-:W3:Y:S04]  /*1c930*/  LDL.LU R12, [R1+0x38] ;  /* 0x00003800010c7983 */ /* 0x000ee80000300800 */
[----:B------:R-:W4:Y:S04]  /*1c940*/  LDL.LU R11, [R1+0x40] ;  /* 0x00004000010b7983 */ /* 0x000f280000300800 */
[----:B------:R-:W5:Y:S04]  /*1c950*/  LDL.LU R9, [R1+0x58] ;  /* 0x0000580001097983 */ /* 0x000f680000300800 */
[----:B------:R-:W5:Y:S01]  /*1c960*/  LDL.LU R8, [R1+0x4] ;  /* 0x0000040001087983 */ /* 0x000f620000300800 */
[----:B------:R-:W-:Y:S01]  /*1c970*/  BSSY B0, `(.L_x_6615) ;  /* 0x0000017000007945 */ /* 0x000fe20003800000 */
[----:B------:R-:W-:-:S02]  /*1c980*/  IMAD.MOV.U32 R15, RZ, RZ, -0x1 ;  /* 0xffffffffff0f7424 */ /* 0x000fc400078e00ff */
[----:B--2---:R-:W-:Y:S02]  /*1c990*/  IMAD R7, R13, R7, RZ ;  /* 0x000000070d077224 */ /* 0x004fe400078e02ff */
[----:B------:R-:W-:-:S03]  /*1c9a0*/  IMAD.MOV.U32 R13, RZ, RZ, R4 ;  /* 0x000000ffff0d7224 */ /* 0x000fc600078e0004 */
[-C--:B---3--:R-:W-:Y:S01]  /*1c9b0*/  ISETP.GE.AND P2, PT, R12, R7.reuse, PT ;  /* 0x000000070c00720c */ /* 0x088fe20003f46270 */
[----:B------:R-:W-:Y:S01]  /*1c9c0*/  IMAD.MOV.U32 R12, RZ, RZ, RZ ;  /* 0x000000ffff0c7224 */ /* 0x000fe200078e00ff */
[-C--:B----4-:R-:W-:Y:S01]  /*1c9d0*/  ISETP.GE.AND P3, PT, R11, R7.reuse, PT ;  /* 0x000000070b00720c */ /* 0x090fe20003f66270 */
[----:B------:R-:W-:Y:S01]  /*1c9e0*/  IMAD.MOV.U32 R11, RZ, RZ, 0x181f ;  /* 0x0000181fff0b7424 */ /* 0x000fe200078e00ff */
[----:B-----5:R-:W-:Y:S02]  /*1c9f0*/  ISETP.GE.AND P4, PT, R9, R7, PT ;  /* 0x000000070900720c */ /* 0x020fe40003f86270 */
[----:B------:R-:W-:-:S07]  /*1ca00*/  LOP3.LUT R8, R8, 0xffffffdf, RZ, 0xc0, !PT ;  /* 0xffffffdf08087812 */ /* 0x000fce00078ec0ff */
        /* <DEDUP_REMOVED lines=13> */
.L_x_6616:
[----:B------:R-:W-:Y:S05]  /*1cae0*/  BSYNC B0 ;  /* 0x0000000000007941 */ /* 0x000fea0003800000 */
.L_x_6615:
[----:B------:R0:W-:Y:S04]  /*1caf0*/  STL [R1+0x6c], R16 ;  /* 0x00006c1001007387 */ /* 0x0001e80000100800 */
[----:B0-----:R0:W5:Y:S04]  /*1cb00*/  LDL.LU R16, [R1+0x4] ;  /* 0x0000040001107983 */ /* 0x0011680000300800 */
[----:B------:R1:W-:Y:S04]  /*1cb10*/  STL [R1+0x68], R7 ;  /* 0x0000680701007387 */ /* 0x0003e80000100800 */
[----:B-1----:R0:W5:Y:S01]  /*1cb20*/  LDL R7, [R1+0x10] ;  /* 0x0000100001077983 */ /* 0x0021620000100800 */
[----:B------:R-:W-:-:S02]  /*1cb30*/  IMAD.MOV.U32 R13, RZ, RZ, R0 ;  /* 0x000000ffff0d7224 */ /* 0x000fc400078e0000 */
[----:B------:R-:W-:Y:S02]  /*1cb40*/  IMAD.MOV.U32 R12, RZ, RZ, RZ ;  /* 0x000000ffff0c7224 */ /* 0x000fe400078e00ff */
[----:B------:R-:W-:Y:S02]  /*1cb50*/  IMAD.MOV.U32 R11, RZ, RZ, 0x181f ;  /* 0x0000181fff0b7424 */ /* 0x000fe400078e00ff */
[----:B------:R-:W-:Y:S02]  /*1cb60*/  IMAD.MOV.U32 R15, RZ, RZ, -0x1 ;  /* 0xffffffffff0f7424 */ /* 0x000fe400078e00ff */
[----:B0-----:R-:W-:-:S07]  /*1cb70*/  IMAD.MOV.U32 R8, RZ, RZ, R14 ;  /* 0x000000ffff087224 */ /* 0x001fce00078e000e */
[----:B-----5:R-:W-:Y:S05]  /*1cb80*/  WARPSYNC.COLLECTIVE R15, `(.L_x_6617) ;  /* 0x000000000f087348 */ /* 0x020fea0003c00000 */
[----:B------:R0:W1:Y:S02]  /*1cb90*/  SHFL.IDX P6, R14, R13, R12, R11 ;  /* 0x0000000c0d0e7389 */ /* 0x00006400000c000b */
[----:B01---5:R-:W-:Y:S01]  /*1cba0*/  ENDCOLLECTIVE ;  /* 0x000000000000791b */ /* 0x023fe20003800000 */
.L_x_6617:
        /* <DEDUP_REMOVED lines=35> */
[C---:B------:R-:W-:Y:S02]  /*1cde0*/  LOP3.LUT P5, RZ, R16.reuse, 0x4, RZ, 0xc0, !PT ;  /* 0x0000000410ff7812 */ /* 0x040fe400078ac0ff */
[----:B------:R-:W-:Y:S01]  /*1cdf0*/  @!P3 LOP3.LUT R8, R5, 0x40, RZ, 0xc0, !PT ;  /* 0x000000400508b812 */ /* 0x000fe200078ec0ff */
[----:B------:R0:W-:Y:S01]  /*1ce00*/  @!P2 LDGSTS.E.BYPASS.LTC128B.128 [R7+0x32400], desc[UR38][R2.64+0x300], P6 ;  /* 0x324003000207afae */ /* 0x0001e2000b101d66 */
[----:B------:R-:W-:Y:S02]  /*1ce10*/  LOP3.LUT R16, R16, 0xfffdffff, RZ, 0xc0, !PT ;  /* 0xfffdffff10107812 */ /* 0x000fe400078ec0ff */
[----:B------:R-:W-:-:S07]  /*1ce20*/  @!P3 SHF.R.U32.HI R8, RZ, 0x2, R8 ;  /* 0x00000002ff08b819 */ /* 0x000fce0000011608 */
[----:B0-----:R-:W-:Y:S05]  /*1ce30*/  WARPSYNC.COLLECTIVE R15, `(.L_x_6618) ;  /* 0x000000000f087348 */ /* 0x001fea0003c00000 */
[----:B------:R1:W2:Y:S02]  /*1ce40*/  SHFL.IDX P6, R14, R13, R12, R11 ;  /* 0x0000000c0d0e7389 */ /* 0x0002a400000c000b */
[----:B012---:R-:W-:Y:S01]  /*1ce50*/  ENDCOLLECTIVE ;  /* 0x000000000000791b */ /* 0x007fe20003800000 */
.L_x_6618:
        /* <DEDUP_REMOVED lines=12> */
[----:B------:R-:W-:Y:S01]  /*1cf20*/  @!P3 ISETP.NE.U32.AND P4, PT, R8, RZ, PT ;  /* 0x000000ff0800b20c */ /* 0x000fe20003f85070 */
[----:B0-----:R-:W-:-:S12]  /*1cf30*/  IMAD.MOV.U32 R9, RZ, RZ, R14 ;  /* 0x000000ffff097224 */ /* 0x001fd800078e000e */
[----:B------:R-:W-:Y:S05]  /*1cf40*/  WARPSYNC.COLLECTIVE R15, `(.L_x_6619) ;  /* 0x000000000f087348 */ /* 0x000fea0003c00000 */
[----:B------:R0:W1:Y:S02]  /*1cf50*/  SHFL.IDX P6, R14, R13, R12, R11 ;  /* 0x0000000c0d0e7389 */ /* 0x00006400000c000b */
[----:B01----:R-:W-:Y:S01]  /*1cf60*/  ENDCOLLECTIVE ;  /* 0x000000000000791b */ /* 0x003fe20003800000 */
.L_x_6619:
        /* <DEDUP_REMOVED lines=29> */
.L_x_6620:
        /* <DEDUP_REMOVED lines=13> */
.L_x_6621:
[----:B------:R-:W-:Y:S02]  /*1d210*/  @!P4 LOP3.LUT R8, R6, 0x80, RZ, 0xc0, !PT ;  /* 0x000000800608c812 */ /* 0x000fe400078ec0ff */
[----:B------:R-:W-:Y:S02]  /*1d220*/  @!P4 LOP3.LUT R2, R5, 0x40, RZ, 0xc0, !PT ;  /* 0x000000400502c812 */ /* 0x000fe400078ec0ff */
[----:B------:R-:W-:Y:S02]  /*1d230*/  @!P4 SHF.R.U32.HI R8, RZ, 0x3, R8 ;  /* 0x00000003ff08c819 */ /* 0x000fe40000011608 */
[----:B------:R-:W-:Y:S02]  /*1d240*/  @!P4 SHF.R.U32.HI R9, RZ, 0x2, R2 ;  /* 0x00000002ff09c819 */ /* 0x000fe40000011602 */
[----:B------:R-:W-:Y:S01]  /*1d250*/  @!P4 ISETP.NE.U32.AND P3, PT, R8, RZ, PT ;  /* 0x000000ff0800c20c */ /* 0x000fe20003f65070 */
[----:B------:R-:W0:Y:S01]  /*1d260*/  S2R R15, SR_TID.X ;  /* 0x00000000000f7919 */ /* 0x000e220000002100 */
[----:B------:R-:W-:Y:S01]  /*1d270*/  IMAD.MOV.U32 R3, RZ, RZ, R14 ;  /* 0x000000ffff037224 */ /* 0x000fe200078e000e */
[----:B------:R-:W-:Y:S01]  /*1d280*/  @!P4 ISETP.NE.U32.AND P6, PT, R9, RZ, PT ;  /* 0x000000ff0900c20c */ /* 0x000fe20003fc5070 */
[----:B0-----:R-:W-:-:S05]  /*1d290*/  IMAD.SHL.U32 R15, R15, 0x8, RZ ;  /* 0x000000080f0f7824 */ /* 0x001fca00078e00ff */
[----:B------:R-:W-:-:S04]  /*1d2a0*/  LOP3.LUT R15, R15, 0x38, RZ, 0xc0, !PT ;  /* 0x000000380f0f7812 */ /* 0x000fc800078ec0ff */
        /* <DEDUP_REMOVED lines=11> */
[----:B------:R0:W5:Y:S10]  /*1d360*/  LDL.LU R16, [R1+0x6c] ;  /* 0x00006c0001107983 */ /* 0x0001740000300800 */
[----:B------:R0:W-:Y:S04]  /*1d370*/  @!P4 LDGSTS.E.BYPASS.LTC128B.128 [R7+0x2b400], desc[UR38][R2.64+0x100], !P2 ;  /* 0x2b4001000207cfae */ /* 0x0001e8000d101d66 */
[----:B------:R0:W-:Y:S04]  /*1d380*/  @!P4 LDGSTS.E.BYPASS.LTC128B.128 [R7+0x2d400], desc[UR38][R2.64+0x180], !P5 ;  /* 0x2d4001800207cfae */ /* 0x0001e8000e901d66 */
[----:B------:R0:W-:Y:S04]  /*1d390*/  @!P4 LDGSTS.E.BYPASS.LTC128B.128 [R7+0x2f400], desc[UR38][R2.64+0x200], !P0 ;  /* 0x2f4002000207cfae */ /* 0x0001e8000c101d66 */
[----:B------:R0:W-:Y:S04]  /*1d3a0*/  @!P4 LDGSTS.E.BYPASS.LTC128B.128 [R7+0x31400], desc[UR38][R2.64+0x280], !P1 ;  /* 0x314002800207cfae */ /* 0x0001e8000c901d66 */
[----:B------:R0:W-:Y:S04]  /*1d3b0*/  @!P4 LDGSTS.E.BYPASS.LTC128B.128 [R7+0x33400], desc[UR38][R2.64+0x300], P6 ;  /* 0x334003000207cfae */ /* 0x0001e8000b101d66 */
[----:B------:R0:W-:Y:S04]  /*1d3c0*/  @!P4 LDGSTS.E.BYPASS.LTC128B.128 [R7+0x35400], desc[UR38][R2.64+0x380], P3 ;  /* 0x354003800207cfae */ /* 0x0001e80009901d66 */
[----:B------:R0:W5:Y:S01]  /*1d3d0*/  LDL.LU R7, [R1+0x68] ;  /* 0x0000680001077983 */ /* 0x0001620000300800 */
[----:B------:R-:W-:-:S02]  /*1d3e0*/  IMAD.MOV.U32 R13, RZ, RZ, R4 ;  /* 0x000000ffff0d7224 */ /* 0x000fc400078e0004 */
[----:B------:R-:W-:Y:S02]  /*1d3f0*/  IMAD.MOV.U32 R12, RZ, RZ, 0x3 ;  /* 0x00000003ff0c7424 */ /* 0x000fe400078e00ff */
[----:B------:R-:W-:-:S07]  /*1d400*/  IMAD.MOV.U32 R15, RZ, RZ, -0x1 ;  /* 0xffffffffff0f7424 */ /* 0x000fce00078e00ff */
[----:B0----5:R-:W-:Y:S05]  /*1d410*/  WARPSYNC.COLLECTIVE R15, `(.L_x_6622) ;  /* 0x000000000f087348 */ /* 0x021fea0003c00000 */
[----:B------:R1:W2:Y:S02]  /*1d420*/  SHFL.IDX P6, R14, R13, R12, R11 ;  /* 0x0000000c0d0e7389 */ /* 0x0002a400000c000b */
[----:B012--5:R-:W-:Y:S01]  /*1d430*/  ENDCOLLECTIVE ;  /* 0x000000000000791b */ /* 0x027fe20003800000 */
.L_x_6622:
[----:B------:R-:W-:Y:S02]  /*1d440*/  IMAD.MOV.U32 R13, RZ, RZ, R0 ;  /* 0x000000ffff0d7224 */ /* 0x000fe400078e0000 */
[----:B------:R-:W-:-:S07]  /*1d450*/  IMAD.MOV.U32 R4, RZ, RZ, R14 ;  /* 0x000000ffff047224 */ /* 0x000fce00078e000e */
[----:B------:R-:W-:Y:S05]  /*1d460*/  WARPSYNC.COLLECTIVE R15, `(.L_x_6623) ;  /* 0x000000000f087348 */ /* 0x000fea0003c00000 */
[----:B------:R0:W1:Y:S02]  /*1d470*/  SHFL.IDX P6, R14, R13, R12, R11 ;  /* 0x0000000c0d0e7389 */ /* 0x00006400000c000b */
[----:B01----:R-:W-:Y:S01]  /*1d480*/  ENDCOLLECTIVE ;  /* 0x000000000000791b */ /* 0x003fe20003800000 */
.L_x_6623:
[----:B------:R-:W-:Y:S01]  /*1d490*/  IMAD.MOV.U32 R0, RZ, RZ, R14 ;  /* 0x000000ffff007224 */ /* 0x000fe200078e000e */
[----:B------:R-:W-:Y:S06]  /*1d4a0*/  BRA `(.L_x_6624) ;  /* 0xffffff9c00d07947 */ /* 0x000fec000383ffff */
.L_x_6489:
[----:B0-----:R-:W3:Y:S02]  /*1d4b0*/  LDL R2, [R1] ;  /* 0x0000000001027983 */ /* 0x001ee40000100800 */
[----:B---3--:R0:W3:Y:S02]  /*1d4c0*/  SYNCS.PHASECHK.TRANS64.TRYWAIT P0, [R2+URZ+0x38820], R0 ;  /* 0x03882000020075a7 */ /* 0x0080e4000800017f */
[----:B---3--:R-:W-:Y:S05]  /*1d4d0*/  @!P0 NANOSLEEP.SYNCS 0x989680 ;  /* 0x009896800000895d */ /* 0x008fea0003900000 */
[----:B------:R-:W3:Y:S02]  /*1d4e0*/  @!P0 SYNCS.PHASECHK.TRANS64 P0, [R2+URZ+0x38820], R0 ;  /* 0x03882000020085a7 */ /* 0x000ee4000800007f */
[----:B---3--:R-:W-:Y:S05]  /*1d4f0*/  @!P0 BRA `(.L_x_6489) ;  /* 0xfffffffc00ec8947 */ /* 0x008fea000383ffff */
[----:B------:R-:W-:Y:S05]  /*1d500*/  BRA `(.L_x_6625) ;  /* 0xffffffa000907947 */ /* 0x000fea000383ffff */
.L_x_6493:
[----:B0-----:R0:W1:Y:S02]  /*1d510*/  SYNCS.PHASECHK.TRANS64.TRYWAIT P0, [R0+URZ+0x38860], R2 ;  /* 0x03886002000075a7 */ /* 0x001064000800017f */
[----:B-1----:R-:W-:Y:S05]  /*1d520*/  @!P0 NANOSLEEP.SYNCS 0x989680 ;  /* 0x009896800000895d */ /* 0x002fea0003900000 */
[----:B------:R-:W1:Y:S02]  /*1d530*/  @!P0 SYNCS.PHASECHK.TRANS64 P0, [R0+URZ+0x38860], R2 ;  /* 0x03886002000085a7 */ /* 0x000e64000800007f */
[----:B-1----:R-:W-:Y:S05]  /*1d540*/  @!P0 BRA `(.L_x_6493) ;  /* 0xfffffffc00f08947 */ /* 0x002fea000383ffff */
[----:B------:R-:W-:Y:S05]  /*1d550*/  BRA `(.L_x_6626) ;  /* 0xffffffa000bc7947 */ /* 0x000fea000383ffff */
.L_x_6512:
[----:B-1----:R1:W3:Y:S02]  /*1d560*/  SYNCS.PHASECHK.TRANS64.TRYWAIT P0, [R3+URZ+0x38840], R2 ;  /* 0x03884002030075a7 */ /* 0x0022e4000800017f */
[----:B---3--:R-:W-:Y:S05]  /*1d570*/  @!P0 NANOSLEEP.SYNCS 0x989680 ;  /* 0x009896800000895d */ /* 0x008fea0003900000 */
[----:B------:R-:W3:Y:S02]  /*1d580*/  @!P0 SYNCS.PHASECHK.TRANS64 P0, [R3+URZ+0x38840], R2 ;  /* 0x03884002030085a7 */ /* 0x000ee4000800007f */
[----:B---3--:R-:W-:Y:S05]  /*1d590*/  @!P0 BRA `(.L_x_6512) ;  /* 0xfffffffc00f08947 */ /* 0x008fea000383ffff */
[----:B------:R-:W-:Y:S05]  /*1d5a0*/  BRA `(.L_x_6627) ;  /* 0xffffffac00c87947 */ /* 0x000fea000383ffff */
.L_x_6517:
[----:B0-----:R0:W3:Y:S02]  /*1d5b0*/  SYNCS.PHASECHK.TRANS64.TRYWAIT P0, [R3+URZ+0x38860], R2 ;  /* 0x03886002030075a7 */ /* 0x0010e4000800017f */
[----:B---3--:R-:W-:Y:S05]  /*1d5c0*/  @!P0 NANOSLEEP.SYNCS 0x989680 ;  /* 0x009896800000895d */ /* 0x008fea0003900000 */
[----:B------:R-:W3:Y:S02]  /*1d5d0*/  @!P0 SYNCS.PHASECHK.TRANS64 P0, [R3+URZ+0x38860], R2 ;  /* 0x03886002030085a7 */ /* 0x000ee4000800007f */
[----:B---3--:R-:W-:Y:S05]  /*1d5e0*/  @!P0 BRA `(.L_x_6517) ;  /* 0xfffffffc00f08947 */ /* 0x008fea000383ffff */
[----:B------:R-:W-:Y:S05]  /*1d5f0*/  BRA `(.L_x_6628) ;  /* 0xffffffb0004c7947 */ /* 0x000fea000383ffff */
.L_x_6532:
[----:B0-----:R0:W1:Y:S02]  /*1d600*/  SYNCS.PHASECHK.TRANS64.TRYWAIT P0, [R4+URZ+0x38840], R2 ;  /* 0x03884002040075a7 */ /* 0x001064000800017f */
[----:B-1----:R-:W-:Y:S05]  /*1d610*/  @!P0 NANOSLEEP.SYNCS 0x989680 ;  /* 0x009896800000895d */ /* 0x002fea0003900000 */
[----:B------:R-:W1:Y:S02]  /*1d620*/  @!P0 SYNCS.PHASECHK.TRANS64 P0, [R4+URZ+0x38840], R2 ;  /* 0x03884002040085a7 */ /* 0x000e64000800007f */
[----:B-1----:R-:W-:Y:S05]  /*1d630*/  @!P0 BRA `(.L_x_6532) ;  /* 0xfffffffc00f08947 */ /* 0x002fea000383ffff */
[----:B------:R-:W-:Y:S05]  /*1d640*/  BRA `(.L_x_6629) ;  /* 0xffffffbc003c7947 */ /* 0x000fea000383ffff */
.L_x_6537:
[----:B-1----:R1:W3:Y:S02]  /*1d650*/  SYNCS.PHASECHK.TRANS64.TRYWAIT P0, [R4+URZ+0x38860], R2 ;  /* 0x03886002040075a7 */ /* 0x0022e4000800017f */
[----:B---3--:R-:W-:Y:S05]  /*1d660*/  @!P0 NANOSLEEP.SYNCS 0x989680 ;  /* 0x009896800000895d */ /* 0x008fea0003900000 */
[----:B------:R-:W3:Y:S02]  /*1d670*/  @!P0 SYNCS.PHASECHK.TRANS64 P0, [R4+URZ+0x38860], R2 ;  /* 0x03886002040085a7 */ /* 0x000ee4000800007f */
[----:B---3--:R-:W-:Y:S05]  /*1d680*/  @!P0 BRA `(.L_x_6537) ;  /* 0xfffffffc00f08947 */ /* 0x008fea000383ffff */
[----:B------:R-:W-:Y:S05]  /*1d690*/  BRA `(.L_x_6630) ;  /* 0xffffffbc00bc7947 */ /* 0x000fea000383ffff */
.L_x_6552:
[----:B-1----:R1:W3:Y:S02]  /*1d6a0*/  SYNCS.PHASECHK.TRANS64.TRYWAIT P0, [R2+URZ+0x38840], R3 ;  /* 0x03884003020075a7 */ /* 0x0022e4000800017f */
[----:B---3--:R-:W-:Y:S05]  /*1d6b0*/  @!P0 NANOSLEEP.SYNCS 0x989680 ;  /* 0x009896800000895d */ /* 0x008fea0003900000 */
[----:B------:R-:W3:Y:S02]  /*1d6c0*/  @!P0 SYNCS.PHASECHK.TRANS64 P0, [R2+URZ+0x38840], R3 ;  /* 0x03884003020085a7 */ /* 0x000ee4000800007f */
[----:B---3--:R-:W-:Y:S05]  /*1d6d0*/  @!P0 BRA `(.L_x_6552) ;  /* 0xfffffffc00f08947 */ /* 0x008fea000383ffff */
[----:B------:R-:W-:Y:S05]  /*1d6e0*/  BRA `(.L_x_6631) ;  /* 0xffffffc800887947 */ /* 0x000fea000383ffff */
.L_x_6557:
[----:B0-----:R0:W3:Y:S02]  /*1d6f0*/  SYNCS.PHASECHK.TRANS64.TRYWAIT P0, [R2+URZ+0x38860], R3 ;  /* 0x03886003020075a7 */ /* 0x0010e4000800017f */
[----:B---3--:R-:W-:Y:S05]  /*1d700*/  @!P0 NANOSLEEP.SYNCS 0x989680 ;  /* 0x009896800000895d */ /* 0x008fea0003900000 */
[----:B------:R-:W3:Y:S02]  /*1d710*/  @!P0 SYNCS.PHASECHK.TRANS64 P0, [R2+URZ+0x38860], R3 ;  /* 0x03886003020085a7 */ /* 0x000ee4000800007f */
[----:B---3--:R-:W-:Y:S05]  /*1d720*/  @!P0 BRA `(.L_x_6557) ;  /* 0xfffffffc00f08947 */ /* 0x008fea000383ffff */
[----:B------:R-:W-:Y:S05]  /*1d730*/  BRA `(.L_x_6632) ;  /* 0xffffffcc000c7947 */ /* 0x000fea000383ffff */
.L_x_6573:
[----:B------:R-:W-:Y:S01]  /*1d740*/  BSSY B0, `(.L_x_6633) ;  /* 0x0000008000007945 */ /* 0x000fe20003800000 */
[----:B------:R-:W-:Y:S02]  /*1d750*/  IMAD.MOV.U32 R13, RZ, RZ, R16 ;  /* 0x000000ffff0d7224 */ /* 0x000fe400078e0010 */
[----:B------:R-:W-:Y:S02]  /*1d760*/  IMAD.MOV.U32 R12, RZ, RZ, RZ ;  /* 0x000000ffff0c7224 */ /* 0x000fe400078e00ff */
[----:B------:R-:W-:Y:S02]  /*1d770*/  IMAD.MOV.U32 R11, RZ, RZ, 0x1f ;  /* 0x0000001fff0b7424 */ /* 0x000fe400078e00ff */
[----:B------:R-:W-:-:S07]  /*1d780*/  IMAD.MOV.U32 R15, RZ, RZ, -0x1 ;  /* 0xffffffffff0f7424 */ /* 0x000fce00078e00ff */
[----:B012---:R-:W-:Y:S05]  /*1d790*/  WARPSYNC.COLLECTIVE R15, `(.L_x_6634) ;  /* 0x000000000f087348 */ /* 0x007fea0003c00000 */
[----:B------:R3:W4:Y:S02]  /*1d7a0*/  SHFL.IDX P6, R14, R13, R12, R11 ;  /* 0x0000000c0d0e7389 */ /* 0x00072400000c000b */
[----:B01234-:R-:W-:Y:S01]  /*1d7b0*/  ENDCOLLECTIVE ;  /* 0x000000000000791b */ /* 0x01ffe20003800000 */
.L_x_6634:
[----:B------:R-:W-:Y:S05]  /*1d7c0*/  BSYNC B0 ;  /* 0x0000000000007941 */ /* 0x000fea0003800000 */
.L_x_6633:
        /* <DEDUP_REMOVED lines=9> */
.L_x_6635:
        /* <DEDUP_REMOVED lines=18> */
.L_x_6636:
        /* <DEDUP_REMOVED lines=8> */
.L_x_6637:
        /* <DEDUP_REMOVED lines=8> */
.L_x_6638:
        /* <DEDUP_REMOVED lines=8> */
.L_x_6639:
        /* <DEDUP_REMOVED lines=8> */
.L_x_6640:
        /* <DEDUP_REMOVED lines=9> */
.L_x_6641:
[----:B------:R-:W-:Y:S01]  /*1dc10*/  IMAD.MOV.U32 R16, RZ, RZ, R14 ;  /* 0x000000ffff107224 */ /* 0x000fe200078e000e */
[----:B------:R-:W-:Y:S06]  /*1dc20*/  BRA `(.L_x_6642) ;  /* 0xffffffd400487947 */ /* 0x000fec000383ffff */
.L_x_6578:
        /* <DEDUP_REMOVED lines=8> */
.L_x_6644:
[----:B------:R-:W-:Y:S05]  /*1dcb0*/  BSYNC B0 ;  /* 0x0000000000007941 */ /* 0x000fea0003800000 */
.L_x_6643:
        /* <DEDUP_REMOVED lines=10> */
.L_x_6645:
        /* <DEDUP_REMOVED lines=8> */
.L_x_6646:
        /* <DEDUP_REMOVED lines=8> */
.L_x_6647:
        /* <DEDUP_REMOVED lines=8> */
.L_x_6648:
        /* <DEDUP_REMOVED lines=9> */
.L_x_6649:
[----:B------:R-:W-:Y:S01]  /*1df70*/  IMAD.MOV.U32 R16, RZ, RZ, R14 ;  /* 0x000000ffff107224 */ /* 0x000fe200078e000e */
[----:B------:R-:W-:Y:S06]  /*1df80*/  BRA `(.L_x_6650) ;  /* 0xffffffd4000c7947 */ /* 0x000fec000383ffff */
.L_x_6580:
[----:B------:R-:W-:Y:S01]  /*1df90*/  BSSY B0, `(.L_x_6651) ;  /* 0x0000006000007945 */ /* 0x000fe20003800000 */
[----:B------:R-:W-:Y:S01]  /*1dfa0*/  PLOP3.LUT P6, PT, P6, PT, PT, 0x8, 0x0 ;  /* 0x000000000000781c */ /* 0x000fe200037ce170 */
[----:B------:R-:W-:-:S12]  /*1dfb0*/  IMAD.MOV.U32 R15, RZ, RZ, -0x1 ;  /* 0xffffffffff0f7424 */ /* 0x000fd800078e00ff */
[----:B012---:R-:W-:Y:S05]  /*1dfc0*/  WARPSYNC.COLLECTIVE R15, `(.L_x_6652) ;  /* 0x000000000f087348 */ /* 0x007fea0003c00000 */
[----:B------:R-:W-:Y:S01]  /*1dfd0*/  VOTE.ANY R14, PT, P6 ;  /* 0x00000000000e7806 */ /* 0x000fe200030e0100 */
[----:B012---:R-:W-:Y:S06]  /*1dfe0*/  ENDCOLLECTIVE ;  /* 0x000000000000791b */ /* 0x007fec0003800000 */
.L_x_6652:
[----:B------:R-:W-:Y:S05]  /*1dff0*/  BSYNC B0 ;  /* 0x0000000000007941 */ /* 0x000fea0003800000 */
.L_x_6651:
        /* <DEDUP_REMOVED lines=9> */
.L_x_6653:
[----:B------:R-:W-:Y:S01]  /*1e090*/  IMAD.MOV.U32 R17, RZ, RZ, R14 ;  /* 0x000000ffff117224 */ /* 0x000fe200078e000e */
[----:B------:R-:W-:Y:S06]  /*1e0a0*/  BRA `(.L_x_6654) ;  /* 0xffffffd000fc7947 */ /* 0x000fec000383ffff */
.L_x_6582:
[----:B------:R-:W-:Y:S01]  /*1e0b0*/  BSSY B0, `(.L_x_6655) ;  /* 0x0000007000007945 */ /* 0x000fe20003800000 */
[----:B------:R-:W-:Y:S02]  /*1e0c0*/  IMAD.MOV.U32 R13, RZ, RZ, R3 ;  /* 0x000000ffff0d7224 */ /* 0x000fe400078e0003 */
[----:B------:R-:W-:Y:S02]  /*1e0d0*/  IMAD.MOV.U32 R11, RZ, RZ, 0x1f ;  /* 0x0000001fff0b7424 */ /* 0x000fe400078e00ff */
[----:B------:R-:W-:-:S07]  /*1e0e0*/  IMAD.MOV.U32 R15, RZ, RZ, -0x1 ;  /* 0xffffffffff0f7424 */ /* 0x000fce00078e00ff */
[----:B01234-:R-:W-:Y:S05]  /*1e0f0*/  WARPSYNC.COLLECTIVE R15, `(.L_x_6656) ;  /* 0x000000000f087348 */ /* 0x01ffea0003c00000 */
[----:B------:R0:W0:Y:S02]  /*1e100*/  SHFL.IDX P6, R14, R13, R12, R11 ;  /* 0x0000000c0d0e7389 */ /* 0x00002400000c000b */
[----:B01234-:R-:W-:Y:S01]  /*1e110*/  ENDCOLLECTIVE ;  /* 0x000000000000791b */ /* 0x01ffe20003800000 */
.L_x_6656:
[----:B------:R-:W-:Y:S05]  /*1e120*/  BSYNC B0 ;  /* 0x0000000000007941 */ /* 0x000fea0003800000 */
.L_x_6655:
[----:B------:R-:W-:Y:S01]  /*1e130*/  IMAD.MOV.U32 R3, RZ, RZ, R14 ;  /* 0x000000ffff037224 */ /* 0x000fe200078e000e */
[----:B------:R-:W-:Y:S06]  /*1e140*/  BRA `(.L_x_6657) ;  /* 0xffffffd000f07947 */ /* 0x000fec000383ffff */
.L_x_6586:
[----:B0-----:R0:W1:Y:S02]  /*1e150*/  SYNCS.PHASECHK.TRANS64.TRYWAIT P0, [R0+URZ+0x38820], R3 ;  /* 0x03882003000075a7 */ /* 0x001064000800017f */
[----:B-1----:R-:W-:Y:S05]  /*1e160*/  @!P0 NANOSLEEP.SYNCS 0x989680 ;  /* 0x009896800000895d */ /* 0x002fea0003900000 */
[----:B------:R-:W1:Y:S02]  /*1e170*/  @!P0 SYNCS.PHASECHK.TRANS64 P0, [R0+URZ+0x38820], R3 ;  /* 0x03882003000085a7 */ /* 0x000e64000800007f */
[----:B-1----:R-:W-:Y:S05]  /*1e180*/  @!P0 BRA `(.L_x_6586) ;  /* 0xfffffffc00f08947 */ /* 0x002fea000383ffff */
[----:B------:R-:W-:Y:S05]  /*1e190*/  BRA `(.L_x_6658) ;  /* 0xffffffd800747947 */ /* 0x000fea000383ffff */
.L_x_6587:
        /* <DEDUP_REMOVED lines=11> */
.L_x_6660:
[----:B------:R-:W-:Y:S05]  /*1e250*/  BSYNC B0 ;  /* 0x0000000000007941 */ /* 0x000fea0003800000 */
.L_x_6659:
[----:B------:R-:W-:Y:S05]  /*1e260*/  BRA `(.L_x_6661) ;  /* 0xffffffd8005c7947 */ /* 0x000fea000383ffff */
.L_x_6590:
[----:B------:R-:W-:Y:S01]  /*1e270*/  BSSY B1, `(.L_x_6662) ;  /* 0x0000006000017945 */ /* 0x000fe20003800000 */
[----:B------:R-:W-:-:S07]  /*1e280*/  IMAD.MOV.U32 R15, RZ, RZ, -0x1 ;  /* 0xffffffffff0f7424 */ /* 0x000fce00078e00ff */
[----:B012---:R-:W-:Y:S05]  /*1e290*/  WARPSYNC.COLLECTIVE R15, `(.L_x_6663) ;  /* 0x000000000f0c7348 */ /* 0x007fea0003c00000 */
[----:B------:R-:W-:Y:S02]  /*1e2a0*/  ELECT P6, UR62, PT ;  /* 0x00000000003e782f */ /* 0x000fe400038c0000 */
[----:B------:R-:W-:Y:S01]  /*1e2b0*/  MOV R14, UR62 ;  /* 0x0000003e000e7c02 */ /* 0x000fe20008000f00 */
[----:B012---:R-:W-:Y:S10]  /*1e2c0*/  ENDCOLLECTIVE ;  /* 0x000000000000791b */ /* 0x007ff40003800000 */
.L_x_6663:
[----:B------:R-:W-:Y:S05]  /*1e2d0*/  BSYNC B1 ;  /* 0x0000000000017941 */ /* 0x000fea0003800000 */
.L_x_6662:
[----:B------:R-:W-:Y:S05]  /*1e2e0*/  BRA `(.L_x_6664) ;  /* 0xffffffd800547947 */ /* 0x000fea000383ffff */
.L_x_6592:
[----:B0-----:R0:W1:Y:S02]  /*1e2f0*/  SYNCS.PHASECHK.TRANS64.TRYWAIT P0, [R6+URZ], R5 ;  /* 0x00000005060075a7 */ /* 0x001064000800017f */
[----:B-1----:R-:W-:Y:S05]  /*1e300*/  @!P0 NANOSLEEP.SYNCS 0x989680 ;  /* 0x009896800000895d */ /* 0x002fea0003900000 */
[----:B------:R-:W1:Y:S02]  /*1e310*/  @!P0 SYNCS.PHASECHK.TRANS64 P0, [R6+URZ], R5 ;  /* 0x00000005060085a7 */ /* 0x000e64000800007f */
[----:B-1----:R-:W-:Y:S05]  /*1e320*/  @!P0 BRA `(.L_x_6592) ;  /* 0xfffffffc00f08947 */ /* 0x002fea000383ffff */
[----:B------:R-:W-:Y:S05]  /*1e330*/  BRA `(.L_x_6665) ;  /* 0xffffffd800907947 */ /* 0x000fea000383ffff */
.L_x_6593:
[----:B-1----:R1:W2:Y:S02]  /*1e340*/  SYNCS.PHASECHK.TRANS64.TRYWAIT P0, [R7+URZ], R2 ;  /* 0x00000002070075a7 */ /* 0x0022a4000800017f */
[----:B--2---:R-:W-:Y:S05]  /*1e350*/  @!P0 NANOSLEEP.SYNCS 0x989680 ;  /* 0x009896800000895d */ /* 0x004fea0003900000 */
[----:B------:R-:W2:Y:S02]  /*1e360*/  @!P0 SYNCS.PHASECHK.TRANS64 P0, [R7+URZ], R2 ;  /* 0x00000002070085a7 */ /* 0x000ea4000800007f */
[----:B--2---:R-:W-:Y:S05]  /*1e370*/  @!P0 BRA `(.L_x_6593) ;  /* 0xfffffffc00f08947 */ /* 0x004fea000383ffff */
[----:B------:R-:W-:Y:S05]  /*1e380*/  BRA `(.L_x_6666) ;  /* 0xffffffd800847947 */ /* 0x000fea000383ffff */
.L_x_6595:
[----:B--2---:R2:W3:Y:S02]  /*1e390*/  SYNCS.PHASECHK.TRANS64.TRYWAIT P0, [R4+URZ], R5 ;  /* 0x00000005040075a7 */ /* 0x0044e4000800017f */
[----:B---3--:R-:W-:Y:S05]  /*1e3a0*/  @!P0 NANOSLEEP.SYNCS 0x989680 ;  /* 0x009896800000895d */ /* 0x008fea0003900000 */
[----:B------:R-:W3:Y:S02]  /*1e3b0*/  @!P0 SYNCS.PHASECHK.TRANS64 P0, [R4+URZ], R5 ;  /* 0x00000005040085a7 */ /* 0x000ee4000800007f */
[----:B---3--:R-:W-:Y:S05]  /*1e3c0*/  @!P0 BRA `(.L_x_6595) ;  /* 0xfffffffc00f08947 */ /* 0x008fea000383ffff */
[----:B------:R-:W-:Y:S05]  /*1e3d0*/  BRA `(.L_x_6667) ;  /* 0xffffffd8008c7947 */ /* 0x000fea000383ffff */
.L_x_6668:
        /* <DEDUP_REMOVED lines=10> */
.L_x_15126:


//--------------------- .text._ZN7cutlass13device_kernelIN5flash11enable_sm90INS1_16FlashAttnFwdSm90INS1_25CollectiveMainloopFwdSm90ILi2EN4cute5tupleIJNS5_1CILi1EEES8_S8_EEENS6_IJNS7_ILi64EEESA_SA_EEELi512ENS_6half_tEfNS_4arch4Sm90ELb0ELb1ELb0ELb1ELb0ELb1ELb1ELb0ELb0ELb1ELb0ELb0EEENS1_21CollectiveEpilogueFwdINS6_IJSA_NS7_ILi512EEESA_EEES9_SC_SE_Li256ELb1ELb1ELb0ELb0EEENS1_36VarlenDynamicPersistentTileSchedulerILi64ELi64ELi256ELi128ELb0ELb1ELb1ELb1ELb0ELb1EEEEEEEEEvNT_6ParamsE --------------------------
	.section	.text._ZN7cutlass13device_kernelIN5flash11enable_sm90INS1_16FlashAttnFwdSm90INS1_25CollectiveMainloopFwdSm90ILi2EN4cute5tupleIJNS5_1CILi1EEES8_S8_EEENS6_IJNS7_ILi64EEESA_SA_EEELi512ENS_6half_tEfNS_4arch4Sm90ELb0ELb1ELb0ELb1ELb0ELb1ELb1ELb0ELb0ELb1ELb0ELb0EEENS1_21CollectiveEpilogueFwdINS6_IJSA_NS7_ILi512EEESA_EEES9_SC_SE_Li256ELb1ELb1ELb0ELb0EEENS1_36VarlenDynamicPersistentTileSchedulerILi64ELi64ELi256ELi128ELb0ELb1ELb1ELb1ELb0ELb1EEEEEEEEEvNT_6ParamsE,"ax",@progbits
	.align	128
.text._ZN7cutlass13device_kernelIN5flash11enable_sm90INS1_16FlashAttnFwdSm90INS1_25CollectiveMainloopFwdSm90ILi2EN4cute5tupleIJNS5_1CILi1EEES8_S8_EEENS6_IJNS7_ILi64EEESA_SA_EEELi512ENS_6half_tEfNS_4arch4Sm90ELb0ELb1ELb0ELb1ELb0ELb1ELb1ELb0ELb0ELb1ELb0ELb0EEENS1_21CollectiveEpilogueFwdINS6_IJSA_NS7_ILi512EEESA_EEES9_SC_SE_Li256ELb1ELb1ELb0ELb0EEENS1_36VarlenDynamicPersistentTileSchedulerILi64ELi64ELi256ELi128ELb0ELb1ELb1ELb1ELb0ELb1EEEEEEEEEvNT_6ParamsE:
        .type           _ZN7cutlass13device_kernelIN5flash11enable_sm90INS1_16FlashAttnFwdSm90INS1_25CollectiveMainloopFwdSm90ILi2EN4cute5tupleIJNS5_1CILi1EEES8_S8_EEENS6_IJNS7_ILi64EEESA_SA_EEELi512ENS_6half_tEfNS_4arch4Sm90ELb0ELb1ELb0ELb1ELb0ELb1ELb1ELb0ELb0ELb1ELb0ELb0EEENS1_21CollectiveEpilogueFwdINS6_IJSA_NS7_ILi512EEESA_EEES9_SC_SE_Li256ELb1ELb1ELb0ELb0EEENS1_36VarlenDynamicPersistentTileSchedulerILi64ELi64ELi256ELi128ELb0ELb1ELb1ELb1ELb0ELb1EEEEEEEEEvNT_6ParamsE,@function
        .size           _ZN7cutlass13device_kernelIN5flash11enable_sm90INS1_16FlashAttnFwdSm90INS1_25CollectiveMainloopFwdSm90ILi2EN4cute5tupleIJNS5_1CILi1EEES8_S8_EEENS6_IJNS7_ILi64EEESA_SA_EEELi512ENS_6half_tEfNS_4arch4Sm90ELb0ELb1ELb0ELb1ELb0ELb1ELb1ELb0ELb0ELb1ELb0ELb0EEENS1_21CollectiveEpilogueFwdINS6_IJSA_NS7_ILi512EEESA_EEES9_SC_SE_Li256ELb1ELb1ELb0ELb0EEENS1_36VarlenDynamicPersistentTileSchedulerILi64ELi64ELi256ELi128ELb0ELb1ELb1ELb1ELb0ELb1EEEEEEEEEvNT_6ParamsE,(.L_x_15127 - _ZN7cutlass13device_kernelIN5flash11enable_sm90INS1_16FlashAttnFwdSm90INS1_25CollectiveMainloopFwdSm90ILi2EN4cute5tupleIJNS5_1CILi1EEES8_S8_EEENS6_IJNS7_ILi64EEESA_SA_EEELi512ENS_6half_tEfNS_4arch4Sm90ELb0ELb1ELb0ELb1ELb0ELb1ELb1ELb0ELb0ELb1ELb0ELb0EEENS1_21CollectiveEpilogueFwdINS6_IJSA_NS7_ILi512EEESA_EEES9_SC_SE_Li256ELb1ELb1ELb0ELb0EEENS1_36VarlenDynamicPersistentTileSchedulerILi64ELi64ELi256ELi128ELb0ELb1ELb1ELb1ELb0ELb1EEEEEEEEEvNT_6ParamsE)
        .other          _ZN7cutlass13device_kernelIN5flash11enable_sm90INS1_16FlashAttnFwdSm90INS1_25CollectiveMainloopFwdSm90ILi2EN4cute5tupleIJNS5_1CILi1EEES8_S8_EEENS6_IJNS7_ILi64EEESA_SA_EEELi512ENS_6half_tEfNS_4arch4Sm90ELb0ELb1ELb0ELb1ELb0ELb1ELb1ELb0ELb0ELb1ELb0ELb0EEENS1_21CollectiveEpilogueFwdINS6_IJSA_NS7_ILi512EEESA_EEES9_SC_SE_Li256ELb1ELb1ELb0ELb0EEENS1_36VarlenDynamicPersistentTileSchedulerILi64ELi64ELi256ELi128ELb0ELb1ELb1ELb1ELb0ELb1EEEEEEEEEvNT_6ParamsE,@"STO_CUDA_ENTRY STV_DEFAULT"
_ZN7cutlass13device_kernelIN5flash11enable_sm90INS1_16FlashAttnFwdSm90INS1_25CollectiveMainloopFwdSm90ILi2EN4cute5tupleIJNS5_1CILi1EEES8_S8_EEENS6_IJNS7_ILi64EEESA_SA_EEELi512ENS_6half_tEfNS_4arch4Sm90ELb0ELb1ELb0ELb1ELb0ELb1ELb1ELb0ELb0ELb1ELb0ELb0EEENS1_21CollectiveEpilogueFwdINS6_IJSA_NS7_ILi512EEESA_EEES9_SC_SE_Li256ELb1ELb1ELb0ELb0EEENS1_36VarlenDynamicPersistentTileSchedulerILi64ELi64ELi256ELi128ELb0ELb1ELb1ELb1ELb0ELb1EEEEEEEEEvNT_6ParamsE:
        /* <DEDUP_REMOVED lines=24> */
.L_x_6670:
[----:B------:R-:W-:Y:S05]  /*0180*/  BSYNC B0 ;  /* 0x0000000000007941 */ /* 0x000fea0003800000 */
.L_x_6669:
        /* <DEDUP_REMOVED lines=21> */
[----:B0-----:R0:W1:Y:S01]  /*02e0*/  @UP1 SYNCS.EXCH.64 URZ, [UR8+0x38800], UR4 ;  /* 0x03880004083f15b2 */ /* 0x0010620008000100 */
[----:B------:R0:W2:Y:S04]  /*02f0*/  @UP2 SYNCS.EXCH.64 URZ, [UR8+0x38810], UR4 ;  /* 0x03881004083f25b2 */ /* 0x0000a80008000100 */
[----:B------:R0:W3:Y:S01]  /*0300*/  @UP3 SYNCS.EXCH.64 URZ, [UR8+0x38820], UR6 ;  /* 0x03882006083f35b2 */ /* 0x0000e20008000100 */
        /* <DEDUP_REMOVED lines=14> */
[----:B----4-:R-:W-:Y:S01]  /*03f0*/  NOP ;  /* 0x0000000000007918 */ /* 0x010fe20000000000 */
.L_x_6671:
[----:B------:R-:W4:Y:S01]  /*0400*/  SHFL.IDX PT, R2, R0, RZ, 0x1f ;  /* 0x00001fff00027589 */ /* 0x000f2200000e0000 */
[----:B------:R-:W-:Y:S01]  /*0410*/  NOP ;  /* 0x0000000000007918 */ /* 0x000fe20000000000 */
[----:B----4-:R-:W-:-:S13]  /*0420*/  ISETP.NE.AND P0, PT, R2, RZ, PT ;  /* 0x000000ff0200720c */ /* 0x010fda0003f05270 */
        /* <DEDUP_REMOVED lines=18> */
[----:B----4-:R-:W-:Y:S01]  /*0550*/  NOP ;  /* 0x0000000000007918 */ /* 0x010fe20000000000 */
.L_x_6672:
[----:B------:R-:W4:Y:S01]  /*0560*/  SHFL.IDX PT, R2, R0, RZ, 0x1f ;  /* 0x00001fff00027589 */ /* 0x000f2200000e0000 */
[----:B------:R-:W-:Y:S01]  /*0570*/  NOP ;  /* 0x0000000000007918 */ /* 0x000fe20000000000 */
[----:B----4-:R-:W-:-:S13]  /*0580*/  ISETP.NE.AND P0, PT, R2, RZ, PT ;  /* 0x000000ff0200720c */ /* 0x010fda0003f05270 */
        /* <DEDUP_REMOVED lines=15> */
.L_x_6673:
        /* <DEDUP_REMOVED lines=22> */
.L_x_6674:
        /* <DEDUP_REMOVED lines=22> */
.L_x_6675:
[----:B------:R-:W-:Y:S01]  /*0940*/  PLOP3.LUT P0, PT, PT, PT, UP0, 0x80, 0x0 ;  /* 0x000000000000781c */ /* 0x000fe20003f0f008 */
[----:B------:R-:W-:Y:S01]  /*0950*/  UMOV UR36, 0x1 ;  /* 0x0000000100247882 */ /* 0x000fe20000000000 */
[----:B------:R-:W-:Y:S01]  /*0960*/  NOP ;  /* 0x0000000000007918 */ /* 0x000fe20000000000 */
[----:B------:R-:W-:Y:S01]  /*0970*/  USEL UR36, UR36, 0x2, !UP0 ;  /* 0x0000000224247887 */ /* 0x000fe2000c000000 */
[----:B------:R-:W-:Y:S01]  /*0980*/  BSSY B9, `(.L_x_6676) ;  /* 0x00025cd000097945 */ /* 0x000fe20003800000 */
[----:B------:R-:W-:Y:S01]  /*0990*/  ULDC.64 UR50, c[0x0][0x208] ;  /* 0x0000820000327ab9 */ /* 0x000fe20000000a00 */
[----:B0123--:R-:W-:Y:S07]  /*09a0*/  BAR.SYNC.DEFER_BLOCKING 0x0 ;  /* 0x0000000000007b1d */ /* 0x00ffee0000010000 */
[----:B------:R-:W-:Y:S05]  /*09b0*/  @!P0 BRA `(.L_x_6677) ;  /* 0x000001b400fc8947 */ /* 0x000fea0003800000 */
.L_x_6678:
[----:B------:R-:W-:-:S08]  /*09c0*/  NOP ;  /* 0x0000000000007918 */ /* 0x000fd00000000000 */
[----:B------:R-:W0:Y:S02]  /*09d0*/  USETMAXREG.TRY_ALLOC.CTAPOOL UP0, 0xf0 ;  /* 0x000000f0000079c8 */ /* 0x000e240008000600 */
[----:B0-----:R-:W-:-:S13]  /*09e0*/  PLOP3.LUT P0, PT, PT, PT, UP0, 0x80, 0x0 ;  /* 0x000000000000781c */ /* 0x001fda0003f0f008 */
[----:B------:R-:W-:Y:S05]  /*09f0*/  @!P0 BRA `(.L_x_6678) ;  /* 0xfffffffc00f08947 */ /* 0x000fea000383ffff */
[----:B------:R-:W-:Y:S01]  /*0a00*/  SHF.R.U32.HI R0, RZ, 0x7, R4 ;  /* 0x00000007ff007819 */ /* 0x000fe20000011604 */
[----:B------:R-:W0:Y:S01]  /*0a10*/  S2UR UR5, SR_CgaCtaId ;  /* 0x00000000000579c3 */ /* 0x000e220000008800 */
[----:B------:R-:W-:Y:S02]  /*0a20*/  UMOV UR4, 0x400 ;  /* 0x0000040000047882 */ /* 0x000fe40000000000 */
[----:B------:R-:W-:-:S13]  /*0a30*/  ISETP.NE.AND P0, PT, R0, 0x1, PT ;  /* 0x000000010000780c */ /* 0x000fda0003f05270 */
[----:B------:R-:W-:Y:S06]  /*0a40*/  @!P0 BAR.ARV 0x8, 0x100 ;  /* 0x0204000000008b1d */ /* 0x000fec0000002000 */
[----:B------:R-:W-:Y:S01]  /*0a50*/  ISETP.GE.U32.AND P0, PT, R4, 0x100, PT ;  /* 0x000001000400780c */ /* 0x000fe20003f06070 */
[----:B0-----:R-:W-:-:S06]  /*0a60*/  ULEA UR4, UR5, UR4, 0x18 ;  /* 0x0000000405047291 */ /* 0x001fcc000f8ec03f */
[----:B------:R-:W-:Y:S01]  /*0a70*/  IMAD.U32 R18, RZ, RZ, UR4 ;  /* 0x00000004ff127e24 */ /* 0x000fe2000f8e00ff */
[----:B------:R-:W-:-:S05]  /*0a80*/  ULDC UR4, c[0x0][0xd3c] ;  /* 0x00034f0000047ab9 */ /* 0x000fca0000000800 */
[----:B------:R-:W-:Y:S08]  /*0a90*/  @P0 BAR.ARV 0xf, 0x100 ;  /* 0x03c4000000000b1d */ /* 0x000ff00000002000 */
[----:B------:R-:W-:Y:S06]  /*0aa0*/  BAR.SYNC.DEFER_BLOCKING 0x5, 0x180 ;  /* 0x0146000000007b1d */ /* 0x000fec0000010000 */
[----:B------:R-:W0:Y:S02]  /*0ab0*/  LDS.128 R24, [R18+0x388d0] ;  /* 0x0388d00012187984 */ /* 0x000e240000000c00 */
[----:B------:R-:W-:Y:S06]  /*0ac0*/  BAR.ARV 0x4, 0x180 ;  /* 0x0106000000007b1d */ /* 0x000fec0000002000 */
[----:B0-----:R-:W-:-:S13]  /*0ad0*/  ISETP.GE.AND P0, PT, R27, UR4, PT ;  /* 0x000000041b007c0c */ /* 0x001fda000bf06270 */
[----:B------:R-:W-:Y:S05]  /*0ae0*/  @P0 BRA `(.L_x_6679) ;  /* 0x0000025800d80947 */ /* 0x000fea0003800000 */
[----:B------:R-:W-:Y:S01]  /*0af0*/  VIADD R14, R4, 0xffffff80 ;  /* 0xffffff80040e7836 */ /* 0x000fe20000000000 */
[----:B------:R-:W-:Y:S01]  /*0b00*/  ULOP3.LUT UR47, UR36, 0x1, URZ, 0xfc, !UPT ;  /* 0x00000001242f7892 */ /* 0x000fe2000f8efc3f */
[----:B------:R-:W-:Y:S02]  /*0b10*/  IMAD.MOV.U32 R210, RZ, RZ, 0x20 ;  /* 0x00000020ffd27424 */ /* 0x000fe400078e00ff */
[----:B------:R-:W-:Y:S01]  /*0b20*/  IMAD.MOV.U32 R186, RZ, RZ, RZ ;  /* 0x000000ffffba7224 */ /* 0x000fe200078e00ff */
[----:B------:R-:W-:Y:S01]  /*0b30*/  SHF.R.S32.HI R0, RZ, 0x1f, R14 ;  /* 0x0000001fff007819 */ /* 0x000fe2000001140e */
[----:B------:R-:W-:Y:S02]  /*0b40*/  IMAD.MOV.U32 R190, RZ, RZ, RZ ;  /* 0x000000ffffbe7224 */ /* 0x000fe400078e00ff */
[----:B------:R-:W-:Y:S01]  /*0b50*/  IMAD.MOV.U32 R22, RZ, RZ, RZ ;  /* 0x000000ffff167224 */ /* 0x000fe200078e00ff */
[CC--:B------:R-:W-:Y:S01]  /*0b60*/  LEA.HI R2, R0.reuse, R14.reuse, RZ, 0x4 ;  /* 0x0000000e00027211 */ /* 0x0c0fe200078f20ff */
[----:B------:R-:W-:Y:S01]  /*0b70*/  IMAD.MOV.U32 R19, RZ, RZ, RZ ;  /* 0x000000ffff137224 */ /* 0x000fe200078e00ff */
[----:B------:R-:W-:Y:S01]  /*0b80*/  LEA.HI R5, R0, R14, RZ, 0x5 ;  /* 0x0000000e00057211 */ /* 0x000fe200078f28ff */
[----:B------:R-:W-:Y:S01]  /*0b90*/  IMAD.MOV.U32 R224, RZ, RZ, RZ ;  /* 0x000000ffffe07224 */ /* 0x000fe200078e00ff */
[----:B------:R-:W-:-:S02]  /*0ba0*/  LOP3.LUT R3, R2, 0xfffffff0, RZ, 0xc0, !PT ;  /* 0xfffffff002037812 */ /* 0x000fc400078ec0ff */
[--C-:B------:R-:W-:Y:S02]  /*0bb0*/  SHF.R.S32.HI R216, RZ, 0x5, R5.reuse ;  /* 0x00000005ffd87819 */ /* 0x100fe40000011405 */
[----:B------:R-:W-:Y:S01]  /*0bc0*/  SHF.R.S32.HI R5, RZ, 0x1f, R5 ;  /* 0x0000001fff057819 */ /* 0x000fe20000011405 */
[----:B------:R-:W-:Y:S01]  /*0bd0*/  IMAD.IADD R4, R14, 0x1, -R3 ;  /* 0x000000010e047824 */ /* 0x000fe200078e0a03 */
[----:B------:R-:W-:Y:S02]  /*0be0*/  SHF.R.S32.HI R3, RZ, 0x4, R2 ;  /* 0x00000004ff037819 */ /* 0x000fe40000011402 */
[----:B------:R-:W-:Y:S02]  /*0bf0*/  LEA.HI R6, R0, R14, RZ, 0x7 ;  /* 0x0000000e00067211 */ /* 0x000fe400078f38ff */
[----:B------:R-:W-:Y:S02]  /*0c00*/  SHF.R.S32.HI R9, RZ, 0x1f, R4 ;  /* 0x0000001fff097819 */ /* 0x000fe40000011404 */
[----:B------:R-:W-:-:S02]  /*0c10*/  LEA.HI R2, R2, R3, RZ, 0x1 ;  /* 0x0000000302027211 */ /* 0x000fc400078f08ff */
        /* <DEDUP_REMOVED lines=27> */
[----:B------:R-:W-:-:S02]  /*0dd0*/  LOP3.LUT R2, R2, R5, RZ, 0x3c, !PT ;  /* 0x0000000502027212 */ /* 0x000fc400078e3cff */
[----:B------:R-:W-:Y:S01]  /*0de0*/  SHF.R.S32.HI R8, RZ, 0x1f, R7 ;  /* 0x0000001fff087819 */ /* 0x000fe20000011407 */
[----:B------:R-:W-:-:S03]  /*0df0*/  IMAD R3, R216, 0x400, R3 ;  /* 0x00000400d8037824 */ /* 0x000fc600078e0203 */
[-C--:B------:R-:W-:Y:S01]  /*0e00*/  LEA.HI R9, R8, R7.reuse, RZ, 0x2 ;  /* 0x0000000708097211 */ /* 0x080fe200078f10ff */
[----:B------:R-:W-:Y:S01]  /*0e10*/  IMAD.IADD R3, R3, 0x1, R2 ;  /* 0x0000000103037824 */ /* 0x000fe200078e0202 */
[CC--:B------:R-:W-:Y:S02]  /*0e20*/  LEA.HI R2, R0.reuse, R14.reuse, RZ, 0x3 ;  /* 0x0000000e00027211 */ /* 0x0c0fe400078f18ff */
[----:B------:R-:W-:Y:S01]  /*0e30*/  LEA.HI R0, R0, R14, RZ, 0x2 ;  /* 0x0000000e00007211 */ /* 0x000fe200078f10ff */
[----:B------:R-:W-:Y:S01]  /*0e40*/  IMAD R198, R3, 0x2, R18 ;  /* 0x0000000203c67824 */ /* 0x000fe200078e0212 */
[----:B------:R-:W-:Y:S02]  /*0e50*/  LOP3.LUT R4, R9, 0x7ffffffc, RZ, 0xc0, !PT ;  /* 0x7ffffffc09047812 */ /* 0x000fe400078ec0ff */
[----:B------:R-:W-:Y:S01]  /*0e60*/  SHF.R.S32.HI R226, RZ, 0x3, R2 ;  /* 0x00000003ffe27819 */ /* 0x000fe20000011402 */
[----:B------:R-:W-:Y:S01]  /*0e70*/  VIADD R211, R198, 0x36400 ;  /* 0x00036400c6d37836 */ /* 0x000fe20000000000 */
[----:B------:R-:W-:Y:S01]  /*0e80*/  LOP3.LUT R225, R2, 0xfffffff8, RZ, 0xc0, !PT ;  /* 0xfffffff802e17812 */ /* 0x000fe200078ec0ff */
[----:B------:R-:W-:Y:S01]  /*0e90*/  IMAD.IADD R4, R7, 0x1, -R4 ;  /* 0x0000000107047824 */ /* 0x000fe200078e0a04 */
[--C-:B------:R-:W-:Y:S01]  /*0ea0*/  SHF.R.S32.HI R187, RZ, 0x2, R0.reuse ;  /* 0x00000002ffbb7819 */ /* 0x100fe20000011400 */
[----:B------:R-:W-:Y:S01]  /*0eb0*/  VIADD R199, R198, 0x36440 ;  /* 0x00036440c6c77836 */ /* 0x000fe20000000000 */
[----:B------:R-:W-:Y:S01]  /*0ec0*/  SHF.R.S32.HI R2, RZ, 0x1f, R0 ;  /* 0x0000001fff027819 */ /* 0x000fe20000011400 */
[----:B------:R-:W-:Y:S01]  /*0ed0*/  IMAD.IADD R225, R14, 0x1, -R225 ;  /* 0x000000010ee17824 */ /* 0x000fe200078e0ae1 */
[----:B------:R-:W-:Y:S01]  /*0ee0*/  LEA.HI R8, R8, R7, RZ, 0x5 ;  /* 0x0000000708087211 */ /* 0x000fe200078f28ff */
[----:B------:R-:W-:Y:S01]  /*0ef0*/  VIADD R7, R187, 0x20 ;  /* 0x00000020bb077836 */ /* 0x000fe20000000000 */
[----:B------:R-:W-:Y:S01]  /*0f00*/  LEA.HI R2, R2, R187, RZ, 0x3 ;  /* 0x000000bb02027211 */ /* 0x000fe200078f18ff */
[----:B------:R-:W-:Y:S01]  /*0f10*/  IMAD.SHL.U32 R213, R225, 0x8, RZ ;  /* 0x00000008e1d57824 */ /* 0x000fe200078e00ff */
[--C-:B------:R-:W-:Y:S01]  /*0f20*/  SHF.R.S32.HI R10, RZ, 0x2, R9.reuse ;  /* 0x00000002ff0a7819 */ /* 0x100fe20000011409 */
[----:B------:R-:W-:Y:S01]  /*0f30*/  IMAD.SHL.U32 R235, R7, 0x40, RZ ;  /* 0x0000004007eb7824 */ /* 0x000fe200078e00ff */
[----:B------:R-:W-:Y:S01]  /*0f40*/  SHF.R.S32.HI R11, RZ, 0x1f, R9 ;  /* 0x0000001fff0b7819 */ /* 0x000fe20000011409 */
[C---:B------:R-:W-:Y:S01]  /*0f50*/  VIADD R221, R213.reuse, 0xc0 ;  /* 0x000000c0d5dd7836 */ /* 0x040fe20000000000 */
[----:B------:R-:W-:Y:S01]  /*0f60*/  LOP3.LUT R2, R2, 0xfffffff8, RZ, 0xc0, !PT ;  /* 0xfffffff802027812 */ /* 0x000fe200078ec0ff */
[----:B------:R-:W-:Y:S01]  /*0f70*/  VIADD R222, R213, 0x80 ;  /* 0x00000080d5de7836 */ /* 0x000fe20000000000 */
[----:B------:R-:W-:Y:S01]  /*0f80*/  LEA.HI R11, R11, R10, RZ, 0x3 ;  /* 0x0000000a0b0b7211 */ /* 0x000fe200078f18ff */
[----:B------:R-:W-:Y:S01]  /*0f90*/  VIADD R219, R213, 0x140 ;  /* 0x00000140d5db7836 */ /* 0x000fe20000000000 */
[----:B------:R-:W-:Y:S01]  /*0fa0*/  LOP3.LUT R231, R0, 0xfffffffc, RZ, 0xc0, !PT ;  /* 0xfffffffc00e77812 */ /* 0x000fe200078ec0ff */
[----:B------:R-:W-:Y:S01]  /*0fb0*/  IMAD.IADD R196, R187, 0x1, -R2 ;  /* 0x00000001bbc47824 */ /* 0x000fe200078e0a02 */
[----:B------:R-:W-:Y:S01]  /*0fc0*/  SHF.R.S32.HI R5, RZ, 0x1f, R7 ;  /* 0x0000001fff057819 */ /* 0x000fe20000011407 */
[----:B------:R-:W-:Y:S01]  /*0fd0*/  VIADD R223, R213, 0x40 ;  /* 0x00000040d5df7836 */ /* 0x000fe20000000000 */
[----:B------:R-:W-:Y:S01]  /*0fe0*/  LOP3.LUT R11, R11, 0xfffffff8, RZ, 0xc0, !PT ;  /* 0xfffffff80b0b7812 */ /* 0x000fe200078ec0ff */
[----:B------:R-:W-:Y:S01]  /*0ff0*/  IMAD.IADD R231, R14, 0x1, -R231 ;  /* 0x000000010ee77824 */ /* 0x000fe200078e0ae7 */
[----:B------:R-:W-:Y:S01]  /*1000*/  LEA.HI R2, R5, R7, RZ, 0x3 ;  /* 0x0000000705027211 */ /* 0x000fe200078f18ff */
[----:B------:R-:W-:Y:S01]  /*1010*/  VIADD R220, R213, 0x100 ;  /* 0x00000100d5dc7836 */ /* 0x000fe20000000000 */
[----:B------:R-:W-:Y:S01]  /*1020*/  SHF.R.S32.HI R8, RZ, 0x5, R8 ;  /* 0x00000005ff087819 */ /* 0x000fe20000011408 */
[----:B------:R-:W-:Y:S01]  /*1030*/  IMAD.IADD R11, R10, 0x1, -R11 ;  /* 0x000000010a0b7824 */ /* 0x000fe200078e0a0b */
[C---:B------:R-:W-:Y:S01]  /*1040*/  LEA.HI R0, R231.reuse, R231, RZ, 0x1 ;  /* 0x000000e7e7007211 */ /* 0x040fe200078f08ff */
[----:B------:R-:W-:Y:S01]  /*1050*/  IMAD.SHL.U32 R16, R231, 0x8, RZ ;  /* 0x00000008e7107824 */ /* 0x000fe200078e00ff */
[----:B------:R-:W-:Y:S01]  /*1060*/  LOP3.LUT R235, R235, 0x1c0, RZ, 0xc0, !PT ;  /* 0x000001c0ebeb7812 */ /* 0x000fe200078ec0ff */
[----:B------:R-:W-:Y:S01]  /*1070*/  IMAD.SHL.U32 R2, R2, 0x40, RZ ;  /* 0x0000004002027824 */ /* 0x000fe200078e00ff */
[----:B------:R-:W-:Y:S01]  /*1080*/  LOP3.LUT R0, R0, 0x1ffffffe, RZ, 0xc0, !PT ;  /* 0x1ffffffe00007812 */ /* 0x000fe200078ec0ff */
[----:B------:R-:W-:Y:S01]  /*1090*/  IMAD R194, R8, 0x10, R11 ;  /* 0x0000001008c27824 */ /* 0x000fe200078e020b */
[----:B------:R-:W-:Y:S01]  /*10a0*/  LOP3.LUT R7, R235, 0x38, R16, 0xf8, !PT ;  /* 0x00000038eb077812 */ /* 0x000fe200078ef810 */
[----:B------:R-:W-:Y:S01]  /*10b0*/  IMAD.SHL.U32 R188, R231, 0x4, RZ ;  /* 0x00000004e7bc7824 */ /* 0x000fe200078e00ff */
[----:B------:R-:W-:Y:S01]  /*10c0*/  SHF.R.U32.HI R8, RZ, 0x3, R235 ;  /* 0x00000003ff087819 */ /* 0x000fe200000116eb */
[C---:B------:R-:W-:Y:S01]  /*10d0*/  VIADD R229, R213.reuse, 0x180 ;  /* 0x00000180d5e57836 */ /* 0x040fe20000000000 */
[----:B------:R-:W-:Y:S01]  /*10e0*/  LOP3.LUT R236, R2, 0xfffffe00, RZ, 0xc0, !PT ;  /* 0xfffffe0002ec7812 */ /* 0x000fe200078ec0ff */
[----:B------:R-:W-:Y:S01]  /*10f0*/  VIADD R212, R188, 0x10 ;  /* 0x00000010bcd47836 */ /* 0x000fe20000000000 */
[----:B------:R-:W-:Y:S01]  /*1100*/  SHF.R.S32.HI R6, RZ, 0x1f, R222 ;  /* 0x0000001fff067819 */ /* 0x000fe200000114de */
[----:B------:R-:W-:Y:S01]  /*1110*/  VIADD R228, R213, 0x1c0 ;  /* 0x000001c0d5e47836 */ /* 0x000fe20000000000 */
[----:B------:R-:W-:Y:S01]  /*1120*/  LOP3.LUT R7, R236, R7, R8, 0xf6, !PT ;  /* 0x00000007ec077212 */ /* 0x000fe200078ef608 */
        /* <DEDUP_REMOVED lines=10> */
[----:B------:R-:W-:Y:S01]  /*11d0*/  IMAD R214, R5, 0x8, R194 ;  /* 0x0000000805d67824 */ /* 0x000fe200078e02c2 */
[----:B------:R-:W-:Y:S01]  /*11e0*/  SHF.R.S32.HI R3, RZ, 0x1f, R229 ;  /* 0x0000001fff037819 */ /* 0x000fe200000114e5 */
[----:B------:R-:W-:Y:S01]  /*11f0*/  IMAD.IADD R210, R210, 0x1, R199 ;  /* 0x00000001d2d27824 */ /* 0x000fe200078e02c7 */
[----:B------:R-:W-:-:S07]  /*1200*/  SHF.R.S32.HI R0, RZ, 0x1f, R228 ;  /* 0x0000001fff007819 */ /* 0x000fce00000114e4 */
.L_x_6881:
[----:B------:R-:W-:Y:S01]  /*1210*/  ULDC.64 UR4, c[0x0][0xb20] ;  /* 0x0002c80000047ab9 */ /* 0x000fe20000000a00 */
[----:B0123--:R-:W0:Y:S01]  /*1220*/  LDC.64 R4, c[0x0][0xb00] ;  /* 0x0002c000ff047b82 */ /* 0x00fe220000000a00 */
[----:B------:R-:W-:Y:S01]  /*1230*/  ISETP.NE.U32.AND P0, PT, RZ, UR4, PT ;  /* 0x00000004ff007c0c */ /* 0x000fe2000bf05070 */
[----:B------:R-:W-:Y:S01]  /*1240*/  IMAD.MOV.U32 R11, RZ, RZ, RZ ;  /* 0x000000ffff0b7224 */ /* 0x000fe200078e00ff */
[----:B------:R-:W-:Y:S01]  /*1250*/  ULDC.64 UR6, c[0x0][0xb18] ;  /* 0x0002c60000067ab9 */ /* 0x000fe20000000a00 */
[----:B----4-:R-:W-:Y:S01]  /*1260*/  IMAD.MOV.U32 R29, RZ, RZ, RZ ;  /* 0x000000ffff1d7224 */ /* 0x010fe200078e00ff */
        /* <DEDUP_REMOVED lines=13> */
[----:B------:R2:W5:Y:S01]  /*1340*/  @P3 LDG.E R29, desc[UR50][R8.64] ;  /* 0x00000032081d3981 */ /* 0x000562000c1e1900 */
        /* <DEDUP_REMOVED lines=25> */
.L_x_6680:
[----:B------:R-:W-:Y:S02]  /*14e0*/  IMAD.U32 R36, RZ, RZ, UR5 ;  /* 0x00000005ff247e24 */ /* 0x000fe4000f8e00ff */
[----:B------:R-:W-:Y:S01]  /*14f0*/  IMAD.U32 R24, RZ, RZ, UR4 ;  /* 0x00000004ff187e24 */ /* 0x000fe2000f8e00ff */
[----:B------:R-:W-:Y:S06]  /*1500*/  @!P2 BRA `(.L_x_6681) ;  /* 0x000000000010a947 */ /* 0x000fec0003800000 */
[----:B------:R-:W0:Y:S02]  /*1510*/  LDC.64 R2, c[0x0][0xb18] ;  /* 0x0002c600ff027b82 */ /* 0x000e240000000a00 */
[----:B0-----:R-:W-:-:S05]  /*1520*/  IMAD.WIDE R2, R27, 0x4, R2 ;  /* 0x000000041b027825 */ /* 0x001fca00078e0202 */
[----:B------:R0:W5:Y:S01]  /*1530*/  LDG.E R24, desc[UR50][R2.64] ;  /* 0x0000003202187981 */ /* 0x000162000c1e1900 */
[----:B------:R-:W-:Y:S05]  /*1540*/  BRA `(.L_x_6682) ;  /* 0x0000000000107947 */ /* 0x000fea0003800000 */
.L_x_6681:
[----:B------:R-:W-:Y:S05]  /*1550*/  @!P3 BRA `(.L_x_6682) ;  /* 0x00000000000cb947 */ /* 0x000fea0003800000 */
[----:B------:R-:W2:Y:S04]  /*1560*/  LDG.E R3, desc[UR50][R8.64] ;  /* 0x0000003208037981 */ /* 0x000ea8000c1e1900 */
[----:B------:R-:W2:Y:S02]  /*1570*/  LDG.E R24, desc[UR50][R8.64+0x4] ;  /* 0x0000043208187981 */ /* 0x000ea4000c1e1900 */
[----:B--2---:R-:W-:-:S07]  /*1580*/  IMAD.IADD R24, R24, 0x1, -R3 ;  /* 0x0000000118187824 */ /* 0x004fce00078e0a03 */
.L_x_6682:
        /* <DEDUP_REMOVED lines=27> */
[----:B0-----:R-:W-:Y:S01]  /*1740*/  IMAD.MOV.U32 R5, RZ, RZ, R0 ;  /* 0x000000ffff057224 */ /* 0x001fe200078e0000 */
[----:B--2---:R-:W-:Y:S01]  /*1750*/  @P1 SHF.R.U32.HI R5, RZ, R13, R2 ;  /* 0x0000000dff051219 */ /* 0x004fe20000011602 */
[----:B------:R-:W-:-:S04]  /*1760*/  VIADD R0, R184, 0x3f ;  /* 0x0000003fb8007836 */ /* 0x000fc80000000000 */
[----:B------:R-:W-:Y:S01]  /*1770*/  IMAD.IADD R7, R44, 0x1, R5 ;  /* 0x000000012c077824 */ /* 0x000fe200078e0205 */
        /* <DEDUP_REMOVED lines=16> */
.L_x_6685:
[----:B------:R-:W-:-:S13]  /*1880*/  ISETP.NE.AND P0, PT, R15, 0x1, PT ;  /* 0x000000010f00780c */ /* 0x000fda0003f05270 */
[----:B------:R-:W0:Y:S02]  /*1890*/  @P0 LDC.64 R4, c[0x0][0xae0] ;  /* 0x0002b800ff040b82 */ /* 0x000e240000000a00 */
[----:B0-----:R-:W-:-:S05]  /*18a0*/  @P0 IMAD.HI.U32 R4, R2, R4, RZ ;  /* 0x0000000402040227 */ /* 0x001fca00078e00ff */
[----:B------:R-:W-:-:S07]  /*18b0*/  @P0 SHF.R.U32.HI R2, RZ, R5, R4 ;  /* 0x00000005ff020219 */ /* 0x000fce0000011604 */
.L_x_6686:
[----:B------:R-:W-:Y:S05]  /*18c0*/  BSYNC B0 ;  /* 0x0000000000007941 */ /* 0x000fea0003800000 */
.L_x_6684:
[----:B------:R-:W-:-:S05]  /*18d0*/  IMAD R3, R2, R15, R15 ;  /* 0x0000000f02037224 */ /* 0x000fca00078e020f */
[----:B------:R-:W-:-:S07]  /*18e0*/  VIMNMX R0, R0, R3, PT ;  /* 0x0000000300007248 */ /* 0x000fce0003fe0100 */
.L_x_6683:
[----:B------:R-:W0:Y:S01]  /*18f0*/  @P1 LDC R2, c[0x0][0x44c] ;  /* 0x00011300ff021b82 */ /* 0x000e220000000800 */
[----:B------:R-:W-:Y:S01]  /*1900*/  IMAD.IADD R169, R184, 0x1, -R23 ;  /* 0x00000001b8a97824 */ /* 0x000fe200078e0a17 */
[----:B------:R-:W-:-:S06]  /*1910*/  ULDC UR4, c[0x0][0xad4] ;  /* 0x0002b50000047ab9 */ /* 0x000fcc0000000800 */
[----:B------:R-:W1:Y:S01]  /*1920*/  @P1 LDC R4, c[0x0][0x450] ;  /* 0x00011400ff041b82 */ /* 0x000e620000000800 */
[----:B0-----:R-:W-:-:S04]  /*1930*/  @P1 IMAD.HI.U32 R3, R195, R2, RZ ;  /* 0x00000002c3031227 */ /* 0x001fc800078e00ff */
[----:B------:R-:W-:Y:S01]  /*1940*/  IMAD.MOV.U32 R2, RZ, RZ, R195 ;  /* 0x000000ffff027224 */ /* 0x000fe200078e00c3 */
        /* <DEDUP_REMOVED lines=14> */
.L_x_6689:
[----:B------:R-:W-:-:S13]  /*1a30*/  ISETP.NE.AND P0, PT, R15, 0x1, PT ;  /* 0x000000010f00780c */ /* 0x000fda0003f05270 */
[----:B------:R-:W0:Y:S02]  /*1a40*/  @P0 LDC.64 R4, c[0x0][0xae0] ;  /* 0x0002b800ff040b82 */ /* 0x000e240000000a00 */
[----:B0-----:R-:W-:-:S05]  /*1a50*/  @P0 IMAD.HI.U32 R4, R2, R4, RZ ;  /* 0x0000000402040227 */ /* 0x001fca00078e00ff */
[----:B------:R-:W-:-:S07]  /*1a60*/  @P0 SHF.R.U32.HI R2, RZ, R5, R4 ;  /* 0x00000005ff020219 */ /* 0x000fce0000011604 */
.L_x_6690:
[----:B------:R-:W-:Y:S05]  /*1a70*/  BSYNC B0 ;  /* 0x0000000000007941 */ /* 0x000fea0003800000 */
.L_x_6688:
[----:B------:R-:W-:-:S05]  /*1a80*/  IMAD R2, R2, R15, RZ ;  /* 0x0000000f02027224 */ /* 0x000fca00078e02ff */
[----:B------:R-:W-:-:S07]  /*1a90*/  VIMNMX R3, R3, R2, !PT ;  /* 0x0000000203037248 */ /* 0x000fce0007fe0100 */
.L_x_6687:
        /* <DEDUP_REMOVED lines=43> */
.L_x_6693:
[----:B------:R-:W-:Y:S05]  /*1d50*/  BSYNC B6 ;  /* 0x0000000000067941 */ /* 0x000fea0003800000 */
.L_x_6692:
        /* <DEDUP_REMOVED lines=20> */
.L_x_6695:
[----:B------:R-:W-:Y:S05]  /*1ea0*/  BSYNC B6 ;  /* 0x0000000000067941 */ /* 0x000fea0003800000 */
.L_x_6694:
[----:B------:R-:W-:Y:S01]  /*1eb0*/  ULDC.64 UR4, c[0x0][0xaf0] ;  /* 0x0002bc0000047ab9 */ /* 0x000fe20000000a00 */
[----:B------:R-:W0:Y:S01]  /*1ec0*/  LDC.64 R50, c[0x0][0x300] ;  /* 0x0000c000ff327b82 */ /* 0x000e220000000a00 */
[----:B------:R-:W-:Y:S01]  /*1ed0*/  ISETP.NE.U32.AND P0, PT, RZ, UR4, PT ;  /* 0x00000004ff007c0c */ /* 0x000fe2000bf05070 */
[----:B------:R-:W-:Y:S01]  /*1ee0*/  IMAD.IADD R38, R29, 0x1, R24 ;  /* 0x000000011d267824 */ /* 0x000fe200078e0218 */
[----:B------:R-:W-:Y:S02]  /*1ef0*/  ULDC.64 UR6, c[0x0][0x330] ;  /* 0x0000cc0000067ab9 */ /* 0x000fe40000000a00 */
[----:B------:R-:W-:Y:S01]  /*1f00*/  ISETP.NE.AND.EX P0, PT, RZ, UR5, PT, P0 ;  /* 0x00000005ff007c0c */ /* 0x000fe2000bf05300 */
[----:B------:R-:W-:Y:S01]  /*1f10*/  ULDC.64 UR4, c[0x0][0x308] ;  /* 0x0000c20000047ab9 */ /* 0x000fe20000000a00 */
[----:B------:R-:W-:Y:S01]  /*1f20*/  SHF.R.S32.HI R17, RZ, 0x1f, R16 ;  /* 0x0000001fff117819 */ /* 0x000fe20000011410 */
[----:B------:R-:W1:Y:S08]  /*1f30*/  LDC.64 R32, c[0x0][0x3f8] ;  /* 0x0000fe00ff207b82 */ /* 0x000e700000000a00 */
[----:B------:R-:W2:Y:S08]  /*1f40*/  LDC R39, c[0x0][0x3f4] ;  /* 0x0000fd00ff277b82 */ /* 0x000eb00000000800 */
[----:B------:R-:W3:Y:S02]  /*1f50*/  @P0 LDC.64 R2, c[0x0][0xaf0] ;  /* 0x0002bc00ff020b82 */ /* 0x000ee40000000a00 */
[----:B---3--:R-:W-:-:S05]  /*1f60*/  @P0 IMAD.WIDE R2, R27, 0x4, R2 ;  /* 0x000000041b020825 */ /* 0x008fca00078e0202 */
[----:B------:R3:W4:Y:S01]  /*1f70*/  @P0 LDG.E R27, desc[UR50][R2.64] ;  /* 0x00000032021b0981 */ /* 0x000722000c1e1900 */
[----:B------:R-:W-:Y:S01]  /*1f80*/  SHF.R.S32.HI R14, RZ, 0x1f, R38 ;  /* 0x0000001fff0e7819 */ /* 0x000fe20000011426 */
[-C--:B0-----:R-:W-:Y:S01]  /*1f90*/  IMAD.WIDE.U32 R4, R38, R50.reuse, RZ ;  /* 0x0000003226047225 */ /* 0x081fe200078e00ff */
[----:B------:R-:W-:Y:S01]  /*1fa0*/  SHF.R.S32.HI R45, RZ, 0x1f, R187 ;  /* 0x0000001fff2d7819 */ /* 0x000fe200000114bb */
[----:B------:R-:W0:Y:S01]  /*1fb0*/  S2R R40, SR_TID.X ;  /* 0x0000000000287919 */ /* 0x000e220000002100 */
[----:B------:R-:W-:Y:S01]  /*1fc0*/  SHF.R.S32.HI R189, RZ, 0x1f, R188 ;  /* 0x0000001fffbd7819 */ /* 0x000fe200000114bc */
[----:B------:R-:W-:Y:S01]  /*1fd0*/  IMAD R0, R14, R50, RZ ;  /* 0x000000320e007224 */ /* 0x000fe200078e02ff */
[----:B--2---:R-:W-:Y:S01]  /*1fe0*/  ISETP.GE.AND P1, PT, R16, R39, PT ;  /* 0x000000271000720c */ /* 0x004fe20003f26270 */
[----:B------:R-:W-:Y:S01]  /*1ff0*/  IMAD.SHL.U32 R53, R196, 0x40, RZ ;  /* 0x00000040c4357824 */ /* 0x000fe200078e00ff */
[----:B-1----:R-:W-:Y:S01]  /*2000*/  SHF.L.U64.HI R49, R32, 0x6, R33 ;  /* 0x0000000620317819 */ /* 0x002fe20000010221 */
[----:B------:R-:W-:Y:S01]  /*2010*/  IMAD R7, R38, R51, R0 ;  /* 0x0000003326077224 */ /* 0x000fe200078e0200 */
[----:B------:R-:W-:Y:S01]  /*2020*/  SHF.R.S32.HI R0, RZ, 0x1f, R26 ;  /* 0x0000001fff007819 */ /* 0x000fe2000001141a */
[----:B------:R-:W-:Y:S01]  /*2030*/  IMAD.SHL.U32 R52, R32, 0x40, RZ ;  /* 0x0000004020347824 */ /* 0x000fe200078e00ff */
[----:B------:R-:W-:Y:S01]  /*2040*/  SEL R15, R39, RZ, P1 ;  /* 0x000000ff270f7207 */ /* 0x000fe20000800000 */
[----:B------:R-:W-:Y:S01]  /*2050*/  IMAD.IADD R5, R5, 0x1, R7 ;  /* 0x0000000105057824 */ /* 0x000fe200078e0207 */
[----:B------:R-:W-:Y:S01]  /*2060*/  LOP3.LUT R53, R53, 0x1c0, RZ, 0xc0, !PT ;  /* 0x000001c035357812 */ /* 0x000fe200078ec0ff */
[C---:B------:R-:W-:Y:S01]  /*2070*/  IMAD R7, R0.reuse, UR6, RZ ;  /* 0x0000000600077c24 */ /* 0x040fe2000f8e02ff */
[----:B------:R-:W-:Y:S01]  /*2080*/  P2R R66, PR, RZ, 0x2 ;  /* 0x00000002ff427803 */ /* 0x000fe20000000000 */
[----:B---3--:R-:W-:Y:S01]  /*2090*/  IMAD R3, R0, UR4, RZ ;  /* 0x0000000400037c24 */ /* 0x008fe2000f8e02ff */
[----:B------:R-:W-:Y:S01]  /*20a0*/  SHF.R.U32.HI R56, RZ, 0x3, R53 ;  /* 0x00000003ff387819 */ /* 0x000fe20000011635 */
[----:B------:R-:W-:-:S02]  /*20b0*/  IMAD R11, R26, UR7, R7 ;  /* 0x000000071a0b7c24 */ /* 0x000fc4000f8e0207 */
[C---:B------:R-:W-:Y:S01]  /*20c0*/  IMAD.WIDE.U32 R6, R26.reuse, UR6, R16 ;  /* 0x000000061a067c25 */ /* 0x040fe2000f8e0010 */
[----:B------:R-:W-:Y:S02]  /*20d0*/  ULDC.64 UR6, c[0x0][0xb00] ;  /* 0x0002c00000067ab9 */ /* 0x000fe40000000a00 */
[----:B------:R-:W-:Y:S01]  /*20e0*/  ISETP.NE.U32.AND P0, PT, RZ, UR6, PT ;  /* 0x00000006ff007c0c */ /* 0x000fe2000bf05070 */
[C---:B------:R-:W-:Y:S02]  /*20f0*/  IMAD R9, R26.reuse, UR5, R3 ;  /* 0x000000051a097c24 */ /* 0x040fe4000f8e0203 */
[----:B------:R-:W-:Y:S01]  /*2100*/  IMAD.WIDE.U32 R2, R26, UR4, R4 ;  /* 0x000000041a027c25 */ /* 0x000fe2000f8e0004 */
[----:B------:R-:W-:Y:S01]  /*2110*/  ISETP.NE.AND.EX P0, PT, RZ, UR7, PT, P0 ;  /* 0x00000007ff007c0c */ /* 0x000fe2000bf05300 */
[----:B------:R-:W-:Y:S01]  /*2120*/  ULDC.64 UR6, c[0x0][0x338] ;  /* 0x0000ce0000067ab9 */ /* 0x000fe20000000a00 */
[----:B------:R-:W-:Y:S01]  /*2130*/  ULDC.64 UR4, c[0x0][0x310] ;  /* 0x0000c40000047ab9 */ /* 0x000fe20000000a00 */
[----:B------:R-:W-:Y:S01]  /*2140*/  IMAD.IADD R7, R7, 0x1, R11 ;  /* 0x0000000107077824 */ /* 0x000fe200078e020b */
[----:B------:R-:W1:Y:S01]  /*2150*/  LDC.64 R4, c[0x0][0x408] ;  /* 0x00010200ff047b82 */ /* 0x000e620000000a00 */
[----:B------:R-:W-:-:S02]  /*2160*/  IMAD.IADD R3, R3, 0x1, R9 ;  /* 0x0000000103037824 */ /* 0x000fc400078e0209 */
[----:B------:R-:W-:Y:S01]  /*2170*/  IMAD.WIDE.U32 R10, R187, R32, R16 ;  /* 0x00000020bb0a7225 */ /* 0x000fe200078e0010 */
[----:B0-----:R-:W-:-:S03]  /*2180*/  SHF.R.U32.HI R40, RZ, 0x7, R40 ;  /* 0x00000007ff287819 */ /* 0x001fc60000011628 */
[C---:B------:R-:W-:Y:S02]  /*2190*/  IMAD.IADD R15, R16.reuse, 0x1, R15 ;  /* 0x00000001100f7824 */ /* 0x040fe400078e020f */
[----:B------:R-:W-:Y:S02]  /*21a0*/  VIADD R68, R16, 0x20 ;  /* 0x0000002010447836 */ /* 0x000fe40000000000 */
[----:B------:R-:W-:Y:S01]  /*21b0*/  IMAD.SHL.U32 R58, R39, 0x2, RZ ;  /* 0x00000002273a7824 */ /* 0x000fe200078e00ff */
[----:B------:R-:W-:Y:S01]  /*21c0*/  SHF.R.S32.HI R48, RZ, 0x1f, R15 ;  /* 0x0000001fff307819 */ /* 0x000fe2000001140f */
[----:B------:R-:W-:-:S03]  /*21d0*/  VIADD R57, R40, 0x8 ;  /* 0x0000000828397836 */ /* 0x000fc60000000000 */
[----:B------:R-:W-:-:S04]  /*21e0*/  LEA.HI R48, R48, R15, RZ, 0x3 ;  /* 0x0000000f30307211 */ /* 0x000fc800078f18ff */
[----:B------:R-:W-:Y:S01]  /*21f0*/  LOP3.LUT R63, R48, 0xfffffff8, RZ, 0xc0, !PT ;  /* 0xfffffff8303f7812 */ /* 0x000fe200078ec0ff */
[----:B-1----:R-:W-:Y:S01]  /*2200*/  IMAD R12, R45, R4, RZ ;  /* 0x000000042d0c7224 */ /* 0x002fe200078e02ff */
[C---:B------:R-:W-:Y:S01]  /*2210*/  SHF.L.U64.HI R54, R4.reuse, 0x6, R5 ;  /* 0x0000000604367819 */ /* 0x040fe20000010205 */
[----:B------:R-:W-:Y:S01]  /*2220*/  IMAD.SHL.U32 R55, R4, 0x40, RZ ;  /* 0x0000004004377824 */ /* 0x000fe200078e00ff */
[----:B------:R-:W-:Y:S02]  /*2230*/  SHF.R.S32.HI R69, RZ, 0x1f, R63 ;  /* 0x0000001fff457819 */ /* 0x000fe4000001143f */
[----:B----4-:R-:W-:Y:S02]  /*2240*/  SHF.R.S32.HI R0, RZ, 0x1f, R27 ;  /* 0x0000001fff007819 */ /* 0x010fe4000001141b */
[----:B------:R-:W-:Y:S02]  /*2250*/  SEL R27, R27, RZ, !P0 ;  /* 0x000000ff1b1b7207 */ /* 0x000fe40004000000 */
[----:B------:R-:W-:-:S03]  /*2260*/  SEL R0, R0, RZ, !P0 ;  /* 0x000000ff00007207 */ /* 0x000fc60004000000 */
[----:B------:R-:W-:-:S04]  /*2270*/  IMAD.WIDE.U32 R20, R27, UR6, R6 ;  /* 0x000000061b147c25 */ /* 0x000fc8000f8e0006 */
[C---:B------:R-:W-:Y:S02]  /*2280*/  IMAD R8, R0.reuse, UR6, RZ ;  /* 0x0000000600087c24 */ /* 0x040fe4000f8e02ff */
[----:B------:R-:W-:Y:S02]  /*2290*/  IMAD R0, R0, UR4, RZ ;  /* 0x0000000400007c24 */ /* 0x000fe4000f8e02ff */
[C---:B------:R-:W-:Y:S01]  /*22a0*/  IMAD.WIDE.U32 R2, R27.reuse, UR4, R2 ;  /* 0x000000041b027c25 */ /* 0x040fe2000f8e0002 */
[----:B------:R-:W-:Y:S02]  /*22b0*/  ULDC UR4, c[0x0][0x2f4] ;  /* 0x0000bd0000047ab9 */ /* 0x000fe40000000800 */
[----:B------:R-:W-:Y:S01]  /*22c0*/  ISETP.GE.AND P4, PT, R16, UR4, PT ;  /* 0x0000000410007c0c */ /* 0x000fe2000bf86270 */
[----:B------:R-:W-:Y:S01]  /*22d0*/  IMAD R7, R27, UR5, R0 ;  /* 0x000000051b077c24 */ /* 0x000fe2000f8e0200 */
[----:B------:R-:W-:Y:S01]  /*22e0*/  ISETP.GE.AND P3, PT, R68, UR4, PT ;  /* 0x0000000444007c0c */ /* 0x000fe2000bf66270 */
[----:B------:R-:W-:-:S02]  /*22f0*/  IMAD R0, R45, R50, RZ ;  /* 0x000000322d007224 */ /* 0x000fc400078e02ff */
[-C--:B------:R-:W-:Y:S02]  /*2300*/  IMAD R6, R45, R32.reuse, RZ ;  /* 0x000000202d067224 */ /* 0x080fe400078e02ff */
[----:B------:R-:W-:Y:S01]  /*2310*/  IMAD R47, R187, R51, R0 ;  /* 0x00000033bb2f7224 */ /* 0x000fe200078e0200 */
[----:B------:R-:W-:Y:S01]  /*2320*/  SHF.L.U64.HI R51, R50, 0x6, R51 ;  /* 0x0000000632337819 */ /* 0x000fe20000010233 */
[----:B------:R-:W-:Y:S02]  /*2330*/  IMAD.IADD R0, R3, 0x1, R7 ;  /* 0x0000000103007824 */ /* 0x000fe400078e0207 */
[C---:B------:R-:W-:Y:S02]  /*2340*/  IMAD R25, R187.reuse, R33, R6 ;  /* 0x00000021bb197224 */ /* 0x040fe400078e0206 */
[----:B------:R-:W-:-:S04]  /*2350*/  IMAD.WIDE.U32 R6, R187, R32, R188 ;  /* 0x00000020bb067225 */ /* 0x000fc800078e00bc */
[----:B------:R-:W-:Y:S02]  /*2360*/  IMAD.IADD R7, R7, 0x1, R25 ;  /* 0x0000000107077824 */ /* 0x000fe400078e0219 */
[----:B------:R-:W-:Y:S01]  /*2370*/  IMAD.IADD R11, R25, 0x1, R11 ;  /* 0x00000001190b7824 */ /* 0x000fe200078e020b */
[----:B-----5:R-:W-:Y:S01]  /*2380*/  SHF.R.S32.HI R25, RZ, 0x1f, R37 ;  /* 0x0000001fff197819 */ /* 0x020fe20000011425 */
[----:B------:R-:W-:Y:S02]  /*2390*/  IMAD R71, R27, UR7, R8 ;  /* 0x000000071b477c24 */ /* 0x000fe4000f8e0208 */
[----:B------:R-:W-:-:S04]  /*23a0*/  IMAD.WIDE.U32 R8, R187, R50, R16 ;  /* 0x00000032bb087225 */ /* 0x000fc800078e0010 */
[----:B------:R-:W-:Y:S01]  /*23b0*/  IMAD R24, R25, R32, RZ ;  /* 0x0000002019187224 */ /* 0x000fe200078e02ff */
[----:B------:R-:W-:Y:S01]  /*23c0*/  IADD3 R46, P0, R2, R8, RZ ;  /* 0x00000008022e7210 */ /* 0x000fe20007f1e0ff */
[----:B------:R-:W-:Y:S02]  /*23d0*/  IMAD R27, R187, R5, R12 ;  /* 0x00000005bb1b7224 */ /* 0x000fe400078e020c */
[----:B------:R-:W-:Y:S01]  /*23e0*/  IMAD R61, R37, R33, R24 ;  /* 0x00000021253d7224 */ /* 0x000fe200078e0218 */
[----:B------:R-:W-:Y:S01]  /*23f0*/  IADD3.X R47, R0, R9, R47, P0, !PT ;  /* 0x00000009002f7210 */ /* 0x000fe200007fe42f */
[----:B------:R-:W-:Y:S01]  /*2400*/  IMAD R24, R25, R4, RZ ;  /* 0x0000000419187224 */ /* 0x000fe200078e02ff */
[C---:B------:R-:W-:Y:S01]  /*2410*/  IADD3 R38, P0, R187.reuse, R38, RZ ;  /* 0x00000026bb267210 */ /* 0x040fe20007f1e0ff */
[----:B------:R-:W-:-:S04]  /*2420*/  IMAD.WIDE.U32 R8, R187, R4, R188 ;  /* 0x00000004bb087225 */ /* 0x000fc800078e00bc */
[----:B------:R-:W-:Y:S01]  /*2430*/  IMAD R67, R37, R5, R24 ;  /* 0x0000000525437224 */ /* 0x000fe200078e0218 */
[--C-:B------:R-:W-:Y:S01]  /*2440*/  LOP3.LUT R5, R53, 0x18, R16.reuse, 0xf8, !PT ;  /* 0x0000001835057812 */ /* 0x100fe200078ef810 */
[----:B------:R-:W-:-:S03]  /*2450*/  IMAD.WIDE.U32 R12, R187, R4, R16 ;  /* 0x00000004bb0c7225 */ /* 0x000fc600078e0010 */
[----:B------:R-:W-:Y:S01]  /*2460*/  LOP3.LUT R5, R5, R56, RZ, 0x3c, !PT ;  /* 0x0000003805057212 */ /* 0x000fe200078e3cff */
[----:B------:R-:W-:Y:S02]  /*2470*/  IMAD.IADD R9, R9, 0x1, R27 ;  /* 0x0000000109097824 */ /* 0x000fe400078e021b */
[----:B------:R-:W-:Y:S02]  /*2480*/  IMAD.IADD R13, R27, 0x1, R13 ;  /* 0x000000011b0d7824 */ /* 0x000fe400078e020d */
[----:B------:R-:W-:Y:S01]  /*2490*/  IMAD R59, R216, 0x200, R5 ;  /* 0x00000200d83b7824 */ /* 0x000fe200078e0205 */
[----:B------:R-:W-:Y:S01]  /*24a0*/  LOP3.LUT R5, R53, 0x38, R48, 0xf8, !PT ;  /* 0x0000003835057812 */ /* 0x000fe200078ef830 */
[----:B------:R-:W-:-:S03]  /*24b0*/  IMAD.WIDE.U32 R28, R37, R32, R6 ;  /* 0x00000020251c7225 */ /* 0x000fc600078e0006 */
[----:B------:R-:W-:Y:S01]  /*24c0*/  LOP3.LUT R5, R5, R56, RZ, 0x3c, !PT ;  /* 0x0000003805057212 */ /* 0x000fe200078e3cff */
[----:B------:R-:W-:-:S04]  /*24d0*/  IMAD.WIDE.U32 R30, R37, R32, R10 ;  /* 0x00000020251e7225 */ /* 0x000fc800078e000a */
[----:B------:R-:W-:-:S04]  /*24e0*/  IMAD.WIDE.U32 R32, R37, R4, R8 ;  /* 0x0000000425207225 */ /* 0x000fc800078e0008 */
[----:B------:R-:W-:-:S04]  /*24f0*/  IMAD.WIDE.U32 R34, R37, R4, R12 ;  /* 0x0000000425227225 */ /* 0x000fc800078e000c */
[----:B------:R-:W-:Y:S02]  /*2500*/  IMAD.IADD R60, R29, 0x1, R61 ;  /* 0x000000011d3c7824 */ /* 0x000fe400078e023d */
[----:B------:R-:W-:Y:S02]  /*2510*/  IMAD.IADD R65, R33, 0x1, R67 ;  /* 0x0000000121417824 */ /* 0x000fe400078e0243 */
[----:B------:R-:W-:Y:S02]  /*2520*/  IMAD.SHL.U32 R50, R50, 0x40, RZ ;  /* 0x0000004032327824 */ /* 0x000fe400078e00ff */
[----:B------:R-:W-:Y:S02]  /*2530*/  IMAD.X R39, R14, 0x1, R45, P0 ;  /* 0x000000010e277824 */ /* 0x000fe400000e062d */
[----:B------:R-:W-:Y:S02]  /*2540*/  IMAD.IADD R61, R61, 0x1, R31 ;  /* 0x000000013d3d7824 */ /* 0x000fe400078e021f */
[----:B------:R-:W-:-:S02]  /*2550*/  IMAD.IADD R67, R67, 0x1, R35 ;  /* 0x0000000143437824 */ /* 0x000fc400078e0223 */
[----:B------:R-:W-:Y:S02]  /*2560*/  IMAD R62, R216, 0x200, R5 ;  /* 0x00000200d83e7824 */ /* 0x000fe400078e0205 */
[----:B------:R-:W-:-:S07]  /*2570*/  IMAD.IADD R71, R21, 0x1, R71 ;  /* 0x0000000115477824 */ /* 0x000fce00078e0247 */
.L_x_6725:
[----:B----4-:R-:W0:Y:S01]  /*2580*/  LDC R27, c[0x0][0x3f4] ;  /* 0x0000fd00ff1b7b82 */ /* 0x010e220000000800 */
[----:B------:R-:W-:Y:S01]  /*2590*/  VIADD R43, R43, 0xffffffff ;  /* 0xffffffff2b2b7836 */ /* 0x000fe20000000000 */
[----:B------:R-:W-:Y:S05]  /*25a0*/  YIELD ;  /* 0x0000000000007946 */ /* 0x000fea0003800000 */
[----:B------:R-:W-:Y:S01]  /*25b0*/  SHF.R.S32.HI R72, RZ, 0x1f, R43 ;  /* 0x0000001fff487819 */ /* 0x000fe2000001142b */
[----:B-1----:R-:W1:Y:S01]  /*25c0*/  LDC.64 R40, c[0x0][0x2e8] ;  /* 0x0000ba00ff287b82 */ /* 0x002e620000000a00 */
        /* <DEDUP_REMOVED lines=52> */
.L_x_6700:
[----:B------:R-:W-:Y:S05]  /*2910*/  BSYNC B1 ;  /* 0x0000000000017941 */ /* 0x000fea0003800000 */
.L_x_6699:
[----:B------:R-:W-:Y:S01]  /*2920*/  UISETP.NE.AND UP0, UPT, UR47, 0x3, UPT ;  /* 0x000000032f00788c */ /* 0x000fe2000bf05270 */
[----:B0----5:R-:W-:Y:S02]  /*2930*/  IMAD.MOV.U32 R4, RZ, RZ, R8 ;  /* 0x000000ffff047224 */ /* 0x021fe400078e0008 */
[----:B------:R-:W-:Y:S02]  /*2940*/  IMAD.MOV.U32 R5, RZ, RZ, R9 ;  /* 0x000000ffff057224 */ /* 0x000fe400078e0009 */
[----:B------:R-:W-:Y:S01]  /*2950*/  IMAD.MOV.U32 R6, RZ, RZ, R24 ;  /* 0x000000ffff067224 */ /* 0x000fe200078e0018 */
        /* <DEDUP_REMOVED lines=12> */
.L_x_6701:
[----:B------:R-:W-:Y:S01]  /*2a20*/  IMAD R64, R186, 0x8, R18 ;  /* 0x00000008ba407824 */ /* 0x000fe200078e0212 */
[----:B------:R-:W-:Y:S01]  /*2a30*/  SHF.L.U32 R73, R190, 0x1f, RZ ;  /* 0x0000001fbe497819 */ /* 0x000fe200000006ff */
[----:B------:R-:W-:Y:S03]  /*2a40*/  BSSY B1, `(.L_x_6702) ;  /* 0x0000003000017945 */ /* 0x000fe60003800000 */
[----:B------:R-:W0:Y:S02]  /*2a50*/  SYNCS.PHASECHK.TRANS64.TRYWAIT P5, [R64+URZ+0x38890], R73 ;  /* 0x03889049400075a7 */ /* 0x000e2400080a017f */
[----:B0-----:R-:W-:Y:S05]  /*2a60*/  @!P5 BRA `(.L_x_6703) ;  /* 0x0000023c0000d947 */ /* 0x001fea0003800000 */
.L_x_7088:
[----:B------:R-:W-:Y:S05]  /*2a70*/  BSYNC B1 ;  /* 0x0000000000017941 */ /* 0x000fea0003800000 */
.L_x_6702:
        /* <DEDUP_REMOVED lines=48> */
.L_x_6708:
[----:B------:R-:W-:Y:S05]  /*2d80*/  BSYNC B2 ;  /* 0x0000000000027941 */ /* 0x000fea0003800000 */
.L_x_6707:
[----:B--2---:R1:W-:Y:S02]  /*2d90*/  STG.E.128 desc[UR50][R12.64], R4 ;  /* 0x000000040c007986 */ /* 0x0043e4000c101d32 */
.L_x_6706:
[----:B------:R-:W-:Y:S05]  /*2da0*/  BSYNC B1 ;  /* 0x0000000000017941 */ /* 0x000fea0003800000 */
.L_x_6705:
        /* <DEDUP_REMOVED lines=51> */
.L_x_6710:
[----:B------:R-:W-:Y:S05]  /*30e0*/  BSYNC B1 ;  /* 0x0000000000017941 */ /* 0x000fea0003800000 */
.L_x_6709:
[----:B-1----:R2:W-:Y:S01]  /*30f0*/  STG.E.128 desc[UR50][R12.64+0x40], R4 ;  /* 0x000040040c007986 */ /* 0x0025e2000c101d32 */
[----:B------:R-:W-:Y:S05]  /*3100*/  BRA `(.L_x_6704) ;  /* 0x0000000c00247947 */ /* 0x000fea0003800000 */
.L_x_6698:
        /* <DEDUP_REMOVED lines=24> */
[----:B------:R-:W-:Y:S01]  /*3290*/  UISETP.NE.AND UP0, UPT, UR47, 0x3, UPT ;  /* 0x000000032f00788c */ /* 0x000fe2000bf05270 */
[----:B------:R-:W-:-:S04]  /*32a0*/  ISETP.GE.AND P0, PT, R16, R27, PT ;  /* 0x0000001b1000720c */ /* 0x000fc80003f06270 */
[----:B------:R-:W-:Y:S02]  /*32b0*/  P2R R76, PR, RZ, 0x1 ;  /* 0x00000001ff4c7803 */ /* 0x000fe40000000000 */
[----:B------:R-:W-:Y:S01]  /*32c0*/  PLOP3.LUT P0, PT, PT, PT, UP0, 0x80, 0x0 ;  /* 0x000000000000781c */ /* 0x000fe20003f0f008 */
[----:B--2---:R-:W-:Y:S02]  /*32d0*/  IMAD.MOV.U32 R64, RZ, RZ, R5 ;  /* 0x000000ffff407224 */ /* 0x004fe400078e0005 */
[----:B------:R-:W-:Y:S02]  /*32e0*/  IMAD.MOV.U32 R72, RZ, RZ, R7 ;  /* 0x000000ffff487224 */ /* 0x000fe400078e0007 */
[----:B------:R-:W-:Y:S01]  /*32f0*/  IMAD.MOV.U32 R27, RZ, RZ, R4 ;  /* 0x000000ffff1b7224 */ /* 0x000fe200078e0004 */
[----:B------:R-:W-:Y:S01]  /*3300*/  PRMT R78, R78, 0x5410, R64 ;  /* 0x000054104e4e7816 */ /* 0x000fe20000000040 */
[----:B------:R-:W-:Y:S01]  /*3310*/  IMAD.MOV.U32 R70, RZ, RZ, R6 ;  /* 0x000000ffff467224 */ /* 0x000fe200078e0006 */
[----:B------:R-:W-:Y:S01]  /*3320*/  PRMT R84, R84, 0x5410, R72 ;  /* 0x0000541054547816 */ /* 0x000fe20000000048 */
[----:B---3--:R-:W-:-:S02]  /*3330*/  IMAD.MOV.U32 R12, RZ, RZ, R8 ;  /* 0x000000ffff0c7224 */ /* 0x008fc400078e0008 */
[----:B------:R-:W-:Y:S01]  /*3340*/  IMAD.MOV.U32 R13, RZ, RZ, R9 ;  /* 0x000000ffff0d7224 */ /* 0x000fe200078e0009 */
[----:B------:R-:W-:Y:S01]  /*3350*/  PRMT R92, R27, 0x5410, R70 ;  /* 0x000054101b5c7816 */ /* 0x000fe20000000046 */
[----:B------:R-:W-:Y:S02]  /*3360*/  IMAD.MOV.U32 R24, RZ, RZ, R10 ;  /* 0x000000ffff187224 */ /* 0x000fe400078e000a */
[----:B------:R-:W-:Y:S01]  /*3370*/  IMAD.MOV.U32 R25, RZ, RZ, R11 ;  /* 0x000000ffff197224 */ /* 0x000fe200078e000b */
[----:B------:R-:W-:Y:S02]  /*3380*/  PRMT R78, R13, 0x7610, R78 ;  /* 0x000076100d4e7816 */ /* 0x000fe4000000004e */
[----:B------:R-:W-:Y:S02]  /*3390*/  PRMT R91, R12, 0x5410, R24 ;  /* 0x000054100c5b7816 */ /* 0x000fe40000000018 */
[----:B------:R-:W-:Y:S01]  /*33a0*/  PRMT R84, R25, 0x7610, R84 ;  /* 0x0000761019547816 */ /* 0x000fe20000000054 */
[----:B------:R-:W-:Y:S06]  /*33b0*/  @!P0 BRA `(.L_x_6711) ;  /* 0x0000000000048947 */ /* 0x000fec0003800000 */
[----:B------:R-:W-:Y:S01]  /*33c0*/  BPT.TRAP 0x1 ;  /* 0x000000040000795c */ /* 0x000fe20000300000 */
.L_x_6711:
[----:B------:R-:W-:Y:S01]  /*33d0*/  IMAD R64, R186, 0x8, R18 ;  /* 0x00000008ba407824 */ /* 0x000fe200078e0212 */
[----:B------:R-:W-:Y:S01]  /*33e0*/  SHF.L.U32 R73, R190, 0x1f, RZ ;  /* 0x0000001fbe497819 */ /* 0x000fe200000006ff */
[----:B------:R-:W0:Y:S01]  /*33f0*/  LDC R79, c[0x0][0x2f4] ;  /* 0x0000bd00ff4f7b82 */ /* 0x000e220000000800 */
[----:B------:R-:W-:Y:S02]  /*3400*/  BSSY B1, `(.L_x_6712) ;  /* 0x0000003000017945 */ /* 0x000fe40003800000 */
[----:B------:R-:W1:Y:S02]  /*3410*/  SYNCS.PHASECHK.TRANS64.TRYWAIT P5, [R64+URZ+0x38890], R73 ;  /* 0x03889049400075a7 */ /* 0x000e6400080a017f */
[----:B-1----:R-:W-:Y:S05]  /*3420*/  @!P5 BRA `(.L_x_6713) ;  /* 0x0000023000a4d947 */ /* 0x002fea0003800000 */
.L_x_7089:
[----:B------:R-:W-:Y:S05]  /*3430*/  BSYNC B1 ;  /* 0x0000000000017941 */ /* 0x000fea0003800000 */
.L_x_6712:
[----:B0-----:R-:W-:Y:S01]  /*3440*/  ISETP.GE.OR P5, PT, R16, R79, P1 ;  /* 0x0000004f1000720c */ /* 0x001fe20000fa6670 */
[----:B------:R-:W-:Y:S01]  /*3450*/  ULDC.64 UR4, c[0x0][0x300] ;  /* 0x0000c00000047ab9 */ /* 0x000fe20000000a00 */
[----:B------:R-:W-:Y:S02]  /*3460*/  IMAD.MOV.U32 R74, RZ, RZ, R14 ;  /* 0x000000ffff4a7224 */ /* 0x000fe400078e000e */
[----:B------:R-:W-:Y:S02]  /*3470*/  IMAD R12, R45, UR4, RZ ;  /* 0x000000042d0c7c24 */ /* 0x000fe4000f8e02ff */
[----:B------:R-:W-:-:S04]  /*3480*/  IMAD.WIDE.U32 R74, R187, UR4, R74 ;  /* 0x00000004bb4a7c25 */ /* 0x000fc8000f8e004a */
[----:B------:R-:W-:-:S03]  /*3490*/  IMAD R81, R187, UR5, R12 ;  /* 0x00000005bb517c24 */ /* 0x000fc6000f8e020c */
[----:B------:R-:W-:Y:S05]  /*34a0*/  @P5 BRA `(.L_x_6704) ;  /* 0x00000008003c5947 */ /* 0x000fea0003800000 */
[----:B------:R-:W-:Y:S01]  /*34b0*/  IMAD.IADD R81, R81, 0x1, R75 ;  /* 0x0000000151517824 */ /* 0x000fe200078e024b */
[----:B------:R-:W-:Y:S01]  /*34c0*/  IADD3 R12, P5, P6, R2, R74, R63 ;  /* 0x0000004a020c7210 */ /* 0x000fe20007ebe03f */
[----:B------:R-:W-:Y:S03]  /*34d0*/  BSSY B1, `(.L_x_6714) ;  /* 0x0000069000017945 */ /* 0x000fe60003800000 */
[----:B------:R-:W-:Y:S02]  /*34e0*/  IADD3.X R13, R0, R81, R69, P5, P6 ;  /* 0x00000051000d7210 */ /* 0x000fe40002fec445 */
[----:B------:R-:W-:Y:S02]  /*34f0*/  ISETP.NE.AND P6, PT, R76, RZ, PT ;  /* 0x000000ff4c00720c */ /* 0x000fe40003fc5270 */
[----:B------:R-:W-:-:S04]  /*3500*/  LEA R76, P5, R12, R40, 0x1 ;  /* 0x000000280c4c7211 */ /* 0x000fc800078a08ff */
        /* <DEDUP_REMOVED lines=101> */
.L_x_6715:
[----:B------:R-:W-:Y:S05]  /*3b60*/  BSYNC B1 ;  /* 0x0000000000017941 */ /* 0x000fea0003800000 */
.L_x_6714:
        /* <DEDUP_REMOVED lines=10> */
.L_x_6697:
[----:B------:R-:W-:-:S06]  /*3c10*/  UISETP.NE.AND UP0, UPT, UR47, 0x3, UPT ;  /* 0x000000032f00788c */ /* 0x000fcc000bf05270 */
[----:B------:R-:W-:-:S13]  /*3c20*/  PLOP3.LUT P0, PT, PT, PT, UP0, 0x80, 0x0 ;  /* 0x000000000000781c */ /* 0x000fda0003f0f008 */
[----:B------:R-:W-:Y:S05]  /*3c30*/  @!P0 BRA `(.L_x_6716) ;  /* 0x0000000000048947 */ /* 0x000fea0003800000 */
[----:B------:R-:W-:Y:S01]  /*3c40*/  BPT.TRAP 0x1 ;  /* 0x000000040000795c */ /* 0x000fe20000300000 */
.L_x_6716:
        /* <DEDUP_REMOVED lines=8> */
.L_x_7090:
[----:B------:R-:W-:Y:S05]  /*3cd0*/  BSYNC B1 ;  /* 0x0000000000017941 */ /* 0x000fea0003800000 */
.L_x_6717:
[----:B------:R-:W-:Y:S05]  /*3ce0*/  @P1 BRA `(.L_x_6704) ;  /* 0x00000000002c1947 */ /* 0x000fea0003800000 */
[----:B------:R-:W-:Y:S01]  /*3cf0*/  @!P3 LOP3.LUT P5, RZ, R196, 0x4, RZ, 0xc0, !PT ;  /* 0x00000004c4ffb812 */ /* 0x000fe200078ac0ff */
[----:B------:R-:W-:Y:S01]  /*3d00*/  @!P3 VIADD R4, R59, 0x20 ;  /* 0x000000203b04b836 */ /* 0x000fe20000000000 */
[----:B------:R-:W-:Y:S02]  /*3d10*/  PLOP3.LUT P6, PT, PT, PT, PT, 0x8, 0x0 ;  /* 0x000000000000781c */ /* 0x000fe40003fce170 */
[----:B------:R-:W-:-:S13]  /*3d20*/  @!P3 PLOP3.LUT P6, PT, P5, PT, PT, 0x80, 0x0 ;  /* 0x000000000000b81c */ /* 0x000fda0002fcf070 */
[----:B------:R-:W-:-:S04]  /*3d30*/  @P6 VIADD R4, R59, 0xffffffe0 ;  /* 0xffffffe03b046836 */ /* 0x000fc80000000000 */
[----:B------:R-:W-:-:S04]  /*3d40*/  @!P3 IMAD.IADD R5, R26, 0x1, R4 ;  /* 0x000000011a05b824 */ /* 0x000fc800078e0204 */
[----:B------:R-:W-:Y:S02]  /*3d50*/  @!P3 IMAD R8, R5, 0x2, R18 ;  /* 0x000000020508b824 */ /* 0x000fe400078e0212 */
[----:B------:R-:W1:Y:S04]  /*3d60*/  @!P4 LDS.128 R4, [R70+0x22400] ;  /* 0x022400004604c984 */ /* 0x000e680000000c00 */
[----:B------:R-:W2:Y:S04]  /*3d70*/  @!P3 LDS.128 R8, [R8+0x22400] ;  /* 0x022400000808b984 */ /* 0x000ea80000000c00 */
[----:B-1----:R1:W-:Y:S04]  /*3d80*/  @!P4 STG.E.128 desc[UR50][R12.64], R4 ;  /* 0x000000040c00c986 */ /* 0x0023e8000c101d32 */
[----:B--2---:R1:W-:Y:S02]  /*3d90*/  @!P3 STG.E.128 desc[UR50][R12.64+0x40], R8 ;  /* 0x000040080c00b986 */ /* 0x0043e4000c101d32 */
.L_x_6704:
[----:B------:R-:W-:Y:S05]  /*3da0*/  BSYNC B0 ;  /* 0x0000000000007941 */ /* 0x000fea0003800000 */
.L_x_6696:
        /* <DEDUP_REMOVED lines=17> */
.L_x_6720:
[----:B------:R-:W-:Y:S05]  /*3ec0*/  BSYNC B0 ;  /* 0x0000000000007941 */ /* 0x000fea0003800000 */
.L_x_6719:
[----:B------:R-:W2:Y:S01]  /*3ed0*/  SYNCS.PHASECHK.TRANS64.TRYWAIT P0, [R64+URZ+0x388b0], R73 ;  /* 0x0388b049400075a7 */ /* 0x000ea2000800017f */
[----:B------:R-:W-:Y:S04]  /*3ee0*/  BSSY B0, `(.L_x_6721) ;  /* 0x0000002000007945 */ /* 0x000fe80003800000 */
[----:B--2---:R-:W-:Y:S05]  /*3ef0*/  @!P0 BRA `(.L_x_6722) ;  /* 0x0000022800188947 */ /* 0x004fea0003800000 */
.L_x_7091:
[----:B------:R-:W-:Y:S05]  /*3f00*/  BSYNC B0 ;  /* 0x0000000000007941 */ /* 0x000fea0003800000 */
.L_x_6721:
        /* <DEDUP_REMOVED lines=11> */
[----:B----4-:R-:W-:Y:S01]  /*3fc0*/  LEA R40, P1, R6, UR4, 0x1 ;  /* 0x0000000406287c11 */ /* 0x010fe2000f8208ff */
[----:B------:R-:W-:Y:S01]  /*3fd0*/  IMAD.IADD R5, R7, 0x1, R5 ;  /* 0x0000000107057824 */ /* 0x000fe200078e0205 */
[----:B------:R-:W-:Y:S01]  /*3fe0*/  ULDC UR4, c[0x0][0x320] ;  /* 0x0000c80000047ab9 */ /* 0x000fe20000000800 */
[----:B------:R-:W-:Y:S02]  /*3ff0*/  VIADD R4, R16, 0x40 ;  /* 0x0000004010047836 */ /* 0x000fe40000000000 */
[C---:B0-2---:R-:W-:Y:S01]  /*4000*/  VIADD R73, R9.reuse, 0x20 ;  /* 0x0000002009497836 */ /* 0x045fe20000000000 */
[----:B------:R-:W-:Y:S01]  /*4010*/  LEA.HI.X R41, R6, UR5, R5, 0x1, P1 ;  /* 0x0000000506297c11 */ /* 0x000fe200088f0c05 */
        /* <DEDUP_REMOVED lines=64> */
.L_x_6724:
[----:B------:R-:W-:Y:S05]  /*4420*/  BSYNC B0 ;  /* 0x0000000000007941 */ /* 0x000fea0003800000 */
.L_x_6723:
        /* <DEDUP_REMOVED lines=12> */
[----:B------:R-:W-:Y:S02]  /*44f0*/  SEL R5, RZ, 0x1, P1 ;  /* 0x00000001ff057807 */ /* 0x000fe40000800000 */
[----:B------:R-:W-:Y:S02]  /*4500*/  SEL R186, R186, RZ, P1 ;  /* 0x000000ffbaba7207 */ /* 0x000fe40000800000 */
[----:B------:R-:W-:Y:S01]  /*4510*/  LOP3.LUT R190, R190, R5, RZ, 0x3c, !PT ;  /* 0x00000005bebe7212 */ /* 0x000fe200078e3cff */
[----:B------:R1:W-:Y:S01]  /*4520*/  @!P5 SYNCS.ARRIVE.TRANS64.RED.A1T0 RZ, [R64+URZ], RZ ;  /* 0x000000ff40ffd9a7 */ /* 0x0003e2000810043f */
[----:B------:R-:W-:Y:S05]  /*4530*/  @P2 BRA `(.L_x_6725) ;  /* 0xffffffe000102947 */ /* 0x000fea000383ffff */
.L_x_6691:
[----:B------:R-:W-:Y:S04]  /*4540*/  BSSY B0, `(.L_x_6726) ;  /* 0x0000004000007945 */ /* 0x000fe80003800000 */
[----:B------:R-:W-:Y:S05]  /*4550*/  @P0 BRA `(.L_x_6727) ;  /* 0x0000000000080947 */ /* 0x000fea0003800000 */
[----:B------:R-:W0:Y:S02]  /*4560*/  FENCE.VIEW.ASYNC.G ;  /* 0x00000000000073c6 */ /* 0x000e240000000100 */
[----:B0-----:R-:W-:Y:S06]  /*4570*/  BAR.ARV 0xc, 0x180 ;  /* 0x0306000000007b1d */ /* 0x001fec0000002000 */
.L_x_6727:
[----:B------:R-:W-:Y:S05]  /*4580*/  BSYNC B0 ;  /* 0x0000000000007941 */ /* 0x000fea0003800000 */
.L_x_6726:
[----:B------:R-:W-:Y:S01]  /*4590*/  UISETP.NE.AND UP0, UPT, UR37, 0x1, UPT ;  /* 0x000000012500788c */ /* 0x000fe2000bf05270 */
[----:B------:R-:W-:Y:S05]  /*45a0*/  BSSY B7, `(.L_x_6728) ;  /* 0x00014d1000077945 */ /* 0x000fea0003800000 */
[----:B------:R-:W-:-:S13]  /*45b0*/  PLOP3.LUT P0, PT, PT, PT, UP0, 0x80, 0x0 ;  /* 0x000000000000781c */ /* 0x000fda0003f0f008 */
[----:B------:R-:W-:Y:S05]  /*45c0*/  @!P0 BRA `(.L_x_6729) ;  /* 0x0000002000508947 */ /* 0x000fea0003800000 */
[----:B------:R-:W0:Y:S01]  /*45d0*/  LDC R0, c[0x0][0x448] ;  /* 0x00011200ff007b82 */ /* 0x000e220000000800 */
[----:B------:R-:W-:-:S07]  /*45e0*/  VIADD R3, R195, 0x3f ;  /* 0x0000003fc3037836 */ /* 0x000fce0000000000 */
[----:B------:R-:W2:Y:S01]  /*45f0*/  LDC.64 R6, c[0x0][0xad8] ;  /* 0x0002b600ff067b82 */ /* 0x000ea20000000a00 */
[----:B0-----:R-:W-:Y:S02]  /*4600*/  ISETP.NE.AND P1, PT, R0, 0x1, PT ;  /* 0x000000010000780c */ /* 0x001fe40003f25270 */
[----:B--2---:R-:W-:-:S11]  /*4610*/  ISETP.GE.AND P2, PT, R7, 0x1, PT ;  /* 0x000000010700780c */ /* 0x004fd60003f46270 */
[----:B------:R-:W0:Y:S08]  /*4620*/  @P1 LDC R0, c[0x0][0x44c] ;  /* 0x00011300ff001b82 */ /* 0x000e300000000800 */
[----:B------:R-:W2:Y:S01]  /*4630*/  @P1 LDC R5, c[0x0][0x450] ;  /* 0x00011400ff051b82 */ /* 0x000ea20000000800 */
[----:B0-----:R-:W-:-:S05]  /*4640*/  @P1 IMAD.HI.U32 R0, R3, R0, RZ ;  /* 0x0000000003001227 */ /* 0x001fca00078e00ff */
        /* <DEDUP_REMOVED lines=10> */
[----:B-1----:R-:W0:Y:S02]  /*46f0*/  @P0 LDC.64 R4, c[0x0][0xae0] ;  /* 0x0002b800ff040b82 */ /* 0x002e240000000a00 */
[----:B0-----:R-:W-:-:S05]  /*4700*/  @P0 IMAD.HI.U32 R2, R3, R4, RZ ;  /* 0x0000000403020227 */ /* 0x001fca00078e00ff */
[----:B------:R-:W-:-:S04]  /*4710*/  @P0 SHF.R.U32.HI R3, RZ, R5, R2 ;  /* 0x00000005ff030219 */ /* 0x000fc80000011602 */
[----:B------:R-:W-:Y:S01]  /*4720*/  LOP3.LUT R2, RZ, R3, RZ, 0x33, !PT ;  /* 0x00000003ff027212 */ /* 0x000fe200078e33ff */
[----:B------:R-:W-:Y:S06]  /*4730*/  BRA `(.L_x_6733) ;  /* 0x0000000000107947 */ /* 0x000fec0003800000 */
.L_x_6732:
[----:B------:R-:W-:-:S13]  /*4740*/  ISETP.NE.AND P0, PT, R7, 0x1, PT ;  /* 0x000000010700780c */ /* 0x000fda0003f05270 */
[----:B-1----:R-:W0:Y:S02]  /*4750*/  @P0 LDC.64 R4, c[0x0][0xae0] ;  /* 0x0002b800ff040b82 */ /* 0x002e240000000a00 */
[----:B0-----:R-:W-:-:S05]  /*4760*/  @P0 IMAD.HI.U32 R4, R2, R4, RZ ;  /* 0x0000000402040227 */ /* 0x001fca00078e00ff */
[----:B------:R-:W-:-:S07]  /*4770*/  @P0 SHF.R.U32.HI R2, RZ, R5, R4 ;  /* 0x00000005ff020219 */ /* 0x000fce0000011604 */
.L_x_6733:
[----:B------:R-:W-:Y:S05]  /*4780*/  BSYNC B0 ;  /* 0x0000000000007941 */ /* 0x000fea0003800000 */
.L_x_6731:
[----:B------:R-:W-:-:S05]  /*4790*/  IMAD R3, R2, R7, R7 ;  /* 0x0000000702037224 */ /* 0x000fca00078e0207 */
[----:B------:R-:W-:-:S07]  /*47a0*/  VIMNMX R0, R0, R3, PT ;  /* 0x0000000300007248 */ /* 0x000fce0003fe0100 */
.L_x_6730:
[----:B------:R-:W1:Y:S01]  /*47b0*/  @P1 LDC R2, c[0x0][0x44c] ;  /* 0x00011300ff021b82 */ /* 0x000e620000000800 */
[----:B------:R-:W-:Y:S01]  /*47c0*/  VIADD R0, R0, 0x3f ;  /* 0x0000003f00007836 */ /* 0x000fe20000000000 */
[----:B------:R-:W-:-:S04]  /*47d0*/  ULDC UR4, c[0x0][0xad4] ;  /* 0x0002b50000047ab9 */ /* 0x000fc80000000800 */
[----:B------:R-:W-:Y:S02]  /*47e0*/  SHF.R.S32.HI R3, RZ, 0x1f, R0 ;  /* 0x0000001fff037819 */ /* 0x000fe40000011400 */
[----:B------:R-:W0:Y:S02]  /*47f0*/  @P1 LDC R5, c[0x0][0x450] ;  /* 0x00011400ff051b82 */ /* 0x000e240000000800 */
[----:B------:R-:W-:-:S04]  /*4800*/  LEA.HI R3, R3, R0, RZ, 0x6 ;  /* 0x0000000003037211 */ /* 0x000fc800078f30ff */
[----:B------:R-:W-:-:S04]  /*4810*/  SHF.R.S32.HI R3, RZ, 0x6, R3 ;  /* 0x00000006ff037819 */ /* 0x000fc80000011403 */
[----:B------:R-:W-:Y:S01]  /*4820*/  VIMNMX R8, R168, R3, PT ;  /* 0x00000003a8087248 */ /* 0x000fe20003fe0100 */
[----:B-1----:R-:W-:-:S04]  /*4830*/  @P1 IMAD.HI.U32 R4, R195, R2, RZ ;  /* 0x00000002c3041227 */ /* 0x002fc800078e00ff */
[----:B------:R-:W-:Y:S01]  /*4840*/  IMAD.MOV.U32 R2, RZ, RZ, R195 ;  /* 0x000000ffff027224 */ /* 0x000fe200078e00c3 */
[----:B0-----:R-:W-:-:S05]  /*4850*/  @P1 SHF.R.U32.HI R2, RZ, R5, R4 ;  /* 0x00000005ff021219 */ /* 0x001fca0000011604 */
        /* <DEDUP_REMOVED lines=13> */
.L_x_6736:
[----:B------:R-:W-:-:S13]  /*4930*/  ISETP.NE.AND P0, PT, R7, 0x1, PT ;  /* 0x000000010700780c */ /* 0x000fda0003f05270 */
[----:B------:R-:W0:Y:S02]  /*4940*/  @P0 LDC.64 R2, c[0x0][0xae0] ;  /* 0x0002b800ff020b82 */ /* 0x000e240000000a00 */
[----:B0-----:R-:W-:-:S05]  /*4950*/  @P0 IMAD.HI.U32 R2, R169, R2, RZ ;  /* 0x00000002a9020227 */ /* 0x001fca00078e00ff */
[----:B------:R-:W-:-:S07]  /*4960*/  @P0 SHF.R.U32.HI R169, RZ, R3, R2 ;  /* 0x00000003ffa90219 */ /* 0x000fce0000011602 */
.L_x_6737:
[----:B------:R-:W-:Y:S05]  /*4970*/  BSYNC B0 ;  /* 0x0000000000007941 */ /* 0x000fea0003800000 */
.L_x_6735:
[----:B------:R-:W-:-:S05]  /*4980*/  IMAD R169, R169, R7, RZ ;  /* 0x00000007a9a97224 */ /* 0x000fca00078e02ff */
[----:B------:R-:W-:-:S07]  /*4990*/  VIMNMX R0, R0, R169, !PT ;  /* 0x000000a900007248 */ /* 0x000fce0007fe0100 */
.L_x_6734:
[----:B------:R-:W-:Y:S02]  /*49a0*/  SHF.R.S32.HI R3, RZ, 0x1f, R0 ;  /* 0x0000001fff037819 */ /* 0x000fe40000011400 */
[----:B------:R-:W-:Y:S02]  /*49b0*/  CS2R R150, SRZ ;  /* 0x0000000000967805 */ /* 0x000fe4000001ff00 */
[----:B------:R-:W-:Y:S02]  /*49c0*/  PLOP3.LUT P0, PT, PT, PT, PT, 0x80, 0x0 ;  /* 0x000000000000781c */ /* 0x000fe40003f0f070 */
[----:B------:R-:W-:Y:S02]  /*49d0*/  CS2R R148, SRZ ;  /* 0x0000000000947805 */ /* 0x000fe4000001ff00 */
[----:B------:R-:W-:Y:S02]  /*49e0*/  LEA.HI R0, R3, R0, RZ, 0x6 ;  /* 0x0000000003007211 */ /* 0x000fe400078f30ff */
[----:B------:R-:W-:-:S02]  /*49f0*/  CS2R R2, SRZ ;  /* 0x0000000000027805 */ /* 0x000fc4000001ff00 */
[----:B------:R-:W-:Y:S02]  /*4a00*/  CS2R R146, SRZ ;  /* 0x0000000000927805 */ /* 0x000fe4000001ff00 */
[----:B------:R-:W-:Y:S02]  /*4a10*/  CS2R R144, SRZ ;  /* 0x0000000000907805 */ /* 0x000fe4000001ff00 */
[----:B------:R-:W-:Y:S02]  /*4a20*/  SHF.R.S32.HI R0, RZ, 0x6, R0 ;  /* 0x00000006ff007819 */ /* 0x000fe40000011400 */
[----:B------:R-:W-:Y:S02]  /*4a30*/  CS2R R142, SRZ ;  /* 0x00000000008e7805 */ /* 0x000fe4000001ff00 */
[----:B------:R-:W-:Y:S02]  /*4a40*/  CS2R R140, SRZ ;  /* 0x00000000008c7805 */ /* 0x000fe4000001ff00 */
[----:B------:R-:W-:-:S02]  /*4a50*/  CS2R R138, SRZ ;  /* 0x00000000008a7805 */ /* 0x000fc4000001ff00 */
[----:B------:R-:W-:Y:S02]  /*4a60*/  VIMNMX R4, RZ, R0, !PT ;  /* 0x00000000ff047248 */ /* 0x000fe40007fe0100 */
[----:B------:R-:W-:Y:S02]  /*4a70*/  CS2R R136, SRZ ;  /* 0x0000000000887805 */ /* 0x000fe4000001ff00 */
[----:B------:R-:W-:Y:S02]  /*4a80*/  CS2R R134, SRZ ;  /* 0x0000000000867805 */ /* 0x000fe4000001ff00 */
[----:B------:R-:W-:Y:S02]  /*4a90*/  CS2R R132, SRZ ;  /* 0x0000000000847805 */ /* 0x000fe4000001ff00 */
[----:B------:R-:W-:Y:S02]  /*4aa0*/  ISETP.GT.AND P1, PT, R8, R4, PT ;  /* 0x000000040800720c */ /* 0x000fe40003f24270 */
        /* <DEDUP_REMOVED lines=31> */
[----:B---3--:R-:W-:Y:S02]  /*4ca0*/  CS2R R76, SRZ ;  /* 0x00000000004c7805 */ /* 0x008fe4000001ff00 */
        /* <DEDUP_REMOVED lines=20> */
[----:B------:R-:W-:Y:S02]  /*4df0*/  CS2R R6, SRZ ;  /* 0x0000000000067805 */ /* 0x000fe4000001ff00 */
[----:B------:R-:W-:Y:S01]  /*4e00*/  CS2R R178, SRZ ;  /* 0x0000000000b27805 */ /* 0x000fe2000001ff00 */
[----:B------:R-:W-:Y:S02]  /*4e10*/  IMAD.MOV.U32 R0, RZ, RZ, RZ ;  /* 0x000000ffff007224 */ /* 0x000fe400078e00ff */
[----:B------:R-:W-:Y:S01]  /*4e20*/  IMAD.MOV.U32 R5, RZ, RZ, RZ ;  /* 0x000000ffff057224 */ /* 0x000fe200078e00ff */
[----:B------:R-:W-:Y:S06]  /*4e30*/  @!P1 BRA `(.L_x_6738) ;  /* 0x00000144001c9947 */ /* 0x000fec0003800000 */
[----:B------:R-:W0:Y:S01]  /*4e40*/  SHFL.IDX PT, R0, R227, RZ, 0x1f ;  /* 0x00001fffe3007589 */ /* 0x000e2200000e0000 */
[----:B------:R-:W-:Y:S01]  /*4e50*/  IMAD.MOV.U32 R11, RZ, RZ, 0x40000040 ;  /* 0x40000040ff0b7424 */ /* 0x000fe200078e00ff */
[----:B------:R-:W-:Y:S01]  /*4e60*/  BSSY B0, `(.L_x_6739) ;  /* 0x00000fc000007945 */ /* 0x000fe20003800000 */
[----:B------:R-:W-:Y:S01]  /*4e70*/  IMAD.MOV.U32 R13, RZ, RZ, 0x40000040 ;  /* 0x40000040ff0d7424 */ /* 0x000fe200078e00ff */
[----:B------:R-:W-:Y:S01]  /*4e80*/  BAR.SYNC.DEFER_BLOCKING 0xe, 0x100 ;  /* 0x0384000000007b1d */ /* 0x000fe20000010000 */
[----:B------:R-:W-:Y:S01]  /*4e90*/  IMAD.MOV.U32 R7, RZ, RZ, 0x40000040 ;  /* 0x40000040ff077424 */ /* 0x000fe200078e00ff */
[----:B------:R-:W-:Y:S01]  /*4ea0*/  R2UR UR5, R11 ;  /* 0x000000000b0572ca */ /* 0x000fe200000e0000 */
[----:B------:R-:W-:Y:S01]  /*4eb0*/  IMAD.MOV.U32 R15, RZ, RZ, 0x40000040 ;  /* 0x40000040ff0f7424 */ /* 0x000fe200078e00ff */
[----:B------:R-:W-:Y:S01]  /*4ec0*/  R2UR UR7, R13 ;  /* 0x000000000d0772ca */ /* 0x000fe200000e0000 */
[----:B------:R-:W-:Y:S02]  /*4ed0*/  IMAD.MOV.U32 R13, RZ, RZ, 0x40000040 ;  /* 0x40000040ff0d7424 */ /* 0x000fe400078e00ff */
[----:B------:R-:W-:Y:S01]  /*4ee0*/  VIADD R5, R8, 0xfffffffe ;  /* 0xfffffffe08057836 */ /* 0x000fe20000000000 */
[----:B------:R-:W1:Y:S04]  /*4ef0*/  S2R R9, SR_TID.X ;  /* 0x0000000000097919 */ /* 0x000e680000002100 */
[----:B------:R-:W-:-:S02]  /*4f00*/  ISETP.GE.AND P0, PT, R5, R4, PT ;  /* 0x000000040500720c */ /* 0x000fc40003f06270 */
[----:B0-----:R-:W-:-:S04]  /*4f10*/  LEA.HI R2, R0, R0, RZ, 0x1 ;  /* 0x0000000000027211 */ /* 0x001fc800078f08ff */
[----:B------:R-:W-:Y:S01]  /*4f20*/  LOP3.LUT R3, R2, 0x1fffe, RZ, 0xc0, !PT ;  /* 0x0001fffe02037812 */ /* 0x000fe200078ec0ff */
[----:B----45:R-:W-:-:S04]  /*4f30*/  WARPGROUP.ARRIVE ;  /* 0x00000000000079c5 */ /* 0x030fc80000000000 */
        /* <DEDUP_REMOVED lines=11> */
[----:B------:R-:W-:Y:S01]  /*4ff0*/  LOP3.LUT R20, R3, 0x2000000, RZ, 0xfc, !PT ;  /* 0x0200000003147812 */ /* 0x000fe200078efcff */
[----:B------:R-:W-:Y:S01]  /*5000*/  IMAD.MOV.U32 R3, RZ, RZ, 0x40000040 ;  /* 0x40000040ff037424 */ /* 0x000fe200078e00ff */
[----:B-1----:R-:W-:-:S03]  /*5010*/  LOP3.LUT R9, R9, 0x7f, RZ, 0xc0, !PT ;  /* 0x0000007f09097812 */ /* 0x002fc600078ec0ff */
        /* <DEDUP_REMOVED lines=41> */
.L_x_6741:
[----:B------:R-:W-:Y:S01]  /*52b0*/  BAR.SYNC.DEFER_BLOCKING 0xe, 0x100 ;  /* 0x0384000000007b1d */ /* 0x000fe20000010000 */
[C---:B------:R-:W-:Y:S01]  /*52c0*/  IMAD R9, R19.reuse, 0x40, R194 ;  /* 0x0000004013097824 */ /* 0x040fe200078e02c2 */
[----:B------:R-:W-:Y:S01]  /*52d0*/  R2UR UR4, R10 ;  /* 0x000000000a0472ca */ /* 0x000fe200000e0000 */
[----:B------:R-:W-:Y:S01]  /*52e0*/  VIADD R19, R19, 0x1 ;  /* 0x0000000113137836 */ /* 0x000fe20000000000 */
[----:B------:R-:W-:Y:S01]  /*52f0*/  R2UR UR5, R11 ;  /* 0x000000000b0572ca */ /* 0x000fe200000e0000 */
[----:B01----:R-:W-:Y:S01]  /*5300*/  IMAD R0, R9, 0x4, R18 ;  /* 0x0000000409007824 */ /* 0x003fe200078e0212 */
[----:B------:R-:W-:Y:S01]  /*5310*/  ISETP.GT.AND P1, PT, R5, R4, PT ;  /* 0x000000040500720c */ /* 0x000fe20003f24270 */
[----:B------:R-:W-:Y:S01]  /*5320*/  IMAD.MOV.U32 R9, RZ, RZ, 0x40000040 ;  /* 0x40000040ff097424 */ /* 0x000fe200078e00ff */
[----:B------:R-:W-:Y:S01]  /*5330*/  ISETP.NE.AND P0, PT, R19, 0x2, PT ;  /* 0x000000021300780c */ /* 0x000fe20003f05270 */
[----:B------:R-:W-:-:S03]  /*5340*/  VIADD R5, R5, 0xffffffff ;  /* 0xffffffff05057836 */ /* 0x000fc60000000000 */
[----:B------:R-:W-:Y:S02]  /*5350*/  SEL R19, R19, RZ, P0 ;  /* 0x000000ff13137207 */ /* 0x000fe40000000000 */
[----:B------:R-:W-:Y:S01]  /*5360*/  R2UR UR7, R9 ;  /* 0x00000000090772ca */ /* 0x000fe200000e0000 */
[----:B------:R-:W-:Y:S02]  /*5370*/  IMAD.MOV.U32 R9, RZ, RZ, 0x40000040 ;  /* 0x40000040ff097424 */ /* 0x000fe400078e00ff */
[----:B------:R-:W-:-:S05]  /*5380*/  IMAD R8, R19, 0x1000, R20 ;  /* 0x0000100013087824 */ /* 0x000fca00078e0214 */
[----:B------:R-:W-:Y:S01]  /*5390*/  R2UR UR6, R8 ;  /* 0x00000000080672ca */ /* 0x000fe200000e0000 */
[----:B------:R-:W0:Y:S04]  /*53a0*/  LDS R14, [R0+0x38400] ;  /* 0x03840000000e7984 */ /* 0x000e280000000800 */
[----:B------:R1:W2:Y:S02]  /*53b0*/  LDS R15, [R0+0x38420] ;  /* 0x03842000000f7984 */ /* 0x0002a40000000800 */
[----:B-1----:R-:W-:-:S04]  /*53c0*/  @!P2 IMAD R0, R19, 0x8, R18 ;  /* 0x000000081300a824 */ /* 0x002fc800078e0212 */
        /* <DEDUP_REMOVED lines=131> */
[----:B------:R-:W-:-:S03]  /*5c00*/  IMAD.MOV.U32 R15, RZ, RZ, 0x40000040 ;  /* 0x40000040ff0f7424 */ /* 0x000fc600078e00ff */
[----:B------:R-:W-:-:S06]  /*5c10*/  WARPGROUP.ARRIVE ;  /* 0x00000000000079c5 */ /* 0x000fcc0000000000 */
        /* <DEDUP_REMOVED lines=22> */
[----:B------:R-:W-:Y:S02]  /*5d80*/  R2UR UR7, R9 ;  /* 0x00000000090772ca */ /* 0x000fe400000e0000 */
[----:B------:R-:W-:-:S04]  /*5d90*/  SEL R9, RZ, 0x1, P0 ;  /* 0x00000001ff097807 */ /* 0x000fc80000000000 */
[----:B------:R-:W-:Y:S01]  /*5da0*/  LOP3.LUT R22, R22, R9, RZ, 0x3c, !PT ;  /* 0x0000000916167212 */ /* 0x000fe200078e3cff */
[----:B------:R-:W-:Y:S02]  /*5db0*/  WARPGROUP.DEPBAR.LE gsb0, 0x0 ;  /* 0x00008000000079c5 */ /* 0x000fe40000010000 */
[----:B------:R-:W-:-:S12]  /*5dc0*/  WARPGROUP.ARRIVE ;  /* 0x00000000000079c5 */ /* 0x000fd80000000000 */
[----:B------:R-:W-:Y:S03]  /*5dd0*/  HGMMA.64x256x16.F32 R24, gdesc[UR4].tnspB, R24, gsb0 ;  /* 0x43e00000041879f0 */ /* 0x000fe60008000818 */
[----:B------:R-:W-:Y:S02]  /*5de0*/  WARPGROUP.DEPBAR.LE gsb0, 0x0 ;  /* 0x00008000000079c5 */ /* 0x000fe40000010000 */
[----:B------:R-:W-:Y:S06]  /*5df0*/  BAR.ARV 0xf, 0x100 ;  /* 0x03c4000000007b1d */ /* 0x000fec0000002000 */
[----:B------:R1:W-:Y:S01]  /*5e00*/  @!P2 SYNCS.ARRIVE.TRANS64.RED.A1T0 RZ, [R0+URZ], RZ ;  /* 0x000000ff00ffa9a7 */ /* 0x0003e2000810043f */
[----:B------:R-:W-:Y:S05]  /*5e10*/  @P1 BRA `(.L_x_6741) ;  /* 0xfffffff400241947 */ /* 0x000fea000383ffff */
.L_x_6740:
[----:B------:R-:W-:Y:S05]  /*5e20*/  BSYNC B0 ;  /* 0x0000000000007941 */ /* 0x000fea0003800000 */
.L_x_6739:
        /* <DEDUP_REMOVED lines=139> */
[----:B------:R-:W-:Y:S01]  /*66e0*/  CS2R R2, SRZ ;  /* 0x0000000000027805 */ /* 0x000fe2000001ff00 */
[----:B------:R-:W-:Y:S06]  /*66f0*/  BAR.ARV 0xf, 0x100 ;  /* 0x03c4000000007b1d */ /* 0x000fec0000002000 */
[----:B------:R-:W-:Y:S05]  /*6700*/  BRA `(.L_x_6738) ;  /* 0x0000012800e87947 */ /* 0x000fea0003800000 */
.L_x_6729:
        /* <DEDUP_REMOVED lines=23> */
.L_x_6744:
[----:B------:R-:W-:-:S13]  /*6880*/  ISETP.NE.AND P0, PT, R7, 0x1, PT ;  /* 0x000000010700780c */ /* 0x000fda0003f05270 */
[----:B-1----:R-:W0:Y:S02]  /*6890*/  @P0 LDC.64 R4, c[0x0][0xae0] ;  /* 0x0002b800ff040b82 */ /* 0x002e240000000a00 */
[----:B0-----:R-:W-:-:S05]  /*68a0*/  @P0 IMAD.HI.U32 R4, R2, R4, RZ ;  /* 0x0000000402040227 */ /* 0x001fca00078e00ff */
[----:B------:R-:W-:-:S07]  /*68b0*/  @P0 SHF.R.U32.HI R2, RZ, R5, R4 ;  /* 0x00000005ff020219 */ /* 0x000fce0000011604 */
.L_x_6745:
[----:B------:R-:W-:Y:S05]  /*68c0*/  BSYNC B0 ;  /* 0x0000000000007941 */ /* 0x000fea0003800000 */
.L_x_6743:
[----:B------:R-:W-:-:S05]  /*68d0*/  IMAD R3, R2, R7, R7 ;  /* 0x0000000702037224 */ /* 0x000fca00078e0207 */
[----:B------:R-:W-:-:S07]  /*68e0*/  VIMNMX R0, R0, R3, PT ;  /* 0x0000000300007248 */ /* 0x000fce0003fe0100 */
.L_x_6742:
        /* <DEDUP_REMOVED lines=24> */
.L_x_6748:
[----:B------:R-:W-:-:S13]  /*6a70*/  ISETP.NE.AND P0, PT, R7, 0x1, PT ;  /* 0x000000010700780c */ /* 0x000fda0003f05270 */
[----:B------:R-:W0:Y:S02]  /*6a80*/  @P0 LDC.64 R4, c[0x0][0xae0] ;  /* 0x0002b800ff040b82 */ /* 0x000e240000000a00 */
[----:B0-----:R-:W-:-:S05]  /*6a90*/  @P0 IMAD.HI.U32 R2, R0, R4, RZ ;  /* 0x0000000400020227 */ /* 0x001fca00078e00ff */
[----:B------:R-:W-:-:S07]  /*6aa0*/  @P0 SHF.R.U32.HI R0, RZ, R5, R2 ;  /* 0x00000005ff000219 */ /* 0x000fce0000011602 */
.L_x_6749:
[----:B------:R-:W-:Y:S05]  /*6ab0*/  BSYNC B0 ;  /* 0x0000000000007941 */ /* 0x000fea0003800000 */
.L_x_6747:
[----:B------:R-:W-:-:S05]  /*6ac0*/  IMAD R0, R0, R7, RZ ;  /* 0x0000000700007224 */ /* 0x000fca00078e02ff */
[----:B------:R-:W-:-:S07]  /*6ad0*/  VIMNMX R3, R3, R0, !PT ;  /* 0x0000000003037248 */ /* 0x000fce0007fe0100 */
.L_x_6746:
        /* <DEDUP_REMOVED lines=102> */
[----:B-1--45:R-:W-:Y:S05]  /*7140*/  CALL.ABS.NOINC R2 ;  /* 0x0000000002007343 */ /* 0x032fea0003c00000 */
.L_x_6751:
[----:B------:R-:W-:Y:S05]  /*7150*/  BSYNC B6 ;  /* 0x0000000000067941 */ /* 0x000fea0003800000 */
.L_x_6750:
        /* <DEDUP_REMOVED lines=12> */
.L_x_6755:
[----:B-1----:R1:W2:Y:S02]  /*7220*/  SYNCS.PHASECHK.TRANS64.TRYWAIT P0, [R18+URZ+0x38800], R3 ;  /* 0x03880003120075a7 */ /* 0x0022a4000800017f */
[----:B--2---:R-:W-:Y:S05]  /*7230*/  @!P0 NANOSLEEP.SYNCS 0x989680 ;  /* 0x009896800000895d */ /* 0x004fea0003900000 */
[----:B------:R-:W2:Y:S02]  /*7240*/  @!P0 SYNCS.PHASECHK.TRANS64 P0, [R18+URZ+0x38800], R3 ;  /* 0x03880003120085a7 */ /* 0x000ea4000800007f */
[----:B--2---:R-:W-:Y:S05]  /*7250*/  @!P0 BRA `(.L_x_6755) ;  /* 0xfffffffc00f08947 */ /* 0x004fea000383ffff */
.L_x_6754:
[----:B------:R-:W-:Y:S05]  /*7260*/  BSYNC B0 ;  /* 0x0000000000007941 */ /* 0x000fea0003800000 */
.L_x_6753:
[----:B------:R-:W-:Y:S05]  /*7270*/  BRA `(.L_x_6756) ;  /* 0x0000002800c07947 */ /* 0x000fea0003800000 */
.L_x_6752:
        /* <DEDUP_REMOVED lines=31> */
.L_x_6758:
[----:B------:R-:W-:Y:S05]  /*7470*/  BSYNC B6 ;  /* 0x0000000000067941 */ /* 0x000fea0003800000 */
.L_x_6757:
        /* <DEDUP_REMOVED lines=24> */
[----:B------:R-:W-:-:S04]  /*7600*/  IMAD.WIDE.U32 R2, R7, UR6, R2 ;  /* 0x0000000607027c25 */ /* 0x000fc8000f8e0002 */
[----:B------:R-:W-:Y:S01]  /*7610*/  IMAD R7, R7, UR7, R0 ;  /* 0x0000000707077c24 */ /* 0x000fe2000f8e0200 */
[----:B------:R-:W-:Y:S01]  /*7620*/  ULDC.64 UR6, c[0x0][0x400] ;  /* 0x0001000000067ab9 */ /* 0x000fe20000000a00 */
[----:B------:R-:W-:Y:S01]  /*7630*/  IMAD.IADD R5, R5, 0x1, R9 ;  /* 0x0000000105057824 */ /* 0x000fe200078e0209 */
[----:B------:R-:W-:Y:S01]  /*7640*/  LEA R0, P0, R4, UR4, 0x1 ;  /* 0x0000000404007c11 */ /* 0x000fe2000f8008ff */
[----:B------:R-:W-:Y:S01]  /*7650*/  IMAD.IADD R7, R3, 0x1, R7 ;  /* 0x0000000103077824 */ /* 0x000fe200078e0207 */
[----:B------:R-:W-:Y:S01]  /*7660*/  LEA R6, P1, R2, UR6, 0x1 ;  /* 0x0000000602067c11 */ /* 0x000fe2000f8208ff */
[----:B------:R-:W-:Y:S01]  /*7670*/  UMOV UR4, 0xffffffff ;  /* 0xffffffff00047882 */ /* 0x000fe20000000000 */
[----:B------:R-:W-:Y:S02]  /*7680*/  LEA.HI.X R4, R4, UR5, R5, 0x1, P0 ;  /* 0x0000000504047c11 */ /* 0x000fe400080f0c05 */
[----:B------:R-:W-:Y:S01]  /*7690*/  LEA.HI.X R7, R2, UR7, R7, 0x1, P1 ;  /* 0x0000000702077c11 */ /* 0x000fe200088f0c07 */
[----:B------:R-:W-:Y:S08]  /*76a0*/  BRA.DIV UR4, `(.L_x_6761) ;  /* 0x000001f204407947 */ /* 0x000ff0000b800000 */
[----:B------:R0:W1:Y:S04]  /*76b0*/  SHFL.IDX PT, R3, R4, RZ, 0x1c1f ;  /* 0x001c1fff04037589 */ /* 0x00006800000e0000 */
[----:B------:R0:W2:Y:S04]  /*76c0*/  SHFL.IDX PT, R2, R0, RZ, 0x1c1f ;  /* 0x001c1fff00027589 */ /* 0x0000a800000e0000 */
[----:B------:R0:W3:Y:S04]  /*76d0*/  SHFL.IDX PT, R5, R7, RZ, 0x1c1f ;  /* 0x001c1fff07057589 */ /* 0x0000e800000e0000 */
[----:B------:R0:W4:Y:S02]  /*76e0*/  SHFL.IDX PT, R14, R6, RZ, 0x1c1f ;  /* 0x001c1fff060e7589 */ /* 0x00012400000e0000 */
.L_x_7097:
        /* <DEDUP_REMOVED lines=9> */
[----:B------:R-:W-:Y:S02]  /*7780*/  CS2R R30, SRZ ;  /* 0x00000000001e7805 */ /* 0x000fe4000001ff00 */
[----:B------:R-:W-:Y:S02]  /*7790*/  ISETP.GE.AND P3, PT, R212, UR4, PT ;  /* 0x00000004d4007c0c */ /* 0x000fe4000bf66270 */
[----:B------:R-:W-:Y:S01]  /*77a0*/  ISETP.GE.AND P2, PT, R188, UR4, PT ;  /* 0x00000004bc007c0c */ /* 0x000fe2000bf46270 */
[----:B---3--:R-:W-:-:S10]  /*77b0*/  IMAD.MOV.U32 R15, RZ, RZ, R5 ;  /* 0x000000ffff0f7224 */ /* 0x008fd400078e0005 */
[C---:B------:R-:W-:Y:S01]  /*77c0*/  @!P3 IMAD.SHL.U32 R21, R212.reuse, 0x2, RZ ;  /* 0x00000002d415b824 */ /* 0x040fe200078e00ff */
[----:B------:R-:W-:Y:S01]  /*77d0*/  @!P3 SHF.L.U64.HI R8, R212, 0x1, R232 ;  /* 0x00000001d408b819 */ /* 0x000fe200000102e8 */
[----:B-12---:R-:W-:-:S03]  /*77e0*/  @!P2 IMAD.WIDE R10, R188, 0x2, R2 ;  /* 0x00000002bc0aa825 */ /* 0x006fc600078e0202 */
[-C--:B------:R-:W-:Y:S02]  /*77f0*/  @!P3 IADD3 R2, P0, R2, R21.reuse, RZ ;  /* 0x000000150202b210 */ /* 0x080fe40007f1e0ff */
[----:B----4-:R-:W-:Y:S02]  /*7800*/  @!P3 IADD3 R20, P1, R14, R21, RZ ;  /* 0x000000150e14b210 */ /* 0x010fe40007f3e0ff */
[----:B------:R-:W-:Y:S02]  /*7810*/  CS2R R32, SRZ ;  /* 0x0000000000207805 */ /* 0x000fe4000001ff00 */
[----:B------:R-:W-:Y:S01]  /*7820*/  CS2R R24, SRZ ;  /* 0x0000000000187805 */ /* 0x000fe2000001ff00 */
[--C-:B------:R-:W-:Y:S01]  /*7830*/  @!P3 IMAD.X R3, R3, 0x1, R8.reuse, P0 ;  /* 0x000000010303b824 */ /* 0x100fe200000e0608 */
[----:B------:R1:W5:Y:S01]  /*7840*/  @!P2 LD.E.64 R30, desc[UR50][R10.64] ;  /* 0x000000320a1ea980 */ /* 0x000362000c101b00 */
[----:B------:R-:W-:Y:S01]  /*7850*/  @!P3 IMAD.X R21, R5, 0x1, R8, P1 ;  /* 0x000000010515b824 */ /* 0x000fe200008e0608 */
[----:B------:R-:W-:Y:S01]  /*7860*/  CS2R R8, SRZ ;  /* 0x0000000000087805 */ /* 0x000fe2000001ff00 */
[----:B------:R-:W-:Y:S01]  /*7870*/  @!P2 IMAD.WIDE R12, R188, 0x2, R14 ;  /* 0x00000002bc0ca825 */ /* 0x000fe200078e020e */
[----:B------:R1:W5:Y:S04]  /*7880*/  @!P3 LD.E.64 R24, desc[UR50][R2.64] ;  /* 0x000000320218b980 */ /* 0x000368000c101b00 */
[----:B------:R1:W5:Y:S04]  /*7890*/  @!P2 LD.E.64 R32, desc[UR50][R12.64] ;  /* 0x000000320c20a980 */ /* 0x000368000c101b00 */
[----:B------:R1:W5:Y:S02]  /*78a0*/  @!P3 LD.E.64 R8, desc[UR50][R20.64] ;  /* 0x000000321408b980 */ /* 0x000364000c101b00 */
.L_x_6763:
[----:B------:R-:W-:Y:S05]  /*78b0*/  BSYNC B1 ;  /* 0x0000000000017941 */ /* 0x000fea0003800000 */
.L_x_6762:
[----:B-12--5:R-:W-:Y:S01]  /*78c0*/  IMAD.MOV.U32 R2, RZ, RZ, R32 ;  /* 0x000000ffff027224 */ /* 0x026fe200078e0020 */
[----:B------:R-:W-:Y:S01]  /*78d0*/  UMOV UR4, 0xffffffff ;  /* 0xffffffff00047882 */ /* 0x000fe20000000000 */
[----:B------:R-:W-:Y:S01]  /*78e0*/  IMAD.MOV.U32 R3, RZ, RZ, R33 ;  /* 0x000000ffff037224 */ /* 0x000fe200078e0021 */
[----:B------:R-:W-:Y:S01]  /*78f0*/  CS2R R26, SRZ ;  /* 0x00000000001a7805 */ /* 0x000fe2000001ff00 */
[----:B---3--:R-:W-:Y:S01]  /*7900*/  IMAD.MOV.U32 R5, RZ, RZ, R8 ;  /* 0x000000ffff057224 */ /* 0x008fe200078e0008 */
        /* <DEDUP_REMOVED lines=14> */
[----:B------:R1:W0:Y:S04]  /*79f0*/  SHFL.IDX PT, R5, R7, 0x1, 0x1c1f ;  /* 0x003c1f0007057f89 */ /* 0x00022800000e0000 */
[----:B----4-:R1:W4:Y:S02]  /*7a00*/  SHFL.IDX PT, R14, R6, 0x1, 0x1c1f ;  /* 0x003c1f00060e7f89 */ /* 0x01032400000e0000 */
.L_x_7103:
        /* <DEDUP_REMOVED lines=15> */
[----:B------:R-:W-:Y:S01]  /*7b00*/  ISETP.GE.AND P2, PT, R188, UR4, PT ;  /* 0x00000004bc007c0c */ /* 0x000fe2000bf46270 */
[----:B------:R-:W-:Y:S01]  /*7b10*/  IMAD.MOV.U32 R15, RZ, RZ, R5 ;  /* 0x000000ffff0f7224 */ /* 0x000fe200078e0005 */
[----:B------:R-:W-:-:S09]  /*7b20*/  CS2R R26, SRZ ;  /* 0x00000000001a7805 */ /* 0x000fd2000001ff00 */
[C---:B------:R-:W-:Y:S01]  /*7b30*/  @!P3 IMAD.SHL.U32 R11, R212.reuse, 0x2, RZ ;  /* 0x00000002d40bb824 */ /* 0x040fe200078e00ff */
[----:B------:R-:W-:Y:S01]  /*7b40*/  @!P3 SHF.L.U64.HI R0, R212, 0x1, R232 ;  /* 0x00000001d400b819 */ /* 0x000fe200000102e8 */
[----:B--23--:R-:W-:-:S03]  /*7b50*/  @!P2 IMAD.WIDE R6, R188, 0x2, R2 ;  /* 0x00000002bc06a825 */ /* 0x00cfc600078e0202 */
[-C--:B------:R-:W-:Y:S02]  /*7b60*/  @!P3 IADD3 R2, P0, R2, R11.reuse, RZ ;  /* 0x0000000b0202b210 */ /* 0x080fe40007f1e0ff */
[----:B----4-:R-:W-:Y:S02]  /*7b70*/  @!P3 IADD3 R4, P1, R14, R11, RZ ;  /* 0x0000000b0e04b210 */ /* 0x010fe40007f3e0ff */
[----:B------:R-:W-:Y:S02]  /*7b80*/  CS2R R12, SRZ ;  /* 0x00000000000c7805 */ /* 0x000fe4000001ff00 */
[----:B------:R-:W-:Y:S01]  /*7b90*/  CS2R R10, SRZ ;  /* 0x00000000000a7805 */ /* 0x000fe2000001ff00 */
[----:B------:R-:W-:Y:S01]  /*7ba0*/  @!P2 IMAD.WIDE R14, R188, 0x2, R14 ;  /* 0x00000002bc0ea825 */ /* 0x000fe200078e020e */
[----:B------:R0:W5:Y:S03]  /*7bb0*/  @!P2 LD.E.64 R28, desc[UR50][R6.64] ;  /* 0x00000032061ca980 */ /* 0x000166000c101b00 */
[--C-:B------:R-:W-:Y:S01]  /*7bc0*/  @!P3 IMAD.X R3, R3, 0x1, R0.reuse, P0 ;  /* 0x000000010303b824 */ /* 0x100fe200000e0600 */
[----:B------:R0:W5:Y:S01]  /*7bd0*/  @!P2 LD.E.64 R26, desc[UR50][R14.64] ;  /* 0x000000320e1aa980 */ /* 0x000162000c101b00 */
[----:B------:R-:W-:-:S03]  /*7be0*/  @!P3 IMAD.X R5, R5, 0x1, R0, P1 ;  /* 0x000000010505b824 */ /* 0x000fc600008e0600 */
[----:B------:R0:W5:Y:S04]  /*7bf0*/  @!P3 LD.E.64 R12, desc[UR50][R2.64] ;  /* 0x00000032020cb980 */ /* 0x000168000c101b00 */
[----:B------:R0:W5:Y:S02]  /*7c00*/  @!P3 LD.E.64 R10, desc[UR50][R4.64] ;  /* 0x00000032040ab980 */ /* 0x000164000c101b00 */
.L_x_6766:
[----:B------:R-:W-:Y:S05]  /*7c10*/  BSYNC B1 ;  /* 0x0000000000017941 */ /* 0x000fea0003800000 */
.L_x_6765:
[----:B------:R-:W1:Y:S01]  /*7c20*/  SYNCS.PHASECHK.TRANS64.TRYWAIT P0, [R18+URZ+0x38800], R21 ;  /* 0x03880015120075a7 */ /* 0x000e62000800017f */
[----:B0-2---:R-:W-:Y:S01]  /*7c30*/  LOP3.LUT R3, R34, 0x1c0, RZ, 0xc0, !PT ;  /* 0x000001c022037812 */ /* 0x005fe200078ec0ff */
[----:B---3-5:R-:W-:Y:S01]  /*7c40*/  IMAD.MOV.U32 R2, RZ, RZ, R26 ;  /* 0x000000ffff027224 */ /* 0x028fe200078e001a */
[----:B------:R-:W-:Y:S01]  /*7c50*/  VIADDMNMX R40, R35, -R195, 0x40, PT ;  /* 0x0000004023287446 */ /* 0x000fe200038009c3 */
[----:B------:R-:W-:Y:S01]  /*7c60*/  IMAD.MOV.U32 R4, RZ, RZ, R11 ;  /* 0x000000ffff047224 */ /* 0x000fe200078e000b */
[----:B------:R-:W-:Y:S01]  /*7c70*/  LOP3.LUT R0, R3, 0x18, R16, 0xf8, !PT ;  /* 0x0000001803007812 */ /* 0x000fe200078ef810 */
[----:B------:R-:W-:Y:S01]  /*7c80*/  IMAD.MOV.U32 R5, RZ, RZ, R28 ;  /* 0x000000ffff057224 */ /* 0x000fe200078e001c */
[----:B------:R-:W-:Y:S01]  /*7c90*/  SHF.R.U32.HI R3, RZ, 0x3, R3 ;  /* 0x00000003ff037819 */ /* 0x000fe20000011603 */
[----:B------:R-:W-:Y:S01]  /*7ca0*/  BSSY B1, `(.L_x_6767) ;  /* 0x0000014000017945 */ /* 0x000fe20003800000 */
[----:B------:R-:W-:Y:S01]  /*7cb0*/  PRMT R44, R2, 0x7610, R44 ;  /* 0x00007610022c7816 */ /* 0x000fe2000000002c */
[----:B------:R-:W-:Y:S01]  /*7cc0*/  IMAD.MOV.U32 R2, RZ, RZ, R10 ;  /* 0x000000ffff027224 */ /* 0x000fe200078e000a */
[----:B------:R-:W-:Y:S01]  /*7cd0*/  LOP3.LUT R3, R0, R3, RZ, 0x3c, !PT ;  /* 0x0000000300037212 */ /* 0x000fe200078e3cff */
[----:B------:R-:W-:Y:S01]  /*7ce0*/  IMAD.MOV.U32 R0, RZ, RZ, R27 ;  /* 0x000000ffff007224 */ /* 0x000fe200078e001b */
[----:B------:R-:W-:-:S02]  /*7cf0*/  PRMT R46, R5, 0x7610, R46 ;  /* 0x00007610052e7816 */ /* 0x000fc4000000002e */
[----:B------:R-:W-:Y:S01]  /*7d00*/  PRMT R45, R2, 0x5410, R4 ;  /* 0x00005410022d7816 */ /* 0x000fe20000000004 */
[----:B------:R-:W-:Y:S01]  /*7d10*/  IMAD R3, R216, 0x200, R3 ;  /* 0x00000200d8037824 */ /* 0x000fe200078e0203 */
[----:B------:R-:W-:Y:S01]  /*7d20*/  PRMT R44, R44, 0x5410, R0 ;  /* 0x000054102c2c7816 */ /* 0x000fe20000000000 */
[----:B------:R-:W-:Y:S01]  /*7d30*/  IMAD.MOV.U32 R0, RZ, RZ, R29 ;  /* 0x000000ffff007224 */ /* 0x000fe200078e001d */
[----:B------:R-:W-:Y:S01]  /*7d40*/  LOP3.LUT P2, RZ, R196, 0x4, RZ, 0xc0, !PT ;  /* 0x00000004c4ff7812 */ /* 0x000fe2000784c0ff */
[----:B------:R-:W-:Y:S01]  /*7d50*/  IMAD.MOV.U32 R4, RZ, RZ, R12 ;  /* 0x000000ffff047224 */ /* 0x000fe200078e000c */
[----:B------:R-:W-:Y:S01]  /*7d60*/  ISETP.GE.AND P1, PT, R187, R40, PT ;  /* 0x00000028bb00720c */ /* 0x000fe20003f26270 */
[----:B------:R-:W-:Y:S01]  /*7d70*/  IMAD R2, R3, 0x2, R18 ;  /* 0x0000000203027824 */ /* 0x000fe200078e0212 */
[----:B------:R-:W-:Y:S02]  /*7d80*/  PRMT R46, R46, 0x5410, R0 ;  /* 0x000054102e2e7816 */ /* 0x000fe40000000000 */
[----:B------:R-:W-:Y:S01]  /*7d90*/  PRMT R47, R4, 0x7610, R47 ;  /* 0x00007610042f7816 */ /* 0x000fe2000000002f */
[----:B------:R-:W-:-:S02]  /*7da0*/  IMAD.MOV.U32 R4, RZ, RZ, R13 ;  /* 0x000000ffff047224 */ /* 0x000fc400078e000d */
[C---:B------:R-:W-:Y:S02]  /*7db0*/  VIADD R3, R2.reuse, 0x20400 ;  /* 0x0002040002037836 */ /* 0x040fe40000000000 */
[----:B------:R-:W-:Y:S01]  /*7dc0*/  VIADD R0, R2, 0x20440 ;  /* 0x0002044002007836 */ /* 0x000fe20000000000 */
[----:B-1----:R-:W-:Y:S06]  /*7dd0*/  @!P0 BRA `(.L_x_6768) ;  /* 0x000001ec00548947 */ /* 0x002fec0003800000 */
.L_x_7104:
[----:B------:R-:W-:Y:S05]  /*7de0*/  BSYNC B1 ;  /* 0x0000000000017941 */ /* 0x000fea0003800000 */
.L_x_6767:
        /* <DEDUP_REMOVED lines=9> */
[----:B------:R-:W0:Y:S01]  /*7e80*/  LDS.128 R4, [R2+0x20400] ;  /* 0x0204000002047984 */ /* 0x000e220000000c00 */
[----:B------:R-:W-:Y:S02]  /*7e90*/  SHF.R.U32.HI R34, RZ, 0x10, R33 ;  /* 0x00000010ff227819 */ /* 0x000fe40000011621 */
[--C-:B----4-:R-:W-:Y:S02]  /*7ea0*/  SHF.R.U32.HI R14, RZ, 0x10, R31.reuse ;  /* 0x00000010ff0e7819 */ /* 0x110fe4000001161f */
[----:B------:R-:W-:Y:S01]  /*7eb0*/  SHF.R.U64 R39, R30, 0x10, R31 ;  /* 0x000000101e277819 */ /* 0x000fe2000000121f */
[----:B------:R-:W-:Y:S01]  /*7ec0*/  HADD2.F32 R34, -RZ, R34.H0_H0 ;  /* 0x20000022ff227230 */ /* 0x000fe20000004100 */
[----:B------:R-:W-:Y:S01]  /*7ed0*/  SHF.R.U64 R37, R32, 0x10, R33 ;  /* 0x0000001020257819 */ /* 0x000fe20000001221 */
[----:B------:R-:W-:Y:S02]  /*7ee0*/  HADD2.F32 R31, -RZ, R36.H0_H0 ;  /* 0x20000024ff1f7230 */ /* 0x000fe40000004100 */
[----:B------:R-:W-:-:S02]  /*7ef0*/  HADD2.F32 R32, -RZ, R14.H0_H0 ;  /* 0x2000000eff207230 */ /* 0x000fc40000004100 */
[----:B------:R-:W-:Y:S02]  /*7f00*/  HADD2.F32 R30, -RZ, R36.H1_H1 ;  /* 0x30000024ff1e7230 */ /* 0x000fe40000004100 */
[--C-:B0-----:R-:W-:Y:S02]  /*7f10*/  HADD2.F32 R21, -RZ, R7.reuse.H1_H1 ;  /* 0x30000007ff157230 */ /* 0x101fe40000004100 */
[--C-:B------:R-:W-:Y:S02]  /*7f20*/  HADD2.F32 R3, -RZ, R4.reuse.H0_H0 ;  /* 0x20000004ff037230 */ /* 0x100fe40000004100 */
[----:B------:R-:W-:Y:S02]  /*7f30*/  HADD2.F32 R4, -RZ, R4.H1_H1 ;  /* 0x30000004ff047230 */ /* 0x000fe40000004100 */
[C---:B------:R-:W-:Y:S01]  /*7f40*/  FMUL.FTZ R38, R21.reuse, R34 ;  /* 0x0000002215267220 */ /* 0x040fe20000410000 */
[----:B------:R-:W-:Y:S02]  /*7f50*/  HADD2.F32 R15, -RZ, R7.H0_H0 ;  /* 0x20000007ff0f7230 */ /* 0x000fe40000004100 */
[----:B------:R-:W-:Y:S01]  /*7f60*/  FMUL.FTZ R21, R21, R32 ;  /* 0x0000002015157220 */ /* 0x000fe20000410000 */
[----:B------:R-:W-:-:S02]  /*7f70*/  HADD2.F32 R7, -RZ, R6.H0_H0 ;  /* 0x20000006ff077230 */ /* 0x000fc40000004100 */
[CC--:B------:R-:W-:Y:S01]  /*7f80*/  FMUL.FTZ R36, R4.reuse, R31.reuse ;  /* 0x0000001f04247220 */ /* 0x0c0fe20000410000 */
[----:B------:R-:W-:Y:S02]  /*7f90*/  HADD2.F32 R14, -RZ, R6.H1_H1 ;  /* 0x30000006ff0e7230 */ /* 0x000fe40000004100 */
[C---:B------:R-:W-:Y:S01]  /*7fa0*/  FFMA.FTZ R38, R15.reuse, R32, -R38 ;  /* 0x000000200f267223 */ /* 0x040fe20000010826 */
[----:B------:R-:W-:Y:S01]  /*7fb0*/  FFMA.FTZ R35, R15, R34, R21 ;  /* 0x000000220f237223 */ /* 0x000fe20000010015 */
[-C--:B------:R-:W-:Y:S01]  /*7fc0*/  FMUL.FTZ R32, R4, R30.reuse ;  /* 0x0000001e04207220 */ /* 0x080fe20000410000 */
[C---:B------:R-:W-:Y:S01]  /*7fd0*/  FFMA.FTZ R36, R3.reuse, R30, -R36 ;  /* 0x0000001e03247223 */ /* 0x040fe20000010824 */
[----:B------:R-:W-:Y:S02]  /*7fe0*/  HADD2.F32 R6, -RZ, R5.H0_H0 ;  /* 0x20000005ff067230 */ /* 0x000fe40000004100 */
[----:B------:R-:W-:Y:S02]  /*7ff0*/  HADD2.F32 R30, -RZ, R41.H0_H0 ;  /* 0x20000029ff1e7230 */ /* 0x000fe40000004100 */
[----:B------:R-:W-:Y:S01]  /*8000*/  FFMA.FTZ R3, R3, R31, R32 ;  /* 0x0000001f03037223 */ /* 0x000fe20000010020 */
[----:B------:R-:W-:-:S02]  /*8010*/  HADD2.F32 R15, -RZ, R42.H1_H1 ;  /* 0x3000002aff0f7230 */ /* 0x000fc40000004100 */
[----:B------:R-:W-:Y:S02]  /*8020*/  HADD2.F32 R5, -RZ, R5.H1_H1 ;  /* 0x30000005ff057230 */ /* 0x000fe40000004100 */
[CC--:B------:R-:W-:Y:S01]  /*8030*/  FMUL.FTZ R32, R14.reuse, R30.reuse ;  /* 0x0000001e0e207220 */ /* 0x0c0fe20000410000 */
[----:B------:R-:W-:Y:S02]  /*8040*/  HADD2.F32 R21, -RZ, R37.H0_H0 ;  /* 0x20000025ff157230 */ /* 0x000fe40000004100 */
[-C--:B------:R-:W-:Y:S01]  /*8050*/  FMUL.FTZ R33, R14, R15.reuse ;  /* 0x0000000f0e217220 */ /* 0x080fe20000410000 */
[----:B------:R-:W-:Y:S02]  /*8060*/  HADD2.F32 R4, -RZ, R39.H0_H0 ;  /* 0x20000027ff047230 */ /* 0x000fe40000004100 */
[----:B------:R-:W-:Y:S01]  /*8070*/  FFMA.FTZ R32, R7, R15, -R32 ;  /* 0x0000000f07207223 */ /* 0x000fe20000010820 */
[-C--:B------:R-:W-:Y:S01]  /*8080*/  FMUL.FTZ R31, R5, R21.reuse ;  /* 0x00000015051f7220 */ /* 0x080fe20000410000 */
[----:B------:R-:W-:Y:S01]  /*8090*/  FFMA.FTZ R33, R7, R30, R33 ;  /* 0x0000001e07217223 */ /* 0x000fe20000010021 */
[----:B------:R-:W-:Y:S01]  /*80a0*/  FMUL.FTZ R14, R5, R4 ;  /* 0x00000004050e7220 */ /* 0x000fe20000410000 */
[----:B------:R-:W-:Y:S01]  /*80b0*/  F2FP.F16.F32.PACK_AB R7, R35, R38 ;  /* 0x000000262307723e */ /* 0x000fe200000000ff */
[C---:B------:R-:W-:Y:S01]  /*80c0*/  FFMA.FTZ R5, R6.reuse, R4, -R31 ;  /* 0x0000000406057223 */ /* 0x040fe2000001081f */
[----:B------:R-:W-:Y:S01]  /*80d0*/  F2FP.F16.F32.PACK_AB R4, R3, R36 ;  /* 0x000000240304723e */ /* 0x000fe200000000ff */
[----:B------:R-:W-:Y:S01]  /*80e0*/  FFMA.FTZ R14, R6, R21, R14 ;  /* 0x00000015060e7223 */ /* 0x000fe2000001000e */
[----:B------:R-:W-:-:S04]  /*80f0*/  F2FP.F16.F32.PACK_AB R6, R33, R32 ;  /* 0x000000202106723e */ /* 0x000fc800000000ff */
[----:B------:R-:W-:-:S05]  /*8100*/  F2FP.F16.F32.PACK_AB R5, R14, R5 ;  /* 0x000000050e05723e */ /* 0x000fca00000000ff */
[----:B------:R1:W-:Y:S02]  /*8110*/  STS.128 [R2+0x20400], R4 ;  /* 0x0204000402007388 */ /* 0x0003e40000000c00 */
.L_x_6772:
[----:B------:R-:W-:Y:S05]  /*8120*/  BSYNC B2 ;  /* 0x0000000000027941 */ /* 0x000fea0003800000 */
.L_x_6771:
[----:B------:R-:W-:Y:S05]  /*8130*/  @P1 BRA `(.L_x_6770) ;  /* 0x0000000000a81947 */ /* 0x000fea0003800000 */
[----:B-1----:R-:W4:Y:S01]  /*8140*/  LDS.128 R4, [R0] ;  /* 0x0000000000047984 */ /* 0x002f220000000c00 */
[--C-:B------:R-:W-:Y:S01]  /*8150*/  SHF.R.U64 R34, R24, 0x10, R25.reuse ;  /* 0x0000001018227819 */ /* 0x100fe20000001219 */
[----:B------:R-:W-:Y:S01]  /*8160*/  HADD2.F32 R24, -RZ, R41.H1_H1 ;  /* 0x30000029ff187230 */ /* 0x000fe20000004100 */
[----:B0-----:R-:W-:Y:S01]  /*8170*/  SHF.R.U32.HI R21, RZ, 0x10, R25 ;  /* 0x00000010ff157819 */ /* 0x001fe20000011619 */
[----:B------:R-:W-:Y:S01]  /*8180*/  HADD2.F32 R15, -RZ, R43.H0_H0 ;  /* 0x2000002bff0f7230 */ /* 0x000fe20000004100 */
[--C-:B------:R-:W-:Y:S02]  /*8190*/  SHF.R.U32.HI R25, RZ, 0x10, R9.reuse ;  /* 0x00000010ff197819 */ /* 0x100fe40000011609 */
[----:B------:R-:W-:Y:S01]  /*81a0*/  SHF.R.U64 R33, R8, 0x10, R9 ;  /* 0x0000001008217819 */ /* 0x000fe20000001209 */
[----:B------:R-:W-:Y:S02]  /*81b0*/  HADD2.F32 R21, -RZ, R21.H0_H0 ;  /* 0x20000015ff157230 */ /* 0x000fe40000004100 */
[----:B------:R-:W-:-:S02]  /*81c0*/  HADD2.F32 R25, -RZ, R25.H0_H0 ;  /* 0x20000019ff197230 */ /* 0x000fc40000004100 */
[--C-:B----4-:R-:W-:Y:S02]  /*81d0*/  HADD2.F32 R14, -RZ, R7.reuse.H1_H1 ;  /* 0x30000007ff0e7230 */ /* 0x110fe40000004100 */
[--C-:B------:R-:W-:Y:S02]  /*81e0*/  HADD2.F32 R3, -RZ, R4.reuse.H0_H0 ;  /* 0x20000004ff037230 */ /* 0x100fe40000004100 */
[----:B------:R-:W-:Y:S02]  /*81f0*/  HADD2.F32 R4, -RZ, R4.H1_H1 ;  /* 0x30000004ff047230 */ /* 0x000fe40000004100 */
[C---:B------:R-:W-:Y:S01]  /*8200*/  FMUL.FTZ R30, R14.reuse, R25 ;  /* 0x000000190e1e7220 */ /* 0x040fe20000410000 */
[----:B------:R-:W-:Y:S02]  /*8210*/  HADD2.F32 R9, -RZ, R7.H0_H0 ;  /* 0x20000007ff097230 */ /* 0x000fe40000004100 */
[----:B------:R-:W-:Y:S01]  /*8220*/  FMUL.FTZ R32, R14, R21 ;  /* 0x000000150e207220 */ /* 0x000fe20000410000 */
[----:B------:R-:W-:-:S02]  /*8230*/  HADD2.F32 R7, -RZ, R6.H0_H0 ;  /* 0x20000006ff077230 */ /* 0x000fc40000004100 */
[C---:B------:R-:W-:Y:S01]  /*8240*/  FMUL.FTZ R14, R4.reuse, R24 ;  /* 0x00000018040e7220 */ /* 0x040fe20000410000 */
[----:B------:R-:W-:Y:S02]  /*8250*/  HADD2.F32 R8, -RZ, R6.H1_H1 ;  /* 0x30000006ff087230 */ /* 0x000fe40000004100 */
[----:B------:R-:W-:Y:S01]  /*8260*/  FFMA.FTZ R31, R9, R21, -R30 ;  /* 0x00000015091f7223 */ /* 0x000fe2000001081e */
[--C-:B------:R-:W-:Y:S02]  /*8270*/  HADD2.F32 R6, -RZ, R5.reuse.H0_H0 ;  /* 0x20000005ff067230 */ /* 0x100fe40000004100 */
[-C--:B------:R-:W-:Y:S01]  /*8280*/  FMUL.FTZ R30, R4, R15.reuse ;  /* 0x0000000f041e7220 */ /* 0x080fe20000410000 */
[----:B------:R-:W-:Y:S01]  /*8290*/  FFMA.FTZ R21, R3, R15, -R14 ;  /* 0x0000000f03157223 */ /* 0x000fe2000001080e */
[----:B------:R-:W-:Y:S02]  /*82a0*/  HADD2.F32 R5, -RZ, R5.H1_H1 ;  /* 0x30000005ff057230 */ /* 0x000fe40000004100 */
[----:B------:R-:W-:Y:S01]  /*82b0*/  FFMA.FTZ R32, R9, R25, R32 ;  /* 0x0000001909207223 */ /* 0x000fe20000010020 */
[----:B------:R-:W-:-:S02]  /*82c0*/  HADD2.F32 R15, -RZ, R42.H0_H0 ;  /* 0x2000002aff0f7230 */ /* 0x000fc40000004100 */
[----:B------:R-:W-:Y:S01]  /*82d0*/  FFMA.FTZ R30, R3, R24, R30 ;  /* 0x00000018031e7223 */ /* 0x000fe2000001001e */
[----:B------:R-:W-:Y:S02]  /*82e0*/  HADD2.F32 R14, -RZ, R33.H0_H0 ;  /* 0x20000021ff0e7230 */ /* 0x000fe40000004100 */
[----:B------:R-:W-:Y:S02]  /*82f0*/  HADD2.F32 R9, -RZ, R43.H1_H1 ;  /* 0x3000002bff097230 */ /* 0x000fe40000004100 */
[C---:B------:R-:W-:Y:S01]  /*8300*/  FMUL.FTZ R24, R8.reuse, R15 ;  /* 0x0000000f08187220 */ /* 0x040fe20000410000 */
        /* <DEDUP_REMOVED lines=11> */
[----:B------:R-:W-:-:S05]  /*83c0*/  F2FP.F16.F32.PACK_AB R5, R14, R3 ;  /* 0x000000030e05723e */ /* 0x000fca00000000ff */
[----:B------:R2:W-:Y:S02]  /*83d0*/  STS.128 [R0], R4 ;  /* 0x0000000400007388 */ /* 0x0005e40000000c00 */
.L_x_6770:
[----:B------:R-:W-:Y:S05]  /*83e0*/  BSYNC B1 ;  /* 0x0000000000017941 */ /* 0x000fea0003800000 */
.L_x_6769:
[----:B------:R-:W-:-:S05]  /*83f0*/  VIADD R3, R187, 0x20 ;  /* 0x00000020bb037836 */ /* 0x000fca0000000000 */
[----:B------:R-:W-:-:S13]  /*8400*/  ISETP.GE.AND P0, PT, R3, R40, PT ;  /* 0x000000280300720c */ /* 0x000fda0003f06270 */
[----:B------:R-:W-:Y:S05]  /*8410*/  @P0 BRA `(.L_x_6773) ;  /* 0x0000001800340947 */ /* 0x000fea0003800000 */
[----:B------:R-:W3:Y:S01]  /*8420*/  LDC R3, c[0x0][0x3f4] ;  /* 0x0000fd00ff037b82 */ /* 0x000ee20000000800 */
[----:B------:R-:W-:Y:S01]  /*8430*/  BSSY B1, `(.L_x_6774) ;  /* 0x000002e000017945 */ /* 0x000fe20003800000 */
[-C--:B---3--:R-:W-:Y:S02]  /*8440*/  ISETP.GE.AND P0, PT, R188, R3.reuse, PT ;  /* 0x00000003bc00720c */ /* 0x088fe40003f06270 */
[----:B------:R-:W-:-:S11]  /*8450*/  ISETP.GE.AND P1, PT, R212, R3, PT ;  /* 0x00000003d400720c */ /* 0x000fd60003f26270 */
[----:B------:R-:W-:Y:S05]  /*8460*/  @P0 BRA `(.L_x_6775) ;  /* 0x0000000000a80947 */ /* 0x000fea0003800000 */
[----:B-12---:R-:W4:Y:S01]  /*8470*/  LDS.128 R4, [R2+0x21400] ;  /* 0x0214000002047984 */ /* 0x006f220000000c00 */
[----:B0-----:R-:W-:Y:S01]  /*8480*/  SHF.R.U32.HI R21, RZ, 0x10, R29 ;  /* 0x00000010ff157819 */ /* 0x001fe2000001161d */
[----:B------:R-:W-:Y:S01]  /*8490*/  HADD2.F32 R24, -RZ, R44.H0_H0 ;  /* 0x2000002cff187230 */ /* 0x000fe20000004100 */
[----:B------:R-:W-:Y:S01]  /*84a0*/  SHF.R.U32.HI R25, RZ, 0x10, R27 ;  /* 0x00000010ff197819 */ /* 0x000fe2000001161b */
[----:B------:R-:W-:Y:S01]  /*84b0*/  HADD2.F32 R15, -RZ, R46.H0_H0 ;  /* 0x2000002eff0f7230 */ /* 0x000fe20000004100 */
[----:B------:R-:W-:Y:S01]  /*84c0*/  SHF.R.U64 R30, R28, 0x10, R29 ;  /* 0x000000101c1e7819 */ /* 0x000fe2000000121d */
[----:B------:R-:W-:Y:S01]  /*84d0*/  HADD2.F32 R21, -RZ, R21.H0_H0 ;  /* 0x20000015ff157230 */ /* 0x000fe20000004100 */
[----:B------:R-:W-:Y:S01]  /*84e0*/  SHF.R.U64 R29, R26, 0x10, R27 ;  /* 0x000000101a1d7819 */ /* 0x000fe2000000121b */
[----:B------:R-:W-:Y:S02]  /*84f0*/  HADD2.F32 R25, -RZ, R25.H0_H0 ;  /* 0x20000019ff197230 */ /* 0x000fe40000004100 */
[----:B----4-:R-:W-:-:S02]  /*8500*/  HADD2.F32 R14, -RZ, R7.H1_H1 ;  /* 0x30000007ff0e7230 */ /* 0x010fc40000004100 */
[--C-:B------:R-:W-:Y:S02]  /*8510*/  HADD2.F32 R3, -RZ, R4.reuse.H0_H0 ;  /* 0x20000004ff037230 */ /* 0x100fe40000004100 */
[----:B------:R-:W-:Y:S02]  /*8520*/  HADD2.F32 R4, -RZ, R4.H1_H1 ;  /* 0x30000004ff047230 */ /* 0x000fe40000004100 */
[C---:B------:R-:W-:Y:S01]  /*8530*/  FMUL.FTZ R26, R14.reuse, R25 ;  /* 0x000000190e1a7220 */ /* 0x040fe20000410000 */
[----:B------:R-:W-:Y:S02]  /*8540*/  HADD2.F32 R9, -RZ, R7.H0_H0 ;  /* 0x20000007ff097230 */ /* 0x000fe40000004100 */
[----:B------:R-:W-:Y:S01]  /*8550*/  FMUL.FTZ R28, R14, R21 ;  /* 0x000000150e1c7220 */ /* 0x000fe20000410000 */
[--C-:B------:R-:W-:Y:S02]  /*8560*/  HADD2.F32 R7, -RZ, R6.reuse.H0_H0 ;  /* 0x20000006ff077230 */ /* 0x100fe40000004100 */
[----:B------:R-:W-:Y:S01]  /*8570*/  FMUL.FTZ R14, R4, R24 ;  /* 0x00000018040e7220 */ /* 0x000fe20000410000 */
[----:B------:R-:W-:-:S02]  /*8580*/  HADD2.F32 R8, -RZ, R6.H1_H1 ;  /* 0x30000006ff087230 */ /* 0x000fc40000004100 */
[----:B------:R-:W-:Y:S01]  /*8590*/  FFMA.FTZ R27, R9, R21, -R26 ;  /* 0x00000015091b7223 */ /* 0x000fe2000001081a */
[--C-:B------:R-:W-:Y:S02]  /*85a0*/  HADD2.F32 R6, -RZ, R5.reuse.H0_H0 ;  /* 0x20000005ff067230 */ /* 0x100fe40000004100 */
[-C--:B------:R-:W-:Y:S01]  /*85b0*/  FMUL.FTZ R26, R4, R15.reuse ;  /* 0x0000000f041a7220 */ /* 0x080fe20000410000 */
[----:B------:R-:W-:Y:S01]  /*85c0*/  FFMA.FTZ R21, R3, R15, -R14 ;  /* 0x0000000f03157223 */ /* 0x000fe2000001080e */
[----:B------:R-:W-:Y:S02]  /*85d0*/  HADD2.F32 R5, -RZ, R5.H1_H1 ;  /* 0x30000005ff057230 */ /* 0x000fe40000004100 */
[----:B------:R-:W-:Y:S01]  /*85e0*/  FFMA.FTZ R28, R9, R25, R28 ;  /* 0x00000019091c7223 */ /* 0x000fe2000001001c */
[----:B------:R-:W-:Y:S02]  /*85f0*/  HADD2.F32 R15, -RZ, R44.H1_H1 ;  /* 0x3000002cff0f7230 */ /* 0x000fe40000004100 */
[----:B------:R-:W-:Y:S01]  /*8600*/  FFMA.FTZ R26, R3, R24, R26 ;  /* 0x00000018031a7223 */ /* 0x000fe2000001001a */
[----:B------:R-:W-:-:S02]  /*8610*/  HADD2.F32 R14, -RZ, R29.H0_H0 ;  /* 0x2000001dff0e7230 */ /* 0x000fc40000004100 */
        /* <DEDUP_REMOVED lines=14> */
[----:B------:R3:W-:Y:S02]  /*8700*/  STS.128 [R2+0x21400], R4 ;  /* 0x0214000402007388 */ /* 0x0007e40000000c00 */
.L_x_6775:
[----:B------:R-:W-:Y:S05]  /*8710*/  BSYNC B1 ;  /* 0x0000000000017941 */ /* 0x000fea0003800000 */
.L_x_6774:
[----:B------:R-:W-:Y:S05]  /*8720*/  @P1 BRA `(.L_x_6773) ;  /* 0x0000001400701947 */ /* 0x000fea0003800000 */
[----:B-123--:R-:W1:Y:S01]  /*8730*/  LDS.128 R4, [R0+0x1000] ;  /* 0x0010000000047984 */ /* 0x00ee620000000c00 */
[----:B------:R-:W-:Y:S02]  /*8740*/  SHF.R.U64 R26, R12, 0x10, R13 ;  /* 0x000000100c1a7819 */ /* 0x000fe4000000120d */
[----:B------:R-:W-:Y:S02]  /*8750*/  SHF.R.U32.HI R12, RZ, 0x10, R11 ;  /* 0x00000010ff0c7819 */ /* 0x000fe4000001160b */
[----:B------:R-:W-:Y:S01]  /*8760*/  SHF.R.U32.HI R3, RZ, 0x10, R13 ;  /* 0x00000010ff037819 */ /* 0x000fe2000001160d */
[----:B------:R-:W-:Y:S01]  /*8770*/  HADD2.F32 R13, -RZ, R45.H0_H0 ;  /* 0x2000002dff0d7230 */ /* 0x000fe20000004100 */
[----:B----4-:R-:W-:Y:S01]  /*8780*/  SHF.R.U64 R14, R10, 0x10, R11 ;  /* 0x000000100a0e7819 */ /* 0x010fe2000000120b */
[----:B------:R-:W-:Y:S02]  /*8790*/  HADD2.F32 R12, -RZ, R12.H0_H0 ;  /* 0x2000000cff0c7230 */ /* 0x000fe40000004100 */
[----:B------:R-:W-:-:S02]  /*87a0*/  HADD2.F32 R10, -RZ, R3.H0_H0 ;  /* 0x20000003ff0a7230 */ /* 0x000fc40000004100 */
[----:B------:R-:W-:Y:S02]  /*87b0*/  HADD2.F32 R11, -RZ, R47.H0_H0 ;  /* 0x2000002fff0b7230 */ /* 0x000fe40000004100 */
[--C-:B-1----:R-:W-:Y:S02]  /*87c0*/  HADD2.F32 R9, -RZ, R7.reuse.H1_H1 ;  /* 0x30000007ff097230 */ /* 0x102fe40000004100 */
[--C-:B------:R-:W-:Y:S02]  /*87d0*/  HADD2.F32 R2, -RZ, R4.reuse.H0_H0 ;  /* 0x20000004ff027230 */ /* 0x100fe40000004100 */
[----:B------:R-:W-:Y:S02]  /*87e0*/  HADD2.F32 R4, -RZ, R4.H1_H1 ;  /* 0x30000004ff047230 */ /* 0x000fe40000004100 */
[C---:B------:R-:W-:Y:S01]  /*87f0*/  FMUL.FTZ R15, R9.reuse, R12 ;  /* 0x0000000c090f7220 */ /* 0x040fe20000410000 */
[----:B------:R-:W-:Y:S02]  /*8800*/  HADD2.F32 R8, -RZ, R7.H0_H0 ;  /* 0x20000007ff087230 */ /* 0x000fe40000004100 */
[----:B------:R-:W-:Y:S01]  /*8810*/  FMUL.FTZ R25, R9, R10 ;  /* 0x0000000a09197220 */ /* 0x000fe20000410000 */
[----:B------:R-:W-:-:S02]  /*8820*/  HADD2.F32 R7, -RZ, R6.H0_H0 ;  /* 0x20000006ff077230 */ /* 0x000fc40000004100 */
[----:B------:R-:W-:Y:S01]  /*8830*/  FMUL.FTZ R9, R4, R13 ;  /* 0x0000000d04097220 */ /* 0x000fe20000410000 */
[----:B------:R-:W-:Y:S02]  /*8840*/  HADD2.F32 R6, -RZ, R6.H1_H1 ;  /* 0x30000006ff067230 */ /* 0x000fe40000004100 */
[----:B0-----:R-:W-:Y:S01]  /*8850*/  FFMA.FTZ R21, R8, R10, -R15 ;  /* 0x0000000a08157223 */ /* 0x001fe2000001080f */
[-C--:B------:R-:W-:Y:S01]  /*8860*/  FMUL.FTZ R15, R4, R11.reuse ;  /* 0x0000000b040f7220 */ /* 0x080fe20000410000 */
[----:B------:R-:W-:Y:S01]  /*8870*/  FFMA.FTZ R24, R8, R12, R25 ;  /* 0x0000000c08187223 */ /* 0x000fe20000010019 */
[C---:B------:R-:W-:Y:S01]  /*8880*/  FFMA.FTZ R11, R2.reuse, R11, -R9 ;  /* 0x0000000b020b7223 */ /* 0x040fe20000010809 */
[----:B------:R-:W-:Y:S02]  /*8890*/  HADD2.F32 R3, -RZ, R5.H0_H0 ;  /* 0x20000005ff037230 */ /* 0x000fe40000004100 */
[----:B------:R-:W-:Y:S01]  /*88a0*/  FFMA.FTZ R2, R2, R13, R15 ;  /* 0x0000000d02027223 */ /* 0x000fe2000001000f */
[----:B------:R-:W-:-:S02]  /*88b0*/  HADD2.F32 R9, -RZ, R45.H1_H1 ;  /* 0x3000002dff097230 */ /* 0x000fc40000004100 */
[----:B------:R-:W-:Y:S02]  /*88c0*/  HADD2.F32 R8, -RZ, R47.H1_H1 ;  /* 0x3000002fff087230 */ /* 0x000fe40000004100 */
[----:B------:R-:W-:Y:S02]  /*88d0*/  HADD2.F32 R5, -RZ, R5.H1_H1 ;  /* 0x30000005ff057230 */ /* 0x000fe40000004100 */
[CC--:B------:R-:W-:Y:S01]  /*88e0*/  FMUL.FTZ R12, R6.reuse, R9.reuse ;  /* 0x00000009060c7220 */ /* 0x0c0fe20000410000 */
[----:B------:R-:W-:Y:S02]  /*88f0*/  HADD2.F32 R10, -RZ, R14.H0_H0 ;  /* 0x2000000eff0a7230 */ /* 0x000fe40000004100 */
[-C--:B------:R-:W-:Y:S01]  /*8900*/  FMUL.FTZ R14, R6, R8.reuse ;  /* 0x00000008060e7220 */ /* 0x080fe20000410000 */
[----:B------:R-:W-:Y:S02]  /*8910*/  HADD2.F32 R4, -RZ, R26.H0_H0 ;  /* 0x2000001aff047230 */ /* 0x000fe40000004100 */
[----:B------:R-:W-:Y:S01]  /*8920*/  FFMA.FTZ R12, R7, R8, -R12 ;  /* 0x00000008070c7223 */ /* 0x000fe2000001080c */
[----:B------:R-:W-:Y:S01]  /*8930*/  FMUL.FTZ R6, R5, R10 ;  /* 0x0000000a05067220 */ /* 0x000fe20000410000 */
[----:B------:R-:W-:Y:S01]  /*8940*/  FFMA.FTZ R9, R7, R9, R14 ;  /* 0x0000000907097223 */ /* 0x000fe2000001000e */
[-C--:B------:R-:W-:Y:S01]  /*8950*/  FMUL.FTZ R13, R5, R4.reuse ;  /* 0x00000004050d7220 */ /* 0x080fe20000410000 */
[----:B------:R-:W-:Y:S01]  /*8960*/  F2FP.F16.F32.PACK_AB R7, R24, R21 ;  /* 0x000000151807723e */ /* 0x000fe200000000ff */
[C---:B------:R-:W-:Y:S01]  /*8970*/  FFMA.FTZ R5, R3.reuse, R4, -R6 ;  /* 0x0000000403057223 */ /* 0x040fe20000010806 */
[----:B------:R-:W-:Y:S01]  /*8980*/  F2FP.F16.F32.PACK_AB R4, R2, R11 ;  /* 0x0000000b0204723e */ /* 0x000fe200000000ff */
[----:B------:R-:W-:Y:S01]  /*8990*/  FFMA.FTZ R10, R3, R10, R13 ;  /* 0x0000000a030a7223 */ /* 0x000fe2000001000d */
[----:B------:R-:W-:-:S04]  /*89a0*/  F2FP.F16.F32.PACK_AB R6, R9, R12 ;  /* 0x0000000c0906723e */ /* 0x000fc800000000ff */
[----:B------:R-:W-:-:S05]  /*89b0*/  F2FP.F16.F32.PACK_AB R5, R10, R5 ;  /* 0x000000050a05723e */ /* 0x000fca00000000ff */
[----:B------:R0:W-:Y:S01]  /*89c0*/  STS.128 [R0+0x1000], R4 ;  /* 0x0010000400007388 */ /* 0x0001e20000000c00 */
[----:B------:R-:W-:Y:S05]  /*89d0*/  BRA `(.L_x_6773) ;  /* 0x0000001000c47947 */ /* 0x000fea0003800000 */
.L_x_6760:
        /* <DEDUP_REMOVED lines=34> */
.L_x_7110:
[----:B------:R-:W-:Y:S01]  /*8c00*/  IMAD R21, R23, R10, RZ ;  /* 0x0000000a17157224 */ /* 0x000fe200078e02ff */
[----:B------:R-:W-:Y:S01]  /*8c10*/  BSSY B1, `(.L_x_6777) ;  /* 0x000000f000017945 */ /* 0x000fe20003800000 */
[----:B---3--:R-:W-:Y:S01]  /*8c20*/  IMAD.MOV.U32 R15, RZ, RZ, R5 ;  /* 0x000000ffff0f7224 */ /* 0x008fe200078e0005 */
        /* <DEDUP_REMOVED lines=9> */
[----:B-12---:R-:W-:-:S04]  /*8cc0*/  IMAD.WIDE R2, R16, 0x2, R2 ;  /* 0x0000000210027825 */ /* 0x006fc800078e0202 */
[----:B----4-:R-:W-:Y:S01]  /*8cd0*/  IMAD.WIDE R14, R16, 0x2, R14 ;  /* 0x00000002100e7825 */ /* 0x010fe200078e020e */
[----:B------:R3:W5:Y:S04]  /*8ce0*/  LD.E.128 R24, desc[UR50][R2.64] ;  /* 0x0000003202187980 */ /* 0x000768000c101d00 */
[----:B------:R3:W5:Y:S02]  /*8cf0*/  LD.E.128 R28, desc[UR50][R14.64] ;  /* 0x000000320e1c7980 */ /* 0x000764000c101d00 */
.L_x_6778:
[----:B------:R-:W-:Y:S05]  /*8d00*/  BSYNC B1 ;  /* 0x0000000000017941 */ /* 0x000fea0003800000 */
.L_x_6777:
[----:B--23-5:R-:W-:Y:S01]  /*8d10*/  IMAD.MOV.U32 R2, RZ, RZ, R28 ;  /* 0x000000ffff027224 */ /* 0x02cfe200078e001c */
[----:B------:R-:W-:Y:S01]  /*8d20*/  UMOV UR4, 0xffffffff ;  /* 0xffffffff00047882 */ /* 0x000fe20000000000 */
[----:B------:R-:W-:Y:S02]  /*8d30*/  IMAD.MOV.U32 R4, RZ, RZ, R30 ;  /* 0x000000ffff047224 */ /* 0x000fe400078e001e */
[----:B------:R-:W-:Y:S02]  /*8d40*/  IMAD.MOV.U32 R5, RZ, RZ, R31 ;  /* 0x000000ffff057224 */ /* 0x000fe400078e001f */
[----:B-1----:R-:W-:Y:S01]  /*8d50*/  IMAD.MOV.U32 R3, RZ, RZ, R29 ;  /* 0x000000ffff037224 */ /* 0x002fe200078e001d */
        /* <DEDUP_REMOVED lines=8> */
[----:B------:R-:W-:Y:S02]  /*8de0*/  PRMT R44, R44, 0x5410, R5 ;  /* 0x000054102c2c7816 */ /* 0x000fe40000000005 */
[----:B------:R-:W-:Y:S02]  /*8df0*/  CS2R R4, SRZ ;  /* 0x0000000000047805 */ /* 0x000fe4000001ff00 */
[----:B------:R-:W-:Y:S01]  /*8e00*/  PRMT R38, R38, 0x5410, R3 ;  /* 0x0000541026267816 */ /* 0x000fe20000000003 */
[----:B------:R-:W-:Y:S06]  /*8e10*/  BRA.DIV UR4, `(.L_x_6779) ;  /* 0x000001de04c87947 */ /* 0x000fec000b800000 */
[----:B------:R1:W2:Y:S04]  /*8e20*/  SHFL.IDX PT, R3, R6, 0x1, 0x1c1f ;  /* 0x003c1f0006037f89 */ /* 0x0002a800000e0000 */
[----:B------:R1:W3:Y:S04]  /*8e30*/  SHFL.IDX PT, R2, R0, 0x1, 0x1c1f ;  /* 0x003c1f0000027f89 */ /* 0x0002e800000e0000 */
[----:B0-----:R-:W0:Y:S04]  /*8e40*/  SHFL.IDX PT, R7, R7, 0x1, 0x1c1f ;  /* 0x003c1f0007077f89 */ /* 0x001e2800000e0000 */
[----:B----4-:R1:W4:Y:S02]  /*8e50*/  SHFL.IDX PT, R14, R8, 0x1, 0x1c1f ;  /* 0x003c1f00080e7f89 */ /* 0x01032400000e0000 */
.L_x_7116:
[----:B------:R-:W2:Y:S01]  /*8e60*/  LDC R33, c[0x0][0x3f4] ;  /* 0x0000fd00ff217b82 */ /* 0x000ea20000000800 */
[----:B------:R-:W-:Y:S01]  /*8e70*/  VIADD R34, R34, 0x20 ;  /* 0x0000002022227836 */ /* 0x000fe20000000000 */
[----:B-1----:R-:W-:Y:S01]  /*8e80*/  LEA.HI R0, R224, R224, RZ, 0x1 ;  /* 0x000000e0e0007211 */ /* 0x002fe200078f08ff */
[----:B------:R-:W-:Y:S01]  /*8e90*/  BSSY B1, `(.L_x_6780) ;  /* 0x0000014000017945 */ /* 0x000fe20003800000 */
[----:B0-----:R-:W-:Y:S01]  /*8ea0*/  IMAD.MOV.U32 R15, RZ, RZ, R7 ;  /* 0x000000ffff0f7224 */ /* 0x001fe200078e0007 */
[----:B------:R-:W-:Y:S02]  /*8eb0*/  CS2R R6, SRZ ;  /* 0x0000000000067805 */ /* 0x000fe4000001ff00 */
[----:B------:R-:W-:Y:S02]  /*8ec0*/  ISETP.GE.AND P0, PT, R34, R21, PT ;  /* 0x000000152200720c */ /* 0x000fe40003f06270 */
[----:B------:R-:W-:Y:S02]  /*8ed0*/  CS2R R10, SRZ ;  /* 0x00000000000a7805 */ /* 0x000fe4000001ff00 */
[----:B------:R-:W-:-:S05]  /*8ee0*/  LOP3.LUT R9, R0, 0xfffffffe, RZ, 0xc0, !PT ;  /* 0xfffffffe00097812 */ /* 0x000fca00078ec0ff */
[----:B------:R-:W-:Y:S01]  /*8ef0*/  IMAD.IADD R20, R224, 0x1, -R9 ;  /* 0x00000001e0147824 */ /* 0x000fe200078e0a09 */
[----:B------:R-:W-:-:S04]  /*8f00*/  CS2R R8, SRZ ;  /* 0x0000000000087805 */ /* 0x000fc8000001ff00 */
        /* <DEDUP_REMOVED lines=8> */
[----:B--23--:R-:W-:-:S04]  /*8f90*/  IMAD.WIDE R2, R16, 0x2, R2 ;  /* 0x0000000210027825 */ /* 0x00cfc800078e0202 */
[----:B----4-:R-:W-:Y:S01]  /*8fa0*/  IMAD.WIDE R14, R16, 0x2, R14 ;  /* 0x00000002100e7825 */ /* 0x010fe200078e020e */
[----:B------:R0:W5:Y:S04]  /*8fb0*/  LD.E.128 R8, desc[UR50][R2.64] ;  /* 0x0000003202087980 */ /* 0x000168000c101d00 */
[----:B------:R0:W5:Y:S02]  /*8fc0*/  LD.E.128 R4, desc[UR50][R14.64] ;  /* 0x000000320e047980 */ /* 0x000164000c101d00 */
.L_x_6781:
[----:B------:R-:W-:Y:S05]  /*8fd0*/  BSYNC B1 ;  /* 0x0000000000017941 */ /* 0x000fea0003800000 */
.L_x_6780:
[----:B------:R-:W1:Y:S01]  /*8fe0*/  SYNCS.PHASECHK.TRANS64.TRYWAIT P1, [R18+URZ+0x38800], R13 ;  /* 0x0388000d120075a7 */ /* 0x000e62000802017f */
[----:B------:R-:W-:Y:S01]  /*8ff0*/  VIADDMNMX R0, R21, -R195, 0x40, PT ;  /* 0x0000004015007446 */ /* 0x000fe200038009c3 */
[----:B0--3-5:R-:W-:Y:S01]  /*9000*/  IMAD.MOV.U32 R2, RZ, RZ, R4 ;  /* 0x000000ffff027224 */ /* 0x029fe200078e0004 */
[----:B--2---:R-:W-:Y:S01]  /*9010*/  ISETP.GE.AND P0, PT, R16, R33, PT ;  /* 0x000000211000720c */ /* 0x004fe20003f06270 */
[----:B------:R-:W-:Y:S01]  /*9020*/  IMAD.MOV.U32 R3, RZ, RZ, R5 ;  /* 0x000000ffff037224 */ /* 0x000fe200078e0005 */
[----:B------:R-:W-:Y:S01]  /*9030*/  BSSY B1, `(.L_x_6782) ;  /* 0x000000d000017945 */ /* 0x000fe20003800000 */
[C---:B------:R-:W-:Y:S01]  /*9040*/  VIADD R12, R187.reuse, 0x20 ;  /* 0x00000020bb0c7836 */ /* 0x040fe20000000000 */
[-C--:B------:R-:W-:Y:S02]  /*9050*/  ISETP.GE.OR P2, PT, R187, R0.reuse, P0 ;  /* 0x00000000bb00720c */ /* 0x080fe40000746670 */
[----:B------:R-:W-:Y:S01]  /*9060*/  PRMT R51, R2, 0x5410, R3 ;  /* 0x0000541002337816 */ /* 0x000fe20000000003 */
[----:B------:R-:W-:Y:S01]  /*9070*/  IMAD.MOV.U32 R2, RZ, RZ, R7 ;  /* 0x000000ffff027224 */ /* 0x000fe200078e0007 */
[----:B------:R-:W-:Y:S01]  /*9080*/  ISETP.GE.OR P0, PT, R12, R0, P0 ;  /* 0x000000000c00720c */ /* 0x000fe20000706670 */
[----:B------:R-:W-:-:S02]  /*9090*/  IMAD.MOV.U32 R0, RZ, RZ, R6 ;  /* 0x000000ffff007224 */ /* 0x000fc400078e0006 */
[----:B------:R-:W-:Y:S02]  /*90a0*/  IMAD.MOV.U32 R3, RZ, RZ, R8 ;  /* 0x000000ffff037224 */ /* 0x000fe400078e0008 */
[----:B------:R-:W-:Y:S01]  /*90b0*/  IMAD.MOV.U32 R12, RZ, RZ, R9 ;  /* 0x000000ffff0c7224 */ /* 0x000fe200078e0009 */
[----:B------:R-:W-:Y:S01]  /*90c0*/  PRMT R52, R0, 0x5410, R2 ;  /* 0x0000541000347816 */ /* 0x000fe20000000002 */
[----:B------:R-:W-:-:S03]  /*90d0*/  IMAD.IADD R0, R16, 0x1, R33 ;  /* 0x0000000110007824 */ /* 0x000fc600078e0221 */
[----:B------:R-:W-:Y:S01]  /*90e0*/  PRMT R53, R3, 0x5410, R12 ;  /* 0x0000541003357816 */ /* 0x000fe2000000000c */
[----:B-1----:R-:W-:Y:S06]  /*90f0*/  @!P1 BRA `(.L_x_6783) ;  /* 0x000001dc00809947 */ /* 0x002fec0003800000 */
.L_x_7117:
[----:B------:R-:W-:Y:S05]  /*9100*/  BSYNC B1 ;  /* 0x0000000000017941 */ /* 0x000fea0003800000 */
.L_x_6782:
[----:B------:R-:W-:Y:S01]  /*9110*/  BSSY B1, `(.L_x_6784) ;  /* 0x0000063000017945 */ /* 0x000fe20003800000 */
[----:B------:R-:W-:Y:S01]  /*9120*/  IMAD.MOV.U32 R54, RZ, RZ, R10 ;  /* 0x000000ffff367224 */ /* 0x000fe200078e000a */
[----:B------:R-:W-:Y:S01]  /*9130*/  LOP3.LUT R0, R0, 0x38, RZ, 0xc0, !PT ;  /* 0x0000003800007812 */ /* 0x000fe200078ec0ff */
[----:B------:R-:W-:Y:S01]  /*9140*/  IMAD.MOV.U32 R55, RZ, RZ, R11 ;  /* 0x000000ffff377224 */ /* 0x000fe200078e000b */
[----:B------:R-:W-:Y:S06]  /*9150*/  @P2 BRA `(.L_x_6785) ;  /* 0x0000000400782947 */ /* 0x000fec0003800000 */
[----:B------:R-:W-:Y:S01]  /*9160*/  IMAD.SHL.U32 R2, R196, 0x40, RZ ;  /* 0x00000040c4027824 */ /* 0x000fe200078e00ff */
[----:B------:R-:W-:Y:S02]  /*9170*/  SHF.R.U64 R47, R26, 0x10, R27 ;  /* 0x000000101a2f7819 */ /* 0x000fe4000000121b */
[----:B------:R-:W-:Y:S01]  /*9180*/  SHF.R.U64 R45, R30, 0x10, R31 ;  /* 0x000000101e2d7819 */ /* 0x000fe2000000121f */
[----:B------:R-:W-:Y:S01]  /*9190*/  HADD2.F32 R30, -RZ, R38.H0_H0 ;  /* 0x20000026ff1e7230 */ /* 0x000fe20000004100 */
[----:B0-----:R-:W-:Y:S02]  /*91a0*/  LOP3.LUT R13, R2, 0x1c0, RZ, 0xc0, !PT ;  /* 0x000001c0020d7812 */ /* 0x001fe400078ec0ff */
[----:B------:R-:W-:Y:S02]  /*91b0*/  SHF.R.U64 R46, R28, 0x10, R29 ;  /* 0x000000101c2e7819 */ /* 0x000fe4000000121d */
[----:B------:R-:W-:Y:S02]  /*91c0*/  LOP3.LUT R2, R13, 0x38, R16, 0xf8, !PT ;  /* 0x000000380d027812 */ /* 0x000fe400078ef810 */
[----:B------:R-:W-:-:S02]  /*91d0*/  SHF.R.U32.HI R15, RZ, 0x3, R13 ;  /* 0x00000003ff0f7819 */ /* 0x000fc4000001160d */
[----:B------:R-:W-:Y:S01]  /*91e0*/  SHF.R.U32.HI R36, RZ, 0x10, R29 ;  /* 0x00000010ff247819 */ /* 0x000fe2000001161d */
[----:B------:R-:W-:Y:S01]  /*91f0*/  HADD2.F32 R29, -RZ, R38.H1_H1 ;  /* 0x30000026ff1d7230 */ /* 0x000fe20000004100 */
[----:B------:R-:W-:Y:S02]  /*9200*/  LOP3.LUT R3, R2, R15, RZ, 0x3c, !PT ;  /* 0x0000000f02037212 */ /* 0x000fe400078e3cff */
[----:B------:R-:W-:Y:S01]  /*9210*/  SHF.R.U32.HI R42, RZ, 0x10, R25 ;  /* 0x00000010ff2a7819 */ /* 0x000fe20000011619 */
[----:B------:R-:W-:Y:S01]  /*9220*/  HADD2.F32 R36, -RZ, R36.H0_H0 ;  /* 0x20000024ff247230 */ /* 0x000fe20000004100 */
[----:B------:R-:W-:Y:S01]  /*9230*/  SHF.R.U32.HI R37, RZ, 0x10, R31 ;  /* 0x00000010ff257819 */ /* 0x000fe2000001161f */
[----:B------:R-:W-:Y:S01]  /*9240*/  IMAD R3, R216, 0x200, R3 ;  /* 0x00000200d8037824 */ /* 0x000fe200078e0203 */
[----:B------:R-:W-:Y:S02]  /*9250*/  SHF.R.U32.HI R39, RZ, 0x10, R27 ;  /* 0x00000010ff277819 */ /* 0x000fe4000001161b */
[----:B------:R-:W-:Y:S01]  /*9260*/  SHF.R.U64 R48, R24, 0x10, R25 ;  /* 0x0000001018307819 */ /* 0x000fe20000001219 */
[----:B------:R-:W-:Y:S01]  /*9270*/  IMAD R41, R3, 0x2, R18 ;  /* 0x0000000203297824 */ /* 0x000fe200078e0212 */
[----:B------:R-:W-:-:S04]  /*9280*/  LOP3.LUT R3, R15, R0, R13, 0x1e, !PT ;  /* 0x000000000f037212 */ /* 0x000fc800078e1e0d */
[----:B----4-:R-:W0:Y:S01]  /*9290*/  LDS.128 R12, [R41+0x20400] ;  /* 0x02040000290c7984 */ /* 0x010e220000000c00 */
        /* <DEDUP_REMOVED lines=15> */
[----:B------:R-:W-:Y:S01]  /*9390*/  FFMA.FTZ R38, R3, R29, -R38 ;  /* 0x0000001d03267223 */ /* 0x000fe20000010826 */
[----:B------:R-:W-:-:S02]  /*93a0*/  HADD2.F32 R29, -RZ, R44.H0_H0 ;  /* 0x2000002cff1d7230 */ /* 0x000fc40000004100 */
[----:B------:R-:W-:Y:S01]  /*93b0*/  FFMA.FTZ R40, R3, R30, R40 ;  /* 0x0000001e03287223 */ /* 0x000fe20000010028 */
[----:B------:R-:W-:Y:S02]  /*93c0*/  HADD2.F32 R3, -RZ, R44.H1_H1 ;  /* 0x3000002cff037230 */ /* 0x000fe40000004100 */
[-C--:B------:R-:W-:Y:S01]  /*93d0*/  FMUL.FTZ R44, R33, R26.reuse ;  /* 0x0000001a212c7220 */ /* 0x080fe20000410000 */
[C---:B------:R-:W-:Y:S01]  /*93e0*/  FFMA.FTZ R31, R13.reuse, R26, -R42 ;  /* 0x0000001a0d1f7223 */ /* 0x040fe2000001082a */
[C---:B------:R-:W-:Y:S01]  /*93f0*/  FMUL.FTZ R26, R28.reuse, R29 ;  /* 0x0000001d1c1a7220 */ /* 0x040fe20000410000 */
[----:B------:R-:W-:Y:S02]  /*9400*/  HADD2.F32 R35, -RZ, R35.H1_H1 ;  /* 0x30000023ff237230 */ /* 0x000fe40000004100 */
[----:B------:R-:W-:Y:S01]  /*9410*/  FMUL.FTZ R28, R28, R3 ;  /* 0x000000031c1c7220 */ /* 0x000fe20000410000 */
[----:B------:R-:W-:Y:S02]  /*9420*/  HADD2.F32 R30, -RZ, R37.H0_H0 ;  /* 0x20000025ff1e7230 */ /* 0x000fe40000004100 */
[----:B------:R-:W-:Y:S01]  /*9430*/  FFMA.FTZ R33, R13, R36, R44 ;  /* 0x000000240d217223 */ /* 0x000fe2000001002c */
[----:B------:R-:W-:-:S02]  /*9440*/  HADD2.F32 R13, -RZ, R39.H0_H0 ;  /* 0x20000027ff0d7230 */ /* 0x000fc40000004100 */
[C---:B------:R-:W-:Y:S01]  /*9450*/  FFMA.FTZ R37, R21.reuse, R3, -R26 ;  /* 0x0000000315257223 */ /* 0x040fe2000001081a */
[----:B------:R-:W-:Y:S01]  /*9460*/  FFMA.FTZ R39, R21, R29, R28 ;  /* 0x0000001d15277223 */ /* 0x000fe2000001001c */
[----:B------:R-:W-:Y:S02]  /*9470*/  HADD2.F32 R25, -RZ, R32.H0_H0 ;  /* 0x20000020ff197230 */ /* 0x000fe40000004100 */
[C---:B------:R-:W-:Y:S01]  /*9480*/  FMUL.FTZ R29, R35.reuse, R30 ;  /* 0x0000001e231d7220 */ /* 0x040fe20000410000 */
[----:B------:R-:W-:Y:S02]  /*9490*/  HADD2.F32 R3, -RZ, R50.H0_H0 ;  /* 0x20000032ff037230 */ /* 0x000fe40000004100 */
[-C--:B------:R-:W-:Y:S01]  /*94a0*/  FMUL.FTZ R35, R35, R13.reuse ;  /* 0x0000000d23237220 */ /* 0x080fe20000410000 */
[----:B------:R-:W-:Y:S02]  /*94b0*/  HADD2.F32 R21, -RZ, R49.H0_H0 ;  /* 0x20000031ff157230 */ /* 0x000fe40000004100 */
[----:B------:R-:W-:Y:S01]  /*94c0*/  FFMA.FTZ R42, R24, R13, -R29 ;  /* 0x0000000d182a7223 */ /* 0x000fe2000001081d */
[----:B------:R-:W-:-:S02]  /*94d0*/  HADD2.F32 R27, -RZ, R34.H0_H0 ;  /* 0x20000022ff1b7230 */ /* 0x000fc40000004100 */
[C---:B------:R-:W-:Y:S01]  /*94e0*/  FMUL.FTZ R36, R25.reuse, R3 ;  /* 0x0000000319247220 */ /* 0x040fe20000410000 */
[----:B------:R-:W-:Y:S02]  /*94f0*/  HADD2.F32 R28, -RZ, R49.H1_H1 ;  /* 0x30000031ff1c7230 */ /* 0x000fe40000004100 */
[----:B------:R-:W-:Y:S01]  /*9500*/  FMUL.FTZ R13, R25, R21 ;  /* 0x00000015190d7220 */ /* 0x000fe20000410000 */
[----:B------:R-:W-:Y:S02]  /*9510*/  HADD2.F32 R26, -RZ, R50.H1_H1 ;  /* 0x30000032ff1a7230 */ /* 0x000fe40000004100 */
[----:B------:R-:W-:Y:S01]  /*9520*/  FFMA.FTZ R44, R24, R30, R35 ;  /* 0x0000001e182c7223 */ /* 0x000fe20000010023 */
[----:B------:R-:W-:Y:S02]  /*9530*/  HADD2.F32 R15, -RZ, R14.H0_H0 ;  /* 0x2000000eff0f7230 */ /* 0x000fe40000004100 */
[C---:B------:R-:W-:Y:S01]  /*9540*/  FFMA.FTZ R24, R2.reuse, R3, -R13 ;  /* 0x0000000302187223 */ /* 0x040fe2000001080d */
[----:B------:R-:W-:Y:S01]  /*9550*/  FFMA.FTZ R36, R2, R21, R36 ;  /* 0x0000001502247223 */ /* 0x000fe20000010024 */
[----:B------:R-:W-:-:S02]  /*9560*/  HADD2.F32 R32, -RZ, R32.H1_H1 ;  /* 0x30000020ff207230 */ /* 0x000fc40000004100 */
[C---:B------:R-:W-:Y:S01]  /*9570*/  FMUL.FTZ R30, R27.reuse, R28 ;  /* 0x0000001c1b1e7220 */ /* 0x040fe20000410000 */
[----:B------:R-:W-:Y:S02]  /*9580*/  HADD2.F32 R34, -RZ, R34.H1_H1 ;  /* 0x30000022ff227230 */ /* 0x000fe40000004100 */
        /* <DEDUP_REMOVED lines=27> */
.L_x_6785:
[----:B------:R-:W-:Y:S05]  /*9740*/  BSYNC B1 ;  /* 0x0000000000017941 */ /* 0x000fea0003800000 */
.L_x_6784:
[----:B------:R-:W-:Y:S01]  /*9750*/  PRMT R39, R54, 0x5410, R55 ;  /* 0x0000541036277816 */ /* 0x000fe20000000037 */
[----:B------:R-:W-:Y:S06]  /*9760*/  @P0 BRA `(.L_x_6773) ;  /* 0x0000000400600947 */ /* 0x000fec0003800000 */
[----:B------:R-:W-:Y:S01]  /*9770*/  SHF.R.U32.HI R2, RZ, 0x3, R235 ;  /* 0x00000003ff027819 */ /* 0x000fe200000116eb */
[----:B01--4-:R-:W0:Y:S01]  /*9780*/  LDS.128 R12, [R234+0x20400] ;  /* 0x02040000ea0c7984 */ /* 0x013e220000000c00 */
[----:B------:R-:W-:Y:S01]  /*9790*/  SHF.R.U64 R35, R6, 0x10, R7 ;  /* 0x0000001006237819 */ /* 0x000fe20000001207 */
[----:B------:R-:W-:Y:S01]  /*97a0*/  HADD2.F32 R21, -RZ, R51.H1_H1 ;  /* 0x30000033ff157230 */ /* 0x000fe20000004100 */
[----:B------:R-:W-:Y:S02]  /*97b0*/  LOP3.LUT R3, R2, R0, R235, 0x1e, !PT ;  /* 0x0000000002037212 */ /* 0x000fe400078e1eeb */
[----:B------:R-:W-:Y:S02]  /*97c0*/  SHF.R.U32.HI R33, RZ, 0x10, R7 ;  /* 0x00000010ff217819 */ /* 0x000fe40000011607 */
[----:B------:R-:W-:Y:S01]  /*97d0*/  SHF.R.U64 R37, R10, 0x10, R11 ;  /* 0x000000100a257819 */ /* 0x000fe2000000120b */
[----:B------:R-:W-:Y:S01]  /*97e0*/  IMAD.IADD R3, R236, 0x1, R3 ;  /* 0x00000001ec037824 */ /* 0x000fe200078e0203 */
[----:B------:R-:W-:Y:S01]  /*97f0*/  SHF.R.U32.HI R34, RZ, 0x10, R11 ;  /* 0x00000010ff227819 */ /* 0x000fe2000001160b */
[----:B------:R-:W-:Y:S01]  /*9800*/  HADD2.F32 R10, -RZ, R53.H1_H1 ;  /* 0x30000035ff0a7230 */ /* 0x000fe20000004100 */
[----:B------:R-:W-:Y:S01]  /*9810*/  SHF.R.U32.HI R30, RZ, 0x10, R9 ;  /* 0x00000010ff1e7819 */ /* 0x000fe20000011609 */
[----:B------:R-:W-:Y:S01]  /*9820*/  IMAD R3, R3, 0x2, R18 ;  /* 0x0000000203037824 */ /* 0x000fe200078e0212 */
[----:B------:R-:W-:-:S02]  /*9830*/  SHF.R.U32.HI R28, RZ, 0x10, R5 ;  /* 0x00000010ff1c7819 */ /* 0x000fc40000011605 */
[----:B------:R-:W-:Y:S02]  /*9840*/  SHF.R.U64 R38, R8, 0x10, R9 ;  /* 0x0000001008267819 */ /* 0x000fe40000001209 */
[----:B------:R-:W1:Y:S01]  /*9850*/  LDS.128 R24, [R3+0x20400] ;  /* 0x0204000003187984 */ /* 0x000e620000000c00 */
[----:B------:R-:W-:Y:S01]  /*9860*/  HADD2.F32 R28, -RZ, R28.H0_H0 ;  /* 0x2000001cff1c7230 */ /* 0x000fe20000004100 */
[----:B------:R-:W-:Y:S01]  /*9870*/  SHF.R.U64 R36, R4, 0x10, R5 ;  /* 0x0000001004247819 */ /* 0x000fe20000001205 */
[--C-:B0-----:R-:W-:Y:S02]  /*9880*/  HADD2.F32 R2, -RZ, R13.reuse.H0_H0 ;  /* 0x2000000dff027230 */ /* 0x101fe40000004100 */
[----:B------:R-:W-:Y:S02]  /*9890*/  HADD2.F32 R13, -RZ, R13.H1_H1 ;  /* 0x3000000dff0d7230 */ /* 0x000fe40000004100 */
[----:B------:R-:W-:Y:S02]  /*98a0*/  HADD2.F32 R0, -RZ, R12.H0_H0 ;  /* 0x2000000cff007230 */ /* 0x000fe40000004100 */
[----:B------:R-:W-:-:S02]  /*98b0*/  HADD2.F32 R5, -RZ, R15.H0_H0 ;  /* 0x2000000fff057230 */ /* 0x000fc40000004100 */
[----:B------:R-:W-:Y:S02]  /*98c0*/  HADD2.F32 R4, -RZ, R14.H0_H0 ;  /* 0x2000000eff047230 */ /* 0x000fe40000004100 */
[----:B------:R-:W-:Y:S02]  /*98d0*/  HADD2.F32 R15, -RZ, R15.H1_H1 ;  /* 0x3000000fff0f7230 */ /* 0x000fe40000004100 */
[----:B------:R-:W-:Y:S02]  /*98e0*/  HADD2.F32 R12, -RZ, R12.H1_H1 ;  /* 0x3000000cff0c7230 */ /* 0x000fe40000004100 */
[----:B------:R-:W-:Y:S02]  /*98f0*/  HADD2.F32 R14, -RZ, R14.H1_H1 ;  /* 0x3000000eff0e7230 */ /* 0x000fe40000004100 */
[--C-:B-1----:R-:W-:Y:S02]  /*9900*/  HADD2.F32 R7, -RZ, R25.reuse.H0_H0 ;  /* 0x20000019ff077230 */ /* 0x102fe40000004100 */
[----:B------:R-:W-:-:S02]  /*9910*/  HADD2.F32 R25, -RZ, R25.H1_H1 ;  /* 0x30000019ff197230 */ /* 0x000fc40000004100 */
[----:B------:R-:W-:Y:S02]  /*9920*/  HADD2.F32 R6, -RZ, R24.H0_H0 ;  /* 0x20000018ff067230 */ /* 0x000fe40000004100 */
[CC--:B------:R-:W-:Y:S01]  /*9930*/  FMUL.FTZ R11, R7.reuse, R21.reuse ;  /* 0x00000015070b7220 */ /* 0x0c0fe20000410000 */
[----:B------:R-:W-:Y:S01]  /*9940*/  FMUL.FTZ R7, R7, R10 ;  /* 0x0000000a07077220 */ /* 0x000fe20000410000 */
[----:B------:R-:W-:Y:S01]  /*9950*/  FMUL.FTZ R32, R25, R28 ;  /* 0x0000001c19207220 */ /* 0x000fe20000410000 */
[----:B------:R-:W-:Y:S02]  /*9960*/  HADD2.F32 R9, -RZ, R27.H0_H0 ;  /* 0x2000001bff097230 */ /* 0x000fe40000004100 */
[C---:B------:R-:W-:Y:S01]  /*9970*/  FFMA.FTZ R29, R2.reuse, R10, -R11 ;  /* 0x0000000a021d7223 */ /* 0x040fe2000001080b */
[----:B------:R-:W-:Y:S02]  /*9980*/  HADD2.F32 R10, -RZ, R30.H0_H0 ;  /* 0x2000001eff0a7230 */ /* 0x000fe40000004100 */
[----:B------:R-:W-:Y:S01]  /*9990*/  FFMA.FTZ R30, R2, R21, R7 ;  /* 0x00000015021e7223 */ /* 0x000fe20000010007 */
[----:B------:R-:W-:-:S02]  /*99a0*/  HADD2.F32 R11, -RZ, R51.H0_H0 ;  /* 0x20000033ff0b7230 */ /* 0x000fc40000004100 */
[----:B------:R-:W-:Y:S02]  /*99b0*/  HADD2.F32 R7, -RZ, R53.H0_H0 ;  /* 0x20000035ff077230 */ /* 0x000fe40000004100 */
[-C--:B------:R-:W-:Y:S01]  /*99c0*/  FMUL.FTZ R2, R25, R10.reuse ;  /* 0x0000000a19027220 */ /* 0x080fe20000410000 */
[----:B------:R-:W-:Y:S01]  /*99d0*/  FFMA.FTZ R32, R13, R10, -R32 ;  /* 0x0000000a0d207223 */ /* 0x000fe20000010820 */
[C---:B------:R-:W-:Y:S01]  /*99e0*/  FMUL.FTZ R25, R6.reuse, R11 ;  /* 0x0000000b06197220 */ /* 0x040fe20000410000 */
[----:B------:R-:W-:Y:S02]  /*99f0*/  HADD2.F32 R8, -RZ, R26.H0_H0 ;  /* 0x2000001aff087230 */ /* 0x000fe40000004100 */
[-C--:B------:R-:W-:Y:S01]  /*9a00*/  FMUL.FTZ R6, R6, R7.reuse ;  /* 0x0000000706067220 */ /* 0x080fe20000410000 */
[----:B------:R-:W-:Y:S02]  /*9a10*/  HADD2.F32 R21, -RZ, R52.H0_H0 ;  /* 0x20000034ff157230 */ /* 0x000fe40000004100 */
[----:B------:R-:W-:Y:S01]  /*9a20*/  FFMA.FTZ R25, R0, R7, -R25 ;  /* 0x0000000700197223 */ /* 0x000fe20000010819 */
[----:B------:R-:W-:-:S02]  /*9a30*/  HADD2.F32 R7, -RZ, R39.H0_H0 ;  /* 0x20000027ff077230 */ /* 0x000fc40000004100 */
[----:B------:R-:W-:Y:S01]  /*9a40*/  FFMA.FTZ R10, R0, R11, R6 ;  /* 0x0000000b000a7223 */ /* 0x000fe20000010006 */
[----:B------:R-:W-:Y:S02]  /*9a50*/  HADD2.F32 R6, -RZ, R52.H1_H1 ;  /* 0x30000034ff067230 */ /* 0x000fe40000004100 */
[----:B------:R-:W-:Y:S01]  /*9a60*/  FFMA.FTZ R31, R13, R28, R2 ;  /* 0x0000001c0d1f7223 */ /* 0x000fe20000010002 */
[----:B------:R-:W-:Y:S02]  /*9a70*/  HADD2.F32 R0, -RZ, R39.H1_H1 ;  /* 0x30000027ff007230 */ /* 0x000fe40000004100 */
[C---:B------:R-:W-:Y:S01]  /*9a80*/  FMUL.FTZ R11, R8.reuse, R21 ;  /* 0x00000015080b7220 */ /* 0x040fe20000410000 */
[----:B------:R-:W-:Y:S02]  /*9a90*/  HADD2.F32 R2, -RZ, R34.H0_H0 ;  /* 0x20000022ff027230 */ /* 0x000fe40000004100 */
[C---:B------:R-:W-:Y:S01]  /*9aa0*/  FMUL.FTZ R34, R9.reuse, R6 ;  /* 0x0000000609227220 */ /* 0x040fe20000410000 */
[----:B------:R-:W-:Y:S01]  /*9ab0*/  FMUL.FTZ R13, R8, R7 ;  /* 0x00000007080d7220 */ /* 0x000fe20000410000 */
[----:B------:R-:W-:Y:S01]  /*9ac0*/  FMUL.FTZ R9, R9, R0 ;  /* 0x0000000009097220 */ /* 0x000fe20000410000 */
[----:B------:R-:W-:-:S02]  /*9ad0*/  HADD2.F32 R27, -RZ, R27.H1_H1 ;  /* 0x3000001bff1b7230 */ /* 0x000fc40000004100 */
[C---:B------:R-:W-:Y:S01]  /*9ae0*/  FFMA.FTZ R28, R4.reuse, R7, -R11 ;  /* 0x00000007041c7223 */ /* 0x040fe2000001080b */
[----:B------:R-:W-:Y:S02]  /*9af0*/  HADD2.F32 R8, -RZ, R33.H0_H0 ;  /* 0x20000021ff087230 */ /* 0x000fe40000004100 */
[C---:B------:R-:W-:Y:S01]  /*9b00*/  FFMA.FTZ R6, R5.reuse, R6, R9 ;  /* 0x0000000605067223 */ /* 0x040fe20000010009 */
[----:B------:R-:W-:Y:S02]  /*9b10*/  HADD2.F32 R24, -RZ, R24.H1_H1 ;  /* 0x30000018ff187230 */ /* 0x000fe40000004100 */
[----:B------:R-:W-:Y:S01]  /*9b20*/  FFMA.FTZ R21, R4, R21, R13 ;  /* 0x0000001504157223 */ /* 0x000fe2000001000d */
[----:B------:R-:W-:Y:S01]  /*9b30*/  FFMA.FTZ R34, R5, R0, -R34 ;  /* 0x0000000005227223 */ /* 0x000fe20000010822 */
[----:B------:R-:W-:Y:S02]  /*9b40*/  HADD2.F32 R9, -RZ, R36.H0_H0 ;  /* 0x20000024ff097230 */ /* 0x000fe40000004100 */
        /* <DEDUP_REMOVED lines=21> */
[----:B------:R-:W-:Y:S02]  /*9ca0*/  F2FP.F16.F32.PACK_AB R6, R15, R28 ;  /* 0x0000001c0f06723e */ /* 0x000fe400000000ff */
[----:B------:R-:W-:-:S02]  /*9cb0*/  F2FP.F16.F32.PACK_AB R9, R31, R30 ;  /* 0x0000001e1f09723e */ /* 0x000fc400000000ff */
[----:B------:R-:W-:Y:S01]  /*9cc0*/  F2FP.F16.F32.PACK_AB R10, R26, R21 ;  /* 0x000000151a0a723e */ /* 0x000fe200000000ff */
[----:B------:R0:W-:Y:S04]  /*9cd0*/  STS.128 [R234+0x20400], R4 ;  /* 0x02040004ea007388 */ /* 0x0001e80000000c00 */
[----:B------:R0:W-:Y:S02]  /*9ce0*/  STS.128 [R3+0x20400], R8 ;  /* 0x0204000803007388 */ /* 0x0001e40000000c00 */
.L_x_6773:
[----:B------:R-:W-:Y:S05]  /*9cf0*/  BSYNC B0 ;  /* 0x0000000000007941 */ /* 0x000fea0003800000 */
.L_x_6759:
        /* <DEDUP_REMOVED lines=8> */
.L_x_6756:
[----:B0-2---:R-:W-:-:S05]  /*9d80*/  IMAD.U32 R0, RZ, RZ, UR47 ;  /* 0x0000002fff007e24 */ /* 0x005fca000f8e00ff */
[----:B------:R-:W-:-:S13]  /*9d90*/  ISETP.NE.AND P0, PT, R0, 0x3, PT ;  /* 0x000000030000780c */ /* 0x000fda0003f05270 */
[----:B------:R-:W-:Y:S05]  /*9da0*/  @!P0 BRA `(.L_x_6786) ;  /* 0x0000000000048947 */ /* 0x000fea0003800000 */
[----:B------:R-:W-:Y:S01]  /*9db0*/  BPT.TRAP 0x1 ;  /* 0x000000040000795c */ /* 0x000fe20000300000 */
.L_x_6786:
[----:B------:R-:W-:Y:S01]  /*9dc0*/  IMAD R0, R19, 0x8, R18 ;  /* 0x0000000813007824 */ /* 0x000fe200078e0212 */
[----:B------:R-:W-:-:S04]  /*9dd0*/  SHF.L.U32 R9, R22, 0x1f, RZ ;  /* 0x0000001f16097819 */ /* 0x000fc800000006ff */
[----:B------:R0:W2:Y:S01]  /*9de0*/  SYNCS.PHASECHK.TRANS64.TRYWAIT P1, [R0+URZ+0x38830], R9 ;  /* 0x03883009000075a7 */ /* 0x0000a2000802017f */
[----:B------:R-:W-:Y:S05]  /*9df0*/  @!P0 BRA `(.L_x_6787) ;  /* 0x0000000000048947 */ /* 0x000fea0003800000 */
[----:B------:R-:W-:Y:S01]  /*9e00*/  BPT.TRAP 0x1 ;  /* 0x000000040000795c */ /* 0x000fe20000300000 */
.L_x_6787:
[C---:B-1-3--:R-:W-:Y:S02]  /*9e10*/  VIADD R2, R18.reuse, 0x22400 ;  /* 0x0002240012027836 */ /* 0x04afe40000000000 */
[----:B------:R-:W-:-:S03]  /*9e20*/  VIADD R3, R18, 0x20400 ;  /* 0x0002040012037836 */ /* 0x000fc60000000000 */
[----:B------:R-:W-:Y:S02]  /*9e30*/  SHF.R.U32.HI R2, RZ, 0x4, R2 ;  /* 0x00000004ff027819 */ /* 0x000fe40000011602 */
[----:B------:R-:W-:Y:S02]  /*9e40*/  SHF.R.U32.HI R3, RZ, 0x4, R3 ;  /* 0x00000004ff037819 */ /* 0x000fe40000011603 */
[----:B------:R-:W-:Y:S02]  /*9e50*/  LOP3.LUT R2, R2, 0x3fff, RZ, 0xc0, !PT ;  /* 0x00003fff02027812 */ /* 0x000fe400078ec0ff */
[----:B------:R-:W-:Y:S02]  /*9e60*/  LOP3.LUT R3, R3, 0x3fff, RZ, 0xc0, !PT ;  /* 0x00003fff03037812 */ /* 0x000fe400078ec0ff */
[----:B------:R-:W-:Y:S01]  /*9e70*/  LOP3.LUT R191, R2, 0x10000, RZ, 0xfc, !PT ;  /* 0x0001000002bf7812 */ /* 0x000fe200078efcff */
[----:B--2---:R-:W-:Y:S06]  /*9e80*/  @P1 BRA `(.L_x_6788) ;  /* 0x0000000000081947 */ /* 0x004fec0003800000 */
[----:B------:R-:W1:Y:S02]  /*9e90*/  SYNCS.PHASECHK.TRANS64.TRYWAIT P1, [R0+URZ+0x38830], R9 ;  /* 0x03883009000075a7 */ /* 0x000e64000802017f */
[----:B-1----:R-:W-:Y:S05]  /*9ea0*/  @!P1 BRA `(.L_x_6789) ;  /* 0x000001d000289947 */ /* 0x002fea0003800000 */
.L_x_6788:
[----:B------:R-:W-:Y:S01]  /*9eb0*/  LOP3.LUT R4, R3, 0x10000, RZ, 0xfc, !PT ;  /* 0x0001000003047812 */ /* 0x000fe200078efcff */
[----:B------:R-:W-:Y:S01]  /*9ec0*/  IMAD R2, R19, 0x200, R191 ;  /* 0x0000020013027824 */ /* 0x000fe200078e02bf */
[----:B------:R-:W-:Y:S05]  /*9ed0*/  WARPSYNC.ALL ;  /* 0x0000000000007948 */ /* 0x000fea0003800000 */
[----:B------:R-:W-:Y:S01]  /*9ee0*/  IMAD.MOV.U32 R5, RZ, RZ, 0x40000040 ;  /* 0x40000040ff057424 */ /* 0x000fe200078e00ff */
[----:B------:R-:W-:Y:S01]  /*9ef0*/  R2UR UR4, R4 ;  /* 0x00000000040472ca */ /* 0x000fe200000e0000 */
[----:B------:R-:W-:Y:S01]  /*9f00*/  IMAD.MOV.U32 R3, RZ, RZ, 0x40000040 ;  /* 0x40000040ff037424 */ /* 0x000fe200078e00ff */
[----:B------:R-:W-:Y:S01]  /*9f10*/  R2UR UR6, R2 ;  /* 0x00000000020672ca */ /* 0x000fe200000e0000 */
[----:B----45:R-:W-:Y:S01]  /*9f20*/  WARPGROUP.ARRIVE ;  /* 0x00000000000079c5 */ /* 0x030fe20000000000 */
[----:B------:R-:W-:Y:S01]  /*9f30*/  R2UR UR5, R5 ;  /* 0x00000000050572ca */ /* 0x000fe200000e0000 */
[----:B------:R-:W-:Y:S01]  /*9f40*/  VIADD R12, R4, 0x2 ;  /* 0x00000002040c7836 */ /* 0x000fe20000000000 */
[----:B------:R-:W-:Y:S01]  /*9f50*/  R2UR UR7, R3 ;  /* 0x00000000030772ca */ /* 0x000fe200000e0000 */
[----:B------:R-:W-:Y:S01]  /*9f60*/  VIADD R6, R2, 0x2 ;  /* 0x0000000202067836 */ /* 0x000fe20000000000 */
[----:B------:R-:W-:Y:S01]  /*9f70*/  BSSY B0, `(.L_x_6790) ;  /* 0x0000025000007945 */ /* 0x000fe20003800000 */
[----:B------:R-:W-:-:S02]  /*9f80*/  IMAD.MOV.U32 R13, RZ, RZ, 0x40000040 ;  /* 0x40000040ff0d7424 */ /* 0x000fc400078e00ff */
[----:B------:R-:W-:Y:S02]  /*9f90*/  IMAD.MOV.U32 R7, RZ, RZ, 0x40000040 ;  /* 0x40000040ff077424 */ /* 0x000fe400078e00ff */
[----:B------:R-:W-:Y:S02]  /*9fa0*/  VIADD R10, R4, 0x4 ;  /* 0x00000004040a7836 */ /* 0x000fe40000000000 */
[----:B------:R-:W-:Y:S02]  /*9fb0*/  IMAD.MOV.U32 R11, RZ, RZ, 0x40000040 ;  /* 0x40000040ff0b7424 */ /* 0x000fe400078e00ff */
[----:B------:R-:W-:Y:S02]  /*9fc0*/  IMAD.MOV.U32 R3, RZ, RZ, 0x40000040 ;  /* 0x40000040ff037424 */ /* 0x000fe400078e00ff */
[----:B------:R-:W-:Y:S01]  /*9fd0*/  HGMMA.64x64x16.F32 R24, gdesc[UR4], RZ, !UPT, gsb0 ;  /* 0x00e00000041879f0 */ /* 0x000fe2000c0008ff */
[----:B------:R-:W-:Y:S02]  /*9fe0*/  R2UR UR4, R12 ;  /* 0x000000000c0472ca */ /* 0x000fe400000e0000 */
        /* <DEDUP_REMOVED lines=11> */
[----:B------:R-:W-:Y:S01]  /*a0a0*/  R2UR UR6, R6 ;  /* 0x00000000060672ca */ /* 0x000fe200000e0000 */
[----:B------:R-:W-:Y:S01]  /*a0b0*/  VIADD R6, R4, 0x6 ;  /* 0x0000000604067836 */ /* 0x000fe20000000000 */
[----:B------:R-:W-:Y:S01]  /*a0c0*/  R2UR UR7, R7 ;  /* 0x00000000070772ca */ /* 0x000fe200000e0000 */
[----:B------:R-:W-:Y:S01]  /*a0d0*/  IMAD.MOV.U32 R7, RZ, RZ, 0x40000040 ;  /* 0x40000040ff077424 */ /* 0x000fe200078e00ff */
[----:B------:R-:W-:Y:S02]  /*a0e0*/  WARPGROUP.DEPBAR.LE gsb0, 0x0 ;  /* 0x00008000000079c5 */ /* 0x000fe40000010000 */
[----:B------:R-:W-:-:S09]  /*a0f0*/  WARPGROUP.ARRIVE ;  /* 0x00000000000079c5 */ /* 0x000fd20000000000 */
        /* <DEDUP_REMOVED lines=10> */
[----:B------:R-:W2:Y:S02]  /*a1a0*/  SYNCS.PHASECHK.TRANS64.TRYWAIT P1, [R18+URZ+0x38810], R3 ;  /* 0x03881003120075a7 */ /* 0x000ea4000802017f */
[----:B--2---:R-:W-:Y:S05]  /*a1b0*/  @!P1 BRA `(.L_x_6791) ;  /* 0x000001cc00789947 */ /* 0x004fea0003800000 */
.L_x_7118:
[----:B------:R-:W-:Y:S05]  /*a1c0*/  BSYNC B0 ;  /* 0x0000000000007941 */ /* 0x000fea0003800000 */
.L_x_6790:
[----:B------:R-:W-:Y:S05]  /*a1d0*/  @!P0 BRA `(.L_x_6792) ;  /* 0x0000000000048947 */ /* 0x000fea0003800000 */
[----:B------:R-:W-:Y:S01]  /*a1e0*/  BPT.TRAP 0x1 ;  /* 0x000000040000795c */ /* 0x000fe20000300000 */
.L_x_6792:
[----:B------:R3:W4:Y:S01]  /*a1f0*/  SYNCS.PHASECHK.TRANS64.TRYWAIT P2, [R0+URZ+0x38850], R9 ;  /* 0x03885009000075a7 */ /* 0x000722000804017f */
[----:B------:R-:W-:Y:S05]  /*a200*/  @!P0 BRA `(.L_x_6793) ;  /* 0x0000000000048947 */ /* 0x000fea0003800000 */
[----:B------:R-:W-:Y:S01]  /*a210*/  BPT.TRAP 0x1 ;  /* 0x000000040000795c */ /* 0x000fe20000300000 */
.L_x_6793:
[----:B------:R-:W5:Y:S02]  /*a220*/  S2R R2, SR_TID.X ;  /* 0x0000000000027919 */ /* 0x000f640000002100 */
[----:B-----5:R-:W-:-:S04]  /*a230*/  LOP3.LUT R2, R2, 0x7f, RZ, 0xc0, !PT ;  /* 0x0000007f02027812 */ /* 0x020fc800078ec0ff */
[----:B------:R-:W-:Y:S01]  /*a240*/  ISETP.NE.AND P1, PT, R2, RZ, PT ;  /* 0x000000ff0200720c */ /* 0x000fe20003f25270 */
[----:B------:R-:W-:-:S05]  /*a250*/  VIADD R2, R18, 0x400 ;  /* 0x0000040012027836 */ /* 0x000fca0000000000 */
[----:B------:R-:W-:Y:S01]  /*a260*/  SHF.R.U32.HI R2, RZ, 0x4, R2 ;  /* 0x00000004ff027819 */ /* 0x000fe20000011602 */
[----:B----4-:R-:W-:Y:S06]  /*a270*/  @P2 BRA `(.L_x_6794) ;  /* 0x0000000000082947 */ /* 0x010fec0003800000 */
[----:B------:R-:W4:Y:S02]  /*a280*/  SYNCS.PHASECHK.TRANS64.TRYWAIT P2, [R0+URZ+0x38850], R9 ;  /* 0x03885009000075a7 */ /* 0x000f24000804017f */
[----:B----4-:R-:W-:Y:S05]  /*a290*/  @!P2 BRA `(.L_x_6795) ;  /* 0x000001cc0054a947 */ /* 0x010fea0003800000 */
.L_x_6794:
[----:B------:R-:W-:Y:S01]  /*a2a0*/  LOP3.LUT R2, R2, 0x3fff, RZ, 0xc0, !PT ;  /* 0x00003fff02027812 */ /* 0x000fe200078ec0ff */
[----:B------:R-:W-:Y:S05]  /*a2b0*/  WARPSYNC.ALL ;  /* 0x0000000000007948 */ /* 0x000fea0003800000 */
[----:B------:R-:W-:Y:S01]  /*a2c0*/  LOP3.LUT R192, R2, 0x10000, RZ, 0xfc, !PT ;  /* 0x0001000002c07812 */ /* 0x000fe200078efcff */
[----:B------:R-:W-:Y:S01]  /*a2d0*/  VIADD R2, R18, 0x26400 ;  /* 0x0002640012027836 */ /* 0x000fe20000000000 */
[----:B------:R-:W-:-:S03]  /*a2e0*/  WARPGROUP.ARRIVE ;  /* 0x00000000000079c5 */ /* 0x000fc60000000000 */
[----:B------:R-:W-:-:S03]  /*a2f0*/  IMAD R8, R19, 0x1000, R192 ;  /* 0x0000100013087824 */ /* 0x000fc600078e02c0 */
[----:B------:R-:W5:Y:S01]  /*a300*/  S2R R56, SR_TID.X ;  /* 0x0000000000387919 */ /* 0x000f620000002100 */
[----:B01-34-:R-:W-:Y:S01]  /*a310*/  IMAD.MOV.U32 R9, RZ, RZ, 0x40000040 ;  /* 0x40000040ff097424 */ /* 0x01bfe200078e00ff */
[----:B------:R-:W-:Y:S01]  /*a320*/  SHF.R.U32.HI R2, RZ, 0x4, R2 ;  /* 0x00000004ff027819 */ /* 0x000fe20000011602 */
[----:B--2---:R-:W-:Y:S01]  /*a330*/  IMAD.MOV.U32 R3, RZ, RZ, 0x40000040 ;  /* 0x40000040ff037424 */ /* 0x004fe200078e00ff */
        /* <DEDUP_REMOVED lines=11> */
[----:B------:R-:W-:-:S02]  /*a3f0*/  VIADD R20, R2, 0x2 ;  /* 0x0000000202147836 */ /* 0x000fc40000000000 */
[----:B------:R-:W-:Y:S02]  /*a400*/  IMAD.MOV.U32 R61, RZ, RZ, 0x40000040 ;  /* 0x40000040ff3d7424 */ /* 0x000fe400078e00ff */
[----:B------:R-:W-:-:S08]  /*a410*/  IMAD.MOV.U32 R63, RZ, RZ, 0x40000040 ;  /* 0x40000040ff3f7424 */ /* 0x000fd000078e00ff */
        /* <DEDUP_REMOVED lines=9> */
[----:B-----5:R-:W-:-:S05]  /*a4b0*/  SHF.R.U32.HI R56, RZ, 0x7, R56 ;  /* 0x00000007ff387819 */ /* 0x020fca0000011638 */
[----:B------:R0:W1:Y:S02]  /*a4c0*/  SHFL.IDX PT, R9, R56, RZ, 0x1f ;  /* 0x00001fff38097589 */ /* 0x00006400000e0000 */
[----:B0-----:R-:W-:Y:S01]  /*a4d0*/  VIADD R56, R2, 0x800 ;  /* 0x0000080002387836 */ /* 0x001fe20000000000 */
[----:B-1----:R-:W-:-:S04]  /*a4e0*/  ISETP.GT.AND P2, PT, R9, 0x7f, PT ;  /* 0x0000007f0900780c */ /* 0x002fc80003f44270 */
[----:B------:R-:W-:Y:S02]  /*a4f0*/  SEL R9, RZ, 0x2, !P2 ;  /* 0x00000002ff097807 */ /* 0x000fe40005000000 */
[C---:B------:R-:W-:Y:S02]  /*a500*/  SEL R57, R59.reuse, 0x2, P2 ;  /* 0x000000023b397807 */ /* 0x040fe40001000000 */
[----:B------:R-:W-:Y:S01]  /*a510*/  SEL R59, R59, 0x6, !P2 ;  /* 0x000000063b3b7807 */ /* 0x000fe20005000000 */
        /* <DEDUP_REMOVED lines=175> */
[----:B------:R-:W-:Y:S02]  /*b010*/  IMAD.MOV.U32 R15, RZ, RZ, 0x40000040 ;  /* 0x40000040ff0f7424 */ /* 0x000fe400078e00ff */
[----:B------:R-:W-:Y:S01]  /*b020*/  VIADD R56, R2, 0xe00 ;  /* 0x00000e0002387836 */ /* 0x000fe20000000000 */
[----:B------:R-:W-:-:S02]  /*b030*/  WARPGROUP.DEPBAR.LE gsb0, 0x0 ;  /* 0x00008000000079c5 */ /* 0x000fc40000010000 */
[----:B------:R-:W-:-:S07]  /*b040*/  WARPGROUP.ARRIVE ;  /* 0x00000000000079c5 */ /* 0x000fce0000000000 */
[----:B------:R-:W-:Y:S01]  /*b050*/  HGMMA.64x64x16.F32 R24, gdesc[UR4], R24, gsb0 ;  /* 0x00e00000041879f0 */ /* 0x000fe20008000818 */
[----:B------:R-:W-:Y:S01]  /*b060*/  R2UR UR6, R20 ;  /* 0x00000000140672ca */ /* 0x000fe200000e0000 */
[----:B------:R-:W-:Y:S01]  /*b070*/  IMAD.MOV.U32 R20, RZ, RZ, 0xa00 ;  /* 0x00000a00ff147424 */ /* 0x000fe200078e00ff */
[----:B------:R-:W-:Y:S01]  /*b080*/  R2UR UR7, R21 ;  /* 0x00000000150772ca */ /* 0x000fe200000e0000 */
[----:B------:R-:W-:Y:S01]  /*b090*/  IMAD.MOV.U32 R21, RZ, RZ, 0x40000040 ;  /* 0x40000040ff157424 */ /* 0x000fe200078e00ff */
[----:B------:R-:W-:Y:S01]  /*b0a0*/  R2UR UR4, R14 ;  /* 0x000000000e0472ca */ /* 0x000fe200000e0000 */
[----:B------:R-:W-:Y:S01]  /*b0b0*/  IMAD.MOV.U32 R14, RZ, RZ, 0x28 ;  /* 0x00000028ff0e7424 */ /* 0x000fe200078e00ff */
[----:B------:R-:W-:Y:S02]  /*b0c0*/  R2UR UR5, R15 ;  /* 0x000000000f0572ca */ /* 0x000fe400000e0000 */
[----:B------:R-:W-:Y:S02]  /*b0d0*/  SEL R20, R20, 0x980, P2 ;  /* 0x0000098014147807 */ /* 0x000fe40001000000 */
[----:B------:R-:W-:-:S02]  /*b0e0*/  SEL R14, R14, 0x26, P2 ;  /* 0x000000260e0e7807 */ /* 0x000fc40001000000 */
[----:B------:R-:W-:Y:S02]  /*b0f0*/  LOP3.LUT R20, R20, 0xa00, RZ, 0xc0, !PT ;  /* 0x00000a0014147812 */ /* 0x000fe400078ec0ff */
[----:B------:R-:W-:-:S04]  /*b100*/  LOP3.LUT R15, R14, 0x6, RZ, 0xc0, !PT ;  /* 0x000000060e0f7812 */ /* 0x000fc800078ec0ff */
[CC--:B------:R-:W-:Y:S02]  /*b110*/  IADD3 R60, R15.reuse, R20.reuse, R2 ;  /* 0x000000140f3c7210 */ /* 0x0c0fe40007ffe002 */
[----:B------:R-:W-:Y:S01]  /*b120*/  IADD3 R14, R15, R20, R8 ;  /* 0x000000140f0e7210 */ /* 0x000fe20007ffe008 */
[----:B------:R-:W-:Y:S02]  /*b130*/  IMAD.MOV.U32 R15, RZ, RZ, 0x40000040 ;  /* 0x40000040ff0f7424 */ /* 0x000fe400078e00ff */
[----:B------:R-:W-:-:S04]  /*b140*/  VIADD R20, R8, 0xa00 ;  /* 0x00000a0008147836 */ /* 0x000fc80000000000 */
[----:B------:R-:W-:Y:S01]  /*b150*/  IMAD.IADD R62, R9, 0x1, R20 ;  /* 0x00000001093e7824 */ /* 0x000fe200078e0214 */
[----:B------:R-:W-:Y:S02]  /*b160*/  WARPGROUP.DEPBAR.LE gsb0, 0x0 ;  /* 0x00008000000079c5 */ /* 0x000fe40000010000 */
[----:B------:R-:W-:-:S06]  /*b170*/  WARPGROUP.ARRIVE ;  /* 0x00000000000079c5 */ /* 0x000fcc0000000000 */
[----:B------:R-:W-:Y:S01]  /*b180*/  HGMMA.64x64x16.F32 R24, gdesc[UR4], R24, gsb0 ;  /* 0x00e00000041879f0 */ /* 0x000fe20008000818 */
[----:B------:R-:W-:Y:S02]  /*b190*/  R2UR UR4, R60 ;  /* 0x000000003c0472ca */ /* 0x000fe400000e0000 */
[----:B------:R-:W-:Y:S01]  /*b1a0*/  R2UR UR5, R61 ;  /* 0x000000003d0572ca */ /* 0x000fe200000e0000 */
[----:B------:R-:W-:Y:S01]  /*b1b0*/  IMAD.MOV.U32 R61, RZ, RZ, 0x40000040 ;  /* 0x40000040ff3d7424 */ /* 0x000fe200078e00ff */
[----:B------:R-:W-:Y:S01]  /*b1c0*/  R2UR UR6, R14 ;  /* 0x000000000e0672ca */ /* 0x000fe200000e0000 */
[----:B------:R-:W-:Y:S01]  /*b1d0*/  VIADD R14, R2, 0xa00 ;  /* 0x00000a00020e7836 */ /* 0x000fe20000000000 */
[----:B------:R-:W-:Y:S01]  /*b1e0*/  R2UR UR7, R15 ;  /* 0x000000000f0772ca */ /* 0x000fe200000e0000 */
[----:B------:R-:W-:Y:S02]  /*b1f0*/  IMAD.MOV.U32 R15, RZ, RZ, 0x40000040 ;  /* 0x40000040ff0f7424 */ /* 0x000fe400078e00ff */
[----:B------:R-:W-:Y:S01]  /*b200*/  IMAD.IADD R60, R9, 0x1, R14 ;  /* 0x00000001093c7824 */ /* 0x000fe200078e020e */
[----:B------:R-:W-:-:S02]  /*b210*/  WARPGROUP.DEPBAR.LE gsb0, 0x0 ;  /* 0x00008000000079c5 */ /* 0x000fc40000010000 */
[----:B------:R-:W-:-:S07]  /*b220*/  WARPGROUP.ARRIVE ;  /* 0x00000000000079c5 */ /* 0x000fce0000000000 */
        /* <DEDUP_REMOVED lines=88> */
[----:B------:R-:W-:Y:S01]  /*b7b0*/  VIADD R20, R8, 0xe00 ;  /* 0x00000e0008147836 */ /* 0x000fe20000000000 */
        /* <DEDUP_REMOVED lines=25> */
[----:B------:R-:W-:Y:S01]  /*b950*/  IMAD.IADD R20, R59, 0x1, R20 ;  /* 0x000000013b147824 */ /* 0x000fe200078e0214 */
[----:B------:R-:W-:-:S02]  /*b960*/  WARPGROUP.DEPBAR.LE gsb0, 0x0 ;  /* 0x00008000000079c5 */ /* 0x000fc40000010000 */
[----:B------:R-:W-:-:S07]  /*b970*/  WARPGROUP.ARRIVE ;  /* 0x00000000000079c5 */ /* 0x000fce0000000000 */
[----:B------:R-:W-:Y:S01]  /*b980*/  HGMMA.64x64x16.F32 R24, gdesc[UR4], R24, gsb0 ;  /* 0x00e00000041879f0 */ /* 0x000fe20008000818 */
[----:B------:R-:W-:Y:S02]  /*b990*/  R2UR UR6, R60 ;  /* 0x000000003c0672ca */ /* 0x000fe400000e0000 */
[----:B------:R-:W-:Y:S02]  /*b9a0*/  R2UR UR7, R61 ;  /* 0x000000003d0772ca */ /* 0x000fe400000e0000 */
[----:B------:R-:W-:Y:S01]  /*b9b0*/  R2UR UR4, R14 ;  /* 0x000000000e0472ca */ /* 0x000fe200000e0000 */
[----:B------:R-:W-:Y:S01]  /*b9c0*/  IMAD.IADD R14, R59, 0x1, R56 ;  /* 0x000000013b0e7824 */ /* 0x000fe200078e0238 */
[----:B------:R-:W-:Y:S01]  /*b9d0*/  R2UR UR5, R15 ;  /* 0x000000000f0572ca */ /* 0x000fe200000e0000 */
[----:B------:R-:W-:Y:S01]  /*b9e0*/  IMAD.MOV.U32 R15, RZ, RZ, 0x40000040 ;  /* 0x40000040ff0f7424 */ /* 0x000fe200078e00ff */
[----:B------:R-:W-:-:S04]  /*b9f0*/  LEA R56, R168, 0xffffffc0, 0x6 ;  /* 0xffffffc0a8387811 */ /* 0x000fc800078e30ff */
[----:B------:R-:W-:Y:S01]  /*ba00*/  IADD3 R57, -R185, R184, -R56 ;  /* 0x000000b8b9397210 */ /* 0x000fe20007ffe938 */
[----:B------:R-:W-:Y:S02]  /*ba10*/  WARPGROUP.DEPBAR.LE gsb0, 0x0 ;  /* 0x00008000000079c5 */ /* 0x000fe40000010000 */
[----:B------:R-:W-:-:S06]  /*ba20*/  WARPGROUP.ARRIVE ;  /* 0x00000000000079c5 */ /* 0x000fcc0000000000 */
[----:B------:R-:W-:Y:S01]  /*ba30*/  HGMMA.64x64x16.F32 R24, gdesc[UR4], R24, gsb0 ;  /* 0x00e00000041879f0 */ /* 0x000fe20008000818 */
[----:B------:R-:W-:Y:S02]  /*ba40*/  R2UR UR6, R20 ;  /* 0x00000000140672ca */ /* 0x000fe400000e0000 */
[----:B------:R-:W-:Y:S01]  /*ba50*/  R2UR UR7, R21 ;  /* 0x00000000150772ca */ /* 0x000fe200000e0000 */
[----:B------:R-:W-:Y:S01]  /*ba60*/  IMAD.MOV.U32 R21, RZ, RZ, 0x40000040 ;  /* 0x40000040ff157424 */ /* 0x000fe200078e00ff */
[----:B------:R-:W-:Y:S01]  /*ba70*/  R2UR UR4, R14 ;  /* 0x000000000e0472ca */ /* 0x000fe200000e0000 */
[----:B------:R-:W-:Y:S01]  /*ba80*/  IMAD.MOV.U32 R14, RZ, RZ, 0x1000 ;  /* 0x00001000ff0e7424 */ /* 0x000fe200078e00ff */
[----:B------:R-:W-:Y:S02]  /*ba90*/  R2UR UR5, R15 ;  /* 0x000000000f0572ca */ /* 0x000fe400000e0000 */
[----:B------:R-:W0:Y:S02]  /*baa0*/  LDC R15, c[0x0][0x448] ;  /* 0x00011200ff0f7b82 */ /* 0x000e240000000800 */
[----:B------:R-:W-:-:S04]  /*bab0*/  SEL R14, R14, 0xf80, P2 ;  /* 0x00000f800e0e7807 */ /* 0x000fc80001000000 */
[----:B------:R-:W-:-:S04]  /*bac0*/  LOP3.LUT R14, R14, 0x1e00, RZ, 0xc0, !PT ;  /* 0x00001e000e0e7812 */ /* 0x000fc800078ec0ff */
[CC--:B------:R-:W-:Y:S02]  /*bad0*/  IADD3 R20, R9.reuse, R14.reuse, R2 ;  /* 0x0000000e09147210 */ /* 0x0c0fe40007ffe002 */
[----:B------:R-:W-:Y:S01]  /*bae0*/  IADD3 R8, R9, R14, R8 ;  /* 0x0000000e09087210 */ /* 0x000fe20007ffe008 */
[----:B------:R-:W-:Y:S01]  /*baf0*/  IMAD.MOV.U32 R9, RZ, RZ, 0x40000040 ;  /* 0x40000040ff097424 */ /* 0x000fe200078e00ff */
[----:B0-----:R-:W-:-:S13]  /*bb00*/  ISETP.NE.AND P2, PT, R15, 0x1, PT ;  /* 0x000000010f00780c */ /* 0x001fda0003f45270 */
[----:B------:R-:W0:Y:S01]  /*bb10*/  @P2 LDC R15, c[0x0][0x450] ;  /* 0x00011400ff0f2b82 */ /* 0x000e220000000800 */
[----:B------:R-:W-:Y:S02]  /*bb20*/  WARPGROUP.DEPBAR.LE gsb0, 0x0 ;  /* 0x00008000000079c5 */ /* 0x000fe40000010000 */
[----:B------:R-:W-:-:S06]  /*bb30*/  WARPGROUP.ARRIVE ;  /* 0x00000000000079c5 */ /* 0x000fcc0000000000 */
[----:B------:R-:W-:Y:S01]  /*bb40*/  HGMMA.64x64x16.F32 R24, gdesc[UR4], R24, gsb0 ;  /* 0x00e00000041879f0 */ /* 0x000fe20008000818 */
[----:B------:R-:W-:Y:S02]  /*bb50*/  R2UR UR4, R20 ;  /* 0x00000000140472ca */ /* 0x000fe400000e0000 */
[----:B------:R-:W-:Y:S02]  /*bb60*/  R2UR UR5, R21 ;  /* 0x00000000150572ca */ /* 0x000fe400000e0000 */
[----:B------:R-:W-:Y:S01]  /*bb70*/  R2UR UR6, R8 ;  /* 0x00000000080672ca */ /* 0x000fe200000e0000 */
[----:B------:R-:W-:Y:S01]  /*bb80*/  IMAD.IADD R8, R214, 0x1, R195 ;  /* 0x00000001d6087824 */ /* 0x000fe200078e02c3 */
[----:B------:R-:W-:Y:S02]  /*bb90*/  R2UR UR7, R9 ;  /* 0x00000000090772ca */ /* 0x000fe400000e0000 */
[----:B------:R-:W1:Y:S02]  /*bba0*/  @P2 LDC R9, c[0x0][0x44c] ;  /* 0x00011300ff092b82 */ /* 0x000e640000000800 */
[----:B-1----:R-:W-:-:S04]  /*bbb0*/  @P2 IMAD.HI.U32 R14, R8, R9, RZ ;  /* 0x00000009080e2227 */ /* 0x002fc800078e00ff */
[----:B------:R-:W-:Y:S01]  /*bbc0*/  IMAD.MOV.U32 R9, RZ, RZ, R8 ;  /* 0x000000ffff097224 */ /* 0x000fe200078e0008 */
[----:B0-----:R-:W-:Y:S01]  /*bbd0*/  @P2 SHF.R.U32.HI R9, RZ, R15, R14 ;  /* 0x0000000fff092219 */ /* 0x001fe2000001160e */
[----:B------:R-:W-:Y:S02]  /*bbe0*/  @!P1 VIADD R8, R0, 0x38840 ;  /* 0x0003884000089836 */ /* 0x000fe40000000000 */
[----:B------:R-:W-:Y:S02]  /*bbf0*/  IMAD.MOV.U32 R15, RZ, RZ, -0x40 ;  /* 0xffffffc0ff0f7424 */ /* 0x000fe400078e00ff */
[----:B------:R-:W0:Y:S01]  /*bc00*/  SHFL.IDX PT, R20, R9, RZ, 0x1c1f ;  /* 0x001c1fff09147589 */ /* 0x000e2200000e0000 */
[----:B------:R-:W-:Y:S01]  /*bc10*/  @!P1 PRMT R8, RZ, 0x654, R8 ;  /* 0x00000654ff089816 */ /* 0x000fe20000000008 */
[----:B------:R-:W-:-:S04]  /*bc20*/  IMAD R14, R168, R15, 0x41 ;  /* 0x00000041a80e7424 */ /* 0x000fc800078e020f */
[----:B------:R-:W-:Y:S01]  /*bc30*/  VIADD R60, R14, 0xffffffff ;  /* 0xffffffff0e3c7836 */ /* 0x000fe20000000000 */
[----:B------:R-:W-:Y:S02]  /*bc40*/  WARPGROUP.DEPBAR.LE gsb0, 0x0 ;  /* 0x00008000000079c5 */ /* 0x000fe40000010000 */
[----:B------:R-:W-:-:S06]  /*bc50*/  WARPGROUP.ARRIVE ;  /* 0x00000000000079c5 */ /* 0x000fcc0000000000 */
[----:B------:R-:W-:Y:S01]  /*bc60*/  HGMMA.64x64x16.F32 R24, gdesc[UR4], R24, gsb0 ;  /* 0x00e00000041879f0 */ /* 0x000fe20008000818 */
[----:B------:R-:W-:Y:S01]  /*bc70*/  ULDC.64 UR4, c[0x0][0xad8] ;  /* 0x0002b60000047ab9 */ /* 0x000fe20000000a00 */
[----:B------:R-:W-:Y:S01]  /*bc80*/  ULDC UR6, c[0x0][0xad4] ;  /* 0x0002b50000067ab9 */ /* 0x000fe20000000800 */
[----:B------:R-:W-:Y:S01]  /*bc90*/  UISETP.GE.AND UP0, UPT, UR5, 0x1, UPT ;  /* 0x000000010500788c */ /* 0x000fe2000bf06270 */
[----:B------:R-:W-:-:S03]  /*bca0*/  IMAD.U32 R21, RZ, RZ, UR6 ;  /* 0x00000006ff157e24 */ /* 0x000fc6000f8e00ff */
[----:B------:R-:W-:Y:S02]  /*bcb0*/  UP2UR UR48, UPR, URZ, 0x1 ;  /* 0x000000013f307883 */ /* 0x000fe40008000000 */
[----:B------:R-:W-:Y:S02]  /*bcc0*/  PLOP3.LUT P3, PT, PT, PT, UP0, 0x40, 0x0 ;  /* 0x000000000000781c */ /* 0x000fe40003f6e808 */
[----:B------:R-:W-:Y:S01]  /*bcd0*/  LOP3.LUT R15, RZ, R21, RZ, 0x33, !PT ;  /* 0x00000015ff0f7212 */ /* 0x000fe200078e33ff */
[----:B------:R-:W-:Y:S02]  /*bce0*/  WARPGROUP.DEPBAR.LE gsb0, 0x0 ;  /* 0x00008000000079c5 */ /* 0x000fe40000010000 */
[----:B------:R1:W-:Y:S02]  /*bcf0*/  @!P1 SYNCS.ARRIVE.TRANS64.RED.A1T0 RZ, [R8+URZ], RZ ;  /* 0x000000ff08ff99a7 */ /* 0x0003e4000810043f */
[----:B-1----:R-:W-:-:S05]  /*bd00*/  IADD3 R8, -R185, R14, R184 ;  /* 0x0000000eb9087210 */ /* 0x002fca0007ffe1b8 */
[----:B------:R-:W-:-:S04]  /*bd10*/  IMAD.IADD R8, R8, 0x1, -R23 ;  /* 0x0000000108087824 */ /* 0x000fc800078e0a17 */
[C---:B------:R-:W-:Y:S02]  /*bd20*/  VIADD R58, R8.reuse, UR4 ;  /* 0x00000004083a7c36 */ /* 0x040fe40008000000 */
[----:B------:R-:W-:-:S03]  /*bd30*/  IMAD.IADD R59, R8, 0x1, R15 ;  /* 0x00000001083b7824 */ /* 0x000fc600078e020f */
        /* <DEDUP_REMOVED lines=15> */
.L_x_6798:
[----:B------:R-:W-:-:S06]  /*be30*/  UISETP.NE.AND UP0, UPT, UR5, 0x1, UPT ;  /* 0x000000010500788c */ /* 0x000fcc000bf05270 */
[----:B------:R-:W-:-:S05]  /*be40*/  PLOP3.LUT P3, PT, PT, PT, UP0, 0x80, 0x0 ;  /* 0x000000000000781c */ /* 0x000fca0003f6f008 */
[----:B------:R-:W-:-:S08]  /*be50*/  @UP0 ULDC.64 UR6, c[0x0][0xae0] ;  /* 0x0002b80000060ab9 */ /* 0x000fd00000000a00 */
[----:B------:R-:W-:-:S05]  /*be60*/  @P3 IMAD.HI.U32 R20, R15, UR6, RZ ;  /* 0x000000060f143c27 */ /* 0x000fca000f8e00ff */
[----:B------:R-:W-:-:S07]  /*be70*/  @P3 SHF.R.U32.HI R15, RZ, UR7, R20 ;  /* 0x00000007ff0f3c19 */ /* 0x000fce0008011614 */
.L_x_6799:
[----:B------:R-:W-:Y:S05]  /*be80*/  BSYNC B0 ;  /* 0x0000000000007941 */ /* 0x000fea0003800000 */
.L_x_6797:
[----:B------:R-:W-:-:S04]  /*be90*/  IMAD R20, R15, UR5, -R56 ;  /* 0x000000050f147c24 */ /* 0x000fc8000f8e0a38 */
[----:B------:R-:W-:-:S05]  /*bea0*/  IMAD.IADD R15, R20, 0x1, -R185 ;  /* 0x00000001140f7824 */ /* 0x000fca00078e0ab9 */
[----:B------:R-:W-:Y:S02]  /*beb0*/  VIMNMX R14, R14, R15, !PT ;  /* 0x0000000f0e0e7248 */ /* 0x000fe40007fe0100 */
[----:B------:R-:W-:-:S07]  /*bec0*/  VIADDMNMX R8, R15, UR5, R8, PT ;  /* 0x000000050f087c46 */ /* 0x000fce000b800108 */
.L_x_6796:
[C---:B------:R-:W-:Y:S01]  /*bed0*/  ISETP.GE.AND P3, PT, R60.reuse, 0x2, PT ;  /* 0x000000023c00780c */ /* 0x040fe20003f66270 */
[----:B------:R-:W-:Y:S01]  /*bee0*/  UISETP.NE.AND UP0, UPT, UR48, URZ, UPT ;  /* 0x0000003f3000728c */ /* 0x000fe2000bf05270 */
[----:B------:R-:W-:Y:S02]  /*bef0*/  ISETP.GE.AND P4, PT, R60, 0x9, PT ;  /* 0x000000093c00780c */ /* 0x000fe40003f86270 */
        /* <DEDUP_REMOVED lines=93> */
.L_x_6802:
[----:B------:R-:W-:-:S06]  /*c4d0*/  UISETP.NE.AND UP0, UPT, UR5, 0x1, UPT ;  /* 0x000000010500788c */ /* 0x000fcc000bf05270 */
[----:B------:R-:W-:-:S05]  /*c4e0*/  PLOP3.LUT P6, PT, PT, PT, UP0, 0x80, 0x0 ;  /* 0x000000000000781c */ /* 0x000fca0003fcf008 */
[----:B------:R-:W-:-:S08]  /*c4f0*/  @UP0 ULDC.64 UR6, c[0x0][0xae0] ;  /* 0x0002b80000060ab9 */ /* 0x000fd00000000a00 */
[----:B------:R-:W-:Y:S01]  /*c500*/  @P6 IMAD.HI.U32 R14, R9, UR6, RZ ;  /* 0x00000006090e6c27 */ /* 0x000fe2000f8e00ff */
[----:B------:R-:W-:-:S13]  /*c510*/  PLOP3.LUT P6, PT, PT, PT, UP0, 0x80, 0x0 ;  /* 0x000000000000781c */ /* 0x000fda0003fcf008 */
[----:B------:R-:W-:-:S07]  /*c520*/  @P6 SHF.R.U32.HI R9, RZ, UR7, R14 ;  /* 0x00000007ff096c19 */ /* 0x000fce000801160e */
.L_x_6803:
[----:B------:R-:W-:Y:S05]  /*c530*/  BSYNC B0 ;  /* 0x0000000000007941 */ /* 0x000fea0003800000 */
.L_x_6801:
[----:B------:R-:W-:-:S04]  /*c540*/  IMAD R14, R9, UR5, -R56 ;  /* 0x00000005090e7c24 */ /* 0x000fc8000f8e0a38 */
[----:B------:R-:W-:-:S05]  /*c550*/  IMAD.IADD R14, R14, 0x1, -R185 ;  /* 0x000000010e0e7824 */ /* 0x000fca00078e0ab9 */
[----:B------:R-:W-:Y:S02]  /*c560*/  VIMNMX R15, R15, R14, !PT ;  /* 0x0000000e0f0f7248 */ /* 0x000fe40007fe0100 */
[----:B------:R-:W-:-:S07]  /*c570*/  VIADDMNMX R8, R14, UR5, R8, PT ;  /* 0x000000050e087c46 */ /* 0x000fce000b800108 */
.L_x_6800:
[C---:B------:R-:W-:Y:S01]  /*c580*/  ISETP.GT.AND P3, PT, R15.reuse, 0x1, !P3 ;  /* 0x000000010f00780c */ /* 0x040fe20005f64270 */
[----:B------:R-:W-:Y:S01]  /*c590*/  ULDC UR6, c[0x0][0xa80] ;  /* 0x0002a00000067ab9 */ /* 0x000fe20000000800 */
[----:B------:R-:W-:Y:S01]  /*c5a0*/  ISETP.GT.AND P4, PT, R15, 0x8, !P4 ;  /* 0x000000080f00780c */ /* 0x000fe20006784270 */
[----:B------:R-:W-:Y:S01]  /*c5b0*/  IMAD.U32 R14, RZ, RZ, UR6 ;  /* 0x00000006ff0e7e24 */ /* 0x000fe2000f8e00ff */
[----:B------:R-:W-:Y:S01]  /*c5c0*/  BAR.SYNC.DEFER_BLOCKING 0xf, 0x100 ;  /* 0x03c4000000007b1d */ /* 0x000fe20000010000 */
[C---:B------:R-:W-:Y:S01]  /*c5d0*/  ISETP.LT.OR P3, PT, R8.reuse, 0x2, P3 ;  /* 0x000000020800780c */ /* 0x040fe20001f61670 */
[----:B------:R-:W-:Y:S01]  /*c5e0*/  UISETP.NE.AND UP0, UPT, UR48, URZ, UPT ;  /* 0x0000003f3000728c */ /* 0x000fe2000bf05270 */
[----:B------:R-:W-:Y:S01]  /*c5f0*/  ISETP.LT.OR P4, PT, R8, 0x9, P4 ;  /* 0x000000090800780c */ /* 0x000fe20002781670 */
[----:B------:R-:W-:Y:S01]  /*c600*/  @!P1 VIADD R0, R0, 0x38860 ;  /* 0x0003886000009836 */ /* 0x000fe20000000000 */
        /* <DEDUP_REMOVED lines=37> */
[----:B------:R-:W-:-:S02]  /*c860*/  ISETP.NE.AND P6, PT, R20, RZ, PT ;  /* 0x000000ff1400720c */ /* 0x000fc40003fc5270 */
[C---:B------:R-:W-:Y:S02]  /*c870*/  ISETP.GT.AND P3, PT, R15.reuse, 0x20, !P3 ;  /* 0x000000200f00780c */ /* 0x040fe40005f64270 */
[----:B------:R-:W-:Y:S02]  /*c880*/  FMNMX.FTZ R9, R52, R9, !PT ;  /* 0x0000000934097209 */ /* 0x000fe40007810000 */
[----:B------:R-:W-:Y:S02]  /*c890*/  ISETP.LT.OR P3, PT, R8, 0x21, P3 ;  /* 0x000000210800780c */ /* 0x000fe40001f61670 */
[----:B------:R-:W-:Y:S02]  /*c8a0*/  ISETP.GT.AND P5, PT, R15, 0x38, !P5 ;  /* 0x000000380f00780c */ /* 0x000fe40006fa4270 */
[----:B------:R-:W-:Y:S02]  /*c8b0*/  FSEL R41, R42, -INF , !P3 ;  /* 0xff8000002a297808 */ /* 0x000fe40005800000 */
[----:B------:R-:W-:-:S02]  /*c8c0*/  ISETP.NE.AND P3, PT, R71, RZ, PT ;  /* 0x000000ff4700720c */ /* 0x000fc40003f65270 */
[----:B------:R-:W-:Y:S02]  /*c8d0*/  ISETP.LT.OR P5, PT, R8, 0x39, P5 ;  /* 0x000000390800780c */ /* 0x000fe40002fa1670 */
[----:B------:R-:W-:Y:S02]  /*c8e0*/  ISETP.GT.AND P3, PT, R15, 0x21, !P3 ;  /* 0x000000210f00780c */ /* 0x000fe40005f64270 */
[----:B------:R-:W-:Y:S02]  /*c8f0*/  FSEL R53, R54, -INF , !P5 ;  /* 0xff80000036357808 */ /* 0x000fe40006800000 */
[----:B------:R-:W-:Y:S02]  /*c900*/  ISETP.LT.OR P3, PT, R8, 0x22, P3 ;  /* 0x000000220800780c */ /* 0x000fe40001f61670 */
[----:B------:R-:W-:Y:S02]  /*c910*/  @!P1 PRMT R0, RZ, 0x654, R0 ;  /* 0x00000654ff009816 */ /* 0x000fe40000000000 */
[----:B------:R-:W-:-:S02]  /*c920*/  FSEL R43, R43, -INF , !P3 ;  /* 0xff8000002b2b7808 */ /* 0x000fc40005800000 */
[----:B------:R-:W-:-:S04]  /*c930*/  ISETP.NE.AND P3, PT, R73, RZ, PT ;  /* 0x000000ff4900720c */ /* 0x000fc80003f65270 */
        /* <DEDUP_REMOVED lines=9> */
[----:B------:R-:W-:Y:S02]  /*c9d0*/  ISETP.NE.AND P6, PT, R24, RZ, PT ;  /* 0x000000ff1800720c */ /* 0x000fe40003fc5270 */
[----:B------:R-:W-:Y:S02]  /*c9e0*/  FMNMX.FTZ R24, R60, R9, !PT ;  /* 0x000000093c187209 */ /* 0x000fe40007810000 */
[C---:B------:R-:W-:Y:S02]  /*c9f0*/  ISETP.LT.OR P3, PT, R8.reuse, 0x1, P3 ;  /* 0x000000010800780c */ /* 0x040fe40001f61670 */
[----:B------:R-:W-:Y:S01]  /*ca00*/  ISETP.LT.OR P4, PT, R8, 0x32, P4 ;  /* 0x000000320800780c */ /* 0x000fe20002781670 */
[----:B------:R-:W0:Y:S01]  /*ca10*/  SHFL.BFLY PT, R9, R24, 0x2, 0x1f ;  /* 0x0c401f0018097f89 */ /* 0x000e2200000e0000 */
[----:B------:R-:W-:-:S02]  /*ca20*/  FSEL R25, R26, -INF , !P3 ;  /* 0xff8000001a197808 */ /* 0x000fc40005800000 */
[----:B------:R-:W-:Y:S02]  /*ca30*/  ISETP.GT.AND P6, PT, R15, 0x39, !P6 ;  /* 0x000000390f00780c */ /* 0x000fe400077c4270 */
[----:B------:R-:W-:Y:S02]  /*ca40*/  FSEL R51, R51, -INF , !P4 ;  /* 0xff80000033337808 */ /* 0x000fe40006000000 */
[----:B------:R-:W-:-:S04]  /*ca50*/  ISETP.LT.OR P6, PT, R8, 0x3a, P6 ;  /* 0x0000003a0800780c */ /* 0x000fc800037c1670 */
[----:B------:R-:W-:Y:S02]  /*ca60*/  FSEL R55, R55, -INF , !P6 ;  /* 0xff80000037377808 */ /* 0x000fe40007000000 */
[----:B0-----:R-:W-:-:S05]  /*ca70*/  FMNMX.FTZ R26, R24, R9, !PT ;  /* 0x00000009181a7209 */ /* 0x001fca0007810000 */
[----:B------:R-:W0:Y:S02]  /*ca80*/  SHFL.BFLY PT, R9, R26, 0x1, 0x1f ;  /* 0x0c201f001a097f89 */ /* 0x000e2400000e0000 */
[----:B0-----:R-:W-:-:S04]  /*ca90*/  FMNMX.FTZ R9, R26, R9, !PT ;  /* 0x000000091a097209 */ /* 0x001fc80007810000 */
[C---:B------:R-:W-:Y:S01]  /*caa0*/  FSETP.NEU.FTZ.AND P3, PT, R9.reuse, -INF , PT ;  /* 0xff8000000900780b */ /* 0x040fe20003f7d000 */
[----:B------:R-:W-:-:S05]  /*cab0*/  FMUL.FTZ R20, R9, R14 ;  /* 0x0000000e09147220 */ /* 0x000fca0000410000 */
[----:B------:R-:W-:Y:S02]  /*cac0*/  FSEL R59, R20, RZ, P3 ;  /* 0x000000ff143b7208 */ /* 0x000fe40001800000 */
[----:B------:R-:W-:Y:S02]  /*cad0*/  FMNMX.FTZ R20, R25, R27, !PT ;  /* 0x0000001b19147209 */ /* 0x000fe40007810000 */
[----:B------:R-:W-:Y:S01]  /*cae0*/  ISETP.NE.AND P3, PT, R75, RZ, PT ;  /* 0x000000ff4b00720c */ /* 0x000fe20003f65270 */
[--C-:B------:R-:W-:Y:S01]  /*caf0*/  FFMA.FTZ R24, R62, R14, -R59.reuse ;  /* 0x0000000e3e187223 */ /* 0x100fe2000001083b */
[----:B------:R-:W-:Y:S01]  /*cb00*/  FMNMX.FTZ R20, R29, R20, !PT ;  /* 0x000000141d147209 */ /* 0x000fe20007810000 */
[-CC-:B------:R-:W-:Y:S01]  /*cb10*/  FFMA.FTZ R26, R66, R14.reuse, -R59.reuse ;  /* 0x0000000e421a7223 */ /* 0x180fe2000001083b */
[----:B------:R-:W-:Y:S01]  /*cb20*/  ISETP.GT.AND P3, PT, R15, 0x30, !P3 ;  /* 0x000000300f00780c */ /* 0x000fe20005f64270 */
[--C-:B------:R-:W-:Y:S01]  /*cb30*/  FFMA.FTZ R15, R28, R14, -R59.reuse ;  /* 0x0000000e1c0f7223 */ /* 0x100fe2000001083b */
[----:B------:R-:W-:Y:S01]  /*cb40*/  FMNMX.FTZ R20, R31, R20, !PT ;  /* 0x000000141f147209 */ /* 0x000fe20007810000 */
[----:B------:R0:W-:Y:S01]  /*cb50*/  MUFU.EX2 R61, R24 ;  /* 0x00000018003d7308 */ /* 0x0001e20000000800 */
[----:B------:R-:W-:Y:S01]  /*cb60*/  ISETP.LT.OR P3, PT, R8, 0x31, P3 ;  /* 0x000000310800780c */ /* 0x000fe20001f61670 */
[--C-:B------:R-:W-:Y:S01]  /*cb70*/  FFMA.FTZ R8, R64, R14, -R59.reuse ;  /* 0x0000000e40087223 */ /* 0x100fe2000001083b */
[----:B------:R-:W-:Y:S01]  /*cb80*/  FMNMX.FTZ R20, R33, R20, !PT ;  /* 0x0000001421147209 */ /* 0x000fe20007810000 */
[-CC-:B------:R-:W-:Y:S01]  /*cb90*/  FFMA.FTZ R28, R32, R14.reuse, -R59.reuse ;  /* 0x0000000e201c7223 */ /* 0x180fe2000001083b */
[----:B------:R-:W-:Y:S01]  /*cba0*/  FSEL R49, R50, -INF , !P3 ;  /* 0xff80000032317808 */ /* 0x000fe20005800000 */
[--C-:B------:R-:W-:Y:S01]  /*cbb0*/  FFMA.FTZ R32, R70, R14, -R59.reuse ;  /* 0x0000000e46207223 */ /* 0x100fe2000001083b */
[----:B------:R-:W-:Y:S01]  /*cbc0*/  FMNMX.FTZ R20, R35, R20, !PT ;  /* 0x0000001423147209 */ /* 0x000fe20007810000 */
[----:B------:R1:W-:Y:S01]  /*cbd0*/  MUFU.EX2 R164, R15 ;  /* 0x0000000f00a47308 */ /* 0x0003e20000000800 */
[-CC-:B0-----:R-:W-:Y:S01]  /*cbe0*/  FFMA.FTZ R24, R68, R14.reuse, -R59.reuse ;  /* 0x0000000e44187223 */ /* 0x181fe2000001083b */
        /* <DEDUP_REMOVED lines=22> */
[----:B------:R0:W-:Y:S04]  /*cd50*/  MUFU.EX2 R65, R24 ;  /* 0x0000001800417308 */ /* 0x0001e80000000800 */
[----:B-1----:R-:W1:Y:S04]  /*cd60*/  SHFL.BFLY PT, R15, R20, 0x2, 0x1f ;  /* 0x0c401f00140f7f89 */ /* 0x002e6800000e0000 */
[----:B------:R-:W2:Y:S01]  /*cd70*/  MUFU.EX2 R30, R30 ;  /* 0x0000001e001e7308 */ /* 0x000ea20000000800 */
[----:B0-----:R-:W-:-:S04]  /*cd80*/  IMAD R24, R19, 0x1000, R193 ;  /* 0x0000100013187824 */ /* 0x001fc800078e02c1 */
[C---:B------:R-:W-:Y:S01]  /*cd90*/  VIADD R26, R24.reuse, 0x80 ;  /* 0x00000080181a7836 */ /* 0x040fe20000000000 */
[C---:B------:R-:W-:Y:S01]  /*cda0*/  R2UR UR6, R24.reuse ;  /* 0x00000000180672ca */ /* 0x040fe200000e0000 */
[C---:B------:R-:W-:Y:S01]  /*cdb0*/  VIADD R28, R24.reuse, 0x100 ;  /* 0x00000100181c7836 */ /* 0x040fe20000000000 */
[----:B------:R-:W-:Y:S01]  /*cdc0*/  MUFU.EX2 R34, R34 ;  /* 0x0000002200227308 */ /* 0x000fe20000000800 */
[----:B------:R-:W-:Y:S01]  /*cdd0*/  VIADD R24, R24, 0x180 ;  /* 0x0000018018187836 */ /* 0x000fe20000000000 */
[----:B------:R-:W-:Y:S02]  /*cde0*/  R2UR UR10, R26 ;  /* 0x000000001a0a72ca */ /* 0x000fe400000e0000 */
[----:B------:R-:W-:Y:S02]  /*cdf0*/  R2UR UR14, R28 ;  /* 0x000000001c0e72ca */ /* 0x000fe400000e0000 */
[----:B------:R-:W-:Y:S02]  /*ce00*/  R2UR UR18, R24 ;  /* 0x00000000181272ca */ /* 0x000fe400000e0000 */
[----:B------:R-:W-:Y:S01]  /*ce10*/  MUFU.EX2 R170, R170 ;  /* 0x000000aa00aa7308 */ /* 0x000fe20000000800 */
[----:B--2---:R-:W-:-:S02]  /*ce20*/  F2FP.F16.F32.PACK_AB R162, R67, R30 ;  /* 0x0000001e43a2723e */ /* 0x004fc400000000ff */
[----:B-1----:R-:W-:Y:S01]  /*ce30*/  FMNMX.FTZ R8, R20, R15, !PT ;  /* 0x0000000f14087209 */ /* 0x002fe20007810000 */
[----:B------:R-:W-:-:S04]  /*ce40*/  FFMA.FTZ R15, R72, R14, -R59 ;  /* 0x0000000e480f7223 */ /* 0x000fc8000001083b */
[----:B------:R-:W0:Y:S01]  /*ce50*/  MUFU.EX2 R171, R171 ;  /* 0x000000ab00ab7308 */ /* 0x000e220000000800 */
[----:B------:R-:W1:Y:S07]  /*ce60*/  SHFL.BFLY PT, R57, R8, 0x1, 0x1f ;  /* 0x0c201f0008397f89 */ /* 0x000e6e00000e0000 */
[----:B------:R-:W2:Y:S08]  /*ce70*/  MUFU.EX2 R15, R15 ;  /* 0x0000000f000f7308 */ /* 0x000eb00000000800 */
[----:B------:R-:W-:Y:S01]  /*ce80*/  MUFU.EX2 R172, R172 ;  /* 0x000000ac00ac7308 */ /* 0x000fe20000000800 */
[----:B0-----:R-:W-:-:S07]  /*ce90*/  F2FP.F16.F32.PACK_AB R158, R171, R170 ;  /* 0x000000aaab9e723e */ /* 0x001fce00000000ff */
[----:B------:R-:W0:Y:S01]  /*cea0*/  MUFU.EX2 R173, R173 ;  /* 0x000000ad00ad7308 */ /* 0x000e220000000800 */
[----:B-1----:R-:W-:Y:S02]  /*ceb0*/  FMNMX.FTZ R20, R8, R57, !PT ;  /* 0x0000003908147209 */ /* 0x002fe40007810000 */
[----:B--2---:R-:W-:Y:S02]  /*cec0*/  F2FP.F16.F32.PACK_AB R156, R15, R34 ;  /* 0x000000220f9c723e */ /* 0x004fe400000000ff */
[C---:B------:R-:W-:Y:S01]  /*ced0*/  FSETP.NEU.FTZ.AND P3, PT, R20.reuse, -INF , PT ;  /* 0xff8000001400780b */ /* 0x040fe20003f7d000 */
[----:B------:R-:W-:Y:S02]  /*cee0*/  FMUL.FTZ R8, R20, R14 ;  /* 0x0000000e14087220 */ /* 0x000fe40000410000 */
[----:B------:R-:W-:Y:S03]  /*cef0*/  MUFU.EX2 R174, R174 ;  /* 0x000000ae00ae7308 */ /* 0x000fe60000000800 */
[----:B------:R-:W-:-:S02]  /*cf00*/  FSEL R8, R8, RZ, P3 ;  /* 0x000000ff08087208 */ /* 0x000fc40001800000 */
        /* <DEDUP_REMOVED lines=13> */
[----:B------:R2:W3:Y:S01]  /*cfe0*/  MUFU.EX2 R32, R27 ;  /* 0x0000001b00207308 */ /* 0x0004e20000000800 */
[-CC-:B------:R-:W-:Y:S01]  /*cff0*/  FFMA.FTZ R180, R47, R14.reuse, -R8.reuse ;  /* 0x0000000e2fb47223 */ /* 0x180fe20000010808 */
[-CC-:B------:R-:W-:Y:S01]  /*d000*/  FFMA.FTZ R181, R49, R14.reuse, -R8.reuse ;  /* 0x0000000e31b57223 */ /* 0x180fe20000010808 */
[-CC-:B------:R-:W-:Y:S01]  /*d010*/  FFMA.FTZ R182, R51, R14.reuse, -R8.reuse ;  /* 0x0000000e33b67223 */ /* 0x180fe20000010808 */
[-CC-:B------:R-:W-:Y:S01]  /*d020*/  FFMA.FTZ R183, R53, R14.reuse, -R8.reuse ;  /* 0x0000000e35b77223 */ /* 0x180fe20000010808 */
[----:B------:R-:W-:Y:S01]  /*d030*/  FFMA.FTZ R8, R55, R14, -R8 ;  /* 0x0000000e37087223 */ /* 0x000fe20000010808 */
[----:B-1----:R-:W-:Y:S01]  /*d040*/  IMAD.MOV.U32 R25, RZ, RZ, 0x40000040 ;  /* 0x40000040ff197424 */ /* 0x002fe200078e00ff */
[----:B0-----:R-:W-:Y:S01]  /*d050*/  F2FP.F16.F32.PACK_AB R152, R173, R172 ;  /* 0x000000acad98723e */ /* 0x001fe200000000ff */
[----:B------:R0:W1:Y:S01]  /*d060*/  MUFU.EX2 R167, R29 ;  /* 0x0000001d00a77308 */ /* 0x0000620000000800 */
[----:B--2---:R-:W-:-:S02]  /*d070*/  IMAD.MOV.U32 R27, RZ, RZ, 0x40000040 ;  /* 0x40000040ff1b7424 */ /* 0x004fc400078e00ff */
[C---:B------:R-:W-:Y:S02]  /*d080*/  R2UR UR7, R25.reuse ;  /* 0x00000000190772ca */ /* 0x040fe400000e0000 */
[----:B------:R-:W-:Y:S02]  /*d090*/  R2UR UR19, R25 ;  /* 0x00000000191372ca */ /* 0x000fe400000e0000 */
[----:B------:R-:W-:Y:S01]  /*d0a0*/  R2UR UR11, R27 ;  /* 0x000000001b0b72ca */ /* 0x000fe200000e0000 */
[----:B------:R-:W2:Y:S01]  /*d0b0*/  MUFU.EX2 R36, R31 ;  /* 0x0000001f00247308 */ /* 0x000ea20000000800 */
[----:B0-----:R-:W-:Y:S01]  /*d0c0*/  FADD.FTZ R29, R164, R61 ;  /* 0x0000003da41d7221 */ /* 0x001fe20000010000 */
[----:B---3--:R-:W-:Y:S01]  /*d0d0*/  FADD.FTZ R26, R165, R32 ;  /* 0x00000020a51a7221 */ /* 0x008fe20000010000 */
[----:B------:R-:W-:Y:S02]  /*d0e0*/  F2FP.F16.F32.PACK_AB R164, R61, R164 ;  /* 0x000000a43da4723e */ /* 0x000fe400000000ff */
[----:B------:R-:W-:Y:S01]  /*d0f0*/  FADD.FTZ R40, R166, R29 ;  /* 0x0000001da6287221 */ /* 0x000fe20000010000 */
[C---:B------:R-:W-:Y:S01]  /*d100*/  F2FP.F16.F32.PACK_AB R166, R63.reuse, R166 ;  /* 0x000000a63fa6723e */ /* 0x040fe200000000ff */
[----:B------:R-:W-:Y:S01]  /*d110*/  IMAD.MOV.U32 R29, RZ, RZ, 0x40000040 ;  /* 0x40000040ff1d7424 */ /* 0x000fe200078e00ff */
[----:B------:R-:W0:Y:S01]  /*d120*/  MUFU.EX2 R33, R33 ;  /* 0x0000002100217308 */ /* 0x000e220000000800 */
[----:B------:R-:W-:Y:S01]  /*d130*/  FADD.FTZ R27, R63, R40 ;  /* 0x000000283f1b7221 */ /* 0x000fe20000010000 */
[----:B-1----:R-:W-:Y:S01]  /*d140*/  FADD.FTZ R25, R167, R26 ;  /* 0x0000001aa7197221 */ /* 0x002fe20000010000 */
[----:B------:R-:W-:-:S02]  /*d150*/  F2FP.F16.F32.PACK_AB R165, R32, R165 ;  /* 0x000000a520a5723e */ /* 0x000fc400000000ff */
[----:B------:R-:W-:Y:S01]  /*d160*/  FADD.FTZ R28, R160, R27 ;  /* 0x0000001ba01c7221 */ /* 0x000fe20000010000 */
[C---:B------:R-:W-:Y:S02]  /*d170*/  F2FP.F16.F32.PACK_AB R160, R65.reuse, R160 ;  /* 0x000000a041a0723e */ /* 0x040fe400000000ff */
[----:B------:R-:W1:Y:S01]  /*d180*/  MUFU.EX2 R38, R35 ;  /* 0x0000002300267308 */ /* 0x000e620000000800 */
[----:B------:R-:W-:Y:S01]  /*d190*/  FADD.FTZ R27, R65, R28 ;  /* 0x0000001c411b7221 */ /* 0x000fe20000010000 */
[C---:B--2---:R-:W-:Y:S01]  /*d1a0*/  FADD.FTZ R24, R36.reuse, R25 ;  /* 0x0000001924187221 */ /* 0x044fe20000010000 */
[----:B------:R-:W-:Y:S02]  /*d1b0*/  F2FP.F16.F32.PACK_AB R167, R36, R167 ;  /* 0x000000a724a7723e */ /* 0x000fe400000000ff */
[----:B------:R-:W-:Y:S01]  /*d1c0*/  FADD.FTZ R26, R30, R27 ;  /* 0x0000001b1e1a7221 */ /* 0x000fe20000010000 */
[----:B------:R-:W-:Y:S02]  /*d1d0*/  R2UR UR15, R29 ;  /* 0x000000001d0f72ca */ /* 0x000fe400000e0000 */
[----:B------:R-:W2:Y:S01]  /*d1e0*/  MUFU.EX2 R37, R37 ;  /* 0x0000002500257308 */ /* 0x000ea20000000800 */
[----:B0-----:R-:W-:Y:S01]  /*d1f0*/  FADD.FTZ R25, R33, R24 ;  /* 0x0000001821197221 */ /* 0x001fe20000010000 */
[----:B------:R-:W-:Y:S01]  /*d200*/  FADD.FTZ R27, R67, R26 ;  /* 0x0000001a431b7221 */ /* 0x000fe20000010000 */
[----:B------:R-:W-:Y:S03]  /*d210*/  STSM.16.M88.4 [R198+0x36400], R164 ;  /* 0x036400a4c6007844 */ /* 0x000fe60000000200 */
[----:B------:R-:W-:-:S02]  /*d220*/  FADD.FTZ R200, R34, R27 ;  /* 0x0000001b22c87221 */ /* 0x000fc40000010000 */
[----:B------:R-:W0:Y:S01]  /*d230*/  MUFU.EX2 R176, R176 ;  /* 0x000000b000b07308 */ /* 0x000e220000000800 */
[C---:B-1----:R-:W-:Y:S01]  /*d240*/  F2FP.F16.F32.PACK_AB R161, R38.reuse, R33 ;  /* 0x0000002126a1723e */ /* 0x042fe200000000ff */
[----:B------:R-:W-:Y:S01]  /*d250*/  FADD.FTZ R24, R38, R25 ;  /* 0x0000001926187221 */ /* 0x000fe20000010000 */
[----:B------:R-:W-:-:S04]  /*d260*/  FADD.FTZ R15, R15, R200 ;  /* 0x000000c80f0f7221 */ /* 0x000fc80000010000 */
[----:B------:R-:W-:Y:S01]  /*d270*/  FADD.FTZ R170, R170, R15 ;  /* 0x0000000faaaa7221 */ /* 0x000fe20000010000 */
[----:B------:R-:W-:Y:S01]  /*d280*/  MUFU.EX2 R177, R177 ;  /* 0x000000b100b17308 */ /* 0x000fe20000000800 */
[----:B--2---:R-:W-:Y:S02]  /*d290*/  FADD.FTZ R201, R37, R24 ;  /* 0x0000001825c97221 */ /* 0x004fe40000010000 */
[----:B------:R-:W-:-:S04]  /*d2a0*/  FADD.FTZ R171, R171, R170 ;  /* 0x000000aaabab7221 */ /* 0x000fc80000010000 */
[----:B------:R-:W-:Y:S01]  /*d2b0*/  FADD.FTZ R172, R172, R171 ;  /* 0x000000abacac7221 */ /* 0x000fe20000010000 */
[----:B------:R-:W1:Y:S01]  /*d2c0*/  MUFU.EX2 R178, R178 ;  /* 0x000000b200b27308 */ /* 0x000e620000000800 */
[C---:B0-----:R-:W-:Y:S01]  /*d2d0*/  F2FP.F16.F32.PACK_AB R163, R176.reuse, R37 ;  /* 0x00000025b0a3723e */ /* 0x041fe200000000ff */
[----:B------:R-:W-:Y:S01]  /*d2e0*/  FADD.FTZ R176, R176, R201 ;  /* 0x000000c9b0b07221 */ /* 0x000fe20000010000 */
[----:B------:R-:W-:-:S03]  /*d2f0*/  FADD.FTZ R173, R173, R172 ;  /* 0x000000acadad7221 */ /* 0x000fc60000010000 */
[----:B------:R-:W-:Y:S02]  /*d300*/  STSM.16.M88.4 [R211], R160 ;  /* 0x000000a0d3007844 */ /* 0x000fe40000000200 */
[----:B------:R-:W-:Y:S08]  /*d310*/  MUFU.EX2 R179, R179 ;  /* 0x000000b300b37308 */ /* 0x000ff00000000800 */
[----:B------:R-:W0:Y:S01]  /*d320*/  MUFU.EX2 R180, R180 ;  /* 0x000000b400b47308 */ /* 0x000e220000000800 */
[----:B-1----:R-:W-:Y:S01]  /*d330*/  F2FP.F16.F32.PACK_AB R157, R178, R177 ;  /* 0x000000b1b29d723e */ /* 0x002fe200000000ff */
[----:B------:R-:W-:-:S04]  /*d340*/  FADD.FTZ R177, R177, R176 ;  /* 0x000000b0b1b17221 */ /* 0x000fc80000010000 */
[----:B------:R-:W-:Y:S02]  /*d350*/  FADD.FTZ R178, R178, R177 ;  /* 0x000000b1b2b27221 */ /* 0x000fe40000010000 */
[----:B------:R-:W1:Y:S08]  /*d360*/  MUFU.EX2 R175, R175 ;  /* 0x000000af00af7308 */ /* 0x000e700000000800 */
[----:B------:R-:W-:Y:S01]  /*d370*/  MUFU.EX2 R181, R181 ;  /* 0x000000b500b57308 */ /* 0x000fe20000000800 */
[----:B0-----:R-:W-:Y:S01]  /*d380*/  F2FP.F16.F32.PACK_AB R159, R180, R179 ;  /* 0x000000b3b49f723e */ /* 0x001fe200000000ff */
[----:B------:R-:W-:-:S04]  /*d390*/  FADD.FTZ R179, R179, R178 ;  /* 0x000000b2b3b37221 */ /* 0x000fc80000010000 */
[----:B------:R-:W-:Y:S01]  /*d3a0*/  STSM.16.M88.4 [R199], R156 ;  /* 0x0000009cc7007844 */ /* 0x000fe20000000200 */
[----:B------:R-:W-:Y:S01]  /*d3b0*/  FADD.FTZ R180, R180, R179 ;  /* 0x000000b3b4b47221 */ /* 0x000fe20000010000 */
[----:B------:R-:W0:Y:S01]  /*d3c0*/  MUFU.EX2 R182, R182 ;  /* 0x000000b600b67308 */ /* 0x000e220000000800 */
[----:B-1----:R-:W-:-:S07]  /*d3d0*/  F2FP.F16.F32.PACK_AB R154, R175, R174 ;  /* 0x000000aeaf9a723e */ /* 0x002fce00000000ff */
[----:B------:R-:W-:Y:S08]  /*d3e0*/  MUFU.EX2 R183, R183 ;  /* 0x000000b700b77308 */ /* 0x000ff00000000800 */
[----:B------:R-:W1:Y:S01]  /*d3f0*/  MUFU.EX2 R8, R8 ;  /* 0x0000000800087308 */ /* 0x000e620000000800 */
[----:B0-----:R-:W-:Y:S01]  /*d400*/  F2FP.F16.F32.PACK_AB R153, R182, R181 ;  /* 0x000000b5b699723e */ /* 0x001fe200000000ff */
[----:B------:R-:W-:-:S04]  /*d410*/  FADD.FTZ R181, R181, R180 ;  /* 0x000000b4b5b57221 */ /* 0x000fc80000010000 */
[----:B------:R-:W-:Y:S01]  /*d420*/  FADD.FTZ R182, R182, R181 ;  /* 0x000000b5b6b67221 */ /* 0x000fe20000010000 */
[----:B-1----:R-:W-:-:S03]  /*d430*/  F2FP.F16.F32.PACK_AB R155, R8, R183 ;  /* 0x000000b7089b723e */ /* 0x002fc600000000ff */
[----:B------:R-:W-:Y:S02]  /*d440*/  FADD.FTZ R183, R183, R182 ;  /* 0x000000b6b7b77221 */ /* 0x000fe40000010000 */
[----:B------:R0:W-:Y:S01]  /*d450*/  STSM.16.M88.4 [R210], R152 ;  /* 0x00000098d2007844 */ /* 0x0001e20000000200 */
[----:B------:R-:W-:Y:S01]  /*d460*/  WARPGROUP.ARRIVE ;  /* 0x00000000000079c5 */ /* 0x000fe20000000000 */
[----:B------:R-:W-:-:S05]  /*d470*/  FADD.FTZ R8, R8, R183 ;  /* 0x000000b708087221 */ /* 0x000fca0000010000 */
[----:B------:R-:W-:Y:S03]  /*d480*/  HGMMA.64x256x16.F32 R24, R164, gdesc[UR4].tnspB, RZ, !UPT, gsb0 ;  /* 0x43e00004a4187df0 */ /* 0x000fe6000c0008ff */
[----:B------:R-:W-:Y:S02]  /*d490*/  WARPGROUP.DEPBAR.LE gsb0, 0x0 ;  /* 0x00008000000079c5 */ /* 0x000fe40000010000 */
[----:B------:R-:W-:-:S15]  /*d4a0*/  WARPGROUP.ARRIVE ;  /* 0x00000000000079c5 */ /* 0x000fde0000000000 */
[----:B------:R-:W-:-:S08]  /*d4b0*/  NOP ;  /* 0x0000000000007918 */ /* 0x000fd00000000000 */
[----:B------:R-:W-:Y:S03]  /*d4c0*/  HGMMA.64x256x16.F32 R24, R160, gdesc[UR8].tnspB, R24, gsb0 ;  /* 0x43e00008a0187df0 */ /* 0x000fe60008000818 */
        /* <DEDUP_REMOVED lines=9> */
[----:B0-----:R-:W0:Y:S01]  /*d560*/  @P2 LDC R152, c[0x0][0x44c] ;  /* 0x00011300ff982b82 */ /* 0x001e220000000800 */
[----:B------:R1:W-:Y:S06]  /*d570*/  MEMBAR.ALL.CTA ;  /* 0x0000000000007992 */ /* 0x0003ec0000008000 */
[----:B-1----:R-:W1:Y:S01]  /*d580*/  FENCE.VIEW.ASYNC.S ;  /* 0x00000000000073c6 */ /* 0x002e620000000000 */
[----:B------:R-:W2:Y:S01]  /*d590*/  @P2 LDC R154, c[0x0][0x450] ;  /* 0x00011400ff9a2b82 */ /* 0x000ea20000000800 */
[----:B0-----:R-:W-:-:S04]  /*d5a0*/  @P2 IMAD.HI.U32 R15, R195, R152, RZ ;  /* 0x00000098c30f2227 */ /* 0x001fc800078e00ff */
[----:B------:R-:W-:Y:S01]  /*d5b0*/  IMAD.MOV.U32 R152, RZ, RZ, R195 ;  /* 0x000000ffff987224 */ /* 0x000fe200078e00c3 */
[----:B--2---:R-:W-:Y:S01]  /*d5c0*/  @P2 SHF.R.U32.HI R152, RZ, R154, R15 ;  /* 0x0000009aff982219 */ /* 0x004fe2000001160f */
[----:B------:R-:W-:-:S04]  /*d5d0*/  VIADD R15, R168, 0xfffffffe ;  /* 0xfffffffea80f7836 */ /* 0x000fc80000000000 */
[----:B------:R-:W-:-:S04]  /*d5e0*/  IMAD.IADD R169, R169, 0x1, R152 ;  /* 0x00000001a9a97824 */ /* 0x000fc800078e0298 */
[----:B------:R-:W-:Y:S01]  /*d5f0*/  VIADD R152, R169, UR4 ;  /* 0x00000004a9987c36 */ /* 0x000fe20008000000 */
[----:B-1----:R-:W-:Y:S01]  /*d600*/  NOP ;  /* 0x0000000000007918 */ /* 0x002fe20000000000 */
[----:B------:R-:W-:Y:S06]  /*d610*/  BAR.ARV 0xe, 0x100 ;  /* 0x0384000000007b1d */ /* 0x000fec0000002000 */
[----:B------:R0:W-:Y:S02]  /*d620*/  @!P1 SYNCS.ARRIVE.TRANS64.RED.A1T0 RZ, [R0+URZ], RZ ;  /* 0x000000ff00ff99a7 */ /* 0x0001e4000810043f */
[----:B0-----:R-:W-:-:S04]  /*d630*/  FADD.FTZ R0, R174, R173 ;  /* 0x000000adae007221 */ /* 0x001fc80000010000 */
[----:B------:R-:W-:Y:S01]  /*d640*/  FADD.FTZ R0, R175, R0 ;  /* 0x00000000af007221 */ /* 0x000fe20000010000 */
        /* <DEDUP_REMOVED lines=13> */
.L_x_6806:
[----:B------:R-:W-:-:S06]  /*d720*/  UISETP.NE.AND UP0, UPT, UR5, 0x1, UPT ;  /* 0x000000010500788c */ /* 0x000fcc000bf05270 */
[----:B------:R-:W-:-:S05]  /*d730*/  PLOP3.LUT P3, PT, PT, PT, UP0, 0x80, 0x0 ;  /* 0x000000000000781c */ /* 0x000fca0003f6f008 */
[----:B------:R-:W-:-:S08]  /*d740*/  @UP0 ULDC.64 UR6, c[0x0][0xae0] ;  /* 0x0002b80000060ab9 */ /* 0x000fd00000000a00 */
[----:B------:R-:W-:-:S05]  /*d750*/  @P3 IMAD.HI.U32 R154, R153, UR6, RZ ;  /* 0x00000006999a3c27 */ /* 0x000fca000f8e00ff */
[----:B------:R-:W-:-:S07]  /*d760*/  @P3 SHF.R.U32.HI R153, RZ, UR7, R154 ;  /* 0x00000007ff993c19 */ /* 0x000fce000801169a */
.L_x_6807:
[----:B------:R-:W-:Y:S05]  /*d770*/  BSYNC B0 ;  /* 0x0000000000007941 */ /* 0x000fea0003800000 */
.L_x_6805:
[----:B------:R-:W-:-:S04]  /*d780*/  IMAD.U32 R154, RZ, RZ, UR5 ;  /* 0x00000005ff9a7e24 */ /* 0x000fc8000f8e00ff */
[----:B------:R-:W-:-:S05]  /*d790*/  IMAD R153, R153, R154, UR5 ;  /* 0x0000000599997e24 */ /* 0x000fca000f8e029a */
[----:B------:R-:W-:-:S07]  /*d7a0*/  VIMNMX R152, R152, R153, PT ;  /* 0x0000009998987248 */ /* 0x000fce0003fe0100 */
.L_x_6804:
        /* <DEDUP_REMOVED lines=8> */
[----:B------:R-:W-:Y:S01]  /*d830*/  SHF.R.S32.HI R208, RZ, 0x6, R153 ;  /* 0x00000006ffd07819 */ /* 0x000fe20000011499 */
[----:B------:R-:W-:Y:S01]  /*d840*/  ULDC UR40, c[0x0][0xa80] ;  /* 0x0002a00000287ab9 */ /* 0x000fe20000000800 */
[----:B------:R-:W-:Y:S01]  /*d850*/  ULDC UR46, c[0x0][0xad8] ;  /* 0x0002b600002e7ab9 */ /* 0x000fe20000000800 */
[----:B------:R-:W-:Y:S01]  /*d860*/  ULDC UR44, c[0x0][0xad8] ;  /* 0x0002b600002c7ab9 */ /* 0x000fe20000000800 */
[----:B------:R-:W-:Y:S01]  /*d870*/  VIMNMX R208, R215, R208, !PT ;  /* 0x000000d0d7d07248 */ /* 0x000fe20007fe0100 */
[----:B------:R-:W-:Y:S03]  /*d880*/  BSSY B1, `(.L_x_6808) ;  /* 0x00003d8000017945 */ /* 0x000fe60003800000 */
[----:B------:R-:W-:-:S13]  /*d890*/  ISETP.GE.AND P3, PT, R15, R208, PT ;  /* 0x000000d00f00720c */ /* 0x000fda0003f66270 */
[----:B------:R-:W-:Y:S05]  /*d8a0*/  @!P3 BRA `(.L_x_6809) ;  /* 0x0000003c0054b947 */ /* 0x000fea0003800000 */
[----:B------:R-:W-:Y:S01]  /*d8b0*/  BSSY B0, `(.L_x_6810) ;  /* 0x00003d0000007945 */ /* 0x000fe20003800000 */
.L_x_6829:
[----:B------:R-:W-:-:S05]  /*d8c0*/  VIADD R200, R19, 0x1 ;  /* 0x0000000113c87836 */ /* 0x000fca0000000000 */
[----:B------:R-:W-:-:S04]  /*d8d0*/  ISETP.NE.AND P3, PT, R200, 0x2, PT ;  /* 0x00000002c800780c */ /* 0x000fc80003f65270 */
[----:B------:R-:W-:Y:S02]  /*d8e0*/  SEL R21, RZ, 0x1, P3 ;  /* 0x00000001ff157807 */ /* 0x000fe40001800000 */
[----:B------:R-:W-:Y:S02]  /*d8f0*/  SEL R200, R200, RZ, P3 ;  /* 0x000000ffc8c87207 */ /* 0x000fe40001800000 */
[----:B------:R-:W-:Y:S01]  /*d900*/  LOP3.LUT R22, R22, R21, RZ, 0x3c, !PT ;  /* 0x0000001516167212 */ /* 0x000fe200078e3cff */
[----:B--2---:R-:W-:Y:S06]  /*d910*/  @!P0 BRA `(.L_x_6811) ;  /* 0x0000000000048947 */ /* 0x004fec0003800000 */
[----:B------:R-:W-:Y:S01]  /*d920*/  BPT.TRAP 0x1 ;  /* 0x000000040000795c */ /* 0x000fe20000300000 */
.L_x_6811:
[----:B------:R-:W-:Y:S01]  /*d930*/  IMAD R201, R200, 0x8, R18 ;  /* 0x00000008c8c97824 */ /* 0x000fe200078e0212 */
[----:B------:R-:W-:-:S04]  /*d940*/  SHF.L.U32 R14, R22, 0x1f, RZ ;  /* 0x0000001f160e7819 */ /* 0x000fc800000006ff */
[----:B------:R0:W1:Y:S01]  /*d950*/  SYNCS.PHASECHK.TRANS64.TRYWAIT P3, [R201+URZ+0x38830], R14 ;  /* 0x0388300ec90075a7 */ /* 0x000062000806017f */
[----:B------:R-:W-:Y:S05]  /*d960*/  @!P0 BRA `(.L_x_6812) ;  /* 0x0000000000048947 */ /* 0x000fea0003800000 */
[----:B------:R-:W-:Y:S01]  /*d970*/  BPT.TRAP 0x1 ;  /* 0x000000040000795c */ /* 0x000fe20000300000 */
.L_x_6812:
[----:B------:R-:W-:Y:S01]  /*d980*/  BSSY B2, `(.L_x_6813) ;  /* 0x0000006000027945 */ /* 0x000fe20003800000 */
[----:B------:R-:W-:Y:S02]  /*d990*/  IMAD R156, R200, 0x200, R191 ;  /* 0x00000200c89c7824 */ /* 0x000fe400078e02bf */
[----:B------:R-:W-:Y:S01]  /*d9a0*/  IMAD.MOV.U32 R157, RZ, RZ, 0x40000040 ;  /* 0x40000040ff9d7424 */ /* 0x000fe200078e00ff */
[----:B-1----:R-:W-:Y:S06]  /*d9b0*/  @P3 BRA `(.L_x_6814) ;  /* 0x0000000000083947 */ /* 0x002fec0003800000 */
[----:B------:R-:W1:Y:S02]  /*d9c0*/  SYNCS.PHASECHK.TRANS64.TRYWAIT P3, [R201+URZ+0x38830], R14 ;  /* 0x0388300ec90075a7 */ /* 0x000e64000806017f */
[----:B-1----:R-:W-:Y:S05]  /*d9d0*/  @!P3 BRA `(.L_x_6815) ;  /* 0x000001940098b947 */ /* 0x002fea0003800000 */
.L_x_6814:
[----:B------:R-:W-:Y:S05]  /*d9e0*/  BSYNC B2 ;  /* 0x0000000000027941 */ /* 0x000fea0003800000 */
.L_x_6813:
        /* <DEDUP_REMOVED lines=36> */
.L_x_6816:
[----:B------:R2:W3:Y:S01]  /*dc30*/  SYNCS.PHASECHK.TRANS64.TRYWAIT P3, [R201+URZ+0x38850], R14 ;  /* 0x0388500ec90075a7 */ /* 0x0004e2000806017f */
[----:B------:R-:W-:Y:S05]  /*dc40*/  @!P0 BRA `(.L_x_6817) ;  /* 0x0000000000048947 */ /* 0x000fea0003800000 */
[----:B------:R-:W-:Y:S01]  /*dc50*/  BPT.TRAP 0x1 ;  /* 0x000000040000795c */ /* 0x000fe20000300000 */
.L_x_6817:
[----:B------:R-:W-:Y:S04]  /*dc60*/  BSSY B2, `(.L_x_6818) ;  /* 0x0000004000027945 */ /* 0x000fe80003800000 */
[----:B---3--:R-:W-:Y:S05]  /*dc70*/  @P3 BRA `(.L_x_6819) ;  /* 0x0000000000083947 */ /* 0x008fea0003800000 */
[----:B------:R-:W3:Y:S02]  /*dc80*/  SYNCS.PHASECHK.TRANS64.TRYWAIT P3, [R201+URZ+0x38850], R14 ;  /* 0x0388500ec90075a7 */ /* 0x000ee4000806017f */
[----:B---3--:R-:W-:Y:S05]  /*dc90*/  @!P3 BRA `(.L_x_6820) ;  /* 0x0000019000fcb947 */ /* 0x008fea0003800000 */
.L_x_6819:
[----:B------:R-:W-:Y:S05]  /*dca0*/  BSYNC B2 ;  /* 0x0000000000027941 */ /* 0x000fea0003800000 */
.L_x_6818:
[----:B------:R-:W-:Y:S01]  /*dcb0*/  IMAD R202, R200, 0x1000, R192 ;  /* 0x00001000c8ca7824 */ /* 0x000fe200078e02c0 */
[----:B------:R-:W-:Y:S01]  /*dcc0*/  R2UR UR4, R2 ;  /* 0x00000000020472ca */ /* 0x000fe200000e0000 */
[----:B------:R-:W-:Y:S01]  /*dcd0*/  IMAD.MOV.U32 R203, RZ, RZ, 0x40000040 ;  /* 0x40000040ffcb7424 */ /* 0x000fe200078e00ff */
[----:B------:R-:W-:Y:S01]  /*dce0*/  R2UR UR5, R3 ;  /* 0x00000000030572ca */ /* 0x000fe200000e0000 */
[----:B------:R-:W-:Y:S01]  /*dcf0*/  WARPGROUP.ARRIVE ;  /* 0x00000000000079c5 */ /* 0x000fe20000000000 */
[----:B------:R-:W-:Y:S01]  /*dd00*/  R2UR UR6, R202 ;  /* 0x00000000ca0672ca */ /* 0x000fe200000e0000 */
[----:B------:R-:W-:Y:S01]  /*dd10*/  VIADD R204, R2, 0x2 ;  /* 0x0000000202cc7836 */ /* 0x000fe20000000000 */
[----:B------:R-:W-:Y:S01]  /*dd20*/  R2UR UR7, R203 ;  /* 0x00000000cb0772ca */ /* 0x000fe200000e0000 */
[----:B------:R-:W-:Y:S02]  /*dd30*/  IMAD.MOV.U32 R205, RZ, RZ, 0x40000040 ;  /* 0x40000040ffcd7424 */ /* 0x000fe400078e00ff */
[----:B------:R-:W4:Y:S01]  /*dd40*/  S2R R21, SR_TID.X ;  /* 0x0000000000157919 */ /* 0x000f220000002100 */
[----:B------:R-:W-:Y:S01]  /*dd50*/  VIADD R206, R202, 0x800 ;  /* 0x00000800cace7836 */ /* 0x000fe20000000000 */
[----:B------:R-:W-:Y:S01]  /*dd60*/  UISETP.NE.AND UP0, UPT, UR48, URZ, UPT ;  /* 0x0000003f3000728c */ /* 0x000fe2000bf05270 */
[----:B------:R-:W-:-:S07]  /*dd70*/  VIADD R207, R2, 0x800 ;  /* 0x0000080002cf7836 */ /* 0x000fce0000000000 */
        /* <DEDUP_REMOVED lines=9> */
[----:B----4-:R-:W-:-:S05]  /*de10*/  SHF.R.U32.HI R21, RZ, 0x7, R21 ;  /* 0x00000007ff157819 */ /* 0x010fca0000011615 */
[----:B0123--:R0:W1:Y:S02]  /*de20*/  SHFL.IDX PT, R14, R21, RZ, 0x1f ;  /* 0x00001fff150e7589 */ /* 0x00f06400000e0000 */
[----:B0-----:R-:W-:Y:S01]  /*de30*/  IMAD.MOV.U32 R21, RZ, RZ, 0x4 ;  /* 0x00000004ff157424 */ /* 0x001fe200078e00ff */
        /* <DEDUP_REMOVED lines=189> */
[----:B------:R-:W-:Y:S02]  /*ea10*/  IMAD.MOV.U32 R205, RZ, RZ, 0x40000040 ;  /* 0x40000040ffcd7424 */ /* 0x000fe400078e00ff */
[----:B------:R-:W-:Y:S01]  /*ea20*/  IMAD.MOV.U32 R206, RZ, RZ, 0x28 ;  /* 0x00000028ffce7424 */ /* 0x000fe200078e00ff */
        /* <DEDUP_REMOVED lines=17> */
[----:B------:R-:W-:Y:S02]  /*eb40*/  VIADD R207, R202, 0xa00 ;  /* 0x00000a00cacf7836 */ /* 0x000fe40000000000 */
[----:B------:R-:W-:Y:S01]  /*eb50*/  IMAD.IADD R204, R206, 0x1, R14 ;  /* 0x00000001cecc7824 */ /* 0x000fe200078e020e */
[----:B------:R-:W-:-:S02]  /*eb60*/  WARPGROUP.DEPBAR.LE gsb0, 0x0 ;  /* 0x00008000000079c5 */ /* 0x000fc40000010000 */
[----:B------:R-:W-:-:S07]  /*eb70*/  WARPGROUP.ARRIVE ;  /* 0x00000000000079c5 */ /* 0x000fce0000000000 */
        /* <DEDUP_REMOVED lines=108> */
[----:B------:R-:W-:Y:S02]  /*f240*/  IMAD.MOV.U32 R205, RZ, RZ, 0x40000040 ;  /* 0x40000040ffcd7424 */ /* 0x000fe400078e00ff */
[----:B------:R-:W-:Y:S01]  /*f250*/  IMAD.IADD R14, R214, 0x1, R195 ;  /* 0x00000001d60e7824 */ /* 0x000fe200078e02c3 */
[----:B------:R-:W-:Y:S01]  /*f260*/  R2UR UR4, R204 ;  /* 0x00000000cc0472ca */ /* 0x000fe200000e0000 */
[----:B------:R-:W-:Y:S01]  /*f270*/  IMAD.IADD R204, R207, 0x1, R203 ;  /* 0x00000001cfcc7824 */ /* 0x000fe200078e02cb */
[----:B------:R-:W-:Y:S01]  /*f280*/  R2UR UR5, R205 ;  /* 0x00000000cd0572ca */ /* 0x000fe200000e0000 */
[----:B------:R-:W-:Y:S01]  /*f290*/  IMAD.MOV.U32 R205, RZ, RZ, 0x40000040 ;  /* 0x40000040ffcd7424 */ /* 0x000fe200078e00ff */
[----:B------:R-:W-:-:S02]  /*f2a0*/  WARPGROUP.DEPBAR.LE gsb0, 0x0 ;  /* 0x00008000000079c5 */ /* 0x000fc40000010000 */
[----:B------:R-:W-:-:S09]  /*f2b0*/  WARPGROUP.ARRIVE ;  /* 0x00000000000079c5 */ /* 0x000fd20000000000 */
[----:B------:R-:W-:Y:S01]  /*f2c0*/  HGMMA.64x64x16.F32 R152, gdesc[UR4], R152, gsb0 ;  /* 0x00e00000049879f0 */ /* 0x000fe20008000898 */
[----:B------:R-:W-:Y:S01]  /*f2d0*/  R2UR UR4, R204 ;  /* 0x00000000cc0472ca */ /* 0x000fe200000e0000 */
[--C-:B------:R-:W-:Y:S01]  /*f2e0*/  IMAD.IADD R204, R203, 0x1, R206.reuse ;  /* 0x00000001cbcc7824 */ /* 0x100fe200078e02ce */
[----:B------:R-:W-:Y:S01]  /*f2f0*/  R2UR UR5, R205 ;  /* 0x00000000cd0572ca */ /* 0x000fe200000e0000 */
[----:B------:R-:W-:Y:S01]  /*f300*/  IMAD.MOV.U32 R205, RZ, RZ, 0x40000040 ;  /* 0x40000040ffcd7424 */ /* 0x000fe200078e00ff */
[----:B------:R-:W0:Y:S01]  /*f310*/  @P2 LDC R203, c[0x0][0x44c] ;  /* 0x00011300ffcb2b82 */ /* 0x000e220000000800 */
[----:B------:R-:W-:Y:S01]  /*f320*/  IMAD.IADD R206, R21, 0x1, R206 ;  /* 0x0000000115ce7824 */ /* 0x000fe200078e02ce */
[----:B------:R-:W-:Y:S01]  /*f330*/  R2UR UR6, R204 ;  /* 0x00000000cc0672ca */ /* 0x000fe200000e0000 */
[----:B------:R-:W-:Y:S01]  /*f340*/  IMAD.IADD R204, R207, 0x1, R21 ;  /* 0x00000001cfcc7824 */ /* 0x000fe200078e0215 */
[----:B------:R-:W-:Y:S01]  /*f350*/  R2UR UR7, R205 ;  /* 0x00000000cd0772ca */ /* 0x000fe200000e0000 */
[----:B------:R-:W-:-:S02]  /*f360*/  IMAD.MOV.U32 R205, RZ, RZ, 0x40000040 ;  /* 0x40000040ffcd7424 */ /* 0x000fc400078e00ff */
[----:B------:R-:W-:Y:S01]  /*f370*/  IMAD.MOV.U32 R207, RZ, RZ, 0x40000040 ;  /* 0x40000040ffcf7424 */ /* 0x000fe200078e00ff */
[----:B------:R-:W1:Y:S01]  /*f380*/  @P2 LDC R21, c[0x0][0x450] ;  /* 0x00011400ff152b82 */ /* 0x000e620000000800 */
[----:B0-----:R-:W-:-:S05]  /*f390*/  @P2 IMAD.HI.U32 R203, R14, R203, RZ ;  /* 0x000000cb0ecb2227 */ /* 0x001fca00078e00ff */
[----:B-1----:R-:W-:Y:S01]  /*f3a0*/  @P2 SHF.R.U32.HI R14, RZ, R21, R203 ;  /* 0x00000015ff0e2219 */ /* 0x002fe200000116cb */
[----:B------:R-:W-:Y:S02]  /*f3b0*/  IMAD.MOV.U32 R203, RZ, RZ, 0x40 ;  /* 0x00000040ffcb7424 */ /* 0x000fe400078e00ff */
[----:B------:R-:W-:Y:S02]  /*f3c0*/  IMAD.MOV.U32 R21, RZ, RZ, 0x1000 ;  /* 0x00001000ff157424 */ /* 0x000fe400078e00ff */
[----:B------:R-:W0:Y:S01]  /*f3d0*/  SHFL.IDX PT, R230, R14, RZ, 0x1c1f ;  /* 0x001c1fff0ee67589 */ /* 0x000e2200000e0000 */
[----:B------:R-:W-:Y:S02]  /*f3e0*/  SEL R203, R203, 0x3e, P3 ;  /* 0x0000003ecbcb7807 */ /* 0x000fe40001800000 */
[----:B------:R-:W-:Y:S02]  /*f3f0*/  SEL R21, R21, 0xf80, P3 ;  /* 0x00000f8015157807 */ /* 0x000fe40001800000 */
[----:B------:R-:W-:-:S02]  /*f400*/  LOP3.LUT R203, R203, 0x6, RZ, 0xc0, !PT ;  /* 0x00000006cbcb7812 */ /* 0x000fc400078ec0ff */
[----:B------:R-:W-:Y:S02]  /*f410*/  LOP3.LUT R21, R21, 0x1e00, RZ, 0xc0, !PT ;  /* 0x00001e0015157812 */ /* 0x000fe400078ec0ff */
[----:B------:R-:W-:Y:S02]  /*f420*/  PLOP3.LUT P3, PT, PT, PT, UP0, 0x40, 0x0 ;  /* 0x000000000000781c */ /* 0x000fe40003f6e808 */
[----:B------:R-:W-:Y:S01]  /*f430*/  IADD3 R202, R203, R21, R202 ;  /* 0x00000015cbca7210 */ /* 0x000fe20007ffe0ca */
[----:B------:R-:W-:Y:S02]  /*f440*/  WARPGROUP.DEPBAR.LE gsb0, 0x0 ;  /* 0x00008000000079c5 */ /* 0x000fe40000010000 */
[----:B------:R-:W-:-:S06]  /*f450*/  WARPGROUP.ARRIVE ;  /* 0x00000000000079c5 */ /* 0x000fcc0000000000 */
[----:B------:R-:W-:Y:S01]  /*f460*/  HGMMA.64x64x16.F32 R152, gdesc[UR4], R152, gsb0 ;  /* 0x00e00000049879f0 */ /* 0x000fe20008000898 */
[----:B------:R-:W-:Y:S02]  /*f470*/  R2UR UR4, R204 ;  /* 0x00000000cc0472ca */ /* 0x000fe400000e0000 */
[----:B------:R-:W-:Y:S01]  /*f480*/  R2UR UR5, R205 ;  /* 0x00000000cd0572ca */ /* 0x000fe200000e0000 */
[----:B------:R-:W-:Y:S01]  /*f490*/  IMAD.MOV.U32 R205, RZ, RZ, 0x40000040 ;  /* 0x40000040ffcd7424 */ /* 0x000fe200078e00ff */
[----:B------:R-:W-:Y:S02]  /*f4a0*/  R2UR UR6, R206 ;  /* 0x00000000ce0672ca */ /* 0x000fe400000e0000 */
[----:B------:R-:W-:Y:S02]  /*f4b0*/  R2UR UR7, R207 ;  /* 0x00000000cf0772ca */ /* 0x000fe400000e0000 */
[----:B------:R-:W-:Y:S01]  /*f4c0*/  IADD3 R204, R203, R21, R2 ;  /* 0x00000015cbcc7210 */ /* 0x000fe20007ffe002 */
[----:B------:R-:W-:-:S02]  /*f4d0*/  IMAD.MOV.U32 R203, RZ, RZ, 0x40000040 ;  /* 0x40000040ffcb7424 */ /* 0x000fc400078e00ff */
[----:B------:R-:W-:-:S05]  /*f4e0*/  @!P1 VIADD R21, R201, 0x38840 ;  /* 0x00038840c9159836 */ /* 0x000fca0000000000 */
[----:B------:R-:W-:Y:S01]  /*f4f0*/  @!P1 PRMT R21, RZ, 0x654, R21 ;  /* 0x00000654ff159816 */ /* 0x000fe20000000015 */
[----:B------:R-:W-:Y:S02]  /*f500*/  WARPGROUP.DEPBAR.LE gsb0, 0x0 ;  /* 0x00008000000079c5 */ /* 0x000fe40000010000 */
[----:B------:R-:W-:-:S06]  /*f510*/  WARPGROUP.ARRIVE ;  /* 0x00000000000079c5 */ /* 0x000fcc0000000000 */
[----:B------:R-:W-:Y:S01]  /*f520*/  HGMMA.64x64x16.F32 R152, gdesc[UR4], R152, gsb0 ;  /* 0x00e00000049879f0 */ /* 0x000fe20008000898 */
[----:B------:R-:W-:Y:S01]  /*f530*/  R2UR UR4, R204 ;  /* 0x00000000cc0472ca */ /* 0x000fe200000e0000 */
[----:B------:R-:W-:Y:S01]  /*f540*/  IMAD.SHL.U32 R204, R15, 0x40, RZ ;  /* 0x000000400fcc7824 */ /* 0x000fe200078e00ff */
[----:B------:R-:W-:Y:S02]  /*f550*/  R2UR UR5, R205 ;  /* 0x00000000cd0572ca */ /* 0x000fe400000e0000 */
[----:B------:R-:W-:Y:S02]  /*f560*/  R2UR UR6, R202 ;  /* 0x00000000ca0672ca */ /* 0x000fe400000e0000 */
[----:B------:R-:W-:Y:S02]  /*f570*/  R2UR UR7, R203 ;  /* 0x00000000cb0772ca */ /* 0x000fe400000e0000 */
[----:B------:R-:W-:-:S04]  /*f580*/  IADD3 R207, -R185, 0x1, -R204 ;  /* 0x00000001b9cf7810 */ /* 0x000fc80007ffe9cc */
[----:B------:R-:W-:Y:S01]  /*f590*/  IADD3 R207, -R23, R207, R184 ;  /* 0x000000cf17cf7210 */ /* 0x000fe20007ffe1b8 */
[----:B------:R-:W-:Y:S02]  /*f5a0*/  WARPGROUP.DEPBAR.LE gsb0, 0x0 ;  /* 0x00008000000079c5 */ /* 0x000fe40000010000 */
[----:B------:R-:W-:-:S06]  /*f5b0*/  WARPGROUP.ARRIVE ;  /* 0x00000000000079c5 */ /* 0x000fcc0000000000 */
[----:B------:R-:W-:Y:S03]  /*f5c0*/  HGMMA.64x64x16.F32 R152, gdesc[UR4], R152, gsb0 ;  /* 0x00e00000049879f0 */ /* 0x000fe60008000898 */
[----:B------:R-:W-:Y:S02]  /*f5d0*/  WARPGROUP.DEPBAR.LE gsb0, 0x0 ;  /* 0x00008000000079c5 */ /* 0x000fe40000010000 */
[----:B------:R1:W-:Y:S02]  /*f5e0*/  @!P1 SYNCS.ARRIVE.TRANS64.RED.A1T0 RZ, [R21+URZ], RZ ;  /* 0x000000ff15ff99a7 */ /* 0x0003e4000810043f */
[----:B-1----:R-:W-:-:S05]  /*f5f0*/  IMAD.U32 R21, RZ, RZ, UR43 ;  /* 0x0000002bff157e24 */ /* 0x002fca000f8e00ff */
[----:B------:R-:W-:-:S05]  /*f600*/  LOP3.LUT R209, RZ, R21, RZ, 0x33, !PT ;  /* 0x00000015ffd17212 */ /* 0x000fca00078e33ff */
[----:B------:R-:W-:Y:S02]  /*f610*/  IMAD.IADD R209, R209, 0x1, R207 ;  /* 0x00000001d1d17824 */ /* 0x000fe400078e02cf */
[----:B------:R-:W-:Y:S02]  /*f620*/  VIADD R207, R207, UR46 ;  /* 0x0000002ecfcf7c36 */ /* 0x000fe40008000000 */
        /* <DEDUP_REMOVED lines=15> */
.L_x_6823:
[----:B------:R-:W-:-:S05]  /*f720*/  IMAD.U32 R233, RZ, RZ, UR42 ;  /* 0x0000002affe97e24 */ /* 0x000fca000f8e00ff */
[----:B------:R-:W-:-:S13]  /*f730*/  ISETP.NE.AND P3, PT, R233, 0x1, PT ;  /* 0x00000001e900780c */ /* 0x000fda0003f65270 */
[----:B------:R-:W0:Y:S02]  /*f740*/  @P3 LDC.64 R202, c[0x0][0xae0] ;  /* 0x0002b800ffca3b82 */ /* 0x000e240000000a00 */
[----:B0-----:R-:W-:-:S05]  /*f750*/  @P3 IMAD.HI.U32 R202, R230, R202, RZ ;  /* 0x000000cae6ca3227 */ /* 0x001fca00078e00ff */
[----:B------:R-:W-:-:S07]  /*f760*/  @P3 SHF.R.U32.HI R230, RZ, R203, R202 ;  /* 0x000000cbffe63219 */ /* 0x000fce00000116ca */
.L_x_6824:
[----:B------:R-:W-:Y:S05]  /*f770*/  BSYNC B2 ;  /* 0x0000000000027941 */ /* 0x000fea0003800000 */
.L_x_6822:
[----:B------:R-:W-:-:S04]  /*f780*/  IMAD R230, R230, R233, -R204 ;  /* 0x000000e9e6e67224 */ /* 0x000fc800078e0acc */
[----:B------:R-:W-:-:S05]  /*f790*/  IMAD.IADD R230, R230, 0x1, -R185 ;  /* 0x00000001e6e67824 */ /* 0x000fca00078e0ab9 */
[----:B------:R-:W-:Y:S02]  /*f7a0*/  VIMNMX R205, R205, R230, !PT ;  /* 0x000000e6cdcd7248 */ /* 0x000fe40007fe0100 */
[----:B------:R-:W-:-:S07]  /*f7b0*/  VIADDMNMX R206, R230, R233, R206, PT ;  /* 0x000000e9e6ce7246 */ /* 0x000fce00038001ce */
.L_x_6821:
[----:B------:R-:W-:Y:S01]  /*f7c0*/  ISETP.GT.AND P3, PT, R15, -0x1, PT ;  /* 0xffffffff0f00780c */ /* 0x000fe20003f64270 */
[----:B------:R-:W0:Y:S01]  /*f7d0*/  SHFL.IDX PT, R14, R14, 0x1, 0x1c1f ;  /* 0x003c1f000e0e7f89 */ /* 0x000e2200000e0000 */
[----:B------:R-:W-:Y:S02]  /*f7e0*/  UISETP.NE.AND UP0, UPT, UR48, URZ, UPT ;  /* 0x0000003f3000728c */ /* 0x000fe4000bf05270 */
[C---:B------:R-:W-:Y:S02]  /*f7f0*/  ISETP.GT.AND P4, PT, R205.reuse, RZ, P3 ;  /* 0x000000ffcd00720c */ /* 0x040fe40001f84270 */
[C---:B------:R-:W-:Y:S02]  /*f800*/  ISETP.GT.AND P6, PT, R205.reuse, 0x8, P3 ;  /* 0x00000008cd00780c */ /* 0x040fe40001fc4270 */
[----:B------:R-:W-:Y:S02]  /*f810*/  ISETP.LT.OR P5, PT, R206, 0x1, P4 ;  /* 0x00000001ce00780c */ /* 0x000fe400027a1670 */
[----:B------:R-:W-:-:S02]  /*f820*/  ISETP.GT.AND P4, PT, R205, 0x1, P3 ;  /* 0x00000001cd00780c */ /* 0x000fc40001f84270 */
[----:B------:R-:W-:Y:S02]  /*f830*/  FSEL R202, R152, -INF , !P5 ;  /* 0xff80000098ca7808 */ /* 0x000fe40006800000 */
[C---:B------:R-:W-:Y:S02]  /*f840*/  ISETP.LT.OR P4, PT, R206.reuse, 0x2, P4 ;  /* 0x00000002ce00780c */ /* 0x040fe40002781670 */
[----:B------:R-:W-:Y:S02]  /*f850*/  ISETP.GT.AND P5, PT, R205, 0x9, P3 ;  /* 0x00000009cd00780c */ /* 0x000fe40001fa4270 */
[----:B------:R-:W-:Y:S02]  /*f860*/  FSEL R203, R153, -INF , !P4 ;  /* 0xff80000099cb7808 */ /* 0x000fe40006000000 */
[----:B------:R-:W-:Y:S02]  /*f870*/  ISETP.GT.AND P4, PT, R205, 0x10, P3 ;  /* 0x00000010cd00780c */ /* 0x000fe40001f84270 */
[----:B------:R-:W-:-:S02]  /*f880*/  ISETP.LT.OR P6, PT, R206, 0x9, P6 ;  /* 0x00000009ce00780c */ /* 0x000fc400037c1670 */
[C---:B------:R-:W-:Y:S01]  /*f890*/  ISETP.LT.OR P4, PT, R206.reuse, 0x11, P4 ;  /* 0x00000011ce00780c */ /* 0x040fe20002781670 */
[--C-:B0-----:R-:W-:Y:S01]  /*f8a0*/  IMAD.IADD R207, R207, 0x1, R14.reuse ;  /* 0x00000001cfcf7824 */ /* 0x101fe200078e020e */
[----:B------:R-:W-:Y:S01]  /*f8b0*/  ISETP.LT.OR P5, PT, R206, 0xa, P5 ;  /* 0x0000000ace00780c */ /* 0x000fe20002fa1670 */
[----:B------:R-:W-:Y:S01]  /*f8c0*/  IMAD.IADD R209, R209, 0x1, R14 ;  /* 0x00000001d1d17824 */ /* 0x000fe200078e020e */
[----:B------:R-:W-:Y:S02]  /*f8d0*/  FSEL R160, R160, -INF , !P4 ;  /* 0xff800000a0a07808 */ /* 0x000fe40006000000 */
[----:B------:R-:W-:Y:S02]  /*f8e0*/  ISETP.GT.AND P4, PT, R205, 0x19, P3 ;  /* 0x00000019cd00780c */ /* 0x000fe40001f84270 */
[----:B------:R-:W-:Y:S02]  /*f8f0*/  FSEL R156, R156, -INF , !P6 ;  /* 0xff8000009c9c7808 */ /* 0x000fe40007000000 */
[----:B------:R-:W-:-:S02]  /*f900*/  ISETP.LT.OR P4, PT, R206, 0x1a, P4 ;  /* 0x0000001ace00780c */ /* 0x000fc40002781670 */
[----:B------:R-:W-:Y:S02]  /*f910*/  FSEL R157, R157, -INF , !P5 ;  /* 0xff8000009d9d7808 */ /* 0x000fe40006800000 */
[C---:B------:R-:W-:Y:S02]  /*f920*/  ISETP.GT.AND P6, PT, R205.reuse, 0x11, P3 ;  /* 0x00000011cd00780c */ /* 0x040fe40001fc4270 */
[----:B------:R-:W-:Y:S02]  /*f930*/  ISETP.GT.AND P5, PT, R205, 0x18, P3 ;  /* 0x00000018cd00780c */ /* 0x000fe40001fa4270 */
[----:B------:R-:W-:Y:S02]  /*f940*/  FSEL R165, R165, -INF , !P4 ;  /* 0xff800000a5a57808 */ /* 0x000fe40006000000 */
[----:B------:R-:W-:Y:S02]  /*f950*/  ISETP.GT.AND P4, PT, R205, 0x28, P3 ;  /* 0x00000028cd00780c */ /* 0x000fe40001f84270 */
[----:B------:R-:W-:-:S02]  /*f960*/  ISETP.LT.OR P6, PT, R206, 0x12, P6 ;  /* 0x00000012ce00780c */ /* 0x000fc400037c1670 */
[C---:B------:R-:W-:Y:S02]  /*f970*/  ISETP.LT.OR P5, PT, R206.reuse, 0x19, P5 ;  /* 0x00000019ce00780c */ /* 0x040fe40002fa1670 */
[----:B------:R-:W-:Y:S02]  /*f980*/  ISETP.LT.OR P4, PT, R206, 0x29, P4 ;  /* 0x00000029ce00780c */ /* 0x000fe40002781670 */
[----:B------:R-:W-:Y:S02]  /*f990*/  FSEL R161, R161, -INF , !P6 ;  /* 0xff800000a1a17808 */ /* 0x000fe40007000000 */
[----:B------:R-:W-:Y:S02]  /*f9a0*/  FSEL R164, R164, -INF , !P5 ;  /* 0xff800000a4a47808 */ /* 0x000fe40006800000 */
[C---:B------:R-:W-:Y:S02]  /*f9b0*/  ISETP.GT.AND P6, PT, R205.reuse, 0x20, P3 ;  /* 0x00000020cd00780c */ /* 0x040fe40001fc4270 */
[----:B------:R-:W-:-:S02]  /*f9c0*/  ISETP.GT.AND P5, PT, R205, 0x21, P3 ;  /* 0x00000021cd00780c */ /* 0x000fc40001fa4270 */
[----:B------:R-:W-:Y:S02]  /*f9d0*/  FSEL R230, R172, -INF , !P4 ;  /* 0xff800000ace67808 */ /* 0x000fe40006000000 */
[----:B------:R-:W-:Y:S02]  /*f9e0*/  ISETP.GT.AND P4, PT, R205, 0x31, P3 ;  /* 0x00000031cd00780c */ /* 0x000fe40001f84270 */
[C---:B------:R-:W-:Y:S02]  /*f9f0*/  ISETP.LT.OR P6, PT, R206.reuse, 0x21, P6 ;  /* 0x00000021ce00780c */ /* 0x040fe400037c1670 */
[C---:B------:R-:W-:Y:S02]  /*fa00*/  ISETP.LT.OR P5, PT, R206.reuse, 0x22, P5 ;  /* 0x00000022ce00780c */ /* 0x040fe40002fa1670 */
[----:B------:R-:W-:Y:S02]  /*fa10*/  ISETP.LT.OR P4, PT, R206, 0x32, P4 ;  /* 0x00000032ce00780c */ /* 0x000fe40002781670 */
[----:B------:R-:W-:-:S02]  /*fa20*/  FSEL R168, R168, -INF , !P6 ;  /* 0xff800000a8a87808 */ /* 0x000fc40007000000 */
[----:B------:R-:W-:Y:S02]  /*fa30*/  FSEL R169, R169, -INF , !P5 ;  /* 0xff800000a9a97808 */ /* 0x000fe40006800000 */
[C---:B------:R-:W-:Y:S02]  /*fa40*/  ISETP.GT.AND P6, PT, R205.reuse, 0x29, P3 ;  /* 0x00000029cd00780c */ /* 0x040fe40001fc4270 */
[----:B------:R-:W-:Y:S02]  /*fa50*/  ISETP.GT.AND P5, PT, R205, 0x30, P3 ;  /* 0x00000030cd00780c */ /* 0x000fe40001fa4270 */
[----:B------:R-:W-:Y:S02]  /*fa60*/  FSEL R177, R177, -INF , !P4 ;  /* 0xff800000b1b17808 */ /* 0x000fe40006000000 */
[----:B------:R-:W-:Y:S02]  /*fa70*/  PLOP3.LUT P4, PT, PT, PT, UP0, 0x40, 0x0 ;  /* 0x000000000000781c */ /* 0x000fe40003f8e808 */
[----:B------:R-:W-:-:S02]  /*fa80*/  ISETP.LT.OR P6, PT, R206, 0x2a, P6 ;  /* 0x0000002ace00780c */ /* 0x000fc400037c1670 */
[----:B------:R-:W-:Y:S02]  /*fa90*/  ISETP.LT.OR P5, PT, R206, 0x31, P5 ;  /* 0x00000031ce00780c */ /* 0x000fe40002fa1670 */
[----:B------:R-:W-:Y:S02]  /*faa0*/  FSEL R173, R173, -INF , !P6 ;  /* 0xff800000adad7808 */ /* 0x000fe40007000000 */
[----:B------:R-:W-:Y:S02]  /*fab0*/  FSEL R176, R176, -INF , !P5 ;  /* 0xff800000b0b07808 */ /* 0x000fe40006800000 */
[C---:B------:R-:W-:Y:S02]  /*fac0*/  ISETP.GT.AND P6, PT, R205.reuse, 0x38, P3 ;  /* 0x00000038cd00780c */ /* 0x040fe40001fc4270 */
[----:B------:R-:W-:Y:S02]  /*fad0*/  ISETP.GT.AND P5, PT, R205, 0x39, P3 ;  /* 0x00000039cd00780c */ /* 0x000fe40001fa4270 */
[----:B------:R-:W-:-:S02]  /*fae0*/  ISETP.LT.OR P6, PT, R206, 0x39, P6 ;  /* 0x00000039ce00780c */ /* 0x000fc400037c1670 */
        /* <DEDUP_REMOVED lines=16> */
.L_x_6827:
[----:B------:R-:W-:-:S05]  /*fbf0*/  IMAD.U32 R172, RZ, RZ, UR42 ;  /* 0x0000002affac7e24 */ /* 0x000fca000f8e00ff */
[----:B------:R-:W-:-:S13]  /*fc00*/  ISETP.NE.AND P4, PT, R172, 0x1, PT ;  /* 0x00000001ac00780c */ /* 0x000fda0003f85270 */
[----:B------:R-:W0:Y:S02]  /*fc10*/  @P4 LDC.64 R152, c[0x0][0xae0] ;  /* 0x0002b800ff984b82 */ /* 0x000e240000000a00 */
[----:B0-----:R-:W-:-:S05]  /*fc20*/  @P4 IMAD.HI.U32 R152, R14, R152, RZ ;  /* 0x000000980e984227 */ /* 0x001fca00078e00ff */
[----:B------:R-:W-:-:S07]  /*fc30*/  @P4 SHF.R.U32.HI R14, RZ, R153, R152 ;  /* 0x00000099ff0e4219 */ /* 0x000fce0000011698 */
.L_x_6828:
[----:B------:R-:W-:Y:S05]  /*fc40*/  BSYNC B2 ;  /* 0x0000000000027941 */ /* 0x000fea0003800000 */
.L_x_6826:
[----:B------:R-:W-:-:S04]  /*fc50*/  IMAD R14, R14, R172, -R204 ;  /* 0x000000ac0e0e7224 */ /* 0x000fc800078e0acc */
[----:B------:R-:W-:-:S05]  /*fc60*/  IMAD.IADD R14, R14, 0x1, -R185 ;  /* 0x000000010e0e7824 */ /* 0x000fca00078e0ab9 */
[----:B------:R-:W-:Y:S02]  /*fc70*/  VIMNMX R209, R209, R14, !PT ;  /* 0x0000000ed1d17248 */ /* 0x000fe40007fe0100 */
[----:B------:R-:W-:-:S07]  /*fc80*/  VIADDMNMX R207, R14, R172, R207, PT ;  /* 0x000000ac0ecf7246 */ /* 0x000fce00038001cf */
.L_x_6825:
[----:B------:R-:W-:Y:S01]  /*fc90*/  FMNMX.FTZ R14, R202, R9, !PT ;  /* 0x00000009ca0e7209 */ /* 0x000fe20007810000 */
[----:B------:R-:W-:Y:S01]  /*fca0*/  @!P1 VIADD R201, R201, 0x38860 ;  /* 0x00038860c9c99836 */ /* 0x000fe20000000000 */
        /* <DEDUP_REMOVED lines=32> */
[----:B------:R-:W0:Y:S01]  /*feb0*/  SHFL.BFLY PT, R152, R14, 0x2, 0x1f ;  /* 0x0c401f000e987f89 */ /* 0x000e2200000e0000 */
[C---:B------:R-:W-:Y:S02]  /*fec0*/  ISETP.LT.OR P5, PT, R207.reuse, 0x11, P5 ;  /* 0x00000011cf00780c */ /* 0x040fe40002fa1670 */
[----:B------:R-:W-:Y:S02]  /*fed0*/  ISETP.LT.OR P6, PT, R207, 0x39, P6 ;  /* 0x00000039cf00780c */ /* 0x000fe400037c1670 */
[----:B------:R-:W-:-:S02]  /*fee0*/  FSEL R162, R162, -INF , !P5 ;  /* 0xff800000a2a27808 */ /* 0x000fc40006800000 */
[----:B------:R-:W-:Y:S02]  /*fef0*/  ISETP.GT.AND P5, PT, R209, 0x19, P3 ;  /* 0x00000019d100780c */ /* 0x000fe40001fa4270 */
[----:B------:R-:W-:Y:S02]  /*ff00*/  FSEL R182, R182, -INF , !P6 ;  /* 0xff800000b6b67808 */ /* 0x000fe40007000000 */
[----:B------:R-:W-:Y:S02]  /*ff10*/  ISETP.LT.OR P5, PT, R207, 0x1a, P5 ;  /* 0x0000001acf00780c */ /* 0x000fe40002fa1670 */
[----:B------:R-:W-:Y:S02]  /*ff20*/  @!P1 PRMT R201, RZ, 0x654, R201 ;  /* 0x00000654ffc99816 */ /* 0x000fe400000000c9 */
[----:B------:R-:W-:Y:S02]  /*ff30*/  FSEL R167, R167, -INF , !P5 ;  /* 0xff800000a7a77808 */ /* 0x000fe40006800000 */
[----:B------:R-:W-:-:S04]  /*ff40*/  ISETP.GT.AND P5, PT, R209, 0x28, P3 ;  /* 0x00000028d100780c */ /* 0x000fc80001fa4270 */
[----:B------:R-:W-:Y:S02]  /*ff50*/  ISETP.LT.OR P5, PT, R207, 0x29, P5 ;  /* 0x00000029cf00780c */ /* 0x000fe40002fa1670 */
[----:B0-----:R-:W-:Y:S01]  /*ff60*/  FMNMX.FTZ R152, R14, R152, !PT ;  /* 0x000000980e987209 */ /* 0x001fe20007810000 */
[----:B------:R-:W-:Y:S01]  /*ff70*/  IMAD.U32 R14, RZ, RZ, UR41 ;  /* 0x00000029ff0e7e24 */ /* 0x000fe2000f8e00ff */
[----:B------:R-:W-:Y:S02]  /*ff80*/  FSEL R174, R174, -INF , !P5 ;  /* 0xff800000aeae7808 */ /* 0x000fe40006800000 */
[----:B------:R-:W-:Y:S01]  /*ff90*/  ISETP.GT.AND P5, PT, R209, 0x30, P3 ;  /* 0x00000030d100780c */ /* 0x000fe20001fa4270 */
[----:B------:R-:W0:Y:S03]  /*ffa0*/  SHFL.BFLY PT, R172, R152, 0x1, 0x1f ;  /* 0x0c201f0098ac7f89 */ /* 0x000e2600000e0000 */
[----:B------:R-:W-:-:S04]  /*ffb0*/  ISETP.LT.OR P5, PT, R207, 0x31, P5 ;  /* 0x00000031cf00780c */ /* 0x000fc80002fa1670 */
[----:B------:R-:W-:Y:S02]  /*ffc0*/  FSEL R178, R178, -INF , !P5 ;  /* 0xff800000b2b27808 */ /* 0x000fe40006800000 */
[----:B0-----:R-:W-:-:S04]  /*ffd0*/  FMNMX.FTZ R172, R152, R172, !PT ;  /* 0x000000ac98ac7209 */ /* 0x001fc80007810000 */
        /* <DEDUP_REMOVED lines=35> */
[----:B------:R-:W0:Y:S01]  /*10210*/  MUFU.EX2 R9, R9 ;  /* 0x0000000900097308 */ /* 0x000e220000000800 */
[----:B------:R-:W-:Y:S02]  /*10220*/  ISETP.LT.OR P4, PT, R207, 0x2a, P4 ;  /* 0x0000002acf00780c */ /* 0x000fe40002781670 */
[----:B------:R-:W-:Y:S02]  /*10230*/  FMNMX.FTZ R170, R158, R170, !PT ;  /* 0x000000aa9eaa7209 */ /* 0x000fe40007810000 */
[----:B------:R-:W-:-:S02]  /*10240*/  FSEL R175, R175, -INF , !P4 ;  /* 0xff800000afaf7808 */ /* 0x000fc40006000000 */
[----:B------:R-:W-:Y:S01]  /*10250*/  FMNMX.FTZ R170, R159, R170, !PT ;  /* 0x000000aa9faa7209 */ /* 0x000fe20007810000 */
[----:B------:R-:W1:Y:S01]  /*10260*/  MUFU.EX2 R152, R203 ;  /* 0x000000cb00987308 */ /* 0x000e620000000800 */
[----:B------:R-:W-:Y:S02]  /*10270*/  ISETP.GT.AND P4, PT, R209, 0x31, P3 ;  /* 0x00000031d100780c */ /* 0x000fe40001f84270 */
[----:B------:R-:W-:Y:S02]  /*10280*/  FMNMX.FTZ R170, R162, R170, !PT ;  /* 0x000000aaa2aa7209 */ /* 0x000fe40007810000 */
[----:B------:R-:W-:Y:S02]  /*10290*/  ISETP.LT.OR P4, PT, R207, 0x32, P4 ;  /* 0x00000032cf00780c */ /* 0x000fe40002781670 */
[----:B------:R-:W-:Y:S01]  /*102a0*/  FMNMX.FTZ R170, R163, R170, !PT ;  /* 0x000000aaa3aa7209 */ /* 0x000fe20007810000 */
[----:B------:R-:W2:Y:S01]  /*102b0*/  MUFU.EX2 R156, R156 ;  /* 0x0000009c009c7308 */ /* 0x000ea20000000800 */
[----:B------:R-:W-:Y:S01]  /*102c0*/  ISETP.GT.AND P3, PT, R209, 0x39, P3 ;  /* 0x00000039d100780c */ /* 0x000fe20001f64270 */
[----:B0-----:R-:W-:Y:S01]  /*102d0*/  FFMA.FTZ R0, R9, R0, R202 ;  /* 0x0000000009007223 */ /* 0x001fe200000100ca */
[----:B------:R-:W-:Y:S01]  /*102e0*/  FMNMX.FTZ R170, R166, R170, !PT ;  /* 0x000000aaa6aa7209 */ /* 0x000fe20007810000 */
[-C--:B------:R-:W-:Y:S01]  /*102f0*/  FMUL.FTZ R24, R24, R9.reuse ;  /* 0x0000000918187220 */ /* 0x080fe20000410000 */
[----:B------:R-:W-:Y:S01]  /*10300*/  FSEL R179, R179, -INF , !P4 ;  /* 0xff800000b3b37808 */ /* 0x000fe20006000000 */
[-C--:B------:R-:W-:Y:S01]  /*10310*/  FMUL.FTZ R25, R25, R9.reuse ;  /* 0x0000000919197220 */ /* 0x080fe20000410000 */
[----:B------:R-:W-:Y:S01]  /*10320*/  FMNMX.FTZ R170, R167, R170, !PT ;  /* 0x000000aaa7aa7209 */ /* 0x000fe20007810000 */
[----:B------:R-:W0:Y:S01]  /*10330*/  MUFU.EX2 R157, R157 ;  /* 0x0000009d009d7308 */ /* 0x000e220000000800 */
[----:B------:R-:W-:Y:S01]  /*10340*/  ISETP.LT.OR P3, PT, R207, 0x3a, P3 ;  /* 0x0000003acf00780c */ /* 0x000fe20001f61670 */
[----:B-1----:R-:W-:Y:S01]  /*10350*/  FADD.FTZ R0, R152, R0 ;  /* 0x0000000098007221 */ /* 0x002fe20000010000 */
[----:B------:R-:W-:Y:S01]  /*10360*/  FMNMX.FTZ R170, R153, R170, !PT ;  /* 0x000000aa99aa7209 */ /* 0x000fe20007810000 */
[-C--:B------:R-:W-:Y:S01]  /*10370*/  FMUL.FTZ R28, R28, R9.reuse ;  /* 0x000000091c1c7220 */ /* 0x080fe20000410000 */
[----:B------:R-:W-:Y:S01]  /*10380*/  FSEL R183, R183, -INF , !P3 ;  /* 0xff800000b7b77808 */ /* 0x000fe20005800000 */
[-C--:B------:R-:W-:Y:S01]  /*10390*/  FMUL.FTZ R29, R29, R9.reuse ;  /* 0x000000091d1d7220 */ /* 0x080fe20000410000 */
[----:B------:R-:W-:Y:S01]  /*103a0*/  FMNMX.FTZ R170, R171, R170, !PT ;  /* 0x000000aaabaa7209 */ /* 0x000fe20007810000 */
[----:B------:R-:W1:Y:S01]  /*103b0*/  MUFU.EX2 R160, R160 ;  /* 0x000000a000a07308 */ /* 0x000e620000000800 */
[----:B------:R-:W-:Y:S01]  /*103c0*/  F2FP.F16.F32.PACK_AB R152, R152, R202 ;  /* 0x000000ca9898723e */ /* 0x000fe200000000ff */
[----:B--2---:R-:W-:Y:S01]  /*103d0*/  FADD.FTZ R0, R156, R0 ;  /* 0x000000009c007221 */ /* 0x004fe20000010000 */
[----:B------:R-:W-:Y:S01]  /*103e0*/  FMNMX.FTZ R170, R174, R170, !PT ;  /* 0x000000aaaeaa7209 */ /* 0x000fe20007810000 */
[-C--:B------:R-:W-:Y:S01]  /*103f0*/  FMUL.FTZ R32, R32, R9.reuse ;  /* 0x0000000920207220 */ /* 0x080fe20000410000 */
[-C--:B------:R-:W-:Y:S01]  /*10400*/  FMUL.FTZ R33, R33, R9.reuse ;  /* 0x0000000921217220 */ /* 0x080fe20000410000 */
[-C--:B------:R-:W-:Y:S01]  /*10410*/  FMUL.FTZ R36, R36, R9.reuse ;  /* 0x0000000924247220 */ /* 0x080fe20000410000 */
[----:B------:R-:W-:Y:S01]  /*10420*/  FMNMX.FTZ R170, R175, R170, !PT ;  /* 0x000000aaafaa7209 */ /* 0x000fe20007810000 */
[----:B------:R-:W2:Y:S01]  /*10430*/  MUFU.EX2 R161, R161 ;  /* 0x000000a100a17308 */ /* 0x000ea20000000800 */
[----:B0-----:R-:W-:Y:S01]  /*10440*/  FADD.FTZ R0, R157, R0 ;  /* 0x000000009d007221 */ /* 0x001fe20000010000 */
[-C--:B------:R-:W-:Y:S01]  /*10450*/  FMUL.FTZ R37, R37, R9.reuse ;  /* 0x0000000925257220 */ /* 0x080fe20000410000 */
[----:B------:R-:W-:Y:S01]  /*10460*/  FMNMX.FTZ R170, R178, R170, !PT ;  /* 0x000000aab2aa7209 */ /* 0x000fe20007810000 */
[-C--:B------:R-:W-:Y:S01]  /*10470*/  FMUL.FTZ R40, R40, R9.reuse ;  /* 0x0000000928287220 */ /* 0x080fe20000410000 */
[-C--:B------:R-:W-:Y:S01]  /*10480*/  FMUL.FTZ R41, R41, R9.reuse ;  /* 0x0000000929297220 */ /* 0x080fe20000410000 */
[-C--:B------:R-:W-:Y:S01]  /*10490*/  FMUL.FTZ R44, R44, R9.reuse ;  /* 0x000000092c2c7220 */ /* 0x080fe20000410000 */
[----:B------:R-:W-:Y:S01]  /*104a0*/  FMNMX.FTZ R170, R179, R170, !PT ;  /* 0x000000aab3aa7209 */ /* 0x000fe20007810000 */
[----:B------:R-:W0:Y:S01]  /*104b0*/  MUFU.EX2 R164, R164 ;  /* 0x000000a400a47308 */ /* 0x000e220000000800 */
[----:B-1----:R-:W-:Y:S01]  /*104c0*/  FADD.FTZ R0, R160, R0 ;  /* 0x00000000a0007221 */ /* 0x002fe20000010000 */
[-C--:B------:R-:W-:Y:S01]  /*104d0*/  FMUL.FTZ R45, R45, R9.reuse ;  /* 0x000000092d2d7220 */ /* 0x080fe20000410000 */
[----:B------:R-:W-:Y:S01]  /*104e0*/  FMNMX.FTZ R170, R182, R170, !PT ;  /* 0x000000aab6aa7209 */ /* 0x000fe20007810000 */
[-C--:B------:R-:W-:Y:S01]  /*104f0*/  FMUL.FTZ R48, R48, R9.reuse ;  /* 0x0000000930307220 */ /* 0x080fe20000410000 */
[-C--:B------:R-:W-:Y:S01]  /*10500*/  FMUL.FTZ R49, R49, R9.reuse ;  /* 0x0000000931317220 */ /* 0x080fe20000410000 */
[-C--:B------:R-:W-:Y:S01]  /*10510*/  FMUL.FTZ R52, R52, R9.reuse ;  /* 0x0000000934347220 */ /* 0x080fe20000410000 */
[----:B------:R-:W-:Y:S01]  /*10520*/  FMNMX.FTZ R170, R183, R170, !PT ;  /* 0x000000aab7aa7209 */ /* 0x000fe20007810000 */
[----:B------:R-:W1:Y:S01]  /*10530*/  MUFU.EX2 R165, R165 ;  /* 0x000000a500a57308 */ /* 0x000e620000000800 */
[----:B--2---:R-:W-:Y:S01]  /*10540*/  FADD.FTZ R0, R161, R0 ;  /* 0x00000000a1007221 */ /* 0x004fe20000010000 */
[-C--:B------:R-:W-:Y:S01]  /*10550*/  FMUL.FTZ R53, R53, R9.reuse ;  /* 0x0000000935357220 */ /* 0x080fe20000410000 */
[-C--:B------:R-:W-:Y:S01]  /*10560*/  FMUL.FTZ R56, R56, R9.reuse ;  /* 0x0000000938387220 */ /* 0x080fe20000410000 */
[----:B------:R-:W2:Y:S01]  /*10570*/  SHFL.BFLY PT, R202, R170, 0x2, 0x1f ;  /* 0x0c401f00aaca7f89 */ /* 0x000ea200000e0000 */
[-C--:B------:R-:W-:Y:S01]  /*10580*/  FMUL.FTZ R57, R57, R9.reuse ;  /* 0x0000000939397220 */ /* 0x080fe20000410000 */
[-C--:B------:R-:W-:Y:S01]  /*10590*/  FMUL.FTZ R60, R60, R9.reuse ;  /* 0x000000093c3c7220 */ /* 0x080fe20000410000 */
[-C--:B------:R-:W-:Y:S01]  /*105a0*/  FMUL.FTZ R61, R61, R9.reuse ;  /* 0x000000093d3d7220 */ /* 0x080fe20000410000 */
[----:B------:R3:W-:Y:S01]  /*105b0*/  MUFU.EX2 R203, R169 ;  /* 0x000000a900cb7308 */ /* 0x0007e20000000800 */
[----:B0-----:R-:W-:Y:S01]  /*105c0*/  FADD.FTZ R0, R164, R0 ;  /* 0x00000000a4007221 */ /* 0x001fe20000010000 */
[-C--:B------:R-:W-:Y:S01]  /*105d0*/  FMUL.FTZ R64, R64, R9.reuse ;  /* 0x0000000940407220 */ /* 0x080fe20000410000 */
[-C--:B------:R-:W-:Y:S01]  /*105e0*/  FMUL.FTZ R65, R65, R9.reuse ;  /* 0x0000000941417220 */ /* 0x080fe20000410000 */
[-C--:B------:R-:W-:Y:S01]  /*105f0*/  FMUL.FTZ R68, R68, R9.reuse ;  /* 0x0000000944447220 */ /* 0x080fe20000410000 */
[-C--:B------:R-:W-:Y:S01]  /*10600*/  FMUL.FTZ R69, R69, R9.reuse ;  /* 0x0000000945457220 */ /* 0x080fe20000410000 */
[-C--:B------:R-:W-:Y:S01]  /*10610*/  FMUL.FTZ R72, R72, R9.reuse ;  /* 0x0000000948487220 */ /* 0x080fe20000410000 */
[----:B------:R-:W-:Y:S01]  /*10620*/  FMUL.FTZ R73, R73, R9 ;  /* 0x0000000949497220 */ /* 0x000fe20000410000 */
[----:B------:R-:W-:Y:S01]  /*10630*/  MUFU.EX2 R230, R230 ;  /* 0x000000e600e67308 */ /* 0x000fe20000000800 */
[----:B-1----:R-:W-:Y:S01]  /*10640*/  FADD.FTZ R0, R165, R0 ;  /* 0x00000000a5007221 */ /* 0x002fe20000010000 */
[----:B---3--:R-:W-:-:S02]  /*10650*/  IMAD.MOV.U32 R169, RZ, RZ, 0x40000040 ;  /* 0x40000040ffa97424 */ /* 0x008fc400078e00ff */
[-C--:B------:R-:W-:Y:S01]  /*10660*/  FMUL.FTZ R76, R76, R9.reuse ;  /* 0x000000094c4c7220 */ /* 0x080fe20000410000 */
[-C--:B------:R-:W-:Y:S01]  /*10670*/  FMUL.FTZ R77, R77, R9.reuse ;  /* 0x000000094d4d7220 */ /* 0x080fe20000410000 */
[-C--:B------:R-:W-:Y:S01]  /*10680*/  FMUL.FTZ R80, R80, R9.reuse ;  /* 0x0000000950507220 */ /* 0x080fe20000410000 */
[-C--:B------:R-:W-:Y:S01]  /*10690*/  FMUL.FTZ R81, R81, R9.reuse ;  /* 0x0000000951517220 */ /* 0x080fe20000410000 */
[----:B------:R-:W-:Y:S01]  /*106a0*/  R2UR UR7, R169 ;  /* 0x00000000a90772ca */ /* 0x000fe200000e0000 */
[----:B------:R-:W-:Y:S01]  /*106b0*/  MUFU.EX2 R173, R173 ;  /* 0x000000ad00ad7308 */ /* 0x000fe20000000800 */
[-C--:B------:R-:W-:Y:S01]  /*106c0*/  FMUL.FTZ R84, R84, R9.reuse ;  /* 0x0000000954547220 */ /* 0x080fe20000410000 */
[-C--:B------:R-:W-:Y:S01]  /*106d0*/  FMUL.FTZ R85, R85, R9.reuse ;  /* 0x0000000955557220 */ /* 0x080fe20000410000 */
[-C--:B------:R-:W-:Y:S01]  /*106e0*/  FMUL.FTZ R88, R88, R9.reuse ;  /* 0x0000000958587220 */ /* 0x080fe20000410000 */
[----:B--2---:R-:W-:Y:S01]  /*106f0*/  FMNMX.FTZ R170, R170, R202, !PT ;  /* 0x000000caaaaa7209 */ /* 0x004fe20007810000 */
[-C--:B------:R-:W-:Y:S01]  /*10700*/  FMUL.FTZ R89, R89, R9.reuse ;  /* 0x0000000959597220 */ /* 0x080fe20000410000 */
[-C--:B------:R-:W-:Y:S01]  /*10710*/  FMUL.FTZ R92, R92, R9.reuse ;  /* 0x000000095c5c7220 */ /* 0x080fe20000410000 */
[-C--:B------:R-:W-:Y:S01]  /*10720*/  FMUL.FTZ R93, R93, R9.reuse ;  /* 0x000000095d5d7220 */ /* 0x080fe20000410000 */
[----:B------:R-:W-:Y:S01]  /*10730*/  MUFU.EX2 R176, R176 ;  /* 0x000000b000b07308 */ /* 0x000fe20000000800 */
[----:B------:R-:W0:Y:S01]  /*10740*/  SHFL.BFLY PT, R202, R170, 0x1, 0x1f ;  /* 0x0c201f00aaca7f89 */ /* 0x000e2200000e0000 */
        /* <DEDUP_REMOVED lines=23> */
[----:B0-----:R-:W-:Y:S01]  /*108c0*/  FMNMX.FTZ R170, R170, R202, !PT ;  /* 0x000000caaaaa7209 */ /* 0x001fe20007810000 */
[----:B------:R-:W-:-:S02]  /*108d0*/  IMAD.MOV R202, RZ, RZ, -R197 ;  /* 0x000000ffffca7224 */ /* 0x000fc400078e0ac5 */
[-C--:B------:R-:W-:Y:S01]  /*108e0*/  FMUL.FTZ R137, R137, R9.reuse ;  /* 0x0000000989897220 */ /* 0x080fe20000410000 */
[-C--:B------:R-:W-:Y:S01]  /*108f0*/  FMUL.FTZ R140, R140, R9.reuse ;  /* 0x000000098c8c7220 */ /* 0x080fe20000410000 */
[----:B------:R-:W-:Y:S01]  /*10900*/  FSETP.NEU.FTZ.AND P4, PT, R170, -INF , PT ;  /* 0xff800000aa00780b */ /* 0x000fe20003f9d000 */
[-C--:B------:R-:W-:Y:S01]  /*10910*/  FMUL.FTZ R141, R141, R9.reuse ;  /* 0x000000098d8d7220 */ /* 0x080fe20000410000 */
[----:B------:R-:W-:Y:S01]  /*10920*/  ISETP.NE.AND P3, PT, R185, R202, PT ;  /* 0x000000cab900720c */ /* 0x000fe20003f65270 */
[-C--:B------:R-:W-:Y:S01]  /*10930*/  FMUL.FTZ R144, R144, R9.reuse ;  /* 0x0000000990907220 */ /* 0x080fe20000410000 */
[----:B------:R0:W1:Y:S01]  /*10940*/  MUFU.EX2 R202, R168 ;  /* 0x000000a800ca7308 */ /* 0x0000620000000800 */
[-C--:B------:R-:W-:Y:S01]  /*10950*/  FMUL.FTZ R145, R145, R9.reuse ;  /* 0x0000000991917220 */ /* 0x080fe20000410000 */
[-C--:B------:R-:W-:Y:S01]  /*10960*/  FMUL.FTZ R148, R148, R9.reuse ;  /* 0x0000000994947220 */ /* 0x080fe20000410000 */
[----:B------:R-:W-:Y:S01]  /*10970*/  FMUL.FTZ R149, R149, R9 ;  /* 0x0000000995957220 */ /* 0x000fe20000410000 */
[----:B0-----:R-:W-:-:S07]  /*10980*/  FSEL R168, R170, RZ, P4 ;  /* 0x000000ffaaa87208 */ /* 0x001fce0002000000 */
[----:B------:R-:W-:Y:S02]  /*10990*/  @!P3 IMAD R19, R19, 0x40, R194 ;  /* 0x000000401313b824 */ /* 0x000fe400078e02c2 */
[----:B------:R-:W-:Y:S02]  /*109a0*/  FADD.FTZ R168, -R168, R20 ;  /* 0x00000014a8a87221 */ /* 0x000fe40000010100 */
[----:B------:R-:W-:Y:S02]  /*109b0*/  @!P3 IMAD R19, R19, 0x4, R18 ;  /* 0x000000041313b824 */ /* 0x000fe400078e0212 */
[----:B-1----:R-:W-:Y:S01]  /*109c0*/  FADD.FTZ R0, R202, R0 ;  /* 0x00000000ca007221 */ /* 0x002fe20000010000 */
[-C--:B------:R-:W-:Y:S01]  /*109d0*/  FMUL.FTZ R20, R168, R14.reuse ;  /* 0x0000000ea8147220 */ /* 0x080fe20000410000 */
[----:B------:R-:W-:Y:S01]  /*109e0*/  FMUL.FTZ R168, R170, R14 ;  /* 0x0000000eaaa87220 */ /* 0x000fe20000410000 */
[----:B------:R-:W-:Y:S01]  /*109f0*/  @!P3 STS [R19+0x38400], R9 ;  /* 0x038400091300b388 */ /* 0x000fe20000000800 */
[----:B------:R-:W-:-:S03]  /*10a00*/  FADD.FTZ R0, R203, R0 ;  /* 0x00000000cb007221 */ /* 0x000fc60000010000 */
[----:B------:R-:W0:Y:S01]  /*10a10*/  MUFU.EX2 R20, R20 ;  /* 0x0000001400147308 */ /* 0x000e220000000800 */
[----:B------:R-:W-:Y:S01]  /*10a20*/  FSEL R168, R168, RZ, P4 ;  /* 0x000000ffa8a87208 */ /* 0x000fe20002000000 */
[----:B------:R-:W-:-:S04]  /*10a30*/  FADD.FTZ R0, R230, R0 ;  /* 0x00000000e6007221 */ /* 0x000fc80000010000 */
[----:B------:R-:W-:Y:S01]  /*10a40*/  FADD.FTZ R0, R173, R0 ;  /* 0x00000000ad007221 */ /* 0x000fe20000010000 */
        /* <DEDUP_REMOVED lines=10> */
[----:B0-----:R0:W-:Y:S01]  /*10af0*/  @!P3 STS [R19+0x38420], R20 ;  /* 0x038420141300b388 */ /* 0x0011e20000000800 */
[-CC-:B------:R-:W-:Y:S01]  /*10b00*/  FFMA.FTZ R178, R178, R14.reuse, -R168.reuse ;  /* 0x0000000eb2b27223 */ /* 0x180fe200000108a8 */
[-CC-:B------:R-:W-:Y:S01]  /*10b10*/  FFMA.FTZ R205, R179, R14.reuse, -R168.reuse ;  /* 0x0000000eb3cd7223 */ /* 0x180fe200000108a8 */
[-CC-:B------:R-:W-:Y:S01]  /*10b20*/  FFMA.FTZ R182, R182, R14.reuse, -R168.reuse ;  /* 0x0000000eb6b67223 */ /* 0x180fe200000108a8 */
[-C--:B------:R-:W-:Y:S01]  /*10b30*/  FFMA.FTZ R183, R183, R14.reuse, -R168 ;  /* 0x0000000eb7b77223 */ /* 0x080fe200000108a8 */
[----:B------:R-:W-:Y:S01]  /*10b40*/  FADD.FTZ R0, R176, R0 ;  /* 0x00000000b0007221 */ /* 0x000fe20000010000 */
[----:B------:R-:W-:Y:S01]  /*10b50*/  FFMA.FTZ R153, R153, R14, -R168 ;  /* 0x0000000e99997223 */ /* 0x000fe200000108a8 */
[----:B------:R1:W-:Y:S01]  /*10b60*/  MUFU.EX2 R179, R158 ;  /* 0x0000009e00b37308 */ /* 0x0003e20000000800 */
[----:B------:R-:W-:Y:S01]  /*10b70*/  FMUL.FTZ R26, R26, R20 ;  /* 0x000000141a1a7220 */ /* 0x000fe20000410000 */
[----:B------:R-:W-:Y:S01]  /*10b80*/  FADD.FTZ R0, R177, R0 ;  /* 0x00000000b1007221 */ /* 0x000fe20000010000 */
[----:B0-----:R-:W-:Y:S01]  /*10b90*/  FFMA.FTZ R19, R166, R14, -R168 ;  /* 0x0000000ea6137223 */ /* 0x001fe200000108a8 */
[----:B------:R-:W-:-:S02]  /*10ba0*/  IMAD R168, R200, 0x1000, R193 ;  /* 0x00001000c8a87824 */ /* 0x000fc400078e02c1 */
[-C--:B------:R-:W-:Y:S01]  /*10bb0*/  FMUL.FTZ R27, R27, R20.reuse ;  /* 0x000000141b1b7220 */ /* 0x080fe20000410000 */
[-C--:B------:R-:W-:Y:S01]  /*10bc0*/  FMUL.FTZ R30, R30, R20.reuse ;  /* 0x000000141e1e7220 */ /* 0x080fe20000410000 */
[----:B------:R-:W-:Y:S01]  /*10bd0*/  FMUL.FTZ R31, R31, R20 ;  /* 0x000000141f1f7220 */ /* 0x000fe20000410000 */
[----:B------:R-:W0:Y:S01]  /*10be0*/  MUFU.EX2 R166, R180 ;  /* 0x000000b400a67308 */ /* 0x000e220000000800 */
[----:B-1----:R-:W-:Y:S01]  /*10bf0*/  F2FP.F16.F32.PACK_AB R158, R165, R164 ;  /* 0x000000a4a59e723e */ /* 0x002fe200000000ff */
[----:B------:R-:W-:Y:S01]  /*10c00*/  FMUL.FTZ R34, R34, R20 ;  /* 0x0000001422227220 */ /* 0x000fe20000410000 */
[----:B------:R-:W-:Y:S01]  /*10c10*/  F2FP.F16.F32.PACK_AB R164, R177, R176 ;  /* 0x000000b0b1a4723e */ /* 0x000fe200000000ff */
[-C--:B------:R-:W-:Y:S01]  /*10c20*/  FMUL.FTZ R35, R35, R20.reuse ;  /* 0x0000001423237220 */ /* 0x080fe20000410000 */
[----:B------:R-:W-:Y:S01]  /*10c30*/  R2UR UR6, R168 ;  /* 0x00000000a80672ca */ /* 0x000fe200000e0000 */
        /* <DEDUP_REMOVED lines=10> */
[----:B------:R2:W-:Y:S01]  /*10ce0*/  MUFU.EX2 R206, R154 ;  /* 0x0000009a00ce7308 */ /* 0x0005e20000000800 */
[----:B-1----:R-:W-:Y:S01]  /*10cf0*/  F2FP.F16.F32.PACK_AB R162, R173, R230 ;  /* 0x000000e6ada2723e */ /* 0x002fe200000000ff */
[----:B0-----:R-:W-:Y:S01]  /*10d00*/  FADD.FTZ R0, R166, R0 ;  /* 0x00000000a6007221 */ /* 0x001fe20000010000 */
[----:B------:R-:W-:Y:S01]  /*10d10*/  F2FP.F16.F32.PACK_AB R166, R169, R166 ;  /* 0x000000a6a9a6723e */ /* 0x000fe200000000ff */
[-C--:B------:R-:W-:Y:S01]  /*10d20*/  FMUL.FTZ R55, R55, R20.reuse ;  /* 0x0000001437377220 */ /* 0x080fe20000410000 */
[-C--:B------:R-:W-:Y:S01]  /*10d30*/  FMUL.FTZ R58, R58, R20.reuse ;  /* 0x000000143a3a7220 */ /* 0x080fe20000410000 */
[-C--:B------:R-:W-:Y:S01]  /*10d40*/  FMUL.FTZ R59, R59, R20.reuse ;  /* 0x000000143b3b7220 */ /* 0x080fe20000410000 */
[----:B------:R-:W-:Y:S01]  /*10d50*/  FMUL.FTZ R62, R62, R20 ;  /* 0x000000143e3e7220 */ /* 0x000fe20000410000 */
[----:B------:R-:W-:Y:S01]  /*10d60*/  MUFU.EX2 R174, R155 ;  /* 0x0000009b00ae7308 */ /* 0x000fe20000000800 */
[----:B--2---:R-:W-:Y:S01]  /*10d70*/  F2FP.F16.F32.PACK_AB R154, R157, R156 ;  /* 0x0000009c9d9a723e */ /* 0x004fe200000000ff */
[----:B------:R-:W-:Y:S01]  /*10d80*/  FMUL.FTZ R63, R63, R20 ;  /* 0x000000143f3f7220 */ /* 0x000fe20000410000 */
[----:B------:R-:W-:Y:S01]  /*10d90*/  F2FP.F16.F32.PACK_AB R156, R161, R160 ;  /* 0x000000a0a19c723e */ /* 0x000fe200000000ff */
[----:B------:R-:W-:Y:S01]  /*10da0*/  FMUL.FTZ R66, R66, R20 ;  /* 0x0000001442427220 */ /* 0x000fe20000410000 */
[----:B------:R-:W-:Y:S01]  /*10db0*/  F2FP.F16.F32.PACK_AB R160, R203, R202 ;  /* 0x000000cacba0723e */ /* 0x000fe200000000ff */
        /* <DEDUP_REMOVED lines=43> */
[----:B-1----:R-:W-:Y:S01]  /*11070*/  F2FP.F16.F32.PACK_AB R153, R174, R206 ;  /* 0x000000ceae99723e */ /* 0x002fe200000000ff */
[----:B------:R-:W-:Y:S01]  /*11080*/  BAR.SYNC.DEFER_BLOCKING 0xf, 0x100 ;  /* 0x03c4000000007b1d */ /* 0x000fe20000010000 */
        /* <DEDUP_REMOVED lines=9> */
[----:B------:R-:W-:Y:S01]  /*11120*/  FMUL.FTZ R151, R151, R20 ;  /* 0x0000001497977220 */ /* 0x000fe20000410000 */
[----:B------:R-:W-:Y:S01]  /*11130*/  FFMA.FTZ R202, R20, R8, R206 ;  /* 0x0000000814ca7223 */ /* 0x000fe200000100ce */
[----:B------:R-:W-:-:S02]  /*11140*/  VIADD R8, R168, 0x80 ;  /* 0x00000080a8087836 */ /* 0x000fc40000000000 */
[----:B------:R-:W-:Y:S01]  /*11150*/  FADD.FTZ R0, R169, R0 ;  /* 0x00000000a9007221 */ /* 0x000fe20000010000 */
[----:B------:R-:W0:Y:S01]  /*11160*/  MUFU.EX2 R175, R175 ;  /* 0x000000af00af7308 */ /* 0x000e220000000800 */
[----:B--2---:R-:W-:Y:S01]  /*11170*/  F2FP.F16.F32.PACK_AB R161, R171, R177 ;  /* 0x000000b1aba1723e */ /* 0x004fe200000000ff */
[----:B------:R-:W-:Y:S02]  /*11180*/  IMAD.MOV.U32 R9, RZ, RZ, 0x40000040 ;  /* 0x40000040ff097424 */ /* 0x000fe400078e00ff */
[----:B------:R-:W-:Y:S01]  /*11190*/  FADD.FTZ R202, R174, R202 ;  /* 0x000000caaeca7221 */ /* 0x000fe20000010000 */
[----:B------:R-:W-:Y:S01]  /*111a0*/  IMAD.MOV.U32 R169, RZ, RZ, 0x40000040 ;  /* 0x40000040ffa97424 */ /* 0x000fe200078e00ff */
[----:B------:R-:W-:Y:S01]  /*111b0*/  ISETP.GT.AND P3, PT, R15, R208, PT ;  /* 0x000000d00f00720c */ /* 0x000fe20003f64270 */
[----:B------:R-:W-:Y:S02]  /*111c0*/  IMAD.MOV.U32 R20, RZ, RZ, R170 ;  /* 0x000000ffff147224 */ /* 0x000fe400078e00aa */
[----:B------:R-:W-:Y:S01]  /*111d0*/  FADD.FTZ R179, R179, R202 ;  /* 0x000000cab3b37221 */ /* 0x000fe20000010000 */
[----:B------:R-:W-:Y:S01]  /*111e0*/  MUFU.EX2 R178, R178 ;  /* 0x000000b200b27308 */ /* 0x000fe20000000800 */
[----:B------:R1:W-:Y:S02]  /*111f0*/  STSM.16.M88.4 [R198+0x36400], R152 ;  /* 0x03640098c6007844 */ /* 0x0003e40000000200 */
[----:B------:R-:W-:-:S02]  /*11200*/  FADD.FTZ R180, R180, R179 ;  /* 0x000000b3b4b47221 */ /* 0x000fc40000010000 */
[----:B------:R2:W-:Y:S02]  /*11210*/  STSM.16.M88.4 [R211], R156 ;  /* 0x0000009cd3007844 */ /* 0x0005e40000000200 */
[----:B------:R-:W-:Y:S01]  /*11220*/  FADD.FTZ R180, R181, R180 ;  /* 0x000000b4b5b47221 */ /* 0x000fe20000010000 */
[----:B------:R-:W3:Y:S01]  /*11230*/  MUFU.EX2 R205, R205 ;  /* 0x000000cd00cd7308 */ /* 0x000ee20000000800 */
[----:B0-----:R-:W-:Y:S02]  /*11240*/  F2FP.F16.F32.PACK_AB R163, R175, R204 ;  /* 0x000000ccafa3723e */ /* 0x001fe400000000ff */
[----:B------:R-:W-:-:S03]  /*11250*/  FADD.FTZ R180, R173, R180 ;  /* 0x000000b4adb47221 */ /* 0x000fc60000010000 */
[----:B------:R2:W-:Y:S01]  /*11260*/  STSM.16.M88.4 [R199], R160 ;  /* 0x000000a0c7007844 */ /* 0x0005e20000000200 */
[----:B------:R-:W-:Y:S01]  /*11270*/  FADD.FTZ R19, R19, R180 ;  /* 0x000000b413137221 */ /* 0x000fe20000010000 */
[----:B------:R-:W-:Y:S03]  /*11280*/  MUFU.EX2 R182, R182 ;  /* 0x000000b600b67308 */ /* 0x000fe60000000800 */
[----:B------:R-:W-:Y:S01]  /*11290*/  FADD.FTZ R176, R176, R19 ;  /* 0x00000013b0b07221 */ /* 0x000fe20000010000 */
[----:B------:R-:W-:-:S03]  /*112a0*/  IMAD.MOV.U32 R19, RZ, RZ, R200 ;  /* 0x000000ffff137224 */ /* 0x000fc600078e00c8 */
[----:B------:R-:W-:Y:S01]  /*112b0*/  FADD.FTZ R176, R177, R176 ;  /* 0x000000b0b1b07221 */ /* 0x000fe20000010000 */
[----:B------:R-:W0:Y:S01]  /*112c0*/  MUFU.EX2 R183, R183 ;  /* 0x000000b700b77308 */ /* 0x000e220000000800 */
[----:B---3--:R-:W-:Y:S02]  /*112d0*/  F2FP.F16.F32.PACK_AB R165, R205, R178 ;  /* 0x000000b2cda5723e */ /* 0x008fe400000000ff */
[----:B------:R-:W-:-:S04]  /*112e0*/  FADD.FTZ R171, R171, R176 ;  /* 0x000000b0abab7221 */ /* 0x000fc80000010000 */
[----:B------:R-:W-:-:S04]  /*112f0*/  FADD.FTZ R204, R204, R171 ;  /* 0x000000abcccc7221 */ /* 0x000fc80000010000 */
[----:B------:R-:W-:-:S04]  /*11300*/  FADD.FTZ R175, R175, R204 ;  /* 0x000000ccafaf7221 */ /* 0x000fc80000010000 */
[----:B------:R-:W-:Y:S01]  /*11310*/  FADD.FTZ R178, R178, R175 ;  /* 0x000000afb2b27221 */ /* 0x000fe20000010000 */
[----:B0-----:R-:W-:-:S03]  /*11320*/  F2FP.F16.F32.PACK_AB R167, R183, R182 ;  /* 0x000000b6b7a7723e */ /* 0x001fc600000000ff */
[----:B------:R-:W-:Y:S02]  /*11330*/  FADD.FTZ R205, R205, R178 ;  /* 0x000000b2cdcd7221 */ /* 0x000fe40000010000 */
[----:B------:R2:W-:Y:S01]  /*11340*/  STSM.16.M88.4 [R210], R164 ;  /* 0x000000a4d2007844 */ /* 0x0005e20000000200 */
[----:B------:R-:W-:-:S06]  /*11350*/  WARPGROUP.ARRIVE ;  /* 0x00000000000079c5 */ /* 0x000fcc0000000000 */
[----:B------:R-:W-:Y:S01]  /*11360*/  HGMMA.64x256x16.F32 R24, R152, gdesc[UR4].tnspB, R24, gsb0 ;  /* 0x43e0000498187df0 */ /* 0x000fe20008000818 */
[----:B------:R-:W-:Y:S01]  /*11370*/  R2UR UR6, R8 ;  /* 0x00000000080672ca */ /* 0x000fe200000e0000 */
[C---:B------:R-:W-:Y:S01]  /*11380*/  VIADD R8, R168.reuse, 0x100 ;  /* 0x00000100a8087836 */ /* 0x040fe20000000000 */
[----:B------:R-:W-:Y:S01]  /*11390*/  R2UR UR7, R9 ;  /* 0x00000000090772ca */ /* 0x000fe200000e0000 */
[----:B------:R-:W-:Y:S02]  /*113a0*/  IMAD.MOV.U32 R9, RZ, RZ, 0x40000040 ;  /* 0x40000040ff097424 */ /* 0x000fe400078e00ff */
[----:B------:R-:W-:Y:S01]  /*113b0*/  VIADD R168, R168, 0x180 ;  /* 0x00000180a8a87836 */ /* 0x000fe20000000000 */
[----:B------:R-:W-:Y:S02]  /*113c0*/  WARPGROUP.DEPBAR.LE gsb0, 0x0 ;  /* 0x00008000000079c5 */ /* 0x000fe40000010000 */
[----:B------:R-:W-:Y:S01]  /*113d0*/  WARPGROUP.ARRIVE ;  /* 0x00000000000079c5 */ /* 0x000fe20000000000 */
[----:B-1----:R-:W-:-:S04]  /*113e0*/  VIADD R152, R15, 0xffffffff ;  /* 0xffffffff0f987836 */ /* 0x002fc80000000000 */
[----:B------:R-:W-:-:S14]  /*113f0*/  IMAD.MOV.U32 R15, RZ, RZ, R152 ;  /* 0x000000ffff0f7224 */ /* 0x000fdc00078e0098 */
[----:B------:R-:W-:Y:S01]  /*11400*/  HGMMA.64x256x16.F32 R24, R156, gdesc[UR4].tnspB, R24, gsb0 ;  /* 0x43e000049c187df0 */ /* 0x000fe20008000818 */
[----:B------:R-:W-:Y:S01]  /*11410*/  R2UR UR6, R8 ;  /* 0x00000000080672ca */ /* 0x000fe200000e0000 */
[----:B------:R-:W-:Y:S01]  /*11420*/  FADD.FTZ R8, R182, R205 ;  /* 0x000000cdb6087221 */ /* 0x000fe20000010000 */
[----:B------:R-:W-:Y:S01]  /*11430*/  R2UR UR7, R9 ;  /* 0x00000000090772ca */ /* 0x000fe200000e0000 */
[----:B------:R-:W-:Y:S02]  /*11440*/  IMAD.MOV.U32 R9, RZ, RZ, R172 ;  /* 0x000000ffff097224 */ /* 0x000fe400078e00ac */
[----:B------:R-:W-:Y:S01]  /*11450*/  FADD.FTZ R8, R183, R8 ;  /* 0x00000008b7087221 */ /* 0x000fe20000010000 */
[----:B------:R-:W-:Y:S02]  /*11460*/  WARPGROUP.DEPBAR.LE gsb0, 0x0 ;  /* 0x00008000000079c5 */ /* 0x000fe40000010000 */
[----:B------:R-:W-:-:S15]  /*11470*/  WARPGROUP.ARRIVE ;  /* 0x00000000000079c5 */ /* 0x000fde0000000000 */
[----:B------:R-:W-:-:S04]  /*11480*/  NOP ;  /* 0x0000000000007918 */ /* 0x000fc80000000000 */
        /* <DEDUP_REMOVED lines=19> */
.L_x_6810:
[----:B------:R-:W-:Y:S02]  /*115c0*/  IMAD.MOV.U32 R20, RZ, RZ, R170 ;  /* 0x000000ffff147224 */ /* 0x000fe400078e00aa */
[----:B------:R-:W-:Y:S02]  /*115d0*/  IMAD.MOV.U32 R9, RZ, RZ, R172 ;  /* 0x000000ffff097224 */ /* 0x000fe400078e00ac */
[----:B------:R-:W-:Y:S02]  /*115e0*/  IMAD.MOV.U32 R19, RZ, RZ, R200 ;  /* 0x000000ffff137224 */ /* 0x000fe400078e00c8 */
[----:B------:R-:W-:-:S07]  /*115f0*/  IMAD.MOV.U32 R15, RZ, RZ, R152 ;  /* 0x000000ffff0f7224 */ /* 0x000fce00078e0098 */
.L_x_6809:
[----:B------:R-:W-:Y:S05]  /*11600*/  BSYNC B1 ;  /* 0x0000000000017941 */ /* 0x000fea0003800000 */
.L_x_6808:
[----:B------:R-:W0:Y:S01]  /*11610*/  LDC R152, c[0x0][0x448] ;  /* 0x00011200ff987b82 */ /* 0x000e220000000800 */
[----:B------:R-:W-:-:S07]  /*11620*/  IADD3 R155, R184, 0x1, -R23 ;  /* 0x00000001b89b7810 */ /* 0x000fce0007ffe817 */
[----:B--2---:R-:W1:Y:S01]  /*11630*/  LDC R156, c[0x0][0xadc] ;  /* 0x0002b700ff9c7b82 */ /* 0x004e620000000800 */
[----:B0-----:R-:W-:Y:S01]  /*11640*/  ISETP.NE.AND P5, PT, R152, 0x1, PT ;  /* 0x000000019800780c */ /* 0x001fe20003fa5270 */
[----:B------:R-:W-:Y:S01]  /*11650*/  VIADD R152, R195, 0x3f ;  /* 0x0000003fc3987836 */ /* 0x000fe20000000000 */
[----:B-1----:R-:W-:-:S11]  /*11660*/  ISETP.GE.AND P6, PT, R156, 0x1, PT ;  /* 0x000000019c00780c */ /* 0x002fd60003fc6270 */
[----:B------:R-:W0:Y:S08]  /*11670*/  @P5 LDC R153, c[0x0][0x44c] ;  /* 0x00011300ff995b82 */ /* 0x000e300000000800 */
[----:B------:R-:W1:Y:S01]  /*11680*/  @P5 LDC R154, c[0x0][0x450] ;  /* 0x00011400ff9a5b82 */ /* 0x000e620000000800 */
[----:B0-----:R-:W-:-:S05]  /*11690*/  @P5 IMAD.HI.U32 R153, R152, R153, RZ ;  /* 0x0000009998995227 */ /* 0x001fca00078e00ff */
[----:B-1----:R-:W-:-:S05]  /*116a0*/  @P5 SHF.R.U32.HI R152, RZ, R154, R153 ;  /* 0x0000009aff985219 */ /* 0x002fca0000011699 */
        /* <DEDUP_REMOVED lines=14> */
.L_x_6832:
[----:B------:R-:W-:-:S13]  /*11790*/  ISETP.NE.AND P2, PT, R156, 0x1, PT ;  /* 0x000000019c00780c */ /* 0x000fda0003f45270 */
[----:B------:R-:W0:Y:S02]  /*117a0*/  @P2 LDC.64 R152, c[0x0][0xae0] ;  /* 0x0002b800ff982b82 */ /* 0x000e240000000a00 */
[----:B0-----:R-:W-:-:S05]  /*117b0*/  @P2 IMAD.HI.U32 R152, R21, R152, RZ ;  /* 0x0000009815982227 */ /* 0x001fca00078e00ff */
[----:B------:R-:W-:-:S07]  /*117c0*/  @P2 SHF.R.U32.HI R21, RZ, R153, R152 ;  /* 0x00000099ff152219 */ /* 0x000fce0000011698 */
.L_x_6833:
[----:B------:R-:W-:Y:S05]  /*117d0*/  BSYNC B0 ;  /* 0x0000000000007941 */ /* 0x000fea0003800000 */
.L_x_6831:
[----:B------:R-:W-:-:S05]  /*117e0*/  IMAD R21, R21, R156, RZ ;  /* 0x0000009c15157224 */ /* 0x000fca00078e02ff */
[----:B------:R-:W-:-:S07]  /*117f0*/  VIMNMX R154, R154, R21, !PT ;  /* 0x000000159a9a7248 */ /* 0x000fce0007fe0100 */
.L_x_6830:
        /* <DEDUP_REMOVED lines=13> */
.L_x_6847:
[----:B------:R-:W-:Y:S01]  /*118d0*/  VIADD R19, R204, 0x1 ;  /* 0x00000001cc137836 */ /* 0x000fe20000000000 */
[C---:B------:R-:W-:Y:S01]  /*118e0*/  ISETP.GT.AND P2, PT, R21.reuse, R205, PT ;  /* 0x000000cd1500720c */ /* 0x040fe20003f44270 */
[----:B------:R-:W-:-:S03]  /*118f0*/  VIADD R21, R21, 0xffffffff ;  /* 0xffffffff15157836 */ /* 0x000fc60000000000 */
[----:B------:R-:W-:-:S04]  /*11900*/  ISETP.NE.AND P3, PT, R19, 0x2, PT ;  /* 0x000000021300780c */ /* 0x000fc80003f65270 */
[----:B------:R-:W-:Y:S02]  /*11910*/  SEL R9, RZ, 0x1, P3 ;  /* 0x00000001ff097807 */ /* 0x000fe40001800000 */
[----:B------:R-:W-:Y:S02]  /*11920*/  SEL R19, R19, RZ, P3 ;  /* 0x000000ff13137207 */ /* 0x000fe40001800000 */
[----:B------:R-:W-:Y:S01]  /*11930*/  LOP3.LUT R22, R22, R9, RZ, 0x3c, !PT ;  /* 0x0000000916167212 */ /* 0x000fe200078e3cff */
[----:B0-----:R-:W-:Y:S06]  /*11940*/  @!P0 BRA `(.L_x_6837) ;  /* 0x0000000000048947 */ /* 0x001fec0003800000 */
[----:B------:R-:W-:Y:S01]  /*11950*/  BPT.TRAP 0x1 ;  /* 0x000000040000795c */ /* 0x000fe20000300000 */
.L_x_6837:
[----:B------:R-:W-:Y:S01]  /*11960*/  IMAD R15, R19, 0x8, R18 ;  /* 0x00000008130f7824 */ /* 0x000fe200078e0212 */
[----:B------:R-:W-:-:S04]  /*11970*/  SHF.L.U32 R9, R22, 0x1f, RZ ;  /* 0x0000001f16097819 */ /* 0x000fc800000006ff */
[----:B------:R0:W1:Y:S01]  /*11980*/  SYNCS.PHASECHK.TRANS64.TRYWAIT P3, [R15+URZ+0x38830], R9 ;  /* 0x038830090f0075a7 */ /* 0x000062000806017f */
[----:B------:R-:W-:Y:S05]  /*11990*/  @!P0 BRA `(.L_x_6838) ;  /* 0x0000000000048947 */ /* 0x000fea0003800000 */
[----:B------:R-:W-:Y:S01]  /*119a0*/  BPT.TRAP 0x1 ;  /* 0x000000040000795c */ /* 0x000fe20000300000 */
.L_x_6838:
[----:B------:R-:W-:Y:S01]  /*119b0*/  BSSY B2, `(.L_x_6839) ;  /* 0x0000006000027945 */ /* 0x000fe20003800000 */
[----:B------:R-:W-:Y:S02]  /*119c0*/  IMAD R156, R19, 0x200, R191 ;  /* 0x00000200139c7824 */ /* 0x000fe400078e02bf */
[----:B------:R-:W-:Y:S01]  /*119d0*/  IMAD.MOV.U32 R157, RZ, RZ, 0x40000040 ;  /* 0x40000040ff9d7424 */ /* 0x000fe200078e00ff */
[----:B-1----:R-:W-:Y:S06]  /*119e0*/  @P3 BRA `(.L_x_6840) ;  /* 0x0000000000083947 */ /* 0x002fec0003800000 */
[----:B------:R-:W1:Y:S02]  /*119f0*/  SYNCS.PHASECHK.TRANS64.TRYWAIT P3, [R15+URZ+0x38830], R9 ;  /* 0x038830090f0075a7 */ /* 0x000e64000806017f */
[----:B-1----:R-:W-:Y:S05]  /*11a00*/  @!P3 BRA `(.L_x_6841) ;  /* 0x0000015400b4b947 */ /* 0x002fea0003800000 */
.L_x_6840:
[----:B------:R-:W-:Y:S05]  /*11a10*/  BSYNC B2 ;  /* 0x0000000000027941 */ /* 0x000fea0003800000 */
.L_x_6839:
        /* <DEDUP_REMOVED lines=36> */
.L_x_6842:
[----:B------:R2:W3:Y:S01]  /*11c60*/  SYNCS.PHASECHK.TRANS64.TRYWAIT P3, [R15+URZ+0x38850], R9 ;  /* 0x038850090f0075a7 */ /* 0x0004e2000806017f */
[----:B------:R-:W-:Y:S05]  /*11c70*/  @!P0 BRA `(.L_x_6843) ;  /* 0x0000000000048947 */ /* 0x000fea0003800000 */
[----:B------:R-:W-:Y:S01]  /*11c80*/  BPT.TRAP 0x1 ;  /* 0x000000040000795c */ /* 0x000fe20000300000 */
.L_x_6843:
[----:B------:R-:W-:Y:S04]  /*11c90*/  BSSY B2, `(.L_x_6844) ;  /* 0x0000004000027945 */ /* 0x000fe80003800000 */
[----:B---3--:R-:W-:Y:S05]  /*11ca0*/  @P3 BRA `(.L_x_6845) ;  /* 0x0000000000083947 */ /* 0x008fea0003800000 */
[----:B------:R-:W3:Y:S02]  /*11cb0*/  SYNCS.PHASECHK.TRANS64.TRYWAIT P3, [R15+URZ+0x38850], R9 ;  /* 0x038850090f0075a7 */ /* 0x000ee4000806017f */
[----:B---3--:R-:W-:Y:S05]  /*11cc0*/  @!P3 BRA `(.L_x_6846) ;  /* 0x000001540018b947 */ /* 0x008fea0003800000 */
.L_x_6845:
[----:B------:R-:W-:Y:S05]  /*11cd0*/  BSYNC B2 ;  /* 0x0000000000027941 */ /* 0x000fea0003800000 */
.L_x_6844:
        /* <DEDUP_REMOVED lines=10> */
[----:B------:R-:W-:-:S02]  /*11d80*/  VIADD R201, R200, 0x800 ;  /* 0x00000800c8c97836 */ /* 0x000fc40000000000 */
[----:B------:R-:W-:Y:S02]  /*11d90*/  VIADD R208, R2, 0x800 ;  /* 0x0000080002d07836 */ /* 0x000fe40000000000 */
[----:B------:R-:W-:-:S05]  /*11da0*/  IMAD.MOV.U32 R209, RZ, RZ, 0xa00 ;  /* 0x00000a00ffd17424 */ /* 0x000fca00078e00ff */
        /* <DEDUP_REMOVED lines=219> */
[----:B------:R-:W-:Y:S01]  /*12b60*/  VIADD R208, R200, 0xa00 ;  /* 0x00000a00c8d07836 */ /* 0x000fe20000000000 */
[----:B------:R-:W-:Y:S01]  /*12b70*/  R2UR UR7, R209 ;  /* 0x00000000d10772ca */ /* 0x000fe200000e0000 */
        /* <DEDUP_REMOVED lines=120> */
[C---:B------:R-:W-:Y:S01]  /*13300*/  IMAD.IADD R206, R208.reuse, 0x1, R9 ;  /* 0x00000001d0ce7824 */ /* 0x040fe200078e0209 */
[----:B------:R-:W-:Y:S01]  /*13310*/  R2UR UR5, R207 ;  /* 0x00000000cf0572ca */ /* 0x000fe200000e0000 */
[----:B------:R-:W-:Y:S02]  /*13320*/  IMAD.MOV.U32 R207, RZ, RZ, 0x40000040 ;  /* 0x40000040ffcf7424 */ /* 0x000fe400078e00ff */
[--C-:B------:R-:W-:Y:S01]  /*13330*/  IMAD.IADD R208, R208, 0x1, R14.reuse ;  /* 0x00000001d0d07824 */ /* 0x100fe200078e020e */
[----:B------:R-:W-:Y:S01]  /*13340*/  R2UR UR6, R206 ;  /* 0x00000000ce0672ca */ /* 0x000fe200000e0000 */
[----:B------:R-:W-:Y:S01]  /*13350*/  IMAD.IADD R206, R201, 0x1, R14 ;  /* 0x00000001c9ce7824 */ /* 0x000fe200078e020e */
[----:B------:R-:W-:Y:S01]  /*13360*/  R2UR UR7, R207 ;  /* 0x00000000cf0772ca */ /* 0x000fe200000e0000 */
[----:B------:R-:W-:-:S02]  /*13370*/  IMAD.MOV.U32 R207, RZ, RZ, 0x40000040 ;  /* 0x40000040ffcf7424 */ /* 0x000fc400078e00ff */
[----:B------:R-:W-:Y:S02]  /*13380*/  IMAD.MOV.U32 R201, RZ, RZ, 0x40 ;  /* 0x00000040ffc97424 */ /* 0x000fe400078e00ff */
[----:B------:R-:W-:-:S03]  /*13390*/  IMAD.MOV.U32 R9, RZ, RZ, 0x1000 ;  /* 0x00001000ff097424 */ /* 0x000fc600078e00ff */
[----:B------:R-:W-:Y:S02]  /*133a0*/  SEL R201, R201, 0x3e, P3 ;  /* 0x0000003ec9c97807 */ /* 0x000fe40001800000 */
[----:B------:R-:W-:Y:S02]  /*133b0*/  SEL R9, R9, 0xf80, P3 ;  /* 0x00000f8009097807 */ /* 0x000fe40001800000 */
[----:B------:R-:W-:Y:S02]  /*133c0*/  LOP3.LUT R201, R201, 0x6, RZ, 0xc0, !PT ;  /* 0x00000006c9c97812 */ /* 0x000fe400078ec0ff */
[----:B------:R-:W-:-:S04]  /*133d0*/  LOP3.LUT R9, R9, 0x1e00, RZ, 0xc0, !PT ;  /* 0x00001e0009097812 */ /* 0x000fc800078ec0ff */
        /* <DEDUP_REMOVED lines=17> */
[----:B------:R-:W-:Y:S01]  /*134f0*/  IMAD R200, R19, 0x1000, R193 ;  /* 0x0000100013c87824 */ /* 0x000fe200078e02c1 */
[----:B------:R-:W-:Y:S01]  /*13500*/  R2UR UR7, R201 ;  /* 0x00000000c90772ca */ /* 0x000fe200000e0000 */
[----:B------:R-:W-:Y:S01]  /*13510*/  IMAD.MOV.U32 R201, RZ, RZ, 0x40000040 ;  /* 0x40000040ffc97424 */ /* 0x000fe200078e00ff */
[----:B------:R-:W-:Y:S02]  /*13520*/  WARPGROUP.DEPBAR.LE gsb0, 0x0 ;  /* 0x00008000000079c5 */ /* 0x000fe40000010000 */
[----:B------:R-:W-:-:S09]  /*13530*/  WARPGROUP.ARRIVE ;  /* 0x00000000000079c5 */ /* 0x000fd20000000000 */
[----:B------:R-:W-:Y:S01]  /*13540*/  HGMMA.64x64x16.F32 R152, gdesc[UR4], R152, gsb0 ;  /* 0x00e00000049879f0 */ /* 0x000fe20008000898 */
[----:B------:R-:W-:Y:S02]  /*13550*/  R2UR UR7, R201 ;  /* 0x00000000c90772ca */ /* 0x000fe400000e0000 */
        /* <DEDUP_REMOVED lines=46> */
[-CC-:B------:R-:W-:Y:S01]  /*13840*/  FFMA.FTZ R152, R152, R14.reuse, -R206.reuse ;  /* 0x0000000e98987223 */ /* 0x180fe200000108ce */
[----:B------:R-:W0:Y:S01]  /*13850*/  SHFL.BFLY PT, R164, R20, 0x1, 0x1f ;  /* 0x0c201f0014a47f89 */ /* 0x000e2200000e0000 */
[-C--:B------:R-:W-:Y:S01]  /*13860*/  FMUL.FTZ R201, R201, R14.reuse ;  /* 0x0000000ec9c97220 */ /* 0x080fe20000410000 */
        /* <DEDUP_REMOVED lines=10> */
[----:B------:R1:W2:Y:S01]  /*13910*/  MUFU.EX2 R202, R201 ;  /* 0x000000c900ca7308 */ /* 0x0002a20000000800 */
[-CC-:B------:R-:W-:Y:S01]  /*13920*/  FFMA.FTZ R180, R180, R14.reuse, -R206.reuse ;  /* 0x0000000eb4b47223 */ /* 0x180fe200000108ce */
[----:B------:R-:W-:-:S06]  /*13930*/  FFMA.FTZ R181, R181, R14, -R206 ;  /* 0x0000000eb5b57223 */ /* 0x000fcc00000108ce */
[----:B------:R-:W-:Y:S01]  /*13940*/  MUFU.EX2 R152, R152 ;  /* 0x0000009800987308 */ /* 0x000fe20000000800 */
[----:B-1----:R-:W-:Y:S01]  /*13950*/  FFMA.FTZ R201, R165, R14, -R206 ;  /* 0x0000000ea5c97223 */ /* 0x002fe200000108ce */
[----:B0-----:R-:W-:-:S06]  /*13960*/  FMNMX.FTZ R20, R20, R164, !PT ;  /* 0x000000a414147209 */ /* 0x001fcc0007810000 */
[----:B------:R-:W-:Y:S01]  /*13970*/  MUFU.EX2 R153, R153 ;  /* 0x0000009900997308 */ /* 0x000fe20000000800 */
[C---:B------:R-:W-:Y:S01]  /*13980*/  FMUL.FTZ R208, R20.reuse, R14 ;  /* 0x0000000e14d07220 */ /* 0x040fe20000410000 */
[----:B------:R-:W-:Y:S01]  /*13990*/  FADD.FTZ R164, -R20, R203 ;  /* 0x000000cb14a47221 */ /* 0x000fe20000010100 */
[-C--:B--2---:R-:W-:Y:S01]  /*139a0*/  FMUL.FTZ R24, R24, R202.reuse ;  /* 0x000000ca18187220 */ /* 0x084fe20000410000 */
[----:B------:R-:W-:Y:S01]  /*139b0*/  FMUL.FTZ R25, R25, R202 ;  /* 0x000000ca19197220 */ /* 0x000fe20000410000 */
[-CC-:B------:R-:W-:Y:S01]  /*139c0*/  FFMA.FTZ R209, R155, R14.reuse, -R208.reuse ;  /* 0x0000000e9bd17223 */ /* 0x180fe200000108d0 */
[-CC-:B------:R-:W-:Y:S01]  /*139d0*/  FFMA.FTZ R155, R158, R14.reuse, -R208.reuse ;  /* 0x0000000e9e9b7223 */ /* 0x180fe200000108d0 */
[-CC-:B------:R-:W-:Y:S01]  /*139e0*/  FFMA.FTZ R158, R162, R14.reuse, -R208.reuse ;  /* 0x0000000ea29e7223 */ /* 0x180fe200000108d0 */
[----:B------:R-:W-:Y:S02]  /*139f0*/  IMAD.MOV R162, RZ, RZ, -R197 ;  /* 0x000000ffffa27224 */ /* 0x000fe400078e0ac5 */
[-C--:B------:R-:W-:Y:S01]  /*13a00*/  FMUL.FTZ R164, R164, R14.reuse ;  /* 0x0000000ea4a47220 */ /* 0x080fe20000410000 */
[-CC-:B------:R-:W-:Y:S01]  /*13a10*/  FFMA.FTZ R154, R154, R14.reuse, -R208.reuse ;  /* 0x0000000e9a9a7223 */ /* 0x180fe200000108d0 */
[----:B------:R-:W-:Y:S01]  /*13a20*/  MUFU.EX2 R209, R209 ;  /* 0x000000d100d17308 */ /* 0x000fe20000000800 */
[--C-:B------:R-:W-:Y:S01]  /*13a30*/  FFMA.FTZ R165, R159, R14, -R208.reuse ;  /* 0x0000000e9fa57223 */ /* 0x100fe200000108d0 */
[----:B------:R-:W-:Y:S01]  /*13a40*/  ISETP.NE.AND P3, PT, R185, R162, PT ;  /* 0x000000a2b900720c */ /* 0x000fe20003f65270 */
[----:B------:R-:W-:Y:S01]  /*13a50*/  FFMA.FTZ R159, R163, R14, -R208 ;  /* 0x0000000ea39f7223 */ /* 0x000fe200000108d0 */
[----:B------:R-:W-:-:S02]  /*13a60*/  @!P1 VIADD R162, R15, 0x38840 ;  /* 0x000388400fa29836 */ /* 0x000fc40000000000 */
[-CC-:B------:R-:W-:Y:S01]  /*13a70*/  FFMA.FTZ R203, R166, R14.reuse, -R208.reuse ;  /* 0x0000000ea6cb7223 */ /* 0x180fe200000108d0 */
[-CC-:B------:R-:W-:Y:S01]  /*13a80*/  FFMA.FTZ R206, R167, R14.reuse, -R208.reuse ;  /* 0x0000000ea7ce7223 */ /* 0x180fe200000108d0 */
[-C--:B------:R-:W-:Y:S01]  /*13a90*/  FFMA.FTZ R170, R170, R14.reuse, -R208 ;  /* 0x0000000eaaaa7223 */ /* 0x080fe200000108d0 */
[----:B------:R-:W0:Y:S01]  /*13aa0*/  MUFU.EX2 R164, R164 ;  /* 0x000000a400a47308 */ /* 0x000e220000000800 */
[----:B------:R-:W-:Y:S01]  /*13ab0*/  @!P1 PRMT R162, RZ, 0x654, R162 ;  /* 0x00000654ffa29816 */ /* 0x000fe200000000a2 */
[-CC-:B------:R-:W-:Y:S01]  /*13ac0*/  FFMA.FTZ R171, R171, R14.reuse, -R208.reuse ;  /* 0x0000000eabab7223 */ /* 0x180fe200000108d0 */
[-CC-:B------:R-:W-:Y:S01]  /*13ad0*/  FFMA.FTZ R174, R174, R14.reuse, -R208.reuse ;  /* 0x0000000eaeae7223 */ /* 0x180fe200000108d0 */
[-CC-:B------:R-:W-:Y:S01]  /*13ae0*/  FFMA.FTZ R175, R175, R14.reuse, -R208.reuse ;  /* 0x0000000eafaf7223 */ /* 0x180fe200000108d0 */
[----:B------:R1:W-:Y:S01]  /*13af0*/  @!P1 SYNCS.ARRIVE.TRANS64.RED.A1T0 RZ, [R162+URZ], RZ ;  /* 0x000000ffa2ff99a7 */ /* 0x0003e2000810043f */
[----:B------:R-:W-:Y:S01]  /*13b00*/  FFMA.FTZ R178, R178, R14, -R208 ;  /* 0x0000000eb2b27223 */ /* 0x000fe200000108d0 */
[----:B------:R-:W-:Y:S01]  /*13b10*/  @!P3 IMAD R163, R204, 0x40, R194 ;  /* 0x00000040cca3b824 */ /* 0x000fe200078e02c2 */
[----:B------:R-:W2:Y:S01]  /*13b20*/  MUFU.EX2 R154, R154 ;  /* 0x0000009a009a7308 */ /* 0x000ea20000000800 */
[-C--:B------:R-:W-:Y:S01]  /*13b30*/  FMUL.FTZ R28, R28, R202.reuse ;  /* 0x000000ca1c1c7220 */ /* 0x080fe20000410000 */
[----:B------:R-:W-:Y:S01]  /*13b40*/  FMUL.FTZ R29, R29, R202 ;  /* 0x000000ca1d1d7220 */ /* 0x000fe20000410000 */
[----:B------:R-:W-:-:S02]  /*13b50*/  @!P3 IMAD R163, R163, 0x4, R18 ;  /* 0x00000004a3a3b824 */ /* 0x000fc400078e0212 */
[----:B------:R-:W-:Y:S01]  /*13b60*/  FMUL.FTZ R32, R32, R202 ;  /* 0x000000ca20207220 */ /* 0x000fe20000410000 */
[-CC-:B-1----:R-:W-:Y:S01]  /*13b70*/  FFMA.FTZ R162, R179, R14.reuse, -R208.reuse ;  /* 0x0000000eb3a27223 */ /* 0x182fe200000108d0 */
[-CC-:B------:R-:W-:Y:S01]  /*13b80*/  FFMA.FTZ R179, R182, R14.reuse, -R208.reuse ;  /* 0x0000000eb6b37223 */ /* 0x180fe200000108d0 */
[----:B------:R-:W-:Y:S01]  /*13b90*/  FFMA.FTZ R182, R183, R14, -R208 ;  /* 0x0000000eb7b67223 */ /* 0x000fe200000108d0 */
[----:B------:R-:W1:Y:S01]  /*13ba0*/  MUFU.EX2 R155, R155 ;  /* 0x0000009b009b7308 */ /* 0x000e620000000800 */
[----:B------:R-:W-:Y:S01]  /*13bb0*/  @!P3 STS [R163+0x38400], R202 ;  /* 0x038400caa300b388 */ /* 0x000fe20000000800 */
[-C--:B0-----:R-:W-:Y:S01]  /*13bc0*/  FMUL.FTZ R26, R26, R164.reuse ;  /* 0x000000a41a1a7220 */ /* 0x081fe20000410000 */
[-C--:B------:R-:W-:Y:S01]  /*13bd0*/  FMUL.FTZ R27, R27, R164.reuse ;  /* 0x000000a41b1b7220 */ /* 0x080fe20000410000 */
[-C--:B------:R-:W-:Y:S01]  /*13be0*/  FMUL.FTZ R30, R30, R164.reuse ;  /* 0x000000a41e1e7220 */ /* 0x080fe20000410000 */
[----:B------:R0:W-:Y:S01]  /*13bf0*/  @!P3 STS [R163+0x38420], R164 ;  /* 0x038420a4a300b388 */ /* 0x0001e20000000800 */
[-C--:B------:R-:W-:Y:S01]  /*13c00*/  FMUL.FTZ R31, R31, R164.reuse ;  /* 0x000000a41f1f7220 */ /* 0x080fe20000410000 */
[-C--:B------:R-:W-:Y:S01]  /*13c10*/  FMUL.FTZ R34, R34, R164.reuse ;  /* 0x000000a422227220 */ /* 0x080fe20000410000 */
[----:B------:R-:W3:Y:S01]  /*13c20*/  MUFU.EX2 R157, R157 ;  /* 0x0000009d009d7308 */ /* 0x000ee20000000800 */
[-C--:B------:R-:W-:Y:S01]  /*13c30*/  FMUL.FTZ R35, R35, R164.reuse ;  /* 0x000000a423237220 */ /* 0x080fe20000410000 */
[-C--:B------:R-:W-:Y:S01]  /*13c40*/  FMUL.FTZ R38, R38, R164.reuse ;  /* 0x000000a426267220 */ /* 0x080fe20000410000 */
[-C--:B------:R-:W-:Y:S01]  /*13c50*/  FMUL.FTZ R39, R39, R164.reuse ;  /* 0x000000a427277220 */ /* 0x080fe20000410000 */
[-C--:B------:R-:W-:Y:S01]  /*13c60*/  FMUL.FTZ R42, R42, R164.reuse ;  /* 0x000000a42a2a7220 */ /* 0x080fe20000410000 */
[-C--:B------:R-:W-:Y:S01]  /*13c70*/  FMUL.FTZ R43, R43, R164.reuse ;  /* 0x000000a42b2b7220 */ /* 0x080fe20000410000 */
[----:B------:R-:W-:Y:S01]  /*13c80*/  FMUL.FTZ R46, R46, R164 ;  /* 0x000000a42e2e7220 */ /* 0x000fe20000410000 */
[----:B0-----:R-:W-:Y:S01]  /*13c90*/  FFMA.FTZ R163, R202, R0, R152 ;  /* 0x00000000caa37223 */ /* 0x001fe20000010098 */
[----:B------:R-:W0:Y:S01]  /*13ca0*/  MUFU.EX2 R165, R165 ;  /* 0x000000a500a57308 */ /* 0x000e220000000800 */
[----:B--2---:R-:W-:Y:S01]  /*13cb0*/  FFMA.FTZ R0, R164, R8, R154 ;  /* 0x00000008a4007223 */ /* 0x004fe2000001009a */
[C---:B------:R-:W-:Y:S01]  /*13cc0*/  F2FP.F16.F32.PACK_AB R152, R153.reuse, R152 ;  /* 0x000000989998723e */ /* 0x040fe200000000ff */
[----:B------:R-:W-:Y:S01]  /*13cd0*/  FADD.FTZ R8, R153, R163 ;  /* 0x000000a399087221 */ /* 0x000fe20000010000 */
[C---:B------:R-:W-:Y:S01]  /*13ce0*/  F2FP.F16.F32.PACK_AB R153, R209.reuse, R154 ;  /* 0x0000009ad199723e */ /* 0x040fe200000000ff */
[----:B------:R-:W-:Y:S01]  /*13cf0*/  FADD.FTZ R163, R209, R0 ;  /* 0x00000000d1a37221 */ /* 0x000fe20000010000 */
[-C--:B------:R-:W-:Y:S01]  /*13d00*/  FMUL.FTZ R47, R47, R164.reuse ;  /* 0x000000a42f2f7220 */ /* 0x080fe20000410000 */
[----:B------:R-:W-:Y:S01]  /*13d10*/  FADD.FTZ R154, R207, R8 ;  /* 0x00000008cf9a7221 */ /* 0x000fe20000010000 */
[----:B------:R-:W2:Y:S01]  /*13d20*/  MUFU.EX2 R156, R156 ;  /* 0x0000009c009c7308 */ /* 0x000ea20000000800 */
[----:B-1----:R-:W-:Y:S01]  /*13d30*/  FADD.FTZ R8, R155, R163 ;  /* 0x000000a39b087221 */ /* 0x002fe20000010000 */
[-C--:B------:R-:W-:Y:S01]  /*13d40*/  FMUL.FTZ R50, R50, R164.reuse ;  /* 0x000000a432327220 */ /* 0x080fe20000410000 */
[C---:B---3--:R-:W-:Y:S01]  /*13d50*/  FADD.FTZ R163, R157.reuse, R154 ;  /* 0x0000009a9da37221 */ /* 0x048fe20000010000 */
[----:B------:R-:W-:Y:S01]  /*13d60*/  F2FP.F16.F32.PACK_AB R154, R157, R207 ;  /* 0x000000cf9d9a723e */ /* 0x000fe200000000ff */
[-C--:B------:R-:W-:Y:S01]  /*13d70*/  FMUL.FTZ R51, R51, R164.reuse ;  /* 0x000000a433337220 */ /* 0x080fe20000410000 */
[-C--:B------:R-:W-:Y:S01]  /*13d80*/  FMUL.FTZ R54, R54, R164.reuse ;  /* 0x000000a436367220 */ /* 0x080fe20000410000 */
[-C--:B------:R-:W-:Y:S01]  /*13d90*/  FMUL.FTZ R55, R55, R164.reuse ;  /* 0x000000a437377220 */ /* 0x080fe20000410000 */
[----:B------:R-:W1:Y:S01]  /*13da0*/  MUFU.EX2 R158, R158 ;  /* 0x0000009e009e7308 */ /* 0x000e620000000800 */
        /* <DEDUP_REMOVED lines=132> */
[----:B------:R-:W-:Y:S01]  /*145f0*/  FMUL.FTZ R149, R149, R202 ;  /* 0x000000ca95957220 */ /* 0x000fe20000410000 */
[----:B------:R1:W-:Y:S01]  /*14600*/  STSM.16.M88.4 [R198+0x36400], R152 ;  /* 0x03640098c6007844 */ /* 0x0003e20000000200 */
[----:B------:R-:W-:Y:S01]  /*14610*/  FADD.FTZ R183, R201, R183 ;  /* 0x000000b7c9b77221 */ /* 0x000fe20000010000 */
[----:B------:R-:W-:Y:S01]  /*14620*/  @!P1 VIADD R15, R15, 0x38860 ;  /* 0x000388600f0f9836 */ /* 0x000fe20000000000 */
[----:B------:R-:W-:Y:S01]  /*14630*/  MUFU.EX2 R180, R180 ;  /* 0x000000b400b47308 */ /* 0x000fe20000000800 */
[----:B------:R-:W-:-:S02]  /*14640*/  IMAD.MOV.U32 R204, RZ, RZ, R19 ;  /* 0x000000ffffcc7224 */ /* 0x000fc400078e0013 */
[----:B------:R-:W-:Y:S01]  /*14650*/  IMAD.MOV.U32 R202, RZ, RZ, R9 ;  /* 0x000000ffffca7224 */ /* 0x000fe200078e0009 */
[----:B------:R-:W-:-:S04]  /*14660*/  @!P1 PRMT R15, RZ, 0x654, R15 ;  /* 0x00000654ff0f9816 */ /* 0x000fc8000000000f */
[----:B------:R-:W2:Y:S01]  /*14670*/  MUFU.EX2 R181, R181 ;  /* 0x000000b500b57308 */ /* 0x000ea20000000800 */
[----:B0-----:R-:W-:-:S07]  /*14680*/  F2FP.F16.F32.PACK_AB R164, R177, R176 ;  /* 0x000000b0b1a4723e */ /* 0x001fce00000000ff */
[----:B------:R0:W-:Y:S08]  /*14690*/  MUFU.EX2 R0, R178 ;  /* 0x000000b200007308 */ /* 0x0001f00000000800 */
[----:B------:R3:W4:Y:S01]  /*146a0*/  MUFU.EX2 R8, R162 ;  /* 0x000000a200087308 */ /* 0x0007220000000800 */
[C---:B0-----:R-:W-:Y:S01]  /*146b0*/  FADD.FTZ R178, R159.reuse, R157 ;  /* 0x0000009d9fb27221 */ /* 0x041fe20000010000 */
[----:B------:R-:W-:-:S02]  /*146c0*/  F2FP.F16.F32.PACK_AB R157, R159, R158 ;  /* 0x0000009e9f9d723e */ /* 0x000fc400000000ff */
[----:B------:R-:W-:Y:S02]  /*146d0*/  F2FP.F16.F32.PACK_AB R158, R201, R160 ;  /* 0x000000a0c99e723e */ /* 0x000fe400000000ff */
[----:B------:R-:W-:Y:S01]  /*146e0*/  F2FP.F16.F32.PACK_AB R159, R206, R203 ;  /* 0x000000cbce9f723e */ /* 0x000fe200000000ff */
[----:B------:R-:W-:Y:S01]  /*146f0*/  FADD.FTZ R203, R203, R178 ;  /* 0x000000b2cbcb7221 */ /* 0x000fe20000010000 */
[----:B------:R-:W-:Y:S01]  /*14700*/  MUFU.EX2 R179, R179 ;  /* 0x000000b300b37308 */ /* 0x000fe20000000800 */
[----:B------:R-:W-:Y:S01]  /*14710*/  F2FP.F16.F32.PACK_AB R160, R169, R168 ;  /* 0x000000a8a9a0723e */ /* 0x000fe200000000ff */
[----:B------:R-:W-:Y:S01]  /*14720*/  FADD.FTZ R168, R168, R183 ;  /* 0x000000b7a8a87221 */ /* 0x000fe20000010000 */
[----:B---3--:R-:W-:Y:S01]  /*14730*/  F2FP.F16.F32.PACK_AB R162, R173, R172 ;  /* 0x000000acada2723e */ /* 0x008fe200000000ff */
[----:B------:R0:W-:Y:S01]  /*14740*/  STSM.16.M88.4 [R211], R156 ;  /* 0x0000009cd3007844 */ /* 0x0001e20000000200 */
[----:B--2---:R-:W-:Y:S01]  /*14750*/  F2FP.F16.F32.PACK_AB R166, R181, R180 ;  /* 0x000000b4b5a6723e */ /* 0x004fe200000000ff */
[----:B------:R-:W-:Y:S01]  /*14760*/  FADD.FTZ R203, R206, R203 ;  /* 0x000000cbcecb7221 */ /* 0x000fe20000010000 */
[----:B------:R-:W-:Y:S01]  /*14770*/  FADD.FTZ R169, R169, R168 ;  /* 0x000000a8a9a97221 */ /* 0x000fe20000010000 */
[----:B------:R-:W2:Y:S01]  /*14780*/  MUFU.EX2 R182, R182 ;  /* 0x000000b600b67308 */ /* 0x000ea20000000800 */
[----:B----4-:R-:W-:Y:S01]  /*14790*/  F2FP.F16.F32.PACK_AB R165, R8, R0 ;  /* 0x0000000008a5723e */ /* 0x010fe200000000ff */
[----:B------:R0:W-:Y:S01]  /*147a0*/  STSM.16.M88.4 [R199], R160 ;  /* 0x000000a0c7007844 */ /* 0x0001e20000000200 */
[----:B------:R-:W-:Y:S01]  /*147b0*/  FADD.FTZ R170, R170, R203 ;  /* 0x000000cbaaaa7221 */ /* 0x000fe20000010000 */
[----:B------:R-:W-:Y:S01]  /*147c0*/  FADD.FTZ R172, R172, R169 ;  /* 0x000000a9acac7221 */ /* 0x000fe20000010000 */
[----:B------:R-:W-:-:S02]  /*147d0*/  IMAD.MOV.U32 R203, RZ, RZ, R20 ;  /* 0x000000ffffcb7224 */ /* 0x000fc400078e0014 */
[----:B------:R-:W-:Y:S01]  /*147e0*/  FADD.FTZ R171, R171, R170 ;  /* 0x000000aaabab7221 */ /* 0x000fe20000010000 */
[----:B------:R-:W-:-:S03]  /*147f0*/  FADD.FTZ R173, R173, R172 ;  /* 0x000000acadad7221 */ /* 0x000fc60000010000 */
[----:B------:R-:W-:Y:S01]  /*14800*/  FADD.FTZ R174, R174, R171 ;  /* 0x000000abaeae7221 */ /* 0x000fe20000010000 */
[----:B------:R-:W-:-:S03]  /*14810*/  FADD.FTZ R176, R176, R173 ;  /* 0x000000adb0b07221 */ /* 0x000fc60000010000 */
[----:B------:R-:W-:Y:S01]  /*14820*/  FADD.FTZ R175, R175, R174 ;  /* 0x000000aeafaf7221 */ /* 0x000fe20000010000 */
[----:B------:R-:W-:Y:S01]  /*14830*/  FADD.FTZ R177, R177, R176 ;  /* 0x000000b0b1b17221 */ /* 0x000fe20000010000 */
[----:B--2---:R-:W-:Y:S02]  /*14840*/  F2FP.F16.F32.PACK_AB R167, R182, R179 ;  /* 0x000000b3b6a7723e */ /* 0x004fe400000000ff */
[----:B------:R-:W-:Y:S01]  /*14850*/  FADD.FTZ R175, R0, R175 ;  /* 0x000000af00af7221 */ /* 0x000fe20000010000 */
[----:B------:R-:W-:Y:S02]  /*14860*/  FADD.FTZ R0, R180, R177 ;  /* 0x000000b1b4007221 */ /* 0x000fe40000010000 */
[----:B------:R0:W-:Y:S01]  /*14870*/  STSM.16.M88.4 [R210], R164 ;  /* 0x000000a4d2007844 */ /* 0x0001e20000000200 */
[----:B------:R-:W-:Y:S01]  /*14880*/  WARPGROUP.ARRIVE ;  /* 0x00000000000079c5 */ /* 0x000fe20000000000 */
[----:B------:R-:W-:Y:S01]  /*14890*/  FADD.FTZ R8, R8, R175 ;  /* 0x000000af08087221 */ /* 0x000fe20000010000 */
[----:B------:R-:W-:-:S03]  /*148a0*/  FADD.FTZ R0, R181, R0 ;  /* 0x00000000b5007221 */ /* 0x000fc60000010000 */
[----:B------:R-:W-:Y:S01]  /*148b0*/  FADD.FTZ R179, R179, R8 ;  /* 0x00000008b3b37221 */ /* 0x000fe20000010000 */
[----:B------:R-:W-:Y:S03]  /*148c0*/  HGMMA.64x256x16.F32 R24, R152, gdesc[UR4].tnspB, R24, gsb0 ;  /* 0x43e0000498187df0 */ /* 0x000fe60008000818 */
[----:B------:R-:W-:Y:S01]  /*148d0*/  FADD.FTZ R8, R182, R179 ;  /* 0x000000b3b6087221 */ /* 0x000fe20000010000 */
[----:B------:R-:W-:Y:S02]  /*148e0*/  WARPGROUP.DEPBAR.LE gsb0, 0x0 ;  /* 0x00008000000079c5 */ /* 0x000fe40000010000 */
[----:B-1----:R-:W-:Y:S01]  /*148f0*/  VIADD R152, R200, 0x80 ;  /* 0x00000080c8987836 */ /* 0x002fe20000000000 */
[----:B------:R-:W-:Y:S01]  /*14900*/  WARPGROUP.ARRIVE ;  /* 0x00000000000079c5 */ /* 0x000fe20000000000 */
[----:B------:R-:W-:-:S03]  /*14910*/  IMAD.MOV.U32 R153, RZ, RZ, 0x40000040 ;  /* 0x40000040ff997424 */ /* 0x000fc600078e00ff */
[----:B------:R-:W-:Y:S01]  /*14920*/  R2UR UR6, R152 ;  /* 0x00000000980672ca */ /* 0x000fe200000e0000 */
[----:B------:R-:W-:Y:S01]  /*14930*/  VIADD R152, R200, 0x100 ;  /* 0x00000100c8987836 */ /* 0x000fe20000000000 */
[----:B------:R-:W-:Y:S01]  /*14940*/  R2UR UR7, R153 ;  /* 0x00000000990772ca */ /* 0x000fe200000e0000 */
[----:B------:R-:W-:-:S14]  /*14950*/  IMAD.MOV.U32 R153, RZ, RZ, 0x40000040 ;  /* 0x40000040ff997424 */ /* 0x000fdc00078e00ff */
        /* <DEDUP_REMOVED lines=26> */
[----:B------:R-:W-:Y:S05]  /*14b00*/  BSYNC B1 ;  /* 0x0000000000017941 */ /* 0x000fea0003800000 */
.L_x_6836:
[----:B0-----:R-:W-:-:S07]  /*14b10*/  IMAD.MOV.U32 R15, RZ, RZ, R21 ;  /* 0x000000ffff0f7224 */ /* 0x001fce00078e0015 */
.L_x_6835:
[----:B------:R-:W-:Y:S05]  /*14b20*/  BSYNC B0 ;  /* 0x0000000000007941 */ /* 0x000fea0003800000 */
.L_x_6834:
[----:B------:R-:W-:Y:S01]  /*14b30*/  ISETP.GE.AND P2, PT, R15, R215, PT ;  /* 0x000000d70f00720c */ /* 0x000fe20003f46270 */
[----:B------:R-:W-:-:S12]  /*14b40*/  BSSY B0, `(.L_x_6848) ;  /* 0x00003ce000007945 */ /* 0x000fd80003800000 */
[----:B------:R-:W-:Y:S05]  /*14b50*/  @!P2 BRA `(.L_x_6849) ;  /* 0x0000003c0030a947 */ /* 0x000fea0003800000 */
[----:B------:R-:W-:Y:S02]  /*14b60*/  IMAD.MOV.U32 R200, RZ, RZ, R20 ;  /* 0x000000ffffc87224 */ /* 0x000fe400078e0014 */
[----:B------:R-:W-:Y:S02]  /*14b70*/  IMAD.MOV.U32 R202, RZ, RZ, R9 ;  /* 0x000000ffffca7224 */ /* 0x000fe400078e0009 */
[----:B------:R-:W-:-:S07]  /*14b80*/  IMAD.MOV.U32 R201, RZ, RZ, R19 ;  /* 0x000000ffffc97224 */ /* 0x000fce00078e0013 */
.L_x_6868:
[----:B------:R-:W-:-:S05]  /*14b90*/  VIADD R19, R201, 0x1 ;  /* 0x00000001c9137836 */ /* 0x000fca0000000000 */
[----:B------:R-:W-:-:S04]  /*14ba0*/  ISETP.NE.AND P2, PT, R19, 0x2, PT ;  /* 0x000000021300780c */ /* 0x000fc80003f45270 */
[----:B------:R-:W-:Y:S02]  /*14bb0*/  SEL R9, RZ, 0x1, P2 ;  /* 0x00000001ff097807 */ /* 0x000fe40001000000 */
[----:B------:R-:W-:Y:S02]  /*14bc0*/  SEL R19, R19, RZ, P2 ;  /* 0x000000ff13137207 */ /* 0x000fe40001000000 */
[----:B------:R-:W-:Y:S01]  /*14bd0*/  LOP3.LUT R22, R22, R9, RZ, 0x3c, !PT ;  /* 0x0000000916167212 */ /* 0x000fe200078e3cff */
[----:B------:R-:W-:Y:S06]  /*14be0*/  @!P0 BRA `(.L_x_6850) ;  /* 0x0000000000048947 */ /* 0x000fec0003800000 */
[----:B------:R-:W-:Y:S01]  /*14bf0*/  BPT.TRAP 0x1 ;  /* 0x000000040000795c */ /* 0x000fe20000300000 */
.L_x_6850:
[----:B------:R-:W-:Y:S01]  /*14c00*/  IMAD R21, R19, 0x8, R18 ;  /* 0x0000000813157824 */ /* 0x000fe200078e0212 */
[----:B------:R-:W-:-:S04]  /*14c10*/  SHF.L.U32 R9, R22, 0x1f, RZ ;  /* 0x0000001f16097819 */ /* 0x000fc800000006ff */
[----:B------:R0:W1:Y:S01]  /*14c20*/  SYNCS.PHASECHK.TRANS64.TRYWAIT P2, [R21+URZ+0x38830], R9 ;  /* 0x03883009150075a7 */ /* 0x000062000804017f */
[----:B------:R-:W-:Y:S05]  /*14c30*/  @!P0 BRA `(.L_x_6851) ;  /* 0x0000000000048947 */ /* 0x000fea0003800000 */
[----:B------:R-:W-:Y:S01]  /*14c40*/  BPT.TRAP 0x1 ;  /* 0x000000040000795c */ /* 0x000fe20000300000 */
.L_x_6851:
[----:B------:R-:W-:Y:S01]  /*14c50*/  BSSY B1, `(.L_x_6852) ;  /* 0x0000006000017945 */ /* 0x000fe20003800000 */
[----:B------:R-:W-:Y:S02]  /*14c60*/  IMAD R156, R19, 0x200, R191 ;  /* 0x00000200139c7824 */ /* 0x000fe400078e02bf */
[----:B------:R-:W-:Y:S01]  /*14c70*/  IMAD.MOV.U32 R157, RZ, RZ, 0x40000040 ;  /* 0x40000040ff9d7424 */ /* 0x000fe200078e00ff */
[----:B-1----:R-:W-:Y:S06]  /*14c80*/  @P2 BRA `(.L_x_6853) ;  /* 0x0000000000082947 */ /* 0x002fec0003800000 */
[----:B------:R-:W1:Y:S02]  /*14c90*/  SYNCS.PHASECHK.TRANS64.TRYWAIT P2, [R21+URZ+0x38830], R9 ;  /* 0x03883009150075a7 */ /* 0x000e64000804017f */
[----:B-1----:R-:W-:Y:S05]  /*14ca0*/  @!P2 BRA `(.L_x_6854) ;  /* 0x000001240034a947 */ /* 0x002fea0003800000 */
.L_x_6853:
[----:B------:R-:W-:Y:S05]  /*14cb0*/  BSYNC B1 ;  /* 0x0000000000017941 */ /* 0x000fea0003800000 */
.L_x_6852:
        /* <DEDUP_REMOVED lines=36> */
.L_x_6855:
[----:B------:R2:W3:Y:S01]  /*14f00*/  SYNCS.PHASECHK.TRANS64.TRYWAIT P2, [R21+URZ+0x38850], R9 ;  /* 0x03885009150075a7 */ /* 0x0004e2000804017f */
[----:B------:R-:W-:Y:S05]  /*14f10*/  @!P0 BRA `(.L_x_6856) ;  /* 0x0000000000048947 */ /* 0x000fea0003800000 */
[----:B------:R-:W-:Y:S01]  /*14f20*/  BPT.TRAP 0x1 ;  /* 0x000000040000795c */ /* 0x000fe20000300000 */
.L_x_6856:
[----:B------:R-:W-:Y:S04]  /*14f30*/  BSSY B1, `(.L_x_6857) ;  /* 0x0000004000017945 */ /* 0x000fe80003800000 */
[----:B---3--:R-:W-:Y:S05]  /*14f40*/  @P2 BRA `(.L_x_6858) ;  /* 0x0000000000082947 */ /* 0x008fea0003800000 */
[----:B------:R-:W3:Y:S02]  /*14f50*/  SYNCS.PHASECHK.TRANS64.TRYWAIT P2, [R21+URZ+0x38850], R9 ;  /* 0x03885009150075a7 */ /* 0x000ee4000804017f */
[----:B---3--:R-:W-:Y:S05]  /*14f60*/  @!P2 BRA `(.L_x_6859) ;  /* 0x000001200098a947 */ /* 0x008fea0003800000 */
.L_x_6858:
[----:B------:R-:W-:Y:S05]  /*14f70*/  BSYNC B1 ;  /* 0x0000000000017941 */ /* 0x000fea0003800000 */
.L_x_6857:
        /* <DEDUP_REMOVED lines=12> */
[----:B------:R-:W-:Y:S02]  /*15040*/  IMAD.MOV.U32 R20, RZ, RZ, 0x4 ;  /* 0x00000004ff147424 */ /* 0x000fe400078e00ff */
[----:B------:R-:W-:Y:S02]  /*15050*/  IMAD.MOV.U32 R208, RZ, RZ, 0x28 ;  /* 0x00000028ffd07424 */ /* 0x000fe400078e00ff */
[----:B------:R-:W-:Y:S01]  /*15060*/  IMAD.MOV.U32 R209, RZ, RZ, 0xa00 ;  /* 0x00000a00ffd17424 */ /* 0x000fe200078e00ff */
        /* <DEDUP_REMOVED lines=10> */
[----:B0123--:R-:W0:Y:S02]  /*15110*/  SHFL.IDX PT, R9, R14, RZ, 0x1f ;  /* 0x00001fff0e097589 */ /* 0x00fe2400000e0000 */
[----:B0-----:R-:W-:-:S04]  /*15120*/  ISETP.GT.AND P2, PT, R9, 0x7f, PT ;  /* 0x0000007f0900780c */ /* 0x001fc80003f44270 */
[----:B------:R-:W-:Y:S02]  /*15130*/  SEL R9, RZ, 0x2, !P2 ;  /* 0x00000002ff097807 */ /* 0x000fe40005000000 */
[C---:B------:R-:W-:Y:S02]  /*15140*/  SEL R14, R20.reuse, 0x2, P2 ;  /* 0x00000002140e7807 */ /* 0x040fe40001000000 */
[----:B------:R-:W-:Y:S02]  /*15150*/  SEL R20, R20, 0x6, !P2 ;  /* 0x0000000614147807 */ /* 0x000fe40005000000 */
[----:B------:R-:W-:Y:S02]  /*15160*/  SEL R208, R208, 0x26, P2 ;  /* 0x00000026d0d07807 */ /* 0x000fe40001000000 */
[----:B------:R-:W-:Y:S02]  /*15170*/  SEL R209, R209, 0x980, P2 ;  /* 0x00000980d1d17807 */ /* 0x000fe40001000000 */
[----:B------:R-:W-:-:S02]  /*15180*/  LOP3.LUT R208, R208, 0x6, RZ, 0xc0, !PT ;  /* 0x00000006d0d07812 */ /* 0x000fc400078ec0ff */
        /* <DEDUP_REMOVED lines=293> */
[----:B------:R-:W-:-:S02]  /*163e0*/  IADD3 R206, R208, R209, R2 ;  /* 0x000000d1d0ce7210 */ /* 0x000fc40007ffe002 */
[----:B------:R-:W-:Y:S01]  /*163f0*/  IADD3 R208, R208, R209, R204 ;  /* 0x000000d1d0d07210 */ /* 0x000fe20007ffe0cc */
[----:B------:R-:W-:Y:S01]  /*16400*/  IMAD.MOV.U32 R209, RZ, RZ, 0x40000040 ;  /* 0x40000040ffd17424 */ /* 0x000fe200078e00ff */
[----:B------:R-:W-:-:S04]  /*16410*/  SEL R205, R205, 0x3e, P2 ;  /* 0x0000003ecdcd7807 */ /* 0x000fc80001000000 */
[----:B------:R-:W-:Y:S01]  /*16420*/  LOP3.LUT R205, R205, 0x6, RZ, 0xc0, !PT ;  /* 0x00000006cdcd7812 */ /* 0x000fe200078ec0ff */
        /* <DEDUP_REMOVED lines=27> */
[C---:B------:R-:W-:Y:S01]  /*165e0*/  IMAD.IADD R206, R208.reuse, 0x1, R14 ;  /* 0x00000001d0ce7824 */ /* 0x040fe200078e020e */
[----:B------:R-:W-:Y:S01]  /*165f0*/  R2UR UR5, R207 ;  /* 0x00000000cf0572ca */ /* 0x000fe200000e0000 */
[----:B------:R-:W-:Y:S01]  /*16600*/  IMAD.MOV.U32 R207, RZ, RZ, 0x40000040 ;  /* 0x40000040ffcf7424 */ /* 0x000fe200078e00ff */
[----:B------:R-:W0:Y:S01]  /*16610*/  @P5 LDC R14, c[0x0][0x450] ;  /* 0x00011400ff0e5b82 */ /* 0x000e220000000800 */
[--C-:B------:R-:W-:Y:S01]  /*16620*/  IMAD.IADD R208, R208, 0x1, R20.reuse ;  /* 0x00000001d0d07824 */ /* 0x100fe200078e0214 */
[----:B------:R-:W-:Y:S01]  /*16630*/  R2UR UR6, R206 ;  /* 0x00000000ce0672ca */ /* 0x000fe200000e0000 */
[----:B------:R-:W-:Y:S01]  /*16640*/  IMAD.IADD R206, R203, 0x1, R20 ;  /* 0x00000001cbce7824 */ /* 0x000fe200078e0214 */
[----:B------:R-:W-:Y:S01]  /*16650*/  R2UR UR7, R207 ;  /* 0x00000000cf0772ca */ /* 0x000fe200000e0000 */
[----:B------:R-:W-:-:S03]  /*16660*/  IMAD.MOV.U32 R207, RZ, RZ, 0x40000040 ;  /* 0x40000040ffcf7424 */ /* 0x000fc600078e00ff */
[----:B------:R-:W1:Y:S02]  /*16670*/  @P5 LDC R20, c[0x0][0x44c] ;  /* 0x00011300ff145b82 */ /* 0x000e640000000800 */
[----:B-1----:R-:W-:-:S05]  /*16680*/  @P5 IMAD.HI.U32 R20, R9, R20, RZ ;  /* 0x0000001409145227 */ /* 0x002fca00078e00ff */
[----:B0-----:R-:W-:Y:S01]  /*16690*/  @P5 SHF.R.U32.HI R9, RZ, R14, R20 ;  /* 0x0000000eff095219 */ /* 0x001fe20000011614 */
[----:B------:R-:W-:-:S04]  /*166a0*/  IMAD.MOV.U32 R14, RZ, RZ, 0x1000 ;  /* 0x00001000ff0e7424 */ /* 0x000fc800078e00ff */
[----:B------:R-:W0:Y:S01]  /*166b0*/  SHFL.IDX PT, R20, R9, RZ, 0x1c1f ;  /* 0x001c1fff09147589 */ /* 0x000e2200000e0000 */
[----:B------:R-:W-:-:S04]  /*166c0*/  SEL R14, R14, 0xf80, P2 ;  /* 0x00000f800e0e7807 */ /* 0x000fc80001000000 */
        /* <DEDUP_REMOVED lines=24> */
[----:B------:R-:W-:Y:S02]  /*16850*/  ULOP3.LUT UR4, URZ, UR45, URZ, 0x33, !UPT ;  /* 0x0000002d3f047292 */ /* 0x000fe4000f8e333f */
[----:B------:R-:W-:Y:S02]  /*16860*/  WARPGROUP.DEPBAR.LE gsb0, 0x0 ;  /* 0x00008000000079c5 */ /* 0x000fe40000010000 */
[----:B------:R1:W-:Y:S02]  /*16870*/  @!P1 SYNCS.ARRIVE.TRANS64.RED.A1T0 RZ, [R14+URZ], RZ ;  /* 0x000000ff0eff99a7 */ /* 0x0003e4000810043f */
[----:B-1----:R-:W-:-:S05]  /*16880*/  IMAD.SHL.U32 R14, R15, 0x40, RZ ;  /* 0x000000400f0e7824 */ /* 0x002fca00078e00ff */
[----:B------:R-:W-:-:S04]  /*16890*/  IADD3 R208, -R185, 0x1, -R14 ;  /* 0x00000001b9d07810 */ /* 0x000fc80007ffe90e */
[----:B------:R-:W-:-:S05]  /*168a0*/  IADD3 R208, -R23, R208, R184 ;  /* 0x000000d017d07210 */ /* 0x000fca0007ffe1b8 */
        /* <DEDUP_REMOVED lines=17> */
.L_x_6862:
[----:B------:R-:W-:-:S05]  /*169c0*/  IMAD.U32 R203, RZ, RZ, UR39 ;  /* 0x00000027ffcb7e24 */ /* 0x000fca000f8e00ff */
[----:B------:R-:W-:-:S13]  /*169d0*/  ISETP.NE.AND P2, PT, R203, 0x1, PT ;  /* 0x00000001cb00780c */ /* 0x000fda0003f45270 */
[----:B------:R-:W0:Y:S02]  /*169e0*/  @P2 LDC.64 R204, c[0x0][0xae0] ;  /* 0x0002b800ffcc2b82 */ /* 0x000e240000000a00 */
[----:B0-----:R-:W-:-:S05]  /*169f0*/  @P2 IMAD.HI.U32 R204, R20, R204, RZ ;  /* 0x000000cc14cc2227 */ /* 0x001fca00078e00ff */
[----:B------:R-:W-:-:S07]  /*16a00*/  @P2 SHF.R.U32.HI R20, RZ, R205, R204 ;  /* 0x000000cdff142219 */ /* 0x000fce00000116cc */
.L_x_6863:
[----:B------:R-:W-:Y:S05]  /*16a10*/  BSYNC B1 ;  /* 0x0000000000017941 */ /* 0x000fea0003800000 */
.L_x_6861:
[----:B------:R-:W-:-:S04]  /*16a20*/  IMAD R20, R20, R203, -R14 ;  /* 0x000000cb14147224 */ /* 0x000fc800078e0a0e */
[----:B------:R-:W-:-:S05]  /*16a30*/  IMAD.IADD R20, R20, 0x1, -R185 ;  /* 0x0000000114147824 */ /* 0x000fca00078e0ab9 */
[----:B------:R-:W-:Y:S02]  /*16a40*/  VIMNMX R206, R206, R20, !PT ;  /* 0x00000014cece7248 */ /* 0x000fe40007fe0100 */
[----:B------:R-:W-:-:S07]  /*16a50*/  VIADDMNMX R207, R20, R203, R207, PT ;  /* 0x000000cb14cf7246 */ /* 0x000fce00038001cf */
.L_x_6860:
        /* <DEDUP_REMOVED lines=65> */
.L_x_6866:
[----:B------:R-:W-:-:S05]  /*16e70*/  IMAD.U32 R204, RZ, RZ, UR39 ;  /* 0x00000027ffcc7e24 */ /* 0x000fca000f8e00ff */
[----:B------:R-:W-:-:S13]  /*16e80*/  ISETP.NE.AND P3, PT, R204, 0x1, PT ;  /* 0x00000001cc00780c */ /* 0x000fda0003f65270 */
[----:B------:R-:W0:Y:S02]  /*16e90*/  @P3 LDC.64 R152, c[0x0][0xae0] ;  /* 0x0002b800ff983b82 */ /* 0x000e240000000a00 */
[----:B0-----:R-:W-:-:S05]  /*16ea0*/  @P3 IMAD.HI.U32 R152, R9, R152, RZ ;  /* 0x0000009809983227 */ /* 0x001fca00078e00ff */
[----:B------:R-:W-:-:S07]  /*16eb0*/  @P3 SHF.R.U32.HI R9, RZ, R153, R152 ;  /* 0x00000099ff093219 */ /* 0x000fce0000011698 */
.L_x_6867:
[----:B------:R-:W-:Y:S05]  /*16ec0*/  BSYNC B1 ;  /* 0x0000000000017941 */ /* 0x000fea0003800000 */
.L_x_6865:
[----:B------:R-:W-:-:S04]  /*16ed0*/  IMAD R9, R9, R204, -R14 ;  /* 0x000000cc09097224 */ /* 0x000fc800078e0a0e */
[----:B------:R-:W-:-:S05]  /*16ee0*/  IMAD.IADD R9, R9, 0x1, -R185 ;  /* 0x0000000109097824 */ /* 0x000fca00078e0ab9 */
[----:B------:R-:W-:Y:S02]  /*16ef0*/  VIMNMX R208, R208, R9, !PT ;  /* 0x00000009d0d07248 */ /* 0x000fe40007fe0100 */
[----:B------:R-:W-:-:S07]  /*16f00*/  VIADDMNMX R209, R9, R204, R209, PT ;  /* 0x000000cc09d17246 */ /* 0x000fce00038001d1 */
.L_x_6864:
[----:B------:R-:W-:Y:S01]  /*16f10*/  FMNMX.FTZ R9, R20, R202, !PT ;  /* 0x000000ca14097209 */ /* 0x000fe20007810000 */
[----:B------:R-:W-:-:S03]  /*16f20*/  @!P1 VIADD R21, R21, 0x38860 ;  /* 0x0003886015159836 */ /* 0x000fc60000000000 */
[----:B------:R-:W-:Y:S02]  /*16f30*/  FMNMX.FTZ R9, R203, R9, !PT ;  /* 0x00000009cb097209 */ /* 0x000fe40007810000 */
[----:B------:R-:W-:Y:S02]  /*16f40*/  @!P1 PRMT R21, RZ, 0x654, R21 ;  /* 0x00000654ff159816 */ /* 0x000fe40000000015 */
        /* <DEDUP_REMOVED lines=28> */
[C---:B------:R-:W-:Y:S01]  /*17110*/  ISETP.GT.AND P3, PT, R208.reuse, 0x8, P2 ;  /* 0x00000008d000780c */ /* 0x040fe20001764270 */
[-CC-:B------:R-:W-:Y:S01]  /*17120*/  FFMA.FTZ R203, R203, R14.reuse, -R152.reuse ;  /* 0x0000000ecbcb7223 */ /* 0x180fe20000010898 */
[----:B------:R-:W-:Y:S01]  /*17130*/  FSEL R155, R155, -INF , !P4 ;  /* 0xff8000009b9b7808 */ /* 0x000fe20006000000 */
[----:B------:R-:W-:Y:S01]  /*17140*/  MUFU.EX2 R20, R20 ;  /* 0x0000001400147308 */ /* 0x000fe20000000800 */
[----:B------:R-:W-:Y:S01]  /*17150*/  ISETP.GT.AND P4, PT, R208, 0x9, P2 ;  /* 0x00000009d000780c */ /* 0x000fe20001784270 */
[-CC-:B------:R-:W-:Y:S01]  /*17160*/  FFMA.FTZ R202, R156, R14.reuse, -R152.reuse ;  /* 0x0000000e9cca7223 */ /* 0x180fe20000010898 */
[----:B------:R-:W-:Y:S01]  /*17170*/  ISETP.LT.OR P3, PT, R209, 0x9, P3 ;  /* 0x00000009d100780c */ /* 0x000fe20001f61670 */
[-CC-:B------:R-:W-:Y:S01]  /*17180*/  FFMA.FTZ R157, R157, R14.reuse, -R152.reuse ;  /* 0x0000000e9d9d7223 */ /* 0x180fe20000010898 */
[----:B------:R-:W-:Y:S01]  /*17190*/  ISETP.LT.OR P4, PT, R209, 0xa, P4 ;  /* 0x0000000ad100780c */ /* 0x000fe20002781670 */
[-CC-:B------:R-:W-:Y:S01]  /*171a0*/  FFMA.FTZ R160, R160, R14.reuse, -R152.reuse ;  /* 0x0000000ea0a07223 */ /* 0x180fe20000010898 */
[----:B------:R-:W-:Y:S01]  /*171b0*/  FSEL R158, R158, -INF , !P3 ;  /* 0xff8000009e9e7808 */ /* 0x000fe20005800000 */
[----:B------:R-:W0:Y:S01]  /*171c0*/  MUFU.EX2 R153, R153 ;  /* 0x0000009900997308 */ /* 0x000e220000000800 */
[----:B------:R-:W-:Y:S01]  /*171d0*/  FSEL R159, R159, -INF , !P4 ;  /* 0xff8000009f9f7808 */ /* 0x000fe20006000000 */
[-CC-:B------:R-:W-:Y:S01]  /*171e0*/  FFMA.FTZ R161, R161, R14.reuse, -R152.reuse ;  /* 0x0000000ea1a17223 */ /* 0x180fe20000010898 */
[----:B------:R-:W-:Y:S01]  /*171f0*/  ISETP.GT.AND P4, PT, R208, 0x11, P2 ;  /* 0x00000011d000780c */ /* 0x000fe20001784270 */
[-CC-:B------:R-:W-:Y:S01]  /*17200*/  FFMA.FTZ R164, R164, R14.reuse, -R152.reuse ;  /* 0x0000000ea4a47223 */ /* 0x180fe20000010898 */
[----:B------:R-:W-:Y:S01]  /*17210*/  ISETP.GT.AND P3, PT, R208, 0x10, P2 ;  /* 0x00000010d000780c */ /* 0x000fe20001764270 */
        /* <DEDUP_REMOVED lines=20> */
[-C--:B------:R-:W-:Y:S01]  /*17360*/  FMUL.FTZ R25, R25, R153.reuse ;  /* 0x0000009919197220 */ /* 0x080fe20000410000 */
[----:B------:R-:W-:Y:S01]  /*17370*/  ISETP.LT.OR P4, PT, R209, 0x22, P4 ;  /* 0x00000022d100780c */ /* 0x000fe20002781670 */
[-C--:B------:R-:W-:Y:S01]  /*17380*/  FMUL.FTZ R28, R28, R153.reuse ;  /* 0x000000991c1c7220 */ /* 0x080fe20000410000 */
[C---:B------:R-:W-:Y:S01]  /*17390*/  ISETP.GT.AND P3, PT, R208.reuse, 0x18, P2 ;  /* 0x00000018d000780c */ /* 0x040fe20001764270 */
[----:B------:R-:W-:Y:S01]  /*173a0*/  MUFU.EX2 R203, R160 ;  /* 0x000000a000cb7308 */ /* 0x000fe20000000800 */
[----:B------:R-:W-:Y:S01]  /*173b0*/  FSEL R171, R171, -INF , !P4 ;  /* 0xff800000abab7808 */ /* 0x000fe20006000000 */
[-C--:B------:R-:W-:Y:S01]  /*173c0*/  FMUL.FTZ R29, R29, R153.reuse ;  /* 0x000000991d1d7220 */ /* 0x080fe20000410000 */
[----:B------:R-:W-:Y:S01]  /*173d0*/  ISETP.GT.AND P4, PT, R208, 0x29, P2 ;  /* 0x00000029d000780c */ /* 0x000fe20001784270 */
[-C--:B------:R-:W-:Y:S01]  /*173e0*/  FMUL.FTZ R32, R32, R153.reuse ;  /* 0x0000009920207220 */ /* 0x080fe20000410000 */
[----:B------:R-:W-:Y:S01]  /*173f0*/  ISETP.LT.OR P3, PT, R209, 0x19, P3 ;  /* 0x00000019d100780c */ /* 0x000fe20001f61670 */
[-C--:B------:R-:W-:Y:S01]  /*17400*/  FMUL.FTZ R33, R33, R153.reuse ;  /* 0x0000009921217220 */ /* 0x080fe20000410000 */
[----:B------:R-:W-:Y:S01]  /*17410*/  ISETP.LT.OR P4, PT, R209, 0x2a, P4 ;  /* 0x0000002ad100780c */ /* 0x000fe20002781670 */
[----:B------:R1:W-:Y:S01]  /*17420*/  MUFU.EX2 R160, R168 ;  /* 0x000000a800a07308 */ /* 0x0003e20000000800 */
[----:B------:R-:W-:Y:S01]  /*17430*/  FSEL R166, R166, -INF , !P3 ;  /* 0xff800000a6a67808 */ /* 0x000fe20005800000 */
[----:B0-----:R-:W-:Y:S01]  /*17440*/  FADD.FTZ R181, R156, R181 ;  /* 0x000000b59cb57221 */ /* 0x001fe20000010000 */
[----:B------:R-:W-:Y:S01]  /*17450*/  FSEL R175, R175, -INF , !P4 ;  /* 0xff800000afaf7808 */ /* 0x000fe20006000000 */
[-C--:B------:R-:W-:Y:S01]  /*17460*/  FMUL.FTZ R36, R36, R153.reuse ;  /* 0x0000009924247220 */ /* 0x080fe20000410000 */
[C---:B------:R-:W-:Y:S01]  /*17470*/  ISETP.GT.AND P4, PT, R208.reuse, RZ, P2 ;  /* 0x000000ffd000720c */ /* 0x040fe20001784270 */
[-C--:B------:R-:W-:Y:S01]  /*17480*/  FMUL.FTZ R37, R37, R153.reuse ;  /* 0x0000009925257220 */ /* 0x080fe20000410000 */
[----:B------:R-:W-:Y:S01]  /*17490*/  ISETP.GT.AND P3, PT, R208, 0x20, P2 ;  /* 0x00000020d000780c */ /* 0x000fe20001764270 */
[----:B------:R-:W0:Y:S01]  /*174a0*/  MUFU.EX2 R202, R202 ;  /* 0x000000ca00ca7308 */ /* 0x000e220000000800 */
[C---:B------:R-:W-:Y:S01]  /*174b0*/  ISETP.LT.OR P4, PT, R209.reuse, 0x1, P4 ;  /* 0x00000001d100780c */ /* 0x040fe20002781670 */
[----:B-1----:R-:W-:Y:S01]  /*174c0*/  IMAD.MOV R168, RZ, RZ, -R197 ;  /* 0x000000ffffa87224 */ /* 0x002fe200078e0ac5 */
[----:B------:R-:W-:Y:S01]  /*174d0*/  ISETP.LT.OR P3, PT, R209, 0x21, P3 ;  /* 0x00000021d100780c */ /* 0x000fe20001f61670 */
[-C--:B------:R-:W-:Y:S01]  /*174e0*/  FMUL.FTZ R40, R40, R153.reuse ;  /* 0x0000009928287220 */ /* 0x080fe20000410000 */
[----:B------:R-:W-:Y:S01]  /*174f0*/  FSEL R154, R154, -INF , !P4 ;  /* 0xff8000009a9a7808 */ /* 0x000fe20006000000 */
[-C--:B------:R-:W-:Y:S01]  /*17500*/  FMUL.FTZ R41, R41, R153.reuse ;  /* 0x0000009929297220 */ /* 0x080fe20000410000 */
[----:B------:R-:W-:Y:S01]  /*17510*/  FSEL R170, R170, -INF , !P3 ;  /* 0xff800000aaaa7808 */ /* 0x000fe20005800000 */
[----:B------:R-:W1:Y:S01]  /*17520*/  MUFU.EX2 R157, R157 ;  /* 0x0000009d009d7308 */ /* 0x000e620000000800 */
[----:B------:R-:W-:Y:S01]  /*17530*/  FMNMX.FTZ R0, R154, R200, !PT ;  /* 0x000000c89a007209 */ /* 0x000fe20007810000 */
[-C--:B------:R-:W-:Y:S01]  /*17540*/  FMUL.FTZ R44, R44, R153.reuse ;  /* 0x000000992c2c7220 */ /* 0x080fe20000410000 */
[----:B------:R-:W-:Y:S01]  /*17550*/  ISETP.GT.AND P3, PT, R208, 0x28, P2 ;  /* 0x00000028d000780c */ /* 0x000fe20001764270 */
[-C--:B------:R-:W-:Y:S01]  /*17560*/  FMUL.FTZ R45, R45, R153.reuse ;  /* 0x000000992d2d7220 */ /* 0x080fe20000410000 */
[----:B------:R-:W-:Y:S01]  /*17570*/  FMNMX.FTZ R0, R155, R0, !PT ;  /* 0x000000009b007209 */ /* 0x000fe20007810000 */
[-C--:B------:R-:W-:Y:S01]  /*17580*/  FMUL.FTZ R48, R48, R153.reuse ;  /* 0x0000009930307220 */ /* 0x080fe20000410000 */
[----:B------:R-:W-:Y:S01]  /*17590*/  ISETP.LT.OR P3, PT, R209, 0x29, P3 ;  /* 0x00000029d100780c */ /* 0x000fe20001f61670 */
[----:B------:R-:W2:Y:S01]  /*175a0*/  MUFU.EX2 R161, R161 ;  /* 0x000000a100a17308 */ /* 0x000ea20000000800 */
[----:B------:R-:W-:Y:S01]  /*175b0*/  FMNMX.FTZ R0, R158, R0, !PT ;  /* 0x000000009e007209 */ /* 0x000fe20007810000 */
[----:B0-----:R-:W-:Y:S01]  /*175c0*/  FADD.FTZ R181, R202, R181 ;  /* 0x000000b5cab57221 */ /* 0x001fe20000010000 */
[----:B------:R-:W-:Y:S01]  /*175d0*/  FSEL R174, R174, -INF , !P3 ;  /* 0xff800000aeae7808 */ /* 0x000fe20005800000 */
[-C--:B------:R-:W-:Y:S01]  /*175e0*/  FMUL.FTZ R49, R49, R153.reuse ;  /* 0x0000009931317220 */ /* 0x080fe20000410000 */
[----:B------:R-:W-:Y:S01]  /*175f0*/  FMNMX.FTZ R0, R159, R0, !PT ;  /* 0x000000009f007209 */ /* 0x000fe20007810000 */
[-C--:B------:R-:W-:Y:S01]  /*17600*/  FMUL.FTZ R52, R52, R153.reuse ;  /* 0x0000009934347220 */ /* 0x080fe20000410000 */
[----:B------:R-:W-:Y:S01]  /*17610*/  ISETP.GT.AND P3, PT, R208, 0x30, P2 ;  /* 0x00000030d000780c */ /* 0x000fe20001764270 */
[----:B------:R-:W0:Y:S01]  /*17620*/  MUFU.EX2 R164, R164 ;  /* 0x000000a400a47308 */ /* 0x000e220000000800 */
[----:B------:R-:W-:Y:S01]  /*17630*/  FMNMX.FTZ R0, R162, R0, !PT ;  /* 0x00000000a2007209 */ /* 0x000fe20007810000 */
[----:B-1----:R-:W-:Y:S01]  /*17640*/  FADD.FTZ R181, R157, R181 ;  /* 0x000000b59db57221 */ /* 0x002fe20000010000 */
[----:B------:R-:W-:Y:S01]  /*17650*/  ISETP.LT.OR P3, PT, R209, 0x31, P3 ;  /* 0x00000031d100780c */ /* 0x000fe20001f61670 */
[-C--:B------:R-:W-:Y:S01]  /*17660*/  FMUL.FTZ R53, R53, R153.reuse ;  /* 0x0000009935357220 */ /* 0x080fe20000410000 */
[----:B------:R-:W-:Y:S01]  /*17670*/  FMNMX.FTZ R0, R163, R0, !PT ;  /* 0x00000000a3007209 */ /* 0x000fe20007810000 */
[----:B------:R-:W-:Y:S01]  /*17680*/  FADD.FTZ R181, R203, R181 ;  /* 0x000000b5cbb57221 */ /* 0x000fe20000010000 */
[----:B------:R-:W-:Y:S01]  /*17690*/  FSEL R178, R178, -INF , !P3 ;  /* 0xff800000b2b27808 */ /* 0x000fe20005800000 */
[----:B------:R-:W-:Y:S01]  /*176a0*/  MUFU.EX2 R165, R165 ;  /* 0x000000a500a57308 */ /* 0x000fe20000000800 */
[----:B------:R-:W-:Y:S01]  /*176b0*/  FMNMX.FTZ R0, R166, R0, !PT ;  /* 0x00000000a6007209 */ /* 0x000fe20007810000 */
[----:B--2---:R-:W-:Y:S01]  /*176c0*/  FADD.FTZ R181, R161, R181 ;  /* 0x000000b5a1b57221 */ /* 0x004fe20000010000 */
[----:B------:R-:W-:Y:S01]  /*176d0*/  ISETP.GT.AND P3, PT, R208, 0x31, P2 ;  /* 0x00000031d000780c */ /* 0x000fe20001764270 */
[-C--:B------:R-:W-:Y:S01]  /*176e0*/  FMUL.FTZ R56, R56, R153.reuse ;  /* 0x0000009938387220 */ /* 0x080fe20000410000 */
[----:B------:R-:W-:Y:S01]  /*176f0*/  FMNMX.FTZ R0, R167, R0, !PT ;  /* 0x00000000a7007209 */ /* 0x000fe20007810000 */
[-C--:B------:R-:W-:Y:S01]  /*17700*/  FMUL.FTZ R57, R57, R153.reuse ;  /* 0x0000009939397220 */ /* 0x080fe20000410000 */
[----:B------:R-:W-:Y:S01]  /*17710*/  ISETP.GT.AND P4, PT, R208, 0x38, P2 ;  /* 0x00000038d000780c */ /* 0x000fe20001784270 */
[-C--:B------:R-:W-:Y:S01]  /*17720*/  FMUL.FTZ R60, R60, R153.reuse ;  /* 0x000000993c3c7220 */ /* 0x080fe20000410000 */
[----:B------:R-:W-:Y:S01]  /*17730*/  FMNMX.FTZ R0, R170, R0, !PT ;  /* 0x00000000aa007209 */ /* 0x000fe20007810000 */
[----:B0-----:R-:W-:Y:S01]  /*17740*/  FADD.FTZ R181, R164, R181 ;  /* 0x000000b5a4b57221 */ /* 0x001fe20000010000 */
[----:B------:R-:W-:Y:S01]  /*17750*/  ISETP.LT.OR P3, PT, R209, 0x32, P3 ;  /* 0x00000032d100780c */ /* 0x000fe20001f61670 */
[-C--:B------:R-:W-:Y:S01]  /*17760*/  FMUL.FTZ R61, R61, R153.reuse ;  /* 0x000000993d3d7220 */ /* 0x080fe20000410000 */
[----:B------:R-:W-:Y:S01]  /*17770*/  FMNMX.FTZ R0, R171, R0, !PT ;  /* 0x00000000ab007209 */ /* 0x000fe20007810000 */
[-C--:B------:R-:W-:Y:S01]  /*17780*/  FMUL.FTZ R64, R64, R153.reuse ;  /* 0x0000009940407220 */ /* 0x080fe20000410000 */
[----:B------:R-:W-:Y:S01]  /*17790*/  ISETP.GT.AND P2, PT, R208, 0x39, P2 ;  /* 0x00000039d000780c */ /* 0x000fe20001744270 */
[-C--:B------:R-:W-:Y:S01]  /*177a0*/  FMUL.FTZ R65, R65, R153.reuse ;  /* 0x0000009941417220 */ /* 0x080fe20000410000 */
[----:B------:R-:W-:Y:S01]  /*177b0*/  FMNMX.FTZ R0, R174, R0, !PT ;  /* 0x00000000ae007209 */ /* 0x000fe20007810000 */
[-C--:B------:R-:W-:Y:S01]  /*177c0*/  FMUL.FTZ R68, R68, R153.reuse ;  /* 0x0000009944447220 */ /* 0x080fe20000410000 */
[----:B------:R-:W-:Y:S01]  /*177d0*/  ISETP.LT.OR P4, PT, R209, 0x39, P4 ;  /* 0x00000039d100780c */ /* 0x000fe20002781670 */
[-C--:B------:R-:W-:Y:S01]  /*177e0*/  FMUL.FTZ R69, R69, R153.reuse ;  /* 0x0000009945457220 */ /* 0x080fe20000410000 */
[----:B------:R-:W-:Y:S01]  /*177f0*/  FMNMX.FTZ R0, R175, R0, !PT ;  /* 0x00000000af007209 */ /* 0x000fe20007810000 */
[-C--:B------:R-:W-:Y:S01]  /*17800*/  FMUL.FTZ R72, R72, R153.reuse ;  /* 0x0000009948487220 */ /* 0x080fe20000410000 */
[----:B------:R-:W-:Y:S01]  /*17810*/  FSEL R179, R179, -INF , !P3 ;  /* 0xff800000b3b37808 */ /* 0x000fe20005800000 */
[-C--:B------:R-:W-:Y:S01]  /*17820*/  FMUL.FTZ R73, R73, R153.reuse ;  /* 0x0000009949497220 */ /* 0x080fe20000410000 */
        /* <DEDUP_REMOVED lines=9> */
[-C--:B------:R-:W-:Y:S01]  /*178c0*/  FMUL.FTZ R84, R84, R153.reuse ;  /* 0x0000009954547220 */ /* 0x080fe20000410000 */
[----:B------:R-:W-:Y:S01]  /*178d0*/  FMNMX.FTZ R0, R182, R0, !PT ;  /* 0x00000000b6007209 */ /* 0x000fe20007810000 */
[-C--:B------:R-:W-:Y:S01]  /*178e0*/  FMUL.FTZ R85, R85, R153.reuse ;  /* 0x0000009955557220 */ /* 0x080fe20000410000 */
[----:B------:R-:W-:Y:S01]  /*178f0*/  F2FP.F16.F32.PACK_AB R156, R156, R20 ;  /* 0x000000149c9c723e */ /* 0x000fe200000000ff */
[-C--:B------:R-:W-:Y:S01]  /*17900*/  FMUL.FTZ R88, R88, R153.reuse ;  /* 0x0000009958587220 */ /* 0x080fe20000410000 */
[----:B------:R-:W-:Y:S01]  /*17910*/  FMNMX.FTZ R20, R183, R0, !PT ;  /* 0x00000000b7147209 */ /* 0x000fe20007810000 */
[-C--:B------:R-:W-:Y:S01]  /*17920*/  FMUL.FTZ R89, R89, R153.reuse ;  /* 0x0000009959597220 */ /* 0x080fe20000410000 */
[----:B------:R-:W-:Y:S01]  /*17930*/  ISETP.NE.AND P3, PT, R185, R168, PT ;  /* 0x000000a8b900720c */ /* 0x000fe20003f65270 */
[-C--:B------:R-:W-:Y:S01]  /*17940*/  FMUL.FTZ R92, R92, R153.reuse ;  /* 0x000000995c5c7220 */ /* 0x080fe20000410000 */
[-C--:B------:R-:W-:Y:S01]  /*17950*/  FMUL.FTZ R93, R93, R153.reuse ;  /* 0x000000995d5d7220 */ /* 0x080fe20000410000 */
[----:B------:R-:W0:Y:S01]  /*17960*/  SHFL.BFLY PT, R0, R20, 0x2, 0x1f ;  /* 0x0c401f0014007f89 */ /* 0x000e2200000e0000 */
        /* <DEDUP_REMOVED lines=23> */
[----:B0-----:R-:W-:Y:S01]  /*17ae0*/  FMNMX.FTZ R20, R20, R0, !PT ;  /* 0x0000000014147209 */ /* 0x001fe20007810000 */
[-C--:B------:R-:W-:Y:S01]  /*17af0*/  FMUL.FTZ R141, R141, R153.reuse ;  /* 0x000000998d8d7220 */ /* 0x080fe20000410000 */
[----:B------:R0:W-:Y:S01]  /*17b00*/  MUFU.EX2 R0, R169 ;  /* 0x000000a900007308 */ /* 0x0001e20000000800 */
[-C--:B------:R-:W-:Y:S01]  /*17b10*/  FMUL.FTZ R144, R144, R153.reuse ;  /* 0x0000009990907220 */ /* 0x080fe20000410000 */
[-C--:B------:R-:W-:Y:S01]  /*17b20*/  FMUL.FTZ R145, R145, R153.reuse ;  /* 0x0000009991917220 */ /* 0x080fe20000410000 */
[----:B------:R-:W1:Y:S01]  /*17b30*/  SHFL.BFLY PT, R204, R20, 0x1, 0x1f ;  /* 0x0c201f0014cc7f89 */ /* 0x000e6200000e0000 */
[-C--:B------:R-:W-:Y:S01]  /*17b40*/  FMUL.FTZ R148, R148, R153.reuse ;  /* 0x0000009994947220 */ /* 0x080fe20000410000 */
[----:B------:R-:W-:-:S03]  /*17b50*/  FMUL.FTZ R149, R149, R153 ;  /* 0x0000009995957220 */ /* 0x000fc60000410000 */
[----:B------:R-:W-:Y:S08]  /*17b60*/  MUFU.EX2 R172, R172 ;  /* 0x000000ac00ac7308 */ /* 0x000ff00000000800 */
[----:B------:R-:W-:Y:S08]  /*17b70*/  MUFU.EX2 R173, R173 ;  /* 0x000000ad00ad7308 */ /* 0x000ff00000000800 */
[----:B------:R-:W-:Y:S01]  /*17b80*/  MUFU.EX2 R176, R176 ;  /* 0x000000b000b07308 */ /* 0x000fe20000000800 */
[----:B-1----:R-:W-:-:S04]  /*17b90*/  FMNMX.FTZ R20, R20, R204, !PT ;  /* 0x000000cc14147209 */ /* 0x002fc80007810000 */
[C---:B------:R-:W-:Y:S01]  /*17ba0*/  FSETP.NEU.FTZ.AND P2, PT, R20.reuse, -INF , PT ;  /* 0xff8000001400780b */ /* 0x040fe20003f5d000 */
[CC--:B0-----:R-:W-:Y:S02]  /*17bb0*/  FMUL.FTZ R169, R20.reuse, R14.reuse ;  /* 0x0000000e14a97220 */ /* 0x0c1fe40000410000 */
[----:B------:R-:W-:Y:S01]  /*17bc0*/  MUFU.EX2 R177, R177 ;  /* 0x000000b100b17308 */ /* 0x000fe20000000800 */
[----:B------:R-:W-:Y:S02]  /*17bd0*/  FSEL R168, R20, RZ, P2 ;  /* 0x000000ff14a87208 */ /* 0x000fe40001000000 */
[----:B------:R-:W-:Y:S02]  /*17be0*/  FSEL R169, R169, RZ, P2 ;  /* 0x000000ffa9a97208 */ /* 0x000fe40001000000 */
[----:B------:R-:W-:Y:S01]  /*17bf0*/  ISETP.GT.AND P2, PT, R15, R215, PT ;  /* 0x000000d70f00720c */ /* 0x000fe20003f44270 */
[----:B------:R-:W-:Y:S02]  /*17c00*/  FADD.FTZ R168, -R168, R200 ;  /* 0x000000c8a8a87221 */ /* 0x000fe40000010100 */
        /* <DEDUP_REMOVED lines=17> */
[----:B------:R-:W-:-:S02]  /*17d20*/  IMAD.MOV.U32 R169, RZ, RZ, 0x40000040 ;  /* 0x40000040ffa97424 */ /* 0x000fc400078e00ff */
[----:B------:R-:W-:Y:S01]  /*17d30*/  FMUL.FTZ R168, R168, R14 ;  /* 0x0000000ea8a87220 */ /* 0x000fe20000410000 */
[----:B------:R-:W-:Y:S01]  /*17d40*/  MUFU.EX2 R155, R155 ;  /* 0x0000009b009b7308 */ /* 0x000fe20000000800 */
[----:B------:R-:W-:Y:S01]  /*17d50*/  F2FP.F16.F32.PACK_AB R158, R157, R202 ;  /* 0x000000ca9d9e723e */ /* 0x000fe200000000ff */
[----:B------:R-:W-:Y:S01]  /*17d60*/  IMAD.MOV.U32 R202, RZ, RZ, R9 ;  /* 0x000000ffffca7224 */ /* 0x000fe200078e0009 */
[----:B------:R-:W-:-:S05]  /*17d70*/  R2UR UR7, R169 ;  /* 0x00000000a90772ca */ /* 0x000fca00000e0000 */
[----:B------:R0:W1:Y:S08]  /*17d80*/  MUFU.EX2 R183, R168 ;  /* 0x000000a800b77308 */ /* 0x0000700000000800 */
[----:B------:R-:W2:Y:S01]  /*17d90*/  MUFU.EX2 R169, R154 ;  /* 0x0000009a00a97308 */ /* 0x000ea20000000800 */
[----:B0-----:R-:W-:-:S05]  /*17da0*/  IMAD R168, R19, 0x1000, R193 ;  /* 0x0000100013a87824 */ /* 0x001fca00078e02c1 */
[----:B------:R-:W-:Y:S02]  /*17db0*/  R2UR UR6, R168 ;  /* 0x00000000a80672ca */ /* 0x000fe400000e0000 */
[----:B------:R-:W0:Y:S01]  /*17dc0*/  MUFU.EX2 R200, R200 ;  /* 0x000000c800c87308 */ /* 0x000e220000000800 */
[-C--:B-1----:R-:W-:Y:S01]  /*17dd0*/  FMUL.FTZ R26, R26, R183.reuse ;  /* 0x000000b71a1a7220 */ /* 0x082fe20000410000 */
[-C--:B------:R-:W-:Y:S01]  /*17de0*/  FMUL.FTZ R27, R27, R183.reuse ;  /* 0x000000b71b1b7220 */ /* 0x080fe20000410000 */
[-C--:B------:R-:W-:Y:S01]  /*17df0*/  FMUL.FTZ R30, R30, R183.reuse ;  /* 0x000000b71e1e7220 */ /* 0x080fe20000410000 */
[-C--:B------:R-:W-:Y:S01]  /*17e00*/  FMUL.FTZ R31, R31, R183.reuse ;  /* 0x000000b71f1f7220 */ /* 0x080fe20000410000 */
[-C--:B------:R-:W-:Y:S01]  /*17e10*/  FMUL.FTZ R34, R34, R183.reuse ;  /* 0x000000b722227220 */ /* 0x080fe20000410000 */
[-C--:B------:R-:W-:Y:S01]  /*17e20*/  FMUL.FTZ R35, R35, R183.reuse ;  /* 0x000000b723237220 */ /* 0x080fe20000410000 */
[----:B------:R-:W-:Y:S01]  /*17e30*/  FMUL.FTZ R38, R38, R183 ;  /* 0x000000b726267220 */ /* 0x000fe20000410000 */
[----:B------:R1:W-:Y:S01]  /*17e40*/  MUFU.EX2 R170, R152 ;  /* 0x0000009800aa7308 */ /* 0x0003e20000000800 */
[----:B--2---:R-:W-:Y:S01]  /*17e50*/  FFMA.FTZ R8, R183, R8, R169 ;  /* 0x00000008b7087223 */ /* 0x004fe200000100a9 */
[----:B------:R-:W-:Y:S01]  /*17e60*/  F2FP.F16.F32.PACK_AB R157, R155, R169 ;  /* 0x000000a99b9d723e */ /* 0x000fe200000000ff */
[-C--:B------:R-:W-:Y:S01]  /*17e70*/  FMUL.FTZ R39, R39, R183.reuse ;  /* 0x000000b727277220 */ /* 0x080fe20000410000 */
[-C--:B------:R-:W-:Y:S01]  /*17e80*/  FMUL.FTZ R42, R42, R183.reuse ;  /* 0x000000b72a2a7220 */ /* 0x080fe20000410000 */
[-C--:B------:R-:W-:Y:S01]  /*17e90*/  FMUL.FTZ R43, R43, R183.reuse ;  /* 0x000000b72b2b7220 */ /* 0x080fe20000410000 */
[-C--:B------:R-:W-:Y:S01]  /*17ea0*/  FMUL.FTZ R46, R46, R183.reuse ;  /* 0x000000b72e2e7220 */ /* 0x080fe20000410000 */
[----:B------:R-:W-:Y:S01]  /*17eb0*/  FMUL.FTZ R47, R47, R183 ;  /* 0x000000b72f2f7220 */ /* 0x000fe20000410000 */
[----:B------:R-:W2:Y:S01]  /*17ec0*/  MUFU.EX2 R159, R159 ;  /* 0x0000009f009f7308 */ /* 0x000ea20000000800 */
[----:B-1----:R-:W-:-:S02]  /*17ed0*/  @!P3 IMAD R152, R201, 0x40, R194 ;  /* 0x00000040c998b824 */ /* 0x002fc400078e02c2 */
[-C--:B------:R-:W-:Y:S01]  /*17ee0*/  FMUL.FTZ R50, R50, R183.reuse ;  /* 0x000000b732327220 */ /* 0x080fe20000410000 */
[-C--:B------:R-:W-:Y:S01]  /*17ef0*/  FMUL.FTZ R51, R51, R183.reuse ;  /* 0x000000b733337220 */ /* 0x080fe20000410000 */
[-C--:B------:R-:W-:Y:S01]  /*17f00*/  FMUL.FTZ R54, R54, R183.reuse ;  /* 0x000000b736367220 */ /* 0x080fe20000410000 */
[----:B------:R-:W-:Y:S02]  /*17f10*/  @!P3 IMAD R152, R152, 0x4, R18 ;  /* 0x000000049898b824 */ /* 0x000fe400078e0212 */
[-C--:B------:R-:W-:Y:S01]  /*17f20*/  FMUL.FTZ R55, R55, R183.reuse ;  /* 0x000000b737377220 */ /* 0x080fe20000410000 */
[-C--:B------:R-:W-:Y:S01]  /*17f30*/  FMUL.FTZ R58, R58, R183.reuse ;  /* 0x000000b73a3a7220 */ /* 0x080fe20000410000 */
[----:B------:R-:W1:Y:S01]  /*17f40*/  MUFU.EX2 R162, R162 ;  /* 0x000000a200a27308 */ /* 0x000e620000000800 */
[-C--:B------:R-:W-:Y:S01]  /*17f50*/  FMUL.FTZ R59, R59, R183.reuse ;  /* 0x000000b73b3b7220 */ /* 0x080fe20000410000 */
[----:B------:R3:W-:Y:S01]  /*17f60*/  @!P3 STS [R152+0x38400], R153 ;  /* 0x038400999800b388 */ /* 0x0007e20000000800 */
[-C--:B------:R-:W-:Y:S01]  /*17f70*/  FMUL.FTZ R62, R62, R183.reuse ;  /* 0x000000b73e3e7220 */ /* 0x080fe20000410000 */
[-C--:B------:R-:W-:Y:S01]  /*17f80*/  FMUL.FTZ R63, R63, R183.reuse ;  /* 0x000000b73f3f7220 */ /* 0x080fe20000410000 */
[-C--:B------:R-:W-:Y:S01]  /*17f90*/  FMUL.FTZ R66, R66, R183.reuse ;  /* 0x000000b742427220 */ /* 0x080fe20000410000 */
[----:B------:R4:W-:Y:S01]  /*17fa0*/  @!P3 STS [R152+0x38420], R183 ;  /* 0x038420b79800b388 */ /* 0x0009e20000000800 */
[-C--:B------:R-:W-:Y:S01]  /*17fb0*/  FMUL.FTZ R67, R67, R183.reuse ;  /* 0x000000b743437220 */ /* 0x080fe20000410000 */
[----:B------:R-:W5:Y:S01]  /*17fc0*/  MUFU.EX2 R163, R163 ;  /* 0x000000a300a37308 */ /* 0x000f620000000800 */
[-C--:B------:R-:W-:Y:S01]  /*17fd0*/  FMUL.FTZ R70, R70, R183.reuse ;  /* 0x000000b746467220 */ /* 0x080fe20000410000 */
[-C--:B------:R-:W-:Y:S01]  /*17fe0*/  FMUL.FTZ R71, R71, R183.reuse ;  /* 0x000000b747477220 */ /* 0x080fe20000410000 */
[-C--:B------:R-:W-:Y:S01]  /*17ff0*/  FMUL.FTZ R74, R74, R183.reuse ;  /* 0x000000b74a4a7220 */ /* 0x080fe20000410000 */
[----:B---3--:R-:W-:Y:S01]  /*18000*/  FADD.FTZ R153, R155, R8 ;  /* 0x000000089b997221 */ /* 0x008fe20000010000 */
[-C--:B------:R-:W-:Y:S01]  /*18010*/  FMUL.FTZ R75, R75, R183.reuse ;  /* 0x000000b74b4b7220 */ /* 0x080fe20000410000 */
[-C--:B------:R-:W-:Y:S01]  /*18020*/  FMUL.FTZ R78, R78, R183.reuse ;  /* 0x000000b74e4e7220 */ /* 0x080fe20000410000 */
[----:B------:R-:W-:Y:S01]  /*18030*/  FMUL.FTZ R79, R79, R183 ;  /* 0x000000b74f4f7220 */ /* 0x000fe20000410000 */
[----:B----4-:R-:W-:Y:S01]  /*18040*/  F2FP.F16.F32.PACK_AB R152, R161, R203 ;  /* 0x000000cba198723e */ /* 0x010fe200000000ff */
[----:B------:R-:W-:Y:S01]  /*18050*/  FADD.FTZ R161, R165, R181 ;  /* 0x000000b5a5a17221 */ /* 0x000fe20000010000 */
[----:B------:R-:W3:Y:S01]  /*18060*/  MUFU.EX2 R166, R166 ;  /* 0x000000a600a67308 */ /* 0x000ee20000000800 */
[----:B0-----:R-:W-:Y:S01]  /*18070*/  FADD.FTZ R8, R200, R153 ;  /* 0x00000099c8087221 */ /* 0x001fe20000010000 */
[-C--:B------:R-:W-:Y:S01]  /*18080*/  FMUL.FTZ R82, R82, R183.reuse ;  /* 0x000000b752527220 */ /* 0x080fe20000410000 */
[-C--:B------:R-:W-:Y:S01]  /*18090*/  FMUL.FTZ R83, R83, R183.reuse ;  /* 0x000000b753537220 */ /* 0x080fe20000410000 */
[-C--:B------:R-:W-:Y:S01]  /*180a0*/  FMUL.FTZ R86, R86, R183.reuse ;  /* 0x000000b756567220 */ /* 0x080fe20000410000 */
[----:B--2---:R-:W-:Y:S01]  /*180b0*/  FADD.FTZ R153, R159, R8 ;  /* 0x000000089f997221 */ /* 0x004fe20000010000 */
[-C--:B------:R-:W-:Y:S01]  /*180c0*/  FMUL.FTZ R87, R87, R183.reuse ;  /* 0x000000b757577220 */ /* 0x080fe20000410000 */
[-C--:B------:R-:W-:Y:S01]  /*180d0*/  FMUL.FTZ R90, R90, R183.reuse ;  /* 0x000000b75a5a7220 */ /* 0x080fe20000410000 */
[----:B------:R-:W0:Y:S01]  /*180e0*/  MUFU.EX2 R181, R167 ;  /* 0x000000a700b57308 */ /* 0x000e220000000800 */
[----:B-1----:R-:W-:Y:S01]  /*180f0*/  FADD.FTZ R8, R162, R153 ;  /* 0x00000099a2087221 */ /* 0x002fe20000010000 */
[-C--:B------:R-:W-:Y:S01]  /*18100*/  FMUL.FTZ R91, R91, R183.reuse ;  /* 0x000000b75b5b7220 */ /* 0x080fe20000410000 */
[-C--:B------:R-:W-:Y:S01]  /*18110*/  FMUL.FTZ R94, R94, R183.reuse ;  /* 0x000000b75e5e7220 */ /* 0x080fe20000410000 */
[-C--:B------:R-:W-:Y:S01]  /*18120*/  FMUL.FTZ R95, R95, R183.reuse ;  /* 0x000000b75f5f7220 */ /* 0x080fe20000410000 */
[----:B-----5:R-:W-:Y:S01]  /*18130*/  FADD.FTZ R155, R163, R8 ;  /* 0x00000008a39b7221 */ /* 0x020fe20000010000 */
        /* <DEDUP_REMOVED lines=31> */
[----:B------:R-:W-:Y:S01]  /*18330*/  FMUL.FTZ R151, R151, R183 ;  /* 0x000000b797977220 */ /* 0x000fe20000410000 */
[----:B------:R-:W-:Y:S01]  /*18340*/  F2FP.F16.F32.PACK_AB R159, R159, R200 ;  /* 0x000000c89f9f723e */ /* 0x000fe200000000ff */
[----:B------:R-:W-:Y:S01]  /*18350*/  BAR.SYNC.DEFER_BLOCKING 0xf, 0x100 ;  /* 0x03c4000000007b1d */ /* 0x000fe20000010000 */
[----:B---3--:R-:W-:Y:S01]  /*18360*/  FADD.FTZ R183, R166, R155 ;  /* 0x0000009ba6b77221 */ /* 0x008fe20000010000 */
[----:B------:R-:W-:Y:S01]  /*18370*/  F2FP.F16.F32.PACK_AB R154, R165, R164 ;  /* 0x000000a4a59a723e */ /* 0x000fe200000000ff */
[----:B------:R-:W-:Y:S01]  /*18380*/  FADD.FTZ R8, R160, R161 ;  /* 0x000000a1a0087221 */ /* 0x000fe20000010000 */
[----:B------:R-:W-:Y:S01]  /*18390*/  F2FP.F16.F32.PACK_AB R153, R163, R162 ;  /* 0x000000a2a399723e */ /* 0x000fe200000000ff */
[----:B------:R-:W-:Y:S01]  /*183a0*/  IMAD.MOV.U32 R169, RZ, RZ, 0x40000040 ;  /* 0x40000040ffa97424 */ /* 0x000fe200078e00ff */
[----:B------:R-:W-:Y:S01]  /*183b0*/  MUFU.EX2 R178, R178 ;  /* 0x000000b200b27308 */ /* 0x000fe20000000800 */
[C---:B0-----:R-:W-:Y:S01]  /*183c0*/  F2FP.F16.F32.PACK_AB R155, R181.reuse, R166 ;  /* 0x000000a6b59b723e */ /* 0x041fe200000000ff */
[----:B------:R-:W-:Y:S01]  /*183d0*/  FADD.FTZ R183, R181, R183 ;  /* 0x000000b7b5b77221 */ /* 0x000fe20000010000 */
[----:B------:R-:W-:Y:S01]  /*183e0*/  F2FP.F16.F32.PACK_AB R160, R0, R160 ;  /* 0x000000a000a0723e */ /* 0x000fe200000000ff */
[----:B------:R-:W-:Y:S01]  /*183f0*/  IMAD.MOV.U32 R201, RZ, RZ, R19 ;  /* 0x000000ffffc97224 */ /* 0x000fe200078e0013 */
[----:B------:R-:W-:Y:S01]  /*18400*/  F2FP.F16.F32.PACK_AB R162, R173, R172 ;  /* 0x000000acada2723e */ /* 0x000fe200000000ff */
[----:B------:R-:W-:Y:S01]  /*18410*/  IMAD.MOV.U32 R200, RZ, RZ, R20 ;  /* 0x000000ffffc87224 */ /* 0x000fe200078e0014 */
[----:B-1----:R-:W-:Y:S01]  /*18420*/  F2FP.F16.F32.PACK_AB R161, R171, R204 ;  /* 0x000000ccaba1723e */ /* 0x002fe200000000ff */
[----:B------:R-:W0:Y:S01]  /*18430*/  MUFU.EX2 R179, R179 ;  /* 0x000000b300b37308 */ /* 0x000e220000000800 */
[----:B--2---:R-:W-:Y:S01]  /*18440*/  F2FP.F16.F32.PACK_AB R163, R175, R174 ;  /* 0x000000aeafa3723e */ /* 0x004fe200000000ff */
[----:B------:R-:W-:Y:S01]  /*18450*/  FADD.FTZ R204, R204, R183 ;  /* 0x000000b7cccc7221 */ /* 0x000fe20000010000 */
[----:B------:R-:W-:-:S02]  /*18460*/  F2FP.F16.F32.PACK_AB R164, R177, R176 ;  /* 0x000000b0b1a4723e */ /* 0x000fc400000000ff */
[----:B------:R-:W-:Y:S01]  /*18470*/  F2FP.F16.F32.PACK_AB R166, R170, R180 ;  /* 0x000000b4aaa6723e */ /* 0x000fe200000000ff */
[----:B------:R-:W-:Y:S02]  /*18480*/  FADD.FTZ R171, R171, R204 ;  /* 0x000000ccabab7221 */ /* 0x000fe40000010000 */
[----:B------:R-:W-:Y:S01]  /*18490*/  MUFU.EX2 R182, R182 ;  /* 0x000000b600b67308 */ /* 0x000fe20000000800 */
[----:B------:R1:W-:Y:S01]  /*184a0*/  STSM.16.M88.4 [R198+0x36400], R156 ;  /* 0x0364009cc6007844 */ /* 0x0003e20000000200 */
[----:B------:R-:W-:-:S03]  /*184b0*/  FADD.FTZ R174, R174, R171 ;  /* 0x000000abaeae7221 */ /* 0x000fc60000010000 */
[----:B------:R2:W-:Y:S01]  /*184c0*/  STSM.16.M88.4 [R211], R152 ;  /* 0x00000098d3007844 */ /* 0x0005e20000000200 */
[----:B------:R-:W-:Y:S02]  /*184d0*/  FADD.FTZ R175, R175, R174 ;  /* 0x000000aeafaf7221 */ /* 0x000fe40000010000 */
[----:B------:R-:W3:Y:S01]  /*184e0*/  MUFU.EX2 R205, R205 ;  /* 0x000000cd00cd7308 */ /* 0x000ee20000000800 */
[----:B0-----:R-:W-:Y:S01]  /*184f0*/  F2FP.F16.F32.PACK_AB R165, R179, R178 ;  /* 0x000000b2b3a5723e */ /* 0x001fe200000000ff */
[----:B------:R0:W-:Y:S01]  /*18500*/  STSM.16.M88.4 [R199], R160 ;  /* 0x000000a0c7007844 */ /* 0x0001e20000000200 */
[----:B------:R-:W-:-:S04]  /*18510*/  FADD.FTZ R178, R178, R175 ;  /* 0x000000afb2b27221 */ /* 0x000fc80000010000 */
[----:B------:R-:W-:Y:S01]  /*18520*/  FADD.FTZ R179, R179, R178 ;  /* 0x000000b2b3b37221 */ /* 0x000fe20000010000 */
[----:B---3--:R-:W-:-:S05]  /*18530*/  F2FP.F16.F32.PACK_AB R167, R205, R182 ;  /* 0x000000b6cda7723e */ /* 0x008fca00000000ff */
[----:B------:R0:W-:Y:S01]  /*18540*/  STSM.16.M88.4 [R210], R164 ;  /* 0x000000a4d2007844 */ /* 0x0001e20000000200 */
[----:B------:R-:W-:-:S06]  /*18550*/  WARPGROUP.ARRIVE ;  /* 0x00000000000079c5 */ /* 0x000fcc0000000000 */
[----:B------:R-:W-:Y:S03]  /*18560*/  HGMMA.64x256x16.F32 R24, R156, gdesc[UR4].tnspB, R24, gsb0 ;  /* 0x43e000049c187df0 */ /* 0x000fe60008000818 */
[----:B------:R-:W-:Y:S02]  /*18570*/  WARPGROUP.DEPBAR.LE gsb0, 0x0 ;  /* 0x00008000000079c5 */ /* 0x000fe40000010000 */
[----:B-1----:R-:W-:Y:S01]  /*18580*/  VIADD R156, R168, 0x80 ;  /* 0x00000080a89c7836 */ /* 0x002fe20000000000 */
[----:B------:R-:W-:Y:S01]  /*18590*/  WARPGROUP.ARRIVE ;  /* 0x00000000000079c5 */ /* 0x000fe20000000000 */
[----:B------:R-:W-:-:S03]  /*185a0*/  IMAD.MOV.U32 R157, RZ, RZ, 0x40000040 ;  /* 0x40000040ff9d7424 */ /* 0x000fc600078e00ff */
[----:B------:R-:W-:Y:S02]  /*185b0*/  R2UR UR6, R156 ;  /* 0x000000009c0672ca */ /* 0x000fe400000e0000 */
[----:B------:R-:W-:-:S15]  /*185c0*/  R2UR UR7, R157 ;  /* 0x000000009d0772ca */ /* 0x000fde00000e0000 */
[----:B------:R-:W-:-:S01]  /*185d0*/  NOP ;  /* 0x0000000000007918 */ /* 0x000fc20000000000 */
[----:B------:R-:W-:Y:S03]  /*185e0*/  HGMMA.64x256x16.F32 R24, R152, gdesc[UR4].tnspB, R24, gsb0 ;  /* 0x43e0000498187df0 */ /* 0x000fe60008000818 */
[----:B------:R-:W-:Y:S02]  /*185f0*/  WARPGROUP.DEPBAR.LE gsb0, 0x0 ;  /* 0x00008000000079c5 */ /* 0x000fe40000010000 */
[C---:B--2---:R-:W-:Y:S01]  /*18600*/  VIADD R152, R168.reuse, 0x100 ;  /* 0x00000100a8987836 */ /* 0x044fe20000000000 */
[----:B------:R-:W-:Y:S01]  /*18610*/  WARPGROUP.ARRIVE ;  /* 0x00000000000079c5 */ /* 0x000fe20000000000 */
[----:B------:R-:W-:Y:S02]  /*18620*/  IMAD.MOV.U32 R153, RZ, RZ, 0x40000040 ;  /* 0x40000040ff997424 */ /* 0x000fe400078e00ff */
[----:B------:R-:W-:Y:S01]  /*18630*/  VIADD R168, R168, 0x180 ;  /* 0x00000180a8a87836 */ /* 0x000fe20000000000 */
[----:B------:R-:W-:-:S02]  /*18640*/  R2UR UR6, R152 ;  /* 0x00000000980672ca */ /* 0x000fc400000e0000 */
[----:B------:R-:W-:Y:S01]  /*18650*/  R2UR UR7, R153 ;  /* 0x00000000990772ca */ /* 0x000fe200000e0000 */
[----:B------:R-:W-:Y:S01]  /*18660*/  FADD.FTZ R153, R0, R8 ;  /* 0x0000000800997221 */ /* 0x000fe20000010000 */
[----:B------:R-:W-:-:S03]  /*18670*/  FADD.FTZ R8, R182, R179 ;  /* 0x000000b3b6087221 */ /* 0x000fc60000010000 */
[----:B------:R-:W-:Y:S01]  /*18680*/  FADD.FTZ R172, R172, R153 ;  /* 0x00000099acac7221 */ /* 0x000fe20000010000 */
[----:B------:R-:W-:-:S03]  /*18690*/  FADD.FTZ R8, R205, R8 ;  /* 0x00000008cd087221 */ /* 0x000fc60000010000 */
[----:B------:R-:W-:-:S07]  /*186a0*/  FADD.FTZ R173, R173, R172 ;  /* 0x000000acadad7221 */ /* 0x000fce0000010000 */
[----:B------:R-:W-:Y:S01]  /*186b0*/  HGMMA.64x256x16.F32 R24, R160, gdesc[UR4].tnspB, R24, gsb0 ;  /* 0x43e00004a0187df0 */ /* 0x000fe20008000818 */
[----:B------:R-:W-:Y:S01]  /*186c0*/  R2UR UR6, R168 ;  /* 0x00000000a80672ca */ /* 0x000fe200000e0000 */
[----:B------:R-:W-:Y:S01]  /*186d0*/  FADD.FTZ R176, R176, R173 ;  /* 0x000000adb0b07221 */ /* 0x000fe20000010000 */
[----:B------:R-:W-:-:S03]  /*186e0*/  R2UR UR7, R169 ;  /* 0x00000000a90772ca */ /* 0x000fc600000e0000 */
[----:B------:R-:W-:-:S04]  /*186f0*/  FADD.FTZ R177, R177, R176 ;  /* 0x000000b0b1b17221 */ /* 0x000fc80000010000 */
[----:B------:R-:W-:-:S04]  /*18700*/  FADD.FTZ R177, R180, R177 ;  /* 0x000000b1b4b17221 */ /* 0x000fc80000010000 */
[----:B------:R-:W-:Y:S01]  /*18710*/  FADD.FTZ R0, R170, R177 ;  /* 0x000000b1aa007221 */ /* 0x000fe20000010000 */
[----:B------:R-:W-:Y:S02]  /*18720*/  WARPGROUP.DEPBAR.LE gsb0, 0x0 ;  /* 0x00008000000079c5 */ /* 0x000fe40000010000 */
[----:B------:R-:W-:-:S11]  /*18730*/  WARPGROUP.ARRIVE ;  /* 0x00000000000079c5 */ /* 0x000fd60000000000 */
        /* <DEDUP_REMOVED lines=11> */
[----:B-1----:R-:W-:-:S04]  /*187f0*/  VIADD R21, R15, 0xffffffff ;  /* 0xffffffff0f157836 */ /* 0x002fc80000000000 */
[----:B------:R-:W-:Y:S01]  /*18800*/  IMAD.MOV.U32 R15, RZ, RZ, R21 ;  /* 0x000000ffff0f7224 */ /* 0x000fe200078e0015 */
[----:B0-----:R-:W-:Y:S06]  /*18810*/  @P2 BRA `(.L_x_6868) ;  /* 0xffffffc000dc2947 */ /* 0x001fec000383ffff */
.L_x_6849:
[----:B------:R-:W-:Y:S05]  /*18820*/  BSYNC B0 ;  /* 0x0000000000007941 */ /* 0x000fea0003800000 */
.L_x_6848:
[----:B------:R-:W0:Y:S01]  /*18830*/  SHFL.BFLY PT, R3, R0, 0x2, 0x1f ;  /* 0x0c401f0000037f89 */ /* 0x000e2200000e0000 */
[----:B------:R-:W-:-:S03]  /*18840*/  VIADD R224, R224, 0x1 ;  /* 0x00000001e0e07836 */ /* 0x000fc60000000000 */
[----:B------:R-:W1:Y:S01]  /*18850*/  SHFL.BFLY PT, R5, R8, 0x2, 0x1f ;  /* 0x0c401f0008057f89 */ /* 0x000e6200000e0000 */
[----:B------:R-:W-:Y:S08]  /*18860*/  BAR.ARV 0x8, 0x100 ;  /* 0x0204000000007b1d */ /* 0x000ff00000002000 */
[----:B------:R-:W-:Y:S01]  /*18870*/  BAR.SYNC.DEFER_BLOCKING 0xf, 0x100 ;  /* 0x03c4000000007b1d */ /* 0x000fe20000010000 */
[----:B0-----:R-:W-:Y:S01]  /*18880*/  FADD.FTZ R3, R3, R0 ;  /* 0x0000000003037221 */ /* 0x001fe20000010000 */
[----:B-1----:R-:W-:-:S04]  /*18890*/  FADD.FTZ R5, R5, R8 ;  /* 0x0000000805057221 */ /* 0x002fc80000010000 */
[----:B------:R-:W0:Y:S01]  /*188a0*/  SHFL.BFLY PT, R2, R3, 0x1, 0x1f ;  /* 0x0c201f0003027f89 */ /* 0x000e2200000e0000 */
[----:B------:R-:W-:-:S03]  /*188b0*/  VIADD R8, R19, 0x1 ;  /* 0x0000000113087836 */ /* 0x000fc60000000000 */
[----:B------:R-:W1:Y:S02]  /*188c0*/  SHFL.BFLY PT, R4, R5, 0x1, 0x1f ;  /* 0x0c201f0005047f89 */ /* 0x000e6400000e0000 */
[----:B------:R-:W-:Y:S01]  /*188d0*/  ISETP.NE.AND P1, PT, R8, 0x2, PT ;  /* 0x000000020800780c */ /* 0x000fe20003f25270 */
[----:B0-----:R-:W-:Y:S01]  /*188e0*/  FADD.FTZ R7, R3, R2 ;  /* 0x0000000203077221 */ /* 0x001fe20000010000 */
[----:B------:R-:W-:Y:S02]  /*188f0*/  IMAD.MOV R2, RZ, RZ, -R197 ;  /* 0x000000ffff027224 */ /* 0x000fe400078e0ac5 */
[----:B------:R-:W-:Y:S01]  /*18900*/  SEL R3, RZ, 0x1, P1 ;  /* 0x00000001ff037807 */ /* 0x000fe20000800000 */
[----:B-1----:R-:W-:Y:S01]  /*18910*/  FADD.FTZ R0, R5, R4 ;  /* 0x0000000405007221 */ /* 0x002fe20000010000 */
[----:B------:R-:W-:Y:S01]  /*18920*/  FSETP.NE.FTZ.AND P2, PT, R7, RZ, PT ;  /* 0x000000ff0700720b */ /* 0x000fe20003f55000 */
[----:B------:R-:W-:Y:S01]  /*18930*/  IMAD.MOV.U32 R4, RZ, RZ, RZ ;  /* 0x000000ffff047224 */ /* 0x000fe200078e00ff */
[----:B------:R-:W-:Y:S01]  /*18940*/  ISETP.NE.AND P0, PT, R185, R2, PT ;  /* 0x00000002b900720c */ /* 0x000fe20003f05270 */
[----:B------:R-:W-:Y:S01]  /*18950*/  IMAD.MOV.U32 R2, RZ, RZ, RZ ;  /* 0x000000ffff027224 */ /* 0x000fe200078e00ff */
[----:B------:R-:W-:-:S02]  /*18960*/  FSETP.NE.FTZ.AND P3, PT, R0, RZ, PT ;  /* 0x000000ff0000720b */ /* 0x000fc40003f75000 */
[----:B------:R-:W-:Y:S01]  /*18970*/  LOP3.LUT R22, R22, R3, RZ, 0x3c, !PT ;  /* 0x0000000316167212 */ /* 0x000fe200078e3cff */
[----:B------:R-:W-:-:S06]  /*18980*/  IMAD.MOV.U32 R3, RZ, RZ, -0x800000 ;  /* 0xff800000ff037424 */ /* 0x000fcc00078e00ff */
[----:B------:R-:W0:Y:S02]  /*18990*/  @P2 MUFU.RCP R2, R7 ;  /* 0x0000000700022308 */ /* 0x000e240000001000 */
[----:B------:R-:W-:-:S04]  /*189a0*/  @!P0 IMAD R19, R19, 0x40, R194 ;  /* 0x0000004013138824 */ /* 0x000fc800078e02c2 */
[----:B------:R-:W-:Y:S02]  /*189b0*/  @!P0 IMAD R19, R19, 0x4, R18 ;  /* 0x0000000413138824 */ /* 0x000fe400078e0212 */
[----:B------:R-:W1:Y:S08]  /*189c0*/  @P3 MUFU.RCP R4, R0 ;  /* 0x0000000000043308 */ /* 0x000e700000001000 */
[----:B------:R-:W2:Y:S01]  /*189d0*/  @P2 MUFU.LG2 R18, R7 ;  /* 0x0000000700122308 */ /* 0x000ea20000000c00 */
[----:B0-----:R-:W-:Y:S01]  /*189e0*/  @!P0 STS [R19+0x38400], R2 ;  /* 0x0384000213008388 */ /* 0x001fe20000000800 */
[-C--:B------:R-:W-:Y:S01]  /*189f0*/  FMUL.FTZ R178, R28, R2.reuse ;  /* 0x000000021cb27220 */ /* 0x080fe20000410000 */
[-C--:B------:R-:W-:Y:S01]  /*18a00*/  FMUL.FTZ R176, R32, R2.reuse ;  /* 0x0000000220b07220 */ /* 0x080fe20000410000 */
[-C--:B------:R-:W-:Y:S01]  /*18a10*/  FMUL.FTZ R179, R24, R2.reuse ;  /* 0x0000000218b37220 */ /* 0x080fe20000410000 */
[-C--:B------:R-:W-:Y:S01]  /*18a20*/  FMUL.FTZ R177, R25, R2.reuse ;  /* 0x0000000219b17220 */ /* 0x080fe20000410000 */
[-C--:B------:R-:W-:Y:S01]  /*18a30*/  FMUL.FTZ R6, R29, R2.reuse ;  /* 0x000000021d067220 */ /* 0x080fe20000410000 */
[-C--:B------:R-:W-:Y:S01]  /*18a40*/  FMUL.FTZ R174, R33, R2.reuse ;  /* 0x0000000221ae7220 */ /* 0x080fe20000410000 */
[----:B------:R-:W0:Y:S01]  /*18a50*/  @P3 MUFU.LG2 R21, R0 ;  /* 0x0000000000153308 */ /* 0x000e220000000c00 */
        /* <DEDUP_REMOVED lines=10> */
[C---:B-1----:R-:W-:Y:S01]  /*18b00*/  @P2 FMUL.FTZ R19, R14.reuse, 0.69314718246459960938 ;  /* 0x3f3172180e132820 */ /* 0x042fe20000410000 */
[----:B------:R-:W-:Y:S01]  /*18b10*/  @P3 FMUL.FTZ R14, R14, 0.69314718246459960938 ;  /* 0x3f3172180e0e3820 */ /* 0x000fe20000410000 */
        /* <DEDUP_REMOVED lines=56> */
[-C--:B------:R-:W-:Y:S01]  /*18ea0*/  FMUL.FTZ R29, R66, R4.reuse ;  /* 0x00000004421d7220 */ /* 0x080fe20000410000 */
[----:B------:R-:W-:Y:S01]  /*18eb0*/  @P2 FFMA.FTZ R3, R19, R9, R18 ;  /* 0x0000000913032223 */ /* 0x000fe20000010012 */
        /* <DEDUP_REMOVED lines=63> */
.L_x_6738:
[----:B------:R-:W-:Y:S05]  /*192b0*/  BSYNC B7 ;  /* 0x0000000000077941 */ /* 0x000fea0003800000 */
.L_x_6728:
[----:B------:R-:W0:Y:S08]  /*192c0*/  S2UR UR5, SR_CgaCtaId ;  /* 0x00000000000579c3 */ /* 0x000e300000008800 */
[----:B------:R-:W-:Y:S06]  /*192d0*/  BAR.SYNC.DEFER_BLOCKING 0x5, 0x180 ;  /* 0x0146000000007b1d */ /* 0x000fec0000010000 */
[----:B------:R-:W-:Y:S01]  /*192e0*/  UMOV UR4, 0x400 ;  /* 0x0000040000047882 */ /* 0x000fe20000000000 */
[----:B------:R-:W-:Y:S01]  /*192f0*/  BSSY B0, `(.L_x_6869) ;  /* 0x00002e7000007945 */ /* 0x000fe20003800000 */
[----:B0-----:R-:W-:-:S06]  /*19300*/  ULEA UR4, UR5, UR4, 0x18 ;  /* 0x0000000405047291 */ /* 0x001fcc000f8ec03f */
[----:B------:R-:W-:-:S05]  /*19310*/  IMAD.U32 R18, RZ, RZ, UR4 ;  /* 0x00000004ff127e24 */ /* 0x000fca000f8e00ff */
[----:B----4-:R0:W1:Y:S01]  /*19320*/  LDS.128 R24, [R18+0x388d0] ;  /* 0x0388d00012187984 */ /* 0x0100620000000c00 */
        /* <DEDUP_REMOVED lines=43> */
[C---:B------:R-:W-:Y:S02]  /*195e0*/  IADD3 R57, P5, R118.reuse, 0x2040, RZ ;  /* 0x0000204076397810 */ /* 0x040fe40007fbe0ff */
[C---:B------:R-:W-:Y:S02]  /*195f0*/  IADD3 R61, P2, R118.reuse, 0x2060, RZ ;  /* 0x00002060763d7810 */ /* 0x040fe40007f5e0ff */
[----:B------:R-:W-:Y:S02]  /*19600*/  IADD3 R65, P1, R118, 0x4000, RZ ;  /* 0x0000400076417810 */ /* 0x000fe40007f3e0ff */
[----:B------:R-:W-:Y:S02]  /*19610*/  SHF.R.U64 R52, R52, 0x3, RZ ;  /* 0x0000000334347819 */ /* 0x000fe400000012ff */
        /* <DEDUP_REMOVED lines=8> */
[----:B------:R-:W-:Y:S02]  /*196a0*/  LOP3.LUT R64, R65, 0x380, RZ, 0xc0, !PT ;  /* 0x0000038041407812 */ /* 0x000fe400078ec0ff */
[----:B------:R-:W-:Y:S01]  /*196b0*/  LOP3.LUT R52, R52, R53, RZ, 0x3c, !PT ;  /* 0x0000003534347212 */ /* 0x000fe200078e3cff */
[----:B------:R-:W-:Y:S01]  /*196c0*/  IMAD.X R53, RZ, RZ, R119, P6 ;  /* 0x000000ffff357224 */ /* 0x000fe200030e0677 */
[C---:B------:R-:W-:Y:S02]  /*196d0*/  IADD3 R69, P0, R118.reuse, 0x4020, RZ ;  /* 0x0000402076457810 */ /* 0x040fe40007f1e0ff */
[C---:B------:R-:W-:Y:S02]  /*196e0*/  IADD3 R99, P4, R118.reuse, 0x4040, RZ ;  /* 0x0000404076637810 */ /* 0x040fe40007f9e0ff */
[----:B------:R-:W-:-:S02]  /*196f0*/  IADD3 R103, P3, R118, 0x4060, RZ ;  /* 0x0000406076677810 */ /* 0x000fc40007f7e0ff */
[----:B------:R-:W-:Y:S02]  /*19700*/  IADD3 R107, P6, R118, 0x6000, RZ ;  /* 0x00006000766b7810 */ /* 0x000fe40007fde0ff */
[----:B------:R-:W-:Y:S02]  /*19710*/  SHF.R.U64 R56, R56, 0x3, RZ ;  /* 0x0000000338387819 */ /* 0x000fe400000012ff */
[----:B------:R-:W-:Y:S02]  /*19720*/  SHF.R.U64 R60, R60, 0x3, RZ ;  /* 0x000000033c3c7819 */ /* 0x000fe400000012ff */
[----:B------:R-:W-:Y:S02]  /*19730*/  SHF.R.U64 R64, R64, 0x3, RZ ;  /* 0x0000000340407819 */ /* 0x000fe400000012ff */
[----:B-----5:R-:W-:Y:S02]  /*19740*/  LOP3.LUT R37, R118, 0x380, RZ, 0xc0, !PT ;  /* 0x0000038076257812 */ /* 0x020fe400078ec0ff */
[----:B------:R-:W-:-:S02]  /*19750*/  LOP3.LUT R68, R69, 0x380, RZ, 0xc0, !PT ;  /* 0x0000038045447812 */ /* 0x000fc400078ec0ff */
[----:B------:R-:W-:Y:S02]  /*19760*/  LOP3.LUT R98, R99, 0x380, RZ, 0xc0, !PT ;  /* 0x0000038063627812 */ /* 0x000fe400078ec0ff */
[----:B------:R-:W-:Y:S02]  /*19770*/  LOP3.LUT R102, R103, 0x380, RZ, 0xc0, !PT ;  /* 0x0000038067667812 */ /* 0x000fe400078ec0ff */
[----:B------:R-:W-:Y:S02]  /*19780*/  LOP3.LUT R106, R107, 0x380, RZ, 0xc0, !PT ;  /* 0x000003806b6a7812 */ /* 0x000fe400078ec0ff */
[----:B------:R-:W-:Y:S01]  /*19790*/  LOP3.LUT R56, R56, R57, RZ, 0x3c, !PT ;  /* 0x0000003938387212 */ /* 0x000fe200078e3cff */
[--C-:B------:R-:W-:Y:S01]  /*197a0*/  IMAD.X R57, RZ, RZ, R119.reuse, P5 ;  /* 0x000000ffff397224 */ /* 0x100fe200028e0677 */
[----:B------:R-:W-:Y:S01]  /*197b0*/  LOP3.LUT R60, R60, R61, RZ, 0x3c, !PT ;  /* 0x0000003d3c3c7212 */ /* 0x000fe200078e3cff */
[--C-:B------:R-:W-:Y:S01]  /*197c0*/  IMAD.X R61, RZ, RZ, R119.reuse, P2 ;  /* 0x000000ffff3d7224 */ /* 0x100fe200010e0677 */
[----:B------:R-:W-:Y:S01]  /*197d0*/  LOP3.LUT R64, R64, R65, RZ, 0x3c, !PT ;  /* 0x0000004140407212 */ /* 0x000fe200078e3cff */
[----:B------:R-:W-:Y:S01]  /*197e0*/  IMAD.X R65, RZ, RZ, R119, P1 ;  /* 0x000000ffff417224 */ /* 0x000fe200008e0677 */
[----:B------:R-:W-:-:S02]  /*197f0*/  SHF.R.U64 R37, R37, 0x3, RZ ;  /* 0x0000000325257819 */ /* 0x000fc400000012ff */
[----:B------:R-:W-:Y:S02]  /*19800*/  SHF.R.U64 R68, R68, 0x3, RZ ;  /* 0x0000000344447819 */ /* 0x000fe400000012ff */
[----:B------:R-:W-:Y:S02]  /*19810*/  SHF.R.U64 R98, R98, 0x3, RZ ;  /* 0x0000000362627819 */ /* 0x000fe400000012ff */
[----:B------:R-:W-:Y:S02]  /*19820*/  SHF.R.U64 R102, R102, 0x3, RZ ;  /* 0x0000000366667819 */ /* 0x000fe400000012ff */
[----:B------:R-:W-:Y:S02]  /*19830*/  SHF.R.U64 R106, R106, 0x3, RZ ;  /* 0x000000036a6a7819 */ /* 0x000fe400000012ff */
[C---:B------:R-:W-:Y:S02]  /*19840*/  IADD3 R14, P5, R118.reuse, 0x6020, RZ ;  /* 0x00006020760e7810 */ /* 0x040fe40007fbe0ff */
[----:B-1----:R-:W-:-:S02]  /*19850*/  IADD3 R24, P2, R118, 0x6040, RZ ;  /* 0x0000604076187810 */ /* 0x002fc40007f5e0ff */
[----:B------:R-:W-:Y:S01]  /*19860*/  IADD3 R23, P1, R118, 0x6060, RZ ;  /* 0x0000606076177810 */ /* 0x000fe20007f3e0ff */
        /* <DEDUP_REMOVED lines=11> */
[----:B------:R-:W-:Y:S01]  /*19920*/  LOP3.LUT R169, R14, 0x380, RZ, 0xc0, !PT ;  /* 0x000003800ea97812 */ /* 0x000fe200078ec0ff */
[----:B------:R-:W-:Y:S01]  /*19930*/  IMAD.X R37, RZ, RZ, R119, P1 ;  /* 0x000000ffff257224 */ /* 0x000fe200008e0677 */
[----:B------:R-:W-:Y:S01]  /*19940*/  MOV R119, R118 ;  /* 0x0000007600777202 */ /* 0x000fe20000000f00 */
[----:B------:R-:W-:Y:S01]  /*19950*/  BAR.SYNC.DEFER_BLOCKING 0x1, 0x100 ;  /* 0x0044000000007b1d */ /* 0x000fe20000010000 */
[----:B------:R-:W-:-:S02]  /*19960*/  SHF.R.U64 R169, R169, 0x3, RZ ;  /* 0x00000003a9a97819 */ /* 0x000fc400000012ff */
[----:B------:R-:W-:Y:S02]  /*19970*/  MOV R118, R8 ;  /* 0x0000000800767202 */ /* 0x000fe40000000f00 */
[----:B------:R-:W-:Y:S02]  /*19980*/  LOP3.LUT R110, R169, R14, RZ, 0x3c, !PT ;  /* 0x0000000ea96e7212 */ /* 0x000fe400078e3cff */
[----:B------:R-:W-:Y:S02]  /*19990*/  MOV R40, R40 ;  /* 0x0000002800287202 */ /* 0x000fe40000000f00 */
[----:B------:R-:W-:Y:S02]  /*199a0*/  F2FP.F16.F32.PACK_AB R8, R170, R173 ;  /* 0x000000adaa08723e */ /* 0x000fe400000000ff */
[----:B------:R-:W-:Y:S02]  /*199b0*/  F2FP.F16.F32.PACK_AB R9, R43, R42 ;  /* 0x0000002a2b09723e */ /* 0x000fe400000000ff */
[----:B------:R-:W-:-:S02]  /*199c0*/  MOV R44, R44 ;  /* 0x0000002c002c7202 */ /* 0x000fc40000000f00 */
[----:B------:R-:W-:Y:S02]  /*199d0*/  F2FP.F16.F32.PACK_AB R14, R164, R166 ;  /* 0x000000a6a40e723e */ /* 0x000fe400000000ff */
[----:B------:R-:W-:Y:S02]  /*199e0*/  MOV R48, R48 ;  /* 0x0000003000307202 */ /* 0x000fe40000000f00 */
[----:B------:R-:W-:Y:S02]  /*199f0*/  MOV R52, R52 ;  /* 0x0000003400347202 */ /* 0x000fe40000000f00 */
[----:B------:R-:W-:Y:S02]  /*19a00*/  MOV R56, R56 ;  /* 0x0000003800387202 */ /* 0x000fe40000000f00 */
[----:B------:R-:W-:Y:S01]  /*19a10*/  ISETP.NE.U32.AND P0, PT, RZ, UR4, PT ;  /* 0x00000004ff007c0c */ /* 0x000fe2000bf05070 */
[----:B------:R1:W-:Y:S01]  /*19a20*/  STSM.16.M88.4 [R119], R4 ;  /* 0x0000000477007844 */ /* 0x0003e20000000200 */
[----:B------:R-:W-:-:S02]  /*19a30*/  LOP3.LUT R177, R24, 0x380, RZ, 0xc0, !PT ;  /* 0x0000038018b17812 */ /* 0x000fc400078ec0ff */
[----:B------:R-:W-:Y:S01]  /*19a40*/  ISETP.NE.AND.EX P0, PT, RZ, UR5, PT, P0 ;  /* 0x00000005ff007c0c */ /* 0x000fe2000bf05300 */
[----:B------:R-:W-:Y:S01]  /*19a50*/  ULDC.64 UR4, c[0x0][0xd08] ;  /* 0x0003420000047ab9 */ /* 0x000fe20000000a00 */
[----:B------:R-:W-:Y:S02]  /*19a60*/  LOP3.LUT R0, R23, 0x380, RZ, 0xc0, !PT ;  /* 0x0000038017007812 */ /* 0x000fe400078ec0ff */
[----:B------:R-:W-:Y:S02]  /*19a70*/  MOV R60, R60 ;  /* 0x0000003c003c7202 */ /* 0x000fe40000000f00 */
[----:B------:R-:W-:Y:S02]  /*19a80*/  F2FP.F16.F32.PACK_AB R89, R91, R90 ;  /* 0x0000005a5b59723e */ /* 0x000fe400000000ff */
[----:B------:R-:W-:Y:S02]  /*19a90*/  MOV R64, R64 ;  /* 0x0000004000407202 */ /* 0x000fe40000000f00 */
[----:B------:R-:W-:-:S02]  /*19aa0*/  F2FP.F16.F32.PACK_AB R96, R97, R96 ;  /* 0x000000606160723e */ /* 0x000fc400000000ff */
[----:B------:R-:W-:Y:S02]  /*19ab0*/  MOV R68, R68 ;  /* 0x0000004400447202 */ /* 0x000fe40000000f00 */
[----:B-1----:R-:W-:Y:S02]  /*19ac0*/  F2FP.F16.F32.PACK_AB R4, R174, R176 ;  /* 0x000000b0ae04723e */ /* 0x002fe400000000ff */
[----:B------:R-:W-:Y:S02]  /*19ad0*/  F2FP.F16.F32.PACK_AB R5, R35, R34 ;  /* 0x000000222305723e */ /* 0x000fe400000000ff */
[----:B------:R-:W-:Y:S02]  /*19ae0*/  F2FP.F16.F32.PACK_AB R6, R172, R175 ;  /* 0x000000afac06723e */ /* 0x000fe400000000ff */
[----:B------:R-:W-:Y:S02]  /*19af0*/  F2FP.F16.F32.PACK_AB R7, R39, R38 ;  /* 0x000000262707723e */ /* 0x000fe400000000ff */
[----:B------:R-:W-:-:S02]  /*19b00*/  F2FP.F16.F32.PACK_AB R34, R161, R163 ;  /* 0x000000a3a122723e */ /* 0x000fc400000000ff */
[----:B------:R-:W-:Y:S01]  /*19b10*/  F2FP.F16.F32.PACK_AB R35, R63, R62 ;  /* 0x0000003e3f23723e */ /* 0x000fe200000000ff */
[----:B------:R1:W-:Y:S01]  /*19b20*/  STSM.16.M88.4 [R118], R4 ;  /* 0x0000000476007844 */ /* 0x0003e20000000200 */
[----:B------:R-:W-:Y:S02]  /*19b30*/  ISETP.NE.U32.AND P6, PT, RZ, UR4, PT ;  /* 0x00000004ff007c0c */ /* 0x000fe4000bfc5070 */
[----:B------:R-:W-:Y:S01]  /*19b40*/  SHF.R.U64 R177, R177, 0x3, RZ ;  /* 0x00000003b1b17819 */ /* 0x000fe200000012ff */
[----:B------:R-:W-:Y:S01]  /*19b50*/  STSM.16.M88.4 [R40], R8 ;  /* 0x0000000828007844 */ /* 0x000fe20000000200 */
[----:B------:R-:W-:Y:S02]  /*19b60*/  SHF.R.U64 R0, R0, 0x3, RZ ;  /* 0x0000000300007819 */ /* 0x000fe400000012ff */
[----:B------:R-:W-:Y:S01]  /*19b70*/  F2FP.F16.F32.PACK_AB R90, R93, R92 ;  /* 0x0000005c5d5a723e */ /* 0x000fe200000000ff */
[----:B------:R-:W-:Y:S01]  /*19b80*/  STSM.16.M88.4 [R44], R12 ;  /* 0x0000000c2c007844 */ /* 0x000fe20000000200 */
[----:B------:R-:W-:-:S02]  /*19b90*/  F2FP.F16.F32.PACK_AB R91, R95, R94 ;  /* 0x0000005e5f5b723e */ /* 0x000fc400000000ff */
[----:B------:R-:W-:Y:S01]  /*19ba0*/  F2FP.F16.F32.PACK_AB R97, R50, R46 ;  /* 0x0000002e3261723e */ /* 0x000fe200000000ff */
[----:B------:R-:W-:Y:S01]  /*19bb0*/  STSM.16.M88.4 [R48], R32 ;  /* 0x0000002030007844 */ /* 0x000fe20000000200 */
[----:B------:R-:W-:Y:S02]  /*19bc0*/  F2FP.F16.F32.PACK_AB R104, R105, R104 ;  /* 0x000000686968723e */ /* 0x000fe400000000ff */
[----:B------:R-:W-:Y:S01]  /*19bd0*/  F2FP.F16.F32.PACK_AB R112, R113, R112 ;  /* 0x000000707170723e */ /* 0x000fe200000000ff */
[----:B------:R-:W-:Y:S01]  /*19be0*/  STSM.16.M88.4 [R52], R28 ;  /* 0x0000001c34007844 */ /* 0x000fe20000000200 */
[----:B-1----:R-:W-:Y:S02]  /*19bf0*/  F2FP.F16.F32.PACK_AB R4, R73, R159 ;  /* 0x0000009f4904723e */ /* 0x002fe400000000ff */
[----:B------:R-:W-:Y:S02]  /*19c00*/  F2FP.F16.F32.PACK_AB R5, R75, R74 ;  /* 0x0000004a4b05723e */ /* 0x000fe400000000ff */
[----:B------:R-:W-:-:S02]  /*19c10*/  F2FP.F16.F32.PACK_AB R6, R77, R76 ;  /* 0x0000004c4d06723e */ /* 0x000fc400000000ff */
[----:B------:R-:W-:Y:S02]  /*19c20*/  F2FP.F16.F32.PACK_AB R7, R79, R78 ;  /* 0x0000004e4f07723e */ /* 0x000fe400000000ff */
[----:B------:R-:W-:Y:S02]  /*19c30*/  ISETP.NE.AND.EX P6, PT, RZ, UR5, PT, P6 ;  /* 0x00000005ff007c0c */ /* 0x000fe4000bfc5360 */
[----:B------:R-:W-:Y:S01]  /*19c40*/  LOP3.LUT R114, R177, R24, RZ, 0x3c, !PT ;  /* 0x00000018b1727212 */ /* 0x000fe200078e3cff */
[----:B------:R1:W-:Y:S01]  /*19c50*/  STSM.16.M88.4 [R56], R4 ;  /* 0x0000000438007844 */ /* 0x0003e20000000200 */
[----:B------:R-:W-:Y:S02]  /*19c60*/  LOP3.LUT R36, R0, R23, RZ, 0x3c, !PT ;  /* 0x0000001700247212 */ /* 0x000fe400078e3cff */
[----:B------:R-:W-:Y:S01]  /*19c70*/  MOV R23, R98 ;  /* 0x0000006200177202 */ /* 0x000fe20000000f00 */
[----:B------:R-:W-:Y:S01]  /*19c80*/  STSM.16.M88.4 [R60], R80 ;  /* 0x000000503c007844 */ /* 0x000fe20000000200 */
[----:B------:R-:W-:-:S02]  /*19c90*/  MOV R24, R106 ;  /* 0x0000006a00187202 */ /* 0x000fc40000000f00 */
[----:B------:R-:W-:Y:S01]  /*19ca0*/  F2FP.F16.F32.PACK_AB R98, R101, R100 ;  /* 0x000000646562723e */ /* 0x000fe200000000ff */
[----:B------:R-:W-:Y:S01]  /*19cb0*/  STSM.16.M88.4 [R64], R88 ;  /* 0x0000005840007844 */ /* 0x000fe20000000200 */
[----:B------:R-:W-:Y:S02]  /*19cc0*/  F2FP.F16.F32.PACK_AB R99, R58, R54 ;  /* 0x000000363a63723e */ /* 0x000fe400000000ff */
[----:B------:R-:W-:Y:S02]  /*19cd0*/  MOV R0, R114 ;  /* 0x0000007200007202 */ /* 0x000fe40000000f00 */
[----:B------:R-:W-:Y:S01]  /*19ce0*/  F2FP.F16.F32.PACK_AB R105, R72, R66 ;  /* 0x000000424869723e */ /* 0x000fe200000000ff */
[----:B------:R-:W-:Y:S01]  /*19cf0*/  STSM.16.M88.4 [R68], R96 ;  /* 0x0000006044007844 */ /* 0x000fe20000000200 */
[----:B------:R-:W-:Y:S01]  /*19d00*/  F2FP.F16.F32.PACK_AB R106, R109, R108 ;  /* 0x0000006c6d6a723e */ /* 0x000fe200000000ff */
[----:B-1----:R-:W1:Y:S01]  /*19d10*/  LDC.64 R4, c[0x0][0xd00] ;  /* 0x00034000ff047b82 */ /* 0x002e620000000a00 */
        /* <DEDUP_REMOVED lines=14> */
[----:B-1----:R-:W-:Y:S01]  /*19e00*/  IMAD.WIDE R6, R218, 0x4, R4 ;  /* 0x00000004da067825 */ /* 0x002fe200078e0204 */
[----:B------:R-:W-:Y:S01]  /*19e10*/  MOV R110, R110 ;  /* 0x0000006e006e7202 */ /* 0x000fe20000000f00 */
[----:B------:R1:W-:Y:S01]  /*19e20*/  STSM.16.M88.4 [R24], R120 ;  /* 0x0000007818007844 */ /* 0x0003e20000000200 */
[----:B------:R-:W-:Y:S01]  /*19e30*/  F2FP.F16.F32.PACK_AB R130, R133, R132 ;  /* 0x000000848582723e */ /* 0x000fe200000000ff */
[----:B------:R-:W-:Y:S01]  /*19e40*/  IMAD R5, R226, 0x40, R213 ;  /* 0x00000040e2057824 */ /* 0x000fe200078e02d5 */
[----:B------:R-:W-:-:S02]  /*19e50*/  F2FP.F16.F32.PACK_AB R131, R135, R134 ;  /* 0x000000868783723e */ /* 0x000fc400000000ff */
[----:B------:R-:W-:Y:S02]  /*19e60*/  F2FP.F16.F32.PACK_AB R137, R139, R138 ;  /* 0x0000008a8b89723e */ /* 0x000fe400000000ff */
[----:B------:R-:W-:Y:S01]  /*19e70*/  F2FP.F16.F32.PACK_AB R144, R145, R144 ;  /* 0x000000909190723e */ /* 0x000fe200000000ff */
[----:B------:R-:W-:Y:S01]  /*19e80*/  IMAD.WIDE R20, R5, 0x2, R20 ;  /* 0x0000000205147825 */ /* 0x000fe200078e0214 */
[----:B------:R-:W-:Y:S01]  /*19e90*/  F2FP.F16.F32.PACK_AB R138, R141, R140 ;  /* 0x0000008c8d8a723e */ /* 0x000fe200000000ff */
[----:B------:R-:W2:Y:S01]  /*19ea0*/  @P6 LDC.64 R4, c[0x0][0xd08] ;  /* 0x00034200ff046b82 */ /* 0x000ea20000000a00 */
[----:B------:R-:W-:Y:S01]  /*19eb0*/  F2FP.F16.F32.PACK_AB R139, R143, R142 ;  /* 0x0000008e8f8b723e */ /* 0x000fe200000000ff */
[----:B------:R-:W-:Y:S01]  /*19ec0*/  STSM.16.M88.4 [R110], R128 ;  /* 0x000000806e007844 */ /* 0x000fe20000000200 */
[----:B------:R-:W-:Y:S02]  /*19ed0*/  F2FP.F16.F32.PACK_AB R145, R147, R146 ;  /* 0x000000929391723e */ /* 0x000fe400000000ff */
[----:B------:R-:W-:Y:S01]  /*19ee0*/  MOV R36, R36 ;  /* 0x0000002400247202 */ /* 0x000fe20000000f00 */
[----:B------:R3:W-:Y:S01]  /*19ef0*/  STSM.16.M88.4 [R0], R136 ;  /* 0x0000008800007844 */ /* 0x0007e20000000200 */
[----:B------:R-:W-:Y:S01]  /*19f00*/  F2FP.F16.F32.PACK_AB R146, R149, R148 ;  /* 0x000000949592723e */ /* 0x000fe200000000ff */
[----:B------:R-:W-:Y:S01]  /*19f10*/  ULDC UR4, c[0x0][0xb88] ;  /* 0x0002e20000047ab9 */ /* 0x000fe20000000800 */
[----:B------:R-:W-:Y:S01]  /*19f20*/  F2FP.F16.F32.PACK_AB R147, R151, R150 ;  /* 0x000000969793723e */ /* 0x000fe200000000ff */
[----:B-1----:R-:W-:-:S04]  /*19f30*/  IMAD.MOV.U32 R24, RZ, RZ, RZ ;  /* 0x000000ffff187224 */ /* 0x002fc800078e00ff */
[----:B------:R1:W-:Y:S01]  /*19f40*/  STSM.16.M88.4 [R36], R144 ;  /* 0x0000009024007844 */ /* 0x0003e20000000200 */
[----:B------:R-:W-:Y:S01]  /*19f50*/  BAR.SYNC.DEFER_BLOCKING 0x1, 0x100 ;  /* 0x0044000000007b1d */ /* 0x000fe20000010000 */
[----:B---3--:R-:W-:Y:S02]  /*19f60*/  IMAD.U32 R0, RZ, RZ, UR4 ;  /* 0x00000004ff007e24 */ /* 0x008fe4000f8e00ff */
[----:B--2---:R-:W-:-:S03]  /*19f70*/  @P6 IMAD.WIDE R4, R218, 0x4, R4 ;  /* 0x00000004da046825 */ /* 0x004fc600078e0204 */
[----:B------:R2:W5:Y:S01]  /*19f80*/  @P0 LDG.E R24, desc[UR50][R6.64] ;  /* 0x0000003206180981 */ /* 0x000562000c1e1900 */
[C---:B------:R-:W-:Y:S02]  /*19f90*/  IADD3 R9, P1, R20.reuse, 0x1000, RZ ;  /* 0x0000100014097810 */ /* 0x040fe40007f3e0ff */
[C---:B------:R-:W-:Y:S01]  /*19fa0*/  IADD3 R13, P2, R20.reuse, 0x2000, RZ ;  /* 0x00002000140d7810 */ /* 0x040fe20007f5e0ff */
[----:B------:R2:W5:Y:S01]  /*19fb0*/  @P6 LDG.E R0, desc[UR50][R4.64] ;  /* 0x0000003204006981 */ /* 0x000562000c1e1900 */
        /* <DEDUP_REMOVED lines=24> */
[----:B-1----:R-:W-:Y:S02]  /*1a140*/  LOP3.LUT R36, R37, 0x380, RZ, 0xc0, !PT ;  /* 0x0000038025247812 */ /* 0x002fe400078ec0ff */
        /* <DEDUP_REMOVED lines=22> */
.L_x_6871:
[----:B------:R-:W1:Y:S01]  /*1a2b0*/  SHFL.IDX PT, R4, R227, RZ, 0x1f ;  /* 0x00001fffe3047589 */ /* 0x000e6200000e0000 */
        /* <DEDUP_REMOVED lines=18> */
[----:B------:R-:W-:Y:S02]  /*1a3e0*/  LOP3.LUT R7, R20, 0x380, RZ, 0xc0, !PT ;  /* 0x0000038014077812 */ /* 0x000fe400078ec0ff */
[----:B-1----:R-:W-:-:S02]  /*1a3f0*/  ISETP.NE.AND P4, PT, R4, RZ, PT ;  /* 0x000000ff0400720c */ /* 0x002fc40003f85270 */
[----:B------:R-:W-:Y:S02]  /*1a400*/  LOP3.LUT R5, R6, 0x380, RZ, 0xc0, !PT ;  /* 0x0000038006057812 */ /* 0x000fe400078ec0ff */
[----:B------:R-:W-:Y:S02]  /*1a410*/  SHF.R.U64 R60, R60, 0x3, RZ ;  /* 0x000000033c3c7819 */ /* 0x000fe400000012ff */
[----:B------:R-:W-:Y:S02]  /*1a420*/  SHF.R.U64 R64, R64, 0x3, RZ ;  /* 0x0000000340407819 */ /* 0x000fe400000012ff */
[----:B------:R-:W-:Y:S02]  /*1a430*/  SHF.R.U64 R68, R68, 0x3, RZ ;  /* 0x0000000344447819 */ /* 0x000fe400000012ff */
[----:B------:R-:W-:Y:S02]  /*1a440*/  SHF.R.U64 R72, R72, 0x3, RZ ;  /* 0x0000000348487819 */ /* 0x000fe400000012ff */
[----:B------:R-:W-:-:S02]  /*1a450*/  SHF.R.U64 R7, R7, 0x3, RZ ;  /* 0x0000000307077819 */ /* 0x000fc400000012ff */
        /* <DEDUP_REMOVED lines=11> */
[----:B------:R-:W-:Y:S02]  /*1a510*/  LOP3.LUT R76, R5, R6, RZ, 0x3c, !PT ;  /* 0x00000006054c7212 */ /* 0x000fe400078e3cff */
[----:B------:R-:W-:Y:S02]  /*1a520*/  SHF.R.S32.HI R82, RZ, 0x1f, R217 ;  /* 0x0000001fff527819 */ /* 0x000fe400000114d9 */
[----:B------:R-:W-:Y:S02]  /*1a530*/  SEL R83, R218, RZ, !P0 ;  /* 0x000000ffda537207 */ /* 0x000fe40004000000 */
[----:B------:R-:W-:Y:S02]  /*1a540*/  SEL R80, R4, RZ, !P0 ;  /* 0x000000ff04507207 */ /* 0x000fe40004000000 */
[----:B-----5:R-:W-:Y:S01]  /*1a550*/  SHF.R.S32.HI R81, RZ, 0x1f, R24 ;  /* 0x0000001fff517819 */ /* 0x020fe20000011418 */
[----:B------:R-:W-:Y:S06]  /*1a560*/  @P4 BRA `(.L_x_6872) ;  /* 0x0000000000b84947 */ /* 0x000fec0003800000 */
[----:B------:R-:W1:Y:S01]  /*1a570*/  LDC R23, c[0x0][0xce8] ;  /* 0x00033a00ff177b82 */ /* 0x000e620000000800 */
[----:B------:R-:W-:Y:S01]  /*1a580*/  ULDC.64 UR4, c[0x0][0xc90] ;  /* 0x0003240000047ab9 */ /* 0x000fe20000000a00 */
[----:B------:R-:W-:Y:S02]  /*1a590*/  IMAD.IADD R14, R214, 0x1, R195 ;  /* 0x00000001d60e7824 */ /* 0x000fe400078e02c3 */
[----:B------:R-:W-:Y:S02]  /*1a5a0*/  IMAD R6, R82, UR4, RZ ;  /* 0x0000000452067c24 */ /* 0x000fe4000f8e02ff */
[----:B------:R-:W-:Y:S02]  /*1a5b0*/  IMAD.MOV.U32 R4, RZ, RZ, R24 ;  /* 0x000000ffff047224 */ /* 0x000fe400078e0018 */
[----:B------:R-:W-:Y:S02]  /*1a5c0*/  IMAD R11, R217, UR5, R6 ;  /* 0x00000005d90b7c24 */ /* 0x000fe4000f8e0206 */
[----:B------:R-:W-:-:S02]  /*1a5d0*/  IMAD.MOV.U32 R5, RZ, RZ, R81 ;  /* 0x000000ffff057224 */ /* 0x000fc400078e0051 */
[----:B------:R-:W-:Y:S02]  /*1a5e0*/  IMAD.IADD R30, R194, 0x1, R195 ;  /* 0x00000001c21e7824 */ /* 0x000fe400078e02c3 */
[----:B------:R-:W-:Y:S01]  /*1a5f0*/  IMAD.WIDE.U32 R4, R217, UR4, R4 ;  /* 0x00000004d9047c25 */ /* 0x000fe2000f8e0004 */
[----:B------:R-:W-:-:S03]  /*1a600*/  ULDC.64 UR4, c[0x0][0xc98] ;  /* 0x0003260000047ab9 */ /* 0x000fc60000000a00 */
[----:B------:R-:W-:Y:S02]  /*1a610*/  IMAD.IADD R5, R5, 0x1, R11 ;  /* 0x0000000105057824 */ /* 0x000fe400078e020b */
        /* <DEDUP_REMOVED lines=21> */
[----:B------:R-:W-:-:S03]  /*1a770*/  ULDC.64 UR4, c[0x0][0xc50] ;  /* 0x0003140000047ab9 */ /* 0x000fc60000000a00 */
[----:B------:R-:W-:Y:S01]  /*1a780*/  IMAD.IADD R5, R5, 0x1, R11 ;  /* 0x0000000105057824 */ /* 0x000fe200078e020b */
[----:B------:R-:W-:-:S04]  /*1a790*/  LEA R11, P0, R4, UR4, 0x2 ;  /* 0x00000004040b7c11 */ /* 0x000fc8000f8010ff */
[----:B------:R-:W-:Y:S01]  /*1a7a0*/  LEA.HI.X R14, R4, UR5, R5, 0x2, P0 ;  /* 0x00000005040e7c11 */ /* 0x000fe200080f1405 */
[----:B------:R-:W-:Y:S01]  /*1a7b0*/  SHFL.IDX PT, R6, R11, 0x1, 0x1c1f ;  /* 0x003c1f000b067f89 */ /* 0x000fe200000e0000 */
[----:B------:R-:W-:Y:S01]  /*1a7c0*/  ISETP.NE.AND P0, PT, R185, R10, PT ;  /* 0x0000000ab900720c */ /* 0x000fe20003f05270 */
[C---:B------:R-:W-:Y:S02]  /*1a7d0*/  VIADD R10, R30.reuse, 0x8 ;  /* 0x000000081e0a7836 */ /* 0x040fe40000000000 */
[----:B------:R-:W-:Y:S01]  /*1a7e0*/  SHFL.IDX PT, R4, R11, RZ, 0x1c1f ;  /* 0x001c1fff0b047589 */ /* 0x000fe200000e0000 */
[-C--:B------:R-:W-:Y:S02]  /*1a7f0*/  ISETP.GE.OR P1, PT, R30, R23.reuse, P0 ;  /* 0x000000171e00720c */ /* 0x080fe40000726670 */
[----:B------:R-:W-:Y:S01]  /*1a800*/  ISETP.GE.OR P0, PT, R10, R23, P0 ;  /* 0x000000170a00720c */ /* 0x000fe20000706670 */
[----:B------:R-:W1:Y:S04]  /*1a810*/  SHFL.IDX PT, R5, R14, RZ, 0x1c1f ;  /* 0x001c1fff0e057589 */ /* 0x000e6800000e0000 */
[----:B------:R-:W2:Y:S06]  /*1a820*/  SHFL.IDX PT, R7, R14, 0x1, 0x1c1f ;  /* 0x003c1f000e077f89 */ /* 0x000eac00000e0000 */
[----:B-1----:R1:W-:Y:S04]  /*1a830*/  @!P1 ST.E desc[UR50][R4.64], R3 ;  /* 0x0000000304009985 */ /* 0x0023e8000c101932 */
[----:B--2---:R1:W-:Y:S02]  /*1a840*/  @!P0 ST.E desc[UR50][R6.64], R2 ;  /* 0x0000000206008985 */ /* 0x0043e4000c101932 */
.L_x_6872:
[----:B------:R-:W2:Y:S01]  /*1a850*/  LDC R85, c[0x0][0xce8] ;  /* 0x00033a00ff557b82 */ /* 0x000ea20000000800 */
[----:B------:R-:W-:Y:S01]  /*1a860*/  ULDC.64 UR4, c[0x0][0xba0] ;  /* 0x0002e80000047ab9 */ /* 0x000fe20000000a00 */
[----:B-1----:R1:W5:Y:S01]  /*1a870*/  LD.E.128 R4, desc[UR50][R20.64] ;  /* 0x0000003214047980 */ /* 0x002362000c101d00 */
[----:B------:R-:W-:-:S03]  /*1a880*/  IMAD R3, R81, UR4, RZ ;  /* 0x0000000451037c24 */ /* 0x000fc6000f8e02ff */
[----:B------:R-:W5:Y:S02]  /*1a890*/  LD.E.128 R8, desc[UR50][R8.64] ;  /* 0x0000003208087980 */ /* 0x000f64000c101d00 */
[----:B------:R-:W3:Y:S02]  /*1a8a0*/  LDC R86, c[0x0][0xbc8] ;  /* 0x0002f200ff567b82 */ /* 0x000ee40000000800 */
[----:B------:R-:W5:Y:S01]  /*1a8b0*/  LD.E.128 R12, desc[UR50][R12.64] ;  /* 0x000000320c0c7980 */ /* 0x000f62000c101d00 */
[----:B-1----:R-:W-:-:S03]  /*1a8c0*/  IMAD R21, R24, UR5, R3 ;  /* 0x0000000518157c24 */ /* 0x002fc6000f8e0203 */
[----:B------:R-:W5:Y:S04]  /*1a8d0*/  LD.E.128 R28, desc[UR50][R28.64] ;  /* 0x000000321c1c7980 */ /* 0x000f68000c101d00 */
[----:B------:R-:W5:Y:S04]  /*1a8e0*/  LD.E.128 R32, desc[UR50][R32.64] ;  /* 0x0000003220207980 */ /* 0x000f68000c101d00 */
[----:B------:R-:W5:Y:S01]  /*1a8f0*/  LD.E.128 R36, desc[UR50][R36.64] ;  /* 0x0000003224247980 */ /* 0x000f62000c101d00 */
[----:B--2---:R-:W-:Y:S01]  /*1a900*/  ISETP.NE.AND P1, PT, R85, 0x1, PT ;  /* 0x000000015500780c */ /* 0x004fe20003f25270 */
[----:B------:R-:W-:Y:S01]  /*1a910*/  IMAD.WIDE.U32 R2, R24, UR4, RZ ;  /* 0x0000000418027c25 */ /* 0x000fe2000f8e00ff */
[----:B------:R-:W-:Y:S01]  /*1a920*/  ULDC.64 UR4, c[0x0][0xbe8] ;  /* 0x0002fa0000047ab9 */ /* 0x000fe20000000a00 */
[----:B------:R-:W5:Y:S04]  /*1a930*/  LD.E.128 R40, desc[UR50][R40.64] ;  /* 0x0000003228287980 */ /* 0x000f68000c101d00 */
[----:B------:R-:W5:Y:S04]  /*1a940*/  LD.E.128 R44, desc[UR50][R44.64] ;  /* 0x000000322c2c7980 */ /* 0x000f68000c101d00 */
[----:B------:R-:W5:Y:S02]  /*1a950*/  LD.E.128 R48, desc[UR50][R48.64] ;  /* 0x0000003230307980 */ /* 0x000f64000c101d00 */
[----:B------:R-:W1:Y:S01]  /*1a960*/  @P1 LDC R24, c[0x0][0xcec] ;  /* 0x00033b00ff181b82 */ /* 0x000e620000000800 */
[----:B------:R-:W-:Y:S01]  /*1a970*/  IMAD.IADD R3, R3, 0x1, R21 ;  /* 0x0000000103037824 */ /* 0x000fe200078e0215 */
[----:B------:R-:W5:Y:S01]  /*1a980*/  LD.E.128 R52, desc[UR50][R52.64] ;  /* 0x0000003234347980 */ /* 0x000f62000c101d00 */
[----:B------:R-:W-:-:S03]  /*1a990*/  IMAD R20, R82, UR4, RZ ;  /* 0x0000000452147c24 */ /* 0x000fc6000f8e02ff */
[----:B------:R-:W5:Y:S02]  /*1a9a0*/  LD.E.128 R56, desc[UR50][R56.64] ;  /* 0x0000003238387980 */ /* 0x000f64000c101d00 */
[----:B------:R-:W2:Y:S01]  /*1a9b0*/  @P1 LDC R23, c[0x0][0xcf0] ;  /* 0x00033c00ff171b82 */ /* 0x000ea20000000800 */
[C---:B------:R-:W-:Y:S01]  /*1a9c0*/  IMAD R21, R217.reuse, UR5, R20 ;  /* 0x00000005d9157c24 */ /* 0x040fe2000f8e0214 */
[----:B------:R-:W5:Y:S01]  /*1a9d0*/  LD.E.128 R60, desc[UR50][R60.64] ;  /* 0x000000323c3c7980 */ /* 0x000f62000c101d00 */
[----:B------:R-:W-:Y:S01]  /*1a9e0*/  IMAD.WIDE.U32 R2, R217, UR4, R2 ;  /* 0x00000004d9027c25 */ /* 0x000fe2000f8e0002 */
[----:B------:R-:W-:Y:S02]  /*1a9f0*/  ULDC.64 UR4, c[0x0][0xbf0] ;  /* 0x0002fc0000047ab9 */ /* 0x000fe40000000a00 */
[----:B------:R-:W5:Y:S01]  /*1aa00*/  LD.E.128 R64, desc[UR50][R64.64] ;  /* 0x0000003240407980 */ /* 0x000f62000c101d00 */
[----:B------:R-:W-:Y:S02]  /*1aa10*/  IMAD R20, R225, 0x20, R226 ;  /* 0x00000020e1147824 */ /* 0x000fe400078e02e2 */
[----:B------:R-:W-:Y:S01]  /*1aa20*/  IMAD.IADD R3, R3, 0x1, R21 ;  /* 0x0000000103037824 */ /* 0x000fe200078e0215 */
[----:B------:R-:W5:Y:S01]  /*1aa30*/  LD.E.128 R68, desc[UR50][R68.64] ;  /* 0x0000003244447980 */ /* 0x000f62000c101d00 */
[----:B------:R-:W-:-:S02]  /*1aa40*/  IMAD R21, R80, UR4, RZ ;  /* 0x0000000450157c24 */ /* 0x000fc4000f8e02ff */
[----:B------:R-:W-:Y:S01]  /*1aa50*/  IMAD.IADD R81, R195, 0x1, R20 ;  /* 0x00000001c3517824 */ /* 0x000fe200078e0214 */
[----:B------:R-:W5:Y:S01]  /*1aa60*/  LD.E.128 R72, desc[UR50][R72.64] ;  /* 0x0000003248487980 */ /* 0x000f62000c101d00 */
[C---:B------:R-:W-:Y:S02]  /*1aa70*/  IMAD R21, R83.reuse, UR5, R21 ;  /* 0x0000000553157c24 */ /* 0x040fe4000f8e0215 */
[----:B------:R-:W-:Y:S01]  /*1aa80*/  IMAD.WIDE.U32 R2, R83, UR4, R2 ;  /* 0x0000000453027c25 */ /* 0x000fe2000f8e0002 */
[----:B---3--:R-:W-:Y:S01]  /*1aa90*/  ISETP.GE.AND P0, PT, R223, R86, PT ;  /* 0x00000056df00720c */ /* 0x008fe20003f06270 */
[----:B------:R-:W-:Y:S01]  /*1aaa0*/  ULDC.64 UR4, c[0x0][0xbe0] ;  /* 0x0002f80000047ab9 */ /* 0x000fe20000000a00 */
[----:B------:R-:W5:Y:S01]  /*1aab0*/  LD.E.128 R76, desc[UR50][R76.64] ;  /* 0x000000324c4c7980 */ /* 0x000f62000c101d00 */
[----:B-1----:R-:W-:Y:S01]  /*1aac0*/  @P1 IMAD.HI.U32 R20, R81, R24, RZ ;  /* 0x0000001851141227 */ /* 0x002fe200078e00ff */
[----:B------:R-:W-:Y:S01]  /*1aad0*/  BSSY B1, `(.L_x_6873) ;  /* 0x0000064000017945 */ /* 0x000fe20003800000 */
[----:B------:R-:W-:Y:S01]  /*1aae0*/  SHF.R.S32.HI R89, RZ, 0x1f, R228 ;  /* 0x0000001fff597819 */ /* 0x000fe200000114e4 */
[----:B------:R-:W-:Y:S01]  /*1aaf0*/  @!PT LDS RZ, [RZ] ;  /* 0x00000000fffff984 */ /* 0x000fe20000000800 */
[----:B------:R-:W-:Y:S01]  /*1ab00*/  @!PT LDS RZ, [RZ] ;  /* 0x00000000fffff984 */ /* 0x000fe20000000800 */
[----:B------:R-:W-:Y:S01]  /*1ab10*/  @!PT LDS RZ, [RZ] ;  /* 0x00000000fffff984 */ /* 0x000fe20000000800 */
[----:B------:R-:W-:Y:S01]  /*1ab20*/  @!PT LDS RZ, [RZ] ;  /* 0x00000000fffff984 */ /* 0x000fe20000000800 */
[----:B------:R1:W-:Y:S06]  /*1ab30*/  MEMBAR.ALL.CTA ;  /* 0x0000000000007992 */ /* 0x0003ec0000008000 */
[----:B-1----:R-:W1:Y:S01]  /*1ab40*/  FENCE.VIEW.ASYNC.S ;  /* 0x00000000000073c6 */ /* 0x002e620000000000 */
[----:B------:R-:W-:Y:S01]  /*1ab50*/  IMAD.IADD R3, R3, 0x1, R21 ;  /* 0x0000000103037824 */ /* 0x000fe200078e0215 */
[----:B------:R-:W-:Y:S01]  /*1ab60*/  SHF.R.S32.HI R90, RZ, 0x1f, R229 ;  /* 0x0000001fff5a7819 */ /* 0x000fe200000114e5 */
[----:B------:R-:W-:Y:S01]  /*1ab70*/  IMAD.MOV.U32 R21, RZ, RZ, R81 ;  /* 0x000000ffff157224 */ /* 0x000fe200078e0051 */
[----:B--2---:R-:W-:Y:S01]  /*1ab80*/  @P1 SHF.R.U32.HI R21, RZ, R23, R20 ;  /* 0x00000017ff151219 */ /* 0x004fe20000011614 */
[----:B------:R-:W-:Y:S01]  /*1ab90*/  IMAD R88, R0, R85, RZ ;  /* 0x0000005500587224 */ /* 0x000fe200078e02ff */
[----:B------:R-:W-:Y:S01]  /*1aba0*/  SEL R23, RZ, 0xffffffff, P0 ;  /* 0xffffffffff177807 */ /* 0x000fe20000000000 */
[----:B------:R-:W-:Y:S01]  /*1abb0*/  IMAD.IADD R195, R226, 0x1, R195 ;  /* 0x00000001e2c37824 */ /* 0x000fe200078e02c3 */
[-C--:B------:R-:W-:Y:S01]  /*1abc0*/  ISETP.GE.AND P0, PT, R222, R86.reuse, PT ;  /* 0x00000056de00720c */ /* 0x080fe20003f06270 */
[----:B------:R-:W-:Y:S01]  /*1abd0*/  IMAD.MOV R80, RZ, RZ, -R21 ;  /* 0x000000ffff507224 */ /* 0x000fe200078e0a15 */
[----:B------:R-:W-:Y:S01]  /*1abe0*/  ISETP.GE.AND P1, PT, R213, R86, PT ;  /* 0x00000056d500720c */ /* 0x000fe20003f26270 */
[----:B------:R-:W-:Y:S01]  /*1abf0*/  IMAD.SHL.U32 R83, R23, 0x2, RZ ;  /* 0x0000000217537824 */ /* 0x000fe200078e00ff */
[----:B------:R-:W-:Y:S01]  /*1ac00*/  SEL R24, RZ, 0xffffffff, P0 ;  /* 0xffffffffff187807 */ /* 0x000fe20000000000 */
[----:B------:R-:W-:Y:S01]  /*1ac10*/  IMAD R23, R85, R80, R81 ;  /* 0x0000005055177224 */ /* 0x000fe200078e0251 */
[----:B------:R-:W-:Y:S01]  /*1ac20*/  SEL R20, RZ, 0x1, P1 ;  /* 0x00000001ff147807 */ /* 0x000fe20000800000 */
[----:B------:R-:W-:Y:S01]  /*1ac30*/  IMAD.WIDE.U32 R2, R21, UR4, R2 ;  /* 0x0000000415027c25 */ /* 0x000fe2000f8e0002 */
[----:B------:R-:W-:-:S02]  /*1ac40*/  ISETP.GE.AND P0, PT, R221, R86, PT ;  /* 0x00000056dd00720c */ /* 0x000fc40003f06270 */
[----:B------:R-:W-:Y:S01]  /*1ac50*/  LOP3.LUT R20, R83, 0x2, R20, 0xe2, !PT ;  /* 0x0000000253147812 */ /* 0x000fe200078ee214 */
[----:B------:R-:W-:Y:S01]  /*1ac60*/  IMAD.SHL.U32 R81, R24, 0x4, RZ ;  /* 0x0000000418517824 */ /* 0x000fe200078e00ff */
[----:B------:R-:W-:Y:S01]  /*1ac70*/  SEL R24, RZ, 0xffffffff, P0 ;  /* 0xffffffffff187807 */ /* 0x000fe20000000000 */
[----:B------:R-:W-:Y:S01]  /*1ac80*/  VIADD R0, R18, 0x38820 ;  /* 0x0003882012007836 */ /* 0x000fe20000000000 */
[-C--:B------:R-:W-:Y:S02]  /*1ac90*/  ISETP.GE.AND P0, PT, R220, R86.reuse, PT ;  /* 0x00000056dc00720c */ /* 0x080fe40003f06270 */
[----:B------:R-:W-:Y:S02]  /*1aca0*/  SHF.R.S32.HI R80, RZ, 0x1f, R21 ;  /* 0x0000001fff507819 */ /* 0x000fe40000011415 */
        /* <DEDUP_REMOVED lines=9> */
[----:B------:R-:W-:Y:S01]  /*1ad40*/  SEL R21, RZ, 0xffffffff, P0 ;  /* 0xffffffffff157807 */ /* 0x000fe20000000000 */
[----:B------:R-:W-:Y:S01]  /*1ad50*/  ULDC.64 UR4, c[0x0][0xbd8] ;  /* 0x0002f60000047ab9 */ /* 0x000fe20000000a00 */
[----:B------:R-:W-:Y:S01]  /*1ad60*/  LOP3.LUT R20, R83, 0x10, R20, 0xe2, !PT ;  /* 0x0000001053147812 */ /* 0x000fe200078ee214 */
[----:B------:R-:W-:Y:S01]  /*1ad70*/  IMAD.IADD R3, R3, 0x1, R81 ;  /* 0x0000000103037824 */ /* 0x000fe200078e0251 */
[----:B------:R-:W-:Y:S01]  /*1ad80*/  ISETP.GE.AND P0, PT, R229, R86, PT ;  /* 0x00000056e500720c */ /* 0x000fe20003f06270 */
[----:B------:R-:W-:Y:S01]  /*1ad90*/  IMAD R24, R24, UR4, RZ ;  /* 0x0000000418187c24 */ /* 0x000fe2000f8e02ff */
[----:B------:R-:W-:Y:S01]  /*1ada0*/  ISETP.GE.AND P1, PT, R195, R88, PT ;  /* 0x00000058c300720c */ /* 0x000fe20003f26270 */
[----:B------:R-:W-:Y:S01]  /*1adb0*/  IMAD.SHL.U32 R21, R21, 0x20, RZ ;  /* 0x0000002015157824 */ /* 0x000fe200078e00ff */
[----:B------:R-:W-:Y:S01]  /*1adc0*/  PRMT R0, RZ, 0x654, R0 ;  /* 0x00000654ff007816 */ /* 0x000fe20000000000 */
[C---:B------:R-:W-:Y:S01]  /*1add0*/  IMAD R81, R23.reuse, UR5, R24 ;  /* 0x0000000517517c24 */ /* 0x040fe2000f8e0218 */
[----:B------:R-:W-:Y:S01]  /*1ade0*/  SHF.R.S32.HI R91, RZ, 0x1f, R219 ;  /* 0x0000001fff5b7819 */ /* 0x000fe200000114db */
[----:B------:R-:W-:Y:S01]  /*1adf0*/  IMAD.WIDE.U32 R2, R23, UR4, R2 ;  /* 0x0000000417027c25 */ /* 0x000fe2000f8e0002 */
[----:B------:R-:W-:Y:S01]  /*1ae00*/  LOP3.LUT R20, R21, 0x20, R20, 0xe2, !PT ;  /* 0x0000002015147812 */ /* 0x000fe200078ee214 */
[----:B------:R-:W-:Y:S01]  /*1ae10*/  ULDC.64 UR4, c[0x0][0xb80] ;  /* 0x0002e00000047ab9 */ /* 0x000fe20000000a00 */
[----:B------:R-:W-:Y:S01]  /*1ae20*/  SEL R21, RZ, 0x40, P0 ;  /* 0x00000040ff157807 */ /* 0x000fe20000000000 */
[----:B------:R-:W-:Y:S01]  /*1ae30*/  IMAD.IADD R3, R3, 0x1, R81 ;  /* 0x0000000103037824 */ /* 0x000fe200078e0251 */
[----:B------:R-:W-:Y:S01]  /*1ae40*/  ISETP.GE.AND P0, PT, R228, R86, PT ;  /* 0x00000056e400720c */ /* 0x000fe20003f06270 */
[----:B-1----:R1:W-:Y:S01]  /*1ae50*/  SYNCS.ARRIVE.TRANS64.RED.A1T0 RZ, [R0+URZ], RZ ;  /* 0x000000ff00ff79a7 */ /* 0x0023e2000810043f */
[----:B------:R-:W-:-:S02]  /*1ae60*/  LEA R24, P2, R2, UR4, 0x1 ;  /* 0x0000000402187c11 */ /* 0x000fc4000f8408ff */
[----:B------:R-:W-:Y:S02]  /*1ae70*/  LOP3.LUT R23, R20, R21, RZ, 0xfc, !PT ;  /* 0x0000001514177212 */ /* 0x000fe400078efcff */
[----:B------:R-:W-:Y:S02]  /*1ae80*/  SEL R20, RZ, 0x80, P0 ;  /* 0x00000080ff147807 */ /* 0x000fe40000000000 */
[----:B------:R-:W-:Y:S02]  /*1ae90*/  LEA.HI.X R87, R2, UR5, R3, 0x1, P2 ;  /* 0x0000000502577c11 */ /* 0x000fe400090f0c03 */
[----:B-1----:R-:W-:Y:S02]  /*1aea0*/  LOP3.LUT R0, R23, R20, RZ, 0xfc, !PT ;  /* 0x0000001417007212 */ /* 0x002fe400078efcff */
[----:B------:R1:W2:Y:S01]  /*1aeb0*/  SHFL.IDX PT, R20, R24, RZ, 0x181f ;  /* 0x00181fff18147589 */ /* 0x0002a200000e0000 */
[----:B------:R-:W-:Y:S02]  /*1aec0*/  SHF.R.S32.HI R92, RZ, 0x1f, R220 ;  /* 0x0000001fff5c7819 */ /* 0x000fe400000114dc */
[----:B------:R-:W-:Y:S01]  /*1aed0*/  SHF.R.S32.HI R93, RZ, 0x1f, R221 ;  /* 0x0000001fff5d7819 */ /* 0x000fe200000114dd */
[----:B------:R1:W3:Y:S01]  /*1aee0*/  SHFL.IDX PT, R21, R87, RZ, 0x181f ;  /* 0x00181fff57157589 */ /* 0x0002e200000e0000 */
[----:B------:R-:W-:-:S02]  /*1aef0*/  SHF.R.S32.HI R94, RZ, 0x1f, R222 ;  /* 0x0000001fff5e7819 */ /* 0x000fc400000114de */
[----:B------:R-:W-:Y:S01]  /*1af00*/  SHF.R.S32.HI R95, RZ, 0x1f, R223 ;  /* 0x0000001fff5f7819 */ /* 0x000fe200000114df */
        /* <DEDUP_REMOVED lines=22> */
[-C--:B------:R-:W-:Y:S02]  /*1b070*/  @P0 LEA R6, P3, R229, R20.reuse, 0x1 ;  /* 0x00000014e5060211 */ /* 0x080fe400078608ff */
[-C--:B------:R-:W-:Y:S02]  /*1b080*/  @!P2 LEA.HI.X R3, R220, R21.reuse, R92, 0x1, P5 ;  /* 0x00000015dc03a211 */ /* 0x080fe400028f0c5c */
[----:B---3--:R-:W-:Y:S02]  /*1b090*/  @P4 LEA R12, P5, R228, R20, 0x1 ;  /* 0x00000014e40c4211 */ /* 0x008fe400078a08ff */
[-C--:B------:R-:W-:Y:S01]  /*1b0a0*/  @!P1 LEA.HI.X R5, R219, R21.reuse, R91, 0x1, P6 ;  /* 0x00000015db059211 */ /* 0x080fe200030f0c5b */
[----:B------:R4:W-:Y:S01]  /*1b0b0*/  @!P2 ST.E.128 desc[UR50][R2.64], R48 ;  /* 0x000000300200a985 */ /* 0x0009e2000c101d32 */
[----:B------:R-:W-:-:S02]  /*1b0c0*/  @P0 LEA.HI.X R7, R229, R21, R90, 0x1, P3 ;  /* 0x00000015e5070211 */ /* 0x000fc400018f0c5a */
[----:B------:R-:W-:Y:S01]  /*1b0d0*/  @P4 LEA.HI.X R13, R228, R21, R89, 0x1, P5 ;  /* 0x00000015e40d4211 */ /* 0x000fe200028f0c59 */
[----:B------:R4:W-:Y:S04]  /*1b0e0*/  @!P1 ST.E.128 desc[UR50][R4.64], R56 ;  /* 0x0000003804009985 */ /* 0x0009e8000c101d32 */
[----:B------:R4:W-:Y:S04]  /*1b0f0*/  @P0 ST.E.128 desc[UR50][R6.64], R64 ;  /* 0x0000004006000985 */ /* 0x0009e8000c101d32 */
[----:B------:R4:W-:Y:S02]  /*1b100*/  @P4 ST.E.128 desc[UR50][R12.64], R72 ;  /* 0x000000480c004985 */ /* 0x0009e4000c101d32 */
.L_x_6874:
[----:B------:R-:W-:Y:S05]  /*1b110*/  BSYNC B1 ;  /* 0x0000000000017941 */ /* 0x000fea0003800000 */
.L_x_6873:
[----:B----4-:R-:W-:Y:S01]  /*1b120*/  VIADD R2, R195, 0x20 ;  /* 0x00000020c3027836 */ /* 0x010fe20000000000 */
[----:B-----5:R4:W0:Y:S04]  /*1b130*/  SHFL.IDX PT, R5, R87, 0x1, 0x181f ;  /* 0x00381f0057057f89 */ /* 0x02082800000e0000 */
[----:B------:R-:W-:Y:S01]  /*1b140*/  ISETP.GE.AND P0, PT, R2, R88, PT ;  /* 0x000000580200720c */ /* 0x000fe20003f06270 */
[----:B------:R4:W0:-:S12]  /*1b150*/  SHFL.IDX PT, R4, R24, 0x1, 0x181f ;  /* 0x00381f0018047f89 */ /* 0x00081800000e0000 */
[----:B----4-:R-:W-:Y:S05]  /*1b160*/  @P0 BRA `(.L_x_6875) ;  /* 0x0000000c00fc0947 */ /* 0x010fea0003800000 */
[-C--:B------:R-:W-:Y:S02]  /*1b170*/  ISETP.GE.AND P5, PT, R223, R86.reuse, PT ;  /* 0x00000056df00720c */ /* 0x080fe40003fa6270 */
[-C--:B------:R-:W-:Y:S02]  /*1b180*/  ISETP.GE.AND P6, PT, R213, R86.reuse, PT ;  /* 0x00000056d500720c */ /* 0x080fe40003fc6270 */
[-C--:B------:R-:W-:Y:S02]  /*1b190*/  ISETP.GE.AND P3, PT, R222, R86.reuse, PT ;  /* 0x00000056de00720c */ /* 0x080fe40003f66270 */
[-C--:B------:R-:W-:Y:S02]  /*1b1a0*/  ISETP.GE.AND P2, PT, R221, R86.reuse, PT ;  /* 0x00000056dd00720c */ /* 0x080fe40003f46270 */
[-C--:B------:R-:W-:Y:S02]  /*1b1b0*/  ISETP.GE.AND P1, PT, R220, R86.reuse, PT ;  /* 0x00000056dc00720c */ /* 0x080fe40003f26270 */
[----:B------:R-:W-:-:S03]  /*1b1c0*/  ISETP.GE.AND P0, PT, R219, R86, PT ;  /* 0x00000056db00720c */ /* 0x000fc60003f06270 */
[-C--:B0-----:R-:W-:Y:S02]  /*1b1d0*/  @!P5 LEA R6, P4, R223, R4.reuse, 0x1 ;  /* 0x00000004df06d211 */ /* 0x081fe400078808ff */
[----:B------:R-:W-:Y:S02]  /*1b1e0*/  @!P6 IMAD.WIDE R2, R213, 0x2, R4 ;  /* 0x00000002d502e825 */ /* 0x000fe400078e0204 */
[----:B------:R-:W-:Y:S02]  /*1b1f0*/  @!P5 LEA.HI.X R7, R223, R5, R95, 0x1, P4 ;  /* 0x00000005df07d211 */ /* 0x000fe400020f0c5f */
[----:B------:R-:W-:Y:S01]  /*1b200*/  LOP3.LUT P4, RZ, R23, 0x40, RZ, 0xc0, !PT ;  /* 0x0000004017ff7812 */ /* 0x000fe2000788c0ff */
[----:B------:R0:W-:Y:S01]  /*1b210*/  @!P6 ST.E.128 desc[UR50][R2.64], R8 ;  /* 0x000000080200e985 */ /* 0x0001e2000c101d32 */
[----:B------:R-:W-:-:S03]  /*1b220*/  @!P3 LEA R12, P6, R222, R4, 0x1 ;  /* 0x00000004de0cb211 */ /* 0x000fc600078c08ff */
[----:B------:R4:W-:Y:S01]  /*1b230*/  @!P5 ST.E.128 desc[UR50][R6.64], R28 ;  /* 0x0000001c0600d985 */ /* 0x0009e2000c101d32 */
[-C--:B------:R-:W-:Y:S02]  /*1b240*/  @!P3 LEA.HI.X R13, R222, R5.reuse, R94, 0x1, P6 ;  /* 0x00000005de0db211 */ /* 0x080fe400030f0c5e */
[-C--:B------:R-:W-:Y:S02]  /*1b250*/  @!P2 LEA R14, P5, R221, R4.reuse, 0x1 ;  /* 0x00000004dd0ea211 */ /* 0x080fe400078a08ff */
[CC--:B--2---:R-:W-:Y:S01]  /*1b260*/  @!P1 LEA R20, P6, R220.reuse, R4.reuse, 0x1 ;  /* 0x00000004dc149211 */ /* 0x0c4fe200078c08ff */
[----:B------:R4:W-:Y:S01]  /*1b270*/  @!P3 ST.E.128 desc[UR50][R12.64], R36 ;  /* 0x000000240c00b985 */ /* 0x0009e2000c101d32 */
[----:B------:R-:W-:Y:S02]  /*1b280*/  @!P0 LEA R32, P3, R219, R4, 0x1 ;  /* 0x00000004db208211 */ /* 0x000fe400078608ff */
[-C--:B------:R-:W-:Y:S02]  /*1b290*/  @!P2 LEA.HI.X R15, R221, R5.reuse, R93, 0x1, P5 ;  /* 0x00000005dd0fa211 */ /* 0x080fe400028f0c5d */
[----:B---3--:R-:W-:-:S02]  /*1b2a0*/  @!P1 LEA.HI.X R21, R220, R5, R92, 0x1, P6 ;  /* 0x00000005dc159211 */ /* 0x008fc400030f0c5c */
        /* <DEDUP_REMOVED lines=13> */
.L_x_6870:
[----:B------:R-:W-:Y:S01]  /*1b380*/  ULDC.64 UR4, c[0x0][0xd00] ;  /* 0x0003400000047ab9 */ /* 0x000fe20000000a00 */
[----:B------:R-:W2:Y:S01]  /*1b390*/  LDC.64 R2, c[0x0][0xd00] ;  /* 0x00034000ff027b82 */ /* 0x000ea20000000a00 */
[----:B------:R-:W-:Y:S01]  /*1b3a0*/  ISETP.NE.U32.AND P0, PT, RZ, UR4, PT ;  /* 0x00000004ff007c0c */ /* 0x000fe2000bf05070 */
[----:B------:R-:W-:-:S03]  /*1b3b0*/  IMAD.MOV.U32 R6, RZ, RZ, RZ ;  /* 0x000000ffff067224 */ /* 0x000fc600078e00ff */
[----:B------:R-:W-:Y:S01]  /*1b3c0*/  ISETP.NE.AND.EX P0, PT, RZ, UR5, PT, P0 ;  /* 0x00000005ff007c0c */ /* 0x000fe2000bf05300 */
[----:B------:R-:W-:Y:S02]  /*1b3d0*/  ULDC.64 UR4, c[0x0][0xd08] ;  /* 0x0003420000047ab9 */ /* 0x000fe40000000a00 */
[----:B------:R-:W-:Y:S01]  /*1b3e0*/  ISETP.NE.U32.AND P1, PT, RZ, UR4, PT ;  /* 0x00000004ff007c0c */ /* 0x000fe2000bf25070 */
[----:B------:R-:W3:Y:S01]  /*1b3f0*/  S2R R7, SR_TID.X ;  /* 0x0000000000077919 */ /* 0x000ee20000002100 */
[----:B------:R-:W4:Y:S02]  /*1b400*/  LDC R21, c[0x0][0xce8] ;  /* 0x00033a00ff157b82 */ /* 0x000f240000000800 */
[----:B------:R-:W-:Y:S01]  /*1b410*/  ISETP.NE.AND.EX P1, PT, RZ, UR5, PT, P1 ;  /* 0x00000005ff007c0c */ /* 0x000fe2000bf25310 */
[----:B--2---:R-:W-:-:S12]  /*1b420*/  IMAD.WIDE R2, R218, 0x4, R2 ;  /* 0x00000004da027825 */ /* 0x004fd800078e0202 */
[----:B------:R-:W2:Y:S01]  /*1b430*/  @P1 LDC.64 R4, c[0x0][0xd08] ;  /* 0x00034200ff041b82 */ /* 0x000ea20000000a00 */
[----:B------:R-:W-:Y:S02]  /*1b440*/  ULDC UR4, c[0x0][0xb88] ;  /* 0x0002e20000047ab9 */ /* 0x000fe40000000800 */
[----:B------:R-:W-:Y:S01]  /*1b450*/  IMAD.U32 R0, RZ, RZ, UR4 ;  /* 0x00000004ff007e24 */ /* 0x000fe2000f8e00ff */
[----:B------:R0:W5:Y:S01]  /*1b460*/  @P0 LDG.E R6, desc[UR50][R2.64] ;  /* 0x0000003202060981 */ /* 0x000162000c1e1900 */
[----:B---3--:R-:W-:Y:S02]  /*1b470*/  VIADD R7, R7, 0xffffff80 ;  /* 0xffffff8007077836 */ /* 0x008fe40000000000 */
[----:B--2---:R-:W-:-:S05]  /*1b480*/  @P1 IMAD.WIDE R4, R218, 0x4, R4 ;  /* 0x00000004da041825 */ /* 0x004fca00078e0204 */
[----:B------:R0:W5:Y:S01]  /*1b490*/  @P1 LDG.E R0, desc[UR50][R4.64] ;  /* 0x0000003204001981 */ /* 0x000162000c1e1900 */
[----:B------:R-:W-:Y:S02]  /*1b4a0*/  ISETP.GE.AND P2, PT, R7, 0x40, PT ;  /* 0x000000400700780c */ /* 0x000fe40003f46270 */
[----:B------:R-:W-:Y:S01]  /*1b4b0*/  SHF.R.S32.HI R7, RZ, 0x1f, R218 ;  /* 0x0000001fff077819 */ /* 0x000fe200000114da */
[----:B----4-:R-:W-:Y:S10]  /*1b4c0*/  @P1 BRA `(.L_x_6876) ;  /* 0x0000000000101947 */ /* 0x010ff40003800000 */
[----:B------:R-:W-:Y:S05]  /*1b4d0*/  @!P0 BRA `(.L_x_6876) ;  /* 0x00000000000c8947 */ /* 0x000fea0003800000 */
[----:B0-----:R-:W2:Y:S04]  /*1b4e0*/  LDG.E R5, desc[UR50][R2.64] ;  /* 0x0000003202057981 */ /* 0x001ea8000c1e1900 */
[----:B-----5:R-:W2:Y:S02]  /*1b4f0*/  LDG.E R0, desc[UR50][R2.64+0x4] ;  /* 0x0000043202007981 */ /* 0x020ea4000c1e1900 */
[----:B--2---:R-:W-:-:S07]  /*1b500*/  IMAD.IADD R0, R0, 0x1, -R5 ;  /* 0x0000000100007824 */ /* 0x004fce00078e0a05 */
.L_x_6876:
        /* <DEDUP_REMOVED lines=45> */
.L_x_6878:
[----:B------:R-:W-:Y:S05]  /*1b7e0*/  BSYNC B1 ;  /* 0x0000000000017941 */ /* 0x000fea0003800000 */
.L_x_6877:
[----:B------:R-:W-:Y:S01]  /*1b7f0*/  ISETP.NE.AND P0, PT, R21, 0x1, PT ;  /* 0x000000011500780c */ /* 0x000fe20003f05270 */
[----:B------:R-:W-:Y:S01]  /*1b800*/  ULDC.64 UR4, c[0x0][0xba0] ;  /* 0x0002e80000047ab9 */ /* 0x000fe20000000a00 */
[----:B------:R-:W3:Y:S01]  /*1b810*/  LDC R20, c[0x0][0xbc8] ;  /* 0x0002f200ff147b82 */ /* 0x000ee20000000800 */
[----:B0-2---:R-:W-:Y:S01]  /*1b820*/  IMAD R5, R11, UR4, RZ ;  /* 0x000000040b057c24 */ /* 0x005fe2000f8e02ff */
[----:B------:R-:W-:Y:S01]  /*1b830*/  BSSY B1, `(.L_x_6879) ;  /* 0x000006e000017945 */ /* 0x000fe20003800000 */
[C---:B------:R-:W-:Y:S01]  /*1b840*/  IMAD.WIDE.U32 R2, R6.reuse, UR4, RZ ;  /* 0x0000000406027c25 */ /* 0x040fe2000f8e00ff */
[----:B------:R-:W-:Y:S02]  /*1b850*/  SHF.R.S32.HI R28, RZ, 0x1f, R228 ;  /* 0x0000001fff1c7819 */ /* 0x000fe400000114e4 */
[----:B------:R-:W-:Y:S01]  /*1b860*/  SHF.R.S32.HI R30, RZ, 0x1f, R229 ;  /* 0x0000001fff1e7819 */ /* 0x000fe200000114e5 */
[----:B------:R-:W-:Y:S01]  /*1b870*/  IMAD R5, R6, UR5, R5 ;  /* 0x0000000506057c24 */ /* 0x000fe2000f8e0205 */
[----:B------:R-:W-:Y:S01]  /*1b880*/  ULDC.64 UR4, c[0x0][0xbe8] ;  /* 0x0002fa0000047ab9 */ /* 0x000fe20000000a00 */
[----:B------:R-:W-:Y:S01]  /*1b890*/  IMAD R29, R0, R21, RZ ;  /* 0x00000015001d7224 */ /* 0x000fe200078e02ff */
[----:B------:R-:W-:Y:S01]  /*1b8a0*/  SHF.R.S32.HI R31, RZ, 0x1f, R219 ;  /* 0x0000001fff1f7819 */ /* 0x000fe200000114db */
[----:B------:R-:W0:Y:S01]  /*1b8b0*/  @P0 LDC R7, c[0x0][0xcec] ;  /* 0x00033b00ff070b82 */ /* 0x000e220000000800 */
[----:B------:R-:W-:Y:S01]  /*1b8c0*/  IMAD.IADD R3, R3, 0x1, R5 ;  /* 0x0000000103037824 */ /* 0x000fe200078e0205 */
[----:B------:R-:W-:Y:S01]  /*1b8d0*/  SHF.R.S32.HI R32, RZ, 0x1f, R220 ;  /* 0x0000001fff207819 */ /* 0x000fe200000114dc */
[----:B------:R-:W-:Y:S01]  /*1b8e0*/  IMAD R4, R10, UR4, RZ ;  /* 0x000000040a047c24 */ /* 0x000fe2000f8e02ff */
[----:B------:R-:W-:Y:S01]  /*1b8f0*/  SHF.R.S32.HI R33, RZ, 0x1f, R221 ;  /* 0x0000001fff217819 */ /* 0x000fe200000114dd */
[----:B------:R-:W-:Y:S01]  /*1b900*/  IMAD.WIDE.U32 R2, R217, UR4, R2 ;  /* 0x00000004d9027c25 */ /* 0x000fe2000f8e0002 */
[----:B------:R-:W-:-:S02]  /*1b910*/  SHF.R.S32.HI R34, RZ, 0x1f, R222 ;  /* 0x0000001fff227819 */ /* 0x000fc400000114de */
[----:B------:R-:W2:Y:S01]  /*1b920*/  @P0 LDC R9, c[0x0][0xcf0] ;  /* 0x00033c00ff090b82 */ /* 0x000ea20000000800 */
[----:B------:R-:W-:Y:S01]  /*1b930*/  IMAD R5, R217, UR5, R4 ;  /* 0x00000005d9057c24 */ /* 0x000fe2000f8e0204 */
[----:B------:R-:W-:Y:S01]  /*1b940*/  ULDC.64 UR4, c[0x0][0xbf0] ;  /* 0x0002fc0000047ab9 */ /* 0x000fe20000000a00 */
[----:B-1----:R-:W-:Y:S01]  /*1b950*/  IMAD.IADD R24, R226, 0x1, R195 ;  /* 0x00000001e2187824 */ /* 0x002fe200078e02c3 */
[----:B------:R-:W-:Y:S01]  /*1b960*/  SHF.R.S32.HI R35, RZ, 0x1f, R223 ;  /* 0x0000001fff237819 */ /* 0x000fe200000114df */
[----:B------:R-:W-:Y:S01]  /*1b970*/  IMAD R4, R12, UR4, RZ ;  /* 0x000000040c047c24 */ /* 0x000fe2000f8e02ff */
[-C--:B---3--:R-:W-:Y:S01]  /*1b980*/  ISETP.GE.AND P1, PT, R223, R20.reuse, PT ;  /* 0x00000014df00720c */ /* 0x088fe20003f26270 */
[----:B------:R-:W-:Y:S01]  /*1b990*/  IMAD.IADD R3, R3, 0x1, R5 ;  /* 0x0000000103037824 */ /* 0x000fe200078e0205 */
[-C--:B------:R-:W-:Y:S01]  /*1b9a0*/  ISETP.GE.AND P2, PT, R213, R20.reuse, PT ;  /* 0x00000014d500720c */ /* 0x080fe20003f46270 */
[----:B------:R-:W-:Y:S01]  /*1b9b0*/  IMAD R5, R13, UR5, R4 ;  /* 0x000000050d057c24 */ /* 0x000fe2000f8e0204 */
[----:B------:R-:W-:Y:S01]  /*1b9c0*/  SEL R8, RZ, 0xffffffff, P1 ;  /* 0xffffffffff087807 */ /* 0x000fe20000800000 */
[----:B------:R-:W-:Y:S01]  /*1b9d0*/  IMAD R4, R225, 0x20, R226 ;  /* 0x00000020e1047824 */ /* 0x000fe200078e02e2 */
[----:B------:R-:W-:Y:S01]  /*1b9e0*/  ISETP.GE.AND P1, PT, R221, R20, PT ;  /* 0x00000014dd00720c */ /* 0x000fe20003f26270 */
[----:B------:R-:W-:Y:S01]  /*1b9f0*/  IMAD.WIDE.U32 R2, R13, UR4, R2 ;  /* 0x000000040d027c25 */ /* 0x000fe2000f8e0002 */
[----:B------:R-:W-:-:S02]  /*1ba00*/  ULDC.64 UR4, c[0x0][0xbe0] ;  /* 0x0002f80000047ab9 */ /* 0x000fc40000000a00 */
[----:B------:R-:W-:Y:S01]  /*1ba10*/  SEL R10, RZ, 0xffffffff, P1 ;  /* 0xffffffffff0a7807 */ /* 0x000fe20000800000 */
[----:B------:R-:W-:Y:S02]  /*1ba20*/  IMAD.IADD R6, R195, 0x1, R4 ;  /* 0x00000001c3067824 */ /* 0x000fe400078e0204 */
[----:B------:R-:W-:Y:S02]  /*1ba30*/  IMAD.IADD R3, R3, 0x1, R5 ;  /* 0x0000000103037824 */ /* 0x000fe400078e0205 */
[----:B0-----:R-:W-:Y:S01]  /*1ba40*/  @P0 IMAD.HI.U32 R4, R6, R7, RZ ;  /* 0x0000000706040227 */ /* 0x001fe200078e00ff */
[----:B------:R-:W-:Y:S02]  /*1ba50*/  SEL R7, RZ, 0x1, P2 ;  /* 0x00000001ff077807 */ /* 0x000fe40001000000 */
[----:B------:R-:W-:Y:S01]  /*1ba60*/  ISETP.GE.AND P2, PT, R222, R20, PT ;  /* 0x00000014de00720c */ /* 0x000fe20003f46270 */
[----:B------:R-:W-:Y:S01]  /*1ba70*/  IMAD.MOV.U32 R5, RZ, RZ, R6 ;  /* 0x000000ffff057224 */ /* 0x000fe200078e0006 */
[----:B--2---:R-:W-:Y:S01]  /*1ba80*/  @P0 SHF.R.U32.HI R5, RZ, R9, R4 ;  /* 0x00000009ff050219 */ /* 0x004fe20000011604 */
[----:B------:R-:W-:Y:S01]  /*1ba90*/  IMAD.SHL.U32 R8, R8, 0x2, RZ ;  /* 0x0000000208087824 */ /* 0x000fe200078e00ff */
[----:B------:R-:W-:Y:S01]  /*1baa0*/  SEL R9, RZ, 0xffffffff, P2 ;  /* 0xffffffffff097807 */ /* 0x000fe20001000000 */
[----:B------:R-:W-:Y:S01]  /*1bab0*/  IMAD.SHL.U32 R11, R10, 0x8, RZ ;  /* 0x000000080a0b7824 */ /* 0x000fe200078e00ff */
[----:B------:R-:W-:Y:S01]  /*1bac0*/  SHF.R.S32.HI R4, RZ, 0x1f, R5 ;  /* 0x0000001fff047819 */ /* 0x000fe20000011405 */
[----:B------:R-:W-:Y:S01]  /*1bad0*/  IMAD.WIDE.U32 R2, R5, UR4, R2 ;  /* 0x0000000405027c25 */ /* 0x000fe2000f8e0002 */
[----:B------:R-:W-:-:S02]  /*1bae0*/  LOP3.LUT R8, R8, 0x2, R7, 0xe2, !PT ;  /* 0x0000000208087812 */ /* 0x000fc400078ee207 */
[-C--:B------:R-:W-:Y:S01]  /*1baf0*/  ISETP.GE.AND P0, PT, R220, R20.reuse, PT ;  /* 0x00000014dc00720c */ /* 0x080fe20003f06270 */
[----:B------:R-:W-:Y:S01]  /*1bb00*/  IMAD.MOV R7, RZ, RZ, -R5 ;  /* 0x000000ffff077224 */ /* 0x000fe200078e0a05 */
        /* <DEDUP_REMOVED lines=8> */
[----:B------:R-:W-:Y:S01]  /*1bb90*/  SHF.R.S32.HI R0, RZ, 0x1f, R7 ;  /* 0x0000001fff007819 */ /* 0x000fe20000011407 */
[----:B------:R-:W-:Y:S01]  /*1bba0*/  IMAD.IADD R3, R3, 0x1, R9 ;  /* 0x0000000103037824 */ /* 0x000fe200078e0209 */
[-C--:B------:R-:W-:Y:S01]  /*1bbb0*/  ISETP.GE.AND P0, PT, R219, R20.reuse, PT ;  /* 0x00000014db00720c */ /* 0x080fe20003f06270 */
[----:B------:R-:W-:Y:S01]  /*1bbc0*/  IMAD.SHL.U32 R5, R4, 0x10, RZ ;  /* 0x0000001004057824 */ /* 0x000fe200078e00ff */
[----:B------:R-:W-:Y:S01]  /*1bbd0*/  LOP3.LUT R8, R11, 0x8, R8, 0xe2, !PT ;  /* 0x000000080b087812 */ /* 0x000fe200078ee208 */
[----:B------:R-:W-:Y:S01]  /*1bbe0*/  IMAD R0, R0, UR4, RZ ;  /* 0x0000000400007c24 */ /* 0x000fe2000f8e02ff */
[----:B------:R-:W-:Y:S01]  /*1bbf0*/  SEL R4, RZ, 0xffffffff, P0 ;  /* 0xffffffffff047807 */ /* 0x000fe20000000000 */
[----:B------:R-:W-:Y:S01]  /*1bc00*/  IMAD.WIDE.U32 R2, R7, UR4, R2 ;  /* 0x0000000407027c25 */ /* 0x000fe2000f8e0002 */
[----:B------:R-:W-:-:S02]  /*1bc10*/  ISETP.GE.AND P0, PT, R229, R20, PT ;  /* 0x00000014e500720c */ /* 0x000fc40003f06270 */
[----:B------:R-:W-:Y:S01]  /*1bc20*/  LOP3.LUT R8, R5, 0x10, R8, 0xe2, !PT ;  /* 0x0000001005087812 */ /* 0x000fe200078ee208 */
[----:B------:R-:W-:Y:S01]  /*1bc30*/  IMAD R5, R7, UR5, R0 ;  /* 0x0000000507057c24 */ /* 0x000fe2000f8e0200 */
[----:B------:R-:W-:Y:S01]  /*1bc40*/  SEL R7, RZ, 0x40, P0 ;  /* 0x00000040ff077807 */ /* 0x000fe20000000000 */
[----:B------:R-:W-:Y:S01]  /*1bc50*/  ULDC.64 UR4, c[0x0][0xb80] ;  /* 0x0002e00000047ab9 */ /* 0x000fe20000000a00 */
[----:B------:R-:W-:Y:S01]  /*1bc60*/  ISETP.GE.AND P0, PT, R24, R29, PT ;  /* 0x0000001d1800720c */ /* 0x000fe20003f06270 */
[----:B------:R-:W-:Y:S01]  /*1bc70*/  IMAD.SHL.U32 R9, R4, 0x20, RZ ;  /* 0x0000002004097824 */ /* 0x000fe200078e00ff */
[C---:B------:R-:W-:Y:S01]  /*1bc80*/  LEA R14, P1, R2.reuse, UR4, 0x1 ;  /* 0x00000004020e7c11 */ /* 0x040fe2000f8208ff */
[----:B------:R-:W-:Y:S01]  /*1bc90*/  IMAD.IADD R3, R3, 0x1, R5 ;  /* 0x0000000103037824 */ /* 0x000fe200078e0205 */
[----:B------:R-:W-:Y:S02]  /*1bca0*/  SEL R0, RZ, 0x80, P2 ;  /* 0x00000080ff007807 */ /* 0x000fe40001000000 */
[----:B------:R-:W-:Y:S01]  /*1bcb0*/  LOP3.LUT R8, R9, 0x20, R8, 0xe2, !PT ;  /* 0x0000002009087812 */ /* 0x000fe200078ee208 */
[----:B------:R0:W1:Y:S01]  /*1bcc0*/  SHFL.IDX PT, R4, R14, RZ, 0x181f ;  /* 0x00181fff0e047589 */ /* 0x00006200000e0000 */
[----:B------:R-:W-:-:S02]  /*1bcd0*/  LEA.HI.X R15, R2, UR5, R3, 0x1, P1 ;  /* 0x00000005020f7c11 */ /* 0x000fc400088f0c03 */
[----:B------:R-:W-:-:S03]  /*1bce0*/  LOP3.LUT R21, R8, R7, RZ, 0xfc, !PT ;  /* 0x0000000708157212 */ /* 0x000fc600078efcff */
[----:B------:R0:W2:Y:S01]  /*1bcf0*/  SHFL.IDX PT, R5, R15, RZ, 0x181f ;  /* 0x00181fff0f057589 */ /* 0x0000a200000e0000 */
[----:B------:R-:W-:Y:S01]  /*1bd00*/  LOP3.LUT R23, R21, R0, RZ, 0xfc, !PT ;  /* 0x0000000015177212 */ /* 0x000fe200078efcff */
[----:B------:R-:W-:Y:S06]  /*1bd10*/  @P0 BRA `(.L_x_6880) ;  /* 0x00000000007c0947 */ /* 0x000fec0003800000 */
[-C--:B------:R-:W-:Y:S02]  /*1bd20*/  ISETP.GE.AND P2, PT, R223, R20.reuse, PT ;  /* 0x00000014df00720c */ /* 0x080fe40003f46270 */
[-C--:B------:R-:W-:Y:S02]  /*1bd30*/  ISETP.GE.AND P1, PT, R213, R20.reuse, PT ;  /* 0x00000014d500720c */ /* 0x080fe40003f26270 */
[-C--:B------:R-:W-:Y:S02]  /*1bd40*/  ISETP.GE.AND P5, PT, R222, R20.reuse, PT ;  /* 0x00000014de00720c */ /* 0x080fe40003fa6270 */
[----:B------:R-:W-:-:S07]  /*1bd50*/  ISETP.GE.AND P3, PT, R221, R20, PT ;  /* 0x00000014dd00720c */ /* 0x000fce0003f66270 */
[-C--:B-1----:R-:W-:Y:S02]  /*1bd60*/  @!P2 LEA R6, P0, R223, R4.reuse, 0x1 ;  /* 0x00000004df06a211 */ /* 0x082fe400078008ff */
[----:B--2---:R-:W-:Y:S02]  /*1bd70*/  @!P1 IMAD.WIDE R2, R213, 0x2, R4 ;  /* 0x00000002d5029825 */ /* 0x004fe400078e0204 */
        /* <DEDUP_REMOVED lines=25> */
.L_x_6880:
[----:B------:R-:W-:Y:S05]  /*1bf10*/  BSYNC B1 ;  /* 0x0000000000017941 */ /* 0x000fea0003800000 */
.L_x_6879:
[----:B------:R-:W-:Y:S01]  /*1bf20*/  VIADD R0, R24, 0x20 ;  /* 0x0000002018007836 */ /* 0x000fe20000000000 */
[----:B--23--:R2:W3:Y:S04]  /*1bf30*/  SHFL.IDX PT, R5, R15, 0x1, 0x181f ;  /* 0x00381f000f057f89 */ /* 0x00c4e800000e0000 */
[----:B------:R-:W-:Y:S01]  /*1bf40*/  ISETP.GE.AND P0, PT, R0, R29, PT ;  /* 0x0000001d0000720c */ /* 0x000fe20003f06270 */
[----:B-1----:R2:W1:-:S12]  /*1bf50*/  SHFL.IDX PT, R4, R14, 0x1, 0x181f ;  /* 0x00381f000e047f89 */ /* 0x00245800000e0000 */
[----:B--2---:R-:W-:Y:S05]  /*1bf60*/  @P0 BRA `(.L_x_6875) ;  /* 0x00000000007c0947 */ /* 0x004fea0003800000 */
[-C--:B------:R-:W-:Y:S02]  /*1bf70*/  ISETP.GE.AND P6, PT, R213, R20.reuse, PT ;  /* 0x00000014d500720c */ /* 0x080fe40003fc6270 */
[-C--:B------:R-:W-:Y:S02]  /*1bf80*/  ISETP.GE.AND P5, PT, R223, R20.reuse, PT ;  /* 0x00000014df00720c */ /* 0x080fe40003fa6270 */
[-C--:B------:R-:W-:Y:S02]  /*1bf90*/  ISETP.GE.AND P4, PT, R222, R20.reuse, PT ;  /* 0x00000014de00720c */ /* 0x080fe40003f86270 */
[-C--:B------:R-:W-:Y:S02]  /*1bfa0*/  ISETP.GE.AND P3, PT, R221, R20.reuse, PT ;  /* 0x00000014dd00720c */ /* 0x080fe40003f66270 */
[-C--:B------:R-:W-:Y:S02]  /*1bfb0*/  ISETP.GE.AND P2, PT, R220, R20.reuse, PT ;  /* 0x00000014dc00720c */ /* 0x080fe40003f46270 */
[----:B------:R-:W-:-:S03]  /*1bfc0*/  ISETP.GE.AND P1, PT, R219, R20, PT ;  /* 0x00000014db00720c */ /* 0x000fc60003f26270 */
[----:B-1-3--:R-:W-:Y:S02]  /*1bfd0*/  @!P6 IMAD.WIDE R2, R213, 0x2, R4 ;  /* 0x00000002d502e825 */ /* 0x00afe400078e0204 */
        /* <DEDUP_REMOVED lines=24> */
.L_x_6875:
[----:B------:R-:W-:Y:S05]  /*1c160*/  BSYNC B0 ;  /* 0x0000000000007941 */ /* 0x000fea0003800000 */
.L_x_6869:
[----:B------:R-:W-:Y:S02]  /*1c170*/  ULDC UR4, c[0x0][0xd3c] ;  /* 0x00034f0000047ab9 */ /* 0x000fe40000000800 */
[----:B------:R-:W-:-:S13]  /*1c180*/  ISETP.GE.AND P0, PT, R27, UR4, PT ;  /* 0x000000041b007c0c */ /* 0x000fda000bf06270 */
[----:B------:R-:W-:Y:S05]  /*1c190*/  @!P0 BRA `(.L_x_6881) ;  /* 0xfffffe50001c8947 */ /* 0x000fea000383ffff */
[----:B------:R-:W-:Y:S05]  /*1c1a0*/  BRA `(.L_x_6679) ;  /* 0x000000a400287947 */ /* 0x000fea0003800000 */
.L_x_6677:
        /* <DEDUP_REMOVED lines=18> */
.L_x_6882:
        /* <DEDUP_REMOVED lines=41> */
.L_x_6888:
        /* <DEDUP_REMOVED lines=12> */
.L_x_6887:
[----:B------:R-:W-:Y:S05]  /*1c620*/  BSYNC B0 ;  /* 0x0000000000007941 */ /* 0x000fea0003800000 */
.L_x_6886:
        /* <DEDUP_REMOVED lines=21> */
.L_x_6884:
        /* <DEDUP_REMOVED lines=20> */
.L_x_6889:
        /* <DEDUP_REMOVED lines=57> */
.L_x_6885:
[----:B------:R-:W-:Y:S02]  /*1cc50*/  IMAD.MOV.U32 R17, RZ, RZ, RZ ;  /* 0x000000ffff117224 */ /* 0x000fe400078e00ff */
[----:B------:R-:W-:Y:S02]  /*1cc60*/  IMAD.U32 R16, RZ, RZ, UR6 ;  /* 0x00000006ff107e24 */ /* 0x000fe4000f8e00ff */
[----:B------:R-:W-:-:S07]  /*1cc70*/  IMAD.MOV.U32 R18, RZ, RZ, RZ ;  /* 0x000000ffff127224 */ /* 0x000fce00078e00ff */
.L_x_6890:
[----:B------:R-:W-:-:S13]  /*1cc80*/  ISETP.NE.AND P0, PT, R0, RZ, PT ;  /* 0x000000ff0000720c */ /* 0x000fda0003f05270 */
[----:B------:R-:W1:Y:S01]  /*1cc90*/  @!P0 S2R R3, SR_CgaCtaId ;  /* 0x0000000000038919 */ /* 0x000e620000008800 */
[----:B------:R-:W-:-:S04]  /*1cca0*/  @!P0 MOV R0, 0x400 ;  /* 0x0000040000008802 */ /* 0x000fc80000000f00 */
[----:B-1----:R-:W-:-:S05]  /*1ccb0*/  @!P0 LEA R0, R3, R0, 0x18 ;  /* 0x0000000003008211 */ /* 0x002fca00078ec0ff */
[----:B------:R2:W-:Y:S01]  /*1ccc0*/  @!P0 STS.128 [R0+0x388d0], R16 ;  /* 0x0388d01000008388 */ /* 0x0005e20000000c00 */
[----:B------:R-:W-:Y:S06]  /*1ccd0*/  BAR.ARV 0x5, 0x180 ;  /* 0x0146000000007b1d */ /* 0x000fec0000002000 */
.L_x_6883:
        /* <DEDUP_REMOVED lines=31> */
[----:B------:R-:W-:Y:S01]  /*1ced0*/  STL [R1+0x1c], R2 ;  /* 0x00001c0201007387 */ /* 0x000fe20000100800 */
[----:B0-----:R-:W-:-:S03]  /*1cee0*/  LOP3.LUT R3, R0, 0x80, RZ, 0xfc, !PT ;  /* 0x0000008000037812 */ /* 0x001fc600078efcff */
[----:B------:R-:W-:Y:S01]  /*1cef0*/  STL [R1+0xc], RZ ;  /* 0x00000cff01007387 */ /* 0x000fe20000100800 */
[----:B------:R-:W-:-:S03]  /*1cf00*/  LOP3.LUT R3, R0, 0x140, RZ, 0xfc, !PT ;  /* 0x0000014000037812 */ /* 0x000fc600078efcff */
[----:B------:R-:W-:Y:S04]  /*1cf10*/  STL [R1+0x8], RZ ;  /* 0x000008ff01007387 */ /* 0x000fe80000100800 */
[----:B------:R0:W-:Y:S02]  /*1cf20*/  STL [R1+0x18], R2 ;  /* 0x0000180201007387 */ /* 0x0001e40000100800 */
[C---:B0-----:R-:W-:Y:S02]  /*1cf30*/  LOP3.LUT R2, R0.reuse, 0xc0, RZ, 0xfc, !PT ;  /* 0x000000c000027812 */ /* 0x041fe400078efcff */
[C---:B------:R-:W-:Y:S02]  /*1cf40*/  LOP3.LUT R2, R0.reuse, 0x180, RZ, 0xfc, !PT ;  /* 0x0000018000027812 */ /* 0x040fe400078efcff */
[----:B------:R-:W-:-:S07]  /*1cf50*/  LOP3.LUT R0, R0, 0x1c0, RZ, 0xfc, !PT ;  /* 0x000001c000007812 */ /* 0x000fce00078efcff */
.L_x_7077:
[----:B------:R-:W-:Y:S05]  /*1cf60*/  YIELD ;  /* 0x0000000000007946 */ /* 0x000fea0003800000 */
[----:B------:R-:W-:Y:S01]  /*1cf70*/  ULDC.64 UR4, c[0x0][0xb20] ;  /* 0x0002c80000047ab9 */ /* 0x000fe20000000a00 */
[----:B0-----:R-:W-:Y:S02]  /*1cf80*/  CS2R R6, SRZ ;  /* 0x0000000000067805 */ /* 0x001fe4000001ff00 */
[----:B------:R-:W-:Y:S01]  /*1cf90*/  ISETP.NE.U32.AND P0, PT, RZ, UR4, PT ;  /* 0x00000004ff007c0c */ /* 0x000fe2000bf05070 */
[----:B------:R-:W0:Y:S01]  /*1cfa0*/  LDC.64 R12, c[0x0][0xaf8] ;  /* 0x0002be00ff0c7b82 */ /* 0x000e220000000a00 */
[----:B------:R-:W-:Y:S01]  /*1cfb0*/  ULDC.64 UR6, c[0x0][0xb00] ;  /* 0x0002c00000067ab9 */ /* 0x000fe20000000a00 */
[----:B------:R-:W-:Y:S01]  /*1cfc0*/  ULDC.64 UR8, c[0x0][0xb08] ;  /* 0x0002c20000087ab9 */ /* 0x000fe20000000a00 */
[----:B------:R-:W-:Y:S01]  /*1cfd0*/  ISETP.NE.AND.EX P0, PT, RZ, UR5, PT, P0 ;  /* 0x00000005ff007c0c */ /* 0x000fe2000bf05300 */
[----:B------:R-:W-:-:S04]  /*1cfe0*/  ULDC.64 UR4, c[0x0][0xb10] ;  /* 0x0002c40000047ab9 */ /* 0x000fc80000000a00 */
[----:B-1----:R-:W1:Y:S08]  /*1cff0*/  LDC.64 R4, c[0x0][0xb00] ;  /* 0x0002c000ff047b82 */ /* 0x002e700000000a00 */
[----:B--2---:R-:W2:Y:S02]  /*1d000*/  @P0 LDC.64 R2, c[0x0][0xb20] ;  /* 0x0002c800ff020b82 */ /* 0x004ea40000000a00 */
[----:B--2---:R-:W-:-:S05]  /*1d010*/  @P0 IMAD.WIDE R2, R19, 0x4, R2 ;  /* 0x0000000413020825 */ /* 0x004fca00078e0202 */
[----:B------:R2:W5:Y:S01]  /*1d020*/  @P0 LDG.E R6, desc[UR50][R2.64] ;  /* 0x0000003202060981 */ /* 0x000562000c1e1900 */
[----:B------:R-:W-:Y:S01]  /*1d030*/  ISETP.NE.U32.AND P0, PT, RZ, UR4, PT ;  /* 0x00000004ff007c0c */ /* 0x000fe2000bf05070 */
[----:B0-----:R-:W-:Y:S01]  /*1d040*/  IMAD.WIDE R12, R19, 0x4, R12 ;  /* 0x00000004130c7825 */ /* 0x001fe200078e020c */
[----:B------:R-:W-:Y:S02]  /*1d050*/  ISETP.NE.U32.AND P2, PT, RZ, UR6, PT ;  /* 0x00000006ff007c0c */ /* 0x000fe4000bf45070 */
[----:B------:R-:W-:Y:S01]  /*1d060*/  ISETP.NE.AND.EX P0, PT, RZ, UR5, PT, P0 ;  /* 0x00000005ff007c0c */ /* 0x000fe2000bf05300 */
[----:B------:R-:W-:Y:S01]  /*1d070*/  ULDC.64 UR4, c[0x0][0xaf8] ;  /* 0x0002be0000047ab9 */ /* 0x000fe20000000a00 */
[----:B------:R-:W-:Y:S01]  /*1d080*/  ISETP.NE.U32.AND P4, PT, RZ, UR8, PT ;  /* 0x00000008ff007c0c */ /* 0x000fe2000bf85070 */
[----:B------:R-:W-:Y:S01]  /*1d090*/  IMAD.MOV.U32 R8, RZ, RZ, RZ ;  /* 0x000000ffff087224 */ /* 0x000fe200078e00ff */
[----:B------:R-:W-:Y:S01]  /*1d0a0*/  ISETP.NE.U32.AND P1, PT, RZ, UR4, PT ;  /* 0x00000004ff007c0c */ /* 0x000fe2000bf25070 */
[----:B--2---:R-:W0:Y:S01]  /*1d0b0*/  LDC.64 R2, c[0x0][0xb08] ;  /* 0x0002c200ff027b82 */ /* 0x004e220000000a00 */
[----:B---3--:R-:W-:-:S02]  /*1d0c0*/  IMAD.MOV.U32 R0, RZ, RZ, RZ ;  /* 0x000000ffff007224 */ /* 0x008fc400078e00ff */
[----:B------:R-:W-:Y:S01]  /*1d0d0*/  ISETP.NE.AND.EX P3, PT, RZ, UR5, PT, P1 ;  /* 0x00000005ff007c0c */ /* 0x000fe2000bf65310 */
[----:B-1----:R-:W-:-:S04]  /*1d0e0*/  IMAD.WIDE R4, R19, 0x4, R4 ;  /* 0x0000000413047825 */ /* 0x002fc800078e0204 */
        /* <DEDUP_REMOVED lines=30> */
.L_x_6892:
[----:B-----5:R-:W-:Y:S01]  /*1d2d0*/  IMAD.IADD R8, R8, 0x1, R6 ;  /* 0x0000000108087824 */ /* 0x020fe200078e0206 */
[----:B------:R-:W-:Y:S02]  /*1d2e0*/  ULDC.64 UR4, c[0x0][0xb18] ;  /* 0x0002c60000047ab9 */ /* 0x000fe40000000a00 */
[----:B------:R-:W-:Y:S02]  /*1d2f0*/  ISETP.NE.U32.AND P0, PT, RZ, UR4, PT ;  /* 0x00000004ff007c0c */ /* 0x000fe4000bf05070 */
[----:B------:R1:W-:Y:S02]  /*1d300*/  STL [R1+0x24], R8 ;  /* 0x0000240801007387 */ /* 0x0003e40000100800 */
[----:B------:R-:W-:-:S13]  /*1d310*/  ISETP.NE.AND.EX P0, PT, RZ, UR5, PT, P0 ;  /* 0x00000005ff007c0c */ /* 0x000fda000bf05300 */
[----:B-1----:R-:W-:Y:S05]  /*1d320*/  @!P0 BRA `(.L_x_6893) ;  /* 0x0000000000108947 */ /* 0x002fea0003800000 */
[----:B------:R-:W1:Y:S02]  /*1d330*/  LDC.64 R4, c[0x0][0xb18] ;  /* 0x0002c600ff047b82 */ /* 0x000e640000000a00 */
[----:B-1----:R-:W-:-:S05]  /*1d340*/  IMAD.WIDE R4, R19, 0x4, R4 ;  /* 0x0000000413047825 */ /* 0x002fca00078e0204 */
[----:B------:R1:W5:Y:S01]  /*1d350*/  LDG.E R7, desc[UR50][R4.64] ;  /* 0x0000003204077981 */ /* 0x000362000c1e1900 */
[----:B------:R-:W-:Y:S05]  /*1d360*/  BRA `(.L_x_6894) ;  /* 0x0000000000107947 */ /* 0x000fea0003800000 */
.L_x_6893:
[----:B------:R-:W-:Y:S05]  /*1d370*/  @!P1 BRA `(.L_x_6894) ;  /* 0x00000000000c9947 */ /* 0x000fea0003800000 */
[----:B------:R-:W2:Y:S04]  /*1d380*/  LDG.E R7, desc[UR50][R4.64] ;  /* 0x0000003204077981 */ /* 0x000ea8000c1e1900 */
[----:B------:R-:W2:Y:S02]  /*1d390*/  LDG.E R4, desc[UR50][R4.64+0x4] ;  /* 0x0000043204047981 */ /* 0x000ea4000c1e1900 */
[----:B--2---:R-:W-:-:S07]  /*1d3a0*/  IMAD.IADD R7, R4, 0x1, -R7 ;  /* 0x0000000104077824 */ /* 0x004fce00078e0a07 */
.L_x_6894:
        /* <DEDUP_REMOVED lines=13> */
[----:B----4-:R-:W-:-:S03]  /*1d480*/  @P1 SHF.R.U32.HI R6, RZ, R5, R2 ;  /* 0x00000005ff061219 */ /* 0x010fc60000011602 */
[C---:B------:R-:W-:Y:S01]  /*1d490*/  VIADD R2, R7.reuse, 0x3f ;  /* 0x0000003f07027836 */ /* 0x040fe20000000000 */
[----:B------:R-:W-:-:S04]  /*1d4a0*/  IADD3 R20, R7, 0x1, -R11 ;  /* 0x0000000107147810 */ /* 0x000fc80007ffe80b */
[----:B------:R-:W-:Y:S01]  /*1d4b0*/  SHF.R.S32.HI R3, RZ, 0x1f, R2 ;  /* 0x0000001fff037819 */ /* 0x000fe20000011402 */
[----:B------:R-:W-:-:S03]  /*1d4c0*/  IMAD.IADD R6, R20, 0x1, R6 ;  /* 0x0000000114067824 */ /* 0x000fc600078e0206 */
[----:B------:R-:W-:Y:S02]  /*1d4d0*/  LEA.HI R21, R3, R2, RZ, 0x6 ;  /* 0x0000000203157211 */ /* 0x000fe400078f30ff */
[----:B------:R-:W1:Y:S02]  /*1d4e0*/  LDC.64 R2, c[0x0][0xad8] ;  /* 0x0002b600ff027b82 */ /* 0x000e640000000a00 */
[----:B------:R-:W-:Y:S02]  /*1d4f0*/  SHF.R.S32.HI R21, RZ, 0x6, R21 ;  /* 0x00000006ff157819 */ /* 0x000fe40000011415 */
        /* <DEDUP_REMOVED lines=14> */
.L_x_6897:
[----:B------:R-:W-:-:S13]  /*1d5e0*/  ISETP.NE.AND P0, PT, R3, 0x1, PT ;  /* 0x000000010300780c */ /* 0x000fda0003f05270 */
[----:B------:R-:W1:Y:S02]  /*1d5f0*/  @P0 LDC.64 R4, c[0x0][0xae0] ;  /* 0x0002b800ff040b82 */ /* 0x000e640000000a00 */
[----:B-1----:R-:W-:-:S05]  /*1d600*/  @P0 IMAD.HI.U32 R4, R2, R4, RZ ;  /* 0x0000000402040227 */ /* 0x002fca00078e00ff */
[----:B------:R-:W-:-:S07]  /*1d610*/  @P0 SHF.R.U32.HI R2, RZ, R5, R4 ;  /* 0x00000005ff020219 */ /* 0x000fce0000011604 */
.L_x_6898:
[----:B------:R-:W-:Y:S05]  /*1d620*/  BSYNC B0 ;  /* 0x0000000000007941 */ /* 0x000fea0003800000 */
.L_x_6896:
[----:B------:R-:W-:-:S05]  /*1d630*/  IMAD R2, R2, R3, R3 ;  /* 0x0000000302027224 */ /* 0x000fca00078e0203 */
[----:B------:R-:W-:-:S07]  /*1d640*/  VIMNMX R8, R8, R2, PT ;  /* 0x0000000208087248 */ /* 0x000fce0003fe0100 */
.L_x_6895:
[----:B------:R-:W1:Y:S01]  /*1d650*/  @P1 LDC R4, c[0x0][0x44c] ;  /* 0x00011300ff041b82 */ /* 0x000e620000000800 */
[----:B------:R-:W-:Y:S01]  /*1d660*/  IMAD.MOV.U32 R2, RZ, RZ, R12 ;  /* 0x000000ffff027224 */ /* 0x000fe200078e000c */
[----:B------:R-:W-:Y:S01]  /*1d670*/  ULDC UR4, c[0x0][0xad4] ;  /* 0x0002b50000047ab9 */ /* 0x000fe20000000800 */
[----:B------:R-:W-:-:S05]  /*1d680*/  IMAD.IADD R17, R7, 0x1, -R11 ;  /* 0x0000000107117824 */ /* 0x000fca00078e0a0b */
[----:B------:R-:W2:Y:S01]  /*1d690*/  @P1 LDC R5, c[0x0][0x450] ;  /* 0x00011400ff051b82 */ /* 0x000ea20000000800 */
[----:B-1----:R-:W-:-:S05]  /*1d6a0*/  @P1 IMAD.HI.U32 R4, R12, R4, RZ ;  /* 0x000000040c041227 */ /* 0x002fca00078e00ff */
[----:B--2---:R-:W-:-:S05]  /*1d6b0*/  @P1 SHF.R.U32.HI R2, RZ, R5, R4 ;  /* 0x00000005ff021219 */ /* 0x004fca0000011604 */
        /* <DEDUP_REMOVED lines=13> */
.L_x_6901:
[----:B------:R-:W-:-:S13]  /*1d790*/  ISETP.NE.AND P0, PT, R3, 0x1, PT ;  /* 0x000000010300780c */ /* 0x000fda0003f05270 */
[----:B------:R-:W1:Y:S02]  /*1d7a0*/  @P0 LDC.64 R4, c[0x0][0xae0] ;  /* 0x0002b800ff040b82 */ /* 0x000e640000000a00 */
[----:B-1----:R-:W-:-:S05]  /*1d7b0*/  @P0 IMAD.HI.U32 R4, R2, R4, RZ ;  /* 0x0000000402040227 */ /* 0x002fca00078e00ff */
[----:B------:R-:W-:-:S07]  /*1d7c0*/  @P0 SHF.R.U32.HI R2, RZ, R5, R4 ;  /* 0x00000005ff020219 */ /* 0x000fce0000011604 */
.L_x_6902:
[----:B------:R-:W-:Y:S05]  /*1d7d0*/  BSYNC B0 ;  /* 0x0000000000007941 */ /* 0x000fea0003800000 */
.L_x_6900:
[----:B------:R-:W-:-:S05]  /*1d7e0*/  IMAD R2, R2, R3, RZ ;  /* 0x0000000302027224 */ /* 0x000fca00078e02ff */
[----:B------:R-:W-:-:S07]  /*1d7f0*/  VIMNMX R6, R6, R2, !PT ;  /* 0x0000000206067248 */ /* 0x000fce0007fe0100 */
.L_x_6899:
        /* <DEDUP_REMOVED lines=31> */
.L_x_7121:
[----:B--2---:R-:W-:Y:S02]  /*1d9f0*/  ISETP.NE.AND P0, PT, R14, RZ, PT ;  /* 0x000000ff0e00720c */ /* 0x004fe40003f05270 */
[----:B------:R-:W-:-:S11]  /*1da00*/  PLOP3.LUT P6, PT, PT, PT, PT, 0x8, 0x0 ;  /* 0x000000000000781c */ /* 0x000fd60003fce170 */
[----:B------:R-:W-:Y:S05]  /*1da10*/  @P0 BRA `(.L_x_6906) ;  /* 0x00000000000c0947 */ /* 0x000fea0003800000 */
[----:B------:R-:W-:-:S03]  /*1da20*/  UMOV UR4, 0xffffffff ;  /* 0xffffffff00047882 */ /* 0x000fc60000000000 */
[----:B------:R-:W-:Y:S05]  /*1da30*/  BRA.DIV UR4, `(.L_x_6907) ;  /* 0x0000009a042c7947 */ /* 0x000fea000b800000 */
[----:B------:R-:W-:-:S13]  /*1da40*/  ELECT P6, URZ, PT ;  /* 0x00000000003f782f */ /* 0x000fda00038c0000 */
.L_x_6906:
        /* <DEDUP_REMOVED lines=10> */
.L_x_7124:
[----:B------:R-:W-:Y:S05]  /*1daf0*/  BSYNC B1 ;  /* 0x0000000000017941 */ /* 0x000fea0003800000 */
.L_x_6908:
[----:B------:R-:W-:Y:S04]  /*1db00*/  BSSY B1, `(.L_x_6910) ;  /* 0x00000be000017945 */ /* 0x000fe80003800000 */
[----:B------:R-:W-:Y:S05]  /*1db10*/  @!P6 BRA `(.L_x_6911) ;  /* 0x0000000800f0e947 */ /* 0x000fea0003800000 */
[----:B------:R-:W2:Y:S04]  /*1db20*/  LDL R9, [R1] ;  /* 0x0000000001097983 */ /* 0x000ea80000100800 */
[----:B-1----:R-:W2:Y:S04]  /*1db30*/  LDL R5, [R1+0xc] ;  /* 0x00000c0001057983 */ /* 0x002ea80000100800 */
        /* <DEDUP_REMOVED lines=9> */
.L_x_7125:
[----:B------:R-:W-:Y:S05]  /*1dbd0*/  BSYNC B2 ;  /* 0x0000000000027941 */ /* 0x000fea0003800000 */
.L_x_6912:
        /* <DEDUP_REMOVED lines=9> */
.L_x_6915:
[----:B------:R-:W-:Y:S05]  /*1dc70*/  BSYNC B2 ;  /* 0x0000000000027941 */ /* 0x000fea0003800000 */
.L_x_6914:
        /* <DEDUP_REMOVED lines=14> */
.L_x_6916:
        /* <DEDUP_REMOVED lines=13> */
.L_x_7126:
[----:B------:R-:W-:Y:S05]  /*1de30*/  BSYNC B2 ;  /* 0x0000000000027941 */ /* 0x000fea0003800000 */
.L_x_6917:
[----:B------:R-:W-:Y:S01]  /*1de40*/  BSSY B2, `(.L_x_6919) ;  /* 0x000000b000027945 */ /* 0x000fe20003800000 */
[----:B------:R-:W-:Y:S02]  /*1de50*/  IMAD.MOV.U32 R10, RZ, RZ, 0x0 ;  /* 0x00000000ff0a7424 */ /* 0x000fe400078e00ff */
[----:B0-----:R-:W-:Y:S01]  /*1de60*/  IMAD.MOV.U32 R11, RZ, RZ, 0x12f00000 ;  /* 0x12f00000ff0b7424 */ /* 0x001fe200078e00ff */
        /* <DEDUP_REMOVED lines=8> */
.L_x_6920:
[----:B------:R-:W-:Y:S05]  /*1def0*/  BSYNC B2 ;  /* 0x0000000000027941 */ /* 0x000fea0003800000 */
.L_x_6919:
[----:B------:R-:W3:Y:S04]  /*1df00*/  LDL R7, [R1] ;  /* 0x0000000001077983 */ /* 0x000ee80000100800 */
        /* <DEDUP_REMOVED lines=10> */
.L_x_6921:
        /* <DEDUP_REMOVED lines=15> */
.L_x_6922:
        /* <DEDUP_REMOVED lines=15> */
.L_x_6923:
        /* <DEDUP_REMOVED lines=15> */
.L_x_6924:
        /* <DEDUP_REMOVED lines=15> */
.L_x_6925:
        /* <DEDUP_REMOVED lines=15> */
.L_x_6926:
        /* <DEDUP_REMOVED lines=15> */
.L_x_6927:
        /* <DEDUP_REMOVED lines=15> */
.L_x_6928:
        /* <DEDUP_REMOVED lines=10> */
.L_x_6911:
[----:B------:R-:W-:Y:S05]  /*1e6e0*/  BSYNC B1 ;  /* 0x0000000000017941 */ /* 0x000fea0003800000 */
.L_x_6910:
        /* <DEDUP_REMOVED lines=13> */
.L_x_6948:
[----:B------:R-:W-:Y:S05]  /*1e7c0*/  YIELD ;  /* 0x0000000000007946 */ /* 0x000fea0003800000 */
[----:B------:R-:W-:Y:S04]  /*1e7d0*/  BSSY B1, `(.L_x_6929) ;  /* 0x00000bd000017945 */ /* 0x000fe80003800000 */
[----:B--2---:R-:W-:Y:S05]  /*1e7e0*/  @!P6 BRA `(.L_x_6930) ;  /* 0x0000000800ece947 */ /* 0x004fea0003800000 */
        /* <DEDUP_REMOVED lines=11> */
.L_x_7127:
[----:B------:R-:W-:Y:S05]  /*1e8a0*/  BSYNC B2 ;  /* 0x0000000000027941 */ /* 0x000fea0003800000 */
.L_x_6931:
        /* <DEDUP_REMOVED lines=9> */
.L_x_6934:
[----:B------:R-:W-:Y:S05]  /*1e940*/  BSYNC B2 ;  /* 0x0000000000027941 */ /* 0x000fea0003800000 */
.L_x_6933:
        /* <DEDUP_REMOVED lines=13> */
.L_x_6935:
        /* <DEDUP_REMOVED lines=13> */
.L_x_7128:
[----:B------:R-:W-:Y:S05]  /*1eaf0*/  BSYNC B2 ;  /* 0x0000000000027941 */ /* 0x000fea0003800000 */
.L_x_6936:
        /* <DEDUP_REMOVED lines=11> */
.L_x_6939:
[----:B------:R-:W-:Y:S05]  /*1ebb0*/  BSYNC B2 ;  /* 0x0000000000027941 */ /* 0x000fea0003800000 */
.L_x_6938:
[----:B------:R-:W3:Y:S04]  /*1ebc0*/  LDL R7, [R1] ;  /* 0x0000000001077983 */ /* 0x000ee80000100800 */
        /* <DEDUP_REMOVED lines=10> */
.L_x_6940:
        /* <DEDUP_REMOVED lines=15> */
.L_x_6941:
        /* <DEDUP_REMOVED lines=15> */
.L_x_6942:
        /* <DEDUP_REMOVED lines=15> */
.L_x_6943:
        /* <DEDUP_REMOVED lines=15> */
.L_x_6944:
        /* <DEDUP_REMOVED lines=15> */
.L_x_6945:
        /* <DEDUP_REMOVED lines=15> */
.L_x_6946:
        /* <DEDUP_REMOVED lines=15> */
.L_x_6947:
        /* <DEDUP_REMOVED lines=10> */
.L_x_6930:
[----:B------:R-:W-:Y:S05]  /*1f3a0*/  BSYNC B1 ;  /* 0x0000000000017941 */ /* 0x000fea0003800000 */
.L_x_6929:
        /* <DEDUP_REMOVED lines=12> */
.L_x_6904:
[----:B------:R-:W-:Y:S05]  /*1f470*/  BSYNC B0 ;  /* 0x0000000000007941 */ /* 0x000fea0003800000 */
.L_x_6903:
[----:B-12---:R-:W2:Y:S01]  /*1f480*/  LDL R7, [R1+0x2c] ;  /* 0x00002c0001077983 */ /* 0x006ea20000100800 */
        /* <DEDUP_REMOVED lines=25> */
.L_x_6951:
[----:B------:R-:W-:-:S13]  /*1f620*/  ISETP.NE.AND P0, PT, R3, 0x1, PT ;  /* 0x000000010300780c */ /* 0x000fda0003f05270 */
[----:B------:R-:W1:Y:S02]  /*1f630*/  @P0 LDC.64 R4, c[0x0][0xae0] ;  /* 0x0002b800ff040b82 */ /* 0x000e640000000a00 */
[----:B-1----:R-:W-:-:S05]  /*1f640*/  @P0 IMAD.HI.U32 R4, R6, R4, RZ ;  /* 0x0000000406040227 */ /* 0x002fca00078e00ff */
[----:B------:R-:W-:-:S07]  /*1f650*/  @P0 SHF.R.U32.HI R6, RZ, R5, R4 ;  /* 0x00000005ff060219 */ /* 0x000fce0000011604 */
.L_x_6952:
[----:B------:R-:W-:Y:S05]  /*1f660*/  BSYNC B0 ;  /* 0x0000000000007941 */ /* 0x000fea0003800000 */
.L_x_6950:
[----:B------:R-:W-:-:S05]  /*1f670*/  IMAD R6, R6, R3, R3 ;  /* 0x0000000306067224 */ /* 0x000fca00078e0203 */
[----:B------:R-:W-:-:S07]  /*1f680*/  VIMNMX R2, R2, R6, PT ;  /* 0x0000000602027248 */ /* 0x000fce0003fe0100 */
.L_x_6949:
        /* <DEDUP_REMOVED lines=25> */
.L_x_6955:
[----:B------:R-:W-:-:S13]  /*1f820*/  ISETP.NE.AND P0, PT, R3, 0x1, PT ;  /* 0x000000010300780c */ /* 0x000fda0003f05270 */
[----:B------:R-:W1:Y:S02]  /*1f830*/  @P0 LDC.64 R4, c[0x0][0xae0] ;  /* 0x0002b800ff040b82 */ /* 0x000e640000000a00 */
[----:B-1----:R-:W-:-:S05]  /*1f840*/  @P0 IMAD.HI.U32 R4, R0, R4, RZ ;  /* 0x0000000400040227 */ /* 0x002fca00078e00ff */
[----:B------:R-:W-:-:S07]  /*1f850*/  @P0 SHF.R.U32.HI R0, RZ, R5, R4 ;  /* 0x00000005ff000219 */ /* 0x000fce0000011604 */
.L_x_6956:
[----:B------:R-:W-:Y:S05]  /*1f860*/  BSYNC B0 ;  /* 0x0000000000007941 */ /* 0x000fea0003800000 */
.L_x_6954:
[----:B------:R-:W-:-:S05]  /*1f870*/  IMAD R0, R0, R3, RZ ;  /* 0x0000000300007224 */ /* 0x000fca00078e02ff */
[----:B------:R-:W-:-:S07]  /*1f880*/  VIMNMX R2, R2, R0, !PT ;  /* 0x0000000002027248 */ /* 0x000fce0007fe0100 */
.L_x_6953:
        /* <DEDUP_REMOVED lines=14> */
[----:B------:R-:W2:Y:S01]  /*1f970*/  LDC.64 R4, c[0x0][0xd60] ;  /* 0x00035800ff047b82 */ /* 0x000ea20000000a00 */
[----:B------:R-:W1:Y:S02]  /*1f980*/  FLO.U32 R0, UR4 ;  /* 0x0000000400007d00 */ /* 0x000e6400080e0000 */
[----:B-1----:R-:W-:-:S06]  /*1f990*/  ISETP.EQ.U32.AND P0, PT, R0, R2, PT ;  /* 0x000000020000720c */ /* 0x002fcc0003f02070 */
[----:B------:R-:W2:Y:S07]  /*1f9a0*/  POPC R2, UR4 ;  /* 0x0000000400027d09 */ /* 0x000eae0008000000 */
[----:B--2---:R-:W2:Y:S04]  /*1f9b0*/  @P0 ATOMG.E.ADD.STRONG.GPU PT, R2, desc[UR50][R4.64], R2 ;  /* 0x00000002040209a8 */ /* 0x004ea800081ee1f2 */
[----:B--2---:R1:W2:Y:S02]  /*1f9c0*/  SHFL.IDX PT, R2, R2, R0, 0x1f ;  /* 0x00001f0002027589 */ /* 0x0042a400000e0000 */
[----:B-1----:R-:W1:Y:S02]  /*1f9d0*/  S2R R0, SR_LTMASK ;  /* 0x0000000000007919 */ /* 0x002e640000003900 */
[----:B-1----:R-:W-:-:S06]  /*1f9e0*/  LOP3.LUT R0, R0, UR4, RZ, 0xc0, !PT ;  /* 0x0000000400007c12 */ /* 0x002fcc000f8ec0ff */
[----:B------:R-:W2:Y:S02]  /*1f9f0*/  POPC R0, R0 ;  /* 0x0000000000007309 */ /* 0x000ea40000000000 */
[----:B--2---:R-:W-:Y:S01]  /*1fa00*/  IADD3 R16, R2, UR38, R0 ;  /* 0x0000002602107c10 */ /* 0x004fe2000fffe000 */
[----:B------:R-:W-:Y:S06]  /*1fa10*/  BRA `(.L_x_6959) ;  /* 0x0000005c00047947 */ /* 0x000fec0003800000 */
.L_x_6958:
        /* <DEDUP_REMOVED lines=21> */
.L_x_6961:
[----:B------:R-:W-:Y:S05]  /*1fb70*/  BSYNC B6 ;  /* 0x0000000000067941 */ /* 0x000fea0003800000 */
.L_x_6960:
        /* <DEDUP_REMOVED lines=20> */
.L_x_6964:
        /* <DEDUP_REMOVED lines=15> */
.L_x_6963:
[----:B------:R-:W-:Y:S05]  /*1fdb0*/  BSYNC B6 ;  /* 0x0000000000067941 */ /* 0x000fea0003800000 */
.L_x_6962:
        /* <DEDUP_REMOVED lines=23> */
.L_x_7131:
        /* <DEDUP_REMOVED lines=11> */
.L_x_7134:
[----:B------:R-:W-:Y:S05]  /*1ffe0*/  @!P6 BRA `(.L_x_6966) ;  /* 0x00000004000ce947 */ /* 0x000fea0003800000 */
[----:B------:R-:W-:-:S04]  /*1fff0*/  ISETP.NE.U32.AND P0, PT, R2, RZ, PT ;  /* 0x000000ff0200720c */ /* 0x000fc80003f05070 */
[----:B------:R-:W-:-:S13]  /*20000*/  ISETP.NE.AND.EX P0, PT, R3, RZ, PT, P0 ;  /* 0x000000ff0300720c */ /* 0x000fda0003f05300 */
[----:B------:R-:W-:Y:S05]  /*20010*/  @!P0 BRA `(.L_x_6968) ;  /* 0x0000000000508947 */ /* 0x000fea0003800000 */
[----:B------:R-:W2:Y:S01]  /*20020*/  LDC R6, c[0x0][0x43c] ;  /* 0x00010f00ff067b82 */ /* 0x000ea20000000800 */
[----:B------:R-:W-:Y:S01]  /*20030*/  IMAD.MOV.U32 R9, RZ, RZ, R0 ;  /* 0x000000ffff097224 */ /* 0x000fe200078e0000 */
[----:B------:R-:W-:-:S03]  /*20040*/  ULDC.64 UR4, c[0x0][0x428] ;  /* 0x00010a0000047ab9 */ /* 0x000fc60000000a00 */
        /* <DEDUP_REMOVED lines=17> */
.L_x_6968:
[----:B-1----:R-:W4:Y:S04]  /*20160*/  LDL R7, [R1] ;  /* 0x0000000001077983 */ /* 0x002f280000100800 */
[----:B---3--:R-:W4:Y:S04]  /*20170*/  LDL R0, [R1+0x8] ;  /* 0x0000080001007983 */ /* 0x008f280000100800 */
[----:B--2---:R-:W2:Y:S01]  /*20180*/  LDL R2, [R1+0x18] ;  /* 0x0000180001027983 */ /* 0x004ea20000100800 */
[----:B----4-:R-:W-:Y:S01]  /*20190*/  IMAD R0, R0, 0x8, R7 ;  /* 0x0000000800007824 */ /* 0x010fe200078e0207 */
[----:B--2---:R-:W-:-:S04]  /*201a0*/  SHF.L.U32 R2, R2, 0x1f, RZ ;  /* 0x0000001f02027819 */ /* 0x004fc800000006ff */
[----:B------:R-:W1:Y:S02]  /*201b0*/  SYNCS.PHASECHK.TRANS64.TRYWAIT P0, [R0+URZ+0x38840], R2 ;  /* 0x03884002000075a7 */ /* 0x000e64000800017f */
[----:B-1----:R-:W-:Y:S05]  /*201c0*/  @!P0 BRA `(.L_x_6969) ;  /* 0x0000007400248947 */ /* 0x002fea0003800000 */
.L_x_7135:
        /* <DEDUP_REMOVED lines=11> */
.L_x_6970:
[----:B------:R-:W2:Y:S04]  /*20280*/  LDL R5, [R1] ;  /* 0x0000000001057983 */ /* 0x000ea80000100800 */
[----:B------:R-:W2:Y:S04]  /*20290*/  LDL R4, [R1+0x8] ;  /* 0x0000080001047983 */ /* 0x000ea80000100800 */
[----:B------:R-:W3:Y:S04]  /*202a0*/  LDL R6, [R1+0x38] ;  /* 0x0000380001067983 */ /* 0x000ee80000100800 */
[----:B------:R-:W4:Y:S04]  /*202b0*/  LDL R3, [R1+0x24] ;  /* 0x0000240001037983 */ /* 0x000f280000100800 */
[----:B-1----:R-:W4:Y:S01]  /*202c0*/  LDL.LU R2, [R1+0x4] ;  /* 0x0000040001027983 */ /* 0x002f220000300800 */
        /* <DEDUP_REMOVED lines=21> */
.L_x_6966:
[----:B---3--:R-:W3:Y:S04]  /*20420*/  LDL R0, [R1] ;  /* 0x0000000001007983 */ /* 0x008ee80000100800 */
[----:B--2---:R-:W2:Y:S01]  /*20430*/  LDL R2, [R1+0x3c] ;  /* 0x00003c0001027983 */ /* 0x004ea20000100800 */
[----:B------:R-:W-:Y:S05]  /*20440*/  WARPSYNC.ALL ;  /* 0x0000000000007948 */ /* 0x000fea0003800000 */
[----:B------:R-:W-:Y:S01]  /*20450*/  ULDC.64 UR4, c[0x0][0xaf8] ;  /* 0x0002be0000047ab9 */ /* 0x000fe20000000a00 */
[----:B------:R-:W-:Y:S01]  /*20460*/  BSSY B6, `(.L_x_6971) ;  /* 0x0000020000067945 */ /* 0x000fe20003800000 */
[----:B------:R-:W-:Y:S01]  /*20470*/  BAR.SYNC.DEFER_BLOCKING 0x8, 0x100 ;  /* 0x0204000000007b1d */ /* 0x000fe20000010000 */
[----:B------:R-:W-:-:S04]  /*20480*/  ISETP.NE.U32.AND P0, PT, RZ, UR4, PT ;  /* 0x00000004ff007c0c */ /* 0x000fc8000bf05070 */
[----:B------:R-:W-:Y:S01]  /*20490*/  ISETP.NE.AND.EX P0, PT, RZ, UR5, PT, P0 ;  /* 0x00000005ff007c0c */ /* 0x000fe2000bf05300 */
[----:B---3--:R-:W-:Y:S01]  /*204a0*/  VIADD R0, R0, 0x20400 ;  /* 0x0002040000007836 */ /* 0x008fe20000000000 */
[----:B--2---:R-:W-:-:S04]  /*204b0*/  SHF.R.S32.HI R3, RZ, 0x1f, R2 ;  /* 0x0000001fff037819 */ /* 0x004fc80000011402 */
[----:B------:R-:W-:Y:S02]  /*204c0*/  LOP3.LUT P1, RZ, R0, 0x3ff, RZ, 0xc0, !PT ;  /* 0x000003ff00ff7812 */ /* 0x000fe4000782c0ff */
[----:B------:R-:W-:Y:S02]  /*204d0*/  SHF.R.S32.HI R0, RZ, 0x1f, R19 ;  /* 0x0000001fff007819 */ /* 0x000fe40000011413 */
[----:B------:R-:W-:Y:S02]  /*204e0*/  SHF.R.S32.HI R2, RZ, 0x1f, R18 ;  /* 0x0000001fff027819 */ /* 0x000fe40000011412 */
[----:B------:R-:W-:-:S05]  /*204f0*/  SEL R0, R0, RZ, !P0 ;  /* 0x000000ff00007207 */ /* 0x000fca0004000000 */
[----:B------:R2:W-:Y:S04]  /*20500*/  STL [R1+0x5c], R0 ;  /* 0x00005c0001007387 */ /* 0x0005e80000100800 */
[----:B------:R3:W-:Y:S01]  /*20510*/  STL [R1+0x50], R3 ;  /* 0x0000500301007387 */ /* 0x0007e20000100800 */
[----:B--2---:R-:W-:-:S05]  /*20520*/  SEL R0, R19, RZ, !P0 ;  /* 0x000000ff13007207 */ /* 0x004fca0004000000 */
        /* <DEDUP_REMOVED lines=13> */
[----:B0-----:R-:W-:Y:S02]  /*20600*/  IMAD.U32 R11, RZ, RZ, UR9 ;  /* 0x00000009ff0b7e24 */ /* 0x001fe4000f8e00ff */
[----:B------:R-:W-:Y:S02]  /*20610*/  IMAD.MOV.U32 R8, RZ, RZ, 0x70 ;  /* 0x00000070ff087424 */ /* 0x000fe400078e00ff */
[----:B------:R-:W-:Y:S02]  /*20620*/  IMAD.MOV.U32 R12, RZ, RZ, 0x1 ;  /* 0x00000001ff0c7424 */ /* 0x000fe400078e00ff */
[----:B------:R-:W-:-:S07]  /*20630*/  IMAD.MOV.U32 R13, RZ, RZ, RZ ;  /* 0x000000ffff0d7224 */ /* 0x000fce00078e00ff */
[----:B------:R-:W-:-:S07]  /*20640*/  LEPC R20, `(.L_x_6972) ;  /* 0x000000001014794e */ /* 0x000fce0000000000 */
[----:B--2---:R-:W-:Y:S05]  /*20650*/  CALL.ABS.NOINC R2 ;  /* 0x0000000002007343 */ /* 0x004fea0003c00000 */
.L_x_6972:
[----:B------:R-:W-:Y:S05]  /*20660*/  BSYNC B6 ;  /* 0x0000000000067941 */ /* 0x000fea0003800000 */
.L_x_6971:
[----:B0-----:R-:W2:Y:S01]  /*20670*/  LDL R11, [R1+0x2c] ;  /* 0x00002c00010b7983 */ /* 0x001ea20000100800 */
[----:B-1----:R-:W0:Y:S01]  /*20680*/  LDC R7, c[0x0][0x448] ;  /* 0x00011200ff077b82 */ /* 0x002e220000000800 */
[----:B------:R-:W-:Y:S01]  /*20690*/  ULDC.64 UR4, c[0x0][0x298] ;  /* 0x0000a60000047ab9 */ /* 0x000fe20000000a00 */
[----:B------:R-:W-:Y:S01]  /*206a0*/  ULDC.64 UR6, c[0x0][0x280] ;  /* 0x0000a00000067ab9 */ /* 0x000fe20000000a00 */
[----:B------:R-:W4:Y:S04]  /*206b0*/  LDL R4, [R1+0x50] ;  /* 0x0000500001047983 */ /* 0x000f280000100800 */
[----:B------:R-:W4:Y:S04]  /*206c0*/  LDL R10, [R1+0x3c] ;  /* 0x00003c00010a7983 */ /* 0x000f280000100800 */
[----:B------:R-:W4:Y:S01]  /*206d0*/  LDL R9, [R1+0x58] ;  /* 0x0000580001097983 */ /* 0x000f220000100800 */
[----:B---3--:R-:W1:Y:S01]  /*206e0*/  S2R R2, SR_TID.X ;  /* 0x0000000000027919 */ /* 0x008e620000002100 */
[----:B------:R-:W3:Y:S02]  /*206f0*/  S2R R0, SR_TID.X ;  /* 0x0000000000007919 */ /* 0x000ee40000002100 */
[----:B------:R-:W4:Y:S01]  /*20700*/  LDL R8, [R1+0x5c] ;  /* 0x00005c0001087983 */ /* 0x000f220000100800 */
[----:B0-----:R-:W-:-:S03]  /*20710*/  ISETP.NE.AND P0, PT, R7, 0x1, PT ;  /* 0x000000010700780c */ /* 0x001fc60003f05270 */
[----:B------:R-:W4:Y:S10]  /*20720*/  LDL R6, [R1+0x44] ;  /* 0x0000440001067983 */ /* 0x000f340000100800 */
[----:B------:R-:W0:Y:S01]  /*20730*/  @P0 LDC R3, c[0x0][0x450] ;  /* 0x00011400ff030b82 */ /* 0x000e220000000800 */
[----:B-1----:R-:W-:-:S04]  /*20740*/  LOP3.LUT R2, R2, 0x7f, RZ, 0xc0, !PT ;  /* 0x0000007f02027812 */ /* 0x002fc800078ec0ff */
[----:B------:R-:W-:Y:S01]  /*20750*/  SHF.R.U32.HI R2, RZ, 0x3, R2 ;  /* 0x00000003ff027819 */ /* 0x000fe20000011602 */
[----:B---3--:R-:W-:-:S05]  /*20760*/  IMAD.SHL.U32 R0, R0, 0x10, RZ ;  /* 0x0000001000007824 */ /* 0x008fca00078e00ff */
[----:B------:R-:W-:Y:S02]  /*20770*/  LOP3.LUT R0, R2, 0x70, R0, 0xf8, !PT ;  /* 0x0000007002007812 */ /* 0x000fe400078ef800 */
[----:B------:R-:W1:Y:S03]  /*20780*/  @P0 LDC R2, c[0x0][0x44c] ;  /* 0x00011300ff020b82 */ /* 0x000e660000000800 */
[----:B--2---:R-:W-:-:S04]  /*20790*/  IMAD.IADD R5, R0, 0x1, R11 ;  /* 0x0000000100057824 */ /* 0x004fc800078e020b */
[----:B-1----:R-:W-:-:S04]  /*207a0*/  @P0 IMAD.HI.U32 R2, R5, R2, RZ ;  /* 0x0000000205020227 */ /* 0x002fc800078e00ff */
[----:B------:R-:W-:Y:S01]  /*207b0*/  IMAD.MOV.U32 R0, RZ, RZ, R5 ;  /* 0x000000ffff007224 */ /* 0x000fe200078e0005 */
[----:B0-----:R-:W-:Y:S01]  /*207c0*/  @P0 SHF.R.U32.HI R0, RZ, R3, R2 ;  /* 0x00000003ff000219 */ /* 0x001fe20000011602 */
[----:B----4-:R-:W-:-:S04]  /*207d0*/  IMAD R2, R4, UR4, RZ ;  /* 0x0000000404027c24 */ /* 0x010fc8000f8e02ff */
        /* <DEDUP_REMOVED lines=11> */
[----:B------:R-:W-:Y:S01]  /*20890*/  IMAD R4, R8, UR4, RZ ;  /* 0x0000000408047c24 */ /* 0x000fe2000f8e02ff */
[----:B------:R-:W2:Y:S01]  /*208a0*/  S2R R10, SR_TID.X ;  /* 0x00000000000a7919 */ /* 0x000ea20000002100 */
[----:B------:R-:W-:-:S04]  /*208b0*/  IMAD.WIDE.U32 R2, R6, UR4, R2 ;  /* 0x0000000406027c25 */ /* 0x000fc8000f8e0002 */
[----:B------:R-:W-:Y:S01]  /*208c0*/  IMAD R4, R6, UR5, R4 ;  /* 0x0000000506047c24 */ /* 0x000fe2000f8e0204 */
[----:B------:R-:W-:-:S03]  /*208d0*/  ULDC.64 UR4, c[0x0][0x2d0] ;  /* 0x0000b40000047ab9 */ /* 0x000fc60000000a00 */
[----:B------:R-:W-:Y:S01]  /*208e0*/  IMAD.IADD R3, R3, 0x1, R4 ;  /* 0x0000000103037824 */ /* 0x000fe200078e0204 */
[----:B------:R-:W-:Y:S01]  /*208f0*/  SHF.R.S32.HI R4, RZ, 0x1f, R0 ;  /* 0x0000001fff047819 */ /* 0x000fe20000011400 */
[----:B------:R-:W3:Y:S04]  /*20900*/  S2R R8, SR_TID.X ;  /* 0x0000000000087919 */ /* 0x000ee80000002100 */
        /* <DEDUP_REMOVED lines=8> */
[----:B--2---:R-:W-:Y:S02]  /*20990*/  IMAD.SHL.U32 R10, R10, 0x8, RZ ;  /* 0x000000080a0a7824 */ /* 0x004fe400078e00ff */
        /* <DEDUP_REMOVED lines=9> */
[----:B---3--:R-:W-:Y:S02]  /*20a30*/  LOP3.LUT R8, R8, 0x7f, RZ, 0xc0, !PT ;  /* 0x0000007f08087812 */ /* 0x008fe400078ec0ff */
        /* <DEDUP_REMOVED lines=41> */
.L_x_7144:
        /* <DEDUP_REMOVED lines=13> */
.L_x_6974:
        /* <DEDUP_REMOVED lines=38> */
.L_x_6976:
[----:B------:R-:W-:Y:S05]  /*21000*/  BSYNC B6 ;  /* 0x0000000000067941 */ /* 0x000fea0003800000 */
.L_x_6975:
        /* <DEDUP_REMOVED lines=190> */
.L_x_7154:
        /* <DEDUP_REMOVED lines=31> */
.L_x_6979:
[----:B------:R-:W-:Y:S05]  /*21de0*/  BSYNC B0 ;  /* 0x0000000000007941 */ /* 0x000fea0003800000 */
.L_x_6978:
[----:B--2---:R2:W5:Y:S01]  /*21df0*/  LDL R0, [R1] ;  /* 0x0000000001007983 */ /* 0x0045620000100800 */
[----:B------:R-:W-:Y:S01]  /*21e00*/  PLOP3.LUT P0, PT, PT, PT, PT, 0x80, 0x0 ;  /* 0x000000000000781c */ /* 0x000fe20003f0f070 */
[----:B------:R-:W-:-:S12]  /*21e10*/  NOP ;  /* 0x0000000000007918 */ /* 0x000fd80000000000 */
.L_x_6980:
        /* <DEDUP_REMOVED lines=19> */
.L_x_7155:
[----:B------:R-:W-:Y:S05]  /*21f50*/  BSYNC B0 ;  /* 0x0000000000007941 */ /* 0x000fea0003800000 */
.L_x_6981:
        /* <DEDUP_REMOVED lines=15> */
.L_x_7156:
[----:B------:R-:W-:Y:S05]  /*22050*/  BSYNC B1 ;  /* 0x0000000000017941 */ /* 0x000fea0003800000 */
.L_x_6985:
        /* <DEDUP_REMOVED lines=9> */
.L_x_6988:
[----:B------:R-:W-:Y:S05]  /*220f0*/  BSYNC B1 ;  /* 0x0000000000017941 */ /* 0x000fea0003800000 */
.L_x_6987:
        /* <DEDUP_REMOVED lines=14> */
.L_x_6989:
        /* <DEDUP_REMOVED lines=15> */
.L_x_6990:
        /* <DEDUP_REMOVED lines=15> */
.L_x_6991:
        /* <DEDUP_REMOVED lines=15> */
.L_x_6992:
        /* <DEDUP_REMOVED lines=15> */
.L_x_6993:
        /* <DEDUP_REMOVED lines=15> */
.L_x_6994:
        /* <DEDUP_REMOVED lines=15> */
.L_x_6995:
        /* <DEDUP_REMOVED lines=15> */
.L_x_6996:
        /* <DEDUP_REMOVED lines=10> */
.L_x_6984:
[----:B------:R-:W-:Y:S05]  /*22910*/  BSYNC B0 ;  /* 0x0000000000007941 */ /* 0x000fea0003800000 */
.L_x_6983:
        /* <DEDUP_REMOVED lines=50> */
.L_x_7003:
[----:B------:R-:W3:Y:S01]  /*22c40*/  LDL R2, [R1] ;  /* 0x0000000001027983 */ /* 0x000ee20000100800 */
[----:B-1----:R-:W-:Y:S01]  /*22c50*/  SHF.L.U32 R5, R7, 0x1f, RZ ;  /* 0x0000001f07057819 */ /* 0x002fe200000006ff */
[----:B------:R-:W-:Y:S01]  /*22c60*/  BSSY B3, `(.L_x_7004) ;  /* 0x0000007000037945 */ /* 0x000fe20003800000 */
[----:B------:R-:W1:Y:S02]  /*22c70*/  S2R R3, SR_TID.X ;  /* 0x0000000000037919 */ /* 0x000e640000002100 */
[----:B-1----:R-:W-:-:S04]  /*22c80*/  LOP3.LUT R3, R3, 0x7f, RZ, 0xc0, !PT ;  /* 0x0000007f03037812 */ /* 0x002fc800078ec0ff */
[----:B------:R-:W-:Y:S01]  /*22c90*/  ISETP.NE.AND P1, PT, R3, RZ, PT ;  /* 0x000000ff0300720c */ /* 0x000fe20003f25270 */
[----:B---3--:R-:W-:-:S04]  /*22ca0*/  IMAD R2, R8, 0x8, R2 ;  /* 0x0000000808027824 */ /* 0x008fc800078e0202 */
[----:B------:R-:W1:Y:S02]  /*22cb0*/  SYNCS.PHASECHK.TRANS64.TRYWAIT P0, [R2+URZ+0x38840], R5 ;  /* 0x03884005020075a7 */ /* 0x000e64000800017f */
[----:B-1----:R-:W-:Y:S06]  /*22cc0*/  @!P0 BRA `(.L_x_7005) ;  /* 0x0000005800e08947 */ /* 0x002fec0003800000 */
.L_x_7157:
[----:B------:R-:W-:Y:S05]  /*22cd0*/  BSYNC B3 ;  /* 0x0000000000037941 */ /* 0x000fea0003800000 */
.L_x_7004:
        /* <DEDUP_REMOVED lines=9> */
.L_x_7007:
[----:B------:R-:W-:Y:S05]  /*22d70*/  BSYNC B3 ;  /* 0x0000000000037941 */ /* 0x000fea0003800000 */
.L_x_7006:
        /* <DEDUP_REMOVED lines=14> */
.L_x_7008:
        /* <DEDUP_REMOVED lines=13> */
.L_x_7158:
[----:B------:R-:W-:Y:S05]  /*22f30*/  BSYNC B3 ;  /* 0x0000000000037941 */ /* 0x000fea0003800000 */
.L_x_7009:
[----:B------:R-:W-:Y:S01]  /*22f40*/  BSSY B3, `(.L_x_7011) ;  /* 0x000000b000037945 */ /* 0x000fe20003800000 */
[----:B------:R-:W-:Y:S02]  /*22f50*/  IMAD.MOV.U32 R8, RZ, RZ, 0x0 ;  /* 0x00000000ff087424 */ /* 0x000fe400078e00ff */
[----:B------:R-:W-:Y:S01]  /*22f60*/  IMAD.MOV.U32 R9, RZ, RZ, 0x14f00000 ;  /* 0x14f00000ff097424 */ /* 0x000fe200078e00ff */
[----:B------:R-:W-:Y:S06]  /*22f70*/  @P1 BRA `(.L_x_7012) ;  /* 0x00000000001c1947 */ /* 0x000fec0003800000 */
[----:B------:R-:W3:Y:S01]  /*22f80*/  S2R R4, SR_TID.X ;  /* 0x0000000000047919 */ /* 0x000ee20000002100 */
[----:B------:R-:W-:-:S04]  /*22f90*/  IMAD.MOV.U32 R3, RZ, RZ, 0x10000 ;  /* 0x00010000ff037424 */ /* 0x000fc800078e00ff */
[----:B------:R4:W-:Y:S01]  /*22fa0*/  SYNCS.ARRIVE.TRANS64 RZ, [R2+URZ+0x38850], R3 ;  /* 0x0388500302ff79a7 */ /* 0x0009e2000800003f */
[----:B---3--:R-:W-:-:S04]  /*22fb0*/  LOP3.LUT R4, R4, 0x1f, RZ, 0xc0, !PT ;  /* 0x0000001f04047812 */ /* 0x008fc800078ec0ff */
[----:B------:R-:W-:-:S13]  /*22fc0*/  ISETP.NE.AND P0, PT, R4, RZ, PT ;  /* 0x000000ff0400720c */ /* 0x000fda0003f05270 */
[----:B----4-:R-:W-:Y:S05]  /*22fd0*/  @!P0 BRA `(.L_x_7012) ;  /* 0x0000000000048947 */ /* 0x010fea0003800000 */
[----:B------:R-:W-:Y:S01]  /*22fe0*/  BPT.TRAP 0x1 ;  /* 0x000000040000795c */ /* 0x000fe20000300000 */
.L_x_7012:
[----:B------:R-:W-:Y:S05]  /*22ff0*/  BSYNC B3 ;  /* 0x0000000000037941 */ /* 0x000fea0003800000 */
.L_x_7011:
[----:B------:R-:W3:Y:S04]  /*23000*/  LDL R4, [R1] ;  /* 0x0000000001047983 */ /* 0x000ee80000100800 */
        /* <DEDUP_REMOVED lines=10> */
.L_x_7013:
        /* <DEDUP_REMOVED lines=15> */
.L_x_7014:
        /* <DEDUP_REMOVED lines=15> */
.L_x_7015:
        /* <DEDUP_REMOVED lines=15> */
.L_x_7016:
        /* <DEDUP_REMOVED lines=15> */
.L_x_7017:
        /* <DEDUP_REMOVED lines=15> */
.L_x_7018:
        /* <DEDUP_REMOVED lines=15> */
.L_x_7019:
        /* <DEDUP_REMOVED lines=15> */
.L_x_7020:
        /* <DEDUP_REMOVED lines=10> */
.L_x_7002:
[----:B------:R-:W-:Y:S05]  /*237e0*/  BSYNC B1 ;  /* 0x0000000000017941 */ /* 0x000fea0003800000 */
.L_x_7001:
[----:B------:R-:W3:Y:S02]  /*237f0*/  LDL R4, [R1+0x30] ;  /* 0x0000300001047983 */ /* 0x000ee40000100800 */
[----:B---3--:R-:W-:-:S07]  /*23800*/  VIADD R0, R4, 0xfffffffd ;  /* 0xfffffffd04007836 */ /* 0x008fce0000000000 */
.L_x_7000:
[----:B------:R-:W-:Y:S05]  /*23810*/  BSYNC B2 ;  /* 0x0000000000027941 */ /* 0x000fea0003800000 */
.L_x_6999:
[----:B------:R-:W3:Y:S01]  /*23820*/  LDL.LU R2, [R1+0x30] ;  /* 0x0000300001027983 */ /* 0x000ee20000300800 */
[----:B------:R-:W-:Y:S01]  /*23830*/  VIADD R6, R6, 0xfffffffe ;  /* 0xfffffffe06067836 */ /* 0x000fe20000000000 */
[----:B---3--:R-:W-:-:S04]  /*23840*/  LOP3.LUT R2, RZ, R2, RZ, 0x33, !PT ;  /* 0x00000002ff027212 */ /* 0x008fc800078e33ff */
[----:B------:R-:W-:-:S13]  /*23850*/  ISETP.NE.AND P0, PT, R6, R2, PT ;  /* 0x000000020600720c */ /* 0x000fda0003f05270 */
[----:B------:R-:W-:Y:S05]  /*23860*/  @!P0 BRA `(.L_x_6998) ;  /* 0x0000001c00008947 */ /* 0x000fea0003800000 */
.L_x_7061:
        /* <DEDUP_REMOVED lines=36> */
.L_x_7023:
[----:B------:R-:W3:Y:S01]  /*23ab0*/  LDL R2, [R1] ;  /* 0x0000000001027983 */ /* 0x000ee20000100800 */
[----:B------:R-:W-:Y:S01]  /*23ac0*/  BSSY B2, `(.L_x_7024) ;  /* 0x0000008000027945 */ /* 0x000fe20003800000 */
[----:B0-----:R-:W0:Y:S02]  /*23ad0*/  S2R R4, SR_TID.X ;  /* 0x0000000000047919 */ /* 0x001e240000002100 */
[----:B0-----:R-:W-:-:S04]  /*23ae0*/  LOP3.LUT R4, R4, 0x7f, RZ, 0xc0, !PT ;  /* 0x0000007f04047812 */ /* 0x001fc800078ec0ff */
[----:B------:R-:W-:Y:S01]  /*23af0*/  ISETP.NE.AND P1, PT, R4, RZ, PT ;  /* 0x000000ff0400720c */ /* 0x000fe20003f25270 */
[----:B---3--:R-:W-:Y:S01]  /*23b00*/  IMAD R3, R7, 0x8, R2 ;  /* 0x0000000807037824 */ /* 0x008fe200078e0202 */
[----:B------:R-:W-:-:S04]  /*23b10*/  SHF.L.U32 R2, R6, 0x1f, RZ ;  /* 0x0000001f06027819 */ /* 0x000fc800000006ff */
[----:B------:R-:W0:Y:S02]  /*23b20*/  SYNCS.PHASECHK.TRANS64.TRYWAIT P0, [R3+URZ+0x38840], R2 ;  /* 0x03884002030075a7 */ /* 0x000e24000800017f */
[----:B0-----:R-:W-:Y:S05]  /*23b30*/  @!P0 BRA `(.L_x_7025) ;  /* 0x0000004c006c8947 */ /* 0x001fea0003800000 */
.L_x_7159:
[----:B------:R-:W-:Y:S05]  /*23b40*/  BSYNC B2 ;  /* 0x0000000000027941 */ /* 0x000fea0003800000 */
.L_x_7024:
        /* <DEDUP_REMOVED lines=9> */
.L_x_7027:
[----:B------:R-:W-:Y:S05]  /*23be0*/  BSYNC B2 ;  /* 0x0000000000027941 */ /* 0x000fea0003800000 */
.L_x_7026:
        /* <DEDUP_REMOVED lines=13> */
.L_x_7028:
        /* <DEDUP_REMOVED lines=13> */
.L_x_7160:
[----:B------:R-:W-:Y:S05]  /*23d90*/  BSYNC B2 ;  /* 0x0000000000027941 */ /* 0x000fea0003800000 */
.L_x_7029:
        /* <DEDUP_REMOVED lines=11> */
.L_x_7032:
[----:B------:R-:W-:Y:S05]  /*23e50*/  BSYNC B2 ;  /* 0x0000000000027941 */ /* 0x000fea0003800000 */
.L_x_7031:
[----:B01----:R-:W3:Y:S01]  /*23e60*/  LDL R2, [R1] ;  /* 0x0000000001027983 */ /* 0x003ee20000100800 */
        /* <DEDUP_REMOVED lines=9> */
.L_x_7033:
        /* <DEDUP_REMOVED lines=15> */
.L_x_7034:
        /* <DEDUP_REMOVED lines=15> */
.L_x_7035:
        /* <DEDUP_REMOVED lines=15> */
.L_x_7036:
        /* <DEDUP_REMOVED lines=15> */
.L_x_7037:
        /* <DEDUP_REMOVED lines=15> */
.L_x_7038:
        /* <DEDUP_REMOVED lines=15> */
.L_x_7039:
        /* <DEDUP_REMOVED lines=15> */
.L_x_7040:
        /* <DEDUP_REMOVED lines=10> */
.L_x_7022:
[----:B------:R-:W-:Y:S05]  /*24630*/  BSYNC B1 ;  /* 0x0000000000017941 */ /* 0x000fea0003800000 */
.L_x_7021:
[----:B------:R-:W3:Y:S01]  /*24640*/  LDL R5, [R1+0x4] ;  /* 0x0000040001057983 */ /* 0x000ee20000100800 */
[----:B------:R-:W-:Y:S01]  /*24650*/  VIADD R7, R7, 0x1 ;  /* 0x0000000107077836 */ /* 0x000fe20000000000 */
[----:B------:R-:W-:Y:S04]  /*24660*/  BSSY B1, `(.L_x_7041) ;  /* 0x00000dc000017945 */ /* 0x000fe80003800000 */
[----:B------:R-:W-:-:S04]  /*24670*/  ISETP.NE.AND P0, PT, R7, 0x2, PT ;  /* 0x000000020700780c */ /* 0x000fc80003f05270 */
[----:B------:R-:W-:Y:S02]  /*24680*/  SEL R2, RZ, 0x1, P0 ;  /* 0x00000001ff027807 */ /* 0x000fe40000000000 */
[----:B------:R-:W-:Y:S02]  /*24690*/  SEL R9, R7, RZ, P0 ;  /* 0x000000ff07097207 */ /* 0x000fe40000000000 */
[----:B------:R-:W-:Y:S01]  /*246a0*/  LOP3.LUT R8, R6, R2, RZ, 0x3c, !PT ;  /* 0x0000000206087212 */ /* 0x000fe200078e3cff */
[----:B------:R-:W-:-:S04]  /*246b0*/  VIADD R6, R0, 0xffffffff ;  /* 0xffffffff00067836 */ /* 0x000fc80000000000 */
[----:B------:R0:W-:Y:S04]  /*246c0*/  STL [R1+0x18], R8 ;  /* 0x0000180801007387 */ /* 0x0001e80000100800 */
[----:B------:R0:W-:Y:S01]  /*246d0*/  STL [R1+0x8], R9 ;  /* 0x0000080901007387 */ /* 0x0001e20000100800 */
[----:B---3--:R-:W-:-:S13]  /*246e0*/  LOP3.LUT P2, RZ, R5, 0x1, RZ, 0xc0, !PT ;  /* 0x0000000105ff7812 */ /* 0x008fda000784c0ff */
[----:B0-----:R-:W-:Y:S05]  /*246f0*/  @!P2 BRA `(.L_x_7042) ;  /* 0x0000000c0048a947 */ /* 0x001fea0003800000 */
        /* <DEDUP_REMOVED lines=24> */
.L_x_7043:
        /* <DEDUP_REMOVED lines=9> */
.L_x_7161:
[----:B------:R-:W-:Y:S05]  /*24910*/  BSYNC B2 ;  /* 0x0000000000027941 */ /* 0x000fea0003800000 */
.L_x_7044:
        /* <DEDUP_REMOVED lines=9> */
.L_x_7047:
[----:B------:R-:W-:Y:S05]  /*249b0*/  BSYNC B2 ;  /* 0x0000000000027941 */ /* 0x000fea0003800000 */
.L_x_7046:
[----:B------:R-:W3:Y:S04]  /*249c0*/  LDL R8, [R1] ;  /* 0x0000000001087983 */ /* 0x000ee80000100800 */
        /* <DEDUP_REMOVED lines=13> */
.L_x_7048:
        /* <DEDUP_REMOVED lines=13> */
.L_x_7162:
[----:B------:R-:W-:Y:S05]  /*24b70*/  BSYNC B2 ;  /* 0x0000000000027941 */ /* 0x000fea0003800000 */
.L_x_7049:
        /* <DEDUP_REMOVED lines=11> */
.L_x_7052:
[----:B------:R-:W-:Y:S05]  /*24c30*/  BSYNC B2 ;  /* 0x0000000000027941 */ /* 0x000fea0003800000 */
.L_x_7051:
        /* <DEDUP_REMOVED lines=11> */
.L_x_7053:
        /* <DEDUP_REMOVED lines=15> */
.L_x_7054:
        /* <DEDUP_REMOVED lines=15> */
.L_x_7055:
        /* <DEDUP_REMOVED lines=15> */
.L_x_7056:
        /* <DEDUP_REMOVED lines=15> */
.L_x_7057:
        /* <DEDUP_REMOVED lines=15> */
.L_x_7058:
        /* <DEDUP_REMOVED lines=15> */
.L_x_7059:
        /* <DEDUP_REMOVED lines=15> */
.L_x_7060:
        /* <DEDUP_REMOVED lines=10> */
.L_x_7042:
[----:B------:R-:W-:Y:S05]  /*25420*/  BSYNC B1 ;  /* 0x0000000000017941 */ /* 0x000fea0003800000 */
.L_x_7041:
[----:B------:R-:W3:Y:S01]  /*25430*/  LDL R5, [R1+0x28] ;  /* 0x0000280001057983 */ /* 0x000ee20000100800 */
[----:B------:R-:W-:Y:S01]  /*25440*/  VIADD R0, R0, 0xfffffffe ;  /* 0xfffffffe00007836 */ /* 0x000fe20000000000 */
[----:B---3--:R-:W-:-:S13]  /*25450*/  ISETP.GT.AND P0, PT, R6, R5, PT ;  /* 0x000000050600720c */ /* 0x008fda0003f04270 */
[----:B------:R-:W-:Y:S05]  /*25460*/  @P0 BRA `(.L_x_7061) ;  /* 0xffffffe400000947 */ /* 0x000fea000383ffff */
.L_x_6998:
[----:B------:R-:W-:Y:S05]  /*25470*/  BSYNC B0 ;  /* 0x0000000000007941 */ /* 0x000fea0003800000 */
.L_x_6997:
        /* <DEDUP_REMOVED lines=24> */
.L_x_7063:
[----:B------:R-:W-:Y:S05]  /*25600*/  BSYNC B0 ;  /* 0x0000000000007941 */ /* 0x000fea0003800000 */
.L_x_7062:
[----:B------:R-:W-:-:S05]  /*25610*/  SEL R0, R0, RZ, P0 ;  /* 0x000000ff00007207 */ /* 0x000fca0000000000 */
[----:B------:R3:W-:Y:S02]  /*25620*/  STL [R1+0x8], R0 ;  /* 0x0000080001007387 */ /* 0x0007e40000100800 */
.L_x_6959:
[----:B------:R-:W-:Y:S05]  /*25630*/  BSYNC B7 ;  /* 0x0000000000077941 */ /* 0x000fea0003800000 */
.L_x_6957:
        /* <DEDUP_REMOVED lines=13> */
.L_x_7064:
        /* <DEDUP_REMOVED lines=36> */
.L_x_7172:
[----:B------:R-:W-:Y:S02]  /*25950*/  ULDC UR4, c[0x0][0xd38] ;  /* 0x00034e0000047ab9 */ /* 0x000fe40000000800 */
[----:B------:R-:W-:-:S04]  /*25960*/  IMAD.U32 R4, RZ, RZ, UR4 ;  /* 0x00000004ff047e24 */ /* 0x000fc8000f8e00ff */
[----:B---3--:R-:W-:-:S04]  /*25970*/  IMAD R16, R16, R4, RZ ;  /* 0x0000000410107224 */ /* 0x008fc800078e02ff */
[----:B------:R-:W-:-:S05]  /*25980*/  IMAD.IADD R5, R5, 0x1, R16 ;  /* 0x0000000105057824 */ /* 0x000fca00078e0210 */
[----:B------:R-:W-:-:S13]  /*25990*/  ISETP.GT.AND P6, PT, R5, R0, PT ;  /* 0x000000000500720c */ /* 0x000fda0003fc4270 */
[----:B------:R-:W-:Y:S05]  /*259a0*/  @P6 BRA `(.L_x_7067) ;  /* 0x00000000009c6947 */ /* 0x000fea0003800000 */
.L_x_7072:
[----:B-1----:R-:W1:Y:S01]  /*259b0*/  LDC R2, c[0x0][0xd3c] ;  /* 0x00034f00ff027b82 */ /* 0x002e620000000800 */
[----:B------:R-:W-:-:S05]  /*259c0*/  VIADD R19, R19, 0x1f ;  /* 0x0000001f13137836 */ /* 0x000fca0000000000 */
[----:B-1----:R-:W-:-:S13]  /*259d0*/  ISETP.GE.AND P6, PT, R19, R2, PT ;  /* 0x000000021300720c */ /* 0x002fda0003fc6270 */
[----:B------:R-:W-:Y:S05]  /*259e0*/  @P6 BRA `(.L_x_7068) ;  /* 0x0000000400d46947 */ /* 0x000fea0003800000 */
[----:B------:R-:W1:Y:S01]  /*259f0*/  S2R R3, SR_TID.X ;  /* 0x0000000000037919 */ /* 0x000e620000002100 */
[----:B------:R-:W-:Y:S01]  /*25a00*/  BSSY B0, `(.L_x_7069) ;  /* 0x0000009000007945 */ /* 0x000fe20003800000 */
[----:B-1----:R-:W-:-:S05]  /*25a10*/  LOP3.LUT R3, R3, 0x1f, RZ, 0xc0, !PT ;  /* 0x0000001f03037812 */ /* 0x002fca00078ec0ff */
[----:B------:R-:W-:Y:S02]  /*25a20*/  IMAD.IADD R4, R19, 0x1, R3 ;  /* 0x0000000113047824 */ /* 0x000fe400078e0203 */
[----:B------:R-:W-:-:S03]  /*25a30*/  IMAD.MOV.U32 R3, RZ, RZ, RZ ;  /* 0x000000ffff037224 */ /* 0x000fc600078e00ff */
[----:B------:R-:W-:-:S13]  /*25a40*/  ISETP.GE.OR P6, PT, R4, R2, !P0 ;  /* 0x000000020400720c */ /* 0x000fda00047c6670 */
[----:B------:R-:W-:Y:S05]  /*25a50*/  @P6 BRA `(.L_x_7070) ;  /* 0x00000000000c6947 */ /* 0x000fea0003800000 */
[----:B------:R-:W1:Y:S02]  /*25a60*/  LDC.64 R2, c[0x0][0xd80] ;  /* 0x00036000ff027b82 */ /* 0x000e640000000a00 */
[----:B-1----:R-:W-:-:S06]  /*25a70*/  IMAD.WIDE R2, R4, 0x4, R2 ;  /* 0x0000000404027825 */ /* 0x002fcc00078e0202 */
[----:B------:R1:W5:Y:S02]  /*25a80*/  LDG.E R3, desc[UR50][R2.64] ;  /* 0x0000003202037981 */ /* 0x000364000c1e1900 */
.L_x_7070:
[----:B------:R-:W-:Y:S05]  /*25a90*/  BSYNC B0 ;  /* 0x0000000000007941 */ /* 0x000fea0003800000 */
.L_x_7069:
        /* <DEDUP_REMOVED lines=18> */
.L_x_7180:
[----:B------:R-:W-:Y:S02]  /*25bc0*/  ULDC UR4, c[0x0][0xd38] ;  /* 0x00034e0000047ab9 */ /* 0x000fe40000000800 */
[----:B------:R-:W-:-:S04]  /*25bd0*/  IMAD.U32 R4, RZ, RZ, UR4 ;  /* 0x00000004ff047e24 */ /* 0x000fc8000f8e00ff */
[----:B---3--:R-:W-:-:S04]  /*25be0*/  IMAD R16, R16, R4, RZ ;  /* 0x0000000410107224 */ /* 0x008fc800078e02ff */
[----:B------:R-:W-:-:S05]  /*25bf0*/  IMAD.IADD R5, R16, 0x1, R5 ;  /* 0x0000000110057824 */ /* 0x000fca00078e0205 */
[----:B------:R-:W-:-:S13]  /*25c00*/  ISETP.GT.AND P6, PT, R5, R0, PT ;  /* 0x000000000500720c */ /* 0x000fda0003fc4270 */
[----:B------:R-:W-:Y:S05]  /*25c10*/  @!P6 BRA `(.L_x_7072) ;  /* 0xfffffffc0064e947 */ /* 0x000fea000383ffff */
.L_x_7067:
        /* <DEDUP_REMOVED lines=8> */
.L_x_7184:
[----:B------:R-:W-:Y:S01]  /*25ca0*/  ISETP.NE.AND P0, PT, R5, RZ, PT ;  /* 0x000000ff0500720c */ /* 0x000fe20003f05270 */
[----:B------:R-:W-:-:S12]  /*25cb0*/  IMAD.MOV.U32 R5, RZ, RZ, RZ ;  /* 0x000000ffff057224 */ /* 0x000fd800078e00ff */
[----:B------:R-:W-:Y:S05]  /*25cc0*/  @!P0 BRA `(.L_x_7074) ;  /* 0x0000000000148947 */ /* 0x000fea0003800000 */
[----:B------:R-:W-:Y:S01]  /*25cd0*/  UMOV UR4, 0xffffffff ;  /* 0xffffffff00047882 */ /* 0x000fe20000000000 */
[----:B------:R-:W-:Y:S02]  /*25ce0*/  VIADD R12, R6, 0xffffffff ;  /* 0xffffffff060c7836 */ /* 0x000fe40000000000 */
[----:B------:R-:W-:Y:S05]  /*25cf0*/  BRA.DIV UR4, `(.L_x_7075) ;  /* 0x0000003604a87947 */ /* 0x000fea000b800000 */
[----:B-1----:R1:W0:Y:S02]  /*25d00*/  SHFL.IDX PT, R2, R2, R12, 0x1f ;  /* 0x00001f0c02027589 */ /* 0x00222400000e0000 */
.L_x_7187:
[----:B0-----:R-:W-:-:S07]  /*25d10*/  IMAD.MOV.U32 R5, RZ, RZ, R2 ;  /* 0x000000ffff057224 */ /* 0x001fce00078e0002 */
.L_x_7074:
[----:B-1-3--:R-:W1:Y:S01]  /*25d20*/  LDC.64 R2, c[0x0][0xd90] ;  /* 0x00036400ff027b82 */ /* 0x00ae620000000a00 */
[----:B------:R-:W-:-:S04]  /*25d30*/  IMAD.IADD R19, R6, 0x1, R19 ;  /* 0x0000000106137824 */ /* 0x000fc800078e0213 */
[----:B-1----:R-:W-:-:S05]  /*25d40*/  IMAD.WIDE R2, R19, 0x4, R2 ;  /* 0x0000000413027825 */ /* 0x002fca00078e0202 */
[----:B0-----:R-:W4:Y:S01]  /*25d50*/  LDG.E R7, desc[UR50][R2.64] ;  /* 0x0000003202077981 */ /* 0x001f22000c1e1900 */
        /* <DEDUP_REMOVED lines=62> */
.L_x_7068:
[----:B------:R-:W-:Y:S01]  /*26140*/  UMOV UR4, URZ ;  /* 0x0000003f00047c82 */ /* 0x000fe20008000000 */
[----:B------:R-:W-:Y:S01]  /*26150*/  UMOV UR5, URZ ;  /* 0x0000003f00057c82 */ /* 0x000fe20008000000 */
[----:B------:R-:W-:Y:S01]  /*26160*/  ULDC UR6, c[0x0][0xd3c] ;  /* 0x00034f0000067ab9 */ /* 0x000fe20000000800 */
[----:B------:R-:W-:Y:S02]  /*26170*/  IMAD.MOV.U32 R16, RZ, RZ, R0 ;  /* 0x000000ffff107224 */ /* 0x000fe400078e0000 */
[----:B------:R-:W-:Y:S02]  /*26180*/  IMAD.U32 R17, RZ, RZ, UR4 ;  /* 0x00000004ff117e24 */ /* 0x000fe4000f8e00ff */
[----:B------:R-:W-:Y:S02]  /*26190*/  IMAD.U32 R18, RZ, RZ, UR5 ;  /* 0x00000005ff127e24 */ /* 0x000fe4000f8e00ff */
[----:B------:R-:W-:-:S07]  /*261a0*/  IMAD.U32 R19, RZ, RZ, UR6 ;  /* 0x00000006ff137e24 */ /* 0x000fce000f8e00ff */
.L_x_7076:
[----:B------:R1:W3:Y:S01]  /*261b0*/  LDL R3, [R1] ;  /* 0x0000000001037983 */ /* 0x0002e20000100800 */
        /* <DEDUP_REMOVED lines=11> */
.L_x_7065:
[----:B------:R-:W-:Y:S02]  /*26270*/  ULDC UR4, c[0x0][0xd3c] ;  /* 0x00034f0000047ab9 */ /* 0x000fe40000000800 */
[----:B----4-:R-:W-:-:S13]  /*26280*/  ISETP.GE.AND P0, PT, R19, UR4, PT ;  /* 0x0000000413007c0c */ /* 0x010fda000bf06270 */
[----:B------:R-:W-:Y:S05]  /*26290*/  @!P0 BRA `(.L_x_7077) ;  /* 0xffffff6c00308947 */ /* 0x000fea000383ffff */
[----:B------:R-:W-:Y:S05]  /*262a0*/  BSYNC B8 ;  /* 0x0000000000087941 */ /* 0x000fea0003800000 */
.L_x_6891:
        /* <DEDUP_REMOVED lines=12> */
.L_x_7188:
[----:B------:R-:W-:Y:S05]  /*26370*/  BSYNC B0 ;  /* 0x0000000000007941 */ /* 0x000fea0003800000 */
.L_x_7078:
[----:B------:R-:W-:-:S03]  /*26380*/  UMOV UR4, 0xffffffff ;  /* 0xffffffff00047882 */ /* 0x000fc60000000000 */
[----:B------:R-:W-:Y:S05]  /*26390*/  BRA.DIV UR4, `(.L_x_7080) ;  /* 0x00000032043c7947 */ /* 0x000fea000b800000 */
[----:B------:R-:W1:Y:S02]  /*263a0*/  S2R R2, SR_TID.X ;  /* 0x0000000000027919 */ /* 0x000e640000002100 */
[----:B-1----:R-:W-:-:S04]  /*263b0*/  SHF.R.U32.HI R2, RZ, 0x5, R2 ;  /* 0x00000005ff027819 */ /* 0x002fc80000011602 */
[----:B------:R-:W-:-:S05]  /*263c0*/  LOP3.LUT R2, R2, 0x3, RZ, 0xc0, !PT ;  /* 0x0000000302027812 */ /* 0x000fca00078ec0ff */
[----:B------:R1:W3:Y:S02]  /*263d0*/  SHFL.IDX PT, R14, R2, RZ, 0x1f ;  /* 0x00001fff020e7589 */ /* 0x0002e400000e0000 */
.L_x_7191:
[----:B---3--:R-:W-:-:S13]  /*263e0*/  ISETP.NE.AND P0, PT, R14, RZ, PT ;  /* 0x000000ff0e00720c */ /* 0x008fda0003f05270 */
[----:B------:R-:W-:Y:S05]  /*263f0*/  @P0 BRA `(.L_x_6679) ;  /* 0x0000000000940947 */ /* 0x000fea0003800000 */
[----:B------:R-:W-:-:S03]  /*26400*/  UMOV UR4, 0xffffffff ;  /* 0xffffffff00047882 */ /* 0x000fc60000000000 */
[----:B------:R-:W-:Y:S05]  /*26410*/  BRA.DIV UR4, `(.L_x_7081) ;  /* 0x0000003204507947 */ /* 0x000fea000b800000 */
[----:B------:R-:W-:-:S13]  /*26420*/  ELECT P6, URZ, PT ;  /* 0x00000000003f782f */ /* 0x000fda00038c0000 */
.L_x_7194:
[----:B------:R-:W-:Y:S05]  /*26430*/  @!P6 BRA `(.L_x_6679) ;  /* 0x000000000084e947 */ /* 0x000fea0003800000 */
[----:B------:R-:W-:-:S06]  /*26440*/  ULOP3.LUT UR4, UR36, 0x2, URZ, 0xfc, !UPT ;  /* 0x0000000224047892 */ /* 0x000fcc000f8efc3f */
[----:B-1----:R-:W-:-:S05]  /*26450*/  IMAD.U32 R2, RZ, RZ, UR4 ;  /* 0x00000004ff027e24 */ /* 0x002fca000f8e00ff */
[----:B------:R-:W-:-:S13]  /*26460*/  ISETP.NE.AND P2, PT, R2, 0x3, PT ;  /* 0x000000030200780c */ /* 0x000fda0003f45270 */
[----:B------:R-:W-:Y:S05]  /*26470*/  @!P2 BRA `(.L_x_7082) ;  /* 0x000000000004a947 */ /* 0x000fea0003800000 */
[----:B------:R-:W-:Y:S01]  /*26480*/  BPT.TRAP 0x1 ;  /* 0x000000040000795c */ /* 0x000fe20000300000 */
.L_x_7082:
        /* <DEDUP_REMOVED lines=14> */
.L_x_7195:
[----:B------:R-:W1:Y:S02]  /*26570*/  SYNCS.PHASECHK.TRANS64.TRYWAIT P0, [R7+URZ], R2 ;  /* 0x00000002070075a7 */ /* 0x000e64000800017f */
[----:B-1----:R-:W-:Y:S05]  /*26580*/  @!P0 BRA `(.L_x_7084) ;  /* 0x0000003000288947 */ /* 0x002fea0003800000 */
.L_x_7196:
[----:B------:R-:W-:Y:S05]  /*26590*/  @!P2 BRA `(.L_x_7085) ;  /* 0x000000000004a947 */ /* 0x000fea0003800000 */
[----:B------:R-:W-:Y:S01]  /*265a0*/  BPT.TRAP 0x1 ;  /* 0x000000040000795c */ /* 0x000fe20000300000 */
.L_x_7085:
[----:B------:R-:W3:Y:S01]  /*265b0*/  LDL.LU R4, [R1+0x8] ;  /* 0x0000080001047983 */ /* 0x000ee20000300800 */
[----:B------:R-:W-:-:S04]  /*265c0*/  VIADD R0, R0, 0x38860 ;  /* 0x0003886000007836 */ /* 0x000fc80000000000 */
[----:B---3--:R-:W-:-:S04]  /*265d0*/  IMAD R4, R4, 0x8, R0 ;  /* 0x0000000804047824 */ /* 0x008fc800078e0200 */
[----:B------:R-:W3:Y:S02]  /*265e0*/  SYNCS.PHASECHK.TRANS64.TRYWAIT P0, [R4+URZ], R5 ;  /* 0x00000005040075a7 */ /* 0x000ee4000800017f */
[----:B---3--:R-:W-:Y:S05]  /*265f0*/  @!P0 BRA `(.L_x_7086) ;  /* 0x0000003000208947 */ /* 0x008fea0003800000 */
.L_x_7197:
[----:B------:R-:W-:-:S07]  /*26600*/  IMAD R3, R3, 0x8, R0 ;  /* 0x0000000803037824 */ /* 0x000fce00078e0200 */
.L_x_7087:
[----:B----4-:R4:W0:Y:S02]  /*26610*/  SYNCS.PHASECHK.TRANS64.TRYWAIT P0, [R3+URZ], R2 ;  /* 0x00000002030075a7 */ /* 0x010824000800017f */
[----:B0-----:R-:W-:Y:S05]  /*26620*/  @!P0 NANOSLEEP.SYNCS 0x989680 ;  /* 0x009896800000895d */ /* 0x001fea0003900000 */
[----:B------:R-:W0:Y:S02]  /*26630*/  @!P0 SYNCS.PHASECHK.TRANS64 P0, [R3+URZ], R2 ;  /* 0x00000002030085a7 */ /* 0x000e24000800007f */
[----:B0-----:R-:W-:Y:S05]  /*26640*/  @!P0 BRA `(.L_x_7087) ;  /* 0xfffffffc00f08947 */ /* 0x001fea000383ffff */
.L_x_6679:
[----:B------:R-:W-:Y:S05]  /*26650*/  BSYNC B9 ;  /* 0x0000000000097941 */ /* 0x000fea0003800000 */
.L_x_6676:
[----:B------:R-:W-:Y:S05]  /*26660*/  EXIT ;  /* 0x000000000000794d */ /* 0x000fea0003800000 */
.L_x_6703:
[----:B0-----:R0:W1:Y:S02]  /*26670*/  SYNCS.PHASECHK.TRANS64.TRYWAIT P5, [R64+URZ+0x38890], R73 ;  /* 0x03889049400075a7 */ /* 0x00106400080a017f */
[----:B-1----:R-:W-:Y:S05]  /*26680*/  @!P5 NANOSLEEP.SYNCS 0x989680 ;  /* 0x009896800000d95d */ /* 0x002fea0003900000 */
[----:B------:R-:W1:Y:S02]  /*26690*/  @!P5 SYNCS.PHASECHK.TRANS64 P5, [R64+URZ+0x38890], R73 ;  /* 0x038890494000d5a7 */ /* 0x000e6400080a007f */
[----:B-1----:R-:W-:Y:S05]  /*266a0*/  @!P5 BRA `(.L_x_6703) ;  /* 0xfffffffc00f0d947 */ /* 0x002fea000383ffff */
[----:B------:R-:W-:Y:S05]  /*266b0*/  BRA `(.L_x_7088) ;  /* 0xfffffdc000ec7947 */ /* 0x000fea000383ffff */
.L_x_6713:
[----:B-1----:R1:W2:Y:S02]  /*266c0*/  SYNCS.PHASECHK.TRANS64.TRYWAIT P5, [R64+URZ+0x38890], R73 ;  /* 0x03889049400075a7 */ /* 0x0022a400080a017f */
[----:B--2---:R-:W-:Y:S05]  /*266d0*/  @!P5 NANOSLEEP.SYNCS 0x989680 ;  /* 0x009896800000d95d */ /* 0x004fea0003900000 */
[----:B------:R-:W2:Y:S02]  /*266e0*/  @!P5 SYNCS.PHASECHK.TRANS64 P5, [R64+URZ+0x38890], R73 ;  /* 0x038890494000d5a7 */ /* 0x000ea400080a007f */
[----:B--2---:R-:W-:Y:S05]  /*266f0*/  @!P5 BRA `(.L_x_6713) ;  /* 0xfffffffc00f0d947 */ /* 0x004fea000383ffff */
[----:B------:R-:W-:Y:S05]  /*26700*/  BRA `(.L_x_7089) ;  /* 0xfffffdcc00487947 */ /* 0x000fea000383ffff */
.L_x_6718:
[----:B0-----:R0:W1:Y:S02]  /*26710*/  SYNCS.PHASECHK.TRANS64.TRYWAIT P5, [R64+URZ+0x38890], R73 ;  /* 0x03889049400075a7 */ /* 0x00106400080a017f */
[----:B-1----:R-:W-:Y:S05]  /*26720*/  @!P5 NANOSLEEP.SYNCS 0x989680 ;  /* 0x009896800000d95d */ /* 0x002fea0003900000 */
[----:B------:R-:W1:Y:S02]  /*26730*/  @!P5 SYNCS.PHASECHK.TRANS64 P5, [R64+URZ+0x38890], R73 ;  /* 0x038890494000d5a7 */ /* 0x000e6400080a007f */
[----:B-1----:R-:W-:Y:S05]  /*26740*/  @!P5 BRA `(.L_x_6718) ;  /* 0xfffffffc00f0d947 */ /* 0x002fea000383ffff */
[----:B------:R-:W-:Y:S05]  /*26750*/  BRA `(.L_x_7090) ;  /* 0xfffffdd4005c7947 */ /* 0x000fea000383ffff */
.L_x_6722:
[----:B--2---:R2:W0:Y:S02]  /*26760*/  SYNCS.PHASECHK.TRANS64.TRYWAIT P0, [R64+URZ+0x388b0], R73 ;  /* 0x0388b049400075a7 */ /* 0x004424000800017f */
[----:B0-----:R-:W-:Y:S05]  /*26770*/  @!P0 NANOSLEEP.SYNCS 0x989680 ;  /* 0x009896800000895d */ /* 0x001fea0003900000 */
[----:B------:R-:W0:Y:S02]  /*26780*/  @!P0 SYNCS.PHASECHK.TRANS64 P0, [R64+URZ+0x388b0], R73 ;  /* 0x0388b049400085a7 */ /* 0x000e24000800007f */
[----:B0-----:R-:W-:Y:S05]  /*26790*/  @!P0 BRA `(.L_x_6722) ;  /* 0xfffffffc00f08947 */ /* 0x001fea000383ffff */
[----:B------:R-:W-:Y:S05]  /*267a0*/  BRA `(.L_x_7091) ;  /* 0xfffffdd400d47947 */ /* 0x000fea000383ffff */
.L_x_6761:
        /* <DEDUP_REMOVED lines=8> */
.L_x_7093:
[----:B------:R-:W-:Y:S05]  /*26830*/  BSYNC B1 ;  /* 0x0000000000017941 */ /* 0x000fea0003800000 */
.L_x_7092:
        /* <DEDUP_REMOVED lines=8> */
.L_x_7094:
[----:B------:R-:W-:Y:S02]  /*268c0*/  IMAD.MOV.U32 R13, RZ, RZ, R7 ;  /* 0x000000ffff0d7224 */ /* 0x000fe400078e0007 */
[----:B------:R-:W-:-:S07]  /*268d0*/  IMAD.MOV.U32 R2, RZ, RZ, R14 ;  /* 0x000000ffff027224 */ /* 0x000fce00078e000e */
[----:B------:R-:W-:Y:S05]  /*268e0*/  WARPSYNC.COLLECTIVE R15, `(.L_x_7095) ;  /* 0x000000000f087348 */ /* 0x000fea0003c00000 */
[----:B------:R0:W1:Y:S02]  /*268f0*/  SHFL.IDX P6, R14, R13, R12, R11 ;  /* 0x0000000c0d0e7389 */ /* 0x00006400000c000b */
[----:B01----:R-:W-:Y:S01]  /*26900*/  ENDCOLLECTIVE ;  /* 0x000000000000791b */ /* 0x003fe20003800000 */
.L_x_7095:
[----:B------:R-:W-:Y:S02]  /*26910*/  IMAD.MOV.U32 R13, RZ, RZ, R6 ;  /* 0x000000ffff0d7224 */ /* 0x000fe400078e0006 */
[----:B------:R-:W-:-:S07]  /*26920*/  IMAD.MOV.U32 R5, RZ, RZ, R14 ;  /* 0x000000ffff057224 */ /* 0x000fce00078e000e */
[----:B------:R-:W-:Y:S05]  /*26930*/  WARPSYNC.COLLECTIVE R15, `(.L_x_7096) ;  /* 0x000000000f087348 */ /* 0x000fea0003c00000 */
[----:B------:R0:W1:Y:S02]  /*26940*/  SHFL.IDX P6, R14, R13, R12, R11 ;  /* 0x0000000c0d0e7389 */ /* 0x00006400000c000b */
[----:B01----:R-:W-:Y:S01]  /*26950*/  ENDCOLLECTIVE ;  /* 0x000000000000791b */ /* 0x003fe20003800000 */
.L_x_7096:
[----:B------:R-:W-:Y:S05]  /*26960*/  BRA `(.L_x_7097) ;  /* 0xfffffe0c00607947 */ /* 0x000fea000383ffff */
.L_x_6764:
[----:B------:R-:W-:Y:S01]  /*26970*/  BSSY B1, `(.L_x_7098) ;  /* 0x0000008000017945 */ /* 0x000fe20003800000 */
[----:B------:R-:W-:Y:S02]  /*26980*/  IMAD.MOV.U32 R13, RZ, RZ, R4 ;  /* 0x000000ffff0d7224 */ /* 0x000fe400078e0004 */
[----:B------:R-:W-:Y:S02]  /*26990*/  IMAD.MOV.U32 R12, RZ, RZ, 0x1 ;  /* 0x00000001ff0c7424 */ /* 0x000fe400078e00ff */
[----:B------:R-:W-:Y:S02]  /*269a0*/  IMAD.MOV.U32 R11, RZ, RZ, 0x1c1f ;  /* 0x00001c1fff0b7424 */ /* 0x000fe400078e00ff */
[----:B------:R-:W-:-:S07]  /*269b0*/  IMAD.MOV.U32 R15, RZ, RZ, -0x1 ;  /* 0xffffffffff0f7424 */ /* 0x000fce00078e00ff */
[----:B0---4-:R-:W-:Y:S05]  /*269c0*/  WARPSYNC.COLLECTIVE R15, `(.L_x_7099) ;  /* 0x000000000f087348 */ /* 0x011fea0003c00000 */
[----:B----4-:R1:W2:Y:S02]  /*269d0*/  SHFL.IDX P6, R14, R13, R12, R11 ;  /* 0x0000000c0d0e7389 */ /* 0x0102a400000c000b */
[----:B012---:R-:W-:Y:S01]  /*269e0*/  ENDCOLLECTIVE ;  /* 0x000000000000791b */ /* 0x007fe20003800000 */
.L_x_7099:
[----:B------:R-:W-:Y:S05]  /*269f0*/  BSYNC B1 ;  /* 0x0000000000017941 */ /* 0x000fea0003800000 */
.L_x_7098:
        /* <DEDUP_REMOVED lines=8> */
.L_x_7100:
[----:B------:R-:W-:Y:S02]  /*26a80*/  IMAD.MOV.U32 R13, RZ, RZ, R7 ;  /* 0x000000ffff0d7224 */ /* 0x000fe400078e0007 */
[----:B------:R-:W-:-:S07]  /*26a90*/  IMAD.MOV.U32 R2, RZ, RZ, R14 ;  /* 0x000000ffff027224 */ /* 0x000fce00078e000e */
[----:B------:R-:W-:Y:S05]  /*26aa0*/  WARPSYNC.COLLECTIVE R15, `(.L_x_7101) ;  /* 0x000000000f087348 */ /* 0x000fea0003c00000 */
[----:B------:R0:W1:Y:S02]  /*26ab0*/  SHFL.IDX P6, R14, R13, R12, R11 ;  /* 0x0000000c0d0e7389 */ /* 0x00006400000c000b */
[----:B01----:R-:W-:Y:S01]  /*26ac0*/  ENDCOLLECTIVE ;  /* 0x000000000000791b */ /* 0x003fe20003800000 */
.L_x_7101:
[----:B------:R-:W-:Y:S02]  /*26ad0*/  IMAD.MOV.U32 R13, RZ, RZ, R6 ;  /* 0x000000ffff0d7224 */ /* 0x000fe400078e0006 */
[----:B------:R-:W-:-:S07]  /*26ae0*/  IMAD.MOV.U32 R5, RZ, RZ, R14 ;  /* 0x000000ffff057224 */ /* 0x000fce00078e000e */
[----:B------:R-:W-:Y:S05]  /*26af0*/  WARPSYNC.COLLECTIVE R15, `(.L_x_7102) ;  /* 0x000000000f087348 */ /* 0x000fea0003c00000 */
[----:B------:R0:W1:Y:S02]  /*26b00*/  SHFL.IDX P6, R14, R13, R12, R11 ;  /* 0x0000000c0d0e7389 */ /* 0x00006400000c000b */
[----:B01----:R-:W-:Y:S01]  /*26b10*/  ENDCOLLECTIVE ;  /* 0x000000000000791b */ /* 0x003fe20003800000 */
.L_x_7102:
[----:B------:R-:W-:Y:S05]  /*26b20*/  BRA `(.L_x_7103) ;  /* 0xfffffe0c00b87947 */ /* 0x000fea000383ffff */
.L_x_6768:
[----:B0-----:R0:W1:Y:S02]  /*26b30*/  SYNCS.PHASECHK.TRANS64.TRYWAIT P0, [R18+URZ+0x38800], R21 ;  /* 0x03880015120075a7 */ /* 0x001064000800017f */
[----:B-1----:R-:W-:Y:S05]  /*26b40*/  @!P0 NANOSLEEP.SYNCS 0x989680 ;  /* 0x009896800000895d */ /* 0x002fea0003900000 */
[----:B------:R-:W1:Y:S02]  /*26b50*/  @!P0 SYNCS.PHASECHK.TRANS64 P0, [R18+URZ+0x38800], R21 ;  /* 0x03880015120085a7 */ /* 0x000e64000800007f */
[----:B-1----:R-:W-:Y:S05]  /*26b60*/  @!P0 BRA `(.L_x_6768) ;  /* 0xfffffffc00f08947 */ /* 0x002fea000383ffff */
[----:B------:R-:W-:Y:S05]  /*26b70*/  BRA `(.L_x_7104) ;  /* 0xfffffe1000987947 */ /* 0x000fea000383ffff */
.L_x_6776:
        /* <DEDUP_REMOVED lines=8> */
.L_x_7106:
[----:B------:R-:W-:Y:S05]  /*26c00*/  BSYNC B1 ;  /* 0x0000000000017941 */ /* 0x000fea0003800000 */
.L_x_7105:
        /* <DEDUP_REMOVED lines=8> */
.L_x_7107:
[----:B------:R-:W-:Y:S02]  /*26c90*/  IMAD.MOV.U32 R13, RZ, RZ, R7 ;  /* 0x000000ffff0d7224 */ /* 0x000fe400078e0007 */
[----:B------:R-:W-:-:S07]  /*26ca0*/  IMAD.MOV.U32 R2, RZ, RZ, R14 ;  /* 0x000000ffff027224 */ /* 0x000fce00078e000e */
[----:B------:R-:W-:Y:S05]  /*26cb0*/  WARPSYNC.COLLECTIVE R15, `(.L_x_7108) ;  /* 0x000000000f087348 */ /* 0x000fea0003c00000 */
[----:B------:R0:W1:Y:S02]  /*26cc0*/  SHFL.IDX P6, R14, R13, R12, R11 ;  /* 0x0000000c0d0e7389 */ /* 0x00006400000c000b */
[----:B01----:R-:W-:Y:S01]  /*26cd0*/  ENDCOLLECTIVE ;  /* 0x000000000000791b */ /* 0x003fe20003800000 */
.L_x_7108:
[----:B------:R-:W-:Y:S02]  /*26ce0*/  IMAD.MOV.U32 R13, RZ, RZ, R8 ;  /* 0x000000ffff0d7224 */ /* 0x000fe400078e0008 */
[----:B------:R-:W-:-:S07]  /*26cf0*/  IMAD.MOV.U32 R5, RZ, RZ, R14 ;  /* 0x000000ffff057224 */ /* 0x000fce00078e000e */
[----:B------:R-:W-:Y:S05]  /*26d00*/  WARPSYNC.COLLECTIVE R15, `(.L_x_7109) ;  /* 0x000000000f087348 */ /* 0x000fea0003c00000 */
[----:B------:R0:W1:Y:S02]  /*26d10*/  SHFL.IDX P6, R14, R13, R12, R11 ;  /* 0x0000000c0d0e7389 */ /* 0x00006400000c000b */
[----:B01----:R-:W-:Y:S01]  /*26d20*/  ENDCOLLECTIVE ;  /* 0x000000000000791b */ /* 0x003fe20003800000 */
.L_x_7109:
[----:B------:R-:W-:Y:S05]  /*26d30*/  BRA `(.L_x_7110) ;  /* 0xfffffe1c00b07947 */ /* 0x000fea000383ffff */
.L_x_6779:
        /* <DEDUP_REMOVED lines=8> */
.L_x_7112:
[----:B------:R-:W-:Y:S05]  /*26dc0*/  BSYNC B1 ;  /* 0x0000000000017941 */ /* 0x000fea0003800000 */
.L_x_7111:
        /* <DEDUP_REMOVED lines=8> */
.L_x_7113:
[----:B------:R-:W-:Y:S02]  /*26e50*/  IMAD.MOV.U32 R13, RZ, RZ, R7 ;  /* 0x000000ffff0d7224 */ /* 0x000fe400078e0007 */
[----:B------:R-:W-:-:S07]  /*26e60*/  IMAD.MOV.U32 R2, RZ, RZ, R14 ;  /* 0x000000ffff027224 */ /* 0x000fce00078e000e */
[----:B------:R-:W-:Y:S05]  /*26e70*/  WARPSYNC.COLLECTIVE R15, `(.L_x_7114) ;  /* 0x000000000f087348 */ /* 0x000fea0003c00000 */
[----:B------:R0:W1:Y:S02]  /*26e80*/  SHFL.IDX P6, R14, R13, R12, R11 ;  /* 0x0000000c0d0e7389 */ /* 0x00006400000c000b */
[----:B01----:R-:W-:Y:S01]  /*26e90*/  ENDCOLLECTIVE ;  /* 0x000000000000791b */ /* 0x003fe20003800000 */
.L_x_7114:
[----:B------:R-:W-:Y:S02]  /*26ea0*/  IMAD.MOV.U32 R13, RZ, RZ, R8 ;  /* 0x000000ffff0d7224 */ /* 0x000fe400078e0008 */
[----:B------:R-:W-:-:S07]  /*26eb0*/  IMAD.MOV.U32 R7, RZ, RZ, R14 ;  /* 0x000000ffff077224 */ /* 0x000fce00078e000e */
[----:B------:R-:W-:Y:S05]  /*26ec0*/  WARPSYNC.COLLECTIVE R15, `(.L_x_7115) ;  /* 0x000000000f087348 */ /* 0x000fea0003c00000 */
[----:B------:R0:W1:Y:S02]  /*26ed0*/  SHFL.IDX P6, R14, R13, R12, R11 ;  /* 0x0000000c0d0e7389 */ /* 0x00006400000c000b */
[----:B01----:R-:W-:Y:S01]  /*26ee0*/  ENDCOLLECTIVE ;  /* 0x000000000000791b */ /* 0x003fe20003800000 */
.L_x_7115:
[----:B------:R-:W-:Y:S05]  /*26ef0*/  BRA `(.L_x_7116) ;  /* 0xfffffe1c00d87947 */ /* 0x000fea000383ffff */
.L_x_6783:
[----:B0-----:R0:W1:Y:S02]  /*26f00*/  SYNCS.PHASECHK.TRANS64.TRYWAIT P1, [R18+URZ+0x38800], R13 ;  /* 0x0388000d120075a7 */ /* 0x001064000802017f */
[----:B-1----:R-:W-:Y:S05]  /*26f10*/  @!P1 NANOSLEEP.SYNCS 0x989680 ;  /* 0x009896800000995d */ /* 0x002fea0003900000 */
[----:B------:R-:W1:Y:S02]  /*26f20*/  @!P1 SYNCS.PHASECHK.TRANS64 P1, [R18+URZ+0x38800], R13 ;  /* 0x0388000d120095a7 */ /* 0x000e64000802007f */
[----:B-1----:R-:W-:Y:S05]  /*26f30*/  @!P1 BRA `(.L_x_6783) ;  /* 0xfffffffc00f09947 */ /* 0x002fea000383ffff */
[----:B------:R-:W-:Y:S05]  /*26f40*/  BRA `(.L_x_7117) ;  /* 0xfffffe20006c7947 */ /* 0x000fea000383ffff */
.L_x_6789:
[----:B-1----:R1:W2:Y:S02]  /*26f50*/  SYNCS.PHASECHK.TRANS64.TRYWAIT P1, [R0+URZ+0x38830], R9 ;  /* 0x03883009000075a7 */ /* 0x0022a4000802017f */
[----:B--2---:R-:W-:Y:S05]  /*26f60*/  @!P1 NANOSLEEP.SYNCS 0x989680 ;  /* 0x009896800000995d */ /* 0x004fea0003900000 */
[----:B------:R-:W2:Y:S02]  /*26f70*/  @!P1 SYNCS.PHASECHK.TRANS64 P1, [R0+URZ+0x38830], R9 ;  /* 0x03883009000095a7 */ /* 0x000ea4000802007f */
[----:B--2---:R-:W-:Y:S05]  /*26f80*/  @!P1 BRA `(.L_x_6789) ;  /* 0xfffffffc00f09947 */ /* 0x004fea000383ffff */
[----:B------:R-:W-:Y:S05]  /*26f90*/  BRA `(.L_x_6788) ;  /* 0xfffffe2c00c47947 */ /* 0x000fea000383ffff */
.L_x_6791:
[----:B--2---:R2:W3:Y:S02]  /*26fa0*/  SYNCS.PHASECHK.TRANS64.TRYWAIT P1, [R18+URZ+0x38810], R3 ;  /* 0x03881003120075a7 */ /* 0x0044e4000802017f */
[----:B---3--:R-:W-:Y:S05]  /*26fb0*/  @!P1 NANOSLEEP.SYNCS 0x989680 ;  /* 0x009896800000995d */ /* 0x008fea0003900000 */
[----:B------:R-:W3:Y:S02]  /*26fc0*/  @!P1 SYNCS.PHASECHK.TRANS64 P1, [R18+URZ+0x38810], R3 ;  /* 0x03881003120095a7 */ /* 0x000ee4000802007f */
[----:B---3--:R-:W-:Y:S05]  /*26fd0*/  @!P1 BRA `(.L_x_6791) ;  /* 0xfffffffc00f09947 */ /* 0x008fea000383ffff */
[----:B------:R-:W-:Y:S05]  /*26fe0*/  BRA `(.L_x_7118) ;  /* 0xfffffe3000747947 */ /* 0x000fea000383ffff */
.L_x_6795:
[----:B----4-:R4:W0:Y:S02]  /*26ff0*/  SYNCS.PHASECHK.TRANS64.TRYWAIT P2, [R0+URZ+0x38850], R9 ;  /* 0x03885009000075a7 */ /* 0x010824000804017f */
[----:B0-----:R-:W-:Y:S05]  /*27000*/  @!P2 NANOSLEEP.SYNCS 0x989680 ;  /* 0x009896800000a95d */ /* 0x001fea0003900000 */
[----:B------:R-:W0:Y:S02]  /*27010*/  @!P2 SYNCS.PHASECHK.TRANS64 P2, [R0+URZ+0x38850], R9 ;  /* 0x038850090000a5a7 */ /* 0x000e24000804007f */
[----:B0-----:R-:W-:Y:S05]  /*27020*/  @!P2 BRA `(.L_x_6795) ;  /* 0xfffffffc00f0a947 */ /* 0x001fea000383ffff */
[----:B------:R-:W-:Y:S05]  /*27030*/  BRA `(.L_x_6794) ;  /* 0xfffffe3000987947 */ /* 0x000fea000383ffff */
.L_x_6815:
[----:B-1----:R1:W2:Y:S02]  /*27040*/  SYNCS.PHASECHK.TRANS64.TRYWAIT P3, [R201+URZ+0x38830], R14 ;  /* 0x0388300ec90075a7 */ /* 0x0022a4000806017f */
[----:B--2---:R-:W-:Y:S05]  /*27050*/  @!P3 NANOSLEEP.SYNCS 0x989680 ;  /* 0x009896800000b95d */ /* 0x004fea0003900000 */
[----:B------:R-:W2:Y:S02]  /*27060*/  @!P3 SYNCS.PHASECHK.TRANS64 P3, [R201+URZ+0x38830], R14 ;  /* 0x0388300ec900b5a7 */ /* 0x000ea4000806007f */
[----:B--2---:R-:W-:Y:S05]  /*27070*/  @!P3 BRA `(.L_x_6815) ;  /* 0xfffffffc00f0b947 */ /* 0x004fea000383ffff */
[----:B------:R-:W-:Y:S05]  /*27080*/  BRA `(.L_x_6814) ;  /* 0xfffffe6800547947 */ /* 0x000fea000383ffff */
.L_x_6820:
[----:B---3--:R3:W4:Y:S02]  /*27090*/  SYNCS.PHASECHK.TRANS64.TRYWAIT P3, [R201+URZ+0x38850], R14 ;  /* 0x0388500ec90075a7 */ /* 0x008724000806017f */
[----:B----4-:R-:W-:Y:S05]  /*270a0*/  @!P3 NANOSLEEP.SYNCS 0x989680 ;  /* 0x009896800000b95d */ /* 0x010fea0003900000 */
[----:B------:R-:W4:Y:S02]  /*270b0*/  @!P3 SYNCS.PHASECHK.TRANS64 P3, [R201+URZ+0x38850], R14 ;  /* 0x0388500ec900b5a7 */ /* 0x000f24000806007f */
[----:B----4-:R-:W-:Y:S05]  /*270c0*/  @!P3 BRA `(.L_x_6820) ;  /* 0xfffffffc00f0b947 */ /* 0x010fea000383ffff */
[----:B------:R-:W-:Y:S05]  /*270d0*/  BRA `(.L_x_6819) ;  /* 0xfffffe6800f07947 */ /* 0x000fea000383ffff */
.L_x_6841:
[----:B-1----:R1:W2:Y:S02]  /*270e0*/  SYNCS.PHASECHK.TRANS64.TRYWAIT P3, [R15+URZ+0x38830], R9 ;  /* 0x038830090f0075a7 */ /* 0x0022a4000806017f */
[----:B--2---:R-:W-:Y:S05]  /*270f0*/  @!P3 NANOSLEEP.SYNCS 0x989680 ;  /* 0x009896800000b95d */ /* 0x004fea0003900000 */
[----:B------:R-:W2:Y:S02]  /*27100*/  @!P3 SYNCS.PHASECHK.TRANS64 P3, [R15+URZ+0x38830], R9 ;  /* 0x038830090f00b5a7 */ /* 0x000ea4000806007f */
[----:B--2---:R-:W-:Y:S05]  /*27110*/  @!P3 BRA `(.L_x_6841) ;  /* 0xfffffffc00f0b947 */ /* 0x004fea000383ffff */
[----:B------:R-:W-:Y:S05]  /*27120*/  BRA `(.L_x_6840) ;  /* 0xfffffea800387947 */ /* 0x000fea000383ffff */
.L_x_6846:
[----:B---3--:R3:W4:Y:S02]  /*27130*/  SYNCS.PHASECHK.TRANS64.TRYWAIT P3, [R15+URZ+0x38850], R9 ;  /* 0x038850090f0075a7 */ /* 0x008724000806017f */
[----:B----4-:R-:W-:Y:S05]  /*27140*/  @!P3 NANOSLEEP.SYNCS 0x989680 ;  /* 0x009896800000b95d */ /* 0x010fea0003900000 */
[----:B------:R-:W4:Y:S02]  /*27150*/  @!P3 SYNCS.PHASECHK.TRANS64 P3, [R15+URZ+0x38850], R9 ;  /* 0x038850090f00b5a7 */ /* 0x000f24000806007f */
[----:B----4-:R-:W-:Y:S05]  /*27160*/  @!P3 BRA `(.L_x_6846) ;  /* 0xfffffffc00f0b947 */ /* 0x010fea000383ffff */
[----:B------:R-:W-:Y:S05]  /*27170*/  BRA `(.L_x_6845) ;  /* 0xfffffea800d47947 */ /* 0x000fea000383ffff */
.L_x_6854:
[----:B-1----:R1:W2:Y:S02]  /*27180*/  SYNCS.PHASECHK.TRANS64.TRYWAIT P2, [R21+URZ+0x38830], R9 ;  /* 0x03883009150075a7 */ /* 0x0022a4000804017f */
[----:B--2---:R-:W-:Y:S05]  /*27190*/  @!P2 NANOSLEEP.SYNCS 0x989680 ;  /* 0x009896800000a95d */ /* 0x004fea0003900000 */
[----:B------:R-:W2:Y:S02]  /*271a0*/  @!P2 SYNCS.PHASECHK.TRANS64 P2, [R21+URZ+0x38830], R9 ;  /* 0x038830091500a5a7 */ /* 0x000ea4000804007f */
[----:B--2---:R-:W-:Y:S05]  /*271b0*/  @!P2 BRA `(.L_x_6854) ;  /* 0xfffffffc00f0a947 */ /* 0x004fea000383ffff */
[----:B------:R-:W-:Y:S05]  /*271c0*/  BRA `(.L_x_6853) ;  /* 0xfffffed800b87947 */ /* 0x000fea000383ffff */
.L_x_6859:
[----:B---3--:R3:W4:Y:S02]  /*271d0*/  SYNCS.PHASECHK.TRANS64.TRYWAIT P2, [R21+URZ+0x38850], R9 ;  /* 0x03885009150075a7 */ /* 0x008724000804017f */
[----:B----4-:R-:W-:Y:S05]  /*271e0*/  @!P2 NANOSLEEP.SYNCS 0x989680 ;  /* 0x009896800000a95d */ /* 0x010fea0003900000 */
[----:B------:R-:W4:Y:S02]  /*271f0*/  @!P2 SYNCS.PHASECHK.TRANS64 P2, [R21+URZ+0x38850], R9 ;  /* 0x038850091500a5a7 */ /* 0x000f24000804007f */
[----:B----4-:R-:W-:Y:S05]  /*27200*/  @!P2 BRA `(.L_x_6859) ;  /* 0xfffffffc00f0a947 */ /* 0x010fea000383ffff */
[----:B------:R-:W-:Y:S05]  /*27210*/  BRA `(.L_x_6858) ;  /* 0xfffffedc00547947 */ /* 0x000fea000383ffff */
.L_x_6905:
        /* <DEDUP_REMOVED lines=11> */
.L_x_7120:
[----:B------:R-:W-:Y:S05]  /*272d0*/  BSYNC B1 ;  /* 0x0000000000017941 */ /* 0x000fea0003800000 */
.L_x_7119:
[----:B------:R-:W-:Y:S05]  /*272e0*/  BRA `(.L_x_7121) ;  /* 0xffffff6400c07947 */ /* 0x000fea000383ffff */
.L_x_6907:
[----:B------:R-:W-:Y:S01]  /*272f0*/  BSSY B1, `(.L_x_7122) ;  /* 0x0000006000017945 */ /* 0x000fe20003800000 */
[----:B------:R-:W-:-:S07]  /*27300*/  IMAD.MOV.U32 R15, RZ, RZ, -0x1 ;  /* 0xffffffffff0f7424 */ /* 0x000fce00078e00ff */
[----:B01----:R-:W-:Y:S05]  /*27310*/  WARPSYNC.COLLECTIVE R15, `(.L_x_7123) ;  /* 0x000000000f0c7348 */ /* 0x003fea0003c00000 */
[----:B------:R-:W-:Y:S02]  /*27320*/  ELECT P6, UR62, PT ;  /* 0x00000000003e782f */ /* 0x000fe400038c0000 */
[----:B------:R-:W-:Y:S01]  /*27330*/  MOV R14, UR62 ;  /* 0x0000003e000e7c02 */ /* 0x000fe20008000f00 */
[----:B01----:R-:W-:Y:S10]  /*27340*/  ENDCOLLECTIVE ;  /* 0x000000000000791b */ /* 0x003ff40003800000 */
.L_x_7123:
[----:B------:R-:W-:Y:S05]  /*27350*/  BSYNC B1 ;  /* 0x0000000000017941 */ /* 0x000fea0003800000 */
.L_x_7122:
[----:B------:R-:W-:Y:S05]  /*27360*/  BRA `(.L_x_6906) ;  /* 0xffffff6400b87947 */ /* 0x000fea000383ffff */
.L_x_6909:
[----:B-1----:R-:W2:Y:S02]  /*27370*/  LDL R5, [R1] ;  /* 0x0000000001057983 */ /* 0x002ea40000100800 */
[----:B--2---:R1:W2:Y:S02]  /*27380*/  SYNCS.PHASECHK.TRANS64.TRYWAIT P0, [R5+URZ+0x38820], R4 ;  /* 0x03882004050075a7 */ /* 0x0042a4000800017f */
[----:B--2---:R-:W-:Y:S05]  /*27390*/  @!P0 NANOSLEEP.SYNCS 0x989680 ;  /* 0x009896800000895d */ /* 0x004fea0003900000 */
[----:B------:R-:W2:Y:S02]  /*273a0*/  @!P0 SYNCS.PHASECHK.TRANS64 P0, [R5+URZ+0x38820], R4 ;  /* 0x03882004050085a7 */ /* 0x000ea4000800007f */
[----:B--2---:R-:W-:Y:S05]  /*273b0*/  @!P0 BRA `(.L_x_6909) ;  /* 0xfffffffc00ec8947 */ /* 0x004fea000383ffff */
[----:B------:R-:W-:Y:S05]  /*273c0*/  BRA `(.L_x_7124) ;  /* 0xffffff6400c87947 */ /* 0x000fea000383ffff */
.L_x_6913:
[----:B-1----:R1:W2:Y:S02]  /*273d0*/  SYNCS.PHASECHK.TRANS64.TRYWAIT P0, [R5+URZ+0x388a0], R9 ;  /* 0x0388a009050075a7 */ /* 0x0022a4000800017f */
[----:B--2---:R-:W-:Y:S05]  /*273e0*/  @!P0 NANOSLEEP.SYNCS 0x989680 ;  /* 0x009896800000895d */ /* 0x004fea0003900000 */
[----:B------:R-:W2:Y:S02]  /*273f0*/  @!P0 SYNCS.PHASECHK.TRANS64 P0, [R5+URZ+0x388a0], R9 ;  /* 0x0388a009050085a7 */ /* 0x000ea4000800007f */
[----:B--2---:R-:W-:Y:S05]  /*27400*/  @!P0 BRA `(.L_x_6913) ;  /* 0xfffffffc00f08947 */ /* 0x004fea000383ffff */
[----:B------:R-:W-:Y:S05]  /*27410*/  BRA `(.L_x_7125) ;  /* 0xffffff6400ec7947 */ /* 0x000fea000383ffff */
.L_x_6918:
[----:B--2---:R2:W3:Y:S02]  /*27420*/  SYNCS.PHASECHK.TRANS64.TRYWAIT P0, [R5+URZ+0x388c0], R9 ;  /* 0x0388c009050075a7 */ /* 0x0044e4000800017f */
[----:B---3--:R-:W-:Y:S05]  /*27430*/  @!P0 NANOSLEEP.SYNCS 0x989680 ;  /* 0x009896800000895d */ /* 0x008fea0003900000 */
[----:B------:R-:W3:Y:S02]  /*27440*/  @!P0 SYNCS.PHASECHK.TRANS64 P0, [R5+URZ+0x388c0], R9 ;  /* 0x0388c009050085a7 */ /* 0x000ee4000800007f */
[----:B---3--:R-:W-:Y:S05]  /*27450*/  @!P0 BRA `(.L_x_6918) ;  /* 0xfffffffc00f08947 */ /* 0x008fea000383ffff */
[----:B------:R-:W-:Y:S05]  /*27460*/  BRA `(.L_x_7126) ;  /* 0xffffff6800707947 */ /* 0x000fea000383ffff */
.L_x_6932:
[----:B-1----:R1:W2:Y:S02]  /*27470*/  SYNCS.PHASECHK.TRANS64.TRYWAIT P1, [R5+URZ+0x388a0], R6 ;  /* 0x0388a006050075a7 */ /* 0x0022a4000802017f */
[----:B--2---:R-:W-:Y:S05]  /*27480*/  @!P1 NANOSLEEP.SYNCS 0x989680 ;  /* 0x009896800000995d */ /* 0x004fea0003900000 */
[----:B------:R-:W2:Y:S02]  /*27490*/  @!P1 SYNCS.PHASECHK.TRANS64 P1, [R5+URZ+0x388a0], R6 ;  /* 0x0388a006050095a7 */ /* 0x000ea4000802007f */
[----:B--2---:R-:W-:Y:S05]  /*274a0*/  @!P1 BRA `(.L_x_6932) ;  /* 0xfffffffc00f09947 */ /* 0x004fea000383ffff */
[----:B------:R-:W-:Y:S05]  /*274b0*/  BRA `(.L_x_7127) ;  /* 0xffffff7000f87947 */ /* 0x000fea000383ffff */
.L_x_6937:
[----:B--2---:R2:W3:Y:S02]  /*274c0*/  SYNCS.PHASECHK.TRANS64.TRYWAIT P1, [R5+URZ+0x388c0], R6 ;  /* 0x0388c006050075a7 */ /* 0x0044e4000802017f */
[----:B---3--:R-:W-:Y:S05]  /*274d0*/  @!P1 NANOSLEEP.SYNCS 0x989680 ;  /* 0x009896800000995d */ /* 0x008fea0003900000 */
[----:B------:R-:W3:Y:S02]  /*274e0*/  @!P1 SYNCS.PHASECHK.TRANS64 P1, [R5+URZ+0x388c0], R6 ;  /* 0x0388c006050095a7 */ /* 0x000ee4000802007f */
[----:B---3--:R-:W-:Y:S05]  /*274f0*/  @!P1 BRA `(.L_x_6937) ;  /* 0xfffffffc00f09947 */ /* 0x008fea000383ffff */
[----:B------:R-:W-:Y:S05]  /*27500*/  BRA `(.L_x_7128) ;  /* 0xffffff7400787947 */ /* 0x000fea000383ffff */
.L_x_6965:
[----:B------:R-:W2:Y:S01]  /*27510*/  S2R R4, SR_TID.X ;  /* 0x0000000000047919 */ /* 0x000ea20000002100 */
[----:B------:R-:W-:Y:S01]  /*27520*/  BSSY B0, `(.L_x_7129) ;  /* 0x000000a000007945 */ /* 0x000fe20003800000 */
[----:B------:R-:W-:Y:S02]  /*27530*/  IMAD.MOV.U32 R12, RZ, RZ, RZ ;  /* 0x000000ffff0c7224 */ /* 0x000fe400078e00ff */
        /* <DEDUP_REMOVED lines=8> */
.L_x_7130:
[----:B------:R-:W-:Y:S05]  /*275c0*/  BSYNC B0 ;  /* 0x0000000000007941 */ /* 0x000fea0003800000 */
.L_x_7129:
[----:B------:R-:W-:Y:S05]  /*275d0*/  BRA `(.L_x_7131) ;  /* 0xffffff8800547947 */ /* 0x000fea000383ffff */
.L_x_6967:
[----:B------:R-:W-:Y:S01]  /*275e0*/  BSSY B0, `(.L_x_7132) ;  /* 0x0000006000007945 */ /* 0x000fe20003800000 */
[----:B------:R-:W-:-:S07]  /*275f0*/  IMAD.MOV.U32 R15, RZ, RZ, -0x1 ;  /* 0xffffffffff0f7424 */ /* 0x000fce00078e00ff */
[----:B01-3--:R-:W-:Y:S05]  /*27600*/  WARPSYNC.COLLECTIVE R15, `(.L_x_7133) ;  /* 0x000000000f0c7348 */ /* 0x00bfea0003c00000 */
[----:B------:R-:W-:Y:S02]  /*27610*/  ELECT P6, UR62, PT ;  /* 0x00000000003e782f */ /* 0x000fe400038c0000 */
[----:B------:R-:W-:Y:S01]  /*27620*/  MOV R14, UR62 ;  /* 0x0000003e000e7c02 */ /* 0x000fe20008000f00 */
[----:B01-3--:R-:W-:Y:S10]  /*27630*/  ENDCOLLECTIVE ;  /* 0x000000000000791b */ /* 0x00bff40003800000 */
.L_x_7133:
[----:B------:R-:W-:Y:S05]  /*27640*/  BSYNC B0 ;  /* 0x0000000000007941 */ /* 0x000fea0003800000 */
.L_x_7132:
[----:B------:R-:W-:Y:S05]  /*27650*/  BRA `(.L_x_7134) ;  /* 0xffffff8800607947 */ /* 0x000fea000383ffff */
.L_x_6969:
[----:B-1----:R1:W2:Y:S02]  /*27660*/  SYNCS.PHASECHK.TRANS64.TRYWAIT P0, [R0+URZ+0x38840], R2 ;  /* 0x03884002000075a7 */ /* 0x0022a4000800017f */
[----:B--2---:R-:W-:Y:S05]  /*27670*/  @!P0 NANOSLEEP.SYNCS 0x989680 ;  /* 0x009896800000895d */ /* 0x004fea0003900000 */
[----:B------:R-:W2:Y:S02]  /*27680*/  @!P0 SYNCS.PHASECHK.TRANS64 P0, [R0+URZ+0x38840], R2 ;  /* 0x03884002000085a7 */ /* 0x000ea4000800007f */
[----:B--2---:R-:W-:Y:S05]  /*27690*/  @!P0 BRA `(.L_x_6969) ;  /* 0xfffffffc00f08947 */ /* 0x004fea000383ffff */
[----:B------:R-:W-:Y:S05]  /*276a0*/  BRA `(.L_x_7135) ;  /* 0xffffff8800c87947 */ /* 0x000fea000383ffff */
.L_x_6973:
        /* <DEDUP_REMOVED lines=10> */
.L_x_7136:
[----:B------:R0:W-:Y:S01]  /*27750*/  STL [R1+0x2c], R8 ;  /* 0x00002c0801007387 */ /* 0x0001e20000100800 */
[----:B------:R-:W-:Y:S02]  /*27760*/  IMAD.MOV.U32 R13, RZ, RZ, R3 ;  /* 0x000000ffff0d7224 */ /* 0x000fe400078e0003 */
[----:B------:R-:W-:-:S07]  /*27770*/  IMAD.MOV.U32 R4, RZ, RZ, R14 ;  /* 0x000000ffff047224 */ /* 0x000fce00078e000e */
[----:B0-----:R-:W-:Y:S05]  /*27780*/  WARPSYNC.COLLECTIVE R15, `(.L_x_7137) ;  /* 0x000000000f087348 */ /* 0x001fea0003c00000 */
[----:B------:R1:W2:Y:S02]  /*27790*/  SHFL.IDX P6, R14, R13, R12, R11 ;  /* 0x0000000c0d0e7389 */ /* 0x0002a400000c000b */
[----:B012---:R-:W-:Y:S01]  /*277a0*/  ENDCOLLECTIVE ;  /* 0x000000000000791b */ /* 0x007fe20003800000 */
.L_x_7137:
[----:B------:R-:W-:Y:S02]  /*277b0*/  IMAD.MOV.U32 R13, RZ, RZ, R2 ;  /* 0x000000ffff0d7224 */ /* 0x000fe400078e0002 */
[----:B------:R-:W-:Y:S02]  /*277c0*/  IMAD.MOV.U32 R12, RZ, RZ, 0x1 ;  /* 0x00000001ff0c7424 */ /* 0x000fe400078e00ff */
[----:B------:R-:W-:-:S07]  /*277d0*/  IMAD.MOV.U32 R5, RZ, RZ, R14 ;  /* 0x000000ffff057224 */ /* 0x000fce00078e000e */
[----:B------:R-:W-:Y:S05]  /*277e0*/  WARPSYNC.COLLECTIVE R15, `(.L_x_7138) ;  /* 0x000000000f087348 */ /* 0x000fea0003c00000 */
[----:B------:R0:W1:Y:S02]  /*277f0*/  SHFL.IDX P6, R14, R13, R12, R11 ;  /* 0x0000000c0d0e7389 */ /* 0x00006400000c000b */
[----:B01----:R-:W-:Y:S01]  /*27800*/  ENDCOLLECTIVE ;  /* 0x000000000000791b */ /* 0x003fe20003800000 */
.L_x_7138:
[----:B------:R-:W-:Y:S02]  /*27810*/  IMAD.MOV.U32 R13, RZ, RZ, R3 ;  /* 0x000000ffff0d7224 */ /* 0x000fe400078e0003 */
[----:B------:R-:W-:-:S07]  /*27820*/  IMAD.MOV.U32 R6, RZ, RZ, R14 ;  /* 0x000000ffff067224 */ /* 0x000fce00078e000e */
[----:B------:R-:W-:Y:S05]  /*27830*/  WARPSYNC.COLLECTIVE R15, `(.L_x_7139) ;  /* 0x000000000f087348 */ /* 0x000fea0003c00000 */
[----:B------:R0:W1:Y:S02]  /*27840*/  SHFL.IDX P6, R14, R13, R12, R11 ;  /* 0x0000000c0d0e7389 */ /* 0x00006400000c000b */
[----:B01----:R-:W-:Y:S01]  /*27850*/  ENDCOLLECTIVE ;  /* 0x000000000000791b */ /* 0x003fe20003800000 */
.L_x_7139:
        /* <DEDUP_REMOVED lines=22> */
.L_x_7140:
        /* <DEDUP_REMOVED lines=10> */
.L_x_7141:
        /* <DEDUP_REMOVED lines=11> */
.L_x_7142:
        /* <DEDUP_REMOVED lines=14> */
.L_x_7143:
[----:B------:R-:W-:Y:S01]  /*27bf0*/  IMAD.MOV.U32 R3, RZ, RZ, R14 ;  /* 0x000000ffff037224 */ /* 0x000fe200078e000e */
[----:B------:R-:W-:Y:S06]  /*27c00*/  BRA `(.L_x_7144) ;  /* 0xffffff9000307947 */ /* 0x000fec000383ffff */
.L_x_6977:
        /* <DEDUP_REMOVED lines=28> */
.L_x_7146:
[----:B------:R-:W-:Y:S05]  /*27dd0*/  BSYNC B0 ;  /* 0x0000000000007941 */ /* 0x000fea0003800000 */
.L_x_7145:
        /* <DEDUP_REMOVED lines=12> */
.L_x_7147:
        /* <DEDUP_REMOVED lines=43> */
.L_x_7148:
        /* <DEDUP_REMOVED lines=17> */
.L_x_7149:
        /* <DEDUP_REMOVED lines=29> */
.L_x_7150:
        /* <DEDUP_REMOVED lines=13> */
.L_x_7151:
        /* <DEDUP_REMOVED lines=35> */
.L_x_7152:
[----:B------:R-:W-:Y:S02]  /*28730*/  IMAD.MOV.U32 R13, RZ, RZ, R0 ;  /* 0x000000ffff0d7224 */ /* 0x000fe400078e0000 */
[----:B------:R-:W-:-:S07]  /*28740*/  IMAD.MOV.U32 R4, RZ, RZ, R14 ;  /* 0x000000ffff047224 */ /* 0x000fce00078e000e */
[----:B------:R-:W-:Y:S05]  /*28750*/  WARPSYNC.COLLECTIVE R15, `(.L_x_7153) ;  /* 0x000000000f087348 */ /* 0x000fea0003c00000 */
[----:B------:R0:W1:Y:S02]  /*28760*/  SHFL.IDX P6, R14, R13, R12, R11 ;  /* 0x0000000c0d0e7389 */ /* 0x00006400000c000b */
[----:B01----:R-:W-:Y:S01]  /*28770*/  ENDCOLLECTIVE ;  /* 0x000000000000791b */ /* 0x003fe20003800000 */
.L_x_7153:
[----:B------:R-:W-:Y:S01]  /*28780*/  IMAD.MOV.U32 R0, RZ, RZ, R14 ;  /* 0x000000ffff007224 */ /* 0x000fe200078e000e */
[----:B------:R-:W-:Y:S06]  /*28790*/  BRA `(.L_x_7154) ;  /* 0xffffff9400147947 */ /* 0x000fec000383ffff */
.L_x_6982:
[----:B0-----:R-:W3:Y:S02]  /*287a0*/  LDL R2, [R1] ;  /* 0x0000000001027983 */ /* 0x001ee40000100800 */
[----:B---3--:R0:W3:Y:S02]  /*287b0*/  SYNCS.PHASECHK.TRANS64.TRYWAIT P0, [R2+URZ+0x38820], R0 ;  /* 0x03882000020075a7 */ /* 0x0080e4000800017f */
[----:B---3--:R-:W-:Y:S05]  /*287c0*/  @!P0 NANOSLEEP.SYNCS 0x989680 ;  /* 0x009896800000895d */ /* 0x008fea0003900000 */
[----:B------:R-:W3:Y:S02]  /*287d0*/  @!P0 SYNCS.PHASECHK.TRANS64 P0, [R2+URZ+0x38820], R0 ;  /* 0x03882000020085a7 */ /* 0x000ee4000800007f */
[----:B---3--:R-:W-:Y:S05]  /*287e0*/  @!P0 BRA `(.L_x_6982) ;  /* 0xfffffffc00ec8947 */ /* 0x008fea000383ffff */
[----:B------:R-:W-:Y:S05]  /*287f0*/  BRA `(.L_x_7155) ;  /* 0xffffff9400d47947 */ /* 0x000fea000383ffff */
.L_x_6986:
[----:B0-----:R0:W1:Y:S02]  /*28800*/  SYNCS.PHASECHK.TRANS64.TRYWAIT P0, [R0+URZ+0x38860], R2 ;  /* 0x03886002000075a7 */ /* 0x001064000800017f */
[----:B-1----:R-:W-:Y:S05]  /*28810*/  @!P0 NANOSLEEP.SYNCS 0x989680 ;  /* 0x009896800000895d */ /* 0x002fea0003900000 */
[----:B------:R-:W1:Y:S02]  /*28820*/  @!P0 SYNCS.PHASECHK.TRANS64 P0, [R0+URZ+0x38860], R2 ;  /* 0x03886002000085a7 */ /* 0x000e64000800007f */
[----:B-1----:R-:W-:Y:S05]  /*28830*/  @!P0 BRA `(.L_x_6986) ;  /* 0xfffffffc00f08947 */ /* 0x002fea000383ffff */
[----:B------:R-:W-:Y:S05]  /*28840*/  BRA `(.L_x_7156) ;  /* 0xffffff9800007947 */ /* 0x000fea000383ffff */
.L_x_7005:
[----:B-1----:R1:W3:Y:S02]  /*28850*/  SYNCS.PHASECHK.TRANS64.TRYWAIT P0, [R2+URZ+0x38840], R5 ;  /* 0x03884005020075a7 */ /* 0x0022e4000800017f */
[----:B---3--:R-:W-:Y:S05]  /*28860*/  @!P0 NANOSLEEP.SYNCS 0x989680 ;  /* 0x009896800000895d */ /* 0x008fea0003900000 */
[----:B------:R-:W3:Y:S02]  /*28870*/  @!P0 SYNCS.PHASECHK.TRANS64 P0, [R2+URZ+0x38840], R5 ;  /* 0x03884005020085a7 */ /* 0x000ee4000800007f */
[----:B---3--:R-:W-:Y:S05]  /*28880*/  @!P0 BRA `(.L_x_7005) ;  /* 0xfffffffc00f08947 */ /* 0x008fea000383ffff */
[----:B------:R-:W-:Y:S05]  /*28890*/  BRA `(.L_x_7157) ;  /* 0xffffffa4000c7947 */ /* 0x000fea000383ffff */
.L_x_7010:
[----:B0-----:R0:W3:Y:S02]  /*288a0*/  SYNCS.PHASECHK.TRANS64.TRYWAIT P0, [R2+URZ+0x38860], R5 ;  /* 0x03886005020075a7 */ /* 0x0010e4000800017f */
[----:B---3--:R-:W-:Y:S05]  /*288b0*/  @!P0 NANOSLEEP.SYNCS 0x989680 ;  /* 0x009896800000895d */ /* 0x008fea0003900000 */
[----:B------:R-:W3:Y:S02]  /*288c0*/  @!P0 SYNCS.PHASECHK.TRANS64 P0, [R2+URZ+0x38860], R5 ;  /* 0x03886005020085a7 */ /* 0x000ee4000800007f */
[----:B---3--:R-:W-:Y:S05]  /*288d0*/  @!P0 BRA `(.L_x_7010) ;  /* 0xfffffffc00f08947 */ /* 0x008fea000383ffff */
[----:B------:R-:W-:Y:S05]  /*288e0*/  BRA `(.L_x_7158) ;  /* 0xffffffa400907947 */ /* 0x000fea000383ffff */
.L_x_7025:
[----:B0-----:R0:W1:Y:S02]  /*288f0*/  SYNCS.PHASECHK.TRANS64.TRYWAIT P0, [R3+URZ+0x38840], R2 ;  /* 0x03884002030075a7 */ /* 0x001064000800017f */
[----:B-1----:R-:W-:Y:S05]  /*28900*/  @!P0 NANOSLEEP.SYNCS 0x989680 ;  /* 0x009896800000895d */ /* 0x002fea0003900000 */
[----:B------:R-:W1:Y:S02]  /*28910*/  @!P0 SYNCS.PHASECHK.TRANS64 P0, [R3+URZ+0x38840], R2 ;  /* 0x03884002030085a7 */ /* 0x000e64000800007f */
[----:B-1----:R-:W-:Y:S05]  /*28920*/  @!P0 BRA `(.L_x_7025) ;  /* 0xfffffffc00f08947 */ /* 0x002fea000383ffff */
[----:B------:R-:W-:Y:S05]  /*28930*/  BRA `(.L_x_7159) ;  /* 0xffffffb000807947 */ /* 0x000fea000383ffff */
.L_x_7030:
[----:B-1----:R1:W3:Y:S02]  /*28940*/  SYNCS.PHASECHK.TRANS64.TRYWAIT P0, [R3+URZ+0x38860], R2 ;  /* 0x03886002030075a7 */ /* 0x0022e4000800017f */
[----:B---3--:R-:W-:Y:S05]  /*28950*/  @!P0 NANOSLEEP.SYNCS 0x989680 ;  /* 0x009896800000895d */ /* 0x008fea0003900000 */
[----:B------:R-:W3:Y:S02]  /*28960*/  @!P0 SYNCS.PHASECHK.TRANS64 P0, [R3+URZ+0x38860], R2 ;  /* 0x03886002030085a7 */ /* 0x000ee4000800007f */
[----:B---3--:R-:W-:Y:S05]  /*28970*/  @!P0 BRA `(.L_x_7030) ;  /* 0xfffffffc00f08947 */ /* 0x008fea000383ffff */
[----:B------:R-:W-:Y:S05]  /*28980*/  BRA `(.L_x_7160) ;  /* 0xffffffb400007947 */ /* 0x000fea000383ffff */
.L_x_7045:
[----:B0-----:R0:W1:Y:S02]  /*28990*/  SYNCS.PHASECHK.TRANS64.TRYWAIT P0, [R3+URZ+0x38840], R2 ;  /* 0x03884002030075a7 */ /* 0x001064000800017f */
[----:B-1----:R-:W-:Y:S05]  /*289a0*/  @!P0 NANOSLEEP.SYNCS 0x989680 ;  /* 0x009896800000895d */ /* 0x002fea0003900000 */
[----:B------:R-:W1:Y:S02]  /*289b0*/  @!P0 SYNCS.PHASECHK.TRANS64 P0, [R3+URZ+0x38840], R2 ;  /* 0x03884002030085a7 */ /* 0x000e64000800007f */
[----:B-1----:R-:W-:Y:S05]  /*289c0*/  @!P0 BRA `(.L_x_7045) ;  /* 0xfffffffc00f08947 */ /* 0x002fea000383ffff */
[----:B------:R-:W-:Y:S05]  /*289d0*/  BRA `(.L_x_7161) ;  /* 0xffffffbc00cc7947 */ /* 0x000fea000383ffff */
.L_x_7050:
[----:B-1----:R1:W3:Y:S02]  /*289e0*/  SYNCS.PHASECHK.TRANS64.TRYWAIT P0, [R3+URZ+0x38860], R2 ;  /* 0x03886002030075a7 */ /* 0x0022e4000800017f */
[----:B---3--:R-:W-:Y:S05]  /*289f0*/  @!P0 NANOSLEEP.SYNCS 0x989680 ;  /* 0x009896800000895d */ /* 0x008fea0003900000 */
[----:B------:R-:W3:Y:S02]  /*28a00*/  @!P0 SYNCS.PHASECHK.TRANS64 P0, [R3+URZ+0x38860], R2 ;  /* 0x03886002030085a7 */ /* 0x000ee4000800007f */
[----:B---3--:R-:W-:Y:S05]  /*28a10*/  @!P0 BRA `(.L_x_7050) ;  /* 0xfffffffc00f08947 */ /* 0x008fea000383ffff */
[----:B------:R-:W-:Y:S05]  /*28a20*/  BRA `(.L_x_7162) ;  /* 0xffffffc000507947 */ /* 0x000fea000383ffff */
.L_x_7066:
[----:B------:R-:W-:Y:S01]  /*28a30*/  BSSY B0, `(.L_x_7163) ;  /* 0x0000008000007945 */ /* 0x000fe20003800000 */
[----:B------:R-:W-:Y:S02]  /*28a40*/  IMAD.MOV.U32 R13, RZ, RZ, R16 ;  /* 0x000000ffff0d7224 */ /* 0x000fe400078e0010 */
[----:B------:R-:W-:Y:S02]  /*28a50*/  IMAD.MOV.U32 R12, RZ, RZ, RZ ;  /* 0x000000ffff0c7224 */ /* 0x000fe400078e00ff */
[----:B0-----:R-:W-:Y:S02]  /*28a60*/  IMAD.MOV.U32 R11, RZ, RZ, 0x1f ;  /* 0x0000001fff0b7424 */ /* 0x001fe400078e00ff */
[----:B------:R-:W-:-:S07]  /*28a70*/  IMAD.MOV.U32 R15, RZ, RZ, -0x1 ;  /* 0xffffffffff0f7424 */ /* 0x000fce00078e00ff */
[----:B-12---:R-:W-:Y:S05]  /*28a80*/  WARPSYNC.COLLECTIVE R15, `(.L_x_7164) ;  /* 0x000000000f087348 */ /* 0x006fea0003c00000 */
[----:B------:R0:W3:Y:S02]  /*28a90*/  SHFL.IDX P6, R14, R13, R12, R11 ;  /* 0x0000000c0d0e7389 */ /* 0x0000e400000c000b */
[----:B0123--:R-:W-:Y:S01]  /*28aa0*/  ENDCOLLECTIVE ;  /* 0x000000000000791b */ /* 0x00ffe20003800000 */
.L_x_7164:
[----:B------:R-:W-:Y:S05]  /*28ab0*/  BSYNC B0 ;  /* 0x0000000000007941 */ /* 0x000fea0003800000 */
.L_x_7163:
        /* <DEDUP_REMOVED lines=9> */
.L_x_7165:
        /* <DEDUP_REMOVED lines=18> */
.L_x_7166:
        /* <DEDUP_REMOVED lines=8> */
.L_x_7167:
        /* <DEDUP_REMOVED lines=8> */
.L_x_7168:
        /* <DEDUP_REMOVED lines=8> */
.L_x_7169:
        /* <DEDUP_REMOVED lines=8> */
.L_x_7170:
        /* <DEDUP_REMOVED lines=9> */
.L_x_7171:
[----:B------:R-:W-:Y:S01]  /*28f00*/  IMAD.MOV.U32 R16, RZ, RZ, R14 ;  /* 0x000000ffff107224 */ /* 0x000fe200078e000e */
[----:B------:R-:W-:Y:S06]  /*28f10*/  BRA `(.L_x_7172) ;  /* 0xffffffc8008c7947 */ /* 0x000fec000383ffff */
.L_x_7071:
[----:B------:R-:W-:Y:S01]  /*28f20*/  BSSY B0, `(.L_x_7173) ;  /* 0x0000008000007945 */ /* 0x000fe20003800000 */
[----:B-----5:R-:W-:Y:S02]  /*28f30*/  IMAD.MOV.U32 R13, RZ, RZ, R3 ;  /* 0x000000ffff0d7224 */ /* 0x020fe400078e0003 */
[----:B------:R-:W-:Y:S02]  /*28f40*/  IMAD.MOV.U32 R12, RZ, RZ, 0x1 ;  /* 0x00000001ff0c7424 */ /* 0x000fe400078e00ff */
[----:B0-----:R-:W-:Y:S02]  /*28f50*/  IMAD.MOV.U32 R11, RZ, RZ, RZ ;  /* 0x000000ffff0b7224 */ /* 0x001fe400078e00ff */
[----:B------:R-:W-:-:S07]  /*28f60*/  IMAD.MOV.U32 R15, RZ, RZ, -0x1 ;  /* 0xffffffffff0f7424 */ /* 0x000fce00078e00ff */
[----:B-12---:R-:W-:Y:S05]  /*28f70*/  WARPSYNC.COLLECTIVE R15, `(.L_x_7174) ;  /* 0x000000000f087348 */ /* 0x006fea0003c00000 */
[----:B------:R0:W3:Y:S02]  /*28f80*/  SHFL.UP P6, R14, R13, R12, R11 ;  /* 0x0400000c0d0e7389 */ /* 0x0000e400000c000b */
[----:B0123--:R-:W-:Y:S01]  /*28f90*/  ENDCOLLECTIVE ;  /* 0x000000000000791b */ /* 0x00ffe20003800000 */
.L_x_7174:
[----:B------:R-:W-:Y:S05]  /*28fa0*/  BSYNC B0 ;  /* 0x0000000000007941 */ /* 0x000fea0003800000 */
.L_x_7173:
        /* <DEDUP_REMOVED lines=10> */
.L_x_7175:
        /* <DEDUP_REMOVED lines=8> */
.L_x_7176:
        /* <DEDUP_REMOVED lines=8> */
.L_x_7177:
        /* <DEDUP_REMOVED lines=8> */
.L_x_7178:
        /* <DEDUP_REMOVED lines=9> */
.L_x_7179:
[----:B------:R-:W-:Y:S01]  /*29260*/  IMAD.MOV.U32 R16, RZ, RZ, R14 ;  /* 0x000000ffff107224 */ /* 0x000fe200078e000e */
[----:B------:R-:W-:Y:S06]  /*29270*/  BRA `(.L_x_7180) ;  /* 0xffffffc800507947 */ /* 0x000fec000383ffff */
.L_x_7073:
[----:B------:R-:W-:Y:S01]  /*29280*/  BSSY B0, `(.L_x_7181) ;  /* 0x0000006000007945 */ /* 0x000fe20003800000 */
[----:B------:R-:W-:Y:S01]  /*29290*/  PLOP3.LUT P6, PT, P6, PT, PT, 0x8, 0x0 ;  /* 0x000000000000781c */ /* 0x000fe200037ce170 */
[----:B------:R-:W-:-:S12]  /*292a0*/  IMAD.MOV.U32 R15, RZ, RZ, -0x1 ;  /* 0xffffffffff0f7424 */ /* 0x000fd800078e00ff */
[----:B012---:R-:W-:Y:S05]  /*292b0*/  WARPSYNC.COLLECTIVE R15, `(.L_x_7182) ;  /* 0x000000000f087348 */ /* 0x007fea0003c00000 */
[----:B------:R-:W-:Y:S01]  /*292c0*/  VOTE.ANY R14, PT, P6 ;  /* 0x00000000000e7806 */ /* 0x000fe200030e0100 */
[----:B012---:R-:W-:Y:S06]  /*292d0*/  ENDCOLLECTIVE ;  /* 0x000000000000791b */ /* 0x007fec0003800000 */
.L_x_7182:
[----:B------:R-:W-:Y:S05]  /*292e0*/  BSYNC B0 ;  /* 0x0000000000007941 */ /* 0x000fea0003800000 */
.L_x_7181:
        /* <DEDUP_REMOVED lines=9> */
.L_x_7183:
[----:B------:R-:W-:Y:S01]  /*29380*/  IMAD.MOV.U32 R17, RZ, RZ, R14 ;  /* 0x000000ffff117224 */ /* 0x000fe200078e000e */
[----:B------:R-:W-:Y:S06]  /*29390*/  BRA `(.L_x_7184) ;  /* 0xffffffc800407947 */ /* 0x000fec000383ffff */
.L_x_7075:
[----:B------:R-:W-:Y:S01]  /*293a0*/  BSSY B0, `(.L_x_7185) ;  /* 0x0000007000007945 */ /* 0x000fe20003800000 */
[----:B------:R-:W-:Y:S02]  /*293b0*/  IMAD.MOV.U32 R13, RZ, RZ, R2 ;  /* 0x000000ffff0d7224 */ /* 0x000fe400078e0002 */
[----:B0-----:R-:W-:Y:S02]  /*293c0*/  IMAD.MOV.U32 R11, RZ, RZ, 0x1f ;  /* 0x0000001fff0b7424 */ /* 0x001fe400078e00ff */
[----:B------:R-:W-:-:S07]  /*293d0*/  IMAD.MOV.U32 R15, RZ, RZ, -0x1 ;  /* 0xffffffffff0f7424 */ /* 0x000fce00078e00ff */
[----:B-1234-:R-:W-:Y:S05]  /*293e0*/  WARPSYNC.COLLECTIVE R15, `(.L_x_7186) ;  /* 0x000000000f087348 */ /* 0x01efea0003c00000 */
[----:B------:R0:W0:Y:S02]  /*293f0*/  SHFL.IDX P6, R14, R13, R12, R11 ;  /* 0x0000000c0d0e7389 */ /* 0x00002400000c000b */
[----:B01234-:R-:W-:Y:S01]  /*29400*/  ENDCOLLECTIVE ;  /* 0x000000000000791b */ /* 0x01ffe20003800000 */
.L_x_7186:
[----:B------:R-:W-:Y:S05]  /*29410*/  BSYNC B0 ;  /* 0x0000000000007941 */ /* 0x000fea0003800000 */
.L_x_7185:
[----:B------:R-:W-:Y:S01]  /*29420*/  IMAD.MOV.U32 R2, RZ, RZ, R14 ;  /* 0x000000ffff027224 */ /* 0x000fe200078e000e */
[----:B------:R-:W-:Y:S06]  /*29430*/  BRA `(.L_x_7187) ;  /* 0xffffffc800347947 */ /* 0x000fec000383ffff */
.L_x_7079:
[----:B0-----:R0:W1:Y:S02]  /*29440*/  SYNCS.PHASECHK.TRANS64.TRYWAIT P0, [R0+URZ+0x38820], R3 ;  /* 0x03882003000075a7 */ /* 0x001064000800017f */
[----:B-1----:R-:W-:Y:S05]  /*29450*/  @!P0 NANOSLEEP.SYNCS 0x989680 ;  /* 0x009896800000895d */ /* 0x002fea0003900000 */
[----:B------:R-:W1:Y:S02]  /*29460*/  @!P0 SYNCS.PHASECHK.TRANS64 P0, [R0+URZ+0x38820], R3 ;  /* 0x03882003000085a7 */ /* 0x000e64000800007f */
[----:B-1----:R-:W-:Y:S05]  /*29470*/  @!P0 BRA `(.L_x_7079) ;  /* 0xfffffffc00f08947 */ /* 0x002fea000383ffff */
[----:B------:R-:W-:Y:S05]  /*29480*/  BRA `(.L_x_7188) ;  /* 0xffffffcc00b87947 */ /* 0x000fea000383ffff */
.L_x_7080:
        /* <DEDUP_REMOVED lines=11> */
.L_x_7190:
[----:B------:R-:W-:Y:S05]  /*29540*/  BSYNC B0 ;  /* 0x0000000000007941 */ /* 0x000fea0003800000 */
.L_x_7189:
[----:B------:R-:W-:Y:S05]  /*29550*/  BRA `(.L_x_7191) ;  /* 0xffffffcc00a07947 */ /* 0x000fea000383ffff */
.L_x_7081:
[----:B------:R-:W-:Y:S01]  /*29560*/  BSSY B0, `(.L_x_7192) ;  /* 0x0000006000007945 */ /* 0x000fe20003800000 */
[----:B------:R-:W-:-:S07]  /*29570*/  IMAD.MOV.U32 R15, RZ, RZ, -0x1 ;  /* 0xffffffffff0f7424 */ /* 0x000fce00078e00ff */
[----:B012---:R-:W-:Y:S05]  /*29580*/  WARPSYNC.COLLECTIVE R15, `(.L_x_7193) ;  /* 0x000000000f0c7348 */ /* 0x007fea0003c00000 */
[----:B------:R-:W-:Y:S02]  /*29590*/  ELECT P6, UR62, PT ;  /* 0x00000000003e782f */ /* 0x000fe400038c0000 */
[----:B------:R-:W-:Y:S01]  /*295a0*/  MOV R14, UR62 ;  /* 0x0000003e000e7c02 */ /* 0x000fe20008000f00 */
[----:B012---:R-:W-:Y:S10]  /*295b0*/  ENDCOLLECTIVE ;  /* 0x000000000000791b */ /* 0x007ff40003800000 */
.L_x_7193:
[----:B------:R-:W-:Y:S05]  /*295c0*/  BSYNC B0 ;  /* 0x0000000000007941 */ /* 0x000fea0003800000 */
.L_x_7192:
[----:B------:R-:W-:Y:S05]  /*295d0*/  BRA `(.L_x_7194) ;  /* 0xffffffcc00947947 */ /* 0x000fea000383ffff */
.L_x_7083:
[----:B0-----:R0:W1:Y:S02]  /*295e0*/  SYNCS.PHASECHK.TRANS64.TRYWAIT P0, [R6+URZ], R5 ;  /* 0x00000005060075a7 */ /* 0x001064000800017f */
[----:B-1----:R-:W-:Y:S05]  /*295f0*/  @!P0 NANOSLEEP.SYNCS 0x989680 ;  /* 0x009896800000895d */ /* 0x002fea0003900000 */
[----:B------:R-:W1:Y:S02]  /*29600*/  @!P0 SYNCS.PHASECHK.TRANS64 P0, [R6+URZ], R5 ;  /* 0x00000005060085a7 */ /* 0x000e64000800007f */
[----:B-1----:R-:W-:Y:S05]  /*29610*/  @!P0 BRA `(.L_x_7083) ;  /* 0xfffffffc00f08947 */ /* 0x002fea000383ffff */
[----:B------:R-:W-:Y:S05]  /*29620*/  BRA `(.L_x_7195) ;  /* 0xffffffcc00d07947 */ /* 0x000fea000383ffff */
.L_x_7084:
[----:B-1----:R1:W3:Y:S02]  /*29630*/  SYNCS.PHASECHK.TRANS64.TRYWAIT P0, [R7+URZ], R2 ;  /* 0x00000002070075a7 */ /* 0x0022e4000800017f */
[----:B---3--:R-:W-:Y:S05]  /*29640*/  @!P0 NANOSLEEP.SYNCS 0x989680 ;  /* 0x009896800000895d */ /* 0x008fea0003900000 */
[----:B------:R-:W3:Y:S02]  /*29650*/  @!P0 SYNCS.PHASECHK.TRANS64 P0, [R7+URZ], R2 ;  /* 0x00000002070085a7 */ /* 0x000ee4000800007f */
[----:B---3--:R-:W-:Y:S05]  /*29660*/  @!P0 BRA `(.L_x_7084) ;  /* 0xfffffffc00f08947 */ /* 0x008fea000383ffff */
[----:B------:R-:W-:Y:S05]  /*29670*/  BRA `(.L_x_7196) ;  /* 0xffffffcc00c47947 */ /* 0x000fea000383ffff */
.L_x_7086:
[----:B---3--:R3:W4:Y:S02]  /*29680*/  SYNCS.PHASECHK.TRANS64.TRYWAIT P0, [R4+URZ], R5 ;  /* 0x00000005040075a7 */ /* 0x008724000800017f */
[----:B----4-:R-:W-:Y:S05]  /*29690*/  @!P0 NANOSLEEP.SYNCS 0x989680 ;  /* 0x009896800000895d */ /* 0x010fea0003900000 */
[----:B------:R-:W4:Y:S02]  /*296a0*/  @!P0 SYNCS.PHASECHK.TRANS64 P0, [R4+URZ], R5 ;  /* 0x00000005040085a7 */ /* 0x000f24000800007f */
[----:B----4-:R-:W-:Y:S05]  /*296b0*/  @!P0 BRA `(.L_x_7086) ;  /* 0xfffffffc00f08947 */ /* 0x010fea000383ffff */
[----:B------:R-:W-:Y:S05]  /*296c0*/  BRA `(.L_x_7197) ;  /* 0xffffffcc00cc7947 */ /* 0x000fea000383ffff */
.L_x_7198:
        /* <DEDUP_REMOVED lines=11> */
.L_x_15127:


//--------------------- .text._ZN7cutlass13device_kernelIN5flash11enable_sm90INS1_16FlashAttnFwdSm90INS1_25CollectiveMainloopFwdSm90ILi2EN4cute5tupleIJNS5_1CILi1EEES8_S8_EEENS6_IJNS7_ILi64EEESA_SA_EEELi512ENS_6half_tEfNS_4arch4Sm90ELb1ELb0ELb0ELb0ELb0ELb0ELb0ELb0ELb0ELb1ELb0ELb0EEENS1_21CollectiveEpilogueFwdINS6_IJSA_NS7_ILi512EEESA_EEES9_SC_SE_Li256ELb0ELb1ELb0ELb0EEENS1_30DynamicPersistentTileSchedulerILi256ELi128ELb0ELb1ELb1EEEEEEEEEvNT_6ParamsE --------------------------
	.section	.text._ZN7cutlass13device_kernelIN5flash11enable_sm90INS1_16FlashAttnFwdSm90INS1_25CollectiveMainloopFwdSm90ILi2EN4cute5tupleIJNS5_1CILi1EEES8_S8_EEENS6_IJNS7_ILi64EEESA_SA_EEELi512ENS_6half_tEfNS_4arch4Sm90ELb1ELb0ELb0ELb0ELb0ELb0ELb0ELb0ELb0ELb1ELb0ELb0EEENS1_21CollectiveEpilogueFwdINS6_IJSA_NS7_ILi512EEESA_EEES9_SC_SE_Li256ELb0ELb1ELb0ELb0EEENS1_30DynamicPersistentTileSchedulerILi256ELi128ELb0ELb1ELb1EEEEEEEEEvNT_6ParamsE,"ax",@progbits
	.align	128
.text._ZN7cutlass13device_kernelIN5flash11enable_sm90INS1_16FlashAttnFwdSm90INS1_25CollectiveMainloopFwdSm90ILi2EN4cute5tupleIJNS5_1CILi1EEES8_S8_EEENS6_IJNS7_ILi64EEESA_SA_EEELi512ENS_6half_tEfNS_4arch4Sm90ELb1ELb0ELb0ELb0ELb0ELb0ELb0ELb0ELb0ELb1ELb0ELb0EEENS1_21CollectiveEpilogueFwdINS6_IJSA_NS7_ILi512EEESA_EEES9_SC_SE_Li256ELb0ELb1ELb0ELb0EEENS1_30DynamicPersistentTileSchedulerILi256ELi128ELb0ELb1ELb1EEEEEEEEEvNT_6ParamsE:
        .type           _ZN7cutlass13device_kernelIN5flash11enable_sm90INS1_16FlashAttnFwdSm90INS1_25CollectiveMainloopFwdSm90ILi2EN4cute5tupleIJNS5_1CILi1EEES8_S8_EEENS6_IJNS7_ILi64EEESA_SA_EEELi512ENS_6half_tEfNS_4arch4Sm90ELb1ELb0ELb0ELb0ELb0ELb0ELb0ELb0ELb0ELb1ELb0ELb0EEENS1_21CollectiveEpilogueFwdINS6_IJSA_NS7_ILi512EEESA_EEES9_SC_SE_Li256ELb0ELb1ELb0ELb0EEENS1_30DynamicPersistentTileSchedulerILi256ELi128ELb0ELb1ELb1EEEEEEEEEvNT_6ParamsE,@function
        .size           _ZN7cutlass13device_kernelIN5flash11enable_sm90INS1_16FlashAttnFwdSm90INS1_25CollectiveMainloopFwdSm90ILi2EN4cute5tupleIJNS5_1CILi1EEES8_S8_EEENS6_IJNS7_ILi64EEESA_SA_EEELi512ENS_6half_tEfNS_4arch4Sm90ELb1ELb0ELb0ELb0ELb0ELb0ELb0ELb0ELb0ELb1ELb0ELb0EEENS1_21CollectiveEpilogueFwdINS6_IJSA_NS7_ILi512EEESA_EEES9_SC_SE_Li256ELb0ELb1ELb0ELb0EEENS1_30DynamicPersistentTileSchedulerILi256ELi128ELb0ELb1ELb1EEEEEEEEEvNT_6ParamsE,(.L_x_15128 - _ZN7cutlass13device_kernelIN5flash11enable_sm90INS1_16FlashAttnFwdSm90INS1_25CollectiveMainloopFwdSm90ILi2EN4cute5tupleIJNS5_1CILi1EEES8_S8_EEENS6_IJNS7_ILi64EEESA_SA_EEELi512ENS_6half_tEfNS_4arch4Sm90ELb1ELb0ELb0ELb0ELb0ELb0ELb0ELb0ELb0ELb1ELb0ELb0EEENS1_21CollectiveEpilogueFwdINS6_IJSA_NS7_ILi512EEESA_EEES9_SC_SE_Li256ELb0ELb1ELb0ELb0EEENS1_30DynamicPersistentTileSchedulerILi256ELi128ELb0ELb1ELb1EEEEEEEEEvNT_6ParamsE)
        .other          _ZN7cutlass13device_kernelIN5flash11enable_sm90INS1_16FlashAttnFwdSm90INS1_25CollectiveMainloopFwdSm90ILi2EN4cute5tupleIJNS5_1CILi1EEES8_S8_EEENS6_IJNS7_ILi64EEESA_SA_EEELi512ENS_6half_tEfNS_4arch4Sm90ELb1ELb0ELb0ELb0ELb0ELb0ELb0ELb0ELb0ELb1ELb0ELb0EEENS1_21CollectiveEpilogueFwdINS6_IJSA_NS7_ILi512EEESA_EEES9_SC_SE_Li256ELb0ELb1ELb0ELb0EEENS1_30DynamicPersistentTileSchedulerILi256ELi128ELb0ELb1ELb1EEEEEEEEEvNT_6ParamsE,@"STO_CUDA_ENTRY STV_DEFAULT"
_ZN7cutlass13device_kernelIN5flash11enable_sm90INS1_16FlashAttnFwdSm90INS1_25CollectiveMainloopFwdSm90ILi2EN4cute5tupleIJNS5_1CILi1EEES8_S8_EEENS6_IJNS7_ILi64EEESA_SA_EEELi512ENS_6half_tEfNS_4arch4Sm90ELb1ELb0ELb0ELb0ELb0ELb0ELb0ELb0ELb0ELb1ELb0ELb0EEENS1_21CollectiveEpilogueFwdINS6_IJSA_NS7_ILi512EEESA_EEES9_SC_SE_Li256ELb0ELb1ELb0ELb0EEENS1_30DynamicPersistentTileSchedulerILi256ELi128ELb0ELb1ELb1EEEEEEEEEvNT_6ParamsE:
        /* <DEDUP_REMOVED lines=18> */
.L_x_7200:
[----:B------:R-:W-:Y:S05]  /*0120*/  BSYNC B0 ;  /* 0x0000000000007941 */ /* 0x000fea0003800000 */
.L_x_7199:
        /* <DEDUP_REMOVED lines=37> */
.L_x_7201:
        /* <DEDUP_REMOVED lines=22> */
.L_x_7202:
        /* <DEDUP_REMOVED lines=18> */
.L_x_7203:
        /* <DEDUP_REMOVED lines=22> */
.L_x_7204:
        /* <DEDUP_REMOVED lines=22> */
.L_x_7205:
[----:B------:R-:W-:Y:S01]  /*08c0*/  PLOP3.LUT P0, PT, PT, PT, UP0, 0x80, 0x0 ;  /* 0x000000000000781c */ /* 0x000fe20003f0f008 */
[----:B------:R-:W-:Y:S01]  /*08d0*/  UMOV UR40, 0x1 ;  /* 0x0000000100287882 */ /* 0x000fe20000000000 */
[----:B------:R-:W-:Y:S01]  /*08e0*/  NOP ;  /* 0x0000000000007918 */ /* 0x000fe20000000000 */
[----:B------:R-:W-:Y:S01]  /*08f0*/  USEL UR40, UR40, 0x2, !UP0 ;  /* 0x0000000228287887 */ /* 0x000fe2000c000000 */
[----:B------:R-:W-:Y:S01]  /*0900*/  ULDC.64 UR46, c[0x0][0x208] ;  /* 0x00008200002e7ab9 */ /* 0x000fe20000000a00 */
[----:B012-4-:R-:W-:Y:S08]  /*0910*/  BAR.SYNC.DEFER_BLOCKING 0x0 ;  /* 0x0000000000007b1d */ /* 0x017ff00000010000 */
[----:B------:R-:W-:Y:S05]  /*0920*/  @!P0 BRA `(.L_x_7206) ;  /* 0x000000b000cc8947 */ /* 0x000fea0003800000 */
.L_x_7207:
[----:B------:R-:W-:-:S08]  /*0930*/  NOP ;  /* 0x0000000000007918 */ /* 0x000fd00000000000 */
[----:B------:R-:W0:Y:S02]  /*0940*/  USETMAXREG.TRY_ALLOC.CTAPOOL UP0, 0xf0 ;  /* 0x000000f0000079c8 */ /* 0x000e240008000600 */
[----:B0-----:R-:W-:-:S13]  /*0950*/  PLOP3.LUT P0, PT, PT, PT, UP0, 0x80, 0x0 ;  /* 0x000000000000781c */ /* 0x001fda0003f0f008 */
[----:B------:R-:W-:Y:S05]  /*0960*/  @!P0 BRA `(.L_x_7207) ;  /* 0xfffffffc00f08947 */ /* 0x000fea000383ffff */
[----:B------:R-:W0:Y:S01]  /*0970*/  S2R R2, SR_TID.X ;  /* 0x0000000000027919 */ /* 0x000e220000002100 */
[----:B------:R-:W1:Y:S08]  /*0980*/  S2UR UR4, SR_CTAID.X ;  /* 0x00000000000479c3 */ /* 0x000e700000002500 */
[----:B------:R-:W-:Y:S06]  /*0990*/  BAR.ARV 0x4, 0x180 ;  /* 0x0106000000007b1d */ /* 0x000fec0000002000 */
[----:B0-----:R-:W-:-:S04]  /*09a0*/  LOP3.LUT R0, R2, 0xffffff80, RZ, 0xc0, !PT ;  /* 0xffffff8002007812 */ /* 0x001fc800078ec0ff */
[----:B------:R-:W-:Y:S02]  /*09b0*/  ISETP.NE.AND P0, PT, R0, 0x80, PT ;  /* 0x000000800000780c */ /* 0x000fe40003f05270 */
[----:B------:R-:W1:Y:S11]  /*09c0*/  LDC R0, c[0x0][0xc38] ;  /* 0x00030e00ff007b82 */ /* 0x000e760000000800 */
[----:B------:R-:W-:Y:S06]  /*09d0*/  @!P0 BAR.ARV 0x8, 0x100 ;  /* 0x0204000000008b1d */ /* 0x000fec0000002000 */
[----:B------:R-:W-:-:S13]  /*09e0*/  ISETP.GE.U32.AND P0, PT, R2, 0x100, PT ;  /* 0x000001000200780c */ /* 0x000fda0003f06070 */
[----:B------:R-:W-:Y:S06]  /*09f0*/  @P0 BAR.ARV 0xf, 0x100 ;  /* 0x03c4000000000b1d */ /* 0x000fec0000002000 */
[----:B-1----:R-:W-:-:S13]  /*0a00*/  ISETP.LE.AND P0, PT, R0, UR4, PT ;  /* 0x0000000400007c0c */ /* 0x002fda000bf03270 */
        /* <DEDUP_REMOVED lines=13> */
[-C--:B------:R-:W-:Y:S02]  /*0ae0*/  LEA.HI R5, R3, R216.reuse, RZ, 0x7 ;  /* 0x000000d803057211 */ /* 0x080fe400078f38ff */
[C---:B------:R-:W-:Y:S02]  /*0af0*/  LEA.HI R2, R0.reuse, R7, RZ, 0x1 ;  /* 0x0000000700027211 */ /* 0x040fe400078f08ff */
[----:B------:R-:W-:Y:S02]  /*0b00*/  LOP3.LUT R9, R0, 0xfffffff0, RZ, 0xc0, !PT ;  /* 0xfffffff000097812 */ /* 0x000fe400078ec0ff */
[----:B------:R-:W-:Y:S02]  /*0b10*/  LOP3.LUT R2, R2, 0x1ffffffe, RZ, 0xc0, !PT ;  /* 0x1ffffffe02027812 */ /* 0x000fe400078ec0ff */
[--C-:B------:R-:W-:Y:S01]  /*0b20*/  SHF.R.S32.HI R13, RZ, 0x5, R4.reuse ;  /* 0x00000005ff0d7819 */ /* 0x100fe20000011404 */
[----:B------:R-:W-:Y:S01]  /*0b30*/  IMAD.IADD R9, R216, 0x1, -R9 ;  /* 0x00000001d8097824 */ /* 0x000fe200078e0a09 */
[----:B------:R-:W-:Y:S01]  /*0b40*/  SHF.R.S32.HI R4, RZ, 0x1f, R4 ;  /* 0x0000001fff047819 */ /* 0x000fe20000011404 */
[----:B------:R-:W-:Y:S01]  /*0b50*/  IMAD.IADD R8, R7, 0x1, -R2 ;  /* 0x0000000107087824 */ /* 0x000fe200078e0a02 */
[----:B------:R-:W-:Y:S01]  /*0b60*/  LOP3.LUT R7, R5, 0xffffff80, RZ, 0xc0, !PT ;  /* 0xffffff8005077812 */ /* 0x000fe200078ec0ff */
[----:B0-----:R-:W-:Y:S01]  /*0b70*/  ULEA UR43, UR5, UR43, 0x18 ;  /* 0x0000002b052b7291 */ /* 0x001fe2000f8ec03f */
[----:B------:R-:W-:-:S02]  /*0b80*/  LEA.HI R2, R3, R216, RZ, 0x2 ;  /* 0x000000d803027211 */ /* 0x000fc400078f10ff */
[----:B------:R-:W-:Y:S01]  /*0b90*/  LEA.HI R4, R4, R13, RZ, 0x2 ;  /* 0x0000000d04047211 */ /* 0x000fe200078f10ff */
[----:B------:R-:W-:Y:S01]  /*0ba0*/  IMAD.IADD R7, R216, 0x1, -R7 ;  /* 0x00000001d8077824 */ /* 0x000fe200078e0a07 */
[----:B------:R-:W-:Y:S02]  /*0bb0*/  LOP3.LUT R11, R2, 0xfffffffc, RZ, 0xc0, !PT ;  /* 0xfffffffc020b7812 */ /* 0x000fe400078ec0ff */
[----:B------:R-:W-:Y:S02]  /*0bc0*/  SHF.R.S32.HI R212, RZ, 0x7, R5 ;  /* 0x00000007ffd47819 */ /* 0x000fe40000011405 */
[----:B------:R-:W-:Y:S01]  /*0bd0*/  LOP3.LUT R4, R4, 0x3ffffc, RZ, 0xc0, !PT ;  /* 0x003ffffc04047812 */ /* 0x000fe200078ec0ff */
[----:B------:R-:W-:Y:S01]  /*0be0*/  IMAD.IADD R11, R216, 0x1, -R11 ;  /* 0x00000001d80b7824 */ /* 0x000fe200078e0a0b */
[--C-:B------:R-:W-:Y:S01]  /*0bf0*/  SHF.R.S32.HI R2, RZ, 0x1f, R9.reuse ;  /* 0x0000001fff027819 */ /* 0x100fe20000011409 */
[----:B------:R-:W-:Y:S01]  /*0c00*/  IMAD R15, R212, 0x100, R9 ;  /* 0x00000100d40f7824 */ /* 0x000fe200078e0209 */
[----:B------:R-:W-:Y:S01]  /*0c10*/  SHF.R.S32.HI R0, RZ, 0x1f, R7 ;  /* 0x0000001fff007819 */ /* 0x000fe20000011407 */
[----:B------:R-:W-:Y:S01]  /*0c20*/  IMAD.IADD R10, R13, 0x1, -R4 ;  /* 0x000000010d0a7824 */ /* 0x000fe200078e0a04 */
[----:B------:R-:W-:-:S02]  /*0c30*/  LEA.HI R6, R2, R9, RZ, 0x3 ;  /* 0x0000000902067211 */ /* 0x000fc400078f18ff */
[----:B------:R-:W-:Y:S01]  /*0c40*/  LEA.HI R2, R0, R7, RZ, 0x2 ;  /* 0x0000000700027211 */ /* 0x000fe200078f10ff */
[----:B------:R-:W-:Y:S01]  /*0c50*/  IMAD R14, R10, 0x10, R15 ;  /* 0x000000100a0e7824 */ /* 0x000fe200078e020f */
[C---:B------:R-:W-:Y:S01]  /*0c60*/  LOP3.LUT R4, R6.reuse, 0xfffffff8, RZ, 0xc0, !PT ;  /* 0xfffffff806047812 */ /* 0x040fe200078ec0ff */
[----:B------:R-:W-:Y:S01]  /*0c70*/  IMAD.SHL.U32 R6, R6, 0x40, RZ ;  /* 0x0000004006067824 */ /* 0x000fe200078e00ff */
[----:B------:R-:W-:Y:S02]  /*0c80*/  LOP3.LUT R10, R2, 0x7ffffffc, RZ, 0xc0, !PT ;  /* 0x7ffffffc020a7812 */ /* 0x000fe400078ec0ff */
[----:B------:R-:W-:Y:S01]  /*0c90*/  LEA.HI R12, R11, R11, RZ, 0x1 ;  /* 0x0000000b0b0c7211 */ /* 0x000fe200078f08ff */
[----:B------:R-:W-:Y:S01]  /*0ca0*/  IMAD.IADD R9, R9, 0x1, -R4 ;  /* 0x0000000109097824 */ /* 0x000fe200078e0a04 */
[----:B------:R-:W-:Y:S01]  /*0cb0*/  LEA.HI R4, R0, R7, RZ, 0x5 ;  /* 0x0000000700047211 */ /* 0x000fe200078f28ff */
[----:B------:R-:W-:Y:S01]  /*0cc0*/  IMAD.IADD R10, R7, 0x1, -R10 ;  /* 0x00000001070a7824 */ /* 0x000fe200078e0a0a */
[----:B------:R-:W-:-:S02]  /*0cd0*/  LOP3.LUT R12, R12, 0x1ffffffe, RZ, 0xc0, !PT ;  /* 0x1ffffffe0c0c7812 */ /* 0x000fc400078ec0ff */
[--C-:B------:R-:W-:Y:S02]  /*0ce0*/  SHF.R.S32.HI R0, RZ, 0x2, R2.reuse ;  /* 0x00000002ff007819 */ /* 0x100fe40000011402 */
[----:B------:R-:W-:Y:S01]  /*0cf0*/  SHF.R.S32.HI R7, RZ, 0x1f, R2 ;  /* 0x0000001fff077819 */ /* 0x000fe20000011402 */
[----:B------:R-:W-:Y:S01]  /*0d00*/  IMAD.SHL.U32 R2, R9, 0x40, RZ ;  /* 0x0000004009027824 */ /* 0x000fe200078e00ff */
[----:B------:R-:W-:Y:S01]  /*0d10*/  LOP3.LUT R6, R6, 0x7ffffe00, RZ, 0xc0, !PT ;  /* 0x7ffffe0006067812 */ /* 0x000fe200078ec0ff */
[----:B------:R-:W-:Y:S01]  /*0d20*/  IMAD.IADD R185, R11, 0x1, -R12 ;  /* 0x000000010bb97824 */ /* 0x000fe200078e0a0c */
[----:B------:R-:W-:Y:S01]  /*0d30*/  LEA.HI R7, R7, R0, RZ, 0x3 ;  /* 0x0000000007077211 */ /* 0x000fe200078f18ff */
[----:B------:R-:W-:Y:S01]  /*0d40*/  IMAD.SHL.U32 R11, R8, 0x8, RZ ;  /* 0x00000008080b7824 */ /* 0x000fe200078e00ff */
[----:B------:R-:W-:Y:S01]  /*0d50*/  LOP3.LUT R2, R2, 0x1c0, RZ, 0xc0, !PT ;  /* 0x000001c002027812 */ /* 0x000fe200078ec0ff */
[----:B------:R-:W-:Y:S01]  /*0d60*/  IMAD R6, R13, 0x400, R6 ;  /* 0x000004000d067824 */ /* 0x000fe200078e0206 */
[----:B------:R-:W-:Y:S01]  /*0d70*/  LOP3.LUT R7, R7, 0xfffffff8, RZ, 0xc0, !PT ;  /* 0xfffffff807077812 */ /* 0x000fe200078ec0ff */
[--C-:B------:R-:W-:Y:S01]  /*0d80*/  IMAD.U32 R215, R14, 0x40, R11.reuse ;  /* 0x000000400ed77824 */ /* 0x100fe200078e000b */
[----:B------:R-:W-:-:S02]  /*0d90*/  LOP3.LUT R11, R2, 0x8, R11, 0xf8, !PT ;  /* 0x00000008020b7812 */ /* 0x000fc400078ef80b */
[----:B------:R-:W-:Y:S01]  /*0da0*/  SHF.R.U32.HI R2, RZ, 0x3, R2 ;  /* 0x00000003ff027819 */ /* 0x000fe20000011602 */
[----:B------:R-:W-:Y:S01]  /*0db0*/  IMAD.IADD R7, R0, 0x1, -R7 ;  /* 0x0000000100077824 */ /* 0x000fe200078e0a07 */
[----:B------:R-:W-:Y:S02]  /*0dc0*/  SHF.R.S32.HI R4, RZ, 0x5, R4 ;  /* 0x00000005ff047819 */ /* 0x000fe40000011404 */
[----:B------:R-:W-:Y:S01]  /*0dd0*/  LOP3.LUT R11, R11, R2, RZ, 0x3c, !PT ;  /* 0x000000020b0b7212 */ /* 0x000fe200078e3cff */
[----:B------:R-:W-:Y:S01]  /*0de0*/  IMAD.SHL.U32 R2, R10, 0x2, RZ ;  /* 0x000000020a027824 */ /* 0x000fe200078e00ff */
[----:B------:R-:W-:Y:S01]  /*0df0*/  LEA.HI R3, R3, R216, RZ, 0x3 ;  /* 0x000000d803037211 */ /* 0x000fe200078f18ff */
[----:B------:R-:W-:Y:S01]  /*0e00*/  IMAD R16, R4, 0x10, R7 ;  /* 0x0000001004107824 */ /* 0x000fe200078e0207 */
[----:B------:R-:W-:Y:S01]  /*0e10*/  R2P PR, R9, 0x6 ;  /* 0x0000000609007804 */ /* 0x000fe20000000000 */
[----:B------:R-:W-:Y:S01]  /*0e20*/  IMAD.IADD R6, R6, 0x1, R11 ;  /* 0x0000000106067824 */ /* 0x000fe200078e020b */
[----:B------:R-:W-:Y:S01]  /*0e30*/  LOP3.LUT R7, R3, 0xfffffff8, RZ, 0xc0, !PT ;  /* 0xfffffff803077812 */ /* 0x000fe200078ec0ff */
[----:B------:R-:W-:Y:S01]  /*0e40*/  IMAD R185, R185, 0x8, R16 ;  /* 0x00000008b9b97824 */ /* 0x000fe200078e0210 */
[----:B------:R-:W-:-:S02]  /*0e50*/  LEA.HI R5, R5, R212, RZ, 0x1 ;  /* 0x000000d405057211 */ /* 0x000fc400078f08ff */
[----:B------:R-:W-:Y:S01]  /*0e60*/  LEA R19, R6, UR43, 0x1 ;  /* 0x0000002b06137c11 */ /* 0x000fe2000f8e08ff */
[----:B------:R-:W-:Y:S01]  /*0e70*/  IMAD.IADD R210, R216, 0x1, -R7 ;  /* 0x00000001d8d27824 */ /* 0x000fe200078e0a07 */
[----:B------:R-:W-:Y:S02]  /*0e80*/  LOP3.LUT R5, R5, 0xfffffe, RZ, 0xc0, !PT ;  /* 0x00fffffe05057812 */ /* 0x000fe400078ec0ff */
[----:B------:R-:W-:Y:S01]  /*0e90*/  SEL R23, R23, 0xffffffe0, !P1 ;  /* 0xffffffe017177807 */ /* 0x000fe20004800000 */
[----:B------:R-:W-:Y:S01]  /*0ea0*/  IMAD.SHL.U32 R17, R210, 0x8, RZ ;  /* 0x00000008d2117824 */ /* 0x000fe200078e00ff */
[----:B------:R-:W-:Y:S01]  /*0eb0*/  SHF.R.S32.HI R211, RZ, 0x3, R3 ;  /* 0x00000003ffd37819 */ /* 0x000fe20000011403 */
[----:B------:R-:W-:Y:S02]  /*0ec0*/  VIADD R184, R19, 0x26800 ;  /* 0x0002680013b87836 */ /* 0x000fe40000000000 */
[C---:B------:R-:W-:Y:S02]  /*0ed0*/  VIADD R190, R17.reuse, 0x40 ;  /* 0x0000004011be7836 */ /* 0x040fe40000000000 */
[----:B------:R-:W-:-:S02]  /*0ee0*/  VIADD R189, R17, 0x80 ;  /* 0x0000008011bd7836 */ /* 0x000fc40000000000 */
        /* <DEDUP_REMOVED lines=18> */
.L_x_7260:
        /* <DEDUP_REMOVED lines=21> */
.L_x_7208:
[----:B------:R-:W-:Y:S01]  /*1160*/  ULDC UR7, c[0x0][0xc54] ;  /* 0x0003150000077ab9 */ /* 0x000fe20000000800 */
[----:B------:R-:W-:Y:S01]  /*1170*/  UMOV UR6, UR9 ;  /* 0x0000000900067c82 */ /* 0x000fe20008000000 */
[----:B------:R-:W-:-:S11]  /*1180*/  UISETP.NE.AND UP0, UPT, UR7, 0x1, UPT ;  /* 0x000000010700788c */ /* 0x000fd6000bf05270 */
[----:B------:R-:W-:Y:S02]  /*1190*/  @UP0 ULDC.64 UR10, c[0x0][0xc58] ;  /* 0x00031600000a0ab9 */ /* 0x000fe40000000a00 */
[----:B------:R-:W-:-:S04]  /*11a0*/  UIMAD.WIDE.U32 UR4, UR9, UR10, URZ ;  /* 0x0000000a090472a5 */ /* 0x000fc8000f8e003f */
[----:B------:R-:W-:-:S04]  /*11b0*/  @UP0 USHF.R.U32.HI UR6, URZ, UR11, UR5 ;  /* 0x0000000b3f060299 */ /* 0x000fc80008011605 */
[----:B------:R-:W-:-:S12]  /*11c0*/  UIMAD UR4, UR6, UR7, URZ ;  /* 0x00000007060472a4 */ /* 0x000fd8000f8e023f */
.L_x_7209:
[----:B------:R-:W-:Y:S01]  /*11d0*/  ULDC UR39, c[0x0][0xc48] ;  /* 0x0003120000277ab9 */ /* 0x000fe20000000800 */
[----:B------:R-:W-:Y:S01]  /*11e0*/  ULDC.64 UR10, c[0x0][0x418] ;  /* 0x00010600000a7ab9 */ /* 0x000fe20000000a00 */
[----:B------:R-:W-:Y:S02]  /*11f0*/  UISETP.NE.AND UP1, UPT, UR39, 0x1, UPT ;  /* 0x000000012700788c */ /* 0x000fe4000bf25270 */
[----:B------:R-:W-:Y:S02]  /*1200*/  UISETP.NE.U32.AND UP0, UPT, UR10, URZ, UPT ;  /* 0x0000003f0a00728c */ /* 0x000fe4000bf05070 */
[----:B------:R-:W-:Y:S02]  /*1210*/  UIADD3 UR4, UR9, -UR4, URZ ;  /* 0x8000000409047290 */ /* 0x000fe4000fffe03f */
[----:B------:R-:W-:Y:S02]  /*1220*/  ULOP3.LUT UR6, URZ, UR6, URZ, 0x33, !UPT ;  /* 0x000000063f067292 */ /* 0x000fe4000f8e333f */
[----:B------:R-:W-:Y:S01]  /*1230*/  UISETP.NE.AND.EX UP0, UPT, UR11, URZ, UPT, UP0 ;  /* 0x0000003f0b00728c */ /* 0x000fe2000bf05300 */
[----:B------:R-:W-:Y:S01]  /*1240*/  ULDC UR5, c[0x0][0xc3c] ;  /* 0x00030f0000057ab9 */ /* 0x000fe20000000800 */
[----:B------:R-:W-:Y:S01]  /*1250*/  ULDC UR9, c[0x0][0xc54] ;  /* 0x0003150000097ab9 */ /* 0x000fe20000000800 */
[----:B------:R-:W-:Y:S01]  /*1260*/  ULDC UR49, c[0x0][0x424] ;  /* 0x0001090000317ab9 */ /* 0x000fe20000000800 */
[----:B------:R-:W-:-:S02]  /*1270*/  UISETP.NE.AND UP2, UPT, UR45, 0x1, UPT ;  /* 0x000000012d00788c */ /* 0x000fc4000bf45270 */
[----:B------:R-:W-:Y:S02]  /*1280*/  UIADD3 UR6, UR6, UR5, URZ ;  /* 0x0000000506067290 */ /* 0x000fe4000fffe03f */
[----:B------:R-:W-:Y:S02]  /*1290*/  UIMAD UR8, UR8, UR9, UR4 ;  /* 0x00000009080872a4 */ /* 0x000fe4000f8e0204 */
[----:B------:R-:W-:Y:S01]  /*12a0*/  USEL UR49, UR49, 0x1, UP0 ;  /* 0x0000000131317887 */ /* 0x000fe20008000000 */
[----:B------:R-:W-:Y:S01]  /*12b0*/  PLOP3.LUT P0, PT, PT, PT, UP2, 0x80, 0x0 ;  /* 0x000000000000781c */ /* 0x000fe20003f0f028 */
[----:B------:R-:W-:Y:S01]  /*12c0*/  ULDC UR7, c[0x0][0x2f0] ;  /* 0x0000bc0000077ab9 */ /* 0x000fe20000000800 */
[----:B------:R-:W-:Y:S01]  /*12d0*/  @UP1 ULDC UR4, c[0x0][0xc4c] ;  /* 0x0003130000041ab9 */ /* 0x000fe20000000800 */
[----:B------:R-:W-:Y:S02]  /*12e0*/  USHF.L.U32 UR41, UR6, 0x6, URZ ;  /* 0x0000000606297899 */ /* 0x000fe4000800063f */
        /* <DEDUP_REMOVED lines=8> */
[----:B------:R-:W-:-:S02]  /*1370*/  UIMAD UR39, UR39, UR5, UR8 ;  /* 0x00000005272772a4 */ /* 0x000fc4000f8e0208 */
[----:B------:R-:W-:Y:S01]  /*1380*/  USHF.R.S32.HI UR50, URZ, 0x6, UR4 ;  /* 0x000000063f327899 */ /* 0x000fe20008011404 */
[----:B------:R-:W-:Y:S11]  /*1390*/  @!P0 BRA `(.L_x_7210) ;  /* 0x0000001c006c8947 */ /* 0x000ff60003800000 */
[----:B------:R-:W0:Y:S01]  /*13a0*/  LDC R0, c[0x0][0x448] ;  /* 0x00011200ff007b82 */ /* 0x000e220000000800 */
[----:B------:R-:W-:Y:S01]  /*13b0*/  UIADD3 UR5, UR41, 0x3f, URZ ;  /* 0x0000003f29057890 */ /* 0x000fe2000fffe03f */
[----:B------:R-:W-:Y:S01]  /*13c0*/  CS2R R150, SRZ ;  /* 0x0000000000967805 */ /* 0x000fe2000001ff00 */
[----:B------:R-:W-:Y:S01]  /*13d0*/  ULDC UR4, c[0x0][0x288] ;  /* 0x0000a20000047ab9 */ /* 0x000fe20000000800 */
[----:B------:R-:W-:Y:S01]  /*13e0*/  CS2R R148, SRZ ;  /* 0x0000000000947805 */ /* 0x000fe2000001ff00 */
[----:B------:R-:W-:Y:S01]  /*13f0*/  UIADD3 UR4, -UR4, 0x40, URZ ;  /* 0x0000004004047890 */ /* 0x000fe2000fffe13f */
[----:B------:R-:W-:Y:S02]  /*1400*/  CS2R R146, SRZ ;  /* 0x0000000000927805 */ /* 0x000fe4000001ff00 */
[----:B------:R-:W-:Y:S02]  /*1410*/  CS2R R144, SRZ ;  /* 0x0000000000907805 */ /* 0x000fe4000001ff00 */
[----:B------:R-:W-:Y:S01]  /*1420*/  CS2R R168, SRZ ;  /* 0x0000000000a87805 */ /* 0x000fe2000001ff00 */
[----:B------:R-:W-:Y:S01]  /*1430*/  UIMAD UR4, UR49, UR7, UR4 ;  /* 0x00000007310472a4 */ /* 0x000fe2000f8e0204 */
        /* <DEDUP_REMOVED lines=14> */
[----:B0-----:R-:W-:Y:S01]  /*1520*/  ISETP.NE.AND P0, PT, R0, 0x1, PT ;  /* 0x000000010000780c */ /* 0x001fe20003f05270 */
[----:B------:R-:W-:Y:S01]  /*1530*/  IMAD.U32 R0, RZ, RZ, UR5 ;  /* 0x00000005ff007e24 */ /* 0x000fe2000f8e00ff */
        /* <DEDUP_REMOVED lines=11> */
[----:B------:R-:W0:Y:S01]  /*15f0*/  @P0 LDC R3, c[0x0][0x44c] ;  /* 0x00011300ff030b82 */ /* 0x000e220000000800 */
[----:B------:R-:W-:Y:S02]  /*1600*/  CS2R R170, SRZ ;  /* 0x0000000000aa7805 */ /* 0x000fe4000001ff00 */
[----:B------:R-:W-:Y:S02]  /*1610*/  CS2R R90, SRZ ;  /* 0x00000000005a7805 */ /* 0x000fe4000001ff00 */
[----:B------:R-:W-:Y:S02]  /*1620*/  CS2R R172, SRZ ;  /* 0x0000000000ac7805 */ /* 0x000fe4000001ff00 */
[----:B------:R-:W-:Y:S02]  /*1630*/  CS2R R86, SRZ ;  /* 0x0000000000567805 */ /* 0x000fe4000001ff00 */
[----:B------:R-:W-:-:S02]  /*1640*/  CS2R R174, SRZ ;  /* 0x0000000000ae7805 */ /* 0x000fc4000001ff00 */
[----:B------:R-:W-:Y:S02]  /*1650*/  CS2R R82, SRZ ;  /* 0x0000000000527805 */ /* 0x000fe4000001ff00 */
[----:B------:R-:W-:Y:S01]  /*1660*/  CS2R R176, SRZ ;  /* 0x0000000000b07805 */ /* 0x000fe2000001ff00 */
[----:B------:R-:W1:Y:S01]  /*1670*/  @P0 LDC R4, c[0x0][0x450] ;  /* 0x00011400ff040b82 */ /* 0x000e620000000800 */
        /* <DEDUP_REMOVED lines=14> */
[----:B------:R-:W-:Y:S01]  /*1760*/  CS2R R50, SRZ ;  /* 0x0000000000327805 */ /* 0x000fe2000001ff00 */
[----:B0-----:R-:W-:Y:S01]  /*1770*/  @P0 IMAD.HI.U32 R3, R3, UR5, RZ ;  /* 0x0000000503030c27 */ /* 0x001fe2000f8e00ff */
[----:B------:R-:W-:Y:S02]  /*1780*/  CS2R R198, SRZ ;  /* 0x0000000000c67805 */ /* 0x000fe4000001ff00 */
[----:B------:R-:W-:-:S02]  /*1790*/  CS2R R46, SRZ ;  /* 0x00000000002e7805 */ /* 0x000fc4000001ff00 */
[----:B------:R-:W-:Y:S02]  /*17a0*/  CS2R R200, SRZ ;  /* 0x0000000000c87805 */ /* 0x000fe4000001ff00 */
[----:B------:R-:W-:Y:S02]  /*17b0*/  CS2R R42, SRZ ;  /* 0x00000000002a7805 */ /* 0x000fe4000001ff00 */
[----:B------:R-:W-:Y:S02]  /*17c0*/  CS2R R202, SRZ ;  /* 0x0000000000ca7805 */ /* 0x000fe4000001ff00 */
[----:B------:R-:W-:Y:S02]  /*17d0*/  CS2R R38, SRZ ;  /* 0x0000000000267805 */ /* 0x000fe4000001ff00 */
[----:B------:R-:W-:Y:S02]  /*17e0*/  CS2R R204, SRZ ;  /* 0x0000000000cc7805 */ /* 0x000fe4000001ff00 */
[----:B-1----:R-:W-:-:S02]  /*17f0*/  @P0 SHF.R.U32.HI R0, RZ, R4, R3 ;  /* 0x00000004ff000219 */ /* 0x002fc40000011603 */
[----:B------:R-:W-:Y:S02]  /*1800*/  CS2R R34, SRZ ;  /* 0x0000000000227805 */ /* 0x000fe4000001ff00 */
[----:B------:R-:W-:Y:S02]  /*1810*/  PLOP3.LUT P0, PT, PT, PT, PT, 0x80, 0x0 ;  /* 0x000000000000781c */ /* 0x000fe40003f0f070 */
[----:B------:R-:W-:Y:S02]  /*1820*/  CS2R R208, SRZ ;  /* 0x0000000000d07805 */ /* 0x000fe4000001ff00 */
[----:B------:R-:W-:Y:S01]  /*1830*/  CS2R R30, SRZ ;  /* 0x00000000001e7805 */ /* 0x000fe2000001ff00 */
[----:B------:R-:W-:Y:S01]  /*1840*/  VIADD R3, R0, UR4 ;  /* 0x0000000400037c36 */ /* 0x000fe20008000000 */
[----:B------:R-:W-:Y:S01]  /*1850*/  CS2R R206, SRZ ;  /* 0x0000000000ce7805 */ /* 0x000fe2000001ff00 */
[----:B------:R-:W-:Y:S01]  /*1860*/  IMAD.MOV.U32 R0, RZ, RZ, RZ ;  /* 0x000000ffff007224 */ /* 0x000fe200078e00ff */
[----:B------:R-:W-:Y:S01]  /*1870*/  CS2R R26, SRZ ;  /* 0x00000000001a7805 */ /* 0x000fe2000001ff00 */
[----:B------:R-:W-:Y:S01]  /*1880*/  IMAD.MOV.U32 R7, RZ, RZ, RZ ;  /* 0x000000ffff077224 */ /* 0x000fe200078e00ff */
[----:B------:R-:W-:-:S04]  /*1890*/  SHF.R.S32.HI R4, RZ, 0x1f, R3 ;  /* 0x0000001fff047819 */ /* 0x000fc80000011403 */
[----:B------:R-:W-:Y:S01]  /*18a0*/  LEA.HI R4, R4, R3, RZ, 0x6 ;  /* 0x0000000304047211 */ /* 0x000fe200078f30ff */
[----:B------:R-:W-:-:S03]  /*18b0*/  IMAD.MOV.U32 R3, RZ, RZ, RZ ;  /* 0x000000ffff037224 */ /* 0x000fc600078e00ff */
[----:B------:R-:W-:-:S04]  /*18c0*/  SHF.R.S32.HI R4, RZ, 0x6, R4 ;  /* 0x00000006ff047819 */ /* 0x000fc80000011404 */
[----:B------:R-:W-:-:S04]  /*18d0*/  VIMNMX R4, R4, UR50, PT ;  /* 0x0000003204047c48 */ /* 0x000fc8000bfe0100 */
[----:B------:R-:W-:-:S13]  /*18e0*/  ISETP.GE.AND P1, PT, R4, 0x1, PT ;  /* 0x000000010400780c */ /* 0x000fda0003f26270 */
        /* <DEDUP_REMOVED lines=15> */
.L_x_7212:
[----:B------:R-:W-:Y:S01]  /*19e0*/  ULEA UR21, UR36, UR43, 0x3 ;  /* 0x0000002b24157291 */ /* 0x000fe2000f8e183f */
[----:B------:R-:W-:-:S05]  /*19f0*/  IMAD.U32 R0, RZ, RZ, UR37 ;  /* 0x00000025ff007e24 */ /* 0x000fca000f8e00ff */
[----:B------:R-:W-:-:S04]  /*1a00*/  SHF.L.U32 R0, R0, 0x1f, RZ ;  /* 0x0000001f00007819 */ /* 0x000fc800000006ff */
[----:B------:R-:W0:Y:S02]  /*1a10*/  SYNCS.PHASECHK.TRANS64.TRYWAIT P1, [UR21+0x28c50], R0 ;  /* 0x028c5000ff0075a7 */ /* 0x000e240008020155 */
[----:B0-----:R-:W-:Y:S05]  /*1a20*/  @!P1 BRA `(.L_x_7213) ;  /* 0x000000f400a89947 */ /* 0x001fea0003800000 */
.L_x_7380:
[----:B------:R-:W-:Y:S01]  /*1a30*/  BAR.SYNC.DEFER_BLOCKING 0xe, 0x100 ;  /* 0x0384000000007b1d */ /* 0x000fe20000010000 */
[----:B------:R-:W-:Y:S01]  /*1a40*/  UIADD3 UR4, UR43, 0x26800, URZ ;  /* 0x000268002b047890 */ /* 0x000fe2000fffe03f */
[----:B0-----:R-:W-:Y:S01]  /*1a50*/  IMAD.U32 R0, RZ, RZ, UR21 ;  /* 0x00000015ff007e24 */ /* 0x001fe2000f8e00ff */
[----:B------:R-:W-:Y:S01]  /*1a60*/  ULEA UR18, UR36, UR20, 0xc ;  /* 0x0000001424127291 */ /* 0x000fe2000f8e603f */
[----:B------:R-:W-:Y:S01]  /*1a70*/  ISETP.GE.AND P1, PT, R4, 0x2, PT ;  /* 0x000000020400780c */ /* 0x000fe20003f26270 */
[----:B------:R-:W-:Y:S01]  /*1a80*/  USHF.R.U32.HI UR4, URZ, 0x4, UR4 ;  /* 0x000000043f047899 */ /* 0x000fe20008011604 */
[----:B------:R-:W-:Y:S01]  /*1a90*/  UMOV UR19, 0x40000040 ;  /* 0x4000004000137882 */ /* 0x000fe20000000000 */
[----:B------:R-:W-:Y:S02]  /*1aa0*/  UMOV UR17, 0x40000040 ;  /* 0x4000004000117882 */ /* 0x000fe40000000000 */
[----:B------:R-:W-:Y:S01]  /*1ab0*/  ULOP3.LUT UR4, UR4, 0x3fff, URZ, 0xc0, !UPT ;  /* 0x00003fff04047892 */ /* 0x000fe2000f8ec03f */
[----:B------:R-:W0:Y:S01]  /*1ac0*/  S2R R3, SR_TID.X ;  /* 0x0000000000037919 */ /* 0x000e220000002100 */
[----:B------:R-:W-:-:S02]  /*1ad0*/  UIADD3 UR6, UR18, 0x80, URZ ;  /* 0x0000008012067890 */ /* 0x000fc4000fffe03f */
[----:B------:R-:W-:Y:S01]  /*1ae0*/  ULOP3.LUT UR16, UR4, 0x10000, URZ, 0xfc, !UPT ;  /* 0x0001000004107892 */ /* 0x000fe2000f8efc3f */
[----:B------:R-:W-:Y:S01]  /*1af0*/  UMOV UR7, 0x40000040 ;  /* 0x4000004000077882 */ /* 0x000fe20000000000 */
[----:B------:R-:W-:Y:S02]  /*1b00*/  UMOV UR5, 0x40000040 ;  /* 0x4000004000057882 */ /* 0x000fe40000000000 */
[----:B------:R-:W-:Y:S02]  /*1b10*/  UIADD3 UR4, UR16, 0x2, URZ ;  /* 0x0000000210047890 */ /* 0x000fe4000fffe03f */
[----:B------:R-:W-:Y:S02]  /*1b20*/  UIADD3 UR10, UR18, 0x100, URZ ;  /* 0x00000100120a7890 */ /* 0x000fe4000fffe03f */
[----:B------:R-:W-:Y:S01]  /*1b30*/  UIADD3 UR8, UR16, 0x4, URZ ;  /* 0x0000000410087890 */ /* 0x000fe2000fffe03f */
[----:B------:R-:W-:Y:S01]  /*1b40*/  UMOV UR11, 0x40000040 ;  /* 0x40000040000b7882 */ /* 0x000fe20000000000 */
[----:B------:R-:W-:Y:S01]  /*1b50*/  WARPGROUP.ARRIVE ;  /* 0x00000000000079c5 */ /* 0x000fe20000000000 */
[----:B------:R-:W-:Y:S01]  /*1b60*/  UMOV UR9, 0x40000040 ;  /* 0x4000004000097882 */ /* 0x000fe20000000000 */
[----:B------:R-:W-:-:S02]  /*1b70*/  UIADD3 UR14, UR18, 0x180, URZ ;  /* 0x00000180120e7890 */ /* 0x000fc4000fffe03f */
[----:B------:R-:W-:Y:S02]  /*1b80*/  UIADD3 UR12, UR16, 0x6, URZ ;  /* 0x00000006100c7890 */ /* 0x000fe4000fffe03f */
        /* <DEDUP_REMOVED lines=23> */
.L_x_7219:
[----:B------:R-:W-:Y:S01]  /*1d00*/  BAR.SYNC.DEFER_BLOCKING 0xe, 0x100 ;  /* 0x0384000000007b1d */ /* 0x000fe20000010000 */
[----:B------:R-:W-:Y:S01]  /*1d10*/  IMAD.U32 R3, RZ, RZ, UR36 ;  /* 0x00000024ff037e24 */ /* 0x000fe2000f8e00ff */
[----:B------:R-:W-:Y:S01]  /*1d20*/  UIADD3 UR36, UR36, 0x1, URZ ;  /* 0x0000000124247890 */ /* 0x000fe2000fffe03f */
[C---:B------:R-:W-:Y:S01]  /*1d30*/  ISETP.GT.AND P3, PT, R4.reuse, RZ, PT ;  /* 0x000000ff0400720c */ /* 0x040fe20003f64270 */
        /* <DEDUP_REMOVED lines=139> */
.L_x_7215:
[----:B------:R-:W-:Y:S01]  /*25f0*/  ULEA UR21, UR36, UR43, 0x3 ;  /* 0x0000002b24157291 */ /* 0x000fe2000f8e183f */
[----:B------:R-:W-:-:S05]  /*2600*/  IMAD.U32 R0, RZ, RZ, UR37 ;  /* 0x00000025ff007e24 */ /* 0x000fca000f8e00ff */
[----:B------:R-:W-:-:S04]  /*2610*/  SHF.L.U32 R0, R0, 0x1f, RZ ;  /* 0x0000001f00007819 */ /* 0x000fc800000006ff */
[----:B------:R0:W1:Y:S01]  /*2620*/  SYNCS.PHASECHK.TRANS64.TRYWAIT P1, [UR21+0x28c50], R0 ;  /* 0x028c5000ff0075a7 */ /* 0x0000620008020155 */
[----:B------:R-:W-:Y:S05]  /*2630*/  @!P0 BRA `(.L_x_7216) ;  /* 0x0000000000048947 */ /* 0x000fea0003800000 */
[----:B------:R-:W-:Y:S01]  /*2640*/  BPT.TRAP 0x1 ;  /* 0x000000040000795c */ /* 0x000fe20000300000 */
.L_x_7216:
[----:B-1----:R-:W-:Y:S05]  /*2650*/  @P1 BRA `(.L_x_7217) ;  /* 0x0000000000081947 */ /* 0x002fea0003800000 */
[----:B------:R-:W1:Y:S02]  /*2660*/  SYNCS.PHASECHK.TRANS64.TRYWAIT P1, [UR21+0x28c50], R0 ;  /* 0x028c5000ff0075a7 */ /* 0x000e640008020155 */
[----:B-1----:R-:W-:Y:S05]  /*2670*/  @!P1 BRA `(.L_x_7218) ;  /* 0x000000e800ac9947 */ /* 0x002fea0003800000 */
.L_x_7217:
        /* <DEDUP_REMOVED lines=29> */
.L_x_7214:
        /* <DEDUP_REMOVED lines=144> */
.L_x_7210:
[----:B------:R-:W-:Y:S01]  /*3150*/  ULDC UR4, c[0x0][0x448] ;  /* 0x0001120000047ab9 */ /* 0x000fe20000000800 */
[----:B------:R-:W-:Y:S01]  /*3160*/  UIADD3 UR6, UR41, 0x3f, URZ ;  /* 0x0000003f29067890 */ /* 0x000fe2000fffe03f */
[----:B------:R-:W-:Y:S01]  /*3170*/  PLOP3.LUT P0, PT, PT, PT, PT, 0x80, 0x0 ;  /* 0x000000000000781c */ /* 0x000fe20003f0f070 */
[----:B------:R-:W-:Y:S01]  /*3180*/  UISETP.NE.AND UP0, UPT, UR4, 0x1, UPT ;  /* 0x000000010400788c */ /* 0x000fe2000bf05270 */
[----:B------:R-:W-:Y:S01]  /*3190*/  IMAD.MOV.U32 R0, RZ, RZ, RZ ;  /* 0x000000ffff007224 */ /* 0x000fe200078e00ff */
[----:B------:R-:W-:Y:S01]  /*31a0*/  ULDC UR8, c[0x0][0x288] ;  /* 0x0000a20000087ab9 */ /* 0x000fe20000000800 */
[----:B------:R-:W-:Y:S01]  /*31b0*/  IMAD.MOV.U32 R3, RZ, RZ, RZ ;  /* 0x000000ffff037224 */ /* 0x000fe200078e00ff */
[----:B------:R-:W-:Y:S01]  /*31c0*/  UIADD3 UR8, -UR8, 0x40, URZ ;  /* 0x0000004008087890 */ /* 0x000fe2000fffe13f */
[----:B------:R-:W-:Y:S02]  /*31d0*/  CS2R R150, SRZ ;  /* 0x0000000000967805 */ /* 0x000fe4000001ff00 */
[----:B------:R-:W-:-:S02]  /*31e0*/  CS2R R148, SRZ ;  /* 0x0000000000947805 */ /* 0x000fc4000001ff00 */
[----:B------:R-:W-:Y:S01]  /*31f0*/  CS2R R146, SRZ ;  /* 0x0000000000927805 */ /* 0x000fe2000001ff00 */
[----:B------:R-:W-:Y:S01]  /*3200*/  UIMAD UR8, UR49, UR7, UR8 ;  /* 0x00000007310872a4 */ /* 0x000fe2000f8e0208 */
[----:B------:R-:W-:Y:S02]  /*3210*/  CS2R R144, SRZ ;  /* 0x0000000000907805 */ /* 0x000fe4000001ff00 */
[----:B------:R-:W-:Y:S01]  /*3220*/  CS2R R168, SRZ ;  /* 0x0000000000a87805 */ /* 0x000fe2000001ff00 */
[----:B------:R-:W-:Y:S01]  /*3230*/  @UP0 ULDC UR4, c[0x0][0x44c] ;  /* 0x0001130000040ab9 */ /* 0x000fe20000000800 */
[----:B------:R-:W-:Y:S01]  /*3240*/  @UP0 ULDC UR9, c[0x0][0x450] ;  /* 0x0001140000090ab9 */ /* 0x000fe20000000800 */
[----:B------:R-:W-:Y:S01]  /*3250*/  UIMAD.WIDE.U32 UR4, UR6, UR4, URZ ;  /* 0x00000004060472a5 */ /* 0x000fe2000f8e003f */
[----:B------:R-:W-:Y:S02]  /*3260*/  CS2R R140, SRZ ;  /* 0x00000000008c7805 */ /* 0x000fe4000001ff00 */
[----:B------:R-:W-:-:S02]  /*3270*/  CS2R R166, SRZ ;  /* 0x0000000000a67805 */ /* 0x000fc4000001ff00 */
[----:B------:R-:W-:Y:S01]  /*3280*/  CS2R R136, SRZ ;  /* 0x0000000000887805 */ /* 0x000fe2000001ff00 */
[----:B------:R-:W-:Y:S01]  /*3290*/  @UP0 USHF.R.U32.HI UR6, URZ, UR9, UR5 ;  /* 0x000000093f060299 */ /* 0x000fe20008011605 */
[----:B------:R-:W-:Y:S02]  /*32a0*/  CS2R R164, SRZ ;  /* 0x0000000000a47805 */ /* 0x000fe4000001ff00 */
[----:B------:R-:W-:Y:S02]  /*32b0*/  CS2R R132, SRZ ;  /* 0x0000000000847805 */ /* 0x000fe4000001ff00 */
[----:B------:R-:W-:Y:S01]  /*32c0*/  CS2R R162, SRZ ;  /* 0x0000000000a27805 */ /* 0x000fe2000001ff00 */
[----:B------:R-:W-:Y:S01]  /*32d0*/  UIADD3 UR6, UR8, UR6, URZ ;  /* 0x0000000608067290 */ /* 0x000fe2000fffe03f */
[----:B------:R-:W-:Y:S02]  /*32e0*/  CS2R R160, SRZ ;  /* 0x0000000000a07805 */ /* 0x000fe4000001ff00 */
[----:B------:R-:W-:-:S02]  /*32f0*/  CS2R R128, SRZ ;  /* 0x0000000000807805 */ /* 0x000fc4000001ff00 */
[----:B------:R-:W-:Y:S01]  /*3300*/  CS2R R158, SRZ ;  /* 0x00000000009e7805 */ /* 0x000fe2000001ff00 */
[----:B------:R-:W-:Y:S01]  /*3310*/  USHF.R.S32.HI UR4, URZ, 0x1f, UR6 ;  /* 0x0000001f3f047899 */ /* 0x000fe20008011406 */
[----:B------:R-:W-:Y:S02]  /*3320*/  CS2R R156, SRZ ;  /* 0x00000000009c7805 */ /* 0x000fe4000001ff00 */
[----:B------:R-:W-:Y:S02]  /*3330*/  CS2R R124, SRZ ;  /* 0x00000000007c7805 */ /* 0x000fe4000001ff00 */
[----:B------:R-:W-:Y:S01]  /*3340*/  CS2R R154, SRZ ;  /* 0x00000000009a7805 */ /* 0x000fe2000001ff00 */
[----:B------:R-:W-:Y:S01]  /*3350*/  ULEA.HI UR4, UR4, UR6, URZ, 0x6 ;  /* 0x0000000604047291 */ /* 0x000fe2000f8f303f */
[----:B------:R-:W-:Y:S02]  /*3360*/  CS2R R152, SRZ ;  /* 0x0000000000987805 */ /* 0x000fe4000001ff00 */
[----:B------:R-:W-:-:S02]  /*3370*/  CS2R R120, SRZ ;  /* 0x0000000000787805 */ /* 0x000fc4000001ff00 */
[----:B------:R-:W-:Y:S01]  /*3380*/  CS2R R104, SRZ ;  /* 0x0000000000687805 */ /* 0x000fe2000001ff00 */
[----:B------:R-:W-:Y:S01]  /*3390*/  USHF.R.S32.HI UR4, URZ, 0x6, UR4 ;  /* 0x000000063f047899 */ /* 0x000fe20008011404 */
[----:B------:R-:W-:Y:S02]  /*33a0*/  CS2R R100, SRZ ;  /* 0x0000000000647805 */ /* 0x000fe4000001ff00 */
[----:B------:R-:W-:Y:S02]  /*33b0*/  CS2R R116, SRZ ;  /* 0x0000000000747805 */ /* 0x000fe4000001ff00 */
[----:B------:R-:W-:Y:S01]  /*33c0*/  CS2R R114, SRZ ;  /* 0x0000000000727805 */ /* 0x000fe2000001ff00 */
[----:B------:R-:W-:Y:S01]  /*33d0*/  UISETP.LT.AND UP0, UPT, UR50, UR4, UPT ;  /* 0x000000043200728c */ /* 0x000fe2000bf01270 */
[----:B------:R-:W-:Y:S02]  /*33e0*/  CS2R R112, SRZ ;  /* 0x0000000000707805 */ /* 0x000fe4000001ff00 */
[----:B------:R-:W-:-:S02]  /*33f0*/  CS2R R110, SRZ ;  /* 0x00000000006e7805 */ /* 0x000fc4000001ff00 */
[----:B------:R-:W-:Y:S01]  /*3400*/  CS2R R108, SRZ ;  /* 0x00000000006c7805 */ /* 0x000fe2000001ff00 */
[----:B------:R-:W-:Y:S01]  /*3410*/  USEL UR50, UR50, UR4, UP0 ;  /* 0x0000000432327287 */ /* 0x000fe20008000000 */
[----:B------:R-:W-:Y:S02]  /*3420*/  CS2R R106, SRZ ;  /* 0x00000000006a7805 */ /* 0x000fe4000001ff00 */
[----:B------:R-:W-:Y:S02]  /*3430*/  CS2R R102, SRZ ;  /* 0x0000000000667805 */ /* 0x000fe4000001ff00 */
[----:B------:R-:W-:Y:S01]  /*3440*/  CS2R R98, SRZ ;  /* 0x0000000000627805 */ /* 0x000fe2000001ff00 */
[----:B------:R-:W-:Y:S01]  /*3450*/  UISETP.GE.AND UP0, UPT, UR50, 0x1, UPT ;  /* 0x000000013200788c */ /* 0x000fe2000bf06270 */
[----:B------:R-:W-:Y:S02]  /*3460*/  CS2R R94, SRZ ;  /* 0x00000000005e7805 */ /* 0x000fe4000001ff00 */
[----:B------:R-:W-:-:S02]  /*3470*/  CS2R R170, SRZ ;  /* 0x0000000000aa7805 */ /* 0x000fc4000001ff00 */
[----:B------:R-:W-:Y:S02]  /*3480*/  CS2R R90, SRZ ;  /* 0x00000000005a7805 */ /* 0x000fe4000001ff00 */
[----:B------:R-:W-:Y:S02]  /*3490*/  CS2R R172, SRZ ;  /* 0x0000000000ac7805 */ /* 0x000fe4000001ff00 */
[----:B------:R-:W-:Y:S02]  /*34a0*/  CS2R R86, SRZ ;  /* 0x0000000000567805 */ /* 0x000fe4000001ff00 */
[----:B------:R-:W-:Y:S02]  /*34b0*/  PLOP3.LUT P1, PT, PT, PT, UP0, 0x80, 0x0 ;  /* 0x000000000000781c */ /* 0x000fe40003f2f008 */
        /* <DEDUP_REMOVED lines=62> */
.L_x_7220:
        /* <DEDUP_REMOVED lines=9> */
.L_x_7381:
[----:B------:R-:W-:Y:S05]  /*3930*/  @!P0 BRA `(.L_x_7222) ;  /* 0x0000000000048947 */ /* 0x000fea0003800000 */
[----:B------:R-:W-:Y:S01]  /*3940*/  BPT.TRAP 0x1 ;  /* 0x000000040000795c */ /* 0x000fe20000300000 */
.L_x_7222:
[----:B------:R-:W-:Y:S02]  /*3950*/  IMAD.U32 R7, RZ, RZ, UR36 ;  /* 0x00000024ff077e24 */ /* 0x000fe4000f8e00ff */
[----:B------:R-:W-:-:S03]  /*3960*/  IMAD.U32 R8, RZ, RZ, UR37 ;  /* 0x00000025ff087e24 */ /* 0x000fc6000f8e00ff */
[----:B------:R-:W-:Y:S02]  /*3970*/  LEA R7, R7, UR43, 0x3 ;  /* 0x0000002b07077c11 */ /* 0x000fe4000f8e18ff */
[----:B------:R-:W-:-:S04]  /*3980*/  SHF.L.U32 R8, R8, 0x1f, RZ ;  /* 0x0000001f08087819 */ /* 0x000fc800000006ff */
[----:B------:R1:W2:Y:S01]  /*3990*/  SYNCS.PHASECHK.TRANS64.TRYWAIT P1, [R7+URZ+0x28c30], R8 ;  /* 0x028c3008070075a7 */ /* 0x0002a2000802017f */
[----:B------:R-:W-:Y:S05]  /*39a0*/  @!P0 BRA `(.L_x_7223) ;  /* 0x0000000000048947 */ /* 0x000fea0003800000 */
[----:B------:R-:W-:Y:S01]  /*39b0*/  BPT.TRAP 0x1 ;  /* 0x000000040000795c */ /* 0x000fe20000300000 */
.L_x_7223:
[----:B--2---:R-:W-:Y:S05]  /*39c0*/  @P1 BRA `(.L_x_7224) ;  /* 0x0000000000081947 */ /* 0x004fea0003800000 */
[----:B------:R-:W2:Y:S02]  /*39d0*/  SYNCS.PHASECHK.TRANS64.TRYWAIT P1, [R7+URZ+0x28c30], R8 ;  /* 0x028c3008070075a7 */ /* 0x000ea4000802017f */
[----:B--2---:R-:W-:Y:S05]  /*39e0*/  @!P1 BRA `(.L_x_7225) ;  /* 0x000000d800009947 */ /* 0x004fea0003800000 */
.L_x_7224:
        /* <DEDUP_REMOVED lines=34> */
[----:B------:R-:W-:Y:S01]  /*3c10*/  HGMMA.64x64x16.F32 R24, gdesc[UR4], R24, gsb0 ;  /* 0x00e00000041879f0 */ /* 0x000fe20008000818 */
        /* <DEDUP_REMOVED lines=9> */
[----:B------:R-:W0:Y:S01]  /*3cb0*/  SHFL.IDX PT, R6, R3, 0x1, 0x1c1f ;  /* 0x003c1f0003067f89 */ /* 0x000e2200000e0000 */
[----:B------:R-:W-:-:S03]  /*3cc0*/  UIMAD UR6, UR50, UR6, 0x40 ;  /* 0x00000040320674a4 */ /* 0x000fc6000f8e0206 */
[----:B------:R-:W3:Y:S01]  /*3cd0*/  SHFL.IDX PT, R3, R3, RZ, 0x1c1f ;  /* 0x001c1fff03037589 */ /* 0x000ee200000e0000 */
[----:B------:R-:W-:Y:S02]  /*3ce0*/  WARPGROUP.DEPBAR.LE gsb0, 0x0 ;  /* 0x00008000000079c5 */ /* 0x000fe40000010000 */
[----:B------:R-:W-:-:S06]  /*3cf0*/  WARPGROUP.ARRIVE ;  /* 0x00000000000079c5 */ /* 0x000fcc0000000000 */
[----:B------:R-:W-:Y:S01]  /*3d00*/  HGMMA.64x64x16.F32 R24, gdesc[UR8], R24, gsb0 ;  /* 0x00e00000081879f0 */ /* 0x000fe20008000818 */
[----:B------:R-:W-:Y:S02]  /*3d10*/  ULDC UR10, c[0x0][0x988] ;  /* 0x00026200000a7ab9 */ /* 0x000fe40000000800 */
[----:B------:R-:W-:Y:S02]  /*3d20*/  WARPGROUP.DEPBAR.LE gsb0, 0x0 ;  /* 0x00008000000079c5 */ /* 0x000fe40000010000 */
[----:B------:R-:W-:-:S06]  /*3d30*/  WARPGROUP.ARRIVE ;  /* 0x00000000000079c5 */ /* 0x000fcc0000000000 */
[----:B------:R-:W-:Y:S01]  /*3d40*/  HGMMA.64x64x16.F32 R24, gdesc[UR12], R24, gsb0 ;  /* 0x00e000000c1879f0 */ /* 0x000fe20008000818 */
[----:B------:R-:W-:Y:S01]  /*3d50*/  ULDC UR14, c[0x0][0x2f0] ;  /* 0x0000bc00000e7ab9 */ /* 0x000fe20000000800 */
[----:B------:R-:W-:Y:S01]  /*3d60*/  ULDC UR15, c[0x0][0x288] ;  /* 0x0000a200000f7ab9 */ /* 0x000fe20000000800 */
[----:B------:R-:W-:Y:S02]  /*3d70*/  UIMAD UR7, UR49, UR14, UR7 ;  /* 0x0000000e310772a4 */ /* 0x000fe4000f8e0207 */
[----:B------:R-:W-:-:S04]  /*3d80*/  UIMAD UR6, UR49, UR14, UR6 ;  /* 0x0000000e310672a4 */ /* 0x000fc8000f8e0206 */
[----:B------:R-:W-:Y:S02]  /*3d90*/  IMAD.U32 R5, RZ, RZ, UR7 ;  /* 0x00000007ff057e24 */ /* 0x000fe4000f8e00ff */
[----:B------:R-:W-:-:S03]  /*3da0*/  IADD3 R4, -R2, UR6, RZ ;  /* 0x0000000602047c10 */ /* 0x000fc6000fffe1ff */
[----:B------:R-:W-:-:S04]  /*3db0*/  IADD3 R5, R5, -UR15, -R2 ;  /* 0x8000000f05057c10 */ /* 0x000fc8000fffe802 */
[-CC-:B0-----:R-:W-:Y:S02]  /*3dc0*/  VIADDMNMX R6, R6, R5.reuse, R4.reuse, PT ;  /* 0x0000000506067246 */ /* 0x181fe40003800104 */
[----:B---3--:R-:W-:Y:S02]  /*3dd0*/  VIADDMNMX R4, R3, R5, R4, PT ;  /* 0x0000000503047246 */ /* 0x008fe40003800104 */
[C---:B------:R-:W-:Y:S02]  /*3de0*/  ISETP.GT.AND P3, PT, R6.reuse, RZ, PT ;  /* 0x000000ff0600720c */ /* 0x040fe40003f64270 */
[C---:B------:R-:W-:Y:S02]  /*3df0*/  ISETP.GT.AND P4, PT, R6.reuse, 0x1, PT ;  /* 0x000000010600780c */ /* 0x040fe40003f84270 */
[----:B------:R-:W-:Y:S01]  /*3e00*/  ISETP.GT.AND P5, PT, R6, 0x8, PT ;  /* 0x000000080600780c */ /* 0x000fe20003fa4270 */
[----:B------:R-:W-:Y:S02]  /*3e10*/  WARPGROUP.DEPBAR.LE gsb0, 0x0 ;  /* 0x00008000000079c5 */ /* 0x000fe40000010000 */
[----:B------:R-:W-:-:S02]  /*3e20*/  FSEL R26, R26, -INF , P3 ;  /* 0xff8000001a1a7808 */ /* 0x000fc40001800000 */
[----:B------:R-:W-:Y:S02]  /*3e30*/  FSEL R27, R27, -INF , P4 ;  /* 0xff8000001b1b7808 */ /* 0x000fe40002000000 */
        /* <DEDUP_REMOVED lines=39> */
[----:B------:R-:W-:Y:S02]  /*40b0*/  FSEL R55, R55, -INF , P3 ;  /* 0xff80000037377808 */ /* 0x000fe40001800000 */
[----:B------:R-:W-:-:S02]  /*40c0*/  FMNMX.FTZ R6, R54, R9, !PT ;  /* 0x0000000936067209 */ /* 0x000fc40007810000 */
[C---:B------:R-:W-:Y:S02]  /*40d0*/  ISETP.GT.AND P3, PT, R4.reuse, RZ, PT ;  /* 0x000000ff0400720c */ /* 0x040fe40003f64270 */
[----:B------:R-:W-:Y:S02]  /*40e0*/  FMNMX.FTZ R6, R55, R6, !PT ;  /* 0x0000000637067209 */ /* 0x000fe40007810000 */
[C---:B------:R-:W-:Y:S02]  /*40f0*/  ISETP.GT.AND P4, PT, R4.reuse, 0x1, PT ;  /* 0x000000010400780c */ /* 0x040fe40003f84270 */
[----:B------:R-:W-:Y:S01]  /*4100*/  ISETP.GT.AND P5, PT, R4, 0x8, PT ;  /* 0x000000080400780c */ /* 0x000fe20003fa4270 */
[----:B------:R-:W0:Y:S01]  /*4110*/  SHFL.BFLY PT, R9, R6, 0x2, 0x1f ;  /* 0x0c401f0006097f89 */ /* 0x000e2200000e0000 */
[----:B------:R-:W-:Y:S02]  /*4120*/  FSEL R24, R24, -INF , P3 ;  /* 0xff80000018187808 */ /* 0x000fe40001800000 */
[----:B------:R-:W-:-:S02]  /*4130*/  FSEL R25, R25, -INF , P4 ;  /* 0xff80000019197808 */ /* 0x000fc40002000000 */
[----:B------:R-:W-:Y:S02]  /*4140*/  ISETP.GT.AND P3, PT, R4, 0x9, PT ;  /* 0x000000090400780c */ /* 0x000fe40003f64270 */
[----:B------:R-:W-:Y:S02]  /*4150*/  FSEL R28, R28, -INF , P5 ;  /* 0xff8000001c1c7808 */ /* 0x000fe40002800000 */
[----:B------:R-:W-:Y:S02]  /*4160*/  FMNMX.FTZ R3, R24, R25, !PT ;  /* 0x0000001918037209 */ /* 0x000fe40007810000 */
[C---:B------:R-:W-:Y:S02]  /*4170*/  ISETP.GT.AND P4, PT, R4.reuse, 0x10, PT ;  /* 0x000000100400780c */ /* 0x040fe40003f84270 */
[----:B------:R-:W-:Y:S02]  /*4180*/  FSEL R29, R29, -INF , P3 ;  /* 0xff8000001d1d7808 */ /* 0x000fe40001800000 */
[----:B------:R-:W-:-:S02]  /*4190*/  ISETP.GT.AND P3, PT, R4, 0x11, PT ;  /* 0x000000110400780c */ /* 0x000fc40003f64270 */
[----:B------:R-:W-:Y:S02]  /*41a0*/  FSEL R32, R32, -INF , P4 ;  /* 0xff80000020207808 */ /* 0x000fe40002000000 */
[C---:B------:R-:W-:Y:S02]  /*41b0*/  ISETP.GT.AND P4, PT, R4.reuse, 0x18, PT ;  /* 0x000000180400780c */ /* 0x040fe40003f84270 */
[----:B------:R-:W-:Y:S02]  /*41c0*/  FSEL R33, R33, -INF , P3 ;  /* 0xff80000021217808 */ /* 0x000fe40001800000 */
[----:B------:R-:W-:Y:S02]  /*41d0*/  ISETP.GT.AND P3, PT, R4, 0x19, PT ;  /* 0x000000190400780c */ /* 0x000fe40003f64270 */
[----:B0-----:R-:W-:Y:S02]  /*41e0*/  FMNMX.FTZ R9, R6, R9, !PT ;  /* 0x0000000906097209 */ /* 0x001fe40007810000 */
[----:B------:R-:W-:-:S02]  /*41f0*/  FMNMX.FTZ R6, R28, R3, !PT ;  /* 0x000000031c067209 */ /* 0x000fc40007810000 */
[----:B------:R-:W-:Y:S01]  /*4200*/  FSEL R36, R36, -INF , P4 ;  /* 0xff80000024247808 */ /* 0x000fe20002000000 */
[----:B------:R-:W0:Y:S01]  /*4210*/  SHFL.BFLY PT, R10, R9, 0x1, 0x1f ;  /* 0x0c201f00090a7f89 */ /* 0x000e2200000e0000 */
[----:B------:R-:W-:Y:S02]  /*4220*/  FMNMX.FTZ R3, R29, R6, !PT ;  /* 0x000000061d037209 */ /* 0x000fe40007810000 */
[----:B------:R-:W-:Y:S02]  /*4230*/  ISETP.GT.AND P4, PT, R4, 0x20, PT ;  /* 0x000000200400780c */ /* 0x000fe40003f84270 */
[----:B------:R-:W-:Y:S02]  /*4240*/  FMNMX.FTZ R6, R32, R3, !PT ;  /* 0x0000000320067209 */ /* 0x000fe40007810000 */
[----:B------:R-:W-:Y:S02]  /*4250*/  FSEL R37, R37, -INF , P3 ;  /* 0xff80000025257808 */ /* 0x000fe40001800000 */
[----:B------:R-:W-:-:S02]  /*4260*/  FMNMX.FTZ R3, R33, R6, !PT ;  /* 0x0000000621037209 */ /* 0x000fc40007810000 */
[----:B------:R-:W-:Y:S02]  /*4270*/  ISETP.GT.AND P5, PT, R4, 0x21, PT ;  /* 0x000000210400780c */ /* 0x000fe40003fa4270 */
[----:B------:R-:W-:Y:S02]  /*4280*/  FSEL R40, R40, -INF , P4 ;  /* 0xff80000028287808 */ /* 0x000fe40002000000 */
[C---:B------:R-:W-:Y:S02]  /*4290*/  ISETP.GT.AND P4, PT, R4.reuse, 0x28, PT ;  /* 0x000000280400780c */ /* 0x040fe40003f84270 */
[----:B------:R-:W-:Y:S02]  /*42a0*/  FSEL R41, R41, -INF , P5 ;  /* 0xff80000029297808 */ /* 0x000fe40002800000 */
[----:B------:R-:W-:Y:S02]  /*42b0*/  ISETP.GT.AND P3, PT, R4, 0x29, PT ;  /* 0x000000290400780c */ /* 0x000fe40003f64270 */
[----:B------:R-:W-:-:S02]  /*42c0*/  FSEL R44, R44, -INF , P4 ;  /* 0xff8000002c2c7808 */ /* 0x000fc40002000000 */
[----:B------:R-:W-:Y:S02]  /*42d0*/  ISETP.GT.AND P4, PT, R4, 0x30, PT ;  /* 0x000000300400780c */ /* 0x000fe40003f84270 */
[----:B0-----:R-:W-:Y:S02]  /*42e0*/  FMNMX.FTZ R6, R9, R10, !PT ;  /* 0x0000000a09067209 */ /* 0x001fe40007810000 */
[----:B------:R-:W-:Y:S02]  /*42f0*/  FMNMX.FTZ R10, R36, R3, !PT ;  /* 0x00000003240a7209 */ /* 0x000fe40007810000 */
[----:B------:R-:W-:Y:S01]  /*4300*/  FSEL R45, R45, -INF , P3 ;  /* 0xff8000002d2d7808 */ /* 0x000fe20001800000 */
[----:B------:R-:W-:Y:S01]  /*4310*/  FMUL.FTZ R5, R6, UR10 ;  /* 0x0000000a06057c20 */ /* 0x000fe20008410000 */
[----:B------:R-:W-:Y:S02]  /*4320*/  FMNMX.FTZ R3, R37, R10, !PT ;  /* 0x0000000a25037209 */ /* 0x000fe40007810000 */
[----:B------:R-:W-:-:S02]  /*4330*/  ISETP.GT.AND P3, PT, R4, 0x31, PT ;  /* 0x000000310400780c */ /* 0x000fc40003f64270 */
[----:B------:R-:W-:Y:S02]  /*4340*/  FMNMX.FTZ R10, R40, R3, !PT ;  /* 0x00000003280a7209 */ /* 0x000fe40007810000 */
[----:B------:R-:W-:Y:S02]  /*4350*/  FSEL R48, R48, -INF , P4 ;  /* 0xff80000030307808 */ /* 0x000fe40002000000 */
[----:B------:R-:W-:Y:S02]  /*4360*/  FMNMX.FTZ R3, R41, R10, !PT ;  /* 0x0000000a29037209 */ /* 0x000fe40007810000 */
[----:B------:R-:W-:Y:S02]  /*4370*/  ISETP.GT.AND P4, PT, R4, 0x38, PT ;  /* 0x000000380400780c */ /* 0x000fe40003f84270 */
[----:B------:R-:W-:Y:S02]  /*4380*/  FMNMX.FTZ R10, R44, R3, !PT ;  /* 0x000000032c0a7209 */ /* 0x000fe40007810000 */
[----:B------:R-:W-:-:S02]  /*4390*/  FSEL R49, R49, -INF , P3 ;  /* 0xff80000031317808 */ /* 0x000fc40001800000 */
[----:B------:R-:W-:Y:S02]  /*43a0*/  FMNMX.FTZ R3, R45, R10, !PT ;  /* 0x0000000a2d037209 */ /* 0x000fe40007810000 */
[----:B------:R-:W-:Y:S02]  /*43b0*/  ISETP.GT.AND P3, PT, R4, 0x39, PT ;  /* 0x000000390400780c */ /* 0x000fe40003f64270 */
[----:B------:R-:W-:Y:S02]  /*43c0*/  FMNMX.FTZ R10, R48, R3, !PT ;  /* 0x00000003300a7209 */ /* 0x000fe40007810000 */
[----:B------:R-:W-:Y:S02]  /*43d0*/  FSEL R52, R52, -INF , P4 ;  /* 0xff80000034347808 */ /* 0x000fe40002000000 */
[----:B------:R-:W-:Y:S02]  /*43e0*/  FMNMX.FTZ R3, R49, R10, !PT ;  /* 0x0000000a31037209 */ /* 0x000fe40007810000 */
[----:B------:R-:W-:-:S02]  /*43f0*/  FSEL R53, R53, -INF , P3 ;  /* 0xff80000035357808 */ /* 0x000fc40001800000 */
[----:B------:R-:W-:Y:S02]  /*4400*/  FMNMX.FTZ R4, R52, R3, !PT ;  /* 0x0000000334047209 */ /* 0x000fe40007810000 */
[----:B------:R-:W-:Y:S02]  /*4410*/  FSETP.NEU.FTZ.AND P5, PT, R6, -INF , PT ;  /* 0xff8000000600780b */ /* 0x000fe40003fbd000 */
[----:B------:R-:W-:Y:S02]  /*4420*/  FMNMX.FTZ R4, R53, R4, !PT ;  /* 0x0000000435047209 */ /* 0x000fe40007810000 */
[----:B------:R-:W-:-:S03]  /*4430*/  FSEL R9, R5, RZ, P5 ;  /* 0x000000ff05097208 */ /* 0x000fc60002800000 */
[----:B------:R-:W0:Y:S02]  /*4440*/  SHFL.BFLY PT, R3, R4, 0x2, 0x1f ;  /* 0x0c401f0004037f89 */ /* 0x000e2400000e0000 */
        /* <DEDUP_REMOVED lines=16> */
[--C-:B------:R-:W-:Y:S01]  /*4550*/  FFMA.FTZ R54, R54, UR10, -R9.reuse ;  /* 0x0000000a36367c23 */ /* 0x100fe20008010809 */
[----:B------:R-:W-:Y:S01]  /*4560*/  FFMA.FTZ R9, R55, UR10, -R9 ;  /* 0x0000000a37097c23 */ /* 0x000fe20008010809 */
[----:B0-----:R-:W-:-:S04]  /*4570*/  FMNMX.FTZ R3, R4, R3, !PT ;  /* 0x0000000304037209 */ /* 0x001fc80007810000 */
[----:B------:R-:W-:Y:S01]  /*4580*/  MUFU.EX2 R30, R30 ;  /* 0x0000001e001e7308 */ /* 0x000fe20000000800 */
[----:B------:R-:W0:Y:S07]  /*4590*/  SHFL.BFLY PT, R4, R3, 0x1, 0x1f ;  /* 0x0c201f0003047f89 */ /* 0x000e2e00000e0000 */
[----:B------:R-:W4:Y:S01]  /*45a0*/  MUFU.EX2 R31, R31 ;  /* 0x0000001f001f7308 */ /* 0x000f220000000800 */
[----:B---3--:R-:W-:-:S07]  /*45b0*/  F2FP.F16.F32.PACK_AB R153, R27, R26 ;  /* 0x0000001a1b99723e */ /* 0x008fce00000000ff */
[----:B------:R-:W-:Y:S08]  /*45c0*/  MUFU.EX2 R34, R34 ;  /* 0x0000002200227308 */ /* 0x000ff00000000800 */
[----:B------:R-:W3:Y:S01]  /*45d0*/  MUFU.EX2 R35, R35 ;  /* 0x0000002300237308 */ /* 0x000ee20000000800 */
[----:B----4-:R-:W-:Y:S02]  /*45e0*/  F2FP.F16.F32.PACK_AB R155, R31, R30 ;  /* 0x0000001e1f9b723e */ /* 0x010fe400000000ff */
[----:B0-----:R-:W-:-:S04]  /*45f0*/  FMNMX.FTZ R5, R3, R4, !PT ;  /* 0x0000000403057209 */ /* 0x001fc80007810000 */
[C---:B------:R-:W-:Y:S01]  /*4600*/  FSETP.NEU.FTZ.AND P3, PT, R5.reuse, -INF , PT ;  /* 0xff8000000500780b */ /* 0x040fe20003f7d000 */
[----:B------:R-:W-:Y:S01]  /*4610*/  FMUL.FTZ R3, R5, UR10 ;  /* 0x0000000a05037c20 */ /* 0x000fe20008410000 */
[----:B------:R-:W-:Y:S04]  /*4620*/  MUFU.EX2 R38, R38 ;  /* 0x0000002600267308 */ /* 0x000fe80000000800 */
[----:B------:R-:W-:Y:S01]  /*4630*/  FSEL R4, R3, RZ, P3 ;  /* 0x000000ff03047208 */ /* 0x000fe20001800000 */
[----:B------:R-:W-:Y:S01]  /*4640*/  FADD.FTZ R3, R26, R27 ;  /* 0x0000001b1a037221 */ /* 0x000fe20000010000 */
[----:B---3--:R-:W-:Y:S02]  /*4650*/  F2FP.F16.F32.PACK_AB R157, R35, R34 ;  /* 0x00000022239d723e */ /* 0x008fe400000000ff */
[----:B------:R-:W0:Y:S01]  /*4660*/  MUFU.EX2 R39, R39 ;  /* 0x0000002700277308 */ /* 0x000e220000000800 */
        /* <DEDUP_REMOVED lines=8> */
[----:B------:R-:W-:Y:S01]  /*46f0*/  FADD.FTZ R10, R30, R3 ;  /* 0x000000031e0a7221 */ /* 0x000fe20000010000 */
[----:B------:R-:W-:-:S02]  /*4700*/  @!P1 VIADD R3, R7, 0x28c40 ;  /* 0x00028c4007039836 */ /* 0x000fc40000000000 */
[--C-:B------:R-:W-:Y:S01]  /*4710*/  FFMA.FTZ R37, R37, UR10, -R4.reuse ;  /* 0x0000000a25257c23 */ /* 0x100fe20008010804 */
[----:B------:R-:W-:Y:S01]  /*4720*/  FFMA.FTZ R40, R40, UR10, -R4 ;  /* 0x0000000a28287c23 */ /* 0x000fe20008010804 */
[----:B------:R-:W-:Y:S01]  /*4730*/  FADD.FTZ R13, R31, R10 ;  /* 0x0000000a1f0d7221 */ /* 0x000fe20000010000 */
[--C-:B------:R-:W-:Y:S01]  /*4740*/  FFMA.FTZ R41, R41, UR10, -R4.reuse ;  /* 0x0000000a29297c23 */ /* 0x100fe20008010804 */
[----:B------:R-:W-:Y:S01]  /*4750*/  @!P1 PRMT R3, RZ, 0x654, R3 ;  /* 0x00000654ff039816 */ /* 0x000fe20000000003 */
[----:B------:R-:W3:Y:S01]  /*4760*/  MUFU.EX2 R25, R25 ;  /* 0x0000001900197308 */ /* 0x000ee20000000800 */
[----:B------:R-:W-:Y:S01]  /*4770*/  FADD.FTZ R12, R34, R13 ;  /* 0x0000000d220c7221 */ /* 0x000fe20000010000 */
[--C-:B------:R-:W-:Y:S01]  /*4780*/  FFMA.FTZ R44, R44, UR10, -R4.reuse ;  /* 0x0000000a2c2c7c23 */ /* 0x100fe20008010804 */
[----:B------:R4:W-:Y:S01]  /*4790*/  @!P1 SYNCS.ARRIVE.TRANS64.RED.A1T0 RZ, [R3+URZ], RZ ;  /* 0x000000ff03ff99a7 */ /* 0x0009e2000810043f */
[--C-:B------:R-:W-:Y:S01]  /*47a0*/  FFMA.FTZ R45, R45, UR10, -R4.reuse ;  /* 0x0000000a2d2d7c23 */ /* 0x100fe20008010804 */
[--C-:B------:R-:W-:Y:S01]  /*47b0*/  FFMA.FTZ R48, R48, UR10, -R4.reuse ;  /* 0x0000000a30307c23 */ /* 0x100fe20008010804 */
[--C-:B------:R-:W-:Y:S01]  /*47c0*/  FFMA.FTZ R49, R49, UR10, -R4.reuse ;  /* 0x0000000a31317c23 */ /* 0x100fe20008010804 */
[--C-:B------:R-:W-:Y:S01]  /*47d0*/  FFMA.FTZ R52, R52, UR10, -R4.reuse ;  /* 0x0000000a34347c23 */ /* 0x100fe20008010804 */
[----:B------:R-:W5:Y:S01]  /*47e0*/  MUFU.EX2 R28, R28 ;  /* 0x0000001c001c7308 */ /* 0x000f620000000800 */
[----:B------:R-:W-:Y:S01]  /*47f0*/  FFMA.FTZ R4, R53, UR10, -R4 ;  /* 0x0000000a35047c23 */ /* 0x000fe20008010804 */
[----:B0-----:R-:W-:-:S06]  /*4800*/  F2FP.F16.F32.PACK_AB R159, R39, R38 ;  /* 0x00000026279f723e */ /* 0x001fcc00000000ff */
        /* <DEDUP_REMOVED lines=11> */
[----:B------:R-:W-:Y:S01]  /*48c0*/  BAR.SYNC.DEFER_BLOCKING 0xf, 0x100 ;  /* 0x03c4000000007b1d */ /* 0x000fe20000010000 */
[----:B0-----:R-:W-:-:S05]  /*48d0*/  FADD.FTZ R10, R32, R3 ;  /* 0x00000003200a7221 */ /* 0x001fca0000010000 */
        /* <DEDUP_REMOVED lines=8> */
[----:B---3--:R-:W-:-:S07]  /*4960*/  FADD.FTZ R12, R42, R11 ;  /* 0x0000000b2a0c7221 */ /* 0x008fce0000010000 */
[----:B------:R-:W3:Y:S01]  /*4970*/  MUFU.EX2 R43, R43 ;  /* 0x0000002b002b7308 */ /* 0x000ee20000000800 */
[C---:B----4-:R-:W-:Y:S01]  /*4980*/  FADD.FTZ R11, R37.reuse, R10 ;  /* 0x0000000a250b7221 */ /* 0x050fe20000010000 */
[----:B------:R-:W-:-:S05]  /*4990*/  F2FP.F16.F32.PACK_AB R158, R37, R36 ;  /* 0x00000024259e723e */ /* 0x000fca00000000ff */
[----:B------:R0:W-:Y:S01]  /*49a0*/  STSM.16.M88.4 [R184], R156 ;  /* 0x0000009cb8007844 */ /* 0x0001e20000000200 */
[----:B------:R-:W4:Y:S01]  /*49b0*/  MUFU.EX2 R41, R41 ;  /* 0x0000002900297308 */ /* 0x000f220000000800 */
[----:B-----5:R-:W-:-:S07]  /*49c0*/  FADD.FTZ R10, R40, R11 ;  /* 0x0000000b280a7221 */ /* 0x020fce0000010000 */
[----:B------:R-:W5:Y:S01]  /*49d0*/  MUFU.EX2 R46, R46 ;  /* 0x0000002e002e7308 */ /* 0x000f620000000800 */
[C---:B---3--:R-:W-:Y:S01]  /*49e0*/  FADD.FTZ R13, R43.reuse, R12 ;  /* 0x0000000c2b0d7221 */ /* 0x048fe20000010000 */
[----:B------:R-:W-:-:S06]  /*49f0*/  F2FP.F16.F32.PACK_AB R161, R43, R42 ;  /* 0x0000002a2ba1723e */ /* 0x000fcc00000000ff */
[----:B------:R-:W-:Y:S01]  /*4a00*/  MUFU.EX2 R44, R44 ;  /* 0x0000002c002c7308 */ /* 0x000fe20000000800 */
[C---:B----4-:R-:W-:Y:S01]  /*4a10*/  FADD.FTZ R11, R41.reuse, R10 ;  /* 0x0000000a290b7221 */ /* 0x050fe20000010000 */
[----:B------:R-:W-:-:S06]  /*4a20*/  F2FP.F16.F32.PACK_AB R160, R41, R40 ;  /* 0x0000002829a0723e */ /* 0x000fcc00000000ff */
[----:B------:R-:W3:Y:S01]  /*4a30*/  MUFU.EX2 R47, R47 ;  /* 0x0000002f002f7308 */ /* 0x000ee20000000800 */
[----:B-----5:R-:W-:-:S07]  /*4a40*/  FADD.FTZ R10, R46, R13 ;  /* 0x0000000d2e0a7221 */ /* 0x020fce0000010000 */
        /* <DEDUP_REMOVED lines=12> */
[----:B------:R-:W-:Y:S08]  /*4b10*/  MUFU.EX2 R54, R54 ;  /* 0x0000003600367308 */ /* 0x000ff00000000800 */
[----:B------:R-:W3:Y:S01]  /*4b20*/  MUFU.EX2 R9, R9 ;  /* 0x0000000900097308 */ /* 0x000ee20000000800 */
[----:B----4-:R-:W-:-:S07]  /*4b30*/  F2FP.F16.F32.PACK_AB R164, R49, R48 ;  /* 0x0000003031a4723e */ /* 0x010fce00000000ff */
[----:B------:R-:W-:Y:S08]  /*4b40*/  MUFU.EX2 R52, R52 ;  /* 0x0000003400347308 */ /* 0x000ff00000000800 */
[----:B------:R4:W5:Y:S01]  /*4b50*/  MUFU.EX2 R3, R4 ;  /* 0x0000000400037308 */ /* 0x0009620000000800 */
[----:B---3--:R-:W-:Y:S01]  /*4b60*/  F2FP.F16.F32.PACK_AB R167, R9, R54 ;  /* 0x0000003609a7723e */ /* 0x008fe200000000ff */
[----:B----4-:R-:W-:-:S04]  /*4b70*/  FADD.FTZ R4, R44, R11 ;  /* 0x0000000b2c047221 */ /* 0x010fc80000010000 */
[----:B------:R-:W-:Y:S01]  /*4b80*/  FADD.FTZ R45, R45, R4 ;  /* 0x000000042d2d7221 */ /* 0x000fe20000010000 */
[----:B------:R-:W-:-:S03]  /*4b90*/  FADD.FTZ R4, R54, R51 ;  /* 0x0000003336047221 */ /* 0x000fc60000010000 */
[----:B------:R-:W-:Y:S01]  /*4ba0*/  FADD.FTZ R48, R48, R45 ;  /* 0x0000002d30307221 */ /* 0x000fe20000010000 */
[----:B-----5:R-:W-:Y:S01]  /*4bb0*/  F2FP.F16.F32.PACK_AB R166, R3, R52 ;  /* 0x0000003403a6723e */ /* 0x020fe200000000ff */
[----:B------:R-:W-:Y:S02]  /*4bc0*/  FADD.FTZ R4, R9, R4 ;  /* 0x0000000409047221 */ /* 0x000fe40000010000 */
[----:B------:R-:W-:Y:S02]  /*4bd0*/  FADD.FTZ R49, R49, R48 ;  /* 0x0000003031317221 */ /* 0x000fe40000010000 */
[----:B------:R0:W-:Y:S02]  /*4be0*/  STSM.16.M88.4 [R23], R164 ;  /* 0x000000a417007844 */ /* 0x0001e40000000200 */
[----:B------:R-:W-:-:S04]  /*4bf0*/  FADD.FTZ R52, R52, R49 ;  /* 0x0000003134347221 */ /* 0x000fc80000010000 */
[----:B------:R-:W-:Y:S01]  /*4c00*/  FADD.FTZ R3, R3, R52 ;  /* 0x0000003403037221 */ /* 0x000fe20000010000 */
[----:B------:R-:W-:Y:S06]  /*4c10*/  @!P0 BRA `(.L_x_7226) ;  /* 0x0000000000048947 */ /* 0x000fec0003800000 */
[----:B------:R-:W-:Y:S01]  /*4c20*/  BPT.TRAP 0x1 ;  /* 0x000000040000795c */ /* 0x000fe20000300000 */
.L_x_7226:
[----:B------:R3:W4:Y:S01]  /*4c30*/  SYNCS.PHASECHK.TRANS64.TRYWAIT P3, [R7+URZ+0x28c50], R8 ;  /* 0x028c5008070075a7 */ /* 0x000722000806017f */
[----:B------:R-:W-:Y:S05]  /*4c40*/  @!P0 BRA `(.L_x_7227) ;  /* 0x0000000000048947 */ /* 0x000fea0003800000 */
[----:B------:R-:W-:Y:S01]  /*4c50*/  BPT.TRAP 0x1 ;  /* 0x000000040000795c */ /* 0x000fe20000300000 */
.L_x_7227:
[----:B----4-:R-:W-:Y:S05]  /*4c60*/  @P3 BRA `(.L_x_7228) ;  /* 0x0000000000083947 */ /* 0x010fea0003800000 */
[----:B------:R-:W4:Y:S02]  /*4c70*/  SYNCS.PHASECHK.TRANS64.TRYWAIT P3, [R7+URZ+0x28c50], R8 ;  /* 0x028c5008070075a7 */ /* 0x000f24000806017f */
[----:B----4-:R-:W-:Y:S05]  /*4c80*/  @!P3 BRA `(.L_x_7229) ;  /* 0x000000c4006cb947 */ /* 0x010fea0003800000 */
.L_x_7228:
[----:B------:R-:W-:Y:S01]  /*4c90*/  ULEA UR11, UR36, UR48, 0xc ;  /* 0x00000030240b7291 */ /* 0x000fe2000f8e603f */
[----:B------:R-:W-:Y:S01]  /*4ca0*/  WARPGROUP.ARRIVE ;  /* 0x00000000000079c5 */ /* 0x000fe20000000000 */
[----:B------:R-:W-:Y:S01]  /*4cb0*/  UMOV UR7, 0x40000040 ;  /* 0x4000004000077882 */ /* 0x000fe20000000000 */
[----:B------:R-:W-:Y:S01]  /*4cc0*/  @UP0 ULDC UR18, c[0x0][0x450] ;  /* 0x0001140000120ab9 */ /* 0x000fe20000000800 */
[----:B------:R-:W-:Y:S01]  /*4cd0*/  UIMAD UR14, UR49, UR14, -UR15 ;  /* 0x0000000e310e72a4 */ /* 0x000fe2000f8e0a0f */
[----:B-1234-:R-:W-:Y:S01]  /*4ce0*/  @!P1 VIADD R7, R7, 0x28c60 ;  /* 0x00028c6007079836 */ /* 0x01efe20000000000 */
[----:B------:R-:W-:Y:S01]  /*4cf0*/  UIADD3 UR21, UR50, -0x2, URZ ;  /* 0xfffffffe32157890 */ /* 0x000fe2000fffe03f */
        /* <DEDUP_REMOVED lines=25> */
[----:B------:R-:W-:-:S04]  /*4e90*/  UIADD3 UR14, UR14, UR11, URZ ;  /* 0x0000000b0e0e7290 */ /* 0x000fc8000fffe03f */
[----:B------:R-:W-:-:S04]  /*4ea0*/  USHF.R.S32.HI UR6, URZ, 0x1f, UR14 ;  /* 0x0000001f3f067899 */ /* 0x000fc8000801140e */
[----:B------:R-:W-:-:S04]  /*4eb0*/  ULEA.HI UR6, UR6, UR14, URZ, 0x6 ;  /* 0x0000000e06067291 */ /* 0x000fc8000f8f303f */
[----:B------:R-:W-:-:S04]  /*4ec0*/  USHF.R.S32.HI UR6, URZ, 0x6, UR6 ;  /* 0x000000063f067899 */ /* 0x000fc80008011406 */
[----:B------:R-:W-:-:S04]  /*4ed0*/  UISETP.LT.AND UP1, UPT, URZ, UR6, UPT ;  /* 0x000000063f00728c */ /* 0x000fc8000bf21270 */
[----:B------:R-:W-:-:S04]  /*4ee0*/  USEL UR20, URZ, UR6, !UP1 ;  /* 0x000000063f147287 */ /* 0x000fc8000c800000 */
[----:B------:R-:W-:-:S06]  /*4ef0*/  UISETP.GE.AND UP1, UPT, UR21, UR20, UPT ;  /* 0x000000141500728c */ /* 0x000fcc000bf26270 */
[----:B------:R-:W-:Y:S01]  /*4f00*/  PLOP3.LUT P3, PT, PT, PT, UP1, 0x80, 0x0 ;  /* 0x000000000000781c */ /* 0x000fe20003f6f018 */
        /* <DEDUP_REMOVED lines=12> */
[----:B------:R-:W-:Y:S01]  /*4fd0*/  UMOV UR23, UR36 ;  /* 0x0000002400177c82 */ /* 0x000fe20008000000 */
[----:B------:R-:W-:Y:S01]  /*4fe0*/  IMAD.MOV.U32 R9, RZ, RZ, R5 ;  /* 0x000000ffff097224 */ /* 0x000fe200078e0005 */
[----:B------:R-:W-:Y:S01]  /*4ff0*/  ULDC UR24, c[0x0][0x288] ;  /* 0x0000a20000187ab9 */ /* 0x000fe20000000800 */
[----:B------:R-:W-:-:S05]  /*5000*/  ULDC UR22, c[0x0][0x988] ;  /* 0x0002620000167ab9 */ /* 0x000fca0000000800 */
.L_x_7239:
[----:B------:R-:W-:-:S04]  /*5010*/  UIADD3 UR36, UR23, 0x1, URZ ;  /* 0x0000000117247890 */ /* 0x000fc8000fffe03f */
[----:B------:R-:W-:-:S04]  /*5020*/  UISETP.NE.AND UP1, UPT, UR36, 0x2, UPT ;  /* 0x000000022400788c */ /* 0x000fc8000bf25270 */
[----:B------:R-:W-:Y:S02]  /*5030*/  USEL UR6, URZ, 0x1, UP1 ;  /* 0x000000013f067887 */ /* 0x000fe40008800000 */
[----:B------:R-:W-:Y:S02]  /*5040*/  USEL UR36, UR36, URZ, UP1 ;  /* 0x0000003f24247287 */ /* 0x000fe40008800000 */
[----:B------:R-:W-:Y:S01]  /*5050*/  ULOP3.LUT UR37, UR37, UR6, URZ, 0x3c, !UPT ;  /* 0x0000000625257292 */ /* 0x000fe2000f8e3c3f */
[----:B--23--:R-:W-:Y:S11]  /*5060*/  @!P0 BRA `(.L_x_7231) ;  /* 0x0000000000048947 */ /* 0x00cff60003800000 */
[----:B------:R-:W-:Y:S01]  /*5070*/  BPT.TRAP 0x1 ;  /* 0x000000040000795c */ /* 0x000fe20000300000 */
.L_x_7231:
[----:B------:R-:W-:Y:S01]  /*5080*/  ULEA UR25, UR36, UR43, 0x3 ;  /* 0x0000002b24197291 */ /* 0x000fe2000f8e183f */
[----:B-1----:R-:W-:-:S05]  /*5090*/  IMAD.U32 R7, RZ, RZ, UR37 ;  /* 0x00000025ff077e24 */ /* 0x002fca000f8e00ff */
[----:B------:R-:W-:-:S04]  /*50a0*/  SHF.L.U32 R7, R7, 0x1f, RZ ;  /* 0x0000001f07077819 */ /* 0x000fc800000006ff */
[----:B------:R1:W2:Y:S01]  /*50b0*/  SYNCS.PHASECHK.TRANS64.TRYWAIT P3, [UR25+0x28c30], R7 ;  /* 0x028c3007ff0075a7 */ /* 0x0002a20008060159 */
[----:B------:R-:W-:Y:S05]  /*50c0*/  @!P0 BRA `(.L_x_7232) ;  /* 0x0000000000048947 */ /* 0x000fea0003800000 */
[----:B------:R-:W-:Y:S01]  /*50d0*/  BPT.TRAP 0x1 ;  /* 0x000000040000795c */ /* 0x000fe20000300000 */
.L_x_7232:
[----:B--2---:R-:W-:Y:S05]  /*50e0*/  @P3 BRA `(.L_x_7233) ;  /* 0x0000000000083947 */ /* 0x004fea0003800000 */
[----:B------:R-:W2:Y:S02]  /*50f0*/  SYNCS.PHASECHK.TRANS64.TRYWAIT P3, [UR25+0x28c30], R7 ;  /* 0x028c3007ff0075a7 */ /* 0x000ea40008060159 */
[----:B--2---:R-:W-:Y:S05]  /*5100*/  @!P3 BRA `(.L_x_7234) ;  /* 0x000000c00060b947 */ /* 0x004fea0003800000 */
.L_x_7233:
[----:B------:R-:W-:Y:S01]  /*5110*/  R2UR UR18, R0 ;  /* 0x00000000001272ca */ /* 0x000fe200000e0000 */
[----:B0-----:R-:W-:Y:S01]  /*5120*/  WARPGROUP.ARRIVE ;  /* 0x00000000000079c5 */ /* 0x001fe20000000000 */
[----:B------:R-:W-:Y:S01]  /*5130*/  UMOV UR19, 0x40000040 ;  /* 0x4000004000137882 */ /* 0x000fe20000000000 */
[----:B------:R-:W-:Y:S01]  /*5140*/  UMOV UR7, 0x40000040 ;  /* 0x4000004000077882 */ /* 0x000fe20000000000 */
[----:B------:R-:W-:Y:S01]  /*5150*/  UMOV UR11, 0x40000040 ;  /* 0x40000040000b7882 */ /* 0x000fe20000000000 */
[----:B------:R-:W-:Y:S01]  /*5160*/  UMOV UR15, 0x40000040 ;  /* 0x40000040000f7882 */ /* 0x000fe20000000000 */
[----:B------:R-:W-:Y:S01]  /*5170*/  VIADD R5, R185, UR41 ;  /* 0x00000029b9057c36 */ /* 0x000fe20008000000 */
[----:B------:R-:W0:Y:S06]  /*5180*/  LDC R13, c[0x0][0x2f0] ;  /* 0x0000bc00ff0d7b82 */ /* 0x000e2c0000000800 */
        /* <DEDUP_REMOVED lines=9> */
[----:B--2---:R-:W-:Y:S01]  /*5220*/  @P2 IMAD.HI.U32 R6, R5, UR6, RZ ;  /* 0x0000000605062c27 */ /* 0x004fe2000f8e00ff */
[----:B------:R-:W-:-:S04]  /*5230*/  @UP0 ULDC UR6, c[0x0][0x450] ;  /* 0x0001140000060ab9 */ /* 0x000fc80000000800 */
[----:B------:R-:W-:Y:S01]  /*5240*/  @P2 SHF.R.U32.HI R5, RZ, UR6, R6 ;  /* 0x00000006ff052c19 */ /* 0x000fe20008011606 */
[----:B------:R-:W-:Y:S02]  /*5250*/  UMOV UR6, 0xffffffc0 ;  /* 0xffffffc000067882 */ /* 0x000fe40000000000 */
[----:B------:R-:W-:Y:S02]  /*5260*/  UIMAD UR6, UR21, UR6, 0x1 ;  /* 0x00000001150674a4 */ /* 0x000fe4000f8e0206 */
[----:B------:R-:W2:Y:S04]  /*5270*/  SHFL.IDX PT, R11, R5, RZ, 0x1c1f ;  /* 0x001c1fff050b7589 */ /* 0x000ea800000e0000 */
[----:B------:R-:W-:Y:S01]  /*5280*/  IADD3 R6, -R2, UR6, RZ ;  /* 0x0000000602067c10 */ /* 0x000fe2000fffe1ff */
[----:B------:R-:W3:Y:S04]  /*5290*/  SHFL.IDX PT, R5, R5, 0x1, 0x1c1f ;  /* 0x003c1f0005057f89 */ /* 0x000ee800000e0000 */
[----:B0-----:R-:W-:-:S05]  /*52a0*/  IMAD R6, R13, UR49, R6 ;  /* 0x000000310d067c24 */ /* 0x001fca000f8e0206 */
[----:B--2---:R-:W-:-:S04]  /*52b0*/  IADD3 R11, R11, -UR24, R6 ;  /* 0x800000180b0b7c10 */ /* 0x004fc8000fffe006 */
[C---:B------:R-:W-:Y:S02]  /*52c0*/  ISETP.GT.AND P3, PT, R11.reuse, RZ, PT ;  /* 0x000000ff0b00720c */ /* 0x040fe40003f64270 */
[----:B------:R-:W-:Y:S02]  /*52d0*/  ISETP.GT.AND P4, PT, R11, 0x1, PT ;  /* 0x000000010b00780c */ /* 0x000fe40003f84270 */
[----:B---3--:R-:W-:-:S04]  /*52e0*/  IADD3 R6, R5, -UR24, R6 ;  /* 0x8000001805067c10 */ /* 0x008fc8000fffe006 */
[----:B------:R-:W-:Y:S01]  /*52f0*/  ISETP.GT.AND P5, PT, R6, 0x28, PT ;  /* 0x000000280600780c */ /* 0x000fe20003fa4270 */
        /* <DEDUP_REMOVED lines=8> */
[----:B------:R-:W-:Y:S02]  /*5380*/  FSEL R152, R152, -INF , P3 ;  /* 0xff80000098987808 */ /* 0x000fe40001800000 */
[----:B------:R-:W-:Y:S02]  /*5390*/  ISETP.GT.AND P3, PT, R11, 0x8, PT ;  /* 0x000000080b00780c */ /* 0x000fe40003f64270 */
        /* <DEDUP_REMOVED lines=41> */
[----:B------:R-:W-:Y:S02]  /*5630*/  FSEL R181, R181, -INF , P4 ;  /* 0xff800000b5b57808 */ /* 0x000fe40002000000 */
[----:B------:R-:W-:Y:S02]  /*5640*/  FMNMX.FTZ R10, R180, R11, !PT ;  /* 0x0000000bb40a7209 */ /* 0x000fe40007810000 */
[----:B------:R-:W-:-:S02]  /*5650*/  ISETP.GT.AND P3, PT, R6, RZ, PT ;  /* 0x000000ff0600720c */ /* 0x000fc40003f64270 */
[----:B------:R-:W-:Y:S02]  /*5660*/  FMNMX.FTZ R12, R181, R10, !PT ;  /* 0x0000000ab50c7209 */ /* 0x000fe40007810000 */
[----:B------:R-:W-:Y:S02]  /*5670*/  ISETP.GT.AND P4, PT, R6, 0x1, PT ;  /* 0x000000010600780c */ /* 0x000fe40003f84270 */
[----:B------:R-:W-:Y:S01]  /*5680*/  FSEL R174, R174, -INF , P5 ;  /* 0xff800000aeae7808 */ /* 0x000fe20002800000 */
[----:B------:R-:W0:Y:S01]  /*5690*/  SHFL.BFLY PT, R11, R12, 0x2, 0x1f ;  /* 0x0c401f000c0b7f89 */ /* 0x000e2200000e0000 */
[----:B------:R-:W-:Y:S02]  /*56a0*/  FSEL R155, R155, -INF , P4 ;  /* 0xff8000009b9b7808 */ /* 0x000fe40002000000 */
[C---:B------:R-:W-:Y:S02]  /*56b0*/  ISETP.GT.AND P4, PT, R6.reuse, 0x9, PT ;  /* 0x000000090600780c */ /* 0x040fe40003f84270 */
[----:B------:R-:W-:-:S02]  /*56c0*/  ISETP.GT.AND P5, PT, R6, 0x30, PT ;  /* 0x000000300600780c */ /* 0x000fc40003fa4270 */
[----:B------:R-:W-:Y:S02]  /*56d0*/  FSEL R159, R159, -INF , P4 ;  /* 0xff8000009f9f7808 */ /* 0x000fe40002000000 */
[----:B------:R-:W-:Y:S02]  /*56e0*/  ISETP.GT.AND P4, PT, R6, 0x11, PT ;  /* 0x000000110600780c */ /* 0x000fe40003f84270 */
[----:B------:R-:W-:Y:S02]  /*56f0*/  FSEL R178, R178, -INF , P5 ;  /* 0xff800000b2b27808 */ /* 0x000fe40002800000 */
[----:B------:R-:W-:Y:S02]  /*5700*/  FSEL R163, R163, -INF , P4 ;  /* 0xff800000a3a37808 */ /* 0x000fe40002000000 */
[C---:B------:R-:W-:Y:S02]  /*5710*/  ISETP.GT.AND P4, PT, R6.reuse, 0x19, PT ;  /* 0x000000190600780c */ /* 0x040fe40003f84270 */
[----:B------:R-:W-:-:S02]  /*5720*/  ISETP.GT.AND P5, PT, R6, 0x38, PT ;  /* 0x000000380600780c */ /* 0x000fc40003fa4270 */
[----:B------:R-:W-:Y:S02]  /*5730*/  FSEL R167, R167, -INF , P4 ;  /* 0xff800000a7a77808 */ /* 0x000fe40002000000 */
[----:B------:R-:W-:Y:S02]  /*5740*/  ISETP.GT.AND P4, PT, R6, 0x21, PT ;  /* 0x000000210600780c */ /* 0x000fe40003f84270 */
[----:B------:R-:W-:Y:S02]  /*5750*/  FSEL R182, R182, -INF , P5 ;  /* 0xff800000b6b67808 */ /* 0x000fe40002800000 */
[----:B0-----:R-:W-:Y:S02]  /*5760*/  FMNMX.FTZ R14, R12, R11, !PT ;  /* 0x0000000b0c0e7209 */ /* 0x001fe40007810000 */
[----:B------:R-:W-:Y:S02]  /*5770*/  FSEL R11, R154, -INF , P3 ;  /* 0xff8000009a0b7808 */ /* 0x000fe40001800000 */
[----:B------:R-:W-:Y:S01]  /*5780*/  ISETP.GT.AND P3, PT, R6, 0x8, PT ;  /* 0x000000080600780c */ /* 0x000fe20003f64270 */
[----:B------:R-:W0:Y:S01]  /*5790*/  SHFL.BFLY PT, R15, R14, 0x1, 0x1f ;  /* 0x0c201f000e0f7f89 */ /* 0x000e2200000e0000 */
[----:B------:R-:W-:-:S02]  /*57a0*/  FMNMX.FTZ R10, R11, R8, !PT ;  /* 0x000000080b0a7209 */ /* 0x000fc40007810000 */
[----:B------:R-:W-:Y:S02]  /*57b0*/  FSEL R158, R158, -INF , P3 ;  /* 0xff8000009e9e7808 */ /* 0x000fe40001800000 */
[----:B------:R-:W-:Y:S02]  /*57c0*/  FMNMX.FTZ R5, R155, R10, !PT ;  /* 0x0000000a9b057209 */ /* 0x000fe40007810000 */
[----:B------:R-:W-:Y:S02]  /*57d0*/  ISETP.GT.AND P3, PT, R6, 0x10, PT ;  /* 0x000000100600780c */ /* 0x000fe40003f64270 */
[----:B------:R-:W-:Y:S02]  /*57e0*/  FMNMX.FTZ R10, R158, R5, !PT ;  /* 0x000000059e0a7209 */ /* 0x000fe40007810000 */
[----:B------:R-:W-:Y:S02]  /*57f0*/  FSEL R162, R162, -INF , P3 ;  /* 0xff800000a2a27808 */ /* 0x000fe40001800000 */
[----:B------:R-:W-:-:S02]  /*5800*/  FMNMX.FTZ R5, R159, R10, !PT ;  /* 0x0000000a9f057209 */ /* 0x000fc40007810000 */
[----:B------:R-:W-:Y:S02]  /*5810*/  ISETP.GT.AND P3, PT, R6, 0x18, PT ;  /* 0x000000180600780c */ /* 0x000fe40003f64270 */
[----:B------:R-:W-:Y:S02]  /*5820*/  FMNMX.FTZ R10, R162, R5, !PT ;  /* 0x00000005a20a7209 */ /* 0x000fe40007810000 */
[----:B------:R-:W-:Y:S02]  /*5830*/  FSEL R166, R166, -INF , P3 ;  /* 0xff800000a6a67808 */ /* 0x000fe40001800000 */
[----:B------:R-:W-:Y:S02]  /*5840*/  FMNMX.FTZ R13, R163, R10, !PT ;  /* 0x0000000aa30d7209 */ /* 0x000fe40007810000 */
[----:B------:R-:W-:Y:S02]  /*5850*/  ISETP.GT.AND P3, PT, R6, 0x20, PT ;  /* 0x000000200600780c */ /* 0x000fe40003f64270 */
[----:B------:R-:W-:-:S02]  /*5860*/  FMNMX.FTZ R10, R166, R13, !PT ;  /* 0x0000000da60a7209 */ /* 0x000fc40007810000 */
[----:B------:R-:W-:Y:S02]  /*5870*/  FSEL R170, R170, -INF , P3 ;  /* 0xff800000aaaa7808 */ /* 0x000fe40001800000 */
[----:B------:R-:W-:Y:S02]  /*5880*/  FMNMX.FTZ R13, R167, R10, !PT ;  /* 0x0000000aa70d7209 */ /* 0x000fe40007810000 */
[----:B------:R-:W-:Y:S02]  /*5890*/  FSEL R171, R171, -INF , P4 ;  /* 0xff800000abab7808 */ /* 0x000fe40002000000 */
[----:B------:R-:W-:Y:S02]  /*58a0*/  FMNMX.FTZ R10, R170, R13, !PT ;  /* 0x0000000daa0a7209 */ /* 0x000fe40007810000 */
[----:B------:R-:W-:Y:S02]  /*58b0*/  ISETP.GT.AND P3, PT, R6, 0x29, PT ;  /* 0x000000290600780c */ /* 0x000fe40003f64270 */
[----:B------:R-:W-:-:S02]  /*58c0*/  FMNMX.FTZ R13, R171, R10, !PT ;  /* 0x0000000aab0d7209 */ /* 0x000fc40007810000 */
[----:B------:R-:W-:Y:S02]  /*58d0*/  FSEL R175, R175, -INF , P3 ;  /* 0xff800000afaf7808 */ /* 0x000fe40001800000 */
[----:B------:R-:W-:Y:S02]  /*58e0*/  FMNMX.FTZ R10, R174, R13, !PT ;  /* 0x0000000dae0a7209 */ /* 0x000fe40007810000 */
[----:B------:R-:W-:Y:S02]  /*58f0*/  ISETP.GT.AND P3, PT, R6, 0x31, PT ;  /* 0x000000310600780c */ /* 0x000fe40003f64270 */
[----:B------:R-:W-:Y:S02]  /*5900*/  FMNMX.FTZ R13, R175, R10, !PT ;  /* 0x0000000aaf0d7209 */ /* 0x000fe40007810000 */
[----:B------:R-:W-:Y:S02]  /*5910*/  FSEL R179, R179, -INF , P3 ;  /* 0xff800000b3b37808 */ /* 0x000fe40001800000 */
[----:B------:R-:W-:-:S02]  /*5920*/  FMNMX.FTZ R10, R178, R13, !PT ;  /* 0x0000000db20a7209 */ /* 0x000fc40007810000 */
[----:B0-----:R-:W-:Y:S02]  /*5930*/  FMNMX.FTZ R5, R14, R15, !PT ;  /* 0x0000000f0e057209 */ /* 0x001fe40007810000 */
[----:B------:R-:W-:Y:S02]  /*5940*/  ISETP.GT.AND P3, PT, R6, 0x39, PT ;  /* 0x000000390600780c */ /* 0x000fe40003f64270 */
[----:B------:R-:W-:Y:S01]  /*5950*/  FMNMX.FTZ R15, R179, R10, !PT ;  /* 0x0000000ab30f7209 */ /* 0x000fe20007810000 */
[C---:B------:R-:W-:Y:S01]  /*5960*/  FMUL.FTZ R20, R5.reuse, UR10 ;  /* 0x0000000a05147c20 */ /* 0x040fe20008410000 */
[----:B------:R-:W-:Y:S02]  /*5970*/  FSETP.NEU.FTZ.AND P4, PT, R5, -INF , PT ;  /* 0xff8000000500780b */ /* 0x000fe40003f9d000 */
[----:B------:R-:W-:Y:S02]  /*5980*/  FSEL R183, R183, -INF , P3 ;  /* 0xff800000b7b77808 */ /* 0x000fe40001800000 */
[----:B------:R-:W-:-:S02]  /*5990*/  FMNMX.FTZ R6, R182, R15, !PT ;  /* 0x0000000fb6067209 */ /* 0x000fc40007810000 */
        /* <DEDUP_REMOVED lines=19> */
[----:B------:R-:W-:Y:S01]  /*5ad0*/  FSEL R172, R5, RZ, P4 ;  /* 0x000000ff05ac7208 */ /* 0x000fe20002000000 */
[----:B------:R-:W-:Y:S04]  /*5ae0*/  MUFU.EX2 R152, R152 ;  /* 0x0000009800987308 */ /* 0x000fe80000000800 */
[----:B------:R-:W-:Y:S01]  /*5af0*/  FADD.FTZ R172, -R172, R9 ;  /* 0x00000009acac7221 */ /* 0x000fe20000010100 */
[----:B0-----:R-:W-:-:S03]  /*5b00*/  FMNMX.FTZ R153, R6, R153, !PT ;  /* 0x0000009906997209 */ /* 0x001fc60007810000 */
[----:B------:R-:W-:Y:S01]  /*5b10*/  FMUL.FTZ R9, R172, UR10 ;  /* 0x0000000aac097c20 */ /* 0x000fe20008410000 */
[----:B------:R-:W-:Y:S01]  /*5b20*/  MUFU.EX2 R13, R13 ;  /* 0x0000000d000d7308 */ /* 0x000fe20000000800 */
[----:B------:R-:W0:Y:S07]  /*5b30*/  SHFL.BFLY PT, R6, R153, 0x1, 0x1f ;  /* 0x0c201f0099067f89 */ /* 0x000e2e00000e0000 */
[----:B------:R-:W2:Y:S08]  /*5b40*/  MUFU.EX2 R9, R9 ;  /* 0x0000000900097308 */ /* 0x000eb00000000800 */
[----:B------:R-:W-:Y:S08]  /*5b50*/  MUFU.EX2 R154, R154 ;  /* 0x0000009a009a7308 */ /* 0x000ff00000000800 */
[----:B------:R-:W-:Y:S01]  /*5b60*/  MUFU.EX2 R21, R21 ;  /* 0x0000001500157308 */ /* 0x000fe20000000800 */
[----:B--2---:R-:W-:Y:S01]  /*5b70*/  FFMA.FTZ R176, R9, R3, R152 ;  /* 0x0000000309b07223 */ /* 0x004fe20000010098 */
[----:B------:R-:W-:Y:S01]  /*5b80*/  F2FP.F16.F32.PACK_AB R152, R13, R152 ;  /* 0x000000980d98723e */ /* 0x000fe200000000ff */
[-C--:B------:R-:W-:Y:S01]  /*5b90*/  FMUL.FTZ R24, R24, R9.reuse ;  /* 0x0000000918187220 */ /* 0x080fe20000410000 */
[----:B0-----:R-:W-:Y:S01]  /*5ba0*/  FMNMX.FTZ R6, R153, R6, !PT ;  /* 0x0000000699067209 */ /* 0x001fe20007810000 */
[-C--:B------:R-:W-:Y:S01]  /*5bb0*/  FMUL.FTZ R25, R25, R9.reuse ;  /* 0x0000000919197220 */ /* 0x080fe20000410000 */
[-C--:B------:R-:W-:Y:S01]  /*5bc0*/  FMUL.FTZ R28, R28, R9.reuse ;  /* 0x000000091c1c7220 */ /* 0x080fe20000410000 */
[-C--:B------:R-:W-:Y:S01]  /*5bd0*/  FMUL.FTZ R29, R29, R9.reuse ;  /* 0x000000091d1d7220 */ /* 0x080fe20000410000 */
[C---:B------:R-:W-:Y:S01]  /*5be0*/  FSETP.NEU.FTZ.AND P3, PT, R6.reuse, -INF , PT ;  /* 0xff8000000600780b */ /* 0x040fe20003f7d000 */
[----:B------:R-:W-:Y:S01]  /*5bf0*/  FMUL.FTZ R153, R6, UR10 ;  /* 0x0000000a06997c20 */ /* 0x000fe20008410000 */
[----:B------:R-:W-:Y:S01]  /*5c00*/  MUFU.EX2 R156, R156 ;  /* 0x0000009c009c7308 */ /* 0x000fe20000000800 */
[-C--:B------:R-:W-:Y:S01]  /*5c10*/  FMUL.FTZ R32, R32, R9.reuse ;  /* 0x0000000920207220 */ /* 0x080fe20000410000 */
[-C--:B------:R-:W-:Y:S01]  /*5c20*/  FMUL.FTZ R33, R33, R9.reuse ;  /* 0x0000000921217220 */ /* 0x080fe20000410000 */
[-C--:B------:R-:W-:Y:S01]  /*5c30*/  FMUL.FTZ R36, R36, R9.reuse ;  /* 0x0000000924247220 */ /* 0x080fe20000410000 */
[----:B------:R-:W-:Y:S01]  /*5c40*/  FSEL R20, R153, RZ, P3 ;  /* 0x000000ff99147208 */ /* 0x000fe20001800000 */
[-C--:B------:R-:W-:Y:S01]  /*5c50*/  FMUL.FTZ R37, R37, R9.reuse ;  /* 0x0000000925257220 */ /* 0x080fe20000410000 */
[-C--:B------:R-:W-:Y:S01]  /*5c60*/  FMUL.FTZ R40, R40, R9.reuse ;  /* 0x0000000928287220 */ /* 0x080fe20000410000 */
[----:B------:R-:W-:Y:S01]  /*5c70*/  FMUL.FTZ R41, R41, R9 ;  /* 0x0000000929297220 */ /* 0x000fe20000410000 */
[----:B------:R-:W-:Y:S01]  /*5c80*/  MUFU.EX2 R157, R157 ;  /* 0x0000009d009d7308 */ /* 0x000fe20000000800 */
[--C-:B------:R-:W-:Y:S01]  /*5c90*/  FFMA.FTZ R153, R11, UR10, -R20.reuse ;  /* 0x0000000a0b997c23 */ /* 0x100fe20008010814 */
[--C-:B------:R-:W-:Y:S01]  /*5ca0*/  FFMA.FTZ R11, R162, UR10, -R20.reuse ;  /* 0x0000000aa20b7c23 */ /* 0x100fe20008010814 */
[--C-:B------:R-:W-:Y:S01]  /*5cb0*/  FFMA.FTZ R162, R163, UR10, -R20.reuse ;  /* 0x0000000aa3a27c23 */ /* 0x100fe20008010814 */
[----:B------:R-:W-:Y:S01]  /*5cc0*/  FSEL R163, R6, RZ, P3 ;  /* 0x000000ff06a37208 */ /* 0x000fe20001800000 */
[--C-:B------:R-:W-:Y:S01]  /*5cd0*/  FFMA.FTZ R168, R155, UR10, -R20.reuse ;  /* 0x0000000a9ba87c23 */ /* 0x100fe20008010814 */
[--C-:B------:R-:W-:Y:S01]  /*5ce0*/  FFMA.FTZ R155, R158, UR10, -R20.reuse ;  /* 0x0000000a9e9b7c23 */ /* 0x100fe20008010814 */
[--C-:B------:R-:W-:Y:S01]  /*5cf0*/  FFMA.FTZ R158, R159, UR10, -R20.reuse ;  /* 0x0000000a9f9e7c23 */ /* 0x100fe20008010814 */
[----:B------:R-:W-:Y:S01]  /*5d00*/  FFMA.FTZ R159, R166, UR10, -R20 ;  /* 0x0000000aa69f7c23 */ /* 0x000fe20008010814 */
[----:B------:R-:W-:Y:S01]  /*5d10*/  FADD.FTZ R163, -R163, R8 ;  /* 0x00000008a3a37221 */ /* 0x000fe20000010100 */
[----:B------:R-:W-:Y:S01]  /*5d20*/  MUFU.EX2 R153, R153 ;  /* 0x0000009900997308 */ /* 0x000fe20000000800 */
[----:B------:R-:W-:Y:S01]  /*5d30*/  FFMA.FTZ R166, R167, UR10, -R20 ;  /* 0x0000000aa7a67c23 */ /* 0x000fe20008010814 */
[----:B------:R-:W-:-:S02]  /*5d40*/  IMAD.MOV R167, RZ, RZ, -R18 ;  /* 0x000000ffffa77224 */ /* 0x000fc400078e0a12 */
[----:B------:R-:W-:Y:S01]  /*5d50*/  FMUL.FTZ R8, R163, UR10 ;  /* 0x0000000aa3087c20 */ /* 0x000fe20008410000 */
[--C-:B------:R-:W-:Y:S01]  /*5d60*/  FFMA.FTZ R163, R170, UR10, -R20.reuse ;  /* 0x0000000aaaa37c23 */ /* 0x100fe20008010814 */
[----:B------:R-:W-:Y:S02]  /*5d70*/  IMAD.U32 R170, RZ, RZ, UR25 ;  /* 0x00000019ffaa7e24 */ /* 0x000fe4000f8e00ff */
[--C-:B------:R-:W-:Y:S01]  /*5d80*/  FFMA.FTZ R172, R171, UR10, -R20.reuse ;  /* 0x0000000aabac7c23 */ /* 0x100fe20008010814 */
[----:B------:R-:W-:Y:S01]  /*5d90*/  ISETP.NE.AND P3, PT, R2, R167, PT ;  /* 0x000000a70200720c */ /* 0x000fe20003f65270 */
[----:B------:R-:W-:Y:S01]  /*5da0*/  MUFU.EX2 R168, R168 ;  /* 0x000000a800a87308 */ /* 0x000fe20000000800 */
[----:B------:R-:W-:Y:S02]  /*5db0*/  @!P1 VIADD R167, R170, 0x28c40 ;  /* 0x00028c40aaa79836 */ /* 0x000fe40000000000 */
[----:B------:R-:W-:Y:S01]  /*5dc0*/  FFMA.FTZ R3, R174, UR10, -R20 ;  /* 0x0000000aae037c23 */ /* 0x000fe20008010814 */
[----:B------:R-:W-:-:S02]  /*5dd0*/  IMAD.U32 R171, RZ, RZ, UR23 ;  /* 0x00000017ffab7e24 */ /* 0x000fc4000f8e00ff */
[--C-:B------:R-:W-:Y:S01]  /*5de0*/  FFMA.FTZ R178, R178, UR10, -R20.reuse ;  /* 0x0000000ab2b27c23 */ /* 0x100fe20008010814 */
[--C-:B------:R-:W-:Y:S01]  /*5df0*/  FFMA.FTZ R179, R179, UR10, -R20.reuse ;  /* 0x0000000ab3b37c23 */ /* 0x100fe20008010814 */
[----:B------:R-:W-:Y:S01]  /*5e00*/  @!P1 PRMT R167, RZ, 0x654, R167 ;  /* 0x00000654ffa79816 */ /* 0x000fe200000000a7 */
[----:B------:R-:W-:Y:S01]  /*5e10*/  FFMA.FTZ R182, R182, UR10, -R20 ;  /* 0x0000000ab6b67c23 */ /* 0x000fe20008010814 */
[----:B------:R-:W0:Y:S01]  /*5e20*/  MUFU.EX2 R8, R8 ;  /* 0x0000000800087308 */ /* 0x000e220000000800 */
[-C--:B------:R-:W-:Y:S01]  /*5e30*/  FMUL.FTZ R44, R44, R9.reuse ;  /* 0x000000092c2c7220 */ /* 0x080fe20000410000 */
[----:B------:R0:W-:Y:S01]  /*5e40*/  @!P1 SYNCS.ARRIVE.TRANS64.RED.A1T0 RZ, [R167+URZ], RZ ;  /* 0x000000ffa7ff99a7 */ /* 0x0001e2000810043f */
        /* <DEDUP_REMOVED lines=14> */
[----:B0-----:R-:W-:Y:S01]  /*5f30*/  FFMA.FTZ R167, R8, R4, R153 ;  /* 0x0000000408a77223 */ /* 0x001fe20000010099 */
[----:B------:R-:W-:-:S02]  /*5f40*/  @!P3 IMAD R4, R171, 0x40, R16 ;  /* 0x00000040ab04b824 */ /* 0x000fc400078e0210 */
[----:B------:R-:W-:Y:S01]  /*5f50*/  FADD.FTZ R171, R13, R176 ;  /* 0x000000b00dab7221 */ /* 0x000fe20000010000 */
[C---:B------:R-:W-:Y:S01]  /*5f60*/  F2FP.F16.F32.PACK_AB R153, R168.reuse, R153 ;  /* 0x00000099a899723e */ /* 0x040fe200000000ff */
[----:B------:R-:W-:Y:S01]  /*5f70*/  FADD.FTZ R174, R168, R167 ;  /* 0x000000a7a8ae7221 */ /* 0x000fe20000010000 */
[----:B------:R-:W-:Y:S01]  /*5f80*/  FMUL.FTZ R69, R69, R9 ;  /* 0x0000000945457220 */ /* 0x000fe20000410000 */
[----:B------:R-:W-:Y:S01]  /*5f90*/  FADD.FTZ R176, R154, R171 ;  /* 0x000000ab9ab07221 */ /* 0x000fe20000010000 */
[----:B------:R-:W0:Y:S01]  /*5fa0*/  MUFU.EX2 R11, R11 ;  /* 0x0000000b000b7308 */ /* 0x000e220000000800 */
[----:B--2---:R-:W-:Y:S01]  /*5fb0*/  FADD.FTZ R171, R155, R174 ;  /* 0x000000ae9bab7221 */ /* 0x004fe20000010000 */
[----:B------:R-:W-:Y:S01]  /*5fc0*/  @!P3 LEA R167, R4, UR43, 0x2 ;  /* 0x0000002b04a7bc11 */ /* 0x000fe2000f8e10ff */
[----:B------:R-:W-:Y:S01]  /*5fd0*/  FFMA.FTZ R4, R175, UR10, -R20 ;  /* 0x0000000aaf047c23 */ /* 0x000fe20008010814 */
[----:B------:R-:W-:Y:S01]  /*5fe0*/  FADD.FTZ R175, R21, R176 ;  /* 0x000000b015af7221 */ /* 0x000fe20000010000 */
[----:B------:R-:W-:Y:S01]  /*5ff0*/  FFMA.FTZ R20, R183, UR10, -R20 ;  /* 0x0000000ab7147c23 */ /* 0x000fe20008010814 */
[----:B------:R-:W-:Y:S01]  /*6000*/  F2FP.F16.F32.PACK_AB R154, R21, R154 ;  /* 0x0000009a159a723e */ /* 0x000fe200000000ff */
[----:B------:R-:W-:Y:S01]  /*6010*/  @!P3 STS [R167+0x28800], R9 ;  /* 0x02880009a700b388 */ /* 0x000fe20000000800 */
[----:B------:R-:W2:Y:S01]  /*6020*/  MUFU.EX2 R162, R162 ;  /* 0x000000a200a27308 */ /* 0x000ea20000000800 */
[----:B---3--:R-:W-:Y:S01]  /*6030*/  FADD.FTZ R174, R158, R171 ;  /* 0x000000ab9eae7221 */ /* 0x008fe20000010000 */
[----:B------:R-:W-:Y:S01]  /*6040*/  FADD.FTZ R176, R156, R175 ;  /* 0x000000af9cb07221 */ /* 0x000fe20000010000 */
[----:B------:R3:W-:Y:S01]  /*6050*/  @!P3 STS [R167+0x28820], R8 ;  /* 0x02882008a700b388 */ /* 0x0007e20000000800 */
[----:B------:R-:W-:Y:S01]  /*6060*/  F2FP.F16.F32.PACK_AB R155, R158, R155 ;  /* 0x0000009b9e9b723e */ /* 0x000fe200000000ff */
[-C--:B------:R-:W-:Y:S01]  /*6070*/  FMUL.FTZ R72, R72, R9.reuse ;  /* 0x0000000948487220 */ /* 0x080fe20000410000 */
[C---:B------:R-:W-:Y:S01]  /*6080*/  FADD.FTZ R175, R157.reuse, R176 ;  /* 0x000000b09daf7221 */ /* 0x040fe20000010000 */
[----:B------:R-:W-:Y:S01]  /*6090*/  BAR.SYNC.DEFER_BLOCKING 0xf, 0x100 ;  /* 0x03c4000000007b1d */ /* 0x000fe20000010000 */
[----:B------:R-:W-:Y:S01]  /*60a0*/  F2FP.F16.F32.PACK_AB R156, R157, R156 ;  /* 0x0000009c9d9c723e */ /* 0x000fe200000000ff */
[----:B0-----:R-:W-:Y:S01]  /*60b0*/  FADD.FTZ R171, R11, R174 ;  /* 0x000000ae0bab7221 */ /* 0x001fe20000010000 */
[-C--:B------:R-:W-:Y:S01]  /*60c0*/  FMUL.FTZ R73, R73, R9.reuse ;  /* 0x0000000949497220 */ /* 0x080fe20000410000 */
[-C--:B------:R-:W-:Y:S01]  /*60d0*/  FMUL.FTZ R76, R76, R9.reuse ;  /* 0x000000094c4c7220 */ /* 0x080fe20000410000 */
[-C--:B------:R-:W-:Y:S01]  /*60e0*/  FMUL.FTZ R77, R77, R9.reuse ;  /* 0x000000094d4d7220 */ /* 0x080fe20000410000 */
[----:B------:R-:W0:Y:S01]  /*60f0*/  MUFU.EX2 R10, R10 ;  /* 0x0000000a000a7308 */ /* 0x000e220000000800 */
[-C--:B------:R-:W-:Y:S01]  /*6100*/  FMUL.FTZ R80, R80, R9.reuse ;  /* 0x0000000950507220 */ /* 0x080fe20000410000 */
[-C--:B------:R-:W-:Y:S01]  /*6110*/  FMUL.FTZ R81, R81, R9.reuse ;  /* 0x0000000951517220 */ /* 0x080fe20000410000 */
[----:B------:R-:W-:Y:S01]  /*6120*/  FMUL.FTZ R84, R84, R9 ;  /* 0x0000000954547220 */ /* 0x000fe20000410000 */
[C---:B--2---:R-:W-:Y:S01]  /*6130*/  FADD.FTZ R174, R162.reuse, R171 ;  /* 0x000000aba2ae7221 */ /* 0x044fe20000010000 */
[----:B------:R-:W-:Y:S01]  /*6140*/  F2FP.F16.F32.PACK_AB R157, R162, R11 ;  /* 0x0000000ba29d723e */ /* 0x000fe200000000ff */
        /* <DEDUP_REMOVED lines=11> */
[----:B0-----:R-:W-:Y:S01]  /*6200*/  FADD.FTZ R176, R10, R175 ;  /* 0x000000af0ab07221 */ /* 0x001fe20000010000 */
[----:B------:R0:W-:Y:S01]  /*6210*/  STSM.16.M88.4 [R19+0x26800], R152 ;  /* 0x0268009813007844 */ /* 0x0001e20000000200 */
[-C--:B------:R-:W-:Y:S01]  /*6220*/  FMUL.FTZ R104, R104, R9.reuse ;  /* 0x0000000968687220 */ /* 0x080fe20000410000 */
[-C--:B------:R-:W-:Y:S01]  /*6230*/  FMUL.FTZ R105, R105, R9.reuse ;  /* 0x0000000969697220 */ /* 0x080fe20000410000 */
[-C--:B------:R-:W-:Y:S01]  /*6240*/  FMUL.FTZ R108, R108, R9.reuse ;  /* 0x000000096c6c7220 */ /* 0x080fe20000410000 */
[-C--:B------:R-:W-:Y:S01]  /*6250*/  FMUL.FTZ R109, R109, R9.reuse ;  /* 0x000000096d6d7220 */ /* 0x080fe20000410000 */
[-C--:B------:R-:W-:Y:S01]  /*6260*/  FMUL.FTZ R112, R112, R9.reuse ;  /* 0x0000000970707220 */ /* 0x080fe20000410000 */
[----:B------:R-:W5:Y:S01]  /*6270*/  MUFU.EX2 R166, R166 ;  /* 0x000000a600a67308 */ /* 0x000f620000000800 */
        /* <DEDUP_REMOVED lines=17> */
[----:B------:R-:W-:Y:S01]  /*6390*/  F2FP.F16.F32.PACK_AB R159, R166, R159 ;  /* 0x0000009fa69f723e */ /* 0x000fe200000000ff */
        /* <DEDUP_REMOVED lines=8> */
[----:B------:R-:W-:Y:S01]  /*6420*/  FMUL.FTZ R149, R149, R9 ;  /* 0x0000000995957220 */ /* 0x000fe20000410000 */
        /* <DEDUP_REMOVED lines=37> */
[----:B-----5:R-:W-:Y:S01]  /*6680*/  FADD.FTZ R11, R3, R158 ;  /* 0x0000009e030b7221 */ /* 0x020fe20000010000 */
[----:B------:R-:W-:Y:S01]  /*6690*/  F2FP.F16.F32.PACK_AB R158, R15, R10 ;  /* 0x0000000a0f9e723e */ /* 0x000fe200000000ff */
[-C--:B------:R-:W-:Y:S01]  /*66a0*/  FMUL.FTZ R78, R78, R8.reuse ;  /* 0x000000084e4e7220 */ /* 0x080fe20000410000 */
[-C--:B------:R-:W-:Y:S01]  /*66b0*/  FMUL.FTZ R79, R79, R8.reuse ;  /* 0x000000084f4f7220 */ /* 0x080fe20000410000 */
[-C--:B------:R-:W-:Y:S01]  /*66c0*/  FMUL.FTZ R82, R82, R8.reuse ;  /* 0x0000000852527220 */ /* 0x080fe20000410000 */
[----:B------:R-:W-:Y:S01]  /*66d0*/  FMUL.FTZ R83, R83, R8 ;  /* 0x0000000853537220 */ /* 0x000fe20000410000 */
[----:B------:R0:W-:Y:S01]  /*66e0*/  STSM.16.M88.4 [R184], R156 ;  /* 0x0000009cb8007844 */ /* 0x0001e20000000200 */
        /* <DEDUP_REMOVED lines=9> */
[C---:B----4-:R-:W-:Y:S01]  /*6780*/  FADD.FTZ R11, R4.reuse, R11 ;  /* 0x0000000b040b7221 */ /* 0x050fe20000010000 */
[----:B------:R-:W-:Y:S01]  /*6790*/  F2FP.F16.F32.PACK_AB R163, R4, R3 ;  /* 0x0000000304a3723e */ /* 0x000fe200000000ff */
[-C--:B------:R-:W-:Y:S01]  /*67a0*/  FMUL.FTZ R95, R95, R8.reuse ;  /* 0x000000085f5f7220 */ /* 0x080fe20000410000 */
[-C--:B------:R-:W-:Y:S01]  /*67b0*/  FMUL.FTZ R98, R98, R8.reuse ;  /* 0x0000000862627220 */ /* 0x080fe20000410000 */
[-C--:B------:R-:W-:Y:S01]  /*67c0*/  FMUL.FTZ R99, R99, R8.reuse ;  /* 0x0000000863637220 */ /* 0x080fe20000410000 */
[-C--:B------:R-:W-:Y:S01]  /*67d0*/  FMUL.FTZ R102, R102, R8.reuse ;  /* 0x0000000866667220 */ /* 0x080fe20000410000 */
[----:B------:R0:W-:Y:S01]  /*67e0*/  STSM.16.M88.4 [R22], R160 ;  /* 0x000000a016007844 */ /* 0x0001e20000000200 */
[----:B------:R-:W4:Y:S01]  /*67f0*/  MUFU.EX2 R169, R169 ;  /* 0x000000a900a97308 */ /* 0x000f220000000800 */
[----:B-----5:R-:W-:Y:S01]  /*6800*/  FADD.FTZ R10, R164, R13 ;  /* 0x0000000da40a7221 */ /* 0x020fe20000010000 */
[-C--:B------:R-:W-:Y:S01]  /*6810*/  FMUL.FTZ R103, R103, R8.reuse ;  /* 0x0000000867677220 */ /* 0x080fe20000410000 */
        /* <DEDUP_REMOVED lines=16> */
[-C--:B------:R-:W-:Y:S01]  /*6920*/  FMUL.FTZ R127, R127, R8.reuse ;  /* 0x000000087f7f7220 */ /* 0x080fe20000410000 */
[-C--:B------:R-:W-:Y:S01]  /*6930*/  FMUL.FTZ R130, R130, R8.reuse ;  /* 0x0000000882827220 */ /* 0x080fe20000410000 */
[-C--:B------:R-:W-:Y:S01]  /*6940*/  FMUL.FTZ R131, R131, R8.reuse ;  /* 0x0000000883837220 */ /* 0x080fe20000410000 */
[-C--:B------:R-:W-:Y:S01]  /*6950*/  FMUL.FTZ R134, R134, R8.reuse ;  /* 0x0000000886867220 */ /* 0x080fe20000410000 */
[----:B------:R-:W-:Y:S01]  /*6960*/  FMUL.FTZ R135, R135, R8 ;  /* 0x0000000887877220 */ /* 0x000fe20000410000 */
[----:B---3--:R-:W3:Y:S01]  /*6970*/  MUFU.EX2 R167, R182 ;  /* 0x000000b600a77308 */ /* 0x008ee20000000800 */
[C---:B-----5:R-:W-:Y:S01]  /*6980*/  FADD.FTZ R166, R179.reuse, R166 ;  /* 0x000000a6b3a67221 */ /* 0x060fe20000010000 */
[----:B------:R-:W-:Y:S01]  /*6990*/  F2FP.F16.F32.PACK_AB R165, R179, R178 ;  /* 0x000000b2b3a5723e */ /* 0x000fe200000000ff */
        /* <DEDUP_REMOVED lines=9> */
[----:B------:R-:W-:-:S04]  /*6a30*/  FMUL.FTZ R151, R151, R8 ;  /* 0x0000000897977220 */ /* 0x000fc80000410000 */
[----:B------:R-:W2:Y:S01]  /*6a40*/  MUFU.EX2 R20, R20 ;  /* 0x0000001400147308 */ /* 0x000ea20000000800 */
[----:B---3--:R-:W-:Y:S01]  /*6a50*/  FADD.FTZ R11, R167, R166 ;  /* 0x000000a6a70b7221 */ /* 0x008fe20000010000 */
[C---:B----4-:R-:W-:Y:S01]  /*6a60*/  F2FP.F16.F32.PACK_AB R166, R173.reuse, R14 ;  /* 0x0000000eada6723e */ /* 0x050fe200000000ff */
[----:B------:R-:W-:Y:S01]  /*6a70*/  FADD.FTZ R3, R173, R4 ;  /* 0x00000004ad037221 */ /* 0x000fe20000010000 */
[C---:B--2---:R-:W-:Y:S01]  /*6a80*/  F2FP.F16.F32.PACK_AB R167, R20.reuse, R167 ;  /* 0x000000a714a7723e */ /* 0x044fe200000000ff */
[----:B------:R-:W-:-:S04]  /*6a90*/  FADD.FTZ R4, R20, R11 ;  /* 0x0000000b14047221 */ /* 0x000fc80000010000 */
[----:B------:R0:W-:Y:S01]  /*6aa0*/  STSM.16.M88.4 [R23], R164 ;  /* 0x000000a417007844 */ /* 0x0001e20000000200 */
[----:B------:R-:W-:Y:S05]  /*6ab0*/  @!P0 BRA `(.L_x_7235) ;  /* 0x0000000000048947 */ /* 0x000fea0003800000 */
[----:B------:R-:W-:Y:S01]  /*6ac0*/  BPT.TRAP 0x1 ;  /* 0x000000040000795c */ /* 0x000fe20000300000 */
.L_x_7235:
[----:B------:R2:W3:Y:S01]  /*6ad0*/  SYNCS.PHASECHK.TRANS64.TRYWAIT P3, [UR25+0x28c50], R7 ;  /* 0x028c5007ff0075a7 */ /* 0x0004e20008060159 */
[----:B------:R-:W-:Y:S05]  /*6ae0*/  @!P0 BRA `(.L_x_7236) ;  /* 0x0000000000048947 */ /* 0x000fea0003800000 */
[----:B------:R-:W-:Y:S01]  /*6af0*/  BPT.TRAP 0x1 ;  /* 0x000000040000795c */ /* 0x000fe20000300000 */
.L_x_7236:
[----:B---3--:R-:W-:Y:S05]  /*6b00*/  @P3 BRA `(.L_x_7237) ;  /* 0x0000000000083947 */ /* 0x008fea0003800000 */
[----:B------:R-:W3:Y:S02]  /*6b10*/  SYNCS.PHASECHK.TRANS64.TRYWAIT P3, [UR25+0x28c50], R7 ;  /* 0x028c5007ff0075a7 */ /* 0x000ee40008060159 */
[----:B---3--:R-:W-:Y:S05]  /*6b20*/  @!P3 BRA `(.L_x_7238) ;  /* 0x000000a400f0b947 */ /* 0x008fea0003800000 */
.L_x_7237:
[----:B------:R-:W-:Y:S01]  /*6b30*/  ULEA UR11, UR36, UR48, 0xc ;  /* 0x00000030240b7291 */ /* 0x000fe2000f8e603f */
[----:B------:R-:W-:Y:S01]  /*6b40*/  WARPGROUP.ARRIVE ;  /* 0x00000000000079c5 */ /* 0x000fe20000000000 */
[----:B------:R-:W-:Y:S01]  /*6b50*/  UMOV UR7, 0x40000040 ;  /* 0x4000004000077882 */ /* 0x000fe20000000000 */
[----:B------:R-:W-:Y:S01]  /*6b60*/  UISETP.GT.AND UP1, UPT, UR21, UR20, UPT ;  /* 0x000000141500728c */ /* 0x000fe2000bf24270 */
[----:B---3--:R-:W-:Y:S01]  /*6b70*/  @!P1 VIADD R170, R170, 0x28c60 ;  /* 0x00028c60aaaa9836 */ /* 0x008fe20000000000 */
[----:B------:R-:W-:Y:S01]  /*6b80*/  UIADD3 UR21, UR21, -0x1, URZ ;  /* 0xffffffff15157890 */ /* 0x000fe2000fffe03f */
[----:B------:R-:W-:Y:S01]  /*6b90*/  IMAD.MOV.U32 R8, RZ, RZ, R6 ;  /* 0x000000ffff087224 */ /* 0x000fe200078e0006 */
[----:B------:R-:W-:Y:S01]  /*6ba0*/  UMOV UR6, UR11 ;  /* 0x0000000b00067c82 */ /* 0x000fe20008000000 */
[----:B------:R-:W-:Y:S01]  /*6bb0*/  UMOV UR23, UR36 ;  /* 0x0000002400177c82 */ /* 0x000fe20008000000 */
[----:B------:R-:W-:Y:S01]  /*6bc0*/  HGMMA.64x256x16.F32 R24, R152, gdesc[UR4].tnspB, R24, gsb0 ;  /* 0x43e0000498187df0 */ /* 0x000fe20008000818 */
[----:B------:R-:W-:Y:S01]  /*6bd0*/  UIADD3 UR6, UR11, 0x80, URZ ;  /* 0x000000800b067890 */ /* 0x000fe2000fffe03f */
[----:B------:R-:W-:Y:S01]  /*6be0*/  PLOP3.LUT P3, PT, PT, PT, UP1, 0x80, 0x0 ;  /* 0x000000000000781c */ /* 0x000fe20003f6f018 */
[----:B------:R-:W-:Y:S01]  /*6bf0*/  UMOV UR7, 0x40000040 ;  /* 0x4000004000077882 */ /* 0x000fe20000000000 */
[----:B------:R-:W-:Y:S01]  /*6c00*/  @!P1 PRMT R170, RZ, 0x654, R170 ;  /* 0x00000654ffaa9816 */ /* 0x000fe200000000aa */
[----:B------:R-:W-:Y:S01]  /*6c10*/  IMAD.MOV.U32 R9, RZ, RZ, R5 ;  /* 0x000000ffff097224 */ /* 0x000fe200078e0005 */
        /* <DEDUP_REMOVED lines=27> */
.L_x_7230:
[----:B------:R-:W-:-:S13]  /*6dd0*/  ISETP.LE.AND P2, PT, RZ, UR21, PT ;  /* 0x00000015ff007c0c */ /* 0x000fda000bf43270 */
[----:B------:R-:W-:Y:S05]  /*6de0*/  @!P2 BRA `(.L_x_7240) ;  /* 0x00000018002ca947 */ /* 0x000fea0003800000 */
[----:B------:R-:W-:Y:S01]  /*6df0*/  IMAD.MOV.U32 R9, RZ, RZ, R6 ;  /* 0x000000ffff097224 */ /* 0x000fe200078e0006 */
[----:B------:R-:W-:Y:S01]  /*6e00*/  UMOV UR22, UR36 ;  /* 0x0000002400167c82 */ /* 0x000fe20008000000 */
[----:B------:R-:W-:Y:S01]  /*6e10*/  IMAD.MOV.U32 R8, RZ, RZ, R5 ;  /* 0x000000ffff087224 */ /* 0x000fe200078e0005 */
[----:B------:R-:W-:-:S06]  /*6e20*/  ULDC UR20, c[0x0][0x988] ;  /* 0x0002620000147ab9 */ /* 0x000fcc0000000800 */
.L_x_7249:
[----:B------:R-:W-:-:S04]  /*6e30*/  UIADD3 UR36, UR22, 0x1, URZ ;  /* 0x0000000116247890 */ /* 0x000fc8000fffe03f */
[----:B------:R-:W-:-:S04]  /*6e40*/  UISETP.NE.AND UP0, UPT, UR36, 0x2, UPT ;  /* 0x000000022400788c */ /* 0x000fc8000bf05270 */
[----:B------:R-:W-:Y:S02]  /*6e50*/  USEL UR6, URZ, 0x1, UP0 ;  /* 0x000000013f067887 */ /* 0x000fe40008000000 */
[----:B------:R-:W-:Y:S02]  /*6e60*/  USEL UR36, UR36, URZ, UP0 ;  /* 0x0000003f24247287 */ /* 0x000fe40008000000 */
[----:B------:R-:W-:Y:S01]  /*6e70*/  ULOP3.LUT UR37, UR37, UR6, URZ, 0x3c, !UPT ;  /* 0x0000000625257292 */ /* 0x000fe2000f8e3c3f */
[----:B----4-:R-:W-:Y:S11]  /*6e80*/  @!P0 BRA `(.L_x_7241) ;  /* 0x0000000000048947 */ /* 0x010ff60003800000 */
[----:B------:R-:W-:Y:S01]  /*6e90*/  BPT.TRAP 0x1 ;  /* 0x000000040000795c */ /* 0x000fe20000300000 */
.L_x_7241:
[----:B------:R-:W-:Y:S01]  /*6ea0*/  ULEA UR23, UR36, UR43, 0x3 ;  /* 0x0000002b24177291 */ /* 0x000fe2000f8e183f */
[----:B-12---:R-:W-:-:S05]  /*6eb0*/  IMAD.U32 R7, RZ, RZ, UR37 ;  /* 0x00000025ff077e24 */ /* 0x006fca000f8e00ff */
[----:B------:R-:W-:-:S04]  /*6ec0*/  SHF.L.U32 R7, R7, 0x1f, RZ ;  /* 0x0000001f07077819 */ /* 0x000fc800000006ff */
[----:B------:R1:W2:Y:S01]  /*6ed0*/  SYNCS.PHASECHK.TRANS64.TRYWAIT P2, [UR23+0x28c30], R7 ;  /* 0x028c3007ff0075a7 */ /* 0x0002a20008040157 */
[----:B------:R-:W-:Y:S05]  /*6ee0*/  @!P0 BRA `(.L_x_7242) ;  /* 0x0000000000048947 */ /* 0x000fea0003800000 */
[----:B------:R-:W-:Y:S01]  /*6ef0*/  BPT.TRAP 0x1 ;  /* 0x000000040000795c */ /* 0x000fe20000300000 */
.L_x_7242:
[----:B--2---:R-:W-:Y:S05]  /*6f00*/  @P2 BRA `(.L_x_7243) ;  /* 0x0000000000082947 */ /* 0x004fea0003800000 */
[----:B------:R-:W2:Y:S02]  /*6f10*/  SYNCS.PHASECHK.TRANS64.TRYWAIT P2, [UR23+0x28c30], R7 ;  /* 0x028c3007ff0075a7 */ /* 0x000ea40008040157 */
[----:B--2---:R-:W-:Y:S05]  /*6f20*/  @!P2 BRA `(.L_x_7244) ;  /* 0x000000a40004a947 */ /* 0x004fea0003800000 */
.L_x_7243:
[----:B------:R-:W-:Y:S01]  /*6f30*/  R2UR UR18, R0 ;  /* 0x00000000001272ca */ /* 0x000fe200000e0000 */
[----:B0--3--:R-:W-:Y:S01]  /*6f40*/  WARPGROUP.ARRIVE ;  /* 0x00000000000079c5 */ /* 0x009fe20000000000 */
        /* <DEDUP_REMOVED lines=65> */
[----:B------:R-:W2:Y:S01]  /*7360*/  MUFU.EX2 R11, R11 ;  /* 0x0000000b000b7308 */ /* 0x000ea20000000800 */
[----:B------:R-:W-:Y:S01]  /*7370*/  FMNMX.FTZ R13, R175, R6, !PT ;  /* 0x00000006af0d7209 */ /* 0x000fe20007810000 */
[--C-:B------:R-:W-:Y:S01]  /*7380*/  FFMA.FTZ R12, R164, UR10, -R14.reuse ;  /* 0x0000000aa40c7c23 */ /* 0x100fe2000801080e */
[----:B------:R-:W-:-:S02]  /*7390*/  FFMA.FTZ R164, R176, UR10, -R14 ;  /* 0x0000000ab0a47c23 */ /* 0x000fc4000801080e */
[----:B------:R-:W-:-:S03]  /*73a0*/  FMNMX.FTZ R6, R178, R13, !PT ;  /* 0x0000000db2067209 */ /* 0x000fc60007810000 */
[----:B------:R-:W3:Y:S01]  /*73b0*/  MUFU.EX2 R152, R152 ;  /* 0x0000009800987308 */ /* 0x000ee20000000800 */
[----:B------:R-:W-:Y:S01]  /*73c0*/  FMNMX.FTZ R13, R179, R6, !PT ;  /* 0x00000006b30d7209 */ /* 0x000fe20007810000 */
[-C--:B0-----:R-:W-:Y:S01]  /*73d0*/  FMUL.FTZ R24, R24, R8.reuse ;  /* 0x0000000818187220 */ /* 0x081fe20000410000 */
[-C--:B------:R-:W-:Y:S01]  /*73e0*/  FMUL.FTZ R25, R25, R8.reuse ;  /* 0x0000000819197220 */ /* 0x080fe20000410000 */
[----:B------:R-:W-:Y:S01]  /*73f0*/  FMUL.FTZ R28, R28, R8 ;  /* 0x000000081c1c7220 */ /* 0x000fe20000410000 */
[----:B------:R-:W-:Y:S01]  /*7400*/  FMNMX.FTZ R6, R182, R13, !PT ;  /* 0x0000000db6067209 */ /* 0x000fe20007810000 */
[--C-:B------:R-:W-:Y:S01]  /*7410*/  FFMA.FTZ R13, R157, UR10, -R14.reuse ;  /* 0x0000000a9d0d7c23 */ /* 0x100fe2000801080e */
[----:B------:R-:W-:Y:S01]  /*7420*/  FFMA.FTZ R157, R173, UR10, -R14 ;  /* 0x0000000aad9d7c23 */ /* 0x000fe2000801080e */
[----:B------:R-:W0:Y:S01]  /*7430*/  MUFU.EX2 R10, R10 ;  /* 0x0000000a000a7308 */ /* 0x000e220000000800 */
[----:B------:R-:W-:Y:S01]  /*7440*/  FMNMX.FTZ R6, R183, R6, !PT ;  /* 0x00000006b7067209 */ /* 0x000fe20007810000 */
[----:B--2---:R-:W-:Y:S01]  /*7450*/  FFMA.FTZ R3, R8, R3, R11 ;  /* 0x0000000308037223 */ /* 0x004fe2000001000b */
[----:B------:R-:W-:-:S02]  /*7460*/  IMAD.MOV R173, RZ, RZ, -R18 ;  /* 0x000000ffffad7224 */ /* 0x000fc400078e0a12 */
[-C--:B------:R-:W-:Y:S01]  /*7470*/  FMUL.FTZ R29, R29, R8.reuse ;  /* 0x000000081d1d7220 */ /* 0x080fe20000410000 */
[-C--:B------:R-:W-:Y:S01]  /*7480*/  FMUL.FTZ R32, R32, R8.reuse ;  /* 0x0000000820207220 */ /* 0x080fe20000410000 */
[----:B------:R-:W2:Y:S01]  /*7490*/  SHFL.BFLY PT, R153, R6, 0x2, 0x1f ;  /* 0x0c401f0006997f89 */ /* 0x000ea200000e0000 */
[-C--:B------:R-:W-:Y:S01]  /*74a0*/  FMUL.FTZ R33, R33, R8.reuse ;  /* 0x0000000821217220 */ /* 0x080fe20000410000 */
[----:B------:R-:W-:Y:S01]  /*74b0*/  MUFU.EX2 R13, R13 ;  /* 0x0000000d000d7308 */ /* 0x000fe20000000800 */
[----:B---3--:R-:W-:Y:S01]  /*74c0*/  FADD.FTZ R3, R152, R3 ;  /* 0x0000000398037221 */ /* 0x008fe20000010000 */
[----:B------:R-:W-:Y:S01]  /*74d0*/  ISETP.NE.AND P2, PT, R2, R173, PT ;  /* 0x000000ad0200720c */ /* 0x000fe20003f45270 */
[-C--:B------:R-:W-:Y:S01]  /*74e0*/  FMUL.FTZ R36, R36, R8.reuse ;  /* 0x0000000824247220 */ /* 0x080fe20000410000 */
[----:B------:R-:W-:Y:S01]  /*74f0*/  F2FP.F16.F32.PACK_AB R152, R152, R11 ;  /* 0x0000000b9898723e */ /* 0x000fe200000000ff */
        /* <DEDUP_REMOVED lines=17> */
[----:B--2---:R-:W-:Y:S01]  /*7610*/  FMNMX.FTZ R165, R6, R153, !PT ;  /* 0x0000009906a57209 */ /* 0x004fe20007810000 */
        /* <DEDUP_REMOVED lines=44> */
[--C-:B--2---:R-:W-:Y:S01]  /*78e0*/  FFMA.FTZ R180, R167, UR10, -R177.reuse ;  /* 0x0000000aa7b47c23 */ /* 0x104fe200080108b1 */
[----:B------:R-:W-:Y:S01]  /*78f0*/  FFMA.FTZ R167, R170, UR10, -R177 ;  /* 0x0000000aaaa77c23 */ /* 0x000fe200080108b1 */
[----:B------:R-:W-:-:S02]  /*7900*/  IMAD.U32 R170, RZ, RZ, UR23 ;  /* 0x00000017ffaa7e24 */ /* 0x000fc4000f8e00ff */
[--C-:B------:R-:W-:Y:S01]  /*7910*/  FFMA.FTZ R176, R163, UR10, -R177.reuse ;  /* 0x0000000aa3b07c23 */ /* 0x100fe200080108b1 */
[--C-:B------:R-:W-:Y:S01]  /*7920*/  FFMA.FTZ R163, R166, UR10, -R177.reuse ;  /* 0x0000000aa6a37c23 */ /* 0x100fe200080108b1 */
[--C-:B------:R-:W-:Y:S01]  /*7930*/  FFMA.FTZ R192, R171, UR10, -R177.reuse ;  /* 0x0000000aabc07c23 */ /* 0x100fe200080108b1 */
[----:B------:R-:W-:Y:S01]  /*7940*/  @!P1 VIADD R154, R170, 0x28c40 ;  /* 0x00028c40aa9a9836 */ /* 0x000fe20000000000 */
[----:B------:R-:W2:Y:S01]  /*7950*/  MUFU.EX2 R168, R168 ;  /* 0x000000a800a87308 */ /* 0x000ea20000000800 */
[--C-:B------:R-:W-:Y:S01]  /*7960*/  FFMA.FTZ R171, R174, UR10, -R177.reuse ;  /* 0x0000000aaeab7c23 */ /* 0x100fe200080108b1 */
[--C-:B------:R-:W-:Y:S01]  /*7970*/  FFMA.FTZ R174, R175, UR10, -R177.reuse ;  /* 0x0000000aafae7c23 */ /* 0x100fe200080108b1 */
[----:B------:R-:W-:Y:S01]  /*7980*/  IMAD.U32 R175, RZ, RZ, UR22 ;  /* 0x00000016ffaf7e24 */ /* 0x000fe2000f8e00ff */
[----:B------:R-:W-:Y:S01]  /*7990*/  @!P1 PRMT R154, RZ, 0x654, R154 ;  /* 0x00000654ff9a9816 */ /* 0x000fe2000000009a */
[--C-:B------:R-:W-:Y:S01]  /*79a0*/  FFMA.FTZ R173, R178, UR10, -R177.reuse ;  /* 0x0000000ab2ad7c23 */ /* 0x100fe200080108b1 */
[--C-:B------:R-:W-:Y:S01]  /*79b0*/  FFMA.FTZ R178, R179, UR10, -R177.reuse ;  /* 0x0000000ab3b27c23 */ /* 0x100fe200080108b1 */
[----:B------:R-:W-:Y:S01]  /*79c0*/  @!P2 IMAD R158, R175, 0x40, R16 ;  /* 0x00000040af9ea824 */ /* 0x000fe200078e0210 */
[----:B------:R-:W3:Y:S01]  /*79d0*/  MUFU.EX2 R155, R155 ;  /* 0x0000009b009b7308 */ /* 0x000ee20000000800 */
[----:B------:R0:W-:Y:S01]  /*79e0*/  @!P1 SYNCS.ARRIVE.TRANS64.RED.A1T0 RZ, [R154+URZ], RZ ;  /* 0x000000ff9aff99a7 */ /* 0x0001e2000810043f */
[--C-:B------:R-:W-:Y:S01]  /*79f0*/  FFMA.FTZ R182, R182, UR10, -R177.reuse ;  /* 0x0000000ab6b67c23 */ /* 0x100fe200080108b1 */
[----:B------:R-:W-:Y:S01]  /*7a00*/  FFMA.FTZ R183, R183, UR10, -R177 ;  /* 0x0000000ab7b77c23 */ /* 0x000fe200080108b1 */
[----:B------:R-:W-:Y:S01]  /*7a10*/  @!P2 LEA R158, R158, UR43, 0x2 ;  /* 0x0000002b9e9eac11 */ /* 0x000fe2000f8e10ff */
[-C--:B------:R-:W-:Y:S01]  /*7a20*/  FMUL.FTZ R120, R120, R8.reuse ;  /* 0x0000000878787220 */ /* 0x080fe20000410000 */
[-C--:B------:R-:W-:Y:S01]  /*7a30*/  FMUL.FTZ R121, R121, R8.reuse ;  /* 0x0000000879797220 */ /* 0x080fe20000410000 */
[----:B------:R-:W-:Y:S01]  /*7a40*/  FMUL.FTZ R124, R124, R8 ;  /* 0x000000087c7c7220 */ /* 0x000fe20000410000 */
[----:B------:R-:W4:Y:S01]  /*7a50*/  MUFU.EX2 R169, R169 ;  /* 0x000000a900a97308 */ /* 0x000f220000000800 */
[----:B0-----:R-:W-:Y:S01]  /*7a60*/  FADD.FTZ R154, R10, R3 ;  /* 0x000000030a9a7221 */ /* 0x001fe20000010000 */
[----:B--2---:R-:W-:Y:S01]  /*7a70*/  FFMA.FTZ R4, R9, R4, R168 ;  /* 0x0000000409047223 */ /* 0x004fe200000100a8 */
[----:B------:R-:W-:Y:S01]  /*7a80*/  @!P2 STS [R158+0x28800], R8 ;  /* 0x028800089e00a388 */ /* 0x000fe20000000800 */
[-C--:B------:R-:W-:Y:S01]  /*7a90*/  FMUL.FTZ R125, R125, R8.reuse ;  /* 0x000000087d7d7220 */ /* 0x080fe20000410000 */
[----:B------:R-:W-:Y:S01]  /*7aa0*/  FADD.FTZ R3, R13, R154 ;  /* 0x0000009a0d037221 */ /* 0x000fe20000010000 */
[-C--:B------:R-:W-:Y:S01]  /*7ab0*/  FMUL.FTZ R128, R128, R8.reuse ;  /* 0x0000000880807220 */ /* 0x080fe20000410000 */
[----:B------:R0:W-:Y:S01]  /*7ac0*/  @!P2 STS [R158+0x28820], R9 ;  /* 0x028820099e00a388 */ /* 0x0001e20000000800 */
[----:B------:R-:W2:Y:S01]  /*7ad0*/  MUFU.EX2 R172, R172 ;  /* 0x000000ac00ac7308 */ /* 0x000ea20000000800 */
[----:B---3--:R-:W-:Y:S01]  /*7ae0*/  FADD.FTZ R4, R155, R4 ;  /* 0x000000049b047221 */ /* 0x008fe20000010000 */
[----:B------:R-:W-:Y:S01]  /*7af0*/  FADD.FTZ R154, R156, R3 ;  /* 0x000000039c9a7221 */ /* 0x000fe20000010000 */
[-C--:B------:R-:W-:Y:S01]  /*7b00*/  FMUL.FTZ R129, R129, R8.reuse ;  /* 0x0000000881817220 */ /* 0x080fe20000410000 */
[-C--:B------:R-:W-:Y:S01]  /*7b10*/  FMUL.FTZ R132, R132, R8.reuse ;  /* 0x0000000884847220 */ /* 0x080fe20000410000 */
[-C--:B------:R-:W-:Y:S01]  /*7b20*/  FMUL.FTZ R133, R133, R8.reuse ;  /* 0x0000000885857220 */ /* 0x080fe20000410000 */
[----:B------:R-:W-:Y:S01]  /*7b30*/  FADD.FTZ R175, R15, R154 ;  /* 0x0000009a0faf7221 */ /* 0x000fe20000010000 */
[-C--:B------:R-:W-:Y:S01]  /*7b40*/  FMUL.FTZ R136, R136, R8.reuse ;  /* 0x0000000888887220 */ /* 0x080fe20000410000 */
[----:B------:R-:W3:Y:S01]  /*7b50*/  MUFU.EX2 R159, R159 ;  /* 0x0000009f009f7308 */ /* 0x000ee20000000800 */
        /* <DEDUP_REMOVED lines=8> */
[----:B--2---:R-:W-:Y:S01]  /*7be0*/  FADD.FTZ R4, R172, R3 ;  /* 0x00000003ac047221 */ /* 0x004fe20000010000 */
[----:B------:R-:W-:Y:S01]  /*7bf0*/  FADD.FTZ R154, R160, R175 ;  /* 0x000000afa09a7221 */ /* 0x000fe20000010000 */
[-C--:B------:R-:W-:Y:S01]  /*7c00*/  FMUL.FTZ R145, R145, R8.reuse ;  /* 0x0000000891917220 */ /* 0x080fe20000410000 */
[-C--:B------:R-:W-:Y:S01]  /*7c10*/  FMUL.FTZ R148, R148, R8.reuse ;  /* 0x0000000894947220 */ /* 0x080fe20000410000 */
[----:B------:R-:W-:Y:S01]  /*7c20*/  FMUL.FTZ R149, R149, R8 ;  /* 0x0000000895957220 */ /* 0x000fe20000410000 */
[C---:B------:R-:W-:Y:S01]  /*7c30*/  FADD.FTZ R175, R153.reuse, R154 ;  /* 0x0000009a99af7221 */ /* 0x040fe20000010000 */
[----:B------:R-:W-:Y:S01]  /*7c40*/  F2FP.F16.F32.PACK_AB R160, R153, R160 ;  /* 0x000000a099a0723e */ /* 0x000fe200000000ff */
[----:B------:R-:W2:Y:S01]  /*7c50*/  MUFU.EX2 R163, R163 ;  /* 0x000000a300a37308 */ /* 0x000ea20000000800 */
[----:B---3--:R-:W-:Y:S01]  /*7c60*/  FADD.FTZ R3, R159, R4 ;  /* 0x000000049f037221 */ /* 0x008fe20000010000 */
[----:B------:R-:W-:Y:S01]  /*7c70*/  F2FP.F16.F32.PACK_AB R153, R155, R168 ;  /* 0x000000a89b99723e */ /* 0x000fe200000000ff */
[----:B------:R-:W-:Y:S01]  /*7c80*/  FMUL.FTZ R26, R26, R9 ;  /* 0x000000091a1a7220 */ /* 0x000fe20000410000 */
[----:B------:R-:W-:Y:S01]  /*7c90*/  F2FP.F16.F32.PACK_AB R155, R172, R169 ;  /* 0x000000a9ac9b723e */ /* 0x000fe200000000ff */
[-C--:B------:R-:W-:Y:S01]  /*7ca0*/  FMUL.FTZ R27, R27, R9.reuse ;  /* 0x000000091b1b7220 */ /* 0x080fe20000410000 */
[----:B------:R-:W-:Y:S01]  /*7cb0*/  F2FP.F16.F32.PACK_AB R156, R15, R156 ;  /* 0x0000009c0f9c723e */ /* 0x000fe200000000ff */
[-C--:B------:R-:W-:Y:S01]  /*7cc0*/  FMUL.FTZ R30, R30, R9.reuse ;  /* 0x000000091e1e7220 */ /* 0x080fe20000410000 */
[----:B------:R-:W3:Y:S01]  /*7cd0*/  MUFU.EX2 R180, R180 ;  /* 0x000000b400b47308 */ /* 0x000ee20000000800 */
[----:B----4-:R-:W-:Y:S01]  /*7ce0*/  FADD.FTZ R4, R176, R3 ;  /* 0x00000003b0047221 */ /* 0x010fe20000010000 */
[----:B0-----:R-:W-:Y:S01]  /*7cf0*/  F2FP.F16.F32.PACK_AB R158, R21, R12 ;  /* 0x0000000c159e723e */ /* 0x001fe200000000ff */
        /* <DEDUP_REMOVED lines=46> */
[C---:B0-----:R-:W-:Y:S01]  /*7fe0*/  FADD.FTZ R11, R157.reuse, R154 ;  /* 0x0000009a9d0b7221 */ /* 0x041fe20000010000 */
[----:B------:R-:W-:Y:S01]  /*7ff0*/  F2FP.F16.F32.PACK_AB R162, R157, R20 ;  /* 0x000000149da2723e */ /* 0x000fe200000000ff */
[----:B------:R-:W-:Y:S01]  /*8000*/  FMUL.FTZ R102, R102, R9 ;  /* 0x0000000966667220 */ /* 0x000fe20000410000 */
[----:B------:R-:W-:Y:S01]  /*8010*/  F2FP.F16.F32.PACK_AB R154, R13, R10 ;  /* 0x0000000a0d9a723e */ /* 0x000fe200000000ff */
[----:B------:R-:W-:Y:S01]  /*8020*/  BAR.SYNC.DEFER_BLOCKING 0xf, 0x100 ;  /* 0x03c4000000007b1d */ /* 0x000fe20000010000 */
[----:B------:R-:W-:Y:S01]  /*8030*/  F2FP.F16.F32.PACK_AB R157, R176, R159 ;  /* 0x0000009fb09d723e */ /* 0x000fe200000000ff */
[----:B------:R-:W-:Y:S01]  /*8040*/  FMUL.FTZ R103, R103, R9 ;  /* 0x0000000967677220 */ /* 0x000fe20000410000 */
[----:B------:R-:W-:Y:S01]  /*8050*/  F2FP.F16.F32.PACK_AB R159, R180, R163 ;  /* 0x000000a3b49f723e */ /* 0x000fe200000000ff */
[----:B--2---:R-:W-:Y:S01]  /*8060*/  FADD.FTZ R3, R171, R4 ;  /* 0x00000004ab037221 */ /* 0x004fe20000010000 */
[-C--:B------:R-:W-:Y:S01]  /*8070*/  FMUL.FTZ R106, R106, R9.reuse ;  /* 0x000000096a6a7220 */ /* 0x080fe20000410000 */
[----:B------:R-:W0:Y:S01]  /*8080*/  MUFU.EX2 R174, R174 ;  /* 0x000000ae00ae7308 */ /* 0x000e220000000800 */
[-C--:B------:R-:W-:Y:S01]  /*8090*/  FMUL.FTZ R107, R107, R9.reuse ;  /* 0x000000096b6b7220 */ /* 0x080fe20000410000 */
[-C--:B------:R-:W-:Y:S01]  /*80a0*/  FMUL.FTZ R110, R110, R9.reuse ;  /* 0x000000096e6e7220 */ /* 0x080fe20000410000 */
[-C--:B------:R-:W-:Y:S01]  /*80b0*/  FMUL.FTZ R111, R111, R9.reuse ;  /* 0x000000096f6f7220 */ /* 0x080fe20000410000 */
[-C--:B------:R-:W-:Y:S01]  /*80c0*/  FMUL.FTZ R114, R114, R9.reuse ;  /* 0x0000000972727220 */ /* 0x080fe20000410000 */
[-C--:B------:R-:W-:Y:S01]  /*80d0*/  FMUL.FTZ R115, R115, R9.reuse ;  /* 0x0000000973737220 */ /* 0x080fe20000410000 */
[----:B---3--:R-:W-:Y:S01]  /*80e0*/  FADD.FTZ R8, R164, R11 ;  /* 0x0000000ba4087221 */ /* 0x008fe20000010000 */
        /* <DEDUP_REMOVED lines=10> */
[C---:B0-----:R-:W-:Y:S01]  /*8190*/  FADD.FTZ R4, R174.reuse, R3 ;  /* 0x00000003ae047221 */ /* 0x041fe20000010000 */
[----:B------:R-:W-:Y:S01]  /*81a0*/  F2FP.F16.F32.PACK_AB R163, R174, R171 ;  /* 0x000000abaea3723e */ /* 0x000fe200000000ff */
[----:B------:R0:W-:Y:S01]  /*81b0*/  STSM.16.M88.4 [R19+0x26800], R152 ;  /* 0x0268009813007844 */ /* 0x0001e20000000200 */
[-C--:B------:R-:W-:Y:S01]  /*81c0*/  FMUL.FTZ R134, R134, R9.reuse ;  /* 0x0000000986867220 */ /* 0x080fe20000410000 */
[-C--:B------:R-:W-:Y:S01]  /*81d0*/  FMUL.FTZ R135, R135, R9.reuse ;  /* 0x0000000987877220 */ /* 0x080fe20000410000 */
[-C--:B------:R-:W-:Y:S01]  /*81e0*/  FMUL.FTZ R138, R138, R9.reuse ;  /* 0x000000098a8a7220 */ /* 0x080fe20000410000 */
[----:B------:R0:W-:Y:S01]  /*81f0*/  STSM.16.M88.4 [R184], R156 ;  /* 0x0000009cb8007844 */ /* 0x0001e20000000200 */
[----:B------:R-:W4:Y:S01]  /*8200*/  MUFU.EX2 R14, R14 ;  /* 0x0000000e000e7308 */ /* 0x000f220000000800 */
[C---:B--2---:R-:W-:Y:S01]  /*8210*/  FADD.FTZ R8, R161.reuse, R8 ;  /* 0x00000008a1087221 */ /* 0x044fe20000010000 */
[----:B------:R-:W-:Y:S01]  /*8220*/  F2FP.F16.F32.PACK_AB R164, R161, R164 ;  /* 0x000000a4a1a4723e */ /* 0x000fe200000000ff */
[----:B------:R-:W-:Y:S01]  /*8230*/  FMUL.FTZ R139, R139, R9 ;  /* 0x000000098b8b7220 */ /* 0x000fe20000410000 */
[----:B------:R-:W-:Y:S01]  /*8240*/  F2FP.F16.F32.PACK_AB R161, R192, R167 ;  /* 0x000000a7c0a1723e */ /* 0x000fe200000000ff */
[----:B------:R-:W-:Y:S01]  /*8250*/  FADD.FTZ R3, R165, R8 ;  /* 0x00000008a5037221 */ /* 0x000fe20000010000 */
[-C--:B------:R-:W-:Y:S01]  /*8260*/  FMUL.FTZ R142, R142, R9.reuse ;  /* 0x000000098e8e7220 */ /* 0x080fe20000410000 */
[-C--:B------:R-:W-:Y:S01]  /*8270*/  FMUL.FTZ R143, R143, R9.reuse ;  /* 0x000000098f8f7220 */ /* 0x080fe20000410000 */
[----:B------:R-:W2:Y:S01]  /*8280*/  MUFU.EX2 R178, R178 ;  /* 0x000000b200b27308 */ /* 0x000ea20000000800 */
[----:B---3--:R-:W-:Y:S01]  /*8290*/  FADD.FTZ R11, R173, R4 ;  /* 0x00000004ad0b7221 */ /* 0x008fe20000010000 */
[----:B------:R0:W-:Y:S01]  /*82a0*/  STSM.16.M88.4 [R22], R160 ;  /* 0x000000a016007844 */ /* 0x0001e20000000200 */
[-C--:B------:R-:W-:Y:S01]  /*82b0*/  FMUL.FTZ R146, R146, R9.reuse ;  /* 0x0000000992927220 */ /* 0x080fe20000410000 */
[-C--:B------:R-:W-:Y:S01]  /*82c0*/  FMUL.FTZ R147, R147, R9.reuse ;  /* 0x0000000993937220 */ /* 0x080fe20000410000 */
[-C--:B------:R-:W-:Y:S01]  /*82d0*/  FMUL.FTZ R150, R150, R9.reuse ;  /* 0x0000000996967220 */ /* 0x080fe20000410000 */
[----:B------:R-:W-:-:S02]  /*82e0*/  FMUL.FTZ R151, R151, R9 ;  /* 0x0000000997977220 */ /* 0x000fc40000410000 */
[----:B------:R-:W3:Y:S01]  /*82f0*/  MUFU.EX2 R182, R182 ;  /* 0x000000b600b67308 */ /* 0x000ee20000000800 */
[C---:B----4-:R-:W-:Y:S01]  /*8300*/  F2FP.F16.F32.PACK_AB R166, R14.reuse, R165 ;  /* 0x000000a50ea6723e */ /* 0x050fe200000000ff */
[----:B------:R-:W-:-:S06]  /*8310*/  FADD.FTZ R3, R14, R3 ;  /* 0x000000030e037221 */ /* 0x000fcc0000010000 */
[----:B------:R-:W4:Y:S01]  /*8320*/  MUFU.EX2 R183, R183 ;  /* 0x000000b700b77308 */ /* 0x000f220000000800 */
[C---:B--2---:R-:W-:Y:S01]  /*8330*/  FADD.FTZ R11, R178.reuse, R11 ;  /* 0x0000000bb20b7221 */ /* 0x044fe20000010000 */
[----:B------:R-:W-:-:S03]  /*8340*/  F2FP.F16.F32.PACK_AB R165, R178, R173 ;  /* 0x000000adb2a5723e */ /* 0x000fc600000000ff */
[----:B---3--:R-:W-:Y:S01]  /*8350*/  FADD.FTZ R4, R182, R11 ;  /* 0x0000000bb6047221 */ /* 0x008fe20000010000 */
[----:B----4-:R-:W-:-:S03]  /*8360*/  F2FP.F16.F32.PACK_AB R167, R183, R182 ;  /* 0x000000b6b7a7723e */ /* 0x010fc600000000ff */
[----:B------:R-:W-:Y:S02]  /*8370*/  FADD.FTZ R4, R183, R4 ;  /* 0x00000004b7047221 */ /* 0x000fe40000010000 */
[----:B------:R0:W-:Y:S01]  /*8380*/  STSM.16.M88.4 [R23], R164 ;  /* 0x000000a417007844 */ /* 0x0001e20000000200 */
[----:B------:R-:W-:Y:S05]  /*8390*/  @!P0 BRA `(.L_x_7245) ;  /* 0x0000000000048947 */ /* 0x000fea0003800000 */
[----:B------:R-:W-:Y:S01]  /*83a0*/  BPT.TRAP 0x1 ;  /* 0x000000040000795c */ /* 0x000fe20000300000 */
.L_x_7245:
[----:B------:R2:W3:Y:S01]  /*83b0*/  SYNCS.PHASECHK.TRANS64.TRYWAIT P2, [UR23+0x28c50], R7 ;  /* 0x028c5007ff0075a7 */ /* 0x0004e20008040157 */
[----:B------:R-:W-:Y:S05]  /*83c0*/  @!P0 BRA `(.L_x_7246) ;  /* 0x0000000000048947 */ /* 0x000fea0003800000 */
[----:B------:R-:W-:Y:S01]  /*83d0*/  BPT.TRAP 0x1 ;  /* 0x000000040000795c */ /* 0x000fe20000300000 */
.L_x_7246:
[----:B---3--:R-:W-:Y:S05]  /*83e0*/  @P2 BRA `(.L_x_7247) ;  /* 0x0000000000082947 */ /* 0x008fea0003800000 */
[----:B------:R-:W3:Y:S02]  /*83f0*/  SYNCS.PHASECHK.TRANS64.TRYWAIT P2, [UR23+0x28c50], R7 ;  /* 0x028c5007ff0075a7 */ /* 0x000ee40008040157 */
[----:B---3--:R-:W-:Y:S05]  /*8400*/  @!P2 BRA `(.L_x_7248) ;  /* 0x0000008c00e4a947 */ /* 0x008fea0003800000 */
.L_x_7247:
[----:B------:R-:W-:Y:S01]  /*8410*/  ULEA UR11, UR36, UR48, 0xc ;  /* 0x00000030240b7291 */ /* 0x000fe2000f8e603f */
[----:B------:R-:W-:Y:S01]  /*8420*/  WARPGROUP.ARRIVE ;  /* 0x00000000000079c5 */ /* 0x000fe20000000000 */
[----:B------:R-:W-:Y:S01]  /*8430*/  UMOV UR7, 0x40000040 ;  /* 0x4000004000077882 */ /* 0x000fe20000000000 */
[----:B------:R-:W-:Y:S01]  /*8440*/  ISETP.LT.AND P2, PT, RZ, UR21, PT ;  /* 0x00000015ff007c0c */ /* 0x000fe2000bf41270 */
[----:B---3--:R-:W-:Y:S01]  /*8450*/  @!P1 VIADD R170, R170, 0x28c60 ;  /* 0x00028c60aaaa9836 */ /* 0x008fe20000000000 */
        /* <DEDUP_REMOVED lines=36> */
.L_x_7240:
[----:B------:R-:W5:Y:S01]  /*86a0*/  SHFL.BFLY PT, R0, R3, 0x2, 0x1f ;  /* 0x0c401f0003007f89 */ /* 0x000f6200000e0000 */
[----:B------:R-:W-:Y:S01]  /*86b0*/  IMAD.MOV.U32 R10, RZ, RZ, RZ ;  /* 0x000000ffff0a7224 */ /* 0x000fe200078e00ff */
        /* <DEDUP_REMOVED lines=9> */
[----:B-12---:R-:W0:Y:S01]  /*8750*/  SHFL.BFLY PT, R7, R0, 0x1, 0x1f ;  /* 0x0c201f0000077f89 */ /* 0x006e2200000e0000 */
[----:B------:R-:W-:Y:S01]  /*8760*/  IMAD.MOV.U32 R4, RZ, RZ, RZ ;  /* 0x000000ffff047224 */ /* 0x000fe200078e00ff */
[----:B------:R-:W-:Y:S02]  /*8770*/  UISETP.NE.AND UP0, UPT, UR36, 0x2, UPT ;  /* 0x000000022400788c */ /* 0x000fe4000bf05270 */
[----:B------:R-:W1:Y:S02]  /*8780*/  SHFL.BFLY PT, R8, R9, 0x1, 0x1f ;  /* 0x0c201f0009087f89 */ /* 0x000e6400000e0000 */
[----:B------:R-:W-:Y:S02]  /*8790*/  USEL UR4, URZ, 0x1, UP0 ;  /* 0x000000013f047887 */ /* 0x000fe40008000000 */
[----:B------:R-:W-:Y:S02]  /*87a0*/  USEL UR36, UR36, URZ, UP0 ;  /* 0x0000003f24247287 */ /* 0x000fe40008000000 */
[----:B------:R-:W-:Y:S01]  /*87b0*/  ULOP3.LUT UR37, UR37, UR4, URZ, 0x3c, !UPT ;  /* 0x0000000425257292 */ /* 0x000fe2000f8e3c3f */
[----:B0-----:R-:W-:Y:S01]  /*87c0*/  FADD.FTZ R12, R0, R7 ;  /* 0x00000007000c7221 */ /* 0x001fe20000010000 */
[----:B------:R-:W-:-:S02]  /*87d0*/  IMAD.MOV R7, RZ, RZ, -R18 ;  /* 0x000000ffff077224 */ /* 0x000fc400078e0a12 */
[----:B-1----:R-:W-:Y:S02]  /*87e0*/  FADD.FTZ R13, R9, R8 ;  /* 0x00000008090d7221 */ /* 0x002fe40000010000 */
        /* <DEDUP_REMOVED lines=12> */
[----:B------:R-:W1:Y:S01]  /*88b0*/  @P1 MUFU.LG2 R9, R12 ;  /* 0x0000000c00091308 */ /* 0x000e620000000c00 */
        /* <DEDUP_REMOVED lines=34> */
[-C--:B---34-:R-:W-:Y:S01]  /*8ae0*/  FMUL.FTZ R170, R92, R10.reuse ;  /* 0x0000000a5caa7220 */ /* 0x098fe20000410000 */
        /* <DEDUP_REMOVED lines=30> */
[----:B-1----:R-:W-:Y:S01]  /*8cd0*/  @P1 FMUL.FTZ R9, R9, 0.69314718246459960938 ;  /* 0x3f31721809091820 */ /* 0x002fe20000410000 */
        /* <DEDUP_REMOVED lines=71> */
.L_x_7211:
        /* <DEDUP_REMOVED lines=29> */
[----:B------:R-:W-:Y:S02]  /*9320*/  IMAD.U32 R96, RZ, RZ, UR6 ;  /* 0x00000006ff607e24 */ /* 0x000fe4000f8e00ff */
[----:B------:R-:W-:-:S02]  /*9330*/  IMAD.U32 R97, RZ, RZ, UR7 ;  /* 0x00000007ff617e24 */ /* 0x000fc4000f8e00ff */
[----:B------:R-:W-:-:S04]  /*9340*/  IMAD.WIDE R4, R215, 0x2, R96 ;  /* 0x00000002d7047825 */ /* 0x000fc800078e0260 */
[----:B------:R-:W-:Y:S01]  /*9350*/  IMAD.WIDE R96, R9, 0x2, R96 ;  /* 0x0000000209607825 */ /* 0x000fe200078e0260 */
[C---:B------:R-:W-:Y:S02]  /*9360*/  IADD3 R25, P2, R4.reuse, 0x60, RZ ;  /* 0x0000006004197810 */ /* 0x040fe40007f5e0ff */
[----:B------:R-:W-:Y:S02]  /*9370*/  IADD3 R29, P1, R4, 0x2000, RZ ;  /* 0x00002000041d7810 */ /* 0x000fe40007f3e0ff */
[----:B------:R-:W-:Y:S02]  /*9380*/  LOP3.LUT R24, R25, 0x380, RZ, 0xc0, !PT ;  /* 0x0000038019187812 */ /* 0x000fe400078ec0ff */
[----:B------:R-:W-:Y:S02]  /*9390*/  LOP3.LUT R28, R29, 0x380, RZ, 0xc0, !PT ;  /* 0x000003801d1c7812 */ /* 0x000fe400078ec0ff */
[----:B------:R-:W-:Y:S02]  /*93a0*/  SHF.R.U64 R24, R24, 0x3, RZ ;  /* 0x0000000318187819 */ /* 0x000fe400000012ff */
[----:B------:R-:W-:-:S02]  /*93b0*/  IADD3 R13, P4, R4, 0x20, RZ ;  /* 0x00000020040d7810 */ /* 0x000fc40007f9e0ff */
[----:B------:R-:W-:Y:S01]  /*93c0*/  LOP3.LUT R24, R24, R25, RZ, 0x3c, !PT ;  /* 0x0000001918187212 */ /* 0x000fe200078e3cff */
[----:B------:R-:W-:Y:S01]  /*93d0*/  IMAD.X R25, RZ, RZ, R5, P2 ;  /* 0x000000ffff197224 */ /* 0x000fe200010e0605 */
[C---:B------:R-:W-:Y:S02]  /*93e0*/  IADD3 R131, P2, R4.reuse, 0x4040, RZ ;  /* 0x0000404004837810 */ /* 0x040fe40007f5e0ff */
[----:B------:R-:W-:Y:S02]  /*93f0*/  IADD3 R15, P3, R4, 0x40, RZ ;  /* 0x00000040040f7810 */ /* 0x000fe40007f7e0ff */
[----:B------:R-:W-:Y:S02]  /*9400*/  LOP3.LUT R130, R131, 0x380, RZ, 0xc0, !PT ;  /* 0x0000038083827812 */ /* 0x000fe400078ec0ff */
[----:B------:R-:W-:Y:S02]  /*9410*/  SHF.R.U64 R28, R28, 0x3, RZ ;  /* 0x000000031c1c7819 */ /* 0x000fe400000012ff */
[----:B------:R-:W-:-:S02]  /*9420*/  SHF.R.U64 R130, R130, 0x3, RZ ;  /* 0x0000000382827819 */ /* 0x000fc400000012ff */
[----:B------:R-:W-:Y:S02]  /*9430*/  LOP3.LUT R12, R13, 0x380, RZ, 0xc0, !PT ;  /* 0x000003800d0c7812 */ /* 0x000fe400078ec0ff */
[----:B------:R-:W-:Y:S01]  /*9440*/  LOP3.LUT R130, R130, R131, RZ, 0x3c, !PT ;  /* 0x0000008382827212 */ /* 0x000fe200078e3cff */
[--C-:B------:R-:W-:Y:S01]  /*9450*/  IMAD.X R131, RZ, RZ, R5.reuse, P2 ;  /* 0x000000ffff837224 */ /* 0x100fe200010e0605 */
[----:B------:R-:W-:Y:S02]  /*9460*/  LOP3.LUT R14, R15, 0x380, RZ, 0xc0, !PT ;  /* 0x000003800f0e7812 */ /* 0x000fe400078ec0ff */
[----:B------:R-:W-:Y:S02]  /*9470*/  IADD3 R33, P2, R96, 0x2000, RZ ;  /* 0x0000200060217810 */ /* 0x000fe40007f5e0ff */
[----:B------:R-:W-:Y:S01]  /*9480*/  LOP3.LUT R28, R28, R29, RZ, 0x3c, !PT ;  /* 0x0000001d1c1c7212 */ /* 0x000fe200078e3cff */
[----:B------:R-:W-:Y:S01]  /*9490*/  IMAD.X R29, RZ, RZ, R5, P1 ;  /* 0x000000ffff1d7224 */ /* 0x000fe200008e0605 */
[----:B------:R-:W-:-:S02]  /*94a0*/  SHF.R.U64 R12, R12, 0x3, RZ ;  /* 0x000000030c0c7819 */ /* 0x000fc400000012ff */
[----:B------:R-:W-:Y:S02]  /*94b0*/  SHF.R.U64 R14, R14, 0x3, RZ ;  /* 0x000000030e0e7819 */ /* 0x000fe400000012ff */
[----:B------:R-:W-:Y:S02]  /*94c0*/  IADD3 R135, P1, R4, 0x4060, RZ ;  /* 0x0000406004877810 */ /* 0x000fe40007f3e0ff */
[----:B------:R-:W-:Y:S02]  /*94d0*/  LOP3.LUT R32, R33, 0x380, RZ, 0xc0, !PT ;  /* 0x0000038021207812 */ /* 0x000fe400078ec0ff */
[----:B------:R-:W-:Y:S01]  /*94e0*/  LOP3.LUT R12, R12, R13, RZ, 0x3c, !PT ;  /* 0x0000000d0c0c7212 */ /* 0x000fe200078e3cff */
[--C-:B------:R-:W-:Y:S01]  /*94f0*/  IMAD.X R13, RZ, RZ, R5.reuse, P4 ;  /* 0x000000ffff0d7224 */ /* 0x100fe200020e0605 */
[----:B------:R-:W-:Y:S01]  /*9500*/  LOP3.LUT R14, R14, R15, RZ, 0x3c, !PT ;  /* 0x0000000f0e0e7212 */ /* 0x000fe200078e3cff */
[----:B------:R-:W-:Y:S01]  /*9510*/  IMAD.X R15, RZ, RZ, R5, P3 ;  /* 0x000000ffff0f7224 */ /* 0x000fe200018e0605 */
[----:B------:R-:W-:-:S02]  /*9520*/  LOP3.LUT R134, R135, 0x380, RZ, 0xc0, !PT ;  /* 0x0000038087867812 */ /* 0x000fc400078ec0ff */
[----:B------:R-:W-:Y:S02]  /*9530*/  SHF.R.U64 R32, R32, 0x3, RZ ;  /* 0x0000000320207819 */ /* 0x000fe400000012ff */
[C---:B------:R-:W-:Y:S02]  /*9540*/  IADD3 R45, P0, R4.reuse, 0x2020, RZ ;  /* 0x00002020042d7810 */ /* 0x040fe40007f1e0ff */
[C---:B------:R-:W-:Y:S02]  /*9550*/  IADD3 R61, P6, R4.reuse, 0x2040, RZ ;  /* 0x00002040043d7810 */ /* 0x040fe40007fde0ff */
[C---:B------:R-:W-:Y:S02]  /*9560*/  IADD3 R119, P5, R4.reuse, 0x2060, RZ ;  /* 0x0000206004777810 */ /* 0x040fe40007fbe0ff */
[C---:B------:R-:W-:Y:S02]  /*9570*/  IADD3 R123, P4, R4.reuse, 0x4000, RZ ;  /* 0x00004000047b7810 */ /* 0x040fe40007f9e0ff */
[----:B------:R-:W-:-:S02]  /*9580*/  IADD3 R127, P3, R4, 0x4020, RZ ;  /* 0x00004020047f7810 */ /* 0x000fc40007f7e0ff */
[----:B------:R-:W-:Y:S02]  /*9590*/  SHF.R.U64 R134, R134, 0x3, RZ ;  /* 0x0000000386867819 */ /* 0x000fe400000012ff */
[----:B------:R-:W-:Y:S01]  /*95a0*/  LOP3.LUT R32, R32, R33, RZ, 0x3c, !PT ;  /* 0x0000002120207212 */ /* 0x000fe200078e3cff */
[----:B------:R-:W-:Y:S01]  /*95b0*/  IMAD.X R33, RZ, RZ, R97, P2 ;  /* 0x000000ffff217224 */ /* 0x000fe200010e0661 */
[----:B------:R-:W-:Y:S02]  /*95c0*/  LOP3.LUT R44, R45, 0x380, RZ, 0xc0, !PT ;  /* 0x000003802d2c7812 */ /* 0x000fe400078ec0ff */
[----:B------:R-:W-:Y:S02]  /*95d0*/  LOP3.LUT R60, R61, 0x380, RZ, 0xc0, !PT ;  /* 0x000003803d3c7812 */ /* 0x000fe400078ec0ff */
[----:B------:R-:W-:Y:S02]  /*95e0*/  LOP3.LUT R118, R119, 0x380, RZ, 0xc0, !PT ;  /* 0x0000038077767812 */ /* 0x000fe400078ec0ff */
[----:B------:R-:W-:-:S02]  /*95f0*/  LOP3.LUT R122, R123, 0x380, RZ, 0xc0, !PT ;  /* 0x000003807b7a7812 */ /* 0x000fc400078ec0ff */
[----:B------:R-:W-:Y:S02]  /*9600*/  LOP3.LUT R126, R127, 0x380, RZ, 0xc0, !PT ;  /* 0x000003807f7e7812 */ /* 0x000fe400078ec0ff */
[----:B------:R-:W-:Y:S02]  /*9610*/  IADD3 R69, P2, R96, 0x9000, RZ ;  /* 0x0000900060457810 */ /* 0x000fe40007f5e0ff */
[----:B------:R-:W-:Y:S01]  /*9620*/  LOP3.LUT R134, R134, R135, RZ, 0x3c, !PT ;  /* 0x0000008786867212 */ /* 0x000fe200078e3cff */
[----:B------:R-:W-:Y:S01]  /*9630*/  IMAD.X R135, RZ, RZ, R5, P1 ;  /* 0x000000ffff877224 */ /* 0x000fe200008e0605 */
[----:B------:R-:W-:Y:S02]  /*9640*/  SHF.R.U64 R44, R44, 0x3, RZ ;  /* 0x000000032c2c7819 */ /* 0x000fe400000012ff */
[----:B------:R-:W-:Y:S02]  /*9650*/  SHF.R.U64 R60, R60, 0x3, RZ ;  /* 0x000000033c3c7819 */ /* 0x000fe400000012ff */
[----:B------:R-:W-:-:S02]  /*9660*/  SHF.R.U64 R118, R118, 0x3, RZ ;  /* 0x0000000376767819 */ /* 0x000fc400000012ff */
[----:B------:R-:W-:Y:S02]  /*9670*/  SHF.R.U64 R122, R122, 0x3, RZ ;  /* 0x000000037a7a7819 */ /* 0x000fe400000012ff */
[----:B------:R-:W-:Y:S02]  /*9680*/  SHF.R.U64 R126, R126, 0x3, RZ ;  /* 0x000000037e7e7819 */ /* 0x000fe400000012ff */
[----:B------:R-:W-:Y:S02]  /*9690*/  IADD3 R37, P1, R96, 0x3000, RZ ;  /* 0x0000300060257810 */ /* 0x000fe40007f3e0ff */
[----:B------:R-:W-:Y:S02]  /*96a0*/  LOP3.LUT R68, R69, 0x380, RZ, 0xc0, !PT ;  /* 0x0000038045447812 */ /* 0x000fe400078ec0ff */
        /* <DEDUP_REMOVED lines=15> */
[----:B------:R-:W-:Y:S02]  /*97a0*/  IADD3 R11, P4, R4, 0x6060, RZ ;  /* 0x00006060040b7810 */ /* 0x000fe40007f9e0ff */
[----:B------:R-:W-:-:S02]  /*97b0*/  IADD3 R21, P3, R96, 0x1000, RZ ;  /* 0x0000100060157810 */ /* 0x000fc40007f7e0ff */
[----:B------:R-:W-:Y:S02]  /*97c0*/  SHF.R.U64 R36, R36, 0x3, RZ ;  /* 0x0000000324247819 */ /* 0x000fe400000012ff */
[----:B------:R-:W-:Y:S02]  /*97d0*/  LOP3.LUT R68, R68, R69, RZ, 0x3c, !PT ;  /* 0x0000004544447212 */ /* 0x000fe400078e3cff */
[----:B------:R-:W-:Y:S02]  /*97e0*/  LOP3.LUT R138, R139, 0x380, RZ, 0xc0, !PT ;  /* 0x000003808b8a7812 */ /* 0x000fe400078ec0ff */
[----:B------:R-:W-:Y:S02]  /*97f0*/  LOP3.LUT R142, R143, 0x380, RZ, 0xc0, !PT ;  /* 0x000003808f8e7812 */ /* 0x000fe400078ec0ff */
[----:B------:R-:W-:Y:S02]  /*9800*/  LOP3.LUT R8, R9, 0x380, RZ, 0xc0, !PT ;  /* 0x0000038009087812 */ /* 0x000fe400078ec0ff */
[----:B------:R-:W-:-:S02]  /*9810*/  LOP3.LUT R10, R11, 0x380, RZ, 0xc0, !PT ;  /* 0x000003800b0a7812 */ /* 0x000fc400078ec0ff */
[----:B------:R-:W-:Y:S02]  /*9820*/  LOP3.LUT R20, R21, 0x380, RZ, 0xc0, !PT ;  /* 0x0000038015147812 */ /* 0x000fe400078ec0ff */
[----:B------:R-:W-:Y:S02]  /*9830*/  LOP3.LUT R69, R4, 0x380, RZ, 0xc0, !PT ;  /* 0x0000038004457812 */ /* 0x000fe400078ec0ff */
        /* <DEDUP_REMOVED lines=18> */
[----:B------:R-:W-:Y:S01]  /*9960*/  IMAD.X R21, RZ, RZ, R97, P3 ;  /* 0x000000ffff157224 */ /* 0x000fe200018e0661 */
[----:B------:R-:W-:-:S02]  /*9970*/  LOP3.LUT R72, R73, 0x380, RZ, 0xc0, !PT ;  /* 0x0000038049487812 */ /* 0x000fc400078ec0ff */
[----:B------:R-:W-:Y:S01]  /*9980*/  LOP3.LUT R4, R69, R4, RZ, 0x3c, !PT ;  /* 0x0000000445047212 */ /* 0x000fe200078e3cff */
[----:B------:R-:W-:Y:S01]  /*9990*/  IMAD.X R69, RZ, RZ, R97, P2 ;  /* 0x000000ffff457224 */ /* 0x000fe200010e0661 */
[C---:B------:R-:W-:Y:S02]  /*99a0*/  IADD3 R41, P0, R96.reuse, 0x4000, RZ ;  /* 0x0000400060297810 */ /* 0x040fe40007f1e0ff */
[C---:B------:R-:W-:Y:S02]  /*99b0*/  IADD3 R49, P6, R96.reuse, 0x5000, RZ ;  /* 0x0000500060317810 */ /* 0x040fe40007fde0ff */
[C---:B------:R-:W-:Y:S02]  /*99c0*/  IADD3 R53, P5, R96.reuse, 0x6000, RZ ;  /* 0x0000600060357810 */ /* 0x040fe40007fbe0ff */
[C---:B------:R-:W-:Y:S02]  /*99d0*/  IADD3 R57, P4, R96.reuse, 0x7000, RZ ;  /* 0x0000700060397810 */ /* 0x040fe40007f9e0ff */
[----:B------:R-:W-:-:S02]  /*99e0*/  IADD3 R65, P3, R96, 0x8000, RZ ;  /* 0x0000800060417810 */ /* 0x000fc40007f7e0ff */
[----:B-1----:R-:W-:Y:S02]  /*99f0*/  ISETP.NE.AND P2, PT, R6, RZ, PT ;  /* 0x000000ff0600720c */ /* 0x002fe40003f45270 */
[----:B------:R-:W-:Y:S02]  /*9a00*/  SHF.R.U64 R72, R72, 0x3, RZ ;  /* 0x0000000348487819 */ /* 0x000fe400000012ff */
[----:B------:R-:W-:Y:S02]  /*9a10*/  MOV R224, R4 ;  /* 0x0000000400e07202 */ /* 0x000fe40000000f00 */
        /* <DEDUP_REMOVED lines=10> */
[----:B------:R-:W-:Y:S02]  /*9ac0*/  LOP3.LUT R72, R72, R73, RZ, 0x3c, !PT ;  /* 0x0000004948487212 */ /* 0x000fe400078e3cff */
[----:B------:R-:W-:Y:S02]  /*9ad0*/  LOP3.LUT R73, R96, 0x380, RZ, 0xc0, !PT ;  /* 0x0000038060497812 */ /* 0x000fe400078ec0ff */
[----:B------:R-:W-:Y:S02]  /*9ae0*/  SHF.R.U64 R40, R40, 0x3, RZ ;  /* 0x0000000328287819 */ /* 0x000fe400000012ff */
[----:B------:R-:W-:Y:S02]  /*9af0*/  SHF.R.U64 R48, R48, 0x3, RZ ;  /* 0x0000000330307819 */ /* 0x000fe400000012ff */
[----:B------:R-:W-:Y:S02]  /*9b00*/  SHF.R.U64 R52, R52, 0x3, RZ ;  /* 0x0000000334347819 */ /* 0x000fe400000012ff */
[----:B------:R-:W-:-:S02]  /*9b10*/  SHF.R.U64 R56, R56, 0x3, RZ ;  /* 0x0000000338387819 */ /* 0x000fc400000012ff */
[----:B------:R-:W-:Y:S02]  /*9b20*/  SHF.R.U64 R64, R64, 0x3, RZ ;  /* 0x0000000340407819 */ /* 0x000fe400000012ff */
[----:B------:R-:W-:Y:S02]  /*9b30*/  MOV R26, R12 ;  /* 0x0000000c001a7202 */ /* 0x000fe40000000f00 */
[----:B0-----:R-:W-:Y:S02]  /*9b40*/  F2FP.F16.F32.PACK_AB R4, R204, R208 ;  /* 0x000000d0cc04723e */ /* 0x001fe400000000ff */
[----:B------:R-:W-:Y:S02]  /*9b50*/  F2FP.F16.F32.PACK_AB R5, R35, R34 ;  /* 0x000000222305723e */ /* 0x000fe400000000ff */
[----:B------:R-:W-:Y:S02]  /*9b60*/  F2FP.F16.F32.PACK_AB R6, R202, R205 ;  /* 0x000000cdca06723e */ /* 0x000fe400000000ff */
[----:B------:R-:W-:-:S02]  /*9b70*/  F2FP.F16.F32.PACK_AB R7, R39, R38 ;  /* 0x000000262707723e */ /* 0x000fc400000000ff */
        /* <DEDUP_REMOVED lines=12> */
[----:B------:R-:W-:Y:S01]  /*9c40*/  MOV R34, R8 ;  /* 0x0000000800227202 */ /* 0x000fe20000000f00 */
[----:B------:R0:W-:Y:S01]  /*9c50*/  STSM.16.M88.4 [R26], R4 ;  /* 0x000000041a007844 */ /* 0x0001e20000000200 */
[----:B------:R-:W-:-:S02]  /*9c60*/  MOV R35, R10 ;  /* 0x0000000a00237202 */ /* 0x000fc40000000f00 */
[----:B------:R-:W-:Y:S02]  /*9c70*/  MOV R206, R14 ;  /* 0x0000000e00ce7202 */ /* 0x000fe40000000f00 */
[----:B------:R-:W-:Y:S02]  /*9c80*/  F2FP.F16.F32.PACK_AB R8, R200, R203 ;  /* 0x000000cbc808723e */ /* 0x000fe400000000ff */
[----:B------:R-:W-:Y:S02]  /*9c90*/  F2FP.F16.F32.PACK_AB R9, R43, R42 ;  /* 0x0000002a2b09723e */ /* 0x000fe400000000ff */
[----:B------:R-:W-:Y:S02]  /*9ca0*/  F2FP.F16.F32.PACK_AB R10, R198, R201 ;  /* 0x000000c9c60a723e */ /* 0x000fe400000000ff */
[----:B------:R-:W-:Y:S02]  /*9cb0*/  F2FP.F16.F32.PACK_AB R11, R47, R46 ;  /* 0x0000002e2f0b723e */ /* 0x000fe400000000ff */
[----:B------:R-:W-:-:S02]  /*9cc0*/  IADD3 R77, P0, R96, 0xb000, RZ ;  /* 0x0000b000604d7810 */ /* 0x000fc40007f1e0ff */
[C---:B------:R-:W-:Y:S01]  /*9cd0*/  IADD3 R81, P6, R96.reuse, 0xc000, RZ ;  /* 0x0000c00060517810 */ /* 0x040fe20007fde0ff */
[----:B------:R-:W-:Y:S01]  /*9ce0*/  STSM.16.M88.4 [R206], R8 ;  /* 0x00000008ce007844 */ /* 0x000fe20000000200 */
[C---:B------:R-:W-:Y:S02]  /*9cf0*/  IADD3 R85, P5, R96.reuse, 0xd000, RZ ;  /* 0x0000d00060557810 */ /* 0x040fe40007fbe0ff */
[C---:B------:R-:W-:Y:S02]  /*9d00*/  IADD3 R89, P4, R96.reuse, 0xe000, RZ ;  /* 0x0000e00060597810 */ /* 0x040fe40007f9e0ff */
[----:B------:R-:W-:Y:S02]  /*9d10*/  IADD3 R93, P3, R96, 0xf000, RZ ;  /* 0x0000f000605d7810 */ /* 0x000fe40007f7e0ff */
[----:B------:R-:W-:Y:S02]  /*9d20*/  MOV R207, R24 ;  /* 0x0000001800cf7202 */ /* 0x000fe40000000f00 */
[----:B------:R-:W-:-:S02]  /*9d30*/  F2FP.F16.F32.PACK_AB R12, R196, R199 ;  /* 0x000000c7c40c723e */ /* 0x000fc400000000ff */
[----:B------:R-:W-:Y:S02]  /*9d40*/  F2FP.F16.F32.PACK_AB R13, R51, R50 ;  /* 0x00000032330d723e */ /* 0x000fe400000000ff */
[----:B------:R-:W-:Y:S02]  /*9d50*/  F2FP.F16.F32.PACK_AB R14, R194, R197 ;  /* 0x000000c5c20e723e */ /* 0x000fe400000000ff */
[----:B------:R-:W-:Y:S02]  /*9d60*/  F2FP.F16.F32.PACK_AB R15, R55, R54 ;  /* 0x00000036370f723e */ /* 0x000fe400000000ff */
[----:B------:R-:W-:Y:S02]  /*9d70*/  LOP3.LUT R96, R27, R96, RZ, 0x3c, !PT ;  /* 0x000000601b607212 */ /* 0x000fe400078e3cff */
[----:B------:R-:W-:Y:S01]  /*9d80*/  MOV R209, R28 ;  /* 0x0000001c00d17202 */ /* 0x000fe20000000f00 */
[----:B------:R-:W-:Y:S01]  /*9d90*/  STSM.16.M88.4 [R207], R12 ;  /* 0x0000000ccf007844 */ /* 0x000fe20000000200 */
[----:B0-----:R-:W-:-:S02]  /*9da0*/  F2FP.F16.F32.PACK_AB R4, R192, R195 ;  /* 0x000000c3c004723e */ /* 0x001fc400000000ff */
        /* <DEDUP_REMOVED lines=17> */
[----:B------:R1:W-:Y:S01]  /*9ec0*/  STSM.16.M88.4 [R60], R28 ;  /* 0x0000001c3c007844 */ /* 0x0003e20000000200 */
[----:B------:R-:W-:Y:S02]  /*9ed0*/  F2FP.F16.F32.PACK_AB R46, R171, R174 ;  /* 0x000000aeab2e723e */ /* 0x000fe400000000ff */
[----:B------:R-:W-:Y:S02]  /*9ee0*/  F2FP.F16.F32.PACK_AB R47, R87, R86 ;  /* 0x00000056572f723e */ /* 0x000fe400000000ff */
[----:B------:R-:W-:-:S02]  /*9ef0*/  MOV R122, R122 ;  /* 0x0000007a007a7202 */ /* 0x000fc40000000f00 */
[----:B0-----:R-:W-:Y:S02]  /*9f00*/  F2FP.F16.F32.PACK_AB R44, R173, R176 ;  /* 0x000000b0ad2c723e */ /* 0x001fe400000000ff */
[----:B------:R-:W-:Y:S02]  /*9f10*/  F2FP.F16.F32.PACK_AB R61, R91, R90 ;  /* 0x0000005a5b3d723e */ /* 0x000fe400000000ff */
[----:B------:R-:W-:Y:S01]  /*9f20*/  F2FP.F16.F32.PACK_AB R62, R159, R170 ;  /* 0x000000aa9f3e723e */ /* 0x000fe200000000ff */
[----:B------:R-:W-:Y:S01]  /*9f30*/  STSM.16.M88.4 [R118], R44 ;  /* 0x0000002c76007844 */ /* 0x000fe20000000200 */
[----:B------:R-:W-:Y:S02]  /*9f40*/  F2FP.F16.F32.PACK_AB R63, R95, R94 ;  /* 0x0000005e5f3f723e */ /* 0x000fe400000000ff */
[----:B------:R-:W-:Y:S02]  /*9f50*/  MOV R126, R126 ;  /* 0x0000007e007e7202 */ /* 0x000fe40000000f00 */
[----:B-1----:R-:W-:-:S02]  /*9f60*/  F2FP.F16.F32.PACK_AB R60, R163, R172 ;  /* 0x000000aca33c723e */ /* 0x002fc400000000ff */
[----:B------:R-:W-:Y:S02]  /*9f70*/  F2FP.F16.F32.PACK_AB R4, R155, R161 ;  /* 0x000000a19b04723e */ /* 0x000fe400000000ff */
[----:B------:R-:W-:Y:S01]  /*9f80*/  F2FP.F16.F32.PACK_AB R5, R99, R98 ;  /* 0x000000626305723e */ /* 0x000fe200000000ff */
[----:B------:R0:W-:Y:S01]  /*9f90*/  STSM.16.M88.4 [R122], R60 ;  /* 0x0000003c7a007844 */ /* 0x0001e20000000200 */
        /* <DEDUP_REMOVED lines=9> */
[----:B------:R-:W-:Y:S01]  /*a030*/  MOV R138, R138 ;  /* 0x0000008a008a7202 */ /* 0x000fe20000000f00 */
[----:B------:R2:W-:Y:S01]  /*a040*/  STSM.16.M88.4 [R130], R8 ;  /* 0x0000000882007844 */ /* 0x0005e20000000200 */
[----:B0-----:R-:W-:Y:S02]  /*a050*/  F2FP.F16.F32.PACK_AB R122, R125, R124 ;  /* 0x0000007c7d7a723e */ /* 0x001fe400000000ff */
[----:B------:R-:W-:Y:S01]  /*a060*/  F2FP.F16.F32.PACK_AB R123, R158, R156 ;  /* 0x0000009c9e7b723e */ /* 0x000fe200000000ff */
[----:B------:R0:W-:Y:S01]  /*a070*/  STSM.16.M88.4 [R134], R112 ;  /* 0x0000007086007844 */ /* 0x0001e20000000200 */
[----:B------:R-:W-:-:S02]  /*a080*/  MOV R142, R142 ;  /* 0x0000008e008e7202 */ /* 0x000fc40000000f00 */
[----:B------:R-:W-:Y:S01]  /*a090*/  F2FP.F16.F32.PACK_AB R131, R165, R164 ;  /* 0x000000a4a583723e */ /* 0x000fe200000000ff */
[----:B------:R0:W-:Y:S01]  /*a0a0*/  STSM.16.M88.4 [R138], R120 ;  /* 0x000000788a007844 */ /* 0x0001e20000000200 */
[----:B-1----:R-:W-:Y:S02]  /*a0b0*/  F2FP.F16.F32.PACK_AB R4, R137, R136 ;  /* 0x000000888904723e */ /* 0x002fe400000000ff */
[----:B------:R-:W-:Y:S02]  /*a0c0*/  F2FP.F16.F32.PACK_AB R5, R167, R166 ;  /* 0x000000a6a705723e */ /* 0x000fe400000000ff */
[----:B------:R-:W-:Y:S02]  /*a0d0*/  F2FP.F16.F32.PACK_AB R6, R141, R140 ;  /* 0x0000008c8d06723e */ /* 0x000fe400000000ff */
[----:B------:R-:W-:Y:S02]  /*a0e0*/  F2FP.F16.F32.PACK_AB R7, R169, R168 ;  /* 0x000000a8a907723e */ /* 0x000fe400000000ff */
[----:B--2---:R-:W-:-:S02]  /*a0f0*/  F2FP.F16.F32.PACK_AB R130, R133, R132 ;  /* 0x000000848582723e */ /* 0x004fc400000000ff */
[----:B------:R-:W-:Y:S02]  /*a100*/  LOP3.LUT R76, R77, 0x380, RZ, 0xc0, !PT ;  /* 0x000003804d4c7812 */ /* 0x000fe400078ec0ff */
[----:B------:R-:W-:Y:S01]  /*a110*/  LOP3.LUT R80, R81, 0x380, RZ, 0xc0, !PT ;  /* 0x0000038051507812 */ /* 0x000fe200078ec0ff */
[----:B------:R0:W-:Y:S01]  /*a120*/  STSM.16.M88.4 [R142], R128 ;  /* 0x000000808e007844 */ /* 0x0001e20000000200 */
[----:B------:R-:W-:Y:S02]  /*a130*/  LOP3.LUT R84, R85, 0x380, RZ, 0xc0, !PT ;  /* 0x0000038055547812 */ /* 0x000fe400078ec0ff */
[----:B------:R-:W-:Y:S01]  /*a140*/  LOP3.LUT R88, R89, 0x380, RZ, 0xc0, !PT ;  /* 0x0000038059587812 */ /* 0x000fe200078ec0ff */
[----:B------:R0:W-:Y:S01]  /*a150*/  STSM.16.M88.4 [R34], R4 ;  /* 0x0000000422007844 */ /* 0x0001e20000000200 */
[----:B------:R-:W-:Y:S02]  /*a160*/  LOP3.LUT R92, R93, 0x380, RZ, 0xc0, !PT ;  /* 0x000003805d5c7812 */ /* 0x000fe400078ec0ff */
[----:B------:R-:W-:Y:S01]  /*a170*/  SHF.R.U64 R76, R76, 0x3, RZ ;  /* 0x000000034c4c7819 */ /* 0x000fe200000012ff */
[----:B------:R0:W-:Y:S01]  /*a180*/  STSM.16.M88.4 [R35], R144 ;  /* 0x0000009023007844 */ /* 0x0001e20000000200 */
        /* <DEDUP_REMOVED lines=62> */
.L_x_7252:
[----:B------:R-:W1:Y:S01]  /*a570*/  LDC R15, c[0x0][0xbe8] ;  /* 0x0002fa00ff0f7b82 */ /* 0x000e620000000800 */
[----:B------:R-:W-:Y:S01]  /*a580*/  ULDC UR10, c[0x0][0xac8] ;  /* 0x0002b200000a7ab9 */ /* 0x000fe20000000800 */
[----:B------:R-:W-:Y:S01]  /*a590*/  ULDC.64 UR8, c[0x0][0xae8] ;  /* 0x0002ba0000087ab9 */ /* 0x000fe20000000a00 */
[----:B------:R-:W-:Y:S01]  /*a5a0*/  ISETP.GE.AND P0, PT, R190, UR10, PT ;  /* 0x0000000abe007c0c */ /* 0x000fe2000bf06270 */
[----:B------:R-:W5:Y:S01]  /*a5b0*/  LD.E.128 R96, desc[UR46][R96.64] ;  /* 0x0000002e60607980 */ /* 0x000f62000c101d00 */
[----:B------:R-:W-:Y:S02]  /*a5c0*/  ISETP.GE.AND P1, PT, R17, UR10, PT ;  /* 0x0000000a11007c0c */ /* 0x000fe4000bf26270 */
[----:B0-----:R-:W-:Y:S01]  /*a5d0*/  SEL R3, RZ, 0xffffffff, P0 ;  /* 0xffffffffff037807 */ /* 0x001fe20000000000 */
[----:B------:R0:W5:Y:S01]  /*a5e0*/  LD.E.128 R4, desc[UR46][R20.64] ;  /* 0x0000002e14047980 */ /* 0x000162000c101d00 */
        /* <DEDUP_REMOVED lines=33> */
[----:B-1----:R-:W-:Y:S01]  /*a800*/  @P2 IMAD.HI.U32 R0, R14, R9, RZ ;  /* 0x000000090e002227 */ /* 0x002fe200078e00ff */
[----:B------:R-:W-:Y:S01]  /*a810*/  UIADD3 UR7, UR7, UR5, URZ ;  /* 0x0000000507077290 */ /* 0x000fe2000fffe03f */
[----:B------:R-:W-:Y:S01]  /*a820*/  LOP3.LUT R8, R8, 0x8, R3, 0xe2, !PT ;  /* 0x0000000808087812 */ /* 0x000fe200078ee203 */
[----:B------:R-:W-:Y:S01]  /*a830*/  UIMAD UR5, UR13, UR8, URZ ;  /* 0x000000080d0572a4 */ /* 0x000fe2000f8e023f */
[----:B------:R-:W-:Y:S01]  /*a840*/  IMAD.MOV.U32 R3, RZ, RZ, R14 ;  /* 0x000000ffff037224 */ /* 0x000fe200078e000e */
[----:B------:R-:W-:Y:S01]  /*a850*/  UIMAD.WIDE.U32 UR6, UR42, UR8, UR6 ;  /* 0x000000082a0672a5 */ /* 0x000fe2000f8e0006 */
[----:B------:R-:W5:Y:S01]  /*a860*/  LD.E.128 R84, desc[UR46][R84.64] ;  /* 0x0000002e54547980 */ /* 0x000f62000c101d00 */
[----:B--2---:R-:W-:Y:S01]  /*a870*/  @P2 SHF.R.U32.HI R3, RZ, R11, R0 ;  /* 0x0000000bff032219 */ /* 0x004fe20000011600 */
[----:B------:R-:W-:Y:S01]  /*a880*/  UIMAD UR5, UR42, UR9, UR5 ;  /* 0x000000092a0572a4 */ /* 0x000fe2000f8e0205 */
[----:B------:R-:W-:Y:S01]  /*a890*/  LOP3.LUT R10, R13, 0x10, R8, 0xe2, !PT ;  /* 0x000000100d0a7812 */ /* 0x000fe200078ee208 */
[----:B------:R-:W5:Y:S01]  /*a8a0*/  LD.E.128 R88, desc[UR46][R88.64] ;  /* 0x0000002e58587980 */ /* 0x000f62000c101d00 */
        /* <DEDUP_REMOVED lines=80> */
.L_x_7254:
[----:B------:R-:W-:Y:S05]  /*adb0*/  BSYNC B1 ;  /* 0x0000000000017941 */ /* 0x000fea0003800000 */
.L_x_7253:
[----:B---3--:R-:W-:Y:S01]  /*adc0*/  VIADD R8, R28, 0x20 ;  /* 0x000000201c087836 */ /* 0x008fe20000000000 */
[----:B--2---:R4:W2:Y:S04]  /*add0*/  SHFL.IDX PT, R11, R27, 0x1, 0x181f ;  /* 0x00381f001b0b7f89 */ /* 0x0048a800000e0000 */
[----:B------:R-:W-:Y:S01]  /*ade0*/  ISETP.GE.AND P0, PT, R8, R29, PT ;  /* 0x0000001d0800720c */ /* 0x000fe20003f06270 */
[----:B-1----:R4:W1:-:S12]  /*adf0*/  SHFL.IDX PT, R10, R26, 0x1, 0x181f ;  /* 0x00381f001a0a7f89 */ /* 0x00285800000e0000 */
[----:B----4-:R-:W-:Y:S05]  /*ae00*/  @P0 BRA `(.L_x_7255) ;  /* 0x0000000c007c0947 */ /* 0x010fea0003800000 */
[----:B------:R-:W-:Y:S02]  /*ae10*/  ISETP.GE.AND P0, PT, R17, UR10, PT ;  /* 0x0000000a11007c0c */ /* 0x000fe4000bf06270 */
[----:B------:R-:W-:Y:S02]  /*ae20*/  ISETP.GE.AND P5, PT, R190, UR10, PT ;  /* 0x0000000abe007c0c */ /* 0x000fe4000bfa6270 */
[----:B------:R-:W-:Y:S02]  /*ae30*/  ISETP.GE.AND P3, PT, R189, UR10, PT ;  /* 0x0000000abd007c0c */ /* 0x000fe4000bf66270 */
[----:B------:R-:W-:Y:S02]  /*ae40*/  ISETP.GE.AND P2, PT, R188, UR10, PT ;  /* 0x0000000abc007c0c */ /* 0x000fe4000bf46270 */
[----:B------:R-:W-:-:S05]  /*ae50*/  ISETP.GE.AND P1, PT, R187, UR10, PT ;  /* 0x0000000abb007c0c */ /* 0x000fca000bf26270 */
[----:B-12---:R-:W-:Y:S02]  /*ae60*/  @!P0 IMAD.WIDE R8, R17, 0x2, R10 ;  /* 0x0000000211088825 */ /* 0x006fe400078e020a */
[-C--:B------:R-:W-:Y:S02]  /*ae70*/  @!P5 LEA R12, P4, R190, R10.reuse, 0x1 ;  /* 0x0000000abe0cd211 */ /* 0x080fe400078808ff */
[----:B------:R-:W-:Y:S01]  /*ae80*/  @!P3 LEA R14, P6, R189, R10, 0x1 ;  /* 0x0000000abd0eb211 */ /* 0x000fe200078c08ff */
[----:B-----5:R1:W-:Y:S01]  /*ae90*/  @!P0 ST.E.128 desc[UR46][R8.64], R4 ;  /* 0x0000000408008985 */ /* 0x0203e2000c101d2e */
        /* <DEDUP_REMOVED lines=8> */
[----:B-1----:R-:W-:-:S03]  /*af20*/  @!P1 LEA R4, P6, R187, R10, 0x1 ;  /* 0x0000000abb049211 */ /* 0x002fc600078c08ff */
        /* <DEDUP_REMOVED lines=15> */
.L_x_7251:
        /* <DEDUP_REMOVED lines=57> */
.L_x_7257:
[----:B------:R-:W-:Y:S05]  /*b3b0*/  BSYNC B1 ;  /* 0x0000000000017941 */ /* 0x000fea0003800000 */
.L_x_7256:
        /* <DEDUP_REMOVED lines=95> */
.L_x_7259:
[----:B------:R-:W-:Y:S05]  /*b9b0*/  BSYNC B1 ;  /* 0x0000000000017941 */ /* 0x000fea0003800000 */
.L_x_7258:
        /* <DEDUP_REMOVED lines=36> */
.L_x_7255:
[----:B------:R-:W-:Y:S05]  /*bc00*/  BSYNC B0 ;  /* 0x0000000000007941 */ /* 0x000fea0003800000 */
.L_x_7250:
[----:B------:R-:W-:Y:S02]  /*bc10*/  ULDC UR5, c[0x0][0xc38] ;  /* 0x00030e0000057ab9 */ /* 0x000fe40000000800 */
[----:B------:R-:W-:-:S06]  /*bc20*/  UISETP.GE.AND UP0, UPT, UR4, UR5, UPT ;  /* 0x000000050400728c */ /* 0x000fcc000bf06270 */
[----:B------:R-:W-:-:S13]  /*bc30*/  PLOP3.LUT P0, PT, PT, PT, UP0, 0x80, 0x0 ;  /* 0x000000000000781c */ /* 0x000fda0003f0f008 */
[----:B------:R-:W-:Y:S05]  /*bc40*/  @!P0 BRA `(.L_x_7260) ;  /* 0xffffff5000f08947 */ /* 0x000fea000383ffff */
[----:B------:R-:W-:Y:S05]  /*bc50*/  EXIT ;  /* 0x000000000000794d */ /* 0x000fea0003800000 */
.L_x_7206:
        /* <DEDUP_REMOVED lines=26> */
[----:B------:R-:W-:-:S04]  /*be00*/  LOP3.LUT R2, R0, 0x1f8, RZ, 0xc0, !PT ;  /* 0x000001f800027812 */ /* 0x000fc800078ec0ff */
[----:B------:R-:W-:Y:S01]  /*be10*/  LOP3.LUT R3, R2, 0x38, R5, 0x78, !PT ;  /* 0x0000003802037812 */ /* 0x000fe200078e7805 */
[----:B------:R-:W-:Y:S01]  /*be20*/  IMAD.SHL.U32 R2, R4, 0x8, RZ ;  /* 0x0000000804027824 */ /* 0x000fe200078e00ff */
[----:B------:R-:W-:-:S04]  /*be30*/  SHF.R.U32.HI R4, RZ, 0x3, R4 ;  /* 0x00000003ff047819 */ /* 0x000fc80000011604 */
[----:B------:R-:W-:Y:S01]  /*be40*/  LOP3.LUT R2, R3, 0x200, R2, 0xf8, !PT ;  /* 0x0000020003027812 */ /* 0x000fe200078ef802 */
[----:B------:R-:W-:-:S05]  /*be50*/  IMAD.SHL.U32 R3, R5, 0x10, RZ ;  /* 0x0000001005037824 */ /* 0x000fca00078e00ff */
[----:B------:R-:W-:Y:S01]  /*be60*/  LOP3.LUT R0, R4, 0x70, R3, 0xf8, !PT ;  /* 0x0000007004007812 */ /* 0x000fe200078ef803 */
[----:B------:R-:W-:Y:S02]  /*be70*/  IMAD R3, R2, 0x2, R17 ;  /* 0x0000000202037824 */ /* 0x000fe400078e0211 */
[----:B------:R-:W-:Y:S02]  /*be80*/  IMAD.U32 R2, RZ, RZ, UR6 ;  /* 0x00000006ff027e24 */ /* 0x000fe4000f8e00ff */
[----:B------:R-:W-:Y:S01]  /*be90*/  IMAD.MOV.U32 R0, RZ, RZ, 0x1 ;  /* 0x00000001ff007424 */ /* 0x000fe200078e00ff */
[----:B------:R0:W-:Y:S04]  /*bea0*/  STL [R1+0x1c], R3 ;  /* 0x00001c0301007387 */ /* 0x0001e80000100800 */
[----:B------:R0:W-:Y:S04]  /*beb0*/  STL [R1+0x10], R2 ;  /* 0x0000100201007387 */ /* 0x0001e80000100800 */
[----:B------:R0:W-:Y:S04]  /*bec0*/  STL [R1], R0 ;  /* 0x0000000001007387 */ /* 0x0001e80000100800 */
[----:B------:R0:W-:Y:S02]  /*bed0*/  STL [R1+0x18], RZ ;  /* 0x000018ff01007387 */ /* 0x0001e40000100800 */
.L_x_7367:
        /* <DEDUP_REMOVED lines=23> */
.L_x_7262:
[----:B------:R-:W-:Y:S01]  /*c050*/  ULDC UR8, c[0x0][0xc54] ;  /* 0x0003150000087ab9 */ /* 0x000fe20000000800 */
[----:B------:R-:W-:Y:S01]  /*c060*/  UMOV UR7, UR9 ;  /* 0x0000000900077c82 */ /* 0x000fe20008000000 */
[----:B------:R-:W-:-:S11]  /*c070*/  UISETP.NE.AND UP0, UPT, UR8, 0x1, UPT ;  /* 0x000000010800788c */ /* 0x000fd6000bf05270 */
[----:B------:R-:W-:Y:S02]  /*c080*/  @UP0 ULDC.64 UR10, c[0x0][0xc58] ;  /* 0x00031600000a0ab9 */ /* 0x000fe40000000a00 */
[----:B------:R-:W-:-:S04]  /*c090*/  UIMAD.WIDE.U32 UR4, UR9, UR10, URZ ;  /* 0x0000000a090472a5 */ /* 0x000fc8000f8e003f */
[----:B------:R-:W-:-:S04]  /*c0a0*/  @UP0 USHF.R.U32.HI UR7, URZ, UR11, UR5 ;  /* 0x0000000b3f070299 */ /* 0x000fc80008011605 */
[----:B------:R-:W-:-:S12]  /*c0b0*/  UIMAD UR8, UR7, UR8, URZ ;  /* 0x00000008070872a4 */ /* 0x000fd8000f8e023f */
.L_x_7263:
        /* <DEDUP_REMOVED lines=63> */
.L_x_7265:
        /* <DEDUP_REMOVED lines=20> */
.L_x_7268:
[----:B------:R-:W-:Y:S05]  /*c5f0*/  BSYNC B6 ;  /* 0x0000000000067941 */ /* 0x000fea0003800000 */
.L_x_7267:
        /* <DEDUP_REMOVED lines=20> */
.L_x_7271:
        /* <DEDUP_REMOVED lines=15> */
.L_x_7270:
[----:B------:R-:W-:Y:S05]  /*c830*/  BSYNC B6 ;  /* 0x0000000000067941 */ /* 0x000fea0003800000 */
.L_x_7269:
        /* <DEDUP_REMOVED lines=26> */
.L_x_7383:
        /* <DEDUP_REMOVED lines=9> */
.L_x_7386:
        /* <DEDUP_REMOVED lines=22> */
.L_x_7275:
        /* <DEDUP_REMOVED lines=8> */
.L_x_7387:
        /* <DEDUP_REMOVED lines=8> */
.L_x_7277:
        /* <DEDUP_REMOVED lines=19> */
.L_x_7273:
        /* <DEDUP_REMOVED lines=22> */
.L_x_7279:
[----:B------:R-:W-:Y:S05]  /*cf60*/  BSYNC B6 ;  /* 0x0000000000067941 */ /* 0x000fea0003800000 */
.L_x_7278:
[----:B------:R1:W5:Y:S01]  /*cf70*/  LDL R8, [R1+0x1c] ;  /* 0x00001c0001087983 */ /* 0x0003620000100800 */
[----:B0-----:R-:W0:Y:S01]  /*cf80*/  LDC R7, c[0x0][0x448] ;  /* 0x00011200ff077b82 */ /* 0x001e220000000800 */
[----:B------:R-:W2:Y:S01]  /*cf90*/  S2R R0, SR_TID.X ;  /* 0x0000000000007919 */ /* 0x000ea20000002100 */
[----:B------:R-:W3:Y:S01]  /*cfa0*/  S2R R2, SR_TID.X ;  /* 0x0000000000027919 */ /* 0x000ee20000002100 */
[----:B------:R-:W-:Y:S01]  /*cfb0*/  USHF.R.S32.HI UR4, URZ, 0x1f, UR36 ;  /* 0x0000001f3f047899 */ /* 0x000fe20008011424 */
[----:B------:R-:W-:Y:S01]  /*cfc0*/  ULDC.64 UR8, c[0x0][0x2d8] ;  /* 0x0000b60000087ab9 */ /* 0x000fe20000000a00 */
[----:B0-----:R-:W-:Y:S01]  /*cfd0*/  ISETP.NE.AND P0, PT, R7, 0x1, PT ;  /* 0x000000010700780c */ /* 0x001fe20003f05270 */
[----:B--2---:R-:W-:-:S12]  /*cfe0*/  IMAD.SHL.U32 R4, R0, 0x10, RZ ;  /* 0x0000001000047824 */ /* 0x004fd800078e00ff */
[----:B------:R-:W0:Y:S01]  /*cff0*/  @P0 LDC R3, c[0x0][0x44c] ;  /* 0x00011300ff030b82 */ /* 0x000e220000000800 */
[----:B---3--:R-:W-:-:S04]  /*d000*/  LOP3.LUT R2, R2, 0x7f, RZ, 0xc0, !PT ;  /* 0x0000007f02027812 */ /* 0x008fc800078ec0ff */
[----:B------:R-:W-:-:S03]  /*d010*/  SHF.R.U32.HI R2, RZ, 0x3, R2 ;  /* 0x00000003ff027819 */ /* 0x000fc60000011602 */
[----:B------:R-:W2:Y:S01]  /*d020*/  @P0 LDC R0, c[0x0][0x450] ;  /* 0x00011400ff000b82 */ /* 0x000ea20000000800 */
[----:B------:R-:W-:Y:S01]  /*d030*/  LOP3.LUT R4, R2, 0x70, R4, 0xf8, !PT ;  /* 0x0000007002047812 */ /* 0x000fe200078ef804 */
[----:B------:R-:W-:Y:S01]  /*d040*/  IMAD.U32 R2, RZ, RZ, UR39 ;  /* 0x00000027ff027e24 */ /* 0x000fe2000f8e00ff */
[----:B------:R-:W-:Y:S02]  /*d050*/  UIMAD UR6, UR4, UR8, URZ ;  /* 0x00000008040672a4 */ /* 0x000fe4000f8e023f */
[----:B------:R-:W-:Y:S01]  /*d060*/  UIMAD.WIDE.U32 UR4, UR36, UR8, URZ ;  /* 0x00000008240472a5 */ /* 0x000fe2000f8e003f */
[----:B------:R-:W-:Y:S01]  /*d070*/  IMAD R2, R2, 0x40, R4 ;  /* 0x0000004002027824 */ /* 0x000fe200078e0204 */
[----:B------:R-:W-:Y:S02]  /*d080*/  UIMAD UR6, UR36, UR9, UR6 ;  /* 0x00000009240672a4 */ /* 0x000fe4000f8e0206 */
[----:B------:R-:W-:Y:S02]  /*d090*/  USHF.R.S32.HI UR7, URZ, 0x1f, UR42 ;  /* 0x0000001f3f077899 */ /* 0x000fe4000801142a */
[----:B------:R-:W-:Y:S01]  /*d0a0*/  UIADD3 UR5, UR5, UR6, URZ ;  /* 0x0000000605057290 */ /* 0x000fe2000fffe03f */
[----:B------:R-:W-:Y:S01]  /*d0b0*/  IMAD.MOV.U32 R6, RZ, RZ, R2 ;  /* 0x000000ffff067224 */ /* 0x000fe200078e0002 */
[----:B------:R-:W-:Y:S01]  /*d0c0*/  ULDC.64 UR8, c[0x0][0x2e0] ;  /* 0x0000b80000087ab9 */ /* 0x000fe20000000a00 */
[----:B0-----:R-:W-:Y:S01]  /*d0d0*/  @P0 IMAD.HI.U32 R3, R2, R3, RZ ;  /* 0x0000000302030227 */ /* 0x001fe200078e00ff */
[----:B------:R-:W-:Y:S01]  /*d0e0*/  UIMAD.WIDE.U32 UR4, UR42, UR8, UR4 ;  /* 0x000000082a0472a5 */ /* 0x000fe2000f8e0004 */
[----:B------:R-:W0:Y:S01]  /*d0f0*/  S2R R10, SR_TID.X ;  /* 0x00000000000a7919 */ /* 0x000e220000002100 */
[----:B------:R-:W-:-:S02]  /*d100*/  UIMAD UR6, UR7, UR8, URZ ;  /* 0x00000008070672a4 */ /* 0x000fc4000f8e023f */
[----:B--2---:R-:W-:Y:S02]  /*d110*/  @P0 SHF.R.U32.HI R6, RZ, R0, R3 ;  /* 0x00000000ff060219 */ /* 0x004fe40000011603 */
[----:B------:R-:W-:Y:S01]  /*d120*/  UIMAD UR6, UR42, UR9, UR6 ;  /* 0x000000092a0672a4 */ /* 0x000fe2000f8e0206 */
[----:B------:R-:W-:Y:S02]  /*d130*/  IMAD.U32 R4, RZ, RZ, UR4 ;  /* 0x00000004ff047e24 */ /* 0x000fe4000f8e00ff */
        /* <DEDUP_REMOVED lines=24> */
[----:B------:R-:W-:Y:S02]  /*d2c0*/  LOP3.LUT R10, R10, 0x7f, RZ, 0xc0, !PT ;  /* 0x0000007f0a0a7812 */ /* 0x000fe400078ec0ff */
[----:B------:R-:W-:Y:S02]  /*d2d0*/  ISETP.GE.AND P0, PT, R9, UR6, PT ;  /* 0x0000000609007c0c */ /* 0x000fe4000bf06270 */
[----:B------:R-:W-:-:S02]  /*d2e0*/  LEA.HI.X R2, R2, UR5, R3, 0x1, P1 ;  /* 0x0000000502027c11 */ /* 0x000fc400088f0c03 */
[----:B------:R-:W-:Y:S01]  /*d2f0*/  SHF.R.U32.HI R10, RZ, 0x3, R10 ;  /* 0x00000003ff0a7819 */ /* 0x000fe2000001160a */
[----:B-1----:R-:W-:Y:S08]  /*d300*/  BRA.DIV UR4, `(.L_x_7280) ;  /* 0x00000042048c7947 */ /* 0x002ff0000b800000 */
[----:B------:R-:W0:Y:S01]  /*d310*/  SHFL.IDX PT, R6, R0, RZ, 0x181f ;  /* 0x00181fff00067589 */ /* 0x000e2200000e0000 */
[----:B------:R-:W-:Y:S01]  /*d320*/  IMAD.U32 R4, RZ, RZ, UR39 ;  /* 0x00000027ff047e24 */ /* 0x000fe2000f8e00ff */
[----:B------:R-:W-:Y:S02]  /*d330*/  ULDC UR4, c[0x0][0x288] ;  /* 0x0000a20000047ab9 */ /* 0x000fe40000000800 */
        /* <DEDUP_REMOVED lines=27> */
.L_x_7396:
        /* <DEDUP_REMOVED lines=10> */
.L_x_7281:
        /* <DEDUP_REMOVED lines=18> */
.L_x_7397:
[----:B------:R-:W-:Y:S05]  /*d6b0*/  BSYNC B0 ;  /* 0x0000000000007941 */ /* 0x000fea0003800000 */
.L_x_7282:
[----:B------:R-:W2:Y:S01]  /*d6c0*/  LDL R2, [R1+0x8] ;  /* 0x0000080001027983 */ /* 0x000ea20000100800 */
[----:B------:R-:W-:Y:S01]  /*d6d0*/  BSSY B0, `(.L_x_7284) ;  /* 0x0000095000007945 */ /* 0x000fe20003800000 */
[----:B--2---:R-:W-:-:S13]  /*d6e0*/  ISETP.NE.AND P0, PT, R2, RZ, PT ;  /* 0x000000ff0200720c */ /* 0x004fda0003f05270 */
[----:B------:R-:W-:Y:S05]  /*d6f0*/  @!P0 BRA `(.L_x_7285) ;  /* 0x0000000800488947 */ /* 0x000fea0003800000 */
[----:B------:R-:W2:Y:S01]  /*d700*/  LDL R3, [R1] ;  /* 0x0000000001037983 */ /* 0x000ea20000100800 */
[----:B0-----:R-:W-:Y:S01]  /*d710*/  IMAD R0, R18, 0x8, R17 ;  /* 0x0000000812007824 */ /* 0x001fe200078e0211 */
[----:B------:R-:W0:Y:S01]  /*d720*/  S2R R2, SR_TID.X ;  /* 0x0000000000027919 */ /* 0x000e220000002100 */
[----:B------:R-:W-:Y:S01]  /*d730*/  BSSY B1, `(.L_x_7286) ;  /* 0x0000006000017945 */ /* 0x000fe20003800000 */
[----:B0-----:R-:W-:-:S04]  /*d740*/  LOP3.LUT R2, R2, 0x7f, RZ, 0xc0, !PT ;  /* 0x0000007f02027812 */ /* 0x001fc800078ec0ff */
[----:B------:R-:W-:Y:S02]  /*d750*/  ISETP.NE.AND P1, PT, R2, RZ, PT ;  /* 0x000000ff0200720c */ /* 0x000fe40003f25270 */
[----:B--2---:R-:W-:-:S04]  /*d760*/  SHF.L.U32 R3, R3, 0x1f, RZ ;  /* 0x0000001f03037819 */ /* 0x004fc800000006ff */
[----:B------:R-:W0:Y:S02]  /*d770*/  SYNCS.PHASECHK.TRANS64.TRYWAIT P0, [R0+URZ+0x28c60], R3 ;  /* 0x028c6003000075a7 */ /* 0x000e24000800017f */
[----:B0-----:R-:W-:Y:S05]  /*d780*/  @!P0 BRA `(.L_x_7287) ;  /* 0x0000004000b48947 */ /* 0x001fea0003800000 */
.L_x_7398:
[----:B------:R-:W-:Y:S05]  /*d790*/  BSYNC B1 ;  /* 0x0000000000017941 */ /* 0x000fea0003800000 */
.L_x_7286:
        /* <DEDUP_REMOVED lines=9> */
.L_x_7289:
[----:B------:R-:W-:Y:S05]  /*d830*/  BSYNC B1 ;  /* 0x0000000000017941 */ /* 0x000fea0003800000 */
.L_x_7288:
        /* <DEDUP_REMOVED lines=11> */
.L_x_7290:
        /* <DEDUP_REMOVED lines=15> */
.L_x_7291:
        /* <DEDUP_REMOVED lines=15> */
.L_x_7292:
        /* <DEDUP_REMOVED lines=15> */
.L_x_7293:
        /* <DEDUP_REMOVED lines=15> */
.L_x_7294:
        /* <DEDUP_REMOVED lines=15> */
.L_x_7295:
        /* <DEDUP_REMOVED lines=15> */
.L_x_7296:
        /* <DEDUP_REMOVED lines=15> */
.L_x_7297:
        /* <DEDUP_REMOVED lines=10> */
.L_x_7285:
[----:B------:R-:W-:Y:S05]  /*e020*/  BSYNC B0 ;  /* 0x0000000000007941 */ /* 0x000fea0003800000 */
.L_x_7284:
        /* <DEDUP_REMOVED lines=21> */
[----:B------:R-:W2:Y:S01]  /*e180*/  LDL R4, [R1+0xc] ;  /* 0x00000c0001047983 */ /* 0x000ea20000100800 */
[----:B------:R-:W-:Y:S01]  /*e190*/  IMAD.MOV.U32 R0, RZ, RZ, R6 ;  /* 0x000000ffff007224 */ /* 0x000fe200078e0006 */
        /* <DEDUP_REMOVED lines=9> */
[----:B------:R-:W-:Y:S02]  /*e230*/  @P0 SHF.R.U32.HI R2, RZ, R3, R4 ;  /* 0x00000003ff020219 */ /* 0x000fe40000011604 */
[----:B------:R-:W1:Y:S03]  /*e240*/  LDC.64 R4, c[0x0][0x418] ;  /* 0x00010600ff047b82 */ /* 0x000e660000000a00 */
[----:B------:R-:W-:-:S04]  /*e250*/  IMAD.MOV R3, RZ, RZ, -R2 ;  /* 0x000000ffff037224 */ /* 0x000fc800078e0a02 */
[----:B------:R-:W-:Y:S01]  /*e260*/  IMAD R0, R0, R3, R6 ;  /* 0x0000000300007224 */ /* 0x000fe200078e0206 */
[----:B------:R-:W-:-:S03]  /*e270*/  SHF.R.S32.HI R3, RZ, 0x1f, R2 ;  /* 0x0000001fff037819 */ /* 0x000fc60000011402 */
[----:B------:R-:W-:-:S03]  /*e280*/  IMAD.WIDE.U32 R2, R19, UR4, R2 ;  /* 0x0000000413027c25 */ /* 0x000fc6000f8e0002 */
[----:B-1----:R-:W-:Y:S01]  /*e290*/  LEA R4, P0, R2, R4, 0x2 ;  /* 0x0000000402047211 */ /* 0x002fe200078010ff */
[----:B--2---:R-:W-:-:S04]  /*e2a0*/  IMAD R7, R7, UR4, RZ ;  /* 0x0000000407077c24 */ /* 0x004fc8000f8e02ff */
[----:B------:R-:W-:-:S04]  /*e2b0*/  IMAD R7, R19, UR5, R7 ;  /* 0x0000000513077c24 */ /* 0x000fc8000f8e0207 */
[----:B------:R-:W-:-:S05]  /*e2c0*/  IMAD.IADD R7, R7, 0x1, R3 ;  /* 0x0000000107077824 */ /* 0x000fca00078e0203 */
[----:B------:R-:W-:-:S05]  /*e2d0*/  LEA.HI.X R5, R2, R5, R7, 0x2, P0 ;  /* 0x0000000502057211 */ /* 0x000fca00000f1407 */
[----:B------:R1:W5:Y:S02]  /*e2e0*/  LDG.E R16, desc[UR46][R4.64] ;  /* 0x0000002e04107981 */ /* 0x000364000c1e1900 */
.L_x_7302:
[----:B------:R-:W2:Y:S01]  /*e2f0*/  S2R R2, SR_TID.X ;  /* 0x0000000000027919 */ /* 0x000ea20000002100 */
[----:B-1----:R-:W-:Y:S01]  /*e300*/  SHF.L.U32 R4, R8, 0x1f, RZ ;  /* 0x0000001f08047819 */ /* 0x002fe200000006ff */
[----:B------:R-:W-:Y:S01]  /*e310*/  BSSY B1, `(.L_x_7303) ;  /* 0x0000006000017945 */ /* 0x000fe20003800000 */
[----:B--2---:R-:W-:Y:S01]  /*e320*/  LOP3.LUT R3, R2, 0x7f, RZ, 0xc0, !PT ;  /* 0x0000007f02037812 */ /* 0x004fe200078ec0ff */
[----:B------:R-:W-:-:S03]  /*e330*/  IMAD R2, R18, 0x8, R17 ;  /* 0x0000000812027824 */ /* 0x000fc600078e0211 */
[----:B------:R-:W-:Y:S01]  /*e340*/  ISETP.NE.AND P1, PT, R3, RZ, PT ;  /* 0x000000ff0300720c */ /* 0x000fe20003f25270 */
[----:B------:R-:W1:Y:S02]  /*e350*/  SYNCS.PHASECHK.TRANS64.TRYWAIT P0, [R2+URZ+0x28c40], R4 ;  /* 0x028c4004020075a7 */ /* 0x000e64000800017f */
[----:B-1----:R-:W-:Y:S10]  /*e360*/  @!P0 BRA `(.L_x_7304) ;  /* 0x0000003400d08947 */ /* 0x002ff40003800000 */
.L_x_7399:
[----:B------:R-:W-:Y:S05]  /*e370*/  BSYNC B1 ;  /* 0x0000000000017941 */ /* 0x000fea0003800000 */
.L_x_7303:
        /* <DEDUP_REMOVED lines=9> */
.L_x_7306:
[----:B------:R-:W-:Y:S05]  /*e410*/  BSYNC B1 ;  /* 0x0000000000017941 */ /* 0x000fea0003800000 */
.L_x_7305:
[----:B------:R-:W-:Y:S01]  /*e420*/  IMAD.SHL.U32 R3, R0, 0x40, RZ ;  /* 0x0000004000037824 */ /* 0x000fe200078e00ff */
[----:B------:R-:W-:Y:S01]  /*e430*/  UIADD3 UR4, UP0, UR44, 0x370, URZ ;  /* 0x000003702c047890 */ /* 0x000fe2000ff1e03f */
[----:B------:R-:W-:Y:S01]  /*e440*/  IMAD.MOV.U32 R7, RZ, RZ, RZ ;  /* 0x000000ffff077224 */ /* 0x000fe200078e00ff */
[----:B------:R-:W-:Y:S01]  /*e450*/  PLOP3.LUT P0, PT, PT, PT, PT, 0x80, 0x0 ;  /* 0x000000000000781c */ /* 0x000fe20003f0f070 */
[----:B------:R-:W-:Y:S01]  /*e460*/  IMAD R0, R18, 0x2000, R17 ;  /* 0x0000200012007824 */ /* 0x000fe200078e0211 */
[----:B------:R-:W-:Y:S01]  /*e470*/  R2UR UR11, R3 ;  /* 0x00000000030b72ca */ /* 0x000fe200000e0000 */
[----:B------:R-:W-:Y:S01]  /*e480*/  VIADD R5, R2, 0x28c30 ;  /* 0x00028c3002057836 */ /* 0x000fe20000000000 */
[----:B------:R-:W-:Y:S01]  /*e490*/  R2UR UR10, R7 ;  /* 0x00000000070a72ca */ /* 0x000fe200000e0000 */
[----:B------:R-:W-:Y:S01]  /*e4a0*/  VIADD R0, R0, 0x22400 ;  /* 0x0002240000007836 */ /* 0x000fe20000000000 */
[----:B------:R-:W-:Y:S01]  /*e4b0*/  UIADD3.X UR5, URZ, UR45, URZ, UP0, !UPT ;  /* 0x0000002d3f057290 */ /* 0x000fe200087fe43f */
[----:B------:R-:W-:Y:S01]  /*e4c0*/  UMOV UR6, 0x0 ;  /* 0x0000000000067882 */ /* 0x000fe20000000000 */
[----:B------:R-:W-:-:S11]  /*e4d0*/  UMOV UR7, 0x14f00000 ;  /* 0x14f0000000077882 */ /* 0x000fd60000000000 */
.L_x_7307:
        /* <DEDUP_REMOVED lines=12> */
.L_x_7400:
[----:B------:R-:W-:Y:S05]  /*e5a0*/  BSYNC B1 ;  /* 0x0000000000017941 */ /* 0x000fea0003800000 */
.L_x_7308:
[----:B------:R-:W-:Y:S01]  /*e5b0*/  BSSY B1, `(.L_x_7310) ;  /* 0x000000b000017945 */ /* 0x000fe20003800000 */
[----:B0-----:R-:W-:Y:S02]  /*e5c0*/  IMAD.MOV.U32 R8, RZ, RZ, 0x0 ;  /* 0x00000000ff087424 */ /* 0x001fe400078e00ff */
        /* <DEDUP_REMOVED lines=9> */
.L_x_7311:
[----:B------:R-:W-:Y:S05]  /*e660*/  BSYNC B1 ;  /* 0x0000000000017941 */ /* 0x000fea0003800000 */
.L_x_7310:
[----:B------:R-:W-:Y:S01]  /*e670*/  R2UR UR10, R7 ;  /* 0x00000000070a72ca */ /* 0x000fe200000e0000 */
[----:B------:R-:W-:Y:S01]  /*e680*/  IMAD R0, R18, 0x10000, R17 ;  /* 0x0001000012007824 */ /* 0x000fe200078e0211 */
[----:B------:R-:W-:Y:S01]  /*e690*/  R2UR UR6, R8 ;  /* 0x00000000080672ca */ /* 0x000fe200000e0000 */
[----:B------:R-:W-:Y:S01]  /*e6a0*/  UIADD3 UR4, UP0, UR44, 0x470, URZ ;  /* 0x000004702c047890 */ /* 0x000fe2000ff1e03f */
[----:B------:R-:W-:Y:S01]  /*e6b0*/  R2UR UR7, R9 ;  /* 0x00000000090772ca */ /* 0x000fe200000e0000 */
[----:B-12---:R-:W-:Y:S01]  /*e6c0*/  VIADD R2, R2, 0x28c50 ;  /* 0x00028c5002027836 */ /* 0x006fe20000000000 */
[----:B------:R-:W-:Y:S01]  /*e6d0*/  R2UR UR11, R3 ;  /* 0x00000000030b72ca */ /* 0x000fe200000e0000 */
[----:B------:R-:W-:Y:S01]  /*e6e0*/  VIADD R4, R0, 0x400 ;  /* 0x0000040000047836 */ /* 0x000fe20000000000 */
[----:B------:R-:W-:Y:S01]  /*e6f0*/  PLOP3.LUT P0, PT, PT, PT, PT, 0x80, 0x0 ;  /* 0x000000000000781c */ /* 0x000fe20003f0f070 */
[----:B------:R-:W-:-:S12]  /*e700*/  UIADD3.X UR5, URZ, UR45, URZ, UP0, !UPT ;  /* 0x0000002d3f057290 */ /* 0x000fd800087fe43f */
.L_x_7312:
        /* <DEDUP_REMOVED lines=13> */
[----:B------:R-:W-:Y:S02]  /*e7e0*/  R2UR UR11, R3 ;  /* 0x00000000030b72ca */ /* 0x000fe400000e0000 */
[----:B------:R-:W-:-:S13]  /*e7f0*/  PLOP3.LUT P0, PT, PT, PT, PT, 0x80, 0x0 ;  /* 0x000000000000781c */ /* 0x000fda0003f0f070 */
.L_x_7313:
        /* <DEDUP_REMOVED lines=15> */
.L_x_7314:
        /* <DEDUP_REMOVED lines=15> */
.L_x_7315:
        /* <DEDUP_REMOVED lines=15> */
.L_x_7316:
        /* <DEDUP_REMOVED lines=15> */
.L_x_7317:
        /* <DEDUP_REMOVED lines=15> */
.L_x_7318:
        /* <DEDUP_REMOVED lines=15> */
.L_x_7319:
        /* <DEDUP_REMOVED lines=8> */
[----:B-1----:R-:W-:Y:S05]  /*ee20*/  @P0 BRA.U.ANY `(.L_x_7319) ;  /* 0xfffffffd00dc0947 */ /* 0x002fea000393ffff */
.L_x_7301:
[----:B------:R-:W-:Y:S05]  /*ee30*/  BSYNC B0 ;  /* 0x0000000000007941 */ /* 0x000fea0003800000 */
.L_x_7300:
[----:B------:R-:W-:-:S06]  /*ee40*/  UIADD3 UR4, UR38, -0x3, URZ ;  /* 0xfffffffd26047890 */ /* 0x000fcc000fffe03f */
[----:B------:R-:W-:-:S07]  /*ee50*/  IMAD.U32 R0, RZ, RZ, UR4 ;  /* 0x00000004ff007e24 */ /* 0x000fce000f8e00ff */
.L_x_7299:
[----:B------:R-:W-:Y:S01]  /*ee60*/  ISETP.NE.AND P0, PT, R6, RZ, PT ;  /* 0x000000ff0600720c */ /* 0x000fe20003f05270 */
[----:B------:R-:W-:-:S12]  /*ee70*/  BSSY B0, `(.L_x_7298) ;  /* 0x00001b2000007945 */ /* 0x000fd80003800000 */
[----:B------:R-:W-:Y:S05]  /*ee80*/  @!P0 BRA `(.L_x_7320) ;  /* 0x0000001800c08947 */ /* 0x000fea0003800000 */
.L_x_7361:
        /* <DEDUP_REMOVED lines=34> */
.L_x_7323:
[----:B------:R-:W1:Y:S01]  /*f0b0*/  S2R R2, SR_TID.X ;  /* 0x0000000000027919 */ /* 0x000e620000002100 */
[----:B0-----:R-:W-:Y:S01]  /*f0c0*/  IMAD R4, R7, 0x8, R17 ;  /* 0x0000000807047824 */ /* 0x001fe200078e0211 */
[----:B------:R-:W-:Y:S01]  /*f0d0*/  BSSY B2, `(.L_x_7324) ;  /* 0x0000006000027945 */ /* 0x000fe20003800000 */
[----:B-1----:R-:W-:Y:S02]  /*f0e0*/  LOP3.LUT R3, R2, 0x7f, RZ, 0xc0, !PT ;  /* 0x0000007f02037812 */ /* 0x002fe400078ec0ff */
[----:B------:R-:W-:Y:S02]  /*f0f0*/  SHF.L.U32 R2, R6, 0x1f, RZ ;  /* 0x0000001f06027819 */ /* 0x000fe400000006ff */
[----:B------:R-:W-:Y:S02]  /*f100*/  ISETP.NE.AND P1, PT, R3, RZ, PT ;  /* 0x000000ff0300720c */ /* 0x000fe40003f25270 */
[----:B------:R-:W0:Y:S02]  /*f110*/  SYNCS.PHASECHK.TRANS64.TRYWAIT P0, [R4+URZ+0x28c40], R2 ;  /* 0x028c4002040075a7 */ /* 0x000e24000800017f */
[----:B0-----:R-:W-:Y:S09]  /*f120*/  @!P0 BRA `(.L_x_7325) ;  /* 0x0000002800888947 */ /* 0x001ff20003800000 */
.L_x_7401:
[----:B------:R-:W-:Y:S05]  /*f130*/  BSYNC B2 ;  /* 0x0000000000027941 */ /* 0x000fea0003800000 */
.L_x_7324:
        /* <DEDUP_REMOVED lines=9> */
.L_x_7327:
[----:B------:R-:W-:Y:S05]  /*f1d0*/  BSYNC B2 ;  /* 0x0000000000027941 */ /* 0x000fea0003800000 */
.L_x_7326:
        /* <DEDUP_REMOVED lines=11> */
.L_x_7328:
        /* <DEDUP_REMOVED lines=13> */
.L_x_7402:
[----:B------:R-:W-:Y:S05]  /*f360*/  BSYNC B2 ;  /* 0x0000000000027941 */ /* 0x000fea0003800000 */
.L_x_7329:
        /* <DEDUP_REMOVED lines=11> */
.L_x_7332:
[----:B------:R-:W-:Y:S05]  /*f420*/  BSYNC B2 ;  /* 0x0000000000027941 */ /* 0x000fea0003800000 */
.L_x_7331:
        /* <DEDUP_REMOVED lines=9> */
.L_x_7333:
        /* <DEDUP_REMOVED lines=15> */
.L_x_7334:
        /* <DEDUP_REMOVED lines=15> */
.L_x_7335:
        /* <DEDUP_REMOVED lines=15> */
.L_x_7336:
        /* <DEDUP_REMOVED lines=15> */
.L_x_7337:
        /* <DEDUP_REMOVED lines=15> */
.L_x_7338:
        /* <DEDUP_REMOVED lines=15> */
.L_x_7339:
        /* <DEDUP_REMOVED lines=15> */
.L_x_7340:
        /* <DEDUP_REMOVED lines=10> */
.L_x_7322:
[----:B------:R-:W-:Y:S05]  /*fbf0*/  BSYNC B1 ;  /* 0x0000000000017941 */ /* 0x000fea0003800000 */
.L_x_7321:
[----:B------:R-:W2:Y:S01]  /*fc00*/  LDL R2, [R1+0x8] ;  /* 0x0000080001027983 */ /* 0x000ea20000100800 */
[----:B------:R-:W-:Y:S01]  /*fc10*/  VIADD R7, R7, 0x1 ;  /* 0x0000000107077836 */ /* 0x000fe20000000000 */
[----:B------:R-:W-:Y:S04]  /*fc20*/  BSSY B1, `(.L_x_7341) ;  /* 0x00000d3000017945 */ /* 0x000fe80003800000 */
[----:B------:R-:W-:-:S04]  /*fc30*/  ISETP.NE.AND P0, PT, R7, 0x2, PT ;  /* 0x000000020700780c */ /* 0x000fc80003f05270 */
[----:B------:R-:W-:Y:S02]  /*fc40*/  SEL R3, RZ, 0x1, P0 ;  /* 0x00000001ff037807 */ /* 0x000fe40000000000 */
[----:B------:R-:W-:Y:S02]  /*fc50*/  SEL R18, R7, RZ, P0 ;  /* 0x000000ff07127207 */ /* 0x000fe40000000000 */
[----:B0-----:R-:W-:-:S05]  /*fc60*/  LOP3.LUT R8, R6, R3, RZ, 0x3c, !PT ;  /* 0x0000000306087212 */ /* 0x001fca00078e3cff */
[----:B------:R0:W-:Y:S01]  /*fc70*/  STL [R1], R8 ;  /* 0x0000000801007387 */ /* 0x0001e20000100800 */
[----:B--2---:R-:W-:-:S13]  /*fc80*/  ISETP.NE.AND P2, PT, R2, RZ, PT ;  /* 0x000000ff0200720c */ /* 0x004fda0003f45270 */
[----:B0-----:R-:W-:Y:S05]  /*fc90*/  @!P2 BRA `(.L_x_7342) ;  /* 0x0000000c002ca947 */ /* 0x001fea0003800000 */
        /* <DEDUP_REMOVED lines=23> */
.L_x_7343:
        /* <DEDUP_REMOVED lines=8> */
.L_x_7403:
[----:B------:R-:W-:Y:S05]  /*fe90*/  BSYNC B2 ;  /* 0x0000000000027941 */ /* 0x000fea0003800000 */
.L_x_7344:
        /* <DEDUP_REMOVED lines=9> */
.L_x_7347:
[----:B------:R-:W-:Y:S05]  /*ff30*/  BSYNC B2 ;  /* 0x0000000000027941 */ /* 0x000fea0003800000 */
.L_x_7346:
        /* <DEDUP_REMOVED lines=11> */
.L_x_7348:
        /* <DEDUP_REMOVED lines=13> */
.L_x_7404:
[----:B------:R-:W-:Y:S05]  /*100c0*/  BSYNC B2 ;  /* 0x0000000000027941 */ /* 0x000fea0003800000 */
.L_x_7349:
        /* <DEDUP_REMOVED lines=11> */
.L_x_7352:
[----:B------:R-:W-:Y:S05]  /*10180*/  BSYNC B2 ;  /* 0x0000000000027941 */ /* 0x000fea0003800000 */
.L_x_7351:
        /* <DEDUP_REMOVED lines=9> */
.L_x_7353:
        /* <DEDUP_REMOVED lines=15> */
.L_x_7354:
        /* <DEDUP_REMOVED lines=15> */
.L_x_7355:
        /* <DEDUP_REMOVED lines=15> */
.L_x_7356:
        /* <DEDUP_REMOVED lines=15> */
.L_x_7357:
        /* <DEDUP_REMOVED lines=15> */
.L_x_7358:
        /* <DEDUP_REMOVED lines=15> */
.L_x_7359:
        /* <DEDUP_REMOVED lines=15> */
.L_x_7360:
        /* <DEDUP_REMOVED lines=10> */
.L_x_7342:
[----:B------:R-:W-:Y:S05]  /*10950*/  BSYNC B1 ;  /* 0x0000000000017941 */ /* 0x000fea0003800000 */
.L_x_7341:
[C---:B------:R-:W-:Y:S01]  /*10960*/  ISETP.GT.AND P0, PT, R0.reuse, 0x1, PT ;  /* 0x000000010000780c */ /* 0x040fe20003f04270 */
[----:B------:R-:W-:-:S12]  /*10970*/  VIADD R0, R0, 0xfffffffe ;  /* 0xfffffffe00007836 */ /* 0x000fd80000000000 */
[----:B------:R-:W-:Y:S05]  /*10980*/  @P0 BRA `(.L_x_7361) ;  /* 0xffffffe400400947 */ /* 0x000fea000383ffff */
.L_x_7320:
[----:B------:R-:W-:Y:S05]  /*10990*/  BSYNC B0 ;  /* 0x0000000000007941 */ /* 0x000fea0003800000 */
.L_x_7298:
        /* <DEDUP_REMOVED lines=24> */
.L_x_7363:
[----:B------:R-:W-:Y:S05]  /*10b20*/  BSYNC B0 ;  /* 0x0000000000007941 */ /* 0x000fea0003800000 */
.L_x_7362:
[----:B------:R-:W-:-:S07]  /*10b30*/  SEL R18, R18, RZ, P0 ;  /* 0x000000ff12127207 */ /* 0x000fce0000000000 */
.L_x_7266:
[----:B------:R-:W-:Y:S05]  /*10b40*/  BSYNC B7 ;  /* 0x0000000000077941 */ /* 0x000fea0003800000 */
.L_x_7264:
[----:B-12---:R-:W2:Y:S04]  /*10b50*/  LDL R0, [R1+0x20] ;  /* 0x0000200001007983 */ /* 0x006ea80000100800 */
[----:B0-----:R0:W5:Y:S01]  /*10b60*/  LDL R2, [R1+0x10] ;  /* 0x0000100001027983 */ /* 0x0011620000100800 */
        /* <DEDUP_REMOVED lines=12> */
.L_x_7364:
[----:B------:R-:W-:-:S03]  /*10c30*/  UMOV UR4, 0xffffffff ;  /* 0xffffffff00047882 */ /* 0x000fc60000000000 */
[----:B------:R-:W-:Y:S05]  /*10c40*/  BRA.DIV UR4, `(.L_x_7366) ;  /* 0x0000001204107947 */ /* 0x000fea000b800000 */
[----:B-----5:R0:W1:Y:S02]  /*10c50*/  SHFL.IDX PT, R14, R2, RZ, 0x1f ;  /* 0x00001fff020e7589 */ /* 0x02006400000e0000 */
.L_x_7407:
        /* <DEDUP_REMOVED lines=8> */
.L_x_7365:
[----:B------:R-:W3:Y:S01]  /*10ce0*/  LDL R0, [R1+0x10] ;  /* 0x0000100001007983 */ /* 0x000ee20000100800 */
[----:B------:R-:W-:Y:S02]  /*10cf0*/  ULDC UR4, c[0x0][0xc38] ;  /* 0x00030e0000047ab9 */ /* 0x000fe40000000800 */
[----:B---3--:R-:W-:-:S13]  /*10d00*/  ISETP.GE.AND P0, PT, R0, UR4, PT ;  /* 0x0000000400007c0c */ /* 0x008fda000bf06270 */
[----:B------:R-:W-:Y:S05]  /*10d10*/  @!P0 BRA `(.L_x_7367) ;  /* 0xffffffb000708947 */ /* 0x000fea000383ffff */
.L_x_7261:
[----:B-1----:R-:W3:Y:S01]  /*10d20*/  LDL.LU R0, [R1+0x18] ;  /* 0x0000180001007983 */ /* 0x002ee20000300800 */
[----:B------:R-:W-:Y:S01]  /*10d30*/  BSSY B0, `(.L_x_7368) ;  /* 0x000000b000007945 */ /* 0x000fe20003800000 */
[----:B------:R-:W1:Y:S01]  /*10d40*/  S2R R5, SR_CgaCtaId ;  /* 0x0000000000057919 */ /* 0x000e620000008800 */
[----:B---3--:R-:W-:-:S05]  /*10d50*/  VIADD R0, R0, 0x1 ;  /* 0x0000000100007836 */ /* 0x008fca0000000000 */
[----:B0-2---:R-:W-:-:S04]  /*10d60*/  LEA.HI R2, R0, R0, RZ, 0x1 ;  /* 0x0000000000027211 */ /* 0x005fc800078f08ff */
[----:B------:R-:W-:-:S05]  /*10d70*/  LOP3.LUT R3, R2, 0xfffffffe, RZ, 0xc0, !PT ;  /* 0xfffffffe02037812 */ /* 0x000fca00078ec0ff */
[----:B------:R-:W-:Y:S01]  /*10d80*/  IMAD.IADD R3, R0, 0x1, -R3 ;  /* 0x0000000100037824 */ /* 0x000fe200078e0a03 */
[----:B------:R-:W-:-:S04]  /*10d90*/  MOV R0, 0x400 ;  /* 0x0000040000007802 */ /* 0x000fc80000000f00 */
[----:B-1----:R-:W-:Y:S02]  /*10da0*/  LEA R0, R5, R0, 0x18 ;  /* 0x0000000005007211 */ /* 0x002fe400078ec0ff */
[----:B------:R-:W-:-:S04]  /*10db0*/  SHF.L.U32 R3, R3, 0x1f, RZ ;  /* 0x0000001f03037819 */ /* 0x000fc800000006ff */
[----:B------:R-:W0:Y:S02]  /*10dc0*/  SYNCS.PHASECHK.TRANS64.TRYWAIT P0, [R0+URZ+0x28c20], R3 ;  /* 0x028c2003000075a7 */ /* 0x000e24000800017f */
[----:B0-----:R-:W-:Y:S05]  /*10dd0*/  @!P0 BRA `(.L_x_7369) ;  /* 0x0000000c00d48947 */ /* 0x001fea0003800000 */
.L_x_7408:
[----:B------:R-:W-:Y:S05]  /*10de0*/  BSYNC B0 ;  /* 0x0000000000007941 */ /* 0x000fea0003800000 */
.L_x_7368:
[----:B------:R-:W-:-:S03]  /*10df0*/  UMOV UR4, 0xffffffff ;  /* 0xffffffff00047882 */ /* 0x000fc60000000000 */
[----:B------:R-:W-:Y:S05]  /*10e00*/  BRA.DIV UR4, `(.L_x_7370) ;  /* 0x0000000e04dc7947 */ /* 0x000fea000b800000 */
[----:B------:R-:W1:Y:S02]  /*10e10*/  S2R R2, SR_TID.X ;  /* 0x0000000000027919 */ /* 0x000e640000002100 */
[----:B-1----:R-:W-:-:S04]  /*10e20*/  SHF.R.U32.HI R2, RZ, 0x5, R2 ;  /* 0x00000005ff027819 */ /* 0x002fc80000011602 */
[----:B------:R-:W-:-:S05]  /*10e30*/  LOP3.LUT R2, R2, 0x3, RZ, 0xc0, !PT ;  /* 0x0000000302027812 */ /* 0x000fca00078ec0ff */
[----:B------:R1:W2:Y:S02]  /*10e40*/  SHFL.IDX PT, R14, R2, RZ, 0x1f ;  /* 0x00001fff020e7589 */ /* 0x0002a400000e0000 */
.L_x_7411:
[----:B--2---:R-:W-:Y:S01]  /*10e50*/  ISETP.NE.AND P0, PT, R14, RZ, PT ;  /* 0x000000ff0e00720c */ /* 0x004fe20003f05270 */
[----:B------:R-:W-:-:S12]  /*10e60*/  BSSY B0, `(.L_x_7371) ;  /* 0x0000025000007945 */ /* 0x000fd80003800000 */
[----:B------:R-:W-:Y:S05]  /*10e70*/  @P0 BRA `(.L_x_7372) ;  /* 0x00000000008c0947 */ /* 0x000fea0003800000 */
[----:B------:R-:W-:-:S03]  /*10e80*/  UMOV UR4, 0xffffffff ;  /* 0xffffffff00047882 */ /* 0x000fc60000000000 */
[----:B------:R-:W-:Y:S05]  /*10e90*/  BRA.DIV UR4, `(.L_x_7373) ;  /* 0x0000000e04ec7947 */ /* 0x000fea000b800000 */
[----:B------:R-:W-:-:S13]  /*10ea0*/  ELECT P6, URZ, PT ;  /* 0x00000000003f782f */ /* 0x000fda00038c0000 */
.L_x_7414:
[----:B------:R-:W-:Y:S05]  /*10eb0*/  @!P6 BRA `(.L_x_7372) ;  /* 0x00000000007ce947 */ /* 0x000fea0003800000 */
[----:B------:R-:W-:-:S06]  /*10ec0*/  ULOP3.LUT UR4, UR40, 0x2, URZ, 0xfc, !UPT ;  /* 0x0000000228047892 */ /* 0x000fcc000f8efc3f */
[----:B-1----:R-:W-:-:S05]  /*10ed0*/  IMAD.U32 R2, RZ, RZ, UR4 ;  /* 0x00000004ff027e24 */ /* 0x002fca000f8e00ff */
[----:B------:R-:W-:-:S13]  /*10ee0*/  ISETP.NE.AND P2, PT, R2, 0x3, PT ;  /* 0x000000030200780c */ /* 0x000fda0003f45270 */
[----:B------:R-:W-:Y:S05]  /*10ef0*/  @!P2 BRA `(.L_x_7374) ;  /* 0x000000000004a947 */ /* 0x000fea0003800000 */
[----:B------:R-:W-:Y:S01]  /*10f00*/  BPT.TRAP 0x1 ;  /* 0x000000040000795c */ /* 0x000fe20000300000 */
.L_x_7374:
        /* <DEDUP_REMOVED lines=13> */
.L_x_7415:
[----:B------:R-:W1:Y:S02]  /*10fe0*/  SYNCS.PHASECHK.TRANS64.TRYWAIT P0, [R3+URZ], R2 ;  /* 0x00000002030075a7 */ /* 0x000e64000800017f */
[----:B-1----:R-:W-:Y:S05]  /*10ff0*/  @!P0 BRA `(.L_x_7376) ;  /* 0x0000000c00c88947 */ /* 0x002fea0003800000 */
.L_x_7416:
[----:B------:R-:W-:Y:S05]  /*11000*/  @!P2 BRA `(.L_x_7377) ;  /* 0x000000000004a947 */ /* 0x000fea0003800000 */
[----:B------:R-:W-:Y:S01]  /*11010*/  BPT.TRAP 0x1 ;  /* 0x000000040000795c */ /* 0x000fe20000300000 */
.L_x_7377:
[----:B-1----:R-:W-:-:S04]  /*11020*/  VIADD R3, R0, 0x28c60 ;  /* 0x00028c6000037836 */ /* 0x002fc80000000000 */
[----:B------:R-:W-:-:S04]  /*11030*/  IMAD R18, R18, 0x8, R3 ;  /* 0x0000000812127824 */ /* 0x000fc800078e0203 */
[----:B------:R-:W1:Y:S02]  /*11040*/  SYNCS.PHASECHK.TRANS64.TRYWAIT P0, [R18+URZ], R5 ;  /* 0x00000005120075a7 */ /* 0x000e64000800017f */
[----:B-1----:R-:W-:Y:S05]  /*11050*/  @!P0 BRA `(.L_x_7378) ;  /* 0x0000000c00c48947 */ /* 0x002fea0003800000 */
.L_x_7417:
[----:B------:R-:W-:-:S07]  /*11060*/  IMAD R3, R4, 0x8, R3 ;  /* 0x0000000804037824 */ /* 0x000fce00078e0203 */
.L_x_7379:
[----:B--2---:R2:W3:Y:S02]  /*11070*/  SYNCS.PHASECHK.TRANS64.TRYWAIT P0, [R3+URZ], R2 ;  /* 0x00000002030075a7 */ /* 0x0044e4000800017f */
[----:B---3--:R-:W-:Y:S05]  /*11080*/  @!P0 NANOSLEEP.SYNCS 0x989680 ;  /* 0x009896800000895d */ /* 0x008fea0003900000 */
[----:B------:R-:W3:Y:S02]  /*11090*/  @!P0 SYNCS.PHASECHK.TRANS64 P0, [R3+URZ], R2 ;  /* 0x00000002030085a7 */ /* 0x000ee4000800007f */
[----:B---3--:R-:W-:Y:S05]  /*110a0*/  @!P0 BRA `(.L_x_7379) ;  /* 0xfffffffc00f08947 */ /* 0x008fea000383ffff */
.L_x_7372:
[----:B------:R-:W-:Y:S05]  /*110b0*/  BSYNC B0 ;  /* 0x0000000000007941 */ /* 0x000fea0003800000 */
.L_x_7371:
[----:B------:R-:W-:Y:S05]  /*110c0*/  EXIT ;  /* 0x000000000000794d */ /* 0x000fea0003800000 */
.L_x_7213:
[----:B0-----:R-:W-:-:S04]  /*110d0*/  IMAD.U32 R3, RZ, RZ, UR21 ;  /* 0x00000015ff037e24 */ /* 0x001fc8000f8e00ff */
[----:B------:R0:W1:Y:S03]  /*110e0*/  SYNCS.PHASECHK.TRANS64.TRYWAIT P1, [R3+URZ+0x28c50], R0 ;  /* 0x028c5000030075a7 */ /* 0x000066000802017f */
[----:B-1----:R-:W-:Y:S05]  /*110f0*/  @!P1 NANOSLEEP.SYNCS 0x989680 ;  /* 0x009896800000995d */ /* 0x002fea0003900000 */
[----:B------:R-:W1:Y:S02]  /*11100*/  @!P1 SYNCS.PHASECHK.TRANS64 P1, [R3+URZ+0x28c50], R0 ;  /* 0x028c5000030095a7 */ /* 0x000e64000802007f */
[----:B-1----:R-:W-:Y:S05]  /*11110*/  @!P1 BRA `(.L_x_7213) ;  /* 0xfffffffc00ec9947 */ /* 0x002fea000383ffff */
[----:B------:R-:W-:Y:S05]  /*11120*/  BRA `(.L_x_7380) ;  /* 0xffffff0800407947 */ /* 0x000fea000383ffff */
.L_x_7218:
[----:B-1----:R-:W-:-:S04]  /*11130*/  IMAD.U32 R3, RZ, RZ, UR21 ;  /* 0x00000015ff037e24 */ /* 0x002fc8000f8e00ff */
[----:B------:R1:W2:Y:S03]  /*11140*/  SYNCS.PHASECHK.TRANS64.TRYWAIT P1, [R3+URZ+0x28c50], R0 ;  /* 0x028c5000030075a7 */ /* 0x0002a6000802017f */
[----:B--2---:R-:W-:Y:S05]  /*11150*/  @!P1 NANOSLEEP.SYNCS 0x989680 ;  /* 0x009896800000995d */ /* 0x004fea0003900000 */
[----:B------:R-:W2:Y:S02]  /*11160*/  @!P1 SYNCS.PHASECHK.TRANS64 P1, [R3+URZ+0x28c50], R0 ;  /* 0x028c5000030095a7 */ /* 0x000ea4000802007f */
[----:B--2---:R-:W-:Y:S05]  /*11170*/  @!P1 BRA `(.L_x_7218) ;  /* 0xfffffffc00ec9947 */ /* 0x004fea000383ffff */
[----:B------:R-:W-:Y:S05]  /*11180*/  BRA `(.L_x_7217) ;  /* 0xffffff14003c7947 */ /* 0x000fea000383ffff */
.L_x_7221:
[----:B0-----:R-:W-:-:S04]  /*11190*/  IMAD.U32 R3, RZ, RZ, UR43 ;  /* 0x0000002bff037e24 */ /* 0x001fc8000f8e00ff */
[----:B------:R0:W1:Y:S03]  /*111a0*/  SYNCS.PHASECHK.TRANS64.TRYWAIT P1, [R3+URZ+0x28c00], R0 ;  /* 0x028c0000030075a7 */ /* 0x000066000802017f */
[----:B-1----:R-:W-:Y:S05]  /*111b0*/  @!P1 NANOSLEEP.SYNCS 0x989680 ;  /* 0x009896800000995d */ /* 0x002fea0003900000 */
[----:B------:R-:W1:Y:S02]  /*111c0*/  @!P1 SYNCS.PHASECHK.TRANS64 P1, [R3+URZ+0x28c00], R0 ;  /* 0x028c0000030095a7 */ /* 0x000e64000802007f */
[----:B-1----:R-:W-:Y:S05]  /*111d0*/  @!P1 BRA `(.L_x_7221) ;  /* 0xfffffffc00ec9947 */ /* 0x002fea000383ffff */
[----:B------:R-:W-:Y:S05]  /*111e0*/  BRA `(.L_x_7381) ;  /* 0xffffff2400d07947 */ /* 0x000fea000383ffff */
.L_x_7225:
[----:B--2---:R2:W3:Y:S02]  /*111f0*/  SYNCS.PHASECHK.TRANS64.TRYWAIT P1, [R7+URZ+0x28c30], R8 ;  /* 0x028c3008070075a7 */ /* 0x0044e4000802017f */
[----:B---3--:R-:W-:Y:S05]  /*11200*/  @!P1 NANOSLEEP.SYNCS 0x989680 ;  /* 0x009896800000995d */ /* 0x008fea0003900000 */
[----:B------:R-:W3:Y:S02]  /*11210*/  @!P1 SYNCS.PHASECHK.TRANS64 P1, [R7+URZ+0x28c30], R8 ;  /* 0x028c3008070095a7 */ /* 0x000ee4000802007f */
[----:B---3--:R-:W-:Y:S05]  /*11220*/  @!P1 BRA `(.L_x_7225) ;  /* 0xfffffffc00f09947 */ /* 0x008fea000383ffff */
[----:B------:R-:W-:Y:S05]  /*11230*/  BRA `(.L_x_7224) ;  /* 0xffffff2400ec7947 */ /* 0x000fea000383ffff */
.L_x_7229:
[----:B----4-:R4:W0:Y:S02]  /*11240*/  SYNCS.PHASECHK.TRANS64.TRYWAIT P3, [R7+URZ+0x28c50], R8 ;  /* 0x028c5008070075a7 */ /* 0x010824000806017f */
[----:B0-----:R-:W-:Y:S05]  /*11250*/  @!P3 NANOSLEEP.SYNCS 0x989680 ;  /* 0x009896800000b95d */ /* 0x001fea0003900000 */
[----:B------:R-:W0:Y:S02]  /*11260*/  @!P3 SYNCS.PHASECHK.TRANS64 P3, [R7+URZ+0x28c50], R8 ;  /* 0x028c50080700b5a7 */ /* 0x000e24000806007f */
[----:B0-----:R-:W-:Y:S05]  /*11270*/  @!P3 BRA `(.L_x_7229) ;  /* 0xfffffffc00f0b947 */ /* 0x001fea000383ffff */
[----:B------:R-:W-:Y:S05]  /*11280*/  BRA `(.L_x_7228) ;  /* 0xffffff3800807947 */ /* 0x000fea000383ffff */
.L_x_7234:
[----:B--2---:R-:W-:-:S04]  /*11290*/  IMAD.U32 R6, RZ, RZ, UR25 ;  /* 0x00000019ff067e24 */ /* 0x004fc8000f8e00ff */
[----:B------:R2:W3:Y:S03]  /*112a0*/  SYNCS.PHASECHK.TRANS64.TRYWAIT P3, [R6+URZ+0x28c30], R7 ;  /* 0x028c3007060075a7 */ /* 0x0004e6000806017f */
[----:B---3--:R-:W-:Y:S05]  /*112b0*/  @!P3 NANOSLEEP.SYNCS 0x989680 ;  /* 0x009896800000b95d */ /* 0x008fea0003900000 */
[----:B------:R-:W3:Y:S02]  /*112c0*/  @!P3 SYNCS.PHASECHK.TRANS64 P3, [R6+URZ+0x28c30], R7 ;  /* 0x028c30070600b5a7 */ /* 0x000ee4000806007f */
[----:B---3--:R-:W-:Y:S05]  /*112d0*/  @!P3 BRA `(.L_x_7234) ;  /* 0xfffffffc00ecb947 */ /* 0x008fea000383ffff */
[----:B------:R-:W-:Y:S05]  /*112e0*/  BRA `(.L_x_7233) ;  /* 0xffffff3c00887947 */ /* 0x000fea000383ffff */
.L_x_7238:
[----:B---3--:R3:W4:Y:S02]  /*112f0*/  SYNCS.PHASECHK.TRANS64.TRYWAIT P3, [R170+URZ+0x28c50], R7 ;  /* 0x028c5007aa0075a7 */ /* 0x008724000806017f */
[----:B----4-:R-:W-:Y:S05]  /*11300*/  @!P3 NANOSLEEP.SYNCS 0x989680 ;  /* 0x009896800000b95d */ /* 0x010fea0003900000 */
[----:B------:R-:W4:Y:S02]  /*11310*/  @!P3 SYNCS.PHASECHK.TRANS64 P3, [R170+URZ+0x28c50], R7 ;  /* 0x028c5007aa00b5a7 */ /* 0x000f24000806007f */
[----:B----4-:R-:W-:Y:S05]  /*11320*/  @!P3 BRA `(.L_x_7238) ;  /* 0xfffffffc00f0b947 */ /* 0x010fea000383ffff */
[----:B------:R-:W-:Y:S05]  /*11330*/  BRA `(.L_x_7237) ;  /* 0xffffff5400fc7947 */ /* 0x000fea000383ffff */
.L_x_7244:
[----:B--2---:R-:W-:-:S04]  /*11340*/  IMAD.U32 R6, RZ, RZ, UR23 ;  /* 0x00000017ff067e24 */ /* 0x004fc8000f8e00ff */
[----:B------:R2:W4:Y:S03]  /*11350*/  SYNCS.PHASECHK.TRANS64.TRYWAIT P2, [R6+URZ+0x28c30], R7 ;  /* 0x028c3007060075a7 */ /* 0x000526000804017f */
[----:B----4-:R-:W-:Y:S05]  /*11360*/  @!P2 NANOSLEEP.SYNCS 0x989680 ;  /* 0x009896800000a95d */ /* 0x010fea0003900000 */
[----:B------:R-:W4:Y:S02]  /*11370*/  @!P2 SYNCS.PHASECHK.TRANS64 P2, [R6+URZ+0x28c30], R7 ;  /* 0x028c30070600a5a7 */ /* 0x000f24000804007f */
[----:B----4-:R-:W-:Y:S05]  /*11380*/  @!P2 BRA `(.L_x_7244) ;  /* 0xfffffffc00eca947 */ /* 0x010fea000383ffff */
[----:B------:R-:W-:Y:S05]  /*11390*/  BRA `(.L_x_7243) ;  /* 0xffffff5800e47947 */ /* 0x000fea000383ffff */
.L_x_7248:
[----:B---3--:R3:W4:Y:S02]  /*113a0*/  SYNCS.PHASECHK.TRANS64.TRYWAIT P2, [R170+URZ+0x28c50], R7 ;  /* 0x028c5007aa0075a7 */ /* 0x008724000804017f */
[----:B----4-:R-:W-:Y:S05]  /*113b0*/  @!P2 NANOSLEEP.SYNCS 0x989680 ;  /* 0x009896800000a95d */ /* 0x010fea0003900000 */
[----:B------:R-:W4:Y:S02]  /*113c0*/  @!P2 SYNCS.PHASECHK.TRANS64 P2, [R170+URZ+0x28c50], R7 ;  /* 0x028c5007aa00a5a7 */ /* 0x000f24000804007f */
[----:B----4-:R-:W-:Y:S05]  /*113d0*/  @!P2 BRA `(.L_x_7248) ;  /* 0xfffffffc00f0a947 */ /* 0x010fea000383ffff */
[----:B------:R-:W-:Y:S05]  /*113e0*/  BRA `(.L_x_7247) ;  /* 0xffffff7000087947 */ /* 0x000fea000383ffff */
.L_x_7272:
[----:B------:R-:W-:Y:S02]  /*113f0*/  IMAD.MOV.U32 R13, RZ, RZ, R4 ;  /* 0x000000ffff0d7224 */ /* 0x000fe400078e0004 */
[----:B------:R-:W-:Y:S02]  /*11400*/  IMAD.MOV.U32 R12, RZ, RZ, RZ ;  /* 0x000000ffff0c7224 */ /* 0x000fe400078e00ff */
[----:B------:R-:W-:Y:S02]  /*11410*/  IMAD.MOV.U32 R11, RZ, RZ, 0x1f ;  /* 0x0000001fff0b7424 */ /* 0x000fe400078e00ff */
[----:B------:R-:W-:-:S07]  /*11420*/  IMAD.MOV.U32 R15, RZ, RZ, -0x1 ;  /* 0xffffffffff0f7424 */ /* 0x000fce00078e00ff */
[----:B0-----:R-:W-:Y:S05]  /*11430*/  WARPSYNC.COLLECTIVE R15, `(.L_x_7382) ;  /* 0x000000000f087348 */ /* 0x001fea0003c00000 */
[----:B------:R1:W2:Y:S02]  /*11440*/  SHFL.IDX P6, R14, R13, R12, R11 ;  /* 0x0000000c0d0e7389 */ /* 0x0002a400000c000b */
[----:B012---:R-:W-:Y:S01]  /*11450*/  ENDCOLLECTIVE ;  /* 0x000000000000791b */ /* 0x007fe20003800000 */
.L_x_7382:
[----:B------:R-:W-:Y:S05]  /*11460*/  BRA `(.L_x_7383) ;  /* 0xffffffb4005c7947 */ /* 0x000fea000383ffff */
.L_x_7274:
[----:B------:R-:W-:Y:S01]  /*11470*/  BSSY B0, `(.L_x_7384) ;  /* 0x0000006000007945 */ /* 0x000fe20003800000 */
[----:B------:R-:W-:-:S07]  /*11480*/  IMAD.MOV.U32 R15, RZ, RZ, -0x1 ;  /* 0xffffffffff0f7424 */ /* 0x000fce00078e00ff */
[----:B0--3--:R-:W-:Y:S05]  /*11490*/  WARPSYNC.COLLECTIVE R15, `(.L_x_7385) ;  /* 0x000000000f0c7348 */ /* 0x009fea0003c00000 */
[----:B------:R-:W-:Y:S02]  /*114a0*/  ELECT P6, UR62, PT ;  /* 0x00000000003e782f */ /* 0x000fe400038c0000 */
[----:B------:R-:W-:Y:S01]  /*114b0*/  MOV R14, UR62 ;  /* 0x0000003e000e7c02 */ /* 0x000fe20008000f00 */
[----:B0--3--:R-:W-:Y:S10]  /*114c0*/  ENDCOLLECTIVE ;  /* 0x000000000000791b */ /* 0x009ff40003800000 */
.L_x_7385:
[----:B------:R-:W-:Y:S05]  /*114d0*/  BSYNC B0 ;  /* 0x0000000000007941 */ /* 0x000fea0003800000 */
.L_x_7384:
[----:B------:R-:W-:Y:S05]  /*114e0*/  BRA `(.L_x_7386) ;  /* 0xffffffb400607947 */ /* 0x000fea000383ffff */
.L_x_7276:
[----:B0-----:R0:W1:Y:S02]  /*114f0*/  SYNCS.PHASECHK.TRANS64.TRYWAIT P0, [R3+URZ+0x28c40], R0 ;  /* 0x028c4000030075a7 */ /* 0x001064000800017f */
[----:B-1----:R-:W-:Y:S05]  /*11500*/  @!P0 NANOSLEEP.SYNCS 0x989680 ;  /* 0x009896800000895d */ /* 0x002fea0003900000 */
[----:B------:R-:W1:Y:S02]  /*11510*/  @!P0 SYNCS.PHASECHK.TRANS64 P0, [R3+URZ+0x28c40], R0 ;  /* 0x028c4000030085a7 */ /* 0x000e64000800007f */
[----:B-1----:R-:W-:Y:S05]  /*11520*/  @!P0 BRA `(.L_x_7276) ;  /* 0xfffffffc00f08947 */ /* 0x002fea000383ffff */
[----:B------:R-:W-:Y:S05]  /*11530*/  BRA `(.L_x_7387) ;  /* 0xffffffb400c47947 */ /* 0x000fea000383ffff */
.L_x_7280:
        /* <DEDUP_REMOVED lines=8> */
.L_x_7388:
[----:B------:R-:W-:Y:S02]  /*115c0*/  IMAD R4, R4, 0x40, R10 ;  /* 0x0000004004047824 */ /* 0x000fe400078e020a */
[----:B------:R-:W-:Y:S02]  /*115d0*/  IMAD.MOV.U32 R13, RZ, RZ, R0 ;  /* 0x000000ffff0d7224 */ /* 0x000fe400078e0000 */
[----:B------:R-:W-:-:S07]  /*115e0*/  IMAD.MOV.U32 R5, RZ, RZ, R14 ;  /* 0x000000ffff057224 */ /* 0x000fce00078e000e */
[----:B------:R-:W-:Y:S05]  /*115f0*/  WARPSYNC.COLLECTIVE R15, `(.L_x_7389) ;  /* 0x000000000f087348 */ /* 0x000fea0003c00000 */
[----:B------:R0:W1:Y:S02]  /*11600*/  SHFL.IDX P6, R14, R13, R12, R11 ;  /* 0x0000000c0d0e7389 */ /* 0x00006400000c000b */
[----:B01----:R-:W-:Y:S01]  /*11610*/  ENDCOLLECTIVE ;  /* 0x000000000000791b */ /* 0x003fe20003800000 */
.L_x_7389:
[----:B------:R-:W-:Y:S02]  /*11620*/  ULDC UR4, c[0x0][0x288] ;  /* 0x0000a20000047ab9 */ /* 0x000fe40000000800 */
[----:B------:R-:W-:-:S05]  /*11630*/  IMAD R3, R7, UR4, RZ ;  /* 0x0000000407037c24 */ /* 0x000fca000f8e02ff */
[----:B------:R-:W-:Y:S01]  /*11640*/  ISETP.GE.AND P1, PT, R4, R3, PT ;  /* 0x000000030400720c */ /* 0x000fe20003f26270 */
[----:B------:R-:W-:Y:S02]  /*11650*/  IMAD.MOV.U32 R13, RZ, RZ, R2 ;  /* 0x000000ffff0d7224 */ /* 0x000fe400078e0002 */
[----:B------:R-:W-:Y:S02]  /*11660*/  IMAD.MOV.U32 R12, RZ, RZ, 0x1 ;  /* 0x00000001ff0c7424 */ /* 0x000fe400078e00ff */
[----:B------:R-:W-:-:S08]  /*11670*/  IMAD.MOV.U32 R6, RZ, RZ, R14 ;  /* 0x000000ffff067224 */ /* 0x000fd000078e000e */
[----:B------:R-:W-:Y:S05]  /*11680*/  WARPSYNC.COLLECTIVE R15, `(.L_x_7390) ;  /* 0x000000000f087348 */ /* 0x000fea0003c00000 */
[----:B------:R0:W1:Y:S02]  /*11690*/  SHFL.IDX P6, R14, R13, R12, R11 ;  /* 0x0000000c0d0e7389 */ /* 0x00006400000c000b */
[----:B01----:R-:W-:Y:S01]  /*116a0*/  ENDCOLLECTIVE ;  /* 0x000000000000791b */ /* 0x003fe20003800000 */
.L_x_7390:
        /* <DEDUP_REMOVED lines=14> */
.L_x_7391:
[----:B------:R-:W-:Y:S02]  /*11790*/  IMAD.MOV.U32 R13, RZ, RZ, R2 ;  /* 0x000000ffff0d7224 */ /* 0x000fe400078e0002 */
[----:B------:R-:W-:Y:S02]  /*117a0*/  IMAD.MOV.U32 R12, RZ, RZ, 0x2 ;  /* 0x00000002ff0c7424 */ /* 0x000fe400078e00ff */
[----:B------:R-:W-:-:S07]  /*117b0*/  IMAD.MOV.U32 R6, RZ, RZ, R14 ;  /* 0x000000ffff067224 */ /* 0x000fce00078e000e */
[----:B------:R-:W-:Y:S05]  /*117c0*/  WARPSYNC.COLLECTIVE R15, `(.L_x_7392) ;  /* 0x000000000f087348 */ /* 0x000fea0003c00000 */
[----:B------:R0:W1:Y:S02]  /*117d0*/  SHFL.IDX P6, R14, R13, R12, R11 ;  /* 0x0000000c0d0e7389 */ /* 0x00006400000c000b */
[----:B01----:R-:W-:Y:S01]  /*117e0*/  ENDCOLLECTIVE ;  /* 0x000000000000791b */ /* 0x003fe20003800000 */
.L_x_7392:
        /* <DEDUP_REMOVED lines=14> */
.L_x_7393:
[----:B------:R-:W-:Y:S02]  /*118d0*/  IMAD.MOV.U32 R13, RZ, RZ, R2 ;  /* 0x000000ffff0d7224 */ /* 0x000fe400078e0002 */
[----:B------:R-:W-:Y:S02]  /*118e0*/  IMAD.MOV.U32 R12, RZ, RZ, 0x3 ;  /* 0x00000003ff0c7424 */ /* 0x000fe400078e00ff */
[----:B------:R-:W-:-:S07]  /*118f0*/  IMAD.MOV.U32 R6, RZ, RZ, R14 ;  /* 0x000000ffff067224 */ /* 0x000fce00078e000e */
[----:B------:R-:W-:Y:S05]  /*11900*/  WARPSYNC.COLLECTIVE R15, `(.L_x_7394) ;  /* 0x000000000f087348 */ /* 0x000fea0003c00000 */
[----:B------:R0:W1:Y:S02]  /*11910*/  SHFL.IDX P6, R14, R13, R12, R11 ;  /* 0x0000000c0d0e7389 */ /* 0x00006400000c000b */
[----:B01----:R-:W-:Y:S01]  /*11920*/  ENDCOLLECTIVE ;  /* 0x000000000000791b */ /* 0x003fe20003800000 */
.L_x_7394:
        /* <DEDUP_REMOVED lines=12> */
.L_x_7395:
[----:B------:R-:W-:Y:S01]  /*119f0*/  IMAD.MOV.U32 R0, RZ, RZ, R14 ;  /* 0x000000ffff007224 */ /* 0x000fe200078e000e */
[----:B------:R-:W-:Y:S06]  /*11a00*/  BRA `(.L_x_7396) ;  /* 0xffffffb800b87947 */ /* 0x000fec000383ffff */
.L_x_7283:
[----:B0-----:R0:W1:Y:S02]  /*11a10*/  SYNCS.PHASECHK.TRANS64.TRYWAIT P0, [R17+URZ+0x28c20], R0 ;  /* 0x028c2000110075a7 */ /* 0x001064000800017f */
[----:B-1----:R-:W-:Y:S05]  /*11a20*/  @!P0 NANOSLEEP.SYNCS 0x989680 ;  /* 0x009896800000895d */ /* 0x002fea0003900000 */
[----:B------:R-:W1:Y:S02]  /*11a30*/  @!P0 SYNCS.PHASECHK.TRANS64 P0, [R17+URZ+0x28c20], R0 ;  /* 0x028c2000110085a7 */ /* 0x000e64000800007f */
[----:B-1----:R-:W-:Y:S05]  /*11a40*/  @!P0 BRA `(.L_x_7283) ;  /* 0xfffffffc00f08947 */ /* 0x002fea000383ffff */
[----:B------:R-:W-:Y:S05]  /*11a50*/  BRA `(.L_x_7397) ;  /* 0xffffffbc00147947 */ /* 0x000fea000383ffff */
.L_x_7287:
[----:B0-----:R0:W1:Y:S02]  /*11a60*/  SYNCS.PHASECHK.TRANS64.TRYWAIT P0, [R0+URZ+0x28c60], R3 ;  /* 0x028c6003000075a7 */ /* 0x001064000800017f */
[----:B-1----:R-:W-:Y:S05]  /*11a70*/  @!P0 NANOSLEEP.SYNCS 0x989680 ;  /* 0x009896800000895d */ /* 0x002fea0003900000 */
[----:B------:R-:W1:Y:S02]  /*11a80*/  @!P0 SYNCS.PHASECHK.TRANS64 P0, [R0+URZ+0x28c60], R3 ;  /* 0x028c6003000085a7 */ /* 0x000e64000800007f */
[----:B-1----:R-:W-:Y:S05]  /*11a90*/  @!P0 BRA `(.L_x_7287) ;  /* 0xfffffffc00f08947 */ /* 0x002fea000383ffff */
[----:B------:R-:W-:Y:S05]  /*11aa0*/  BRA `(.L_x_7398) ;  /* 0xffffffbc00387947 */ /* 0x000fea000383ffff */
.L_x_7304:
[----:B-1----:R1:W2:Y:S02]  /*11ab0*/  SYNCS.PHASECHK.TRANS64.TRYWAIT P0, [R2+URZ+0x28c40], R4 ;  /* 0x028c4004020075a7 */ /* 0x0022a4000800017f */
[----:B--2---:R-:W-:Y:S05]  /*11ac0*/  @!P0 NANOSLEEP.SYNCS 0x989680 ;  /* 0x009896800000895d */ /* 0x004fea0003900000 */
[----:B------:R-:W2:Y:S02]  /*11ad0*/  @!P0 SYNCS.PHASECHK.TRANS64 P0, [R2+URZ+0x28c40], R4 ;  /* 0x028c4004020085a7 */ /* 0x000ea4000800007f */
[----:B--2---:R-:W-:Y:S05]  /*11ae0*/  @!P0 BRA `(.L_x_7304) ;  /* 0xfffffffc00f08947 */ /* 0x004fea000383ffff */
[----:B------:R-:W-:Y:S05]  /*11af0*/  BRA `(.L_x_7399) ;  /* 0xffffffc8001c7947 */ /* 0x000fea000383ffff */
.L_x_7309:
[----:B--2---:R2:W3:Y:S02]  /*11b00*/  SYNCS.PHASECHK.TRANS64.TRYWAIT P0, [R2+URZ+0x28c60], R4 ;  /* 0x028c6004020075a7 */ /* 0x0044e4000800017f */
[----:B---3--:R-:W-:Y:S05]  /*11b10*/  @!P0 NANOSLEEP.SYNCS 0x989680 ;  /* 0x009896800000895d */ /* 0x008fea0003900000 */
[----:B------:R-:W3:Y:S02]  /*11b20*/  @!P0 SYNCS.PHASECHK.TRANS64 P0, [R2+URZ+0x28c60], R4 ;  /* 0x028c6004020085a7 */ /* 0x000ee4000800007f */
[----:B---3--:R-:W-:Y:S05]  /*11b30*/  @!P0 BRA `(.L_x_7309) ;  /* 0xfffffffc00f08947 */ /* 0x008fea000383ffff */
[----:B------:R-:W-:Y:S05]  /*11b40*/  BRA `(.L_x_7400) ;  /* 0xffffffc800947947 */ /* 0x000fea000383ffff */
.L_x_7325:
[----:B0-----:R0:W1:Y:S02]  /*11b50*/  SYNCS.PHASECHK.TRANS64.TRYWAIT P0, [R4+URZ+0x28c40], R2 ;  /* 0x028c4002040075a7 */ /* 0x001064000800017f */
[----:B-1----:R-:W-:Y:S05]  /*11b60*/  @!P0 NANOSLEEP.SYNCS 0x989680 ;  /* 0x009896800000895d */ /* 0x002fea0003900000 */
[----:B------:R-:W1:Y:S02]  /*11b70*/  @!P0 SYNCS.PHASECHK.TRANS64 P0, [R4+URZ+0x28c40], R2 ;  /* 0x028c4002040085a7 */ /* 0x000e64000800007f */
[----:B-1----:R-:W-:Y:S05]  /*11b80*/  @!P0 BRA `(.L_x_7325) ;  /* 0xfffffffc00f08947 */ /* 0x002fea000383ffff */
[----:B------:R-:W-:Y:S05]  /*11b90*/  BRA `(.L_x_7401) ;  /* 0xffffffd400647947 */ /* 0x000fea000383ffff */
.L_x_7330:
[----:B-1----:R1:W2:Y:S02]  /*11ba0*/  SYNCS.PHASECHK.TRANS64.TRYWAIT P0, [R4+URZ+0x28c60], R2 ;  /* 0x028c6002040075a7 */ /* 0x0022a4000800017f */
[----:B--2---:R-:W-:Y:S05]  /*11bb0*/  @!P0 NANOSLEEP.SYNCS 0x989680 ;  /* 0x009896800000895d */ /* 0x004fea0003900000 */
[----:B------:R-:W2:Y:S02]  /*11bc0*/  @!P0 SYNCS.PHASECHK.TRANS64 P0, [R4+URZ+0x28c60], R2 ;  /* 0x028c6002040085a7 */ /* 0x000ea4000800007f */
[----:B--2---:R-:W-:Y:S05]  /*11bd0*/  @!P0 BRA `(.L_x_7330) ;  /* 0xfffffffc00f08947 */ /* 0x004fea000383ffff */
[----:B------:R-:W-:Y:S05]  /*11be0*/  BRA `(.L_x_7402) ;  /* 0xffffffd400dc7947 */ /* 0x000fea000383ffff */
.L_x_7345:
[----:B0-----:R0:W1:Y:S02]  /*11bf0*/  SYNCS.PHASECHK.TRANS64.TRYWAIT P0, [R4+URZ+0x28c40], R2 ;  /* 0x028c4002040075a7 */ /* 0x001064000800017f */
[----:B-1----:R-:W-:Y:S05]  /*11c00*/  @!P0 NANOSLEEP.SYNCS 0x989680 ;  /* 0x009896800000895d */ /* 0x002fea0003900000 */
[----:B------:R-:W1:Y:S02]  /*11c10*/  @!P0 SYNCS.PHASECHK.TRANS64 P0, [R4+URZ+0x28c40], R2 ;  /* 0x028c4002040085a7 */ /* 0x000e64000800007f */
[----:B-1----:R-:W-:Y:S05]  /*11c20*/  @!P0 BRA `(.L_x_7345) ;  /* 0xfffffffc00f08947 */ /* 0x002fea000383ffff */
[----:B------:R-:W-:Y:S05]  /*11c30*/  BRA `(.L_x_7403) ;  /* 0xffffffe000947947 */ /* 0x000fea000383ffff */
.L_x_7350:
[----:B-1----:R1:W2:Y:S02]  /*11c40*/  SYNCS.PHASECHK.TRANS64.TRYWAIT P0, [R4+URZ+0x28c60], R2 ;  /* 0x028c6002040075a7 */ /* 0x0022a4000800017f */
[----:B--2---:R-:W-:Y:S05]  /*11c50*/  @!P0 NANOSLEEP.SYNCS 0x989680 ;  /* 0x009896800000895d */ /* 0x004fea0003900000 */
[----:B------:R-:W2:Y:S02]  /*11c60*/  @!P0 SYNCS.PHASECHK.TRANS64 P0, [R4+URZ+0x28c60], R2 ;  /* 0x028c6002040085a7 */ /* 0x000ea4000800007f */
[----:B--2---:R-:W-:Y:S05]  /*11c70*/  @!P0 BRA `(.L_x_7350) ;  /* 0xfffffffc00f08947 */ /* 0x004fea000383ffff */
[----:B------:R-:W-:Y:S05]  /*11c80*/  BRA `(.L_x_7404) ;  /* 0xffffffe4000c7947 */ /* 0x000fea000383ffff */
.L_x_7366:
        /* <DEDUP_REMOVED lines=8> */
.L_x_7406:
[----:B------:R-:W-:Y:S05]  /*11d10*/  BSYNC B0 ;  /* 0x0000000000007941 */ /* 0x000fea0003800000 */
.L_x_7405:
[----:B------:R-:W-:Y:S05]  /*11d20*/  BRA `(.L_x_7407) ;  /* 0xffffffec00cc7947 */ /* 0x000fea000383ffff */
.L_x_7369:
[----:B0-----:R0:W1:Y:S02]  /*11d30*/  SYNCS.PHASECHK.TRANS64.TRYWAIT P0, [R0+URZ+0x28c20], R3 ;  /* 0x028c2003000075a7 */ /* 0x001064000800017f */
[----:B-1----:R-:W-:Y:S05]  /*11d40*/  @!P0 NANOSLEEP.SYNCS 0x989680 ;  /* 0x009896800000895d */ /* 0x002fea0003900000 */
[----:B------:R-:W1:Y:S02]  /*11d50*/  @!P0 SYNCS.PHASECHK.TRANS64 P0, [R0+URZ+0x28c20], R3 ;  /* 0x028c2003000085a7 */ /* 0x000e64000800007f */
[----:B-1----:R-:W-:Y:S05]  /*11d60*/  @!P0 BRA `(.L_x_7369) ;  /* 0xfffffffc00f08947 */ /* 0x002fea000383ffff */
[----:B------:R-:W-:Y:S05]  /*11d70*/  BRA `(.L_x_7408) ;  /* 0xfffffff000187947 */ /* 0x000fea000383ffff */
.L_x_7370:
        /* <DEDUP_REMOVED lines=11> */
.L_x_7410:
[----:B------:R-:W-:Y:S05]  /*11e30*/  BSYNC B0 ;  /* 0x0000000000007941 */ /* 0x000fea0003800000 */
.L_x_7409:
[----:B------:R-:W-:Y:S05]  /*11e40*/  BRA `(.L_x_7411) ;  /* 0xfffffff000007947 */ /* 0x000fea000383ffff */
.L_x_7373:
[----:B------:R-:W-:Y:S01]  /*11e50*/  BSSY B1, `(.L_x_7412) ;  /* 0x0000006000017945 */ /* 0x000fe20003800000 */
[----:B------:R-:W-:-:S07]  /*11e60*/  IMAD.MOV.U32 R15, RZ, RZ, -0x1 ;  /* 0xffffffffff0f7424 */ /* 0x000fce00078e00ff */
[----:B01----:R-:W-:Y:S05]  /*11e70*/  WARPSYNC.COLLECTIVE R15, `(.L_x_7413) ;  /* 0x000000000f0c7348 */ /* 0x003fea0003c00000 */
[----:B------:R-:W-:Y:S02]  /*11e80*/  ELECT P6, UR62, PT ;  /* 0x00000000003e782f */ /* 0x000fe400038c0000 */
[----:B------:R-:W-:Y:S01]  /*11e90*/  MOV R14, UR62 ;  /* 0x0000003e000e7c02 */ /* 0x000fe20008000f00 */
[----:B01----:R-:W-:Y:S10]  /*11ea0*/  ENDCOLLECTIVE ;  /* 0x000000000000791b */ /* 0x003ff40003800000 */
.L_x_7413:
[----:B------:R-:W-:Y:S05]  /*11eb0*/  BSYNC B1 ;  /* 0x0000000000017941 */ /* 0x000fea0003800000 */
.L_x_7412:
[----:B------:R-:W-:Y:S05]  /*11ec0*/  BRA `(.L_x_7414) ;  /* 0xffffffec00f87947 */ /* 0x000fea000383ffff */
.L_x_7375:
[----:B0-----:R0:W1:Y:S02]  /*11ed0*/  SYNCS.PHASECHK.TRANS64.TRYWAIT P0, [R6+URZ], R5 ;  /* 0x00000005060075a7 */ /* 0x001064000800017f */
[----:B-1----:R-:W-:Y:S05]  /*11ee0*/  @!P0 NANOSLEEP.SYNCS 0x989680 ;  /* 0x009896800000895d */ /* 0x002fea0003900000 */
[----:B------:R-:W1:Y:S02]  /*11ef0*/  @!P0 SYNCS.PHASECHK.TRANS64 P0, [R6+URZ], R5 ;  /* 0x00000005060085a7 */ /* 0x000e64000800007f */
[----:B-1----:R-:W-:Y:S05]  /*11f00*/  @!P0 BRA `(.L_x_7375) ;  /* 0xfffffffc00f08947 */ /* 0x002fea000383ffff */
[----:B------:R-:W-:Y:S05]  /*11f10*/  BRA `(.L_x_7415) ;  /* 0xfffffff000307947 */ /* 0x000fea000383ffff */
.L_x_7376:
[----:B-1----:R1:W2:Y:S02]  /*11f20*/  SYNCS.PHASECHK.TRANS64.TRYWAIT P0, [R3+URZ], R2 ;  /* 0x00000002030075a7 */ /* 0x0022a4000800017f */
[----:B--2---:R-:W-:Y:S05]  /*11f30*/  @!P0 NANOSLEEP.SYNCS 0x989680 ;  /* 0x009896800000895d */ /* 0x004fea0003900000 */
[----:B------:R-:W2:Y:S02]  /*11f40*/  @!P0 SYNCS.PHASECHK.TRANS64 P0, [R3+URZ], R2 ;  /* 0x00000002030085a7 */ /* 0x000ea4000800007f */
[----:B--2---:R-:W-:Y:S05]  /*11f50*/  @!P0 BRA `(.L_x_7376) ;  /* 0xfffffffc00f08947 */ /* 0x004fea000383ffff */
[----:B------:R-:W-:Y:S05]  /*11f60*/  BRA `(.L_x_7416) ;  /* 0xfffffff000247947 */ /* 0x000fea000383ffff */
.L_x_7378:
[----:B-1----:R1:W2:Y:S02]  /*11f70*/  SYNCS.PHASECHK.TRANS64.TRYWAIT P0, [R18+URZ], R5 ;  /* 0x00000005120075a7 */ /* 0x0022a4000800017f */
[----:B--2---:R-:W-:Y:S05]  /*11f80*/  @!P0 NANOSLEEP.SYNCS 0x989680 ;  /* 0x009896800000895d */ /* 0x004fea0003900000 */
[----:B------:R-:W2:Y:S02]  /*11f90*/  @!P0 SYNCS.PHASECHK.TRANS64 P0, [R18+URZ], R5 ;  /* 0x00000005120085a7 */ /* 0x000ea4000800007f */
[----:B--2---:R-:W-:Y:S05]  /*11fa0*/  @!P0 BRA `(.L_x_7378) ;  /* 0xfffffffc00f08947 */ /* 0x004fea000383ffff */
[----:B------:R-:W-:Y:S05]  /*11fb0*/  BRA `(.L_x_7417) ;  /* 0xfffffff000287947 */ /* 0x000fea000383ffff */
.L_x_7418:
        /* <DEDUP_REMOVED lines=12> */
.L_x_15128:


//--------------------- .text._ZN7cutlass13device_kernelIN5flash11enable_sm90INS1_16FlashAttnFwdSm90INS1_25CollectiveMainloopFwdSm90ILi2EN4cute5tupleIJNS5_1CILi1EEES8_S8_EEENS6_IJNS7_ILi64EEESA_SA_EEELi512ENS_6half_tEfNS_4arch4Sm90ELb1ELb0ELb0ELb0ELb0ELb0ELb1ELb0ELb0ELb1ELb0ELb0EEENS1_21CollectiveEpilogueFwdINS6_IJSA_NS7_ILi512EEESA_EEES9_SC_SE_Li256ELb0ELb1ELb0ELb0EEENS1_30DynamicPersistentTileSchedulerILi256ELi128ELb0ELb1ELb1EEEEEEEEEvNT_6ParamsE --------------------------
	.section	.text._ZN7cutlass13device_kernelIN5flash11enable_sm90INS1_16FlashAttnFwdSm90INS1_25CollectiveMainloopFwdSm90ILi2EN4cute5tupleIJNS5_1CILi1EEES8_S8_EEENS6_IJNS7_ILi64EEESA_SA_EEELi512ENS_6half_tEfNS_4arch4Sm90ELb1ELb0ELb0ELb0ELb0ELb0ELb1ELb0ELb0ELb1ELb0ELb0EEENS1_21CollectiveEpilogueFwdINS6_IJSA_NS7_ILi512EEESA_EEES9_SC_SE_Li256ELb0ELb1ELb0ELb0EEENS1_30DynamicPersistentTileSchedulerILi256ELi128ELb0ELb1ELb1EEEEEEEEEvNT_6ParamsE,"ax",@progbits
	.align	128
.text._ZN7cutlass13device_kernelIN5flash11enable_sm90INS1_16FlashAttnFwdSm90INS1_25CollectiveMainloopFwdSm90ILi2EN4cute5tupleIJNS5_1CILi1EEES8_S8_EEENS6_IJNS7_ILi64EEESA_SA_EEELi512ENS_6half_tEfNS_4arch4Sm90ELb1ELb0ELb0ELb0ELb0ELb0ELb1ELb0ELb0ELb1ELb0ELb0EEENS1_21CollectiveEpilogueFwdINS6_IJSA_NS7_ILi512EEESA_EEES9_SC_SE_Li256ELb0ELb1ELb0ELb0EEENS1_30DynamicPersistentTileSchedulerILi256ELi128ELb0ELb1ELb1EEEEEEEEEvNT_6ParamsE:
        .type           _ZN7cutlass13device_kernelIN5flash11enable_sm90INS1_16FlashAttnFwdSm90INS1_25CollectiveMainloopFwdSm90ILi2EN4cute5tupleIJNS5_1CILi1EEES8_S8_EEENS6_IJNS7_ILi64EEESA_SA_EEELi512ENS_6half_tEfNS_4arch4Sm90ELb1ELb0ELb0ELb0ELb0ELb0ELb1ELb0ELb0ELb1ELb0ELb0EEENS1_21CollectiveEpilogueFwdINS6_IJSA_NS7_ILi512EEESA_EEES9_SC_SE_Li256ELb0ELb1ELb0ELb0EEENS1_30DynamicPersistentTileSchedulerILi256ELi128ELb0ELb1ELb1EEEEEEEEEvNT_6ParamsE,@function
        .size           _ZN7cutlass13device_kernelIN5flash11enable_sm90INS1_16FlashAttnFwdSm90INS1_25CollectiveMainloopFwdSm90ILi2EN4cute5tupleIJNS5_1CILi1EEES8_S8_EEENS6_IJNS7_ILi64EEESA_SA_EEELi512ENS_6half_tEfNS_4arch4Sm90ELb1ELb0ELb0ELb0ELb0ELb0ELb1ELb0ELb0ELb1ELb0ELb0EEENS1_21CollectiveEpilogueFwdINS6_IJSA_NS7_ILi512EEESA_EEES9_SC_SE_Li256ELb0ELb1ELb0ELb0EEENS1_30DynamicPersistentTileSchedulerILi256ELi128ELb0ELb1ELb1EEEEEEEEEvNT_6ParamsE,(.L_x_15129 - _ZN7cutlass13device_kernelIN5flash11enable_sm90INS1_16FlashAttnFwdSm90INS1_25CollectiveMainloopFwdSm90ILi2EN4cute5tupleIJNS5_1CILi1EEES8_S8_EEENS6_IJNS7_ILi64EEESA_SA_EEELi512ENS_6half_tEfNS_4arch4Sm90ELb1ELb0ELb0ELb0ELb0ELb0ELb1ELb0ELb0ELb1ELb0ELb0EEENS1_21CollectiveEpilogueFwdINS6_IJSA_NS7_ILi512EEESA_EEES9_SC_SE_Li256ELb0ELb1ELb0ELb0EEENS1_30DynamicPersistentTileSchedulerILi256ELi128ELb0ELb1ELb1EEEEEEEEEvNT_6ParamsE)
        .other          _ZN7cutlass13device_kernelIN5flash11enable_sm90INS1_16FlashAttnFwdSm90INS1_25CollectiveMainloopFwdSm90ILi2EN4cute5tupleIJNS5_1CILi1EEES8_S8_EEENS6_IJNS7_ILi64EEESA_SA_EEELi512ENS_6half_tEfNS_4arch4Sm90ELb1ELb0ELb0ELb0ELb0ELb0ELb1ELb0ELb0ELb1ELb0ELb0EEENS1_21CollectiveEpilogueFwdINS6_IJSA_NS7_ILi512EEESA_EEES9_SC_SE_Li256ELb0ELb1ELb0ELb0EEENS1_30DynamicPersistentTileSchedulerILi256ELi128ELb0ELb1ELb1EEEEEEEEEvNT_6ParamsE,@"STO_CUDA_ENTRY STV_DEFAULT"
_ZN7cutlass13device_kernelIN5flash11enable_sm90INS1_16FlashAttnFwdSm90INS1_25CollectiveMainloopFwdSm90ILi2EN4cute5tupleIJNS5_1CILi1EEES8_S8_EEENS6_IJNS7_ILi64EEESA_SA_EEELi512ENS_6half_tEfNS_4arch4Sm90ELb1ELb0ELb0ELb0ELb0ELb0ELb1ELb0ELb0ELb1ELb0ELb0EEENS1_21CollectiveEpilogueFwdINS6_IJSA_NS7_ILi512EEESA_EEES9_SC_SE_Li256ELb0ELb1ELb0ELb0EEENS1_30DynamicPersistentTileSchedulerILi256ELi128ELb0ELb1ELb1EEEEEEEEEvNT_6ParamsE:
        /* <DEDUP_REMOVED lines=18> */
.L_x_7420:
[----:B------:R-:W-:Y:S05]  /*0120*/  BSYNC B0 ;  /* 0x0000000000007941 */ /* 0x000fea0003800000 */
.L_x_7419:
        /* <DEDUP_REMOVED lines=39> */
.L_x_7421:
        /* <DEDUP_REMOVED lines=22> */
.L_x_7422:
        /* <DEDUP_REMOVED lines=18> */
.L_x_7423:
        /* <DEDUP_REMOVED lines=22> */
.L_x_7424:
        /* <DEDUP_REMOVED lines=22> */
.L_x_7425:
[----:B------:R-:W-:Y:S01]  /*08e0*/  PLOP3.LUT P0, PT, PT, PT, UP0, 0x80, 0x0 ;  /* 0x000000000000781c */ /* 0x000fe20003f0f008 */
[----:B------:R-:W-:Y:S01]  /*08f0*/  UMOV UR40, 0x1 ;  /* 0x0000000100287882 */ /* 0x000fe20000000000 */
[----:B------:R-:W-:Y:S01]  /*0900*/  NOP ;  /* 0x0000000000007918 */ /* 0x000fe20000000000 */
[----:B------:R-:W-:Y:S01]  /*0910*/  USEL UR40, UR40, 0x2, !UP0 ;  /* 0x0000000228287887 */ /* 0x000fe2000c000000 */
[----:B------:R-:W-:Y:S01]  /*0920*/  ULDC.64 UR44, c[0x0][0x208] ;  /* 0x00008200002c7ab9 */ /* 0x000fe20000000a00 */
[----:B0123--:R-:W-:Y:S08]  /*0930*/  BAR.SYNC.DEFER_BLOCKING 0x0 ;  /* 0x0000000000007b1d */ /* 0x00fff00000010000 */
[----:B------:R-:W-:Y:S05]  /*0940*/  @!P0 BRA `(.L_x_7426) ;  /* 0x000000f000108947 */ /* 0x000fea0003800000 */
.L_x_7427:
        /* <DEDUP_REMOVED lines=21> */
[----:B------:R-:W-:Y:S01]  /*0aa0*/  IMAD.MOV.U32 R16, RZ, RZ, RZ ;  /* 0x000000ffff107224 */ /* 0x000fe200078e00ff */
[----:B------:R-:W-:Y:S02]  /*0ab0*/  UMOV UR36, URZ ;  /* 0x0000003f00247c82 */ /* 0x000fe40008000000 */
[CC--:B------:R-:W-:Y:S02]  /*0ac0*/  LEA.HI R0, R3.reuse, R220.reuse, RZ, 0x4 ;  /* 0x000000dc03007211 */ /* 0x0c0fe400078f20ff */
[----:B------:R-:W-:-:S02]  /*0ad0*/  LEA.HI R4, R3, R220, RZ, 0x5 ;  /* 0x000000dc03047211 */ /* 0x000fc400078f28ff */
[----:B------:R-:W-:Y:S02]  /*0ae0*/  SHF.R.S32.HI R7, RZ, 0x4, R0 ;  /* 0x00000004ff077819 */ /* 0x000fe40000011400 */
[C---:B------:R-:W-:Y:S02]  /*0af0*/  LOP3.LUT R9, R0.reuse, 0xfffffff0, RZ, 0xc0, !PT ;  /* 0xfffffff000097812 */ /* 0x040fe400078ec0ff */
[----:B------:R-:W-:Y:S02]  /*0b00*/  LEA.HI R2, R0, R7, RZ, 0x1 ;  /* 0x0000000700027211 */ /* 0x000fe400078f08ff */
[----:B------:R-:W-:Y:S01]  /*0b10*/  SHF.R.S32.HI R11, RZ, 0x5, R4 ;  /* 0x00000005ff0b7819 */ /* 0x000fe20000011404 */
[----:B------:R-:W-:Y:S01]  /*0b20*/  IMAD.IADD R9, R220, 0x1, -R9 ;  /* 0x00000001dc097824 */ /* 0x000fe200078e0a09 */
[----:B------:R-:W-:Y:S02]  /*0b30*/  LOP3.LUT R2, R2, 0x1ffffffe, RZ, 0xc0, !PT ;  /* 0x1ffffffe02027812 */ /* 0x000fe400078ec0ff */
[----:B------:R-:W-:-:S02]  /*0b40*/  LEA.HI R5, R3, R220, RZ, 0x7 ;  /* 0x000000dc03057211 */ /* 0x000fc400078f38ff */
[----:B------:R-:W-:Y:S01]  /*0b50*/  SHF.R.S32.HI R4, RZ, 0x1f, R4 ;  /* 0x0000001fff047819 */ /* 0x000fe20000011404 */
[----:B------:R-:W-:Y:S01]  /*0b60*/  IMAD.IADD R10, R7, 0x1, -R2 ;  /* 0x00000001070a7824 */ /* 0x000fe200078e0a02 */
[----:B------:R-:W-:Y:S01]  /*0b70*/  LEA.HI R2, R3, R220, RZ, 0x2 ;  /* 0x000000dc03027211 */ /* 0x000fe200078f10ff */
[----:B0-----:R-:W-:Y:S01]  /*0b80*/  ULEA UR5, UR6, UR5, 0x18 ;  /* 0x0000000506057291 */ /* 0x001fe2000f8ec03f */
[----:B------:R-:W-:Y:S02]  /*0b90*/  LOP3.LUT R7, R5, 0xffffff80, RZ, 0xc0, !PT ;  /* 0xffffff8005077812 */ /* 0x000fe400078ec0ff */
[----:B------:R-:W-:Y:S02]  /*0ba0*/  LOP3.LUT R13, R2, 0xfffffffc, RZ, 0xc0, !PT ;  /* 0xfffffffc020d7812 */ /* 0x000fe400078ec0ff */
[----:B------:R-:W-:Y:S01]  /*0bb0*/  LEA.HI R4, R4, R11, RZ, 0x2 ;  /* 0x0000000b04047211 */ /* 0x000fe200078f10ff */
[C---:B------:R-:W-:Y:S01]  /*0bc0*/  IMAD.IADD R7, R220.reuse, 0x1, -R7 ;  /* 0x00000001dc077824 */ /* 0x040fe200078e0a07 */
[----:B------:R-:W-:Y:S01]  /*0bd0*/  SHF.R.S32.HI R0, RZ, 0x1f, R9 ;  /* 0x0000001fff007819 */ /* 0x000fe20000011409 */
[----:B------:R-:W-:Y:S01]  /*0be0*/  IMAD.IADD R13, R220, 0x1, -R13 ;  /* 0x00000001dc0d7824 */ /* 0x000fe200078e0a0d */
[----:B------:R-:W-:Y:S01]  /*0bf0*/  SHF.R.S32.HI R216, RZ, 0x7, R5 ;  /* 0x00000007ffd87819 */ /* 0x000fe20000011405 */
[----:B------:R-:W-:Y:S01]  /*0c00*/  IMAD.U32 R17, RZ, RZ, UR5 ;  /* 0x00000005ff117e24 */ /* 0x000fe2000f8e00ff */
[----:B------:R-:W-:-:S02]  /*0c10*/  LOP3.LUT R4, R4, 0x3ffffc, RZ, 0xc0, !PT ;  /* 0x003ffffc04047812 */ /* 0x000fc400078ec0ff */
[----:B------:R-:W-:Y:S01]  /*0c20*/  LEA.HI R8, R13, R13, RZ, 0x1 ;  /* 0x0000000d0d087211 */ /* 0x000fe200078f08ff */
[----:B------:R-:W-:Y:S01]  /*0c30*/  IMAD R15, R216, 0x100, R9 ;  /* 0x00000100d80f7824 */ /* 0x000fe200078e0209 */
[----:B------:R-:W-:Y:S01]  /*0c40*/  LEA.HI R6, R0, R9, RZ, 0x3 ;  /* 0x0000000900067211 */ /* 0x000fe200078f18ff */
[----:B------:R-:W-:Y:S01]  /*0c50*/  IMAD.IADD R2, R11, 0x1, -R4 ;  /* 0x000000010b027824 */ /* 0x000fe200078e0a04 */
[----:B------:R-:W-:Y:S02]  /*0c60*/  SHF.R.S32.HI R0, RZ, 0x1f, R7 ;  /* 0x0000001fff007819 */ /* 0x000fe40000011407 */
[----:B------:R-:W-:Y:S01]  /*0c70*/  LOP3.LUT R8, R8, 0x1ffffffe, RZ, 0xc0, !PT ;  /* 0x1ffffffe08087812 */ /* 0x000fe200078ec0ff */
[----:B------:R-:W-:Y:S01]  /*0c80*/  IMAD R14, R2, 0x10, R15 ;  /* 0x00000010020e7824 */ /* 0x000fe200078e020f */
[C---:B------:R-:W-:Y:S01]  /*0c90*/  LOP3.LUT R4, R6.reuse, 0xfffffff8, RZ, 0xc0, !PT ;  /* 0xfffffff806047812 */ /* 0x040fe200078ec0ff */
[----:B------:R-:W-:Y:S01]  /*0ca0*/  IMAD.SHL.U32 R6, R6, 0x40, RZ ;  /* 0x0000004006067824 */ /* 0x000fe200078e00ff */
[----:B------:R-:W-:Y:S01]  /*0cb0*/  LEA.HI R2, R0, R7, RZ, 0x2 ;  /* 0x0000000700027211 */ /* 0x000fe200078f10ff */
[----:B------:R-:W-:Y:S01]  /*0cc0*/  IMAD.IADD R13, R13, 0x1, -R8 ;  /* 0x000000010d0d7824 */ /* 0x000fe200078e0a08 */
[----:B------:R-:W-:Y:S01]  /*0cd0*/  LEA.HI R3, R3, R220, RZ, 0x3 ;  /* 0x000000dc03037211 */ /* 0x000fe200078f18ff */
[----:B------:R-:W-:Y:S01]  /*0ce0*/  IMAD.IADD R8, R9, 0x1, -R4 ;  /* 0x0000000109087824 */ /* 0x000fe200078e0a04 */
[----:B------:R-:W-:-:S02]  /*0cf0*/  LOP3.LUT R12, R2, 0x7ffffffc, RZ, 0xc0, !PT ;  /* 0x7ffffffc020c7812 */ /* 0x000fc400078ec0ff */
[----:B------:R-:W-:Y:S02]  /*0d00*/  LEA.HI R4, R0, R7, RZ, 0x5 ;  /* 0x0000000700047211 */ /* 0x000fe400078f28ff */
[----:B------:R-:W-:Y:S01]  /*0d10*/  SHF.R.S32.HI R0, RZ, 0x2, R2 ;  /* 0x00000002ff007819 */ /* 0x000fe20000011402 */
[----:B------:R-:W-:Y:S01]  /*0d20*/  IMAD.IADD R12, R7, 0x1, -R12 ;  /* 0x00000001070c7824 */ /* 0x000fe200078e0a0c */
[----:B------:R-:W-:Y:S01]  /*0d30*/  SHF.R.S32.HI R9, RZ, 0x1f, R2 ;  /* 0x0000001fff097819 */ /* 0x000fe20000011402 */
[----:B------:R-:W-:Y:S01]  /*0d40*/  IMAD.SHL.U32 R2, R8, 0x40, RZ ;  /* 0x0000004008027824 */ /* 0x000fe200078e00ff */
[----:B------:R-:W-:Y:S01]  /*0d50*/  LOP3.LUT R6, R6, 0x7ffffe00, RZ, 0xc0, !PT ;  /* 0x7ffffe0006067812 */ /* 0x000fe200078ec0ff */
[----:B------:R-:W-:Y:S01]  /*0d60*/  IMAD.SHL.U32 R7, R10, 0x8, RZ ;  /* 0x000000080a077824 */ /* 0x000fe200078e00ff */
[----:B------:R-:W-:Y:S01]  /*0d70*/  LEA.HI R9, R9, R0, RZ, 0x3 ;  /* 0x0000000009097211 */ /* 0x000fe200078f18ff */
[----:B------:R-:W-:Y:S01]  /*0d80*/  IMAD.SHL.U32 R18, R12, 0x2, RZ ;  /* 0x000000020c127824 */ /* 0x000fe200078e00ff */
[----:B------:R-:W-:Y:S01]  /*0d90*/  LOP3.LUT R2, R2, 0x1c0, RZ, 0xc0, !PT ;  /* 0x000001c002027812 */ /* 0x000fe200078ec0ff */
[--C-:B------:R-:W-:Y:S01]  /*0da0*/  IMAD.U32 R219, R14, 0x40, R7.reuse ;  /* 0x000000400edb7824 */ /* 0x100fe200078e0007 */
[----:B------:R-:W-:Y:S01]  /*0db0*/  R2P PR, R8, 0x6 ;  /* 0x0000000608007804 */ /* 0x000fe20000000000 */
[----:B------:R-:W-:Y:S01]  /*0dc0*/  IMAD R6, R11, 0x400, R6 ;  /* 0x000004000b067824 */ /* 0x000fe200078e0206 */
[----:B------:R-:W-:-:S02]  /*0dd0*/  LOP3.LUT R7, R2, 0x8, R7, 0xf8, !PT ;  /* 0x0000000802077812 */ /* 0x000fc400078ef807 */
[----:B------:R-:W-:Y:S02]  /*0de0*/  SHF.R.U32.HI R2, RZ, 0x3, R2 ;  /* 0x00000003ff027819 */ /* 0x000fe40000011602 */
[----:B------:R-:W-:Y:S02]  /*0df0*/  LOP3.LUT R9, R9, 0xfffffff8, RZ, 0xc0, !PT ;  /* 0xfffffff809097812 */ /* 0x000fe400078ec0ff */
[----:B------:R-:W-:Y:S01]  /*0e00*/  LOP3.LUT R7, R7, R2, RZ, 0x3c, !PT ;  /* 0x0000000207077212 */ /* 0x000fe200078e3cff */
[----:B------:R-:W-:Y:S01]  /*0e10*/  IMAD.MOV.U32 R2, RZ, RZ, RZ ;  /* 0x000000ffff027224 */ /* 0x000fe200078e00ff */
[----:B------:R-:W-:Y:S01]  /*0e20*/  LEA.HI R5, R5, R216, RZ, 0x1 ;  /* 0x000000d805057211 */ /* 0x000fe200078f08ff */
[----:B------:R-:W-:Y:S01]  /*0e30*/  IMAD.IADD R9, R0, 0x1, -R9 ;  /* 0x0000000100097824 */ /* 0x000fe200078e0a09 */
[----:B------:R-:W-:Y:S01]  /*0e40*/  SHF.R.S32.HI R4, RZ, 0x5, R4 ;  /* 0x00000005ff047819 */ /* 0x000fe20000011404 */
[----:B------:R-:W-:Y:S01]  /*0e50*/  IMAD.IADD R6, R6, 0x1, R7 ;  /* 0x0000000106067824 */ /* 0x000fe200078e0207 */
[----:B------:R-:W-:-:S02]  /*0e60*/  LOP3.LUT R7, R3, 0xfffffff8, RZ, 0xc0, !PT ;  /* 0xfffffff803077812 */ /* 0x000fc400078ec0ff */
[----:B------:R-:W-:Y:S01]  /*0e70*/  LOP3.LUT R5, R5, 0xfffffe, RZ, 0xc0, !PT ;  /* 0x00fffffe05057812 */ /* 0x000fe200078ec0ff */
[----:B------:R-:W-:Y:S01]  /*0e80*/  IMAD R185, R6, 0x2, R17 ;  /* 0x0000000206b97824 */ /* 0x000fe200078e0211 */
[----:B------:R-:W-:Y:S01]  /*0e90*/  SEL R187, R187, 0xffffffe0, !P1 ;  /* 0xffffffe0bbbb7807 */ /* 0x000fe20004800000 */
[----:B------:R-:W-:Y:S01]  /*0ea0*/  IMAD.IADD R214, R220, 0x1, -R7 ;  /* 0x00000001dcd67824 */ /* 0x000fe200078e0a07 */
[----:B------:R-:W-:Y:S01]  /*0eb0*/  SHF.R.S32.HI R215, RZ, 0x3, R3 ;  /* 0x00000003ffd77819 */ /* 0x000fe20000011403 */
[C---:B------:R-:W-:Y:S02]  /*0ec0*/  VIADD R189, R185.reuse, 0x36400 ;  /* 0x00036400b9bd7836 */ /* 0x040fe40000000000 */
[----:B------:R-:W-:Y:S02]  /*0ed0*/  IMAD.SHL.U32 R23, R214, 0x8, RZ ;  /* 0x00000008d6177824 */ /* 0x000fe400078e00ff */
[----:B------:R-:W-:Y:S02]  /*0ee0*/  VIADD R186, R185, 0x36440 ;  /* 0x00036440b9ba7836 */ /* 0x000fe40000000000 */
        /* <DEDUP_REMOVED lines=21> */
.L_x_7475:
        /* <DEDUP_REMOVED lines=21> */
.L_x_7428:
[----:B------:R-:W-:Y:S01]  /*1190*/  ULDC UR7, c[0x0][0xd54] ;  /* 0x0003550000077ab9 */ /* 0x000fe20000000800 */
[----:B------:R-:W-:Y:S01]  /*11a0*/  UMOV UR6, UR9 ;  /* 0x0000000900067c82 */ /* 0x000fe20008000000 */
[----:B------:R-:W-:-:S11]  /*11b0*/  UISETP.NE.AND UP0, UPT, UR7, 0x1, UPT ;  /* 0x000000010700788c */ /* 0x000fd6000bf05270 */
[----:B------:R-:W-:Y:S02]  /*11c0*/  @UP0 ULDC.64 UR10, c[0x0][0xd58] ;  /* 0x00035600000a0ab9 */ /* 0x000fe40000000a00 */
[----:B------:R-:W-:-:S04]  /*11d0*/  UIMAD.WIDE.U32 UR4, UR9, UR10, URZ ;  /* 0x0000000a090472a5 */ /* 0x000fc8000f8e003f */
[----:B------:R-:W-:-:S04]  /*11e0*/  @UP0 USHF.R.U32.HI UR6, URZ, UR11, UR5 ;  /* 0x0000000b3f060299 */ /* 0x000fc80008011605 */
[----:B------:R-:W-:-:S12]  /*11f0*/  UIMAD UR4, UR6, UR7, URZ ;  /* 0x00000007060472a4 */ /* 0x000fd8000f8e023f */
.L_x_7429:
[----:B------:R-:W0:Y:S01]  /*1200*/  LDC.64 R4, c[0x0][0x418] ;  /* 0x00010600ff047b82 */ /* 0x000e220000000a00 */
[----:B------:R-:W-:Y:S01]  /*1210*/  ULDC UR42, c[0x0][0xd48] ;  /* 0x00035200002a7ab9 */ /* 0x000fe20000000800 */
[----:B------:R-:W-:Y:S02]  /*1220*/  UIADD3 UR4, UR9, -UR4, URZ ;  /* 0x8000000409047290 */ /* 0x000fe4000fffe03f */
[----:B------:R-:W-:Y:S01]  /*1230*/  UISETP.NE.AND UP0, UPT, UR42, 0x1, UPT ;  /* 0x000000012a00788c */ /* 0x000fe2000bf05270 */
[----:B------:R-:W-:Y:S01]  /*1240*/  ULDC UR5, c[0x0][0xd54] ;  /* 0x0003550000057ab9 */ /* 0x000fe20000000800 */
[----:B------:R-:W-:Y:S02]  /*1250*/  UISETP.NE.AND UP1, UPT, UR37, 0x1, UPT ;  /* 0x000000012500788c */ /* 0x000fe4000bf25270 */
[----:B------:R-:W1:Y:S01]  /*1260*/  LDC R188, c[0x0][0x424] ;  /* 0x00010900ffbc7b82 */ /* 0x000e620000000800 */
[----:B------:R-:W-:Y:S02]  /*1270*/  UIMAD UR8, UR8, UR5, UR4 ;  /* 0x00000005080872a4 */ /* 0x000fe4000f8e0204 */
[----:B------:R-:W-:Y:S01]  /*1280*/  ULOP3.LUT UR6, URZ, UR6, URZ, 0x33, !UPT ;  /* 0x000000063f067292 */ /* 0x000fe2000f8e333f */
[----:B------:R-:W-:-:S03]  /*1290*/  ULDC UR7, c[0x0][0xd3c] ;  /* 0x00034f0000077ab9 */ /* 0x000fc60000000800 */
[----:B------:R-:W-:Y:S01]  /*12a0*/  @UP0 ULDC UR4, c[0x0][0xd4c] ;  /* 0x0003530000040ab9 */ /* 0x000fe20000000800 */
[----:B------:R-:W2:Y:S01]  /*12b0*/  LDC R7, c[0x0][0x2f0] ;  /* 0x0000bc00ff077b82 */ /* 0x000ea20000000800 */
[----:B------:R-:W-:Y:S01]  /*12c0*/  UIMAD.WIDE.U32 UR4, UR8, UR4, URZ ;  /* 0x00000004080472a5 */ /* 0x000fe2000f8e003f */
[----:B------:R-:W-:Y:S01]  /*12d0*/  @UP0 ULDC UR9, c[0x0][0xd50] ;  /* 0x0003540000090ab9 */ /* 0x000fe20000000800 */
[----:B------:R-:W-:Y:S02]  /*12e0*/  UMOV UR39, UR8 ;  /* 0x0000000800277c82 */ /* 0x000fe40008000000 */
[----:B------:R-:W-:Y:S02]  /*12f0*/  @UP0 USHF.R.U32.HI UR39, URZ, UR9, UR5 ;  /* 0x000000093f270299 */ /* 0x000fe40008011605 */
[----:B------:R-:W-:Y:S01]  /*1300*/  UIADD3 UR6, UR6, UR7, URZ ;  /* 0x0000000706067290 */ /* 0x000fe2000fffe03f */
[----:B0-----:R-:W-:Y:S01]  /*1310*/  ISETP.NE.U32.AND P0, PT, R4, RZ, PT ;  /* 0x000000ff0400720c */ /* 0x001fe20003f05070 */
[----:B------:R-:W-:-:S02]  /*1320*/  UIADD3 UR4, -UR39, URZ, URZ ;  /* 0x0000003f27047290 */ /* 0x000fc4000fffe13f */
[----:B------:R-:W-:Y:S01]  /*1330*/  USHF.L.U32 UR41, UR6, 0x6, URZ ;  /* 0x0000000606297899 */ /* 0x000fe2000800063f */
[----:B------:R-:W-:Y:S01]  /*1340*/  ISETP.NE.AND.EX P0, PT, R5, RZ, PT, P0 ;  /* 0x000000ff0500720c */ /* 0x000fe20003f05300 */
[----:B------:R-:W-:-:S03]  /*1350*/  UIMAD UR42, UR42, UR4, UR8 ;  /* 0x000000042a2a72a4 */ /* 0x000fc6000f8e0208 */
[----:B-1----:R-:W-:Y:S02]  /*1360*/  SEL R188, R188, 0x1, P0 ;  /* 0x00000001bcbc7807 */ /* 0x002fe40000000000 */
[----:B------:R-:W-:-:S03]  /*1370*/  PLOP3.LUT P0, PT, PT, PT, UP1, 0x80, 0x0 ;  /* 0x000000000000781c */ /* 0x000fc60003f0f018 */
[----:B--2---:R-:W-:-:S05]  /*1380*/  IMAD R0, R188, R7, 0x3f ;  /* 0x0000003fbc007424 */ /* 0x004fca00078e0207 */
[----:B------:R-:W-:-:S04]  /*1390*/  SHF.R.S32.HI R3, RZ, 0x1f, R0 ;  /* 0x0000001fff037819 */ /* 0x000fc80000011400 */
[----:B------:R-:W-:-:S04]  /*13a0*/  LEA.HI R3, R3, R0, RZ, 0x6 ;  /* 0x0000000003037211 */ /* 0x000fc800078f30ff */
[----:B------:R-:W-:Y:S01]  /*13b0*/  SHF.R.S32.HI R3, RZ, 0x6, R3 ;  /* 0x00000006ff037819 */ /* 0x000fe20000011403 */
[----:B------:R-:W-:Y:S06]  /*13c0*/  @!P0 BRA `(.L_x_7430) ;  /* 0x0000001c00408947 */ /* 0x000fec0003800000 */
[----:B------:R-:W0:Y:S01]  /*13d0*/  LDC R0, c[0x0][0x448] ;  /* 0x00011200ff007b82 */ /* 0x000e220000000800 */
[----:B------:R-:W-:Y:S01]  /*13e0*/  UIADD3 UR4, UR41, 0x3f, URZ ;  /* 0x0000003f29047890 */ /* 0x000fe2000fffe03f */
[----:B------:R-:W-:Y:S02]  /*13f0*/  CS2R R150, SRZ ;  /* 0x0000000000967805 */ /* 0x000fe4000001ff00 */
[----:B------:R-:W-:Y:S02]  /*1400*/  CS2R R148, SRZ ;  /* 0x0000000000947805 */ /* 0x000fe4000001ff00 */
[----:B------:R-:W-:Y:S02]  /*1410*/  CS2R R146, SRZ ;  /* 0x0000000000927805 */ /* 0x000fe4000001ff00 */
[----:B------:R-:W-:Y:S02]  /*1420*/  CS2R R144, SRZ ;  /* 0x0000000000907805 */ /* 0x000fe4000001ff00 */
[----:B------:R-:W-:-:S02]  /*1430*/  CS2R R142, SRZ ;  /* 0x00000000008e7805 */ /* 0x000fc4000001ff00 */
[----:B------:R-:W-:Y:S01]  /*1440*/  CS2R R140, SRZ ;  /* 0x00000000008c7805 */ /* 0x000fe2000001ff00 */
[----:B------:R-:W1:Y:S01]  /*1450*/  LDC R5, c[0x0][0x288] ;  /* 0x0000a200ff057b82 */ /* 0x000e620000000800 */
        /* <DEDUP_REMOVED lines=15> */
[----:B0-----:R-:W-:Y:S01]  /*1550*/  ISETP.NE.AND P0, PT, R0, 0x1, PT ;  /* 0x000000010000780c */ /* 0x001fe20003f05270 */
[----:B------:R-:W-:Y:S01]  /*1560*/  IMAD.U32 R0, RZ, RZ, UR4 ;  /* 0x00000004ff007e24 */ /* 0x000fe2000f8e00ff */
[----:B------:R-:W-:Y:S02]  /*1570*/  CS2R R112, SRZ ;  /* 0x0000000000707805 */ /* 0x000fe4000001ff00 */
[----:B------:R-:W-:-:S02]  /*1580*/  CS2R R110, SRZ ;  /* 0x00000000006e7805 */ /* 0x000fc4000001ff00 */
[----:B------:R-:W-:Y:S02]  /*1590*/  CS2R R106, SRZ ;  /* 0x00000000006a7805 */ /* 0x000fe4000001ff00 */
[----:B------:R-:W-:Y:S02]  /*15a0*/  CS2R R162, SRZ ;  /* 0x0000000000a27805 */ /* 0x000fe4000001ff00 */
[----:B------:R-:W-:Y:S02]  /*15b0*/  CS2R R102, SRZ ;  /* 0x0000000000667805 */ /* 0x000fe4000001ff00 */
[----:B------:R-:W-:Y:S02]  /*15c0*/  CS2R R164, SRZ ;  /* 0x0000000000a47805 */ /* 0x000fe4000001ff00 */
[----:B-1----:R-:W-:Y:S02]  /*15d0*/  IADD3 R5, -R5, 0x40, RZ ;  /* 0x0000004005057810 */ /* 0x002fe40007ffe1ff */
[----:B------:R-:W-:-:S02]  /*15e0*/  CS2R R98, SRZ ;  /* 0x0000000000627805 */ /* 0x000fc4000001ff00 */
[----:B------:R-:W-:Y:S02]  /*15f0*/  CS2R R166, SRZ ;  /* 0x0000000000a67805 */ /* 0x000fe4000001ff00 */
[----:B------:R-:W-:Y:S02]  /*1600*/  CS2R R94, SRZ ;  /* 0x00000000005e7805 */ /* 0x000fe4000001ff00 */
[----:B------:R-:W-:Y:S01]  /*1610*/  CS2R R170, SRZ ;  /* 0x0000000000aa7805 */ /* 0x000fe2000001ff00 */
[----:B------:R-:W0:Y:S01]  /*1620*/  @P0 LDC R4, c[0x0][0x44c] ;  /* 0x00011300ff040b82 */ /* 0x000e220000000800 */
[----:B------:R-:W-:Y:S01]  /*1630*/  IMAD R5, R188, R7, R5 ;  /* 0x00000007bc057224 */ /* 0x000fe200078e0205 */
[----:B------:R-:W-:Y:S01]  /*1640*/  CS2R R90, SRZ ;  /* 0x00000000005a7805 */ /* 0x000fe2000001ff00 */
[----:B------:R-:W-:Y:S01]  /*1650*/  IMAD.MOV.U32 R169, RZ, RZ, RZ ;  /* 0x000000ffffa97224 */ /* 0x000fe200078e00ff */
        /* <DEDUP_REMOVED lines=20> */
[----:B0-----:R-:W-:Y:S01]  /*17a0*/  @P0 IMAD.HI.U32 R4, R4, UR4, RZ ;  /* 0x0000000404040c27 */ /* 0x001fe2000f8e00ff */
[----:B------:R-:W-:-:S02]  /*17b0*/  CS2R R50, SRZ ;  /* 0x0000000000327805 */ /* 0x000fc4000001ff00 */
[----:B------:R-:W-:Y:S02]  /*17c0*/  CS2R R204, SRZ ;  /* 0x0000000000cc7805 */ /* 0x000fe4000001ff00 */
[----:B------:R-:W-:Y:S02]  /*17d0*/  CS2R R46, SRZ ;  /* 0x00000000002e7805 */ /* 0x000fe4000001ff00 */
[----:B------:R-:W-:Y:S02]  /*17e0*/  CS2R R206, SRZ ;  /* 0x0000000000ce7805 */ /* 0x000fe4000001ff00 */
[----:B------:R-:W-:Y:S02]  /*17f0*/  CS2R R42, SRZ ;  /* 0x00000000002a7805 */ /* 0x000fe4000001ff00 */
[----:B------:R-:W-:Y:S02]  /*1800*/  CS2R R210, SRZ ;  /* 0x0000000000d27805 */ /* 0x000fe4000001ff00 */
[----:B------:R-:W-:-:S02]  /*1810*/  CS2R R38, SRZ ;  /* 0x0000000000267805 */ /* 0x000fc4000001ff00 */
[----:B-1----:R-:W-:Y:S02]  /*1820*/  @P0 SHF.R.U32.HI R0, RZ, R9, R4 ;  /* 0x00000009ff000219 */ /* 0x002fe40000011604 */
[----:B------:R-:W-:Y:S02]  /*1830*/  CS2R R208, SRZ ;  /* 0x0000000000d07805 */ /* 0x000fe4000001ff00 */
[----:B------:R-:W-:Y:S02]  /*1840*/  PLOP3.LUT P0, PT, PT, PT, PT, 0x80, 0x0 ;  /* 0x000000000000781c */ /* 0x000fe40003f0f070 */
[----:B------:R-:W-:Y:S02]  /*1850*/  CS2R R212, SRZ ;  /* 0x0000000000d47805 */ /* 0x000fe4000001ff00 */
[----:B------:R-:W-:Y:S01]  /*1860*/  CS2R R34, SRZ ;  /* 0x0000000000227805 */ /* 0x000fe2000001ff00 */
[----:B------:R-:W-:Y:S01]  /*1870*/  IMAD.IADD R0, R5, 0x1, R0 ;  /* 0x0000000105007824 */ /* 0x000fe200078e0200 */
        /* <DEDUP_REMOVED lines=8> */
[----:B------:R-:W-:Y:S01]  /*1900*/  VIMNMX R4, R3, R4, PT ;  /* 0x0000000403047248 */ /* 0x000fe20003fe0100 */
[----:B------:R-:W-:-:S03]  /*1910*/  IMAD.MOV.U32 R3, RZ, RZ, RZ ;  /* 0x000000ffff037224 */ /* 0x000fc600078e00ff */
[----:B------:R-:W-:-:S13]  /*1920*/  ISETP.GE.AND P1, PT, R4, 0x1, PT ;  /* 0x000000010400780c */ /* 0x000fda0003f26270 */
        /* <DEDUP_REMOVED lines=11> */
[----:B------:R-:W-:Y:S01]  /*19e0*/  UMOV UR7, 0x40000040 ;  /* 0x4000004000077882 */ /* 0x000fe20000000000 */
[----:B------:R-:W1:Y:S01]  /*19f0*/  S2R R8, SR_TID.X ;  /* 0x0000000000087919 */ /* 0x000e620000002100 */
[----:B0-----:R-:W-:-:S04]  /*1a00*/  LEA.HI R3, R0, R0, RZ, 0x1 ;  /* 0x0000000000037211 */ /* 0x001fc800078f08ff */
[----:B------:R-:W-:Y:S01]  /*1a10*/  LOP3.LUT R3, R3, 0x1fffe, RZ, 0xc0, !PT ;  /* 0x0001fffe03037812 */ /* 0x000fe200078ec0ff */
[----:B------:R-:W-:-:S04]  /*1a20*/  WARPGROUP.ARRIVE ;  /* 0x00000000000079c5 */ /* 0x000fc80000000000 */
        /* <DEDUP_REMOVED lines=12> */
[----:B-1----:R-:W-:Y:S02]  /*1af0*/  LOP3.LUT R8, R8, 0x7f, RZ, 0xc0, !PT ;  /* 0x0000007f08087812 */ /* 0x002fe400078ec0ff */
[----:B------:R-:W-:Y:S01]  /*1b00*/  R2UR UR12, R6 ;  /* 0x00000000060c72ca */ /* 0x000fe200000e0000 */
[----:B------:R-:W-:Y:S01]  /*1b10*/  IMAD R0, R2, 0x1000, R7 ;  /* 0x0000100002007824 */ /* 0x000fe200078e0207 */
[----:B------:R-:W-:Y:S01]  /*1b20*/  ISETP.NE.AND P1, PT, R8, RZ, PT ;  /* 0x000000ff0800720c */ /* 0x000fe20003f25270 */
[C---:B------:R-:W-:Y:S02]  /*1b30*/  VIADD R6, R3.reuse, 0x4 ;  /* 0x0000000403067836 */ /* 0x040fe40000000000 */
[C---:B------:R-:W-:Y:S01]  /*1b40*/  VIADD R5, R0.reuse, 0x80 ;  /* 0x0000008000057836 */ /* 0x040fe20000000000 */
[----:B------:R-:W-:Y:S01]  /*1b50*/  R2UR UR10, R0 ;  /* 0x00000000000a72ca */ /* 0x000fe200000e0000 */
[----:B------:R-:W-:Y:S01]  /*1b60*/  VIADD R3, R3, 0x6 ;  /* 0x0000000603037836 */ /* 0x000fe20000000000 */
[----:B------:R-:W-:-:S02]  /*1b70*/  R2UR UR16, R6 ;  /* 0x00000000061072ca */ /* 0x000fc400000e0000 */
[----:B------:R-:W-:Y:S01]  /*1b80*/  R2UR UR14, R5 ;  /* 0x00000000050e72ca */ /* 0x000fe200000e0000 */
[C---:B------:R-:W-:Y:S01]  /*1b90*/  VIADD R5, R0.reuse, 0x100 ;  /* 0x0000010000057836 */ /* 0x040fe20000000000 */
[----:B------:R-:W-:Y:S01]  /*1ba0*/  R2UR UR4, R3 ;  /* 0x00000000030472ca */ /* 0x000fe200000e0000 */
[----:B------:R-:W-:-:S03]  /*1bb0*/  VIADD R0, R0, 0x180 ;  /* 0x0000018000007836 */ /* 0x000fc60000000000 */
[----:B------:R-:W-:Y:S02]  /*1bc0*/  R2UR UR18, R5 ;  /* 0x00000000051272ca */ /* 0x000fe400000e0000 */
[----:B------:R-:W-:Y:S01]  /*1bd0*/  R2UR UR6, R0 ;  /* 0x00000000000672ca */ /* 0x000fe200000e0000 */
[----:B------:R-:W-:Y:S01]  /*1be0*/  HGMMA.64x256x16.F32 R24, gdesc[UR8].tnspB, RZ, !UPT, gsb0 ;  /* 0x43e00000081879f0 */ /* 0x000fe2000c0008ff */
[----:B------:R-:W-:-:S04]  /*1bf0*/  @!P1 IMAD R0, R2, 0x8, R17 ;  /* 0x0000000802009824 */ /* 0x000fc800078e0211 */
[----:B------:R-:W-:-:S05]  /*1c00*/  @!P1 VIADD R0, R0, 0x38860 ;  /* 0x0003886000009836 */ /* 0x000fca0000000000 */
[----:B------:R-:W-:Y:S01]  /*1c10*/  @!P1 PRMT R0, RZ, 0x654, R0 ;  /* 0x00000654ff009816 */ /* 0x000fe20000000000 */
[----:B------:R-:W-:Y:S02]  /*1c20*/  WARPGROUP.DEPBAR.LE gsb0, 0x0 ;  /* 0x00008000000079c5 */ /* 0x000fe40000010000 */
[----:B------:R-:W-:-:S15]  /*1c30*/  WARPGROUP.ARRIVE ;  /* 0x00000000000079c5 */ /* 0x000fde0000000000 */
        /* <DEDUP_REMOVED lines=14> */
.L_x_7433:
[----:B------:R-:W-:Y:S01]  /*1d20*/  BAR.SYNC.DEFER_BLOCKING 0xe, 0x100 ;  /* 0x0384000000007b1d */ /* 0x000fe20000010000 */
[----:B01----:R-:W-:Y:S01]  /*1d30*/  IMAD R0, R2, 0x40, R22 ;  /* 0x0000004002007824 */ /* 0x003fe200078e0216 */
[----:B------:R-:W-:Y:S01]  /*1d40*/  ISETP.GT.AND P2, PT, R4, RZ, PT ;  /* 0x000000ff0400720c */ /* 0x000fe20003f44270 */
[----:B------:R-:W-:Y:S02]  /*1d50*/  VIADD R2, R2, 0x1 ;  /* 0x0000000102027836 */ /* 0x000fe40000000000 */
[----:B------:R-:W-:Y:S01]  /*1d60*/  IMAD R0, R0, 0x4, R17 ;  /* 0x0000000400007824 */ /* 0x000fe200078e0211 */
[----:B------:R-:W-:Y:S01]  /*1d70*/  UMOV UR11, 0x40000040 ;  /* 0x40000040000b7882 */ /* 0x000fe20000000000 */
[----:B------:R-:W-:Y:S01]  /*1d80*/  UMOV UR15, 0x40000040 ;  /* 0x40000040000f7882 */ /* 0x000fe20000000000 */
[----:B------:R-:W-:Y:S01]  /*1d90*/  ISETP.NE.AND P0, PT, R2, 0x2, PT ;  /* 0x000000020200780c */ /* 0x000fe20003f05270 */
[----:B------:R-:W-:Y:S01]  /*1da0*/  UMOV UR19, 0x40000040 ;  /* 0x4000004000137882 */ /* 0x000fe20000000000 */
[----:B------:R-:W-:Y:S01]  /*1db0*/  UMOV UR7, 0x40000040 ;  /* 0x4000004000077882 */ /* 0x000fe20000000000 */
[----:B------:R-:W-:Y:S01]  /*1dc0*/  VIADD R4, R4, 0xffffffff ;  /* 0xffffffff04047836 */ /* 0x000fe20000000000 */
[----:B------:R-:W-:Y:S01]  /*1dd0*/  SEL R2, R2, RZ, P0 ;  /* 0x000000ff02027207 */ /* 0x000fe20000000000 */
[----:B------:R-:W0:Y:S04]  /*1de0*/  LDS R3, [R0+0x38400] ;  /* 0x0384000000037984 */ /* 0x000e280000000800 */
[----:B------:R1:W2:Y:S02]  /*1df0*/  LDS R5, [R0+0x38420] ;  /* 0x0384200000057984 */ /* 0x0002a40000000800 */
[----:B-1----:R-:W-:-:S05]  /*1e00*/  IMAD R0, R2, 0x1000, R7 ;  /* 0x0000100002007824 */ /* 0x002fca00078e0207 */
[----:B------:R-:W-:Y:S01]  /*1e10*/  R2UR UR10, R0 ;  /* 0x00000000000a72ca */ /* 0x000fe200000e0000 */
        /* <DEDUP_REMOVED lines=128> */
[----:B------:R-:W-:-:S05]  /*2620*/  VIADD R3, R0, 0x80 ;  /* 0x0000008000037836 */ /* 0x000fca0000000000 */
[----:B------:R-:W-:Y:S01]  /*2630*/  WARPGROUP.ARRIVE ;  /* 0x00000000000079c5 */ /* 0x000fe20000000000 */
[----:B------:R-:W-:Y:S01]  /*2640*/  R2UR UR14, R3 ;  /* 0x00000000030e72ca */ /* 0x000fe200000e0000 */
[C---:B------:R-:W-:Y:S02]  /*2650*/  VIADD R3, R0.reuse, 0x100 ;  /* 0x0000010000037836 */ /* 0x040fe40000000000 */
[----:B------:R-:W-:Y:S02]  /*2660*/  VIADD R0, R0, 0x180 ;  /* 0x0000018000007836 */ /* 0x000fe40000000000 */
[----:B------:R-:W-:Y:S01]  /*2670*/  HGMMA.64x256x16.F32 R24, gdesc[UR8].tnspB, R24, gsb0 ;  /* 0x43e00000081879f0 */ /* 0x000fe20008000818 */
[----:B------:R-:W-:Y:S02]  /*2680*/  R2UR UR18, R3 ;  /* 0x00000000031272ca */ /* 0x000fe400000e0000 */
[----:B------:R-:W-:Y:S01]  /*2690*/  R2UR UR6, R0 ;  /* 0x00000000000672ca */ /* 0x000fe200000e0000 */
[----:B------:R-:W-:Y:S01]  /*26a0*/  @!P1 IMAD R0, R2, 0x8, R17 ;  /* 0x0000000802009824 */ /* 0x000fe200078e0211 */
[----:B------:R-:W-:-:S03]  /*26b0*/  SEL R3, RZ, 0x1, P0 ;  /* 0x00000001ff037807 */ /* 0x000fc60000000000 */
[----:B------:R-:W-:Y:S01]  /*26c0*/  @!P1 VIADD R0, R0, 0x38860 ;  /* 0x0003886000009836 */ /* 0x000fe20000000000 */
[----:B------:R-:W-:-:S04]  /*26d0*/  LOP3.LUT R16, R16, R3, RZ, 0x3c, !PT ;  /* 0x0000000310107212 */ /* 0x000fc800078e3cff */
[----:B------:R-:W-:Y:S01]  /*26e0*/  @!P1 PRMT R0, RZ, 0x654, R0 ;  /* 0x00000654ff009816 */ /* 0x000fe20000000000 */
[----:B------:R-:W-:Y:S02]  /*26f0*/  WARPGROUP.DEPBAR.LE gsb0, 0x0 ;  /* 0x00008000000079c5 */ /* 0x000fe40000010000 */
[----:B------:R-:W-:-:S12]  /*2700*/  WARPGROUP.ARRIVE ;  /* 0x00000000000079c5 */ /* 0x000fd80000000000 */
        /* <DEDUP_REMOVED lines=13> */
.L_x_7432:
[----:B------:R-:W-:Y:S01]  /*27e0*/  BAR.SYNC.DEFER_BLOCKING 0xe, 0x100 ;  /* 0x0384000000007b1d */ /* 0x000fe20000010000 */
[C---:B01----:R-:W-:Y:S01]  /*27f0*/  IMAD R0, R2.reuse, 0x40, R22 ;  /* 0x0000004002007824 */ /* 0x043fe200078e0216 */
[----:B------:R-:W-:Y:S01]  /*2800*/  PLOP3.LUT P0, PT, PT, PT, PT, 0x8, 0x0 ;  /* 0x000000000000781c */ /* 0x000fe20003f0e170 */
[----:B------:R-:W-:Y:S02]  /*2810*/  VIADD R2, R2, 0x1 ;  /* 0x0000000102027836 */ /* 0x000fe40000000000 */
[----:B------:R-:W-:-:S03]  /*2820*/  IMAD R17, R0, 0x4, R17 ;  /* 0x0000000400117824 */ /* 0x000fc600078e0211 */
[----:B------:R-:W-:-:S04]  /*2830*/  ISETP.NE.AND P1, PT, R2, 0x2, PT ;  /* 0x000000020200780c */ /* 0x000fc80003f25270 */
[----:B------:R-:W-:Y:S02]  /*2840*/  SEL R5, RZ, 0x1, P1 ;  /* 0x00000001ff057807 */ /* 0x000fe40000800000 */
[----:B------:R-:W-:Y:S02]  /*2850*/  SEL R2, R2, RZ, P1 ;  /* 0x000000ff02027207 */ /* 0x000fe40000800000 */
[----:B------:R-:W-:Y:S01]  /*2860*/  LOP3.LUT R16, R16, R5, RZ, 0x3c, !PT ;  /* 0x0000000510107212 */ /* 0x000fe200078e3cff */
        /* <DEDUP_REMOVED lines=134> */
.L_x_7430:
        /* <DEDUP_REMOVED lines=24> */
[----:B0-----:R-:W-:Y:S02]  /*3250*/  ISETP.NE.AND P0, PT, R0, 0x1, PT ;  /* 0x000000010000780c */ /* 0x001fe40003f05270 */
[----:B------:R-:W-:Y:S02]  /*3260*/  CS2R R112, SRZ ;  /* 0x0000000000707805 */ /* 0x000fe4000001ff00 */
[----:B------:R-:W-:-:S02]  /*3270*/  CS2R R110, SRZ ;  /* 0x00000000006e7805 */ /* 0x000fc4000001ff00 */
[----:B------:R-:W-:Y:S02]  /*3280*/  CS2R R106, SRZ ;  /* 0x00000000006a7805 */ /* 0x000fe4000001ff00 */
[----:B------:R-:W-:Y:S02]  /*3290*/  CS2R R162, SRZ ;  /* 0x0000000000a27805 */ /* 0x000fe4000001ff00 */
[----:B------:R-:W-:Y:S02]  /*32a0*/  CS2R R102, SRZ ;  /* 0x0000000000667805 */ /* 0x000fe4000001ff00 */
[----:B------:R-:W-:Y:S02]  /*32b0*/  CS2R R164, SRZ ;  /* 0x0000000000a47805 */ /* 0x000fe4000001ff00 */
[----:B------:R-:W-:Y:S02]  /*32c0*/  CS2R R98, SRZ ;  /* 0x0000000000627805 */ /* 0x000fe4000001ff00 */
[----:B-1----:R-:W-:-:S02]  /*32d0*/  IADD3 R6, -R4, 0x40, RZ ;  /* 0x0000004004067810 */ /* 0x002fc40007ffe1ff */
[----:B------:R-:W-:Y:S02]  /*32e0*/  CS2R R166, SRZ ;  /* 0x0000000000a67805 */ /* 0x000fe4000001ff00 */
[----:B------:R-:W-:Y:S02]  /*32f0*/  CS2R R94, SRZ ;  /* 0x00000000005e7805 */ /* 0x000fe4000001ff00 */
[----:B------:R-:W-:Y:S02]  /*3300*/  CS2R R170, SRZ ;  /* 0x0000000000aa7805 */ /* 0x000fe4000001ff00 */
[----:B------:R-:W-:Y:S01]  /*3310*/  CS2R R90, SRZ ;  /* 0x00000000005a7805 */ /* 0x000fe2000001ff00 */
[----:B------:R-:W0:Y:S01]  /*3320*/  @P0 LDC R0, c[0x0][0x44c] ;  /* 0x00011300ff000b82 */ /* 0x000e220000000800 */
[----:B------:R-:W-:Y:S01]  /*3330*/  IMAD R7, R188, R7, R6 ;  /* 0x00000007bc077224 */ /* 0x000fe200078e0206 */
[----:B------:R-:W-:Y:S01]  /*3340*/  CS2R R172, SRZ ;  /* 0x0000000000ac7805 */ /* 0x000fe2000001ff00 */
[----:B------:R-:W-:Y:S01]  /*3350*/  IMAD.MOV.U32 R169, RZ, RZ, RZ ;  /* 0x000000ffffa97224 */ /* 0x000fe200078e00ff */
[----:B------:R-:W-:-:S02]  /*3360*/  CS2R R86, SRZ ;  /* 0x0000000000567805 */ /* 0x000fc4000001ff00 */
[----:B------:R-:W-:Y:S02]  /*3370*/  CS2R R174, SRZ ;  /* 0x0000000000ae7805 */ /* 0x000fe4000001ff00 */
[----:B------:R-:W-:Y:S02]  /*3380*/  CS2R R82, SRZ ;  /* 0x0000000000527805 */ /* 0x000fe4000001ff00 */
[----:B------:R-:W-:Y:S01]  /*3390*/  CS2R R176, SRZ ;  /* 0x0000000000b07805 */ /* 0x000fe2000001ff00 */
[----:B------:R-:W1:Y:S01]  /*33a0*/  @P0 LDC R5, c[0x0][0x450] ;  /* 0x00011400ff050b82 */ /* 0x000e620000000800 */
        /* <DEDUP_REMOVED lines=18> */
[----:B------:R-:W-:Y:S01]  /*34d0*/  CS2R R206, SRZ ;  /* 0x0000000000ce7805 */ /* 0x000fe2000001ff00 */
[----:B------:R-:W-:Y:S01]  /*34e0*/  IMAD.U32 R0, RZ, RZ, UR4 ;  /* 0x00000004ff007e24 */ /* 0x000fe2000f8e00ff */
        /* <DEDUP_REMOVED lines=21> */
[----:B------:R-:W0:Y:S02]  /*3640*/  SHFL.IDX PT, R0, R216, RZ, 0x1f ;  /* 0x00001fffd8007589 */ /* 0x000e2400000e0000 */
        /* <DEDUP_REMOVED lines=27> */
.L_x_7434:
[----:B------:R-:W-:Y:S01]  /*3800*/  ULEA.HI UR4, UR36, UR36, URZ, 0x1 ;  /* 0x0000002424047291 */ /* 0x000fe2000f8f083f */
[----:B------:R-:W-:-:S03]  /*3810*/  IMAD.U32 R0, RZ, RZ, UR38 ;  /* 0x00000026ff007e24 */ /* 0x000fc6000f8e00ff */
[----:B------:R-:W-:Y:S02]  /*3820*/  ULOP3.LUT UR4, UR4, 0xfffffffe, URZ, 0xc0, !UPT ;  /* 0xfffffffe04047892 */ /* 0x000fe4000f8ec03f */
[----:B------:R-:W-:Y:S02]  /*3830*/  ISETP.NE.AND P0, PT, R0, 0x3, PT ;  /* 0x000000030000780c */ /* 0x000fe40003f05270 */
[----:B------:R-:W-:-:S06]  /*3840*/  UIADD3 UR4, UR36, -UR4, URZ ;  /* 0x8000000424047290 */ /* 0x000fcc000fffe03f */
[----:B------:R-:W-:-:S05]  /*3850*/  IMAD.U32 R4, RZ, RZ, UR4 ;  /* 0x00000004ff047e24 */ /* 0x000fca000f8e00ff */
[----:B------:R-:W-:-:S04]  /*3860*/  SHF.L.U32 R4, R4, 0x1f, RZ ;  /* 0x0000001f04047819 */ /* 0x000fc800000006ff */
[----:B------:R-:W0:Y:S02]  /*3870*/  SYNCS.PHASECHK.TRANS64.TRYWAIT P1, [R17+URZ+0x38800], R4 ;  /* 0x03880004110075a7 */ /* 0x000e24000802017f */
[----:B0-----:R-:W-:Y:S05]  /*3880*/  @!P1 BRA `(.L_x_7435) ;  /* 0x0000012400909947 */ /* 0x001fea0003800000 */
.L_x_7601:
[----:B------:R-:W-:Y:S05]  /*3890*/  @!P0 BRA `(.L_x_7436) ;  /* 0x0000000000048947 */ /* 0x000fea0003800000 */
[----:B------:R-:W-:Y:S01]  /*38a0*/  BPT.TRAP 0x1 ;  /* 0x000000040000795c */ /* 0x000fe20000300000 */
.L_x_7436:
[----:B------:R-:W-:Y:S01]  /*38b0*/  IMAD R6, R2, 0x8, R17 ;  /* 0x0000000802067824 */ /* 0x000fe200078e0211 */
[----:B------:R-:W-:-:S04]  /*38c0*/  SHF.L.U32 R7, R16, 0x1f, RZ ;  /* 0x0000001f10077819 */ /* 0x000fc800000006ff */
[----:B------:R1:W2:Y:S01]  /*38d0*/  SYNCS.PHASECHK.TRANS64.TRYWAIT P1, [R6+URZ+0x38830], R7 ;  /* 0x03883007060075a7 */ /* 0x0002a2000802017f */
[----:B------:R-:W-:Y:S05]  /*38e0*/  @!P0 BRA `(.L_x_7437) ;  /* 0x0000000000048947 */ /* 0x000fea0003800000 */
[----:B------:R-:W-:Y:S01]  /*38f0*/  BPT.TRAP 0x1 ;  /* 0x000000040000795c */ /* 0x000fe20000300000 */
.L_x_7437:
[----:B------:R-:W-:-:S05]  /*3900*/  VIADD R0, R17, 0x22400 ;  /* 0x0002240011007836 */ /* 0x000fca0000000000 */
[----:B------:R-:W-:-:S04]  /*3910*/  SHF.R.U32.HI R0, RZ, 0x4, R0 ;  /* 0x00000004ff007819 */ /* 0x000fc80000011600 */
[----:B------:R-:W-:Y:S01]  /*3920*/  LOP3.LUT R0, R0, 0x3fff, RZ, 0xc0, !PT ;  /* 0x00003fff00007812 */ /* 0x000fe200078ec0ff */
[----:B--2---:R-:W-:Y:S06]  /*3930*/  @P1 BRA `(.L_x_7438) ;  /* 0x0000000000081947 */ /* 0x004fec0003800000 */
[----:B------:R-:W2:Y:S02]  /*3940*/  SYNCS.PHASECHK.TRANS64.TRYWAIT P1, [R6+URZ+0x38830], R7 ;  /* 0x03883007060075a7 */ /* 0x000ea4000802017f */
[----:B--2---:R-:W-:Y:S05]  /*3950*/  @!P1 BRA `(.L_x_7439) ;  /* 0x0000012400709947 */ /* 0x004fea0003800000 */
.L_x_7438:
[----:B------:R-:W-:Y:S05]  /*3960*/  WARPSYNC.ALL ;  /* 0x0000000000007948 */ /* 0x000fea0003800000 */
[----:B------:R-:W-:Y:S01]  /*3970*/  LOP3.LUT R0, R0, 0x10000, RZ, 0xfc, !PT ;  /* 0x0001000000007812 */ /* 0x000fe200078efcff */
[----:B------:R-:W-:Y:S01]  /*3980*/  VIADD R3, R17, 0x20400 ;  /* 0x0002040011037836 */ /* 0x000fe20000000000 */
[----:B------:R-:W-:-:S03]  /*3990*/  WARPGROUP.ARRIVE ;  /* 0x00000000000079c5 */ /* 0x000fc60000000000 */
[----:B------:R-:W-:Y:S01]  /*39a0*/  IMAD R5, R2, 0x200, R0 ;  /* 0x0000020002057824 */ /* 0x000fe200078e0200 */
[----:B------:R-:W-:Y:S01]  /*39b0*/  UMOV UR7, 0x40000040 ;  /* 0x4000004000077882 */ /* 0x000fe20000000000 */
[----:B------:R-:W-:Y:S01]  /*39c0*/  UMOV UR5, 0x40000040 ;  /* 0x4000004000057882 */ /* 0x000fe20000000000 */
[----:B------:R-:W-:Y:S01]  /*39d0*/  SHF.R.U32.HI R3, RZ, 0x4, R3 ;  /* 0x00000004ff037819 */ /* 0x000fe20000011603 */
[----:B------:R-:W-:Y:S01]  /*39e0*/  UMOV UR11, 0x40000040 ;  /* 0x40000040000b7882 */ /* 0x000fe20000000000 */
[----:B------:R-:W-:Y:S01]  /*39f0*/  R2UR UR6, R5 ;  /* 0x00000000050672ca */ /* 0x000fe200000e0000 */
[----:B------:R-:W-:Y:S01]  /*3a00*/  UMOV UR9, 0x40000040 ;  /* 0x4000004000097882 */ /* 0x000fe20000000000 */
[----:B------:R-:W-:Y:S01]  /*3a10*/  LOP3.LUT R3, R3, 0x3fff, RZ, 0xc0, !PT ;  /* 0x00003fff03037812 */ /* 0x000fe200078ec0ff */
[----:B------:R-:W-:Y:S01]  /*3a20*/  UMOV UR15, 0x40000040 ;  /* 0x40000040000f7882 */ /* 0x000fe20000000000 */
[----:B------:R-:W-:Y:S01]  /*3a30*/  UMOV UR13, 0x40000040 ;  /* 0x40000040000d7882 */ /* 0x000fe20000000000 */
[----:B------:R-:W-:Y:S01]  /*3a40*/  UMOV UR19, 0x40000040 ;  /* 0x4000004000137882 */ /* 0x000fe20000000000 */
[----:B------:R-:W-:Y:S01]  /*3a50*/  LOP3.LUT R3, R3, 0x10000, RZ, 0xfc, !PT ;  /* 0x0001000003037812 */ /* 0x000fe200078efcff */
[----:B------:R-:W-:-:S03]  /*3a60*/  UMOV UR17, 0x40000040 ;  /* 0x4000004000117882 */ /* 0x000fc60000000000 */
[C---:B------:R-:W-:Y:S01]  /*3a70*/  R2UR UR4, R3.reuse ;  /* 0x00000000030472ca */ /* 0x040fe200000e0000 */
[----:B------:R-:W-:Y:S02]  /*3a80*/  VIADD R5, R3, 0x2 ;  /* 0x0000000203057836 */ /* 0x000fe40000000000 */
[----:B------:R-:W-:Y:S02]  /*3a90*/  UIADD3 UR10, UR6, 0x2, URZ ;  /* 0x00000002060a7890 */ /* 0x000fe4000fffe03f */
[----:B------:R-:W-:Y:S01]  /*3aa0*/  UIADD3 UR14, UR6, 0x4, URZ ;  /* 0x00000004060e7890 */ /* 0x000fe2000fffe03f */
[----:B------:R-:W-:Y:S01]  /*3ab0*/  R2UR UR8, R5 ;  /* 0x00000000050872ca */ /* 0x000fe200000e0000 */
[C---:B------:R-:W-:Y:S01]  /*3ac0*/  VIADD R5, R3.reuse, 0x4 ;  /* 0x0000000403057836 */ /* 0x040fe20000000000 */
[----:B------:R-:W-:Y:S01]  /*3ad0*/  UIADD3 UR18, UR6, 0x6, URZ ;  /* 0x0000000606127890 */ /* 0x000fe2000fffe03f */
[----:B------:R-:W-:-:S03]  /*3ae0*/  VIADD R3, R3, 0x6 ;  /* 0x0000000603037836 */ /* 0x000fc60000000000 */
[----:B------:R-:W-:Y:S01]  /*3af0*/  R2UR UR12, R5 ;  /* 0x00000000050c72ca */ /* 0x000fe200000e0000 */
[----:B------:R-:W-:Y:S01]  /*3b00*/  HGMMA.64x64x16.F32 R24, gdesc[UR4], RZ, !UPT, gsb0 ;  /* 0x00e00000041879f0 */ /* 0x000fe2000c0008ff */
[----:B------:R-:W-:Y:S02]  /*3b10*/  R2UR UR16, R3 ;  /* 0x00000000031072ca */ /* 0x000fe400000e0000 */
        /* <DEDUP_REMOVED lines=10> */
[----:B------:R-:W3:Y:S02]  /*3bc0*/  SYNCS.PHASECHK.TRANS64.TRYWAIT P1, [R17+URZ+0x38810], R4 ;  /* 0x03881004110075a7 */ /* 0x000ee4000802017f */
[----:B---3--:R-:W-:Y:S05]  /*3bd0*/  @!P1 BRA `(.L_x_7440) ;  /* 0x0000012000e49947 */ /* 0x008fea0003800000 */
.L_x_7602:
[----:B------:R-:W-:Y:S05]  /*3be0*/  @!P0 BRA `(.L_x_7441) ;  /* 0x0000000000048947 */ /* 0x000fea0003800000 */
[----:B------:R-:W-:Y:S01]  /*3bf0*/  BPT.TRAP 0x1 ;  /* 0x000000040000795c */ /* 0x000fe20000300000 */
.L_x_7441:
[----:B------:R4:W0:Y:S01]  /*3c00*/  SYNCS.PHASECHK.TRANS64.TRYWAIT P1, [R6+URZ+0x38850], R7 ;  /* 0x03885007060075a7 */ /* 0x000822000802017f */
[----:B------:R-:W-:Y:S05]  /*3c10*/  @!P0 BRA `(.L_x_7442) ;  /* 0x0000000000048947 */ /* 0x000fea0003800000 */
[----:B------:R-:W-:Y:S01]  /*3c20*/  BPT.TRAP 0x1 ;  /* 0x000000040000795c */ /* 0x000fe20000300000 */
.L_x_7442:
[C---:B------:R-:W-:Y:S02]  /*3c30*/  VIADD R3, R17.reuse, 0x400 ;  /* 0x0000040011037836 */ /* 0x040fe40000000000 */
[----:B0--3--:R-:W-:-:S03]  /*3c40*/  VIADD R4, R17, 0x26400 ;  /* 0x0002640011047836 */ /* 0x009fc60000000000 */
[----:B------:R-:W-:Y:S02]  /*3c50*/  SHF.R.U32.HI R3, RZ, 0x4, R3 ;  /* 0x00000004ff037819 */ /* 0x000fe40000011603 */
[----:B------:R-:W-:Y:S02]  /*3c60*/  SHF.R.U32.HI R4, RZ, 0x4, R4 ;  /* 0x00000004ff047819 */ /* 0x000fe40000011604 */
[----:B------:R-:W-:Y:S02]  /*3c70*/  LOP3.LUT R3, R3, 0x3fff, RZ, 0xc0, !PT ;  /* 0x00003fff03037812 */ /* 0x000fe400078ec0ff */
[----:B------:R-:W-:Y:S02]  /*3c80*/  LOP3.LUT R4, R4, 0x3fff, RZ, 0xc0, !PT ;  /* 0x00003fff04047812 */ /* 0x000fe400078ec0ff */
[----:B------:R-:W-:Y:S02]  /*3c90*/  LOP3.LUT R3, R3, 0x10000, RZ, 0xfc, !PT ;  /* 0x0001000003037812 */ /* 0x000fe400078efcff */
[----:B------:R-:W-:-:S03]  /*3ca0*/  LOP3.LUT R4, R4, 0x10000, RZ, 0xfc, !PT ;  /* 0x0001000004047812 */ /* 0x000fc600078efcff */
[----:B------:R-:W-:Y:S01]  /*3cb0*/  IMAD R5, R2, 0x1000, R3 ;  /* 0x0000100002057824 */ /* 0x000fe200078e0203 */
[----:B------:R-:W-:Y:S06]  /*3cc0*/  @P1 BRA `(.L_x_7443) ;  /* 0x0000000000081947 */ /* 0x000fec0003800000 */
[----:B------:R-:W0:Y:S02]  /*3cd0*/  SYNCS.PHASECHK.TRANS64.TRYWAIT P1, [R6+URZ+0x38850], R7 ;  /* 0x03885007060075a7 */ /* 0x000e24000802017f */
[----:B0-----:R-:W-:Y:S05]  /*3ce0*/  @!P1 BRA `(.L_x_7444) ;  /* 0x0000012000b49947 */ /* 0x001fea0003800000 */
.L_x_7443:
[C---:B------:R-:W-:Y:S01]  /*3cf0*/  R2UR UR20, R4.reuse ;  /* 0x00000000041472ca */ /* 0x040fe200000e0000 */
[----:B------:R-:W-:Y:S01]  /*3d00*/  WARPGROUP.ARRIVE ;  /* 0x00000000000079c5 */ /* 0x000fe20000000000 */
[C---:B------:R-:W-:Y:S01]  /*3d10*/  R2UR UR22, R5.reuse ;  /* 0x00000000051672ca */ /* 0x040fe200000e0000 */
[----:B------:R-:W-:Y:S01]  /*3d20*/  UMOV UR21, 0x40000040 ;  /* 0x4000004000157882 */ /* 0x000fe20000000000 */
[----:B------:R-:W-:Y:S01]  /*3d30*/  UMOV UR23, 0x40000040 ;  /* 0x4000004000177882 */ /* 0x000fe20000000000 */
[----:B------:R-:W-:Y:S01]  /*3d40*/  VIADD R8, R4, 0x2 ;  /* 0x0000000204087836 */ /* 0x000fe20000000000 */
[----:B------:R-:W-:Y:S01]  /*3d50*/  UMOV UR25, 0x40000040 ;  /* 0x4000004000197882 */ /* 0x000fe20000000000 */
[----:B012-4-:R-:W-:Y:S01]  /*3d60*/  VIADD R7, R5, 0x2 ;  /* 0x0000000205077836 */ /* 0x017fe20000000000 */
[----:B------:R-:W-:Y:S01]  /*3d70*/  UMOV UR27, 0x40000040 ;  /* 0x40000040001b7882 */ /* 0x000fe20000000000 */
[----:B------:R-:W0:Y:S01]  /*3d80*/  S2R R9, SR_TID.X ;  /* 0x0000000000097919 */ /* 0x000e220000002100 */
[----:B------:R-:W-:Y:S01]  /*3d90*/  R2UR UR24, R8 ;  /* 0x00000000081872ca */ /* 0x000fe200000e0000 */
[----:B------:R-:W-:Y:S01]  /*3da0*/  VIADD R8, R4, 0x4 ;  /* 0x0000000404087836 */ /* 0x000fe20000000000 */
[----:B------:R-:W-:Y:S01]  /*3db0*/  R2UR UR26, R7 ;  /* 0x00000000071a72ca */ /* 0x000fe200000e0000 */
[C---:B------:R-:W-:Y:S01]  /*3dc0*/  VIADD R7, R5.reuse, 0x4 ;  /* 0x0000000405077836 */ /* 0x040fe20000000000 */
[----:B------:R-:W-:Y:S01]  /*3dd0*/  ULDC UR6, c[0x0][0x448] ;  /* 0x0001120000067ab9 */ /* 0x000fe20000000800 */
[----:B------:R-:W-:Y:S01]  /*3de0*/  HGMMA.64x64x16.F32 R24, gdesc[UR20], R24, gsb0 ;  /* 0x00e00000141879f0 */ /* 0x000fe20008000818 */
[----:B------:R-:W-:Y:S01]  /*3df0*/  VIADD R10, R5, 0x800 ;  /* 0x00000800050a7836 */ /* 0x000fe20000000000 */
[----:B------:R-:W-:Y:S01]  /*3e00*/  UISETP.NE.AND UP1, UPT, UR6, 0x1, UPT ;  /* 0x000000010600788c */ /* 0x000fe2000bf25270 */
[----:B------:R-:W-:Y:S01]  /*3e10*/  IMAD.MOV.U32 R15, RZ, RZ, -0x40 ;  /* 0xffffffc0ff0f7424 */ /* 0x000fe200078e00ff */
[----:B------:R-:W1:Y:S01]  /*3e20*/  S2R R57, SR_TID.X ;  /* 0x0000000000397919 */ /* 0x000e620000002100 */
[----:B------:R-:W-:Y:S01]  /*3e30*/  IMAD R205, R2, 0x1000, R19 ;  /* 0x0000100002cd7824 */ /* 0x000fe200078e0213 */
[----:B------:R-:W-:Y:S01]  /*3e40*/  UMOV UR11, 0x40000040 ;  /* 0x40000040000b7882 */ /* 0x000fe20000000000 */
[----:B------:R-:W-:-:S02]  /*3e50*/  UMOV UR7, UR41 ;  /* 0x0000002900077c82 */ /* 0x000fc40008000000 */
[C---:B------:R-:W-:Y:S01]  /*3e60*/  VIADD R206, R205.reuse, 0x80 ;  /* 0x00000080cdce7836 */ /* 0x040fe20000000000 */
[----:B------:R-:W-:-:S03]  /*3e70*/  R2UR UR10, R205 ;  /* 0x00000000cd0a72ca */ /* 0x000fc600000e0000 */
[----:B------:R-:W-:Y:S01]  /*3e80*/  @UP1 ULDC UR6, c[0x0][0x44c] ;  /* 0x0001130000061ab9 */ /* 0x000fe20000000800 */
[----:B------:R-:W-:Y:S01]  /*3e90*/  @UP1 ULDC UR15, c[0x0][0x450] ;  /* 0x00011400000f1ab9 */ /* 0x000fe20000000800 */
[----:B0-----:R-:W-:Y:S02]  /*3ea0*/  SHF.R.U32.HI R9, RZ, 0x7, R9 ;  /* 0x00000007ff097819 */ /* 0x001fe40000011609 */
[----:B-1----:R-:W-:Y:S01]  /*3eb0*/  LOP3.LUT R57, R57, 0x7f, RZ, 0xc0, !PT ;  /* 0x0000007f39397812 */ /* 0x002fe200078ec0ff */
[----:B------:R-:W-:Y:S02]  /*3ec0*/  WARPGROUP.DEPBAR.LE gsb0, 0x0 ;  /* 0x00008000000079c5 */ /* 0x000fe40000010000 */
[----:B------:R-:W-:-:S06]  /*3ed0*/  WARPGROUP.ARRIVE ;  /* 0x00000000000079c5 */ /* 0x000fcc0000000000 */
[----:B------:R-:W-:Y:S01]  /*3ee0*/  HGMMA.64x64x16.F32 R24, gdesc[UR24], R24, gsb0 ;  /* 0x00e00000181879f0 */ /* 0x000fe20008000818 */
[----:B------:R-:W-:Y:S01]  /*3ef0*/  R2UR UR24, R8 ;  /* 0x00000000081872ca */ /* 0x000fe200000e0000 */
[----:B------:R-:W-:Y:S01]  /*3f00*/  UMOV UR25, 0x40000040 ;  /* 0x4000004000197882 */ /* 0x000fe20000000000 */
[----:B------:R-:W-:Y:S01]  /*3f10*/  R2UR UR26, R7 ;  /* 0x00000000071a72ca */ /* 0x000fe200000e0000 */
[----:B------:R-:W-:Y:S01]  /*3f20*/  UMOV UR27, 0x40000040 ;  /* 0x40000040001b7882 */ /* 0x000fe20000000000 */
[----:B------:R-:W-:Y:S02]  /*3f30*/  VIADD R8, R4, 0x6 ;  /* 0x0000000604087836 */ /* 0x000fe40000000000 */
[----:B------:R-:W-:Y:S01]  /*3f40*/  VIADD R7, R5, 0x6 ;  /* 0x0000000605077836 */ /* 0x000fe20000000000 */
        /* <DEDUP_REMOVED lines=115> */
[----:B------:R-:W0:Y:S01]  /*4680*/  SHFL.IDX PT, R7, R9, RZ, 0x1f ;  /* 0x00001fff09077589 */ /* 0x000e2200000e0000 */
[----:B------:R-:W-:Y:S01]  /*4690*/  VIADD R8, R4, 0x800 ;  /* 0x0000080004087836 */ /* 0x000fe20000000000 */
[----:B0-----:R-:W-:-:S04]  /*46a0*/  ISETP.GT.AND P1, PT, R7, 0x7f, PT ;  /* 0x0000007f0700780c */ /* 0x001fc80003f24270 */
[----:B------:R-:W-:-:S05]  /*46b0*/  SEL R7, RZ, 0x2, !P1 ;  /* 0x00000002ff077807 */ /* 0x000fca0004800000 */
[C---:B------:R-:W-:Y:S02]  /*46c0*/  IMAD.IADD R9, R7.reuse, 0x1, R8 ;  /* 0x0000000107097824 */ /* 0x040fe400078e0208 */
[----:B------:R-:W-:Y:S01]  /*46d0*/  IMAD.IADD R11, R7, 0x1, R10 ;  /* 0x00000001070b7824 */ /* 0x000fe200078e020a */
[----:B------:R-:W-:Y:S02]  /*46e0*/  WARPGROUP.DEPBAR.LE gsb0, 0x0 ;  /* 0x00008000000079c5 */ /* 0x000fe40000010000 */
[----:B------:R-:W-:-:S06]  /*46f0*/  WARPGROUP.ARRIVE ;  /* 0x00000000000079c5 */ /* 0x000fcc0000000000 */
[----:B------:R-:W-:Y:S01]  /*4700*/  HGMMA.64x64x16.F32 R24, gdesc[UR24], R24, gsb0 ;  /* 0x00e00000181879f0 */ /* 0x000fe20008000818 */
[----:B------:R-:W-:Y:S01]  /*4710*/  R2UR UR24, R9 ;  /* 0x00000000091872ca */ /* 0x000fe200000e0000 */
[----:B------:R-:W-:Y:S01]  /*4720*/  UMOV UR25, 0x40000040 ;  /* 0x4000004000197882 */ /* 0x000fe20000000000 */
[----:B------:R-:W-:Y:S01]  /*4730*/  R2UR UR26, R11 ;  /* 0x000000000b1a72ca */ /* 0x000fe200000e0000 */
[----:B------:R-:W-:Y:S01]  /*4740*/  UMOV UR27, 0x40000040 ;  /* 0x40000040001b7882 */ /* 0x000fe20000000000 */
[----:B------:R-:W-:-:S05]  /*4750*/  IMAD.MOV.U32 R11, RZ, RZ, 0x4 ;  /* 0x00000004ff0b7424 */ /* 0x000fca00078e00ff */
[C---:B------:R-:W-:Y:S02]  /*4760*/  SEL R9, R11.reuse, 0x2, P1 ;  /* 0x000000020b097807 */ /* 0x040fe40000800000 */
[----:B------:R-:W-:-:S03]  /*4770*/  SEL R11, R11, 0x6, !P1 ;  /* 0x000000060b0b7807 */ /* 0x000fc60004800000 */
[--C-:B------:R-:W-:Y:S02]  /*4780*/  IMAD.IADD R12, R8, 0x1, R9.reuse ;  /* 0x00000001080c7824 */ /* 0x100fe400078e0209 */
[----:B------:R-:W-:Y:S02]  /*4790*/  IMAD.IADD R13, R10, 0x1, R9 ;  /* 0x000000010a0d7824 */ /* 0x000fe400078e0209 */
[--C-:B------:R-:W-:Y:S02]  /*47a0*/  IMAD.IADD R8, R8, 0x1, R11.reuse ;  /* 0x0000000108087824 */ /* 0x100fe400078e020b */
        /* <DEDUP_REMOVED lines=8> */
[----:B------:R-:W-:Y:S02]  /*4830*/  WARPGROUP.DEPBAR.LE gsb0, 0x0 ;  /* 0x00008000000079c5 */ /* 0x000fe40000010000 */
[----:B------:R-:W-:-:S09]  /*4840*/  WARPGROUP.ARRIVE ;  /* 0x00000000000079c5 */ /* 0x000fd20000000000 */
[----:B------:R-:W-:Y:S01]  /*4850*/  HGMMA.64x64x16.F32 R24, gdesc[UR24], R24, gsb0 ;  /* 0x00e00000181879f0 */ /* 0x000fe20008000818 */
[----:B------:R-:W-:Y:S01]  /*4860*/  R2UR UR24, R8 ;  /* 0x00000000081872ca */ /* 0x000fe200000e0000 */
[----:B------:R-:W-:Y:S01]  /*4870*/  UMOV UR25, 0x40000040 ;  /* 0x4000004000197882 */ /* 0x000fe20000000000 */
[----:B------:R-:W-:Y:S01]  /*4880*/  R2UR UR26, R10 ;  /* 0x000000000a1a72ca */ /* 0x000fe200000e0000 */
[----:B------:R-:W-:Y:S01]  /*4890*/  UMOV UR27, 0x40000040 ;  /* 0x40000040001b7882 */ /* 0x000fe20000000000 */
[----:B------:R-:W-:Y:S02]  /*48a0*/  IMAD.MOV.U32 R8, RZ, RZ, 0x28 ;  /* 0x00000028ff087424 */ /* 0x000fe400078e00ff */
[----:B------:R-:W-:-:S03]  /*48b0*/  IMAD.MOV.U32 R10, RZ, RZ, 0xa00 ;  /* 0x00000a00ff0a7424 */ /* 0x000fc600078e00ff */
[----:B------:R-:W-:Y:S02]  /*48c0*/  SEL R8, R8, 0x26, P1 ;  /* 0x0000002608087807 */ /* 0x000fe40000800000 */
[----:B------:R-:W-:Y:S02]  /*48d0*/  SEL R10, R10, 0x980, P1 ;  /* 0x000009800a0a7807 */ /* 0x000fe40000800000 */
[----:B------:R-:W-:Y:S02]  /*48e0*/  LOP3.LUT R8, R8, 0x6, RZ, 0xc0, !PT ;  /* 0x0000000608087812 */ /* 0x000fe400078ec0ff */
[----:B------:R-:W-:-:S04]  /*48f0*/  LOP3.LUT R13, R10, 0xa00, RZ, 0xc0, !PT ;  /* 0x00000a000a0d7812 */ /* 0x000fc800078ec0ff */
[CC--:B------:R-:W-:Y:S02]  /*4900*/  IADD3 R10, R8.reuse, R13.reuse, R4 ;  /* 0x0000000d080a7210 */ /* 0x0c0fe40007ffe004 */
[----:B------:R-:W-:Y:S01]  /*4910*/  IADD3 R8, R8, R13, R5 ;  /* 0x0000000d08087210 */ /* 0x000fe20007ffe005 */
        /* <DEDUP_REMOVED lines=8> */
[----:B------:R-:W-:Y:S02]  /*49a0*/  VIADD R10, R5, 0xa00 ;  /* 0x00000a00050a7836 */ /* 0x000fe40000000000 */
[C---:B------:R-:W-:Y:S02]  /*49b0*/  IMAD.IADD R12, R7.reuse, 0x1, R8 ;  /* 0x00000001070c7824 */ /* 0x040fe400078e0208 */
[----:B------:R-:W-:Y:S01]  /*49c0*/  IMAD.IADD R13, R7, 0x1, R10 ;  /* 0x00000001070d7824 */ /* 0x000fe200078e020a */
[----:B------:R-:W-:-:S02]  /*49d0*/  WARPGROUP.DEPBAR.LE gsb0, 0x0 ;  /* 0x00008000000079c5 */ /* 0x000fc40000010000 */
[----:B------:R-:W-:-:S06]  /*49e0*/  WARPGROUP.ARRIVE ;  /* 0x00000000000079c5 */ /* 0x000fcc0000000000 */
[----:B------:R-:W-:Y:S01]  /*49f0*/  HGMMA.64x64x16.F32 R24, gdesc[UR24], R24, gsb0 ;  /* 0x00e00000181879f0 */ /* 0x000fe20008000818 */
[----:B------:R-:W-:Y:S01]  /*4a00*/  R2UR UR24, R12 ;  /* 0x000000000c1872ca */ /* 0x000fe200000e0000 */
[----:B------:R-:W-:Y:S01]  /*4a10*/  UMOV UR25, 0x40000040 ;  /* 0x4000004000197882 */ /* 0x000fe20000000000 */
[----:B------:R-:W-:Y:S01]  /*4a20*/  R2UR UR26, R13 ;  /* 0x000000000d1a72ca */ /* 0x000fe200000e0000 */
[----:B------:R-:W-:Y:S01]  /*4a30*/  UMOV UR27, 0x40000040 ;  /* 0x40000040001b7882 */ /* 0x000fe20000000000 */
[C---:B------:R-:W-:Y:S02]  /*4a40*/  IMAD.IADD R12, R9.reuse, 0x1, R8 ;  /* 0x00000001090c7824 */ /* 0x040fe400078e0208 */
[----:B------:R-:W-:Y:S02]  /*4a50*/  IMAD.IADD R13, R9, 0x1, R10 ;  /* 0x00000001090d7824 */ /* 0x000fe400078e020a */
        /* <DEDUP_REMOVED lines=98> */
[----:B------:R-:W-:-:S04]  /*5080*/  SEL R7, R13, 0x3e, P1 ;  /* 0x0000003e0d077807 */ /* 0x000fc80000800000 */
[----:B------:R-:W-:Y:S01]  /*5090*/  LOP3.LUT R7, R7, 0x6, RZ, 0xc0, !PT ;  /* 0x0000000607077812 */ /* 0x000fe200078ec0ff */
[----:B------:R-:W-:Y:S02]  /*50a0*/  WARPGROUP.DEPBAR.LE gsb0, 0x0 ;  /* 0x00008000000079c5 */ /* 0x000fe40000010000 */
[----:B------:R-:W-:-:S06]  /*50b0*/  WARPGROUP.ARRIVE ;  /* 0x00000000000079c5 */ /* 0x000fcc0000000000 */
[----:B------:R-:W-:Y:S01]  /*50c0*/  HGMMA.64x64x16.F32 R24, gdesc[UR24], R24, gsb0 ;  /* 0x00e00000181879f0 */ /* 0x000fe20008000818 */
[----:B------:R-:W-:Y:S01]  /*50d0*/  R2UR UR24, R8 ;  /* 0x00000000081872ca */ /* 0x000fe200000e0000 */
[----:B------:R-:W-:Y:S01]  /*50e0*/  UMOV UR25, 0x40000040 ;  /* 0x4000004000197882 */ /* 0x000fe20000000000 */
[----:B------:R-:W-:Y:S01]  /*50f0*/  R2UR UR26, R10 ;  /* 0x000000000a1a72ca */ /* 0x000fe200000e0000 */
[----:B------:R-:W-:Y:S01]  /*5100*/  UMOV UR27, 0x40000040 ;  /* 0x40000040001b7882 */ /* 0x000fe20000000000 */
[----:B------:R-:W-:Y:S02]  /*5110*/  IMAD.MOV.U32 R8, RZ, RZ, 0x1000 ;  /* 0x00001000ff087424 */ /* 0x000fe400078e00ff */
[----:B------:R-:W-:-:S03]  /*5120*/  IMAD R10, R168, R15, 0x41 ;  /* 0x00000041a80a7424 */ /* 0x000fc600078e020f */
[----:B------:R-:W-:Y:S02]  /*5130*/  SEL R8, R8, 0xf80, P1 ;  /* 0x00000f8008087807 */ /* 0x000fe40000800000 */
[----:B------:R-:W-:Y:S02]  /*5140*/  PLOP3.LUT P1, PT, PT, PT, UP1, 0x80, 0x0 ;  /* 0x000000000000781c */ /* 0x000fe40003f2f018 */
[----:B------:R-:W-:-:S04]  /*5150*/  LOP3.LUT R8, R8, 0x1e00, RZ, 0xc0, !PT ;  /* 0x00001e0008087812 */ /* 0x000fc800078ec0ff */
[CC--:B------:R-:W-:Y:S02]  /*5160*/  IADD3 R9, R7.reuse, R8.reuse, R4 ;  /* 0x0000000807097210 */ /* 0x0c0fe40007ffe004 */
[----:B------:R-:W-:Y:S01]  /*5170*/  IADD3 R5, R7, R8, R5 ;  /* 0x0000000807057210 */ /* 0x000fe20007ffe005 */
[----:B------:R-:W-:-:S04]  /*5180*/  VIADD R8, R190, UR41 ;  /* 0x00000029be087c36 */ /* 0x000fc80008000000 */
[----:B------:R-:W-:Y:S01]  /*5190*/  @P1 IMAD.HI.U32 R7, R8, UR6, RZ ;  /* 0x0000000608071c27 */ /* 0x000fe2000f8e00ff */
[----:B------:R-:W-:-:S04]  /*51a0*/  @UP1 ULDC UR6, c[0x0][0x450] ;  /* 0x0001140000061ab9 */ /* 0x000fc80000000800 */
[----:B------:R-:W-:Y:S01]  /*51b0*/  @P1 SHF.R.U32.HI R8, RZ, UR6, R7 ;  /* 0x00000006ff081c19 */ /* 0x000fe20008011607 */
[C---:B------:R-:W-:Y:S01]  /*51c0*/  IMAD R7, R168.reuse, -0x40, R13 ;  /* 0xffffffc0a8077824 */ /* 0x040fe200078e020d */
[----:B------:R-:W-:Y:S01]  /*51d0*/  ULDC UR6, c[0x0][0xa80] ;  /* 0x0002a00000067ab9 */ /* 0x000fe20000000800 */
[----:B------:R-:W-:Y:S02]  /*51e0*/  VIADD R168, R168, 0xfffffffe ;  /* 0xfffffffea8a87836 */ /* 0x000fe40000000000 */
[----:B------:R-:W0:Y:S03]  /*51f0*/  SHFL.IDX PT, R11, R8, RZ, 0x1c1f ;  /* 0x001c1fff080b7589 */ /* 0x000e2600000e0000 */
[----:B------:R-:W-:Y:S01]  /*5200*/  R2UR UR30, R168 ;  /* 0x00000000a81e72ca */ /* 0x000fe200000e0000 */
[----:B------:R-:W1:Y:S01]  /*5210*/  SHFL.IDX PT, R8, R8, 0x1, 0x1c1f ;  /* 0x003c1f0008087f89 */ /* 0x000e6200000e0000 */
[----:B------:R-:W-:-:S02]  /*5220*/  WARPGROUP.DEPBAR.LE gsb0, 0x0 ;  /* 0x00008000000079c5 */ /* 0x000fc40000010000 */
[----:B------:R-:W-:-:S06]  /*5230*/  WARPGROUP.ARRIVE ;  /* 0x00000000000079c5 */ /* 0x000fcc0000000000 */
[----:B------:R-:W-:Y:S01]  /*5240*/  HGMMA.64x64x16.F32 R24, gdesc[UR24], R24, gsb0 ;  /* 0x00e00000181879f0 */ /* 0x000fe20008000818 */
[----:B------:R-:W-:Y:S01]  /*5250*/  R2UR UR24, R9 ;  /* 0x00000000091872ca */ /* 0x000fe200000e0000 */
[----:B------:R-:W-:Y:S01]  /*5260*/  UMOV UR25, 0x40000040 ;  /* 0x4000004000197882 */ /* 0x000fe20000000000 */
[----:B------:R-:W-:Y:S01]  /*5270*/  R2UR UR26, R5 ;  /* 0x00000000051a72ca */ /* 0x000fe200000e0000 */
[----:B------:R-:W-:Y:S01]  /*5280*/  UMOV UR27, 0x40000040 ;  /* 0x40000040001b7882 */ /* 0x000fe20000000000 */
[----:B------:R-:W2:Y:S08]  /*5290*/  LDC R5, c[0x0][0x2f0] ;  /* 0x0000bc00ff057b82 */ /* 0x000eb00000000800 */
[----:B------:R-:W3:Y:S01]  /*52a0*/  LDC R9, c[0x0][0x288] ;  /* 0x0000a200ff097b82 */ /* 0x000ee20000000800 */
[----:B--2---:R-:W-:-:S02]  /*52b0*/  IMAD R7, R188, R5, R7 ;  /* 0x00000005bc077224 */ /* 0x004fc400078e0207 */
[----:B------:R-:W-:Y:S02]  /*52c0*/  IMAD R10, R188, R5, R10 ;  /* 0x00000005bc0a7224 */ /* 0x000fe400078e020a */
[----:B------:R-:W-:-:S03]  /*52d0*/  IMAD.IADD R7, R7, 0x1, -R18 ;  /* 0x0000000107077824 */ /* 0x000fc600078e0a12 */
[----:B---3--:R-:W-:Y:S01]  /*52e0*/  IADD3 R10, R10, -R9, -R18 ;  /* 0x800000090a0a7210 */ /* 0x008fe20007ffe812 */
[----:B------:R-:W-:-:S03]  /*52f0*/  IMAD R5, R188, R5, -R9 ;  /* 0x00000005bc057224 */ /* 0x000fc600078e0a09 */
[----:B0-----:R-:W-:Y:S02]  /*5300*/  VIADDMNMX R11, R11, R10, R7, PT ;  /* 0x0000000a0b0b7246 */ /* 0x001fe40003800107 */
[----:B------:R-:W-:Y:S02]  /*5310*/  R2UR UR14, R5 ;  /* 0x00000000050e72ca */ /* 0x000fe400000e0000 */
[C---:B------:R-:W-:Y:S02]  /*5320*/  ISETP.GT.AND P2, PT, R11.reuse, RZ, PT ;  /* 0x000000ff0b00720c */ /* 0x040fe40003f44270 */
[C---:B------:R-:W-:Y:S02]  /*5330*/  ISETP.GT.AND P3, PT, R11.reuse, 0x1, PT ;  /* 0x000000010b00780c */ /* 0x040fe40003f64270 */
[----:B------:R-:W-:Y:S01]  /*5340*/  ISETP.GT.AND P4, PT, R11, 0x8, PT ;  /* 0x000000080b00780c */ /* 0x000fe20003f84270 */
[----:B------:R-:W-:Y:S02]  /*5350*/  WARPGROUP.DEPBAR.LE gsb0, 0x0 ;  /* 0x00008000000079c5 */ /* 0x000fe40000010000 */
[----:B------:R-:W-:-:S06]  /*5360*/  WARPGROUP.ARRIVE ;  /* 0x00000000000079c5 */ /* 0x000fcc0000000000 */
[----:B------:R-:W-:Y:S03]  /*5370*/  HGMMA.64x64x16.F32 R24, gdesc[UR24], R24, gsb0 ;  /* 0x00e00000181879f0 */ /* 0x000fe60008000818 */
[----:B------:R-:W-:Y:S02]  /*5380*/  WARPGROUP.DEPBAR.LE gsb0, 0x0 ;  /* 0x00008000000079c5 */ /* 0x000fe40000010000 */
[----:B------:R-:W-:Y:S02]  /*5390*/  FSEL R24, R24, -INF , P2 ;  /* 0xff80000018187808 */ /* 0x000fe40001000000 */
        /* <DEDUP_REMOVED lines=41> */
[----:B------:R-:W-:Y:S02]  /*5630*/  FMNMX.FTZ R12, R52, R11, !PT ;  /* 0x0000000b340c7209 */ /* 0x000fe40007810000 */
[----:B-1----:R-:W-:Y:S02]  /*5640*/  VIADDMNMX R11, R8, R10, R7, PT ;  /* 0x0000000a080b7246 */ /* 0x002fe40003800107 */
[----:B------:R-:W-:Y:S02]  /*5650*/  FMNMX.FTZ R12, R53, R12, !PT ;  /* 0x0000000c350c7209 */ /* 0x000fe40007810000 */
[----:B------:R-:W-:-:S02]  /*5660*/  ISETP.GT.AND P2, PT, R11, RZ, PT ;  /* 0x000000ff0b00720c */ /* 0x000fc40003f44270 */
[C---:B------:R-:W-:Y:S01]  /*5670*/  ISETP.GT.AND P3, PT, R11.reuse, 0x1, PT ;  /* 0x000000010b00780c */ /* 0x040fe20003f64270 */
[----:B------:R-:W0:Y:S01]  /*5680*/  SHFL.BFLY PT, R13, R12, 0x2, 0x1f ;  /* 0x0c401f000c0d7f89 */ /* 0x000e2200000e0000 */
[----:B------:R-:W-:Y:S02]  /*5690*/  ISETP.GT.AND P4, PT, R11, 0x8, PT ;  /* 0x000000080b00780c */ /* 0x000fe40003f84270 */
        /* <DEDUP_REMOVED lines=14> */
[----:B0-----:R-:W-:Y:S02]  /*5780*/  FMNMX.FTZ R10, R12, R13, !PT ;  /* 0x0000000d0c0a7209 */ /* 0x001fe40007810000 */
[----:B------:R-:W-:-:S02]  /*5790*/  ISETP.GT.AND P2, PT, R11, 0x19, PT ;  /* 0x000000190b00780c */ /* 0x000fc40003f44270 */
[----:B------:R-:W-:Y:S01]  /*57a0*/  FSEL R38, R38, -INF , P3 ;  /* 0xff80000026267808 */ /* 0x000fe20001800000 */
[----:B------:R-:W0:Y:S01]  /*57b0*/  SHFL.BFLY PT, R15, R10, 0x1, 0x1f ;  /* 0x0c201f000a0f7f89 */ /* 0x000e2200000e0000 */
[----:B------:R-:W-:Y:S02]  /*57c0*/  FMNMX.FTZ R13, R35, R8, !PT ;  /* 0x00000008230d7209 */ /* 0x000fe40007810000 */
[----:B------:R-:W-:Y:S02]  /*57d0*/  ISETP.GT.AND P3, PT, R11, 0x20, PT ;  /* 0x000000200b00780c */ /* 0x000fe40003f64270 */
[----:B------:R-:W-:Y:S02]  /*57e0*/  FSEL R39, R39, -INF , P2 ;  /* 0xff80000027277808 */ /* 0x000fe40001000000 */
[----:B------:R-:W-:Y:S02]  /*57f0*/  FMNMX.FTZ R8, R38, R13, !PT ;  /* 0x0000000d26087209 */ /* 0x000fe40007810000 */
[----:B------:R-:W-:-:S02]  /*5800*/  ISETP.GT.AND P2, PT, R11, 0x21, PT ;  /* 0x000000210b00780c */ /* 0x000fc40003f44270 */
[----:B------:R-:W-:Y:S02]  /*5810*/  FSEL R42, R42, -INF , P3 ;  /* 0xff8000002a2a7808 */ /* 0x000fe40001800000 */
        /* <DEDUP_REMOVED lines=16> */
[----:B0-----:R-:W-:-:S02]  /*5920*/  FMNMX.FTZ R7, R10, R15, !PT ;  /* 0x0000000f0a077209 */ /* 0x001fc40007810000 */
[----:B------:R-:W-:Y:S02]  /*5930*/  ISETP.GT.AND P3, PT, R11, 0x39, PT ;  /* 0x000000390b00780c */ /* 0x000fe40003f64270 */
[----:B------:R-:W-:Y:S01]  /*5940*/  FSEL R54, R54, -INF , P2 ;  /* 0xff80000036367808 */ /* 0x000fe20001000000 */
[----:B------:R-:W-:Y:S01]  /*5950*/  FMUL.FTZ R10, R7, UR6 ;  /* 0x00000006070a7c20 */ /* 0x000fe20008410000 */
[----:B------:R-:W-:Y:S02]  /*5960*/  FMNMX.FTZ R13, R51, R8, !PT ;  /* 0x00000008330d7209 */ /* 0x000fe40007810000 */
        /* <DEDUP_REMOVED lines=22> */
[----:B------:R-:W-:Y:S08]  /*5ad0*/  MUFU.EX2 R10, R10 ;  /* 0x0000000a000a7308 */ /* 0x000ff00000000800 */
[----:B------:R-:W1:Y:S01]  /*5ae0*/  MUFU.EX2 R11, R11 ;  /* 0x0000000b000b7308 */ /* 0x000e620000000800 */
[----:B0-----:R-:W-:-:S05]  /*5af0*/  FMNMX.FTZ R25, R8, R25, !PT ;  /* 0x0000001908197209 */ /* 0x001fca0007810000 */
[----:B------:R-:W0:Y:S02]  /*5b00*/  SHFL.BFLY PT, R8, R25, 0x1, 0x1f ;  /* 0x0c201f0019087f89 */ /* 0x000e2400000e0000 */
[----:B------:R-:W-:Y:S08]  /*5b10*/  MUFU.EX2 R12, R12 ;  /* 0x0000000c000c7308 */ /* 0x000ff00000000800 */
[----:B------:R-:W2:Y:S01]  /*5b20*/  MUFU.EX2 R13, R13 ;  /* 0x0000000d000d7308 */ /* 0x000ea20000000800 */
[----:B-1----:R-:W-:Y:S01]  /*5b30*/  F2FP.F16.F32.PACK_AB R152, R11, R10 ;  /* 0x0000000a0b98723e */ /* 0x002fe200000000ff */
[----:B------:R-:W-:-:S06]  /*5b40*/  FADD.FTZ R11, R10, R11 ;  /* 0x0000000b0a0b7221 */ /* 0x000fcc0000010000 */
[----:B------:R-:W-:Y:S01]  /*5b50*/  MUFU.EX2 R14, R14 ;  /* 0x0000000e000e7308 */ /* 0x000fe20000000800 */
[----:B0-----:R-:W-:-:S07]  /*5b60*/  FMNMX.FTZ R8, R25, R8, !PT ;  /* 0x0000000819087209 */ /* 0x001fce0007810000 */
[----:B------:R-:W0:Y:S01]  /*5b70*/  MUFU.EX2 R15, R15 ;  /* 0x0000000f000f7308 */ /* 0x000e220000000800 */
[C---:B--2---:R-:W-:Y:S01]  /*5b80*/  F2FP.F16.F32.PACK_AB R154, R13.reuse, R12 ;  /* 0x0000000c0d9a723e */ /* 0x044fe200000000ff */
[----:B------:R-:W-:Y:S01]  /*5b90*/  FADD.FTZ R12, R12, R11 ;  /* 0x0000000b0c0c7221 */ /* 0x000fe20000010000 */
[C---:B------:R-:W-:Y:S01]  /*5ba0*/  FMUL.FTZ R24, R8.reuse, UR6 ;  /* 0x0000000608187c20 */ /* 0x040fe20008410000 */
[----:B------:R-:W-:Y:S02]  /*5bb0*/  FSETP.NEU.FTZ.AND P2, PT, R8, -INF , PT ;  /* 0xff8000000800780b */ /* 0x000fe40003f5d000 */
[----:B------:R-:W-:Y:S02]  /*5bc0*/  FADD.FTZ R13, R13, R12 ;  /* 0x0000000c0d0d7221 */ /* 0x000fe40000010000 */
[----:B------:R-:W-:Y:S01]  /*5bd0*/  FSEL R25, R24, RZ, P2 ;  /* 0x000000ff18197208 */ /* 0x000fe20001000000 */
[----:B------:R-:W-:Y:S01]  /*5be0*/  MUFU.EX2 R20, R20 ;  /* 0x0000001400147308 */ /* 0x000fe20000000800 */
[----:B------:R-:W-:-:S03]  /*5bf0*/  ISETP.NE.AND P2, PT, R57, RZ, PT ;  /* 0x000000ff3900720c */ /* 0x000fc60003f45270 */
        /* <DEDUP_REMOVED lines=25> */
[----:B------:R-:W-:-:S07]  /*5d90*/  @!P2 PRMT R6, RZ, 0x654, R6 ;  /* 0x00000654ff06a816 */ /* 0x000fce0000000006 */
[----:B------:R-:W-:Y:S08]  /*5da0*/  MUFU.EX2 R179, R179 ;  /* 0x000000b300b37308 */ /* 0x000ff00000000800 */
[----:B------:R-:W2:Y:S01]  /*5db0*/  MUFU.EX2 R180, R180 ;  /* 0x000000b400b47308 */ /* 0x000ea20000000800 */
[----:B0-----:R-:W-:Y:S01]  /*5dc0*/  F2FP.F16.F32.PACK_AB R153, R178, R177 ;  /* 0x000000b1b299723e */ /* 0x001fe200000000ff */
[----:B------:R-:W-:-:S06]  /*5dd0*/  FADD.FTZ R178, R177, R178 ;  /* 0x000000b2b1b27221 */ /* 0x000fcc0000010000 */
[----:B------:R-:W0:Y:S08]  /*5de0*/  MUFU.EX2 R21, R21 ;  /* 0x0000001500157308 */ /* 0x000e300000000800 */
[----:B------:R-:W-:Y:S01]  /*5df0*/  MUFU.EX2 R181, R181 ;  /* 0x000000b500b57308 */ /* 0x000fe20000000800 */
[----:B--2---:R-:W-:Y:S01]  /*5e00*/  F2FP.F16.F32.PACK_AB R155, R180, R179 ;  /* 0x000000b3b49b723e */ /* 0x004fe200000000ff */
[----:B------:R-:W-:Y:S01]  /*5e10*/  BAR.SYNC.DEFER_BLOCKING 0xf, 0x100 ;  /* 0x03c4000000007b1d */ /* 0x000fe20000010000 */
[----:B------:R-:W-:-:S04]  /*5e20*/  FADD.FTZ R179, R179, R178 ;  /* 0x000000b2b3b37221 */ /* 0x000fc80000010000 */
        /* <DEDUP_REMOVED lines=8> */
[----:B------:R2:W-:Y:S01]  /*5eb0*/  STSM.16.M88.4 [R185+0x36400], R152 ;  /* 0x03640098b9007844 */ /* 0x0005e20000000200 */
[----:B------:R-:W-:-:S04]  /*5ec0*/  FADD.FTZ R181, R181, R180 ;  /* 0x000000b4b5b57221 */ /* 0x000fc80000010000 */
[----:B------:R-:W-:Y:S01]  /*5ed0*/  FADD.FTZ R182, R182, R181 ;  /* 0x000000b5b6b67221 */ /* 0x000fe20000010000 */
[----:B------:R-:W-:Y:S08]  /*5ee0*/  MUFU.EX2 R169, R169 ;  /* 0x000000a900a97308 */ /* 0x000ff00000000800 */
[----:B------:R-:W3:Y:S01]  /*5ef0*/  MUFU.EX2 R170, R170 ;  /* 0x000000aa00aa7308 */ /* 0x000ee20000000800 */
[----:B0-----:R-:W-:Y:S01]  /*5f00*/  F2FP.F16.F32.PACK_AB R159, R196, R183 ;  /* 0x000000b7c49f723e */ /* 0x001fe200000000ff */
[----:B------:R-:W-:-:S04]  /*5f10*/  FADD.FTZ R183, R183, R182 ;  /* 0x000000b6b7b77221 */ /* 0x000fc80000010000 */
[----:B------:R2:W-:Y:S01]  /*5f20*/  STSM.16.M88.4 [R189], R156 ;  /* 0x0000009cbd007844 */ /* 0x0005e20000000200 */
[----:B------:R-:W-:Y:S01]  /*5f30*/  FADD.FTZ R196, R196, R183 ;  /* 0x000000b7c4c47221 */ /* 0x000fe20000010000 */
[----:B------:R-:W-:Y:S08]  /*5f40*/  MUFU.EX2 R171, R171 ;  /* 0x000000ab00ab7308 */ /* 0x000ff00000000800 */
[----:B------:R-:W0:Y:S01]  /*5f50*/  MUFU.EX2 R172, R172 ;  /* 0x000000ac00ac7308 */ /* 0x000e220000000800 */
[----:B---3--:R-:W-:Y:S01]  /*5f60*/  F2FP.F16.F32.PACK_AB R160, R170, R169 ;  /* 0x000000a9aaa0723e */ /* 0x008fe200000000ff */
[----:B------:R-:W-:-:S04]  /*5f70*/  FADD.FTZ R169, R169, R20 ;  /* 0x00000014a9a97221 */ /* 0x000fc80000010000 */
[----:B------:R-:W-:Y:S02]  /*5f80*/  FADD.FTZ R170, R170, R169 ;  /* 0x000000a9aaaa7221 */ /* 0x000fe40000010000 */
[----:B------:R-:W-:Y:S08]  /*5f90*/  MUFU.EX2 R197, R197 ;  /* 0x000000c500c57308 */ /* 0x000ff00000000800 */
[----:B------:R-:W3:Y:S01]  /*5fa0*/  MUFU.EX2 R198, R198 ;  /* 0x000000c600c67308 */ /* 0x000ee20000000800 */
[----:B0-----:R-:W-:Y:S01]  /*5fb0*/  F2FP.F16.F32.PACK_AB R162, R172, R171 ;  /* 0x000000abaca2723e */ /* 0x001fe200000000ff */
[----:B------:R-:W-:-:S04]  /*5fc0*/  FADD.FTZ R171, R171, R170 ;  /* 0x000000aaabab7221 */ /* 0x000fc80000010000 */
[----:B------:R-:W-:Y:S02]  /*5fd0*/  FADD.FTZ R172, R172, R171 ;  /* 0x000000abacac7221 */ /* 0x000fe40000010000 */
        /* <DEDUP_REMOVED lines=9> */
[----:B------:R2:W-:Y:S01]  /*6070*/  STSM.16.M88.4 [R186], R160 ;  /* 0x000000a0ba007844 */ /* 0x0005e20000000200 */
[----:B------:R-:W-:Y:S01]  /*6080*/  FADD.FTZ R200, R200, R199 ;  /* 0x000000c7c8c87221 */ /* 0x000fe20000010000 */
[----:B------:R-:W0:Y:S08]  /*6090*/  MUFU.EX2 R175, R175 ;  /* 0x000000af00af7308 */ /* 0x000e300000000800 */
[----:B------:R-:W4:Y:S01]  /*60a0*/  MUFU.EX2 R176, R176 ;  /* 0x000000b000b07308 */ /* 0x000f220000000800 */
[----:B---3--:R-:W-:Y:S01]  /*60b0*/  F2FP.F16.F32.PACK_AB R164, R174, R173 ;  /* 0x000000adaea4723e */ /* 0x008fe200000000ff */
[----:B------:R-:W-:-:S04]  /*60c0*/  FADD.FTZ R173, R173, R172 ;  /* 0x000000acadad7221 */ /* 0x000fc80000010000 */
[----:B------:R-:W-:Y:S02]  /*60d0*/  FADD.FTZ R174, R174, R173 ;  /* 0x000000adaeae7221 */ /* 0x000fe40000010000 */
[----:B------:R-:W-:Y:S02]  /*60e0*/  MUFU.EX2 R201, R201 ;  /* 0x000000c900c97308 */ /* 0x000fe40000000800 */
[----:B0-----:R-:W-:-:S06]  /*60f0*/  FADD.FTZ R5, R175, R174 ;  /* 0x000000aeaf057221 */ /* 0x001fcc0000010000 */
[----:B------:R-:W0:Y:S01]  /*6100*/  MUFU.EX2 R202, R202 ;  /* 0x000000ca00ca7308 */ /* 0x000e220000000800 */
[C---:B----4-:R-:W-:Y:S01]  /*6110*/  F2FP.F16.F32.PACK_AB R166, R176.reuse, R175 ;  /* 0x000000afb0a6723e */ /* 0x050fe200000000ff */
[----:B------:R-:W-:-:S06]  /*6120*/  FADD.FTZ R5, R176, R5 ;  /* 0x00000005b0057221 */ /* 0x000fcc0000010000 */
[----:B------:R-:W-:Y:S08]  /*6130*/  MUFU.EX2 R203, R203 ;  /* 0x000000cb00cb7308 */ /* 0x000ff00000000800 */
[----:B------:R-:W3:Y:S01]  /*6140*/  MUFU.EX2 R204, R204 ;  /* 0x000000cc00cc7308 */ /* 0x000ee20000000800 */
[----:B0-----:R-:W-:Y:S01]  /*6150*/  F2FP.F16.F32.PACK_AB R165, R202, R201 ;  /* 0x000000c9caa5723e */ /* 0x001fe200000000ff */
[----:B------:R-:W-:-:S04]  /*6160*/  FADD.FTZ R201, R201, R200 ;  /* 0x000000c8c9c97221 */ /* 0x000fc80000010000 */
[----:B------:R-:W-:Y:S01]  /*6170*/  FADD.FTZ R202, R202, R201 ;  /* 0x000000c9caca7221 */ /* 0x000fe20000010000 */
[----:B---3--:R-:W-:-:S03]  /*6180*/  F2FP.F16.F32.PACK_AB R167, R204, R203 ;  /* 0x000000cbcca7723e */ /* 0x008fc600000000ff */
[----:B------:R-:W-:Y:S02]  /*6190*/  FADD.FTZ R203, R203, R202 ;  /* 0x000000cacbcb7221 */ /* 0x000fe40000010000 */
[----:B------:R2:W-:Y:S01]  /*61a0*/  STSM.16.M88.4 [R187], R164 ;  /* 0x000000a4bb007844 */ /* 0x0005e20000000200 */
[----:B-1----:R-:W-:-:S06]  /*61b0*/  WARPGROUP.ARRIVE ;  /* 0x00000000000079c5 */ /* 0x002fcc0000000000 */
[----:B------:R-:W-:Y:S01]  /*61c0*/  HGMMA.64x256x16.F32 R24, R152, gdesc[UR8].tnspB, RZ, !UPT, gsb0 ;  /* 0x43e0000898187df0 */ /* 0x000fe2000c0008ff */
[----:B------:R-:W-:Y:S01]  /*61d0*/  R2UR UR10, R206 ;  /* 0x00000000ce0a72ca */ /* 0x000fe200000e0000 */
[----:B------:R-:W-:Y:S01]  /*61e0*/  UMOV UR11, 0x40000040 ;  /* 0x40000040000b7882 */ /* 0x000fe20000000000 */
[C---:B------:R-:W-:Y:S02]  /*61f0*/  VIADD R206, R205.reuse, 0x100 ;  /* 0x00000100cdce7836 */ /* 0x040fe40000000000 */
[----:B------:R-:W-:Y:S01]  /*6200*/  VIADD R205, R205, 0x180 ;  /* 0x00000180cdcd7836 */ /* 0x000fe20000000000 */
[----:B------:R-:W-:Y:S02]  /*6210*/  WARPGROUP.DEPBAR.LE gsb0, 0x0 ;  /* 0x00008000000079c5 */ /* 0x000fe40000010000 */
[----:B------:R-:W-:-:S15]  /*6220*/  WARPGROUP.ARRIVE ;  /* 0x00000000000079c5 */ /* 0x000fde0000000000 */
[----:B------:R-:W-:-:S05]  /*6230*/  NOP ;  /* 0x0000000000007918 */ /* 0x000fca0000000000 */
[----:B------:R-:W-:Y:S01]  /*6240*/  HGMMA.64x256x16.F32 R24, R156, gdesc[UR8].tnspB, R24, gsb0 ;  /* 0x43e000089c187df0 */ /* 0x000fe20008000818 */
[----:B------:R-:W-:Y:S01]  /*6250*/  R2UR UR10, R206 ;  /* 0x00000000ce0a72ca */ /* 0x000fe200000e0000 */
[----:B------:R-:W-:Y:S01]  /*6260*/  UMOV UR11, 0x40000040 ;  /* 0x40000040000b7882 */ /* 0x000fe20000000000 */
[----:B------:R-:W-:Y:S02]  /*6270*/  WARPGROUP.DEPBAR.LE gsb0, 0x0 ;  /* 0x00008000000079c5 */ /* 0x000fe40000010000 */
[----:B------:R-:W-:-:S15]  /*6280*/  WARPGROUP.ARRIVE ;  /* 0x00000000000079c5 */ /* 0x000fde0000000000 */
[----:B------:R-:W-:-:S08]  /*6290*/  NOP ;  /* 0x0000000000007918 */ /* 0x000fd00000000000 */
[----:B------:R-:W-:Y:S01]  /*62a0*/  HGMMA.64x256x16.F32 R24, R160, gdesc[UR8].tnspB, R24, gsb0 ;  /* 0x43e00008a0187df0 */ /* 0x000fe20008000818 */
[----:B------:R-:W-:Y:S01]  /*62b0*/  R2UR UR10, R205 ;  /* 0x00000000cd0a72ca */ /* 0x000fe200000e0000 */
[----:B------:R-:W-:Y:S01]  /*62c0*/  UMOV UR11, 0x40000040 ;  /* 0x40000040000b7882 */ /* 0x000fe20000000000 */
        /* <DEDUP_REMOVED lines=25> */
[----:B0-----:R-:W-:Y:S01]  /*6460*/  FADD.FTZ R6, R204, R203 ;  /* 0x000000cbcc067221 */ /* 0x001fe20000010000 */
[----:B--2---:R-:W-:Y:S06]  /*6470*/  @!P3 BRA `(.L_x_7445) ;  /* 0x000000300098b947 */ /* 0x004fec0003800000 */
[----:B------:R-:W-:Y:S01]  /*6480*/  IMAD.MOV.U32 R10, RZ, RZ, R8 ;  /* 0x000000ffff0a7224 */ /* 0x000fe200078e0008 */
[----:B------:R-:W-:Y:S01]  /*6490*/  ULDC UR7, c[0x0][0x288] ;  /* 0x0000a20000077ab9 */ /* 0x000fe20000000800 */
[----:B------:R-:W-:Y:S01]  /*64a0*/  IMAD.MOV.U32 R11, RZ, RZ, R7 ;  /* 0x000000ffff0b7224 */ /* 0x000fe200078e0007 */
[----:B------:R-:W-:Y:S01]  /*64b0*/  ULDC UR28, c[0x0][0x2f0] ;  /* 0x0000bc00001c7ab9 */ /* 0x000fe20000000800 */
[----:B------:R-:W-:Y:S01]  /*64c0*/  IMAD.MOV.U32 R13, RZ, RZ, R2 ;  /* 0x000000ffff0d7224 */ /* 0x000fe200078e0002 */
[----:B------:R-:W-:-:S06]  /*64d0*/  ULDC UR6, c[0x0][0xa80] ;  /* 0x0002a00000067ab9 */ /* 0x000fcc0000000800 */
.L_x_7454:
[----:B------:R-:W-:-:S05]  /*64e0*/  VIADD R2, R13, 0x1 ;  /* 0x000000010d027836 */ /* 0x000fca0000000000 */
[----:B------:R-:W-:-:S04]  /*64f0*/  ISETP.NE.AND P3, PT, R2, 0x2, PT ;  /* 0x000000020200780c */ /* 0x000fc80003f65270 */
[----:B------:R-:W-:Y:S02]  /*6500*/  SEL R7, RZ, 0x1, P3 ;  /* 0x00000001ff077807 */ /* 0x000fe40001800000 */
[----:B------:R-:W-:Y:S02]  /*6510*/  SEL R2, R2, RZ, P3 ;  /* 0x000000ff02027207 */ /* 0x000fe40001800000 */
[----:B------:R-:W-:Y:S01]  /*6520*/  LOP3.LUT R16, R16, R7, RZ, 0x3c, !PT ;  /* 0x0000000710107212 */ /* 0x000fe200078e3cff */
[----:B0-----:R-:W-:Y:S06]  /*6530*/  @!P0 BRA `(.L_x_7446) ;  /* 0x0000000000048947 */ /* 0x001fec0003800000 */
[----:B------:R-:W-:Y:S01]  /*6540*/  BPT.TRAP 0x1 ;  /* 0x000000040000795c */ /* 0x000fe20000300000 */
.L_x_7446:
[----:B------:R-:W-:Y:S01]  /*6550*/  IMAD R9, R2, 0x8, R17 ;  /* 0x0000000802097824 */ /* 0x000fe200078e0211 */
[----:B------:R-:W-:-:S04]  /*6560*/  SHF.L.U32 R8, R16, 0x1f, RZ ;  /* 0x0000001f10087819 */ /* 0x000fc800000006ff */
[----:B------:R0:W1:Y:S01]  /*6570*/  SYNCS.PHASECHK.TRANS64.TRYWAIT P3, [R9+URZ+0x38830], R8 ;  /* 0x03883008090075a7 */ /* 0x000062000806017f */
[----:B------:R-:W-:Y:S05]  /*6580*/  @!P0 BRA `(.L_x_7447) ;  /* 0x0000000000048947 */ /* 0x000fea0003800000 */
[----:B------:R-:W-:Y:S01]  /*6590*/  BPT.TRAP 0x1 ;  /* 0x000000040000795c */ /* 0x000fe20000300000 */
.L_x_7447:
[----:B------:R-:W-:Y:S01]  /*65a0*/  IMAD R7, R2, 0x200, R0 ;  /* 0x0000020002077824 */ /* 0x000fe200078e0200 */
[----:B-1----:R-:W-:Y:S06]  /*65b0*/  @P3 BRA `(.L_x_7448) ;  /* 0x0000000000083947 */ /* 0x002fec0003800000 */
[----:B------:R-:W1:Y:S02]  /*65c0*/  SYNCS.PHASECHK.TRANS64.TRYWAIT P3, [R9+URZ+0x38830], R8 ;  /* 0x03883008090075a7 */ /* 0x000e64000806017f */
[----:B-1----:R-:W-:Y:S05]  /*65d0*/  @!P3 BRA `(.L_x_7449) ;  /* 0x000000f8008cb947 */ /* 0x002fea0003800000 */
.L_x_7448:
[----:B------:R-:W-:Y:S01]  /*65e0*/  R2UR UR26, R7 ;  /* 0x00000000071a72ca */ /* 0x000fe200000e0000 */
[----:B------:R-:W-:Y:S01]  /*65f0*/  WARPGROUP.ARRIVE ;  /* 0x00000000000079c5 */ /* 0x000fe20000000000 */
[----:B------:R-:W-:Y:S01]  /*6600*/  UMOV UR24, UR4 ;  /* 0x0000000400187c82 */ /* 0x000fe20008000000 */
[----:B------:R-:W-:Y:S01]  /*6610*/  UMOV UR25, UR5 ;  /* 0x0000000500197c82 */ /* 0x000fe20008000000 */
[----:B------:R-:W-:Y:S01]  /*6620*/  UMOV UR27, 0x40000040 ;  /* 0x40000040001b7882 */ /* 0x000fe20000000000 */
[----:B------:R-:W-:Y:S01]  /*6630*/  UMOV UR11, 0x40000040 ;  /* 0x40000040000b7882 */ /* 0x000fe20000000000 */
[----:B------:R-:W-:Y:S01]  /*6640*/  UMOV UR15, 0x40000040 ;  /* 0x40000040000f7882 */ /* 0x000fe20000000000 */
[----:B------:R-:W-:-:S06]  /*6650*/  UMOV UR19, 0x40000040 ;  /* 0x4000004000137882 */ /* 0x000fcc0000000000 */
[----:B------:R-:W-:Y:S01]  /*6660*/  HGMMA.64x64x16.F32 R152, gdesc[UR24], RZ, !UPT, gsb0 ;  /* 0x00e00000189879f0 */ /* 0x000fe2000c0008ff */
[----:B------:R-:W-:Y:S02]  /*6670*/  UIADD3 UR10, UR26, 0x2, URZ ;  /* 0x000000021a0a7890 */ /* 0x000fe4000fffe03f */
[----:B------:R-:W-:Y:S02]  /*6680*/  UIADD3 UR14, UR26, 0x4, URZ ;  /* 0x000000041a0e7890 */ /* 0x000fe4000fffe03f */
[----:B------:R-:W-:Y:S01]  /*6690*/  UIADD3 UR18, UR26, 0x6, URZ ;  /* 0x000000061a127890 */ /* 0x000fe2000fffe03f */
        /* <DEDUP_REMOVED lines=12> */
.L_x_7450:
[----:B------:R2:W3:Y:S01]  /*6760*/  SYNCS.PHASECHK.TRANS64.TRYWAIT P3, [R9+URZ+0x38850], R8 ;  /* 0x03885008090075a7 */ /* 0x0004e2000806017f */
[----:B------:R-:W-:Y:S05]  /*6770*/  @!P0 BRA `(.L_x_7451) ;  /* 0x0000000000048947 */ /* 0x000fea0003800000 */
[----:B------:R-:W-:Y:S01]  /*6780*/  BPT.TRAP 0x1 ;  /* 0x000000040000795c */ /* 0x000fe20000300000 */
.L_x_7451:
[----:B---3--:R-:W-:Y:S05]  /*6790*/  @P3 BRA `(.L_x_7452) ;  /* 0x0000000000083947 */ /* 0x008fea0003800000 */
[----:B------:R-:W3:Y:S02]  /*67a0*/  SYNCS.PHASECHK.TRANS64.TRYWAIT P3, [R9+URZ+0x38850], R8 ;  /* 0x03885008090075a7 */ /* 0x000ee4000806017f */
[----:B---3--:R-:W-:Y:S05]  /*67b0*/  @!P3 BRA `(.L_x_7453) ;  /* 0x000000f80028b947 */ /* 0x008fea0003800000 */
.L_x_7452:
[----:B------:R-:W-:Y:S01]  /*67c0*/  IMAD R7, R2, 0x1000, R3 ;  /* 0x0000100002077824 */ /* 0x000fe200078e0203 */
[----:B------:R-:W-:Y:S01]  /*67d0*/  WARPGROUP.ARRIVE ;  /* 0x00000000000079c5 */ /* 0x000fe20000000000 */
[----:B------:R-:W-:Y:S01]  /*67e0*/  UMOV UR23, 0x40000040 ;  /* 0x4000004000177882 */ /* 0x000fe20000000000 */
[----:B------:R-:W-:Y:S01]  /*67f0*/  VIADD R12, R4, 0x2 ;  /* 0x00000002040c7836 */ /* 0x000fe20000000000 */
[----:B------:R-:W-:Y:S01]  /*6800*/  UMOV UR25, 0x40000040 ;  /* 0x4000004000197882 */ /* 0x000fe20000000000 */
[C---:B------:R-:W-:Y:S01]  /*6810*/  R2UR UR22, R7.reuse ;  /* 0x00000000071672ca */ /* 0x040fe200000e0000 */
[C---:B0123--:R-:W-:Y:S01]  /*6820*/  VIADD R8, R7.reuse, 0x2 ;  /* 0x0000000207087836 */ /* 0x04ffe20000000000 */
[----:B------:R-:W-:Y:S01]  /*6830*/  UMOV UR27, 0x40000040 ;  /* 0x40000040001b7882 */ /* 0x000fe20000000000 */
[----:B------:R-:W-:Y:S01]  /*6840*/  R2UR UR24, R12 ;  /* 0x000000000c1872ca */ /* 0x000fe200000e0000 */
[----:B------:R-:W-:Y:S01]  /*6850*/  VIADD R12, R4, 0x4 ;  /* 0x00000004040c7836 */ /* 0x000fe20000000000 */
[----:B------:R-:W0:Y:S01]  /*6860*/  S2R R14, SR_TID.X ;  /* 0x00000000000e7919 */ /* 0x000e220000002100 */
[----:B------:R-:W-:Y:S01]  /*6870*/  R2UR UR26, R8 ;  /* 0x00000000081a72ca */ /* 0x000fe200000e0000 */
[C---:B------:R-:W-:Y:S01]  /*6880*/  VIADD R8, R7.reuse, 0x4 ;  /* 0x0000000407087836 */ /* 0x040fe20000000000 */
[----:B------:R-:W-:Y:S01]  /*6890*/  @UP1 ULDC UR10, c[0x0][0x44c] ;  /* 0x00011300000a1ab9 */ /* 0x000fe20000000800 */
[----:B------:R-:W-:Y:S01]  /*68a0*/  VIADD R21, R4, 0x800 ;  /* 0x0000080004157836 */ /* 0x000fe20000000000 */
[----:B------:R-:W-:Y:S01]  /*68b0*/  UMOV UR11, 0x40000040 ;  /* 0x40000040000b7882 */ /* 0x000fe20000000000 */
[----:B------:R-:W-:Y:S01]  /*68c0*/  VIADD R15, R7, 0x800 ;  /* 0x00000800070f7836 */ /* 0x000fe20000000000 */
[----:B------:R-:W-:Y:S01]  /*68d0*/  UISETP.GT.AND UP0, UPT, UR30, UR29, UPT ;  /* 0x0000001d1e00728c */ /* 0x000fe2000bf04270 */
[----:B------:R-:W-:Y:S01]  /*68e0*/  HGMMA.64x64x16.F32 R152, gdesc[UR20], R152, gsb0 ;  /* 0x00e00000149879f0 */ /* 0x000fe20008000898 */
[----:B------:R-:W-:Y:S01]  /*68f0*/  IMAD R208, R2, 0x1000, R19 ;  /* 0x0000100002d07824 */ /* 0x000fe200078e0213 */
[----:B0-----:R-:W-:Y:S01]  /*6900*/  SHF.R.U32.HI R14, RZ, 0x7, R14 ;  /* 0x00000007ff0e7819 */ /* 0x001fe2000001160e */
[----:B------:R-:W-:-:S02]  /*6910*/  WARPGROUP.DEPBAR.LE gsb0, 0x0 ;  /* 0x00008000000079c5 */ /* 0x000fc40000010000 */
        /* <DEDUP_REMOVED lines=123> */
[----:B------:R-:W0:Y:S02]  /*70d0*/  SHFL.IDX PT, R8, R14, RZ, 0x1f ;  /* 0x00001fff0e087589 */ /* 0x000e2400000e0000 */
[----:B0-----:R-:W-:-:S04]  /*70e0*/  ISETP.GT.AND P3, PT, R8, 0x7f, PT ;  /* 0x0000007f0800780c */ /* 0x001fc80003f64270 */
[----:B------:R-:W-:-:S05]  /*70f0*/  SEL R12, RZ, 0x2, !P3 ;  /* 0x00000002ff0c7807 */ /* 0x000fca0005800000 */
[----:B------:R-:W-:Y:S02]  /*7100*/  IMAD.IADD R8, R21, 0x1, R12 ;  /* 0x0000000115087824 */ /* 0x000fe400078e020c */
        /* <DEDUP_REMOVED lines=21> */
[----:B------:R-:W-:Y:S01]  /*7260*/  IMAD.IADD R20, R21, 0x1, R8 ;  /* 0x0000000115147824 */ /* 0x000fe200078e0208 */
[----:B------:R-:W-:Y:S02]  /*7270*/  WARPGROUP.DEPBAR.LE gsb0, 0x0 ;  /* 0x00008000000079c5 */ /* 0x000fe40000010000 */
[----:B------:R-:W-:-:S08]  /*7280*/  WARPGROUP.ARRIVE ;  /* 0x00000000000079c5 */ /* 0x000fd00000000000 */
        /* <DEDUP_REMOVED lines=22> */
[----:B------:R-:W-:Y:S02]  /*73f0*/  IMAD.IADD R20, R21, 0x1, R12 ;  /* 0x0000000115147824 */ /* 0x000fe400078e020c */
        /* <DEDUP_REMOVED lines=8> */
[----:B------:R-:W-:Y:S02]  /*7480*/  IMAD.IADD R20, R21, 0x1, R14 ;  /* 0x0000000115147824 */ /* 0x000fe400078e020e */
[--C-:B------:R-:W-:Y:S02]  /*7490*/  IMAD.IADD R196, R14, 0x1, R15.reuse ;  /* 0x000000010ec47824 */ /* 0x100fe400078e020f */
        /* <DEDUP_REMOVED lines=119> */
[----:B------:R-:W-:-:S04]  /*7c10*/  VIADD R12, R190, UR41 ;  /* 0x00000029be0c7c36 */ /* 0x000fc80008000000 */
[----:B------:R-:W-:Y:S01]  /*7c20*/  @P1 IMAD.HI.U32 R7, R12, UR10, RZ ;  /* 0x0000000a0c071c27 */ /* 0x000fe2000f8e00ff */
[----:B------:R-:W-:-:S04]  /*7c30*/  @UP1 ULDC UR10, c[0x0][0x450] ;  /* 0x00011400000a1ab9 */ /* 0x000fc80000000800 */
[----:B------:R-:W-:Y:S01]  /*7c40*/  @P1 SHF.R.U32.HI R12, RZ, UR10, R7 ;  /* 0x0000000aff0c1c19 */ /* 0x000fe20008011607 */
[----:B------:R-:W-:Y:S02]  /*7c50*/  UMOV UR10, 0xffffffc0 ;  /* 0xffffffc0000a7882 */ /* 0x000fe40000000000 */
[----:B------:R-:W-:Y:S02]  /*7c60*/  UIMAD UR10, UR30, UR10, 0x1 ;  /* 0x000000011e0a74a4 */ /* 0x000fe4000f8e020a */
[----:B------:R-:W0:Y:S01]  /*7c70*/  SHFL.IDX PT, R8, R12, RZ, 0x1c1f ;  /* 0x001c1fff0c087589 */ /* 0x000e2200000e0000 */
[----:B------:R-:W-:-:S03]  /*7c80*/  UIADD3 UR30, UR30, -0x1, URZ ;  /* 0xffffffff1e1e7890 */ /* 0x000fc6000fffe03f */
[----:B------:R-:W-:Y:S02]  /*7c90*/  IADD3 R7, -R18, UR10, RZ ;  /* 0x0000000a12077c10 */ /* 0x000fe4000fffe1ff */
[----:B------:R-:W-:-:S03]  /*7ca0*/  R2UR UR10, R208 ;  /* 0x00000000d00a72ca */ /* 0x000fc600000e0000 */
[----:B------:R-:W-:-:S05]  /*7cb0*/  IMAD R7, R188, UR28, R7 ;  /* 0x0000001cbc077c24 */ /* 0x000fca000f8e0207 */
[----:B0-----:R-:W-:-:S04]  /*7cc0*/  IADD3 R14, R8, -UR7, R7 ;  /* 0x80000007080e7c10 */ /* 0x001fc8000fffe007 */
[C---:B------:R-:W-:Y:S02]  /*7cd0*/  ISETP.GT.AND P3, PT, R14.reuse, RZ, PT ;  /* 0x000000ff0e00720c */ /* 0x040fe40003f64270 */
[----:B------:R-:W-:Y:S01]  /*7ce0*/  ISETP.GT.AND P4, PT, R14, 0x1, PT ;  /* 0x000000010e00780c */ /* 0x000fe20003f84270 */
        /* <DEDUP_REMOVED lines=45> */
[----:B------:R-:W-:Y:S01]  /*7fc0*/  FSEL R180, R180, -INF , P3 ;  /* 0xff800000b4b47808 */ /* 0x000fe20001800000 */
[----:B------:R-:W0:Y:S01]  /*7fd0*/  SHFL.IDX PT, R14, R12, 0x1, 0x1c1f ;  /* 0x003c1f000c0e7f89 */ /* 0x000e2200000e0000 */
[----:B------:R-:W-:Y:S02]  /*7fe0*/  FMNMX.FTZ R15, R177, R20, !PT ;  /* 0x00000014b10f7209 */ /* 0x000fe40007810000 */
[----:B------:R-:W-:Y:S02]  /*7ff0*/  FSEL R181, R181, -INF , P4 ;  /* 0xff800000b5b57808 */ /* 0x000fe40002000000 */
[----:B------:R-:W-:-:S04]  /*8000*/  FMNMX.FTZ R20, R180, R15, !PT ;  /* 0x0000000fb4147209 */ /* 0x000fc80007810000 */
[----:B------:R-:W-:-:S05]  /*8010*/  FMNMX.FTZ R20, R181, R20, !PT ;  /* 0x00000014b5147209 */ /* 0x000fca0007810000 */
[----:B------:R-:W1:Y:S01]  /*8020*/  SHFL.BFLY PT, R15, R20, 0x2, 0x1f ;  /* 0x0c401f00140f7f89 */ /* 0x000e6200000e0000 */
[----:B0-----:R-:W-:-:S04]  /*8030*/  IADD3 R14, R14, -UR7, R7 ;  /* 0x800000070e0e7c10 */ /* 0x001fc8000fffe007 */
[C---:B------:R-:W-:Y:S02]  /*8040*/  ISETP.GT.AND P3, PT, R14.reuse, RZ, PT ;  /* 0x000000ff0e00720c */ /* 0x040fe40003f64270 */
[C---:B------:R-:W-:Y:S02]  /*8050*/  ISETP.GT.AND P4, PT, R14.reuse, 0x1, PT ;  /* 0x000000010e00780c */ /* 0x040fe40003f84270 */
[C---:B------:R-:W-:Y:S02]  /*8060*/  ISETP.GT.AND P5, PT, R14.reuse, 0x28, PT ;  /* 0x000000280e00780c */ /* 0x040fe40003fa4270 */
[----:B------:R-:W-:Y:S02]  /*8070*/  FSEL R155, R155, -INF , P4 ;  /* 0xff8000009b9b7808 */ /* 0x000fe40002000000 */
[----:B------:R-:W-:Y:S02]  /*8080*/  ISETP.GT.AND P4, PT, R14, 0x9, PT ;  /* 0x000000090e00780c */ /* 0x000fe40003f84270 */
[----:B-1----:R-:W-:-:S02]  /*8090*/  FMNMX.FTZ R152, R20, R15, !PT ;  /* 0x0000000f14987209 */ /* 0x002fc40007810000 */
[----:B------:R-:W-:Y:S02]  /*80a0*/  FSEL R15, R154, -INF , P3 ;  /* 0xff8000009a0f7808 */ /* 0x000fe40001800000 */
[----:B------:R-:W-:Y:S01]  /*80b0*/  ISETP.GT.AND P3, PT, R14, 0x8, PT ;  /* 0x000000080e00780c */ /* 0x000fe20003f64270 */
[----:B------:R-:W0:Y:S01]  /*80c0*/  SHFL.BFLY PT, R197, R152, 0x1, 0x1f ;  /* 0x0c201f0098c57f89 */ /* 0x000e2200000e0000 */
[----:B------:R-:W-:Y:S02]  /*80d0*/  FMNMX.FTZ R12, R15, R10, !PT ;  /* 0x0000000a0f0c7209 */ /* 0x000fe40007810000 */
        /* <DEDUP_REMOVED lines=17> */
[----:B0-----:R-:W-:Y:S02]  /*81f0*/  FMNMX.FTZ R7, R152, R197, !PT ;  /* 0x000000c598077209 */ /* 0x001fe40007810000 */
[----:B------:R-:W-:Y:S02]  /*8200*/  ISETP.GT.AND P4, PT, R14, 0x21, PT ;  /* 0x000000210e00780c */ /* 0x000fe40003f84270 */
[----:B------:R-:W-:Y:S01]  /*8210*/  FSEL R152, R170, -INF , P3 ;  /* 0xff800000aa987808 */ /* 0x000fe20001800000 */
[----:B------:R-:W-:Y:S01]  /*8220*/  FMUL.FTZ R198, R7, UR6 ;  /* 0x0000000607c67c20 */ /* 0x000fe20008410000 */
[----:B------:R-:W-:-:S02]  /*8230*/  FMNMX.FTZ R21, R167, R12, !PT ;  /* 0x0000000ca7157209 */ /* 0x000fc40007810000 */
[----:B------:R-:W-:Y:S02]  /*8240*/  FSEL R154, R171, -INF , P4 ;  /* 0xff800000ab9a7808 */ /* 0x000fe40002000000 */
[----:B------:R-:W-:Y:S02]  /*8250*/  FMNMX.FTZ R21, R152, R21, !PT ;  /* 0x0000001598157209 */ /* 0x000fe40007810000 */
[----:B------:R-:W-:Y:S02]  /*8260*/  ISETP.GT.AND P3, PT, R14, 0x29, PT ;  /* 0x000000290e00780c */ /* 0x000fe40003f64270 */
[----:B------:R-:W-:Y:S02]  /*8270*/  FSEL R174, R174, -INF , P5 ;  /* 0xff800000aeae7808 */ /* 0x000fe40002800000 */
[----:B------:R-:W-:Y:S02]  /*8280*/  FMNMX.FTZ R21, R154, R21, !PT ;  /* 0x000000159a157209 */ /* 0x000fe40007810000 */
[----:B------:R-:W-:-:S02]  /*8290*/  FSETP.NEU.FTZ.AND P4, PT, R7, -INF , PT ;  /* 0xff8000000700780b */ /* 0x000fc40003f9d000 */
[----:B------:R-:W-:Y:S02]  /*82a0*/  ISETP.GT.AND P5, PT, R14, 0x30, PT ;  /* 0x000000300e00780c */ /* 0x000fe40003fa4270 */
[----:B------:R-:W-:Y:S02]  /*82b0*/  FSEL R196, R175, -INF , P3 ;  /* 0xff800000afc47808 */ /* 0x000fe40001800000 */
[----:B------:R-:W-:Y:S02]  /*82c0*/  FMNMX.FTZ R21, R174, R21, !PT ;  /* 0x00000015ae157209 */ /* 0x000fe40007810000 */
[----:B------:R-:W-:Y:S02]  /*82d0*/  FSEL R198, R198, RZ, P4 ;  /* 0x000000ffc6c67208 */ /* 0x000fe40002000000 */
[----:B------:R-:W-:Y:S02]  /*82e0*/  ISETP.GT.AND P3, PT, R14, 0x31, PT ;  /* 0x000000310e00780c */ /* 0x000fe40003f64270 */
[----:B------:R-:W-:Y:S01]  /*82f0*/  FSEL R178, R178, -INF , P5 ;  /* 0xff800000b2b27808 */ /* 0x000fe20002800000 */
[--C-:B------:R-:W-:Y:S01]  /*8300*/  FFMA.FTZ R12, R8, UR6, -R198.reuse ;  /* 0x00000006080c7c23 */ /* 0x100fe200080108c6 */
[----:B------:R-:W-:Y:S01]  /*8310*/  FMNMX.FTZ R21, R196, R21, !PT ;  /* 0x00000015c4157209 */ /* 0x000fe20007810000 */
[--C-:B------:R-:W-:Y:S01]  /*8320*/  FFMA.FTZ R171, R157, UR6, -R198.reuse ;  /* 0x000000069dab7c23 */ /* 0x100fe200080108c6 */
[----:B------:R-:W-:Y:S01]  /*8330*/  ISETP.GT.AND P5, PT, R14, 0x38, PT ;  /* 0x000000380e00780c */ /* 0x000fe20003fa4270 */
[--C-:B------:R-:W-:Y:S01]  /*8340*/  FFMA.FTZ R20, R160, UR6, -R198.reuse ;  /* 0x00000006a0147c23 */ /* 0x100fe200080108c6 */
        /* <DEDUP_REMOVED lines=10> */
[----:B------:R-:W-:Y:S01]  /*83f0*/  FSEL R183, R183, -INF , P3 ;  /* 0xff800000b7b77808 */ /* 0x000fe20001800000 */
        /* <DEDUP_REMOVED lines=9> */
[----:B------:R-:W-:Y:S01]  /*8490*/  FFMA.FTZ R181, R181, UR6, -R198 ;  /* 0x00000006b5b57c23 */ /* 0x000fe200080108c6 */
[----:B------:R-:W0:Y:S01]  /*84a0*/  SHFL.BFLY PT, R153, R8, 0x2, 0x1f ;  /* 0x0c401f0008997f89 */ /* 0x000e2200000e0000 */
[----:B------:R-:W-:Y:S01]  /*84b0*/  IMAD.MOV R157, RZ, RZ, -R184 ;  /* 0x000000ffff9d7224 */ /* 0x000fe200078e0ab8 */
[----:B------:R-:W-:Y:S08]  /*84c0*/  MUFU.EX2 R12, R12 ;  /* 0x0000000c000c7308 */ /* 0x000ff00000000800 */
[----:B------:R-:W-:Y:S08]  /*84d0*/  MUFU.EX2 R21, R21 ;  /* 0x0000001500157308 */ /* 0x000ff00000000800 */
[----:B------:R-:W-:Y:S01]  /*84e0*/  MUFU.EX2 R14, R14 ;  /* 0x0000000e000e7308 */ /* 0x000fe20000000800 */
[----:B0-----:R-:W-:-:S07]  /*84f0*/  FMNMX.FTZ R153, R8, R153, !PT ;  /* 0x0000009908997209 */ /* 0x001fce0007810000 */
[----:B------:R-:W-:Y:S01]  /*8500*/  MUFU.EX2 R171, R171 ;  /* 0x000000ab00ab7308 */ /* 0x000fe20000000800 */
[----:B------:R-:W0:Y:S07]  /*8510*/  SHFL.BFLY PT, R8, R153, 0x1, 0x1f ;  /* 0x0c201f0099087f89 */ /* 0x000e2e00000e0000 */
[----:B------:R-:W-:Y:S08]  /*8520*/  MUFU.EX2 R20, R20 ;  /* 0x0000001400147308 */ /* 0x000ff00000000800 */
[----:B------:R-:W1:Y:S08]  /*8530*/  MUFU.EX2 R175, R175 ;  /* 0x000000af00af7308 */ /* 0x000e700000000800 */
[----:B------:R-:W-:Y:S01]  /*8540*/  MUFU.EX2 R170, R170 ;  /* 0x000000aa00aa7308 */ /* 0x000fe20000000800 */
[----:B0-----:R-:W-:-:S04]  /*8550*/  FMNMX.FTZ R8, R153, R8, !PT ;  /* 0x0000000899087209 */ /* 0x001fc80007810000 */
[C---:B------:R-:W-:Y:S01]  /*8560*/  FSETP.NEU.FTZ.AND P3, PT, R8.reuse, -INF , PT ;  /* 0xff8000000800780b */ /* 0x040fe20003f7d000 */
[----:B------:R-:W-:Y:S02]  /*8570*/  FMUL.FTZ R153, R8, UR6 ;  /* 0x0000000608997c20 */ /* 0x000fe40008410000 */
[----:B------:R-:W0:Y:S01]  /*8580*/  MUFU.EX2 R179, R179 ;  /* 0x000000b300b37308 */ /* 0x000e220000000800 */
[----:B-1----:R-:W-:Y:S02]  /*8590*/  F2FP.F16.F32.PACK_AB R156, R175, R20 ;  /* 0x00000014af9c723e */ /* 0x002fe400000000ff */
[----:B------:R-:W-:-:S05]  /*85a0*/  FSEL R153, R153, RZ, P3 ;  /* 0x000000ff99997208 */ /* 0x000fca0001800000 */
[----:B------:R-:W-:Y:S01]  /*85b0*/  MUFU.EX2 R168, R168 ;  /* 0x000000a800a87308 */ /* 0x000fe20000000800 */
[--C-:B------:R-:W-:Y:S01]  /*85c0*/  FFMA.FTZ R205, R152, UR6, -R153.reuse ;  /* 0x0000000698cd7c23 */ /* 0x100fe20008010899 */
[----:B------:R-:W-:Y:S01]  /*85d0*/  FSEL R152, R7, RZ, P4 ;  /* 0x000000ff07987208 */ /* 0x000fe20002000000 */
[--C-:B------:R-:W-:Y:S01]  /*85e0*/  FFMA.FTZ R198, R155, UR6, -R153.reuse ;  /* 0x000000069bc67c23 */ /* 0x100fe20008010899 */
[----:B------:R-:W-:Y:S01]  /*85f0*/  FSEL R155, R8, RZ, P3 ;  /* 0x000000ff089b7208 */ /* 0x000fe20001800000 */
[----:B------:R-:W-:Y:S01]  /*8600*/  FFMA.FTZ R207, R196, UR6, -R153 ;  /* 0x00000006c4cf7c23 */ /* 0x000fe20008010899 */
[----:B------:R-:W-:Y:S01]  /*8610*/  ISETP.NE.AND P3, PT, R18, R157, PT ;  /* 0x0000009d1200720c */ /* 0x000fe20003f65270 */
[----:B------:R-:W-:Y:S01]  /*8620*/  FADD.FTZ R152, -R152, R11 ;  /* 0x0000000b98987221 */ /* 0x000fe20000010100 */
[--C-:B------:R-:W-:Y:S01]  /*8630*/  FFMA.FTZ R206, R154, UR6, -R153.reuse ;  /* 0x000000069ace7c23 */ /* 0x100fe20008010899 */
[----:B------:R-:W-:Y:S01]  /*8640*/  FADD.FTZ R155, -R155, R10 ;  /* 0x0000000a9b9b7221 */ /* 0x000fe20000010100 */
[----:B------:R-:W-:Y:S01]  /*8650*/  FFMA.FTZ R178, R178, UR6, -R153 ;  /* 0x00000006b2b27c23 */ /* 0x000fe20008010899 */
[----:B------:R-:W-:Y:S01]  /*8660*/  FMUL.FTZ R209, R152, UR6 ;  /* 0x0000000698d17c20 */ /* 0x000fe20008410000 */
[----:B------:R-:W-:-:S02]  /*8670*/  @!P2 VIADD R152, R9, 0x38840 ;  /* 0x000388400998a836 */ /* 0x000fc40000000000 */
[----:B------:R-:W-:Y:S01]  /*8680*/  FMUL.FTZ R155, R155, UR6 ;  /* 0x000000069b9b7c20 */ /* 0x000fe20008410000 */
[--C-:B------:R-:W-:Y:S01]  /*8690*/  FFMA.FTZ R15, R15, UR6, -R153.reuse ;  /* 0x000000060f0f7c23 */ /* 0x100fe20008010899 */
[--C-:B------:R-:W-:Y:S01]  /*86a0*/  FFMA.FTZ R199, R158, UR6, -R153.reuse ;  /* 0x000000069ec77c23 */ /* 0x100fe20008010899 */
[--C-:B------:R-:W-:Y:S01]  /*86b0*/  FFMA.FTZ R200, R159, UR6, -R153.reuse ;  /* 0x000000069fc87c23 */ /* 0x100fe20008010899 */
[----:B------:R-:W1:Y:S01]  /*86c0*/  MUFU.EX2 R209, R209 ;  /* 0x000000d100d17308 */ /* 0x000e620000000800 */
[----:B------:R-:W-:Y:S01]  /*86d0*/  @!P2 PRMT R152, RZ, 0x654, R152 ;  /* 0x00000654ff98a816 */ /* 0x000fe20000000098 */
[----:B------:R-:W-:Y:S02]  /*86e0*/  @!P3 IMAD R154, R13, 0x40, R22 ;  /* 0x000000400d9ab824 */ /* 0x000fe400078e0216 */
[--C-:B------:R-:W-:Y:S01]  /*86f0*/  FFMA.FTZ R201, R162, UR6, -R153.reuse ;  /* 0x00000006a2c97c23 */ /* 0x100fe20008010899 */
[--C-:B------:R-:W-:Y:S01]  /*8700*/  FFMA.FTZ R202, R163, UR6, -R153.reuse ;  /* 0x00000006a3ca7c23 */ /* 0x100fe20008010899 */
[----:B------:R-:W-:Y:S01]  /*8710*/  FFMA.FTZ R203, R166, UR6, -R153 ;  /* 0x00000006a6cb7c23 */ /* 0x000fe20008010899 */
[----:B------:R-:W-:-:S02]  /*8720*/  @!P3 IMAD R160, R154, 0x4, R17 ;  /* 0x000000049aa0b824 */ /* 0x000fc400078e0211 */
[--C-:B------:R-:W-:Y:S01]  /*8730*/  FFMA.FTZ R204, R167, UR6, -R153.reuse ;  /* 0x00000006a7cc7c23 */ /* 0x100fe20008010899 */
[----:B------:R-:W2:Y:S01]  /*8740*/  MUFU.EX2 R196, R155 ;  /* 0x0000009b00c47308 */ /* 0x000ea20000000800 */
[--C-:B------:R-:W-:Y:S01]  /*8750*/  FFMA.FTZ R174, R174, UR6, -R153.reuse ;  /* 0x00000006aeae7c23 */ /* 0x100fe20008010899 */
[----:B------:R3:W-:Y:S01]  /*8760*/  @!P2 SYNCS.ARRIVE.TRANS64.RED.A1T0 RZ, [R152+URZ], RZ ;  /* 0x000000ff98ffa9a7 */ /* 0x0007e2000810043f */
[--C-:B------:R-:W-:Y:S01]  /*8770*/  FFMA.FTZ R10, R197, UR6, -R153.reuse ;  /* 0x00000006c50a7c23 */ /* 0x100fe20008010899 */
[--C-:B------:R-:W-:Y:S01]  /*8780*/  FFMA.FTZ R13, R182, UR6, -R153.reuse ;  /* 0x00000006b60d7c23 */ /* 0x100fe20008010899 */
[----:B------:R-:W-:Y:S01]  /*8790*/  F2FP.F16.F32.PACK_AB R154, R171, R14 ;  /* 0x0000000eab9a723e */ /* 0x000fe200000000ff */
[----:B------:R-:W-:Y:S01]  /*87a0*/  VIADD R182, R208, 0x80 ;  /* 0x00000080d0b67836 */ /* 0x000fe20000000000 */
[----:B0-----:R-:W-:Y:S01]  /*87b0*/  F2FP.F16.F32.PACK_AB R158, R179, R170 ;  /* 0x000000aab39e723e */ /* 0x001fe200000000ff */
[----:B------:R0:W-:Y:S01]  /*87c0*/  MUFU.EX2 R11, R178 ;  /* 0x000000b2000b7308 */ /* 0x0001e20000000800 */
[----:B-1----:R-:W-:Y:S01]  /*87d0*/  @!P3 STS [R160+0x38400], R209 ;  /* 0x038400d1a000b388 */ /* 0x002fe20000000800 */
[----:B---3--:R-:W-:Y:S01]  /*87e0*/  F2FP.F16.F32.PACK_AB R152, R21, R12 ;  /* 0x0000000c1598723e */ /* 0x008fe200000000ff */
[-C--:B------:R-:W-:Y:S01]  /*87f0*/  FMUL.FTZ R24, R24, R209.reuse ;  /* 0x000000d118187220 */ /* 0x080fe20000410000 */
[-C--:B------:R-:W-:Y:S01]  /*8800*/  FMUL.FTZ R25, R25, R209.reuse ;  /* 0x000000d119197220 */ /* 0x080fe20000410000 */
[-C--:B------:R-:W-:Y:S01]  /*8810*/  FMUL.FTZ R28, R28, R209.reuse ;  /* 0x000000d11c1c7220 */ /* 0x080fe20000410000 */
[-C--:B------:R-:W-:Y:S01]  /*8820*/  FMUL.FTZ R29, R29, R209.reuse ;  /* 0x000000d11d1d7220 */ /* 0x080fe20000410000 */
[-C--:B------:R-:W-:Y:S01]  /*8830*/  FMUL.FTZ R32, R32, R209.reuse ;  /* 0x000000d120207220 */ /* 0x080fe20000410000 */
[----:B------:R-:W-:Y:S01]  /*8840*/  MUFU.EX2 R15, R15 ;  /* 0x0000000f000f7308 */ /* 0x000fe20000000800 */
[----:B0-----:R-:W-:Y:S01]  /*8850*/  FFMA.FTZ R178, R183, UR6, -R153 ;  /* 0x00000006b7b27c23 */ /* 0x001fe20008010899 */
[----:B--2---:R0:W-:Y:S01]  /*8860*/  @!P3 STS [R160+0x38420], R196 ;  /* 0x038420c4a000b388 */ /* 0x0041e20000000800 */
        /* <DEDUP_REMOVED lines=147> */
[----:B------:R-:W-:Y:S01]  /*91a0*/  FMUL.FTZ R149, R149, R209 ;  /* 0x000000d195957220 */ /* 0x000fe20000410000 */
[-C--:B------:R-:W-:Y:S01]  /*91b0*/  FMUL.FTZ R150, R150, R196.reuse ;  /* 0x000000c496967220 */ /* 0x080fe20000410000 */
[----:B------:R-:W2:Y:S01]  /*91c0*/  MUFU.EX2 R10, R10 ;  /* 0x0000000a000a7308 */ /* 0x000ea20000000800 */
[----:B------:R-:W-:Y:S01]  /*91d0*/  FMUL.FTZ R151, R151, R196 ;  /* 0x000000c497977220 */ /* 0x000fe20000410000 */
[----:B0-----:R-:W-:Y:S01]  /*91e0*/  F2FP.F16.F32.PACK_AB R164, R177, R176 ;  /* 0x000000b0b1a4723e */ /* 0x001fe200000000ff */
[----:B------:R0:W-:Y:S01]  /*91f0*/  STSM.16.M88.4 [R185+0x36400], R152 ;  /* 0x03640098b9007844 */ /* 0x0001e20000000200 */
[----:B------:R-:W-:Y:S01]  /*9200*/  FFMA.FTZ R15, R196, R6, R15 ;  /* 0x00000006c40f7223 */ /* 0x000fe2000001000f */
[----:B------:R-:W-:Y:S01]  /*9210*/  FFMA.FTZ R12, R209, R5, R12 ;  /* 0x00000005d10c7223 */ /* 0x000fe2000001000c */
[----:B------:R-:W-:Y:S01]  /*9220*/  PLOP3.LUT P3, PT, PT, PT, UP0, 0x80, 0x0 ;  /* 0x000000000000781c */ /* 0x000fe20003f6f008 */
[----:B------:R0:W-:Y:S01]  /*9230*/  STSM.16.M88.4 [R189], R156 ;  /* 0x0000009cbd007844 */ /* 0x0001e20000000200 */
[----:B------:R-:W-:Y:S01]  /*9240*/  MUFU.EX2 R13, R13 ;  /* 0x0000000d000d7308 */ /* 0x000fe20000000800 */
[----:B-1----:R-:W-:Y:S01]  /*9250*/  F2FP.F16.F32.PACK_AB R166, R181, R180 ;  /* 0x000000b4b5a6723e */ /* 0x002fe200000000ff */
[----:B------:R-:W-:Y:S01]  /*9260*/  FADD.FTZ R198, R198, R15 ;  /* 0x0000000fc6c67221 */ /* 0x000fe20000010000 */
[----:B------:R0:W-:Y:S01]  /*9270*/  STSM.16.M88.4 [R186], R160 ;  /* 0x000000a0ba007844 */ /* 0x0001e20000000200 */
[----:B------:R-:W-:Y:S01]  /*9280*/  FADD.FTZ R21, R21, R12 ;  /* 0x0000000c15157221 */ /* 0x000fe20000010000 */
[----:B------:R-:W-:-:S02]  /*9290*/  @!P2 VIADD R9, R9, 0x38860 ;  /* 0x000388600909a836 */ /* 0x000fc40000000000 */
[----:B------:R-:W-:Y:S01]  /*92a0*/  FADD.FTZ R199, R199, R198 ;  /* 0x000000c6c7c77221 */ /* 0x000fe20000010000 */
[----:B------:R-:W1:Y:S01]  /*92b0*/  MUFU.EX2 R178, R178 ;  /* 0x000000b200b27308 */ /* 0x000e620000000800 */
[----:B--2---:R-:W-:Y:S01]  /*92c0*/  F2FP.F16.F32.PACK_AB R165, R10, R11 ;  /* 0x0000000b0aa5723e */ /* 0x004fe200000000ff */
[----:B------:R-:W-:Y:S01]  /*92d0*/  FADD.FTZ R14, R14, R21 ;  /* 0x000000150e0e7221 */ /* 0x000fe20000010000 */
[----:B------:R-:W-:Y:S01]  /*92e0*/  FADD.FTZ R200, R200, R199 ;  /* 0x000000c7c8c87221 */ /* 0x000fe20000010000 */
[----:B------:R-:W-:Y:S02]  /*92f0*/  @!P2 PRMT R9, RZ, 0x654, R9 ;  /* 0x00000654ff09a816 */ /* 0x000fe40000000009 */
        /* <DEDUP_REMOVED lines=15> */
[----:B------:R-:W-:Y:S01]  /*93f0*/  R2UR UR10, R182 ;  /* 0x00000000b60a72ca */ /* 0x000fe200000e0000 */
[----:B------:R-:W-:Y:S01]  /*9400*/  UMOV UR11, 0x40000040 ;  /* 0x40000040000b7882 */ /* 0x000fe20000000000 */
[----:B------:R-:W-:Y:S02]  /*9410*/  VIADD R182, R208, 0x100 ;  /* 0x00000100d0b67836 */ /* 0x000fe40000000000 */
[----:B------:R-:W-:Y:S01]  /*9420*/  FADD.FTZ R205, R206, R205 ;  /* 0x000000cdcecd7221 */ /* 0x000fe20000010000 */
[----:B------:R-:W-:Y:S02]  /*9430*/  VIADD R208, R208, 0x180 ;  /* 0x00000180d0d07836 */ /* 0x000fe40000000000 */
        /* <DEDUP_REMOVED lines=13> */
[----:B------:R-:W-:Y:S01]  /*9510*/  FADD.FTZ R6, R178, R13 ;  /* 0x0000000db2067221 */ /* 0x000fe20000010000 */
[----:B------:R-:W-:-:S02]  /*9520*/  IMAD.MOV.U32 R13, RZ, RZ, R2 ;  /* 0x000000ffff0d7224 */ /* 0x000fc400078e0002 */
[----:B------:R-:W-:Y:S01]  /*9530*/  FADD.FTZ R5, R181, R180 ;  /* 0x000000b4b5057221 */ /* 0x000fe20000010000 */
[----:B------:R-:W-:Y:S02]  /*9540*/  WARPGROUP.DEPBAR.LE gsb0, 0x0 ;  /* 0x00008000000079c5 */ /* 0x000fe40000010000 */
[----:B------:R-:W-:-:S06]  /*9550*/  WARPGROUP.ARRIVE ;  /* 0x00000000000079c5 */ /* 0x000fcc0000000000 */
        /* <DEDUP_REMOVED lines=24> */
.L_x_7445:
[----:B------:R-:W-:-:S13]  /*96e0*/  ISETP.LE.AND P1, PT, RZ, UR30, PT ;  /* 0x0000001eff007c0c */ /* 0x000fda000bf23270 */
[----:B------:R-:W-:Y:S05]  /*96f0*/  @!P1 BRA `(.L_x_7455) ;  /* 0x0000002c00409947 */ /* 0x000fea0003800000 */
[----:B------:R-:W-:Y:S01]  /*9700*/  IMAD.MOV.U32 R199, RZ, RZ, R8 ;  /* 0x000000ffffc77224 */ /* 0x000fe200078e0008 */
[----:B------:R-:W-:Y:S01]  /*9710*/  ULDC UR28, c[0x0][0xa80] ;  /* 0x0002a000001c7ab9 */ /* 0x000fe20000000800 */
[----:B------:R-:W-:Y:S02]  /*9720*/  IMAD.MOV.U32 R10, RZ, RZ, R7 ;  /* 0x000000ffff0a7224 */ /* 0x000fe400078e0007 */
[----:B------:R-:W-:-:S07]  /*9730*/  IMAD.MOV.U32 R197, RZ, RZ, R2 ;  /* 0x000000ffffc57224 */ /* 0x000fce00078e0002 */
.L_x_7464:
[----:B------:R-:W-:-:S05]  /*9740*/  VIADD R2, R197, 0x1 ;  /* 0x00000001c5027836 */ /* 0x000fca0000000000 */
[----:B------:R-:W-:-:S04]  /*9750*/  ISETP.NE.AND P1, PT, R2, 0x2, PT ;  /* 0x000000020200780c */ /* 0x000fc80003f25270 */
[----:B------:R-:W-:Y:S02]  /*9760*/  SEL R7, RZ, 0x1, P1 ;  /* 0x00000001ff077807 */ /* 0x000fe40000800000 */
[----:B------:R-:W-:Y:S02]  /*9770*/  SEL R2, R2, RZ, P1 ;  /* 0x000000ff02027207 */ /* 0x000fe40000800000 */
[----:B------:R-:W-:Y:S01]  /*9780*/  LOP3.LUT R16, R16, R7, RZ, 0x3c, !PT ;  /* 0x0000000710107212 */ /* 0x000fe200078e3cff */
[----:B--2---:R-:W-:Y:S06]  /*9790*/  @!P0 BRA `(.L_x_7456) ;  /* 0x0000000000048947 */ /* 0x004fec0003800000 */
[----:B------:R-:W-:Y:S01]  /*97a0*/  BPT.TRAP 0x1 ;  /* 0x000000040000795c */ /* 0x000fe20000300000 */
.L_x_7456:
[----:B0-----:R-:W-:Y:S01]  /*97b0*/  IMAD R9, R2, 0x8, R17 ;  /* 0x0000000802097824 */ /* 0x001fe200078e0211 */
[----:B------:R-:W-:-:S04]  /*97c0*/  SHF.L.U32 R8, R16, 0x1f, RZ ;  /* 0x0000001f10087819 */ /* 0x000fc800000006ff */
[----:B------:R0:W1:Y:S01]  /*97d0*/  SYNCS.PHASECHK.TRANS64.TRYWAIT P1, [R9+URZ+0x38830], R8 ;  /* 0x03883008090075a7 */ /* 0x000062000802017f */
[----:B------:R-:W-:Y:S05]  /*97e0*/  @!P0 BRA `(.L_x_7457) ;  /* 0x0000000000048947 */ /* 0x000fea0003800000 */
[----:B------:R-:W-:Y:S01]  /*97f0*/  BPT.TRAP 0x1 ;  /* 0x000000040000795c */ /* 0x000fe20000300000 */
.L_x_7457:
[----:B------:R-:W-:Y:S01]  /*9800*/  IMAD R7, R2, 0x200, R0 ;  /* 0x0000020002077824 */ /* 0x000fe200078e0200 */
[----:B-1----:R-:W-:Y:S06]  /*9810*/  @P1 BRA `(.L_x_7458) ;  /* 0x0000000000081947 */ /* 0x002fec0003800000 */
[----:B------:R-:W1:Y:S02]  /*9820*/  SYNCS.PHASECHK.TRANS64.TRYWAIT P1, [R9+URZ+0x38830], R8 ;  /* 0x03883008090075a7 */ /* 0x000e64000802017f */
[----:B-1----:R-:W-:Y:S05]  /*9830*/  @!P1 BRA `(.L_x_7459) ;  /* 0x000000c8001c9947 */ /* 0x002fea0003800000 */
.L_x_7458:
[----:B------:R-:W-:Y:S01]  /*9840*/  R2UR UR6, R7 ;  /* 0x00000000070672ca */ /* 0x000fe200000e0000 */
[----:B------:R-:W-:Y:S01]  /*9850*/  WARPGROUP.ARRIVE ;  /* 0x00000000000079c5 */ /* 0x000fe20000000000 */
[----:B------:R-:W-:Y:S01]  /*9860*/  UMOV UR7, 0x40000040 ;  /* 0x4000004000077882 */ /* 0x000fe20000000000 */
[----:B------:R-:W-:Y:S01]  /*9870*/  UMOV UR11, 0x40000040 ;  /* 0x40000040000b7882 */ /* 0x000fe20000000000 */
[----:B------:R-:W-:Y:S01]  /*9880*/  UMOV UR15, 0x40000040 ;  /* 0x40000040000f7882 */ /* 0x000fe20000000000 */
[----:B------:R-:W-:-:S08]  /*9890*/  UMOV UR19, 0x40000040 ;  /* 0x4000004000137882 */ /* 0x000fd00000000000 */
        /* <DEDUP_REMOVED lines=16> */
.L_x_7460:
[----:B------:R2:W3:Y:S01]  /*99a0*/  SYNCS.PHASECHK.TRANS64.TRYWAIT P1, [R9+URZ+0x38850], R8 ;  /* 0x03885008090075a7 */ /* 0x0004e2000802017f */
[----:B------:R-:W-:Y:S05]  /*99b0*/  @!P0 BRA `(.L_x_7461) ;  /* 0x0000000000048947 */ /* 0x000fea0003800000 */
[----:B------:R-:W-:Y:S01]  /*99c0*/  BPT.TRAP 0x1 ;  /* 0x000000040000795c */ /* 0x000fe20000300000 */
.L_x_7461:
[----:B---3--:R-:W-:Y:S05]  /*99d0*/  @P1 BRA `(.L_x_7462) ;  /* 0x0000000000081947 */ /* 0x008fea0003800000 */
[----:B------:R-:W3:Y:S02]  /*99e0*/  SYNCS.PHASECHK.TRANS64.TRYWAIT P1, [R9+URZ+0x38850], R8 ;  /* 0x03885008090075a7 */ /* 0x000ee4000802017f */
[----:B---3--:R-:W-:Y:S05]  /*99f0*/  @!P1 BRA `(.L_x_7463) ;  /* 0x000000c400c09947 */ /* 0x008fea0003800000 */
.L_x_7462:
[----:B------:R-:W-:Y:S01]  /*9a00*/  IMAD R7, R2, 0x1000, R3 ;  /* 0x0000100002077824 */ /* 0x000fe200078e0203 */
[----:B------:R-:W-:Y:S01]  /*9a10*/  WARPGROUP.ARRIVE ;  /* 0x00000000000079c5 */ /* 0x000fe20000000000 */
[----:B------:R-:W-:Y:S01]  /*9a20*/  UMOV UR23, 0x40000040 ;  /* 0x4000004000177882 */ /* 0x000fe20000000000 */
[C---:B------:R-:W-:Y:S01]  /*9a30*/  VIADD R11, R4.reuse, 0x2 ;  /* 0x00000002040b7836 */ /* 0x040fe20000000000 */
[----:B------:R-:W-:Y:S01]  /*9a40*/  UMOV UR25, 0x40000040 ;  /* 0x4000004000197882 */ /* 0x000fe20000000000 */
[C---:B------:R-:W-:Y:S01]  /*9a50*/  R2UR UR22, R7.reuse ;  /* 0x00000000071672ca */ /* 0x040fe200000e0000 */
[----:B0123--:R-:W-:Y:S01]  /*9a60*/  VIADD R8, R7, 0x2 ;  /* 0x0000000207087836 */ /* 0x00ffe20000000000 */
[----:B------:R-:W-:Y:S01]  /*9a70*/  UMOV UR27, 0x40000040 ;  /* 0x40000040001b7882 */ /* 0x000fe20000000000 */
[----:B------:R-:W-:Y:S01]  /*9a80*/  R2UR UR24, R11 ;  /* 0x000000000b1872ca */ /* 0x000fe200000e0000 */
[----:B------:R-:W-:Y:S01]  /*9a90*/  VIADD R11, R4, 0x4 ;  /* 0x00000004040b7836 */ /* 0x000fe20000000000 */
[----:B------:R-:W0:Y:S01]  /*9aa0*/  S2R R12, SR_TID.X ;  /* 0x00000000000c7919 */ /* 0x000e220000002100 */
[----:B------:R-:W-:Y:S01]  /*9ab0*/  R2UR UR26, R8 ;  /* 0x00000000081a72ca */ /* 0x000fe200000e0000 */
[C---:B------:R-:W-:Y:S01]  /*9ac0*/  VIADD R8, R7.reuse, 0x4 ;  /* 0x0000000407087836 */ /* 0x040fe20000000000 */
[----:B------:R-:W-:Y:S01]  /*9ad0*/  UMOV UR6, UR28 ;  /* 0x0000001c00067c82 */ /* 0x000fe20008000000 */
[----:B------:R-:W-:Y:S01]  /*9ae0*/  VIADD R15, R4, 0x800 ;  /* 0x00000800040f7836 */ /* 0x000fe20000000000 */
[----:B------:R-:W-:Y:S01]  /*9af0*/  UMOV UR11, 0x40000040 ;  /* 0x40000040000b7882 */ /* 0x000fe20000000000 */
[----:B------:R-:W-:-:S02]  /*9b00*/  VIADD R13, R7, 0x800 ;  /* 0x00000800070d7836 */ /* 0x000fc40000000000 */
[----:B------:R-:W-:Y:S01]  /*9b10*/  HGMMA.64x64x16.F32 R152, gdesc[UR20], R152, gsb0 ;  /* 0x00e00000149879f0 */ /* 0x000fe20008000898 */
[----:B------:R-:W-:-:S05]  /*9b20*/  IMAD R204, R2, 0x1000, R19 ;  /* 0x0000100002cc7824 */ /* 0x000fca00078e0213 */
[----:B------:R-:W-:Y:S02]  /*9b30*/  R2UR UR10, R204 ;  /* 0x00000000cc0a72ca */ /* 0x000fe400000e0000 */
[----:B0-----:R-:W-:Y:S01]  /*9b40*/  SHF.R.U32.HI R12, RZ, 0x7, R12 ;  /* 0x00000007ff0c7819 */ /* 0x001fe2000001160c */
        /* <DEDUP_REMOVED lines=337> */
[----:B------:R-:W-:Y:S01]  /*b060*/  FMUL.FTZ R196, R7, UR6 ;  /* 0x0000000607c47c20 */ /* 0x000fe20008410000 */
[----:B------:R-:W-:Y:S01]  /*b070*/  FMNMX.FTZ R13, R171, R8, !PT ;  /* 0x00000008ab0d7209 */ /* 0x000fe20007810000 */
[----:B------:R-:W-:Y:S02]  /*b080*/  FADD.FTZ R10, -R7, R10 ;  /* 0x0000000a070a7221 */ /* 0x000fe40000010100 */
[--C-:B------:R-:W-:Y:S01]  /*b090*/  FFMA.FTZ R12, R153, UR6, -R196.reuse ;  /* 0x00000006990c7c23 */ /* 0x100fe200080108c4 */
[----:B------:R-:W-:Y:S01]  /*b0a0*/  FMNMX.FTZ R8, R174, R13, !PT ;  /* 0x0000000dae087209 */ /* 0x000fe20007810000 */
[--C-:B------:R-:W-:Y:S01]  /*b0b0*/  FFMA.FTZ R11, R152, UR6, -R196.reuse ;  /* 0x00000006980b7c23 */ /* 0x100fe200080108c4 */
[----:B------:R-:W-:Y:S01]  /*b0c0*/  FMUL.FTZ R10, R10, UR6 ;  /* 0x000000060a0a7c20 */ /* 0x000fe20008410000 */
        /* <DEDUP_REMOVED lines=19> */
[----:B------:R-:W-:Y:S03]  /*b200*/  MUFU.EX2 R11, R11 ;  /* 0x0000000b000b7308 */ /* 0x000fe60000000800 */
[----:B------:R-:W1:Y:S01]  /*b210*/  SHFL.BFLY PT, R153, R8, 0x2, 0x1f ;  /* 0x0c401f0008997f89 */ /* 0x000e6200000e0000 */
[-C--:B0-----:R-:W-:Y:S01]  /*b220*/  FMUL.FTZ R24, R24, R10.reuse ;  /* 0x0000000a18187220 */ /* 0x081fe20000410000 */
        /* <DEDUP_REMOVED lines=22> */
[----:B-1----:R-:W-:Y:S01]  /*b390*/  FMNMX.FTZ R153, R8, R153, !PT ;  /* 0x0000009908997209 */ /* 0x002fe20007810000 */
        /* <DEDUP_REMOVED lines=28> */
[----:B0-----:R-:W-:Y:S01]  /*b560*/  FMNMX.FTZ R8, R153, R8, !PT ;  /* 0x0000000899087209 */ /* 0x001fe20007810000 */
[----:B------:R-:W-:Y:S01]  /*b570*/  FFMA.FTZ R153, R181, UR6, -R196 ;  /* 0x00000006b5997c23 */ /* 0x000fe200080108c4 */
[----:B------:R-:W-:Y:S01]  /*b580*/  MUFU.EX2 R188, R188 ;  /* 0x000000bc00bc7308 */ /* 0x000fe20000000800 */
[----:B-1----:R-:W-:Y:S01]  /*b590*/  F2FP.F16.F32.PACK_AB R156, R20, R15 ;  /* 0x0000000f149c723e */ /* 0x002fe200000000ff */
[-C--:B------:R-:W-:Y:S01]  /*b5a0*/  FMUL.FTZ R112, R112, R10.reuse ;  /* 0x0000000a70707220 */ /* 0x080fe20000410000 */
[----:B------:R-:W-:Y:S01]  /*b5b0*/  FADD.FTZ R152, -R8, R199 ;  /* 0x000000c708987221 */ /* 0x000fe20000010100 */
[-C--:B------:R-:W-:Y:S01]  /*b5c0*/  FMUL.FTZ R113, R113, R10.reuse ;  /* 0x0000000a71717220 */ /* 0x080fe20000410000 */
[-C--:B------:R-:W-:Y:S01]  /*b5d0*/  FMUL.FTZ R116, R116, R10.reuse ;  /* 0x0000000a74747220 */ /* 0x080fe20000410000 */
[-C--:B------:R-:W-:Y:S01]  /*b5e0*/  FMUL.FTZ R117, R117, R10.reuse ;  /* 0x0000000a75757220 */ /* 0x080fe20000410000 */
[----:B------:R-:W-:Y:S01]  /*b5f0*/  FMUL.FTZ R181, R152, UR6 ;  /* 0x0000000698b57c20 */ /* 0x000fe20008410000 */
[----:B------:R0:W-:Y:S01]  /*b600*/  MUFU.EX2 R199, R153 ;  /* 0x0000009900c77308 */ /* 0x0001e20000000800 */
[----:B------:R-:W-:Y:S01]  /*b610*/  FMUL.FTZ R152, R8, UR6 ;  /* 0x0000000608987c20 */ /* 0x000fe20008410000 */
[-C--:B------:R-:W-:Y:S01]  /*b620*/  FMUL.FTZ R120, R120, R10.reuse ;  /* 0x0000000a78787220 */ /* 0x080fe20000410000 */
[-C--:B------:R-:W-:Y:S01]  /*b630*/  FMUL.FTZ R121, R121, R10.reuse ;  /* 0x0000000a79797220 */ /* 0x080fe20000410000 */
[----:B------:R-:W-:Y:S01]  /*b640*/  FMUL.FTZ R124, R124, R10 ;  /* 0x0000000a7c7c7220 */ /* 0x000fe20000410000 */
[--C-:B------:R-:W-:Y:S01]  /*b650*/  FFMA.FTZ R196, R154, UR6, -R152.reuse ;  /* 0x000000069ac47c23 */ /* 0x100fe20008010898 */
[--C-:B------:R-:W-:Y:S01]  /*b660*/  FFMA.FTZ R201, R155, UR6, -R152.reuse ;  /* 0x000000069bc97c23 */ /* 0x100fe20008010898 */
[----:B------:R-:W-:Y:S01]  /*b670*/  FFMA.FTZ R198, R158, UR6, -R152 ;  /* 0x000000069ec67c23 */ /* 0x000fe20008010898 */
[----:B------:R-:W1:Y:S01]  /*b680*/  MUFU.EX2 R181, R181 ;  /* 0x000000b500b57308 */ /* 0x000e620000000800 */
[----:B0-----:R-:W-:-:S02]  /*b690*/  IMAD.MOV R153, RZ, RZ, -R184 ;  /* 0x000000ffff997224 */ /* 0x001fc400078e0ab8 */
[--C-:B------:R-:W-:Y:S01]  /*b6a0*/  FFMA.FTZ R203, R159, UR6, -R152.reuse ;  /* 0x000000069fcb7c23 */ /* 0x100fe20008010898 */
[--C-:B------:R-:W-:Y:S01]  /*b6b0*/  FFMA.FTZ R200, R162, UR6, -R152.reuse ;  /* 0x00000006a2c87c23 */ /* 0x100fe20008010898 */
[--C-:B------:R-:W-:Y:S01]  /*b6c0*/  FFMA.FTZ R205, R163, UR6, -R152.reuse ;  /* 0x00000006a3cd7c23 */ /* 0x100fe20008010898 */
[--C-:B------:R-:W-:Y:S01]  /*b6d0*/  FFMA.FTZ R202, R166, UR6, -R152.reuse ;  /* 0x00000006a6ca7c23 */ /* 0x100fe20008010898 */
        /* <DEDUP_REMOVED lines=10> */
[----:B------:R0:W-:Y:S01]  /*b780*/  @!P2 SYNCS.ARRIVE.TRANS64.RED.A1T0 RZ, [R153+URZ], RZ ;  /* 0x000000ff99ffa9a7 */ /* 0x0001e2000810043f */
[--C-:B------:R-:W-:Y:S01]  /*b790*/  FFMA.FTZ R182, R182, UR6, -R152.reuse ;  /* 0x00000006b6b67c23 */ /* 0x100fe20008010898 */
[----:B------:R-:W-:Y:S01]  /*b7a0*/  FFMA.FTZ R183, R183, UR6, -R152 ;  /* 0x00000006b7b77c23 */ /* 0x000fe20008010898 */
[----:B------:R-:W-:Y:S01]  /*b7b0*/  @!P1 IMAD R154, R197, 0x40, R22 ;  /* 0x00000040c59a9824 */ /* 0x000fe200078e0216 */
[----:B------:R-:W-:Y:S01]  /*b7c0*/  MUFU.EX2 R196, R196 ;  /* 0x000000c400c47308 */ /* 0x000fe20000000800 */
[----:B------:R-:W-:Y:S01]  /*b7d0*/  F2FP.F16.F32.PACK_AB R152, R12, R11 ;  /* 0x0000000b0c98723e */ /* 0x000fe200000000ff */
[----:B-1----:R-:W-:Y:S01]  /*b7e0*/  FMUL.FTZ R26, R26, R181 ;  /* 0x000000b51a1a7220 */ /* 0x002fe20000410000 */
[----:B------:R-:W-:Y:S01]  /*b7f0*/  @!P1 IMAD R154, R154, 0x4, R17 ;  /* 0x000000049a9a9824 */ /* 0x000fe200078e0211 */
[----:B------:R-:W-:Y:S01]  /*b800*/  F2FP.F16.F32.PACK_AB R158, R188, R21 ;  /* 0x00000015bc9e723e */ /* 0x000fe200000000ff */
[-C--:B------:R-:W-:Y:S01]  /*b810*/  FMUL.FTZ R27, R27, R181.reuse ;  /* 0x000000b51b1b7220 */ /* 0x080fe20000410000 */
[-C--:B------:R-:W-:Y:S01]  /*b820*/  FMUL.FTZ R30, R30, R181.reuse ;  /* 0x000000b51e1e7220 */ /* 0x080fe20000410000 */
[-C--:B------:R-:W-:Y:S01]  /*b830*/  FMUL.FTZ R31, R31, R181.reuse ;  /* 0x000000b51f1f7220 */ /* 0x080fe20000410000 */
[----:B------:R-:W-:Y:S01]  /*b840*/  @!P1 STS [R154+0x38400], R10 ;  /* 0x0384000a9a009388 */ /* 0x000fe20000000800 */
[----:B------:R-:W0:Y:S01]  /*b850*/  MUFU.EX2 R201, R201 ;  /* 0x000000c900c97308 */ /* 0x000e220000000800 */
[-C--:B------:R-:W-:Y:S01]  /*b860*/  FMUL.FTZ R34, R34, R181.reuse ;  /* 0x000000b522227220 */ /* 0x080fe20000410000 */
[-C--:B------:R-:W-:Y:S01]  /*b870*/  FMUL.FTZ R35, R35, R181.reuse ;  /* 0x000000b523237220 */ /* 0x080fe20000410000 */
[----:B------:R1:W-:Y:S01]  /*b880*/  @!P1 STS [R154+0x38420], R181 ;  /* 0x038420b59a009388 */ /* 0x0003e20000000800 */
        /* <DEDUP_REMOVED lines=9> */
[----:B-1----:R-:W-:Y:S01]  /*b920*/  F2FP.F16.F32.PACK_AB R154, R14, R13 ;  /* 0x0000000d0e9a723e */ /* 0x002fe200000000ff */
        /* <DEDUP_REMOVED lines=78> */
[----:B------:R-:W-:Y:S01]  /*be10*/  FMUL.FTZ R151, R151, R181 ;  /* 0x000000b597977220 */ /* 0x000fe20000410000 */
[----:B------:R2:W-:Y:S01]  /*be20*/  STSM.16.M88.4 [R185+0x36400], R152 ;  /* 0x03640098b9007844 */ /* 0x0005e20000000200 */
[----:B------:R-:W-:-:S02]  /*be30*/  VIADD R197, R204, 0x80 ;  /* 0x00000080ccc57836 */ /* 0x000fc40000000000 */
[----:B------:R-:W-:Y:S01]  /*be40*/  FFMA.FTZ R5, R10, R5, R11 ;  /* 0x000000050a057223 */ /* 0x000fe2000001000b */
[----:B------:R-:W0:Y:S01]  /*be50*/  MUFU.EX2 R171, R171 ;  /* 0x000000ab00ab7308 */ /* 0x000e220000000800 */
[----:B-1----:R-:W-:Y:S01]  /*be60*/  F2FP.F16.F32.PACK_AB R162, R173, R172 ;  /* 0x000000acada2723e */ /* 0x002fe200000000ff */
[----:B------:R2:W-:Y:S01]  /*be70*/  STSM.16.M88.4 [R189], R156 ;  /* 0x0000009cbd007844 */ /* 0x0005e20000000200 */
[----:B------:R-:W-:Y:S01]  /*be80*/  FFMA.FTZ R6, R181, R6, R196 ;  /* 0x00000006b5067223 */ /* 0x000fe200000100c4 */
[----:B------:R-:W-:Y:S01]  /*be90*/  FADD.FTZ R12, R12, R5 ;  /* 0x000000050c0c7221 */ /* 0x000fe20000010000 */
[----:B------:R-:W-:Y:S01]  /*bea0*/  ISETP.LT.AND P1, PT, RZ, UR30, PT ;  /* 0x0000001eff007c0c */ /* 0x000fe2000bf21270 */
[----:B------:R-:W-:Y:S02]  /*beb0*/  @!P2 VIADD R9, R9, 0x38860 ;  /* 0x000388600909a836 */ /* 0x000fe40000000000 */
[----:B------:R-:W-:Y:S01]  /*bec0*/  FADD.FTZ R201, R201, R6 ;  /* 0x00000006c9c97221 */ /* 0x000fe20000010000 */
[----:B------:R-:W-:Y:S01]  /*bed0*/  MUFU.EX2 R174, R174 ;  /* 0x000000ae00ae7308 */ /* 0x000fe20000000800 */
[----:B------:R-:W-:Y:S01]  /*bee0*/  FADD.FTZ R13, R13, R12 ;  /* 0x0000000c0d0d7221 */ /* 0x000fe20000010000 */
[----:B------:R-:W-:Y:S01]  /*bef0*/  UIADD3 UR30, UR30, -0x1, URZ ;  /* 0xffffffff1e1e7890 */ /* 0x000fe2000fffe03f */
[----:B------:R-:W-:Y:S01]  /*bf00*/  FADD.FTZ R198, R198, R201 ;  /* 0x000000c9c6c67221 */ /* 0x000fe20000010000 */
[----:B------:R-:W-:Y:S01]  /*bf10*/  @!P2 PRMT R9, RZ, 0x654, R9 ;  /* 0x00000654ff09a816 */ /* 0x000fe20000000009 */
[----:B------:R-:W-:Y:S01]  /*bf20*/  FADD.FTZ R14, R14, R13 ;  /* 0x0000000d0e0e7221 */ /* 0x000fe20000010000 */
[----:B------:R-:W-:-:S02]  /*bf30*/  IMAD.MOV.U32 R10, RZ, RZ, R7 ;  /* 0x000000ffff0a7224 */ /* 0x000fc400078e0007 */
        /* <DEDUP_REMOVED lines=16> */
[----:B------:R2:W-:Y:S01]  /*c040*/  STSM.16.M88.4 [R186], R160 ;  /* 0x000000a0ba007844 */ /* 0x0005e20000000200 */
[----:B------:R-:W-:Y:S01]  /*c050*/  FADD.FTZ R169, R169, R168 ;  /* 0x000000a8a9a97221 */ /* 0x000fe20000010000 */
[----:B------:R-:W1:Y:S01]  /*c060*/  MUFU.EX2 R180, R180 ;  /* 0x000000b400b47308 */ /* 0x000e620000000800 */
[----:B------:R-:W-:Y:S02]  /*c070*/  FADD.FTZ R171, R171, R170 ;  /* 0x000000aaabab7221 */ /* 0x000fe40000010000 */
[----:B------:R-:W-:Y:S02]  /*c080*/  FADD.FTZ R172, R172, R169 ;  /* 0x000000a9acac7221 */ /* 0x000fe40000010000 */
[----:B------:R-:W-:Y:S02]  /*c090*/  FADD.FTZ R174, R174, R171 ;  /* 0x000000abaeae7221 */ /* 0x000fe40000010000 */
[----:B------:R-:W-:Y:S01]  /*c0a0*/  FADD.FTZ R173, R173, R172 ;  /* 0x000000acadad7221 */ /* 0x000fe20000010000 */
[----:B------:R-:W-:Y:S01]  /*c0b0*/  MUFU.EX2 R178, R178 ;  /* 0x000000b200b27308 */ /* 0x000fe20000000800 */
[----:B0-----:R-:W-:Y:S01]  /*c0c0*/  F2FP.F16.F32.PACK_AB R164, R177, R176 ;  /* 0x000000b0b1a4723e */ /* 0x001fe200000000ff */
[----:B------:R-:W-:Y:S01]  /*c0d0*/  FADD.FTZ R175, R175, R174 ;  /* 0x000000aeafaf7221 */ /* 0x000fe20000010000 */
[----:B------:R-:W-:-:S04]  /*c0e0*/  FADD.FTZ R176, R176, R173 ;  /* 0x000000adb0b07221 */ /* 0x000fc80000010000 */
[----:B------:R-:W-:Y:S01]  /*c0f0*/  FADD.FTZ R177, R177, R176 ;  /* 0x000000b0b1b17221 */ /* 0x000fe20000010000 */
[----:B------:R-:W0:Y:S01]  /*c100*/  MUFU.EX2 R179, R179 ;  /* 0x000000b300b37308 */ /* 0x000e220000000800 */
[----:B-1----:R-:W-:Y:S02]  /*c110*/  F2FP.F16.F32.PACK_AB R166, R199, R180 ;  /* 0x000000b4c7a6723e */ /* 0x002fe400000000ff */
[----:B------:R-:W-:-:S04]  /*c120*/  FADD.FTZ R180, R180, R177 ;  /* 0x000000b1b4b47221 */ /* 0x000fc80000010000 */
[----:B------:R-:W-:Y:S01]  /*c130*/  FADD.FTZ R5, R199, R180 ;  /* 0x000000b4c7057221 */ /* 0x000fe20000010000 */
[----:B------:R-:W1:Y:S01]  /*c140*/  MUFU.EX2 R182, R182 ;  /* 0x000000b600b67308 */ /* 0x000e620000000800 */
[----:B------:R-:W-:-:S07]  /*c150*/  IMAD.MOV.U32 R199, RZ, RZ, R8 ;  /* 0x000000ffffc77224 */ /* 0x000fce00078e0008 */
[----:B------:R-:W3:Y:S01]  /*c160*/  MUFU.EX2 R183, R183 ;  /* 0x000000b700b77308 */ /* 0x000ee20000000800 */
[----:B0-----:R-:W-:Y:S01]  /*c170*/  F2FP.F16.F32.PACK_AB R165, R179, R178 ;  /* 0x000000b2b3a5723e */ /* 0x001fe200000000ff */
[----:B------:R-:W-:-:S04]  /*c180*/  FADD.FTZ R178, R178, R175 ;  /* 0x000000afb2b27221 */ /* 0x000fc80000010000 */
[----:B------:R-:W-:-:S04]  /*c190*/  FADD.FTZ R179, R179, R178 ;  /* 0x000000b2b3b37221 */ /* 0x000fc80000010000 */
[----:B-1----:R-:W-:Y:S01]  /*c1a0*/  FADD.FTZ R6, R182, R179 ;  /* 0x000000b3b6067221 */ /* 0x002fe20000010000 */
[----:B---3--:R-:W-:-:S03]  /*c1b0*/  F2FP.F16.F32.PACK_AB R167, R183, R182 ;  /* 0x000000b6b7a7723e */ /* 0x008fc600000000ff */
[----:B------:R-:W-:Y:S02]  /*c1c0*/  FADD.FTZ R6, R183, R6 ;  /* 0x00000006b7067221 */ /* 0x000fe40000010000 */
[----:B------:R2:W-:Y:S01]  /*c1d0*/  STSM.16.M88.4 [R187], R164 ;  /* 0x000000a4bb007844 */ /* 0x0005e20000000200 */
[----:B------:R-:W-:-:S06]  /*c1e0*/  WARPGROUP.ARRIVE ;  /* 0x00000000000079c5 */ /* 0x000fcc0000000000 */
[----:B------:R-:W-:Y:S01]  /*c1f0*/  HGMMA.64x256x16.F32 R24, R152, gdesc[UR8].tnspB, R24, gsb0 ;  /* 0x43e0000898187df0 */ /* 0x000fe20008000818 */
        /* <DEDUP_REMOVED lines=10> */
[----:B------:R-:W-:Y:S01]  /*c2a0*/  IMAD.MOV.U32 R197, RZ, RZ, R2 ;  /* 0x000000ffffc57224 */ /* 0x000fe200078e0002 */
[----:B------:R-:W-:Y:S02]  /*c2b0*/  WARPGROUP.DEPBAR.LE gsb0, 0x0 ;  /* 0x00008000000079c5 */ /* 0x000fe40000010000 */
[----:B------:R-:W-:-:S15]  /*c2c0*/  WARPGROUP.ARRIVE ;  /* 0x00000000000079c5 */ /* 0x000fde0000000000 */
[----:B------:R-:W-:-:S07]  /*c2d0*/  NOP ;  /* 0x0000000000007918 */ /* 0x000fce0000000000 */
        /* <DEDUP_REMOVED lines=18> */
.L_x_7455:
[----:B------:R-:W1:Y:S01]  /*c400*/  SHFL.BFLY PT, R0, R5, 0x2, 0x1f ;  /* 0x0c401f0005007f89 */ /* 0x000e6200000e0000 */
[----:B------:R-:W-:Y:S01]  /*c410*/  IMAD.U32 R12, RZ, RZ, UR6 ;  /* 0x00000006ff0c7e24 */ /* 0x000fe2000f8e00ff */
[----:B------:R-:W-:Y:S02]  /*c420*/  UIADD3 UR36, UR36, 0x1, URZ ;  /* 0x0000000124247890 */ /* 0x000fe4000fffe03f */
[----:B0-2---:R-:W0:Y:S01]  /*c430*/  SHFL.BFLY PT, R9, R6, 0x2, 0x1f ;  /* 0x0c401f0006097f89 */ /* 0x005e2200000e0000 */
[----:B------:R-:W-:Y:S08]  /*c440*/  BAR.ARV 0x8, 0x100 ;  /* 0x0204000000007b1d */ /* 0x000ff00000002000 */
[----:B------:R-:W-:Y:S01]  /*c450*/  BAR.SYNC.DEFER_BLOCKING 0xf, 0x100 ;  /* 0x03c4000000007b1d */ /* 0x000fe20000010000 */
[----:B-1----:R-:W-:Y:S01]  /*c460*/  FADD.FTZ R0, R0, R5 ;  /* 0x0000000500007221 */ /* 0x002fe20000010000 */
[----:B------:R-:W-:-:S02]  /*c470*/  VIADD R5, R2, 0x1 ;  /* 0x0000000102057836 */ /* 0x000fc40000000000 */
[----:B0-----:R-:W-:Y:S02]  /*c480*/  FADD.FTZ R11, R9, R6 ;  /* 0x00000006090b7221 */ /* 0x001fe40000010000 */
[----:B------:R-:W0:Y:S01]  /*c490*/  SHFL.BFLY PT, R3, R0, 0x1, 0x1f ;  /* 0x0c201f0000037f89 */ /* 0x000e2200000e0000 */
[----:B------:R-:W-:-:S03]  /*c4a0*/  ISETP.NE.AND P1, PT, R5, 0x2, PT ;  /* 0x000000020500780c */ /* 0x000fc60003f25270 */
[----:B------:R-:W1:Y:S01]  /*c4b0*/  SHFL.BFLY PT, R4, R11, 0x1, 0x1f ;  /* 0x0c201f000b047f89 */ /* 0x000e6200000e0000 */
[----:B0-----:R-:W-:Y:S01]  /*c4c0*/  FADD.FTZ R10, R0, R3 ;  /* 0x00000003000a7221 */ /* 0x001fe20000010000 */
[----:B------:R-:W-:Y:S02]  /*c4d0*/  IMAD.MOV R3, RZ, RZ, -R184 ;  /* 0x000000ffff037224 */ /* 0x000fe400078e0ab8 */
[----:B------:R-:W-:Y:S02]  /*c4e0*/  IMAD.MOV.U32 R0, RZ, RZ, -0x800000 ;  /* 0xff800000ff007424 */ /* 0x000fe400078e00ff */
[----:B-1----:R-:W-:Y:S01]  /*c4f0*/  FADD.FTZ R9, R11, R4 ;  /* 0x000000040b097221 */ /* 0x002fe20000010000 */
[----:B------:R-:W-:Y:S01]  /*c500*/  FSETP.NE.FTZ.AND P2, PT, R10, RZ, PT ;  /* 0x000000ff0a00720b */ /* 0x000fe20003f55000 */
[----:B------:R-:W-:Y:S01]  /*c510*/  IMAD.MOV.U32 R4, RZ, RZ, RZ ;  /* 0x000000ffff047224 */ /* 0x000fe200078e00ff */
[----:B------:R-:W-:Y:S01]  /*c520*/  ISETP.NE.AND P0, PT, R18, R3, PT ;  /* 0x000000031200720c */ /* 0x000fe20003f05270 */
[----:B------:R-:W-:Y:S01]  /*c530*/  IMAD.MOV.U32 R3, RZ, RZ, RZ ;  /* 0x000000ffff037224 */ /* 0x000fe200078e00ff */
[----:B------:R-:W-:-:S02]  /*c540*/  FSETP.NE.FTZ.AND P3, PT, R9, RZ, PT ;  /* 0x000000ff0900720b */ /* 0x000fc40003f75000 */
[----:B------:R-:W-:-:S04]  /*c550*/  SEL R11, RZ, 0x1, P1 ;  /* 0x00000001ff0b7807 */ /* 0x000fc80000800000 */
[----:B------:R-:W-:-:S03]  /*c560*/  LOP3.LUT R16, R16, R11, RZ, 0x3c, !PT ;  /* 0x0000000b10107212 */ /* 0x000fc600078e3cff */
[----:B------:R-:W0:Y:S02]  /*c570*/  @P2 MUFU.RCP R3, R10 ;  /* 0x0000000a00032308 */ /* 0x000e240000001000 */
[----:B------:R-:W-:Y:S02]  /*c580*/  @!P0 IMAD R2, R2, 0x40, R22 ;  /* 0x0000004002028824 */ /* 0x000fe400078e0216 */
[----:B------:R-:W-:Y:S02]  /*c590*/  @P3 FMUL.FTZ R12, R12, 0.69314718246459960938 ;  /* 0x3f3172180c0c3820 */ /* 0x000fe40000410000 */
        /* <DEDUP_REMOVED lines=10> */
[----:B------:R2:W0:Y:S01]  /*c640*/  @P3 MUFU.LG2 R11, R9 ;  /* 0x00000009000b3308 */ /* 0x0004220000000c00 */
        /* <DEDUP_REMOVED lines=9> */
[----:B------:R-:W-:Y:S01]  /*c6e0*/  FMUL.FTZ R201, R49, R3 ;  /* 0x0000000331c97220 */ /* 0x000fe20000410000 */
[----:B-1----:R-:W-:-:S02]  /*c6f0*/  IMAD.U32 R2, RZ, RZ, UR6 ;  /* 0x00000006ff027e24 */ /* 0x002fc4000f8e00ff */
[-C--:B------:R-:W-:Y:S01]  /*c700*/  FMUL.FTZ R202, R52, R3.reuse ;  /* 0x0000000334ca7220 */ /* 0x080fe20000410000 */
[-C--:B------:R-:W-:Y:S01]  /*c710*/  FMUL.FTZ R199, R53, R3.reuse ;  /* 0x0000000335c77220 */ /* 0x080fe20000410000 */
[-C--:B------:R-:W-:Y:S01]  /*c720*/  FMUL.FTZ R200, R56, R3.reuse ;  /* 0x0000000338c87220 */ /* 0x080fe20000410000 */
[----:B------:R-:W-:Y:S01]  /*c730*/  @P2 FMUL.FTZ R2, R2, 0.69314718246459960938 ;  /* 0x3f31721802022820 */ /* 0x000fe20000410000 */
        /* <DEDUP_REMOVED lines=118> */
.L_x_7431:
        /* <DEDUP_REMOVED lines=10> */
[----:B------:R-:W-:Y:S01]  /*cf40*/  IMAD R7, R215, 0x40, R23 ;  /* 0x00000040d7077824 */ /* 0x000fe200078e0217 */
[----:B------:R-:W-:Y:S01]  /*cf50*/  F2FP.F16.F32.PACK_AB R6, R6, R205 ;  /* 0x000000cd0606723e */ /* 0x000fe200000000ff */
[----:B------:R-:W-:Y:S01]  /*cf60*/  USHF.R.S32.HI UR12, URZ, 0x1f, UR42 ;  /* 0x0000001f3f0c7899 */ /* 0x000fe2000801142a */
[----:B------:R-:W-:Y:S01]  /*cf70*/  BAR.SYNC.DEFER_BLOCKING 0x1, 0x100 ;  /* 0x0044000000007b1d */ /* 0x000fe20000010000 */
[----:B------:R-:W-:Y:S01]  /*cf80*/  F2FP.F16.F32.PACK_AB R112, R113, R112 ;  /* 0x000000707170723e */ /* 0x000fe200000000ff */
[----:B------:R-:W-:Y:S01]  /*cf90*/  USHF.R.S32.HI UR13, URZ, 0x1f, UR39 ;  /* 0x0000001f3f0d7899 */ /* 0x000fe20008011427 */
[----:B------:R-:W-:Y:S02]  /*cfa0*/  F2FP.F16.F32.PACK_AB R113, R19, R114 ;  /* 0x000000721371723e */ /* 0x000fe400000000ff */
[----:B------:R-:W-:Y:S02]  /*cfb0*/  F2FP.F16.F32.PACK_AB R114, R117, R116 ;  /* 0x000000747572723e */ /* 0x000fe400000000ff */
[----:B------:R-:W-:Y:S01]  /*cfc0*/  F2FP.F16.F32.PACK_AB R115, R108, R115 ;  /* 0x000000736c73723e */ /* 0x000fe200000000ff */
[----:B------:R-:W1:Y:S01]  /*cfd0*/  SHFL.IDX PT, R41, R216, RZ, 0x1f ;  /* 0x00001fffd8297589 */ /* 0x000e6200000e0000 */
        /* <DEDUP_REMOVED lines=10> */
[----:B------:R-:W-:Y:S02]  /*d080*/  MOV R92, R17 ;  /* 0x00000011005c7202 */ /* 0x000fe40000000f00 */
[----:B0-----:R-:W-:Y:S02]  /*d090*/  MOV R93, R4 ;  /* 0x00000004005d7202 */ /* 0x001fe40000000f00 */
[----:B------:R-:W-:-:S02]  /*d0a0*/  F2FP.F16.F32.PACK_AB R146, R149, R148 ;  /* 0x000000949592723e */ /* 0x000fc400000000ff */
[----:B------:R-:W-:Y:S01]  /*d0b0*/  F2FP.F16.F32.PACK_AB R147, R151, R150 ;  /* 0x000000969793723e */ /* 0x000fe200000000ff */
[----:B------:R-:W-:-:S04]  /*d0c0*/  IMAD.WIDE R4, R219, 0x2, R92 ;  /* 0x00000002db047825 */ /* 0x000fc800078e025c */
[----:B------:R-:W-:Y:S01]  /*d0d0*/  IMAD.WIDE R92, R7, 0x2, R92 ;  /* 0x00000002075c7825 */ /* 0x000fe200078e025c */
[C---:B------:R-:W-:Y:S02]  /*d0e0*/  IADD3 R15, P3, R4.reuse, 0x40, RZ ;  /* 0x00000040040f7810 */ /* 0x040fe40007f7e0ff */
[----:B------:R-:W-:Y:S02]  /*d0f0*/  IADD3 R25, P4, R4, 0x60, RZ ;  /* 0x0000006004197810 */ /* 0x000fe40007f9e0ff */
[----:B------:R-:W-:Y:S02]  /*d100*/  LOP3.LUT R14, R15, 0x380, RZ, 0xc0, !PT ;  /* 0x000003800f0e7812 */ /* 0x000fe400078ec0ff */
[----:B------:R-:W-:Y:S02]  /*d110*/  LOP3.LUT R24, R25, 0x380, RZ, 0xc0, !PT ;  /* 0x0000038019187812 */ /* 0x000fe400078ec0ff */
[----:B------:R-:W-:Y:S02]  /*d120*/  SHF.R.U64 R14, R14, 0x3, RZ ;  /* 0x000000030e0e7819 */ /* 0x000fe400000012ff */
[----:B------:R-:W-:-:S02]  /*d130*/  SHF.R.U64 R24, R24, 0x3, RZ ;  /* 0x0000000318187819 */ /* 0x000fc400000012ff */
[----:B------:R-:W-:Y:S01]  /*d140*/  LOP3.LUT R14, R14, R15, RZ, 0x3c, !PT ;  /* 0x0000000f0e0e7212 */ /* 0x000fe200078e3cff */
[--C-:B------:R-:W-:Y:S01]  /*d150*/  IMAD.X R15, RZ, RZ, R5.reuse, P3 ;  /* 0x000000ffff0f7224 */ /* 0x100fe200018e0605 */
[----:B------:R-:W-:Y:S01]  /*d160*/  LOP3.LUT R24, R24, R25, RZ, 0x3c, !PT ;  /* 0x0000001918187212 */ /* 0x000fe200078e3cff */
[----:B------:R-:W-:Y:S01]  /*d170*/  IMAD.X R25, RZ, RZ, R5, P4 ;  /* 0x000000ffff197224 */ /* 0x000fe200020e0605 */
[C---:B------:R-:W-:Y:S02]  /*d180*/  IADD3 R29, P5, R4.reuse, 0x2000, RZ ;  /* 0x00002000041d7810 */ /* 0x040fe40007fbe0ff */
[C---:B------:R-:W-:Y:S02]  /*d190*/  IADD3 R119, P3, R4.reuse, 0x4020, RZ ;  /* 0x0000402004777810 */ /* 0x040fe40007f7e0ff */
[----:B------:R-:W-:Y:S02]  /*d1a0*/  IADD3 R123, P4, R4, 0x4040, RZ ;  /* 0x00004040047b7810 */ /* 0x000fe40007f9e0ff */
[----:B------:R-:W-:-:S02]  /*d1b0*/  LOP3.LUT R28, R29, 0x380, RZ, 0xc0, !PT ;  /* 0x000003801d1c7812 */ /* 0x000fc400078ec0ff */
[----:B------:R-:W-:Y:S02]  /*d1c0*/  LOP3.LUT R118, R119, 0x380, RZ, 0xc0, !PT ;  /* 0x0000038077767812 */ /* 0x000fe400078ec0ff */
[----:B------:R-:W-:Y:S02]  /*d1d0*/  LOP3.LUT R122, R123, 0x380, RZ, 0xc0, !PT ;  /* 0x000003807b7a7812 */ /* 0x000fe400078ec0ff */
[----:B------:R-:W-:Y:S02]  /*d1e0*/  SHF.R.U64 R28, R28, 0x3, RZ ;  /* 0x000000031c1c7819 */ /* 0x000fe400000012ff */
[----:B------:R-:W-:Y:S02]  /*d1f0*/  IADD3 R49, P0, R4, 0x2040, RZ ;  /* 0x0000204004317810 */ /* 0x000fe40007f1e0ff */
[----:B------:R-:W-:Y:S02]  /*d200*/  SHF.R.U64 R118, R118, 0x3, RZ ;  /* 0x0000000376767819 */ /* 0x000fe400000012ff */
[----:B------:R-:W-:-:S02]  /*d210*/  SHF.R.U64 R122, R122, 0x3, RZ ;  /* 0x000000037a7a7819 */ /* 0x000fc400000012ff */
[----:B------:R-:W-:Y:S01]  /*d220*/  LOP3.LUT R28, R28, R29, RZ, 0x3c, !PT ;  /* 0x0000001d1c1c7212 */ /* 0x000fe200078e3cff */
[--C-:B------:R-:W-:Y:S01]  /*d230*/  IMAD.X R29, RZ, RZ, R5.reuse, P5 ;  /* 0x000000ffff1d7224 */ /* 0x100fe200028e0605 */
[----:B------:R-:W-:Y:S02]  /*d240*/  LOP3.LUT R48, R49, 0x380, RZ, 0xc0, !PT ;  /* 0x0000038031307812 */ /* 0x000fe400078ec0ff */
[----:B------:R-:W-:Y:S02]  /*d250*/  IADD3 R13, P2, R4, 0x20, RZ ;  /* 0x00000020040d7810 */ /* 0x000fe40007f5e0ff */
[----:B------:R-:W-:Y:S01]  /*d260*/  LOP3.LUT R118, R118, R119, RZ, 0x3c, !PT ;  /* 0x0000007776767212 */ /* 0x000fe200078e3cff */
[--C-:B------:R-:W-:Y:S01]  /*d270*/  IMAD.X R119, RZ, RZ, R5.reuse, P3 ;  /* 0x000000ffff777224 */ /* 0x100fe200018e0605 */
[----:B------:R-:W-:Y:S01]  /*d280*/  LOP3.LUT R122, R122, R123, RZ, 0x3c, !PT ;  /* 0x0000007b7a7a7212 */ /* 0x000fe200078e3cff */
[----:B------:R-:W-:Y:S01]  /*d290*/  IMAD.X R123, RZ, RZ, R5, P4 ;  /* 0x000000ffff7b7224 */ /* 0x000fe200020e0605 */
[----:B------:R-:W-:-:S02]  /*d2a0*/  IADD3 R127, P5, R4, 0x4060, RZ ;  /* 0x00004060047f7810 */ /* 0x000fc40007fbe0ff */
[C---:B------:R-:W-:Y:S02]  /*d2b0*/  IADD3 R81, P3, R92.reuse, 0x1000, RZ ;  /* 0x000010005c517810 */ /* 0x040fe40007f7e0ff */
[----:B------:R-:W-:Y:S02]  /*d2c0*/  IADD3 R77, P4, R92, 0x2000, RZ ;  /* 0x000020005c4d7810 */ /* 0x000fe40007f9e0ff */
[----:B------:R-:W-:Y:S02]  /*d2d0*/  SHF.R.U64 R48, R48, 0x3, RZ ;  /* 0x0000000330307819 */ /* 0x000fe400000012ff */
        /* <DEDUP_REMOVED lines=9> */
[----:B------:R-:W-:-:S02]  /*d370*/  IADD3 R135, P0, R4, 0x6020, RZ ;  /* 0x0000602004877810 */ /* 0x000fc40007f1e0ff */
[----:B------:R-:W-:Y:S02]  /*d380*/  SHF.R.U64 R80, R80, 0x3, RZ ;  /* 0x0000000350507819 */ /* 0x000fe400000012ff */
[----:B------:R-:W-:Y:S02]  /*d390*/  SHF.R.U64 R76, R76, 0x3, RZ ;  /* 0x000000034c4c7819 */ /* 0x000fe400000012ff */
[----:B------:R-:W-:Y:S02]  /*d3a0*/  LOP3.LUT R32, R33, 0x380, RZ, 0xc0, !PT ;  /* 0x0000038021207812 */ /* 0x000fe400078ec0ff */
[----:B------:R-:W-:Y:S01]  /*d3b0*/  LOP3.LUT R12, R12, R13, RZ, 0x3c, !PT ;  /* 0x0000000d0c0c7212 */ /* 0x000fe200078e3cff */
[--C-:B------:R-:W-:Y:S01]  /*d3c0*/  IMAD.X R13, RZ, RZ, R5.reuse, P2 ;  /* 0x000000ffff0d7224 */ /* 0x100fe200010e0605 */
[----:B------:R-:W-:Y:S01]  /*d3d0*/  LOP3.LUT R126, R126, R127, RZ, 0x3c, !PT ;  /* 0x0000007f7e7e7212 */ /* 0x000fe200078e3cff */
[----:B------:R-:W-:Y:S01]  /*d3e0*/  IMAD.X R127, RZ, RZ, R5, P5 ;  /* 0x000000ffff7f7224 */ /* 0x000fe200028e0605 */
[----:B------:R-:W-:-:S02]  /*d3f0*/  LOP3.LUT R134, R135, 0x380, RZ, 0xc0, !PT ;  /* 0x0000038087867812 */ /* 0x000fc400078ec0ff */
[C---:B------:R-:W-:Y:S02]  /*d400*/  IADD3 R101, P1, R4.reuse, 0x2060, RZ ;  /* 0x0000206004657810 */ /* 0x040fe40007f3e0ff */
[----:B------:R-:W-:Y:S02]  /*d410*/  IADD3 R105, P2, R4, 0x4000, RZ ;  /* 0x0000400004697810 */ /* 0x000fe40007f5e0ff */
[----:B------:R-:W-:Y:S01]  /*d420*/  LOP3.LUT R80, R80, R81, RZ, 0x3c, !PT ;  /* 0x0000005150507212 */ /* 0x000fe200078e3cff */
[--C-:B------:R-:W-:Y:S01]  /*d430*/  IMAD.X R81, RZ, RZ, R93.reuse, P3 ;  /* 0x000000ffff517224 */ /* 0x100fe200018e065d */
[----:B------:R-:W-:Y:S01]  /*d440*/  LOP3.LUT R76, R76, R77, RZ, 0x3c, !PT ;  /* 0x0000004d4c4c7212 */ /* 0x000fe200078e3cff */
[----:B------:R-:W-:Y:S01]  /*d450*/  IMAD.X R77, RZ, RZ, R93, P4 ;  /* 0x000000ffff4d7224 */ /* 0x000fe200020e065d */
[----:B------:R-:W-:Y:S02]  /*d460*/  SHF.R.U64 R32, R32, 0x3, RZ ;  /* 0x0000000320207819 */ /* 0x000fe400000012ff */
[----:B------:R-:W-:-:S02]  /*d470*/  IADD3 R73, P5, R92, 0x3000, RZ ;  /* 0x000030005c497810 */ /* 0x000fc40007fbe0ff */
[C---:B------:R-:W-:Y:S02]  /*d480*/  IADD3 R53, P3, R92.reuse, 0x8000, RZ ;  /* 0x000080005c357810 */ /* 0x040fe40007f7e0ff */
[----:B------:R-:W-:Y:S02]  /*d490*/  IADD3 R45, P4, R92, 0x9000, RZ ;  /* 0x000090005c2d7810 */ /* 0x000fe40007f9e0ff */
[----:B------:R-:W-:Y:S02]  /*d4a0*/  SHF.R.U64 R134, R134, 0x3, RZ ;  /* 0x0000000386867819 */ /* 0x000fe400000012ff */
[----:B------:R-:W-:Y:S02]  /*d4b0*/  LOP3.LUT R100, R101, 0x380, RZ, 0xc0, !PT ;  /* 0x0000038065647812 */ /* 0x000fe400078ec0ff */
[----:B------:R-:W-:Y:S02]  /*d4c0*/  LOP3.LUT R104, R105, 0x380, RZ, 0xc0, !PT ;  /* 0x0000038069687812 */ /* 0x000fe400078ec0ff */
[----:B------:R-:W-:Y:S01]  /*d4d0*/  LOP3.LUT R32, R32, R33, RZ, 0x3c, !PT ;  /* 0x0000002120207212 */ /* 0x000fe200078e3cff */
[----:B------:R-:W-:Y:S01]  /*d4e0*/  IMAD.X R33, RZ, RZ, R5, P6 ;  /* 0x000000ffff217224 */ /* 0x000fe200030e0605 */
[----:B------:R-:W-:-:S02]  /*d4f0*/  LOP3.LUT R72, R73, 0x380, RZ, 0xc0, !PT ;  /* 0x0000038049487812 */ /* 0x000fc400078ec0ff */
[----:B------:R-:W-:Y:S02]  /*d500*/  LOP3.LUT R52, R53, 0x380, RZ, 0xc0, !PT ;  /* 0x0000038035347812 */ /* 0x000fe400078ec0ff */
[----:B------:R-:W-:Y:S02]  /*d510*/  LOP3.LUT R44, R45, 0x380, RZ, 0xc0, !PT ;  /* 0x000003802d2c7812 */ /* 0x000fe400078ec0ff */
[----:B------:R-:W-:Y:S02]  /*d520*/  IADD3 R131, P6, R4, 0x6000, RZ ;  /* 0x0000600004837810 */ /* 0x000fe40007fde0ff */
[----:B------:R-:W-:Y:S01]  /*d530*/  LOP3.LUT R134, R134, R135, RZ, 0x3c, !PT ;  /* 0x0000008786867212 */ /* 0x000fe200078e3cff */
[----:B------:R-:W-:Y:S01]  /*d540*/  IMAD.X R135, RZ, RZ, R5, P0 ;  /* 0x000000ffff877224 */ /* 0x000fe200000e0605 */
[----:B------:R-:W-:Y:S02]  /*d550*/  SHF.R.U64 R100, R100, 0x3, RZ ;  /* 0x0000000364647819 */ /* 0x000fe400000012ff */
[----:B------:R-:W-:-:S02]  /*d560*/  SHF.R.U64 R104, R104, 0x3, RZ ;  /* 0x0000000368687819 */ /* 0x000fc400000012ff */
[----:B------:R-:W-:Y:S02]  /*d570*/  IADD3 R65, P0, R92, 0x5000, RZ ;  /* 0x000050005c417810 */ /* 0x000fe40007f1e0ff */
[----:B------:R-:W-:Y:S02]  /*d580*/  SHF.R.U64 R72, R72, 0x3, RZ ;  /* 0x0000000348487819 */ /* 0x000fe400000012ff */
        /* <DEDUP_REMOVED lines=8> */
[----:B------:R-:W-:Y:S01]  /*d610*/  LOP3.LUT R72, R72, R73, RZ, 0x3c, !PT ;  /* 0x0000004948487212 */ /* 0x000fe200078e3cff */
[----:B------:R-:W-:Y:S01]  /*d620*/  IMAD.X R73, RZ, RZ, R93, P5 ;  /* 0x000000ffff497224 */ /* 0x000fe200028e065d */
[C---:B------:R-:W-:Y:S02]  /*d630*/  IADD3 R9, P1, R4.reuse, 0x6040, RZ ;  /* 0x0000604004097810 */ /* 0x040fe40007f3e0ff */
[----:B------:R-:W-:Y:S02]  /*d640*/  IADD3 R11, P2, R4, 0x6060, RZ ;  /* 0x00006060040b7810 */ /* 0x000fe40007f5e0ff */
[----:B------:R-:W-:Y:S02]  /*d650*/  LOP3.LUT R52, R52, R53, RZ, 0x3c, !PT ;  /* 0x0000003534347212 */ /* 0x000fe400078e3cff */
[----:B------:R-:W-:Y:S02]  /*d660*/  LOP3.LUT R44, R44, R45, RZ, 0x3c, !PT ;  /* 0x0000002d2c2c7212 */ /* 0x000fe400078e3cff */
[----:B------:R-:W-:-:S02]  /*d670*/  SHF.R.U64 R130, R130, 0x3, RZ ;  /* 0x0000000382827819 */ /* 0x000fc400000012ff */
[----:B------:R-:W-:Y:S02]  /*d680*/  LOP3.LUT R53, R4, 0x380, RZ, 0xc0, !PT ;  /* 0x0000038004357812 */ /* 0x000fe400078ec0ff */
[----:B------:R-:W-:Y:S02]  /*d690*/  IADD3 R45, P5, R92, 0xa000, RZ ;  /* 0x0000a0005c2d7810 */ /* 0x000fe40007fbe0ff */
[----:B------:R-:W-:Y:S02]  /*d6a0*/  SHF.R.U64 R64, R64, 0x3, RZ ;  /* 0x0000000340407819 */ /* 0x000fe400000012ff */
[----:B------:R-:W-:Y:S02]  /*d6b0*/  LOP3.LUT R8, R9, 0x380, RZ, 0xc0, !PT ;  /* 0x0000038009087812 */ /* 0x000fe400078ec0ff */
[----:B------:R-:W-:Y:S02]  /*d6c0*/  LOP3.LUT R10, R11, 0x380, RZ, 0xc0, !PT ;  /* 0x000003800b0a7812 */ /* 0x000fe400078ec0ff */
[----:B------:R-:W-:Y:S01]  /*d6d0*/  LOP3.LUT R130, R130, R131, RZ, 0x3c, !PT ;  /* 0x0000008382827212 */ /* 0x000fe200078e3cff */
[----:B------:R-:W-:Y:S01]  /*d6e0*/  IMAD.X R131, RZ, RZ, R5, P6 ;  /* 0x000000ffff837224 */ /* 0x000fe200030e0605 */
[----:B------:R-:W-:-:S02]  /*d6f0*/  SHF.R.U64 R53, R53, 0x3, RZ ;  /* 0x0000000335357819 */ /* 0x000fc400000012ff */
[----:B------:R-:W-:Y:S02]  /*d700*/  LOP3.LUT R40, R45, 0x380, RZ, 0xc0, !PT ;  /* 0x000003802d287812 */ /* 0x000fe400078ec0ff */
[----:B------:R-:W-:Y:S02]  /*d710*/  IADD3 R69, P6, R92, 0x4000, RZ ;  /* 0x000040005c457810 */ /* 0x000fe40007fde0ff */
[----:B------:R-:W-:Y:S01]  /*d720*/  LOP3.LUT R64, R64, R65, RZ, 0x3c, !PT ;  /* 0x0000004140407212 */ /* 0x000fe200078e3cff */
[----:B------:R-:W-:Y:S01]  /*d730*/  IMAD.X R65, RZ, RZ, R93, P0 ;  /* 0x000000ffff417224 */ /* 0x000fe200000e065d */
[----:B------:R-:W-:Y:S02]  /*d740*/  SHF.R.U64 R8, R8, 0x3, RZ ;  /* 0x0000000308087819 */ /* 0x000fe400000012ff */
[----:B------:R-:W-:Y:S02]  /*d750*/  SHF.R.U64 R10, R10, 0x3, RZ ;  /* 0x000000030a0a7819 */ /* 0x000fe400000012ff */
[----:B------:R-:W-:-:S02]  /*d760*/  IADD3 R7, P0, R92, 0xc000, RZ ;  /* 0x0000c0005c077810 */ /* 0x000fc40007f1e0ff */
[----:B------:R-:W-:Y:S01]  /*d770*/  LOP3.LUT R4, R53, R4, RZ, 0x3c, !PT ;  /* 0x0000000435047212 */ /* 0x000fe200078e3cff */
[----:B------:R-:W-:Y:S01]  /*d780*/  IMAD.X R53, RZ, RZ, R93, P3 ;  /* 0x000000ffff357224 */ /* 0x000fe200018e065d */
        /* <DEDUP_REMOVED lines=9> */
[----:B------:R-:W-:Y:S02]  /*d820*/  MOV R89, R4 ;  /* 0x0000000400597202 */ /* 0x000fe40000000f00 */
[----:B------:R-:W-:Y:S02]  /*d830*/  F2FP.F16.F32.PACK_AB R5, R27, R26 ;  /* 0x0000001a1b05723e */ /* 0x000fe400000000ff */
[----:B------:R-:W-:Y:S02]  /*d840*/  SHF.R.U64 R68, R68, 0x3, RZ ;  /* 0x0000000344447819 */ /* 0x000fe400000012ff */
[----:B------:R-:W-:Y:S02]  /*d850*/  IADD3 R27, P4, R92, 0xf000, RZ ;  /* 0x0000f0005c1b7810 */ /* 0x000fe40007f9e0ff */
[----:B------:R-:W-:-:S02]  /*d860*/  SHF.R.U64 R20, R20, 0x3, RZ ;  /* 0x0000000314147819 */ /* 0x000fc400000012ff */
[----:B------:R-:W-:Y:S01]  /*d870*/  LOP3.LUT R68, R68, R69, RZ, 0x3c, !PT ;  /* 0x0000004544447212 */ /* 0x000fe200078e3cff */
[--C-:B------:R-:W-:Y:S01]  /*d880*/  IMAD.X R69, RZ, RZ, R93.reuse, P6 ;  /* 0x000000ffff457224 */ /* 0x100fe200030e065d */
[----:B------:R-:W-:Y:S01]  /*d890*/  LOP3.LUT R26, R27, 0x380, RZ, 0xc0, !PT ;  /* 0x000003801b1a7812 */ /* 0x000fe200078ec0ff */
[----:B------:R-:W-:Y:S01]  /*d8a0*/  IMAD.X R97, RZ, RZ, R93, P4 ;  /* 0x000000ffff617224 */ /* 0x000fe200020e065d */
[C---:B------:R-:W-:Y:S02]  /*d8b0*/  IADD3 R61, P1, R92.reuse, 0x6000, RZ ;  /* 0x000060005c3d7810 */ /* 0x040fe40007f3e0ff */
[C---:B------:R-:W-:Y:S02]  /*d8c0*/  IADD3 R57, P2, R92.reuse, 0x7000, RZ ;  /* 0x000070005c397810 */ /* 0x040fe40007f5e0ff */
[----:B------:R-:W-:Y:S02]  /*d8d0*/  IADD3 R37, P6, R92, 0xb000, RZ ;  /* 0x0000b0005c257810 */ /* 0x000fe40007fde0ff */
[----:B------:R-:W-:-:S02]  /*d8e0*/  LOP3.LUT R20, R20, R7, RZ, 0x3c, !PT ;  /* 0x0000000714147212 */ /* 0x000fc400078e3cff */
[----:B------:R-:W-:Y:S01]  /*d8f0*/  F2FP.F16.F32.PACK_AB R4, R21, R208 ;  /* 0x000000d01504723e */ /* 0x000fe200000000ff */
[----:B------:R-:W-:Y:S01]  /*d900*/  IMAD.X R21, RZ, RZ, R93, P0 ;  /* 0x000000ffff157224 */ /* 0x000fe200000e065d */
[----:B------:R-:W-:Y:S02]  /*d910*/  F2FP.F16.F32.PACK_AB R7, R31, R30 ;  /* 0x0000001e1f07723e */ /* 0x000fe400000000ff */
[----:B------:R-:W-:Y:S02]  /*d920*/  SHF.R.U64 R26, R26, 0x3, RZ ;  /* 0x000000031a1a7819 */ /* 0x000fe400000012ff */
[----:B------:R-:W-:Y:S01]  /*d930*/  LOP3.LUT R60, R61, 0x380, RZ, 0xc0, !PT ;  /* 0x000003803d3c7812 */ /* 0x000fe200078ec0ff */
[----:B------:R0:W-:Y:S01]  /*d940*/  STSM.16.M88.4 [R89], R4 ;  /* 0x0000000459007844 */ /* 0x0001e20000000200 */
[----:B------:R-:W-:Y:S02]  /*d950*/  LOP3.LUT R56, R57, 0x380, RZ, 0xc0, !PT ;  /* 0x0000038039387812 */ /* 0x000fe400078ec0ff */
[----:B------:R-:W-:-:S02]  /*d960*/  LOP3.LUT R36, R37, 0x380, RZ, 0xc0, !PT ;  /* 0x0000038025247812 */ /* 0x000fc400078ec0ff */
[----:B------:R-:W-:Y:S02]  /*d970*/  LOP3.LUT R31, R92, 0x380, RZ, 0xc0, !PT ;  /* 0x000003805c1f7812 */ /* 0x000fe400078ec0ff */
[----:B------:R-:W-:Y:S02]  /*d980*/  LOP3.LUT R96, R26, R27, RZ, 0x3c, !PT ;  /* 0x0000001b1a607212 */ /* 0x000fe400078e3cff */
[----:B------:R-:W-:Y:S02]  /*d990*/  SHF.R.U64 R60, R60, 0x3, RZ ;  /* 0x000000033c3c7819 */ /* 0x000fe400000012ff */
[----:B------:R-:W-:Y:S02]  /*d9a0*/  SHF.R.U64 R56, R56, 0x3, RZ ;  /* 0x0000000338387819 */ /* 0x000fe400000012ff */
[----:B------:R-:W-:Y:S02]  /*d9b0*/  MOV R26, R12 ;  /* 0x0000000c001a7202 */ /* 0x000fe40000000f00 */
[----:B------:R-:W-:-:S02]  /*d9c0*/  SHF.R.U64 R36, R36, 0x3, RZ ;  /* 0x0000000324247819 */ /* 0x000fc400000012ff */
[----:B0-----:R-:W-:Y:S02]  /*d9d0*/  F2FP.F16.F32.PACK_AB R4, R211, R213 ;  /* 0x000000d5d304723e */ /* 0x001fe400000000ff */
[----:B------:R-:W-:Y:S02]  /*d9e0*/  F2FP.F16.F32.PACK_AB R5, R35, R34 ;  /* 0x000000222305723e */ /* 0x000fe400000000ff */
[----:B------:R-:W-:Y:S02]  /*d9f0*/  F2FP.F16.F32.PACK_AB R6, R209, R212 ;  /* 0x000000d4d106723e */ /* 0x000fe400000000ff */
[----:B------:R-:W-:Y:S02]  /*da00*/  F2FP.F16.F32.PACK_AB R7, R39, R38 ;  /* 0x000000262707723e */ /* 0x000fe400000000ff */
[----:B------:R-:W-:Y:S02]  /*da10*/  SHF.R.U64 R31, R31, 0x3, RZ ;  /* 0x000000031f1f7819 */ /* 0x000fe400000012ff */
[----:B------:R-:W-:Y:S01]  /*da20*/  MOV R38, R8 ;  /* 0x0000000800267202 */ /* 0x000fe20000000f00 */
[----:B------:R0:W-:Y:S01]  /*da30*/  STSM.16.M88.4 [R26], R4 ;  /* 0x000000041a007844 */ /* 0x0001e20000000200 */
[----:B------:R-:W-:-:S02]  /*da40*/  MOV R39, R10 ;  /* 0x0000000a00277202 */ /* 0x000fc40000000f00 */
[----:B------:R-:W-:Y:S01]  /*da50*/  LOP3.LUT R60, R60, R61, RZ, 0x3c, !PT ;  /* 0x0000003d3c3c7212 */ /* 0x000fe200078e3cff */
[--C-:B------:R-:W-:Y:S01]  /*da60*/  IMAD.X R61, RZ, RZ, R93.reuse, P1 ;  /* 0x000000ffff3d7224 */ /* 0x100fe200008e065d */
[----:B------:R-:W-:Y:S01]  /*da70*/  LOP3.LUT R56, R56, R57, RZ, 0x3c, !PT ;  /* 0x0000003938387212 */ /* 0x000fe200078e3cff */
[----:B------:R-:W-:Y:S01]  /*da80*/  IMAD.X R57, RZ, RZ, R93, P2 ;  /* 0x000000ffff397224 */ /* 0x000fe200010e065d */
[----:B------:R-:W-:Y:S02]  /*da90*/  MOV R168, R14 ;  /* 0x0000000e00a87202 */ /* 0x000fe40000000f00 */
[----:B------:R-:W-:Y:S02]  /*daa0*/  F2FP.F16.F32.PACK_AB R8, R206, R210 ;  /* 0x000000d2ce08723e */ /* 0x000fe400000000ff */
[----:B------:R-:W-:Y:S02]  /*dab0*/  F2FP.F16.F32.PACK_AB R9, R43, R42 ;  /* 0x0000002a2b09723e */ /* 0x000fe400000000ff */
[----:B------:R-:W-:-:S02]  /*dac0*/  F2FP.F16.F32.PACK_AB R10, R203, R207 ;  /* 0x000000cfcb0a723e */ /* 0x000fc400000000ff */
[----:B------:R-:W-:Y:S02]  /*dad0*/  F2FP.F16.F32.PACK_AB R11, R47, R46 ;  /* 0x0000002e2f0b723e */ /* 0x000fe400000000ff */
[----:B------:R-:W-:Y:S02]  /*dae0*/  LOP3.LUT R36, R36, R37, RZ, 0x3c, !PT ;  /* 0x0000002524247212 */ /* 0x000fe400078e3cff */
[----:B------:R-:W-:Y:S01]  /*daf0*/  MOV R188, R24 ;  /* 0x0000001800bc7202 */ /* 0x000fe20000000f00 */
[----:B------:R-:W-:Y:S01]  /*db00*/  STSM.16.M88.4 [R168], R8 ;  /* 0x00000008a8007844 */ /* 0x000fe20000000200 */
[----:B------:R-:W-:Y:S02]  /*db10*/  F2FP.F16.F32.PACK_AB R12, R201, R204 ;  /* 0x000000ccc90c723e */ /* 0x000fe400000000ff */
[----:B------:R-:W-:Y:S02]  /*db20*/  F2FP.F16.F32.PACK_AB R13, R51, R50 ;  /* 0x00000032330d723e */ /* 0x000fe400000000ff */
[----:B------:R-:W-:-:S02]  /*db30*/  F2FP.F16.F32.PACK_AB R14, R199, R202 ;  /* 0x000000cac70e723e */ /* 0x000fc400000000ff */
[----:B------:R-:W-:Y:S02]  /*db40*/  F2FP.F16.F32.PACK_AB R15, R55, R54 ;  /* 0x00000036370f723e */ /* 0x000fe400000000ff */
[C---:B------:R-:W-:Y:S02]  /*db50*/  IADD3 R85, P1, R92.reuse, 0xd000, RZ ;  /* 0x0000d0005c557810 */ /* 0x040fe40007f3e0ff */
[----:B------:R-:W-:Y:S01]  /*db60*/  IADD3 R37, P2, R92, 0xe000, RZ ;  /* 0x0000e0005c257810 */ /* 0x000fe20007f5e0ff */
[----:B------:R-:W-:Y:S01]  /*db70*/  STSM.16.M88.4 [R188], R12 ;  /* 0x0000000cbc007844 */ /* 0x000fe20000000200 */
[----:B------:R-:W-:Y:S02]  /*db80*/  MOV R205, R28 ;  /* 0x0000001c00cd7202 */ /* 0x000fe40000000f00 */
[----:B0-----:R-:W-:Y:S01]  /*db90*/  F2FP.F16.F32.PACK_AB R4, R197, R200 ;  /* 0x000000c8c504723e */ /* 0x001fe200000000ff */
[----:B------:R-:W-:Y:S01]  /*dba0*/  IMAD.X R89, RZ, RZ, R93, P2 ;  /* 0x000000ffff597224 */ /* 0x000fe200010e065d */
[----:B------:R-:W-:-:S02]  /*dbb0*/  F2FP.F16.F32.PACK_AB R5, R59, R58 ;  /* 0x0000003a3b05723e */ /* 0x000fc400000000ff */
[----:B------:R-:W-:Y:S02]  /*dbc0*/  F2FP.F16.F32.PACK_AB R6, R183, R198 ;  /* 0x000000c6b706723e */ /* 0x000fe400000000ff */
[----:B------:R-:W-:Y:S02]  /*dbd0*/  F2FP.F16.F32.PACK_AB R7, R63, R62 ;  /* 0x0000003e3f07723e */ /* 0x000fe400000000ff */
[----:B------:R-:W-:Y:S02]  /*dbe0*/  LOP3.LUT R92, R31, R92, RZ, 0x3c, !PT ;  /* 0x0000005c1f5c7212 */ /* 0x000fe400078e3cff */
[----:B------:R-:W-:Y:S01]  /*dbf0*/  MOV R32, R32 ;  /* 0x0000002000207202 */ /* 0x000fe20000000f00 */
[----:B------:R-:W-:Y:S01]  /*dc00*/  STSM.16.M88.4 [R205], R4 ;  /* 0x00000004cd007844 */ /* 0x000fe20000000200 */
        /* <DEDUP_REMOVED lines=22> */
[----:B--2---:R-:W-:-:S02]  /*dd70*/  F2FP.F16.F32.PACK_AB R48, R169, R172 ;  /* 0x000000aca930723e */ /* 0x004fc400000000ff */
[----:B------:R-:W-:Y:S02]  /*dd80*/  F2FP.F16.F32.PACK_AB R4, R164, R167 ;  /* 0x000000a7a404723e */ /* 0x000fe400000000ff */
[----:B------:R-:W-:Y:S01]  /*dd90*/  F2FP.F16.F32.PACK_AB R5, R99, R98 ;  /* 0x000000626305723e */ /* 0x000fe200000000ff */
[----:B------:R-:W-:Y:S01]  /*dda0*/  STSM.16.M88.4 [R104], R48 ;  /* 0x0000003068007844 */ /* 0x000fe20000000200 */
        /* <DEDUP_REMOVED lines=8> */
[----:B-1----:R-:W-:Y:S01]  /*de30*/  ISETP.NE.AND P3, PT, R41, RZ, PT ;  /* 0x000000ff2900720c */ /* 0x002fe20003f65270 */
[----:B------:R-:W-:Y:S01]  /*de40*/  IMAD.X R41, RZ, RZ, R93, P5 ;  /* 0x000000ffff297224 */ /* 0x000fe200028e065d */
[----:B------:R-:W-:Y:S01]  /*de50*/  MOV R126, R126 ;  /* 0x0000007e007e7202 */ /* 0x000fe20000000f00 */
[----:B------:R0:W-:Y:S01]  /*de60*/  STSM.16.M88.4 [R122], R8 ;  /* 0x000000087a007844 */ /* 0x0001e20000000200 */
[----:B------:R-:W-:Y:S02]  /*de70*/  MOV R101, R130 ;  /* 0x0000008200657202 */ /* 0x000fe40000000f00 */
[----:B------:R-:W-:Y:S01]  /*de80*/  F2FP.F16.F32.PACK_AB R123, R156, R155 ;  /* 0x0000009b9c7b723e */ /* 0x000fe200000000ff */
[----:B------:R1:W-:Y:S01]  /*de90*/  STSM.16.M88.4 [R126], R112 ;  /* 0x000000707e007844 */ /* 0x0003e20000000200 */
[----:B------:R-:W-:-:S02]  /*dea0*/  MOV R134, R134 ;  /* 0x0000008600867202 */ /* 0x000fc40000000f00 */
[----:B------:R-:W-:Y:S02]  /*deb0*/  F2FP.F16.F32.PACK_AB R130, R133, R132 ;  /* 0x000000848582723e */ /* 0x000fe400000000ff */
[----:B------:R-:W-:Y:S02]  /*dec0*/  F2FP.F16.F32.PACK_AB R131, R161, R160 ;  /* 0x000000a0a183723e */ /* 0x000fe400000000ff */
[----:B------:R-:W-:Y:S02]  /*ded0*/  LOP3.LUT R84, R85, 0x380, RZ, 0xc0, !PT ;  /* 0x0000038055547812 */ /* 0x000fe400078ec0ff */
[----:B------:R-:W-:Y:S02]  /*dee0*/  LOP3.LUT R88, R37, 0x380, RZ, 0xc0, !PT ;  /* 0x0000038025587812 */ /* 0x000fe400078ec0ff */
[----:B------:R-:W-:Y:S02]  /*def0*/  SHF.R.U64 R84, R84, 0x3, RZ ;  /* 0x0000000354547819 */ /* 0x000fe400000012ff */
[----:B0-----:R-:W-:-:S02]  /*df00*/  F2FP.F16.F32.PACK_AB R122, R125, R124 ;  /* 0x0000007c7d7a723e */ /* 0x001fc400000000ff */
[----:B------:R-:W-:Y:S02]  /*df10*/  SHF.R.U64 R88, R88, 0x3, RZ ;  /* 0x0000000358587819 */ /* 0x000fe400000012ff */
[----:B------:R-:W-:Y:S01]  /*df20*/  LOP3.LUT R84, R84, R85, RZ, 0x3c, !PT ;  /* 0x0000005554547212 */ /* 0x000fe200078e3cff */
[----:B------:R1:W-:Y:S01]  /*df30*/  STSM.16.M88.4 [R101], R120 ;  /* 0x0000007865007844 */ /* 0x0003e20000000200 */
[----:B------:R-:W-:Y:S01]  /*df40*/  LOP3.LUT R88, R88, R37, RZ, 0x3c, !PT ;  /* 0x0000002558587212 */ /* 0x000fe200078e3cff */
[--C-:B------:R-:W-:Y:S02]  /*df50*/  IMAD.X R37, RZ, RZ, R93.reuse, P6 ;  /* 0x000000ffff257224 */ /* 0x100fe400030e065d */
[----:B------:R1:W-:Y:S01]  /*df60*/  STSM.16.M88.4 [R134], R128 ;  /* 0x0000008086007844 */ /* 0x0003e20000000200 */
[----:B------:R-:W-:-:S03]  /*df70*/  IMAD.X R85, RZ, RZ, R93, P1 ;  /* 0x000000ffff557224 */ /* 0x000fc600008e065d */
[----:B------:R1:W-:Y:S04]  /*df80*/  STSM.16.M88.4 [R38], R136 ;  /* 0x0000008826007844 */ /* 0x0003e80000000200 */
[----:B------:R1:W-:Y:S01]  /*df90*/  STSM.16.M88.4 [R39], R144 ;  /* 0x0000009027007844 */ /* 0x0003e20000000200 */
[----:B------:R-:W-:Y:S06]  /*dfa0*/  BAR.SYNC.DEFER_BLOCKING 0x1, 0x100 ;  /* 0x0044000000007b1d */ /* 0x000fec0000010000 */
[----:B------:R-:W-:Y:S05]  /*dfb0*/  @P3 BRA `(.L_x_7467) ;  /* 0x0000000000b83947 */ /* 0x000fea0003800000 */
        /* <DEDUP_REMOVED lines=17> */
[----:B------:R-:W2:Y:S01]  /*e0d0*/  @P0 LDC R6, c[0x0][0xcf0] ;  /* 0x00033c00ff060b82 */ /* 0x000ea20000000800 */
[----:B0-----:R-:W-:-:S05]  /*e0e0*/  @P0 IMAD.HI.U32 R5, R10, R5, RZ ;  /* 0x000000050a050227 */ /* 0x001fca00078e00ff */
[----:B--2---:R-:W-:-:S04]  /*e0f0*/  @P0 SHF.R.U32.HI R4, RZ, R6, R5 ;  /* 0x00000006ff040219 */ /* 0x004fc80000011605 */
        /* <DEDUP_REMOVED lines=23> */
[----:B------:R-:W2:Y:S08]  /*e270*/  SHFL.IDX PT, R7, R11, 0x1, 0x1c1f ;  /* 0x003c1f000b077f89 */ /* 0x000eb000000e0000 */
[----:B0-----:R0:W-:Y:S04]  /*e280*/  @!P1 ST.E desc[UR44][R4.64], R3 ;  /* 0x0000000304009985 */ /* 0x0011e8000c10192c */
[----:B--2---:R0:W-:Y:S02]  /*e290*/  @!P0 ST.E desc[UR44][R6.64], R0 ;  /* 0x0000000006008985 */ /* 0x0041e4000c10192c */
.L_x_7467:
[----:B------:R-:W2:Y:S01]  /*e2a0*/  LDC R15, c[0x0][0xce8] ;  /* 0x00033a00ff0f7b82 */ /* 0x000ea20000000800 */
        /* <DEDUP_REMOVED lines=13> */
[----:B--2---:R-:W-:-:S03]  /*e380*/  ISETP.NE.AND P2, PT, R15, 0x1, PT ;  /* 0x000000010f00780c */ /* 0x004fc60003f45270 */
        /* <DEDUP_REMOVED lines=18> */
[----:B-1----:R-:W5:Y:S01]  /*e4b0*/  LD.E.128 R36, desc[UR44][R36.64] ;  /* 0x0000002c24247980 */ /* 0x002f62000c101d00 */
[----:B------:R-:W-:Y:S01]  /*e4c0*/  SEL R0, RZ, 0xffffffff, P0 ;  /* 0xffffffffff007807 */ /* 0x000fe20000000000 */
[----:B------:R-:W-:Y:S01]  /*e4d0*/  UIMAD.WIDE.U32 UR6, UR42, UR8, URZ ;  /* 0x000000082a0672a5 */ /* 0x000fe2000f8e003f */
[----:B------:R-:W-:Y:S01]  /*e4e0*/  IMAD.SHL.U32 R8, R8, 0x8, RZ ;  /* 0x0000000808087824 */ /* 0x000fe200078e00ff */
[----:B------:R-:W-:Y:S01]  /*e4f0*/  UIMAD UR5, UR42, UR9, UR5 ;  /* 0x000000092a0572a4 */ /* 0x000fe2000f8e0205 */
[----:B------:R1:W5:Y:S01]  /*e500*/  LD.E.128 R4, desc[UR44][R20.64] ;  /* 0x0000002c14047980 */ /* 0x000362000c101d00 */
        /* <DEDUP_REMOVED lines=28> */
[----:B0-----:R-:W0:Y:S01]  /*e6d0*/  FENCE.VIEW.ASYNC.S ;  /* 0x00000000000073c6 */ /* 0x001e220000000000 */
[----:B------:R-:W-:Y:S01]  /*e6e0*/  IMAD R11, R15, R13, R14 ;  /* 0x0000000d0f0b7224 */ /* 0x000fe200078e020e */
[----:B------:R-:W-:Y:S01]  /*e6f0*/  ISETP.GE.AND P0, PT, R218, UR10, PT ;  /* 0x0000000ada007c0c */ /* 0x000fe2000bf06270 */
[----:B------:R-:W-:Y:S01]  /*e700*/  IMAD.U32 R9, RZ, RZ, UR5 ;  /* 0x00000005ff097e24 */ /* 0x000fe2000f8e00ff */
[----:B------:R-:W-:Y:S01]  /*e710*/  ULDC UR5, c[0x0][0xb88] ;  /* 0x0002e20000057ab9 */ /* 0x000fe20000000800 */
[----:B------:R-:W-:Y:S01]  /*e720*/  IMAD.SHL.U32 R19, R0, 0x20, RZ ;  /* 0x0000002000137824 */ /* 0x000fe200078e00ff */
[----:B------:R-:W-:Y:S01]  /*e730*/  SHF.R.S32.HI R0, RZ, 0x1f, R11 ;  /* 0x0000001fff007819 */ /* 0x000fe2000001140b */
[C---:B------:R-:W-:Y:S01]  /*e740*/  IMAD R13, R3.reuse, UR7, R12 ;  /* 0x00000007030d7c24 */ /* 0x040fe2000f8e020c */
[----:B------:R-:W-:Y:S01]  /*e750*/  BSSY B1, `(.L_x_7468) ;  /* 0x0000039000017945 */ /* 0x000fe20003800000 */
[----:B------:R-:W-:Y:S01]  /*e760*/  IMAD.WIDE.U32 R8, R3, UR6, R8 ;  /* 0x0000000603087c25 */ /* 0x000fe2000f8e0008 */
[----:B------:R-:W-:Y:S01]  /*e770*/  ULDC.64 UR6, c[0x0][0xbd8] ;  /* 0x0002f60000067ab9 */ /* 0x000fe20000000a00 */
[----:B------:R-:W-:-:S02]  /*e780*/  LOP3.LUT R10, R19, 0x20, R10, 0xe2, !PT ;  /* 0x00000020130a7812 */ /* 0x000fc400078ee20a */
[----:B------:R-:W-:Y:S01]  /*e790*/  IMAD.IADD R9, R9, 0x1, R13 ;  /* 0x0000000109097824 */ /* 0x000fe200078e020d */
[----:B------:R-:W-:Y:S01]  /*e7a0*/  SEL R3, RZ, 0x40, P0 ;  /* 0x00000040ff037807 */ /* 0x000fe20000000000 */
[----:B------:R-:W-:Y:S01]  /*e7b0*/  IMAD R0, R0, UR6, RZ ;  /* 0x0000000600007c24 */ /* 0x000fe2000f8e02ff */
[----:B------:R-:W-:Y:S01]  /*e7c0*/  ISETP.GE.AND P0, PT, R217, UR10, PT ;  /* 0x0000000ad9007c0c */ /* 0x000fe2000bf06270 */
[----:B------:R-:W-:Y:S01]  /*e7d0*/  VIADD R27, R215, UR41 ;  /* 0x00000029d71b7c36 */ /* 0x000fe20008000000 */
[----:B------:R-:W-:Y:S01]  /*e7e0*/  LOP3.LUT R3, R10, R3, RZ, 0xfc, !PT ;  /* 0x000000030a037212 */ /* 0x000fe200078efcff */
[----:B------:R-:W-:Y:S01]  /*e7f0*/  IMAD R28, R15, UR5, RZ ;  /* 0x000000050f1c7c24 */ /* 0x000fe2000f8e02ff */
[----:B------:R-:W-:Y:S01]  /*e800*/  SEL R10, RZ, 0x80, P0 ;  /* 0x00000080ff0a7807 */ /* 0x000fe20000000000 */
[C---:B------:R-:W-:Y:S02]  /*e810*/  IMAD R13, R11.reuse, UR7, R0 ;  /* 0x000000070b0d7c24 */ /* 0x040fe4000f8e0200 */
[----:B------:R-:W-:Y:S01]  /*e820*/  IMAD.WIDE.U32 R8, R11, UR6, R8 ;  /* 0x000000060b087c25 */ /* 0x000fe2000f8e0008 */
[----:B------:R-:W-:Y:S01]  /*e830*/  ISETP.GE.AND P1, PT, R27, R28, PT ;  /* 0x0000001c1b00720c */ /* 0x000fe20003f26270 */
[----:B------:R-:W-:-:S02]  /*e840*/  ULDC.64 UR6, c[0x0][0xb80] ;  /* 0x0002e00000067ab9 */ /* 0x000fc40000000a00 */
[----:B------:R-:W-:Y:S01]  /*e850*/  VIADD R0, R17, 0x38820 ;  /* 0x0003882011007836 */ /* 0x000fe20000000000 */
[----:B------:R-:W-:Y:S01]  /*e860*/  LEA R19, P2, R8, UR6, 0x1 ;  /* 0x0000000608137c11 */ /* 0x000fe2000f8408ff */
[----:B------:R-:W-:-:S03]  /*e870*/  IMAD.IADD R9, R9, 0x1, R13 ;  /* 0x0000000109097824 */ /* 0x000fc600078e020d */
[----:B------:R-:W-:Y:S02]  /*e880*/  PRMT R0, RZ, 0x654, R0 ;  /* 0x00000654ff007816 */ /* 0x000fe40000000000 */
[----:B------:R-:W-:Y:S02]  /*e890*/  LEA.HI.X R26, R8, UR7, R9, 0x1, P2 ;  /* 0x00000007081a7c11 */ /* 0x000fe400090f0c09 */
[----:B0-----:R0:W-:Y:S03]  /*e8a0*/  SYNCS.ARRIVE.TRANS64.RED.A1T0 RZ, [R0+URZ], RZ ;  /* 0x000000ff00ff79a7 */ /* 0x0011e6000810043f */
[----:B------:R1:W2:Y:S01]  /*e8b0*/  SHFL.IDX PT, R11, R26, RZ, 0x181f ;  /* 0x00181fff1a0b7589 */ /* 0x0002a200000e0000 */
[----:B0-----:R-:W-:-:S03]  /*e8c0*/  LOP3.LUT R0, R3, R10, RZ, 0xfc, !PT ;  /* 0x0000000a03007212 */ /* 0x001fc600078efcff */
[----:B------:R1:W0:Y:S01]  /*e8d0*/  SHFL.IDX PT, R10, R19, RZ, 0x181f ;  /* 0x00181fff130a7589 */ /* 0x00022200000e0000 */
[----:B------:R-:W-:Y:S05]  /*e8e0*/  @P1 BRA `(.L_x_7469) ;  /* 0x00000000007c1947 */ /* 0x000fea0003800000 */
[----:B------:R-:W-:Y:S02]  /*e8f0*/  ISETP.GE.AND P1, PT, R195, UR10, PT ;  /* 0x0000000ac3007c0c */ /* 0x000fe4000bf26270 */
[----:B------:R-:W-:Y:S02]  /*e900*/  ISETP.GE.AND P0, PT, R23, UR10, PT ;  /* 0x0000000a17007c0c */ /* 0x000fe4000bf06270 */
[----:B------:R-:W-:Y:S02]  /*e910*/  ISETP.GE.AND P5, PT, R194, UR10, PT ;  /* 0x0000000ac2007c0c */ /* 0x000fe4000bfa6270 */
[----:B------:R-:W-:-:S07]  /*e920*/  ISETP.GE.AND P3, PT, R193, UR10, PT ;  /* 0x0000000ac1007c0c */ /* 0x000fce000bf66270 */
[-C--:B0-----:R-:W-:Y:S02]  /*e930*/  @!P1 LEA R12, P2, R195, R10.reuse, 0x1 ;  /* 0x0000000ac30c9211 */ /* 0x081fe400078408ff */
        /* <DEDUP_REMOVED lines=10> */
[CC--:B-1----:R-:W-:Y:S01]  /*e9e0*/  @!P3 LEA R20, P6, R193.reuse, R10.reuse, 0x1 ;  /* 0x0000000ac114b211 */ /* 0x0c2fe200078c08ff */
[----:B------:R3:W-:Y:S03]  /*e9f0*/  @!P5 ST.E.128 desc[UR44][R14.64], R68 ;  /* 0x000000440e00d985 */ /* 0x0007e6000c101d2c */
[----:B------:R-:W-:Y:S02]  /*ea00*/  @!P3 LEA.HI.X R21, R193, R11, R225, 0x1, P6 ;  /* 0x0000000bc115b211 */ /* 0x000fe400030f0ce1 */
[----:B0-----:R-:W-:-:S03]  /*ea10*/  @!P2 LEA R8, P5, R192, R10, 0x1 ;  /* 0x0000000ac008a211 */ /* 0x001fc600078a08ff */
        /* <DEDUP_REMOVED lines=12> */
.L_x_7469:
[----:B------:R-:W-:Y:S05]  /*eae0*/  BSYNC B1 ;  /* 0x0000000000017941 */ /* 0x000fea0003800000 */
.L_x_7468:
        /* <DEDUP_REMOVED lines=12> */
[----:B------:R-:W-:Y:S01]  /*ebb0*/  @!P3 LEA R10, P6, R194, R6, 0x1 ;  /* 0x00000006c20ab211 */ /* 0x000fe200078c08ff */
        /* <DEDUP_REMOVED lines=12> */
[----:B-1----:R-:W-:Y:S02]  /*ec80*/  @P4 LEA R20, P5, R218, R6, 0x1 ;  /* 0x00000006da144211 */ /* 0x002fe400078a08ff */
        /* <DEDUP_REMOVED lines=12> */
.L_x_7466:
        /* <DEDUP_REMOVED lines=57> */
.L_x_7472:
[----:B------:R-:W-:Y:S05]  /*f0e0*/  BSYNC B1 ;  /* 0x0000000000017941 */ /* 0x000fea0003800000 */
.L_x_7471:
        /* <DEDUP_REMOVED lines=48> */
[----:B------:R-:W-:Y:S02]  /*f3f0*/  IMAD R3, R7, UR7, R0 ;  /* 0x0000000707037c24 */ /* 0x000fe4000f8e0200 */
[----:B------:R-:W-:Y:S02]  /*f400*/  VIADD R0, R215, UR41 ;  /* 0x00000029d7007c36 */ /* 0x000fe40008000000 */
[----:B------:R-:W-:-:S02]  /*f410*/  IMAD R25, R10, UR5, RZ ;  /* 0x000000050a197c24 */ /* 0x000fc4000f8e02ff */
[----:B------:R-:W-:Y:S01]  /*f420*/  IMAD.WIDE.U32 R4, R7, UR6, R4 ;  /* 0x0000000607047c25 */ /* 0x000fe2000f8e0004 */
[----:B------:R-:W-:Y:S01]  /*f430*/  SEL R7, RZ, 0x40, P0 ;  /* 0x00000040ff077807 */ /* 0x000fe20000000000 */
[----:B------:R-:W-:Y:S01]  /*f440*/  ULDC.64 UR6, c[0x0][0xb80] ;  /* 0x0002e00000067ab9 */ /* 0x000fe20000000a00 */
[----:B------:R-:W-:Y:S01]  /*f450*/  ISETP.GE.AND P0, PT, R0, R25, PT ;  /* 0x000000190000720c */ /* 0x000fe20003f06270 */
[----:B------:R-:W-:Y:S01]  /*f460*/  IMAD.IADD R3, R5, 0x1, R3 ;  /* 0x0000000105037824 */ /* 0x000fe200078e0203 */
        /* <DEDUP_REMOVED lines=39> */
.L_x_7474:
[----:B------:R-:W-:Y:S05]  /*f6e0*/  BSYNC B1 ;  /* 0x0000000000017941 */ /* 0x000fea0003800000 */
.L_x_7473:
        /* <DEDUP_REMOVED lines=36> */
.L_x_7470:
[----:B------:R-:W-:Y:S05]  /*f930*/  BSYNC B0 ;  /* 0x0000000000007941 */ /* 0x000fea0003800000 */
.L_x_7465:
[----:B------:R-:W-:Y:S02]  /*f940*/  ULDC UR5, c[0x0][0xd38] ;  /* 0x00034e0000057ab9 */ /* 0x000fe40000000800 */
[----:B------:R-:W-:-:S06]  /*f950*/  UISETP.GE.AND UP0, UPT, UR4, UR5, UPT ;  /* 0x000000050400728c */ /* 0x000fcc000bf06270 */
[----:B------:R-:W-:-:S13]  /*f960*/  PLOP3.LUT P0, PT, PT, PT, UP0, 0x80, 0x0 ;  /* 0x000000000000781c */ /* 0x000fda0003f0f008 */
[----:B------:R-:W-:Y:S05]  /*f970*/  @!P0 BRA `(.L_x_7475) ;  /* 0xffffff1400b08947 */ /* 0x000fea000383ffff */
[----:B------:R-:W-:Y:S05]  /*f980*/  EXIT ;  /* 0x000000000000794d */ /* 0x000fea0003800000 */
.L_x_7426:
        /* <DEDUP_REMOVED lines=48> */
.L_x_7588:
        /* <DEDUP_REMOVED lines=14> */
[----:B01--4-:R-:W-:Y:S05]  /*fd70*/  @!P0 BRA `(.L_x_7477) ;  /* 0x0000000000208947 */ /* 0x013fea0003800000 */
        /* <DEDUP_REMOVED lines=8> */
.L_x_7477:
[----:B------:R-:W-:Y:S01]  /*fe00*/  ULDC UR8, c[0x0][0xd54] ;  /* 0x0003550000087ab9 */ /* 0x000fe20000000800 */
[----:B------:R-:W-:Y:S01]  /*fe10*/  UMOV UR5, UR9 ;  /* 0x0000000900057c82 */ /* 0x000fe20008000000 */
[----:B------:R-:W-:-:S11]  /*fe20*/  UISETP.NE.AND UP0, UPT, UR8, 0x1, UPT ;  /* 0x000000010800788c */ /* 0x000fd6000bf05270 */
[----:B------:R-:W-:Y:S02]  /*fe30*/  @UP0 ULDC.64 UR10, c[0x0][0xd58] ;  /* 0x00035600000a0ab9 */ /* 0x000fe40000000a00 */
[----:B------:R-:W-:-:S04]  /*fe40*/  UIMAD.WIDE.U32 UR6, UR9, UR10, URZ ;  /* 0x0000000a090672a5 */ /* 0x000fc8000f8e003f */
[----:B------:R-:W-:-:S04]  /*fe50*/  @UP0 USHF.R.U32.HI UR5, URZ, UR11, UR7 ;  /* 0x0000000b3f050299 */ /* 0x000fc80008011607 */
[----:B------:R-:W-:-:S12]  /*fe60*/  UIMAD UR8, UR5, UR8, URZ ;  /* 0x00000008050872a4 */ /* 0x000fd8000f8e023f */
.L_x_7478:
[----:B------:R-:W-:Y:S01]  /*fe70*/  ULOP3.LUT UR39, URZ, UR5, URZ, 0x33, !UPT ;  /* 0x000000053f277292 */ /* 0x000fe2000f8e333f */
[----:B------:R-:W-:Y:S01]  /*fe80*/  BSSY B7, `(.L_x_7479) ;  /* 0x00005ad000077945 */ /* 0x000fe20003800000 */
[----:B------:R-:W-:Y:S01]  /*fe90*/  ULDC UR10, c[0x0][0x448] ;  /* 0x00011200000a7ab9 */ /* 0x000fe20000000800 */
[----:B------:R-:W-:Y:S01]  /*fea0*/  ULDC UR5, c[0x0][0xd3c] ;  /* 0x00034f0000057ab9 */ /* 0x000fe20000000800 */
[----:B------:R-:W-:Y:S01]  /*feb0*/  UISETP.NE.AND UP1, UPT, UR10, 0x1, UPT ;  /* 0x000000010a00788c */ /* 0x000fe2000bf25270 */
[----:B------:R-:W-:Y:S01]  /*fec0*/  ULDC.64 UR6, c[0x0][0x418] ;  /* 0x0001060000067ab9 */ /* 0x000fe20000000a00 */
[----:B------:R-:W-:Y:S02]  /*fed0*/  UIADD3 UR39, UR39, UR5, URZ ;  /* 0x0000000527277290 */ /* 0x000fe4000fffe03f */
[----:B------:R-:W-:Y:S02]  /*fee0*/  UISETP.NE.U32.AND UP0, UPT, UR6, URZ, UPT ;  /* 0x0000003f0600728c */ /* 0x000fe4000bf05070 */
[----:B------:R-:W-:-:S02]  /*fef0*/  USHF.L.U32 UR5, UR39, 0x6, URZ ;  /* 0x0000000627057899 */ /* 0x000fc4000800063f */
[----:B------:R-:W-:Y:S02]  /*ff00*/  UISETP.NE.AND.EX UP0, UPT, UR7, URZ, UPT, UP0 ;  /* 0x0000003f0700728c */ /* 0x000fe4000bf05300 */
[----:B------:R-:W-:Y:S01]  /*ff10*/  UIADD3 UR5, UR5, 0x3f, URZ ;  /* 0x0000003f05057890 */ /* 0x000fe2000fffe03f */
[----:B------:R-:W-:Y:S01]  /*ff20*/  ULDC UR7, c[0x0][0x288] ;  /* 0x0000a20000077ab9 */ /* 0x000fe20000000800 */
        /* <DEDUP_REMOVED lines=48> */
[----:B0-----:R-:W-:-:S05]  /*10230*/  IADD3 R0, R0, UR41, R3 ;  /* 0x0000002900007c10 */ /* 0x001fca000fffe003 */
[----:B------:R3:W-:Y:S01]  /*10240*/  STL [R1+0x10], R0 ;  /* 0x0000100001007387 */ /* 0x0007e20000100800 */
[----:B------:R-:W-:Y:S05]  /*10250*/  BRA `(.L_x_7481) ;  /* 0x0000005400bc7947 */ /* 0x000fea0003800000 */
.L_x_7480:
        /* <DEDUP_REMOVED lines=20> */
.L_x_7483:
[----:B------:R-:W-:Y:S05]  /*103a0*/  BSYNC B6 ;  /* 0x0000000000067941 */ /* 0x000fea0003800000 */
.L_x_7482:
        /* <DEDUP_REMOVED lines=20> */
.L_x_7486:
        /* <DEDUP_REMOVED lines=15> */
.L_x_7485:
[----:B------:R-:W-:Y:S05]  /*105e0*/  BSYNC B6 ;  /* 0x0000000000067941 */ /* 0x000fea0003800000 */
.L_x_7484:
        /* <DEDUP_REMOVED lines=27> */
.L_x_7604:
        /* <DEDUP_REMOVED lines=9> */
.L_x_7607:
        /* <DEDUP_REMOVED lines=22> */
.L_x_7490:
[----:B--2---:R-:W2:Y:S01]  /*10990*/  LDL R2, [R1+0x8] ;  /* 0x0000080001027983 */ /* 0x004ea20000100800 */
[----:B------:R-:W-:Y:S01]  /*109a0*/  IMAD R0, R19, 0x8, R17 ;  /* 0x0000000813007824 */ /* 0x000fe200078e0211 */
[----:B--2---:R-:W-:-:S04]  /*109b0*/  SHF.L.U32 R2, R2, 0x1f, RZ ;  /* 0x0000001f02027819 */ /* 0x004fc800000006ff */
[----:B------:R-:W2:Y:S02]  /*109c0*/  SYNCS.PHASECHK.TRANS64.TRYWAIT P0, [R0+URZ+0x38840], R2 ;  /* 0x03884002000075a7 */ /* 0x000ea4000800017f */
[----:B--2---:R-:W-:Y:S05]  /*109d0*/  @!P0 BRA `(.L_x_7491) ;  /* 0x00000058001c8947 */ /* 0x004fea0003800000 */
.L_x_7608:
        /* <DEDUP_REMOVED lines=11> */
.L_x_7492:
        /* <DEDUP_REMOVED lines=19> */
.L_x_7488:
        /* <DEDUP_REMOVED lines=24> */
.L_x_7494:
[----:B------:R-:W-:Y:S05]  /*10d40*/  BSYNC B6 ;  /* 0x0000000000067941 */ /* 0x000fea0003800000 */
.L_x_7493:
[----:B------:R-:W2:Y:S01]  /*10d50*/  S2R R2, SR_TID.X ;  /* 0x0000000000027919 */ /* 0x000ea20000002100 */
[----:B0-----:R-:W0:Y:S01]  /*10d60*/  LDC R7, c[0x0][0x448] ;  /* 0x00011200ff077b82 */ /* 0x001e220000000800 */
[----:B------:R-:W-:Y:S01]  /*10d70*/  ULDC.64 UR6, c[0x0][0x2d8] ;  /* 0x0000b60000067ab9 */ /* 0x000fe20000000a00 */
[----:B------:R-:W-:Y:S01]  /*10d80*/  ULDC.64 UR8, c[0x0][0x2e0] ;  /* 0x0000b80000087ab9 */ /* 0x000fe20000000a00 */
[----:B-1----:R-:W1:Y:S01]  /*10d90*/  S2R R4, SR_TID.X ;  /* 0x0000000000047919 */ /* 0x002e620000002100 */
[----:B------:R-:W-:Y:S02]  /*10da0*/  UIMAD.WIDE.U32 UR4, UR36, UR6, URZ ;  /* 0x00000006240472a5 */ /* 0x000fe4000f8e003f */
[----:B------:R-:W-:-:S04]  /*10db0*/  UIMAD UR6, UR43, UR6, URZ ;  /* 0x000000062b0672a4 */ /* 0x000fc8000f8e023f */
[----:B------:R-:W-:Y:S02]  /*10dc0*/  UIMAD UR6, UR36, UR7, UR6 ;  /* 0x00000007240672a4 */ /* 0x000fe4000f8e0206 */
[----:B------:R-:W-:Y:S02]  /*10dd0*/  UIMAD UR7, UR37, UR8, URZ ;  /* 0x00000008250772a4 */ /* 0x000fe4000f8e023f */
[----:B------:R-:W-:Y:S02]  /*10de0*/  UIADD3 UR5, UR5, UR6, URZ ;  /* 0x0000000605057290 */ /* 0x000fe4000fffe03f */
[----:B------:R-:W-:Y:S02]  /*10df0*/  UIMAD UR6, UR42, UR9, UR7 ;  /* 0x000000092a0672a4 */ /* 0x000fe4000f8e0207 */
[----:B------:R-:W-:-:S04]  /*10e00*/  UIMAD.WIDE.U32 UR4, UR42, UR8, UR4 ;  /* 0x000000082a0472a5 */ /* 0x000fc8000f8e0004 */
[----:B------:R-:W-:Y:S01]  /*10e10*/  UIADD3 UR6, UR5, UR6, URZ ;  /* 0x0000000605067290 */ /* 0x000fe2000fffe03f */
[----:B0-----:R-:W-:Y:S01]  /*10e20*/  ISETP.NE.AND P0, PT, R7, 0x1, PT ;  /* 0x000000010700780c */ /* 0x001fe20003f05270 */
[----:B------:R-:W-:Y:S01]  /*10e30*/  IMAD.U32 R5, RZ, RZ, UR5 ;  /* 0x00000005ff057e24 */ /* 0x000fe2000f8e00ff */
[----:B--2---:R-:W-:Y:S01]  /*10e40*/  LOP3.LUT R0, R2, 0x7f, RZ, 0xc0, !PT ;  /* 0x0000007f02007812 */ /* 0x004fe200078ec0ff */
[----:B-1----:R-:W-:-:S03]  /*10e50*/  IMAD.SHL.U32 R4, R4, 0x10, RZ ;  /* 0x0000001004047824 */ /* 0x002fc600078e00ff */
[----:B------:R-:W-:-:S07]  /*10e60*/  SHF.R.U32.HI R0, RZ, 0x3, R0 ;  /* 0x00000003ff007819 */ /* 0x000fce0000011600 */
[----:B------:R-:W0:Y:S01]  /*10e70*/  @P0 LDC R3, c[0x0][0x44c] ;  /* 0x00011300ff030b82 */ /* 0x000e220000000800 */
[----:B------:R-:W-:Y:S01]  /*10e80*/  LOP3.LUT R4, R0, 0x70, R4, 0xf8, !PT ;  /* 0x0000007000047812 */ /* 0x000fe200078ef804 */
[----:B------:R-:W-:-:S04]  /*10e90*/  IMAD.U32 R0, RZ, RZ, UR39 ;  /* 0x00000027ff007e24 */ /* 0x000fc8000f8e00ff */
[----:B------:R-:W-:Y:S02]  /*10ea0*/  IMAD R6, R0, 0x40, R4 ;  /* 0x0000004000067824 */ /* 0x000fe400078e0204 */
[----:B------:R-:W1:Y:S01]  /*10eb0*/  @P0 LDC R2, c[0x0][0x450] ;  /* 0x00011400ff020b82 */ /* 0x000e620000000800 */
[----:B------:R-:W-:Y:S01]  /*10ec0*/  IMAD.U32 R4, RZ, RZ, UR4 ;  /* 0x00000004ff047e24 */ /* 0x000fe2000f8e00ff */
[----:B------:R-:W-:Y:S01]  /*10ed0*/  ULDC.64 UR4, c[0x0][0x2d0] ;  /* 0x0000b40000047ab9 */ /* 0x000fe20000000a00 */
[----:B------:R-:W-:Y:S01]  /*10ee0*/  IMAD.MOV.U32 R0, RZ, RZ, R6 ;  /* 0x000000ffff007224 */ /* 0x000fe200078e0006 */
[----:B------:R2:W-:Y:S04]  /*10ef0*/  STL [R1+0x18], R6 ;  /* 0x0000180601007387 */ /* 0x0005e80000100800 */
[----:B------:R3:W5:Y:S01]  /*10f00*/  LDL R8, [R1+0x4] ;  /* 0x0000040001087983 */ /* 0x0007620000100800 */
[----:B0-----:R-:W-:-:S05]  /*10f10*/  @P0 IMAD.HI.U32 R3, R6, R3, RZ ;  /* 0x0000000306030227 */ /* 0x001fca00078e00ff */
[----:B-1----:R-:W-:Y:S01]  /*10f20*/  @P0 SHF.R.U32.HI R0, RZ, R2, R3 ;  /* 0x00000002ff000219 */ /* 0x002fe20000011603 */
[----:B------:R-:W-:Y:S02]  /*10f30*/  IMAD.MOV.U32 R2, RZ, RZ, R4 ;  /* 0x000000ffff027224 */ /* 0x000fe400078e0004 */
[----:B------:R-:W-:Y:S01]  /*10f40*/  IMAD.U32 R3, RZ, RZ, UR6 ;  /* 0x00000006ff037e24 */ /* 0x000fe2000f8e00ff */
[----:B------:R-:W-:Y:S01]  /*10f50*/  SHF.R.S32.HI R4, RZ, 0x1f, R0 ;  /* 0x0000001fff047819 */ /* 0x000fe20000011400 */
[----:B------:R-:W-:Y:S01]  /*10f60*/  ULDC.64 UR6, c[0x0][0x280] ;  /* 0x0000a00000067ab9 */ /* 0x000fe20000000a00 */
[----:B------:R-:W-:-:S04]  /*10f70*/  IMAD.WIDE.U32 R2, R0, UR4, R2 ;  /* 0x0000000400027c25 */ /* 0x000fc8000f8e0002 */
[----:B------:R-:W-:-:S04]  /*10f80*/  IMAD R4, R4, UR4, RZ ;  /* 0x0000000404047c24 */ /* 0x000fc8000f8e02ff */
[----:B------:R-:W-:Y:S01]  /*10f90*/  IMAD R4, R0, UR5, R4 ;  /* 0x0000000500047c24 */ /* 0x000fe2000f8e0204 */
[----:B------:R-:W-:Y:S01]  /*10fa0*/  ULDC.64 UR4, c[0x0][0x2c8] ;  /* 0x0000b20000047ab9 */ /* 0x000fe20000000a00 */
[----:B------:R-:W-:Y:S02]  /*10fb0*/  IMAD.MOV R0, RZ, RZ, -R0 ;  /* 0x000000ffff007224 */ /* 0x000fe400078e0a00 */
[----:B------:R-:W-:Y:S02]  /*10fc0*/  IMAD.IADD R3, R3, 0x1, R4 ;  /* 0x0000000103037824 */ /* 0x000fe400078e0204 */
[----:B------:R-:W-:Y:S02]  /*10fd0*/  IMAD R0, R7, R0, R6 ;  /* 0x0000000007007224 */ /* 0x000fe400078e0206 */
[----:B--2---:R-:W0:Y:S03]  /*10fe0*/  S2R R6, SR_TID.X ;  /* 0x0000000000067919 */ /* 0x004e260000002100 */
[----:B------:R-:W-:Y:S01]  /*10ff0*/  SHF.R.S32.HI R4, RZ, 0x1f, R0 ;  /* 0x0000001fff047819 */ /* 0x000fe20000011400 */
[----:B------:R-:W-:-:S04]  /*11000*/  IMAD.WIDE.U32 R2, R0, UR4, R2 ;  /* 0x0000000400027c25 */ /* 0x000fc8000f8e0002 */
[----:B------:R-:W-:Y:S01]  /*11010*/  IMAD R4, R4, UR4, RZ ;  /* 0x0000000404047c24 */ /* 0x000fe2000f8e02ff */
[----:B------:R-:W-:-:S03]  /*11020*/  ULDC UR4, c[0x0][0x2b8] ;  /* 0x0000ae0000047ab9 */ /* 0x000fc60000000800 */
[----:B------:R-:W-:Y:S01]  /*11030*/  IMAD R4, R0, UR5, R4 ;  /* 0x0000000500047c24 */ /* 0x000fe2000f8e0204 */
[----:B------:R-:W-:-:S03]  /*11040*/  LEA R0, P1, R2, UR6, 0x1 ;  /* 0x0000000602007c11 */ /* 0x000fc6000f8208ff */
[----:B------:R-:W-:Y:S02]  /*11050*/  IMAD.IADD R3, R3, 0x1, R4 ;  /* 0x0000000103037824 */ /* 0x000fe400078e0204 */
[----:B0-----:R-:W-:-:S05]  /*11060*/  IMAD.SHL.U32 R9, R6, 0x8, RZ ;  /* 0x0000000806097824 */ /* 0x001fca00078e00ff */
[----:B------:R-:W-:Y:S02]  /*11070*/  LOP3.LUT R9, R9, 0x38, RZ, 0xc0, !PT ;  /* 0x0000003809097812 */ /* 0x000fe400078ec0ff */
[----:B------:R-:W-:Y:S02]  /*11080*/  LOP3.LUT R6, R6, 0x7f, RZ, 0xc0, !PT ;  /* 0x0000007f06067812 */ /* 0x000fe400078ec0ff */
[----:B------:R-:W-:Y:S01]  /*11090*/  ISETP.GE.AND P0, PT, R9, UR4, PT ;  /* 0x0000000409007c0c */ /* 0x000fe2000bf06270 */
[----:B------:R-:W-:Y:S01]  /*110a0*/  UMOV UR4, 0xffffffff ;  /* 0xffffffff00047882 */ /* 0x000fe20000000000 */
[----:B------:R-:W-:Y:S02]  /*110b0*/  LEA.HI.X R3, R2, UR7, R3, 0x1, P1 ;  /* 0x0000000702037c11 */ /* 0x000fe400088f0c03 */
[----:B------:R-:W-:Y:S01]  /*110c0*/  SHF.R.U32.HI R10, RZ, 0x3, R6 ;  /* 0x00000003ff0a7819 */ /* 0x000fe20000011606 */
[----:B---3--:R-:W-:Y:S08]  /*110d0*/  BRA.DIV UR4, `(.L_x_7495) ;  /* 0x0000005204707947 */ /* 0x008ff0000b800000 */
[----:B------:R-:W0:Y:S01]  /*110e0*/  SHFL.IDX PT, R5, R0, RZ, 0x181f ;  /* 0x00181fff00057589 */ /* 0x000e2200000e0000 */
[----:B------:R-:W-:Y:S01]  /*110f0*/  IMAD.U32 R6, RZ, RZ, UR39 ;  /* 0x00000027ff067e24 */ /* 0x000fe2000f8e00ff */
[----:B------:R-:W-:Y:S02]  /*11100*/  ULDC UR4, c[0x0][0x288] ;  /* 0x0000a20000047ab9 */ /* 0x000fe40000000800 */
[----:B------:R-:W1:Y:S01]  /*11110*/  SHFL.IDX PT, R4, R3, RZ, 0x181f ;  /* 0x00181fff03047589 */ /* 0x000e6200000e0000 */
[----:B------:R-:W-:Y:S02]  /*11120*/  IMAD R2, R7, UR4, RZ ;  /* 0x0000000407027c24 */ /* 0x000fe4000f8e02ff */
[----:B------:R-:W-:-:S04]  /*11130*/  IMAD R10, R6, 0x40, R10 ;  /* 0x00000040060a7824 */ /* 0x000fc800078e020a */
[C---:B------:R-:W-:Y:S01]  /*11140*/  VIADD R7, R10.reuse, 0x10 ;  /* 0x000000100a077836 */ /* 0x040fe20000000000 */
[C---:B------:R-:W-:Y:S01]  /*11150*/  ISETP.GE.AND P1, PT, R10.reuse, R2, PT ;  /* 0x000000020a00720c */ /* 0x040fe20003f26270 */
[----:B------:R-:W-:Y:S01]  /*11160*/  VIADD R6, R10, 0x20 ;  /* 0x000000200a067836 */ /* 0x000fe20000000000 */
[----:B------:R-:W-:Y:S04]  /*11170*/  STL [R1+0x14], R10 ;  /* 0x0000140a01007387 */ /* 0x000fe80000100800 */
[----:B------:R-:W-:Y:S04]  /*11180*/  STL [R1+0x20], R7 ;  /* 0x0000200701007387 */ /* 0x000fe80000100800 */
[----:B------:R-:W-:Y:S03]  /*11190*/  STL [R1+0x24], R6 ;  /* 0x0000240601007387 */ /* 0x000fe60000100800 */
        /* <DEDUP_REMOVED lines=27> */
.L_x_7617:
        /* <DEDUP_REMOVED lines=12> */
.L_x_7496:
        /* <DEDUP_REMOVED lines=35> */
.L_x_7498:
[----:B------:R-:W-:Y:S05]  /*11640*/  BSYNC B6 ;  /* 0x0000000000067941 */ /* 0x000fea0003800000 */
.L_x_7497:
        /* <DEDUP_REMOVED lines=10> */
[----:B0-----:R-:W-:-:S13]  /*116f0*/  ISETP.NE.AND P0, PT, R8, 0x1, PT ;  /* 0x000000010800780c */ /* 0x001fda0003f05270 */
[----:B------:R-:W0:Y:S01]  /*11700*/  @P0 LDC R0, c[0x0][0x450] ;  /* 0x00011400ff000b82 */ /* 0x000e220000000800 */
[----:B-1----:R-:W-:Y:S02]  /*11710*/  IMAD.SHL.U32 R10, R10, 0x8, RZ ;  /* 0x000000080a0a7824 */ /* 0x002fe400078e00ff */
[----:B-----5:R-:W-:-:S03]  /*11720*/  IMAD.SHL.U32 R9, R11, 0x8, RZ ;  /* 0x000000080b097824 */ /* 0x020fc600078e00ff */
[----:B------:R-:W-:-:S04]  /*11730*/  LOP3.LUT R10, R10, 0x38, RZ, 0xc0, !PT ;  /* 0x000000380a0a7812 */ /* 0x000fc800078ec0ff */
[C---:B------:R-:W-:Y:S02]  /*11740*/  LOP3.LUT R12, R10.reuse, 0x80, RZ, 0xfc, !PT ;  /* 0x000000800a0c7812 */ /* 0x040fe400078efcff */
[----:B------:R-:W-:Y:S02]  /*11750*/  LOP3.LUT R10, R10, 0x40, RZ, 0xfc, !PT ;  /* 0x000000400a0a7812 */ /* 0x000fe400078efcff */
[----:B------:R-:W-:Y:S02]  /*11760*/  LOP3.LUT R9, R9, 0x38, RZ, 0xc0, !PT ;  /* 0x0000003809097812 */ /* 0x000fe400078ec0ff */
[----:B--2---:R-:W-:Y:S02]  /*11770*/  R2UR UR5, R5 ;  /* 0x00000000050572ca */ /* 0x004fe400000e0000 */
[----:B------:R-:W-:Y:S02]  /*11780*/  R2UR UR4, R4 ;  /* 0x00000000040472ca */ /* 0x000fe400000e0000 */
[----:B---3--:R-:W-:-:S02]  /*11790*/  R2UR UR5, R2 ;  /* 0x00000000020572ca */ /* 0x008fc400000e0000 */
        /* <DEDUP_REMOVED lines=30> */
[----:B------:R-:W-:Y:S01]  /*11980*/  ISETP.GE.AND P3, PT, R9, UR4, PT ;  /* 0x0000000409007c0c */ /* 0x000fe2000bf66270 */
[----:B------:R-:W1:Y:S01]  /*11990*/  S2R R12, SR_TID.X ;  /* 0x00000000000c7919 */ /* 0x000e620000002100 */
[----:B------:R-:W-:-:S02]  /*119a0*/  LEA.HI.X R6, R2, UR5, R6, 0x1, P0 ;  /* 0x0000000502067c11 */ /* 0x000fc400080f0c06 */
[----:B------:R-:W-:Y:S02]  /*119b0*/  SEL R2, RZ, 0x1, P3 ;  /* 0x00000001ff027807 */ /* 0x000fe40001800000 */
[----:B------:R-:W-:Y:S02]  /*119c0*/  SEL R3, RZ, 0x4, P2 ;  /* 0x00000004ff037807 */ /* 0x000fe40001000000 */
[----:B------:R-:W-:-:S04]  /*119d0*/  SEL R4, RZ, 0x2, P1 ;  /* 0x00000002ff047807 */ /* 0x000fc80000800000 */
[----:B------:R-:W-:Y:S02]  /*119e0*/  IADD3 R2, R3, R4, R2 ;  /* 0x0000000403027210 */ /* 0x000fe40007ffe002 */
        /* <DEDUP_REMOVED lines=10> */
[----:B------:R-:W-:Y:S01]  /*11a90*/  ISETP.GE.AND P0, PT, R10, UR4, PT ;  /* 0x000000040a007c0c */ /* 0x000fe2000bf06270 */
[C---:B------:R-:W-:Y:S01]  /*11aa0*/  IMAD.SHL.U32 R10, R11.reuse, 0x8, RZ ;  /* 0x000000080b0a7824 */ /* 0x040fe200078e00ff */
[----:B------:R-:W-:Y:S01]  /*11ab0*/  LOP3.LUT R12, R12, 0xc0, RZ, 0xfc, !PT ;  /* 0x000000c00c0c7812 */ /* 0x000fe200078efcff */
[----:B------:R-:W-:Y:S01]  /*11ac0*/  IMAD.SHL.U32 R11, R11, 0x8, RZ ;  /* 0x000000080b0b7824 */ /* 0x000fe200078e00ff */
[----:B------:R-:W-:Y:S02]  /*11ad0*/  SEL R3, RZ, 0x10, P0 ;  /* 0x00000010ff037807 */ /* 0x000fe40000000000 */
[----:B------:R-:W-:-:S02]  /*11ae0*/  LOP3.LUT R10, R10, 0x38, RZ, 0xc0, !PT ;  /* 0x000000380a0a7812 */ /* 0x000fc400078ec0ff */
[----:B------:R-:W-:Y:S02]  /*11af0*/  ISETP.GE.AND P5, PT, R12, UR4, PT ;  /* 0x000000040c007c0c */ /* 0x000fe4000bfa6270 */
[----:B------:R-:W-:Y:S02]  /*11b00*/  LOP3.LUT R12, R10, 0x180, RZ, 0xfc, !PT ;  /* 0x000001800a0c7812 */ /* 0x000fe400078efcff */
[----:B------:R-:W-:Y:S02]  /*11b10*/  LOP3.LUT R11, R11, 0x38, RZ, 0xc0, !PT ;  /* 0x000000380b0b7812 */ /* 0x000fe400078ec0ff */
[----:B------:R-:W-:Y:S02]  /*11b20*/  ISETP.GE.AND P1, PT, R12, UR4, PT ;  /* 0x000000040c007c0c */ /* 0x000fe4000bf26270 */
[----:B------:R-:W-:Y:S02]  /*11b30*/  LOP3.LUT R10, R11, 0x140, RZ, 0xfc, !PT ;  /* 0x000001400b0a7812 */ /* 0x000fe400078efcff */
[----:B------:R-:W-:-:S02]  /*11b40*/  SEL R4, RZ, 0x8, P5 ;  /* 0x00000008ff047807 */ /* 0x000fc40002800000 */
[----:B------:R-:W-:Y:S02]  /*11b50*/  SEL R5, RZ, 0x40, P1 ;  /* 0x00000040ff057807 */ /* 0x000fe40000800000 */
[----:B------:R-:W-:Y:S02]  /*11b60*/  LOP3.LUT R7, R11, 0x1c0, RZ, 0xfc, !PT ;  /* 0x000001c00b077812 */ /* 0x000fe400078efcff */
[----:B------:R-:W-:Y:S02]  /*11b70*/  ISETP.GE.AND P1, PT, R10, UR4, PT ;  /* 0x000000040a007c0c */ /* 0x000fe4000bf26270 */
[----:B------:R-:W-:Y:S02]  /*11b80*/  IADD3 R2, R3, R2, R4 ;  /* 0x0000000203027210 */ /* 0x000fe40007ffe004 */
[----:B------:R-:W-:Y:S02]  /*11b90*/  SEL R3, RZ, 0x20, P1 ;  /* 0x00000020ff037807 */ /* 0x000fe40000800000 */
[----:B------:R-:W-:Y:S01]  /*11ba0*/  ISETP.GE.AND P2, PT, R7, UR4, PT ;  /* 0x0000000407007c0c */ /* 0x000fe2000bf46270 */
[----:B------:R-:W-:Y:S01]  /*11bb0*/  UMOV UR4, 0xffffffff ;  /* 0xffffffff00047882 */ /* 0x000fe20000000000 */
[----:B------:R-:W-:-:S02]  /*11bc0*/  IADD3 R5, R5, R2, R3 ;  /* 0x0000000205057210 */ /* 0x000fc40007ffe003 */
[----:B------:R-:W-:-:S05]  /*11bd0*/  SEL R7, RZ, 0x80, P2 ;  /* 0x00000080ff077807 */ /* 0x000fca0001000000 */
        /* <DEDUP_REMOVED lines=9> */
[----:B------:R-:W-:-:S04]  /*11c70*/  @P0 LOP3.LUT R18, R18, 0x400, RZ, 0xfc, !PT ;  /* 0x0000040012120812 */ /* 0x000fc800078efcff */
[C---:B------:R-:W-:Y:S02]  /*11c80*/  LOP3.LUT P0, RZ, R18.reuse, 0x10, RZ, 0xc0, !PT ;  /* 0x0000001012ff7812 */ /* 0x040fe4000780c0ff */
[----:B------:R-:W-:-:S04]  /*11c90*/  LOP3.LUT R18, R18, 0xfffffdff, RZ, 0xc0, !PT ;  /* 0xfffffdff12127812 */ /* 0x000fc800078ec0ff */
[----:B------:R-:W-:-:S04]  /*11ca0*/  @P1 LOP3.LUT R18, R18, 0x200, RZ, 0xfc, !PT ;  /* 0x0000020012121812 */ /* 0x000fc800078efcff */
[C---:B------:R-:W-:Y:S02]  /*11cb0*/  LOP3.LUT P1, RZ, R18.reuse, 0x8, RZ, 0xc0, !PT ;  /* 0x0000000812ff7812 */ /* 0x040fe4000782c0ff */
[----:B------:R-:W-:Y:S01]  /*11cc0*/  LOP3.LUT R18, R18, 0xfffffeff, RZ, 0xc0, !PT ;  /* 0xfffffeff12127812 */ /* 0x000fe200078ec0ff */
[----:B------:R-:W-:Y:S01]  /*11cd0*/  SHFL.IDX PT, R14, R0, 0x1, 0x181f ;  /* 0x00381f00000e7f89 */ /* 0x000fe200000e0000 */
[-C--:B--2---:R-:W-:Y:S02]  /*11ce0*/  ISETP.GE.AND P2, PT, R3, R4.reuse, PT ;  /* 0x000000040300720c */ /* 0x084fe40003f46270 */
[----:B---3--:R-:W-:Y:S02]  /*11cf0*/  ISETP.GE.AND P3, PT, R2, R4, PT ;  /* 0x000000040200720c */ /* 0x008fe40003f66270 */
[----:B------:R-:W0:Y:S01]  /*11d00*/  S2R R2, SR_TID.X ;  /* 0x0000000000027919 */ /* 0x000e220000002100 */
[----:B------:R-:W1:Y:S08]  /*11d10*/  SHFL.IDX PT, R3, R0, RZ, 0x181f ;  /* 0x00181fff00037589 */ /* 0x000e7000000e0000 */
[----:B------:R-:W-:-:S02]  /*11d20*/  @!P2 LOP3.LUT R8, R5, 0x40, RZ, 0xc0, !PT ;  /* 0x000000400508a812 */ /* 0x000fc400078ec0ff */
[----:B------:R-:W-:Y:S02]  /*11d30*/  @P3 LOP3.LUT R18, R18, 0x100, RZ, 0xfc, !PT ;  /* 0x0000010012123812 */ /* 0x000fe400078efcff */
[----:B------:R-:W-:-:S04]  /*11d40*/  @!P2 SHF.R.U32.HI R8, RZ, 0x2, R8 ;  /* 0x00000002ff08a819 */ /* 0x000fc80000011608 */
[----:B------:R-:W-:Y:S02]  /*11d50*/  @!P2 ISETP.NE.U32.AND P3, PT, R8, RZ, PT ;  /* 0x000000ff0800a20c */ /* 0x000fe40003f65070 */
[----:B------:R-:W-:-:S04]  /*11d60*/  @!P2 LOP3.LUT R8, R7, 0x80, RZ, 0xc0, !PT ;  /* 0x000000800708a812 */ /* 0x000fc800078ec0ff */
[----:B------:R-:W-:Y:S01]  /*11d70*/  @!P2 SHF.R.U32.HI R8, RZ, 0x3, R8 ;  /* 0x00000003ff08a819 */ /* 0x000fe20000011608 */
[----:B0-----:R-:W-:Y:S02]  /*11d80*/  IMAD.SHL.U32 R12, R2, 0x8, RZ ;  /* 0x00000008020c7824 */ /* 0x001fe400078e00ff */
[----:B------:R-:W0:Y:S03]  /*11d90*/  SHFL.IDX PT, R2, R6, RZ, 0x181f ;  /* 0x00181fff06027589 */ /* 0x000e2600000e0000 */
[----:B------:R-:W-:-:S04]  /*11da0*/  LOP3.LUT R12, R12, 0x38, RZ, 0xc0, !PT ;  /* 0x000000380c0c7812 */ /* 0x000fc800078ec0ff */
[----:B-1----:R-:W-:-:S05]  /*11db0*/  @!P2 LEA R3, P6, R12, R3, 0x1 ;  /* 0x000000030c03a211 */ /* 0x002fca00078c08ff */
[----:B0-----:R-:W-:-:S05]  /*11dc0*/  @!P2 IMAD.X R2, RZ, RZ, R2, P6 ;  /* 0x000000ffff02a224 */ /* 0x001fca00030e0602 */
[----:B------:R-:W-:-:S04]  /*11dd0*/  @!P2 LOP3.LUT R3, R3, R2, RZ, 0x3c, !PT ;  /* 0x000000020303a212 */ /* 0x000fc800078e3cff */
[----:B------:R-:W-:-:S04]  /*11de0*/  @!P2 LOP3.LUT R2, R3, R2, RZ, 0x3c, !PT ;  /* 0x000000020302a212 */ /* 0x000fc800078e3cff */
[----:B------:R-:W-:Y:S02]  /*11df0*/  @!P2 LOP3.LUT R3, R3, R2, RZ, 0x3c, !PT ;  /* 0x000000020303a212 */ /* 0x000fe400078e3cff */
[----:B------:R-:W-:-:S03]  /*11e00*/  LOP3.LUT P6, RZ, R18, 0x4, RZ, 0xc0, !PT ;  /* 0x0000000412ff7812 */ /* 0x000fc600078cc0ff */
[----:B----4-:R-:W-:Y:S01]  /*11e10*/  @!P2 LDGSTS.E.BYPASS.LTC128B.128 [R11+0x26400], desc[UR44][R2.64], !P0 ;  /* 0x26400000020bafae */ /* 0x010fe2000c101d6c */
[----:B------:R-:W-:-:S03]  /*11e20*/  LOP3.LUT P0, RZ, R18, 0x400, RZ, 0xc0, !PT ;  /* 0x0000040012ff7812 */ /* 0x000fc6000780c0ff */
[----:B------:R-:W-:Y:S01]  /*11e30*/  @!P2 LDGSTS.E.BYPASS.LTC128B.128 [R11+0x28400], desc[UR44][R2.64+0x80], !P1 ;  /* 0x28400080020bafae */ /* 0x000fe2000c901d6c */
[----:B------:R-:W-:Y:S02]  /*11e40*/  LOP3.LUT P1, RZ, R18, 0x200, RZ, 0xc0, !PT ;  /* 0x0000020012ff7812 */ /* 0x000fe4000782c0ff */
[----:B------:R-:W-:Y:S02]  /*11e50*/  @!P2 ISETP.NE.U32.AND P4, PT, R8, RZ, PT ;  /* 0x000000ff0800a20c */ /* 0x000fe40003f85070 */
[----:B------:R-:W0:Y:S04]  /*11e60*/  SHFL.IDX PT, R8, R6, 0x1, 0x181f ;  /* 0x00381f0006087f89 */ /* 0x000e2800000e0000 */
[----:B------:R-:W-:Y:S04]  /*11e70*/  @!P2 LDGSTS.E.BYPASS.LTC128B.128 [R11+0x2a400], desc[UR44][R2.64+0x100], !P6 ;  /* 0x2a400100020bafae */ /* 0x000fe8000f101d6c */
        /* <DEDUP_REMOVED lines=52> */
.L_x_7627:
        /* <DEDUP_REMOVED lines=15> */
[----:B--2---:R-:W-:Y:S01]  /*122b0*/  LEA R2, P2, R2, R0, 0x1 ;  /* 0x0000000002027211 */ /* 0x004fe200078408ff */
[----:B---3--:R-:W-:-:S04]  /*122c0*/  IMAD.MOV.U32 R8, RZ, RZ, R3 ;  /* 0x000000ffff087224 */ /* 0x008fc800078e0003 */
[----:B-1----:R-:W-:Y:S01]  /*122d0*/  IMAD.X R3, RZ, RZ, R6, P2 ;  /* 0x000000ffff037224 */ /* 0x002fe200010e0606 */
[----:B------:R-:W-:-:S04]  /*122e0*/  ISETP.NE.U32.AND P2, PT, R5, RZ, PT ;  /* 0x000000ff0500720c */ /* 0x000fc80003f45070 */
[----:B------:R-:W-:Y:S01]  /*122f0*/  @!PT LDS RZ, [RZ] ;  /* 0x00000000fffff984 */ /* 0x000fe20000000800 */
[----:B------:R-:W-:Y:S01]  /*12300*/  @!PT LDS RZ, [RZ] ;  /* 0x00000000fffff984 */ /* 0x000fe20000000800 */
[----:B------:R-:W-:Y:S01]  /*12310*/  @!PT LDS RZ, [RZ] ;  /* 0x00000000fffff984 */ /* 0x000fe20000000800 */
[----:B------:R0:W-:Y:S04]  /*12320*/  LDGSTS.E.BYPASS.LTC128B.128 [R8+0x27c00], desc[UR44][R2.64], !P6 ;  /* 0x27c0000002087fae */ /* 0x0001e8000f101d6c */
        /* <DEDUP_REMOVED lines=8> */
.L_x_7501:
[----:B------:R-:W-:Y:S05]  /*123b0*/  BSYNC B0 ;  /* 0x0000000000007941 */ /* 0x000fea0003800000 */
.L_x_7500:
[----:B------:R-:W-:Y:S01]  /*123c0*/  NOP ;  /* 0x0000000000007918 */ /* 0x000fe20000000000 */
[----:B------:R-:W-:-:S13]  /*123d0*/  PLOP3.LUT P0, PT, PT, PT, PT, 0x80, 0x0 ;  /* 0x000000000000781c */ /* 0x000fda0003f0f070 */
.L_x_7502:
        /* <DEDUP_REMOVED lines=18> */
.L_x_7628:
[----:B------:R-:W-:Y:S05]  /*12500*/  BSYNC B0 ;  /* 0x0000000000007941 */ /* 0x000fea0003800000 */
.L_x_7503:
[----:B------:R-:W-:Y:S01]  /*12510*/  LOP3.LUT P0, RZ, R18, 0x2, RZ, 0xc0, !PT ;  /* 0x0000000212ff7812 */ /* 0x000fe2000780c0ff */
[----:B------:R-:W-:-:S12]  /*12520*/  BSSY B0, `(.L_x_7505) ;  /* 0x0000094000007945 */ /* 0x000fd80003800000 */
[----:B------:R-:W-:Y:S05]  /*12530*/  @!P0 BRA `(.L_x_7506) ;  /* 0x0000000800488947 */ /* 0x000fea0003800000 */
[----:B------:R-:W2:Y:S01]  /*12540*/  LDL R2, [R1+0x8] ;  /* 0x0000080001027983 */ /* 0x000ea20000100800 */
        /* <DEDUP_REMOVED lines=8> */
.L_x_7629:
[----:B------:R-:W-:Y:S05]  /*125d0*/  BSYNC B1 ;  /* 0x0000000000017941 */ /* 0x000fea0003800000 */
.L_x_7507:
        /* <DEDUP_REMOVED lines=9> */
.L_x_7510:
[----:B------:R-:W-:Y:S05]  /*12670*/  BSYNC B1 ;  /* 0x0000000000017941 */ /* 0x000fea0003800000 */
.L_x_7509:
        /* <DEDUP_REMOVED lines=11> */
.L_x_7511:
        /* <DEDUP_REMOVED lines=15> */
.L_x_7512:
        /* <DEDUP_REMOVED lines=15> */
.L_x_7513:
        /* <DEDUP_REMOVED lines=15> */
.L_x_7514:
        /* <DEDUP_REMOVED lines=15> */
.L_x_7515:
        /* <DEDUP_REMOVED lines=15> */
.L_x_7516:
        /* <DEDUP_REMOVED lines=15> */
.L_x_7517:
        /* <DEDUP_REMOVED lines=15> */
.L_x_7518:
        /* <DEDUP_REMOVED lines=10> */
.L_x_7506:
[----:B------:R-:W-:Y:S05]  /*12e60*/  BSYNC B0 ;  /* 0x0000000000007941 */ /* 0x000fea0003800000 */
.L_x_7505:
[----:B------:R-:W-:-:S06]  /*12e70*/  UISETP.GE.AND UP0, UPT, UR38, 0x2, UPT ;  /* 0x000000022600788c */ /* 0x000fcc000bf06270 */
[----:B------:R-:W-:-:S13]  /*12e80*/  PLOP3.LUT P0, PT, PT, PT, UP0, 0x80, 0x0 ;  /* 0x000000000000781c */ /* 0x000fda0003f0f008 */
[----:B------:R-:W-:Y:S05]  /*12e90*/  @!P0 BRA `(.L_x_7519) ;  /* 0x0000002800448947 */ /* 0x000fea0003800000 */
[----:B------:R-:W-:Y:S02]  /*12ea0*/  ULOP3.LUT UR4, UR38, 0x1, URZ, 0xc0, !UPT ;  /* 0x0000000126047892 */ /* 0x000fe4000f8ec03f */
[----:B-1----:R-:W-:Y:S02]  /*12eb0*/  IMAD.U32 R6, RZ, RZ, UR38 ;  /* 0x00000026ff067e24 */ /* 0x002fe4000f8e00ff */
[----:B------:R-:W-:Y:S02]  /*12ec0*/  UISETP.NE.U32.AND UP0, UPT, UR4, 0x1, UPT ;  /* 0x000000010400788c */ /* 0x000fe4000bf05070 */
[----:B------:R-:W-:-:S04]  /*12ed0*/  VIADD R6, R6, 0xfffffffe ;  /* 0xfffffffe06067836 */ /* 0x000fc80000000000 */
[----:B0-----:R-:W-:Y:S01]  /*12ee0*/  IMAD.MOV.U32 R0, RZ, RZ, R6 ;  /* 0x000000ffff007224 */ /* 0x001fe200078e0006 */
[----:B------:R-:W-:-:S13]  /*12ef0*/  PLOP3.LUT P0, PT, PT, PT, UP0, 0x80, 0x0 ;  /* 0x000000000000781c */ /* 0x000fda0003f0f008 */
[----:B------:R-:W-:Y:S05]  /*12f00*/  @!P0 BRA `(.L_x_7520) ;  /* 0x0000000c00608947 */ /* 0x000fea0003800000 */
        /* <DEDUP_REMOVED lines=33> */
.L_x_7523:
[----:B------:R-:W1:Y:S01]  /*13120*/  S2R R2, SR_TID.X ;  /* 0x0000000000027919 */ /* 0x000e620000002100 */
[----:B------:R-:W-:Y:S01]  /*13130*/  IMAD R3, R19, 0x8, R17 ;  /* 0x0000000813037824 */ /* 0x000fe200078e0211 */
[----:B------:R-:W-:Y:S01]  /*13140*/  BSSY B1, `(.L_x_7524) ;  /* 0x0000006000017945 */ /* 0x000fe20003800000 */
[----:B-1----:R-:W-:Y:S02]  /*13150*/  LOP3.LUT R4, R2, 0x7f, RZ, 0xc0, !PT ;  /* 0x0000007f02047812 */ /* 0x002fe400078ec0ff */
[----:B------:R-:W-:Y:S02]  /*13160*/  SHF.L.U32 R2, R8, 0x1f, RZ ;  /* 0x0000001f08027819 */ /* 0x000fe400000006ff */
[----:B------:R-:W-:Y:S02]  /*13170*/  ISETP.NE.AND P1, PT, R4, RZ, PT ;  /* 0x000000ff0400720c */ /* 0x000fe40003f25270 */
[----:B------:R-:W1:Y:S02]  /*13180*/  SYNCS.PHASECHK.TRANS64.TRYWAIT P0, [R3+URZ+0x38840], R2 ;  /* 0x03884002030075a7 */ /* 0x000e64000800017f */
[----:B-1----:R-:W-:Y:S09]  /*13190*/  @!P0 BRA `(.L_x_7525) ;  /* 0x0000004000148947 */ /* 0x002ff20003800000 */
.L_x_7630:
[----:B------:R-:W-:Y:S05]  /*131a0*/  BSYNC B1 ;  /* 0x0000000000017941 */ /* 0x000fea0003800000 */
.L_x_7524:
        /* <DEDUP_REMOVED lines=9> */
.L_x_7527:
[----:B------:R-:W-:Y:S05]  /*13240*/  BSYNC B1 ;  /* 0x0000000000017941 */ /* 0x000fea0003800000 */
.L_x_7526:
        /* <DEDUP_REMOVED lines=12> */
.L_x_7528:
        /* <DEDUP_REMOVED lines=12> */
.L_x_7631:
[----:B------:R-:W-:Y:S05]  /*133d0*/  BSYNC B1 ;  /* 0x0000000000017941 */ /* 0x000fea0003800000 */
.L_x_7529:
        /* <DEDUP_REMOVED lines=11> */
.L_x_7532:
[----:B------:R-:W-:Y:S05]  /*13490*/  BSYNC B1 ;  /* 0x0000000000017941 */ /* 0x000fea0003800000 */
.L_x_7531:
[----:B------:R-:W-:Y:S01]  /*134a0*/  R2UR UR10, R7 ;  /* 0x00000000070a72ca */ /* 0x000fe200000e0000 */
[----:B-12---:R-:W-:Y:S01]  /*134b0*/  IMAD R2, R19, 0x10000, R17 ;  /* 0x0001000013027824 */ /* 0x006fe200078e0211 */
[----:B------:R-:W-:Y:S01]  /*134c0*/  R2UR UR6, R8 ;  /* 0x00000000080672ca */ /* 0x000fe200000e0000 */
[----:B------:R-:W-:Y:S01]  /*134d0*/  UIADD3 UR4, UP0, UR46, 0x470, URZ ;  /* 0x000004702e047890 */ /* 0x000fe2000ff1e03f */
[----:B------:R-:W-:Y:S01]  /*134e0*/  R2UR UR7, R9 ;  /* 0x00000000090772ca */ /* 0x000fe200000e0000 */
[----:B------:R-:W-:Y:S01]  /*134f0*/  VIADD R3, R3, 0x38850 ;  /* 0x0003885003037836 */ /* 0x000fe20000000000 */
[----:B------:R-:W-:Y:S01]  /*13500*/  R2UR UR11, R0 ;  /* 0x00000000000b72ca */ /* 0x000fe200000e0000 */
[----:B------:R-:W-:Y:S01]  /*13510*/  VIADD R4, R2, 0x400 ;  /* 0x0000040002047836 */ /* 0x000fe20000000000 */
[----:B------:R-:W-:Y:S01]  /*13520*/  PLOP3.LUT P0, PT, PT, PT, PT, 0x80, 0x0 ;  /* 0x000000000000781c */ /* 0x000fe20003f0f070 */
[----:B------:R-:W-:-:S12]  /*13530*/  UIADD3.X UR5, URZ, UR47, URZ, UP0, !UPT ;  /* 0x0000002f3f057290 */ /* 0x000fd800087fe43f */
.L_x_7533:
        /* <DEDUP_REMOVED lines=15> */
.L_x_7534:
        /* <DEDUP_REMOVED lines=15> */
.L_x_7535:
        /* <DEDUP_REMOVED lines=15> */
.L_x_7536:
        /* <DEDUP_REMOVED lines=15> */
.L_x_7537:
        /* <DEDUP_REMOVED lines=15> */
.L_x_7538:
        /* <DEDUP_REMOVED lines=15> */
.L_x_7539:
        /* <DEDUP_REMOVED lines=15> */
.L_x_7540:
        /* <DEDUP_REMOVED lines=9> */
.L_x_7522:
[----:B------:R-:W-:Y:S05]  /*13c60*/  BSYNC B0 ;  /* 0x0000000000007941 */ /* 0x000fea0003800000 */
.L_x_7521:
[----:B------:R-:W-:-:S06]  /*13c70*/  UIADD3 UR4, UR38, -0x3, URZ ;  /* 0xfffffffd26047890 */ /* 0x000fcc000fffe03f */
[----:B------:R-:W-:-:S07]  /*13c80*/  IMAD.U32 R0, RZ, RZ, UR4 ;  /* 0x00000004ff007e24 */ /* 0x000fce000f8e00ff */
.L_x_7520:
[----:B------:R-:W-:Y:S01]  /*13c90*/  ISETP.NE.AND P0, PT, R6, RZ, PT ;  /* 0x000000ff0600720c */ /* 0x000fe20003f05270 */
[----:B------:R-:W-:-:S12]  /*13ca0*/  BSSY B0, `(.L_x_7519) ;  /* 0x00001b0000007945 */ /* 0x000fd80003800000 */
[----:B------:R-:W-:Y:S05]  /*13cb0*/  @!P0 BRA `(.L_x_7541) ;  /* 0x0000001800b88947 */ /* 0x000fea0003800000 */
.L_x_7582:
        /* <DEDUP_REMOVED lines=33> */
.L_x_7544:
        /* <DEDUP_REMOVED lines=8> */
.L_x_7632:
[----:B------:R-:W-:Y:S05]  /*13f50*/  BSYNC B2 ;  /* 0x0000000000027941 */ /* 0x000fea0003800000 */
.L_x_7545:
        /* <DEDUP_REMOVED lines=9> */
.L_x_7548:
[----:B------:R-:W-:Y:S05]  /*13ff0*/  BSYNC B2 ;  /* 0x0000000000027941 */ /* 0x000fea0003800000 */
.L_x_7547:
        /* <DEDUP_REMOVED lines=11> */
.L_x_7549:
        /* <DEDUP_REMOVED lines=13> */
.L_x_7633:
[----:B------:R-:W-:Y:S05]  /*14180*/  BSYNC B2 ;  /* 0x0000000000027941 */ /* 0x000fea0003800000 */
.L_x_7550:
        /* <DEDUP_REMOVED lines=11> */
.L_x_7553:
[----:B------:R-:W-:Y:S05]  /*14240*/  BSYNC B2 ;  /* 0x0000000000027941 */ /* 0x000fea0003800000 */
.L_x_7552:
        /* <DEDUP_REMOVED lines=9> */
.L_x_7554:
        /* <DEDUP_REMOVED lines=15> */
.L_x_7555:
        /* <DEDUP_REMOVED lines=15> */
.L_x_7556:
        /* <DEDUP_REMOVED lines=15> */
.L_x_7557:
        /* <DEDUP_REMOVED lines=15> */
.L_x_7558:
        /* <DEDUP_REMOVED lines=15> */
.L_x_7559:
        /* <DEDUP_REMOVED lines=15> */
.L_x_7560:
        /* <DEDUP_REMOVED lines=15> */
.L_x_7561:
        /* <DEDUP_REMOVED lines=10> */
.L_x_7543:
[----:B------:R-:W-:Y:S05]  /*14a10*/  BSYNC B1 ;  /* 0x0000000000017941 */ /* 0x000fea0003800000 */
.L_x_7542:
[----:B------:R-:W-:Y:S01]  /*14a20*/  VIADD R7, R7, 0x1 ;  /* 0x0000000107077836 */ /* 0x000fe20000000000 */
[----:B------:R-:W-:Y:S01]  /*14a30*/  LOP3.LUT P2, RZ, R18, 0x2, RZ, 0xc0, !PT ;  /* 0x0000000212ff7812 */ /* 0x000fe2000784c0ff */
[----:B------:R-:W-:Y:S03]  /*14a40*/  BSSY B1, `(.L_x_7562) ;  /* 0x00000d2000017945 */ /* 0x000fe60003800000 */
[----:B------:R-:W-:-:S04]  /*14a50*/  ISETP.NE.AND P0, PT, R7, 0x2, PT ;  /* 0x000000020700780c */ /* 0x000fc80003f05270 */
[----:B------:R-:W-:Y:S02]  /*14a60*/  SEL R2, RZ, 0x1, P0 ;  /* 0x00000001ff027807 */ /* 0x000fe40000000000 */
[----:B------:R-:W-:Y:S02]  /*14a70*/  SEL R19, R7, RZ, P0 ;  /* 0x000000ff07137207 */ /* 0x000fe40000000000 */
[----:B0-----:R-:W-:-:S05]  /*14a80*/  LOP3.LUT R8, R6, R2, RZ, 0x3c, !PT ;  /* 0x0000000206087212 */ /* 0x001fca00078e3cff */
[----:B------:R0:W-:Y:S01]  /*14a90*/  STL [R1+0x8], R8 ;  /* 0x0000080801007387 */ /* 0x0001e20000100800 */
[----:B------:R-:W-:Y:S05]  /*14aa0*/  @!P2 BRA `(.L_x_7563) ;  /* 0x0000000c002ca947 */ /* 0x000fea0003800000 */
[----:B------:R-:W-:Y:S01]  /*14ab0*/  LOP3.LUT P2, RZ, R18, 0x1, RZ, 0xc0, !PT ;  /* 0x0000000112ff7812 */ /* 0x000fe2000784c0ff */
[----:B------:R-:W-:-:S12]  /*14ac0*/  VIADD R6, R0, 0xffffffff ;  /* 0xffffffff00067836 */ /* 0x000fd80000000000 */
        /* <DEDUP_REMOVED lines=21> */
.L_x_7564:
[----:B------:R-:W2:Y:S01]  /*14c20*/  S2R R2, SR_TID.X ;  /* 0x0000000000027919 */ /* 0x000ea20000002100 */
[----:B-1----:R-:W-:Y:S01]  /*14c30*/  IMAD R4, R19, 0x8, R17 ;  /* 0x0000000813047824 */ /* 0x002fe200078e0211 */
[----:B------:R-:W-:Y:S01]  /*14c40*/  BSSY B2, `(.L_x_7565) ;  /* 0x0000006000027945 */ /* 0x000fe20003800000 */
[----:B--2---:R-:W-:Y:S02]  /*14c50*/  LOP3.LUT R3, R2, 0x7f, RZ, 0xc0, !PT ;  /* 0x0000007f02037812 */ /* 0x004fe400078ec0ff */
[----:B------:R-:W-:Y:S02]  /*14c60*/  SHF.L.U32 R2, R8, 0x1f, RZ ;  /* 0x0000001f08027819 */ /* 0x000fe400000006ff */
[----:B------:R-:W-:Y:S02]  /*14c70*/  ISETP.NE.AND P1, PT, R3, RZ, PT ;  /* 0x000000ff0300720c */ /* 0x000fe40003f25270 */
[----:B------:R-:W1:Y:S02]  /*14c80*/  SYNCS.PHASECHK.TRANS64.TRYWAIT P0, [R4+URZ+0x38840], R2 ;  /* 0x03884002040075a7 */ /* 0x000e64000800017f */
[----:B-1----:R-:W-:Y:S09]  /*14c90*/  @!P0 BRA `(.L_x_7566) ;  /* 0x0000002400a48947 */ /* 0x002ff20003800000 */
.L_x_7634:
[----:B------:R-:W-:Y:S05]  /*14ca0*/  BSYNC B2 ;  /* 0x0000000000027941 */ /* 0x000fea0003800000 */
.L_x_7565:
        /* <DEDUP_REMOVED lines=9> */
.L_x_7568:
[----:B------:R-:W-:Y:S05]  /*14d40*/  BSYNC B2 ;  /* 0x0000000000027941 */ /* 0x000fea0003800000 */
.L_x_7567:
        /* <DEDUP_REMOVED lines=11> */
.L_x_7569:
        /* <DEDUP_REMOVED lines=13> */
.L_x_7635:
[----:B------:R-:W-:Y:S05]  /*14ed0*/  BSYNC B2 ;  /* 0x0000000000027941 */ /* 0x000fea0003800000 */
.L_x_7570:
[----:B------:R-:W-:Y:S01]  /*14ee0*/  BSSY B2, `(.L_x_7572) ;  /* 0x000000b000027945 */ /* 0x000fe20003800000 */
[----:B-12---:R-:W-:Y:S02]  /*14ef0*/  IMAD.MOV.U32 R2, RZ, RZ, 0x0 ;  /* 0x00000000ff027424 */ /* 0x006fe400078e00ff */
[----:B------:R-:W-:Y:S01]  /*14f00*/  IMAD.MOV.U32 R3, RZ, RZ, 0x14f00000 ;  /* 0x14f00000ff037424 */ /* 0x000fe200078e00ff */
[----:B------:R-:W-:Y:S06]  /*14f10*/  @P1 BRA `(.L_x_7573) ;  /* 0x00000000001c1947 */ /* 0x000fec0003800000 */
[----:B------:R-:W0:Y:S02]  /*14f20*/  S2R R7, SR_TID.X ;  /* 0x0000000000077919 */ /* 0x000e240000002100 */
[----:B0-----:R-:W-:Y:S01]  /*14f30*/  LOP3.LUT R8, R7, 0x1f, RZ, 0xc0, !PT ;  /* 0x0000001f07087812 */ /* 0x001fe200078ec0ff */
[----:B------:R-:W-:-:S03]  /*14f40*/  IMAD.MOV.U32 R7, RZ, RZ, 0x10000 ;  /* 0x00010000ff077424 */ /* 0x000fc600078e00ff */
[----:B------:R-:W-:Y:S01]  /*14f50*/  ISETP.NE.AND P0, PT, R8, RZ, PT ;  /* 0x000000ff0800720c */ /* 0x000fe20003f05270 */
[----:B------:R1:W-:-:S12]  /*14f60*/  SYNCS.ARRIVE.TRANS64 RZ, [R4+URZ+0x38850], R7 ;  /* 0x0388500704ff79a7 */ /* 0x0003d8000800003f */
[----:B-1----:R-:W-:Y:S05]  /*14f70*/  @!P0 BRA `(.L_x_7573) ;  /* 0x0000000000048947 */ /* 0x002fea0003800000 */
[----:B------:R-:W-:Y:S01]  /*14f80*/  BPT.TRAP 0x1 ;  /* 0x000000040000795c */ /* 0x000fe20000300000 */
.L_x_7573:
[----:B------:R-:W-:Y:S05]  /*14f90*/  BSYNC B2 ;  /* 0x0000000000027941 */ /* 0x000fea0003800000 */
.L_x_7572:
        /* <DEDUP_REMOVED lines=9> */
.L_x_7574:
        /* <DEDUP_REMOVED lines=10> */
[----:B------:R-:W-:Y:S01]  /*150d0*/  R2UR UR6, R2 ;  /* 0x00000000020672ca */ /* 0x000fe200000e0000 */
[----:B------:R-:W-:Y:S01]  /*150e0*/  VIADD R7, R5, 0x2400 ;  /* 0x0000240005077836 */ /* 0x000fe20000000000 */
[----:B------:R-:W-:Y:S01]  /*150f0*/  R2UR UR7, R3 ;  /* 0x00000000030772ca */ /* 0x000fe200000e0000 */
[----:B------:R-:W-:Y:S01]  /*15100*/  UMOV UR10, 0x40 ;  /* 0x00000040000a7882 */ /* 0x000fe20000000000 */
[----:B------:R-:W-:-:S13]  /*15110*/  PLOP3.LUT P0, PT, PT, PT, PT, 0x80, 0x0 ;  /* 0x000000000000781c */ /* 0x000fda0003f0f070 */
.L_x_7575:
        /* <DEDUP_REMOVED lines=15> */
.L_x_7576:
        /* <DEDUP_REMOVED lines=15> */
.L_x_7577:
        /* <DEDUP_REMOVED lines=15> */
.L_x_7578:
        /* <DEDUP_REMOVED lines=15> */
.L_x_7579:
        /* <DEDUP_REMOVED lines=15> */
.L_x_7580:
        /* <DEDUP_REMOVED lines=15> */
.L_x_7581:
        /* <DEDUP_REMOVED lines=10> */
.L_x_7563:
[----:B------:R-:W-:Y:S05]  /*15760*/  BSYNC B1 ;  /* 0x0000000000017941 */ /* 0x000fea0003800000 */
.L_x_7562:
[C---:B------:R-:W-:Y:S01]  /*15770*/  ISETP.GT.AND P0, PT, R0.reuse, 0x1, PT ;  /* 0x000000010000780c */ /* 0x040fe20003f04270 */
[----:B------:R-:W-:-:S12]  /*15780*/  VIADD R0, R0, 0xfffffffe ;  /* 0xfffffffe00007836 */ /* 0x000fd80000000000 */
[----:B------:R-:W-:Y:S05]  /*15790*/  @P0 BRA `(.L_x_7582) ;  /* 0xffffffe400480947 */ /* 0x000fea000383ffff */
.L_x_7541:
[----:B------:R-:W-:Y:S05]  /*157a0*/  BSYNC B0 ;  /* 0x0000000000007941 */ /* 0x000fea0003800000 */
.L_x_7519:
        /* <DEDUP_REMOVED lines=11> */
[----:B------:R-:W2:Y:S01]  /*15860*/  S2R R3, SR_LANEID ;  /* 0x0000000000037919 */ /* 0x000ea20000000000 */
[----:B------:R-:W-:Y:S01]  /*15870*/  VOTEU.ANY UR4, UPT, PT ;  /* 0x0000000000047886 */ /* 0x000fe200038e0100 */
[----:B------:R-:W3:Y:S01]  /*15880*/  LDC.64 R4, c[0x0][0xd80] ;  /* 0x00036000ff047b82 */ /* 0x000ee20000000a00 */
[----:B------:R-:W2:Y:S08]  /*15890*/  FLO.U32 R0, UR4 ;  /* 0x0000000400007d00 */ /* 0x000eb000080e0000 */
[----:B0-----:R-:W3:Y:S01]  /*158a0*/  POPC R2, UR4 ;  /* 0x0000000400027d09 */ /* 0x001ee20008000000 */
[----:B--2---:R-:W-:-:S13]  /*158b0*/  ISETP.EQ.U32.AND P1, PT, R0, R3, PT ;  /* 0x000000030000720c */ /* 0x004fda0003f22070 */
[----:B---3--:R-:W2:Y:S01]  /*158c0*/  @P1 ATOMG.E.ADD.STRONG.GPU PT, R5, desc[UR44][R4.64], R2 ;  /* 0x00000002040519a8 */ /* 0x008ea200081ee1ec */
[----:B------:R-:W0:Y:S02]  /*158d0*/  S2R R3, SR_LTMASK ;  /* 0x0000000000037919 */ /* 0x000e240000003900 */
[----:B0-----:R-:W-:-:S06]  /*158e0*/  LOP3.LUT R3, R3, UR4, RZ, 0xc0, !PT ;  /* 0x0000000403037c12 */ /* 0x001fcc000f8ec0ff */
[----:B------:R-:W0:Y:S01]  /*158f0*/  POPC R3, R3 ;  /* 0x0000000300037309 */ /* 0x000e220000000000 */
[----:B--2---:R-:W0:Y:S02]  /*15900*/  SHFL.IDX PT, R0, R5, R0, 0x1f ;  /* 0x00001f0005007589 */ /* 0x004e2400000e0000 */
[----:B0-----:R-:W-:-:S05]  /*15910*/  IADD3 R0, R0, UR41, R3 ;  /* 0x0000002900007c10 */ /* 0x001fca000fffe003 */
[----:B------:R2:W-:Y:S02]  /*15920*/  STL [R1+0x10], R0 ;  /* 0x0000100001007387 */ /* 0x0005e40000100800 */
.L_x_7584:
[----:B------:R-:W-:Y:S05]  /*15930*/  BSYNC B0 ;  /* 0x0000000000007941 */ /* 0x000fea0003800000 */
.L_x_7583:
[----:B------:R-:W-:-:S07]  /*15940*/  SEL R19, R19, RZ, P0 ;  /* 0x000000ff13137207 */ /* 0x000fce0000000000 */
.L_x_7481:
[----:B------:R-:W-:Y:S05]  /*15950*/  BSYNC B7 ;  /* 0x0000000000077941 */ /* 0x000fea0003800000 */
.L_x_7479:
[----:B------:R4:W5:Y:S01]  /*15960*/  LDL R3, [R1+0x10] ;  /* 0x0000100001037983 */ /* 0x0009620000100800 */
[----:B------:R-:W-:-:S13]  /*15970*/  LOP3.LUT P0, RZ, R18, 0x80, RZ, 0xc0, !PT ;  /* 0x0000008012ff7812 */ /* 0x000fda000780c0ff */
[----:B----4-:R-:W-:Y:S05]  /*15980*/  @!P0 BRA `(.L_x_7585) ;  /* 0x0000000000288947 */ /* 0x010fea0003800000 */
[----:B------:R-:W-:Y:S05]  /*15990*/  WARPSYNC.ALL ;  /* 0x0000000000007948 */ /* 0x000fea0003800000 */
[----:B------:R-:W4:Y:S08]  /*159a0*/  S2UR UR5, SR_CgaCtaId ;  /* 0x00000000000579c3 */ /* 0x000f300000008800 */
[----:B------:R-:W-:Y:S06]  /*159b0*/  BAR.SYNC.DEFER_BLOCKING 0x5, 0x180 ;  /* 0x0146000000007b1d */ /* 0x000fec0000010000 */
[----:B------:R-:W-:-:S02]  /*159c0*/  UMOV UR4, 0x400 ;  /* 0x0000040000047882 */ /* 0x000fc40000000000 */
[----:B----4-:R-:W-:-:S06]  /*159d0*/  ULEA UR4, UR5, UR4, 0x18 ;  /* 0x0000000405047291 */ /* 0x010fcc000f8ec03f */
[----:B------:R-:W-:-:S05]  /*159e0*/  IMAD.U32 R17, RZ, RZ, UR4 ;  /* 0x00000004ff117e24 */ /* 0x000fca000f8e00ff */
[----:B-----5:R-:W4:Y:S04]  /*159f0*/  LDS R3, [R17+0x388d0] ;  /* 0x0388d00011037984 */ /* 0x020f280000000800 */
[----:B----4-:R4:W-:Y:S01]  /*15a00*/  STL [R1+0x10], R3 ;  /* 0x0000100301007387 */ /* 0x0109e20000100800 */
[----:B------:R-:W-:Y:S06]  /*15a10*/  BAR.ARV 0x4, 0x180 ;  /* 0x0106000000007b1d */ /* 0x000fec0000002000 */
[----:B------:R-:W-:Y:S05]  /*15a20*/  BRA `(.L_x_7586) ;  /* 0x00000000002c7947 */ /* 0x000fea0003800000 */
.L_x_7585:
[----:B------:R-:W-:-:S03]  /*15a30*/  UMOV UR4, 0xffffffff ;  /* 0xffffffff00047882 */ /* 0x000fc60000000000 */
[----:B------:R-:W-:Y:S05]  /*15a40*/  BRA.DIV UR4, `(.L_x_7587) ;  /* 0x0000001a04607947 */ /* 0x000fea000b800000 */
[----:B-----5:R4:W0:Y:S02]  /*15a50*/  SHFL.IDX PT, R14, R3, RZ, 0x1f ;  /* 0x00001fff030e7589 */ /* 0x02082400000e0000 */
.L_x_7638:
[----:B--23--:R-:W2:Y:S01]  /*15a60*/  @!P2 S2R R0, SR_CgaCtaId ;  /* 0x000000000000a919 */ /* 0x00cea20000008800 */
[----:B------:R-:W-:Y:S05]  /*15a70*/  WARPSYNC.ALL ;  /* 0x0000000000007948 */ /* 0x000fea0003800000 */
[----:B------:R-:W-:Y:S01]  /*15a80*/  BAR.SYNC.DEFER_BLOCKING 0x4, 0x180 ;  /* 0x0106000000007b1d */ /* 0x000fe20000010000 */
[----:B0-----:R-:W-:-:S05]  /*15a90*/  @!P2 MOV R2, 0x400 ;  /* 0x000004000002a802 */ /* 0x001fca0000000f00 */
[----:B------:R0:W-:Y:S01]  /*15aa0*/  STL [R1+0x10], R14 ;  /* 0x0000100e01007387 */ /* 0x0001e20000100800 */
[----:B--2---:R-:W-:-:S05]  /*15ab0*/  @!P2 LEA R17, R0, R2, 0x18 ;  /* 0x000000020011a211 */ /* 0x004fca00078ec0ff */
[----:B------:R0:W-:Y:S01]  /*15ac0*/  @!P2 STS [R17+0x388d0], R3 ;  /* 0x0388d0031100a388 */ /* 0x0001e20000000800 */
[----:B------:R-:W-:Y:S06]  /*15ad0*/  BAR.ARV 0x5, 0x180 ;  /* 0x0146000000007b1d */ /* 0x000fec0000002000 */
.L_x_7586:
[----:B--23--:R-:W2:Y:S01]  /*15ae0*/  LDL R0, [R1+0x10] ;  /* 0x0000100001007983 */ /* 0x00cea20000100800 */
[----:B------:R-:W-:Y:S02]  /*15af0*/  ULDC UR4, c[0x0][0xd38] ;  /* 0x00034e0000047ab9 */ /* 0x000fe40000000800 */
[----:B--2---:R-:W-:-:S13]  /*15b00*/  ISETP.GE.AND P0, PT, R0, UR4, PT ;  /* 0x0000000400007c0c */ /* 0x004fda000bf06270 */
[----:B------:R-:W-:Y:S05]  /*15b10*/  @!P0 BRA `(.L_x_7588) ;  /* 0xffffffa0005c8947 */ /* 0x000fea000383ffff */
.L_x_7476:
[----:B0-----:R-:W2:Y:S01]  /*15b20*/  LDL.LU R0, [R1+0x28] ;  /* 0x0000280001007983 */ /* 0x001ea20000300800 */
[----:B------:R-:W-:Y:S01]  /*15b30*/  BSSY B0, `(.L_x_7589) ;  /* 0x000000b000007945 */ /* 0x000fe20003800000 */
[----:B------:R-:W0:Y:S01]  /*15b40*/  S2R R5, SR_CgaCtaId ;  /* 0x0000000000057919 */ /* 0x000e220000008800 */
        /* <DEDUP_REMOVED lines=9> */
.L_x_7639:
[----:B------:R-:W-:Y:S05]  /*15be0*/  BSYNC B0 ;  /* 0x0000000000007941 */ /* 0x000fea0003800000 */
.L_x_7589:
[----:B------:R-:W-:-:S03]  /*15bf0*/  UMOV UR4, 0xffffffff ;  /* 0xffffffff00047882 */ /* 0x000fc60000000000 */
[----:B------:R-:W-:Y:S05]  /*15c00*/  BRA.DIV UR4, `(.L_x_7591) ;  /* 0x0000001a042c7947 */ /* 0x000fea000b800000 */
[----:B------:R-:W2:Y:S02]  /*15c10*/  S2R R2, SR_TID.X ;  /* 0x0000000000027919 */ /* 0x000ea40000002100 */
[----:B--2---:R-:W-:-:S04]  /*15c20*/  SHF.R.U32.HI R2, RZ, 0x5, R2 ;  /* 0x00000005ff027819 */ /* 0x004fc80000011602 */
[----:B------:R-:W-:-:S05]  /*15c30*/  LOP3.LUT R2, R2, 0x3, RZ, 0xc0, !PT ;  /* 0x0000000302027812 */ /* 0x000fca00078ec0ff */
[----:B------:R2:W3:Y:S02]  /*15c40*/  SHFL.IDX PT, R14, R2, RZ, 0x1f ;  /* 0x00001fff020e7589 */ /* 0x0004e400000e0000 */
.L_x_7642:
[----:B---3--:R-:W-:Y:S01]  /*15c50*/  ISETP.NE.AND P0, PT, R14, RZ, PT ;  /* 0x000000ff0e00720c */ /* 0x008fe20003f05270 */
[----:B------:R-:W-:-:S12]  /*15c60*/  BSSY B0, `(.L_x_7592) ;  /* 0x0000025000007945 */ /* 0x000fd80003800000 */
[----:B------:R-:W-:Y:S05]  /*15c70*/  @P0 BRA `(.L_x_7593) ;  /* 0x00000000008c0947 */ /* 0x000fea0003800000 */
[----:B------:R-:W-:-:S03]  /*15c80*/  UMOV UR4, 0xffffffff ;  /* 0xffffffff00047882 */ /* 0x000fc60000000000 */
[----:B------:R-:W-:Y:S05]  /*15c90*/  BRA.DIV UR4, `(.L_x_7594) ;  /* 0x0000001a043c7947 */ /* 0x000fea000b800000 */
[----:B------:R-:W-:-:S13]  /*15ca0*/  ELECT P6, URZ, PT ;  /* 0x00000000003f782f */ /* 0x000fda00038c0000 */
.L_x_7645:
[----:B------:R-:W-:Y:S05]  /*15cb0*/  @!P6 BRA `(.L_x_7593) ;  /* 0x00000000007ce947 */ /* 0x000fea0003800000 */
[----:B------:R-:W-:-:S06]  /*15cc0*/  ULOP3.LUT UR4, UR40, 0x2, URZ, 0xfc, !UPT ;  /* 0x0000000228047892 */ /* 0x000fcc000f8efc3f */
[----:B--2---:R-:W-:-:S05]  /*15cd0*/  IMAD.U32 R2, RZ, RZ, UR4 ;  /* 0x00000004ff027e24 */ /* 0x004fca000f8e00ff */
[----:B------:R-:W-:-:S13]  /*15ce0*/  ISETP.NE.AND P2, PT, R2, 0x3, PT ;  /* 0x000000030200780c */ /* 0x000fda0003f45270 */
[----:B------:R-:W-:Y:S05]  /*15cf0*/  @!P2 BRA `(.L_x_7595) ;  /* 0x000000000004a947 */ /* 0x000fea0003800000 */
[----:B------:R-:W-:Y:S01]  /*15d00*/  BPT.TRAP 0x1 ;  /* 0x000000040000795c */ /* 0x000fe20000300000 */
.L_x_7595:
        /* <DEDUP_REMOVED lines=13> */
.L_x_7646:
[----:B------:R-:W1:Y:S02]  /*15de0*/  SYNCS.PHASECHK.TRANS64.TRYWAIT P0, [R7+URZ], R2 ;  /* 0x00000002070075a7 */ /* 0x000e64000800017f */
[----:B-1----:R-:W-:Y:S05]  /*15df0*/  @!P0 BRA `(.L_x_7597) ;  /* 0x0000001800188947 */ /* 0x002fea0003800000 */
.L_x_7647:
[----:B------:R-:W-:Y:S05]  /*15e00*/  @!P2 BRA `(.L_x_7598) ;  /* 0x000000000004a947 */ /* 0x000fea0003800000 */
[----:B------:R-:W-:Y:S01]  /*15e10*/  BPT.TRAP 0x1 ;  /* 0x000000040000795c */ /* 0x000fe20000300000 */
.L_x_7598:
[----:B------:R-:W-:-:S04]  /*15e20*/  VIADD R0, R0, 0x38860 ;  /* 0x0003886000007836 */ /* 0x000fc80000000000 */
[----:B------:R-:W-:-:S04]  /*15e30*/  IMAD R4, R19, 0x8, R0 ;  /* 0x0000000813047824 */ /* 0x000fc800078e0200 */
[----:B------:R-:W2:Y:S02]  /*15e40*/  SYNCS.PHASECHK.TRANS64.TRYWAIT P0, [R4+URZ], R5 ;  /* 0x00000005040075a7 */ /* 0x000ea4000800017f */
[----:B--2---:R-:W-:Y:S05]  /*15e50*/  @!P0 BRA `(.L_x_7599) ;  /* 0x0000001800148947 */ /* 0x004fea0003800000 */
.L_x_7648:
[----:B------:R-:W-:-:S07]  /*15e60*/  IMAD R3, R3, 0x8, R0 ;  /* 0x0000000803037824 */ /* 0x000fce00078e0200 */
.L_x_7600:
[----:B---3--:R3:W4:Y:S02]  /*15e70*/  SYNCS.PHASECHK.TRANS64.TRYWAIT P0, [R3+URZ], R2 ;  /* 0x00000002030075a7 */ /* 0x008724000800017f */
[----:B----4-:R-:W-:Y:S05]  /*15e80*/  @!P0 NANOSLEEP.SYNCS 0x989680 ;  /* 0x009896800000895d */ /* 0x010fea0003900000 */
[----:B------:R-:W4:Y:S02]  /*15e90*/  @!P0 SYNCS.PHASECHK.TRANS64 P0, [R3+URZ], R2 ;  /* 0x00000002030085a7 */ /* 0x000f24000800007f */
[----:B----4-:R-:W-:Y:S05]  /*15ea0*/  @!P0 BRA `(.L_x_7600) ;  /* 0xfffffffc00f08947 */ /* 0x010fea000383ffff */
.L_x_7593:
[----:B------:R-:W-:Y:S05]  /*15eb0*/  BSYNC B0 ;  /* 0x0000000000007941 */ /* 0x000fea0003800000 */
.L_x_7592:
[----:B------:R-:W-:Y:S05]  /*15ec0*/  EXIT ;  /* 0x000000000000794d */ /* 0x000fea0003800000 */
.L_x_7435:
[----:B0-----:R0:W1:Y:S02]  /*15ed0*/  SYNCS.PHASECHK.TRANS64.TRYWAIT P1, [R17+URZ+0x38800], R4 ;  /* 0x03880004110075a7 */ /* 0x001064000802017f */
[----:B-1----:R-:W-:Y:S05]  /*15ee0*/  @!P1 NANOSLEEP.SYNCS 0x989680 ;  /* 0x009896800000995d */ /* 0x002fea0003900000 */
[----:B------:R-:W1:Y:S02]  /*15ef0*/  @!P1 SYNCS.PHASECHK.TRANS64 P1, [R17+URZ+0x38800], R4 ;  /* 0x03880004110095a7 */ /* 0x000e64000802007f */
[----:B-1----:R-:W-:Y:S05]  /*15f00*/  @!P1 BRA `(.L_x_7435) ;  /* 0xfffffffc00f09947 */ /* 0x002fea000383ffff */
[----:B------:R-:W-:Y:S05]  /*15f10*/  BRA `(.L_x_7601) ;  /* 0xfffffed8005c7947 */ /* 0x000fea000383ffff */
.L_x_7439:
[----:B--2---:R2:W3:Y:S02]  /*15f20*/  SYNCS.PHASECHK.TRANS64.TRYWAIT P1, [R6+URZ+0x38830], R7 ;  /* 0x03883007060075a7 */ /* 0x0044e4000802017f */
[----:B---3--:R-:W-:Y:S05]  /*15f30*/  @!P1 NANOSLEEP.SYNCS 0x989680 ;  /* 0x009896800000995d */ /* 0x008fea0003900000 */
[----:B------:R-:W3:Y:S02]  /*15f40*/  @!P1 SYNCS.PHASECHK.TRANS64 P1, [R6+URZ+0x38830], R7 ;  /* 0x03883007060095a7 */ /* 0x000ee4000802007f */
[----:B---3--:R-:W-:Y:S05]  /*15f50*/  @!P1 BRA `(.L_x_7439) ;  /* 0xfffffffc00f09947 */ /* 0x008fea000383ffff */
[----:B------:R-:W-:Y:S05]  /*15f60*/  BRA `(.L_x_7438) ;  /* 0xfffffed8007c7947 */ /* 0x000fea000383ffff */
.L_x_7440:
[----:B---3--:R3:W4:Y:S02]  /*15f70*/  SYNCS.PHASECHK.TRANS64.TRYWAIT P1, [R17+URZ+0x38810], R4 ;  /* 0x03881004110075a7 */ /* 0x008724000802017f */
[----:B----4-:R-:W-:Y:S05]  /*15f80*/  @!P1 NANOSLEEP.SYNCS 0x989680 ;  /* 0x009896800000995d */ /* 0x010fea0003900000 */
[----:B------:R-:W4:Y:S02]  /*15f90*/  @!P1 SYNCS.PHASECHK.TRANS64 P1, [R17+URZ+0x38810], R4 ;  /* 0x03881004110095a7 */ /* 0x000f24000802007f */
[----:B----4-:R-:W-:Y:S05]  /*15fa0*/  @!P1 BRA `(.L_x_7440) ;  /* 0xfffffffc00f09947 */ /* 0x010fea000383ffff */
[----:B------:R-:W-:Y:S05]  /*15fb0*/  BRA `(.L_x_7602) ;  /* 0xfffffedc00087947 */ /* 0x000fea000383ffff */
.L_x_7444:
[----:B0-----:R0:W3:Y:S02]  /*15fc0*/  SYNCS.PHASECHK.TRANS64.TRYWAIT P1, [R6+URZ+0x38850], R7 ;  /* 0x03885007060075a7 */ /* 0x0010e4000802017f */
[----:B---3--:R-:W-:Y:S05]  /*15fd0*/  @!P1 NANOSLEEP.SYNCS 0x989680 ;  /* 0x009896800000995d */ /* 0x008fea0003900000 */
[----:B------:R-:W3:Y:S02]  /*15fe0*/  @!P1 SYNCS.PHASECHK.TRANS64 P1, [R6+URZ+0x38850], R7 ;  /* 0x03885007060095a7 */ /* 0x000ee4000802007f */
[----:B---3--:R-:W-:Y:S05]  /*15ff0*/  @!P1 BRA `(.L_x_7444) ;  /* 0xfffffffc00f09947 */ /* 0x008fea000383ffff */
[----:B------:R-:W-:Y:S05]  /*16000*/  BRA `(.L_x_7443) ;  /* 0xfffffedc00387947 */ /* 0x000fea000383ffff */
.L_x_7449:
[----:B-1----:R1:W2:Y:S02]  /*16010*/  SYNCS.PHASECHK.TRANS64.TRYWAIT P3, [R9+URZ+0x38830], R8 ;  /* 0x03883008090075a7 */ /* 0x0022a4000806017f */
[----:B--2---:R-:W-:Y:S05]  /*16020*/  @!P3 NANOSLEEP.SYNCS 0x989680 ;  /* 0x009896800000b95d */ /* 0x004fea0003900000 */
[----:B------:R-:W2:Y:S02]  /*16030*/  @!P3 SYNCS.PHASECHK.TRANS64 P3, [R9+URZ+0x38830], R8 ;  /* 0x038830080900b5a7 */ /* 0x000ea4000806007f */
[----:B--2---:R-:W-:Y:S05]  /*16040*/  @!P3 BRA `(.L_x_7449) ;  /* 0xfffffffc00f0b947 */ /* 0x004fea000383ffff */
[----:B------:R-:W-:Y:S05]  /*16050*/  BRA `(.L_x_7448) ;  /* 0xffffff0400607947 */ /* 0x000fea000383ffff */
.L_x_7453:
[----:B---3--:R3:W4:Y:S02]  /*16060*/  SYNCS.PHASECHK.TRANS64.TRYWAIT P3, [R9+URZ+0x38850], R8 ;  /* 0x03885008090075a7 */ /* 0x008724000806017f */
[----:B----4-:R-:W-:Y:S05]  /*16070*/  @!P3 NANOSLEEP.SYNCS 0x989680 ;  /* 0x009896800000b95d */ /* 0x010fea0003900000 */
[----:B------:R-:W4:Y:S02]  /*16080*/  @!P3 SYNCS.PHASECHK.TRANS64 P3, [R9+URZ+0x38850], R8 ;  /* 0x038850080900b5a7 */ /* 0x000f24000806007f */
[----:B----4-:R-:W-:Y:S05]  /*16090*/  @!P3 BRA `(.L_x_7453) ;  /* 0xfffffffc00f0b947 */ /* 0x010fea000383ffff */
[----:B------:R-:W-:Y:S05]  /*160a0*/  BRA `(.L_x_7452) ;  /* 0xffffff0400c47947 */ /* 0x000fea000383ffff */
.L_x_7459:
[----:B-1----:R1:W2:Y:S02]  /*160b0*/  SYNCS.PHASECHK.TRANS64.TRYWAIT P1, [R9+URZ+0x38830], R8 ;  /* 0x03883008090075a7 */ /* 0x0022a4000802017f */
[----:B--2---:R-:W-:Y:S05]  /*160c0*/  @!P1 NANOSLEEP.SYNCS 0x989680 ;  /* 0x009896800000995d */ /* 0x004fea0003900000 */
[----:B------:R-:W2:Y:S02]  /*160d0*/  @!P1 SYNCS.PHASECHK.TRANS64 P1, [R9+URZ+0x38830], R8 ;  /* 0x03883008090095a7 */ /* 0x000ea4000802007f */
[----:B--2---:R-:W-:Y:S05]  /*160e0*/  @!P1 BRA `(.L_x_7459) ;  /* 0xfffffffc00f09947 */ /* 0x004fea000383ffff */
[----:B------:R-:W-:Y:S05]  /*160f0*/  BRA `(.L_x_7458) ;  /* 0xffffff3400d07947 */ /* 0x000fea000383ffff */
.L_x_7463:
[----:B---3--:R3:W4:Y:S02]  /*16100*/  SYNCS.PHASECHK.TRANS64.TRYWAIT P1, [R9+URZ+0x38850], R8 ;  /* 0x03885008090075a7 */ /* 0x008724000802017f */
[----:B----4-:R-:W-:Y:S05]  /*16110*/  @!P1 NANOSLEEP.SYNCS 0x989680 ;  /* 0x009896800000995d */ /* 0x010fea0003900000 */
[----:B------:R-:W4:Y:S02]  /*16120*/  @!P1 SYNCS.PHASECHK.TRANS64 P1, [R9+URZ+0x38850], R8 ;  /* 0x03885008090095a7 */ /* 0x000f24000802007f */
[----:B----4-:R-:W-:Y:S05]  /*16130*/  @!P1 BRA `(.L_x_7463) ;  /* 0xfffffffc00f09947 */ /* 0x010fea000383ffff */
[----:B------:R-:W-:Y:S05]  /*16140*/  BRA `(.L_x_7462) ;  /* 0xffffff38002c7947 */ /* 0x000fea000383ffff */
.L_x_7487:
[----:B------:R-:W-:Y:S02]  /*16150*/  IMAD.MOV.U32 R13, RZ, RZ, R4 ;  /* 0x000000ffff0d7224 */ /* 0x000fe400078e0004 */
[----:B------:R-:W-:Y:S02]  /*16160*/  IMAD.MOV.U32 R12, RZ, RZ, RZ ;  /* 0x000000ffff0c7224 */ /* 0x000fe400078e00ff */
[----:B------:R-:W-:Y:S02]  /*16170*/  IMAD.MOV.U32 R11, RZ, RZ, 0x1f ;  /* 0x0000001fff0b7424 */ /* 0x000fe400078e00ff */
[----:B------:R-:W-:-:S07]  /*16180*/  IMAD.MOV.U32 R15, RZ, RZ, -0x1 ;  /* 0xffffffffff0f7424 */ /* 0x000fce00078e00ff */
[----:B0-----:R-:W-:Y:S05]  /*16190*/  WARPSYNC.COLLECTIVE R15, `(.L_x_7603) ;  /* 0x000000000f087348 */ /* 0x001fea0003c00000 */
[----:B------:R1:W2:Y:S02]  /*161a0*/  SHFL.IDX P6, R14, R13, R12, R11 ;  /* 0x0000000c0d0e7389 */ /* 0x0002a400000c000b */
[----:B012---:R-:W-:Y:S01]  /*161b0*/  ENDCOLLECTIVE ;  /* 0x000000000000791b */ /* 0x007fe20003800000 */
.L_x_7603:
[----:B------:R-:W-:Y:S05]  /*161c0*/  BRA `(.L_x_7604) ;  /* 0xffffffa400747947 */ /* 0x000fea000383ffff */
.L_x_7489:
[----:B------:R-:W-:Y:S01]  /*161d0*/  BSSY B0, `(.L_x_7605) ;  /* 0x0000006000007945 */ /* 0x000fe20003800000 */
[----:B------:R-:W-:-:S07]  /*161e0*/  IMAD.MOV.U32 R15, RZ, RZ, -0x1 ;  /* 0xffffffffff0f7424 */ /* 0x000fce00078e00ff */
[----:B01----:R-:W-:Y:S05]  /*161f0*/  WARPSYNC.COLLECTIVE R15, `(.L_x_7606) ;  /* 0x000000000f0c7348 */ /* 0x003fea0003c00000 */
[----:B------:R-:W-:Y:S02]  /*16200*/  ELECT P6, UR62, PT ;  /* 0x00000000003e782f */ /* 0x000fe400038c0000 */
[----:B------:R-:W-:Y:S01]  /*16210*/  MOV R14, UR62 ;  /* 0x0000003e000e7c02 */ /* 0x000fe20008000f00 */
[----:B01----:R-:W-:Y:S10]  /*16220*/  ENDCOLLECTIVE ;  /* 0x000000000000791b */ /* 0x003ff40003800000 */
.L_x_7606:
[----:B------:R-:W-:Y:S05]  /*16230*/  BSYNC B0 ;  /* 0x0000000000007941 */ /* 0x000fea0003800000 */
.L_x_7605:
[----:B------:R-:W-:Y:S05]  /*16240*/  BRA `(.L_x_7607) ;  /* 0xffffffa400787947 */ /* 0x000fea000383ffff */
.L_x_7491:
[----:B--2---:R2:W3:Y:S02]  /*16250*/  SYNCS.PHASECHK.TRANS64.TRYWAIT P0, [R0+URZ+0x38840], R2 ;  /* 0x03884002000075a7 */ /* 0x0044e4000800017f */
[----:B---3--:R-:W-:Y:S05]  /*16260*/  @!P0 NANOSLEEP.SYNCS 0x989680 ;  /* 0x009896800000895d */ /* 0x008fea0003900000 */
[----:B------:R-:W3:Y:S02]  /*16270*/  @!P0 SYNCS.PHASECHK.TRANS64 P0, [R0+URZ+0x38840], R2 ;  /* 0x03884002000085a7 */ /* 0x000ee4000800007f */
[----:B---3--:R-:W-:Y:S05]  /*16280*/  @!P0 BRA `(.L_x_7491) ;  /* 0xfffffffc00f08947 */ /* 0x008fea000383ffff */
[----:B------:R-:W-:Y:S05]  /*16290*/  BRA `(.L_x_7608) ;  /* 0xffffffa400d07947 */ /* 0x000fea000383ffff */
.L_x_7495:
        /* <DEDUP_REMOVED lines=8> */
.L_x_7609:
[----:B------:R-:W-:-:S04]  /*16320*/  IMAD R10, R6, 0x40, R10 ;  /* 0x00000040060a7824 */ /* 0x000fc800078e020a */
[----:B------:R-:W-:Y:S01]  /*16330*/  VIADD R6, R10, 0x20 ;  /* 0x000000200a067836 */ /* 0x000fe20000000000 */
[----:B------:R0:W-:Y:S01]  /*16340*/  STL [R1+0x14], R10 ;  /* 0x0000140a01007387 */ /* 0x0001e20000100800 */
[----:B------:R-:W-:Y:S02]  /*16350*/  IMAD.MOV.U32 R13, RZ, RZ, R0 ;  /* 0x000000ffff0d7224 */ /* 0x000fe400078e0000 */
[----:B------:R-:W-:-:S07]  /*16360*/  IMAD.MOV.U32 R4, RZ, RZ, R14 ;  /* 0x000000ffff047224 */ /* 0x000fce00078e000e */
[----:B0-----:R-:W-:Y:S05]  /*16370*/  WARPSYNC.COLLECTIVE R15, `(.L_x_7610) ;  /* 0x000000000f087348 */ /* 0x001fea0003c00000 */
[----:B------:R1:W2:Y:S02]  /*16380*/  SHFL.IDX P6, R14, R13, R12, R11 ;  /* 0x0000000c0d0e7389 */ /* 0x0002a400000c000b */
[----:B012---:R-:W-:Y:S01]  /*16390*/  ENDCOLLECTIVE ;  /* 0x000000000000791b */ /* 0x007fe20003800000 */
.L_x_7610:
[----:B------:R-:W-:Y:S02]  /*163a0*/  ULDC UR4, c[0x0][0x288] ;  /* 0x0000a20000047ab9 */ /* 0x000fe40000000800 */
[----:B------:R-:W-:Y:S02]  /*163b0*/  IMAD R2, R7, UR4, RZ ;  /* 0x0000000407027c24 */ /* 0x000fe4000f8e02ff */
[----:B------:R-:W-:-:S03]  /*163c0*/  VIADD R7, R10, 0x10 ;  /* 0x000000100a077836 */ /* 0x000fc60000000000 */
[----:B------:R-:W-:Y:S02]  /*163d0*/  ISETP.GE.AND P1, PT, R10, R2, PT ;  /* 0x000000020a00720c */ /* 0x000fe40003f26270 */
[----:B------:R0:W-:Y:S01]  /*163e0*/  STL [R1+0x20], R7 ;  /* 0x0000200701007387 */ /* 0x0001e20000100800 */
[----:B------:R-:W-:-:S03]  /*163f0*/  IMAD.MOV.U32 R13, RZ, RZ, R3 ;  /* 0x000000ffff0d7224 */ /* 0x000fc600078e0003 */
[----:B------:R0:W-:Y:S01]  /*16400*/  STL [R1+0x24], R6 ;  /* 0x0000240601007387 */ /* 0x0001e20000100800 */
[----:B------:R-:W-:Y:S02]  /*16410*/  IMAD.MOV.U32 R12, RZ, RZ, 0x1 ;  /* 0x00000001ff0c7424 */ /* 0x000fe400078e00ff */
[----:B------:R-:W-:-:S07]  /*16420*/  IMAD.MOV.U32 R5, RZ, RZ, R14 ;  /* 0x000000ffff057224 */ /* 0x000fce00078e000e */
[----:B0-----:R-:W-:Y:S05]  /*16430*/  WARPSYNC.COLLECTIVE R15, `(.L_x_7611) ;  /* 0x000000000f087348 */ /* 0x001fea0003c00000 */
[----:B------:R1:W2:Y:S02]  /*16440*/  SHFL.IDX P6, R14, R13, R12, R11 ;  /* 0x0000000c0d0e7389 */ /* 0x0002a400000c000b */
[----:B012---:R-:W-:Y:S01]  /*16450*/  ENDCOLLECTIVE ;  /* 0x000000000000791b */ /* 0x007fe20003800000 */
.L_x_7611:
        /* <DEDUP_REMOVED lines=15> */
.L_x_7612:
[----:B------:R-:W-:Y:S02]  /*16550*/  IMAD.MOV.U32 R13, RZ, RZ, R3 ;  /* 0x000000ffff0d7224 */ /* 0x000fe400078e0003 */
[----:B------:R-:W-:Y:S02]  /*16560*/  IMAD.MOV.U32 R12, RZ, RZ, 0x2 ;  /* 0x00000002ff0c7424 */ /* 0x000fe400078e00ff */
[----:B------:R-:W-:-:S07]  /*16570*/  IMAD.MOV.U32 R5, RZ, RZ, R14 ;  /* 0x000000ffff057224 */ /* 0x000fce00078e000e */
[----:B------:R-:W-:Y:S05]  /*16580*/  WARPSYNC.COLLECTIVE R15, `(.L_x_7613) ;  /* 0x000000000f087348 */ /* 0x000fea0003c00000 */
[----:B------:R0:W1:Y:S02]  /*16590*/  SHFL.IDX P6, R14, R13, R12, R11 ;  /* 0x0000000c0d0e7389 */ /* 0x00006400000c000b */
[----:B01----:R-:W-:Y:S01]  /*165a0*/  ENDCOLLECTIVE ;  /* 0x000000000000791b */ /* 0x003fe20003800000 */
.L_x_7613:
        /* <DEDUP_REMOVED lines=15> */
.L_x_7614:
[----:B------:R-:W-:Y:S02]  /*166a0*/  IMAD.MOV.U32 R13, RZ, RZ, R3 ;  /* 0x000000ffff0d7224 */ /* 0x000fe400078e0003 */
[----:B------:R-:W-:Y:S02]  /*166b0*/  IMAD.MOV.U32 R12, RZ, RZ, 0x3 ;  /* 0x00000003ff0c7424 */ /* 0x000fe400078e00ff */
[----:B------:R-:W-:-:S07]  /*166c0*/  IMAD.MOV.U32 R5, RZ, RZ, R14 ;  /* 0x000000ffff057224 */ /* 0x000fce00078e000e */
[----:B------:R-:W-:Y:S05]  /*166d0*/  WARPSYNC.COLLECTIVE R15, `(.L_x_7615) ;  /* 0x000000000f087348 */ /* 0x000fea0003c00000 */
[----:B------:R0:W1:Y:S02]  /*166e0*/  SHFL.IDX P6, R14, R13, R12, R11 ;  /* 0x0000000c0d0e7389 */ /* 0x00006400000c000b */
[----:B01----:R-:W-:Y:S01]  /*166f0*/  ENDCOLLECTIVE ;  /* 0x000000000000791b */ /* 0x003fe20003800000 */
.L_x_7615:
        /* <DEDUP_REMOVED lines=10> */
.L_x_7616:
[----:B------:R-:W-:Y:S01]  /*167a0*/  @!PT LDS RZ, [RZ] ;  /* 0x00000000fffff984 */ /* 0x000fe20000000800 */
[----:B------:R-:W-:Y:S01]  /*167b0*/  @!PT LDS RZ, [RZ] ;  /* 0x00000000fffff984 */ /* 0x000fe20000000800 */
[----:B------:R-:W-:Y:S01]  /*167c0*/  @!PT LDS RZ, [RZ] ;  /* 0x00000000fffff984 */ /* 0x000fe20000000800 */
[----:B------:R0:W-:Y:S01]  /*167d0*/  @!P1 LDGSTS.E.BYPASS.LTC128B.128 [R8+0x21400], desc[UR44][R4.64], !P0 ;  /* 0x2140000004089fae */ /* 0x0001e2000c101d6c */
[----:B------:R-:W-:Y:S01]  /*167e0*/  IMAD.MOV.U32 R0, RZ, RZ, R14 ;  /* 0x000000ffff007224 */ /* 0x000fe200078e000e */
[----:B------:R-:W-:Y:S06]  /*167f0*/  BRA `(.L_x_7617) ;  /* 0xffffffa800d47947 */ /* 0x000fec000383ffff */
.L_x_7499:
        /* <DEDUP_REMOVED lines=8> */
.L_x_7619:
[----:B------:R-:W-:Y:S05]  /*16880*/  BSYNC B0 ;  /* 0x0000000000007941 */ /* 0x000fea0003800000 */
.L_x_7618:
        /* <DEDUP_REMOVED lines=10> */
.L_x_7620:
        /* <DEDUP_REMOVED lines=46> */
.L_x_7621:
[----:B------:R-:W-:Y:S02]  /*16c10*/  IMAD.MOV.U32 R13, RZ, RZ, R0 ;  /* 0x000000ffff0d7224 */ /* 0x000fe400078e0000 */
[----:B------:R-:W-:-:S07]  /*16c20*/  IMAD.MOV.U32 R8, RZ, RZ, R14 ;  /* 0x000000ffff087224 */ /* 0x000fce00078e000e */
[----:B------:R-:W-:Y:S05]  /*16c30*/  WARPSYNC.COLLECTIVE R15, `(.L_x_7622) ;  /* 0x000000000f087348 */ /* 0x000fea0003c00000 */
[----:B------:R0:W1:Y:S02]  /*16c40*/  SHFL.IDX P6, R14, R13, R12, R11 ;  /* 0x0000000c0d0e7389 */ /* 0x00006400000c000b */
[----:B01----:R-:W-:Y:S01]  /*16c50*/  ENDCOLLECTIVE ;  /* 0x000000000000791b */ /* 0x003fe20003800000 */
.L_x_7622:
        /* <DEDUP_REMOVED lines=22> */
.L_x_7623:
        /* <DEDUP_REMOVED lines=21> */
.L_x_7624:
        /* <DEDUP_REMOVED lines=29> */
.L_x_7625:
[----:B------:R-:W-:Y:S02]  /*170e0*/  IMAD.MOV.U32 R13, RZ, RZ, R0 ;  /* 0x000000ffff0d7224 */ /* 0x000fe400078e0000 */
[----:B------:R-:W-:-:S07]  /*170f0*/  IMAD.MOV.U32 R6, RZ, RZ, R14 ;  /* 0x000000ffff067224 */ /* 0x000fce00078e000e */
[----:B------:R-:W-:Y:S05]  /*17100*/  WARPSYNC.COLLECTIVE R15, `(.L_x_7626) ;  /* 0x000000000f087348 */ /* 0x000fea0003c00000 */
[----:B------:R0:W1:Y:S02]  /*17110*/  SHFL.IDX P6, R14, R13, R12, R11 ;  /* 0x0000000c0d0e7389 */ /* 0x00006400000c000b */
[----:B01----:R-:W-:Y:S01]  /*17120*/  ENDCOLLECTIVE ;  /* 0x000000000000791b */ /* 0x003fe20003800000 */
.L_x_7626:
[----:B------:R-:W-:Y:S01]  /*17130*/  IMAD.MOV.U32 R0, RZ, RZ, R14 ;  /* 0x000000ffff007224 */ /* 0x000fe200078e000e */
[----:B------:R-:W-:Y:S06]  /*17140*/  BRA `(.L_x_7627) ;  /* 0xffffffb0001c7947 */ /* 0x000fec000383ffff */
.L_x_7504:
[----:B0-----:R0:W2:Y:S02]  /*17150*/  SYNCS.PHASECHK.TRANS64.TRYWAIT P0, [R17+URZ+0x38820], R0 ;  /* 0x03882000110075a7 */ /* 0x0010a4000800017f */
[----:B--2---:R-:W-:Y:S05]  /*17160*/  @!P0 NANOSLEEP.SYNCS 0x989680 ;  /* 0x009896800000895d */ /* 0x004fea0003900000 */
[----:B------:R-:W2:Y:S02]  /*17170*/  @!P0 SYNCS.PHASECHK.TRANS64 P0, [R17+URZ+0x38820], R0 ;  /* 0x03882000110085a7 */ /* 0x000ea4000800007f */
[----:B--2---:R-:W-:Y:S05]  /*17180*/  @!P0 BRA `(.L_x_7504) ;  /* 0xfffffffc00f08947 */ /* 0x004fea000383ffff */
[----:B------:R-:W-:Y:S05]  /*17190*/  BRA `(.L_x_7628) ;  /* 0xffffffb000d87947 */ /* 0x000fea000383ffff */
.L_x_7508:
[----:B0-----:R0:W2:Y:S02]  /*171a0*/  SYNCS.PHASECHK.TRANS64.TRYWAIT P0, [R0+URZ+0x38860], R2 ;  /* 0x03886002000075a7 */ /* 0x0010a4000800017f */
[----:B--2---:R-:W-:Y:S05]  /*171b0*/  @!P0 NANOSLEEP.SYNCS 0x989680 ;  /* 0x009896800000895d */ /* 0x004fea0003900000 */
[----:B------:R-:W2:Y:S02]  /*171c0*/  @!P0 SYNCS.PHASECHK.TRANS64 P0, [R0+URZ+0x38860], R2 ;  /* 0x03886002000085a7 */ /* 0x000ea4000800007f */
[----:B--2---:R-:W-:Y:S05]  /*171d0*/  @!P0 BRA `(.L_x_7508) ;  /* 0xfffffffc00f08947 */ /* 0x004fea000383ffff */
[----:B------:R-:W-:Y:S05]  /*171e0*/  BRA `(.L_x_7629) ;  /* 0xffffffb000f87947 */ /* 0x000fea000383ffff */
.L_x_7525:
[----:B-1----:R1:W2:Y:S02]  /*171f0*/  SYNCS.PHASECHK.TRANS64.TRYWAIT P0, [R3+URZ+0x38840], R2 ;  /* 0x03884002030075a7 */ /* 0x0022a4000800017f */
[----:B--2---:R-:W-:Y:S05]  /*17200*/  @!P0 NANOSLEEP.SYNCS 0x989680 ;  /* 0x009896800000895d */ /* 0x004fea0003900000 */
[----:B------:R-:W2:Y:S02]  /*17210*/  @!P0 SYNCS.PHASECHK.TRANS64 P0, [R3+URZ+0x38840], R2 ;  /* 0x03884002030085a7 */ /* 0x000ea4000800007f */
[----:B--2---:R-:W-:Y:S05]  /*17220*/  @!P0 BRA `(.L_x_7525) ;  /* 0xfffffffc00f08947 */ /* 0x004fea000383ffff */
[----:B------:R-:W-:Y:S05]  /*17230*/  BRA `(.L_x_7630) ;  /* 0xffffffbc00d87947 */ /* 0x000fea000383ffff */
.L_x_7530:
[----:B--2---:R2:W3:Y:S02]  /*17240*/  SYNCS.PHASECHK.TRANS64.TRYWAIT P0, [R3+URZ+0x38860], R2 ;  /* 0x03886002030075a7 */ /* 0x0044e4000800017f */
[----:B---3--:R-:W-:Y:S05]  /*17250*/  @!P0 NANOSLEEP.SYNCS 0x989680 ;  /* 0x009896800000895d */ /* 0x008fea0003900000 */
[----:B------:R-:W3:Y:S02]  /*17260*/  @!P0 SYNCS.PHASECHK.TRANS64 P0, [R3+URZ+0x38860], R2 ;  /* 0x03886002030085a7 */ /* 0x000ee4000800007f */
[----:B---3--:R-:W-:Y:S05]  /*17270*/  @!P0 BRA `(.L_x_7530) ;  /* 0xfffffffc00f08947 */ /* 0x008fea000383ffff */
[----:B------:R-:W-:Y:S05]  /*17280*/  BRA `(.L_x_7631) ;  /* 0xffffffc000507947 */ /* 0x000fea000383ffff */
.L_x_7546:
[----:B0-----:R0:W1:Y:S02]  /*17290*/  SYNCS.PHASECHK.TRANS64.TRYWAIT P0, [R4+URZ+0x38840], R2 ;  /* 0x03884002040075a7 */ /* 0x001064000800017f */
[----:B-1----:R-:W-:Y:S05]  /*172a0*/  @!P0 NANOSLEEP.SYNCS 0x989680 ;  /* 0x009896800000895d */ /* 0x002fea0003900000 */
[----:B------:R-:W1:Y:S02]  /*172b0*/  @!P0 SYNCS.PHASECHK.TRANS64 P0, [R4+URZ+0x38840], R2 ;  /* 0x03884002040085a7 */ /* 0x000e64000800007f */
[----:B-1----:R-:W-:Y:S05]  /*172c0*/  @!P0 BRA `(.L_x_7546) ;  /* 0xfffffffc00f08947 */ /* 0x002fea000383ffff */
[----:B------:R-:W-:Y:S05]  /*172d0*/  BRA `(.L_x_7632) ;  /* 0xffffffcc001c7947 */ /* 0x000fea000383ffff */
.L_x_7551:
[----:B-1----:R1:W2:Y:S02]  /*172e0*/  SYNCS.PHASECHK.TRANS64.TRYWAIT P0, [R4+URZ+0x38860], R2 ;  /* 0x03886002040075a7 */ /* 0x0022a4000800017f */
[----:B--2---:R-:W-:Y:S05]  /*172f0*/  @!P0 NANOSLEEP.SYNCS 0x989680 ;  /* 0x009896800000895d */ /* 0x004fea0003900000 */
[----:B------:R-:W2:Y:S02]  /*17300*/  @!P0 SYNCS.PHASECHK.TRANS64 P0, [R4+URZ+0x38860], R2 ;  /* 0x03886002040085a7 */ /* 0x000ea4000800007f */
[----:B--2---:R-:W-:Y:S05]  /*17310*/  @!P0 BRA `(.L_x_7551) ;  /* 0xfffffffc00f08947 */ /* 0x004fea000383ffff */
[----:B------:R-:W-:Y:S05]  /*17320*/  BRA `(.L_x_7633) ;  /* 0xffffffcc00947947 */ /* 0x000fea000383ffff */
.L_x_7566:
[----:B-1----:R1:W2:Y:S02]  /*17330*/  SYNCS.PHASECHK.TRANS64.TRYWAIT P0, [R4+URZ+0x38840], R2 ;  /* 0x03884002040075a7 */ /* 0x0022a4000800017f */
[----:B--2---:R-:W-:Y:S05]  /*17340*/  @!P0 NANOSLEEP.SYNCS 0x989680 ;  /* 0x009896800000895d */ /* 0x004fea0003900000 */
[----:B------:R-:W2:Y:S02]  /*17350*/  @!P0 SYNCS.PHASECHK.TRANS64 P0, [R4+URZ+0x38840], R2 ;  /* 0x03884002040085a7 */ /* 0x000ea4000800007f */
[----:B--2---:R-:W-:Y:S05]  /*17360*/  @!P0 BRA `(.L_x_7566) ;  /* 0xfffffffc00f08947 */ /* 0x004fea000383ffff */
[----:B------:R-:W-:Y:S05]  /*17370*/  BRA `(.L_x_7634) ;  /* 0xffffffd800487947 */ /* 0x000fea000383ffff */
.L_x_7571:
[----:B--2---:R2:W3:Y:S02]  /*17380*/  SYNCS.PHASECHK.TRANS64.TRYWAIT P0, [R4+URZ+0x38860], R2 ;  /* 0x03886002040075a7 */ /* 0x0044e4000800017f */
[----:B---3--:R-:W-:Y:S05]  /*17390*/  @!P0 NANOSLEEP.SYNCS 0x989680 ;  /* 0x009896800000895d */ /* 0x008fea0003900000 */
[----:B------:R-:W3:Y:S02]  /*173a0*/  @!P0 SYNCS.PHASECHK.TRANS64 P0, [R4+URZ+0x38860], R2 ;  /* 0x03886002040085a7 */ /* 0x000ee4000800007f */
[----:B---3--:R-:W-:Y:S05]  /*173b0*/  @!P0 BRA `(.L_x_7571) ;  /* 0xfffffffc00f08947 */ /* 0x008fea000383ffff */
[----:B------:R-:W-:Y:S05]  /*173c0*/  BRA `(.L_x_7635) ;  /* 0xffffffd800c07947 */ /* 0x000fea000383ffff */
.L_x_7587:
[----:B------:R-:W-:Y:S01]  /*173d0*/  BSSY B0, `(.L_x_7636) ;  /* 0x0000008000007945 */ /* 0x000fe20003800000 */
[----:B-----5:R-:W-:Y:S02]  /*173e0*/  IMAD.MOV.U32 R13, RZ, RZ, R3 ;  /* 0x000000ffff0d7224 */ /* 0x020fe400078e0003 */
[----:B------:R-:W-:Y:S02]  /*173f0*/  IMAD.MOV.U32 R12, RZ, RZ, RZ ;  /* 0x000000ffff0c7224 */ /* 0x000fe400078e00ff */
[----:B------:R-:W-:Y:S02]  /*17400*/  IMAD.MOV.U32 R11, RZ, RZ, 0x1f ;  /* 0x0000001fff0b7424 */ /* 0x000fe400078e00ff */
[----:B------:R-:W-:-:S07]  /*17410*/  IMAD.MOV.U32 R15, RZ, RZ, -0x1 ;  /* 0xffffffffff0f7424 */ /* 0x000fce00078e00ff */
[----:B0123--:R-:W-:Y:S05]  /*17420*/  WARPSYNC.COLLECTIVE R15, `(.L_x_7637) ;  /* 0x000000000f087348 */ /* 0x00ffea0003c00000 */
[----:B------:R4:W0:Y:S02]  /*17430*/  SHFL.IDX P6, R14, R13, R12, R11 ;  /* 0x0000000c0d0e7389 */ /* 0x00082400000c000b */
[----:B01234-:R-:W-:Y:S01]  /*17440*/  ENDCOLLECTIVE ;  /* 0x000000000000791b */ /* 0x01ffe20003800000 */
.L_x_7637:
[----:B------:R-:W-:Y:S05]  /*17450*/  BSYNC B0 ;  /* 0x0000000000007941 */ /* 0x000fea0003800000 */
.L_x_7636:
[----:B------:R-:W-:Y:S05]  /*17460*/  BRA `(.L_x_7638) ;  /* 0xffffffe4007c7947 */ /* 0x000fea000383ffff */
.L_x_7590:
[----:B0-----:R0:W2:Y:S02]  /*17470*/  SYNCS.PHASECHK.TRANS64.TRYWAIT P0, [R0+URZ+0x38820], R3 ;  /* 0x03882003000075a7 */ /* 0x0010a4000800017f */
[----:B--2---:R-:W-:Y:S05]  /*17480*/  @!P0 NANOSLEEP.SYNCS 0x989680 ;  /* 0x009896800000895d */ /* 0x004fea0003900000 */
[----:B------:R-:W2:Y:S02]  /*17490*/  @!P0 SYNCS.PHASECHK.TRANS64 P0, [R0+URZ+0x38820], R3 ;  /* 0x03882003000085a7 */ /* 0x000ea4000800007f */
[----:B--2---:R-:W-:Y:S05]  /*174a0*/  @!P0 BRA `(.L_x_7590) ;  /* 0xfffffffc00f08947 */ /* 0x004fea000383ffff */
[----:B------:R-:W-:Y:S05]  /*174b0*/  BRA `(.L_x_7639) ;  /* 0xffffffe400c87947 */ /* 0x000fea000383ffff */
.L_x_7591:
        /* <DEDUP_REMOVED lines=11> */
.L_x_7641:
[----:B------:R-:W-:Y:S05]  /*17570*/  BSYNC B0 ;  /* 0x0000000000007941 */ /* 0x000fea0003800000 */
.L_x_7640:
[----:B------:R-:W-:Y:S05]  /*17580*/  BRA `(.L_x_7642) ;  /* 0xffffffe400b07947 */ /* 0x000fea000383ffff */
.L_x_7594:
[----:B------:R-:W-:Y:S01]  /*17590*/  BSSY B1, `(.L_x_7643) ;  /* 0x0000006000017945 */ /* 0x000fe20003800000 */
[----:B------:R-:W-:-:S07]  /*175a0*/  IMAD.MOV.U32 R15, RZ, RZ, -0x1 ;  /* 0xffffffffff0f7424 */ /* 0x000fce00078e00ff */
[----:B012---:R-:W-:Y:S05]  /*175b0*/  WARPSYNC.COLLECTIVE R15, `(.L_x_7644) ;  /* 0x000000000f0c7348 */ /* 0x007fea0003c00000 */
[----:B------:R-:W-:Y:S02]  /*175c0*/  ELECT P6, UR62, PT ;  /* 0x00000000003e782f */ /* 0x000fe400038c0000 */
[----:B------:R-:W-:Y:S01]  /*175d0*/  MOV R14, UR62 ;  /* 0x0000003e000e7c02 */ /* 0x000fe20008000f00 */
[----:B012---:R-:W-:Y:S10]  /*175e0*/  ENDCOLLECTIVE ;  /* 0x000000000000791b */ /* 0x007ff40003800000 */
.L_x_7644:
[----:B------:R-:W-:Y:S05]  /*175f0*/  BSYNC B1 ;  /* 0x0000000000017941 */ /* 0x000fea0003800000 */
.L_x_7643:
[----:B------:R-:W-:Y:S05]  /*17600*/  BRA `(.L_x_7645) ;  /* 0xffffffe400a87947 */ /* 0x000fea000383ffff */
.L_x_7596:
[----:B0-----:R0:W1:Y:S02]  /*17610*/  SYNCS.PHASECHK.TRANS64.TRYWAIT P0, [R6+URZ], R5 ;  /* 0x00000005060075a7 */ /* 0x001064000800017f */
[----:B-1----:R-:W-:Y:S05]  /*17620*/  @!P0 NANOSLEEP.SYNCS 0x989680 ;  /* 0x009896800000895d */ /* 0x002fea0003900000 */
[----:B------:R-:W1:Y:S02]  /*17630*/  @!P0 SYNCS.PHASECHK.TRANS64 P0, [R6+URZ], R5 ;  /* 0x00000005060085a7 */ /* 0x000e64000800007f */
[----:B-1----:R-:W-:Y:S05]  /*17640*/  @!P0 BRA `(.L_x_7596) ;  /* 0xfffffffc00f08947 */ /* 0x002fea000383ffff */
[----:B------:R-:W-:Y:S05]  /*17650*/  BRA `(.L_x_7646) ;  /* 0xffffffe400e07947 */ /* 0x000fea000383ffff */
.L_x_7597:
[----:B-1----:R1:W2:Y:S02]  /*17660*/  SYNCS.PHASECHK.TRANS64.TRYWAIT P0, [R7+URZ], R2 ;  /* 0x00000002070075a7 */ /* 0x0022a4000800017f */
[----:B--2---:R-:W-:Y:S05]  /*17670*/  @!P0 NANOSLEEP.SYNCS 0x989680 ;  /* 0x009896800000895d */ /* 0x004fea0003900000 */
[----:B------:R-:W2:Y:S02]  /*17680*/  @!P0 SYNCS.PHASECHK.TRANS64 P0, [R7+URZ], R2 ;  /* 0x00000002070085a7 */ /* 0x000ea4000800007f */
[----:B--2---:R-:W-:Y:S05]  /*17690*/  @!P0 BRA `(.L_x_7597) ;  /* 0xfffffffc00f08947 */ /* 0x004fea000383ffff */
[----:B------:R-:W-:Y:S05]  /*176a0*/  BRA `(.L_x_7647) ;  /* 0xffffffe400d47947 */ /* 0x000fea000383ffff */
.L_x_7599:
[----:B--2---:R2:W3:Y:S02]  /*176b0*/  SYNCS.PHASECHK.TRANS64.TRYWAIT P0, [R4+URZ], R5 ;  /* 0x00000005040075a7 */ /* 0x0044e4000800017f */
[----:B---3--:R-:W-:Y:S05]  /*176c0*/  @!P0 NANOSLEEP.SYNCS 0x989680 ;  /* 0x009896800000895d */ /* 0x008fea0003900000 */
[----:B------:R-:W3:Y:S02]  /*176d0*/  @!P0 SYNCS.PHASECHK.TRANS64 P0, [R4+URZ], R5 ;  /* 0x00000005040085a7 */ /* 0x000ee4000800007f */
[----:B---3--:R-:W-:Y:S05]  /*176e0*/  @!P0 BRA `(.L_x_7599) ;  /* 0xfffffffc00f08947 */ /* 0x008fea000383ffff */
[----:B------:R-:W-:Y:S05]  /*176f0*/  BRA `(.L_x_7648) ;  /* 0xffffffe400d87947 */ /* 0x000fea000383ffff */
.L_x_7649:
        /* <DEDUP_REMOVED lines=16> */
.L_x_15129:


//--------------------- .text._ZN7cutlass13device_kernelIN5flash11enable_sm90INS1_16FlashAttnFwdSm90INS1_25CollectiveMainloopFwdSm90ILi2EN4cute5tupleIJNS5_1CILi1EEES8_S8_EEENS6_IJNS7_ILi64EEESA_SA_EEELi512ENS_6half_tEfNS_4arch4Sm90ELb1ELb0ELb0ELb1ELb0ELb0ELb0ELb0ELb0ELb1ELb0ELb0EEENS1_21CollectiveEpilogueFwdINS6_IJSA_NS7_ILi512EEESA_EEES9_SC_SE_Li256ELb1ELb1ELb0ELb0EEENS1_36VarlenDynamicPersistentTileSchedulerILi64ELi64ELi256ELi128ELb0ELb1ELb1ELb1ELb1ELb1EEEEEEEEEvNT_6ParamsE --------------------------
	.section	.text._ZN7cutlass13device_kernelIN5flash11enable_sm90INS1_16FlashAttnFwdSm90INS1_25CollectiveMainloopFwdSm90ILi2EN4cute5tupleIJNS5_1CILi1EEES8_S8_EEENS6_IJNS7_ILi64EEESA_SA_EEELi512ENS_6half_tEfNS_4arch4Sm90ELb1ELb0ELb0ELb1ELb0ELb0ELb0ELb0ELb0ELb1ELb0ELb0EEENS1_21CollectiveEpilogueFwdINS6_IJSA_NS7_ILi512EEESA_EEES9_SC_SE_Li256ELb1ELb1ELb0ELb0EEENS1_36VarlenDynamicPersistentTileSchedulerILi64ELi64ELi256ELi128ELb0ELb1ELb1ELb1ELb1ELb1EEEEEEEEEvNT_6ParamsE,"ax",@progbits
	.align	128
.text._ZN7cutlass13device_kernelIN5flash11enable_sm90INS1_16FlashAttnFwdSm90INS1_25CollectiveMainloopFwdSm90ILi2EN4cute5tupleIJNS5_1CILi1EEES8_S8_EEENS6_IJNS7_ILi64EEESA_SA_EEELi512ENS_6half_tEfNS_4arch4Sm90ELb1ELb0ELb0ELb1ELb0ELb0ELb0ELb0ELb0ELb1ELb0ELb0EEENS1_21CollectiveEpilogueFwdINS6_IJSA_NS7_ILi512EEESA_EEES9_SC_SE_Li256ELb1ELb1ELb0ELb0EEENS1_36VarlenDynamicPersistentTileSchedulerILi64ELi64ELi256ELi128ELb0ELb1ELb1ELb1ELb1ELb1EEEEEEEEEvNT_6ParamsE:
        .type           _ZN7cutlass13device_kernelIN5flash11enable_sm90INS1_16FlashAttnFwdSm90INS1_25CollectiveMainloopFwdSm90ILi2EN4cute5tupleIJNS5_1CILi1EEES8_S8_EEENS6_IJNS7_ILi64EEESA_SA_EEELi512ENS_6half_tEfNS_4arch4Sm90ELb1ELb0ELb0ELb1ELb0ELb0ELb0ELb0ELb0ELb1ELb0ELb0EEENS1_21CollectiveEpilogueFwdINS6_IJSA_NS7_ILi512EEESA_EEES9_SC_SE_Li256ELb1ELb1ELb0ELb0EEENS1_36VarlenDynamicPersistentTileSchedulerILi64ELi64ELi256ELi128ELb0ELb1ELb1ELb1ELb1ELb1EEEEEEEEEvNT_6ParamsE,@function
        .size           _ZN7cutlass13device_kernelIN5flash11enable_sm90INS1_16FlashAttnFwdSm90INS1_25CollectiveMainloopFwdSm90ILi2EN4cute5tupleIJNS5_1CILi1EEES8_S8_EEENS6_IJNS7_ILi64EEESA_SA_EEELi512ENS_6half_tEfNS_4arch4Sm90ELb1ELb0ELb0ELb1ELb0ELb0ELb0ELb0ELb0ELb1ELb0ELb0EEENS1_21CollectiveEpilogueFwdINS6_IJSA_NS7_ILi512EEESA_EEES9_SC_SE_Li256ELb1ELb1ELb0ELb0EEENS1_36VarlenDynamicPersistentTileSchedulerILi64ELi64ELi256ELi128ELb0ELb1ELb1ELb1ELb1ELb1EEEEEEEEEvNT_6ParamsE,(.L_x_15130 - _ZN7cutlass13device_kernelIN5flash11enable_sm90INS1_16FlashAttnFwdSm90INS1_25CollectiveMainloopFwdSm90ILi2EN4cute5tupleIJNS5_1CILi1EEES8_S8_EEENS6_IJNS7_ILi64EEESA_SA_EEELi512ENS_6half_tEfNS_4arch4Sm90ELb1ELb0ELb0ELb1ELb0ELb0ELb0ELb0ELb0ELb1ELb0ELb0EEENS1_21CollectiveEpilogueFwdINS6_IJSA_NS7_ILi512EEESA_EEES9_SC_SE_Li256ELb1ELb1ELb0ELb0EEENS1_36VarlenDynamicPersistentTileSchedulerILi64ELi64ELi256ELi128ELb0ELb1ELb1ELb1ELb1ELb1EEEEEEEEEvNT_6ParamsE)
        .other          _ZN7cutlass13device_kernelIN5flash11enable_sm90INS1_16FlashAttnFwdSm90INS1_25CollectiveMainloopFwdSm90ILi2EN4cute5tupleIJNS5_1CILi1EEES8_S8_EEENS6_IJNS7_ILi64EEESA_SA_EEELi512ENS_6half_tEfNS_4arch4Sm90ELb1ELb0ELb0ELb1ELb0ELb0ELb0ELb0ELb0ELb1ELb0ELb0EEENS1_21CollectiveEpilogueFwdINS6_IJSA_NS7_ILi512EEESA_EEES9_SC_SE_Li256ELb1ELb1ELb0ELb0EEENS1_36VarlenDynamicPersistentTileSchedulerILi64ELi64ELi256ELi128ELb0ELb1ELb1ELb1ELb1ELb1EEEEEEEEEvNT_6ParamsE,@"STO_CUDA_ENTRY STV_DEFAULT"
_ZN7cutlass13device_kernelIN5flash11enable_sm90INS1_16FlashAttnFwdSm90INS1_25CollectiveMainloopFwdSm90ILi2EN4cute5tupleIJNS5_1CILi1EEES8_S8_EEENS6_IJNS7_ILi64EEESA_SA_EEELi512ENS_6half_tEfNS_4arch4Sm90ELb1ELb0ELb0ELb1ELb0ELb0ELb0ELb0ELb0ELb1ELb0ELb0EEENS1_21CollectiveEpilogueFwdINS6_IJSA_NS7_ILi512EEESA_EEES9_SC_SE_Li256ELb1ELb1ELb0ELb0EEENS1_36VarlenDynamicPersistentTileSchedulerILi64ELi64ELi256ELi128ELb0ELb1ELb1ELb1ELb1ELb1EEEEEEEEEvNT_6ParamsE:
        /* <DEDUP_REMOVED lines=18> */
.L_x_7651:
[----:B------:R-:W-:Y:S05]  /*0120*/  BSYNC B0 ;  /* 0x0000000000007941 */ /* 0x000fea0003800000 */
.L_x_7650:
        /* <DEDUP_REMOVED lines=37> */
.L_x_7652:
        /* <DEDUP_REMOVED lines=22> */
.L_x_7653:
        /* <DEDUP_REMOVED lines=18> */
.L_x_7654:
        /* <DEDUP_REMOVED lines=22> */
.L_x_7655:
        /* <DEDUP_REMOVED lines=22> */
.L_x_7656:
[----:B------:R-:W-:Y:S01]  /*08c0*/  PLOP3.LUT P0, PT, PT, PT, UP0, 0x80, 0x0 ;  /* 0x000000000000781c */ /* 0x000fe20003f0f008 */
[----:B------:R-:W-:Y:S01]  /*08d0*/  UMOV UR36, 0x1 ;  /* 0x0000000100247882 */ /* 0x000fe20000000000 */
[----:B------:R-:W-:Y:S01]  /*08e0*/  NOP ;  /* 0x0000000000007918 */ /* 0x000fe20000000000 */
[----:B------:R-:W-:Y:S01]  /*08f0*/  USEL UR36, UR36, 0x2, !UP0 ;  /* 0x0000000224247887 */ /* 0x000fe2000c000000 */
[----:B------:R-:W-:Y:S01]  /*0900*/  ULDC.64 UR40, c[0x0][0x208] ;  /* 0x0000820000287ab9 */ /* 0x000fe20000000a00 */
[----:B012-4-:R-:W-:Y:S08]  /*0910*/  BAR.SYNC.DEFER_BLOCKING 0x0 ;  /* 0x0000000000007b1d */ /* 0x017ff00000010000 */
[----:B------:R-:W-:Y:S05]  /*0920*/  @!P0 BRA `(.L_x_7657) ;  /* 0x000000b8004c8947 */ /* 0x000fea0003800000 */
.L_x_7658:
        /* <DEDUP_REMOVED lines=28> */
[----:B------:R-:W-:Y:S01]  /*0af0*/  LEA.HI R3, R0, R197, RZ, 0x4 ;  /* 0x000000c500037211 */ /* 0x000fe200078f20ff */
[----:B------:R-:W-:-:S03]  /*0b00*/  UMOV UR37, URZ ;  /* 0x0000003f00257c82 */ /* 0x000fc60008000000 */
[----:B------:R-:W-:Y:S02]  /*0b10*/  SHF.R.S32.HI R2, RZ, 0x4, R3 ;  /* 0x00000004ff027819 */ /* 0x000fe40000011403 */
[C---:B------:R-:W-:Y:S02]  /*0b20*/  LOP3.LUT R6, R3.reuse, 0xfffffff0, RZ, 0xc0, !PT ;  /* 0xfffffff003067812 */ /* 0x040fe400078ec0ff */
[----:B------:R-:W-:-:S03]  /*0b30*/  LEA.HI R4, R3, R2, RZ, 0x1 ;  /* 0x0000000203047211 */ /* 0x000fc600078f08ff */
[----:B------:R-:W-:Y:S01]  /*0b40*/  IMAD.IADD R6, R197, 0x1, -R6 ;  /* 0x00000001c5067824 */ /* 0x000fe200078e0a06 */
[----:B------:R-:W-:Y:S02]  /*0b50*/  LOP3.LUT R5, R4, 0x1ffffffe, RZ, 0xc0, !PT ;  /* 0x1ffffffe04057812 */ /* 0x000fe400078ec0ff */
[----:B------:R-:W-:-:S03]  /*0b60*/  LEA.HI R4, R0, R197, RZ, 0x5 ;  /* 0x000000c500047211 */ /* 0x000fc600078f28ff */
[----:B------:R-:W-:Y:S01]  /*0b70*/  IMAD.IADD R10, R2, 0x1, -R5 ;  /* 0x00000001020a7824 */ /* 0x000fe200078e0a05 */
[CC--:B------:R-:W-:Y:S02]  /*0b80*/  LEA.HI R5, R0.reuse, R197.reuse, RZ, 0x2 ;  /* 0x000000c500057211 */ /* 0x0c0fe400078f10ff */
[----:B------:R-:W-:Y:S02]  /*0b90*/  LEA.HI R2, R0, R197, RZ, 0x7 ;  /* 0x000000c500027211 */ /* 0x000fe400078f38ff */
[--C-:B------:R-:W-:Y:S02]  /*0ba0*/  SHF.R.S32.HI R12, RZ, 0x5, R4.reuse ;  /* 0x00000005ff0c7819 */ /* 0x100fe40000011404 */
[----:B------:R-:W-:Y:S02]  /*0bb0*/  SHF.R.S32.HI R3, RZ, 0x1f, R4 ;  /* 0x0000001fff037819 */ /* 0x000fe40000011404 */
[----:B------:R-:W-:Y:S02]  /*0bc0*/  LOP3.LUT R8, R5, 0xfffffffc, RZ, 0xc0, !PT ;  /* 0xfffffffc05087812 */ /* 0x000fe400078ec0ff */
[----:B------:R-:W-:-:S02]  /*0bd0*/  LOP3.LUT R4, R2, 0xffffff80, RZ, 0xc0, !PT ;  /* 0xffffff8002047812 */ /* 0x000fc400078ec0ff */
[----:B------:R-:W-:Y:S01]  /*0be0*/  LEA.HI R5, R3, R12, RZ, 0x2 ;  /* 0x0000000c03057211 */ /* 0x000fe200078f10ff */
[C---:B------:R-:W-:Y:S01]  /*0bf0*/  IMAD.IADD R8, R197.reuse, 0x1, -R8 ;  /* 0x00000001c5087824 */ /* 0x040fe200078e0a08 */
        /* <DEDUP_REMOVED lines=11> */
[-C--:B------:R-:W-:Y:S02]  /*0cb0*/  LEA.HI R5, R3, R4.reuse, RZ, 0x2 ;  /* 0x0000000403057211 */ /* 0x080fe400078f10ff */
[----:B------:R-:W-:Y:S01]  /*0cc0*/  LOP3.LUT R9, R7, 0xfffffff8, RZ, 0xc0, !PT ;  /* 0xfffffff807097812 */ /* 0x000fe200078ec0ff */
[----:B------:R-:W-:Y:S01]  /*0cd0*/  IMAD.IADD R185, R8, 0x1, -R11 ;  /* 0x0000000108b97824 */ /* 0x000fe200078e0a0b */
[----:B------:R-:W-:Y:S01]  /*0ce0*/  LOP3.LUT R11, R5, 0x7ffffffc, RZ, 0xc0, !PT ;  /* 0x7ffffffc050b7812 */ /* 0x000fe200078ec0ff */
[----:B------:R-:W-:Y:S01]  /*0cf0*/  IMAD.SHL.U32 R7, R7, 0x40, RZ ;  /* 0x0000004007077824 */ /* 0x000fe200078e00ff */
[----:B------:R-:W-:Y:S01]  /*0d00*/  SHF.R.S32.HI R8, RZ, 0x1f, R5 ;  /* 0x0000001fff087819 */ /* 0x000fe20000011405 */
[----:B------:R-:W-:Y:S01]  /*0d10*/  IMAD.IADD R9, R6, 0x1, -R9 ;  /* 0x0000000106097824 */ /* 0x000fe200078e0a09 */
[----:B------:R-:W-:Y:S01]  /*0d20*/  LEA.HI R6, R3, R4, RZ, 0x5 ;  /* 0x0000000403067211 */ /* 0x000fe200078f28ff */
[----:B------:R-:W-:Y:S01]  /*0d30*/  IMAD.IADD R11, R4, 0x1, -R11 ;  /* 0x00000001040b7824 */ /* 0x000fe200078e0a0b */
[----:B------:R-:W-:Y:S01]  /*0d40*/  SHF.R.S32.HI R3, RZ, 0x2, R5 ;  /* 0x00000002ff037819 */ /* 0x000fe20000011405 */
[----:B------:R-:W-:Y:S01]  /*0d50*/  IMAD.SHL.U32 R4, R9, 0x40, RZ ;  /* 0x0000004009047824 */ /* 0x000fe200078e00ff */
[----:B------:R-:W-:Y:S01]  /*0d60*/  LOP3.LUT R7, R7, 0x7ffffe00, RZ, 0xc0, !PT ;  /* 0x7ffffe0007077812 */ /* 0x000fe200078ec0ff */
[----:B------:R-:W-:Y:S01]  /*0d70*/  IMAD.SHL.U32 R5, R10, 0x8, RZ ;  /* 0x000000080a057824 */ /* 0x000fe200078e00ff */
[----:B------:R-:W-:-:S02]  /*0d80*/  LEA.HI R8, R8, R3, RZ, 0x3 ;  /* 0x0000000308087211 */ /* 0x000fc400078f18ff */
[----:B------:R-:W-:Y:S01]  /*0d90*/  LOP3.LUT R4, R4, 0x1c0, RZ, 0xc0, !PT ;  /* 0x000001c004047812 */ /* 0x000fe200078ec0ff */
[----:B------:R-:W-:Y:S01]  /*0da0*/  IMAD.U32 R196, R14, 0x40, R5 ;  /* 0x000000400ec47824 */ /* 0x000fe200078e0005 */
[----:B------:R-:W-:Y:S01]  /*0db0*/  LOP3.LUT R8, R8, 0xfffffff8, RZ, 0xc0, !PT ;  /* 0xfffffff808087812 */ /* 0x000fe200078ec0ff */
[----:B------:R-:W-:Y:S01]  /*0dc0*/  IMAD R7, R12, 0x400, R7 ;  /* 0x000004000c077824 */ /* 0x000fe200078e0207 */
[----:B------:R-:W-:Y:S02]  /*0dd0*/  LOP3.LUT R5, R4, 0x8, R5, 0xf8, !PT ;  /* 0x0000000804057812 */ /* 0x000fe400078ef805 */
[----:B------:R-:W-:Y:S01]  /*0de0*/  SHF.R.U32.HI R4, RZ, 0x3, R4 ;  /* 0x00000003ff047819 */ /* 0x000fe20000011604 */
[----:B------:R-:W-:Y:S01]  /*0df0*/  IMAD.IADD R3, R3, 0x1, -R8 ;  /* 0x0000000103037824 */ /* 0x000fe200078e0a08 */
[----:B------:R-:W-:Y:S02]  /*0e00*/  LEA.HI R0, R0, R197, RZ, 0x3 ;  /* 0x000000c500007211 */ /* 0x000fe400078f18ff */
[----:B------:R-:W-:-:S02]  /*0e10*/  LOP3.LUT R4, R5, R4, RZ, 0x3c, !PT ;  /* 0x0000000405047212 */ /* 0x000fc400078e3cff */
[----:B------:R-:W-:Y:S02]  /*0e20*/  LOP3.LUT R8, R0, 0xfffffff8, RZ, 0xc0, !PT ;  /* 0xfffffff800087812 */ /* 0x000fe400078ec0ff */
[----:B------:R-:W-:Y:S01]  /*0e30*/  R2P PR, R9, 0x6 ;  /* 0x0000000609007804 */ /* 0x000fe20000000000 */
[----:B------:R-:W-:Y:S01]  /*0e40*/  IMAD.IADD R4, R7, 0x1, R4 ;  /* 0x0000000107047824 */ /* 0x000fe200078e0204 */
[----:B------:R-:W-:Y:S01]  /*0e50*/  LEA.HI R2, R2, R193, RZ, 0x1 ;  /* 0x000000c102027211 */ /* 0x000fe200078f08ff */
[----:B------:R-:W-:Y:S01]  /*0e60*/  IMAD.IADD R191, R197, 0x1, -R8 ;  /* 0x00000001c5bf7824 */ /* 0x000fe200078e0a08 */
[----:B------:R-:W-:Y:S02]  /*0e70*/  SHF.R.S32.HI R6, RZ, 0x5, R6 ;  /* 0x00000005ff067819 */ /* 0x000fe40000011406 */
[----:B------:R-:W-:Y:S01]  /*0e80*/  LEA R19, R4, UR46, 0x1 ;  /* 0x0000002e04137c11 */ /* 0x000fe2000f8e08ff */
[----:B------:R-:W-:Y:S01]  /*0e90*/  IMAD.SHL.U32 R17, R191, 0x8, RZ ;  /* 0x00000008bf117824 */ /* 0x000fe200078e00ff */
[----:B------:R-:W-:Y:S01]  /*0ea0*/  LOP3.LUT R2, R2, 0xfffffe, RZ, 0xc0, !PT ;  /* 0x00fffffe02027812 */ /* 0x000fe200078ec0ff */
[----:B------:R-:W-:Y:S01]  /*0eb0*/  IMAD R16, R6, 0x10, R3 ;  /* 0x0000001006107824 */ /* 0x000fe200078e0203 */
[----:B------:R-:W-:Y:S01]  /*0ec0*/  SEL R23, R23, 0xffffffe0, !P1 ;  /* 0xffffffe017177807 */ /* 0x000fe20004800000 */
[----:B------:R-:W-:Y:S01]  /*0ed0*/  VIADD R184, R19, 0x26800 ;  /* 0x0002680013b87836 */ /* 0x000fe20000000000 */
[----:B------:R-:W-:Y:S01]  /*0ee0*/  SHF.R.S32.HI R192, RZ, 0x3, R0 ;  /* 0x00000003ffc07819 */ /* 0x000fe20000011400 */
[----:B------:R-:W-:-:S02]  /*0ef0*/  IMAD.IADD R2, R193, 0x1, -R2 ;  /* 0x00000001c1027824 */ /* 0x000fc400078e0a02 */
        /* <DEDUP_REMOVED lines=14> */
[----:B------:R-:W-:Y:S01]  /*0fe0*/  @P2 VIADD R22, R184, 0xffffffc0 ;  /* 0xffffffc0b8162836 */ /* 0x000fe20000000000 */
[----:B------:R-:W-:Y:S01]  /*0ff0*/  SHF.R.S32.HI R198, RZ, 0x1f, R194 ;  /* 0x0000001fffc67819 */ /* 0x000fe200000114c2 */
[----:B------:R-:W-:-:S02]  /*1000*/  IMAD.SHL.U32 R18, R2, 0x100, RZ ;  /* 0x0000010002127824 */ /* 0x000fc400078e00ff */
[----:B------:R-:W-:Y:S02]  /*1010*/  IMAD.IADD R184, R184, 0x1, R23 ;  /* 0x00000001b8b87824 */ /* 0x000fe400078e0217 */
[----:B------:R-:W-:Y:S02]  /*1020*/  IMAD.SHL.U32 R2, R11, 0x2, RZ ;  /* 0x000000020b027824 */ /* 0x000fe400078e00ff */
[----:B------:R-:W-:Y:S02]  /*1030*/  IMAD R185, R185, 0x8, R16 ;  /* 0x00000008b9b97824 */ /* 0x000fe400078e0210 */
[----:B------:R-:W-:-:S07]  /*1040*/  IMAD.IADD R23, R23, 0x1, R22 ;  /* 0x0000000117177824 */ /* 0x000fce00078e0216 */
.L_x_7714:
[----:B------:R-:W-:Y:S01]  /*1050*/  ULDC.64 UR8, c[0x0][0xc88] ;  /* 0x0003220000087ab9 */ /* 0x000fe20000000a00 */
[----:B------:R-:W-:Y:S01]  /*1060*/  ULDC.64 UR10, c[0x0][0xa18] ;  /* 0x00028600000a7ab9 */ /* 0x000fe20000000a00 */
[----:B------:R-:W-:Y:S02]  /*1070*/  UIMAD.WIDE UR8, UR7, 0x4, UR8 ;  /* 0x00000004070878a5 */ /* 0x000fe4000f8e0208 */
[----:B------:R-:W-:Y:S01]  /*1080*/  UISETP.NE.U32.AND UP1, UPT, UR10, URZ, UPT ;  /* 0x0000003f0a00728c */ /* 0x000fe2000bf25070 */
[----:B------:R-:W-:Y:S01]  /*1090*/  ULDC UR4, c[0x0][0x424] ;  /* 0x0001090000047ab9 */ /* 0x000fe20000000800 */
[----:B------:R-:W-:Y:S02]  /*10a0*/  ULDC UR7, c[0x0][0x2f0] ;  /* 0x0000bc0000077ab9 */ /* 0x000fe40000000800 */
[----:B01-3--:R-:W-:Y:S02]  /*10b0*/  IMAD.U32 R4, RZ, RZ, UR8 ;  /* 0x00000008ff047e24 */ /* 0x00bfe4000f8e00ff */
[----:B------:R-:W-:Y:S01]  /*10c0*/  IMAD.U32 R5, RZ, RZ, UR9 ;  /* 0x00000009ff057e24 */ /* 0x000fe2000f8e00ff */
[----:B------:R-:W-:-:S04]  /*10d0*/  ULDC.64 UR8, c[0x0][0xa28] ;  /* 0x00028a0000087ab9 */ /* 0x000fc80000000a00 */
[----:B--2---:R-:W2:Y:S01]  /*10e0*/  LDG.E R4, desc[UR40][R4.64] ;  /* 0x0000002804047981 */ /* 0x004ea2000c1e1900 */
[----:B------:R-:W-:Y:S02]  /*10f0*/  UISETP.NE.U32.AND UP0, UPT, UR8, URZ, UPT ;  /* 0x0000003f0800728c */ /* 0x000fe4000bf05070 */
[----:B------:R-:W-:Y:S02]  /*1100*/  UISETP.NE.AND.EX UP1, UPT, UR11, URZ, UPT, UP1 ;  /* 0x0000003f0b00728c */ /* 0x000fe4000bf25310 */
[----:B------:R-:W-:-:S04]  /*1110*/  UISETP.NE.AND.EX UP0, UPT, UR9, URZ, UPT, UP0 ;  /* 0x0000003f0900728c */ /* 0x000fc8000bf05300 */
[----:B------:R-:W-:Y:S02]  /*1120*/  PLOP3.LUT P2, PT, PT, PT, UP1, 0x80, 0x0 ;  /* 0x000000000000781c */ /* 0x000fe40003f4f018 */
[----:B------:R-:W-:Y:S02]  /*1130*/  PLOP3.LUT P0, PT, PT, PT, UP0, 0x80, 0x0 ;  /* 0x000000000000781c */ /* 0x000fe40003f0f008 */
[----:B--2---:R-:W-:-:S13]  /*1140*/  R2UR UR45, R4 ;  /* 0x00000000042d72ca */ /* 0x004fda00000e0000 */
[----:B------:R-:W-:Y:S02]  /*1150*/  USHF.R.S32.HI UR44, URZ, 0x1f, UR45 ;  /* 0x0000001f3f2c7899 */ /* 0x000fe4000801142d */
[----:B------:R-:W-:-:S04]  /*1160*/  @UP0 ULEA UR8, UP2, UR45, UR8, 0x2 ;  /* 0x000000082d080291 */ /* 0x000fc8000f84103f */
[----:B------:R-:W-:Y:S02]  /*1170*/  @UP0 ULEA.HI.X UR9, UR45, UR9, UR44, 0x2, UP2 ;  /* 0x000000092d090291 */ /* 0x000fe400090f142c */
[----:B------:R-:W-:Y:S01]  /*1180*/  @UP1 ULEA UR10, UP0, UR45, UR10, 0x2 ;  /* 0x0000000a2d0a1291 */ /* 0x000fe2000f80103f */
[----:B------:R-:W-:-:S03]  /*1190*/  IMAD.U32 R4, RZ, RZ, UR8 ;  /* 0x00000008ff047e24 */ /* 0x000fc6000f8e00ff */
[----:B------:R-:W-:Y:S01]  /*11a0*/  @UP1 ULEA.HI.X UR11, UR45, UR11, UR44, 0x2, UP0 ;  /* 0x0000000b2d0b1291 */ /* 0x000fe200080f142c */
[----:B------:R-:W-:Y:S01]  /*11b0*/  IMAD.U32 R5, RZ, RZ, UR9 ;  /* 0x00000009ff057e24 */ /* 0x000fe2000f8e00ff */
[----:B------:R-:W-:Y:S01]  /*11c0*/  ULDC.64 UR8, c[0x0][0x418] ;  /* 0x0001060000087ab9 */ /* 0x000fe20000000a00 */
[----:B------:R-:W-:-:S03]  /*11d0*/  IMAD.U32 R6, RZ, RZ, UR10 ;  /* 0x0000000aff067e24 */ /* 0x000fc6000f8e00ff */
[----:B----4-:R-:W-:Y:S01]  /*11e0*/  IMAD.U32 R7, RZ, RZ, UR11 ;  /* 0x0000000bff077e24 */ /* 0x010fe2000f8e00ff */
[----:B------:R-:W2:Y:S04]  /*11f0*/  @P0 LDG.E R4, desc[UR40][R4.64] ;  /* 0x0000002804040981 */ /* 0x000ea8000c1e1900 */
[----:B------:R-:W3:Y:S01]  /*1200*/  @P2 LDG.E R6, desc[UR40][R6.64] ;  /* 0x0000002806062981 */ /* 0x000ee2000c1e1900 */
[----:B------:R-:W-:Y:S01]  /*1210*/  UISETP.NE.U32.AND UP0, UPT, UR8, URZ, UPT ;  /* 0x0000003f0800728c */ /* 0x000fe2000bf05070 */
[----:B------:R-:W-:Y:S01]  /*1220*/  UMOV UR50, URZ ;  /* 0x0000003f00327c82 */ /* 0x000fe20008000000 */
[----:B------:R-:W-:Y:S02]  /*1230*/  ULDC UR51, c[0x0][0x288] ;  /* 0x0000a20000337ab9 */ /* 0x000fe40000000800 */
[----:B------:R-:W-:Y:S01]  /*1240*/  UISETP.NE.AND.EX UP0, UPT, UR9, URZ, UPT, UP0 ;  /* 0x0000003f0900728c */ /* 0x000fe2000bf05300 */
[----:B------:R-:W-:-:S02]  /*1250*/  UMOV UR43, UR6 ;  /* 0x00000006002b7c82 */ /* 0x000fc40008000000 */
[----:B------:R-:W-:Y:S01]  /*1260*/  ULDC.64 UR8, c[0x0][0xa20] ;  /* 0x0002880000087ab9 */ /* 0x000fe20000000a00 */
[----:B------:R-:W-:Y:S01]  /*1270*/  USEL UR4, UR4, 0x1, UP0 ;  /* 0x0000000104047887 */ /* 0x000fe20008000000 */
[----:B------:R-:W-:-:S03]  /*1280*/  ISETP.NE.U32.AND P1, PT, RZ, UR8, PT ;  /* 0x00000008ff007c0c */ /* 0x000fc6000bf25070 */
        /* <DEDUP_REMOVED lines=18> */
.L_x_7659:
[----:B------:R-:W-:Y:S05]  /*13b0*/  @!P1 BRA `(.L_x_7660) ;  /* 0x00000000001c9947 */ /* 0x000fea0003800000 */
[----:B------:R-:W-:-:S04]  /*13c0*/  ULEA UR4, UP0, UR45, UR8, 0x2 ;  /* 0x000000082d047291 */ /* 0x000fc8000f80103f */
[----:B------:R-:W-:Y:S02]  /*13d0*/  ULEA.HI.X UR6, UR45, UR9, UR44, 0x2, UP0 ;  /* 0x000000092d067291 */ /* 0x000fe400080f142c */
[----:B------:R-:W-:-:S04]  /*13e0*/  IMAD.U32 R4, RZ, RZ, UR4 ;  /* 0x00000004ff047e24 */ /* 0x000fc8000f8e00ff */
[----:B------:R-:W-:-:S05]  /*13f0*/  IMAD.U32 R5, RZ, RZ, UR6 ;  /* 0x00000006ff057e24 */ /* 0x000fca000f8e00ff */
[----:B------:R-:W2:Y:S02]  /*1400*/  LDG.E R4, desc[UR40][R4.64] ;  /* 0x0000002804047981 */ /* 0x000ea4000c1e1900 */
[----:B--2---:R-:W-:Y:S01]  /*1410*/  R2UR UR4, R4 ;  /* 0x00000000040472ca */ /* 0x004fe200000e0000 */
[----:B------:R-:W-:-:S14]  /*1420*/  BRA `(.L_x_7661) ;  /* 0x0000000000347947 */ /* 0x000fdc0003800000 */
.L_x_7660:
        /* <DEDUP_REMOVED lines=13> */
.L_x_7661:
        /* <DEDUP_REMOVED lines=9> */
[----:B------:R-:W0:Y:S01]  /*1590*/  LDC R0, c[0x0][0x448] ;  /* 0x00011200ff007b82 */ /* 0x000e220000000800 */
[----:B------:R-:W-:Y:S01]  /*15a0*/  UIADD3 UR4, UR42, 0x3f, URZ ;  /* 0x0000003f2a047890 */ /* 0x000fe2000fffe03f */
[----:B------:R-:W-:Y:S01]  /*15b0*/  CS2R R150, SRZ ;  /* 0x0000000000967805 */ /* 0x000fe2000001ff00 */
[----:B------:R-:W-:Y:S01]  /*15c0*/  UIADD3 UR50, UR50, 0x40, -UR51 ;  /* 0x0000004032327890 */ /* 0x000fe2000fffe833 */
        /* <DEDUP_REMOVED lines=20> */
[----:B0-----:R-:W-:Y:S01]  /*1710*/  ISETP.NE.AND P0, PT, R0, 0x1, PT ;  /* 0x000000010000780c */ /* 0x001fe20003f05270 */
[----:B------:R-:W-:Y:S01]  /*1720*/  IMAD.U32 R0, RZ, RZ, UR4 ;  /* 0x00000004ff007e24 */ /* 0x000fe2000f8e00ff */
        /* <DEDUP_REMOVED lines=14> */
[----:B------:R-:W-:Y:S02]  /*1810*/  CS2R R40, SRZ ;  /* 0x0000000000287805 */ /* 0x000fe4000001ff00 */
[----:B------:R-:W-:Y:S02]  /*1820*/  CS2R R88, SRZ ;  /* 0x0000000000587805 */ /* 0x000fe4000001ff00 */
[----:B------:R-:W-:Y:S02]  /*1830*/  CS2R R86, SRZ ;  /* 0x0000000000567805 */ /* 0x000fe4000001ff00 */
[----:B------:R-:W-:Y:S02]  /*1840*/  CS2R R84, SRZ ;  /* 0x0000000000547805 */ /* 0x000fe4000001ff00 */
[----:B------:R-:W-:Y:S01]  /*1850*/  CS2R R82, SRZ ;  /* 0x0000000000527805 */ /* 0x000fe2000001ff00 */
[----:B------:R-:W1:Y:S01]  /*1860*/  @P0 LDC R4, c[0x0][0x450] ;  /* 0x00011400ff040b82 */ /* 0x000e620000000800 */
        /* <DEDUP_REMOVED lines=15> */
[----:B0-----:R-:W-:Y:S01]  /*1960*/  @P0 IMAD.HI.U32 R3, R3, UR4, RZ ;  /* 0x0000000403030c27 */ /* 0x001fe2000f8e00ff */
[----:B------:R-:W-:Y:S02]  /*1970*/  CS2R R50, SRZ ;  /* 0x0000000000327805 */ /* 0x000fe4000001ff00 */
[----:B------:R-:W-:Y:S02]  /*1980*/  CS2R R48, SRZ ;  /* 0x0000000000307805 */ /* 0x000fe4000001ff00 */
[----:B------:R-:W-:Y:S02]  /*1990*/  CS2R R10, SRZ ;  /* 0x00000000000a7805 */ /* 0x000fe4000001ff00 */
[----:B------:R-:W-:-:S02]  /*19a0*/  CS2R R8, SRZ ;  /* 0x0000000000087805 */ /* 0x000fc4000001ff00 */
[----:B------:R-:W-:Y:S02]  /*19b0*/  CS2R R38, SRZ ;  /* 0x0000000000267805 */ /* 0x000fe4000001ff00 */
[----:B------:R-:W-:Y:S02]  /*19c0*/  CS2R R34, SRZ ;  /* 0x0000000000227805 */ /* 0x000fe4000001ff00 */
[----:B------:R-:W-:Y:S02]  /*19d0*/  CS2R R30, SRZ ;  /* 0x00000000001e7805 */ /* 0x000fe4000001ff00 */
[----:B-1----:R-:W-:Y:S01]  /*19e0*/  @P0 SHF.R.U32.HI R0, RZ, R4, R3 ;  /* 0x00000004ff000219 */ /* 0x002fe20000011603 */
[----:B------:R-:W-:Y:S01]  /*19f0*/  IMAD.MOV.U32 R12, RZ, RZ, RZ ;  /* 0x000000ffff0c7224 */ /* 0x000fe200078e00ff */
[----:B------:R-:W-:Y:S02]  /*1a00*/  PLOP3.LUT P0, PT, PT, PT, PT, 0x80, 0x0 ;  /* 0x000000000000781c */ /* 0x000fe40003f0f070 */
[----:B------:R-:W-:-:S02]  /*1a10*/  CS2R R168, SRZ ;  /* 0x0000000000a87805 */ /* 0x000fc4000001ff00 */
[----:B------:R-:W-:Y:S01]  /*1a20*/  CS2R R26, SRZ ;  /* 0x00000000001a7805 */ /* 0x000fe2000001ff00 */
[----:B------:R-:W-:Y:S02]  /*1a30*/  VIADD R3, R0, UR50 ;  /* 0x0000003200037c36 */ /* 0x000fe40008000000 */
[----:B------:R-:W-:Y:S02]  /*1a40*/  IMAD.MOV.U32 R0, RZ, RZ, RZ ;  /* 0x000000ffff007224 */ /* 0x000fe400078e00ff */
        /* <DEDUP_REMOVED lines=22> */
.L_x_7664:
[----:B------:R-:W-:Y:S01]  /*1bb0*/  ULEA UR21, UR37, UR46, 0x3 ;  /* 0x0000002e25157291 */ /* 0x000fe2000f8e183f */
[----:B------:R-:W-:-:S05]  /*1bc0*/  IMAD.U32 R0, RZ, RZ, UR38 ;  /* 0x00000026ff007e24 */ /* 0x000fca000f8e00ff */
[----:B------:R-:W-:-:S04]  /*1bd0*/  SHF.L.U32 R0, R0, 0x1f, RZ ;  /* 0x0000001f00007819 */ /* 0x000fc800000006ff */
[----:B------:R-:W0:Y:S02]  /*1be0*/  SYNCS.PHASECHK.TRANS64.TRYWAIT P1, [UR21+0x28c50], R0 ;  /* 0x028c5000ff0075a7 */ /* 0x000e240008020155 */
[----:B0-----:R-:W-:Y:S05]  /*1bf0*/  @!P1 BRA `(.L_x_7665) ;  /* 0x0000011800009947 */ /* 0x001fea0003800000 */
.L_x_7855:
        /* <DEDUP_REMOVED lines=45> */
.L_x_7671:
        /* <DEDUP_REMOVED lines=143> */
.L_x_7667:
[----:B------:R-:W-:Y:S01]  /*27c0*/  ULEA UR21, UR37, UR46, 0x3 ;  /* 0x0000002e25157291 */ /* 0x000fe2000f8e183f */
[----:B------:R-:W-:-:S05]  /*27d0*/  IMAD.U32 R0, RZ, RZ, UR38 ;  /* 0x00000026ff007e24 */ /* 0x000fca000f8e00ff */
[----:B------:R-:W-:-:S04]  /*27e0*/  SHF.L.U32 R0, R0, 0x1f, RZ ;  /* 0x0000001f00007819 */ /* 0x000fc800000006ff */
[----:B------:R0:W1:Y:S01]  /*27f0*/  SYNCS.PHASECHK.TRANS64.TRYWAIT P1, [UR21+0x28c50], R0 ;  /* 0x028c5000ff0075a7 */ /* 0x0000620008020155 */
[----:B------:R-:W-:Y:S05]  /*2800*/  @!P0 BRA `(.L_x_7668) ;  /* 0x0000000000048947 */ /* 0x000fea0003800000 */
[----:B------:R-:W-:Y:S01]  /*2810*/  BPT.TRAP 0x1 ;  /* 0x000000040000795c */ /* 0x000fe20000300000 */
.L_x_7668:
[----:B-1----:R-:W-:Y:S05]  /*2820*/  @P1 BRA `(.L_x_7669) ;  /* 0x0000000000081947 */ /* 0x002fea0003800000 */
[----:B------:R-:W1:Y:S02]  /*2830*/  SYNCS.PHASECHK.TRANS64.TRYWAIT P1, [UR21+0x28c50], R0 ;  /* 0x028c5000ff0075a7 */ /* 0x000e640008020155 */
[----:B-1----:R-:W-:Y:S05]  /*2840*/  @!P1 BRA `(.L_x_7670) ;  /* 0x0000010c00049947 */ /* 0x002fea0003800000 */
.L_x_7669:
        /* <DEDUP_REMOVED lines=29> */
.L_x_7666:
        /* <DEDUP_REMOVED lines=144> */
.L_x_7662:
[----:B------:R-:W-:Y:S01]  /*3320*/  ULDC UR4, c[0x0][0x448] ;  /* 0x0001120000047ab9 */ /* 0x000fe20000000800 */
[----:B------:R-:W-:Y:S01]  /*3330*/  UIADD3 UR6, UR42, 0x3f, URZ ;  /* 0x0000003f2a067890 */ /* 0x000fe2000fffe03f */
[----:B------:R-:W-:Y:S01]  /*3340*/  PLOP3.LUT P0, PT, PT, PT, PT, 0x80, 0x0 ;  /* 0x000000000000781c */ /* 0x000fe20003f0f070 */
[----:B------:R-:W-:Y:S01]  /*3350*/  UISETP.NE.AND UP0, UPT, UR4, 0x1, UPT ;  /* 0x000000010400788c */ /* 0x000fe2000bf05270 */
[----:B------:R-:W-:Y:S01]  /*3360*/  IMAD.MOV.U32 R0, RZ, RZ, RZ ;  /* 0x000000ffff007224 */ /* 0x000fe200078e00ff */
[----:B------:R-:W-:Y:S01]  /*3370*/  UIADD3 UR7, UR50, 0x40, -UR51 ;  /* 0x0000004032077890 */ /* 0x000fe2000fffe833 */
        /* <DEDUP_REMOVED lines=8> */
[----:B------:R-:W-:Y:S01]  /*3400*/  @UP0 ULDC UR4, c[0x0][0x44c] ;  /* 0x0001130000040ab9 */ /* 0x000fe20000000800 */
[----:B------:R-:W-:Y:S01]  /*3410*/  @UP0 ULDC UR8, c[0x0][0x450] ;  /* 0x0001140000080ab9 */ /* 0x000fe20000000800 */
[----:B------:R-:W-:Y:S01]  /*3420*/  UIMAD.WIDE.U32 UR4, UR6, UR4, URZ ;  /* 0x00000004060472a5 */ /* 0x000fe2000f8e003f */
[----:B------:R-:W-:-:S02]  /*3430*/  CS2R R136, SRZ ;  /* 0x0000000000887805 */ /* 0x000fc4000001ff00 */
[----:B------:R-:W-:Y:S02]  /*3440*/  CS2R R134, SRZ ;  /* 0x0000000000867805 */ /* 0x000fe4000001ff00 */
[----:B------:R-:W-:Y:S01]  /*3450*/  CS2R R132, SRZ ;  /* 0x0000000000847805 */ /* 0x000fe2000001ff00 */
[----:B------:R-:W-:Y:S01]  /*3460*/  @UP0 USHF.R.U32.HI UR6, URZ, UR8, UR5 ;  /* 0x000000083f060299 */ /* 0x000fe20008011605 */
[----:B------:R-:W-:Y:S02]  /*3470*/  CS2R R130, SRZ ;  /* 0x0000000000827805 */ /* 0x000fe4000001ff00 */
[----:B------:R-:W-:Y:S02]  /*3480*/  CS2R R128, SRZ ;  /* 0x0000000000807805 */ /* 0x000fe4000001ff00 */
[----:B------:R-:W-:Y:S01]  /*3490*/  CS2R R126, SRZ ;  /* 0x00000000007e7805 */ /* 0x000fe2000001ff00 */
[----:B------:R-:W-:Y:S01]  /*34a0*/  UIADD3 UR6, UR7, UR6, URZ ;  /* 0x0000000607067290 */ /* 0x000fe2000fffe03f */
[----:B------:R-:W-:-:S02]  /*34b0*/  CS2R R124, SRZ ;  /* 0x00000000007c7805 */ /* 0x000fc4000001ff00 */
[----:B------:R-:W-:Y:S02]  /*34c0*/  CS2R R122, SRZ ;  /* 0x00000000007a7805 */ /* 0x000fe4000001ff00 */
[----:B------:R-:W-:Y:S01]  /*34d0*/  CS2R R120, SRZ ;  /* 0x0000000000787805 */ /* 0x000fe2000001ff00 */
[----:B------:R-:W-:Y:S01]  /*34e0*/  USHF.R.S32.HI UR4, URZ, 0x1f, UR6 ;  /* 0x0000001f3f047899 */ /* 0x000fe20008011406 */
[----:B------:R-:W-:Y:S02]  /*34f0*/  CS2R R166, SRZ ;  /* 0x0000000000a67805 */ /* 0x000fe4000001ff00 */
[----:B------:R-:W-:Y:S02]  /*3500*/  CS2R R116, SRZ ;  /* 0x0000000000747805 */ /* 0x000fe4000001ff00 */
[----:B------:R-:W-:Y:S01]  /*3510*/  CS2R R164, SRZ ;  /* 0x0000000000a47805 */ /* 0x000fe2000001ff00 */
[----:B------:R-:W-:Y:S01]  /*3520*/  ULEA.HI UR4, UR4, UR6, URZ, 0x6 ;  /* 0x0000000604047291 */ /* 0x000fe2000f8f303f */
[----:B------:R-:W-:-:S02]  /*3530*/  CS2R R162, SRZ ;  /* 0x0000000000a27805 */ /* 0x000fc4000001ff00 */
[----:B------:R-:W-:Y:S02]  /*3540*/  CS2R R112, SRZ ;  /* 0x0000000000707805 */ /* 0x000fe4000001ff00 */
[----:B------:R-:W-:Y:S01]  /*3550*/  CS2R R160, SRZ ;  /* 0x0000000000a07805 */ /* 0x000fe2000001ff00 */
[----:B------:R-:W-:Y:S01]  /*3560*/  USHF.R.S32.HI UR4, URZ, 0x6, UR4 ;  /* 0x000000063f047899 */ /* 0x000fe20008011404 */
[----:B------:R-:W-:Y:S02]  /*3570*/  CS2R R108, SRZ ;  /* 0x00000000006c7805 */ /* 0x000fe4000001ff00 */
[----:B------:R-:W-:Y:S02]  /*3580*/  CS2R R158, SRZ ;  /* 0x00000000009e7805 */ /* 0x000fe4000001ff00 */
[----:B------:R-:W-:Y:S01]  /*3590*/  CS2R R104, SRZ ;  /* 0x0000000000687805 */ /* 0x000fe2000001ff00 */
[----:B------:R-:W-:Y:S01]  /*35a0*/  UISETP.LT.AND UP0, UPT, UR52, UR4, UPT ;  /* 0x000000043400728c */ /* 0x000fe2000bf01270 */
[----:B------:R-:W-:-:S02]  /*35b0*/  CS2R R156, SRZ ;  /* 0x00000000009c7805 */ /* 0x000fc4000001ff00 */
[----:B------:R-:W-:Y:S02]  /*35c0*/  CS2R R154, SRZ ;  /* 0x00000000009a7805 */ /* 0x000fe4000001ff00 */
[----:B------:R-:W-:Y:S01]  /*35d0*/  CS2R R100, SRZ ;  /* 0x0000000000647805 */ /* 0x000fe2000001ff00 */
[----:B------:R-:W-:Y:S01]  /*35e0*/  USEL UR52, UR52, UR4, UP0 ;  /* 0x0000000434347287 */ /* 0x000fe20008000000 */
[----:B------:R-:W-:Y:S02]  /*35f0*/  CS2R R152, SRZ ;  /* 0x0000000000987805 */ /* 0x000fe4000001ff00 */
[----:B------:R-:W-:Y:S02]  /*3600*/  CS2R R96, SRZ ;  /* 0x0000000000607805 */ /* 0x000fe4000001ff00 */
[----:B------:R-:W-:Y:S01]  /*3610*/  CS2R R46, SRZ ;  /* 0x00000000002e7805 */ /* 0x000fe2000001ff00 */
[----:B------:R-:W-:Y:S01]  /*3620*/  UISETP.GE.AND UP0, UPT, UR52, 0x1, UPT ;  /* 0x000000013400788c */ /* 0x000fe2000bf06270 */
[----:B------:R-:W-:-:S02]  /*3630*/  CS2R R44, SRZ ;  /* 0x00000000002c7805 */ /* 0x000fc4000001ff00 */
[----:B------:R-:W-:Y:S02]  /*3640*/  CS2R R92, SRZ ;  /* 0x00000000005c7805 */ /* 0x000fe4000001ff00 */
[----:B------:R-:W-:Y:S02]  /*3650*/  CS2R R42, SRZ ;  /* 0x00000000002a7805 */ /* 0x000fe4000001ff00 */
[----:B------:R-:W-:Y:S02]  /*3660*/  CS2R R40, SRZ ;  /* 0x0000000000287805 */ /* 0x000fe4000001ff00 */
[----:B------:R-:W-:Y:S02]  /*3670*/  CS2R R88, SRZ ;  /* 0x0000000000587805 */ /* 0x000fe4000001ff00 */
[----:B------:R-:W-:Y:S02]  /*3680*/  PLOP3.LUT P1, PT, PT, PT, UP0, 0x80, 0x0 ;  /* 0x000000000000781c */ /* 0x000fe40003f2f008 */
        /* <DEDUP_REMOVED lines=60> */
.L_x_7672:
        /* <DEDUP_REMOVED lines=9> */
.L_x_7856:
[----:B------:R-:W-:Y:S05]  /*3ae0*/  @!P0 BRA `(.L_x_7674) ;  /* 0x0000000000048947 */ /* 0x000fea0003800000 */
[----:B------:R-:W-:Y:S01]  /*3af0*/  BPT.TRAP 0x1 ;  /* 0x000000040000795c */ /* 0x000fe20000300000 */
.L_x_7674:
[----:B------:R-:W-:Y:S02]  /*3b00*/  IMAD.U32 R7, RZ, RZ, UR37 ;  /* 0x00000025ff077e24 */ /* 0x000fe4000f8e00ff */
[----:B------:R-:W-:-:S03]  /*3b10*/  IMAD.U32 R8, RZ, RZ, UR38 ;  /* 0x00000026ff087e24 */ /* 0x000fc6000f8e00ff */
[----:B------:R-:W-:Y:S02]  /*3b20*/  LEA R7, R7, UR46, 0x3 ;  /* 0x0000002e07077c11 */ /* 0x000fe4000f8e18ff */
[----:B------:R-:W-:-:S04]  /*3b30*/  SHF.L.U32 R8, R8, 0x1f, RZ ;  /* 0x0000001f08087819 */ /* 0x000fc800000006ff */
[----:B------:R1:W2:Y:S01]  /*3b40*/  SYNCS.PHASECHK.TRANS64.TRYWAIT P1, [R7+URZ+0x28c30], R8 ;  /* 0x028c3008070075a7 */ /* 0x0002a2000802017f */
[----:B------:R-:W-:Y:S05]  /*3b50*/  @!P0 BRA `(.L_x_7675) ;  /* 0x0000000000048947 */ /* 0x000fea0003800000 */
[----:B------:R-:W-:Y:S01]  /*3b60*/  BPT.TRAP 0x1 ;  /* 0x000000040000795c */ /* 0x000fe20000300000 */
.L_x_7675:
[----:B--2---:R-:W-:Y:S05]  /*3b70*/  @P1 BRA `(.L_x_7676) ;  /* 0x0000000000081947 */ /* 0x004fea0003800000 */
[----:B------:R-:W2:Y:S02]  /*3b80*/  SYNCS.PHASECHK.TRANS64.TRYWAIT P1, [R7+URZ+0x28c30], R8 ;  /* 0x028c3008070075a7 */ /* 0x000ea4000802017f */
[----:B--2---:R-:W-:Y:S05]  /*3b90*/  @!P1 BRA `(.L_x_7677) ;  /* 0x000000f800609947 */ /* 0x004fea0003800000 */
.L_x_7676:
        /* <DEDUP_REMOVED lines=45> */
[----:B------:R-:W-:Y:S02]  /*3e70*/  UIADD3 UR7, UR50, 0x1, UR6 ;  /* 0x0000000132077890 */ /* 0x000fe4000fffe006 */
[----:B------:R-:W-:Y:S01]  /*3e80*/  IMAD.U32 R5, RZ, RZ, UR6 ;  /* 0x00000006ff057e24 */ /* 0x000fe2000f8e00ff */
[----:B------:R-:W3:Y:S03]  /*3e90*/  SHFL.IDX PT, R3, R3, RZ, 0x1c1f ;  /* 0x001c1fff03037589 */ /* 0x000ee600000e0000 */
[----:B------:R-:W-:Y:S01]  /*3ea0*/  IMAD.U32 R9, RZ, RZ, UR7 ;  /* 0x00000007ff097e24 */ /* 0x000fe2000f8e00ff */
[----:B------:R-:W-:-:S04]  /*3eb0*/  IADD3 R4, -R2, UR50, R5 ;  /* 0x0000003202047c10 */ /* 0x000fc8000fffe105 */
[----:B------:R-:W-:-:S04]  /*3ec0*/  IADD3 R5, R9, -UR51, -R2 ;  /* 0x8000003309057c10 */ /* 0x000fc8000fffe802 */
[----:B0-----:R-:W-:-:S04]  /*3ed0*/  VIADDMNMX R6, R6, R5, R4, PT ;  /* 0x0000000506067246 */ /* 0x001fc80003800104 */
[C---:B------:R-:W-:Y:S02]  /*3ee0*/  ISETP.GT.AND P3, PT, R6.reuse, RZ, PT ;  /* 0x000000ff0600720c */ /* 0x040fe40003f64270 */
[C---:B------:R-:W-:Y:S02]  /*3ef0*/  ISETP.GT.AND P4, PT, R6.reuse, 0x1, PT ;  /* 0x000000010600780c */ /* 0x040fe40003f84270 */
[----:B------:R-:W-:Y:S02]  /*3f00*/  ISETP.GT.AND P5, PT, R6, 0x8, PT ;  /* 0x000000080600780c */ /* 0x000fe40003fa4270 */
[----:B---3--:R-:W-:Y:S01]  /*3f10*/  VIADDMNMX R4, R3, R5, R4, PT ;  /* 0x0000000503047246 */ /* 0x008fe20003800104 */
[----:B------:R-:W-:Y:S02]  /*3f20*/  WARPGROUP.DEPBAR.LE gsb0, 0x0 ;  /* 0x00008000000079c5 */ /* 0x000fe40000010000 */
[----:B------:R-:W-:-:S06]  /*3f30*/  WARPGROUP.ARRIVE ;  /* 0x00000000000079c5 */ /* 0x000fcc0000000000 */
[----:B------:R-:W-:Y:S01]  /*3f40*/  HGMMA.64x64x16.F32 R24, gdesc[UR8], R24, gsb0 ;  /* 0x00e00000081879f0 */ /* 0x000fe20008000818 */
[----:B------:R-:W-:Y:S02]  /*3f50*/  ULDC UR10, c[0x0][0x988] ;  /* 0x00026200000a7ab9 */ /* 0x000fe40000000800 */
        /* <DEDUP_REMOVED lines=47> */
[C---:B------:R-:W-:Y:S02]  /*4250*/  ISETP.GT.AND P3, PT, R4.reuse, RZ, PT ;  /* 0x000000ff0400720c */ /* 0x040fe40003f64270 */
[----:B------:R-:W-:Y:S02]  /*4260*/  FMNMX.FTZ R6, R55, R6, !PT ;  /* 0x0000000637067209 */ /* 0x000fe40007810000 */
[----:B------:R-:W-:-:S02]  /*4270*/  ISETP.GT.AND P4, PT, R4, 0x1, PT ;  /* 0x000000010400780c */ /* 0x000fc40003f84270 */
[----:B------:R-:W-:Y:S01]  /*4280*/  ISETP.GT.AND P5, PT, R4, 0x8, PT ;  /* 0x000000080400780c */ /* 0x000fe20003fa4270 */
[----:B------:R-:W0:Y:S01]  /*4290*/  SHFL.BFLY PT, R9, R6, 0x2, 0x1f ;  /* 0x0c401f0006097f89 */ /* 0x000e2200000e0000 */
[----:B------:R-:W-:Y:S02]  /*42a0*/  FSEL R24, R24, -INF , P3 ;  /* 0xff80000018187808 */ /* 0x000fe40001800000 */
[----:B------:R-:W-:Y:S02]  /*42b0*/  FSEL R25, R25, -INF , P4 ;  /* 0xff80000019197808 */ /* 0x000fe40002000000 */
[----:B------:R-:W-:Y:S02]  /*42c0*/  ISETP.GT.AND P3, PT, R4, 0x9, PT ;  /* 0x000000090400780c */ /* 0x000fe40003f64270 */
[----:B------:R-:W-:Y:S02]  /*42d0*/  FSEL R28, R28, -INF , P5 ;  /* 0xff8000001c1c7808 */ /* 0x000fe40002800000 */
[----:B------:R-:W-:-:S02]  /*42e0*/  FMNMX.FTZ R3, R24, R25, !PT ;  /* 0x0000001918037209 */ /* 0x000fc40007810000 */
[C---:B------:R-:W-:Y:S02]  /*42f0*/  ISETP.GT.AND P4, PT, R4.reuse, 0x10, PT ;  /* 0x000000100400780c */ /* 0x040fe40003f84270 */
[----:B------:R-:W-:Y:S02]  /*4300*/  FSEL R29, R29, -INF , P3 ;  /* 0xff8000001d1d7808 */ /* 0x000fe40001800000 */
[----:B------:R-:W-:Y:S02]  /*4310*/  ISETP.GT.AND P3, PT, R4, 0x11, PT ;  /* 0x000000110400780c */ /* 0x000fe40003f64270 */
[----:B------:R-:W-:Y:S02]  /*4320*/  FSEL R32, R32, -INF , P4 ;  /* 0xff80000020207808 */ /* 0x000fe40002000000 */
[----:B------:R-:W-:Y:S02]  /*4330*/  ISETP.GT.AND P4, PT, R4, 0x18, PT ;  /* 0x000000180400780c */ /* 0x000fe40003f84270 */
[----:B------:R-:W-:-:S02]  /*4340*/  FSEL R33, R33, -INF , P3 ;  /* 0xff80000021217808 */ /* 0x000fc40001800000 */
[----:B------:R-:W-:Y:S02]  /*4350*/  ISETP.GT.AND P3, PT, R4, 0x19, PT ;  /* 0x000000190400780c */ /* 0x000fe40003f64270 */
[----:B0-----:R-:W-:Y:S02]  /*4360*/  FMNMX.FTZ R9, R6, R9, !PT ;  /* 0x0000000906097209 */ /* 0x001fe40007810000 */
[----:B------:R-:W-:Y:S02]  /*4370*/  FMNMX.FTZ R6, R28, R3, !PT ;  /* 0x000000031c067209 */ /* 0x000fe40007810000 */
[----:B------:R-:W-:Y:S01]  /*4380*/  FSEL R36, R36, -INF , P4 ;  /* 0xff80000024247808 */ /* 0x000fe20002000000 */
[----:B------:R-:W0:Y:S01]  /*4390*/  SHFL.BFLY PT, R10, R9, 0x1, 0x1f ;  /* 0x0c201f00090a7f89 */ /* 0x000e2200000e0000 */
[----:B------:R-:W-:Y:S02]  /*43a0*/  FMNMX.FTZ R3, R29, R6, !PT ;  /* 0x000000061d037209 */ /* 0x000fe40007810000 */
[----:B------:R-:W-:-:S02]  /*43b0*/  ISETP.GT.AND P4, PT, R4, 0x20, PT ;  /* 0x000000200400780c */ /* 0x000fc40003f84270 */
[----:B------:R-:W-:Y:S02]  /*43c0*/  FMNMX.FTZ R6, R32, R3, !PT ;  /* 0x0000000320067209 */ /* 0x000fe40007810000 */
[----:B------:R-:W-:Y:S02]  /*43d0*/  FSEL R37, R37, -INF , P3 ;  /* 0xff80000025257808 */ /* 0x000fe40001800000 */
[----:B------:R-:W-:Y:S02]  /*43e0*/  FMNMX.FTZ R3, R33, R6, !PT ;  /* 0x0000000621037209 */ /* 0x000fe40007810000 */
[----:B------:R-:W-:Y:S02]  /*43f0*/  ISETP.GT.AND P5, PT, R4, 0x21, PT ;  /* 0x000000210400780c */ /* 0x000fe40003fa4270 */
[----:B------:R-:W-:Y:S02]  /*4400*/  FSEL R40, R40, -INF , P4 ;  /* 0xff80000028287808 */ /* 0x000fe40002000000 */
[----:B------:R-:W-:-:S02]  /*4410*/  ISETP.GT.AND P4, PT, R4, 0x28, PT ;  /* 0x000000280400780c */ /* 0x000fc40003f84270 */
[----:B------:R-:W-:Y:S02]  /*4420*/  FSEL R41, R41, -INF , P5 ;  /* 0xff80000029297808 */ /* 0x000fe40002800000 */
[----:B------:R-:W-:Y:S02]  /*4430*/  ISETP.GT.AND P3, PT, R4, 0x29, PT ;  /* 0x000000290400780c */ /* 0x000fe40003f64270 */
[----:B------:R-:W-:Y:S02]  /*4440*/  FSEL R44, R44, -INF , P4 ;  /* 0xff8000002c2c7808 */ /* 0x000fe40002000000 */
[----:B------:R-:W-:Y:S02]  /*4450*/  ISETP.GT.AND P4, PT, R4, 0x30, PT ;  /* 0x000000300400780c */ /* 0x000fe40003f84270 */
[----:B0-----:R-:W-:Y:S02]  /*4460*/  FMNMX.FTZ R6, R9, R10, !PT ;  /* 0x0000000a09067209 */ /* 0x001fe40007810000 */
[----:B------:R-:W-:-:S02]  /*4470*/  FMNMX.FTZ R10, R36, R3, !PT ;  /* 0x00000003240a7209 */ /* 0x000fc40007810000 */
[----:B------:R-:W-:Y:S01]  /*4480*/  FSEL R45, R45, -INF , P3 ;  /* 0xff8000002d2d7808 */ /* 0x000fe20001800000 */
[----:B------:R-:W-:Y:S01]  /*4490*/  FMUL.FTZ R5, R6, UR10 ;  /* 0x0000000a06057c20 */ /* 0x000fe20008410000 */
        /* <DEDUP_REMOVED lines=15> */
[----:B------:R-:W-:Y:S02]  /*4590*/  FSETP.NEU.FTZ.AND P5, PT, R6, -INF , PT ;  /* 0xff8000000600780b */ /* 0x000fe40003fbd000 */
[----:B------:R-:W-:-:S02]  /*45a0*/  FMNMX.FTZ R4, R53, R4, !PT ;  /* 0x0000000435047209 */ /* 0x000fc40007810000 */
        /* <DEDUP_REMOVED lines=128> */
.L_x_7678:
[----:B------:R3:W4:Y:S01]  /*4db0*/  SYNCS.PHASECHK.TRANS64.TRYWAIT P3, [R7+URZ+0x28c50], R8 ;  /* 0x028c5008070075a7 */ /* 0x000722000806017f */
[----:B------:R-:W-:Y:S05]  /*4dc0*/  @!P0 BRA `(.L_x_7679) ;  /* 0x0000000000048947 */ /* 0x000fea0003800000 */
[----:B------:R-:W-:Y:S01]  /*4dd0*/  BPT.TRAP 0x1 ;  /* 0x000000040000795c */ /* 0x000fe20000300000 */
.L_x_7679:
[----:B----4-:R-:W-:Y:S05]  /*4de0*/  @P3 BRA `(.L_x_7680) ;  /* 0x0000000000083947 */ /* 0x010fea0003800000 */
[----:B------:R-:W4:Y:S02]  /*4df0*/  SYNCS.PHASECHK.TRANS64.TRYWAIT P3, [R7+URZ+0x28c50], R8 ;  /* 0x028c5008070075a7 */ /* 0x000f24000806017f */
[----:B----4-:R-:W-:Y:S05]  /*4e00*/  @!P3 BRA `(.L_x_7681) ;  /* 0x000000e400d8b947 */ /* 0x010fea0003800000 */
.L_x_7680:
[----:B------:R-:W-:Y:S01]  /*4e10*/  ULEA UR11, UR37, UR49, 0xc ;  /* 0x00000031250b7291 */ /* 0x000fe2000f8e603f */
[----:B------:R-:W-:Y:S01]  /*4e20*/  WARPGROUP.ARRIVE ;  /* 0x00000000000079c5 */ /* 0x000fe20000000000 */
[----:B------:R-:W-:Y:S01]  /*4e30*/  UMOV UR7, 0x40000040 ;  /* 0x4000004000077882 */ /* 0x000fe20000000000 */
[----:B------:R-:W-:Y:S01]  /*4e40*/  @UP0 ULDC UR14, c[0x0][0x450] ;  /* 0x00011400000e0ab9 */ /* 0x000fe20000000800 */
[----:B------:R-:W-:Y:S01]  /*4e50*/  UIADD3 UR21, UR52, -0x2, URZ ;  /* 0xfffffffe34157890 */ /* 0x000fe2000fffe03f */
        /* <DEDUP_REMOVED lines=48> */
[----:B------:R-:W-:-:S06]  /*5160*/  ULDC UR22, c[0x0][0x988] ;  /* 0x0002620000167ab9 */ /* 0x000fcc0000000800 */
.L_x_7691:
[----:B------:R-:W-:-:S04]  /*5170*/  UIADD3 UR37, UR23, 0x1, URZ ;  /* 0x0000000117257890 */ /* 0x000fc8000fffe03f */
[----:B------:R-:W-:-:S04]  /*5180*/  UISETP.NE.AND UP1, UPT, UR37, 0x2, UPT ;  /* 0x000000022500788c */ /* 0x000fc8000bf25270 */
[----:B------:R-:W-:Y:S02]  /*5190*/  USEL UR6, URZ, 0x1, UP1 ;  /* 0x000000013f067887 */ /* 0x000fe40008800000 */
[----:B------:R-:W-:Y:S02]  /*51a0*/  USEL UR37, UR37, URZ, UP1 ;  /* 0x0000003f25257287 */ /* 0x000fe40008800000 */
[----:B------:R-:W-:Y:S01]  /*51b0*/  ULOP3.LUT UR38, UR38, UR6, URZ, 0x3c, !UPT ;  /* 0x0000000626267292 */ /* 0x000fe2000f8e3c3f */
[----:B--23--:R-:W-:Y:S11]  /*51c0*/  @!P0 BRA `(.L_x_7683) ;  /* 0x0000000000048947 */ /* 0x00cff60003800000 */
[----:B------:R-:W-:Y:S01]  /*51d0*/  BPT.TRAP 0x1 ;  /* 0x000000040000795c */ /* 0x000fe20000300000 */
.L_x_7683:
[----:B------:R-:W-:Y:S01]  /*51e0*/  ULEA UR24, UR37, UR46, 0x3 ;  /* 0x0000002e25187291 */ /* 0x000fe2000f8e183f */
[----:B-1----:R-:W-:-:S05]  /*51f0*/  IMAD.U32 R7, RZ, RZ, UR38 ;  /* 0x00000026ff077e24 */ /* 0x002fca000f8e00ff */
[----:B------:R-:W-:-:S04]  /*5200*/  SHF.L.U32 R7, R7, 0x1f, RZ ;  /* 0x0000001f07077819 */ /* 0x000fc800000006ff */
[----:B------:R1:W2:Y:S01]  /*5210*/  SYNCS.PHASECHK.TRANS64.TRYWAIT P3, [UR24+0x28c30], R7 ;  /* 0x028c3007ff0075a7 */ /* 0x0002a20008060158 */
[----:B------:R-:W-:Y:S05]  /*5220*/  @!P0 BRA `(.L_x_7684) ;  /* 0x0000000000048947 */ /* 0x000fea0003800000 */
[----:B------:R-:W-:Y:S01]  /*5230*/  BPT.TRAP 0x1 ;  /* 0x000000040000795c */ /* 0x000fe20000300000 */
.L_x_7684:
[----:B--2---:R-:W-:Y:S05]  /*5240*/  @P3 BRA `(.L_x_7685) ;  /* 0x0000000000083947 */ /* 0x004fea0003800000 */
[----:B------:R-:W2:Y:S02]  /*5250*/  SYNCS.PHASECHK.TRANS64.TRYWAIT P3, [UR24+0x28c30], R7 ;  /* 0x028c3007ff0075a7 */ /* 0x000ea40008060158 */
[----:B--2---:R-:W-:Y:S05]  /*5260*/  @!P3 BRA `(.L_x_7686) ;  /* 0x000000e000d4b947 */ /* 0x004fea0003800000 */
.L_x_7685:
[----:B------:R-:W-:Y:S01]  /*5270*/  R2UR UR18, R0 ;  /* 0x00000000001272ca */ /* 0x000fe200000e0000 */
[----:B0-----:R-:W-:Y:S01]  /*5280*/  WARPGROUP.ARRIVE ;  /* 0x00000000000079c5 */ /* 0x001fe20000000000 */
[----:B------:R-:W-:Y:S01]  /*5290*/  UMOV UR19, 0x40000040 ;  /* 0x4000004000137882 */ /* 0x000fe20000000000 */
[----:B------:R-:W-:Y:S01]  /*52a0*/  UMOV UR7, 0x40000040 ;  /* 0x4000004000077882 */ /* 0x000fe20000000000 */
[----:B------:R-:W-:Y:S01]  /*52b0*/  UMOV UR11, 0x40000040 ;  /* 0x40000040000b7882 */ /* 0x000fe20000000000 */
[----:B------:R-:W-:Y:S01]  /*52c0*/  UMOV UR15, 0x40000040 ;  /* 0x40000040000f7882 */ /* 0x000fe20000000000 */
[----:B------:R-:W-:Y:S02]  /*52d0*/  VIADD R5, R185, UR42 ;  /* 0x0000002ab9057c36 */ /* 0x000fe40008000000 */
[----:B------:R-:W-:-:S05]  /*52e0*/  IMAD.U32 R13, RZ, RZ, UR50 ;  /* 0x00000032ff0d7e24 */ /* 0x000fca000f8e00ff */
        /* <DEDUP_REMOVED lines=14> */
[----:B------:R-:W0:Y:S04]  /*53d0*/  SHFL.IDX PT, R11, R5, RZ, 0x1c1f ;  /* 0x001c1fff050b7589 */ /* 0x000e2800000e0000 */
[----:B------:R-:W-:Y:S01]  /*53e0*/  IADD3 R6, R13, UR6, -R2 ;  /* 0x000000060d067c10 */ /* 0x000fe2000fffe802 */
[----:B------:R-:W2:Y:S04]  /*53f0*/  SHFL.IDX PT, R5, R5, 0x1, 0x1c1f ;  /* 0x003c1f0005057f89 */ /* 0x000ea800000e0000 */
[----:B------:R-:W-:-:S04]  /*5400*/  VIADD R6, R6, -UR51 ;  /* 0x8000003306067c36 */ /* 0x000fc80008000000 */
[----:B0-----:R-:W-:-:S05]  /*5410*/  IMAD.IADD R11, R6, 0x1, R11 ;  /* 0x00000001060b7824 */ /* 0x001fca00078e020b */
[C---:B------:R-:W-:Y:S01]  /*5420*/  ISETP.GT.AND P3, PT, R11.reuse, RZ, PT ;  /* 0x000000ff0b00720c */ /* 0x040fe20003f64270 */
[----:B--2---:R-:W-:Y:S01]  /*5430*/  IMAD.IADD R6, R6, 0x1, R5 ;  /* 0x0000000106067824 */ /* 0x004fe200078e0205 */
[----:B------:R-:W-:-:S04]  /*5440*/  ISETP.GT.AND P4, PT, R11, 0x1, PT ;  /* 0x000000010b00780c */ /* 0x000fc80003f84270 */
        /* <DEDUP_REMOVED lines=382> */
.L_x_7687:
[----:B------:R2:W3:Y:S01]  /*6c30*/  SYNCS.PHASECHK.TRANS64.TRYWAIT P3, [UR24+0x28c50], R7 ;  /* 0x028c5007ff0075a7 */ /* 0x0004e20008060158 */
[----:B------:R-:W-:Y:S05]  /*6c40*/  @!P0 BRA `(.L_x_7688) ;  /* 0x0000000000048947 */ /* 0x000fea0003800000 */
[----:B------:R-:W-:Y:S01]  /*6c50*/  BPT.TRAP 0x1 ;  /* 0x000000040000795c */ /* 0x000fe20000300000 */
.L_x_7688:
[----:B---3--:R-:W-:Y:S05]  /*6c60*/  @P3 BRA `(.L_x_7689) ;  /* 0x0000000000083947 */ /* 0x008fea0003800000 */
[----:B------:R-:W3:Y:S02]  /*6c70*/  SYNCS.PHASECHK.TRANS64.TRYWAIT P3, [UR24+0x28c50], R7 ;  /* 0x028c5007ff0075a7 */ /* 0x000ee40008060158 */
[----:B---3--:R-:W-:Y:S05]  /*6c80*/  @!P3 BRA `(.L_x_7690) ;  /* 0x000000c80064b947 */ /* 0x008fea0003800000 */
.L_x_7689:
        /* <DEDUP_REMOVED lines=42> */
.L_x_7682:
[----:B------:R-:W-:-:S13]  /*6f30*/  ISETP.LE.AND P2, PT, RZ, UR21, PT ;  /* 0x00000015ff007c0c */ /* 0x000fda000bf43270 */
[----:B------:R-:W-:Y:S05]  /*6f40*/  @!P2 BRA `(.L_x_7692) ;  /* 0x00000018002ca947 */ /* 0x000fea0003800000 */
[----:B------:R-:W-:Y:S01]  /*6f50*/  IMAD.MOV.U32 R9, RZ, RZ, R6 ;  /* 0x000000ffff097224 */ /* 0x000fe200078e0006 */
[----:B------:R-:W-:Y:S01]  /*6f60*/  UMOV UR22, UR37 ;  /* 0x0000002500167c82 */ /* 0x000fe20008000000 */
[----:B------:R-:W-:Y:S01]  /*6f70*/  IMAD.MOV.U32 R8, RZ, RZ, R5 ;  /* 0x000000ffff087224 */ /* 0x000fe200078e0005 */
[----:B------:R-:W-:-:S06]  /*6f80*/  ULDC UR20, c[0x0][0x988] ;  /* 0x0002620000147ab9 */ /* 0x000fcc0000000800 */
.L_x_7701:
[----:B------:R-:W-:-:S04]  /*6f90*/  UIADD3 UR37, UR22, 0x1, URZ ;  /* 0x0000000116257890 */ /* 0x000fc8000fffe03f */
[----:B------:R-:W-:-:S04]  /*6fa0*/  UISETP.NE.AND UP0, UPT, UR37, 0x2, UPT ;  /* 0x000000022500788c */ /* 0x000fc8000bf05270 */
[----:B------:R-:W-:Y:S02]  /*6fb0*/  USEL UR6, URZ, 0x1, UP0 ;  /* 0x000000013f067887 */ /* 0x000fe40008000000 */
[----:B------:R-:W-:Y:S02]  /*6fc0*/  USEL UR37, UR37, URZ, UP0 ;  /* 0x0000003f25257287 */ /* 0x000fe40008000000 */
[----:B------:R-:W-:Y:S01]  /*6fd0*/  ULOP3.LUT UR38, UR38, UR6, URZ, 0x3c, !UPT ;  /* 0x0000000626267292 */ /* 0x000fe2000f8e3c3f */
[----:B----4-:R-:W-:Y:S11]  /*6fe0*/  @!P0 BRA `(.L_x_7693) ;  /* 0x0000000000048947 */ /* 0x010ff60003800000 */
[----:B------:R-:W-:Y:S01]  /*6ff0*/  BPT.TRAP 0x1 ;  /* 0x000000040000795c */ /* 0x000fe20000300000 */
.L_x_7693:
[----:B------:R-:W-:Y:S01]  /*7000*/  ULEA UR23, UR37, UR46, 0x3 ;  /* 0x0000002e25177291 */ /* 0x000fe2000f8e183f */
[----:B-12---:R-:W-:-:S05]  /*7010*/  IMAD.U32 R7, RZ, RZ, UR38 ;  /* 0x00000026ff077e24 */ /* 0x006fca000f8e00ff */
[----:B------:R-:W-:-:S04]  /*7020*/  SHF.L.U32 R7, R7, 0x1f, RZ ;  /* 0x0000001f07077819 */ /* 0x000fc800000006ff */
[----:B------:R1:W2:Y:S01]  /*7030*/  SYNCS.PHASECHK.TRANS64.TRYWAIT P2, [UR23+0x28c30], R7 ;  /* 0x028c3007ff0075a7 */ /* 0x0002a20008040157 */
[----:B------:R-:W-:Y:S05]  /*7040*/  @!P0 BRA `(.L_x_7694) ;  /* 0x0000000000048947 */ /* 0x000fea0003800000 */
[----:B------:R-:W-:Y:S01]  /*7050*/  BPT.TRAP 0x1 ;  /* 0x000000040000795c */ /* 0x000fe20000300000 */
.L_x_7694:
[----:B--2---:R-:W-:Y:S05]  /*7060*/  @P2 BRA `(.L_x_7695) ;  /* 0x0000000000082947 */ /* 0x004fea0003800000 */
[----:B------:R-:W2:Y:S02]  /*7070*/  SYNCS.PHASECHK.TRANS64.TRYWAIT P2, [UR23+0x28c30], R7 ;  /* 0x028c3007ff0075a7 */ /* 0x000ea40008040157 */
[----:B--2---:R-:W-:Y:S05]  /*7080*/  @!P2 BRA `(.L_x_7696) ;  /* 0x000000c40078a947 */ /* 0x004fea0003800000 */
.L_x_7695:
        /* <DEDUP_REMOVED lines=328> */
.L_x_7697:
[----:B------:R2:W3:Y:S01]  /*8510*/  SYNCS.PHASECHK.TRANS64.TRYWAIT P2, [UR23+0x28c50], R7 ;  /* 0x028c5007ff0075a7 */ /* 0x0004e20008040157 */
[----:B------:R-:W-:Y:S05]  /*8520*/  @!P0 BRA `(.L_x_7698) ;  /* 0x0000000000048947 */ /* 0x000fea0003800000 */
[----:B------:R-:W-:Y:S01]  /*8530*/  BPT.TRAP 0x1 ;  /* 0x000000040000795c */ /* 0x000fe20000300000 */
.L_x_7698:
[----:B---3--:R-:W-:Y:S05]  /*8540*/  @P2 BRA `(.L_x_7699) ;  /* 0x0000000000082947 */ /* 0x008fea0003800000 */
[----:B------:R-:W3:Y:S02]  /*8550*/  SYNCS.PHASECHK.TRANS64.TRYWAIT P2, [UR23+0x28c50], R7 ;  /* 0x028c5007ff0075a7 */ /* 0x000ee40008040157 */
[----:B---3--:R-:W-:Y:S05]  /*8560*/  @!P2 BRA `(.L_x_7700) ;  /* 0x000000b00058a947 */ /* 0x008fea0003800000 */
.L_x_7699:
        /* <DEDUP_REMOVED lines=41> */
.L_x_7692:
        /* <DEDUP_REMOVED lines=20> */
[----:B------:R-:W-:Y:S02]  /*8940*/  FSETP.NE.FTZ.AND P1, PT, R13, RZ, PT ;  /* 0x000000ff0d00720b */ /* 0x000fe40003f35000 */
[----:B------:R-:W-:Y:S01]  /*8950*/  ISETP.NE.AND P0, PT, R2, R7, PT ;  /* 0x000000070200720c */ /* 0x000fe20003f05270 */
[----:B------:R-:W-:Y:S01]  /*8960*/  IMAD.MOV.U32 R7, RZ, RZ, RZ ;  /* 0x000000ffff077224 */ /* 0x000fe200078e00ff */
[----:B------:R-:W-:-:S09]  /*8970*/  FSETP.NE.FTZ.AND P2, PT, R11, RZ, PT ;  /* 0x000000ff0b00720b */ /* 0x000fd20003f55000 */
[----:B------:R-:W0:Y:S01]  /*8980*/  @P1 MUFU.RCP R7, R13 ;  /* 0x0000000d00071308 */ /* 0x000e220000001000 */
[----:B------:R-:W-:Y:S01]  /*8990*/  @P1 FMUL.FTZ R20, R20, 0.69314718246459960938 ;  /* 0x3f31721814141820 */ /* 0x000fe20000410000 */
[----:B------:R-:W-:Y:S02]  /*89a0*/  @!P0 IMAD R0, R3, 0x40, R16 ;  /* 0x0000004003008824 */ /* 0x000fe400078e0210 */
[----:B------:R-:W-:-:S03]  /*89b0*/  IMAD.MOV.U32 R3, RZ, RZ, -0x800000 ;  /* 0xff800000ff037424 */ /* 0x000fc600078e00ff */
        /* <DEDUP_REMOVED lines=70> */
[----:B-1----:R-:W-:Y:S01]  /*8e20*/  @P1 FMUL.FTZ R13, R13, 0.69314718246459960938 ;  /* 0x3f3172180d0d1820 */ /* 0x002fe20000410000 */
[-C--:B------:R-:W-:Y:S01]  /*8e30*/  FMUL.FTZ R26, R26, R4.reuse ;  /* 0x000000041a1a7220 */ /* 0x080fe20000410000 */
[----:B------:R1:W-:Y:S01]  /*8e40*/  @!P0 STS [R9+0x28820], R4 ;  /* 0x0288200409008388 */ /* 0x0003e20000000800 */
[----:B------:R-:W-:Y:S01]  /*8e50*/  @P2 FMUL.FTZ R24, R24, 0.69314718246459960938 ;  /* 0x3f31721818182820 */ /* 0x000fe20000410000 */
[----:B------:R-:W-:Y:S01]  /*8e60*/  PLOP3.LUT P0, PT, PT, PT, PT, 0x8, 0x0 ;  /* 0x000000000000781c */ /* 0x000fe20003f0e170 */
[-C--:B------:R-:W-:Y:S01]  /*8e70*/  FMUL.FTZ R27, R27, R4.reuse ;  /* 0x000000041b1b7220 */ /* 0x080fe20000410000 */
[-C--:B------:R-:W-:Y:S01]  /*8e80*/  FMUL.FTZ R30, R30, R4.reuse ;  /* 0x000000041e1e7220 */ /* 0x080fe20000410000 */
[-C--:B------:R-:W-:Y:S01]  /*8e90*/  FMUL.FTZ R31, R31, R4.reuse ;  /* 0x000000041f1f7220 */ /* 0x080fe20000410000 */
[----:B0-----:R0:W2:Y:S01]  /*8ea0*/  @P2 MUFU.LG2 R7, R11 ;  /* 0x0000000b00072308 */ /* 0x0010a20000000c00 */
        /* <DEDUP_REMOVED lines=64> */
.L_x_7663:
        /* <DEDUP_REMOVED lines=27> */
[----:B---34-:R-:W-:Y:S01]  /*9460*/  IMAD.U32 R170, RZ, RZ, UR8 ;  /* 0x00000008ffaa7e24 */ /* 0x018fe2000f8e00ff */
        /* <DEDUP_REMOVED lines=82> */
[----:B------:R-:W-:Y:S02]  /*9990*/  LOP3.LUT R110, R209, 0x380, RZ, 0xc0, !PT ;  /* 0x00000380d16e7812 */ /* 0x000fe400078ec0ff */
[----:B------:R-:W-:Y:S02]  /*99a0*/  LOP3.LUT R32, R32, R179, RZ, 0x3c, !PT ;  /* 0x000000b320207212 */ /* 0x000fe400078e3cff */
[----:B------:R-:W-:-:S02]  /*99b0*/  SHF.R.U64 R98, R98, 0x3, RZ ;  /* 0x0000000362627819 */ /* 0x000fc400000012ff */
[----:B------:R-:W-:Y:S02]  /*99c0*/  LOP3.LUT R118, R27, R118, RZ, 0x3c, !PT ;  /* 0x000000761b767212 */ /* 0x000fe400078e3cff */
[----:B------:R-:W-:Y:S02]  /*99d0*/  MOV R27, R20 ;  /* 0x00000014001b7202 */ /* 0x000fe40000000f00 */
[----:B0-----:R-:W-:Y:S02]  /*99e0*/  F2FP.F16.F32.PACK_AB R4, R156, R165 ;  /* 0x000000a59c04723e */ /* 0x001fe400000000ff */
[----:B------:R-:W-:Y:S02]  /*99f0*/  F2FP.F16.F32.PACK_AB R5, R35, R34 ;  /* 0x000000222305723e */ /* 0x000fe400000000ff */
[----:B------:R-:W-:Y:S02]  /*9a00*/  F2FP.F16.F32.PACK_AB R6, R8, R162 ;  /* 0x000000a20806723e */ /* 0x000fe400000000ff */
[----:B------:R-:W-:-:S02]  /*9a10*/  F2FP.F16.F32.PACK_AB R7, R39, R38 ;  /* 0x000000262707723e */ /* 0x000fc400000000ff */
[----:B------:R-:W-:Y:S02]  /*9a20*/  SHF.R.U64 R114, R114, 0x3, RZ ;  /* 0x0000000372727819 */ /* 0x000fe400000012ff */
[----:B------:R-:W-:Y:S01]  /*9a30*/  MOV R26, R24 ;  /* 0x00000018001a7202 */ /* 0x000fe20000000f00 */
[----:B------:R0:W-:Y:S01]  /*9a40*/  STSM.16.M88.4 [R27], R4 ;  /* 0x000000041b007844 */ /* 0x0001e20000000200 */
[----:B------:R-:W-:Y:S02]  /*9a50*/  F2FP.F16.F32.PACK_AB R8, R41, R154 ;  /* 0x0000009a2908723e */ /* 0x000fe400000000ff */
[----:B------:R-:W-:Y:S02]  /*9a60*/  LOP3.LUT R94, R94, R183, RZ, 0x3c, !PT ;  /* 0x000000b75e5e7212 */ /* 0x000fe400078e3cff */
[----:B------:R-:W-:Y:S01]  /*9a70*/  SHF.R.U64 R110, R110, 0x3, RZ ;  /* 0x000000036e6e7819 */ /* 0x000fe200000012ff */
[----:B------:R-:W-:Y:S01]  /*9a80*/  STSM.16.M88.4 [R26], R8 ;  /* 0x000000081a007844 */ /* 0x000fe20000000200 */
[----:B------:R-:W-:-:S02]  /*9a90*/  LOP3.LUT R169, R172, 0x380, RZ, 0xc0, !PT ;  /* 0x00000380aca97812 */ /* 0x000fc400078ec0ff */
[----:B------:R-:W-:Y:S02]  /*9aa0*/  MOV R28, R28 ;  /* 0x0000001c001c7202 */ /* 0x000fe40000000f00 */
[----:B------:R-:W-:Y:S02]  /*9ab0*/  LOP3.LUT R98, R98, R205, RZ, 0x3c, !PT ;  /* 0x000000cd62627212 */ /* 0x000fe400078e3cff */
[----:B------:R-:W-:Y:S01]  /*9ac0*/  MOV R32, R32 ;  /* 0x0000002000207202 */ /* 0x000fe20000000f00 */
[----:B------:R-:W-:Y:S01]  /*9ad0*/  STSM.16.M88.4 [R28], R48 ;  /* 0x000000301c007844 */ /* 0x000fe20000000200 */
[----:B------:R-:W-:Y:S01]  /*9ae0*/  MOV R36, R36 ;  /* 0x0000002400247202 */ /* 0x000fe20000000f00 */
[----:B0-----:R-:W-:Y:S01]  /*9af0*/  IMAD.U32 R4, RZ, RZ, UR8 ;  /* 0x00000008ff047e24 */ /* 0x001fe2000f8e00ff */
[----:B------:R-:W-:Y:S01]  /*9b00*/  F2FP.F16.F32.PACK_AB R80, R81, R80 ;  /* 0x000000505150723e */ /* 0x000fe200000000ff */
[----:B------:R-:W-:Y:S01]  /*9b10*/  STSM.16.M88.4 [R32], R56 ;  /* 0x0000003820007844 */ /* 0x000fe20000000200 */
[----:B------:R-:W-:Y:S01]  /*9b20*/  LOP3.LUT R114, R114, R211, RZ, 0x3c, !PT ;  /* 0x000000d372727212 */ /* 0x000fe200078e3cff */
[----:B------:R-:W-:Y:S01]  /*9b30*/  IMAD.U32 R5, RZ, RZ, UR9 ;  /* 0x00000009ff057e24 */ /* 0x000fe2000f8e00ff */
[----:B------:R-:W-:Y:S01]  /*9b40*/  MOV R25, R90 ;  /* 0x0000005a00197202 */ /* 0x000fe20000000f00 */
[----:B------:R-:W-:Y:S01]  /*9b50*/  STSM.16.M88.4 [R36], R64 ;  /* 0x0000004024007844 */ /* 0x000fe20000000200 */
[----:B------:R-:W-:Y:S01]  /*9b60*/  F2FP.F16.F32.PACK_AB R74, R77, R76 ;  /* 0x0000004c4d4a723e */ /* 0x000fe200000000ff */
[----:B------:R-:W-:Y:S01]  /*9b70*/  ULDC.64 UR8, c[0x0][0xc08] ;  /* 0x0003020000087ab9 */ /* 0x000fe20000000a00 */
[----:B------:R-:W-:-:S02]  /*9b80*/  F2FP.F16.F32.PACK_AB R75, R79, R78 ;  /* 0x0000004e4f4b723e */ /* 0x000fc400000000ff */
[----:B------:R-:W-:Y:S02]  /*9b90*/  F2FP.F16.F32.PACK_AB R81, R83, R82 ;  /* 0x000000525351723e */ /* 0x000fe400000000ff */
[----:B------:R-:W-:Y:S01]  /*9ba0*/  LOP3.LUT R110, R110, R209, RZ, 0x3c, !PT ;  /* 0x000000d16e6e7212 */ /* 0x000fe200078e3cff */
[----:B------:R-:W-:Y:S01]  /*9bb0*/  STSM.16.M88.4 [R25], R72 ;  /* 0x0000004819007844 */ /* 0x000fe20000000200 */
[----:B------:R-:W-:Y:S02]  /*9bc0*/  SHF.R.U64 R169, R169, 0x3, RZ ;  /* 0x00000003a9a97819 */ /* 0x000fe400000012ff */
[----:B------:R-:W-:Y:S02]  /*9bd0*/  MOV R94, R94 ;  /* 0x0000005e005e7202 */ /* 0x000fe40000000f00 */
        /* <DEDUP_REMOVED lines=9> */
[----:B------:R-:W-:Y:S01]  /*9c70*/  MOV R102, R102 ;  /* 0x0000006600667202 */ /* 0x000fe20000000f00 */
[----:B------:R-:W-:Y:S01]  /*9c80*/  STSM.16.M88.4 [R24], R88 ;  /* 0x0000005818007844 */ /* 0x000fe20000000200 */
[----:B------:R-:W-:Y:S02]  /*9c90*/  MOV R21, R106 ;  /* 0x0000006a00157202 */ /* 0x000fe40000000f00 */
[----:B------:R-:W-:Y:S02]  /*9ca0*/  F2FP.F16.F32.PACK_AB R97, R153, R152 ;  /* 0x000000989961723e */ /* 0x000fe400000000ff */
[----:B------:R-:W-:Y:S02]  /*9cb0*/  F2FP.F16.F32.PACK_AB R98, R101, R100 ;  /* 0x000000646562723e */ /* 0x000fe400000000ff */
[----:B------:R-:W-:Y:S02]  /*9cc0*/  F2FP.F16.F32.PACK_AB R99, R157, R155 ;  /* 0x0000009b9d63723e */ /* 0x000fe400000000ff */
[----:B------:R-:W-:-:S02]  /*9cd0*/  F2FP.F16.F32.PACK_AB R104, R105, R104 ;  /* 0x000000686968723e */ /* 0x000fc400000000ff */
[----:B------:R-:W-:Y:S01]  /*9ce0*/  LOP3.LUT R12, R12, R173, RZ, 0x3c, !PT ;  /* 0x000000ad0c0c7212 */ /* 0x000fe200078e3cff */
[----:B------:R-:W-:Y:S01]  /*9cf0*/  STSM.16.M88.4 [R102], R96 ;  /* 0x0000006066007844 */ /* 0x000fe20000000200 */
[----:B------:R-:W-:Y:S02]  /*9d00*/  MOV R20, R114 ;  /* 0x0000007200147202 */ /* 0x000fe40000000f00 */
[----:B------:R-:W-:Y:S02]  /*9d10*/  F2FP.F16.F32.PACK_AB R105, R159, R158 ;  /* 0x0000009e9f69723e */ /* 0x000fe400000000ff */
[----:B------:R-:W-:Y:S02]  /*9d20*/  F2FP.F16.F32.PACK_AB R106, R109, R108 ;  /* 0x0000006c6d6a723e */ /* 0x000fe400000000ff */
[----:B------:R-:W-:Y:S02]  /*9d30*/  F2FP.F16.F32.PACK_AB R107, R161, R160 ;  /* 0x000000a0a16b723e */ /* 0x000fe400000000ff */
[----:B------:R-:W-:-:S02]  /*9d40*/  F2FP.F16.F32.PACK_AB R112, R113, R112 ;  /* 0x000000707170723e */ /* 0x000fc400000000ff */
[----:B------:R-:W-:Y:S01]  /*9d50*/  F2FP.F16.F32.PACK_AB R120, R121, R120 ;  /* 0x000000787978723e */ /* 0x000fe200000000ff */
[----:B------:R-:W-:Y:S01]  /*9d60*/  STSM.16.M88.4 [R21], R104 ;  /* 0x0000006815007844 */ /* 0x000fe20000000200 */
[----:B------:R-:W-:Y:S02]  /*9d70*/  LOP3.LUT R14, R169, R172, RZ, 0x3c, !PT ;  /* 0x000000aca90e7212 */ /* 0x000fe400078e3cff */
        /* <DEDUP_REMOVED lines=32> */
[----:B------:R-:W-:-:S04]  /*9f80*/  @UP1 ULEA UR8, UP2, UR45, UR8, 0x2 ;  /* 0x000000082d081291 */ /* 0x000fc8000f84103f */
[----:B------:R-:W-:Y:S01]  /*9f90*/  @UP1 ULEA.HI.X UR9, UR45, UR9, UR44, 0x2, UP2 ;  /* 0x000000092d091291 */ /* 0x000fe200090f142c */
[----:B------:R-:W-:Y:S01]  /*9fa0*/  ULDC UR4, c[0x0][0xa88] ;  /* 0x0002a20000047ab9 */ /* 0x000fe20000000800 */
[----:B0-----:R-:W-:Y:S02]  /*9fb0*/  IMAD.U32 R14, RZ, RZ, UR8 ;  /* 0x00000008ff0e7e24 */ /* 0x001fe4000f8e00ff */
[----:B------:R-:W-:Y:S01]  /*9fc0*/  IMAD.U32 R76, RZ, RZ, UR4 ;  /* 0x00000004ff4c7e24 */ /* 0x000fe2000f8e00ff */
[----:B------:R-:W2:Y:S01]  /*9fd0*/  @P0 LDG.E R6, desc[UR40][R4.64] ;  /* 0x0000002804060981 */ /* 0x000ea2000c1e1900 */
[----:B------:R-:W-:Y:S02]  /*9fe0*/  IMAD.U32 R15, RZ, RZ, UR9 ;  /* 0x00000009ff0f7e24 */ /* 0x000fe4000f8e00ff */
        /* <DEDUP_REMOVED lines=35> */
.L_x_7704:
        /* <DEDUP_REMOVED lines=69> */
[----:B------:R-:W-:Y:S01]  /*a670*/  IMAD.MOV R21, RZ, RZ, -R18 ;  /* 0x000000ffff157224 */ /* 0x000fe200078e0a12 */
[----:B------:R-:W-:Y:S01]  /*a680*/  UIMAD.WIDE.U32 UR8, UR43, UR12, UR8 ;  /* 0x0000000c2b0872a5 */ /* 0x000fe2000f8e0008 */
[----:B------:R-:W-:Y:S01]  /*a690*/  VIADD R20, R16, UR42 ;  /* 0x0000002a10147c36 */ /* 0x000fe20008000000 */
[----:B------:R-:W-:-:S03]  /*a6a0*/  UIMAD UR10, UR43, UR13, UR10 ;  /* 0x0000000d2b0a72a4 */ /* 0x000fc6000f8e020a */
[----:B------:R-:W-:Y:S01]  /*a6b0*/  ULDC.64 UR12, c[0x0][0xb98] ;  /* 0x0002e600000c7ab9 */ /* 0x000fe20000000a00 */
[----:B------:R-:W-:Y:S02]  /*a6c0*/  UIADD3 UR9, UR9, UR10, URZ ;  /* 0x0000000a09097290 */ /* 0x000fe4000fffe03f */
[----:B------:R-:W-:Y:S02]  /*a6d0*/  UIMAD UR11, UR44, UR12, URZ ;  /* 0x0000000c2c0b72a4 */ /* 0x000fe4000f8e023f */
[----:B------:R-:W-:Y:S02]  /*a6e0*/  UIMAD.WIDE.U32 UR8, UR45, UR12, UR8 ;  /* 0x0000000c2d0872a5 */ /* 0x000fe4000f8e0008 */
[----:B------:R-:W-:Y:S01]  /*a6f0*/  UIMAD UR11, UR45, UR13, UR11 ;  /* 0x0000000d2d0b72a4 */ /* 0x000fe2000f8e020b */
        /* <DEDUP_REMOVED lines=31> */
.L_x_7705:
        /* <DEDUP_REMOVED lines=17> */
[----:B------:R-:W-:-:S03]  /*aa00*/  SEL R3, RZ, 0xffffffff, P0 ;  /* 0xffffffffff037807 */ /* 0x000fc60000000000 */
[----:B------:R-:W5:Y:S04]  /*aa10*/  LD.E.128 R36, desc[UR40][R36.64] ;  /* 0x0000002824247980 */ /* 0x000f68000c101d00 */
[----:B------:R-:W5:Y:S02]  /*aa20*/  LD.E.128 R40, desc[UR40][R40.64] ;  /* 0x0000002828287980 */ /* 0x000f64000c101d00 */
[----:B------:R-:W1:Y:S01]  /*aa30*/  @P2 LDC R21, c[0x0][0xbec] ;  /* 0x0002fb00ff152b82 */ /* 0x000e620000000800 */
[----:B------:R-:W-:Y:S01]  /*aa40*/  IMAD.SHL.U32 R3, R3, 0x4, RZ ;  /* 0x0000000403037824 */ /* 0x000fe200078e00ff */
[----:B------:R-:W-:Y:S01]  /*aa50*/  UIMAD UR10, UR14, UR12, URZ ;  /* 0x0000000c0e0a72a4 */ /* 0x000fe2000f8e023f */
[----:B------:R-:W-:Y:S01]  /*aa60*/  ISETP.GE.AND P0, PT, R188, UR16, PT ;  /* 0x00000010bc007c0c */ /* 0x000fe2000bf06270 */
[----:B------:R-:W5:Y:S04]  /*aa70*/  LD.E.128 R48, desc[UR40][R48.64] ;  /* 0x0000002830307980 */ /* 0x000f68000c101d00 */
[----:B------:R-:W2:Y:S01]  /*aa80*/  @P2 LDC R77, c[0x0][0xbf0] ;  /* 0x0002fc00ff4d2b82 */ /* 0x000ea20000000800 */
[----:B------:R-:W-:Y:S01]  /*aa90*/  LOP3.LUT R3, R3, 0x4, R0, 0xe2, !PT ;  /* 0x0000000403037812 */ /* 0x000fe200078ee200 */
[----:B------:R-:W-:Y:S01]  /*aaa0*/  UIMAD.WIDE.U32 UR8, UR4, UR12, URZ ;  /* 0x0000000c040872a5 */ /* 0x000fe2000f8e003f */
[----:B------:R-:W-:Y:S01]  /*aab0*/  SEL R20, RZ, 0xffffffff, P0 ;  /* 0xffffffffff147807 */ /* 0x000fe20000000000 */
[----:B------:R-:W-:Y:S01]  /*aac0*/  UIMAD UR10, UR4, UR13, UR10 ;  /* 0x0000000d040a72a4 */ /* 0x000fe2000f8e020a */
[----:B------:R-:W-:Y:S01]  /*aad0*/  IMAD R0, R191, 0x20, R192 ;  /* 0x00000020bf007824 */ /* 0x000fe200078e02c0 */
[----:B------:R-:W-:Y:S01]  /*aae0*/  ISETP.GE.AND P0, PT, R187, UR16, PT ;  /* 0x00000010bb007c0c */ /* 0x000fe2000bf06270 */
[----:B------:R-:W-:Y:S01]  /*aaf0*/  ULDC.64 UR12, c[0x0][0xae8] ;  /* 0x0002ba00000c7ab9 */ /* 0x000fe20000000a00 */
[----:B------:R-:W-:Y:S01]  /*ab00*/  UIADD3 UR9, UR9, UR10, URZ ;  /* 0x0000000a09097290 */ /* 0x000fe2000fffe03f */
[----:B------:R-:W-:Y:S01]  /*ab10*/  VIADD R82, R0, UR42 ;  /* 0x0000002a00527c36 */ /* 0x000fe20008000000 */
[----:B------:R-:W-:Y:S01]  /*ab20*/  UIMAD UR4, UR15, UR12, URZ ;  /* 0x0000000c0f0472a4 */ /* 0x000fe2000f8e023f */
[----:B------:R-:W-:Y:S01]  /*ab30*/  SEL R0, RZ, 0xffffffff, P0 ;  /* 0xffffffffff007807 */ /* 0x000fe20000000000 */
[----:B------:R-:W-:Y:S01]  /*ab40*/  UIMAD.WIDE.U32 UR8, UR43, UR12, UR8 ;  /* 0x0000000c2b0872a5 */ /* 0x000fe2000f8e0008 */
        /* <DEDUP_REMOVED lines=26> */
[----:B------:R-:W-:-:S02]  /*acf0*/  IMAD R77, R81, R79, R82 ;  /* 0x0000004f514d7224 */ /* 0x000fc400078e0252 */
[----:B------:R-:W-:Y:S01]  /*ad00*/  IMAD.U32 R21, RZ, RZ, UR4 ;  /* 0x00000004ff157e24 */ /* 0x000fe2000f8e00ff */
[----:B------:R-:W5:Y:S01]  /*ad10*/  LD.E.128 R60, desc[UR40][R60.64] ;  /* 0x000000283c3c7980 */ /* 0x000f62000c101d00 */
[----:B------:R-:W-:Y:S01]  /*ad20*/  IMAD.SHL.U32 R83, R0, 0x20, RZ ;  /* 0x0000002000537824 */ /* 0x000fe200078e00ff */
[----:B------:R-:W-:Y:S02]  /*ad30*/  SHF.R.S32.HI R0, RZ, 0x1f, R77 ;  /* 0x0000001fff007819 */ /* 0x000fe4000001144d */
[----:B------:R-:W5:Y:S01]  /*ad40*/  LD.E.128 R72, desc[UR40][R72.64] ;  /* 0x0000002848487980 */ /* 0x000f62000c101d00 */
[----:B------:R-:W-:-:S03]  /*ad50*/  ISETP.GE.AND P0, PT, R195, UR16, PT ;  /* 0x00000010c3007c0c */ /* 0x000fc6000bf06270 */
[----:B------:R-:W5:Y:S01]  /*ad60*/  LD.E.128 R68, desc[UR40][R68.64] ;  /* 0x0000002844447980 */ /* 0x000f62000c101d00 */
[C---:B------:R-:W-:Y:S01]  /*ad70*/  IMAD R79, R3.reuse, UR9, R80 ;  /* 0x00000009034f7c24 */ /* 0x040fe2000f8e0250 */
[----:B------:R-:W-:Y:S01]  /*ad80*/  UIADD3 UR4, UR46, 0x28c20, URZ ;  /* 0x00028c202e047890 */ /* 0x000fe2000fffe03f */
[----:B------:R-:W-:Y:S01]  /*ad90*/  IMAD.WIDE.U32 R20, R3, UR8, R20 ;  /* 0x0000000803147c25 */ /* 0x000fe2000f8e0014 */
[----:B------:R-:W-:Y:S01]  /*ada0*/  @!PT LDS RZ, [RZ] ;  /* 0x00000000fffff984 */ /* 0x000fe20000000800 */
[----:B------:R-:W-:Y:S01]  /*adb0*/  @!PT LDS RZ, [RZ] ;  /* 0x00000000fffff984 */ /* 0x000fe20000000800 */
[----:B------:R-:W-:Y:S01]  /*adc0*/  @!PT LDS RZ, [RZ] ;  /* 0x00000000fffff984 */ /* 0x000fe20000000800 */
[----:B------:R-:W-:Y:S01]  /*add0*/  @!PT LDS RZ, [RZ] ;  /* 0x00000000fffff984 */ /* 0x000fe20000000800 */
[----:B------:R1:W-:Y:S06]  /*ade0*/  MEMBAR.ALL.CTA ;  /* 0x0000000000007992 */ /* 0x0003ec0000008000 */
[----:B-1----:R-:W1:Y:S01]  /*adf0*/  FENCE.VIEW.ASYNC.S ;  /* 0x00000000000073c6 */ /* 0x002e620000000000 */
[----:B------:R-:W-:Y:S01]  /*ae00*/  ULDC.64 UR8, c[0x0][0xad8] ;  /* 0x0002b60000087ab9 */ /* 0x000fe20000000a00 */
[----:B------:R-:W-:Y:S01]  /*ae10*/  SEL R3, RZ, 0x40, P0 ;  /* 0x00000040ff037807 */ /* 0x000fe20000000000 */
[----:B------:R-:W-:Y:S01]  /*ae20*/  IMAD.IADD R21, R21, 0x1, R79 ;  /* 0x0000000115157824 */ /* 0x000fe200078e024f */
[----:B------:R-:W-:Y:S01]  /*ae30*/  ISETP.GE.AND P0, PT, R194, UR16, PT ;  /* 0x00000010c2007c0c */ /* 0x000fe2000bf06270 */
[----:B------:R-:W-:Y:S01]  /*ae40*/  IMAD R0, R0, UR8, RZ ;  /* 0x0000000800007c24 */ /* 0x000fe2000f8e02ff */
[----:B------:R-:W-:Y:S01]  /*ae50*/  UPRMT UR4, URZ, 0x654, UR4 ;  /* 0x000006543f047896 */ /* 0x000fe20008000004 */
[----:B-----5:R-:W-:Y:S01]  /*ae60*/  IMAD R87, R76, R81, RZ ;  /* 0x000000514c577224 */ /* 0x020fe200078e02ff */
[----:B------:R-:W-:Y:S01]  /*ae70*/  LOP3.LUT R78, R83, 0x20, R78, 0xe2, !PT ;  /* 0x00000020534e7812 */ /* 0x000fe200078ee24e */
[----:B------:R-:W-:Y:S01]  /*ae80*/  VIADD R86, R192, UR42 ;  /* 0x0000002ac0567c36 */ /* 0x000fe20008000000 */
[----:B------:R-:W-:Y:S01]  /*ae90*/  BSSY B1, `(.L_x_7706) ;  /* 0x000002e000017945 */ /* 0x000fe20003800000 */
[C---:B------:R-:W-:Y:S01]  /*aea0*/  IMAD R79, R77.reuse, UR9, R0 ;  /* 0x000000094d4f7c24 */ /* 0x040fe2000f8e0200 */
[----:B------:R-:W-:Y:S01]  /*aeb0*/  SEL R0, RZ, 0x80, P0 ;  /* 0x00000080ff007807 */ /* 0x000fe20000000000 */
[----:B------:R-:W-:Y:S01]  /*aec0*/  IMAD.WIDE.U32 R20, R77, UR8, R20 ;  /* 0x000000084d147c25 */ /* 0x000fe2000f8e0014 */
[----:B------:R-:W-:Y:S01]  /*aed0*/  ISETP.GE.AND P0, PT, R86, R87, PT ;  /* 0x000000575600720c */ /* 0x000fe20003f06270 */
[----:B------:R-:W-:Y:S01]  /*aee0*/  ULDC.64 UR8, c[0x0][0xa80] ;  /* 0x0002a00000087ab9 */ /* 0x000fe20000000a00 */
[----:B------:R-:W-:Y:S01]  /*aef0*/  LOP3.LUT R3, R78, R3, RZ, 0xfc, !PT ;  /* 0x000000034e037212 */ /* 0x000fe200078efcff */
[----:B------:R-:W-:Y:S01]  /*af00*/  IMAD.IADD R21, R21, 0x1, R79 ;  /* 0x0000000115157824 */ /* 0x000fe200078e024f */
[----:B------:R-:W-:-:S02]  /*af10*/  LEA R84, P1, R20, UR8, 0x1 ;  /* 0x0000000814547c11 */ /* 0x000fc4000f8208ff */
[----:B------:R-:W-:Y:S02]  /*af20*/  LOP3.LUT R0, R3, R0, RZ, 0xfc, !PT ;  /* 0x0000000003007212 */ /* 0x000fe400078efcff */
[----:B------:R-:W-:Y:S01]  /*af30*/  LEA.HI.X R85, R20, UR9, R21, 0x1, P1 ;  /* 0x0000000914557c11 */ /* 0x000fe200088f0c15 */
[----:B-1----:R0:W1:Y:S01]  /*af40*/  SHFL.IDX PT, R76, R84, RZ, 0x181f ;  /* 0x00181fff544c7589 */ /* 0x00206200000e0000 */
[----:B------:R-:W-:Y:S03]  /*af50*/  SYNCS.ARRIVE.TRANS64.RED.A1T0 RZ, [UR4], RZ ;  /* 0x000000ffffff79a7 */ /* 0x000fe60008100404 */
        /* <DEDUP_REMOVED lines=33> */
.L_x_7707:
[----:B------:R-:W-:Y:S05]  /*b170*/  BSYNC B1 ;  /* 0x0000000000017941 */ /* 0x000fea0003800000 */
.L_x_7706:
        /* <DEDUP_REMOVED lines=38> */
.L_x_7703:
        /* <DEDUP_REMOVED lines=33> */
.L_x_7709:
[----:B------:R-:W-:Y:S01]  /*b5f0*/  USEL UR45, UR45, URZ, !UP0 ;  /* 0x0000003f2d2d7287 */ /* 0x000fe2000c000000 */
[----:B------:R-:W-:Y:S01]  /*b600*/  BSSY B1, `(.L_x_7710) ;  /* 0x000002c000017945 */ /* 0x000fe20003800000 */
[----:B------:R-:W-:-:S03]  /*b610*/  USEL UR44, UR44, URZ, !UP0 ;  /* 0x0000003f2c2c7287 */ /* 0x000fc6000c000000 */
[----:B------:R-:W-:Y:S09]  /*b620*/  @P0 BRA `(.L_x_7711) ;  /* 0x0000000000a40947 */ /* 0x000ff20003800000 */
        /* <DEDUP_REMOVED lines=41> */
.L_x_7711:
[----:B------:R-:W-:Y:S05]  /*b8c0*/  BSYNC B1 ;  /* 0x0000000000017941 */ /* 0x000fea0003800000 */
.L_x_7710:
        /* <DEDUP_REMOVED lines=23> */
[----:B------:R-:W-:Y:S01]  /*ba40*/  VIADD R8, R3, UR42 ;  /* 0x0000002a03087c36 */ /* 0x000fe20008000000 */
        /* <DEDUP_REMOVED lines=11> */
[----:B------:R-:W-:Y:S01]  /*bb00*/  VIADD R26, R192, UR42 ;  /* 0x0000002ac01a7c36 */ /* 0x000fe20008000000 */
[----:B------:R-:W-:Y:S01]  /*bb10*/  ISETP.GE.AND P2, PT, R194, UR13, PT ;  /* 0x0000000dc2007c0c */ /* 0x000fe2000bf46270 */
[----:B0-----:R-:W-:Y:S01]  /*bb20*/  @P0 IMAD.HI.U32 R6, R8, R5, RZ ;  /* 0x0000000508060227 */ /* 0x001fe200078e00ff */
[----:B------:R-:W-:Y:S01]  /*bb30*/  UIADD3 UR4, UR9, UR4, URZ ;  /* 0x0000000409047290 */ /* 0x000fe2000fffe03f */
[----:B------:R-:W-:Y:S01]  /*bb40*/  LOP3.LUT R10, R10, 0x8, R9, 0xe2, !PT ;  /* 0x000000080a0a7812 */ /* 0x000fe200078ee209 */
[----:B------:R-:W-:Y:S01]  /*bb50*/  BSSY B1, `(.L_x_7712) ;  /* 0x0000046000017945 */ /* 0x000fe20003800000 */
[----:B------:R-:W-:Y:S01]  /*bb60*/  IMAD.U32 R4, RZ, RZ, UR8 ;  /* 0x00000008ff047e24 */ /* 0x000fe2000f8e00ff */
[----:B------:R-:W-:Y:S01]  /*bb70*/  SEL R0, RZ, 0x80, P2 ;  /* 0x00000080ff007807 */ /* 0x000fe20001000000 */
[----:B------:R-:W-:Y:S01]  /*bb80*/  IMAD.U32 R5, RZ, RZ, UR9 ;  /* 0x00000009ff057e24 */ /* 0x000fe2000f8e00ff */
[----:B------:R-:W-:Y:S01]  /*bb90*/  ULDC.64 UR8, c[0x0][0xae0] ;  /* 0x0002b80000087ab9 */ /* 0x000fe20000000a00 */
[----:B-1----:R-:W-:Y:S01]  /*bba0*/  @P0 SHF.R.U32.HI R3, RZ, R7, R6 ;  /* 0x00000007ff030219 */ /* 0x002fe20000011606 */
[----:B------:R-:W-:Y:S01]  /*bbb0*/  IMAD.U32 R5, RZ, RZ, UR4 ;  /* 0x00000004ff057e24 */ /* 0x000fe2000f8e00ff */
[----:B------:R-:W-:-:S02]  /*bbc0*/  ISETP.GE.AND P0, PT, R187, UR13, PT ;  /* 0x0000000dbb007c0c */ /* 0x000fc4000bf06270 */
        /* <DEDUP_REMOVED lines=62> */
.L_x_7713:
[----:B------:R-:W-:Y:S05]  /*bfb0*/  BSYNC B1 ;  /* 0x0000000000017941 */ /* 0x000fea0003800000 */
.L_x_7712:
[----:B------:R-:W-:Y:S01]  /*bfc0*/  VIADD R0, R26, 0x20 ;  /* 0x000000201a007836 */ /* 0x000fe20000000000 */
[----:B--2---:R2:W0:Y:S04]  /*bfd0*/  SHFL.IDX PT, R7, R3, 0x1, 0x181f ;  /* 0x00381f0003077f89 */ /* 0x00442800000e0000 */
        /* <DEDUP_REMOVED lines=9> */
[----:B0-----:R-:W-:Y:S02]  /*c070*/  @!P3 IMAD.WIDE R4, R17, 0x2, R6 ;  /* 0x000000021104b825 */ /* 0x001fe400078e0206 */
        /* <DEDUP_REMOVED lines=13> */
[-C--:B0-----:R-:W-:Y:S02]  /*c150*/  @!P2 LEA R4, P6, R186, R6.reuse, 0x1 ;  /* 0x00000006ba04a211 */ /* 0x081fe400078c08ff */
        /* <DEDUP_REMOVED lines=10> */
.L_x_7708:
[----:B------:R-:W-:Y:S05]  /*c200*/  BSYNC B0 ;  /* 0x0000000000007941 */ /* 0x000fea0003800000 */
.L_x_7702:
[----:B------:R-:W-:Y:S02]  /*c210*/  ULDC UR4, c[0x0][0xc3c] ;  /* 0x00030f0000047ab9 */ /* 0x000fe40000000800 */
[----:B------:R-:W-:-:S06]  /*c220*/  UISETP.GE.AND UP0, UPT, UR7, UR4, UPT ;  /* 0x000000040700728c */ /* 0x000fcc000bf06270 */
[----:B------:R-:W-:-:S13]  /*c230*/  PLOP3.LUT P0, PT, PT, PT, UP0, 0x80, 0x0 ;  /* 0x000000000000781c */ /* 0x000fda0003f0f008 */
[----:B------:R-:W-:Y:S05]  /*c240*/  @!P0 BRA `(.L_x_7714) ;  /* 0xffffff4c00808947 */ /* 0x000fea000383ffff */
[----:B------:R-:W-:Y:S05]  /*c250*/  EXIT ;  /* 0x000000000000794d */ /* 0x000fea0003800000 */
.L_x_7657:
[----:B------:R-:W-:-:S08]  /*c260*/  NOP ;  /* 0x0000000000007918 */ /* 0x000fd00000000000 */
[----:B------:R-:W0:-:S00]  /*c270*/  USETMAXREG.DEALLOC.CTAPOOL 0x18 ;  /* 0x00000018000079c8 */ /* 0x000e0000080e0500 */
        /* <DEDUP_REMOVED lines=14> */
.L_x_7715:
        /* <DEDUP_REMOVED lines=42> */
.L_x_7721:
        /* <DEDUP_REMOVED lines=12> */
.L_x_7720:
[----:B------:R-:W-:Y:S05]  /*c6c0*/  BSYNC B0 ;  /* 0x0000000000007941 */ /* 0x000fea0003800000 */
.L_x_7719:
        /* <DEDUP_REMOVED lines=21> */
.L_x_7717:
        /* <DEDUP_REMOVED lines=20> */
.L_x_7722:
[--C-:B-12---:R-:W-:Y:S02]  /*c960*/  IMAD.MOV R5, RZ, RZ, -R3.reuse ;  /* 0x000000ffff057224 */ /* 0x106fe400078e0a03 */
[----:B---3--:R-:W-:Y:S01]  /*c970*/  IMAD R16, R16, UR5, R6 ;  /* 0x0000000510107c24 */ /* 0x008fe2000f8e0206 */
[----:B------:R-:W-:Y:S01]  /*c980*/  IABS R6, R8 ;  /* 0x0000000800067213 */ /* 0x000fe20000000000 */
        /* <DEDUP_REMOVED lines=22> */
[----:B------:R-:W-:-:S04]  /*caf0*/  VIADDMNMX R9, R10, UR5, R9, PT ;  /* 0x000000050a097c46 */ /* 0x000fc8000b800109 */
[-C--:B------:R-:W-:Y:S02]  /*cb00*/  IABS R7, R9.reuse ;  /* 0x0000000900077213 */ /* 0x080fe40000000000 */
[----:B------:R-:W-:Y:S02]  /*cb10*/  IABS R8, R9 ;  /* 0x0000000900087213 */ /* 0x000fe40000000000 */
[----:B------:R-:W1:Y:S03]  /*cb20*/  I2F.RP R10, R7 ;  /* 0x00000007000a7306 */ /* 0x000e660000209400 */
[----:B------:R-:W-:-:S05]  /*cb30*/  IMAD.MOV R8, RZ, RZ, -R8 ;  /* 0x000000ffff087224 */ /* 0x000fca00078e0a08 */
        /* <DEDUP_REMOVED lines=26> */
.L_x_7718:
[----:B------:R-:W-:Y:S02]  /*cce0*/  IMAD.MOV.U32 R17, RZ, RZ, RZ ;  /* 0x000000ffff117224 */ /* 0x000fe400078e00ff */
[----:B------:R-:W-:Y:S02]  /*ccf0*/  IMAD.U32 R16, RZ, RZ, UR6 ;  /* 0x00000006ff107e24 */ /* 0x000fe4000f8e00ff */
[----:B------:R-:W-:-:S07]  /*cd00*/  IMAD.MOV.U32 R18, RZ, RZ, RZ ;  /* 0x000000ffff127224 */ /* 0x000fce00078e00ff */
.L_x_7723:
[----:B------:R-:W-:-:S13]  /*cd10*/  ISETP.NE.AND P0, PT, R0, RZ, PT ;  /* 0x000000ff0000720c */ /* 0x000fda0003f05270 */
[----:B------:R-:W1:Y:S01]  /*cd20*/  @!P0 S2R R3, SR_CgaCtaId ;  /* 0x0000000000038919 */ /* 0x000e620000008800 */
[----:B------:R-:W-:-:S04]  /*cd30*/  @!P0 MOV R0, 0x400 ;  /* 0x0000040000008802 */ /* 0x000fc80000000f00 */
[----:B-1----:R-:W-:-:S05]  /*cd40*/  @!P0 LEA R0, R3, R0, 0x18 ;  /* 0x0000000003008211 */ /* 0x002fca00078ec0ff */
[----:B------:R2:W-:Y:S01]  /*cd50*/  @!P0 STS.128 [R0+0x28cd0], R16 ;  /* 0x028cd01000008388 */ /* 0x0005e20000000c00 */
[----:B------:R-:W-:Y:S06]  /*cd60*/  BAR.ARV 0x5, 0x180 ;  /* 0x0146000000007b1d */ /* 0x000fec0000002000 */
.L_x_7716:
[----:B0-2---:R-:W-:Y:S01]  /*cd70*/  IMAD.MOV.U32 R0, RZ, RZ, 0x1 ;  /* 0x00000001ff007424 */ /* 0x005fe200078e00ff */
        /* <DEDUP_REMOVED lines=30> */
.L_x_7842:
        /* <DEDUP_REMOVED lines=56> */
.L_x_7725:
        /* <DEDUP_REMOVED lines=12> */
.L_x_7726:
[----:B------:R-:W-:Y:S05]  /*d3a0*/  @!P0 BRA `(.L_x_7727) ;  /* 0x00000000000c8947 */ /* 0x000fea0003800000 */
[----:B------:R-:W2:Y:S04]  /*d3b0*/  LDG.E R6, desc[UR40][R4.64] ;  /* 0x0000002804067981 */ /* 0x000ea8000c1e1900 */
[----:B------:R-:W2:Y:S02]  /*d3c0*/  LDG.E R4, desc[UR40][R4.64+0x4] ;  /* 0x0000042804047981 */ /* 0x000ea4000c1e1900 */
[----:B--2---:R-:W-:-:S07]  /*d3d0*/  IMAD.IADD R6, R4, 0x1, -R6 ;  /* 0x0000000104067824 */ /* 0x004fce00078e0a06 */
.L_x_7727:
        /* <DEDUP_REMOVED lines=40> */
.L_x_7729:
        /* <DEDUP_REMOVED lines=21> */
.L_x_7732:
[----:B------:R-:W-:Y:S05]  /*d7b0*/  BSYNC B6 ;  /* 0x0000000000067941 */ /* 0x000fea0003800000 */
.L_x_7731:
        /* <DEDUP_REMOVED lines=21> */
.L_x_7735:
        /* <DEDUP_REMOVED lines=16> */
.L_x_7734:
[----:B------:R-:W-:Y:S05]  /*da10*/  BSYNC B6 ;  /* 0x0000000000067941 */ /* 0x000fea0003800000 */
.L_x_7733:
        /* <DEDUP_REMOVED lines=25> */
.L_x_7859:
        /* <DEDUP_REMOVED lines=10> */
.L_x_7862:
        /* <DEDUP_REMOVED lines=25> */
.L_x_7739:
[----:B------:R-:W5:Y:S04]  /*dde0*/  LDL R7, [R1+0x4] ;  /* 0x0000040001077983 */ /* 0x000f680000100800 */
[----:B---34-:R-:W5:Y:S04]  /*ddf0*/  LDL R0, [R1+0x8] ;  /* 0x0000080001007983 */ /* 0x018f680000100800 */
[----:B------:R-:W3:Y:S01]  /*de00*/  LDL R2, [R1+0x10] ;  /* 0x0000100001027983 */ /* 0x000ee20000100800 */
[----:B-----5:R-:W-:Y:S01]  /*de10*/  IMAD R0, R0, 0x8, R7 ;  /* 0x0000000800007824 */ /* 0x020fe200078e0207 */
[----:B---3--:R-:W-:-:S04]  /*de20*/  SHF.L.U32 R2, R2, 0x1f, RZ ;  /* 0x0000001f02027819 */ /* 0x008fc800000006ff */
[----:B------:R-:W3:Y:S02]  /*de30*/  SYNCS.PHASECHK.TRANS64.TRYWAIT P0, [R0+URZ+0x28c40], R2 ;  /* 0x028c4002000075a7 */ /* 0x000ee4000800017f */
[----:B---3--:R-:W-:Y:S05]  /*de40*/  @!P0 BRA `(.L_x_7740) ;  /* 0x0000005800888947 */ /* 0x008fea0003800000 */
.L_x_7863:
        /* <DEDUP_REMOVED lines=11> */
.L_x_7741:
[----:B--2---:R-:W2:Y:S04]  /*df00*/  LDL R5, [R1+0x4] ;  /* 0x0000040001057983 */ /* 0x004ea80000100800 */
[----:B------:R-:W2:Y:S04]  /*df10*/  LDL R4, [R1+0x8] ;  /* 0x0000080001047983 */ /* 0x000ea80000100800 */
[----:B------:R-:W4:Y:S04]  /*df20*/  LDL R6, [R1+0x24] ;  /* 0x0000240001067983 */ /* 0x000f280000100800 */
[----:B------:R-:W5:Y:S04]  /*df30*/  LDL R3, [R1+0x1c] ;  /* 0x00001c0001037983 */ /* 0x000f680000100800 */
[----:B---3--:R-:W3:Y:S01]  /*df40*/  LDL R2, [R1] ;  /* 0x0000000001027983 */ /* 0x008ee20000100800 */
        /* <DEDUP_REMOVED lines=8> */
[----:B--2---:R-:W-:Y:S01]  /*dfd0*/  IMAD R0, R4, 0x2000, R5 ;  /* 0x0000200004007824 */ /* 0x004fe200078e0205 */
[----:B----4-:R-:W-:-:S04]  /*dfe0*/  R2UR UR11, R6 ;  /* 0x00000000060b72ca */ /* 0x010fc800000e0000 */
[----:B------:R-:W-:Y:S02]  /*dff0*/  R2UR UR8, R0 ;  /* 0x00000000000872ca */ /* 0x000fe400000e0000 */
[----:B-----5:R-:W-:Y:S02]  /*e000*/  R2UR UR4, R3 ;  /* 0x00000000030472ca */ /* 0x020fe400000e0000 */
[----:B---3--:R-:W-:Y:S02]  /*e010*/  R2UR UR13, R2 ;  /* 0x00000000020d72ca */ /* 0x008fe400000e0000 */
[----:B------:R-:W-:-:S07]  /*e020*/  P2R R0, PR, RZ, 0x1 ;  /* 0x00000001ff007803 */ /* 0x000fce0000000000 */
[----:B------:R-:W-:Y:S02]  /*e030*/  UIADD3 UR8, UR8, 0x22400, URZ ;  /* 0x0002240008087890 */ /* 0x000fe4000fffe03f */
[----:B------:R-:W-:Y:S01]  /*e040*/  ULEA UR11, UR11, UR4, 0x6 ;  /* 0x000000040b0b7291 */ /* 0x000fe2000f8e303f */
[----:B------:R4:W-:Y:S02]  /*e050*/  STL [R1+0x18], R0 ;  /* 0x0000180001007387 */ /* 0x0009e40000100800 */
[----:B------:R-:W-:-:S06]  /*e060*/  UMOV UR4, 0x0 ;  /* 0x0000000000047882 */ /* 0x000fcc0000000000 */
[----:B------:R4:W-:Y:S01]  /*e070*/  UTMALDG.4D [UR8], [UR6], desc[UR4] ;  /* 0x00000408060075b4 */ /* 0x0009e20008019000 */
[----:B------:R-:W-:Y:S02]  /*e080*/  NOP ;  /* 0x0000000000007918 */ /* 0x000fe40000000000 */
.L_x_7737:
[----:B------:R-:W5:Y:S04]  /*e090*/  LDL R2, [R1+0x4] ;  /* 0x0000040001027983 */ /* 0x000f680000100800 */
[----:B------:R-:W5:Y:S04]  /*e0a0*/  LDL.LU R3, [R1+0x2c] ;  /* 0x00002c0001037983 */ /* 0x000f680000300800 */
[----:B--2---:R-:W2:Y:S04]  /*e0b0*/  LDL.LU R5, [R1+0x20] ;  /* 0x0000200001057983 */ /* 0x004ea80000300800 */
[----:B---3--:R-:W3:Y:S01]  /*e0c0*/  LDL.LU R4, [R1+0x34] ;  /* 0x0000340001047983 */ /* 0x008ee20000300800 */
[----:B------:R-:W-:Y:S05]  /*e0d0*/  WARPSYNC.ALL ;  /* 0x0000000000007948 */ /* 0x000fea0003800000 */
[----:B----4-:R-:W-:Y:S01]  /*e0e0*/  ULDC.64 UR4, c[0x0][0x298] ;  /* 0x0000a60000047ab9 */ /* 0x010fe20000000a00 */
[----:B------:R-:W-:Y:S01]  /*e0f0*/  ULDC.64 UR6, c[0x0][0xa00] ;  /* 0x0002800000067ab9 */ /* 0x000fe20000000a00 */
[----:B------:R-:W-:Y:S01]  /*e100*/  BSSY B6, `(.L_x_7742) ;  /* 0x0000024000067945 */ /* 0x000fe20003800000 */
[----:B------:R-:W-:Y:S01]  /*e110*/  BAR.SYNC.DEFER_BLOCKING 0x8, 0x100 ;  /* 0x0204000000007b1d */ /* 0x000fe20000010000 */
[----:B------:R-:W-:-:S04]  /*e120*/  ISETP.NE.U32.AND P0, PT, RZ, UR6, PT ;  /* 0x00000006ff007c0c */ /* 0x000fc8000bf05070 */
[----:B------:R-:W-:Y:S01]  /*e130*/  ISETP.NE.AND.EX P0, PT, RZ, UR7, PT, P0 ;  /* 0x00000007ff007c0c */ /* 0x000fe2000bf05300 */
[----:B-----5:R-:W-:Y:S01]  /*e140*/  VIADD R2, R2, 0x20400 ;  /* 0x0002040002027836 */ /* 0x020fe20000000000 */
[----:B------:R-:W-:-:S04]  /*e150*/  SHF.R.S32.HI R0, RZ, 0x1f, R3 ;  /* 0x0000001fff007819 */ /* 0x000fc80000011403 */
        /* <DEDUP_REMOVED lines=30> */
.L_x_7743:
[----:B------:R-:W-:Y:S05]  /*e340*/  BSYNC B6 ;  /* 0x0000000000067941 */ /* 0x000fea0003800000 */
.L_x_7742:
[----:B---3--:R-:W2:Y:S01]  /*e350*/  LDL.LU R5, [R1+0x2c] ;  /* 0x00002c0001057983 */ /* 0x008ea20000300800 */
[----:B------:R-:W-:Y:S01]  /*e360*/  ULDC.64 UR4, c[0x0][0x2d8] ;  /* 0x0000b60000047ab9 */ /* 0x000fe20000000a00 */
[----:B------:R-:W3:Y:S01]  /*e370*/  LDC R7, c[0x0][0x448] ;  /* 0x00011200ff077b82 */ /* 0x000ee20000000800 */
[----:B------:R-:W-:Y:S01]  /*e380*/  ULDC UR6, c[0x0][0x2b8] ;  /* 0x0000ae0000067ab9 */ /* 0x000fe20000000800 */
[----:B------:R-:W2:Y:S04]  /*e390*/  LDL.LU.64 R2, [R1+0x40] ;  /* 0x0000400001027983 */ /* 0x000ea80000300a00 */
[----:B------:R-:W4:Y:S04]  /*e3a0*/  LDL.LU R0, [R1+0x34] ;  /* 0x0000340001007983 */ /* 0x000f280000300800 */
[----:B------:R-:W4:Y:S04]  /*e3b0*/  LDL.LU R6, [R1+0x4c] ;  /* 0x00004c0001067983 */ /* 0x000f280000300800 */
[----:B------:R-:W4:Y:S04]  /*e3c0*/  LDL.LU R4, [R1+0x20] ;  /* 0x0000200001047983 */ /* 0x000f280000300800 */
[----:B01----:R0:W5:Y:S01]  /*e3d0*/  LDL R9, [R1+0x48] ;  /* 0x0000480001097983 */ /* 0x0031620000100800 */
[----:B---3--:R-:W-:Y:S01]  /*e3e0*/  ISETP.NE.AND P0, PT, R7, 0x1, PT ;  /* 0x000000010700780c */ /* 0x008fe20003f05270 */
[----:B--2---:R-:W-:-:S02]  /*e3f0*/  IMAD.MOV.U32 R3, RZ, RZ, R5 ;  /* 0x000000ffff037224 */ /* 0x004fc400078e0005 */
[----:B------:R-:W1:Y:S01]  /*e400*/  S2R R5, SR_TID.X ;  /* 0x0000000000057919 */ /* 0x000e620000002100 */
[----:B----4-:R-:W-:Y:S02]  /*e410*/  IMAD R0, R0, UR4, RZ ;  /* 0x0000000400007c24 */ /* 0x010fe4000f8e02ff */
[----:B------:R-:W-:-:S04]  /*e420*/  IMAD.WIDE.U32 R2, R18, UR4, R2 ;  /* 0x0000000412027c25 */ /* 0x000fc8000f8e0002 */
[----:B------:R-:W-:Y:S01]  /*e430*/  IMAD R0, R18, UR5, R0 ;  /* 0x0000000512007c24 */ /* 0x000fe2000f8e0200 */
[----:B------:R-:W-:-:S03]  /*e440*/  ULDC.64 UR4, c[0x0][0x2e0] ;  /* 0x0000b80000047ab9 */ /* 0x000fc60000000a00 */
[----:B------:R-:W-:Y:S02]  /*e450*/  IMAD.IADD R3, R3, 0x1, R0 ;  /* 0x0000000103037824 */ /* 0x000fe400078e0200 */
[----:B------:R-:W-:Y:S02]  /*e460*/  IMAD R0, R6, UR4, RZ ;  /* 0x0000000406007c24 */ /* 0x000fe4000f8e02ff */
        /* <DEDUP_REMOVED lines=27> */
[----:B------:R-:W1:Y:S01]  /*e620*/  S2R R8, SR_TID.X ;  /* 0x0000000000087919 */ /* 0x000e620000002100 */
[----:B------:R-:W-:Y:S01]  /*e630*/  ULDC.64 UR4, c[0x0][0x280] ;  /* 0x0000a00000047ab9 */ /* 0x000fe20000000a00 */
[----:B------:R0:W5:Y:S01]  /*e640*/  LDL R6, [R1+0x30] ;  /* 0x0000300001067983 */ /* 0x0001620000100800 */
[----:B------:R-:W-:Y:S01]  /*e650*/  IMAD.IADD R0, R5, 0x1, R0 ;  /* 0x0000000105007824 */ /* 0x000fe200078e0200 */
[----:B------:R-:W-:Y:S01]  /*e660*/  LEA R3, P1, R4, UR4, 0x1 ;  /* 0x0000000404037c11 */ /* 0x000fe2000f8208ff */
[----:B------:R-:W-:-:S03]  /*e670*/  UMOV UR4, 0xffffffff ;  /* 0xffffffff00047882 */ /* 0x000fc60000000000 */
[----:B------:R-:W-:Y:S01]  /*e680*/  LEA.HI.X R2, R4, UR5, R0, 0x1, P1 ;  /* 0x0000000504027c11 */ /* 0x000fe200088f0c00 */
[C---:B-1----:R-:W-:Y:S01]  /*e690*/  IMAD.SHL.U32 R10, R8.reuse, 0x8, RZ ;  /* 0x00000008080a7824 */ /* 0x042fe200078e00ff */
[----:B------:R-:W-:-:S04]  /*e6a0*/  LOP3.LUT R8, R8, 0x7f, RZ, 0xc0, !PT ;  /* 0x0000007f08087812 */ /* 0x000fc800078ec0ff */
[----:B------:R-:W-:-:S04]  /*e6b0*/  LOP3.LUT R10, R10, 0x38, RZ, 0xc0, !PT ;  /* 0x000000380a0a7812 */ /* 0x000fc800078ec0ff */
[----:B------:R-:W-:Y:S02]  /*e6c0*/  ISETP.GE.AND P0, PT, R10, UR6, PT ;  /* 0x000000060a007c0c */ /* 0x000fe4000bf06270 */
[----:B------:R-:W-:Y:S01]  /*e6d0*/  SHF.R.U32.HI R8, RZ, 0x3, R8 ;  /* 0x00000003ff087819 */ /* 0x000fe20000011608 */
[----:B0-----:R-:W-:Y:S10]  /*e6e0*/  BRA.DIV UR4, `(.L_x_7744) ;  /* 0x0000005204747947 */ /* 0x001ff4000b800000 */
[----:B------:R-:W0:Y:S01]  /*e6f0*/  SHFL.IDX PT, R5, R3, RZ, 0x181f ;  /* 0x00181fff03057589 */ /* 0x000e2200000e0000 */
[----:B-----5:R-:W-:Y:S02]  /*e700*/  IMAD R0, R6, R7, RZ ;  /* 0x0000000706007224 */ /* 0x020fe400078e02ff */
[----:B------:R-:W-:Y:S01]  /*e710*/  IMAD R17, R17, 0x40, R8 ;  /* 0x0000004011117824 */ /* 0x000fe200078e0208 */
[----:B------:R-:W1:Y:S04]  /*e720*/  SHFL.IDX PT, R4, R2, RZ, 0x181f ;  /* 0x00181fff02047589 */ /* 0x000e6800000e0000 */
[----:B------:R-:W-:-:S13]  /*e730*/  ISETP.GE.AND P1, PT, R17, R0, PT ;  /* 0x000000001100720c */ /* 0x000fda0003f26270 */
[----:B0-----:R-:W-:-:S05]  /*e740*/  @!P1 LEA R5, P2, R10, R5, 0x1 ;  /* 0x000000050a059211 */ /* 0x001fca00078408ff */
[----:B-1----:R-:W-:-:S05]  /*e750*/  @!P1 IMAD.X R4, RZ, RZ, R4, P2 ;  /* 0x000000ffff049224 */ /* 0x002fca00010e0604 */
[----:B------:R-:W-:-:S04]  /*e760*/  @!P1 LOP3.LUT R5, R5, R4, RZ, 0x3c, !PT ;  /* 0x0000000405059212 */ /* 0x000fc800078e3cff */
[----:B------:R-:W-:-:S04]  /*e770*/  @!P1 LOP3.LUT R4, R5, R4, RZ, 0x3c, !PT ;  /* 0x0000000405049212 */ /* 0x000fc800078e3cff */
[----:B------:R-:W-:-:S05]  /*e780*/  @!P1 LOP3.LUT R5, R5, R4, RZ, 0x3c, !PT ;  /* 0x0000000405059212 */ /* 0x000fca00078e3cff */
[----:B------:R-:W-:Y:S01]  /*e790*/  @!PT LDS RZ, [RZ] ;  /* 0x00000000fffff984 */ /* 0x000fe20000000800 */
[----:B------:R0:W-:Y:S02]  /*e7a0*/  @!P1 LDGSTS.E.BYPASS.LTC128B.128 [R9+0x20400], desc[UR40][R4.64], !P0 ;  /* 0x2040000004099fae */ /* 0x0001e4000c101d68 */
[----:B0-----:R-:W-:Y:S02]  /*e7b0*/  VIADD R4, R17, 0x10 ;  /* 0x0000001011047836 */ /* 0x001fe40000000000 */
        /* <DEDUP_REMOVED lines=8> */
[----:B------:R0:W-:Y:S02]  /*e840*/  @!P1 LDGSTS.E.BYPASS.LTC128B.128 [R9+0x20c00], desc[UR40][R4.64], !P0 ;  /* 0x20c0000004099fae */ /* 0x0001e4000c101d68 */
[----:B0-----:R-:W-:Y:S02]  /*e850*/  VIADD R4, R17, 0x20 ;  /* 0x0000002011047836 */ /* 0x001fe40000000000 */
[----:B------:R-:W0:Y:S03]  /*e860*/  SHFL.IDX PT, R5, R3, 0x2, 0x181f ;  /* 0x00581f0003057f89 */ /* 0x000e2600000e0000 */
[----:B------:R-:W-:Y:S01]  /*e870*/  ISETP.GE.AND P1, PT, R4, R0, PT ;  /* 0x000000000400720c */ /* 0x000fe20003f26270 */
[----:B------:R-:W-:Y:S04]  /*e880*/  SHFL.IDX PT, R3, R3, 0x3, 0x181f ;  /* 0x00781f0003037f89 */ /* 0x000fe800000e0000 */
[----:B------:R-:W1:Y:S08]  /*e890*/  SHFL.IDX PT, R4, R2, 0x2, 0x181f ;  /* 0x00581f0002047f89 */ /* 0x000e7000000e0000 */
[----:B0-----:R-:W-:-:S05]  /*e8a0*/  @!P1 LEA R5, P2, R10, R5, 0x1 ;  /* 0x000000050a059211 */ /* 0x001fca00078408ff */
[----:B-1----:R-:W-:-:S05]  /*e8b0*/  @!P1 IMAD.X R4, RZ, RZ, R4, P2 ;  /* 0x000000ffff049224 */ /* 0x002fca00010e0604 */
[----:B------:R-:W-:-:S04]  /*e8c0*/  @!P1 LOP3.LUT R5, R5, R4, RZ, 0x3c, !PT ;  /* 0x0000000405059212 */ /* 0x000fc800078e3cff */
[----:B------:R-:W-:-:S04]  /*e8d0*/  @!P1 LOP3.LUT R4, R5, R4, RZ, 0x3c, !PT ;  /* 0x0000000405049212 */ /* 0x000fc800078e3cff */
[----:B------:R-:W-:-:S05]  /*e8e0*/  @!P1 LOP3.LUT R5, R5, R4, RZ, 0x3c, !PT ;  /* 0x0000000405059212 */ /* 0x000fca00078e3cff */
[----:B------:R0:W-:Y:S04]  /*e8f0*/  @!P1 LDGSTS.E.BYPASS.LTC128B.128 [R9+0x21400], desc[UR40][R4.64], !P0 ;  /* 0x2140000004099fae */ /* 0x0001e8000c101d68 */
[----:B0-----:R0:W1:Y:S02]  /*e900*/  SHFL.IDX PT, R4, R2, 0x3, 0x181f ;  /* 0x00781f0002047f89 */ /* 0x00106400000e0000 */
.L_x_7872:
[----:B------:R2:W5:Y:S01]  /*e910*/  LDL R8, [R1+0x4] ;  /* 0x0000040001087983 */ /* 0x0005620000100800 */
[----:B------:R-:W-:-:S05]  /*e920*/  VIADD R17, R17, 0x30 ;  /* 0x0000003011117836 */ /* 0x000fca0000000000 */
[----:B------:R-:W-:-:S13]  /*e930*/  ISETP.GE.AND P1, PT, R17, R0, PT ;  /* 0x000000001100720c */ /* 0x000fda0003f26270 */
[----:B0-----:R-:W-:-:S05]  /*e940*/  @!P1 LEA R2, P2, R10, R3, 0x1 ;  /* 0x000000030a029211 */ /* 0x001fca00078408ff */
[----:B-1----:R-:W-:-:S05]  /*e950*/  @!P1 IMAD.X R3, RZ, RZ, R4, P2 ;  /* 0x000000ffff039224 */ /* 0x002fca00010e0604 */
[----:B------:R-:W-:Y:S01]  /*e960*/  @!PT LDS RZ, [RZ] ;  /* 0x00000000fffff984 */ /* 0x000fe20000000800 */
[----:B------:R-:W-:Y:S01]  /*e970*/  @!PT LDS RZ, [RZ] ;  /* 0x00000000fffff984 */ /* 0x000fe20000000800 */
[----:B------:R-:W-:Y:S01]  /*e980*/  @!PT LDS RZ, [RZ] ;  /* 0x00000000fffff984 */ /* 0x000fe20000000800 */
[----:B------:R2:W-:Y:S01]  /*e990*/  @!P1 LDGSTS.E.BYPASS.LTC128B.128 [R9+0x21c00], desc[UR40][R2.64], !P0 ;  /* 0x21c0000002099fae */ /* 0x0005e2000c101d68 */
[----:B------:R-:W-:Y:S01]  /*e9a0*/  PLOP3.LUT P0, PT, PT, PT, PT, 0x80, 0x0 ;  /* 0x000000000000781c */ /* 0x000fe20003f0f070 */
[----:B------:R-:W-:-:S12]  /*e9b0*/  NOP ;  /* 0x0000000000007918 */ /* 0x000fd80000000000 */
.L_x_7745:
[----:B--2---:R-:W2:Y:S01]  /*e9c0*/  LDL R2, [R1+0x4] ;  /* 0x0000040001027983 */ /* 0x004ea20000100800 */
        /* <DEDUP_REMOVED lines=18> */
.L_x_7873:
[----:B------:R-:W-:Y:S05]  /*eaf0*/  BSYNC B0 ;  /* 0x0000000000007941 */ /* 0x000fea0003800000 */
.L_x_7746:
        /* <DEDUP_REMOVED lines=8> */
[----:B------:R-:W2:Y:S02]  /*eb80*/  LDL R2, [R1+0x10] ;  /* 0x0000100001027983 */ /* 0x000ea40000100800 */
[----:B---3--:R-:W-:Y:S01]  /*eb90*/  IMAD R0, R4, 0x8, R5 ;  /* 0x0000000804007824 */ /* 0x008fe200078e0205 */
[----:B0-----:R-:W-:Y:S01]  /*eba0*/  LOP3.LUT R3, R3, 0x7f, RZ, 0xc0, !PT ;  /* 0x0000007f03037812 */ /* 0x001fe200078ec0ff */
[----:B------:R-:W-:Y:S03]  /*ebb0*/  BSSY B1, `(.L_x_7750) ;  /* 0x0000005000017945 */ /* 0x000fe60003800000 */
[----:B------:R-:W-:-:S02]  /*ebc0*/  ISETP.NE.AND P1, PT, R3, RZ, PT ;  /* 0x000000ff0300720c */ /* 0x000fc40003f25270 */
[----:B--2---:R-:W-:-:S04]  /*ebd0*/  SHF.L.U32 R2, R2, 0x1f, RZ ;  /* 0x0000001f02027819 */ /* 0x004fc800000006ff */
[----:B------:R-:W0:Y:S02]  /*ebe0*/  SYNCS.PHASECHK.TRANS64.TRYWAIT P0, [R0+URZ+0x28c60], R2 ;  /* 0x028c6002000075a7 */ /* 0x000e24000800017f */
[----:B0-----:R-:W-:Y:S05]  /*ebf0*/  @!P0 BRA `(.L_x_7751) ;  /* 0x00000050008c8947 */ /* 0x001fea0003800000 */
.L_x_7874:
[----:B------:R-:W-:Y:S05]  /*ec00*/  BSYNC B1 ;  /* 0x0000000000017941 */ /* 0x000fea0003800000 */
.L_x_7750:
        /* <DEDUP_REMOVED lines=9> */
.L_x_7753:
[----:B------:R-:W-:Y:S05]  /*eca0*/  BSYNC B1 ;  /* 0x0000000000017941 */ /* 0x000fea0003800000 */
.L_x_7752:
[----:B------:R-:W2:Y:S04]  /*ecb0*/  LDL R5, [R1+0x1c] ;  /* 0x00001c0001057983 */ /* 0x000ea80000100800 */
        /* <DEDUP_REMOVED lines=13> */
.L_x_7754:
        /* <DEDUP_REMOVED lines=16> */
.L_x_7755:
        /* <DEDUP_REMOVED lines=16> */
.L_x_7756:
        /* <DEDUP_REMOVED lines=16> */
.L_x_7757:
        /* <DEDUP_REMOVED lines=16> */
.L_x_7758:
        /* <DEDUP_REMOVED lines=16> */
.L_x_7759:
        /* <DEDUP_REMOVED lines=16> */
.L_x_7760:
        /* <DEDUP_REMOVED lines=16> */
.L_x_7761:
        /* <DEDUP_REMOVED lines=11> */
.L_x_7749:
[----:B------:R-:W-:Y:S05]  /*f540*/  BSYNC B0 ;  /* 0x0000000000007941 */ /* 0x000fea0003800000 */
.L_x_7748:
[----:B------:R-:W2:Y:S01]  /*f550*/  LDL R4, [R1+0x28] ;  /* 0x0000280001047983 */ /* 0x000ea20000100800 */
        /* <DEDUP_REMOVED lines=10> */
[----:B------:R-:W3:Y:S04]  /*f600*/  LDL.LU R5, [R1+0x8] ;  /* 0x0000080001057983 */ /* 0x000ee80000300800 */
[----:B-----5:R-:W4:Y:S01]  /*f610*/  LDL.LU R8, [R1+0x10] ;  /* 0x0000100001087983 */ /* 0x020f220000300800 */
[----:B------:R-:W-:Y:S01]  /*f620*/  BSSY B1, `(.L_x_7766) ;  /* 0x00000e6000017945 */ /* 0x000fe20003800000 */
[----:B--2---:R-:W-:Y:S01]  /*f630*/  ISETP.NE.AND P2, PT, R6, RZ, PT ;  /* 0x000000ff0600720c */ /* 0x004fe20003f45270 */
[----:B---3--:R-:W-:-:S05]  /*f640*/  VIADD R0, R5, 0x1 ;  /* 0x0000000105007836 */ /* 0x008fca0000000000 */
[----:B------:R-:W-:-:S04]  /*f650*/  ISETP.NE.AND P0, PT, R0, 0x2, PT ;  /* 0x000000020000780c */ /* 0x000fc80003f05270 */
[----:B------:R-:W-:Y:S02]  /*f660*/  SEL R2, RZ, 0x1, P0 ;  /* 0x00000001ff027807 */ /* 0x000fe40000000000 */
[----:B------:R-:W-:Y:S02]  /*f670*/  SEL R9, R0, RZ, P0 ;  /* 0x000000ff00097207 */ /* 0x000fe40000000000 */
[----:B----4-:R-:W-:-:S05]  /*f680*/  LOP3.LUT R8, R8, R2, RZ, 0x3c, !PT ;  /* 0x0000000208087212 */ /* 0x010fca00078e3cff */
        /* <DEDUP_REMOVED lines=28> */
.L_x_7768:
        /* <DEDUP_REMOVED lines=9> */
.L_x_7875:
[----:B------:R-:W-:Y:S05]  /*f8e0*/  BSYNC B3 ;  /* 0x0000000000037941 */ /* 0x000fea0003800000 */
.L_x_7769:
        /* <DEDUP_REMOVED lines=9> */
.L_x_7772:
[----:B------:R-:W-:Y:S05]  /*f980*/  BSYNC B3 ;  /* 0x0000000000037941 */ /* 0x000fea0003800000 */
.L_x_7771:
[----:B------:R-:W2:Y:S04]  /*f990*/  LDL R7, [R1+0x4] ;  /* 0x0000040001077983 */ /* 0x000ea80000100800 */
[----:B------:R-:W2:Y:S04]  /*f9a0*/  LDL R5, [R1+0x8] ;  /* 0x0000080001057983 */ /* 0x000ea80000100800 */
[----:B------:R-:W3:Y:S01]  /*f9b0*/  LDL R6, [R1+0x1c] ;  /* 0x00001c0001067983 */ /* 0x000ee20000100800 */
[----:B0-----:R-:W-:Y:S01]  /*f9c0*/  IMAD.MOV.U32 R8, RZ, RZ, RZ ;  /* 0x000000ffff087224 */ /* 0x001fe200078e00ff */
        /* <DEDUP_REMOVED lines=10> */
.L_x_7773:
        /* <DEDUP_REMOVED lines=14> */
.L_x_7876:
[----:B------:R-:W-:Y:S05]  /*fb50*/  BSYNC B3 ;  /* 0x0000000000037941 */ /* 0x000fea0003800000 */
.L_x_7774:
        /* <DEDUP_REMOVED lines=11> */
.L_x_7777:
[----:B------:R-:W-:Y:S05]  /*fc10*/  BSYNC B3 ;  /* 0x0000000000037941 */ /* 0x000fea0003800000 */
.L_x_7776:
        /* <DEDUP_REMOVED lines=11> */
.L_x_7778:
        /* <DEDUP_REMOVED lines=16> */
.L_x_7779:
        /* <DEDUP_REMOVED lines=16> */
.L_x_7780:
        /* <DEDUP_REMOVED lines=16> */
.L_x_7781:
        /* <DEDUP_REMOVED lines=16> */
.L_x_7782:
        /* <DEDUP_REMOVED lines=16> */
.L_x_7783:
        /* <DEDUP_REMOVED lines=16> */
.L_x_7784:
        /* <DEDUP_REMOVED lines=16> */
.L_x_7785:
        /* <DEDUP_REMOVED lines=11> */
.L_x_7767:
[----:B------:R-:W-:Y:S05]  /*10480*/  BSYNC B1 ;  /* 0x0000000000017941 */ /* 0x000fea0003800000 */
.L_x_7766:
[----:B------:R-:W2:Y:S02]  /*10490*/  LDL.LU R5, [R1+0x28] ;  /* 0x0000280001057983 */ /* 0x000ea40000300800 */
[----:B--2---:R-:W-:-:S07]  /*104a0*/  VIADD R0, R5, 0xfffffffd ;  /* 0xfffffffd05007836 */ /* 0x004fce0000000000 */
.L_x_7765:
[----:B------:R-:W-:Y:S05]  /*104b0*/  BSYNC B2 ;  /* 0x0000000000027941 */ /* 0x000fea0003800000 */
.L_x_7764:
[----:B------:R-:W-:-:S13]  /*104c0*/  ISETP.NE.AND P0, PT, R4, RZ, PT ;  /* 0x000000ff0400720c */ /* 0x000fda0003f05270 */
[----:B------:R-:W-:Y:S05]  /*104d0*/  @!P0 BRA `(.L_x_7763) ;  /* 0x0000001c00488947 */ /* 0x000fea0003800000 */
.L_x_7826:
        /* <DEDUP_REMOVED lines=13> */
[----:B0----5:R-:W-:Y:S01]  /*105b0*/  IMAD.MOV.U32 R8, RZ, RZ, R0 ;  /* 0x000000ffff087224 */ /* 0x021fe200078e0000 */
        /* <DEDUP_REMOVED lines=23> */
.L_x_7788:
        /* <DEDUP_REMOVED lines=9> */
.L_x_7877:
[----:B------:R-:W-:Y:S05]  /*107c0*/  BSYNC B2 ;  /* 0x0000000000027941 */ /* 0x000fea0003800000 */
.L_x_7789:
        /* <DEDUP_REMOVED lines=9> */
.L_x_7792:
[----:B------:R-:W-:Y:S05]  /*10860*/  BSYNC B2 ;  /* 0x0000000000027941 */ /* 0x000fea0003800000 */
.L_x_7791:
        /* <DEDUP_REMOVED lines=13> */
.L_x_7793:
        /* <DEDUP_REMOVED lines=14> */
.L_x_7878:
[----:B------:R-:W-:Y:S05]  /*10a20*/  BSYNC B2 ;  /* 0x0000000000027941 */ /* 0x000fea0003800000 */
.L_x_7794:
        /* <DEDUP_REMOVED lines=11> */
.L_x_7797:
[----:B------:R-:W-:Y:S05]  /*10ae0*/  BSYNC B2 ;  /* 0x0000000000027941 */ /* 0x000fea0003800000 */
.L_x_7796:
        /* <DEDUP_REMOVED lines=10> */
.L_x_7798:
        /* <DEDUP_REMOVED lines=16> */
.L_x_7799:
        /* <DEDUP_REMOVED lines=16> */
.L_x_7800:
        /* <DEDUP_REMOVED lines=16> */
.L_x_7801:
        /* <DEDUP_REMOVED lines=16> */
.L_x_7802:
        /* <DEDUP_REMOVED lines=16> */
.L_x_7803:
        /* <DEDUP_REMOVED lines=16> */
.L_x_7804:
        /* <DEDUP_REMOVED lines=16> */
.L_x_7805:
        /* <DEDUP_REMOVED lines=11> */
.L_x_7787:
[----:B------:R-:W-:Y:S05]  /*11340*/  BSYNC B1 ;  /* 0x0000000000017941 */ /* 0x000fea0003800000 */
.L_x_7786:
[----:B------:R-:W2:Y:S01]  /*11350*/  LDL R2, [R1+0x18] ;  /* 0x0000180001027983 */ /* 0x000ea20000100800 */
[----:B------:R-:W-:Y:S01]  /*11360*/  VIADD R6, R6, 0x1 ;  /* 0x0000000106067836 */ /* 0x000fe20000000000 */
[----:B------:R-:W-:Y:S04]  /*11370*/  BSSY B1, `(.L_x_7806) ;  /* 0x00000e5000017945 */ /* 0x000fe80003800000 */
[----:B------:R-:W-:-:S04]  /*11380*/  ISETP.NE.AND P0, PT, R6, 0x2, PT ;  /* 0x000000020600780c */ /* 0x000fc80003f05270 */
[----:B0----5:R-:W-:Y:S02]  /*11390*/  SEL R8, R6, RZ, P0 ;  /* 0x000000ff06087207 */ /* 0x021fe40000000000 */
        /* <DEDUP_REMOVED lines=31> */
.L_x_7808:
        /* <DEDUP_REMOVED lines=9> */
.L_x_7879:
[----:B------:R-:W-:Y:S05]  /*11620*/  BSYNC B2 ;  /* 0x0000000000027941 */ /* 0x000fea0003800000 */
.L_x_7809:
        /* <DEDUP_REMOVED lines=9> */
.L_x_7812:
[----:B------:R-:W-:Y:S05]  /*116c0*/  BSYNC B2 ;  /* 0x0000000000027941 */ /* 0x000fea0003800000 */
.L_x_7811:
        /* <DEDUP_REMOVED lines=14> */
.L_x_7813:
        /* <DEDUP_REMOVED lines=14> */
.L_x_7880:
[----:B------:R-:W-:Y:S05]  /*11890*/  BSYNC B2 ;  /* 0x0000000000027941 */ /* 0x000fea0003800000 */
.L_x_7814:
        /* <DEDUP_REMOVED lines=11> */
.L_x_7817:
[----:B------:R-:W-:Y:S05]  /*11950*/  BSYNC B2 ;  /* 0x0000000000027941 */ /* 0x000fea0003800000 */
.L_x_7816:
        /* <DEDUP_REMOVED lines=11> */
.L_x_7818:
        /* <DEDUP_REMOVED lines=16> */
.L_x_7819:
        /* <DEDUP_REMOVED lines=16> */
.L_x_7820:
        /* <DEDUP_REMOVED lines=16> */
.L_x_7821:
        /* <DEDUP_REMOVED lines=16> */
.L_x_7822:
        /* <DEDUP_REMOVED lines=16> */
.L_x_7823:
        /* <DEDUP_REMOVED lines=16> */
.L_x_7824:
        /* <DEDUP_REMOVED lines=16> */
.L_x_7825:
        /* <DEDUP_REMOVED lines=11> */
.L_x_7807:
[----:B------:R-:W-:Y:S05]  /*121c0*/  BSYNC B1 ;  /* 0x0000000000017941 */ /* 0x000fea0003800000 */
.L_x_7806:
[C---:B------:R-:W-:Y:S01]  /*121d0*/  ISETP.GT.AND P0, PT, R0.reuse, 0x1, PT ;  /* 0x000000010000780c */ /* 0x040fe20003f04270 */
[----:B------:R-:W-:-:S12]  /*121e0*/  VIADD R0, R0, 0xfffffffe ;  /* 0xfffffffe00007836 */ /* 0x000fd80000000000 */
[----:B------:R-:W-:Y:S05]  /*121f0*/  @P0 BRA `(.L_x_7826) ;  /* 0xffffffe000b80947 */ /* 0x000fea000383ffff */
.L_x_7763:
[----:B------:R-:W-:Y:S05]  /*12200*/  BSYNC B0 ;  /* 0x0000000000007941 */ /* 0x000fea0003800000 */
.L_x_7762:
        /* <DEDUP_REMOVED lines=24> */
.L_x_7828:
[----:B------:R-:W-:Y:S05]  /*12390*/  BSYNC B0 ;  /* 0x0000000000007941 */ /* 0x000fea0003800000 */
.L_x_7827:
[----:B------:R-:W-:-:S05]  /*123a0*/  SEL R0, R0, RZ, P0 ;  /* 0x000000ff00007207 */ /* 0x000fca0000000000 */
[----:B------:R2:W-:Y:S02]  /*123b0*/  STL [R1+0x8], R0 ;  /* 0x0000080001007387 */ /* 0x0005e40000100800 */
.L_x_7730:
[----:B------:R-:W-:Y:S05]  /*123c0*/  BSYNC B7 ;  /* 0x0000000000077941 */ /* 0x000fea0003800000 */
.L_x_7728:
        /* <DEDUP_REMOVED lines=13> */
.L_x_7829:
        /* <DEDUP_REMOVED lines=36> */
.L_x_7890:
[----:B------:R-:W-:Y:S02]  /*126e0*/  ULDC UR4, c[0x0][0xc38] ;  /* 0x00030e0000047ab9 */ /* 0x000fe40000000800 */
[----:B------:R-:W-:-:S04]  /*126f0*/  IMAD.U32 R4, RZ, RZ, UR4 ;  /* 0x00000004ff047e24 */ /* 0x000fc8000f8e00ff */
[----:B--2---:R-:W-:-:S04]  /*12700*/  IMAD R5, R14, R4, RZ ;  /* 0x000000040e057224 */ /* 0x004fc800078e02ff */
[----:B------:R-:W-:-:S05]  /*12710*/  IMAD.IADD R16, R16, 0x1, R5 ;  /* 0x0000000110107824 */ /* 0x000fca00078e0205 */
[----:B------:R-:W-:-:S13]  /*12720*/  ISETP.GT.AND P6, PT, R16, R0, PT ;  /* 0x000000001000720c */ /* 0x000fda0003fc4270 */
[----:B------:R-:W-:Y:S05]  /*12730*/  @P6 BRA `(.L_x_7832) ;  /* 0x00000000009c6947 */ /* 0x000fea0003800000 */
.L_x_7837:
        /* <DEDUP_REMOVED lines=14> */
.L_x_7835:
[----:B------:R-:W-:Y:S05]  /*12820*/  BSYNC B0 ;  /* 0x0000000000007941 */ /* 0x000fea0003800000 */
.L_x_7834:
        /* <DEDUP_REMOVED lines=14> */
[----:B------:R-:W1:Y:S02]  /*12910*/  SHFL.UP PT, R14, R6, 0x10, RZ ;  /* 0x06000000060e7989 */ /* 0x000e6400000e00ff */
[----:B-12---:R-:W-:-:S05]  /*12920*/  SEL R3, R14, RZ, P5 ;  /* 0x000000ff0e037207 */ /* 0x006fca0002800000 */
[----:B------:R-:W-:-:S05]  /*12930*/  IMAD.IADD R3, R6, 0x1, R3 ;  /* 0x0000000106037824 */ /* 0x000fca00078e0203 */
[----:B------:R1:W2:Y:S02]  /*12940*/  SHFL.IDX PT, R14, R3, 0x1f, 0x1f ;  /* 0x03e01f00030e7f89 */ /* 0x0002a400000e0000 */
.L_x_7898:
[----:B------:R-:W-:Y:S02]  /*12950*/  ULDC UR4, c[0x0][0xc38] ;  /* 0x00030e0000047ab9 */ /* 0x000fe40000000800 */
[----:B------:R-:W-:-:S04]  /*12960*/  IMAD.U32 R4, RZ, RZ, UR4 ;  /* 0x00000004ff047e24 */ /* 0x000fc8000f8e00ff */
[----:B--2---:R-:W-:-:S04]  /*12970*/  IMAD R5, R14, R4, RZ ;  /* 0x000000040e057224 */ /* 0x004fc800078e02ff */
[----:B------:R-:W-:-:S05]  /*12980*/  IMAD.IADD R16, R5, 0x1, R16 ;  /* 0x0000000105107824 */ /* 0x000fca00078e0210 */
[----:B------:R-:W-:-:S13]  /*12990*/  ISETP.GT.AND P6, PT, R16, R0, PT ;  /* 0x000000001000720c */ /* 0x000fda0003fc4270 */
[----:B------:R-:W-:Y:S05]  /*129a0*/  @!P6 BRA `(.L_x_7837) ;  /* 0xfffffffc0064e947 */ /* 0x000fea000383ffff */
.L_x_7832:
        /* <DEDUP_REMOVED lines=8> */
.L_x_7902:
[----:B------:R-:W-:Y:S01]  /*12a30*/  ISETP.NE.AND P0, PT, R5, RZ, PT ;  /* 0x000000ff0500720c */ /* 0x000fe20003f05270 */
[----:B------:R-:W-:-:S12]  /*12a40*/  IMAD.MOV.U32 R5, RZ, RZ, RZ ;  /* 0x000000ffff057224 */ /* 0x000fd800078e00ff */
[----:B------:R-:W-:Y:S05]  /*12a50*/  @!P0 BRA `(.L_x_7839) ;  /* 0x0000000000108947 */ /* 0x000fea0003800000 */
[----:B------:R-:W-:Y:S01]  /*12a60*/  UMOV UR4, 0xffffffff ;  /* 0xffffffff00047882 */ /* 0x000fe20000000000 */
[----:B------:R-:W-:Y:S02]  /*12a70*/  VIADD R12, R6, 0xffffffff ;  /* 0xffffffff060c7836 */ /* 0x000fe40000000000 */
[----:B------:R-:W-:Y:S05]  /*12a80*/  BRA.DIV UR4, `(.L_x_7840) ;  /* 0x0000001e049c7947 */ /* 0x000fea000b800000 */
[----:B------:R4:W0:Y:S02]  /*12a90*/  SHFL.IDX PT, R5, R3, R12, 0x1f ;  /* 0x00001f0c03057589 */ /* 0x00082400000e0000 */
.L_x_7839:
[----:B-12-4-:R-:W1:Y:S01]  /*12aa0*/  LDC.64 R2, c[0x0][0xc90] ;  /* 0x00032400ff027b82 */ /* 0x016e620000000a00 */
[----:B------:R-:W-:-:S04]  /*12ab0*/  IMAD.IADD R19, R6, 0x1, R19 ;  /* 0x0000000106137824 */ /* 0x000fc800078e0213 */
[----:B-1----:R-:W-:-:S05]  /*12ac0*/  IMAD.WIDE R2, R19, 0x4, R2 ;  /* 0x0000000413027825 */ /* 0x002fca00078e0202 */
[----:B0-----:R-:W3:Y:S01]  /*12ad0*/  LDG.E R7, desc[UR40][R2.64] ;  /* 0x0000002802077981 */ /* 0x001ee2000c1e1900 */
[----:B------:R-:W-:-:S04]  /*12ae0*/  IMAD R16, R5, R4, R16 ;  /* 0x0000000405107224 */ /* 0x000fc800078e0210 */
[----:B------:R-:W-:Y:S02]  /*12af0*/  IMAD.IADD R0, R0, 0x1, -R16 ;  /* 0x0000000100007824 */ /* 0x000fe400078e0a10 */
[----:B---3--:R-:W-:-:S05]  /*12b00*/  IMAD R6, R17, R7, RZ ;  /* 0x0000000711067224 */ /* 0x008fca00078e02ff */
        /* <DEDUP_REMOVED lines=59> */
.L_x_7833:
[----:B------:R-:W-:Y:S01]  /*12ec0*/  UMOV UR4, URZ ;  /* 0x0000003f00047c82 */ /* 0x000fe20008000000 */
[----:B------:R-:W-:Y:S01]  /*12ed0*/  UMOV UR5, URZ ;  /* 0x0000003f00057c82 */ /* 0x000fe20008000000 */
[----:B------:R-:W-:Y:S01]  /*12ee0*/  ULDC UR6, c[0x0][0xc3c] ;  /* 0x00030f0000067ab9 */ /* 0x000fe20000000800 */
[----:B------:R-:W-:Y:S02]  /*12ef0*/  IMAD.MOV.U32 R16, RZ, RZ, R0 ;  /* 0x000000ffff107224 */ /* 0x000fe400078e0000 */
[----:B------:R-:W-:Y:S02]  /*12f00*/  IMAD.U32 R17, RZ, RZ, UR4 ;  /* 0x00000004ff117e24 */ /* 0x000fe4000f8e00ff */
[----:B------:R-:W-:Y:S02]  /*12f10*/  IMAD.U32 R18, RZ, RZ, UR5 ;  /* 0x00000005ff127e24 */ /* 0x000fe4000f8e00ff */
[----:B------:R-:W-:-:S07]  /*12f20*/  IMAD.U32 R19, RZ, RZ, UR6 ;  /* 0x00000006ff137e24 */ /* 0x000fce000f8e00ff */
.L_x_7841:
        /* <DEDUP_REMOVED lines=12> */
.L_x_7830:
[----:B------:R-:W-:Y:S02]  /*12ff0*/  ULDC UR4, c[0x0][0xc3c] ;  /* 0x00030f0000047ab9 */ /* 0x000fe40000000800 */
[----:B----4-:R-:W-:-:S13]  /*13000*/  ISETP.GE.AND P0, PT, R19, UR4, PT ;  /* 0x0000000413007c0c */ /* 0x010fda000bf06270 */
[----:B------:R-:W-:Y:S05]  /*13010*/  @!P0 BRA `(.L_x_7842) ;  /* 0xffffff9c00d08947 */ /* 0x000fea000383ffff */
[----:B------:R-:W-:Y:S05]  /*13020*/  BSYNC B8 ;  /* 0x0000000000087941 */ /* 0x000fea0003800000 */
.L_x_7724:
        /* <DEDUP_REMOVED lines=12> */
.L_x_7905:
[----:B------:R-:W-:Y:S05]  /*130f0*/  BSYNC B0 ;  /* 0x0000000000007941 */ /* 0x000fea0003800000 */
.L_x_7843:
[----:B------:R-:W-:-:S03]  /*13100*/  UMOV UR4, 0xffffffff ;  /* 0xffffffff00047882 */ /* 0x000fc60000000000 */
[----:B------:R-:W-:Y:S05]  /*13110*/  BRA.DIV UR4, `(.L_x_7845) ;  /* 0x0000001a04347947 */ /* 0x000fea000b800000 */
[----:B------:R-:W2:Y:S02]  /*13120*/  S2R R2, SR_TID.X ;  /* 0x0000000000027919 */ /* 0x000ea40000002100 */
[----:B--2---:R-:W-:-:S04]  /*13130*/  SHF.R.U32.HI R2, RZ, 0x5, R2 ;  /* 0x00000005ff027819 */ /* 0x004fc80000011602 */
[----:B------:R-:W-:-:S05]  /*13140*/  LOP3.LUT R2, R2, 0x3, RZ, 0xc0, !PT ;  /* 0x0000000302027812 */ /* 0x000fca00078ec0ff */
[----:B------:R2:W3:Y:S02]  /*13150*/  SHFL.IDX PT, R14, R2, RZ, 0x1f ;  /* 0x00001fff020e7589 */ /* 0x0004e400000e0000 */
.L_x_7908:
[----:B---3--:R-:W-:Y:S01]  /*13160*/  ISETP.NE.AND P0, PT, R14, RZ, PT ;  /* 0x000000ff0e00720c */ /* 0x008fe20003f05270 */
[----:B------:R-:W-:-:S12]  /*13170*/  BSSY B0, `(.L_x_7846) ;  /* 0x0000027000007945 */ /* 0x000fd80003800000 */
[----:B------:R-:W-:Y:S05]  /*13180*/  @P0 BRA `(.L_x_7847) ;  /* 0x0000000000940947 */ /* 0x000fea0003800000 */
[----:B------:R-:W-:-:S03]  /*13190*/  UMOV UR4, 0xffffffff ;  /* 0xffffffff00047882 */ /* 0x000fc60000000000 */
[----:B------:R-:W-:Y:S05]  /*131a0*/  BRA.DIV UR4, `(.L_x_7848) ;  /* 0x0000001a04447947 */ /* 0x000fea000b800000 */
[----:B------:R-:W-:-:S13]  /*131b0*/  ELECT P6, URZ, PT ;  /* 0x00000000003f782f */ /* 0x000fda00038c0000 */
.L_x_7911:
[----:B------:R-:W-:Y:S05]  /*131c0*/  @!P6 BRA `(.L_x_7847) ;  /* 0x000000000084e947 */ /* 0x000fea0003800000 */
[----:B------:R-:W-:-:S06]  /*131d0*/  ULOP3.LUT UR4, UR36, 0x2, URZ, 0xfc, !UPT ;  /* 0x0000000224047892 */ /* 0x000fcc000f8efc3f */
[----:B--2---:R-:W-:-:S05]  /*131e0*/  IMAD.U32 R2, RZ, RZ, UR4 ;  /* 0x00000004ff027e24 */ /* 0x004fca000f8e00ff */
[----:B------:R-:W-:-:S13]  /*131f0*/  ISETP.NE.AND P2, PT, R2, 0x3, PT ;  /* 0x000000030200780c */ /* 0x000fda0003f45270 */
[----:B------:R-:W-:Y:S05]  /*13200*/  @!P2 BRA `(.L_x_7849) ;  /* 0x000000000004a947 */ /* 0x000fea0003800000 */
[----:B------:R-:W-:Y:S01]  /*13210*/  BPT.TRAP 0x1 ;  /* 0x000000040000795c */ /* 0x000fe20000300000 */
.L_x_7849:
        /* <DEDUP_REMOVED lines=14> */
.L_x_7912:
[----:B------:R-:W1:Y:S02]  /*13300*/  SYNCS.PHASECHK.TRANS64.TRYWAIT P0, [R7+URZ], R2 ;  /* 0x00000002070075a7 */ /* 0x000e64000800017f */
[----:B-1----:R-:W-:Y:S05]  /*13310*/  @!P0 BRA `(.L_x_7851) ;  /* 0x00000018001c8947 */ /* 0x002fea0003800000 */
.L_x_7913:
[----:B------:R-:W-:Y:S05]  /*13320*/  @!P2 BRA `(.L_x_7852) ;  /* 0x000000000004a947 */ /* 0x000fea0003800000 */
[----:B------:R-:W-:Y:S01]  /*13330*/  BPT.TRAP 0x1 ;  /* 0x000000040000795c */ /* 0x000fe20000300000 */
.L_x_7852:
[----:B------:R-:W2:Y:S01]  /*13340*/  LDL.LU R4, [R1+0x8] ;  /* 0x0000080001047983 */ /* 0x000ea20000300800 */
[----:B------:R-:W-:-:S04]  /*13350*/  VIADD R0, R0, 0x28c60 ;  /* 0x00028c6000007836 */ /* 0x000fc80000000000 */
[----:B--2---:R-:W-:-:S04]  /*13360*/  IMAD R4, R4, 0x8, R0 ;  /* 0x0000000804047824 */ /* 0x004fc800078e0200 */
[----:B------:R-:W2:Y:S02]  /*13370*/  SYNCS.PHASECHK.TRANS64.TRYWAIT P0, [R4+URZ], R5 ;  /* 0x00000005040075a7 */ /* 0x000ea4000800017f */
[----:B--2---:R-:W-:Y:S05]  /*13380*/  @!P0 BRA `(.L_x_7853) ;  /* 0x0000001800148947 */ /* 0x004fea0003800000 */
.L_x_7914:
[----:B------:R-:W-:-:S07]  /*13390*/  IMAD R3, R3, 0x8, R0 ;  /* 0x0000000803037824 */ /* 0x000fce00078e0200 */
.L_x_7854:
[----:B---3--:R3:W4:Y:S02]  /*133a0*/  SYNCS.PHASECHK.TRANS64.TRYWAIT P0, [R3+URZ], R2 ;  /* 0x00000002030075a7 */ /* 0x008724000800017f */
[----:B----4-:R-:W-:Y:S05]  /*133b0*/  @!P0 NANOSLEEP.SYNCS 0x989680 ;  /* 0x009896800000895d */ /* 0x010fea0003900000 */
[----:B------:R-:W4:Y:S02]  /*133c0*/  @!P0 SYNCS.PHASECHK.TRANS64 P0, [R3+URZ], R2 ;  /* 0x00000002030085a7 */ /* 0x000f24000800007f */
[----:B----4-:R-:W-:Y:S05]  /*133d0*/  @!P0 BRA `(.L_x_7854) ;  /* 0xfffffffc00f08947 */ /* 0x010fea000383ffff */
.L_x_7847:
[----:B------:R-:W-:Y:S05]  /*133e0*/  BSYNC B0 ;  /* 0x0000000000007941 */ /* 0x000fea0003800000 */
.L_x_7846:
[----:B------:R-:W-:Y:S05]  /*133f0*/  EXIT ;  /* 0x000000000000794d */ /* 0x000fea0003800000 */
.L_x_7665:
[----:B0-----:R-:W-:-:S04]  /*13400*/  IMAD.U32 R3, RZ, RZ, UR21 ;  /* 0x00000015ff037e24 */ /* 0x001fc8000f8e00ff */
[----:B------:R0:W1:Y:S03]  /*13410*/  SYNCS.PHASECHK.TRANS64.TRYWAIT P1, [R3+URZ+0x28c50], R0 ;  /* 0x028c5000030075a7 */ /* 0x000066000802017f */
[----:B-1----:R-:W-:Y:S05]  /*13420*/  @!P1 NANOSLEEP.SYNCS 0x989680 ;  /* 0x009896800000995d */ /* 0x002fea0003900000 */
[----:B------:R-:W1:Y:S02]  /*13430*/  @!P1 SYNCS.PHASECHK.TRANS64 P1, [R3+URZ+0x28c50], R0 ;  /* 0x028c5000030095a7 */ /* 0x000e64000802007f */
[----:B-1----:R-:W-:Y:S05]  /*13440*/  @!P1 BRA `(.L_x_7665) ;  /* 0xfffffffc00ec9947 */ /* 0x002fea000383ffff */
[----:B------:R-:W-:Y:S05]  /*13450*/  BRA `(.L_x_7855) ;  /* 0xfffffee400e87947 */ /* 0x000fea000383ffff */
.L_x_7670:
[----:B-1----:R-:W-:-:S04]  /*13460*/  IMAD.U32 R3, RZ, RZ, UR21 ;  /* 0x00000015ff037e24 */ /* 0x002fc8000f8e00ff */
[----:B------:R1:W2:Y:S03]  /*13470*/  SYNCS.PHASECHK.TRANS64.TRYWAIT P1, [R3+URZ+0x28c50], R0 ;  /* 0x028c5000030075a7 */ /* 0x0002a6000802017f */
[----:B--2---:R-:W-:Y:S05]  /*13480*/  @!P1 NANOSLEEP.SYNCS 0x989680 ;  /* 0x009896800000995d */ /* 0x004fea0003900000 */
[----:B------:R-:W2:Y:S02]  /*13490*/  @!P1 SYNCS.PHASECHK.TRANS64 P1, [R3+URZ+0x28c50], R0 ;  /* 0x028c5000030095a7 */ /* 0x000ea4000802007f */
[----:B--2---:R-:W-:Y:S05]  /*134a0*/  @!P1 BRA `(.L_x_7670) ;  /* 0xfffffffc00ec9947 */ /* 0x004fea000383ffff */
[----:B------:R-:W-:Y:S05]  /*134b0*/  BRA `(.L_x_7669) ;  /* 0xfffffef000e47947 */ /* 0x000fea000383ffff */
.L_x_7673:
[----:B0-----:R-:W-:-:S04]  /*134c0*/  IMAD.U32 R3, RZ, RZ, UR46 ;  /* 0x0000002eff037e24 */ /* 0x001fc8000f8e00ff */
[----:B------:R0:W1:Y:S03]  /*134d0*/  SYNCS.PHASECHK.TRANS64.TRYWAIT P1, [R3+URZ+0x28c00], R0 ;  /* 0x028c0000030075a7 */ /* 0x000066000802017f */
[----:B-1----:R-:W-:Y:S05]  /*134e0*/  @!P1 NANOSLEEP.SYNCS 0x989680 ;  /* 0x009896800000995d */ /* 0x002fea0003900000 */
[----:B------:R-:W1:Y:S02]  /*134f0*/  @!P1 SYNCS.PHASECHK.TRANS64 P1, [R3+URZ+0x28c00], R0 ;  /* 0x028c0000030095a7 */ /* 0x000e64000802007f */
[----:B-1----:R-:W-:Y:S05]  /*13500*/  @!P1 BRA `(.L_x_7673) ;  /* 0xfffffffc00ec9947 */ /* 0x002fea000383ffff */
[----:B------:R-:W-:Y:S05]  /*13510*/  BRA `(.L_x_7856) ;  /* 0xffffff0400707947 */ /* 0x000fea000383ffff */
.L_x_7677:
[----:B--2---:R2:W3:Y:S02]  /*13520*/  SYNCS.PHASECHK.TRANS64.TRYWAIT P1, [R7+URZ+0x28c30], R8 ;  /* 0x028c3008070075a7 */ /* 0x0044e4000802017f */
[----:B---3--:R-:W-:Y:S05]  /*13530*/  @!P1 NANOSLEEP.SYNCS 0x989680 ;  /* 0x009896800000995d */ /* 0x008fea0003900000 */
[----:B------:R-:W3:Y:S02]  /*13540*/  @!P1 SYNCS.PHASECHK.TRANS64 P1, [R7+URZ+0x28c30], R8 ;  /* 0x028c3008070095a7 */ /* 0x000ee4000802007f */
[----:B---3--:R-:W-:Y:S05]  /*13550*/  @!P1 BRA `(.L_x_7677) ;  /* 0xfffffffc00f09947 */ /* 0x008fea000383ffff */
[----:B------:R-:W-:Y:S05]  /*13560*/  BRA `(.L_x_7676) ;  /* 0xffffff04008c7947 */ /* 0x000fea000383ffff */
.L_x_7681:
[----:B----4-:R4:W0:Y:S02]  /*13570*/  SYNCS.PHASECHK.TRANS64.TRYWAIT P3, [R7+URZ+0x28c50], R8 ;  /* 0x028c5008070075a7 */ /* 0x010824000806017f */
[----:B0-----:R-:W-:Y:S05]  /*13580*/  @!P3 NANOSLEEP.SYNCS 0x989680 ;  /* 0x009896800000b95d */ /* 0x001fea0003900000 */
[----:B------:R-:W0:Y:S02]  /*13590*/  @!P3 SYNCS.PHASECHK.TRANS64 P3, [R7+URZ+0x28c50], R8 ;  /* 0x028c50080700b5a7 */ /* 0x000e24000806007f */
[----:B0-----:R-:W-:Y:S05]  /*135a0*/  @!P3 BRA `(.L_x_7681) ;  /* 0xfffffffc00f0b947 */ /* 0x001fea000383ffff */
[----:B------:R-:W-:Y:S05]  /*135b0*/  BRA `(.L_x_7680) ;  /* 0xffffff1800147947 */ /* 0x000fea000383ffff */
.L_x_7686:
[----:B--2---:R-:W-:-:S04]  /*135c0*/  IMAD.U32 R6, RZ, RZ, UR24 ;  /* 0x00000018ff067e24 */ /* 0x004fc8000f8e00ff */
[----:B------:R2:W3:Y:S03]  /*135d0*/  SYNCS.PHASECHK.TRANS64.TRYWAIT P3, [R6+URZ+0x28c30], R7 ;  /* 0x028c3007060075a7 */ /* 0x0004e6000806017f */
[----:B---3--:R-:W-:Y:S05]  /*135e0*/  @!P3 NANOSLEEP.SYNCS 0x989680 ;  /* 0x009896800000b95d */ /* 0x008fea0003900000 */
[----:B------:R-:W3:Y:S02]  /*135f0*/  @!P3 SYNCS.PHASECHK.TRANS64 P3, [R6+URZ+0x28c30], R7 ;  /* 0x028c30070600b5a7 */ /* 0x000ee4000806007f */
[----:B---3--:R-:W-:Y:S05]  /*13600*/  @!P3 BRA `(.L_x_7686) ;  /* 0xfffffffc00ecb947 */ /* 0x008fea000383ffff */
[----:B------:R-:W-:Y:S05]  /*13610*/  BRA `(.L_x_7685) ;  /* 0xffffff1c00147947 */ /* 0x000fea000383ffff */
.L_x_7690:
[----:B---3--:R3:W4:Y:S02]  /*13620*/  SYNCS.PHASECHK.TRANS64.TRYWAIT P3, [R170+URZ+0x28c50], R7 ;  /* 0x028c5007aa0075a7 */ /* 0x008724000806017f */
[----:B----4-:R-:W-:Y:S05]  /*13630*/  @!P3 NANOSLEEP.SYNCS 0x989680 ;  /* 0x009896800000b95d */ /* 0x010fea0003900000 */
[----:B------:R-:W4:Y:S02]  /*13640*/  @!P3 SYNCS.PHASECHK.TRANS64 P3, [R170+URZ+0x28c50], R7 ;  /* 0x028c5007aa00b5a7 */ /* 0x000f24000806007f */
[----:B----4-:R-:W-:Y:S05]  /*13650*/  @!P3 BRA `(.L_x_7690) ;  /* 0xfffffffc00f0b947 */ /* 0x010fea000383ffff */
[----:B------:R-:W-:Y:S05]  /*13660*/  BRA `(.L_x_7689) ;  /* 0xffffff3400887947 */ /* 0x000fea000383ffff */
.L_x_7696:
[----:B--2---:R-:W-:-:S04]  /*13670*/  IMAD.U32 R6, RZ, RZ, UR23 ;  /* 0x00000017ff067e24 */ /* 0x004fc8000f8e00ff */
[----:B------:R2:W4:Y:S03]  /*13680*/  SYNCS.PHASECHK.TRANS64.TRYWAIT P2, [R6+URZ+0x28c30], R7 ;  /* 0x028c3007060075a7 */ /* 0x000526000804017f */
[----:B----4-:R-:W-:Y:S05]  /*13690*/  @!P2 NANOSLEEP.SYNCS 0x989680 ;  /* 0x009896800000a95d */ /* 0x010fea0003900000 */
[----:B------:R-:W4:Y:S02]  /*136a0*/  @!P2 SYNCS.PHASECHK.TRANS64 P2, [R6+URZ+0x28c30], R7 ;  /* 0x028c30070600a5a7 */ /* 0x000f24000804007f */
[----:B----4-:R-:W-:Y:S05]  /*136b0*/  @!P2 BRA `(.L_x_7696) ;  /* 0xfffffffc00eca947 */ /* 0x010fea000383ffff */
[----:B------:R-:W-:Y:S05]  /*136c0*/  BRA `(.L_x_7695) ;  /* 0xffffff3800707947 */ /* 0x000fea000383ffff */
.L_x_7700:
[----:B---3--:R3:W4:Y:S02]  /*136d0*/  SYNCS.PHASECHK.TRANS64.TRYWAIT P2, [R170+URZ+0x28c50], R7 ;  /* 0x028c5007aa0075a7 */ /* 0x008724000804017f */
[----:B----4-:R-:W-:Y:S05]  /*136e0*/  @!P2 NANOSLEEP.SYNCS 0x989680 ;  /* 0x009896800000a95d */ /* 0x010fea0003900000 */
[----:B------:R-:W4:Y:S02]  /*136f0*/  @!P2 SYNCS.PHASECHK.TRANS64 P2, [R170+URZ+0x28c50], R7 ;  /* 0x028c5007aa00a5a7 */ /* 0x000f24000804007f */
[----:B----4-:R-:W-:Y:S05]  /*13700*/  @!P2 BRA `(.L_x_7700) ;  /* 0xfffffffc00f0a947 */ /* 0x010fea000383ffff */
[----:B------:R-:W-:Y:S05]  /*13710*/  BRA `(.L_x_7699) ;  /* 0xffffff4c00947947 */ /* 0x000fea000383ffff */
.L_x_7736:
        /* <DEDUP_REMOVED lines=11> */
.L_x_7858:
[----:B------:R-:W-:Y:S05]  /*137d0*/  BSYNC B0 ;  /* 0x0000000000007941 */ /* 0x000fea0003800000 */
.L_x_7857:
[----:B------:R-:W-:Y:S05]  /*137e0*/  BRA `(.L_x_7859) ;  /* 0xffffffa000f07947 */ /* 0x000fea000383ffff */
.L_x_7738:
[----:B------:R-:W-:Y:S01]  /*137f0*/  BSSY B0, `(.L_x_7860) ;  /* 0x0000006000007945 */ /* 0x000fe20003800000 */
[----:B------:R-:W-:-:S07]  /*13800*/  IMAD.MOV.U32 R15, RZ, RZ, -0x1 ;  /* 0xffffffffff0f7424 */ /* 0x000fce00078e00ff */
[----:B0123--:R-:W-:Y:S05]  /*13810*/  WARPSYNC.COLLECTIVE R15, `(.L_x_7861) ;  /* 0x000000000f0c7348 */ /* 0x00ffea0003c00000 */
[----:B------:R-:W-:Y:S02]  /*13820*/  ELECT P6, UR62, PT ;  /* 0x00000000003e782f */ /* 0x000fe400038c0000 */
[----:B------:R-:W-:Y:S01]  /*13830*/  MOV R14, UR62 ;  /* 0x0000003e000e7c02 */ /* 0x000fe20008000f00 */
[----:B0123--:R-:W-:Y:S10]  /*13840*/  ENDCOLLECTIVE ;  /* 0x000000000000791b */ /* 0x00fff40003800000 */
.L_x_7861:
[----:B------:R-:W-:Y:S05]  /*13850*/  BSYNC B0 ;  /* 0x0000000000007941 */ /* 0x000fea0003800000 */
.L_x_7860:
[----:B------:R-:W-:Y:S05]  /*13860*/  BRA `(.L_x_7862) ;  /* 0xffffffa000f87947 */ /* 0x000fea000383ffff */
.L_x_7740:
[----:B---3--:R3:W4:Y:S02]  /*13870*/  SYNCS.PHASECHK.TRANS64.TRYWAIT P0, [R0+URZ+0x28c40], R2 ;  /* 0x028c4002000075a7 */ /* 0x008724000800017f */
[----:B----4-:R-:W-:Y:S05]  /*13880*/  @!P0 NANOSLEEP.SYNCS 0x989680 ;  /* 0x009896800000895d */ /* 0x010fea0003900000 */
[----:B------:R-:W4:Y:S02]  /*13890*/  @!P0 SYNCS.PHASECHK.TRANS64 P0, [R0+URZ+0x28c40], R2 ;  /* 0x028c4002000085a7 */ /* 0x000f24000800007f */
[----:B----4-:R-:W-:Y:S05]  /*138a0*/  @!P0 BRA `(.L_x_7740) ;  /* 0xfffffffc00f08947 */ /* 0x010fea000383ffff */
[----:B------:R-:W-:Y:S05]  /*138b0*/  BRA `(.L_x_7863) ;  /* 0xffffffa400647947 */ /* 0x000fea000383ffff */
.L_x_7744:
[----:B------:R-:W-:Y:S02]  /*138c0*/  IMAD.MOV.U32 R13, RZ, RZ, R2 ;  /* 0x000000ffff0d7224 */ /* 0x000fe400078e0002 */
[----:B------:R-:W-:Y:S02]  /*138d0*/  IMAD.MOV.U32 R12, RZ, RZ, RZ ;  /* 0x000000ffff0c7224 */ /* 0x000fe400078e00ff */
[----:B------:R-:W-:Y:S02]  /*138e0*/  IMAD.MOV.U32 R11, RZ, RZ, 0x181f ;  /* 0x0000181fff0b7424 */ /* 0x000fe400078e00ff */
[----:B------:R-:W-:Y:S02]  /*138f0*/  IMAD.MOV.U32 R15, RZ, RZ, -0x1 ;  /* 0xffffffffff0f7424 */ /* 0x000fe400078e00ff */
[----:B-----5:R-:W-:Y:S02]  /*13900*/  IMAD R0, R6, R7, RZ ;  /* 0x0000000706007224 */ /* 0x020fe400078e02ff */
[----:B------:R-:W-:-:S07]  /*13910*/  IMAD R17, R17, 0x40, R8 ;  /* 0x0000004011117824 */ /* 0x000fce00078e0208 */
[----:B------:R-:W-:Y:S05]  /*13920*/  WARPSYNC.COLLECTIVE R15, `(.L_x_7864) ;  /* 0x000000000f087348 */ /* 0x000fea0003c00000 */
[----:B------:R0:W1:Y:S02]  /*13930*/  SHFL.IDX P6, R14, R13, R12, R11 ;  /* 0x0000000c0d0e7389 */ /* 0x00006400000c000b */
[----:B01----:R-:W-:Y:S01]  /*13940*/  ENDCOLLECTIVE ;  /* 0x000000000000791b */ /* 0x003fe20003800000 */
.L_x_7864:
[C---:B------:R-:W-:Y:S01]  /*13950*/  VIADD R7, R17.reuse, 0x10 ;  /* 0x0000001011077836 */ /* 0x040fe20000000000 */
[----:B------:R-:W-:Y:S01]  /*13960*/  ISETP.GE.AND P1, PT, R17, R0, PT ;  /* 0x000000001100720c */ /* 0x000fe20003f26270 */
[----:B------:R-:W-:Y:S02]  /*13970*/  IMAD.MOV.U32 R13, RZ, RZ, R3 ;  /* 0x000000ffff0d7224 */ /* 0x000fe400078e0003 */
[----:B------:R-:W-:-:S10]  /*13980*/  IMAD.MOV.U32 R4, RZ, RZ, R14 ;  /* 0x000000ffff047224 */ /* 0x000fd400078e000e */
[----:B------:R-:W-:Y:S05]  /*13990*/  WARPSYNC.COLLECTIVE R15, `(.L_x_7865) ;  /* 0x000000000f087348 */ /* 0x000fea0003c00000 */
[----:B------:R0:W1:Y:S02]  /*139a0*/  SHFL.IDX P6, R14, R13, R12, R11 ;  /* 0x0000000c0d0e7389 */ /* 0x00006400000c000b */
[----:B01----:R-:W-:Y:S01]  /*139b0*/  ENDCOLLECTIVE ;  /* 0x000000000000791b */ /* 0x003fe20003800000 */
.L_x_7865:
[----:B------:R-:W-:Y:S02]  /*139c0*/  IMAD.MOV.U32 R13, RZ, RZ, R2 ;  /* 0x000000ffff0d7224 */ /* 0x000fe400078e0002 */
[----:B------:R-:W-:Y:S02]  /*139d0*/  IMAD.MOV.U32 R12, RZ, RZ, 0x1 ;  /* 0x00000001ff0c7424 */ /* 0x000fe400078e00ff */
[----:B------:R-:W-:-:S07]  /*139e0*/  IMAD.MOV.U32 R5, RZ, RZ, R14 ;  /* 0x000000ffff057224 */ /* 0x000fce00078e000e */
[----:B------:R-:W-:Y:S05]  /*139f0*/  WARPSYNC.COLLECTIVE R15, `(.L_x_7866) ;  /* 0x000000000f087348 */ /* 0x000fea0003c00000 */
[----:B------:R0:W1:Y:S02]  /*13a00*/  SHFL.IDX P6, R14, R13, R12, R11 ;  /* 0x0000000c0d0e7389 */ /* 0x00006400000c000b */
[----:B01----:R-:W-:Y:S01]  /*13a10*/  ENDCOLLECTIVE ;  /* 0x000000000000791b */ /* 0x003fe20003800000 */
.L_x_7866:
        /* <DEDUP_REMOVED lines=15> */
.L_x_7867:
[----:B------:R-:W-:Y:S02]  /*13b10*/  IMAD.MOV.U32 R13, RZ, RZ, R2 ;  /* 0x000000ffff0d7224 */ /* 0x000fe400078e0002 */
[----:B------:R-:W-:Y:S02]  /*13b20*/  IMAD.MOV.U32 R12, RZ, RZ, 0x2 ;  /* 0x00000002ff0c7424 */ /* 0x000fe400078e00ff */
[----:B------:R-:W-:-:S07]  /*13b30*/  IMAD.MOV.U32 R5, RZ, RZ, R14 ;  /* 0x000000ffff057224 */ /* 0x000fce00078e000e */
[----:B------:R-:W-:Y:S05]  /*13b40*/  WARPSYNC.COLLECTIVE R15, `(.L_x_7868) ;  /* 0x000000000f087348 */ /* 0x000fea0003c00000 */
[----:B------:R0:W1:Y:S02]  /*13b50*/  SHFL.IDX P6, R14, R13, R12, R11 ;  /* 0x0000000c0d0e7389 */ /* 0x00006400000c000b */
[----:B01----:R-:W-:Y:S01]  /*13b60*/  ENDCOLLECTIVE ;  /* 0x000000000000791b */ /* 0x003fe20003800000 */
.L_x_7868:
        /* <DEDUP_REMOVED lines=10> */
[----:B0-----:R-:W-:-:S05]  /*13c10*/  VIADD R4, R17, 0x20 ;  /* 0x0000002011047836 */ /* 0x001fca0000000000 */
[----:B------:R-:W-:Y:S01]  /*13c20*/  ISETP.GE.AND P1, PT, R4, R0, PT ;  /* 0x000000000400720c */ /* 0x000fe20003f26270 */
[----:B------:R-:W-:-:S12]  /*13c30*/  IMAD.MOV.U32 R4, RZ, RZ, R14 ;  /* 0x000000ffff047224 */ /* 0x000fd800078e000e */
[----:B------:R-:W-:Y:S05]  /*13c40*/  WARPSYNC.COLLECTIVE R15, `(.L_x_7869) ;  /* 0x000000000f087348 */ /* 0x000fea0003c00000 */
[----:B------:R0:W1:Y:S02]  /*13c50*/  SHFL.IDX P6, R14, R13, R12, R11 ;  /* 0x0000000c0d0e7389 */ /* 0x00006400000c000b */
[----:B01----:R-:W-:Y:S01]  /*13c60*/  ENDCOLLECTIVE ;  /* 0x000000000000791b */ /* 0x003fe20003800000 */
.L_x_7869:
[----:B------:R-:W-:Y:S02]  /*13c70*/  IMAD.MOV.U32 R13, RZ, RZ, R2 ;  /* 0x000000ffff0d7224 */ /* 0x000fe400078e0002 */
[----:B------:R-:W-:Y:S02]  /*13c80*/  IMAD.MOV.U32 R12, RZ, RZ, 0x3 ;  /* 0x00000003ff0c7424 */ /* 0x000fe400078e00ff */
[----:B------:R-:W-:-:S07]  /*13c90*/  IMAD.MOV.U32 R5, RZ, RZ, R14 ;  /* 0x000000ffff057224 */ /* 0x000fce00078e000e */
[----:B------:R-:W-:Y:S05]  /*13ca0*/  WARPSYNC.COLLECTIVE R15, `(.L_x_7870) ;  /* 0x000000000f087348 */ /* 0x000fea0003c00000 */
[----:B------:R0:W1:Y:S02]  /*13cb0*/  SHFL.IDX P6, R14, R13, R12, R11 ;  /* 0x0000000c0d0e7389 */ /* 0x00006400000c000b */
[----:B01----:R-:W-:Y:S01]  /*13cc0*/  ENDCOLLECTIVE ;  /* 0x000000000000791b */ /* 0x003fe20003800000 */
.L_x_7870:
        /* <DEDUP_REMOVED lines=14> */
.L_x_7871:
[----:B------:R-:W-:Y:S01]  /*13db0*/  IMAD.MOV.U32 R3, RZ, RZ, R14 ;  /* 0x000000ffff037224 */ /* 0x000fe200078e000e */
[----:B------:R-:W-:Y:S06]  /*13dc0*/  BRA `(.L_x_7872) ;  /* 0xffffffa800d07947 */ /* 0x000fec000383ffff */
.L_x_7747:
[----:B0-----:R-:W2:Y:S02]  /*13dd0*/  LDL R2, [R1+0x4] ;  /* 0x0000040001027983 */ /* 0x001ea40000100800 */
[----:B--2---:R0:W1:Y:S02]  /*13de0*/  SYNCS.PHASECHK.TRANS64.TRYWAIT P0, [R2+URZ+0x28c20], R0 ;  /* 0x028c2000020075a7 */ /* 0x004064000800017f */
[----:B-1----:R-:W-:Y:S05]  /*13df0*/  @!P0 NANOSLEEP.SYNCS 0x989680 ;  /* 0x009896800000895d */ /* 0x002fea0003900000 */
[----:B------:R-:W1:Y:S02]  /*13e00*/  @!P0 SYNCS.PHASECHK.TRANS64 P0, [R2+URZ+0x28c20], R0 ;  /* 0x028c2000020085a7 */ /* 0x000e64000800007f */
[----:B-1----:R-:W-:Y:S05]  /*13e10*/  @!P0 BRA `(.L_x_7747) ;  /* 0xfffffffc00ec8947 */ /* 0x002fea000383ffff */
[----:B------:R-:W-:Y:S05]  /*13e20*/  BRA `(.L_x_7873) ;  /* 0xffffffac00307947 */ /* 0x000fea000383ffff */
.L_x_7751:
[----:B0-----:R0:W1:Y:S02]  /*13e30*/  SYNCS.PHASECHK.TRANS64.TRYWAIT P0, [R0+URZ+0x28c60], R2 ;  /* 0x028c6002000075a7 */ /* 0x001064000800017f */
[----:B-1----:R-:W-:Y:S05]  /*13e40*/  @!P0 NANOSLEEP.SYNCS 0x989680 ;  /* 0x009896800000895d */ /* 0x002fea0003900000 */
[----:B------:R-:W1:Y:S02]  /*13e50*/  @!P0 SYNCS.PHASECHK.TRANS64 P0, [R0+URZ+0x28c60], R2 ;  /* 0x028c6002000085a7 */ /* 0x000e64000800007f */
[----:B-1----:R-:W-:Y:S05]  /*13e60*/  @!P0 BRA `(.L_x_7751) ;  /* 0xfffffffc00f08947 */ /* 0x002fea000383ffff */
[----:B------:R-:W-:Y:S05]  /*13e70*/  BRA `(.L_x_7874) ;  /* 0xffffffac00607947 */ /* 0x000fea000383ffff */
.L_x_7770:
[----:B-1----:R1:W2:Y:S02]  /*13e80*/  SYNCS.PHASECHK.TRANS64.TRYWAIT P0, [R3+URZ+0x28c40], R2 ;  /* 0x028c4002030075a7 */ /* 0x0022a4000800017f */
[----:B--2---:R-:W-:Y:S05]  /*13e90*/  @!P0 NANOSLEEP.SYNCS 0x989680 ;  /* 0x009896800000895d */ /* 0x004fea0003900000 */
[----:B------:R-:W2:Y:S02]  /*13ea0*/  @!P0 SYNCS.PHASECHK.TRANS64 P0, [R3+URZ+0x28c40], R2 ;  /* 0x028c4002030085a7 */ /* 0x000ea4000800007f */
[----:B--2---:R-:W-:Y:S05]  /*13eb0*/  @!P0 BRA `(.L_x_7770) ;  /* 0xfffffffc00f08947 */ /* 0x004fea000383ffff */
[----:B------:R-:W-:Y:S05]  /*13ec0*/  BRA `(.L_x_7875) ;  /* 0xffffffb800847947 */ /* 0x000fea000383ffff */
.L_x_7775:
[----:B0-----:R0:W2:Y:S02]  /*13ed0*/  SYNCS.PHASECHK.TRANS64.TRYWAIT P0, [R3+URZ+0x28c60], R2 ;  /* 0x028c6002030075a7 */ /* 0x0010a4000800017f */
[----:B--2---:R-:W-:Y:S05]  /*13ee0*/  @!P0 NANOSLEEP.SYNCS 0x989680 ;  /* 0x009896800000895d */ /* 0x004fea0003900000 */
[----:B------:R-:W2:Y:S02]  /*13ef0*/  @!P0 SYNCS.PHASECHK.TRANS64 P0, [R3+URZ+0x28c60], R2 ;  /* 0x028c6002030085a7 */ /* 0x000ea4000800007f */
[----:B--2---:R-:W-:Y:S05]  /*13f00*/  @!P0 BRA `(.L_x_7775) ;  /* 0xfffffffc00f08947 */ /* 0x004fea000383ffff */
[----:B------:R-:W-:Y:S05]  /*13f10*/  BRA `(.L_x_7876) ;  /* 0xffffffbc000c7947 */ /* 0x000fea000383ffff */
.L_x_7790:
[----:B0-----:R0:W1:Y:S02]  /*13f20*/  SYNCS.PHASECHK.TRANS64.TRYWAIT P0, [R4+URZ+0x28c40], R2 ;  /* 0x028c4002040075a7 */ /* 0x001064000800017f */
[----:B-1----:R-:W-:Y:S05]  /*13f30*/  @!P0 NANOSLEEP.SYNCS 0x989680 ;  /* 0x009896800000895d */ /* 0x002fea0003900000 */
[----:B------:R-:W1:Y:S02]  /*13f40*/  @!P0 SYNCS.PHASECHK.TRANS64 P0, [R4+URZ+0x28c40], R2 ;  /* 0x028c4002040085a7 */ /* 0x000e64000800007f */
[----:B-1----:R-:W-:Y:S05]  /*13f50*/  @!P0 BRA `(.L_x_7790) ;  /* 0xfffffffc00f08947 */ /* 0x002fea000383ffff */
[----:B------:R-:W-:Y:S05]  /*13f60*/  BRA `(.L_x_7877) ;  /* 0xffffffc800147947 */ /* 0x000fea000383ffff */
.L_x_7795:
[----:B-1----:R1:W2:Y:S02]  /*13f70*/  SYNCS.PHASECHK.TRANS64.TRYWAIT P0, [R4+URZ+0x28c60], R2 ;  /* 0x028c6002040075a7 */ /* 0x0022a4000800017f */
[----:B--2---:R-:W-:Y:S05]  /*13f80*/  @!P0 NANOSLEEP.SYNCS 0x989680 ;  /* 0x009896800000895d */ /* 0x004fea0003900000 */
[----:B------:R-:W2:Y:S02]  /*13f90*/  @!P0 SYNCS.PHASECHK.TRANS64 P0, [R4+URZ+0x28c60], R2 ;  /* 0x028c6002040085a7 */ /* 0x000ea4000800007f */
[----:B--2---:R-:W-:Y:S05]  /*13fa0*/  @!P0 BRA `(.L_x_7795) ;  /* 0xfffffffc00f08947 */ /* 0x004fea000383ffff */
[----:B------:R-:W-:Y:S05]  /*13fb0*/  BRA `(.L_x_7878) ;  /* 0xffffffc800987947 */ /* 0x000fea000383ffff */
.L_x_7810:
[----:B-1----:R1:W2:Y:S02]  /*13fc0*/  SYNCS.PHASECHK.TRANS64.TRYWAIT P0, [R4+URZ+0x28c40], R2 ;  /* 0x028c4002040075a7 */ /* 0x0022a4000800017f */
[----:B--2---:R-:W-:Y:S05]  /*13fd0*/  @!P0 NANOSLEEP.SYNCS 0x989680 ;  /* 0x009896800000895d */ /* 0x004fea0003900000 */
[----:B------:R-:W2:Y:S02]  /*13fe0*/  @!P0 SYNCS.PHASECHK.TRANS64 P0, [R4+URZ+0x28c40], R2 ;  /* 0x028c4002040085a7 */ /* 0x000ea4000800007f */
[----:B--2---:R-:W-:Y:S05]  /*13ff0*/  @!P0 BRA `(.L_x_7810) ;  /* 0xfffffffc00f08947 */ /* 0x004fea000383ffff */
[----:B------:R-:W-:Y:S05]  /*14000*/  BRA `(.L_x_7879) ;  /* 0xffffffd400847947 */ /* 0x000fea000383ffff */
.L_x_7815:
[----:B0-----:R0:W2:Y:S02]  /*14010*/  SYNCS.PHASECHK.TRANS64.TRYWAIT P0, [R4+URZ+0x28c60], R2 ;  /* 0x028c6002040075a7 */ /* 0x0010a4000800017f */
[----:B--2---:R-:W-:Y:S05]  /*14020*/  @!P0 NANOSLEEP.SYNCS 0x989680 ;  /* 0x009896800000895d */ /* 0x004fea0003900000 */
[----:B------:R-:W2:Y:S02]  /*14030*/  @!P0 SYNCS.PHASECHK.TRANS64 P0, [R4+URZ+0x28c60], R2 ;  /* 0x028c6002040085a7 */ /* 0x000ea4000800007f */
[----:B--2---:R-:W-:Y:S05]  /*14040*/  @!P0 BRA `(.L_x_7815) ;  /* 0xfffffffc00f08947 */ /* 0x004fea000383ffff */
[----:B------:R-:W-:Y:S05]  /*14050*/  BRA `(.L_x_7880) ;  /* 0xffffffd8000c7947 */ /* 0x000fea000383ffff */
.L_x_7831:
        /* <DEDUP_REMOVED lines=8> */
.L_x_7882:
[----:B------:R-:W-:Y:S05]  /*140e0*/  BSYNC B0 ;  /* 0x0000000000007941 */ /* 0x000fea0003800000 */
.L_x_7881:
        /* <DEDUP_REMOVED lines=9> */
.L_x_7883:
        /* <DEDUP_REMOVED lines=18> */
.L_x_7884:
[----:B------:R-:W-:Y:S01]  /*142a0*/  IMAD.MOV.U32 R12, RZ, RZ, 0x2 ;  /* 0x00000002ff0c7424 */ /* 0x000fe200078e00ff */
[----:B------:R-:W-:-:S05]  /*142b0*/  SEL R5, R14, RZ, P1 ;  /* 0x000000ff0e057207 */ /* 0x000fca0000800000 */
[----:B------:R-:W-:-:S04]  /*142c0*/  IMAD.IADD R3, R2, 0x1, R5 ;  /* 0x0000000102037824 */ /* 0x000fc800078e0205 */
[----:B------:R-:W-:-:S07]  /*142d0*/  IMAD.MOV.U32 R13, RZ, RZ, R3 ;  /* 0x000000ffff0d7224 */ /* 0x000fce00078e0003 */
[----:B------:R-:W-:Y:S05]  /*142e0*/  WARPSYNC.COLLECTIVE R15, `(.L_x_7885) ;  /* 0x000000000f087348 */ /* 0x000fea0003c00000 */
[----:B------:R0:W1:Y:S02]  /*142f0*/  SHFL.UP P6, R14, R13, R12, R11 ;  /* 0x0400000c0d0e7389 */ /* 0x00006400000c000b */
[----:B01----:R-:W-:Y:S01]  /*14300*/  ENDCOLLECTIVE ;  /* 0x000000000000791b */ /* 0x003fe20003800000 */
.L_x_7885:
[----:B------:R-:W-:Y:S01]  /*14310*/  IMAD.MOV.U32 R12, RZ, RZ, 0x4 ;  /* 0x00000004ff0c7424 */ /* 0x000fe200078e00ff */
[----:B------:R-:W-:-:S05]  /*14320*/  SEL R14, R14, RZ, P2 ;  /* 0x000000ff0e0e7207 */ /* 0x000fca0001000000 */
[----:B------:R-:W-:-:S04]  /*14330*/  IMAD.IADD R3, R3, 0x1, R14 ;  /* 0x0000000103037824 */ /* 0x000fc800078e020e */
[----:B------:R-:W-:-:S07]  /*14340*/  IMAD.MOV.U32 R13, RZ, RZ, R3 ;  /* 0x000000ffff0d7224 */ /* 0x000fce00078e0003 */
[----:B------:R-:W-:Y:S05]  /*14350*/  WARPSYNC.COLLECTIVE R15, `(.L_x_7886) ;  /* 0x000000000f087348 */ /* 0x000fea0003c00000 */
[----:B------:R0:W1:Y:S02]  /*14360*/  SHFL.UP P6, R14, R13, R12, R11 ;  /* 0x0400000c0d0e7389 */ /* 0x00006400000c000b */
[----:B01----:R-:W-:Y:S01]  /*14370*/  ENDCOLLECTIVE ;  /* 0x000000000000791b */ /* 0x003fe20003800000 */
.L_x_7886:
[----:B------:R-:W-:Y:S01]  /*14380*/  IMAD.MOV.U32 R12, RZ, RZ, 0x8 ;  /* 0x00000008ff0c7424 */ /* 0x000fe200078e00ff */
[----:B------:R-:W-:-:S05]  /*14390*/  SEL R14, R14, RZ, P3 ;  /* 0x000000ff0e0e7207 */ /* 0x000fca0001800000 */
[----:B------:R-:W-:-:S04]  /*143a0*/  IMAD.IADD R3, R3, 0x1, R14 ;  /* 0x0000000103037824 */ /* 0x000fc800078e020e */
[----:B------:R-:W-:-:S07]  /*143b0*/  IMAD.MOV.U32 R13, RZ, RZ, R3 ;  /* 0x000000ffff0d7224 */ /* 0x000fce00078e0003 */
[----:B------:R-:W-:Y:S05]  /*143c0*/  WARPSYNC.COLLECTIVE R15, `(.L_x_7887) ;  /* 0x000000000f087348 */ /* 0x000fea0003c00000 */
[----:B------:R0:W1:Y:S02]  /*143d0*/  SHFL.UP P6, R14, R13, R12, R11 ;  /* 0x0400000c0d0e7389 */ /* 0x00006400000c000b */
[----:B01----:R-:W-:Y:S01]  /*143e0*/  ENDCOLLECTIVE ;  /* 0x000000000000791b */ /* 0x003fe20003800000 */
.L_x_7887:
[----:B------:R-:W-:Y:S01]  /*143f0*/  IMAD.MOV.U32 R12, RZ, RZ, 0x10 ;  /* 0x00000010ff0c7424 */ /* 0x000fe200078e00ff */
[----:B------:R-:W-:-:S05]  /*14400*/  SEL R14, R14, RZ, P4 ;  /* 0x000000ff0e0e7207 */ /* 0x000fca0002000000 */
[----:B------:R-:W-:-:S04]  /*14410*/  IMAD.IADD R3, R3, 0x1, R14 ;  /* 0x0000000103037824 */ /* 0x000fc800078e020e */
[----:B------:R-:W-:-:S07]  /*14420*/  IMAD.MOV.U32 R13, RZ, RZ, R3 ;  /* 0x000000ffff0d7224 */ /* 0x000fce00078e0003 */
[----:B------:R-:W-:Y:S05]  /*14430*/  WARPSYNC.COLLECTIVE R15, `(.L_x_7888) ;  /* 0x000000000f087348 */ /* 0x000fea0003c00000 */
[----:B------:R0:W1:Y:S02]  /*14440*/  SHFL.UP P6, R14, R13, R12, R11 ;  /* 0x0400000c0d0e7389 */ /* 0x00006400000c000b */
[----:B01----:R-:W-:Y:S01]  /*14450*/  ENDCOLLECTIVE ;  /* 0x000000000000791b */ /* 0x003fe20003800000 */
.L_x_7888:
        /* <DEDUP_REMOVED lines=8> */
.L_x_7889:
[----:B------:R-:W-:Y:S05]  /*144e0*/  BRA `(.L_x_7890) ;  /* 0xffffffe0007c7947 */ /* 0x000fea000383ffff */
.L_x_7836:
        /* <DEDUP_REMOVED lines=8> */
.L_x_7892:
[----:B------:R-:W-:Y:S05]  /*14570*/  BSYNC B0 ;  /* 0x0000000000007941 */ /* 0x000fea0003800000 */
.L_x_7891:
        /* <DEDUP_REMOVED lines=8> */
.L_x_7893:
[----:B------:R-:W-:Y:S01]  /*14600*/  IMAD.MOV.U32 R12, RZ, RZ, 0x4 ;  /* 0x00000004ff0c7424 */ /* 0x000fe200078e00ff */
[----:B------:R-:W-:-:S05]  /*14610*/  SEL R4, R14, RZ, P2 ;  /* 0x000000ff0e047207 */ /* 0x000fca0001000000 */
[----:B------:R-:W-:-:S04]  /*14620*/  IMAD.IADD R4, R13, 0x1, R4 ;  /* 0x000000010d047824 */ /* 0x000fc800078e0204 */
[----:B------:R-:W-:-:S07]  /*14630*/  IMAD.MOV.U32 R13, RZ, RZ, R4 ;  /* 0x000000ffff0d7224 */ /* 0x000fce00078e0004 */
[----:B------:R-:W-:Y:S05]  /*14640*/  WARPSYNC.COLLECTIVE R15, `(.L_x_7894) ;  /* 0x000000000f087348 */ /* 0x000fea0003c00000 */
[----:B------:R0:W1:Y:S02]  /*14650*/  SHFL.UP P6, R14, R13, R12, R11 ;  /* 0x0400000c0d0e7389 */ /* 0x00006400000c000b */
[----:B01----:R-:W-:Y:S01]  /*14660*/  ENDCOLLECTIVE ;  /* 0x000000000000791b */ /* 0x003fe20003800000 */
.L_x_7894:
[----:B------:R-:W-:Y:S01]  /*14670*/  IMAD.MOV.U32 R12, RZ, RZ, 0x8 ;  /* 0x00000008ff0c7424 */ /* 0x000fe200078e00ff */
[----:B------:R-:W-:-:S05]  /*14680*/  SEL R5, R14, RZ, P3 ;  /* 0x000000ff0e057207 */ /* 0x000fca0001800000 */
[----:B------:R-:W-:-:S04]  /*14690*/  IMAD.IADD R5, R4, 0x1, R5 ;  /* 0x0000000104057824 */ /* 0x000fc800078e0205 */
[----:B------:R-:W-:-:S07]  /*146a0*/  IMAD.MOV.U32 R13, RZ, RZ, R5 ;  /* 0x000000ffff0d7224 */ /* 0x000fce00078e0005 */
[----:B------:R-:W-:Y:S05]  /*146b0*/  WARPSYNC.COLLECTIVE R15, `(.L_x_7895) ;  /* 0x000000000f087348 */ /* 0x000fea0003c00000 */
[----:B------:R0:W1:Y:S02]  /*146c0*/  SHFL.UP P6, R14, R13, R12, R11 ;  /* 0x0400000c0d0e7389 */ /* 0x00006400000c000b */
[----:B01----:R-:W-:Y:S01]  /*146d0*/  ENDCOLLECTIVE ;  /* 0x000000000000791b */ /* 0x003fe20003800000 */
.L_x_7895:
[----:B------:R-:W-:Y:S01]  /*146e0*/  IMAD.MOV.U32 R12, RZ, RZ, 0x10 ;  /* 0x00000010ff0c7424 */ /* 0x000fe200078e00ff */
[----:B------:R-:W-:-:S05]  /*146f0*/  SEL R6, R14, RZ, P4 ;  /* 0x000000ff0e067207 */ /* 0x000fca0002000000 */
[----:B------:R-:W-:-:S04]  /*14700*/  IMAD.IADD R6, R5, 0x1, R6 ;  /* 0x0000000105067824 */ /* 0x000fc800078e0206 */
[----:B------:R-:W-:-:S07]  /*14710*/  IMAD.MOV.U32 R13, RZ, RZ, R6 ;  /* 0x000000ffff0d7224 */ /* 0x000fce00078e0006 */
[----:B------:R-:W-:Y:S05]  /*14720*/  WARPSYNC.COLLECTIVE R15, `(.L_x_7896) ;  /* 0x000000000f087348 */ /* 0x000fea0003c00000 */
[----:B------:R0:W1:Y:S02]  /*14730*/  SHFL.UP P6, R14, R13, R12, R11 ;  /* 0x0400000c0d0e7389 */ /* 0x00006400000c000b */
[----:B01----:R-:W-:Y:S01]  /*14740*/  ENDCOLLECTIVE ;  /* 0x000000000000791b */ /* 0x003fe20003800000 */
.L_x_7896:
        /* <DEDUP_REMOVED lines=8> */
.L_x_7897:
[----:B------:R-:W-:Y:S05]  /*147d0*/  BRA `(.L_x_7898) ;  /* 0xffffffe0005c7947 */ /* 0x000fea000383ffff */
.L_x_7838:
[----:B------:R-:W-:Y:S01]  /*147e0*/  BSSY B0, `(.L_x_7899) ;  /* 0x0000006000007945 */ /* 0x000fe20003800000 */
[----:B------:R-:W-:Y:S01]  /*147f0*/  PLOP3.LUT P6, PT, P6, PT, PT, 0x8, 0x0 ;  /* 0x000000000000781c */ /* 0x000fe200037ce170 */
[----:B------:R-:W-:-:S12]  /*14800*/  IMAD.MOV.U32 R15, RZ, RZ, -0x1 ;  /* 0xffffffffff0f7424 */ /* 0x000fd800078e00ff */
[----:B01---5:R-:W-:Y:S05]  /*14810*/  WARPSYNC.COLLECTIVE R15, `(.L_x_7900) ;  /* 0x000000000f087348 */ /* 0x023fea0003c00000 */
[----:B------:R-:W-:Y:S01]  /*14820*/  VOTE.ANY R14, PT, P6 ;  /* 0x00000000000e7806 */ /* 0x000fe200030e0100 */
[----:B01---5:R-:W-:Y:S06]  /*14830*/  ENDCOLLECTIVE ;  /* 0x000000000000791b */ /* 0x023fec0003800000 */
.L_x_7900:
[----:B------:R-:W-:Y:S05]  /*14840*/  BSYNC B0 ;  /* 0x0000000000007941 */ /* 0x000fea0003800000 */
.L_x_7899:
        /* <DEDUP_REMOVED lines=9> */
.L_x_7901:
[----:B------:R-:W-:Y:S01]  /*148e0*/  IMAD.MOV.U32 R17, RZ, RZ, R14 ;  /* 0x000000ffff117224 */ /* 0x000fe200078e000e */
[----:B------:R-:W-:Y:S06]  /*148f0*/  BRA `(.L_x_7902) ;  /* 0xffffffe0004c7947 */ /* 0x000fec000383ffff */
.L_x_7840:
[----:B------:R-:W-:Y:S01]  /*14900*/  BSSY B0, `(.L_x_7903) ;  /* 0x0000007000007945 */ /* 0x000fe20003800000 */
[----:B------:R-:W-:Y:S02]  /*14910*/  IMAD.MOV.U32 R13, RZ, RZ, R3 ;  /* 0x000000ffff0d7224 */ /* 0x000fe400078e0003 */
[----:B------:R-:W-:Y:S02]  /*14920*/  IMAD.MOV.U32 R11, RZ, RZ, 0x1f ;  /* 0x0000001fff0b7424 */ /* 0x000fe400078e00ff */
[----:B------:R-:W-:-:S07]  /*14930*/  IMAD.MOV.U32 R15, RZ, RZ, -0x1 ;  /* 0xffffffffff0f7424 */ /* 0x000fce00078e00ff */
[----:B0123-5:R-:W-:Y:S05]  /*14940*/  WARPSYNC.COLLECTIVE R15, `(.L_x_7904) ;  /* 0x000000000f087348 */ /* 0x02ffea0003c00000 */
[----:B------:R4:W0:Y:S02]  /*14950*/  SHFL.IDX P6, R14, R13, R12, R11 ;  /* 0x0000000c0d0e7389 */ /* 0x00082400000c000b */
[----:B012345:R-:W-:Y:S01]  /*14960*/  ENDCOLLECTIVE ;  /* 0x000000000000791b */ /* 0x03ffe20003800000 */
.L_x_7904:
[----:B------:R-:W-:Y:S05]  /*14970*/  BSYNC B0 ;  /* 0x0000000000007941 */ /* 0x000fea0003800000 */
.L_x_7903:
[----:B------:R-:W-:Y:S01]  /*14980*/  IMAD.MOV.U32 R5, RZ, RZ, R14 ;  /* 0x000000ffff057224 */ /* 0x000fe200078e000e */
[----:B------:R-:W-:Y:S06]  /*14990*/  BRA `(.L_x_7839) ;  /* 0xffffffe000407947 */ /* 0x000fec000383ffff */
.L_x_7844:
[----:B-1----:R1:W2:Y:S02]  /*149a0*/  SYNCS.PHASECHK.TRANS64.TRYWAIT P0, [R0+URZ+0x28c20], R3 ;  /* 0x028c2003000075a7 */ /* 0x0022a4000800017f */
[----:B--2---:R-:W-:Y:S05]  /*149b0*/  @!P0 NANOSLEEP.SYNCS 0x989680 ;  /* 0x009896800000895d */ /* 0x004fea0003900000 */
[----:B------:R-:W2:Y:S02]  /*149c0*/  @!P0 SYNCS.PHASECHK.TRANS64 P0, [R0+URZ+0x28c20], R3 ;  /* 0x028c2003000085a7 */ /* 0x000ea4000800007f */
[----:B--2---:R-:W-:Y:S05]  /*149d0*/  @!P0 BRA `(.L_x_7844) ;  /* 0xfffffffc00f08947 */ /* 0x004fea000383ffff */
[----:B------:R-:W-:Y:S05]  /*149e0*/  BRA `(.L_x_7905) ;  /* 0xffffffe400c07947 */ /* 0x000fea000383ffff */
.L_x_7845:
        /* <DEDUP_REMOVED lines=8> */
[----:B01---5:R-:W-:Y:S05]  /*14a70*/  WARPSYNC.COLLECTIVE R15, `(.L_x_7907) ;  /* 0x000000000f087348 */ /* 0x023fea0003c00000 */
[----:B------:R2:W3:Y:S02]  /*14a80*/  SHFL.IDX P6, R14, R13, R12, R11 ;  /* 0x0000000c0d0e7389 */ /* 0x0004e400000c000b */
[----:B0123-5:R-:W-:Y:S01]  /*14a90*/  ENDCOLLECTIVE ;  /* 0x000000000000791b */ /* 0x02ffe20003800000 */
.L_x_7907:
[----:B------:R-:W-:Y:S05]  /*14aa0*/  BSYNC B0 ;  /* 0x0000000000007941 */ /* 0x000fea0003800000 */
.L_x_7906:
[----:B------:R-:W-:Y:S05]  /*14ab0*/  BRA `(.L_x_7908) ;  /* 0xffffffe400a87947 */ /* 0x000fea000383ffff */
.L_x_7848:
[----:B------:R-:W-:Y:S01]  /*14ac0*/  BSSY B1, `(.L_x_7909) ;  /* 0x0000006000017945 */ /* 0x000fe20003800000 */
[----:B------:R-:W-:-:S07]  /*14ad0*/  IMAD.MOV.U32 R15, RZ, RZ, -0x1 ;  /* 0xffffffffff0f7424 */ /* 0x000fce00078e00ff */
[----:B012--5:R-:W-:Y:S05]  /*14ae0*/  WARPSYNC.COLLECTIVE R15, `(.L_x_7910) ;  /* 0x000000000f0c7348 */ /* 0x027fea0003c00000 */
[----:B------:R-:W-:Y:S02]  /*14af0*/  ELECT P6, UR62, PT ;  /* 0x00000000003e782f */ /* 0x000fe400038c0000 */
[----:B------:R-:W-:Y:S01]  /*14b00*/  MOV R14, UR62 ;  /* 0x0000003e000e7c02 */ /* 0x000fe20008000f00 */
[----:B012--5:R-:W-:Y:S10]  /*14b10*/  ENDCOLLECTIVE ;  /* 0x000000000000791b */ /* 0x027ff40003800000 */
.L_x_7910:
[----:B------:R-:W-:Y:S05]  /*14b20*/  BSYNC B1 ;  /* 0x0000000000017941 */ /* 0x000fea0003800000 */
.L_x_7909:
[----:B------:R-:W-:Y:S05]  /*14b30*/  BRA `(.L_x_7911) ;  /* 0xffffffe400a07947 */ /* 0x000fea000383ffff */
.L_x_7850:
[----:B0-----:R0:W1:Y:S02]  /*14b40*/  SYNCS.PHASECHK.TRANS64.TRYWAIT P0, [R6+URZ], R5 ;  /* 0x00000005060075a7 */ /* 0x001064000800017f */
[----:B-1----:R-:W-:Y:S05]  /*14b50*/  @!P0 NANOSLEEP.SYNCS 0x989680 ;  /* 0x009896800000895d */ /* 0x002fea0003900000 */
[----:B------:R-:W1:Y:S02]  /*14b60*/  @!P0 SYNCS.PHASECHK.TRANS64 P0, [R6+URZ], R5 ;  /* 0x00000005060085a7 */ /* 0x000e64000800007f */
[----:B-1----:R-:W-:Y:S05]  /*14b70*/  @!P0 BRA `(.L_x_7850) ;  /* 0xfffffffc00f08947 */ /* 0x002fea000383ffff */
[----:B------:R-:W-:Y:S05]  /*14b80*/  BRA `(.L_x_7912) ;  /* 0xffffffe400dc7947 */ /* 0x000fea000383ffff */
.L_x_7851:
[----:B-1----:R1:W2:Y:S02]  /*14b90*/  SYNCS.PHASECHK.TRANS64.TRYWAIT P0, [R7+URZ], R2 ;  /* 0x00000002070075a7 */ /* 0x0022a4000800017f */
[----:B--2---:R-:W-:Y:S05]  /*14ba0*/  @!P0 NANOSLEEP.SYNCS 0x989680 ;  /* 0x009896800000895d */ /* 0x004fea0003900000 */
[----:B------:R-:W2:Y:S02]  /*14bb0*/  @!P0 SYNCS.PHASECHK.TRANS64 P0, [R7+URZ], R2 ;  /* 0x00000002070085a7 */ /* 0x000ea4000800007f */
[----:B--2---:R-:W-:Y:S05]  /*14bc0*/  @!P0 BRA `(.L_x_7851) ;  /* 0xfffffffc00f08947 */ /* 0x004fea000383ffff */
[----:B------:R-:W-:Y:S05]  /*14bd0*/  BRA `(.L_x_7913) ;  /* 0xffffffe400d07947 */ /* 0x000fea000383ffff */
.L_x_7853:
[----:B--2---:R2:W3:Y:S02]  /*14be0*/  SYNCS.PHASECHK.TRANS64.TRYWAIT P0, [R4+URZ], R5 ;  /* 0x00000005040075a7 */ /* 0x0044e4000800017f */
[----:B---3--:R-:W-:Y:S05]  /*14bf0*/  @!P0 NANOSLEEP.SYNCS 0x989680 ;  /* 0x009896800000895d */ /* 0x008fea0003900000 */
[----:B------:R-:W3:Y:S02]  /*14c00*/  @!P0 SYNCS.PHASECHK.TRANS64 P0, [R4+URZ], R5 ;  /* 0x00000005040085a7 */ /* 0x000ee4000800007f */
[----:B---3--:R-:W-:Y:S05]  /*14c10*/  @!P0 BRA `(.L_x_7853) ;  /* 0xfffffffc00f08947 */ /* 0x008fea000383ffff */
[----:B------:R-:W-:Y:S05]  /*14c20*/  BRA `(.L_x_7914) ;  /* 0xffffffe400d87947 */ /* 0x000fea000383ffff */
.L_x_7915:
        /* <DEDUP_REMOVED lines=13> */
.L_x_15130:


//--------------------- .text._ZN7cutlass13device_kernelIN5flash11enable_sm90INS1_16FlashAttnFwdSm90INS1_25CollectiveMainloopFwdSm90ILi2EN4cute5tupleIJNS5_1CILi1EEES8_S8_EEENS6_IJNS7_ILi64EEESA_SA_EEELi512ENS_6half_tEfNS_4arch4Sm90ELb1ELb0ELb0ELb1ELb0ELb1ELb0ELb0ELb0ELb1ELb0ELb0EEENS1_21CollectiveEpilogueFwdINS6_IJSA_NS7_ILi512EEESA_EEES9_SC_SE_Li256ELb1ELb1ELb0ELb0EEENS1_36VarlenDynamicPersistentTileSchedulerILi64ELi64ELi256ELi128ELb0ELb1ELb1ELb1ELb1ELb1EEEEEEEEEvNT_6ParamsE --------------------------
	.section	.text._ZN7cutlass13device_kernelIN5flash11enable_sm90INS1_16FlashAttnFwdSm90INS1_25CollectiveMainloopFwdSm90ILi2EN4cute5tupleIJNS5_1CILi1EEES8_S8_EEENS6_IJNS7_ILi64EEESA_SA_EEELi512ENS_6half_tEfNS_4arch4Sm90ELb1ELb0ELb0ELb1ELb0ELb1ELb0ELb0ELb0ELb1ELb0ELb0EEENS1_21CollectiveEpilogueFwdINS6_IJSA_NS7_ILi512EEESA_EEES9_SC_SE_Li256ELb1ELb1ELb0ELb0EEENS1_36VarlenDynamicPersistentTileSchedulerILi64ELi64ELi256ELi128ELb0ELb1ELb1ELb1ELb1ELb1EEEEEEEEEvNT_6ParamsE,"ax",@progbits
	.align	128
.text._ZN7cutlass13device_kernelIN5flash11enable_sm90INS1_16FlashAttnFwdSm90INS1_25CollectiveMainloopFwdSm90ILi2EN4cute5tupleIJNS5_1CILi1EEES8_S8_EEENS6_IJNS7_ILi64EEESA_SA_EEELi512ENS_6half_tEfNS_4arch4Sm90ELb1ELb0ELb0ELb1ELb0ELb1ELb0ELb0ELb0ELb1ELb0ELb0EEENS1_21CollectiveEpilogueFwdINS6_IJSA_NS7_ILi512EEESA_EEES9_SC_SE_Li256ELb1ELb1ELb0ELb0EEENS1_36VarlenDynamicPersistentTileSchedulerILi64ELi64ELi256ELi128ELb0ELb1ELb1ELb1ELb1ELb1EEEEEEEEEvNT_6ParamsE:
        .type           _ZN7cutlass13device_kernelIN5flash11enable_sm90INS1_16FlashAttnFwdSm90INS1_25CollectiveMainloopFwdSm90ILi2EN4cute5tupleIJNS5_1CILi1EEES8_S8_EEENS6_IJNS7_ILi64EEESA_SA_EEELi512ENS_6half_tEfNS_4arch4Sm90ELb1ELb0ELb0ELb1ELb0ELb1ELb0ELb0ELb0ELb1ELb0ELb0EEENS1_21CollectiveEpilogueFwdINS6_IJSA_NS7_ILi512EEESA_EEES9_SC_SE_Li256ELb1ELb1ELb0ELb0EEENS1_36VarlenDynamicPersistentTileSchedulerILi64ELi64ELi256ELi128ELb0ELb1ELb1ELb1ELb1ELb1EEEEEEEEEvNT_6ParamsE,@function
        .size           _ZN7cutlass13device_kernelIN5flash11enable_sm90INS1_16FlashAttnFwdSm90INS1_25CollectiveMainloopFwdSm90ILi2EN4cute5tupleIJNS5_1CILi1EEES8_S8_EEENS6_IJNS7_ILi64EEESA_SA_EEELi512ENS_6half_tEfNS_4arch4Sm90ELb1ELb0ELb0ELb1ELb0ELb1ELb0ELb0ELb0ELb1ELb0ELb0EEENS1_21CollectiveEpilogueFwdINS6_IJSA_NS7_ILi512EEESA_EEES9_SC_SE_Li256ELb1ELb1ELb0ELb0EEENS1_36VarlenDynamicPersistentTileSchedulerILi64ELi64ELi256ELi128ELb0ELb1ELb1ELb1ELb1ELb1EEEEEEEEEvNT_6ParamsE,(.L_x_15131 - _ZN7cutlass13device_kernelIN5flash11enable_sm90INS1_16FlashAttnFwdSm90INS1_25CollectiveMainloopFwdSm90ILi2EN4cute5tupleIJNS5_1CILi1EEES8_S8_EEENS6_IJNS7_ILi64EEESA_SA_EEELi512ENS_6half_tEfNS_4arch4Sm90ELb1ELb0ELb0ELb1ELb0ELb1ELb0ELb0ELb0ELb1ELb0ELb0EEENS1_21CollectiveEpilogueFwdINS6_IJSA_NS7_ILi512EEESA_EEES9_SC_SE_Li256ELb1ELb1ELb0ELb0EEENS1_36VarlenDynamicPersistentTileSchedulerILi64ELi64ELi256ELi128ELb0ELb1ELb1ELb1ELb1ELb1EEEEEEEEEvNT_6ParamsE)
        .other          _ZN7cutlass13device_kernelIN5flash11enable_sm90INS1_16FlashAttnFwdSm90INS1_25CollectiveMainloopFwdSm90ILi2EN4cute5tupleIJNS5_1CILi1EEES8_S8_EEENS6_IJNS7_ILi64EEESA_SA_EEELi512ENS_6half_tEfNS_4arch4Sm90ELb1ELb0ELb0ELb1ELb0ELb1ELb0ELb0ELb0ELb1ELb0ELb0EEENS1_21CollectiveEpilogueFwdINS6_IJSA_NS7_ILi512EEESA_EEES9_SC_SE_Li256ELb1ELb1ELb0ELb0EEENS1_36VarlenDynamicPersistentTileSchedulerILi64ELi64ELi256ELi128ELb0ELb1ELb1ELb1ELb1ELb1EEEEEEEEEvNT_6ParamsE,@"STO_CUDA_ENTRY STV_DEFAULT"
_ZN7cutlass13device_kernelIN5flash11enable_sm90INS1_16FlashAttnFwdSm90INS1_25CollectiveMainloopFwdSm90ILi2EN4cute5tupleIJNS5_1CILi1EEES8_S8_EEENS6_IJNS7_ILi64EEESA_SA_EEELi512ENS_6half_tEfNS_4arch4Sm90ELb1ELb0ELb0ELb1ELb0ELb1ELb0ELb0ELb0ELb1ELb0ELb0EEENS1_21CollectiveEpilogueFwdINS6_IJSA_NS7_ILi512EEESA_EEES9_SC_SE_Li256ELb1ELb1ELb0ELb0EEENS1_36VarlenDynamicPersistentTileSchedulerILi64ELi64ELi256ELi128ELb0ELb1ELb1ELb1ELb1ELb1EEEEEEEEEvNT_6ParamsE:
        /* <DEDUP_REMOVED lines=23> */
.L_x_7917:
[----:B------:R-:W-:Y:S05]  /*0170*/  BSYNC B0 ;  /* 0x0000000000007941 */ /* 0x000fea0003800000 */
.L_x_7916:
        /* <DEDUP_REMOVED lines=37> */
.L_x_7918:
        /* <DEDUP_REMOVED lines=22> */
.L_x_7919:
        /* <DEDUP_REMOVED lines=18> */
.L_x_7920:
        /* <DEDUP_REMOVED lines=22> */
.L_x_7921:
        /* <DEDUP_REMOVED lines=22> */
.L_x_7922:
        /* <DEDUP_REMOVED lines=9> */
.L_x_7925:
        /* <DEDUP_REMOVED lines=19> */
[----:B------:R-:W2:Y:S01]  /*0ad0*/  LDL.LU R18, [R1+0x58] ;  /* 0x0000580001127983 */ /* 0x000ea20000300800 */
[----:B------:R-:W-:Y:S02]  /*0ae0*/  VIADD R15, R4, 0xffffff80 ;  /* 0xffffff80040f7836 */ /* 0x000fe40000000000 */
[----:B------:R-:W-:Y:S02]  /*0af0*/  IMAD.MOV.U32 R199, RZ, RZ, 0x20 ;  /* 0x00000020ffc77424 */ /* 0x000fe400078e00ff */
[----:B------:R-:W-:Y:S01]  /*0b00*/  IMAD.MOV.U32 R212, RZ, RZ, RZ ;  /* 0x000000ffffd47224 */ /* 0x000fe200078e00ff */
[----:B------:R-:W-:Y:S01]  /*0b10*/  SHF.R.S32.HI R0, RZ, 0x1f, R15 ;  /* 0x0000001fff007819 */ /* 0x000fe2000001140f */
[----:B------:R-:W-:Y:S02]  /*0b20*/  IMAD.MOV.U32 R22, RZ, RZ, RZ ;  /* 0x000000ffff167224 */ /* 0x000fe400078e00ff */
[----:B------:R-:W-:Y:S01]  /*0b30*/  IMAD.MOV.U32 R187, RZ, RZ, RZ ;  /* 0x000000ffffbb7224 */ /* 0x000fe200078e00ff */
[----:B------:R-:W-:-:S02]  /*0b40*/  LEA.HI R3, R0, R15, RZ, 0x7 ;  /* 0x0000000f00037211 */ /* 0x000fc400078f38ff */
[-C--:B------:R-:W-:Y:S02]  /*0b50*/  LEA.HI R6, R0, R15.reuse, RZ, 0x4 ;  /* 0x0000000f00067211 */ /* 0x080fe400078f20ff */
        /* <DEDUP_REMOVED lines=15> */
[----:B------:R-:W-:Y:S01]  /*0c50*/  SHF.R.S32.HI R8, RZ, 0x1f, R6 ;  /* 0x0000001fff087819 */ /* 0x000fe20000011406 */
[----:B------:R-:W-:Y:S01]  /*0c60*/  IMAD.IADD R14, R11, 0x1, -R14 ;  /* 0x000000010b0e7824 */ /* 0x000fe200078e0a0e */
[----:B------:R-:W-:Y:S02]  /*0c70*/  LEA.HI R13, R12, R201, RZ, 0x2 ;  /* 0x000000c90c0d7211 */ /* 0x000fe400078f10ff */
[----:B------:R-:W-:Y:S01]  /*0c80*/  LEA.HI R8, R8, R7, RZ, 0x3 ;  /* 0x0000000708087211 */ /* 0x000fe200078f18ff */
[----:B------:R-:W-:Y:S01]  /*0c90*/  IMAD.SHL.U32 R14, R14, 0x8, RZ ;  /* 0x000000080e0e7824 */ /* 0x000fe200078e00ff */
[C---:B------:R-:W-:Y:S01]  /*0ca0*/  LOP3.LUT R12, R10.reuse, 0xfffffff8, RZ, 0xc0, !PT ;  /* 0xfffffff80a0c7812 */ /* 0x040fe200078ec0ff */
[----:B------:R-:W-:Y:S01]  /*0cb0*/  IMAD.SHL.U32 R10, R10, 0x40, RZ ;  /* 0x000000400a0a7824 */ /* 0x000fe200078e00ff */
[----:B------:R-:W-:-:S02]  /*0cc0*/  LOP3.LUT R8, R8, 0xfffffff8, RZ, 0xc0, !PT ;  /* 0xfffffff808087812 */ /* 0x000fc400078ec0ff */
[----:B------:R-:W-:Y:S01]  /*0cd0*/  SHF.R.S32.HI R218, RZ, 0x7, R3 ;  /* 0x00000007ffda7819 */ /* 0x000fe20000011403 */
[----:B------:R-:W-:Y:S01]  /*0ce0*/  IMAD.IADD R12, R9, 0x1, -R12 ;  /* 0x00000001090c7824 */ /* 0x000fe200078e0a0c */
[----:B------:R-:W-:Y:S01]  /*0cf0*/  LOP3.LUT R16, R13, 0x3ffffc, RZ, 0xc0, !PT ;  /* 0x003ffffc0d107812 */ /* 0x000fe200078ec0ff */
[----:B------:R-:W-:Y:S01]  /*0d00*/  IMAD.IADD R8, R7, 0x1, -R8 ;  /* 0x0000000107087824 */ /* 0x000fe200078e0a08 */
[----:B------:R-:W-:Y:S01]  /*0d10*/  LOP3.LUT R7, R6, 0x7ffffffc, RZ, 0xc0, !PT ;  /* 0x7ffffffc06077812 */ /* 0x000fe200078ec0ff */
[----:B------:R-:W-:Y:S01]  /*0d20*/  IMAD R13, R218, 0x100, R9 ;  /* 0x00000100da0d7824 */ /* 0x000fe200078e0209 */
[----:B------:R-:W-:Y:S01]  /*0d30*/  LEA.HI R5, R5, R4, RZ, 0x5 ;  /* 0x0000000405057211 */ /* 0x000fe200078f28ff */
[C---:B------:R-:W-:Y:S01]  /*0d40*/  IMAD.IADD R16, R201.reuse, 0x1, -R16 ;  /* 0x00000001c9107824 */ /* 0x040fe200078e0a10 */
[----:B------:R-:W-:Y:S01]  /*0d50*/  LOP3.LUT R10, R10, 0x7ffffe00, RZ, 0xc0, !PT ;  /* 0x7ffffe000a0a7812 */ /* 0x000fe200078ec0ff */
[----:B------:R-:W-:Y:S01]  /*0d60*/  IMAD.IADD R7, R4, 0x1, -R7 ;  /* 0x0000000104077824 */ /* 0x000fe200078e0a07 */
[-C--:B------:R-:W-:Y:S01]  /*0d70*/  LEA.HI R4, R0, R15.reuse, RZ, 0x3 ;  /* 0x0000000f00047211 */ /* 0x080fe200078f18ff */
[----:B------:R-:W-:Y:S01]  /*0d80*/  IMAD.SHL.U32 R9, R12, 0x40, RZ ;  /* 0x000000400c097824 */ /* 0x000fe200078e00ff */
[----:B------:R-:W-:Y:S01]  /*0d90*/  LEA.HI R0, R0, R15, RZ, 0x2 ;  /* 0x0000000f00007211 */ /* 0x000fe200078f10ff */
[----:B------:R-:W-:Y:S01]  /*0da0*/  IMAD R13, R16, 0x10, R13 ;  /* 0x00000010100d7824 */ /* 0x000fe200078e020d */
[----:B------:R-:W-:Y:S01]  /*0db0*/  LOP3.LUT R215, R4, 0xfffffff8, RZ, 0xc0, !PT ;  /* 0xfffffff804d77812 */ /* 0x000fe200078ec0ff */
[----:B------:R-:W-:Y:S01]  /*0dc0*/  IMAD R10, R201, 0x400, R10 ;  /* 0x00000400c90a7824 */ /* 0x000fe200078e020a */
[----:B------:R-:W-:Y:S01]  /*0dd0*/  SHF.R.S32.HI R23, RZ, 0x2, R0 ;  /* 0x00000002ff177819 */ /* 0x000fe20000011400 */
[--C-:B------:R-:W-:Y:S01]  /*0de0*/  IMAD.U32 R234, R13, 0x40, R14.reuse ;  /* 0x000000400dea7824 */ /* 0x100fe200078e000e */
[----:B------:R-:W-:Y:S01]  /*0df0*/  LOP3.LUT R9, R9, 0x1c0, RZ, 0xc0, !PT ;  /* 0x000001c009097812 */ /* 0x000fe200078ec0ff */
[----:B------:R-:W-:Y:S01]  /*0e00*/  IMAD.IADD R215, R15, 0x1, -R215 ;  /* 0x000000010fd77824 */ /* 0x000fe200078e0ad7 */
[----:B------:R-:W-:Y:S01]  /*0e10*/  LOP3.LUT R222, R0, 0xfffffffc, RZ, 0xc0, !PT ;  /* 0xfffffffc00de7812 */ /* 0x000fe200078ec0ff */
[----:B------:R-:W-:Y:S01]  /*0e20*/  VIADD R235, R23, 0x20 ;  /* 0x0000002017eb7836 */ /* 0x000fe20000000000 */
[----:B------:R-:W-:Y:S01]  /*0e30*/  LOP3.LUT R14, R9, 0x8, R14, 0xf8, !PT ;  /* 0x00000008090e7812 */ /* 0x000fe200078ef80e */
[----:B------:R-:W-:Y:S01]  /*0e40*/  IMAD.SHL.U32 R192, R215, 0x8, RZ ;  /* 0x00000008d7c07824 */ /* 0x000fe200078e00ff */
[----:B------:R-:W-:Y:S01]  /*0e50*/  SHF.R.U32.HI R9, RZ, 0x3, R9 ;  /* 0x00000003ff097819 */ /* 0x000fe20000011609 */
[----:B------:R-:W-:Y:S01]  /*0e60*/  IMAD.IADD R222, R15, 0x1, -R222 ;  /* 0x000000010fde7824 */ /* 0x000fe200078e0ade */
[----:B------:R-:W-:Y:S01]  /*0e70*/  SHF.R.S32.HI R6, RZ, 0x1f, R235 ;  /* 0x0000001fff067819 */ /* 0x000fe200000114eb */
[----:B------:R-:W-:Y:S01]  /*0e80*/  IMAD.SHL.U32 R230, R235, 0x40, RZ ;  /* 0x00000040ebe67824 */ /* 0x000fe200078e00ff */
[----:B------:R-:W-:Y:S01]  /*0e90*/  LOP3.LUT R9, R14, R9, RZ, 0x3c, !PT ;  /* 0x000000090e097212 */ /* 0x000fe200078e3cff */
[----:B------:R-:W-:Y:S01]  /*0ea0*/  IMAD.SHL.U32 R16, R222, 0x8, RZ ;  /* 0x00000008de107824 */ /* 0x000fe200078e00ff */
[----:B------:R-:W-:Y:S01]  /*0eb0*/  LEA.HI R3, R3, R218, RZ, 0x1 ;  /* 0x000000da03037211 */ /* 0x000fe200078f08ff */
[----:B------:R-:W-:Y:S01]  /*0ec0*/  VIADD R210, R192, 0x80 ;  /* 0x00000080c0d27836 */ /* 0x000fe20000000000 */
[----:B------:R-:W-:Y:S01]  /*0ed0*/  LEA.HI R6, R6, R235, RZ, 0x3 ;  /* 0x000000eb06067211 */ /* 0x000fe200078f18ff */
[----:B------:R-:W-:Y:S01]  /*0ee0*/  IMAD.IADD R9, R10, 0x1, R9 ;  /* 0x000000010a097824 */ /* 0x000fe200078e0209 */
[----:B------:R-:W-:Y:S01]  /*0ef0*/  R2P PR, R12, 0x6 ;  /* 0x000000060c007804 */ /* 0x000fe20000000000 */
[----:B------:R-:W-:Y:S01]  /*0f00*/  VIADD R207, R192, 0x140 ;  /* 0x00000140c0cf7836 */ /* 0x000fe20000000000 */
[----:B------:R-:W-:Y:S01]  /*0f10*/  LOP3.LUT R3, R3, 0xfffffe, RZ, 0xc0, !PT ;  /* 0x00fffffe03037812 */ /* 0x000fe200078ec0ff */
[----:B------:R-:W-:Y:S01]  /*0f20*/  IMAD.SHL.U32 R6, R6, 0x40, RZ ;  /* 0x0000004006067824 */ /* 0x000fe200078e00ff */
[----:B------:R-:W-:Y:S01]  /*0f30*/  SHF.R.S32.HI R5, RZ, 0x5, R5 ;  /* 0x00000005ff057819 */ /* 0x000fe20000011405 */
[----:B------:R-:W-:Y:S01]  /*0f40*/  IMAD R197, R9, 0x2, R2 ;  /* 0x0000000209c57824 */ /* 0x000fe200078e0202 */
[----:B------:R-:W-:Y:S01]  /*0f50*/  SHF.R.S32.HI R216, RZ, 0x3, R4 ;  /* 0x00000003ffd87819 */ /* 0x000fe20000011404 */
[----:B------:R-:W-:Y:S01]  /*0f60*/  IMAD.IADD R3, R218, 0x1, -R3 ;  /* 0x00000001da037824 */ /* 0x000fe200078e0a03 */
[----:B------:R-:W-:Y:S01]  /*0f70*/  SHF.R.S32.HI R4, RZ, 0x1f, R0 ;  /* 0x0000001fff047819 */ /* 0x000fe20000011400 */
[----:B------:R-:W-:Y:S01]  /*0f80*/  IMAD R190, R5, 0x10, R8 ;  /* 0x0000001005be7824 */ /* 0x000fe200078e0208 */
[C---:B------:R-:W-:Y:S01]  /*0f90*/  LEA.HI R0, R222.reuse, R222, RZ, 0x1 ;  /* 0x000000dede007211 */ /* 0x040fe200078f08ff */
[----:B------:R-:W-:Y:S01]  /*0fa0*/  IMAD.SHL.U32 R184, R222, 0x4, RZ ;  /* 0x00000004deb87824 */ /* 0x000fe200078e00ff */
[----:B------:R-:W-:Y:S01]  /*0fb0*/  LOP3.LUT R230, R230, 0x1c0, RZ, 0xc0, !PT ;  /* 0x000001c0e6e67812 */ /* 0x000fe200078ec0ff */
[----:B------:R-:W-:Y:S01]  /*0fc0*/  IMAD.SHL.U32 R196, R3, 0x100, RZ ;  /* 0x0000010003c47824 */ /* 0x000fe200078e00ff */
[----:B------:R-:W-:Y:S01]  /*0fd0*/  LEA.HI R4, R4, R23, RZ, 0x3 ;  /* 0x0000001704047211 */ /* 0x000fe200078f18ff */
[C---:B------:R-:W-:Y:S01]  /*0fe0*/  VIADD R200, R197.reuse, 0x26800 ;  /* 0x00026800c5c87836 */ /* 0x040fe20000000000 */
[----:B------:R-:W-:Y:S01]  /*0ff0*/  LOP3.LUT R5, R0, 0x1ffffffe, RZ, 0xc0, !PT ;  /* 0x1ffffffe00057812 */ /* 0x000fe200078ec0ff */
[----:B------:R-:W-:Y:S01]  /*1000*/  VIADD R211, R192, 0x40 ;  /* 0x00000040c0d37836 */ /* 0x000fe20000000000 */
[----:B------:R-:W-:Y:S01]  /*1010*/  LOP3.LUT R0, R230, 0x38, R16, 0xf8, !PT ;  /* 0x00000038e6007812 */ /* 0x000fe200078ef810 */
[----:B------:R-:W-:Y:S01]  /*1020*/  VIADD R191, R184, 0x10 ;  /* 0x00000010b8bf7836 */ /* 0x000fe20000000000 */
[----:B------:R-:W-:Y:S01]  /*1030*/  SHF.R.U32.HI R8, RZ, 0x3, R230 ;  /* 0x00000003ff087819 */ /* 0x000fe200000116e6 */
[----:B------:R-:W-:Y:S01]  /*1040*/  VIADD R209, R192, 0xc0 ;  /* 0x000000c0c0d17836 */ /* 0x000fe20000000000 */
[----:B------:R-:W-:Y:S01]  /*1050*/  LOP3.LUT R233, R6, 0xfffffe00, RZ, 0xc0, !PT ;  /* 0xfffffe0006e97812 */ /* 0x000fe200078ec0ff */
[----:B------:R-:W-:Y:S01]  /*1060*/  VIADD R208, R192, 0x100 ;  /* 0x00000100c0d07836 */ /* 0x000fe20000000000 */
[----:B------:R-:W-:Y:S01]  /*1070*/  LOP3.LUT R4, R4, 0xfffffff8, RZ, 0xc0, !PT ;  /* 0xfffffff804047812 */ /* 0x000fe200078ec0ff */
[C---:B------:R-:W-:Y:S01]  /*1080*/  VIADD R221, R192.reuse, 0x180 ;  /* 0x00000180c0dd7836 */ /* 0x040fe20000000000 */
[----:B------:R-:W-:Y:S01]  /*1090*/  SHF.R.S32.HI R3, RZ, 0x1f, R210 ;  /* 0x0000001fff037819 */ /* 0x000fe200000114d2 */
[----:B------:R-:W-:Y:S01]  /*10a0*/  VIADD R220, R192, 0x1c0 ;  /* 0x000001c0c0dc7836 */ /* 0x000fe20000000000 */
[----:B------:R-:W-:Y:S01]  /*10b0*/  SHF.R.S32.HI R3, RZ, 0x1f, R207 ;  /* 0x0000001fff037819 */ /* 0x000fe200000114cf */
[----:B------:R-:W-:Y:S01]  /*10c0*/  VIADD R198, R197, 0x26840 ;  /* 0x00026840c5c67836 */ /* 0x000fe20000000000 */
[----:B------:R-:W-:Y:S01]  /*10d0*/  SEL R199, R199, 0xffffffe0, !P1 ;  /* 0xffffffe0c7c77807 */ /* 0x000fe20004800000 */
[----:B------:R-:W-:Y:S01]  /*10e0*/  IMAD.IADD R5, R222, 0x1, -R5 ;  /* 0x00000001de057824 */ /* 0x000fe200078e0a05 */
[----:B------:R-:W-:Y:S01]  /*10f0*/  LOP3.LUT R3, R233, R0, R8, 0xf6, !PT ;  /* 0x00000000e9037212 */ /* 0x000fe200078ef608 */
[C---:B------:R-:W-:Y:S01]  /*1100*/  @P2 VIADD R198, R200.reuse, 0xffffffc0 ;  /* 0xffffffc0c8c62836 */ /* 0x040fe20000000000 */
[----:B------:R-:W-:Y:S01]  /*1110*/  SHF.R.S32.HI R227, RZ, 0x1f, R191 ;  /* 0x0000001fffe37819 */ /* 0x000fe200000114bf */
[----:B------:R-:W-:Y:S01]  /*1120*/  IMAD.IADD R188, R23, 0x1, -R4 ;  /* 0x0000000117bc7824 */ /* 0x000fe200078e0a04 */
        /* <DEDUP_REMOVED lines=10> */
[----:B--2---:R-:W-:-:S02]  /*11d0*/  LOP3.LUT R186, R18, 0x1, RZ, 0xfc, !PT ;  /* 0x0000000112ba7812 */ /* 0x004fc400078efcff */
[----:B------:R-:W-:-:S07]  /*11e0*/  CS2R R18, SRZ ;  /* 0x0000000000127805 */ /* 0x000fce000001ff00 */
.L_x_8064:
        /* <DEDUP_REMOVED lines=51> */
.L_x_7927:
[----:B------:R-:W-:Y:S02]  /*1520*/  IMAD.U32 R44, RZ, RZ, UR5 ;  /* 0x00000005ff2c7e24 */ /* 0x000fe4000f8e00ff */
[----:B------:R-:W-:Y:S01]  /*1530*/  IMAD.U32 R24, RZ, RZ, UR4 ;  /* 0x00000004ff187e24 */ /* 0x000fe2000f8e00ff */
[----:B------:R-:W-:Y:S06]  /*1540*/  @!P2 BRA `(.L_x_7928) ;  /* 0x000000000010a947 */ /* 0x000fec0003800000 */
[----:B------:R-:W-:-:S04]  /*1550*/  IADD3 R4, P0, R204, UR8, RZ ;  /* 0x00000008cc047c10 */ /* 0x000fc8000ff1e0ff */
[----:B------:R-:W-:-:S05]  /*1560*/  IADD3.X R5, R205, UR9, RZ, P0, !PT ;  /* 0x00000009cd057c10 */ /* 0x000fca00087fe4ff */
[----:B------:R0:W5:Y:S01]  /*1570*/  LDG.E R24, desc[UR40][R4.64] ;  /* 0x0000002804187981 */ /* 0x000162000c1e1900 */
[----:B------:R-:W-:Y:S05]  /*1580*/  BRA `(.L_x_7929) ;  /* 0x0000000000107947 */ /* 0x000fea0003800000 */
.L_x_7928:
[----:B------:R-:W-:Y:S05]  /*1590*/  @!P0 BRA `(.L_x_7929) ;  /* 0x00000000000c8947 */ /* 0x000fea0003800000 */
[----:B------:R-:W2:Y:S04]  /*15a0*/  LDG.E R5, desc[UR40][R8.64] ;  /* 0x0000002808057981 */ /* 0x000ea8000c1e1900 */
[----:B------:R-:W2:Y:S02]  /*15b0*/  LDG.E R24, desc[UR40][R8.64+0x4] ;  /* 0x0000042808187981 */ /* 0x000ea4000c1e1900 */
[----:B--2---:R-:W-:-:S07]  /*15c0*/  IMAD.IADD R24, R24, 0x1, -R5 ;  /* 0x0000000118187824 */ /* 0x004fce00078e0a05 */
.L_x_7929:
        /* <DEDUP_REMOVED lines=16> */
[----:B------:R-:W-:-:S04]  /*16d0*/  IMAD.SHL.U32 R195, R25, 0x40, RZ ;  /* 0x0000004019c37824 */ /* 0x000fc800078e00ff */
[----:B0-----:R-:W-:-:S08]  /*16e0*/  VIADD R4, R195, 0x3f ;  /* 0x0000003fc3047836 */ /* 0x001fd00000000000 */
[----:B------:R-:W0:Y:S08]  /*16f0*/  @P1 LDC R11, c[0x0][0x44c] ;  /* 0x00011300ff0b1b82 */ /* 0x000e300000000800 */
[----:B------:R-:W1:Y:S01]  /*1700*/  @P1 LDC R5, c[0x0][0x450] ;  /* 0x00011400ff051b82 */ /* 0x000e620000000800 */
[----:B--2---:R-:W-:Y:S02]  /*1710*/  @P0 IMAD.IADD R44, R9, 0x1, -R0 ;  /* 0x00000001092c0824 */ /* 0x004fe400078e0a00 */
[----:B------:R-:W-:-:S02]  /*1720*/  IMAD.IADD R9, R24, 0x1, -R3 ;  /* 0x0000000118097824 */ /* 0x000fc400078e0a03 */
[----:B0-----:R-:W-:-:S04]  /*1730*/  @P1 IMAD.HI.U32 R0, R4, R11, RZ ;  /* 0x0000000b04001227 */ /* 0x001fc800078e00ff */
[----:B------:R-:W-:Y:S01]  /*1740*/  IMAD.IADD R194, R9, 0x1, R44 ;  /* 0x0000000109c27824 */ /* 0x000fe200078e022c */
[----:B-1----:R-:W-:Y:S01]  /*1750*/  @P1 SHF.R.U32.HI R4, RZ, R5, R0 ;  /* 0x00000005ff041219 */ /* 0x002fe20000011600 */
[----:B------:R-:W-:Y:S02]  /*1760*/  IMAD.MOV R42, RZ, RZ, -R9 ;  /* 0x000000ffff2a7224 */ /* 0x000fe400078e0a09 */
[C---:B------:R-:W-:Y:S01]  /*1770*/  VIADD R0, R194.reuse, 0x3f ;  /* 0x0000003fc2007836 */ /* 0x040fe20000000000 */
[----:B------:R-:W-:Y:S02]  /*1780*/  IADD3 R43, R194, 0x40, -R193 ;  /* 0x00000040c22b7810 */ /* 0x000fe40007ffe8c1 */
[----:B------:R-:W-:Y:S02]  /*1790*/  VIMNMX R42, RZ, R42, !PT ;  /* 0x0000002aff2a7248 */ /* 0x000fe40007fe0100 */
[----:B------:R-:W-:Y:S01]  /*17a0*/  SHF.R.S32.HI R3, RZ, 0x1f, R0 ;  /* 0x0000001fff037819 */ /* 0x000fe20000011400 */
[----:B------:R-:W-:-:S03]  /*17b0*/  IMAD.IADD R4, R43, 0x1, R4 ;  /* 0x000000012b047824 */ /* 0x000fc600078e0204 */
[----:B------:R-:W-:Y:S02]  /*17c0*/  LEA.HI R3, R3, R0, RZ, 0x6 ;  /* 0x0000000003037211 */ /* 0x000fe400078f30ff */
[----:B------:R-:W-:Y:S02]  /*17d0*/  SHF.R.S32.HI R5, RZ, 0x1f, R4 ;  /* 0x0000001fff057819 */ /* 0x000fe40000011404 */
        /* <DEDUP_REMOVED lines=15> */
[----:B---3--:R-:W-:Y:S05]  /*18d0*/  @!P1 BRA `(.L_x_7930) ;  /* 0x0000002800489947 */ /* 0x008fea0003800000 */
        /* <DEDUP_REMOVED lines=20> */
.L_x_7932:
[----:B------:R-:W-:Y:S05]  /*1a20*/  BSYNC B6 ;  /* 0x0000000000067941 */ /* 0x000fea0003800000 */
.L_x_7931:
        /* <DEDUP_REMOVED lines=20> */
.L_x_7934:
[----:B------:R-:W-:Y:S05]  /*1b70*/  BSYNC B6 ;  /* 0x0000000000067941 */ /* 0x000fea0003800000 */
.L_x_7933:
[----:B------:R-:W-:Y:S01]  /*1b80*/  ULDC.64 UR4, c[0x0][0x9f8] ;  /* 0x00027e0000047ab9 */ /* 0x000fe20000000a00 */
[----:B------:R-:W0:Y:S01]  /*1b90*/  LDC.64 R4, c[0x0][0x300] ;  /* 0x0000c000ff047b82 */ /* 0x000e220000000a00 */
[----:B------:R-:W-:Y:S01]  /*1ba0*/  ISETP.NE.U32.AND P0, PT, RZ, UR4, PT ;  /* 0x00000004ff007c0c */ /* 0x000fe2000bf05070 */
[----:B------:R-:W-:Y:S01]  /*1bb0*/  IMAD.IADD R40, R29, 0x1, R24 ;  /* 0x000000011d287824 */ /* 0x000fe200078e0218 */
[----:B------:R-:W-:Y:S02]  /*1bc0*/  ULDC.64 UR6, c[0x0][0x330] ;  /* 0x0000cc0000067ab9 */ /* 0x000fe40000000a00 */
[----:B------:R-:W-:Y:S02]  /*1bd0*/  ISETP.NE.AND.EX P0, PT, RZ, UR5, PT, P0 ;  /* 0x00000005ff007c0c */ /* 0x000fe4000bf05300 */
[----:B------:R-:W-:Y:S01]  /*1be0*/  SHF.R.S32.HI R17, RZ, 0x1f, R16 ;  /* 0x0000001fff117819 */ /* 0x000fe20000011410 */
[----:B------:R-:W1:Y:S08]  /*1bf0*/  LDC R59, c[0x0][0x3f4] ;  /* 0x0000fd00ff3b7b82 */ /* 0x000e700000000800 */
[----:B------:R-:W2:Y:S02]  /*1c00*/  LDC.64 R54, c[0x0][0x3f8] ;  /* 0x0000fe00ff367b82 */ /* 0x000ea40000000a00 */
[----:B------:R-:W-:-:S04]  /*1c10*/  @P0 IADD3 R6, P1, R204, UR4, RZ ;  /* 0x00000004cc060c10 */ /* 0x000fc8000ff3e0ff */
[----:B------:R-:W-:Y:S02]  /*1c20*/  @P0 IADD3.X R7, R205, UR5, RZ, P1, !PT ;  /* 0x00000005cd070c10 */ /* 0x000fe40008ffe4ff */
[----:B------:R-:W-:Y:S01]  /*1c30*/  SHF.R.S32.HI R24, RZ, 0x1f, R40 ;  /* 0x0000001fff187819 */ /* 0x000fe20000011428 */
[-C--:B0-----:R-:W-:Y:S01]  /*1c40*/  IMAD.WIDE.U32 R8, R40, R4.reuse, RZ ;  /* 0x0000000428087225 */ /* 0x081fe200078e00ff */
[----:B------:R-:W-:Y:S01]  /*1c50*/  ULDC.64 UR4, c[0x0][0x308] ;  /* 0x0000c20000047ab9 */ /* 0x000fe20000000a00 */
[----:B------:R0:W3:Y:S01]  /*1c60*/  @P0 LDG.E R27, desc[UR40][R6.64] ;  /* 0x00000028061b0981 */ /* 0x0000e2000c1e1900 */
[----:B------:R-:W4:Y:S01]  /*1c70*/  LDC.64 R56, c[0x0][0x408] ;  /* 0x00010200ff387b82 */ /* 0x000f220000000a00 */
[-C--:B------:R-:W-:Y:S01]  /*1c80*/  IMAD R0, R24, R4.reuse, RZ ;  /* 0x0000000418007224 */ /* 0x080fe200078e02ff */
[----:B------:R-:W-:Y:S01]  /*1c90*/  SHF.R.S32.HI R185, RZ, 0x1f, R184 ;  /* 0x0000001fffb97819 */ /* 0x000fe200000114b8 */
[----:B------:R-:W-:Y:S01]  /*1ca0*/  IMAD.WIDE.U32 R10, R26, UR6, R16 ;  /* 0x000000061a0a7c25 */ /* 0x000fe2000f8e0010 */
[----:B-1----:R-:W-:Y:S01]  /*1cb0*/  ISETP.GE.AND P2, PT, R16, R59, PT ;  /* 0x0000003b1000720c */ /* 0x002fe20003f46270 */
[----:B------:R-:W1:Y:S01]  /*1cc0*/  S2R R41, SR_TID.X ;  /* 0x0000000000297919 */ /* 0x000e620000002100 */
[----:B------:R-:W-:Y:S01]  /*1cd0*/  SHF.L.U64.HI R48, R4, 0x6, R5 ;  /* 0x0000000604307819 */ /* 0x000fe20000010205 */
[----:B------:R-:W-:Y:S01]  /*1ce0*/  IMAD R3, R40, R5, R0 ;  /* 0x0000000528037224 */ /* 0x000fe200078e0200 */
[----:B------:R-:W-:Y:S01]  /*1cf0*/  SHF.R.S32.HI R0, RZ, 0x1f, R26 ;  /* 0x0000001fff007819 */ /* 0x000fe2000001141a */
[----:B------:R-:W-:Y:S01]  /*1d00*/  IMAD.WIDE.U32 R46, R23, R4, R16 ;  /* 0x00000004172e7225 */ /* 0x000fe200078e0010 */
[----:B------:R-:W-:-:S02]  /*1d10*/  SEL R15, R59, RZ, P2 ;  /* 0x000000ff3b0f7207 */ /* 0x000fc40001000000 */
[----:B--2---:R-:W-:Y:S01]  /*1d20*/  SHF.L.U64.HI R52, R54, 0x6, R55 ;  /* 0x0000000636347819 */ /* 0x004fe20000010237 */
[----:B------:R-:W-:Y:S01]  /*1d30*/  IMAD.IADD R9, R9, 0x1, R3 ;  /* 0x0000000109097824 */ /* 0x000fe200078e0203 */
[----:B------:R-:W-:Y:S01]  /*1d40*/  P2R R77, PR, RZ, 0x4 ;  /* 0x00000004ff4d7803 */ /* 0x000fe20000000000 */
[----:B------:R-:W-:Y:S02]  /*1d50*/  IMAD R3, R0, UR6, RZ ;  /* 0x0000000600037c24 */ /* 0x000fe4000f8e02ff */
[----:B------:R-:W-:Y:S02]  /*1d60*/  IMAD.IADD R15, R16, 0x1, R15 ;  /* 0x00000001100f7824 */ /* 0x000fe400078e020f */
[----:B0-----:R-:W-:Y:S01]  /*1d70*/  IMAD R7, R26, UR7, R3 ;  /* 0x000000071a077c24 */ /* 0x001fe2000f8e0203 */
[----:B------:R-:W-:Y:S01]  /*1d80*/  ULDC.64 UR6, c[0x0][0xa08] ;  /* 0x0002820000067ab9 */ /* 0x000fe20000000a00 */
[----:B------:R-:W-:Y:S01]  /*1d90*/  IMAD R3, R0, UR4, RZ ;  /* 0x0000000400037c24 */ /* 0x000fe2000f8e02ff */
[----:B------:R-:W-:Y:S01]  /*1da0*/  ISETP.NE.U32.AND P0, PT, RZ, UR6, PT ;  /* 0x00000006ff007c0c */ /* 0x000fe2000bf05070 */
[----:B------:R-:W-:Y:S01]  /*1db0*/  IMAD.IADD R11, R11, 0x1, R7 ;  /* 0x000000010b0b7824 */ /* 0x000fe200078e0207 */
[----:B------:R-:W-:Y:S01]  /*1dc0*/  SHF.R.S32.HI R14, RZ, 0x1f, R15 ;  /* 0x0000001fff0e7819 */ /* 0x000fe2000001140f */
[C---:B------:R-:W-:Y:S01]  /*1dd0*/  IMAD R3, R26.reuse, UR5, R3 ;  /* 0x000000051a037c24 */ /* 0x040fe2000f8e0203 */
[----:B------:R-:W-:Y:S01]  /*1de0*/  ISETP.NE.AND.EX P0, PT, RZ, UR7, PT, P0 ;  /* 0x00000007ff007c0c */ /* 0x000fe2000bf05300 */
[----:B------:R-:W-:Y:S01]  /*1df0*/  IMAD.WIDE.U32 R6, R26, UR4, R8 ;  /* 0x000000041a067c25 */ /* 0x000fe2000f8e0008 */
[----:B------:R-:W-:Y:S01]  /*1e00*/  ULDC.64 UR4, c[0x0][0x310] ;  /* 0x0000c40000047ab9 */ /* 0x000fe20000000a00 */
[----:B------:R-:W-:-:S02]  /*1e10*/  ULDC.64 UR6, c[0x0][0x338] ;  /* 0x0000ce0000067ab9 */ /* 0x000fc40000000a00 */
[----:B------:R-:W-:Y:S01]  /*1e20*/  IMAD.IADD R7, R7, 0x1, R3 ;  /* 0x0000000107077824 */ /* 0x000fe200078e0203 */
[----:B------:R-:W-:Y:S01]  /*1e30*/  SHF.R.S32.HI R3, RZ, 0x1f, R23 ;  /* 0x0000001fff037819 */ /* 0x000fe20000011417 */
[----:B------:R-:W-:Y:S02]  /*1e40*/  IMAD.SHL.U32 R53, R188, 0x40, RZ ;  /* 0x00000040bc357824 */ /* 0x000fe400078e00ff */
[----:B------:R-:W-:Y:S02]  /*1e50*/  IMAD.SHL.U32 R49, R4, 0x40, RZ ;  /* 0x0000004004317824 */ /* 0x000fe400078e00ff */
[----:B----4-:R-:W-:Y:S01]  /*1e60*/  IMAD R12, R3, R56, RZ ;  /* 0x00000038030c7224 */ /* 0x010fe200078e02ff */
[----:B------:R-:W-:Y:S01]  /*1e70*/  LOP3.LUT R53, R53, 0x1c0, RZ, 0xc0, !PT ;  /* 0x000001c035357812 */ /* 0x000fe200078ec0ff */
[----:B------:R-:W-:Y:S01]  /*1e80*/  VIADD R78, R16, 0x20 ;  /* 0x00000020104e7836 */ /* 0x000fe20000000000 */
[----:B-1----:R-:W-:Y:S01]  /*1e90*/  SHF.R.U32.HI R41, RZ, 0x7, R41 ;  /* 0x00000007ff297819 */ /* 0x002fe20000011629 */
[----:B------:R-:W-:-:S04]  /*1ea0*/  IMAD.SHL.U32 R59, R59, 0x2, RZ ;  /* 0x000000023b3b7824 */ /* 0x000fc800078e00ff */
[----:B------:R-:W-:Y:S01]  /*1eb0*/  VIADD R58, R41, 0x8 ;  /* 0x00000008293a7836 */ /* 0x000fe20000000000 */
[----:B---3--:R-:W-:Y:S02]  /*1ec0*/  SHF.R.S32.HI R0, RZ, 0x1f, R27 ;  /* 0x0000001fff007819 */ /* 0x008fe4000001141b */
[----:B------:R-:W-:Y:S01]  /*1ed0*/  SEL R9, R27, RZ, !P0 ;  /* 0x000000ff1b097207 */ /* 0x000fe20004000000 */
[C---:B------:R-:W-:Y:S01]  /*1ee0*/  IMAD R27, R23.reuse, R57, R12 ;  /* 0x00000039171b7224 */ /* 0x040fe200078e020c */
[----:B------:R-:W-:Y:S01]  /*1ef0*/  SEL R0, R0, RZ, !P0 ;  /* 0x000000ff00007207 */ /* 0x000fe20004000000 */
[----:B------:R-:W-:-:S04]  /*1f00*/  IMAD.WIDE.U32 R12, R23, R56, R16 ;  /* 0x00000038170c7225 */ /* 0x000fc800078e0010 */
[----:B------:R-:W-:-:S04]  /*1f10*/  IMAD.WIDE.U32 R20, R9, UR4, R6 ;  /* 0x0000000409147c25 */ /* 0x000fc8000f8e0006 */
[C---:B------:R-:W-:Y:S02]  /*1f20*/  IMAD R6, R0.reuse, UR6, RZ ;  /* 0x0000000600067c24 */ /* 0x040fe4000f8e02ff */
[----:B------:R-:W-:Y:S01]  /*1f30*/  IMAD R8, R0, UR4, RZ ;  /* 0x0000000400087c24 */ /* 0x000fe2000f8e02ff */
[----:B------:R-:W-:Y:S01]  /*1f40*/  ULDC UR4, c[0x0][0x2f4] ;  /* 0x0000bd0000047ab9 */ /* 0x000fe20000000800 */
[----:B------:R-:W-:Y:S01]  /*1f50*/  IMAD R69, R9, UR7, R6 ;  /* 0x0000000709457c24 */ /* 0x000fe2000f8e0206 */
[----:B------:R-:W-:Y:S01]  /*1f60*/  ISETP.GE.AND P4, PT, R16, UR4, PT ;  /* 0x0000000410007c0c */ /* 0x000fe2000bf86270 */
[----:B------:R-:W-:Y:S01]  /*1f70*/  IMAD R6, R3, R54, RZ ;  /* 0x0000003603067224 */ /* 0x000fe200078e02ff */
[----:B------:R-:W-:Y:S01]  /*1f80*/  ISETP.GE.AND P3, PT, R78, UR4, PT ;  /* 0x000000044e007c0c */ /* 0x000fe2000bf66270 */
[----:B------:R-:W-:Y:S02]  /*1f90*/  IMAD R45, R9, UR5, R8 ;  /* 0x00000005092d7c24 */ /* 0x000fe4000f8e0208 */
[----:B------:R-:W-:Y:S01]  /*1fa0*/  IMAD R0, R3, R4, RZ ;  /* 0x0000000403007224 */ /* 0x000fe200078e02ff */
[----:B------:R-:W-:Y:S01]  /*1fb0*/  LOP3.LUT R4, R53, 0x18, R16, 0xf8, !PT ;  /* 0x0000001835047812 */ /* 0x000fe200078ef810 */
[----:B------:R-:W-:-:S04]  /*1fc0*/  IMAD.WIDE.U32 R28, R9, UR6, R10 ;  /* 0x00000006091c7c25 */ /* 0x000fc8000f8e000a */
[C---:B------:R-:W-:Y:S02]  /*1fd0*/  IMAD R25, R23.reuse, R55, R6 ;  /* 0x0000003717197224 */ /* 0x040fe400078e0206 */
[----:B------:R-:W-:-:S04]  /*1fe0*/  IMAD.WIDE.U32 R6, R23, R54, R184 ;  /* 0x0000003617067225 */ /* 0x000fc800078e00b8 */
[----:B------:R-:W-:-:S04]  /*1ff0*/  IMAD.WIDE.U32 R10, R23, R54, R16 ;  /* 0x00000036170a7225 */ /* 0x000fc800078e0010 */
[----:B------:R-:W-:Y:S01]  /*2000*/  IMAD R8, R23, R5, R0 ;  /* 0x0000000517087224 */ /* 0x000fe200078e0200 */
[----:B------:R-:W-:Y:S01]  /*2010*/  IADD3 R0, P0, R20, R46, RZ ;  /* 0x0000002e14007210 */ /* 0x000fe20007f1e0ff */
[----:B------:R-:W-:Y:S02]  /*2020*/  IMAD.IADD R45, R21, 0x1, R45 ;  /* 0x00000001152d7824 */ /* 0x000fe400078e022d */
[----:B------:R-:W-:Y:S02]  /*2030*/  IMAD.IADD R7, R7, 0x1, R25 ;  /* 0x0000000107077824 */ /* 0x000fe400078e0219 */
[----:B------:R-:W-:Y:S01]  /*2040*/  IMAD.IADD R11, R25, 0x1, R11 ;  /* 0x00000001190b7824 */ /* 0x000fe200078e020b */
[----:B-----5:R-:W-:Y:S01]  /*2050*/  SHF.R.S32.HI R25, RZ, 0x1f, R30 ;  /* 0x0000001fff197819 */ /* 0x020fe2000001141e */
[----:B------:R-:W-:Y:S01]  /*2060*/  IMAD.IADD R13, R27, 0x1, R13 ;  /* 0x000000011b0d7824 */ /* 0x000fe200078e020d */
[----:B------:R-:W-:Y:S01]  /*2070*/  IADD3.X R46, R45, R47, R8, P0, !PT ;  /* 0x0000002f2d2e7210 */ /* 0x000fe200007fe408 */
[----:B------:R-:W-:Y:S01]  /*2080*/  IMAD.WIDE.U32 R8, R23, R56, R184 ;  /* 0x0000003817087225 */ /* 0x000fe200078e00b8 */
[----:B------:R-:W-:-:S02]  /*2090*/  LEA.HI R47, R14, R15, RZ, 0x3 ;  /* 0x0000000f0e2f7211 */ /* 0x000fc400078f18ff */
[----:B------:R-:W-:Y:S01]  /*20a0*/  IADD3 R40, P0, R23, R40, RZ ;  /* 0x0000002817287210 */ /* 0x000fe20007f1e0ff */
[----:B------:R-:W-:Y:S01]  /*20b0*/  IMAD R14, R25, R54, RZ ;  /* 0x00000036190e7224 */ /* 0x000fe200078e02ff */
[----:B------:R-:W-:Y:S01]  /*20c0*/  LOP3.LUT R63, R47, 0xfffffff8, RZ, 0xc0, !PT ;  /* 0xfffffff82f3f7812 */ /* 0x000fe200078ec0ff */
[----:B------:R-:W-:Y:S02]  /*20d0*/  IMAD R25, R25, R56, RZ ;  /* 0x0000003819197224 */ /* 0x000fe400078e02ff */
[----:B------:R-:W-:Y:S01]  /*20e0*/  IMAD R5, R30, R55, R14 ;  /* 0x000000371e057224 */ /* 0x000fe200078e020e */
[----:B------:R-:W-:Y:S01]  /*20f0*/  SHF.L.U64.HI R55, R56, 0x6, R57 ;  /* 0x0000000638377819 */ /* 0x000fe20000010239 */
[C---:B------:R-:W-:Y:S01]  /*2100*/  IMAD R25, R30.reuse, R57, R25 ;  /* 0x000000391e197224 */ /* 0x040fe200078e0219 */
[----:B------:R-:W-:Y:S01]  /*2110*/  SHF.R.U32.HI R57, RZ, 0x3, R53 ;  /* 0x00000003ff397819 */ /* 0x000fe20000011635 */
[----:B------:R-:W-:Y:S01]  /*2120*/  IMAD.IADD R9, R9, 0x1, R27 ;  /* 0x0000000109097824 */ /* 0x000fe200078e021b */
[----:B------:R-:W-:Y:S01]  /*2130*/  SHF.R.S32.HI R64, RZ, 0x1f, R63 ;  /* 0x0000001fff407819 */ /* 0x000fe2000001143f */
[----:B------:R-:W-:Y:S01]  /*2140*/  IMAD.WIDE.U32 R32, R30, R54, R6 ;  /* 0x000000361e207225 */ /* 0x000fe200078e0006 */
[----:B------:R-:W-:-:S03]  /*2150*/  LOP3.LUT R4, R4, R57, RZ, 0x3c, !PT ;  /* 0x0000003904047212 */ /* 0x000fc600078e3cff */
[----:B------:R-:W-:-:S04]  /*2160*/  IMAD.WIDE.U32 R34, R30, R54, R10 ;  /* 0x000000361e227225 */ /* 0x000fc800078e000a */
[----:B------:R-:W-:Y:S01]  /*2170*/  IMAD R61, R201, 0x200, R4 ;  /* 0x00000200c93d7824 */ /* 0x000fe200078e0204 */
[----:B------:R-:W-:Y:S01]  /*2180*/  LOP3.LUT R4, R53, 0x38, R47, 0xf8, !PT ;  /* 0x0000003835047812 */ /* 0x000fe200078ef82f */
[----:B------:R-:W-:-:S03]  /*2190*/  IMAD.WIDE.U32 R36, R30, R56, R8 ;  /* 0x000000381e247225 */ /* 0x000fc600078e0008 */
[----:B------:R-:W-:Y:S01]  /*21a0*/  LOP3.LUT R4, R4, R57, RZ, 0x3c, !PT ;  /* 0x0000003904047212 */ /* 0x000fe200078e3cff */
[----:B------:R-:W-:-:S04]  /*21b0*/  IMAD.WIDE.U32 R38, R30, R56, R12 ;  /* 0x000000381e267225 */ /* 0x000fc800078e000c */
[----:B------:R-:W-:Y:S02]  /*21c0*/  IMAD.SHL.U32 R54, R54, 0x40, RZ ;  /* 0x0000004036367824 */ /* 0x000fe400078e00ff */
[----:B------:R-:W-:Y:S02]  /*21d0*/  IMAD.SHL.U32 R56, R56, 0x40, RZ ;  /* 0x0000004038387824 */ /* 0x000fe400078e00ff */
[----:B------:R-:W-:Y:S02]  /*21e0*/  IMAD.X R41, R24, 0x1, R3, P0 ;  /* 0x0000000118297824 */ /* 0x000fe400000e0603 */
[----:B------:R-:W-:Y:S02]  /*21f0*/  IMAD.IADD R60, R33, 0x1, R5 ;  /* 0x00000001213c7824 */ /* 0x000fe400078e0205 */
[----:B------:R-:W-:Y:S02]  /*2200*/  IMAD.IADD R62, R5, 0x1, R35 ;  /* 0x00000001053e7824 */ /* 0x000fe400078e0223 */
[----:B------:R-:W-:-:S02]  /*2210*/  IMAD.IADD R65, R37, 0x1, R25 ;  /* 0x0000000125417824 */ /* 0x000fc400078e0219 */
[----:B------:R-:W-:Y:S02]  /*2220*/  IMAD.IADD R67, R25, 0x1, R39 ;  /* 0x0000000119437824 */ /* 0x000fe400078e0227 */
[----:B------:R-:W-:Y:S02]  /*2230*/  IMAD R66, R201, 0x200, R4 ;  /* 0x00000200c9427824 */ /* 0x000fe400078e0204 */
[----:B------:R-:W-:-:S07]  /*2240*/  IMAD.IADD R69, R29, 0x1, R69 ;  /* 0x000000011d457824 */ /* 0x000fce00078e0245 */
.L_x_7964:
[----:B0-2-4-:R-:W0:Y:S01]  /*2250*/  LDC R27, c[0x0][0x3f4] ;  /* 0x0000fd00ff1b7b82 */ /* 0x015e220000000800 */
[----:B------:R-:W-:Y:S01]  /*2260*/  VIADD R31, R31, 0xffffffff ;  /* 0xffffffff1f1f7836 */ /* 0x000fe20000000000 */
[----:B------:R-:W-:Y:S05]  /*2270*/  YIELD ;  /* 0x0000000000007946 */ /* 0x000fea0003800000 */
[----:B------:R-:W-:Y:S01]  /*2280*/  SHF.R.S32.HI R71, RZ, 0x1f, R31 ;  /* 0x0000001fff477819 */ /* 0x000fe2000001141f */
[----:B------:R-:W1:Y:S01]  /*2290*/  LDC.64 R50, c[0x0][0x2e8] ;  /* 0x0000ba00ff327b82 */ /* 0x000e620000000a00 */
        /* <DEDUP_REMOVED lines=35> */
[----:B------:R-:W-:Y:S01]  /*24d0*/  IMAD.MOV.U32 R7, RZ, RZ, R65 ;  /* 0x000000ffff077224 */ /* 0x000fe200078e0041 */
[----:B------:R-:W-:Y:S01]  /*24e0*/  ULDC.64 UR4, c[0x0][0x3e8] ;  /* 0x0000fa0000047ab9 */ /* 0x000fe20000000a00 */
[-C--:B------:R-:W-:Y:S01]  /*24f0*/  IMAD R5, R71, R56.reuse, R5 ;  /* 0x0000003847057224 */ /* 0x080fe200078e0205 */
[----:B------:R-:W-:Y:S01]  /*2500*/  CS2R R10, SRZ ;  /* 0x00000000000a7805 */ /* 0x000fe2000001ff00 */
[----:B------:R-:W-:-:S04]  /*2510*/  IMAD.WIDE.U32 R6, R31, R56, R6 ;  /* 0x000000381f067225 */ /* 0x000fc800078e0006 */
        /* <DEDUP_REMOVED lines=13> */
.L_x_7939:
[----:B------:R-:W-:Y:S05]  /*25f0*/  BSYNC B1 ;  /* 0x0000000000017941 */ /* 0x000fea0003800000 */
.L_x_7938:
        /* <DEDUP_REMOVED lines=15> */
.L_x_7940:
[----:B------:R-:W-:Y:S01]  /*26f0*/  IMAD R68, R22, 0x8, R2 ;  /* 0x0000000816447824 */ /* 0x000fe200078e0202 */
[----:B------:R-:W-:Y:S01]  /*2700*/  SHF.L.U32 R71, R187, 0x1f, RZ ;  /* 0x0000001fbb477819 */ /* 0x000fe200000006ff */
[----:B------:R-:W-:Y:S03]  /*2710*/  BSSY B1, `(.L_x_7941) ;  /* 0x0000003000017945 */ /* 0x000fe60003800000 */
[----:B------:R-:W0:Y:S02]  /*2720*/  SYNCS.PHASECHK.TRANS64.TRYWAIT P5, [R68+URZ+0x28c90], R71 ;  /* 0x028c9047440075a7 */ /* 0x000e2400080a017f */
[----:B0-----:R-:W-:Y:S05]  /*2730*/  @!P5 BRA `(.L_x_7942) ;  /* 0x00000188007cd947 */ /* 0x001fea0003800000 */
.L_x_8249:
[----:B------:R-:W-:Y:S05]  /*2740*/  BSYNC B1 ;  /* 0x0000000000017941 */ /* 0x000fea0003800000 */
.L_x_7941:
        /* <DEDUP_REMOVED lines=48> */
.L_x_7947:
[----:B------:R-:W-:Y:S05]  /*2a50*/  BSYNC B2 ;  /* 0x0000000000027941 */ /* 0x000fea0003800000 */
.L_x_7946:
[----:B--2---:R1:W-:Y:S02]  /*2a60*/  STG.E.128 desc[UR40][R12.64], R4 ;  /* 0x000000040c007986 */ /* 0x0043e4000c101d28 */
.L_x_7945:
[----:B------:R-:W-:Y:S05]  /*2a70*/  BSYNC B1 ;  /* 0x0000000000017941 */ /* 0x000fea0003800000 */
.L_x_7944:
        /* <DEDUP_REMOVED lines=51> */
.L_x_7949:
[----:B------:R-:W-:Y:S05]  /*2db0*/  BSYNC B1 ;  /* 0x0000000000017941 */ /* 0x000fea0003800000 */
.L_x_7948:
[----:B-1----:R1:W-:Y:S01]  /*2dc0*/  STG.E.128 desc[UR40][R12.64+0x40], R4 ;  /* 0x000040040c007986 */ /* 0x0023e2000c101d28 */
[----:B------:R-:W-:Y:S05]  /*2dd0*/  BRA `(.L_x_7943) ;  /* 0x0000000c001c7947 */ /* 0x000fea0003800000 */
.L_x_7937:
        /* <DEDUP_REMOVED lines=43> */
.L_x_7950:
[----:B------:R-:W-:Y:S01]  /*3090*/  IMAD R68, R22, 0x8, R2 ;  /* 0x0000000816447824 */ /* 0x000fe200078e0202 */
[----:B------:R-:W-:Y:S01]  /*30a0*/  SHF.L.U32 R71, R187, 0x1f, RZ ;  /* 0x0000001fbb477819 */ /* 0x000fe200000006ff */
[----:B------:R-:W0:Y:S01]  /*30b0*/  LDC R70, c[0x0][0x2f4] ;  /* 0x0000bd00ff467b82 */ /* 0x000e220000000800 */
[----:B------:R-:W-:Y:S02]  /*30c0*/  BSSY B1, `(.L_x_7951) ;  /* 0x0000003000017945 */ /* 0x000fe40003800000 */
[----:B------:R-:W1:Y:S02]  /*30d0*/  SYNCS.PHASECHK.TRANS64.TRYWAIT P5, [R68+URZ+0x28c90], R71 ;  /* 0x028c9047440075a7 */ /* 0x000e6400080a017f */
[----:B-1----:R-:W-:Y:S05]  /*30e0*/  @!P5 BRA `(.L_x_7952) ;  /* 0x000001800024d947 */ /* 0x002fea0003800000 */
.L_x_8250:
[----:B------:R-:W-:Y:S05]  /*30f0*/  BSYNC B1 ;  /* 0x0000000000017941 */ /* 0x000fea0003800000 */
.L_x_7951:
        /* <DEDUP_REMOVED lines=19> */
[----:B------:R-:W-:Y:S01]  /*3230*/  SHF.R.S32.HI R12, RZ, 0x4, R13 ;  /* 0x00000004ff0c7819 */ /* 0x000fe2000001140d */
[----:B------:R-:W-:-:S03]  /*3240*/  IMAD.IADD R13, R66, 0x1, R26 ;  /* 0x00000001420d7824 */ /* 0x000fc600078e021a */
[----:B------:R-:W-:Y:S01]  /*3250*/  LEA.HI.SX32 R12, R47, R12, 0x1d ;  /* 0x0000000c2f0c7211 */ /* 0x000fe200078feaff */
[----:B------:R-:W-:-:S04]  /*3260*/  IMAD R13, R13, 0x2, R2 ;  /* 0x000000020d0d7824 */ /* 0x000fc800078e0202 */
[----:B------:R-:W-:-:S05]  /*3270*/  IMAD.SHL.U32 R79, R12, 0x8, RZ ;  /* 0x000000080c4f7824 */ /* 0x000fca00078e00ff */
[----:B------:R-:W-:-:S04]  /*3280*/  LOP3.LUT R12, R53, 0x38, R79, 0xf8, !PT ;  /* 0x00000038350c7812 */ /* 0x000fc800078ef84f */
[----:B------:R-:W-:-:S05]  /*3290*/  LOP3.LUT R12, R12, R57, RZ, 0x3c, !PT ;  /* 0x000000390c0c7212 */ /* 0x000fca00078e3cff */
[----:B------:R-:W-:-:S04]  /*32a0*/  IMAD R15, R201, 0x200, R12 ;  /* 0x00000200c90f7824 */ /* 0x000fc800078e020c */
[----:B------:R-:W-:-:S04]  /*32b0*/  IMAD.IADD R15, R26, 0x1, R15 ;  /* 0x000000011a0f7824 */ /* 0x000fc800078e020f */
[----:B------:R-:W-:Y:S02]  /*32c0*/  IMAD R24, R15, 0x2, R2 ;  /* 0x000000020f187824 */ /* 0x000fe400078e0202 */
        /* <DEDUP_REMOVED lines=17> */
[CC--:B------:R-:W-:Y:S01]  /*33e0*/  FMUL.FTZ R82, R4.reuse, R7.reuse ;  /* 0x0000000704527220 */ /* 0x0c0fe20000410000 */
[----:B------:R-:W-:Y:S02]  /*33f0*/  HADD2.F32 R6, -RZ, R81.H1_H1 ;  /* 0x30000051ff067230 */ /* 0x000fe40000004100 */
[-C--:B------:R-:W-:Y:S01]  /*3400*/  FMUL.FTZ R84, R25, R10.reuse ;  /* 0x0000000a19547220 */ /* 0x080fe20000410000 */
[----:B------:R-:W-:Y:S02]  /*3410*/  HADD2.F32 R8, -RZ, R80.H0_H0 ;  /* 0x20000050ff087230 */ /* 0x000fe40000004100 */
[----:B------:R-:W-:Y:S01]  /*3420*/  FMUL.FTZ R9, R5, R7 ;  /* 0x0000000705097220 */ /* 0x000fe20000410000 */
[----:B------:R-:W-:Y:S01]  /*3430*/  FMUL.FTZ R10, R13, R10 ;  /* 0x0000000a0d0a7220 */ /* 0x000fe20000410000 */
[-C--:B------:R-:W-:Y:S01]  /*3440*/  FFMA.FTZ R82, R5, R6.reuse, R82 ;  /* 0x0000000605527223 */ /* 0x080fe20000010052 */
[--C-:B------:R-:W-:Y:S02]  /*3450*/  HADD2.F32 R5, -RZ, R27.reuse.H0_H0 ;  /* 0x2000001bff057230 */ /* 0x100fe40000004100 */
[----:B------:R-:W-:Y:S01]  /*3460*/  FFMA.FTZ R80, R4, R6, -R9 ;  /* 0x0000000604507223 */ /* 0x000fe20000010809 */
[----:B------:R-:W-:Y:S01]  /*3470*/  FFMA.FTZ R25, R25, R8, R10 ;  /* 0x0000000819197223 */ /* 0x000fe2000001000a */
[----:B------:R-:W-:-:S02]  /*3480*/  HADD2.F32 R27, -RZ, R27.H1_H1 ;  /* 0x3000001bff1b7230 */ /* 0x000fc40000004100 */
[----:B------:R-:W-:Y:S01]  /*3490*/  FFMA.FTZ R81, R13, R8, -R84 ;  /* 0x000000080d517223 */ /* 0x000fe20000010854 */
[----:B------:R-:W-:Y:S02]  /*34a0*/  HADD2.F32 R4, -RZ, R15.H0_H0 ;  /* 0x2000000fff047230 */ /* 0x000fe40000004100 */
[----:B------:R-:W-:Y:S01]  /*34b0*/  HADD2.F32 R10, -RZ, R11.H0_H0 ;  /* 0x2000000bff0a7230 */ /* 0x000fe20000004100 */
[----:B------:R-:W-:Y:S01]  /*34c0*/  F2FP.F16.F32.PACK_AB R25, R25, R82 ;  /* 0x000000521919723e */ /* 0x000fe200000000ff */
[----:B------:R-:W-:Y:S01]  /*34d0*/  HADD2.F32 R7, -RZ, R85.H0_H0 ;  /* 0x20000055ff077230 */ /* 0x000fe20000004100 */
[----:B------:R-:W-:Y:S01]  /*34e0*/  F2FP.F16.F32.PACK_AB R80, R81, R80 ;  /* 0x000000505150723e */ /* 0x000fe200000000ff */
[----:B------:R-:W-:Y:S02]  /*34f0*/  HADD2.F32 R15, -RZ, R15.H1_H1 ;  /* 0x3000000fff0f7230 */ /* 0x000fe40000004100 */
[----:B------:R-:W-:Y:S01]  /*3500*/  FMUL.FTZ R86, R27, R10 ;  /* 0x0000000a1b567220 */ /* 0x000fe20000410000 */
[----:B------:R-:W-:-:S02]  /*3510*/  HADD2.F32 R6, -RZ, R85.H1_H1 ;  /* 0x30000055ff067230 */ /* 0x000fc40000004100 */
[CC--:B------:R-:W-:Y:S01]  /*3520*/  FMUL.FTZ R84, R4.reuse, R7.reuse ;  /* 0x0000000704547220 */ /* 0x0c0fe20000410000 */
[----:B------:R-:W-:Y:S02]  /*3530*/  HADD2.F32 R8, -RZ, R83.H0_H0 ;  /* 0x20000053ff087230 */ /* 0x000fe40000004100 */
[----:B------:R-:W-:Y:S01]  /*3540*/  FMUL.FTZ R10, R15, R10 ;  /* 0x0000000a0f0a7220 */ /* 0x000fe20000410000 */
[C---:B------:R-:W-:Y:S01]  /*3550*/  FMUL.FTZ R9, R5.reuse, R7 ;  /* 0x0000000705097220 */ /* 0x040fe20000410000 */
[----:B------:R-:W-:Y:S01]  /*3560*/  FFMA.FTZ R84, R5, R6, R84 ;  /* 0x0000000605547223 */ /* 0x000fe20000010054 */
[----:B------:R-:W-:Y:S02]  /*3570*/  HADD2.F32 R5, -RZ, R24.H0_H0 ;  /* 0x20000018ff057230 */ /* 0x000fe40000004100 */
[-C--:B------:R-:W-:Y:S01]  /*3580*/  FFMA.FTZ R86, R15, R8.reuse, -R86 ;  /* 0x000000080f567223 */ /* 0x080fe20000010856 */
[----:B------:R-:W-:Y:S01]  /*3590*/  FFMA.FTZ R85, R27, R8, R10 ;  /* 0x000000081b557223 */ /* 0x000fe2000001000a */
[----:B------:R-:W-:Y:S01]  /*35a0*/  FFMA.FTZ R83, R4, R6, -R9 ;  /* 0x0000000604537223 */ /* 0x000fe20000010809 */
[----:B------:R-:W-:-:S02]  /*35b0*/  HADD2.F32 R8, -RZ, R91.H0_H0 ;  /* 0x2000005bff087230 */ /* 0x000fc40000004100 */
[----:B------:R-:W-:Y:S02]  /*35c0*/  HADD2.F32 R9, -RZ, R88.H0_H0 ;  /* 0x20000058ff097230 */ /* 0x000fe40000004100 */
[----:B------:R-:W-:Y:S02]  /*35d0*/  HADD2.F32 R4, -RZ, R12.H0_H0 ;  /* 0x2000000cff047230 */ /* 0x000fe40000004100 */
[-C--:B------:R-:W-:Y:S01]  /*35e0*/  FMUL.FTZ R11, R5, R8.reuse ;  /* 0x00000008050b7220 */ /* 0x080fe20000410000 */
[----:B------:R-:W-:Y:S01]  /*35f0*/  HADD2.F32 R24, -RZ, R24.H1_H1 ;  /* 0x30000018ff187230 */ /* 0x000fe20000004100 */
[----:B------:R-:W-:Y:S01]  /*3600*/  F2FP.F16.F32.PACK_AB R83, R86, R83 ;  /* 0x000000535653723e */ /* 0x000fe200000000ff */
[----:B------:R-:W-:Y:S02]  /*3610*/  HADD2.F32 R12, -RZ, R12.H1_H1 ;  /* 0x3000000cff0c7230 */ /* 0x000fe40000004100 */
[----:B------:R-:W-:Y:S01]  /*3620*/  FMUL.FTZ R8, R4, R8 ;  /* 0x0000000804087220 */ /* 0x000fe20000410000 */
[----:B------:R-:W-:-:S02]  /*3630*/  HADD2.F32 R6, -RZ, R92.H0_H0 ;  /* 0x2000005cff067230 */ /* 0x000fc40000004100 */
[-C--:B------:R-:W-:Y:S01]  /*3640*/  FMUL.FTZ R13, R24, R9.reuse ;  /* 0x00000009180d7220 */ /* 0x080fe20000410000 */
[----:B------:R-:W-:Y:S02]  /*3650*/  HADD2.F32 R7, -RZ, R90.H0_H0 ;  /* 0x2000005aff077230 */ /* 0x000fe40000004100 */
[----:B------:R-:W-:Y:S01]  /*3660*/  FMUL.FTZ R9, R12, R9 ;  /* 0x000000090c097220 */ /* 0x000fe20000410000 */
[-C--:B------:R-:W-:Y:S01]  /*3670*/  FFMA.FTZ R10, R5, R6.reuse, R8 ;  /* 0x00000006050a7223 */ /* 0x080fe20000010008 */
[----:B------:R-:W-:Y:S01]  /*3680*/  FFMA.FTZ R11, R4, R6, -R11 ;  /* 0x00000006040b7223 */ /* 0x000fe2000001080b */
[-C--:B------:R-:W-:Y:S01]  /*3690*/  FFMA.FTZ R12, R12, R7.reuse, -R13 ;  /* 0x000000070c0c7223 */ /* 0x080fe2000001080d */
        /* <DEDUP_REMOVED lines=24> */
.L_x_7954:
[----:B------:R-:W-:Y:S05]  /*3820*/  BSYNC B1 ;  /* 0x0000000000017941 */ /* 0x000fea0003800000 */
.L_x_7953:
        /* <DEDUP_REMOVED lines=10> */
.L_x_7936:
[----:B------:R-:W-:-:S13]  /*38d0*/  ISETP.NE.AND P0, PT, R186, 0x3, PT ;  /* 0x00000003ba00780c */ /* 0x000fda0003f05270 */
[----:B------:R-:W-:Y:S05]  /*38e0*/  @!P0 BRA `(.L_x_7955) ;  /* 0x0000000000048947 */ /* 0x000fea0003800000 */
[----:B------:R-:W-:Y:S01]  /*38f0*/  BPT.TRAP 0x1 ;  /* 0x000000040000795c */ /* 0x000fe20000300000 */
.L_x_7955:
        /* <DEDUP_REMOVED lines=8> */
.L_x_8251:
[----:B------:R-:W-:Y:S05]  /*3980*/  BSYNC B1 ;  /* 0x0000000000017941 */ /* 0x000fea0003800000 */
.L_x_7956:
        /* <DEDUP_REMOVED lines=12> */
.L_x_7943:
[----:B------:R-:W-:Y:S05]  /*3a50*/  BSYNC B0 ;  /* 0x0000000000007941 */ /* 0x000fea0003800000 */
.L_x_7935:
        /* <DEDUP_REMOVED lines=17> */
.L_x_7959:
[----:B------:R-:W-:Y:S05]  /*3b70*/  BSYNC B0 ;  /* 0x0000000000007941 */ /* 0x000fea0003800000 */
.L_x_7958:
[----:B------:R-:W5:Y:S01]  /*3b80*/  SYNCS.PHASECHK.TRANS64.TRYWAIT P0, [R68+URZ+0x28cb0], R71 ;  /* 0x028cb047440075a7 */ /* 0x000f62000800017f */
[----:B------:R-:W-:Y:S04]  /*3b90*/  BSSY B0, `(.L_x_7960) ;  /* 0x0000002000007945 */ /* 0x000fe80003800000 */
[----:B-----5:R-:W-:Y:S05]  /*3ba0*/  @!P0 BRA `(.L_x_7961) ;  /* 0x00000174009c8947 */ /* 0x020fea0003800000 */
.L_x_8252:
[----:B------:R-:W-:Y:S05]  /*3bb0*/  BSYNC B0 ;  /* 0x0000000000007941 */ /* 0x000fea0003800000 */
.L_x_7960:
        /* <DEDUP_REMOVED lines=18> */
[C---:B--2-4-:R-:W-:Y:S01]  /*3ce0*/  IMAD R25, R9.reuse, 0x2, R2 ;  /* 0x0000000209197824 */ /* 0x054fe200078e0202 */
[----:B------:R-:W-:Y:S01]  /*3cf0*/  @P0 IADD3 R15, R9, -0x20, RZ ;  /* 0xffffffe0090f0810 */ /* 0x000fe20007ffe0ff */
[C---:B------:R-:W-:Y:S01]  /*3d00*/  VIADD R14, R16.reuse, 0x80 ;  /* 0x00000080100e7836 */ /* 0x040fe20000000000 */
[C---:B------:R-:W-:Y:S01]  /*3d10*/  ISETP.GE.AND P1, PT, R16.reuse, UR4, PT ;  /* 0x0000000410007c0c */ /* 0x040fe2000bf26270 */
[----:B------:R-:W-:Y:S01]  /*3d20*/  VIADD R24, R16, 0xc0 ;  /* 0x000000c010187836 */ /* 0x000fe20000000000 */
[----:B------:R-:W-:-:S11]  /*3d30*/  ISETP.GE.AND P0, PT, R4, UR4, PT ;  /* 0x0000000404007c0c */ /* 0x000fd6000bf06270 */
        /* <DEDUP_REMOVED lines=58> */
.L_x_7963:
[----:B------:R-:W-:Y:S05]  /*40e0*/  BSYNC B0 ;  /* 0x0000000000007941 */ /* 0x000fea0003800000 */
.L_x_7962:
        /* <DEDUP_REMOVED lines=17> */
.L_x_7930:
[----:B------:R-:W2:Y:S01]  /*4200*/  LDL R4, [R1] ;  /* 0x0000000001047983 */ /* 0x000ea20000100800 */
[----:B------:R-:W-:Y:S01]  /*4210*/  BSSY B0, `(.L_x_7965) ;  /* 0x0000005000007945 */ /* 0x000fe20003800000 */
[----:B--2---:R-:W-:-:S03]  /*4220*/  ISETP.NE.AND P1, PT, R4, 0x1, PT ;  /* 0x000000010400780c */ /* 0x004fc60003f25270 */
[----:B------:R-:W-:Y:S10]  /*4230*/  @P0 BRA `(.L_x_7966) ;  /* 0x0000000000080947 */ /* 0x000ff40003800000 */
[----:B------:R-:W1:Y:S02]  /*4240*/  FENCE.VIEW.ASYNC.G ;  /* 0x00000000000073c6 */ /* 0x000e640000000100 */
[----:B-1----:R-:W-:Y:S06]  /*4250*/  BAR.ARV 0xc, 0x180 ;  /* 0x0306000000007b1d */ /* 0x002fec0000002000 */
.L_x_7966:
[----:B------:R-:W-:Y:S05]  /*4260*/  BSYNC B0 ;  /* 0x0000000000007941 */ /* 0x000fea0003800000 */
.L_x_7965:
[----:B------:R-:W-:Y:S04]  /*4270*/  BSSY B7, `(.L_x_7967) ;  /* 0x0000b08000077945 */ /* 0x000fe80003800000 */
[----:B------:R-:W-:Y:S05]  /*4280*/  @!P1 BRA `(.L_x_7968) ;  /* 0x0000001c00dc9947 */ /* 0x000fea0003800000 */
[----:B------:R-:W1:Y:S01]  /*4290*/  LDC R0, c[0x0][0x448] ;  /* 0x00011200ff007b82 */ /* 0x000e620000000800 */
        /* <DEDUP_REMOVED lines=36> */
[----:B------:R-:W1:Y:S01]  /*44e0*/  @P0 LDC R3, c[0x0][0x44c] ;  /* 0x00011300ff030b82 */ /* 0x000e620000000800 */
[----:B------:R-:W-:Y:S02]  /*44f0*/  CS2R R36, SRZ ;  /* 0x0000000000247805 */ /* 0x000fe4000001ff00 */
[----:B------:R-:W-:Y:S02]  /*4500*/  CS2R R154, SRZ ;  /* 0x00000000009a7805 */ /* 0x000fe4000001ff00 */
[----:B------:R-:W-:-:S02]  /*4510*/  CS2R R86, SRZ ;  /* 0x0000000000567805 */ /* 0x000fc4000001ff00 */
[----:B------:R-:W-:Y:S02]  /*4520*/  CS2R R156, SRZ ;  /* 0x00000000009c7805 */ /* 0x000fe4000001ff00 */
[----:B------:R-:W-:Y:S02]  /*4530*/  CS2R R82, SRZ ;  /* 0x0000000000527805 */ /* 0x000fe4000001ff00 */
[----:B------:R-:W-:Y:S02]  /*4540*/  CS2R R158, SRZ ;  /* 0x00000000009e7805 */ /* 0x000fe4000001ff00 */
[----:B------:R-:W-:Y:S01]  /*4550*/  CS2R R78, SRZ ;  /* 0x00000000004e7805 */ /* 0x000fe2000001ff00 */
[----:B------:R-:W2:Y:S01]  /*4560*/  @P0 LDC R4, c[0x0][0x450] ;  /* 0x00011400ff040b82 */ /* 0x000ea20000000800 */
[----:B------:R-:W-:Y:S02]  /*4570*/  CS2R R160, SRZ ;  /* 0x0000000000a07805 */ /* 0x000fe4000001ff00 */
[----:B---3--:R-:W-:-:S02]  /*4580*/  CS2R R74, SRZ ;  /* 0x00000000004a7805 */ /* 0x008fc4000001ff00 */
        /* <DEDUP_REMOVED lines=10> */
[----:B----4-:R-:W-:Y:S02]  /*4630*/  CS2R R50, SRZ ;  /* 0x0000000000327805 */ /* 0x010fe4000001ff00 */
[----:B------:R-:W-:Y:S02]  /*4640*/  CS2R R172, SRZ ;  /* 0x0000000000ac7805 */ /* 0x000fe4000001ff00 */
[----:B------:R-:W-:Y:S01]  /*4650*/  CS2R R46, SRZ ;  /* 0x00000000002e7805 */ /* 0x000fe2000001ff00 */
[----:B-1----:R-:W-:Y:S01]  /*4660*/  @P0 IMAD.HI.U32 R3, R0, R3, RZ ;  /* 0x0000000300030227 */ /* 0x002fe200078e00ff */
[----:B------:R-:W-:-:S02]  /*4670*/  CS2R R32, SRZ ;  /* 0x0000000000207805 */ /* 0x000fc4000001ff00 */
[----:B------:R-:W-:Y:S02]  /*4680*/  CS2R R174, SRZ ;  /* 0x0000000000ae7805 */ /* 0x000fe4000001ff00 */
[----:B------:R-:W-:Y:S02]  /*4690*/  CS2R R38, SRZ ;  /* 0x0000000000267805 */ /* 0x000fe4000001ff00 */
[----:B------:R-:W-:Y:S01]  /*46a0*/  CS2R R176, SRZ ;  /* 0x0000000000b07805 */ /* 0x000fe2000001ff00 */
[----:B------:R-:W-:Y:S01]  /*46b0*/  IMAD.MOV.U32 R35, RZ, RZ, RZ ;  /* 0x000000ffff237224 */ /* 0x000fe200078e00ff */
[----:B------:R-:W-:Y:S01]  /*46c0*/  CS2R R28, SRZ ;  /* 0x00000000001c7805 */ /* 0x000fe2000001ff00 */
[----:B------:R-:W-:Y:S01]  /*46d0*/  IMAD.MOV.U32 R31, RZ, RZ, RZ ;  /* 0x000000ffff1f7224 */ /* 0x000fe200078e00ff */
[----:B--2---:R-:W-:Y:S02]  /*46e0*/  @P0 SHF.R.U32.HI R0, RZ, R4, R3 ;  /* 0x00000004ff000219 */ /* 0x004fe40000011603 */
[----:B------:R-:W-:-:S02]  /*46f0*/  CS2R R6, SRZ ;  /* 0x0000000000067805 */ /* 0x000fc4000001ff00 */
[----:B------:R-:W-:Y:S02]  /*4700*/  PLOP3.LUT P0, PT, PT, PT, PT, 0x80, 0x0 ;  /* 0x000000000000781c */ /* 0x000fe40003f0f070 */
[----:B------:R-:W-:Y:S01]  /*4710*/  CS2R R178, SRZ ;  /* 0x0000000000b27805 */ /* 0x000fe2000001ff00 */
[----:B------:R-:W-:Y:S02]  /*4720*/  IMAD.MOV.U32 R5, RZ, RZ, RZ ;  /* 0x000000ffff057224 */ /* 0x000fe400078e00ff */
[----:B------:R-:W-:Y:S02]  /*4730*/  IMAD.IADD R0, R43, 0x1, R0 ;  /* 0x000000012b007824 */ /* 0x000fe400078e0200 */
[----:B------:R-:W-:Y:S02]  /*4740*/  IMAD.MOV.U32 R43, RZ, RZ, RZ ;  /* 0x000000ffff2b7224 */ /* 0x000fe400078e00ff */
[----:B------:R-:W-:Y:S01]  /*4750*/  IMAD.MOV.U32 R180, RZ, RZ, RZ ;  /* 0x000000ffffb47224 */ /* 0x000fe200078e00ff */
[----:B------:R-:W-:-:S04]  /*4760*/  SHF.R.S32.HI R3, RZ, 0x1f, R0 ;  /* 0x0000001fff037819 */ /* 0x000fc80000011400 */
[----:B------:R-:W-:Y:S01]  /*4770*/  LEA.HI R3, R3, R0, RZ, 0x6 ;  /* 0x0000000003037211 */ /* 0x000fe200078f30ff */
[----:B------:R-:W-:-:S03]  /*4780*/  IMAD.MOV.U32 R0, RZ, RZ, RZ ;  /* 0x000000ffff007224 */ /* 0x000fc600078e00ff */
[----:B------:R-:W-:Y:S01]  /*4790*/  SHF.R.S32.HI R4, RZ, 0x6, R3 ;  /* 0x00000006ff047819 */ /* 0x000fe20000011403 */
[----:B------:R-:W-:-:S03]  /*47a0*/  IMAD.MOV.U32 R3, RZ, RZ, RZ ;  /* 0x000000ffff037224 */ /* 0x000fc600078e00ff */
[----:B------:R-:W-:-:S04]  /*47b0*/  VIMNMX R4, R181, R4, PT ;  /* 0x00000004b5047248 */ /* 0x000fc80003fe0100 */
[----:B------:R-:W-:-:S13]  /*47c0*/  ISETP.GE.AND P1, PT, R4, 0x1, PT ;  /* 0x000000010400780c */ /* 0x000fda0003f26270 */
[----:B------:R-:W-:Y:S05]  /*47d0*/  @!P1 BRA `(.L_x_7969) ;  /* 0x000000a800c49947 */ /* 0x000fea0003800000 */
[----:B------:R-:W1:Y:S01]  /*47e0*/  SHFL.IDX PT, R0, R218, RZ, 0x1f ;  /* 0x00001fffda007589 */ /* 0x000e6200000e0000 */
[----:B------:R-:W-:Y:S02]  /*47f0*/  ISETP.NE.AND P0, PT, R186, 0x3, PT ;  /* 0x00000003ba00780c */ /* 0x000fe40003f05270 */
[----:B-1----:R-:W-:-:S04]  /*4800*/  LEA.HI R3, R0, R0, RZ, 0x1 ;  /* 0x0000000000037211 */ /* 0x002fc800078f08ff */
        /* <DEDUP_REMOVED lines=9> */
.L_x_7970:
        /* <DEDUP_REMOVED lines=11> */
.L_x_8253:
[----:B------:R-:W-:Y:S05]  /*4950*/  BSYNC B0 ;  /* 0x0000000000007941 */ /* 0x000fea0003800000 */
.L_x_7971:
        /* <DEDUP_REMOVED lines=12> */
[----:B------:R-:W-:Y:S01]  /*4a20*/  ISETP.GE.AND P2, PT, R4, 0x2, PT ;  /* 0x000000020400780c */ /* 0x000fe20003f46270 */
[----:B------:R-:W-:Y:S01]  /*4a30*/  IMAD.MOV.U32 R15, RZ, RZ, 0x40000040 ;  /* 0x40000040ff0f7424 */ /* 0x000fe200078e00ff */
[----:B------:R-:W-:Y:S01]  /*4a40*/  BSSY B0, `(.L_x_7973) ;  /* 0x00000ec000007945 */ /* 0x000fe20003800000 */
[----:B------:R-:W-:Y:S01]  /*4a50*/  IMAD.MOV.U32 R13, RZ, RZ, 0x40000040 ;  /* 0x40000040ff0d7424 */ /* 0x000fe200078e00ff */
[----:B0----5:R-:W-:-:S06]  /*4a60*/  WARPGROUP.ARRIVE ;  /* 0x00000000000079c5 */ /* 0x021fcc0000000000 */
        /* <DEDUP_REMOVED lines=37> */
[----:B0-----:R-:W-:-:S07]  /*4cc0*/  VIADD R0, R4, 0xfffffffe ;  /* 0xfffffffe04007836 */ /* 0x001fce0000000000 */
.L_x_7980:
[----:B------:R-:W-:Y:S01]  /*4cd0*/  BAR.SYNC.DEFER_BLOCKING 0xe, 0x100 ;  /* 0x0384000000007b1d */ /* 0x000fe20000010000 */
[----:B-12---:R-:W-:Y:S01]  /*4ce0*/  IMAD R3, R18, 0x40, R190 ;  /* 0x0000004012037824 */ /* 0x006fe200078e02be */
[----:B------:R-:W-:Y:S01]  /*4cf0*/  ISETP.GT.AND P3, PT, R0, RZ, PT ;  /* 0x000000ff0000720c */ /* 0x000fe20003f64270 */
[----:B------:R-:W-:Y:S02]  /*4d00*/  VIADD R18, R18, 0x1 ;  /* 0x0000000112127836 */ /* 0x000fe40000000000 */
[----:B------:R-:W-:Y:S02]  /*4d10*/  IMAD R3, R3, 0x4, R2 ;  /* 0x0000000403037824 */ /* 0x000fe400078e0202 */
[----:B------:R-:W-:Y:S01]  /*4d20*/  VIADD R0, R0, 0xffffffff ;  /* 0xffffffff00007836 */ /* 0x000fe20000000000 */
        /* <DEDUP_REMOVED lines=136> */
.L_x_7975:
[----:B------:R-:W-:Y:S01]  /*55b0*/  IMAD R3, R18, 0x8, R2 ;  /* 0x0000000812037824 */ /* 0x000fe200078e0202 */
[----:B------:R-:W-:-:S04]  /*55c0*/  SHF.L.U32 R4, R19, 0x1f, RZ ;  /* 0x0000001f13047819 */ /* 0x000fc800000006ff */
[----:B------:R0:W1:Y:S01]  /*55d0*/  SYNCS.PHASECHK.TRANS64.TRYWAIT P2, [R3+URZ+0x28c50], R4 ;  /* 0x028c5004030075a7 */ /* 0x000062000804017f */
[----:B------:R-:W-:Y:S05]  /*55e0*/  @!P0 BRA `(.L_x_7976) ;  /* 0x0000000000048947 */ /* 0x000fea0003800000 */
[----:B------:R-:W-:Y:S01]  /*55f0*/  BPT.TRAP 0x1 ;  /* 0x000000040000795c */ /* 0x000fe20000300000 */
.L_x_7976:
[----:B------:R-:W-:Y:S04]  /*5600*/  BSSY B1, `(.L_x_7977) ;  /* 0x0000004000017945 */ /* 0x000fe80003800000 */
[----:B-1----:R-:W-:Y:S05]  /*5610*/  @P2 BRA `(.L_x_7978) ;  /* 0x0000000000082947 */ /* 0x002fea0003800000 */
[----:B------:R-:W1:Y:S02]  /*5620*/  SYNCS.PHASECHK.TRANS64.TRYWAIT P2, [R3+URZ+0x28c50], R4 ;  /* 0x028c5004030075a7 */ /* 0x000e64000804017f */
[----:B-1----:R-:W-:Y:S05]  /*5630*/  @!P2 BRA `(.L_x_7979) ;  /* 0x0000015c0020a947 */ /* 0x002fea0003800000 */
.L_x_7978:
[----:B------:R-:W-:Y:S05]  /*5640*/  BSYNC B1 ;  /* 0x0000000000017941 */ /* 0x000fea0003800000 */
.L_x_7977:
[----:B01----:R-:W-:Y:S01]  /*5650*/  IMAD R4, R18, 0x1000, R21 ;  /* 0x0000100012047824 */ /* 0x003fe200078e0215 */
        /* <DEDUP_REMOVED lines=9> */
[----:B------:R-:W-:-:S05]  /*56f0*/  @!P1 VIADD R3, R3, 0x28c60 ;  /* 0x00028c6003039836 */ /* 0x000fca0000000000 */
        /* <DEDUP_REMOVED lines=32> */
.L_x_7974:
[----:B------:R-:W-:Y:S05]  /*5900*/  BSYNC B0 ;  /* 0x0000000000007941 */ /* 0x000fea0003800000 */
.L_x_7973:
[----:B------:R-:W-:Y:S01]  /*5910*/  BAR.SYNC.DEFER_BLOCKING 0xe, 0x100 ;  /* 0x0384000000007b1d */ /* 0x000fe20000010000 */
[C---:B-12---:R-:W-:Y:S01]  /*5920*/  IMAD R3, R18.reuse, 0x40, R190 ;  /* 0x0000004012037824 */ /* 0x046fe200078e02be */
[----:B------:R-:W-:Y:S01]  /*5930*/  PLOP3.LUT P0, PT, PT, PT, PT, 0x8, 0x0 ;  /* 0x000000000000781c */ /* 0x000fe20003f0e170 */
[----:B------:R-:W-:Y:S02]  /*5940*/  VIADD R18, R18, 0x1 ;  /* 0x0000000112127836 */ /* 0x000fe40000000000 */
[----:B------:R-:W-:Y:S02]  /*5950*/  IMAD R3, R3, 0x4, R2 ;  /* 0x0000000403037824 */ /* 0x000fe400078e0202 */
[----:B------:R-:W-:Y:S01]  /*5960*/  IMAD.MOV.U32 R20, RZ, RZ, RZ ;  /* 0x000000ffff147224 */ /* 0x000fe200078e00ff */
[----:B------:R-:W-:-:S04]  /*5970*/  ISETP.NE.AND P1, PT, R18, 0x2, PT ;  /* 0x000000021200780c */ /* 0x000fc80003f25270 */
[----:B------:R-:W-:Y:S02]  /*5980*/  SEL R4, RZ, 0x1, P1 ;  /* 0x00000001ff047807 */ /* 0x000fe40000800000 */
[----:B------:R-:W-:Y:S02]  /*5990*/  SEL R18, R18, RZ, P1 ;  /* 0x000000ff12127207 */ /* 0x000fe40000800000 */
[----:B------:R-:W-:Y:S01]  /*59a0*/  LOP3.LUT R19, R19, R4, RZ, 0x3c, !PT ;  /* 0x0000000413137212 */ /* 0x000fe200078e3cff */
[----:B0-----:R-:W0:Y:S04]  /*59b0*/  LDS R0, [R3+0x28800] ;  /* 0x0288000003007984 */ /* 0x001e280000000800 */
[----:B------:R1:W2:Y:S02]  /*59c0*/  LDS R2, [R3+0x28820] ;  /* 0x0288200003027984 */ /* 0x0002a40000000800 */
[----:B-1----:R-:W-:-:S02]  /*59d0*/  IMAD.MOV.U32 R3, RZ, RZ, RZ ;  /* 0x000000ffff037224 */ /* 0x002fc400078e00ff */
[-C--:B0-----:R-:W-:Y:S01]  /*59e0*/  FMUL.FTZ R179, R28, R0.reuse ;  /* 0x000000001cb37220 */ /* 0x081fe20000410000 */
[-C--:B------:R-:W-:Y:S01]  /*59f0*/  FMUL.FTZ R177, R32, R0.reuse ;  /* 0x0000000020b17220 */ /* 0x080fe20000410000 */
[-C--:B------:R-:W-:Y:S01]  /*5a00*/  FMUL.FTZ R176, R36, R0.reuse ;  /* 0x0000000024b07220 */ /* 0x080fe20000410000 */
[----:B------:R-:W-:Y:S01]  /*5a10*/  FMUL.FTZ R175, R40, R0 ;  /* 0x0000000028af7220 */ /* 0x000fe20000410000 */
[----:B--2---:R-:W-:Y:S01]  /*5a20*/  FMUL.FTZ R13, R66, R2 ;  /* 0x00000002420d7220 */ /* 0x004fe20000410000 */
        /* <DEDUP_REMOVED lines=125> */
.L_x_7968:
        /* <DEDUP_REMOVED lines=78> */
[----:B------:R-:W-:-:S04]  /*66e0*/  LEA.HI R3, R3, R0, RZ, 0x6 ;  /* 0x0000000003037211 */ /* 0x000fc800078f30ff */
[----:B------:R-:W-:Y:S01]  /*66f0*/  SHF.R.S32.HI R0, RZ, 0x6, R3 ;  /* 0x00000006ff007819 */ /* 0x000fe20000011403 */
[----:B------:R-:W-:-:S03]  /*6700*/  IMAD.MOV.U32 R3, RZ, RZ, RZ ;  /* 0x000000ffff037224 */ /* 0x000fc600078e00ff */
[----:B------:R-:W-:Y:S01]  /*6710*/  VIMNMX R181, R181, R0, PT ;  /* 0x00000000b5b57248 */ /* 0x000fe20003fe0100 */
[----:B------:R-:W-:-:S03]  /*6720*/  IMAD.MOV.U32 R0, RZ, RZ, RZ ;  /* 0x000000ffff007224 */ /* 0x000fc600078e00ff */
[----:B------:R-:W-:-:S13]  /*6730*/  ISETP.GE.AND P1, PT, R181, 0x1, PT ;  /* 0x00000001b500780c */ /* 0x000fda0003f26270 */
        /* <DEDUP_REMOVED lines=29> */
.L_x_7982:
[----:B------:R-:W-:Y:S05]  /*6910*/  BSYNC B6 ;  /* 0x0000000000067941 */ /* 0x000fea0003800000 */
.L_x_7981:
        /* <DEDUP_REMOVED lines=12> */
.L_x_7986:
[----:B--2---:R2:W3:Y:S02]  /*69e0*/  SYNCS.PHASECHK.TRANS64.TRYWAIT P0, [R2+URZ+0x28c00], R3 ;  /* 0x028c0003020075a7 */ /* 0x0044e4000800017f */
[----:B---3--:R-:W-:Y:S05]  /*69f0*/  @!P0 NANOSLEEP.SYNCS 0x989680 ;  /* 0x009896800000895d */ /* 0x008fea0003900000 */
[----:B------:R-:W3:Y:S02]  /*6a00*/  @!P0 SYNCS.PHASECHK.TRANS64 P0, [R2+URZ+0x28c00], R3 ;  /* 0x028c0003020085a7 */ /* 0x000ee4000800007f */
[----:B---3--:R-:W-:Y:S05]  /*6a10*/  @!P0 BRA `(.L_x_7986) ;  /* 0xfffffffc00f08947 */ /* 0x008fea000383ffff */
.L_x_7985:
[----:B------:R-:W-:Y:S05]  /*6a20*/  BSYNC B0 ;  /* 0x0000000000007941 */ /* 0x000fea0003800000 */
.L_x_7984:
[----:B------:R-:W-:Y:S05]  /*6a30*/  BRA `(.L_x_7987) ;  /* 0x0000002800d87947 */ /* 0x000fea0003800000 */
.L_x_7983:
[----:B------:R-:W-:Y:S01]  /*6a40*/  VIADD R4, R2, 0x20400 ;  /* 0x0002040002047836 */ /* 0x000fe20000000000 */
[----:B-----5:R-:W-:Y:S01]  /*6a50*/  SHF.R.S32.HI R0, RZ, 0x1f, R30 ;  /* 0x0000001fff007819 */ /* 0x020fe2000001141e */
[----:B------:R-:W-:Y:S01]  /*6a60*/  ULDC.64 UR4, c[0x0][0x3f8] ;  /* 0x0000fe0000047ab9 */ /* 0x000fe20000000a00 */
[----:B------:R-:W-:Y:S01]  /*6a70*/  ULDC.64 UR6, c[0x0][0x408] ;  /* 0x0001020000067ab9 */ /* 0x000fe20000000a00 */
[----:B------:R-:W-:Y:S01]  /*6a80*/  IMAD.WIDE.U32 R24, R30, UR4, RZ ;  /* 0x000000041e187c25 */ /* 0x000fe2000f8e00ff */
        /* <DEDUP_REMOVED lines=26> */
.L_x_7989:
[----:B------:R-:W-:Y:S05]  /*6c30*/  BSYNC B6 ;  /* 0x0000000000067941 */ /* 0x000fea0003800000 */
.L_x_7988:
        /* <DEDUP_REMOVED lines=39> */
.L_x_8259:
        /* <DEDUP_REMOVED lines=30> */
.L_x_7994:
[----:B------:R-:W-:Y:S05]  /*7090*/  BSYNC B1 ;  /* 0x0000000000017941 */ /* 0x000fea0003800000 */
.L_x_7993:
        /* <DEDUP_REMOVED lines=21> */
.L_x_8265:
        /* <DEDUP_REMOVED lines=34> */
.L_x_7997:
[----:B------:R-:W-:Y:S05]  /*7410*/  BSYNC B1 ;  /* 0x0000000000017941 */ /* 0x000fea0003800000 */
.L_x_7996:
        /* <DEDUP_REMOVED lines=25> */
[C---:B------:R-:W-:Y:S01]  /*75b0*/  VIADD R4, R14.reuse, 0x20400 ;  /* 0x000204000e047836 */ /* 0x040fe20000000000 */
[----:B------:R-:W-:Y:S01]  /*75c0*/  IADD3 R0, R14, 0x20440, RZ ;  /* 0x000204400e007810 */ /* 0x000fe20007ffe0ff */
[----:B-1----:R-:W-:Y:S06]  /*75d0*/  @!P0 BRA `(.L_x_7999) ;  /* 0x00000140002c8947 */ /* 0x002fec0003800000 */
.L_x_8266:
[----:B------:R-:W-:Y:S05]  /*75e0*/  BSYNC B1 ;  /* 0x0000000000017941 */ /* 0x000fea0003800000 */
.L_x_7998:
        /* <DEDUP_REMOVED lines=11> */
[--C-:B------:R-:W-:Y:S01]  /*76a0*/  HADD2.F32 R33, -RZ, R37.reuse.H0_H0 ;  /* 0x20000025ff217230 */ /* 0x100fe20000004100 */
        /* <DEDUP_REMOVED lines=39> */
.L_x_8003:
[----:B------:R-:W-:Y:S05]  /*7920*/  BSYNC B2 ;  /* 0x0000000000027941 */ /* 0x000fea0003800000 */
.L_x_8002:
        /* <DEDUP_REMOVED lines=43> */
.L_x_8001:
[----:B------:R-:W-:Y:S05]  /*7be0*/  BSYNC B1 ;  /* 0x0000000000017941 */ /* 0x000fea0003800000 */
.L_x_8000:
        /* <DEDUP_REMOVED lines=49> */
.L_x_8006:
[----:B------:R-:W-:Y:S05]  /*7f00*/  BSYNC B1 ;  /* 0x0000000000017941 */ /* 0x000fea0003800000 */
.L_x_8005:
        /* <DEDUP_REMOVED lines=44> */
.L_x_7991:
        /* <DEDUP_REMOVED lines=36> */
.L_x_8272:
        /* <DEDUP_REMOVED lines=16> */
.L_x_8009:
[----:B------:R-:W-:Y:S05]  /*8510*/  BSYNC B1 ;  /* 0x0000000000017941 */ /* 0x000fea0003800000 */
.L_x_8008:
        /* <DEDUP_REMOVED lines=23> */
.L_x_8278:
        /* <DEDUP_REMOVED lines=23> */
.L_x_8012:
[----:B------:R-:W-:Y:S05]  /*8800*/  BSYNC B1 ;  /* 0x0000000000017941 */ /* 0x000fea0003800000 */
.L_x_8011:
[----:B------:R-:W3:Y:S01]  /*8810*/  SYNCS.PHASECHK.TRANS64.TRYWAIT P1, [R2+URZ+0x28c00], R3 ;  /* 0x028c0003020075a7 */ /* 0x000ee2000802017f */
[----:B------:R-:W-:Y:S01]  /*8820*/  VIADDMNMX R0, R20, -R195, 0x40, PT ;  /* 0x0000004014007446 */ /* 0x000fe200038009c3 */
[----:B--2--5:R-:W-:Y:S01]  /*8830*/  IMAD.MOV.U32 R12, RZ, RZ, R4 ;  /* 0x000000ffff0c7224 */ /* 0x024fe200078e0004 */
[----:B0-----:R-:W-:Y:S01]  /*8840*/  ISETP.GE.AND P0, PT, R16, R21, PT ;  /* 0x000000151000720c */ /* 0x001fe20003f06270 */
[----:B------:R-:W-:Y:S01]  /*8850*/  IMAD.MOV.U32 R13, RZ, RZ, R5 ;  /* 0x000000ffff0d7224 */ /* 0x000fe200078e0005 */
[----:B------:R-:W-:Y:S01]  /*8860*/  BSSY B1, `(.L_x_8013) ;  /* 0x000000c000017945 */ /* 0x000fe20003800000 */
[----:B-1----:R-:W-:Y:S01]  /*8870*/  IMAD.MOV.U32 R14, RZ, RZ, R9 ;  /* 0x000000ffff0e7224 */ /* 0x002fe200078e0009 */
[-C--:B------:R-:W-:Y:S02]  /*8880*/  ISETP.GE.OR P2, PT, R23, R0.reuse, P0 ;  /* 0x000000001700720c */ /* 0x080fe40000746670 */
[----:B------:R-:W-:Y:S01]  /*8890*/  PRMT R51, R12, 0x5410, R13 ;  /* 0x000054100c337816 */ /* 0x000fe2000000000d */
[----:B------:R-:W-:Y:S01]  /*88a0*/  IMAD.MOV.U32 R12, RZ, RZ, R7 ;  /* 0x000000ffff0c7224 */ /* 0x000fe200078e0007 */
[----:B------:R-:W-:Y:S01]  /*88b0*/  ISETP.GE.OR P0, PT, R235, R0, P0 ;  /* 0x00000000eb00720c */ /* 0x000fe20000706670 */
[----:B------:R-:W-:-:S02]  /*88c0*/  IMAD.MOV.U32 R0, RZ, RZ, R6 ;  /* 0x000000ffff007224 */ /* 0x000fc400078e0006 */
[----:B------:R-:W-:-:S03]  /*88d0*/  IMAD.MOV.U32 R13, RZ, RZ, R8 ;  /* 0x000000ffff0d7224 */ /* 0x000fc600078e0008 */
[----:B------:R-:W-:Y:S01]  /*88e0*/  PRMT R52, R0, 0x5410, R12 ;  /* 0x0000541000347816 */ /* 0x000fe2000000000c */
[----:B------:R-:W-:Y:S01]  /*88f0*/  IMAD.IADD R0, R16, 0x1, R21 ;  /* 0x0000000110007824 */ /* 0x000fe200078e0215 */
[----:B------:R-:W-:Y:S01]  /*8900*/  PRMT R53, R13, 0x5410, R14 ;  /* 0x000054100d357816 */ /* 0x000fe2000000000e */
[----:B---3--:R-:W-:Y:S06]  /*8910*/  @!P1 BRA `(.L_x_8014) ;  /* 0x0000013000609947 */ /* 0x008fec0003800000 */
.L_x_8279:
[----:B------:R-:W-:Y:S05]  /*8920*/  BSYNC B1 ;  /* 0x0000000000017941 */ /* 0x000fea0003800000 */
.L_x_8013:
        /* <DEDUP_REMOVED lines=99> */
.L_x_8016:
[----:B------:R-:W-:Y:S05]  /*8f60*/  BSYNC B1 ;  /* 0x0000000000017941 */ /* 0x000fea0003800000 */
.L_x_8015:
        /* <DEDUP_REMOVED lines=90> */
.L_x_8004:
[----:B------:R-:W-:Y:S05]  /*9510*/  BSYNC B0 ;  /* 0x0000000000007941 */ /* 0x000fea0003800000 */
.L_x_7990:
        /* <DEDUP_REMOVED lines=8> */
.L_x_7987:
[----:B------:R-:W-:-:S13]  /*95a0*/  ISETP.NE.AND P0, PT, R186, 0x3, PT ;  /* 0x00000003ba00780c */ /* 0x000fda0003f05270 */
[----:B------:R-:W-:Y:S05]  /*95b0*/  @!P0 BRA `(.L_x_8017) ;  /* 0x0000000000048947 */ /* 0x000fea0003800000 */
[----:B------:R-:W-:Y:S01]  /*95c0*/  BPT.TRAP 0x1 ;  /* 0x000000040000795c */ /* 0x000fe20000300000 */
.L_x_8017:
[----:B------:R-:W-:Y:S01]  /*95d0*/  IMAD R21, R18, 0x8, R2 ;  /* 0x0000000812157824 */ /* 0x000fe200078e0202 */
[----:B------:R-:W-:-:S04]  /*95e0*/  SHF.L.U32 R58, R19, 0x1f, RZ ;  /* 0x0000001f133a7819 */ /* 0x000fc800000006ff */
[----:B------:R0:W0:Y:S01]  /*95f0*/  SYNCS.PHASECHK.TRANS64.TRYWAIT P2, [R21+URZ+0x28c30], R58 ;  /* 0x028c303a150075a7 */ /* 0x000022000804017f */
[----:B------:R-:W-:Y:S05]  /*9600*/  @!P0 BRA `(.L_x_8018) ;  /* 0x0000000000048947 */ /* 0x000fea0003800000 */
[----:B------:R-:W-:Y:S01]  /*9610*/  BPT.TRAP 0x1 ;  /* 0x000000040000795c */ /* 0x000fe20000300000 */
.L_x_8018:
[----:B-12-4-:R-:W1:Y:S01]  /*9620*/  S2R R3, SR_TID.X ;  /* 0x0000000000037919 */ /* 0x016e620000002100 */
[----:B---3--:R-:W-:-:S05]  /*9630*/  VIADD R0, R2, 0x22400 ;  /* 0x0002240002007836 */ /* 0x008fca0000000000 */
[----:B------:R-:W-:-:S04]  /*9640*/  SHF.R.U32.HI R0, RZ, 0x4, R0 ;  /* 0x00000004ff007819 */ /* 0x000fc80000011600 */
[----:B------:R-:W-:Y:S02]  /*9650*/  LOP3.LUT R0, R0, 0x3fff, RZ, 0xc0, !PT ;  /* 0x00003fff00007812 */ /* 0x000fe400078ec0ff */
[----:B-1----:R-:W-:-:S04]  /*9660*/  LOP3.LUT R3, R3, 0x7f, RZ, 0xc0, !PT ;  /* 0x0000007f03037812 */ /* 0x002fc800078ec0ff */
[----:B------:R-:W-:Y:S01]  /*9670*/  ISETP.NE.AND P1, PT, R3, RZ, PT ;  /* 0x000000ff0300720c */ /* 0x000fe20003f25270 */
[----:B0-----:R-:W-:-:S12]  /*9680*/  @P2 BRA `(.L_x_8019) ;  /* 0x0000000000082947 */ /* 0x001fd80003800000 */
[----:B------:R-:W0:Y:S02]  /*9690*/  SYNCS.PHASECHK.TRANS64.TRYWAIT P2, [R21+URZ+0x28c30], R58 ;  /* 0x028c303a150075a7 */ /* 0x000e24000804017f */
[----:B0-----:R-:W-:Y:S05]  /*96a0*/  @!P2 BRA `(.L_x_8020) ;  /* 0x000001240010a947 */ /* 0x001fea0003800000 */
.L_x_8019:
[----:B------:R-:W-:Y:S05]  /*96b0*/  WARPSYNC.ALL ;  /* 0x0000000000007948 */ /* 0x000fea0003800000 */
[----:B------:R-:W-:Y:S01]  /*96c0*/  LOP3.LUT R20, R0, 0x10000, RZ, 0xfc, !PT ;  /* 0x0001000000147812 */ /* 0x000fe200078efcff */
[----:B------:R-:W2:Y:S01]  /*96d0*/  LDL.LU R3, [R1+0x8] ;  /* 0x0000080001037983 */ /* 0x000ea20000300800 */
[----:B------:R-:W-:Y:S01]  /*96e0*/  VIADD R0, R2, 0x20400 ;  /* 0x0002040002007836 */ /* 0x000fe20000000000 */
[----:B-----5:R-:W-:Y:S02]  /*96f0*/  WARPGROUP.ARRIVE ;  /* 0x00000000000079c5 */ /* 0x020fe40000000000 */
[----:B------:R-:W-:Y:S01]  /*9700*/  IMAD R6, R18, 0x200, R20 ;  /* 0x0000020012067824 */ /* 0x000fe200078e0214 */
[----:B------:R-:W1:Y:S01]  /*9710*/  LDC R231, c[0x0][0x448] ;  /* 0x00011200ffe77b82 */ /* 0x000e620000000800 */
        /* <DEDUP_REMOVED lines=16> */
[----:B------:R-:W-:Y:S01]  /*9820*/  IMAD.IADD R0, R202, 0x1, R195 ;  /* 0x00000001ca007824 */ /* 0x000fe200078e02c3 */
[----:B-1----:R-:W-:-:S07]  /*9830*/  ISETP.NE.AND P2, PT, R231, 0x1, PT ;  /* 0x00000001e700780c */ /* 0x002fce0003f45270 */
[----:B------:R-:W-:Y:S01]  /*9840*/  HGMMA.64x64x16.F32 R24, gdesc[UR4], RZ, !UPT, gsb0 ;  /* 0x00e00000041879f0 */ /* 0x000fe2000c0008ff */
[----:B------:R-:W-:Y:S01]  /*9850*/  R2UR UR6, R8 ;  /* 0x00000000080672ca */ /* 0x000fe200000e0000 */
[----:B------:R-:W-:Y:S01]  /*9860*/  VIADD R8, R4, 0x4 ;  /* 0x0000000404087836 */ /* 0x000fe20000000000 */
        /* <DEDUP_REMOVED lines=17> */
[----:B------:R-:W-:Y:S02]  /*9980*/  R2UR UR6, R12 ;  /* 0x000000000c0672ca */ /* 0x000fe400000e0000 */
[----:B------:R-:W-:Y:S01]  /*9990*/  R2UR UR7, R13 ;  /* 0x000000000d0772ca */ /* 0x000fe200000e0000 */
[----:B------:R-:W1:Y:S01]  /*99a0*/  @P2 LDC R12, c[0x0][0x450] ;  /* 0x00011400ff0c2b82 */ /* 0x000e620000000800 */
[----:B------:R-:W-:Y:S02]  /*99b0*/  R2UR UR4, R6 ;  /* 0x00000000060472ca */ /* 0x000fe400000e0000 */
[----:B------:R-:W-:Y:S01]  /*99c0*/  R2UR UR5, R7 ;  /* 0x00000000070572ca */ /* 0x000fe200000e0000 */
[----:B------:R-:W-:Y:S02]  /*99d0*/  WARPGROUP.DEPBAR.LE gsb0, 0x0 ;  /* 0x00008000000079c5 */ /* 0x000fe40000010000 */
[----:B------:R-:W-:-:S10]  /*99e0*/  WARPGROUP.ARRIVE ;  /* 0x00000000000079c5 */ /* 0x000fd40000000000 */
[----:B------:R-:W-:Y:S01]  /*99f0*/  HGMMA.64x64x16.F32 R24, gdesc[UR4], R24, gsb0 ;  /* 0x00e00000041879f0 */ /* 0x000fe20008000818 */
[----:B------:R-:W-:Y:S01]  /*9a00*/  ULDC UR4, c[0x0][0x988] ;  /* 0x0002620000047ab9 */ /* 0x000fe20000000800 */
[----:B--2---:R-:W-:-:S04]  /*9a10*/  LOP3.LUT R3, R3, 0xf7ffffff, RZ, 0xc0, !PT ;  /* 0xf7ffffff03037812 */ /* 0x004fc800078ec0ff */
[----:B------:R-:W-:-:S05]  /*9a20*/  @P2 LOP3.LUT R3, R3, 0x8000000, RZ, 0xfc, !PT ;  /* 0x0800000003032812 */ /* 0x000fca00078efcff */
[----:B------:R2:W-:Y:S02]  /*9a30*/  STL [R1+0x8], R3 ;  /* 0x0000080301007387 */ /* 0x0005e40000100800 */
[----:B--2---:R-:W2:Y:S02]  /*9a40*/  @P2 LDC R3, c[0x0][0x44c] ;  /* 0x00011300ff032b82 */ /* 0x004ea40000000800 */
[----:B--2---:R-:W-:-:S05]  /*9a50*/  @P2 IMAD.HI.U32 R3, R0, R3, RZ ;  /* 0x0000000300032227 */ /* 0x004fca00078e00ff */
[----:B-1----:R-:W-:Y:S01]  /*9a60*/  @P2 SHF.R.U32.HI R0, RZ, R12, R3 ;  /* 0x0000000cff002219 */ /* 0x002fe20000011603 */
[----:B------:R-:W-:-:S04]  /*9a70*/  IMAD.MOV.U32 R12, RZ, RZ, -0x40 ;  /* 0xffffffc0ff0c7424 */ /* 0x000fc800078e00ff */
[----:B------:R-:W1:Y:S01]  /*9a80*/  SHFL.IDX PT, R13, R0, 0x1, 0x1c1f ;  /* 0x003c1f00000d7f89 */ /* 0x000e6200000e0000 */
[----:B------:R-:W-:-:S03]  /*9a90*/  IMAD R3, R181, R12, 0x40 ;  /* 0x00000040b5037424 */ /* 0x000fc600078e020c */
[----:B------:R-:W2:Y:S02]  /*9aa0*/  SHFL.IDX PT, R0, R0, RZ, 0x1c1f ;  /* 0x001c1fff00007589 */ /* 0x000ea400000e0000 */
[----:B------:R-:W-:Y:S01]  /*9ab0*/  IADD3 R12, R194, 0x1, R3 ;  /* 0x00000001c20c7810 */ /* 0x000fe20007ffe003 */
[----:B------:R-:W-:Y:S02]  /*9ac0*/  WARPGROUP.DEPBAR.LE gsb0, 0x0 ;  /* 0x00008000000079c5 */ /* 0x000fe40000010000 */
[----:B------:R-:W-:Y:S02]  /*9ad0*/  IADD3 R3, -R189, R3, R194 ;  /* 0x00000003bd037210 */ /* 0x000fe40007ffe1c2 */
[----:B------:R-:W-:-:S04]  /*9ae0*/  IADD3 R12, -R193, R12, -R189 ;  /* 0x0000000cc10c7210 */ /* 0x000fc80007ffe9bd */
[----:B-1----:R-:W-:-:S04]  /*9af0*/  VIADDMNMX R13, R13, R12, R3, PT ;  /* 0x0000000c0d0d7246 */ /* 0x002fc80003800103 */
[C---:B------:R-:W-:Y:S02]  /*9b00*/  ISETP.GT.AND P2, PT, R13.reuse, RZ, PT ;  /* 0x000000ff0d00720c */ /* 0x040fe40003f44270 */
[C---:B------:R-:W-:Y:S02]  /*9b10*/  ISETP.GT.AND P3, PT, R13.reuse, 0x1, PT ;  /* 0x000000010d00780c */ /* 0x040fe40003f64270 */
[----:B------:R-:W-:Y:S02]  /*9b20*/  FSEL R15, R26, -INF , P2 ;  /* 0xff8000001a0f7808 */ /* 0x000fe40001000000 */
[----:B------:R-:W-:Y:S02]  /*9b30*/  ISETP.GT.AND P4, PT, R13, 0x8, PT ;  /* 0x000000080d00780c */ /* 0x000fe40003f84270 */
[----:B------:R-:W-:Y:S02]  /*9b40*/  FSEL R26, R27, -INF , P3 ;  /* 0xff8000001b1a7808 */ /* 0x000fe40001800000 */
        /* <DEDUP_REMOVED lines=39> */
[----:B------:R-:W-:Y:S02]  /*9dc0*/  FSEL R55, R55, -INF , P2 ;  /* 0xff80000037377808 */ /* 0x000fe40001000000 */
[----:B------:R-:W-:Y:S02]  /*9dd0*/  FMNMX.FTZ R14, R79, R14, !PT ;  /* 0x0000000e4f0e7209 */ /* 0x000fe40007810000 */
[----:B--2---:R-:W-:Y:S01]  /*9de0*/  VIADDMNMX R3, R0, R12, R3, PT ;  /* 0x0000000c00037246 */ /* 0x004fe20003800103 */
[----:B------:R-:W-:Y:S01]  /*9df0*/  IMAD.U32 R12, RZ, RZ, UR4 ;  /* 0x00000004ff0c7e24 */ /* 0x000fe2000f8e00ff */
[----:B------:R-:W-:-:S02]  /*9e00*/  FMNMX.FTZ R14, R55, R14, !PT ;  /* 0x0000000e370e7209 */ /* 0x000fc40007810000 */
[C---:B------:R-:W-:Y:S02]  /*9e10*/  ISETP.GT.AND P2, PT, R3.reuse, RZ, PT ;  /* 0x000000ff0300720c */ /* 0x040fe40003f44270 */
[C---:B------:R-:W-:Y:S01]  /*9e20*/  ISETP.GT.AND P3, PT, R3.reuse, 0x1, PT ;  /* 0x000000010300780c */ /* 0x040fe20003f64270 */
[----:B------:R-:W1:Y:S01]  /*9e30*/  SHFL.BFLY PT, R13, R14, 0x2, 0x1f ;  /* 0x0c401f000e0d7f89 */ /* 0x000e6200000e0000 */
[----:B------:R-:W-:Y:S02]  /*9e40*/  ISETP.GT.AND P4, PT, R3, 0x8, PT ;  /* 0x000000080300780c */ /* 0x000fe40003f84270 */
[----:B------:R-:W-:Y:S02]  /*9e50*/  FSEL R25, R25, -INF , P3 ;  /* 0xff80000019197808 */ /* 0x000fe40001800000 */
[----:B------:R-:W-:Y:S02]  /*9e60*/  FSEL R27, R28, -INF , P4 ;  /* 0xff8000001c1b7808 */ /* 0x000fe40002000000 */
[----:B------:R-:W-:-:S02]  /*9e70*/  ISETP.GT.AND P3, PT, R3, 0x10, PT ;  /* 0x000000100300780c */ /* 0x000fc40003f64270 */
[C---:B------:R-:W-:Y:S02]  /*9e80*/  ISETP.GT.AND P4, PT, R3.reuse, 0x21, PT ;  /* 0x000000210300780c */ /* 0x040fe40003f84270 */
[----:B------:R-:W-:Y:S02]  /*9e90*/  FSEL R31, R32, -INF , P3 ;  /* 0xff800000201f7808 */ /* 0x000fe40001800000 */
[----:B------:R-:W-:Y:S02]  /*9ea0*/  ISETP.GT.AND P3, PT, R3, 0x18, PT ;  /* 0x000000180300780c */ /* 0x000fe40003f64270 */
[----:B------:R-:W-:Y:S02]  /*9eb0*/  FSEL R41, R41, -INF , P4 ;  /* 0xff80000029297808 */ /* 0x000fe40002000000 */
[----:B-1----:R-:W-:Y:S02]  /*9ec0*/  FMNMX.FTZ R30, R14, R13, !PT ;  /* 0x0000000d0e1e7209 */ /* 0x002fe40007810000 */
[----:B------:R-:W-:-:S02]  /*9ed0*/  FSEL R13, R24, -INF , P2 ;  /* 0xff800000180d7808 */ /* 0x000fc40001000000 */
[----:B------:R-:W-:Y:S01]  /*9ee0*/  ISETP.GT.AND P2, PT, R3, 0x9, PT ;  /* 0x000000090300780c */ /* 0x000fe20003f44270 */
[----:B------:R-:W1:Y:S01]  /*9ef0*/  SHFL.BFLY PT, R35, R30, 0x1, 0x1f ;  /* 0x0c201f001e237f89 */ /* 0x000e6200000e0000 */
        /* <DEDUP_REMOVED lines=10> */
[----:B------:R-:W-:-:S02]  /*9fa0*/  ISETP.GT.AND P2, PT, R3, 0x29, PT ;  /* 0x000000290300780c */ /* 0x000fc40003f44270 */
[----:B-1----:R-:W-:Y:S02]  /*9fb0*/  FMNMX.FTZ R14, R30, R35, !PT ;  /* 0x000000231e0e7209 */ /* 0x002fe40007810000 */
[----:B------:R-:W-:Y:S02]  /*9fc0*/  FSEL R35, R36, -INF , P3 ;  /* 0xff80000024237808 */ /* 0x000fe40001800000 */
[----:B------:R-:W-:Y:S01]  /*9fd0*/  ISETP.GT.AND P3, PT, R3, 0x20, PT ;  /* 0x000000200300780c */ /* 0x000fe20003f64270 */
[----:B------:R-:W-:Y:S01]  /*9fe0*/  FMUL.FTZ R24, R14, R12 ;  /* 0x0000000c0e187220 */ /* 0x000fe20000410000 */
        /* <DEDUP_REMOVED lines=16> */
[----:B------:R-:W-:Y:S02]  /*a0f0*/  FSETP.NEU.FTZ.AND P4, PT, R14, -INF , PT ;  /* 0xff8000000e00780b */ /* 0x000fe40003f9d000 */
[----:B------:R-:W-:Y:S02]  /*a100*/  ISETP.GT.AND P2, PT, R3, 0x39, PT ;  /* 0x000000390300780c */ /* 0x000fe40003f44270 */
[----:B------:R-:W-:Y:S02]  /*a110*/  FSEL R3, R52, -INF , P3 ;  /* 0xff80000034037808 */ /* 0x000fe40001800000 */
[----:B------:R-:W-:Y:S02]  /*a120*/  FMNMX.FTZ R0, R49, R0, !PT ;  /* 0x0000000031007209 */ /* 0x000fe40007810000 */
[----:B------:R-:W-:-:S02]  /*a130*/  FSEL R28, R24, RZ, P4 ;  /* 0x000000ff181c7208 */ /* 0x000fc40002000000 */
[----:B------:R-:W-:Y:S02]  /*a140*/  FSEL R53, R53, -INF , P2 ;  /* 0xff80000035357808 */ /* 0x000fe40001000000 */
[----:B------:R-:W-:Y:S01]  /*a150*/  FMNMX.FTZ R0, R3, R0, !PT ;  /* 0x0000000003007209 */ /* 0x000fe20007810000 */
[-CC-:B------:R-:W-:Y:S01]  /*a160*/  FFMA.FTZ R15, R15, R12.reuse, -R28.reuse ;  /* 0x0000000c0f0f7223 */ /* 0x180fe2000001081c */
[-CC-:B------:R-:W-:Y:S01]  /*a170*/  FFMA.FTZ R26, R26, R12.reuse, -R28.reuse ;  /* 0x0000000c1a1a7223 */ /* 0x180fe2000001081c */
[--C-:B------:R-:W-:Y:S01]  /*a180*/  FFMA.FTZ R57, R57, R12, -R28.reuse ;  /* 0x0000000c39397223 */ /* 0x100fe2000001081c */
[----:B------:R-:W-:Y:S01]  /*a190*/  FMNMX.FTZ R0, R53, R0, !PT ;  /* 0x0000000035007209 */ /* 0x000fe20007810000 */
        /* <DEDUP_REMOVED lines=9> */
[----:B-1----:R-:W1:Y:S01]  /*a230*/  SHFL.BFLY PT, R15, R0, 0x2, 0x1f ;  /* 0x0c401f00000f7f89 */ /* 0x002e6200000e0000 */
[-CC-:B------:R-:W-:Y:S01]  /*a240*/  FFMA.FTZ R73, R73, R12.reuse, -R28.reuse ;  /* 0x0000000c49497223 */ /* 0x180fe2000001081c */
[-CC-:B------:R-:W-:Y:S01]  /*a250*/  FFMA.FTZ R75, R75, R12.reuse, -R28.reuse ;  /* 0x0000000c4b4b7223 */ /* 0x180fe2000001081c */
[-CC-:B------:R-:W-:Y:S01]  /*a260*/  FFMA.FTZ R77, R77, R12.reuse, -R28.reuse ;  /* 0x0000000c4d4d7223 */ /* 0x180fe2000001081c */
[-CC-:B------:R-:W-:Y:S01]  /*a270*/  FFMA.FTZ R51, R51, R12.reuse, -R28.reuse ;  /* 0x0000000c33337223 */ /* 0x180fe2000001081c */
[-CC-:B------:R-:W-:Y:S01]  /*a280*/  FFMA.FTZ R79, R79, R12.reuse, -R28.reuse ;  /* 0x0000000c4f4f7223 */ /* 0x180fe2000001081c */
[----:B------:R-:W-:Y:S01]  /*a290*/  FFMA.FTZ R28, R55, R12, -R28 ;  /* 0x0000000c371c7223 */ /* 0x000fe2000001081c */
[----:B------:R-:W-:Y:S08]  /*a2a0*/  MUFU.EX2 R57, R57 ;  /* 0x0000003900397308 */ /* 0x000ff00000000800 */
[----:B------:R-:W2:Y:S08]  /*a2b0*/  MUFU.EX2 R32, R59 ;  /* 0x0000003b00207308 */ /* 0x000eb00000000800 */
[----:B------:R-:W-:Y:S01]  /*a2c0*/  MUFU.EX2 R61, R61 ;  /* 0x0000003d003d7308 */ /* 0x000fe20000000800 */
[----:B-1----:R-:W-:-:S05]  /*a2d0*/  FMNMX.FTZ R24, R0, R15, !PT ;  /* 0x0000000f00187209 */ /* 0x002fca0007810000 */
[----:B------:R-:W1:Y:S02]  /*a2e0*/  SHFL.BFLY PT, R15, R24, 0x1, 0x1f ;  /* 0x0c201f00180f7f89 */ /* 0x000e6400000e0000 */
[----:B------:R-:W3:Y:S01]  /*a2f0*/  MUFU.EX2 R34, R63 ;  /* 0x0000003f00227308 */ /* 0x000ee20000000800 */
[----:B--2---:R-:W-:-:S07]  /*a300*/  F2FP.F16.F32.PACK_AB R167, R32, R57 ;  /* 0x0000003920a7723e */ /* 0x004fce00000000ff */
[----:B------:R-:W-:Y:S08]  /*a310*/  MUFU.EX2 R65, R65 ;  /* 0x0000004100417308 */ /* 0x000ff00000000800 */
[----:B------:R-:W2:Y:S01]  /*a320*/  MUFU.EX2 R36, R67 ;  /* 0x0000004300247308 */ /* 0x000ea20000000800 */
[----:B---3--:R-:W-:Y:S02]  /*a330*/  F2FP.F16.F32.PACK_AB R153, R34, R61 ;  /* 0x0000003d2299723e */ /* 0x008fe400000000ff */
[----:B-1----:R-:W-:-:S05]  /*a340*/  FMNMX.FTZ R15, R24, R15, !PT ;  /* 0x0000000f180f7209 */ /* 0x002fca0007810000 */
[----:B------:R-:W-:Y:S01]  /*a350*/  MUFU.EX2 R69, R69 ;  /* 0x0000004500457308 */ /* 0x000fe20000000800 */
[C---:B------:R-:W-:Y:S01]  /*a360*/  FSETP.NEU.FTZ.AND P2, PT, R15.reuse, -INF , PT ;  /* 0xff8000000f00780b */ /* 0x040fe20003f5d000 */
[----:B------:R-:W-:-:S05]  /*a370*/  FMUL.FTZ R0, R15, R12 ;  /* 0x0000000c0f007220 */ /* 0x000fca0000410000 */
[----:B------:R-:W-:Y:S01]  /*a380*/  FSEL R24, R0, RZ, P2 ;  /* 0x000000ff00187208 */ /* 0x000fe20001000000 */
[----:B------:R-:W-:Y:S01]  /*a390*/  FADD.FTZ R0, R165, R30 ;  /* 0x0000001ea5007221 */ /* 0x000fe20000010000 */
[----:B------:R-:W1:Y:S01]  /*a3a0*/  MUFU.EX2 R38, R71 ;  /* 0x0000004700267308 */ /* 0x000e620000000800 */
[----:B------:R-:W-:Y:S02]  /*a3b0*/  F2FP.F16.F32.PACK_AB R165, R30, R165 ;  /* 0x000000a51ea5723e */ /* 0x000fe400000000ff */
        /* <DEDUP_REMOVED lines=12> */
[----:B------:R-:W-:Y:S01]  /*a480*/  FFMA.FTZ R45, R45, R12, -R24 ;  /* 0x0000000c2d2d7223 */ /* 0x000fe20000010818 */
[----:B------:R-:W4:Y:S01]  /*a490*/  MUFU.EX2 R13, R13 ;  /* 0x0000000d000d7308 */ /* 0x000f220000000800 */
[----:B---3--:R-:W-:Y:S01]  /*a4a0*/  FADD.FTZ R25, R57, R0 ;  /* 0x0000000039197221 */ /* 0x008fe20000010000 */
[----:B------:R-:W-:-:S02]  /*a4b0*/  @!P1 VIADD R0, R21, 0x28c40 ;  /* 0x00028c4015009836 */ /* 0x000fc40000000000 */
[-CC-:B------:R-:W-:Y:S01]  /*a4c0*/  FFMA.FTZ R47, R47, R12.reuse, -R24.reuse ;  /* 0x0000000c2f2f7223 */ /* 0x180fe20000010818 */
[-CC-:B------:R-:W-:Y:S01]  /*a4d0*/  FFMA.FTZ R49, R49, R12.reuse, -R24.reuse ;  /* 0x0000000c31317223 */ /* 0x180fe20000010818 */
[----:B------:R-:W-:Y:S01]  /*a4e0*/  FADD.FTZ R46, R32, R25 ;  /* 0x00000019202e7221 */ /* 0x000fe20000010000 */
[-C--:B------:R-:W-:Y:S01]  /*a4f0*/  FFMA.FTZ R3, R3, R12.reuse, -R24 ;  /* 0x0000000c03037223 */ /* 0x080fe20000010818 */
[----:B------:R-:W-:Y:S01]  /*a500*/  @!P1 PRMT R0, RZ, 0x654, R0 ;  /* 0x00000654ff009816 */ /* 0x000fe20000000000 */
[----:B------:R-:W3:Y:S01]  /*a510*/  MUFU.EX2 R27, R27 ;  /* 0x0000001b001b7308 */ /* 0x000ee20000000800 */
[----:B------:R-:W-:Y:S01]  /*a520*/  FFMA.FTZ R24, R53, R12, -R24 ;  /* 0x0000000c35187223 */ /* 0x000fe20000010818 */
[----:B--2---:R-:W-:Y:S01]  /*a530*/  F2FP.F16.F32.PACK_AB R155, R36, R65 ;  /* 0x00000041249b723e */ /* 0x004fe200000000ff */
[----:B------:R2:W-:Y:S01]  /*a540*/  @!P1 SYNCS.ARRIVE.TRANS64.RED.A1T0 RZ, [R0+URZ], RZ ;  /* 0x000000ff00ff99a7 */ /* 0x0005e2000810043f */
[----:B-1----:R-:W-:-:S04]  /*a550*/  F2FP.F16.F32.PACK_AB R157, R38, R69 ;  /* 0x00000045269d723e */ /* 0x002fc800000000ff */
[----:B------:R1:W0:Y:S01]  /*a560*/  MUFU.EX2 R166, R29 ;  /* 0x0000001d00a67308 */ /* 0x0002220000000800 */
[----:B----4-:R-:W-:Y:S01]  /*a570*/  FADD.FTZ R44, R13, R164 ;  /* 0x000000a40d2c7221 */ /* 0x010fe20000010000 */
[----:B------:R-:W-:-:S06]  /*a580*/  F2FP.F16.F32.PACK_AB R164, R164, R13 ;  /* 0x0000000da4a4723e */ /* 0x000fcc00000000ff */
[----:B------:R-:W4:Y:S01]  /*a590*/  MUFU.EX2 R31, R31 ;  /* 0x0000001f001f7308 */ /* 0x000f220000000800 */
[----:B---3--:R-:W-:Y:S01]  /*a5a0*/  FADD.FTZ R25, R27, R44 ;  /* 0x0000002c1b197221 */ /* 0x008fe20000010000 */
[----:B-1----:R-:W-:-:S04]  /*a5b0*/  FADD.FTZ R29, R61, R46 ;  /* 0x0000002e3d1d7221 */ /* 0x002fc80000010000 */
[----:B------:R-:W-:Y:S02]  /*a5c0*/  FADD.FTZ R46, R34, R29 ;  /* 0x0000001d222e7221 */ /* 0x000fe40000010000 */
[----:B------:R-:W1:Y:S01]  /*a5d0*/  MUFU.EX2 R152, R33 ;  /* 0x0000002100987308 */ /* 0x000e620000000800 */
[C---:B0-----:R-:W-:Y:S01]  /*a5e0*/  FADD.FTZ R44, R166.reuse, R25 ;  /* 0x00000019a62c7221 */ /* 0x041fe20000010000 */
[----:B------:R-:W-:Y:S01]  /*a5f0*/  FADD.FTZ R29, R65, R46 ;  /* 0x0000002e411d7221 */ /* 0x000fe20000010000 */
[----:B------:R-:W-:Y:S01]  /*a600*/  F2FP.F16.F32.PACK_AB R166, R166, R27 ;  /* 0x0000001ba6a6723e */ /* 0x000fe200000000ff */
[----:B------:R-:W-:Y:S01]  /*a610*/  BAR.SYNC.DEFER_BLOCKING 0xf, 0x100 ;  /* 0x03c4000000007b1d */ /* 0x000fe20000010000 */
[----:B----4-:R-:W-:-:S05]  /*a620*/  FADD.FTZ R25, R31, R44 ;  /* 0x0000002c1f197221 */ /* 0x010fca0000010000 */
[----:B------:R-:W0:Y:S01]  /*a630*/  MUFU.EX2 R35, R35 ;  /* 0x0000002300237308 */ /* 0x000e220000000800 */
[----:B------:R-:W-:-:S04]  /*a640*/  FADD.FTZ R44, R36, R29 ;  /* 0x0000001d242c7221 */ /* 0x000fc80000010000 */
[----:B------:R-:W-:Y:S01]  /*a650*/  FADD.FTZ R29, R69, R44 ;  /* 0x0000002c451d7221 */ /* 0x000fe20000010000 */
[----:B-1----:R-:W-:Y:S02]  /*a660*/  FADD.FTZ R30, R152, R25 ;  /* 0x00000019981e7221 */ /* 0x002fe40000010000 */
[----:B------:R-:W1:Y:S01]  /*a670*/  MUFU.EX2 R154, R37 ;  /* 0x00000025009a7308 */ /* 0x000e620000000800 */
[----:B------:R-:W-:Y:S01]  /*a680*/  FADD.FTZ R32, R38, R29 ;  /* 0x0000001d26207221 */ /* 0x000fe20000010000 */
[----:B------:R-:W-:-:S06]  /*a690*/  F2FP.F16.F32.PACK_AB R152, R152, R31 ;  /* 0x0000001f9898723e */ /* 0x000fcc00000000ff */
[----:B------:R-:W3:Y:S01]  /*a6a0*/  MUFU.EX2 R39, R39 ;  /* 0x0000002700277308 */ /* 0x000ee20000000800 */
[----:B0-----:R-:W-:Y:S01]  /*a6b0*/  FADD.FTZ R25, R35, R30 ;  /* 0x0000001e23197221 */ /* 0x001fe20000010000 */
[----:B------:R0:W-:Y:S06]  /*a6c0*/  STSM.16.M88.4 [R197+0x26800], R164 ;  /* 0x026800a4c5007844 */ /* 0x0001ec0000000200 */
[----:B------:R-:W4:Y:S01]  /*a6d0*/  MUFU.EX2 R156, R41 ;  /* 0x00000029009c7308 */ /* 0x000f220000000800 */
[C---:B-1----:R-:W-:Y:S01]  /*a6e0*/  FADD.FTZ R30, R154.reuse, R25 ;  /* 0x000000199a1e7221 */ /* 0x042fe20000010000 */
[----:B------:R-:W-:-:S05]  /*a6f0*/  F2FP.F16.F32.PACK_AB R154, R154, R35 ;  /* 0x000000239a9a723e */ /* 0x000fca00000000ff */
[----:B------:R0:W-:Y:S01]  /*a700*/  STSM.16.M88.4 [R200], R152 ;  /* 0x00000098c8007844 */ /* 0x0001e20000000200 */
[----:B------:R-:W1:Y:S01]  /*a710*/  MUFU.EX2 R73, R73 ;  /* 0x0000004900497308 */ /* 0x000e620000000800 */
[----:B---3--:R-:W-:-:S07]  /*a720*/  FADD.FTZ R13, R39, R30 ;  /* 0x0000001e270d7221 */ /* 0x008fce0000010000 */
[----:B------:R-:W3:Y:S01]  /*a730*/  MUFU.EX2 R43, R43 ;  /* 0x0000002b002b7308 */ /* 0x000ee20000000800 */
[C---:B----4-:R-:W-:Y:S01]  /*a740*/  FADD.FTZ R30, R156.reuse, R13 ;  /* 0x0000000d9c1e7221 */ /* 0x050fe20000010000 */
[----:B------:R-:W-:-:S06]  /*a750*/  F2FP.F16.F32.PACK_AB R156, R156, R39 ;  /* 0x000000279c9c723e */ /* 0x000fcc00000000ff */
[----:B------:R-:W4:Y:S01]  /*a760*/  MUFU.EX2 R40, R75 ;  /* 0x0000004b00287308 */ /* 0x000f220000000800 */
[----:B-1----:R-:W-:-:S07]  /*a770*/  FADD.FTZ R25, R73, R32 ;  /* 0x0000002049197221 */ /* 0x002fce0000010000 */
[----:B------:R-:W1:Y:S01]  /*a780*/  MUFU.EX2 R26, R45 ;  /* 0x0000002d001a7308 */ /* 0x000e620000000800 */
[----:B---3--:R-:W-:-:S07]  /*a790*/  FADD.FTZ R13, R43, R30 ;  /* 0x0000001e2b0d7221 */ /* 0x008fce0000010000 */
[----:B------:R-:W-:Y:S01]  /*a7a0*/  MUFU.EX2 R77, R77 ;  /* 0x0000004d004d7308 */ /* 0x000fe20000000800 */
[C---:B----4-:R-:W-:Y:S01]  /*a7b0*/  F2FP.F16.F32.PACK_AB R159, R40.reuse, R73 ;  /* 0x00000049289f723e */ /* 0x050fe200000000ff */
[----:B------:R-:W-:-:S06]  /*a7c0*/  FADD.FTZ R40, R40, R25 ;  /* 0x0000001928287221 */ /* 0x000fcc0000010000 */
[----:B------:R-:W3:Y:S01]  /*a7d0*/  MUFU.EX2 R42, R51 ;  /* 0x00000033002a7308 */ /* 0x000ee20000000800 */
[C---:B-1----:R-:W-:Y:S01]  /*a7e0*/  F2FP.F16.F32.PACK_AB R158, R26.reuse, R43 ;  /* 0x0000002b1a9e723e */ /* 0x042fe200000000ff */
[----:B------:R-:W-:-:S04]  /*a7f0*/  FADD.FTZ R26, R26, R13 ;  /* 0x0000000d1a1a7221 */ /* 0x000fc80000010000 */
[----:B------:R0:W-:Y:S02]  /*a800*/  STSM.16.M88.4 [R198], R156 ;  /* 0x0000009cc6007844 */ /* 0x0001e40000000200 */
[----:B------:R-:W-:Y:S08]  /*a810*/  MUFU.EX2 R47, R47 ;  /* 0x0000002f002f7308 */ /* 0x000ff00000000800 */
[----:B--2---:R-:W1:Y:S01]  /*a820*/  MUFU.EX2 R0, R49 ;  /* 0x0000003100007308 */ /* 0x004e620000000800 */
[----:B---3--:R-:W-:Y:S01]  /*a830*/  F2FP.F16.F32.PACK_AB R161, R42, R77 ;  /* 0x0000004d2aa1723e */ /* 0x008fe200000000ff */
[----:B------:R-:W-:-:S04]  /*a840*/  FADD.FTZ R77, R77, R40 ;  /* 0x000000284d4d7221 */ /* 0x000fc80000010000 */
[----:B------:R-:W-:Y:S02]  /*a850*/  FADD.FTZ R42, R42, R77 ;  /* 0x0000004d2a2a7221 */ /* 0x000fe40000010000 */
[----:B------:R-:W-:Y:S08]  /*a860*/  MUFU.EX2 R79, R79 ;  /* 0x0000004f004f7308 */ /* 0x000ff00000000800 */
[----:B------:R-:W2:Y:S01]  /*a870*/  MUFU.EX2 R28, R28 ;  /* 0x0000001c001c7308 */ /* 0x000ea20000000800 */
[----:B-1----:R-:W-:Y:S01]  /*a880*/  F2FP.F16.F32.PACK_AB R160, R0, R47 ;  /* 0x0000002f00a0723e */ /* 0x002fe200000000ff */
[----:B------:R-:W-:-:S04]  /*a890*/  FADD.FTZ R47, R47, R26 ;  /* 0x0000001a2f2f7221 */ /* 0x000fc80000010000 */
[----:B------:R-:W-:Y:S02]  /*a8a0*/  FADD.FTZ R0, R0, R47 ;  /* 0x0000002f00007221 */ /* 0x000fe40000010000 */
[----:B------:R-:W1:Y:S08]  /*a8b0*/  MUFU.EX2 R3, R3 ;  /* 0x0000000300037308 */ /* 0x000e700000000800 */
[----:B------:R-:W3:Y:S01]  /*a8c0*/  MUFU.EX2 R24, R24 ;  /* 0x0000001800187308 */ /* 0x000ee20000000800 */
[----:B--2---:R-:W-:Y:S01]  /*a8d0*/  F2FP.F16.F32.PACK_AB R163, R28, R79 ;  /* 0x0000004f1ca3723e */ /* 0x004fe200000000ff */
[----:B------:R-:W-:Y:S01]  /*a8e0*/  FADD.FTZ R79, R79, R42 ;  /* 0x0000002a4f4f7221 */ /* 0x000fe20000010000 */
[----:B-1----:R-:W-:Y:S01]  /*a8f0*/  FADD.FTZ R13, R3, R0 ;  /* 0x00000000030d7221 */ /* 0x002fe20000010000 */
[----:B---3--:R-:W-:-:S02]  /*a900*/  F2FP.F16.F32.PACK_AB R162, R24, R3 ;  /* 0x0000000318a2723e */ /* 0x008fc400000000ff */
[----:B------:R-:W-:Y:S01]  /*a910*/  FADD.FTZ R3, R28, R79 ;  /* 0x0000004f1c037221 */ /* 0x000fe20000010000 */
[----:B------:R-:W-:Y:S02]  /*a920*/  FADD.FTZ R0, R24, R13 ;  /* 0x0000000d18007221 */ /* 0x000fe40000010000 */
[----:B------:R0:W-:Y:S01]  /*a930*/  STSM.16.M88.4 [R199], R160 ;  /* 0x000000a0c7007844 */ /* 0x0001e20000000200 */
[----:B------:R-:W-:Y:S05]  /*a940*/  @!P0 BRA `(.L_x_8021) ;  /* 0x0000000000048947 */ /* 0x000fea0003800000 */
[----:B------:R-:W-:Y:S01]  /*a950*/  BPT.TRAP 0x1 ;  /* 0x000000040000795c */ /* 0x000fe20000300000 */
.L_x_8021:
[----:B------:R1:W2:Y:S01]  /*a960*/  SYNCS.PHASECHK.TRANS64.TRYWAIT P2, [R21+URZ+0x28c50], R58 ;  /* 0x028c503a150075a7 */ /* 0x0002a2000804017f */
[----:B------:R-:W-:Y:S05]  /*a970*/  @!P0 BRA `(.L_x_8022) ;  /* 0x0000000000048947 */ /* 0x000fea0003800000 */
[----:B------:R-:W-:Y:S01]  /*a980*/  BPT.TRAP 0x1 ;  /* 0x000000040000795c */ /* 0x000fe20000300000 */
.L_x_8022:
[----:B------:R-:W-:Y:S01]  /*a990*/  LOP3.LUT R13, R56, 0x2000000, RZ, 0xfc, !PT ;  /* 0x02000000380d7812 */ /* 0x000fe200078efcff */
[----:B------:R-:W-:Y:S01]  /*a9a0*/  ULDC UR36, c[0x0][0x988] ;  /* 0x0002620000247ab9 */ /* 0x000fe20000000800 */
[----:B------:R-:W-:Y:S01]  /*a9b0*/  ULDC UR37, c[0x0][0x988] ;  /* 0x0002620000257ab9 */ /* 0x000fe20000000800 */
[----:B------:R-:W-:Y:S01]  /*a9c0*/  BSSY B0, `(.L_x_8023) ;  /* 0x0000006000007945 */ /* 0x000fe20003800000 */
[----:B------:R-:W-:Y:S02]  /*a9d0*/  IMAD.MOV.U32 R169, RZ, RZ, 0x40000040 ;  /* 0x40000040ffa97424 */ /* 0x000fe400078e00ff */
[----:B------:R-:W-:Y:S01]  /*a9e0*/  IMAD R168, R18, 0x1000, R13 ;  /* 0x0000100012a87824 */ /* 0x000fe200078e020d */
[----:B--2---:R-:W-:Y:S06]  /*a9f0*/  @P2 BRA `(.L_x_8024) ;  /* 0x0000000000082947 */ /* 0x004fec0003800000 */
[----:B------:R-:W2:Y:S02]  /*aa00*/  SYNCS.PHASECHK.TRANS64.TRYWAIT P2, [R21+URZ+0x28c50], R58 ;  /* 0x028c503a150075a7 */ /* 0x000ea4000804017f */
[----:B--2---:R-:W-:Y:S05]  /*aa10*/  @!P2 BRA `(.L_x_8025) ;  /* 0x000001100048a947 */ /* 0x004fea0003800000 */
.L_x_8024:
[----:B------:R-:W-:Y:S05]  /*aa20*/  BSYNC B0 ;  /* 0x0000000000007941 */ /* 0x000fea0003800000 */
.L_x_8023:
[----:B------:R-:W-:Y:S01]  /*aa30*/  R2UR UR6, R168 ;  /* 0x00000000a80672ca */ /* 0x000fe200000e0000 */
[----:B-12---:R-:W-:Y:S01]  /*aa40*/  WARPGROUP.ARRIVE ;  /* 0x00000000000079c5 */ /* 0x006fe20000000000 */
[----:B------:R-:W-:Y:S01]  /*aa50*/  R2UR UR7, R169 ;  /* 0x00000000a90772ca */ /* 0x000fe200000e0000 */
[----:B------:R-:W-:Y:S01]  /*aa60*/  IMAD.MOV.U32 R169, RZ, RZ, 0x40000040 ;  /* 0x40000040ffa97424 */ /* 0x000fe200078e00ff */
[----:B------:R-:W-:Y:S01]  /*aa70*/  ISETP.NE.AND P2, PT, R231, 0x1, PT ;  /* 0x00000001e700780c */ /* 0x000fe20003f45270 */
[----:B------:R-:W-:Y:S01]  /*aa80*/  @!P1 VIADD R21, R21, 0x28c60 ;  /* 0x00028c6015159836 */ /* 0x000fe20000000000 */
[----:B------:R-:W-:Y:S01]  /*aa90*/  BSSY B0, `(.L_x_8026) ;  /* 0x0000239000007945 */ /* 0x000fe20003800000 */
[----:B------:R-:W-:-:S03]  /*aaa0*/  VIADD R213, R181, 0xfffffffe ;  /* 0xfffffffeb5d57836 */ /* 0x000fc60000000000 */
[----:B------:R-:W-:-:S05]  /*aab0*/  @!P1 PRMT R21, RZ, 0x654, R21 ;  /* 0x00000654ff159816 */ /* 0x000fca0000000015 */
[----:B------:R-:W-:Y:S03]  /*aac0*/  HGMMA.64x256x16.F32 R24, R164, gdesc[UR4].tnspB, RZ, !UPT, gsb0 ;  /* 0x43e00004a4187df0 */ /* 0x000fe6000c0008ff */
[----:B------:R-:W-:Y:S02]  /*aad0*/  WARPGROUP.DEPBAR.LE gsb0, 0x0 ;  /* 0x00008000000079c5 */ /* 0x000fe40000010000 */
[----:B0-----:R-:W-:Y:S01]  /*aae0*/  VIADD R164, R168, 0x80 ;  /* 0x00000080a8a47836 */ /* 0x001fe20000000000 */
        /* <DEDUP_REMOVED lines=9> */
[----:B------:R-:W-:Y:S01]  /*ab80*/  IMAD.MOV.U32 R153, RZ, RZ, 0x40000040 ;  /* 0x40000040ff997424 */ /* 0x000fe200078e00ff */
[----:B------:R-:W0:Y:S01]  /*ab90*/  @P2 LDC R154, c[0x0][0x450] ;  /* 0x00011400ff9a2b82 */ /* 0x000e220000000800 */
[----:B------:R-:W-:Y:S01]  /*aba0*/  VIADD R168, R168, 0x180 ;  /* 0x00000180a8a87836 */ /* 0x000fe20000000000 */
[----:B------:R-:W-:-:S02]  /*abb0*/  R2UR UR6, R152 ;  /* 0x00000000980672ca */ /* 0x000fc400000e0000 */
[----:B------:R-:W-:-:S04]  /*abc0*/  R2UR UR7, R153 ;  /* 0x00000000990772ca */ /* 0x000fc800000e0000 */
[----:B------:R-:W1:-:S12]  /*abd0*/  @P2 LDC R152, c[0x0][0x44c] ;  /* 0x00011300ff982b82 */ /* 0x000e580000000800 */
[----:B------:R-:W-:Y:S01]  /*abe0*/  HGMMA.64x256x16.F32 R24, R156, gdesc[UR4].tnspB, R24, gsb0 ;  /* 0x43e000049c187df0 */ /* 0x000fe20008000818 */
[----:B------:R-:W-:Y:S02]  /*abf0*/  R2UR UR6, R168 ;  /* 0x00000000a80672ca */ /* 0x000fe400000e0000 */
[----:B------:R-:W-:Y:S01]  /*ac00*/  R2UR UR7, R169 ;  /* 0x00000000a90772ca */ /* 0x000fe200000e0000 */
[----:B-1----:R-:W-:-:S04]  /*ac10*/  @P2 IMAD.HI.U32 R153, R195, R152, RZ ;  /* 0x00000098c3992227 */ /* 0x002fc800078e00ff */
[----:B------:R-:W-:Y:S01]  /*ac20*/  IMAD.MOV.U32 R152, RZ, RZ, R195 ;  /* 0x000000ffff987224 */ /* 0x000fe200078e00c3 */
[----:B0-----:R-:W-:-:S04]  /*ac30*/  @P2 SHF.R.U32.HI R152, RZ, R154, R153 ;  /* 0x0000009aff982219 */ /* 0x001fc80000011699 */
[----:B------:R-:W-:-:S04]  /*ac40*/  IADD3 R152, R152, R194, -R193 ;  /* 0x000000c298987210 */ /* 0x000fc80007ffe8c1 */
[----:B------:R-:W-:-:S04]  /*ac50*/  SHF.R.S32.HI R153, RZ, 0x1f, R152 ;  /* 0x0000001fff997819 */ /* 0x000fc80000011498 */
[----:B------:R-:W-:Y:S01]  /*ac60*/  LEA.HI R153, R153, R152, RZ, 0x6 ;  /* 0x0000009899997211 */ /* 0x000fe200078f30ff */
[----:B------:R-:W-:Y:S02]  /*ac70*/  WARPGROUP.DEPBAR.LE gsb0, 0x0 ;  /* 0x00008000000079c5 */ /* 0x000fe40000010000 */
[----:B------:R-:W-:-:S06]  /*ac80*/  WARPGROUP.ARRIVE ;  /* 0x00000000000079c5 */ /* 0x000fcc0000000000 */
        /* <DEDUP_REMOVED lines=11> */
[----:B0-----:R-:W-:-:S04]  /*ad40*/  SHF.R.S32.HI R21, RZ, 0x6, R153 ;  /* 0x00000006ff157819 */ /* 0x001fc80000011499 */
[----:B------:R-:W-:-:S04]  /*ad50*/  VIMNMX R21, RZ, R21, !PT ;  /* 0x00000015ff157248 */ /* 0x000fc80007fe0100 */
[----:B------:R-:W-:-:S13]  /*ad60*/  ISETP.GE.AND P2, PT, R213, R21, PT ;  /* 0x00000015d500720c */ /* 0x000fda0003f46270 */
[----:B------:R-:W-:Y:S05]  /*ad70*/  @!P2 BRA `(.L_x_8027) ;  /* 0x000000200028a947 */ /* 0x000fea0003800000 */
[----:B------:R-:W-:Y:S01]  /*ad80*/  BSSY B1, `(.L_x_8027) ;  /* 0x0000209000017945 */ /* 0x000fe20003800000 */
[----:B------:R-:W-:Y:S02]  /*ad90*/  IMAD.MOV.U32 R225, RZ, RZ, R14 ;  /* 0x000000ffffe17224 */ /* 0x000fe400078e000e */
[----:B------:R-:W-:Y:S02]  /*ada0*/  IMAD.MOV.U32 R223, RZ, RZ, R15 ;  /* 0x000000ffffdf7224 */ /* 0x000fe400078e000f */
[----:B------:R-:W-:-:S07]  /*adb0*/  IMAD.MOV.U32 R224, RZ, RZ, R18 ;  /* 0x000000ffffe07224 */ /* 0x000fce00078e0012 */
.L_x_8038:
[----:B------:R-:W-:-:S05]  /*adc0*/  VIADD R18, R224, 0x1 ;  /* 0x00000001e0127836 */ /* 0x000fca0000000000 */
[----:B------:R-:W-:-:S04]  /*add0*/  ISETP.NE.AND P2, PT, R18, 0x2, PT ;  /* 0x000000021200780c */ /* 0x000fc80003f45270 */
[----:B------:R-:W-:Y:S02]  /*ade0*/  SEL R12, RZ, 0x1, P2 ;  /* 0x00000001ff0c7807 */ /* 0x000fe40001000000 */
[----:B------:R-:W-:Y:S02]  /*adf0*/  SEL R18, R18, RZ, P2 ;  /* 0x000000ff12127207 */ /* 0x000fe40001000000 */
[----:B------:R-:W-:Y:S01]  /*ae00*/  LOP3.LUT R19, R19, R12, RZ, 0x3c, !PT ;  /* 0x0000000c13137212 */ /* 0x000fe200078e3cff */
[----:B0-----:R-:W-:Y:S06]  /*ae10*/  @!P0 BRA `(.L_x_8028) ;  /* 0x0000000000048947 */ /* 0x001fec0003800000 */
[----:B------:R-:W-:Y:S01]  /*ae20*/  BPT.TRAP 0x1 ;  /* 0x000000040000795c */ /* 0x000fe20000300000 */
.L_x_8028:
[----:B------:R-:W-:Y:S01]  /*ae30*/  IMAD R214, R18, 0x8, R2 ;  /* 0x0000000812d67824 */ /* 0x000fe200078e0202 */
[----:B------:R-:W-:-:S04]  /*ae40*/  SHF.L.U32 R219, R19, 0x1f, RZ ;  /* 0x0000001f13db7819 */ /* 0x000fc800000006ff */
[----:B------:R0:W1:Y:S01]  /*ae50*/  SYNCS.PHASECHK.TRANS64.TRYWAIT P2, [R214+URZ+0x28c30], R219 ;  /* 0x028c30dbd60075a7 */ /* 0x000062000804017f */
[----:B------:R-:W-:Y:S05]  /*ae60*/  @!P0 BRA `(.L_x_8029) ;  /* 0x0000000000048947 */ /* 0x000fea0003800000 */
[----:B------:R-:W-:Y:S01]  /*ae70*/  BPT.TRAP 0x1 ;  /* 0x000000040000795c */ /* 0x000fe20000300000 */
.L_x_8029:
[----:B------:R-:W-:Y:S01]  /*ae80*/  ISETP.NE.AND P3, PT, R231, 0x1, PT ;  /* 0x00000001e700780c */ /* 0x000fe20003f65270 */
[----:B------:R-:W-:Y:S01]  /*ae90*/  IMAD.IADD R12, R202, 0x1, R195 ;  /* 0x00000001ca0c7824 */ /* 0x000fe200078e02c3 */
[----:B------:R-:W-:Y:S11]  /*aea0*/  BSSY B2, `(.L_x_8030) ;  /* 0x0000008000027945 */ /* 0x000ff60003800000 */
[----:B------:R-:W2:Y:S08]  /*aeb0*/  @P3 LDC R15, c[0x0][0x44c] ;  /* 0x00011300ff0f3b82 */ /* 0x000eb00000000800 */
[----:B------:R-:W3:Y:S01]  /*aec0*/  @P3 LDC R14, c[0x0][0x450] ;  /* 0x00011400ff0e3b82 */ /* 0x000ee20000000800 */
[----:B--2---:R-:W-:-:S05]  /*aed0*/  @P3 IMAD.HI.U32 R15, R12, R15, RZ ;  /* 0x0000000f0c0f3227 */ /* 0x004fca00078e00ff */
[----:B---3--:R-:W-:Y:S01]  /*aee0*/  @P3 SHF.R.U32.HI R12, RZ, R14, R15 ;  /* 0x0000000eff0c3219 */ /* 0x008fe2000001160f */
[----:B-1----:R-:W-:Y:S06]  /*aef0*/  @P2 BRA `(.L_x_8031) ;  /* 0x0000000000082947 */ /* 0x002fec0003800000 */
[----:B------:R-:W1:Y:S02]  /*af00*/  SYNCS.PHASECHK.TRANS64.TRYWAIT P2, [R214+URZ+0x28c30], R219 ;  /* 0x028c30dbd60075a7 */ /* 0x000e64000804017f */
[----:B-1----:R-:W-:Y:S05]  /*af10*/  @!P2 BRA `(.L_x_8032) ;  /* 0x0000010c001ca947 */ /* 0x002fea0003800000 */
.L_x_8031:
[----:B------:R-:W-:Y:S05]  /*af20*/  BSYNC B2 ;  /* 0x0000000000027941 */ /* 0x000fea0003800000 */
.L_x_8030:
[----:B------:R-:W2:Y:S01]  /*af30*/  SHFL.IDX PT, R156, R12, 0x1, 0x1c1f ;  /* 0x003c1f000c9c7f89 */ /* 0x000ea200000e0000 */
[----:B------:R-:W-:-:S03]  /*af40*/  IMAD.MOV.U32 R14, RZ, RZ, -0x40 ;  /* 0xffffffc0ff0e7424 */ /* 0x000fc600078e00ff */
[----:B------:R-:W3:Y:S01]  /*af50*/  LDL.LU R231, [R1+0x8] ;  /* 0x0000080001e77983 */ /* 0x000ee20000300800 */
[----:B------:R-:W-:Y:S01]  /*af60*/  IMAD R14, R213, R14, 0x1 ;  /* 0x00000001d50e7424 */ /* 0x000fe200078e020e */
[----:B------:R-:W-:Y:S01]  /*af70*/  R2UR UR4, R4 ;  /* 0x00000000040472ca */ /* 0x000fe200000e0000 */
[----:B------:R-:W-:Y:S01]  /*af80*/  IMAD R154, R18, 0x200, R20 ;  /* 0x00000200129a7824 */ /* 0x000fe200078e0214 */
[----:B------:R-:W-:Y:S01]  /*af90*/  R2UR UR5, R5 ;  /* 0x00000000050572ca */ /* 0x000fe200000e0000 */
[----:B------:R-:W-:Y:S01]  /*afa0*/  IMAD.MOV.U32 R155, RZ, RZ, 0x40000040 ;  /* 0x40000040ff9b7424 */ /* 0x000fe200078e00ff */
[----:B------:R-:W-:Y:S01]  /*afb0*/  IADD3 R14, R194, R14, -R189 ;  /* 0x0000000ec20e7210 */ /* 0x000fe20007ffe8bd */
[C---:B------:R-:W-:Y:S01]  /*afc0*/  VIADD R152, R154.reuse, 0x2 ;  /* 0x000000029a987836 */ /* 0x040fe20000000000 */
[----:B------:R-:W-:Y:S01]  /*afd0*/  R2UR UR6, R154 ;  /* 0x000000009a0672ca */ /* 0x000fe200000e0000 */
[----:B------:R-:W-:Y:S01]  /*afe0*/  IMAD.MOV.U32 R153, RZ, RZ, 0x40000040 ;  /* 0x40000040ff997424 */ /* 0x000fe200078e00ff */
[----:B------:R-:W-:Y:S01]  /*aff0*/  R2UR UR7, R155 ;  /* 0x000000009b0772ca */ /* 0x000fe200000e0000 */
[----:B------:R-:W-:Y:S01]  /*b000*/  IMAD.IADD R15, R14, 0x1, -R193 ;  /* 0x000000010e0f7824 */ /* 0x000fe200078e0ac1 */
[----:B------:R2:W4:Y:S01]  /*b010*/  SHFL.IDX PT, R226, R12, RZ, 0x1c1f ;  /* 0x001c1fff0ce27589 */ /* 0x00052200000e0000 */
[----:B------:R-:W-:Y:S01]  /*b020*/  VIADD R14, R154, 0x4 ;  /* 0x000000049a0e7836 */ /* 0x000fe20000000000 */
[----:B------:R-:W-:Y:S01]  /*b030*/  R2UR UR10, R152 ;  /* 0x00000000980a72ca */ /* 0x000fe200000e0000 */
[----:B------:R-:W-:Y:S01]  /*b040*/  VIADD R154, R154, 0x6 ;  /* 0x000000069a9a7836 */ /* 0x000fe20000000000 */
[----:B------:R-:W-:-:S02]  /*b050*/  R2UR UR11, R153 ;  /* 0x00000000990b72ca */ /* 0x000fc400000e0000 */
[----:B------:R-:W-:Y:S01]  /*b060*/  R2UR UR19, R155 ;  /* 0x000000009b1372ca */ /* 0x000fe200000e0000 */
[----:B--2---:R-:W-:Y:S01]  /*b070*/  IMAD.IADD R12, R15, 0x1, R156 ;  /* 0x000000010f0c7824 */ /* 0x004fe200078e029c */
        /* <DEDUP_REMOVED lines=9> */
[----:B----4-:R-:W-:Y:S01]  /*b110*/  IMAD.IADD R226, R15, 0x1, R226 ;  /* 0x000000010fe27824 */ /* 0x010fe200078e02e2 */
[----:B------:R-:W-:Y:S01]  /*b120*/  R2UR UR17, R7 ;  /* 0x00000000071172ca */ /* 0x000fe200000e0000 */
[----:B------:R-:W-:Y:S01]  /*b130*/  IMAD.MOV.U32 R15, RZ, RZ, 0x40000040 ;  /* 0x40000040ff0f7424 */ /* 0x000fe200078e00ff */
[C---:B------:R-:W-:Y:S02]  /*b140*/  ISETP.GT.AND P2, PT, R12.reuse, 0x29, PT ;  /* 0x000000290c00780c */ /* 0x040fe40003f44270 */
[----:B------:R-:W-:Y:S02]  /*b150*/  ISETP.GT.AND P3, PT, R12, 0x30, PT ;  /* 0x000000300c00780c */ /* 0x000fe40003f64270 */
[----:B------:R-:W-:-:S02]  /*b160*/  R2UR UR15, R15 ;  /* 0x000000000f0f72ca */ /* 0x000fc400000e0000 */
[----:B------:R-:W-:Y:S02]  /*b170*/  LOP3.LUT R229, R229, 0xfffffffe, RZ, 0xc0, !PT ;  /* 0xfffffffee5e57812 */ /* 0x000fe400078ec0ff */
[C---:B------:R-:W-:Y:S02]  /*b180*/  ISETP.GT.AND P4, PT, R12.reuse, 0x31, PT ;  /* 0x000000310c00780c */ /* 0x040fe40003f84270 */
[C---:B------:R-:W-:Y:S02]  /*b190*/  ISETP.GT.AND P5, PT, R12.reuse, 0x38, PT ;  /* 0x000000380c00780c */ /* 0x040fe40003fa4270 */
[----:B------:R-:W-:Y:S02]  /*b1a0*/  ISETP.GT.AND P6, PT, R12, 0x39, PT ;  /* 0x000000390c00780c */ /* 0x000fe40003fc4270 */
[----:B------:R-:W-:Y:S02]  /*b1b0*/  @P2 LOP3.LUT R229, R229, 0x1, RZ, 0xfc, !PT ;  /* 0x00000001e5e52812 */ /* 0x000fe400078efcff */
[----:B------:R-:W-:-:S02]  /*b1c0*/  ISETP.GT.AND P2, PT, R226, 0x8, PT ;  /* 0x00000008e200780c */ /* 0x000fc40003f44270 */
[----:B------:R-:W-:-:S04]  /*b1d0*/  LOP3.LUT R229, R229, 0xfffffffd, RZ, 0xc0, !PT ;  /* 0xfffffffde5e57812 */ /* 0x000fc800078ec0ff */
[----:B------:R-:W-:Y:S02]  /*b1e0*/  @P3 LOP3.LUT R229, R229, 0x2, RZ, 0xfc, !PT ;  /* 0x00000002e5e53812 */ /* 0x000fe400078efcff */
        /* <DEDUP_REMOVED lines=9> */
[----:B------:R-:W-:Y:S01]  /*b280*/  HGMMA.64x64x16.F32 R152, gdesc[UR16], R152, gsb0 ;  /* 0x00e00000109879f0 */ /* 0x000fe20008000898 */
[----:B---3--:R-:W-:-:S04]  /*b290*/  LOP3.LUT R231, R231, 0xdfffffff, RZ, 0xc0, !PT ;  /* 0xdfffffffe7e77812 */ /* 0x008fc800078ec0ff */
[----:B------:R-:W-:Y:S02]  /*b2a0*/  @P1 LOP3.LUT R231, R231, 0x20000000, RZ, 0xfc, !PT ;  /* 0x20000000e7e71812 */ /* 0x000fe400078efcff */
[----:B------:R-:W-:Y:S02]  /*b2b0*/  ISETP.GT.AND P1, PT, R12, 0x21, PT ;  /* 0x000000210c00780c */ /* 0x000fe40003f24270 */
[----:B------:R-:W-:-:S04]  /*b2c0*/  LOP3.LUT R231, R231, 0xefffffff, RZ, 0xc0, !PT ;  /* 0xefffffffe7e77812 */ /* 0x000fc800078ec0ff */
[----:B------:R-:W-:Y:S02]  /*b2d0*/  @P0 LOP3.LUT R231, R231, 0x10000000, RZ, 0xfc, !PT ;  /* 0x10000000e7e70812 */ /* 0x000fe400078efcff */
[----:B------:R-:W-:Y:S02]  /*b2e0*/  ISETP.GT.AND P0, PT, R12, 0x28, PT ;  /* 0x000000280c00780c */ /* 0x000fe40003f04270 */
[----:B------:R-:W-:-:S04]  /*b2f0*/  LOP3.LUT R231, R231, 0xbfffffff, RZ, 0xc0, !PT ;  /* 0xbfffffffe7e77812 */ /* 0x000fc800078ec0ff */
[----:B------:R-:W-:Y:S02]  /*b300*/  @P1 LOP3.LUT R231, R231, 0x40000000, RZ, 0xfc, !PT ;  /* 0x40000000e7e71812 */ /* 0x000fe400078efcff */
[----:B------:R-:W-:Y:S02]  /*b310*/  ISETP.GT.AND P1, PT, R226, RZ, PT ;  /* 0x000000ffe200720c */ /* 0x000fe40003f24270 */
[----:B------:R-:W-:-:S04]  /*b320*/  LOP3.LUT R231, R231, 0x7fffffff, RZ, 0xc0, !PT ;  /* 0x7fffffffe7e77812 */ /* 0x000fc800078ec0ff */
[----:B------:R-:W-:Y:S02]  /*b330*/  @P0 LOP3.LUT R231, R231, 0x80000000, RZ, 0xfc, !PT ;  /* 0x80000000e7e70812 */ /* 0x000fe400078efcff */
[----:B------:R-:W-:-:S03]  /*b340*/  ISETP.GT.AND P0, PT, R226, 0x9, PT ;  /* 0x00000009e200780c */ /* 0x000fc60003f04270 */
[----:B------:R2:W-:Y:S01]  /*b350*/  STL [R1+0x8], R231 ;  /* 0x000008e701007387 */ /* 0x0005e20000100800 */
[----:B------:R-:W-:Y:S02]  /*b360*/  WARPGROUP.DEPBAR.LE gsb0, 0x0 ;  /* 0x00008000000079c5 */ /* 0x000fe40000010000 */
[----:B------:R-:W-:Y:S02]  /*b370*/  FSEL R152, R152, -INF , P1 ;  /* 0xff80000098987808 */ /* 0x000fe40000800000 */
[----:B------:R-:W-:Y:S02]  /*b380*/  ISETP.GT.AND P1, PT, R226, 0x10, PT ;  /* 0x00000010e200780c */ /* 0x000fe40003f24270 */
[----:B------:R-:W-:Y:S02]  /*b390*/  FSEL R232, R153, -INF , P3 ;  /* 0xff80000099e87808 */ /* 0x000fe40001800000 */
[----:B------:R-:W-:Y:S02]  /*b3a0*/  FSEL R156, R156, -INF , P2 ;  /* 0xff8000009c9c7808 */ /* 0x000fe40001000000 */
[----:B------:R-:W-:-:S02]  /*b3b0*/  FSEL R157, R157, -INF , P0 ;  /* 0xff8000009d9d7808 */ /* 0x000fc40000000000 */
[----:B------:R-:W-:Y:S02]  /*b3c0*/  FSEL R160, R160, -INF , P1 ;  /* 0xff800000a0a07808 */ /* 0x000fe40000800000 */
[C---:B------:R-:W-:Y:S02]  /*b3d0*/  ISETP.GT.AND P3, PT, R226.reuse, 0x11, PT ;  /* 0x00000011e200780c */ /* 0x040fe40003f64270 */
[C---:B------:R-:W-:Y:S02]  /*b3e0*/  ISETP.GT.AND P2, PT, R226.reuse, 0x18, PT ;  /* 0x00000018e200780c */ /* 0x040fe40003f44270 */
[----:B------:R-:W-:Y:S02]  /*b3f0*/  ISETP.GT.AND P0, PT, R226, 0x19, PT ;  /* 0x00000019e200780c */ /* 0x000fe40003f04270 */
[----:B------:R-:W-:Y:S02]  /*b400*/  ISETP.GT.AND P1, PT, R12, RZ, PT ;  /* 0x000000ff0c00720c */ /* 0x000fe40003f24270 */
[----:B------:R-:W-:-:S02]  /*b410*/  FSEL R161, R161, -INF , P3 ;  /* 0xff800000a1a17808 */ /* 0x000fc40001800000 */
[----:B------:R-:W-:Y:S02]  /*b420*/  FSEL R164, R164, -INF , P2 ;  /* 0xff800000a4a47808 */ /* 0x000fe40001000000 */
[----:B------:R-:W-:Y:S02]  /*b430*/  FSEL R165, R165, -INF , P0 ;  /* 0xff800000a5a57808 */ /* 0x000fe40000000000 */
[----:B------:R-:W-:Y:S02]  /*b440*/  FSEL R154, R154, -INF , P1 ;  /* 0xff8000009a9a7808 */ /* 0x000fe40000800000 */
[C---:B------:R-:W-:Y:S02]  /*b450*/  ISETP.GT.AND P3, PT, R12.reuse, 0x1, PT ;  /* 0x000000010c00780c */ /* 0x040fe40003f64270 */
[C---:B------:R-:W-:Y:S02]  /*b460*/  ISETP.GT.AND P2, PT, R12.reuse, 0x8, PT ;  /* 0x000000080c00780c */ /* 0x040fe40003f44270 */
[----:B------:R-:W-:-:S02]  /*b470*/  ISETP.GT.AND P0, PT, R12, 0x9, PT ;  /* 0x000000090c00780c */ /* 0x000fc40003f04270 */
[----:B------:R-:W-:Y:S02]  /*b480*/  ISETP.GT.AND P1, PT, R12, 0x10, PT ;  /* 0x000000100c00780c */ /* 0x000fe40003f24270 */
[----:B------:R-:W-:Y:S02]  /*b490*/  FSEL R155, R155, -INF , P3 ;  /* 0xff8000009b9b7808 */ /* 0x000fe40001800000 */
[----:B------:R-:W-:Y:S02]  /*b4a0*/  FSEL R158, R158, -INF , P2 ;  /* 0xff8000009e9e7808 */ /* 0x000fe40001000000 */
[----:B------:R-:W-:Y:S02]  /*b4b0*/  FSEL R159, R159, -INF , P0 ;  /* 0xff8000009f9f7808 */ /* 0x000fe40000000000 */
[----:B------:R-:W-:Y:S02]  /*b4c0*/  FSEL R162, R162, -INF , P1 ;  /* 0xff800000a2a27808 */ /* 0x000fe40000800000 */
[----:B------:R-:W-:-:S02]  /*b4d0*/  ISETP.GT.AND P3, PT, R12, 0x11, PT ;  /* 0x000000110c00780c */ /* 0x000fc40003f64270 */
[C---:B------:R-:W-:Y:S02]  /*b4e0*/  ISETP.GT.AND P2, PT, R12.reuse, 0x18, PT ;  /* 0x000000180c00780c */ /* 0x040fe40003f44270 */
[C---:B------:R-:W-:Y:S02]  /*b4f0*/  ISETP.GT.AND P0, PT, R12.reuse, 0x19, PT ;  /* 0x000000190c00780c */ /* 0x040fe40003f04270 */
[----:B------:R-:W-:Y:S02]  /*b500*/  ISETP.GT.AND P1, PT, R12, 0x20, PT ;  /* 0x000000200c00780c */ /* 0x000fe40003f24270 */
[----:B------:R-:W-:Y:S02]  /*b510*/  FMNMX.FTZ R12, R154, R225, !PT ;  /* 0x000000e19a0c7209 */ /* 0x000fe40007810000 */
[----:B------:R-:W-:Y:S02]  /*b520*/  FSEL R163, R163, -INF , P3 ;  /* 0xff800000a3a37808 */ /* 0x000fe40001800000 */
[----:B------:R-:W-:-:S02]  /*b530*/  FMNMX.FTZ R12, R155, R12, !PT ;  /* 0x0000000c9b0c7209 */ /* 0x000fc40007810000 */
[----:B------:R-:W-:Y:S02]  /*b540*/  FSEL R166, R166, -INF , P2 ;  /* 0xff800000a6a67808 */ /* 0x000fe40001000000 */
[----:B------:R-:W-:Y:S02]  /*b550*/  FMNMX.FTZ R12, R158, R12, !PT ;  /* 0x0000000c9e0c7209 */ /* 0x000fe40007810000 */
[----:B------:R-:W-:Y:S02]  /*b560*/  FSEL R167, R167, -INF , P0 ;  /* 0xff800000a7a77808 */ /* 0x000fe40000000000 */
[----:B------:R-:W-:Y:S02]  /*b570*/  FMNMX.FTZ R12, R159, R12, !PT ;  /* 0x0000000c9f0c7209 */ /* 0x000fe40007810000 */
[----:B------:R-:W-:Y:S02]  /*b580*/  FSEL R170, R170, -INF , P1 ;  /* 0xff800000aaaa7808 */ /* 0x000fe40000800000 */
[----:B------:R-:W-:-:S02]  /*b590*/  FMNMX.FTZ R12, R162, R12, !PT ;  /* 0x0000000ca20c7209 */ /* 0x000fc40007810000 */
[----:B------:R-:W-:Y:S02]  /*b5a0*/  LOP3.LUT P1, RZ, R231, 0x40000000, RZ, 0xc0, !PT ;  /* 0x40000000e7ff7812 */ /* 0x000fe4000782c0ff */
[----:B------:R-:W-:Y:S02]  /*b5b0*/  FMNMX.FTZ R12, R163, R12, !PT ;  /* 0x0000000ca30c7209 */ /* 0x000fe40007810000 */
[----:B------:R-:W-:Y:S02]  /*b5c0*/  LOP3.LUT P0, RZ, R231, 0x80000000, RZ, 0xc0, !PT ;  /* 0x80000000e7ff7812 */ /* 0x000fe4000780c0ff */
[----:B------:R-:W-:Y:S02]  /*b5d0*/  FMNMX.FTZ R12, R166, R12, !PT ;  /* 0x0000000ca60c7209 */ /* 0x000fe40007810000 */
[----:B------:R-:W-:Y:S02]  /*b5e0*/  FSEL R171, R171, -INF , P1 ;  /* 0xff800000abab7808 */ /* 0x000fe40000800000 */
[----:B------:R-:W-:-:S02]  /*b5f0*/  FMNMX.FTZ R12, R167, R12, !PT ;  /* 0x0000000ca70c7209 */ /* 0x000fc40007810000 */
[----:B------:R-:W-:Y:S02]  /*b600*/  LOP3.LUT P2, RZ, R229, 0x1, RZ, 0xc0, !PT ;  /* 0x00000001e5ff7812 */ /* 0x000fe4000784c0ff */
[----:B------:R-:W-:Y:S02]  /*b610*/  FMNMX.FTZ R12, R170, R12, !PT ;  /* 0x0000000caa0c7209 */ /* 0x000fe40007810000 */
[----:B------:R-:W-:Y:S02]  /*b620*/  FSEL R174, R174, -INF , P0 ;  /* 0xff800000aeae7808 */ /* 0x000fe40000000000 */
[----:B------:R-:W-:Y:S02]  /*b630*/  FMNMX.FTZ R12, R171, R12, !PT ;  /* 0x0000000cab0c7209 */ /* 0x000fe40007810000 */
[----:B------:R-:W-:Y:S02]  /*b640*/  LOP3.LUT P3, RZ, R229, 0x2, RZ, 0xc0, !PT ;  /* 0x00000002e5ff7812 */ /* 0x000fe4000786c0ff */
[----:B------:R-:W-:-:S02]  /*b650*/  FSEL R175, R175, -INF , P2 ;  /* 0xff800000afaf7808 */ /* 0x000fc40001000000 */
[----:B------:R-:W-:Y:S02]  /*b660*/  FMNMX.FTZ R12, R174, R12, !PT ;  /* 0x0000000cae0c7209 */ /* 0x000fe40007810000 */
[----:B------:R-:W-:Y:S02]  /*b670*/  FSEL R178, R178, -INF , P3 ;  /* 0xff800000b2b27808 */ /* 0x000fe40001800000 */
[----:B------:R-:W-:Y:S02]  /*b680*/  FMNMX.FTZ R12, R175, R12, !PT ;  /* 0x0000000caf0c7209 */ /* 0x000fe40007810000 */
[----:B------:R-:W-:Y:S02]  /*b690*/  FSEL R179, R179, -INF , P4 ;  /* 0xff800000b3b37808 */ /* 0x000fe40002000000 */
[----:B------:R-:W-:Y:S02]  /*b6a0*/  FMNMX.FTZ R12, R178, R12, !PT ;  /* 0x0000000cb20c7209 */ /* 0x000fe40007810000 */
[----:B------:R-:W-:-:S02]  /*b6b0*/  FSEL R182, R182, -INF , P5 ;  /* 0xff800000b6b67808 */ /* 0x000fc40002800000 */
[----:B------:R-:W-:Y:S02]  /*b6c0*/  FMNMX.FTZ R12, R179, R12, !PT ;  /* 0x0000000cb30c7209 */ /* 0x000fe40007810000 */
[----:B------:R-:W-:Y:S02]  /*b6d0*/  FSEL R183, R183, -INF , P6 ;  /* 0xff800000b7b77808 */ /* 0x000fe40003000000 */
[----:B------:R-:W-:Y:S02]  /*b6e0*/  FMNMX.FTZ R12, R182, R12, !PT ;  /* 0x0000000cb60c7209 */ /* 0x000fe40007810000 */
[----:B------:R-:W-:Y:S02]  /*b6f0*/  LOP3.LUT P1, RZ, R231, 0x20000000, RZ, 0xc0, !PT ;  /* 0x20000000e7ff7812 */ /* 0x000fe4000782c0ff */
[----:B------:R-:W-:Y:S02]  /*b700*/  FMNMX.FTZ R12, R183, R12, !PT ;  /* 0x0000000cb70c7209 */ /* 0x000fe40007810000 */
[----:B------:R-:W-:-:S02]  /*b710*/  ISETP.GT.AND P6, PT, R226, 0x20, PT ;  /* 0x00000020e200780c */ /* 0x000fc40003fc4270 */
[----:B------:R-:W-:Y:S01]  /*b720*/  ISETP.GT.AND P5, PT, R226, 0x21, PT ;  /* 0x00000021e200780c */ /* 0x000fe20003fa4270 */
[----:B------:R-:W3:Y:S01]  /*b730*/  SHFL.BFLY PT, R14, R12, 0x2, 0x1f ;  /* 0x0c401f000c0e7f89 */ /* 0x000ee200000e0000 */
[----:B------:R-:W-:Y:S02]  /*b740*/  FSEL R168, R168, -INF , P6 ;  /* 0xff800000a8a87808 */ /* 0x000fe40003000000 */
[C---:B------:R-:W-:Y:S02]  /*b750*/  ISETP.GT.AND P4, PT, R226.reuse, 0x28, PT ;  /* 0x00000028e200780c */ /* 0x040fe40003f84270 */
[----:B------:R-:W-:Y:S02]  /*b760*/  FSEL R169, R169, -INF , P5 ;  /* 0xff800000a9a97808 */ /* 0x000fe40002800000 */
[----:B------:R-:W-:Y:S02]  /*b770*/  ISETP.GT.AND P3, PT, R226, 0x29, PT ;  /* 0x00000029e200780c */ /* 0x000fe40003f64270 */
[----:B------:R-:W-:-:S02]  /*b780*/  FSEL R172, R172, -INF , P4 ;  /* 0xff800000acac7808 */ /* 0x000fc40002000000 */
[----:B------:R-:W-:Y:S02]  /*b790*/  FSEL R173, R173, -INF , P3 ;  /* 0xff800000adad7808 */ /* 0x000fe40001800000 */
[C---:B------:R-:W-:Y:S02]  /*b7a0*/  ISETP.GT.AND P4, PT, R226.reuse, 0x30, PT ;  /* 0x00000030e200780c */ /* 0x040fe40003f84270 */
[C---:B------:R-:W-:Y:S02]  /*b7b0*/  ISETP.GT.AND P3, PT, R226.reuse, 0x31, PT ;  /* 0x00000031e200780c */ /* 0x040fe40003f64270 */
[----:B------:R-:W-:Y:S02]  /*b7c0*/  LOP3.LUT P0, RZ, R231, 0x10000000, RZ, 0xc0, !PT ;  /* 0x10000000e7ff7812 */ /* 0x000fe4000780c0ff */
[----:B------:R-:W-:Y:S01]  /*b7d0*/  FSEL R177, R177, -INF , P3 ;  /* 0xff800000b1b17808 */ /* 0x000fe20001800000 */
[----:B--2---:R-:W2:Y:S01]  /*b7e0*/  LDC R231, c[0x0][0x448] ;  /* 0x00011200ffe77b82 */ /* 0x004ea20000000800 */
[----:B------:R-:W-:-:S02]  /*b7f0*/  ISETP.GT.AND P3, PT, R226, 0x39, PT ;  /* 0x00000039e200780c */ /* 0x000fc40003f64270 */
[----:B---3--:R-:W-:Y:S02]  /*b800*/  FMNMX.FTZ R14, R12, R14, !PT ;  /* 0x0000000e0c0e7209 */ /* 0x008fe40007810000 */
[----:B------:R-:W-:-:S03]  /*b810*/  FSEL R181, R181, -INF , P3 ;  /* 0xff800000b5b57808 */ /* 0x000fc60001800000 */
[----:B------:R-:W3:Y:S02]  /*b820*/  SHFL.BFLY PT, R12, R14, 0x1, 0x1f ;  /* 0x0c201f000e0c7f89 */ /* 0x000ee400000e0000 */
[----:B---3--:R-:W-:Y:S01]  /*b830*/  FMNMX.FTZ R14, R14, R12, !PT ;  /* 0x0000000c0e0e7209 */ /* 0x008fe20007810000 */
[----:B------:R-:W-:-:S03]  /*b840*/  IMAD.U32 R12, RZ, RZ, UR37 ;  /* 0x00000025ff0c7e24 */ /* 0x000fc6000f8e00ff */
[C---:B------:R-:W-:Y:S01]  /*b850*/  FSETP.NEU.FTZ.AND P2, PT, R14.reuse, -INF , PT ;  /* 0xff8000000e00780b */ /* 0x040fe20003f5d000 */
[----:B------:R-:W-:-:S03]  /*b860*/  FMUL.FTZ R15, R14, R12 ;  /* 0x0000000c0e0f7220 */ /* 0x000fc60000410000 */
[----:B------:R-:W-:Y:S02]  /*b870*/  FSEL R153, R14, RZ, P2 ;  /* 0x000000ff0e997208 */ /* 0x000fe40001000000 */
[----:B------:R-:W-:-:S03]  /*b880*/  FSEL R15, R15, RZ, P2 ;  /* 0x000000ff0f0f7208 */ /* 0x000fc60001000000 */
[----:B------:R-:W-:Y:S02]  /*b890*/  FADD.FTZ R153, -R153, R225 ;  /* 0x000000e199997221 */ /* 0x000fe40000010100 */
        /* <DEDUP_REMOVED lines=17> */
[----:B------:R-:W-:Y:S01]  /*b9b0*/  FMUL.FTZ R153, R153, R12 ;  /* 0x0000000c99997220 */ /* 0x000fe20000410000 */
[----:B------:R-:W-:Y:S02]  /*b9c0*/  MUFU.EX2 R154, R154 ;  /* 0x0000009a009a7308 */ /* 0x000fe40000000800 */
[----:B------:R-:W-:-:S04]  /*b9d0*/  @!P1 PRMT R15, RZ, 0x654, R15 ;  /* 0x00000654ff0f9816 */ /* 0x000fc8000000000f */
[----:B------:R3:W-:Y:S02]  /*b9e0*/  @!P1 SYNCS.ARRIVE.TRANS64.RED.A1T0 RZ, [R15+URZ], RZ ;  /* 0x000000ff0fff99a7 */ /* 0x0007e4000810043f */
[----:B------:R-:W4:Y:S01]  /*b9f0*/  MUFU.EX2 R170, R153 ;  /* 0x0000009900aa7308 */ /* 0x000f220000000800 */
[----:B---3--:R-:W-:-:S07]  /*ba00*/  FMNMX.FTZ R15, R152, R223, !PT ;  /* 0x000000df980f7209 */ /* 0x008fce0007810000 */
[----:B------:R-:W3:Y:S01]  /*ba10*/  MUFU.EX2 R153, R155 ;  /* 0x0000009b00997308 */ /* 0x000ee20000000800 */
[----:B------:R-:W-:-:S04]  /*ba20*/  FMNMX.FTZ R15, R232, R15, !PT ;  /* 0x0000000fe80f7209 */ /* 0x000fc80007810000 */
[----:B------:R-:W-:-:S03]  /*ba30*/  FMNMX.FTZ R15, R156, R15, !PT ;  /* 0x0000000f9c0f7209 */ /* 0x000fc60007810000 */
[----:B------:R-:W5:Y:S01]  /*ba40*/  MUFU.EX2 R155, R158 ;  /* 0x0000009e009b7308 */ /* 0x000f620000000800 */
[----:B----4-:R-:W-:Y:S01]  /*ba50*/  FFMA.FTZ R3, R170, R3, R154 ;  /* 0x00000003aa037223 */ /* 0x010fe2000001009a */
[-C--:B------:R-:W-:Y:S01]  /*ba60*/  FMUL.FTZ R26, R26, R170.reuse ;  /* 0x000000aa1a1a7220 */ /* 0x080fe20000410000 */
[----:B------:R-:W-:Y:S01]  /*ba70*/  FMNMX.FTZ R15, R157, R15, !PT ;  /* 0x0000000f9d0f7209 */ /* 0x000fe20007810000 */
[-C--:B------:R-:W-:Y:S01]  /*ba80*/  FMUL.FTZ R27, R27, R170.reuse ;  /* 0x000000aa1b1b7220 */ /* 0x080fe20000410000 */
[-C--:B------:R-:W-:Y:S01]  /*ba90*/  FMUL.FTZ R30, R30, R170.reuse ;  /* 0x000000aa1e1e7220 */ /* 0x080fe20000410000 */
[----:B------:R-:W-:Y:S01]  /*baa0*/  FMUL.FTZ R31, R31, R170 ;  /* 0x000000aa1f1f7220 */ /* 0x000fe20000410000 */
[----:B------:R-:W-:Y:S01]  /*bab0*/  FMNMX.FTZ R15, R160, R15, !PT ;  /* 0x0000000fa00f7209 */ /* 0x000fe20007810000 */
[----:B------:R-:W4:Y:S01]  /*bac0*/  MUFU.EX2 R159, R159 ;  /* 0x0000009f009f7308 */ /* 0x000f220000000800 */
[C---:B---3--:R-:W-:Y:S01]  /*bad0*/  FADD.FTZ R3, R153.reuse, R3 ;  /* 0x0000000399037221 */ /* 0x048fe20000010000 */
[----:B------:R-:W-:Y:S01]  /*bae0*/  F2FP.F16.F32.PACK_AB R153, R153, R154 ;  /* 0x0000009a9999723e */ /* 0x000fe200000000ff */
[-C--:B------:R-:W-:Y:S01]  /*baf0*/  FMUL.FTZ R34, R34, R170.reuse ;  /* 0x000000aa22227220 */ /* 0x080fe20000410000 */
[----:B------:R-:W-:Y:S01]  /*bb00*/  FMNMX.FTZ R15, R161, R15, !PT ;  /* 0x0000000fa10f7209 */ /* 0x000fe20007810000 */
[-C--:B------:R-:W-:Y:S01]  /*bb10*/  FMUL.FTZ R35, R35, R170.reuse ;  /* 0x000000aa23237220 */ /* 0x080fe20000410000 */
[----:B------:R-:W-:Y:S01]  /*bb20*/  FSEL R154, R176, -INF , P4 ;  /* 0xff800000b09a7808 */ /* 0x000fe20002000000 */
[-C--:B------:R-:W-:Y:S01]  /*bb30*/  FMUL.FTZ R38, R38, R170.reuse ;  /* 0x000000aa26267220 */ /* 0x080fe20000410000 */
[----:B------:R-:W-:Y:S01]  /*bb40*/  FMNMX.FTZ R15, R164, R15, !PT ;  /* 0x0000000fa40f7209 */ /* 0x000fe20007810000 */
[----:B-----5:R-:W-:Y:S01]  /*bb50*/  FADD.FTZ R3, R155, R3 ;  /* 0x000000039b037221 */ /* 0x020fe20000010000 */
[----:B------:R-:W-:Y:S01]  /*bb60*/  ISETP.GT.AND P4, PT, R226, 0x38, PT ;  /* 0x00000038e200780c */ /* 0x000fe20003f84270 */
[----:B------:R-:W3:Y:S01]  /*bb70*/  MUFU.EX2 R162, R162 ;  /* 0x000000a200a27308 */ /* 0x000ee20000000800 */
[----:B------:R-:W-:Y:S01]  /*bb80*/  FMNMX.FTZ R15, R165, R15, !PT ;  /* 0x0000000fa50f7209 */ /* 0x000fe20007810000 */
[-C--:B------:R-:W-:Y:S01]  /*bb90*/  FMUL.FTZ R39, R39, R170.reuse ;  /* 0x000000aa27277220 */ /* 0x080fe20000410000 */
[----:B------:R-:W-:Y:S01]  /*bba0*/  FSEL R180, R180, -INF , P4 ;  /* 0xff800000b4b47808 */ /* 0x000fe20002000000 */
[-C--:B------:R-:W-:Y:S01]  /*bbb0*/  FMUL.FTZ R42, R42, R170.reuse ;  /* 0x000000aa2a2a7220 */ /* 0x080fe20000410000 */
[----:B------:R-:W-:Y:S01]  /*bbc0*/  FMNMX.FTZ R15, R168, R15, !PT ;  /* 0x0000000fa80f7209 */ /* 0x000fe20007810000 */
[C---:B----4-:R-:W-:Y:S01]  /*bbd0*/  FADD.FTZ R3, R159.reuse, R3 ;  /* 0x000000039f037221 */ /* 0x050fe20000010000 */
[----:B------:R-:W-:Y:S01]  /*bbe0*/  F2FP.F16.F32.PACK_AB R155, R159, R155 ;  /* 0x0000009b9f9b723e */ /* 0x000fe200000000ff */
[----:B------:R-:W-:Y:S01]  /*bbf0*/  MUFU.EX2 R167, R167 ;  /* 0x000000a700a77308 */ /* 0x000fe20000000800 */
[----:B------:R-:W-:Y:S01]  /*bc00*/  FMNMX.FTZ R15, R169, R15, !PT ;  /* 0x0000000fa90f7209 */ /* 0x000fe20007810000 */
[-C--:B------:R-:W-:Y:S01]  /*bc10*/  FMUL.FTZ R43, R43, R170.reuse ;  /* 0x000000aa2b2b7220 */ /* 0x080fe20000410000 */
[-C--:B------:R-:W-:Y:S01]  /*bc20*/  FMUL.FTZ R46, R46, R170.reuse ;  /* 0x000000aa2e2e7220 */ /* 0x080fe20000410000 */
[-C--:B------:R-:W-:Y:S01]  /*bc30*/  FMUL.FTZ R47, R47, R170.reuse ;  /* 0x000000aa2f2f7220 */ /* 0x080fe20000410000 */
[----:B------:R-:W-:Y:S01]  /*bc40*/  FMNMX.FTZ R15, R172, R15, !PT ;  /* 0x0000000fac0f7209 */ /* 0x000fe20007810000 */
[-C--:B------:R-:W-:Y:S01]  /*bc50*/  FMUL.FTZ R50, R50, R170.reuse ;  /* 0x000000aa32327220 */ /* 0x080fe20000410000 */
[-C--:B------:R-:W-:Y:S01]  /*bc60*/  FMUL.FTZ R51, R51, R170.reuse ;  /* 0x000000aa33337220 */ /* 0x080fe20000410000 */
[----:B------:R-:W-:Y:S01]  /*bc70*/  MUFU.EX2 R225, R225 ;  /* 0x000000e100e17308 */ /* 0x000fe20000000800 */
[----:B------:R-:W-:Y:S01]  /*bc80*/  FMNMX.FTZ R15, R173, R15, !PT ;  /* 0x0000000fad0f7209 */ /* 0x000fe20007810000 */
[----:B---3--:R-:W-:Y:S01]  /*bc90*/  FADD.FTZ R3, R162, R3 ;  /* 0x00000003a2037221 */ /* 0x008fe20000010000 */
[-C--:B------:R-:W-:Y:S01]  /*bca0*/  FMUL.FTZ R54, R54, R170.reuse ;  /* 0x000000aa36367220 */ /* 0x080fe20000410000 */
[-C--:B------:R-:W-:Y:S01]  /*bcb0*/  FMUL.FTZ R55, R55, R170.reuse ;  /* 0x000000aa37377220 */ /* 0x080fe20000410000 */
[----:B------:R-:W-:Y:S01]  /*bcc0*/  FMNMX.FTZ R15, R154, R15, !PT ;  /* 0x0000000f9a0f7209 */ /* 0x000fe20007810000 */
[-C--:B------:R-:W-:Y:S01]  /*bcd0*/  FMUL.FTZ R58, R58, R170.reuse ;  /* 0x000000aa3a3a7220 */ /* 0x080fe20000410000 */
[-C--:B------:R-:W-:Y:S01]  /*bce0*/  FMUL.FTZ R59, R59, R170.reuse ;  /* 0x000000aa3b3b7220 */ /* 0x080fe20000410000 */
        /* <DEDUP_REMOVED lines=13> */
[-C--:B------:R-:W-:Y:S01]  /*bdc0*/  FMUL.FTZ R78, R78, R170.reuse ;  /* 0x000000aa4e4e7220 */ /* 0x080fe20000410000 */
[----:B------:R-:W3:Y:S01]  /*bdd0*/  SHFL.BFLY PT, R158, R15, 0x2, 0x1f ;  /* 0x0c401f000f9e7f89 */ /* 0x000ee200000e0000 */
        /* <DEDUP_REMOVED lines=23> */
[----:B---3--:R-:W-:Y:S01]  /*bf50*/  FMNMX.FTZ R15, R15, R158, !PT ;  /* 0x0000009e0f0f7209 */ /* 0x008fe20007810000 */
[-C--:B------:R-:W-:Y:S01]  /*bf60*/  FMUL.FTZ R119, R119, R170.reuse ;  /* 0x000000aa77777220 */ /* 0x080fe20000410000 */
[----:B------:R3:W4:Y:S01]  /*bf70*/  MUFU.EX2 R158, R163 ;  /* 0x000000a3009e7308 */ /* 0x0007220000000800 */
[-C--:B------:R-:W-:Y:S01]  /*bf80*/  FMUL.FTZ R122, R122, R170.reuse ;  /* 0x000000aa7a7a7220 */ /* 0x080fe20000410000 */
[-C--:B------:R-:W-:Y:S01]  /*bf90*/  FMUL.FTZ R123, R123, R170.reuse ;  /* 0x000000aa7b7b7220 */ /* 0x080fe20000410000 */
[----:B------:R-:W5:Y:S01]  /*bfa0*/  SHFL.BFLY PT, R159, R15, 0x1, 0x1f ;  /* 0x0c201f000f9f7f89 */ /* 0x000f6200000e0000 */
[-C--:B------:R-:W-:Y:S01]  /*bfb0*/  FMUL.FTZ R126, R126, R170.reuse ;  /* 0x000000aa7e7e7220 */ /* 0x080fe20000410000 */
[-C--:B------:R-:W-:Y:S01]  /*bfc0*/  FMUL.FTZ R127, R127, R170.reuse ;  /* 0x000000aa7f7f7220 */ /* 0x080fe20000410000 */
[-C--:B------:R-:W-:Y:S01]  /*bfd0*/  FMUL.FTZ R130, R130, R170.reuse ;  /* 0x000000aa82827220 */ /* 0x080fe20000410000 */
[-C--:B------:R-:W-:Y:S01]  /*bfe0*/  FMUL.FTZ R131, R131, R170.reuse ;  /* 0x000000aa83837220 */ /* 0x080fe20000410000 */
[----:B------:R-:W-:Y:S01]  /*bff0*/  FMUL.FTZ R134, R134, R170 ;  /* 0x000000aa86867220 */ /* 0x000fe20000410000 */
[----:B---3--:R-:W-:-:S02]  /*c000*/  IMAD.MOV R163, RZ, RZ, -R196 ;  /* 0x000000ffffa37224 */ /* 0x008fc400078e0ac4 */
[-C--:B------:R-:W-:Y:S01]  /*c010*/  FMUL.FTZ R135, R135, R170.reuse ;  /* 0x000000aa87877220 */ /* 0x080fe20000410000 */
[-C--:B------:R-:W-:Y:S01]  /*c020*/  FMUL.FTZ R138, R138, R170.reuse ;  /* 0x000000aa8a8a7220 */ /* 0x080fe20000410000 */
[-C--:B------:R-:W-:Y:S01]  /*c030*/  FMUL.FTZ R139, R139, R170.reuse ;  /* 0x000000aa8b8b7220 */ /* 0x080fe20000410000 */
[-C--:B------:R-:W-:Y:S01]  /*c040*/  FMUL.FTZ R142, R142, R170.reuse ;  /* 0x000000aa8e8e7220 */ /* 0x080fe20000410000 */
[----:B------:R-:W-:Y:S01]  /*c050*/  ISETP.NE.AND P2, PT, R189, R163, PT ;  /* 0x000000a3bd00720c */ /* 0x000fe20003f45270 */
[-C--:B------:R-:W-:Y:S01]  /*c060*/  FMUL.FTZ R143, R143, R170.reuse ;  /* 0x000000aa8f8f7220 */ /* 0x080fe20000410000 */
[-C--:B------:R-:W-:Y:S01]  /*c070*/  FMUL.FTZ R146, R146, R170.reuse ;  /* 0x000000aa92927220 */ /* 0x080fe20000410000 */
[----:B----4-:R-:W-:Y:S01]  /*c080*/  FADD.FTZ R3, R158, R3 ;  /* 0x000000039e037221 */ /* 0x010fe20000010000 */
[-C--:B------:R-:W-:Y:S01]  /*c090*/  FMUL.FTZ R147, R147, R170.reuse ;  /* 0x000000aa93937220 */ /* 0x080fe20000410000 */
[-C--:B------:R-:W-:Y:S01]  /*c0a0*/  FMUL.FTZ R150, R150, R170.reuse ;  /* 0x000000aa96967220 */ /* 0x080fe20000410000 */
[----:B------:R-:W-:Y:S01]  /*c0b0*/  FMUL.FTZ R151, R151, R170 ;  /* 0x000000aa97977220 */ /* 0x000fe20000410000 */
[----:B-----5:R-:W-:-:S02]  /*c0c0*/  FMNMX.FTZ R15, R15, R159, !PT ;  /* 0x0000009f0f0f7209 */ /* 0x020fc40007810000 */
[----:B------:R3:W4:Y:S02]  /*c0d0*/  MUFU.EX2 R159, R166 ;  /* 0x000000a6009f7308 */ /* 0x0007240000000800 */
[----:B------:R-:W-:-:S04]  /*c0e0*/  FSETP.NEU.FTZ.AND P3, PT, R15, -INF , PT ;  /* 0xff8000000f00780b */ /* 0x000fc80003f7d000 */
[----:B------:R-:W-:Y:S01]  /*c0f0*/  FSEL R163, R15, RZ, P3 ;  /* 0x000000ff0fa37208 */ /* 0x000fe20001800000 */
[----:B---3--:R-:W-:-:S04]  /*c100*/  @!P2 IMAD R166, R224, 0x40, R190 ;  /* 0x00000040e0a6a824 */ /* 0x008fc800078e02be */
[----:B------:R-:W-:Y:S01]  /*c110*/  FADD.FTZ R163, -R163, R223 ;  /* 0x000000dfa3a37221 */ /* 0x000fe20000010100 */
[----:B------:R-:W-:-:S03]  /*c120*/  @!P2 IMAD R166, R166, 0x4, R2 ;  /* 0x00000004a6a6a824 */ /* 0x000fc600078e0202 */
[----:B------:R-:W-:Y:S01]  /*c130*/  FMUL.FTZ R163, R163, R12 ;  /* 0x0000000ca3a37220 */ /* 0x000fe20000410000 */
[----:B----4-:R-:W-:Y:S01]  /*c140*/  FADD.FTZ R3, R159, R3 ;  /* 0x000000039f037221 */ /* 0x010fe20000010000 */
[----:B------:R-:W-:Y:S02]  /*c150*/  @!P2 STS [R166+0x28820], R170 ;  /* 0x028820aaa600a388 */ /* 0x000fe40000000800 */
[----:B------:R-:W3:Y:S01]  /*c160*/  MUFU.EX2 R176, R163 ;  /* 0x000000a300b07308 */ /* 0x000ee20000000800 */
[----:B------:R-:W-:-:S07]  /*c170*/  F2FP.F16.F32.PACK_AB R159, R167, R159 ;  /* 0x0000009fa79f723e */ /* 0x000fce00000000ff */
[----:B------:R-:W-:Y:S01]  /*c180*/  MUFU.EX2 R163, R174 ;  /* 0x000000ae00a37308 */ /* 0x000fe20000000800 */
        /* <DEDUP_REMOVED lines=10> */
[----:B---3--:R-:W-:Y:S01]  /*c230*/  FMUL.FTZ R166, R15, R12 ;  /* 0x0000000c0fa67220 */ /* 0x008fe20000410000 */
[-C--:B------:R-:W-:Y:S01]  /*c240*/  FMUL.FTZ R41, R41, R176.reuse ;  /* 0x000000b029297220 */ /* 0x080fe20000410000 */
[-C--:B------:R-:W-:Y:S01]  /*c250*/  FMUL.FTZ R44, R44, R176.reuse ;  /* 0x000000b02c2c7220 */ /* 0x080fe20000410000 */
[-C--:B------:R-:W-:Y:S01]  /*c260*/  FMUL.FTZ R45, R45, R176.reuse ;  /* 0x000000b02d2d7220 */ /* 0x080fe20000410000 */
[-C--:B------:R-:W-:Y:S01]  /*c270*/  FMUL.FTZ R48, R48, R176.reuse ;  /* 0x000000b030307220 */ /* 0x080fe20000410000 */
[----:B------:R-:W-:Y:S01]  /*c280*/  FSEL R166, R166, RZ, P3 ;  /* 0x000000ffa6a67208 */ /* 0x000fe20001800000 */
[-C--:B------:R-:W-:Y:S01]  /*c290*/  FMUL.FTZ R49, R49, R176.reuse ;  /* 0x000000b031317220 */ /* 0x080fe20000410000 */
[-C--:B------:R-:W-:Y:S01]  /*c2a0*/  FMUL.FTZ R52, R52, R176.reuse ;  /* 0x000000b034347220 */ /* 0x080fe20000410000 */
[-C--:B------:R-:W-:Y:S01]  /*c2b0*/  FMUL.FTZ R53, R53, R176.reuse ;  /* 0x000000b035357220 */ /* 0x080fe20000410000 */
[----:B------:R-:W-:Y:S01]  /*c2c0*/  FMUL.FTZ R56, R56, R176 ;  /* 0x000000b038387220 */ /* 0x000fe20000410000 */
[-CC-:B------:R-:W-:Y:S01]  /*c2d0*/  FFMA.FTZ R152, R152, R12.reuse, -R166.reuse ;  /* 0x0000000c98987223 */ /* 0x180fe200000108a6 */
[-CC-:B------:R-:W-:Y:S01]  /*c2e0*/  FFMA.FTZ R232, R232, R12.reuse, -R166.reuse ;  /* 0x0000000ce8e87223 */ /* 0x180fe200000108a6 */
[-CC-:B------:R-:W-:Y:S01]  /*c2f0*/  FFMA.FTZ R156, R156, R12.reuse, -R166.reuse ;  /* 0x0000000c9c9c7223 */ /* 0x180fe200000108a6 */
        /* <DEDUP_REMOVED lines=14> */
[----:B------:R-:W-:Y:S01]  /*c3e0*/  FFMA.FTZ R166, R181, R12, -R166 ;  /* 0x0000000cb5a67223 */ /* 0x000fe200000108a6 */
[-C--:B------:R-:W-:Y:S01]  /*c3f0*/  FMUL.FTZ R57, R57, R176.reuse ;  /* 0x000000b039397220 */ /* 0x080fe20000410000 */
[-C--:B------:R-:W-:Y:S01]  /*c400*/  FMUL.FTZ R60, R60, R176.reuse ;  /* 0x000000b03c3c7220 */ /* 0x080fe20000410000 */
[-C--:B------:R-:W-:Y:S01]  /*c410*/  FMUL.FTZ R61, R61, R176.reuse ;  /* 0x000000b03d3d7220 */ /* 0x080fe20000410000 */
[-C--:B------:R-:W-:Y:S01]  /*c420*/  FMUL.FTZ R64, R64, R176.reuse ;  /* 0x000000b040407220 */ /* 0x080fe20000410000 */
[----:B------:R-:W5:Y:S01]  /*c430*/  MUFU.EX2 R156, R156 ;  /* 0x0000009c009c7308 */ /* 0x000f620000000800 */
        /* <DEDUP_REMOVED lines=17> */
[----:B---3--:R-:W-:Y:S01]  /*c550*/  FFMA.FTZ R158, R176, R0, R152 ;  /* 0x00000000b09e7223 */ /* 0x008fe20000010098 */
[----:B------:R-:W-:Y:S01]  /*c560*/  FADD.FTZ R0, R167, R3 ;  /* 0x00000003a7007221 */ /* 0x000fe20000010000 */
[C---:B----4-:R-:W-:Y:S01]  /*c570*/  F2FP.F16.F32.PACK_AB R152, R232.reuse, R152 ;  /* 0x00000098e898723e */ /* 0x050fe200000000ff */
[-C--:B------:R-:W-:Y:S01]  /*c580*/  FMUL.FTZ R93, R93, R176.reuse ;  /* 0x000000b05d5d7220 */ /* 0x080fe20000410000 */
[----:B------:R-:W-:Y:S01]  /*c590*/  FADD.FTZ R158, R232, R158 ;  /* 0x0000009ee89e7221 */ /* 0x000fe20000010000 */
[-C--:B------:R-:W-:Y:S01]  /*c5a0*/  FMUL.FTZ R96, R96, R176.reuse ;  /* 0x000000b060607220 */ /* 0x080fe20000410000 */
[----:B------:R-:W0:Y:S01]  /*c5b0*/  MUFU.EX2 R161, R161 ;  /* 0x000000a100a17308 */ /* 0x000e220000000800 */
[-C--:B------:R-:W-:Y:S01]  /*c5c0*/  FMUL.FTZ R97, R97, R176.reuse ;  /* 0x000000b061617220 */ /* 0x080fe20000410000 */
[----:B-----5:R-:W-:Y:S01]  /*c5d0*/  FADD.FTZ R158, R156, R158 ;  /* 0x0000009e9c9e7221 */ /* 0x020fe20000010000 */
[-C--:B------:R-:W-:Y:S01]  /*c5e0*/  FMUL.FTZ R100, R100, R176.reuse ;  /* 0x000000b064647220 */ /* 0x080fe20000410000 */
[-C--:B------:R-:W-:Y:S01]  /*c5f0*/  FMUL.FTZ R101, R101, R176.reuse ;  /* 0x000000b065657220 */ /* 0x080fe20000410000 */
[-C--:B------:R-:W-:Y:S01]  /*c600*/  FMUL.FTZ R104, R104, R176.reuse ;  /* 0x000000b068687220 */ /* 0x080fe20000410000 */
[----:B-1----:R-:W-:Y:S01]  /*c610*/  FADD.FTZ R158, R174, R158 ;  /* 0x0000009eae9e7221 */ /* 0x002fe20000010000 */
[-C--:B------:R-:W-:Y:S01]  /*c620*/  FMUL.FTZ R105, R105, R176.reuse ;  /* 0x000000b069697220 */ /* 0x080fe20000410000 */
[----:B------:R-:W1:Y:S01]  /*c630*/  MUFU.EX2 R164, R164 ;  /* 0x000000a400a47308 */ /* 0x000e620000000800 */
[-C--:B------:R-:W-:Y:S01]  /*c640*/  FMUL.FTZ R108, R108, R176.reuse ;  /* 0x000000b06c6c7220 */ /* 0x080fe20000410000 */
[----:B--2---:R-:W-:Y:S01]  /*c650*/  FADD.FTZ R158, R160, R158 ;  /* 0x0000009ea09e7221 */ /* 0x004fe20000010000 */
        /* <DEDUP_REMOVED lines=25> */
[----:B------:R-:W-:-:S04]  /*c7f0*/  FMUL.FTZ R149, R149, R176 ;  /* 0x000000b095957220 */ /* 0x000fc80000410000 */
[----:B------:R-:W3:Y:S08]  /*c800*/  MUFU.EX2 R162, R172 ;  /* 0x000000ac00a27308 */ /* 0x000ef00000000800 */
[----:B------:R4:W-:Y:S08]  /*c810*/  MUFU.EX2 R3, R154 ;  /* 0x0000009a00037308 */ /* 0x0009f00000000800 */
[----:B------:R-:W5:Y:S01]  /*c820*/  MUFU.EX2 R173, R173 ;  /* 0x000000ad00ad7308 */ /* 0x000f620000000800 */
[----:B----4-:R-:W-:Y:S01]  /*c830*/  F2FP.F16.F32.PACK_AB R154, R174, R156 ;  /* 0x0000009cae9a723e */ /* 0x010fe200000000ff */
[----:B------:R-:W-:Y:S01]  /*c840*/  BAR.SYNC.DEFER_BLOCKING 0xf, 0x100 ;  /* 0x03c4000000007b1d */ /* 0x000fe20000010000 */
[----:B------:R-:W-:Y:S01]  /*c850*/  F2FP.F16.F32.PACK_AB R156, R161, R160 ;  /* 0x000000a0a19c723e */ /* 0x000fe200000000ff */
[C---:B--2---:R-:W-:Y:S01]  /*c860*/  FADD.FTZ R160, R165.reuse, R158 ;  /* 0x0000009ea5a07221 */ /* 0x044fe20000010000 */
[----:B------:R-:W-:Y:S01]  /*c870*/  F2FP.F16.F32.PACK_AB R158, R165, R164 ;  /* 0x000000a4a59e723e */ /* 0x000fe200000000ff */
[----:B------:R-:W-:Y:S01]  /*c880*/  FADD.FTZ R164, R225, R0 ;  /* 0x00000000e1a47221 */ /* 0x000fe20000010000 */
[C---:B------:R-:W-:Y:S01]  /*c890*/  F2FP.F16.F32.PACK_AB R161, R171.reuse, R225 ;  /* 0x000000e1aba1723e */ /* 0x040fe200000000ff */
[----:B0-----:R-:W-:Y:S01]  /*c8a0*/  FADD.FTZ R160, R168, R160 ;  /* 0x000000a0a8a07221 */ /* 0x001fe20000010000 */
[----:B------:R-:W0:Y:S01]  /*c8b0*/  MUFU.EX2 R177, R177 ;  /* 0x000000b100b17308 */ /* 0x000e220000000800 */
[----:B------:R-:W-:-:S02]  /*c8c0*/  FADD.FTZ R164, R171, R164 ;  /* 0x000000a4aba47221 */ /* 0x000fc40000010000 */
[C---:B-1----:R-:W-:Y:S01]  /*c8d0*/  FADD.FTZ R0, R169.reuse, R160 ;  /* 0x000000a0a9007221 */ /* 0x042fe20000010000 */
[----:B------:R-:W-:Y:S01]  /*c8e0*/  F2FP.F16.F32.PACK_AB R160, R169, R168 ;  /* 0x000000a8a9a0723e */ /* 0x000fe200000000ff */
[----:B------:R-:W-:Y:S01]  /*c8f0*/  FADD.FTZ R164, R163, R164 ;  /* 0x000000a4a3a47221 */ /* 0x000fe20000010000 */
[C---:B------:R-:W-:Y:S01]  /*c900*/  F2FP.F16.F32.PACK_AB R163, R175.reuse, R163 ;  /* 0x000000a3afa3723e */ /* 0x040fe200000000ff */
[----:B---3--:R-:W-:Y:S01]  /*c910*/  FADD.FTZ R0, R162, R0 ;  /* 0x00000000a2007221 */ /* 0x008fe20000010000 */
[----:B------:R-:W1:Y:S01]  /*c920*/  MUFU.EX2 R180, R180 ;  /* 0x000000b400b47308 */ /* 0x000e620000000800 */
[----:B------:R-:W-:Y:S01]  /*c930*/  FADD.FTZ R165, R175, R164 ;  /* 0x000000a4afa57221 */ /* 0x000fe20000010000 */
[C---:B-----5:R-:W-:Y:S01]  /*c940*/  F2FP.F16.F32.PACK_AB R162, R173.reuse, R162 ;  /* 0x000000a2ada2723e */ /* 0x060fe200000000ff */
[----:B------:R-:W-:Y:S02]  /*c950*/  FADD.FTZ R0, R173, R0 ;  /* 0x00000000ad007221 */ /* 0x000fe40000010000 */
[----:B------:R-:W-:Y:S01]  /*c960*/  FADD.FTZ R168, R178, R165 ;  /* 0x000000a5b2a87221 */ /* 0x000fe20000010000 */
[----:B------:R-:W-:Y:S01]  /*c970*/  F2FP.F16.F32.PACK_AB R165, R179, R178 ;  /* 0x000000b2b3a5723e */ /* 0x000fe200000000ff */
[----:B------:R-:W-:Y:S01]  /*c980*/  FADD.FTZ R0, R3, R0 ;  /* 0x0000000003007221 */ /* 0x000fe20000010000 */
[----:B------:R-:W2:Y:S01]  /*c990*/  MUFU.EX2 R166, R166 ;  /* 0x000000a600a67308 */ /* 0x000ea20000000800 */
[----:B0-----:R-:W-:Y:S01]  /*c9a0*/  F2FP.F16.F32.PACK_AB R164, R177, R3 ;  /* 0x00000003b1a4723e */ /* 0x001fe200000000ff */
[----:B------:R-:W-:Y:S01]  /*c9b0*/  FADD.FTZ R3, R179, R168 ;  /* 0x000000a8b3037221 */ /* 0x000fe20000010000 */
[----:B------:R-:W-:Y:S01]  /*c9c0*/  FADD.FTZ R169, R177, R0 ;  /* 0x00000000b1a97221 */ /* 0x000fe20000010000 */
[----:B------:R0:W-:Y:S02]  /*c9d0*/  STSM.16.M88.4 [R197+0x26800], R152 ;  /* 0x02680098c5007844 */ /* 0x0001e40000000200 */
[----:B------:R-:W-:-:S02]  /*c9e0*/  FADD.FTZ R168, R182, R3 ;  /* 0x00000003b6a87221 */ /* 0x000fc40000010000 */
[----:B------:R-:W3:Y:S01]  /*c9f0*/  MUFU.EX2 R167, R183 ;  /* 0x000000b700a77308 */ /* 0x000ee20000000800 */
[----:B-1----:R-:W-:Y:S01]  /*ca00*/  FADD.FTZ R169, R180, R169 ;  /* 0x000000a9b4a97221 */ /* 0x002fe20000010000 */
[----:B------:R0:W-:Y:S04]  /*ca10*/  STSM.16.M88.4 [R200], R156 ;  /* 0x0000009cc8007844 */ /* 0x0001e80000000200 */
[----:B------:R0:W-:Y:S01]  /*ca20*/  STSM.16.M88.4 [R198], R160 ;  /* 0x000000a0c6007844 */ /* 0x0001e20000000200 */
[C---:B--2---:R-:W-:Y:S01]  /*ca30*/  FADD.FTZ R0, R166.reuse, R169 ;  /* 0x000000a9a6007221 */ /* 0x044fe20000010000 */
[----:B------:R-:W-:Y:S01]  /*ca40*/  F2FP.F16.F32.PACK_AB R166, R166, R180 ;  /* 0x000000b4a6a6723e */ /* 0x000fe200000000ff */
[C---:B---3--:R-:W-:Y:S01]  /*ca50*/  FADD.FTZ R3, R167.reuse, R168 ;  /* 0x000000a8a7037221 */ /* 0x048fe20000010000 */
[----:B------:R-:W-:-:S05]  /*ca60*/  F2FP.F16.F32.PACK_AB R167, R167, R182 ;  /* 0x000000b6a7a7723e */ /* 0x000fca00000000ff */
[----:B------:R0:W-:Y:S01]  /*ca70*/  STSM.16.M88.4 [R199], R164 ;  /* 0x000000a4c7007844 */ /* 0x0001e20000000200 */
[----:B------:R-:W-:Y:S05]  /*ca80*/  @!P0 BRA `(.L_x_8033) ;  /* 0x0000000000048947 */ /* 0x000fea0003800000 */
[----:B------:R-:W-:Y:S01]  /*ca90*/  BPT.TRAP 0x1 ;  /* 0x000000040000795c */ /* 0x000fe20000300000 */
.L_x_8033:
[----:B------:R1:W2:Y:S01]  /*caa0*/  SYNCS.PHASECHK.TRANS64.TRYWAIT P2, [R214+URZ+0x28c50], R219 ;  /* 0x028c50dbd60075a7 */ /* 0x0002a2000804017f */
[----:B------:R-:W-:Y:S05]  /*cab0*/  @!P0 BRA `(.L_x_8034) ;  /* 0x0000000000048947 */ /* 0x000fea0003800000 */
[----:B------:R-:W-:Y:S01]  /*cac0*/  BPT.TRAP 0x1 ;  /* 0x000000040000795c */ /* 0x000fe20000300000 */
.L_x_8034:
[----:B------:R-:W-:Y:S04]  /*cad0*/  BSSY B2, `(.L_x_8035) ;  /* 0x0000004000027945 */ /* 0x000fe80003800000 */
[----:B--2---:R-:W-:Y:S05]  /*cae0*/  @P2 BRA `(.L_x_8036) ;  /* 0x0000000000082947 */ /* 0x004fea0003800000 */
[----:B------:R-:W2:Y:S02]  /*caf0*/  SYNCS.PHASECHK.TRANS64.TRYWAIT P2, [R214+URZ+0x28c50], R219 ;  /* 0x028c50dbd60075a7 */ /* 0x000ea4000804017f */
[----:B--2---:R-:W-:Y:S05]  /*cb00*/  @!P2 BRA `(.L_x_8037) ;  /* 0x000000f00034a947 */ /* 0x004fea0003800000 */
.L_x_8036:
[----:B------:R-:W-:Y:S05]  /*cb10*/  BSYNC B2 ;  /* 0x0000000000027941 */ /* 0x000fea0003800000 */
.L_x_8035:
[----:B------:R-:W-:Y:S01]  /*cb20*/  IMAD R168, R18, 0x1000, R13 ;  /* 0x0000100012a87824 */ /* 0x000fe200078e020d */
[----:B------:R-:W-:Y:S01]  /*cb30*/  WARPGROUP.ARRIVE ;  /* 0x00000000000079c5 */ /* 0x000fe20000000000 */
[----:B------:R-:W-:Y:S01]  /*cb40*/  IMAD.MOV.U32 R169, RZ, RZ, 0x40000040 ;  /* 0x40000040ffa97424 */ /* 0x000fe200078e00ff */
[C---:B------:R-:W-:Y:S01]  /*cb50*/  ISETP.GT.AND P2, PT, R213.reuse, R21, PT ;  /* 0x00000015d500720c */ /* 0x040fe20003f44270 */
[----:B-12---:R-:W-:Y:S01]  /*cb60*/  @!P1 VIADD R214, R214, 0x28c60 ;  /* 0x00028c60d6d69836 */ /* 0x006fe20000000000 */
        /* <DEDUP_REMOVED lines=43> */
.L_x_8027:
[----:B------:R-:W-:Y:S05]  /*ce20*/  BSYNC B0 ;  /* 0x0000000000007941 */ /* 0x000fea0003800000 */
.L_x_8026:
[----:B------:R-:W-:Y:S01]  /*ce30*/  ISETP.GE.AND P2, PT, R213, RZ, PT ;  /* 0x000000ffd500720c */ /* 0x000fe20003f46270 */
[----:B------:R-:W-:-:S12]  /*ce40*/  BSSY B0, `(.L_x_8039) ;  /* 0x00001a2000007945 */ /* 0x000fd80003800000 */
[----:B------:R-:W-:Y:S05]  /*ce50*/  @!P2 BRA `(.L_x_8040) ;  /* 0x000000180080a947 */ /* 0x000fea0003800000 */
[----:B------:R-:W-:Y:S02]  /*ce60*/  IMAD.MOV.U32 R194, RZ, RZ, R14 ;  /* 0x000000ffffc27224 */ /* 0x000fe400078e000e */
[----:B------:R-:W-:Y:S02]  /*ce70*/  IMAD.MOV.U32 R219, RZ, RZ, R15 ;  /* 0x000000ffffdb7224 */ /* 0x000fe400078e000f */
[----:B0-----:R-:W-:-:S07]  /*ce80*/  IMAD.MOV.U32 R214, RZ, RZ, R18 ;  /* 0x000000ffffd67224 */ /* 0x001fce00078e0012 */
.L_x_8051:
[----:B------:R-:W-:-:S05]  /*ce90*/  VIADD R18, R214, 0x1 ;  /* 0x00000001d6127836 */ /* 0x000fca0000000000 */
[----:B------:R-:W-:-:S04]  /*cea0*/  ISETP.NE.AND P2, PT, R18, 0x2, PT ;  /* 0x000000021200780c */ /* 0x000fc80003f45270 */
[----:B------:R-:W-:Y:S02]  /*ceb0*/  SEL R12, RZ, 0x1, P2 ;  /* 0x00000001ff0c7807 */ /* 0x000fe40001000000 */
[----:B------:R-:W-:Y:S02]  /*cec0*/  SEL R18, R18, RZ, P2 ;  /* 0x000000ff12127207 */ /* 0x000fe40001000000 */
[----:B------:R-:W-:Y:S01]  /*ced0*/  LOP3.LUT R19, R19, R12, RZ, 0x3c, !PT ;  /* 0x0000000c13137212 */ /* 0x000fe200078e3cff */
[----:B-1----:R-:W-:Y:S06]  /*cee0*/  @!P0 BRA `(.L_x_8041) ;  /* 0x0000000000048947 */ /* 0x002fec0003800000 */
[----:B------:R-:W-:Y:S01]  /*cef0*/  BPT.TRAP 0x1 ;  /* 0x000000040000795c */ /* 0x000fe20000300000 */
.L_x_8041:
[----:B------:R-:W-:Y:S01]  /*cf00*/  IMAD R21, R18, 0x8, R2 ;  /* 0x0000000812157824 */ /* 0x000fe200078e0202 */
[----:B------:R-:W-:-:S04]  /*cf10*/  SHF.L.U32 R193, R19, 0x1f, RZ ;  /* 0x0000001f13c17819 */ /* 0x000fc800000006ff */
[----:B------:R0:W1:Y:S01]  /*cf20*/  SYNCS.PHASECHK.TRANS64.TRYWAIT P2, [R21+URZ+0x28c30], R193 ;  /* 0x028c30c1150075a7 */ /* 0x000062000804017f */
[----:B------:R-:W-:Y:S05]  /*cf30*/  @!P0 BRA `(.L_x_8042) ;  /* 0x0000000000048947 */ /* 0x000fea0003800000 */
[----:B------:R-:W-:Y:S01]  /*cf40*/  BPT.TRAP 0x1 ;  /* 0x000000040000795c */ /* 0x000fe20000300000 */
.L_x_8042:
[----:B------:R-:W-:Y:S01]  /*cf50*/  BSSY B1, `(.L_x_8043) ;  /* 0x0000006000017945 */ /* 0x000fe20003800000 */
[----:B------:R-:W-:Y:S02]  /*cf60*/  IMAD R154, R18, 0x200, R20 ;  /* 0x00000200129a7824 */ /* 0x000fe400078e0214 */
[----:B------:R-:W-:Y:S01]  /*cf70*/  IMAD.MOV.U32 R155, RZ, RZ, 0x40000040 ;  /* 0x40000040ff9b7424 */ /* 0x000fe200078e00ff */
[----:B-1----:R-:W-:Y:S06]  /*cf80*/  @P2 BRA `(.L_x_8044) ;  /* 0x0000000000082947 */ /* 0x002fec0003800000 */
[----:B------:R-:W1:Y:S02]  /*cf90*/  SYNCS.PHASECHK.TRANS64.TRYWAIT P2, [R21+URZ+0x28c30], R193 ;  /* 0x028c30c1150075a7 */ /* 0x000e64000804017f */
[----:B-1----:R-:W-:Y:S05]  /*cfa0*/  @!P2 BRA `(.L_x_8045) ;  /* 0x000000ec0020a947 */ /* 0x002fea0003800000 */
.L_x_8044:
[----:B------:R-:W-:Y:S05]  /*cfb0*/  BSYNC B1 ;  /* 0x0000000000017941 */ /* 0x000fea0003800000 */
.L_x_8043:
        /* <DEDUP_REMOVED lines=19> */
[----:B------:R-:W-:Y:S02]  /*d0f0*/  R2UR UR15, R15 ;  /* 0x000000000f0f72ca */ /* 0x000fe400000e0000 */
        /* <DEDUP_REMOVED lines=31> */
[----:B--2---:R-:W-:Y:S01]  /*d2f0*/  FMNMX.FTZ R14, R12, R14, !PT ;  /* 0x0000000e0c0e7209 */ /* 0x004fe20007810000 */
[----:B------:R-:W-:-:S04]  /*d300*/  IMAD.U32 R12, RZ, RZ, UR36 ;  /* 0x00000024ff0c7e24 */ /* 0x000fc8000f8e00ff */
[----:B------:R-:W2:Y:S02]  /*d310*/  SHFL.BFLY PT, R15, R14, 0x1, 0x1f ;  /* 0x0c201f000e0f7f89 */ /* 0x000ea400000e0000 */
[----:B--2---:R-:W-:-:S05]  /*d320*/  FMNMX.FTZ R15, R14, R15, !PT ;  /* 0x0000000f0e0f7209 */ /* 0x004fca0007810000 */
        /* <DEDUP_REMOVED lines=20> */
[----:B------:R-:W2:Y:S04]  /*d470*/  MUFU.EX2 R168, R223 ;  /* 0x000000df00a87308 */ /* 0x000ea80000000800 */
[----:B------:R-:W-:-:S04]  /*d480*/  @!P1 PRMT R14, RZ, 0x654, R14 ;  /* 0x00000654ff0e9816 */ /* 0x000fc8000000000e */
[----:B------:R3:W-:Y:S01]  /*d490*/  @!P1 SYNCS.ARRIVE.TRANS64.RED.A1T0 RZ, [R14+URZ], RZ ;  /* 0x000000ff0eff99a7 */ /* 0x0007e2000810043f */
[----:B------:R-:W4:Y:S01]  /*d4a0*/  MUFU.EX2 R152, R152 ;  /* 0x0000009800987308 */ /* 0x000f220000000800 */
[----:B---3--:R-:W-:-:S07]  /*d4b0*/  IMAD.MOV R14, RZ, RZ, -R196 ;  /* 0x000000ffff0e7224 */ /* 0x008fce00078e0ac4 */
[----:B------:R-:W3:Y:S01]  /*d4c0*/  MUFU.EX2 R153, R153 ;  /* 0x0000009900997308 */ /* 0x000ee20000000800 */
[-C--:B--2---:R-:W-:Y:S01]  /*d4d0*/  FMUL.FTZ R24, R24, R168.reuse ;  /* 0x000000a818187220 */ /* 0x084fe20000410000 */
[-C--:B------:R-:W-:Y:S01]  /*d4e0*/  FMUL.FTZ R25, R25, R168.reuse ;  /* 0x000000a819197220 */ /* 0x080fe20000410000 */
[----:B------:R-:W-:Y:S01]  /*d4f0*/  FMUL.FTZ R28, R28, R168 ;  /* 0x000000a81c1c7220 */ /* 0x000fe20000410000 */
[----:B------:R-:W-:Y:S01]  /*d500*/  ISETP.NE.AND P2, PT, R189, R14, PT ;  /* 0x0000000ebd00720c */ /* 0x000fe20003f45270 */
[----:B------:R-:W-:Y:S01]  /*d510*/  FMUL.FTZ R29, R29, R168 ;  /* 0x000000a81d1d7220 */ /* 0x000fe20000410000 */
[----:B------:R-:W-:Y:S01]  /*d520*/  FMNMX.FTZ R14, R154, R194, !PT ;  /* 0x000000c29a0e7209 */ /* 0x000fe20007810000 */
[-C--:B------:R-:W-:Y:S01]  /*d530*/  FMUL.FTZ R32, R32, R168.reuse ;  /* 0x000000a820207220 */ /* 0x080fe20000410000 */
[----:B------:R-:W-:Y:S01]  /*d540*/  FMUL.FTZ R33, R33, R168 ;  /* 0x000000a821217220 */ /* 0x000fe20000410000 */
[----:B----4-:R-:W-:Y:S01]  /*d550*/  FFMA.FTZ R0, R168, R0, R152 ;  /* 0x00000000a8007223 */ /* 0x010fe20000010098 */
[----:B------:R-:W-:Y:S01]  /*d560*/  FMNMX.FTZ R14, R155, R14, !PT ;  /* 0x0000000e9b0e7209 */ /* 0x000fe20007810000 */
[-C--:B------:R-:W-:Y:S01]  /*d570*/  FMUL.FTZ R36, R36, R168.reuse ;  /* 0x000000a824247220 */ /* 0x080fe20000410000 */
[-C--:B------:R-:W-:Y:S01]  /*d580*/  FMUL.FTZ R37, R37, R168.reuse ;  /* 0x000000a825257220 */ /* 0x080fe20000410000 */
[----:B------:R-:W-:Y:S01]  /*d590*/  FMUL.FTZ R40, R40, R168 ;  /* 0x000000a828287220 */ /* 0x000fe20000410000 */
[----:B------:R-:W-:Y:S01]  /*d5a0*/  FMNMX.FTZ R14, R158, R14, !PT ;  /* 0x0000000e9e0e7209 */ /* 0x000fe20007810000 */
[-C--:B------:R-:W-:Y:S01]  /*d5b0*/  FMUL.FTZ R41, R41, R168.reuse ;  /* 0x000000a829297220 */ /* 0x080fe20000410000 */
[----:B------:R-:W-:Y:S01]  /*d5c0*/  FMUL.FTZ R44, R44, R168 ;  /* 0x000000a82c2c7220 */ /* 0x000fe20000410000 */
[----:B---3--:R-:W-:Y:S01]  /*d5d0*/  FADD.FTZ R0, R153, R0 ;  /* 0x0000000099007221 */ /* 0x008fe20000010000 */
[----:B------:R-:W-:Y:S01]  /*d5e0*/  FMNMX.FTZ R14, R159, R14, !PT ;  /* 0x0000000e9f0e7209 */ /* 0x000fe20007810000 */
[----:B------:R-:W-:Y:S01]  /*d5f0*/  FMUL.FTZ R45, R45, R168 ;  /* 0x000000a82d2d7220 */ /* 0x000fe20000410000 */
[----:B------:R-:W-:Y:S01]  /*d600*/  F2FP.F16.F32.PACK_AB R152, R153, R152 ;  /* 0x000000989998723e */ /* 0x000fe200000000ff */
[----:B------:R-:W-:Y:S01]  /*d610*/  @!P2 IMAD R153, R214, 0x40, R190 ;  /* 0x00000040d699a824 */ /* 0x000fe200078e02be */
[----:B------:R-:W-:Y:S01]  /*d620*/  FMNMX.FTZ R14, R162, R14, !PT ;  /* 0x0000000ea20e7209 */ /* 0x000fe20007810000 */
[-C--:B------:R-:W-:Y:S01]  /*d630*/  FMUL.FTZ R48, R48, R168.reuse ;  /* 0x000000a830307220 */ /* 0x080fe20000410000 */
[----:B------:R-:W-:Y:S01]  /*d640*/  FMUL.FTZ R49, R49, R168 ;  /* 0x000000a831317220 */ /* 0x000fe20000410000 */
        /* <DEDUP_REMOVED lines=63> */
[----:B------:R-:W2:Y:S03]  /*da40*/  MUFU.EX2 R156, R156 ;  /* 0x0000009c009c7308 */ /* 0x000ea60000000800 */
[----:B------:R-:W3:Y:S05]  /*da50*/  SHFL.BFLY PT, R168, R14, 0x2, 0x1f ;  /* 0x0c401f000ea87f89 */ /* 0x000eea00000e0000 */
[----:B------:R-:W4:Y:S08]  /*da60*/  MUFU.EX2 R157, R157 ;  /* 0x0000009d009d7308 */ /* 0x000f300000000800 */
[----:B------:R-:W5:Y:S01]  /*da70*/  MUFU.EX2 R160, R160 ;  /* 0x000000a000a07308 */ /* 0x000f620000000800 */
[----:B--2---:R-:W-:-:S07]  /*da80*/  FADD.FTZ R0, R156, R0 ;  /* 0x000000009c007221 */ /* 0x004fce0000010000 */
[----:B------:R-:W2:Y:S01]  /*da90*/  MUFU.EX2 R161, R161 ;  /* 0x000000a100a17308 */ /* 0x000ea20000000800 */
[----:B----4-:R-:W-:Y:S01]  /*daa0*/  FADD.FTZ R0, R157, R0 ;  /* 0x000000009d007221 */ /* 0x010fe20000010000 */
[----:B---3--:R-:W-:-:S05]  /*dab0*/  FMNMX.FTZ R14, R14, R168, !PT ;  /* 0x000000a80e0e7209 */ /* 0x008fca0007810000 */
[----:B------:R-:W3:Y:S01]  /*dac0*/  SHFL.BFLY PT, R168, R14, 0x1, 0x1f ;  /* 0x0c201f000ea87f89 */ /* 0x000ee200000e0000 */
[----:B------:R-:W4:Y:S01]  /*dad0*/  MUFU.EX2 R164, R164 ;  /* 0x000000a400a47308 */ /* 0x000f220000000800 */
[----:B-----5:R-:W-:-:S07]  /*dae0*/  FADD.FTZ R0, R160, R0 ;  /* 0x00000000a0007221 */ /* 0x020fce0000010000 */
[----:B------:R-:W5:Y:S01]  /*daf0*/  MUFU.EX2 R165, R165 ;  /* 0x000000a500a57308 */ /* 0x000f620000000800 */
[----:B--2---:R-:W-:-:S07]  /*db00*/  FADD.FTZ R0, R161, R0 ;  /* 0x00000000a1007221 */ /* 0x004fce0000010000 */
[----:B------:R-:W2:Y:S01]  /*db10*/  MUFU.EX2 R219, R219 ;  /* 0x000000db00db7308 */ /* 0x000ea20000000800 */
[----:B----4-:R-:W-:Y:S01]  /*db20*/  FADD.FTZ R0, R164, R0 ;  /* 0x00000000a4007221 */ /* 0x010fe20000010000 */
[----:B---3--:R-:W-:-:S06]  /*db30*/  FMNMX.FTZ R14, R14, R168, !PT ;  /* 0x000000a80e0e7209 */ /* 0x008fcc0007810000 */
[----:B------:R-:W-:Y:S01]  /*db40*/  MUFU.EX2 R169, R169 ;  /* 0x000000a900a97308 */ /* 0x000fe20000000800 */
[----:B-----5:R-:W-:Y:S01]  /*db50*/  FADD.FTZ R0, R165, R0 ;  /* 0x00000000a5007221 */ /* 0x020fe20000010000 */
[----:B------:R-:W-:-:S04]  /*db60*/  FADD.FTZ R168, -R14, R194 ;  /* 0x000000c20ea87221 */ /* 0x000fc80000010100 */
[----:B------:R-:W-:Y:S02]  /*db70*/  FMUL.FTZ R168, R168, R12 ;  /* 0x0000000ca8a87220 */ /* 0x000fe40000410000 */
[----:B------:R-:W-:Y:S01]  /*db80*/  MUFU.EX2 R172, R172 ;  /* 0x000000ac00ac7308 */ /* 0x000fe20000000800 */
[----:B--2---:R-:W-:-:S07]  /*db90*/  FADD.FTZ R0, R219, R0 ;  /* 0x00000000db007221 */ /* 0x004fce0000010000 */
[----:B------:R-:W2:Y:S08]  /*dba0*/  MUFU.EX2 R168, R168 ;  /* 0x000000a800a87308 */ /* 0x000eb00000000800 */
[----:B------:R-:W3:Y:S08]  /*dbb0*/  MUFU.EX2 R173, R173 ;  /* 0x000000ad00ad7308 */ /* 0x000ef00000000800 */
[----:B------:R-:W-:Y:S01]  /*dbc0*/  MUFU.EX2 R176, R176 ;  /* 0x000000b000b07308 */ /* 0x000fe20000000800 */
        /* <DEDUP_REMOVED lines=10> */
[----:B--2---:R-:W-:Y:S01]  /*dc70*/  FMUL.FTZ R153, R14, R12 ;  /* 0x0000000c0e997220 */ /* 0x004fe20000410000 */
        /* <DEDUP_REMOVED lines=37> */
[----:B------:R-:W-:Y:S01]  /*ded0*/  FADD.FTZ R157, R169, R0 ;  /* 0x00000000a99d7221 */ /* 0x000fe20000010000 */
[----:B------:R-:W-:Y:S01]  /*dee0*/  F2FP.F16.F32.PACK_AB R156, R161, R160 ;  /* 0x000000a0a19c723e */ /* 0x000fe200000000ff */
[-C--:B------:R-:W-:Y:S01]  /*def0*/  FMUL.FTZ R75, R75, R168.reuse ;  /* 0x000000a84b4b7220 */ /* 0x080fe20000410000 */
[----:B------:R-:W-:Y:S01]  /*df00*/  F2FP.F16.F32.PACK_AB R160, R169, R219 ;  /* 0x000000dba9a0723e */ /* 0x000fe200000000ff */
[----:B------:R-:W-:Y:S01]  /*df10*/  FADD.FTZ R0, R172, R157 ;  /* 0x0000009dac007221 */ /* 0x000fe20000010000 */
[-C--:B------:R-:W-:Y:S01]  /*df20*/  FMUL.FTZ R78, R78, R168.reuse ;  /* 0x000000a84e4e7220 */ /* 0x080fe20000410000 */
[----:B------:R2:W5:Y:S01]  /*df30*/  MUFU.EX2 R181, R158 ;  /* 0x0000009e00b57308 */ /* 0x0005620000000800 */
[-C--:B------:R-:W-:Y:S01]  /*df40*/  FMUL.FTZ R79, R79, R168.reuse ;  /* 0x000000a84f4f7220 */ /* 0x080fe20000410000 */
[----:B---3--:R-:W-:Y:S01]  /*df50*/  FADD.FTZ R157, R173, R0 ;  /* 0x00000000ad9d7221 */ /* 0x008fe20000010000 */
[----:B----4-:R-:W-:Y:S01]  /*df60*/  FFMA.FTZ R0, R168, R3, R153 ;  /* 0x00000003a8007223 */ /* 0x010fe20000010099 */
[----:B------:R-:W-:Y:S01]  /*df70*/  F2FP.F16.F32.PACK_AB R153, R155, R153 ;  /* 0x000000999b99723e */ /* 0x000fe200000000ff */
[-C--:B------:R-:W-:Y:S01]  /*df80*/  FMUL.FTZ R82, R82, R168.reuse ;  /* 0x000000a852527220 */ /* 0x080fe20000410000 */
[----:B------:R-:W-:Y:S01]  /*df90*/  FMUL.FTZ R83, R83, R168 ;  /* 0x000000a853537220 */ /* 0x000fe20000410000 */
[----:B------:R-:W-:Y:S01]  /*dfa0*/  FADD.FTZ R0, R155, R0 ;  /* 0x000000009b007221 */ /* 0x000fe20000010000 */
[----:B------:R-:W3:Y:S01]  /*dfb0*/  MUFU.EX2 R180, R180 ;  /* 0x000000b400b47308 */ /* 0x000ee20000000800 */
[----:B--2---:R-:W-:Y:S01]  /*dfc0*/  F2FP.F16.F32.PACK_AB R158, R165, R164 ;  /* 0x000000a4a59e723e */ /* 0x004fe200000000ff */
[----:B------:R-:W-:Y:S01]  /*dfd0*/  FADD.FTZ R164, R176, R157 ;  /* 0x0000009db0a47221 */ /* 0x000fe20000010000 */
[-C--:B------:R-:W-:Y:S01]  /*dfe0*/  FMUL.FTZ R86, R86, R168.reuse ;  /* 0x000000a856567220 */ /* 0x080fe20000410000 */
[-C--:B------:R-:W-:Y:S01]  /*dff0*/  FMUL.FTZ R87, R87, R168.reuse ;  /* 0x000000a857577220 */ /* 0x080fe20000410000 */
[----:B------:R-:W-:Y:S01]  /*e000*/  FMUL.FTZ R90, R90, R168 ;  /* 0x000000a85a5a7220 */ /* 0x000fe20000410000 */
[C---:B------:R-:W-:Y:S01]  /*e010*/  FADD.FTZ R3, R177.reuse, R164 ;  /* 0x000000a4b1037221 */ /* 0x040fe20000010000 */
[----:B------:R-:W-:Y:S01]  /*e020*/  F2FP.F16.F32.PACK_AB R164, R177, R176 ;  /* 0x000000b0b1a4723e */ /* 0x000fe200000000ff */
[----:B------:R-:W2:Y:S01]  /*e030*/  MUFU.EX2 R159, R159 ;  /* 0x0000009f009f7308 */ /* 0x000ea20000000800 */
[----:B-----5:R-:W-:Y:S01]  /*e040*/  FADD.FTZ R0, R181, R0 ;  /* 0x00000000b5007221 */ /* 0x020fe20000010000 */
[-C--:B------:R-:W-:Y:S01]  /*e050*/  FMUL.FTZ R91, R91, R168.reuse ;  /* 0x000000a85b5b7220 */ /* 0x080fe20000410000 */
[-C--:B------:R-:W-:Y:S01]  /*e060*/  FMUL.FTZ R94, R94, R168.reuse ;  /* 0x000000a85e5e7220 */ /* 0x080fe20000410000 */
[-C--:B------:R-:W-:Y:S01]  /*e070*/  FMUL.FTZ R95, R95, R168.reuse ;  /* 0x000000a85f5f7220 */ /* 0x080fe20000410000 */
[-C--:B------:R-:W-:Y:S01]  /*e080*/  FMUL.FTZ R98, R98, R168.reuse ;  /* 0x000000a862627220 */ /* 0x080fe20000410000 */
[-C--:B------:R-:W-:Y:S01]  /*e090*/  FMUL.FTZ R99, R99, R168.reuse ;  /* 0x000000a863637220 */ /* 0x080fe20000410000 */
[-C--:B------:R-:W-:Y:S01]  /*e0a0*/  FMUL.FTZ R102, R102, R168.reuse ;  /* 0x000000a866667220 */ /* 0x080fe20000410000 */
[----:B------:R4:W-:Y:S01]  /*e0b0*/  MUFU.EX2 R214, R162 ;  /* 0x000000a200d67308 */ /* 0x0009e20000000800 */
        /* <DEDUP_REMOVED lines=8> */
[----:B--2---:R-:W-:Y:S01]  /*e140*/  FADD.FTZ R3, R159, R0 ;  /* 0x000000009f037221 */ /* 0x004fe20000010000 */
[----:B----4-:R-:W-:Y:S01]  /*e150*/  F2FP.F16.F32.PACK_AB R162, R173, R172 ;  /* 0x000000acada2723e */ /* 0x010fe200000000ff */
        /* <DEDUP_REMOVED lines=14> */
[----:B---3--:R-:W-:Y:S01]  /*e240*/  F2FP.F16.F32.PACK_AB R157, R163, R214 ;  /* 0x000000d6a39d723e */ /* 0x008fe200000000ff */
        /* <DEDUP_REMOVED lines=11> */
[----:B------:R0:W-:Y:S01]  /*e300*/  STSM.16.M88.4 [R197+0x26800], R152 ;  /* 0x02680098c5007844 */ /* 0x0001e20000000200 */
[----:B------:R-:W-:-:S05]  /*e310*/  FMUL.FTZ R151, R151, R168 ;  /* 0x000000a897977220 */ /* 0x000fca0000410000 */
[----:B------:R-:W5:Y:S01]  /*e320*/  MUFU.EX2 R171, R171 ;  /* 0x000000ab00ab7308 */ /* 0x000f620000000800 */
[----:B---3--:R-:W-:Y:S01]  /*e330*/  FADD.FTZ R170, R214, R3 ;  /* 0x00000003d6aa7221 */ /* 0x008fe20000010000 */
[----:B--2---:R-:W-:-:S03]  /*e340*/  F2FP.F16.F32.PACK_AB R159, R167, R194 ;  /* 0x000000c2a79f723e */ /* 0x004fc600000000ff */
[----:B------:R-:W-:Y:S02]  /*e350*/  FADD.FTZ R3, R163, R170 ;  /* 0x000000aaa3037221 */ /* 0x000fe40000010000 */
[----:B------:R0:W-:Y:S01]  /*e360*/  STSM.16.M88.4 [R200], R156 ;  /* 0x0000009cc8007844 */ /* 0x0001e20000000200 */
[----:B------:R-:W2:Y:S01]  /*e370*/  MUFU.EX2 R174, R174 ;  /* 0x000000ae00ae7308 */ /* 0x000ea20000000800 */
[----:B------:R-:W-:-:S04]  /*e380*/  FADD.FTZ R172, R194, R3 ;  /* 0x00000003c2ac7221 */ /* 0x000fc80000010000 */
[----:B------:R-:W-:-:S03]  /*e390*/  FADD.FTZ R172, R167, R172 ;  /* 0x000000aca7ac7221 */ /* 0x000fc60000010000 */
[----:B------:R-:W3:Y:S01]  /*e3a0*/  MUFU.EX2 R175, R175 ;  /* 0x000000af00af7308 */ /* 0x000ee20000000800 */
[----:B----4-:R-:W-:Y:S01]  /*e3b0*/  FADD.FTZ R172, R161, R172 ;  /* 0x000000aca1ac7221 */ /* 0x010fe20000010000 */
[----:B-----5:R-:W-:-:S03]  /*e3c0*/  F2FP.F16.F32.PACK_AB R161, R171, R161 ;  /* 0x000000a1aba1723e */ /* 0x020fc600000000ff */
[----:B------:R-:W-:-:S03]  /*e3d0*/  FADD.FTZ R3, R171, R172 ;  /* 0x000000acab037221 */ /* 0x000fc60000010000 */
[----:B------:R-:W4:Y:S01]  /*e3e0*/  MUFU.EX2 R165, R178 ;  /* 0x000000b200a57308 */ /* 0x000f220000000800 */
[----:B--2---:R-:W-:-:S07]  /*e3f0*/  FADD.FTZ R172, R174, R3 ;  /* 0x00000003aeac7221 */ /* 0x004fce0000010000 */
[----:B------:R-:W2:Y:S01]  /*e400*/  MUFU.EX2 R170, R179 ;  /* 0x000000b300aa7308 */ /* 0x000ea20000000800 */
[C---:B---3--:R-:W-:Y:S01]  /*e410*/  FADD.FTZ R172, R175.reuse, R172 ;  /* 0x000000acafac7221 */ /* 0x048fe20000010000 */
[----:B------:R-:W-:-:S05]  /*e420*/  F2FP.F16.F32.PACK_AB R163, R175, R174 ;  /* 0x000000aeafa3723e */ /* 0x000fca00000000ff */
[----:B------:R0:W-:Y:S01]  /*e430*/  STSM.16.M88.4 [R198], R160 ;  /* 0x000000a0c6007844 */ /* 0x0001e20000000200 */
[----:B------:R-:W3:Y:S01]  /*e440*/  MUFU.EX2 R182, R182 ;  /* 0x000000b600b67308 */ /* 0x000ee20000000800 */
[----:B----4-:R-:W-:-:S07]  /*e450*/  FADD.FTZ R3, R165, R172 ;  /* 0x000000aca5037221 */ /* 0x010fce0000010000 */
        /* <DEDUP_REMOVED lines=9> */
.L_x_8046:
[----:B------:R2:W3:Y:S01]  /*e4f0*/  SYNCS.PHASECHK.TRANS64.TRYWAIT P2, [R21+URZ+0x28c50], R193 ;  /* 0x028c50c1150075a7 */ /* 0x0004e2000804017f */
[----:B------:R-:W-:Y:S05]  /*e500*/  @!P0 BRA `(.L_x_8047) ;  /* 0x0000000000048947 */ /* 0x000fea0003800000 */
[----:B------:R-:W-:Y:S01]  /*e510*/  BPT.TRAP 0x1 ;  /* 0x000000040000795c */ /* 0x000fe20000300000 */
.L_x_8047:
[----:B------:R-:W-:Y:S04]  /*e520*/  BSSY B1, `(.L_x_8048) ;  /* 0x0000004000017945 */ /* 0x000fe80003800000 */
[----:B---3--:R-:W-:Y:S05]  /*e530*/  @P2 BRA `(.L_x_8049) ;  /* 0x0000000000082947 */ /* 0x008fea0003800000 */
[----:B------:R-:W3:Y:S02]  /*e540*/  SYNCS.PHASECHK.TRANS64.TRYWAIT P2, [R21+URZ+0x28c50], R193 ;  /* 0x028c50c1150075a7 */ /* 0x000ee4000804017f */
[----:B---3--:R-:W-:Y:S05]  /*e550*/  @!P2 BRA `(.L_x_8050) ;  /* 0x000000d400c8a947 */ /* 0x008fea0003800000 */
.L_x_8049:
[----:B------:R-:W-:Y:S05]  /*e560*/  BSYNC B1 ;  /* 0x0000000000017941 */ /* 0x000fea0003800000 */
.L_x_8048:
[----:B------:R-:W-:Y:S01]  /*e570*/  IMAD R168, R18, 0x1000, R13 ;  /* 0x0000100012a87824 */ /* 0x000fe200078e020d */
[----:B------:R-:W-:Y:S01]  /*e580*/  WARPGROUP.ARRIVE ;  /* 0x00000000000079c5 */ /* 0x000fe20000000000 */
[----:B------:R-:W-:Y:S01]  /*e590*/  IMAD.MOV.U32 R169, RZ, RZ, 0x40000040 ;  /* 0x40000040ffa97424 */ /* 0x000fe200078e00ff */
[----:B------:R-:W-:Y:S01]  /*e5a0*/  ISETP.GT.AND P2, PT, R213, RZ, PT ;  /* 0x000000ffd500720c */ /* 0x000fe20003f44270 */
[----:B0123--:R-:W-:Y:S01]  /*e5b0*/  @!P1 VIADD R21, R21, 0x28c60 ;  /* 0x00028c6015159836 */ /* 0x00ffe20000000000 */
        /* <DEDUP_REMOVED lines=42> */
.L_x_8040:
[----:B------:R-:W-:Y:S05]  /*e860*/  BSYNC B0 ;  /* 0x0000000000007941 */ /* 0x000fea0003800000 */
.L_x_8039:
[----:B------:R-:W2:Y:S01]  /*e870*/  SHFL.BFLY PT, R5, R0, 0x2, 0x1f ;  /* 0x0c401f0000057f89 */ /* 0x000ea200000e0000 */
[----:B------:R-:W-:Y:S02]  /*e880*/  VIADD R181, R18, 0x1 ;  /* 0x0000000112b57836 */ /* 0x000fe40000000000 */
[----:B------:R-:W-:Y:S01]  /*e890*/  IMAD.MOV.U32 R20, RZ, RZ, -0x800000 ;  /* 0xff800000ff147424 */ /* 0x000fe200078e00ff */
[----:B------:R-:W3:Y:S01]  /*e8a0*/  SHFL.BFLY PT, R6, R3, 0x2, 0x1f ;  /* 0x0c401f0003067f89 */ /* 0x000ee200000e0000 */
[----:B------:R-:W-:Y:S01]  /*e8b0*/  VIADD R212, R212, 0x1 ;  /* 0x00000001d4d47836 */ /* 0x000fe20000000000 */
        /* <DEDUP_REMOVED lines=9> */
[----:B------:R-:W-:Y:S02]  /*e950*/  IMAD.MOV R4, RZ, RZ, -R196 ;  /* 0x000000ffff047224 */ /* 0x000fe400078e0ac4 */
[----:B---3--:R-:W-:Y:S02]  /*e960*/  FADD.FTZ R0, R6, R7 ;  /* 0x0000000706007221 */ /* 0x008fe40000010000 */
[----:B------:R-:W-:Y:S02]  /*e970*/  FSETP.NE.FTZ.AND P2, PT, R8, RZ, PT ;  /* 0x000000ff0800720b */ /* 0x000fe40003f55000 */
[----:B------:R-:W-:Y:S01]  /*e980*/  ISETP.NE.AND P0, PT, R189, R4, PT ;  /* 0x00000004bd00720c */ /* 0x000fe20003f05270 */
[----:B------:R-:W-:Y:S01]  /*e990*/  IMAD.MOV.U32 R4, RZ, RZ, RZ ;  /* 0x000000ffff047224 */ /* 0x000fe200078e00ff */
[----:B------:R-:W-:-:S02]  /*e9a0*/  FSETP.NE.FTZ.AND P3, PT, R0, RZ, PT ;  /* 0x000000ff0000720b */ /* 0x000fc40003f75000 */
[----:B------:R-:W-:-:S04]  /*e9b0*/  SEL R6, RZ, 0x1, P1 ;  /* 0x00000001ff067807 */ /* 0x000fc80000800000 */
[----:B------:R-:W-:-:S03]  /*e9c0*/  LOP3.LUT R19, R19, R6, RZ, 0x3c, !PT ;  /* 0x0000000613137212 */ /* 0x000fc600078e3cff */
[----:B------:R-:W2:Y:S02]  /*e9d0*/  @P2 MUFU.RCP R3, R8 ;  /* 0x0000000800032308 */ /* 0x000ea40000001000 */
[----:B------:R-:W-:-:S04]  /*e9e0*/  @!P0 IMAD R5, R18, 0x40, R190 ;  /* 0x0000004012058824 */ /* 0x000fc800078e02be */
[----:B------:R-:W-:Y:S02]  /*e9f0*/  @!P0 IMAD R5, R5, 0x4, R2 ;  /* 0x0000000405058824 */ /* 0x000fe400078e0202 */
[C---:B------:R-:W-:Y:S01]  /*ea00*/  @P2 FMUL.FTZ R2, R12.reuse, 0.69314718246459960938 ;  /* 0x3f3172180c022820 */ /* 0x040fe20000410000 */
[----:B------:R-:W3:Y:S01]  /*ea10*/  @P3 MUFU.RCP R4, R0 ;  /* 0x0000000000043308 */ /* 0x000ee20000001000 */
[----:B------:R-:W-:-:S07]  /*ea20*/  @P3 FMUL.FTZ R12, R12, 0.69314718246459960938 ;  /* 0x3f3172180c0c3820 */ /* 0x000fce0000410000 */
[----:B------:R-:W4:Y:S01]  /*ea30*/  @P2 MUFU.LG2 R18, R8 ;  /* 0x0000000800122308 */ /* 0x000f220000000c00 */
        /* <DEDUP_REMOVED lines=16> */
[-C--:B-----5:R-:W-:Y:S01]  /*eb40*/  FMUL.FTZ R0, R27, R4.reuse ;  /* 0x000000041b007220 */ /* 0x0a0fe20000410000 */
[----:B----4-:R-:W-:Y:S01]  /*eb50*/  @P2 FMUL.FTZ R25, R18, 0.69314718246459960938 ;  /* 0x3f31721812192820 */ /* 0x010fe20000410000 */
        /* <DEDUP_REMOVED lines=53> */
[----:B--2---:R-:W-:-:S02]  /*eeb0*/  IMAD.MOV.U32 R3, RZ, RZ, -0x800000 ;  /* 0xff800000ff037424 */ /* 0x004fc400078e00ff */
[-C--:B------:R-:W-:Y:S01]  /*eec0*/  FMUL.FTZ R9, R58, R4.reuse ;  /* 0x000000043a097220 */ /* 0x080fe20000410000 */
[-C--:B------:R-:W-:Y:S01]  /*eed0*/  FMUL.FTZ R11, R62, R4.reuse ;  /* 0x000000043e0b7220 */ /* 0x080fe20000410000 */
[-C--:B------:R-:W-:Y:S01]  /*eee0*/  FMUL.FTZ R66, R115, R4.reuse ;  /* 0x0000000473427220 */ /* 0x080fe20000410000 */
        /* <DEDUP_REMOVED lines=62> */
[----:B------:R-:W-:Y:S01]  /*f2d0*/  SEL R18, R181, RZ, P1 ;  /* 0x000000ffb5127207 */ /* 0x000fe20000800000 */
[----:B------:R-:W-:Y:S06]  /*f2e0*/  BAR.ARV 0xe, 0x100 ;  /* 0x0384000000007b1d */ /* 0x000fec0000002000 */
.L_x_7969:
[----:B------:R-:W-:Y:S05]  /*f2f0*/  BSYNC B7 ;  /* 0x0000000000077941 */ /* 0x000fea0003800000 */
.L_x_7967:
[----:B------:R-:W1:Y:S08]  /*f300*/  S2UR UR5, SR_CgaCtaId ;  /* 0x00000000000579c3 */ /* 0x000e700000008800 */
[----:B------:R-:W-:Y:S06]  /*f310*/  BAR.SYNC.DEFER_BLOCKING 0x5, 0x180 ;  /* 0x0146000000007b1d */ /* 0x000fec0000010000 */
[----:B------:R-:W-:Y:S01]  /*f320*/  UMOV UR4, 0x400 ;  /* 0x0000040000047882 */ /* 0x000fe20000000000 */
[----:B------:R-:W-:Y:S01]  /*f330*/  BSSY B0, `(.L_x_8052) ;  /* 0x00002e1000007945 */ /* 0x000fe20003800000 */
[----:B-1----:R-:W-:-:S06]  /*f340*/  ULEA UR4, UR5, UR4, 0x18 ;  /* 0x0000000405047291 */ /* 0x002fcc000f8ec03f */
[----:B------:R-:W-:-:S05]  /*f350*/  IMAD.U32 R2, RZ, RZ, UR4 ;  /* 0x00000004ff027e24 */ /* 0x000fca000f8e00ff */
[----:B------:R1:W2:Y:S01]  /*f360*/  LDS.128 R24, [R2+0x28cd0] ;  /* 0x028cd00002187984 */ /* 0x0002a20000000c00 */
        /* <DEDUP_REMOVED lines=27> */
[C---:B------:R-:W-:Y:S02]  /*f520*/  IADD3 R57, P0, R48.reuse, 0x40, RZ ;  /* 0x0000004030397810 */ /* 0x040fe40007f1e0ff */
[----:B------:R-:W-:-:S02]  /*f530*/  IADD3 R53, P1, R48, 0x20, RZ ;  /* 0x0000002030357810 */ /* 0x000fc40007f3e0ff */
[----:B------:R-:W-:Y:S02]  /*f540*/  IADD3 R61, P4, R48, 0x60, RZ ;  /* 0x00000060303d7810 */ /* 0x000fe40007f9e0ff */
[----:B------:R-:W-:Y:S02]  /*f550*/  LOP3.LUT R56, R57, 0x380, RZ, 0xc0, !PT ;  /* 0x0000038039387812 */ /* 0x000fe400078ec0ff */
[----:B------:R-:W-:Y:S02]  /*f560*/  LOP3.LUT R52, R53, 0x380, RZ, 0xc0, !PT ;  /* 0x0000038035347812 */ /* 0x000fe400078ec0ff */
[----:B------:R-:W-:Y:S02]  /*f570*/  LOP3.LUT R60, R61, 0x380, RZ, 0xc0, !PT ;  /* 0x000003803d3c7812 */ /* 0x000fe400078ec0ff */
[----:B------:R-:W-:Y:S02]  /*f580*/  SHF.R.U64 R56, R56, 0x3, RZ ;  /* 0x0000000338387819 */ /* 0x000fe400000012ff */
[----:B------:R-:W-:-:S02]  /*f590*/  SHF.R.U64 R52, R52, 0x3, RZ ;  /* 0x0000000334347819 */ /* 0x000fc400000012ff */
[----:B------:R-:W-:Y:S02]  /*f5a0*/  SHF.R.U64 R60, R60, 0x3, RZ ;  /* 0x000000033c3c7819 */ /* 0x000fe400000012ff */
[----:B------:R-:W-:Y:S02]  /*f5b0*/  LOP3.LUT R56, R56, R57, RZ, 0x3c, !PT ;  /* 0x0000003938387212 */ /* 0x000fe400078e3cff */
[----:B------:R-:W-:Y:S01]  /*f5c0*/  LOP3.LUT R52, R52, R53, RZ, 0x3c, !PT ;  /* 0x0000003534347212 */ /* 0x000fe200078e3cff */
[--C-:B------:R-:W-:Y:S01]  /*f5d0*/  IMAD.X R53, RZ, RZ, R49.reuse, P1 ;  /* 0x000000ffff357224 */ /* 0x100fe200008e0631 */
[----:B------:R-:W-:Y:S02]  /*f5e0*/  IADD3 R77, P2, R48, 0x2060, RZ ;  /* 0x00002060304d7810 */ /* 0x000fe40007f5e0ff */
[----:B------:R-:W-:Y:S02]  /*f5f0*/  IADD3.X R57, RZ, R49, RZ, P0, !PT ;  /* 0x00000031ff397210 */ /* 0x000fe400007fe4ff */
[----:B------:R-:W-:Y:S01]  /*f600*/  LOP3.LUT R60, R60, R61, RZ, 0x3c, !PT ;  /* 0x0000003d3c3c7212 */ /* 0x000fe200078e3cff */
[----:B------:R-:W-:Y:S01]  /*f610*/  IMAD.X R61, RZ, RZ, R49, P4 ;  /* 0x000000ffff3d7224 */ /* 0x000fe200020e0631 */
[----:B------:R-:W-:-:S02]  /*f620*/  IADD3 R15, P0, R48, 0x4020, RZ ;  /* 0x00004020300f7810 */ /* 0x000fc40007f1e0ff */
[C---:B------:R-:W-:Y:S02]  /*f630*/  IADD3 R81, P1, R48.reuse, 0x4000, RZ ;  /* 0x0000400030517810 */ /* 0x040fe40007f3e0ff */
[C---:B------:R-:W-:Y:S01]  /*f640*/  IADD3 R85, P4, R48.reuse, 0x4040, RZ ;  /* 0x0000404030557810 */ /* 0x040fe20007f9e0ff */
[----:B------:R-:W-:Y:S01]  /*f650*/  IMAD.X R31, RZ, RZ, R49, P0 ;  /* 0x000000ffff1f7224 */ /* 0x000fe200000e0631 */
[----:B------:R-:W-:Y:S02]  /*f660*/  LOP3.LUT R76, R77, 0x380, RZ, 0xc0, !PT ;  /* 0x000003804d4c7812 */ /* 0x000fe400078ec0ff */
[----:B-----5:R-:W-:Y:S02]  /*f670*/  LOP3.LUT R30, R15, 0x380, RZ, 0xc0, !PT ;  /* 0x000003800f1e7812 */ /* 0x020fe400078ec0ff */
[----:B------:R-:W-:Y:S02]  /*f680*/  LOP3.LUT R80, R81, 0x380, RZ, 0xc0, !PT ;  /* 0x0000038051507812 */ /* 0x000fe400078ec0ff */
[----:B------:R-:W-:-:S02]  /*f690*/  IADD3 R65, P3, R48, 0x2000, RZ ;  /* 0x0000200030417810 */ /* 0x000fc40007f7e0ff */
[----:B------:R-:W-:Y:S02]  /*f6a0*/  LOP3.LUT R84, R85, 0x380, RZ, 0xc0, !PT ;  /* 0x0000038055547812 */ /* 0x000fe400078ec0ff */
[----:B------:R-:W-:Y:S02]  /*f6b0*/  IADD3 R69, P6, R48, 0x2020, RZ ;  /* 0x0000202030457810 */ /* 0x000fe40007fde0ff */
[----:B------:R-:W-:Y:S02]  /*f6c0*/  SHF.R.U64 R76, R76, 0x3, RZ ;  /* 0x000000034c4c7819 */ /* 0x000fe400000012ff */
[----:B------:R-:W-:Y:S02]  /*f6d0*/  IADD3 R73, P5, R48, 0x2040, RZ ;  /* 0x0000204030497810 */ /* 0x000fe40007fbe0ff */
[----:B------:R-:W-:Y:S02]  /*f6e0*/  SHF.R.U64 R30, R30, 0x3, RZ ;  /* 0x000000031e1e7819 */ /* 0x000fe400000012ff */
[----:B------:R-:W-:-:S02]  /*f6f0*/  SHF.R.U64 R80, R80, 0x3, RZ ;  /* 0x0000000350507819 */ /* 0x000fc400000012ff */
[----:B------:R-:W-:Y:S02]  /*f700*/  LOP3.LUT R64, R65, 0x380, RZ, 0xc0, !PT ;  /* 0x0000038041407812 */ /* 0x000fe400078ec0ff */
[----:B------:R-:W-:Y:S02]  /*f710*/  SHF.R.U64 R84, R84, 0x3, RZ ;  /* 0x0000000354547819 */ /* 0x000fe400000012ff */
[----:B------:R-:W-:Y:S02]  /*f720*/  LOP3.LUT R107, R48, 0x380, RZ, 0xc0, !PT ;  /* 0x00000380306b7812 */ /* 0x000fe400078ec0ff */
[----:B0-----:R-:W-:Y:S02]  /*f730*/  LOP3.LUT R68, R69, 0x380, RZ, 0xc0, !PT ;  /* 0x0000038045447812 */ /* 0x001fe400078ec0ff */
[----:B------:R-:W-:Y:S01]  /*f740*/  LOP3.LUT R76, R76, R77, RZ, 0x3c, !PT ;  /* 0x0000004d4c4c7212 */ /* 0x000fe200078e3cff */
[----:B------:R-:W-:Y:S01]  /*f750*/  IMAD.X R77, RZ, RZ, R49, P2 ;  /* 0x000000ffff4d7224 */ /* 0x000fe200010e0631 */
[----:B------:R-:W-:-:S02]  /*f760*/  LOP3.LUT R72, R73, 0x380, RZ, 0xc0, !PT ;  /* 0x0000038049487812 */ /* 0x000fc400078ec0ff */
[----:B------:R-:W-:Y:S02]  /*f770*/  LOP3.LUT R30, R30, R15, RZ, 0x3c, !PT ;  /* 0x0000000f1e1e7212 */ /* 0x000fe400078e3cff */
[----:B------:R-:W-:Y:S01]  /*f780*/  LOP3.LUT R80, R80, R81, RZ, 0x3c, !PT ;  /* 0x0000005150507212 */ /* 0x000fe200078e3cff */
[----:B------:R-:W-:Y:S01]  /*f790*/  IMAD.X R81, RZ, RZ, R49, P1 ;  /* 0x000000ffff517224 */ /* 0x000fe200008e0631 */
[----:B------:R-:W-:Y:S02]  /*f7a0*/  IADD3 R15, P2, R48, 0x6040, RZ ;  /* 0x00006040300f7810 */ /* 0x000fe40007f5e0ff */
[----:B------:R-:W-:Y:S02]  /*f7b0*/  SHF.R.U64 R64, R64, 0x3, RZ ;  /* 0x0000000340407819 */ /* 0x000fe400000012ff */
[----:B------:R-:W-:Y:S02]  /*f7c0*/  LOP3.LUT R84, R84, R85, RZ, 0x3c, !PT ;  /* 0x0000005554547212 */ /* 0x000fe400078e3cff */
[----:B------:R-:W-:-:S02]  /*f7d0*/  SHF.R.U64 R107, R107, 0x3, RZ ;  /* 0x000000036b6b7819 */ /* 0x000fc400000012ff */
[----:B------:R-:W-:Y:S02]  /*f7e0*/  SHF.R.U64 R68, R68, 0x3, RZ ;  /* 0x0000000344447819 */ /* 0x000fe400000012ff */
[----:B------:R-:W-:Y:S02]  /*f7f0*/  IADD3 R85, P1, R48, 0x6060, RZ ;  /* 0x0000606030557810 */ /* 0x000fe40007f3e0ff */
[----:B------:R-:W-:Y:S02]  /*f800*/  SHF.R.U64 R72, R72, 0x3, RZ ;  /* 0x0000000348487819 */ /* 0x000fe400000012ff */
[----:B------:R-:W-:Y:S02]  /*f810*/  LOP3.LUT R14, R15, 0x380, RZ, 0xc0, !PT ;  /* 0x000003800f0e7812 */ /* 0x000fe400078ec0ff */
[----:B------:R-:W-:Y:S01]  /*f820*/  LOP3.LUT R64, R64, R65, RZ, 0x3c, !PT ;  /* 0x0000004140407212 */ /* 0x000fe200078e3cff */
[--C-:B------:R-:W-:Y:S01]  /*f830*/  IMAD.X R65, RZ, RZ, R49.reuse, P3 ;  /* 0x000000ffff417224 */ /* 0x100fe200018e0631 */
[----:B------:R-:W-:Y:S01]  /*f840*/  LOP3.LUT R106, R107, R48, RZ, 0x3c, !PT ;  /* 0x000000306b6a7212 */ /* 0x000fe200078e3cff */
[--C-:B------:R-:W-:Y:S01]  /*f850*/  IMAD.MOV.U32 R107, RZ, RZ, R49.reuse ;  /* 0x000000ffff6b7224 */ /* 0x100fe200078e0031 */
[----:B------:R-:W-:Y:S01]  /*f860*/  LOP3.LUT R68, R68, R69, RZ, 0x3c, !PT ;  /* 0x0000004544447212 */ /* 0x000fe200078e3cff */
[----:B------:R-:W-:Y:S01]  /*f870*/  IMAD.X R69, RZ, RZ, R49, P6 ;  /* 0x000000ffff457224 */ /* 0x000fe200030e0631 */
[----:B------:R-:W-:-:S02]  /*f880*/  LOP3.LUT R4, R85, 0x380, RZ, 0xc0, !PT ;  /* 0x0000038055047812 */ /* 0x000fc400078ec0ff */
[----:B------:R-:W-:Y:S01]  /*f890*/  LOP3.LUT R72, R72, R73, RZ, 0x3c, !PT ;  /* 0x0000004948487212 */ /* 0x000fe200078e3cff */
[----:B------:R-:W-:Y:S01]  /*f8a0*/  IMAD.X R73, RZ, RZ, R49, P5 ;  /* 0x000000ffff497224 */ /* 0x000fe200028e0631 */
[C---:B------:R-:W-:Y:S02]  /*f8b0*/  IADD3 R89, P3, R48.reuse, 0x4060, RZ ;  /* 0x0000406030597810 */ /* 0x040fe40007f7e0ff */
[----:B------:R-:W-:Y:S02]  /*f8c0*/  IADD3 R93, P6, R48, 0x6000, RZ ;  /* 0x00006000305d7810 */ /* 0x000fe40007fde0ff */
[----:B------:R-:W-:Y:S02]  /*f8d0*/  SHF.R.U64 R14, R14, 0x3, RZ ;  /* 0x000000030e0e7819 */ /* 0x000fe400000012ff */
[----:B------:R-:W-:Y:S02]  /*f8e0*/  IADD3 R99, P5, R48, 0x6020, RZ ;  /* 0x0000602030637810 */ /* 0x000fe40007fbe0ff */
[----:B------:R-:W-:-:S02]  /*f8f0*/  SHF.R.U64 R48, R4, 0x3, RZ ;  /* 0x0000000304307819 */ /* 0x000fc400000012ff */
[----:B------:R-:W-:Y:S02]  /*f900*/  LOP3.LUT R88, R89, 0x380, RZ, 0xc0, !PT ;  /* 0x0000038059587812 */ /* 0x000fe400078ec0ff */
[----:B------:R-:W-:Y:S02]  /*f910*/  MOV R106, R106 ;  /* 0x0000006a006a7202 */ /* 0x000fe40000000f00 */
[----:B------:R-:W-:Y:S01]  /*f920*/  F2FP.F16.F32.PACK_AB R4, R178, R180 ;  /* 0x000000b4b204723e */ /* 0x000fe200000000ff */
[----:B------:R-:W-:Y:S01]  /*f930*/  BAR.SYNC.DEFER_BLOCKING 0x1, 0x100 ;  /* 0x0044000000007b1d */ /* 0x000fe20000010000 */
[----:B------:R-:W-:Y:S02]  /*f940*/  LOP3.LUT R92, R93, 0x380, RZ, 0xc0, !PT ;  /* 0x000003805d5c7812 */ /* 0x000fe400078ec0ff */
[----:B------:R-:W-:Y:S01]  /*f950*/  LOP3.LUT R14, R14, R15, RZ, 0x3c, !PT ;  /* 0x0000000f0e0e7212 */ /* 0x000fe200078e3cff */
[----:B------:R-:W-:Y:S01]  /*f960*/  IMAD.X R15, RZ, RZ, R49, P2 ;  /* 0x000000ffff0f7224 */ /* 0x000fe200010e0631 */
[----:B------:R-:W-:-:S02]  /*f970*/  LOP3.LUT R98, R99, 0x380, RZ, 0xc0, !PT ;  /* 0x0000038063627812 */ /* 0x000fc400078ec0ff */
[----:B------:R-:W-:Y:S02]  /*f980*/  MOV R0, R30 ;  /* 0x0000001e00007202 */ /* 0x000fe40000000f00 */
[----:B------:R-:W-:Y:S02]  /*f990*/  MOV R52, R52 ;  /* 0x0000003400347202 */ /* 0x000fe40000000f00 */
[----:B------:R-:W-:Y:S02]  /*f9a0*/  F2FP.F16.F32.PACK_AB R30, R174, R176 ;  /* 0x000000b0ae1e723e */ /* 0x000fe400000000ff */
[----:B------:R-:W-:Y:S02]  /*f9b0*/  F2FP.F16.F32.PACK_AB R31, R39, R38 ;  /* 0x00000026271f723e */ /* 0x000fe400000000ff */
[----:B------:R-:W-:Y:S02]  /*f9c0*/  SHF.R.U64 R88, R88, 0x3, RZ ;  /* 0x0000000358587819 */ /* 0x000fe400000012ff */
[----:B------:R-:W-:-:S02]  /*f9d0*/  MOV R56, R56 ;  /* 0x0000003800387202 */ /* 0x000fc40000000f00 */
[----:B------:R-:W-:Y:S02]  /*f9e0*/  SHF.R.U64 R92, R92, 0x3, RZ ;  /* 0x000000035c5c7819 */ /* 0x000fe400000012ff */
[----:B------:R-:W-:Y:S02]  /*f9f0*/  SHF.R.U64 R98, R98, 0x3, RZ ;  /* 0x0000000362627819 */ /* 0x000fe400000012ff */
[----:B------:R-:W-:Y:S01]  /*fa00*/  MOV R60, R60 ;  /* 0x0000003c003c7202 */ /* 0x000fe20000000f00 */
[----:B------:R0:W-:Y:S01]  /*fa10*/  STSM.16.M88.4 [R106], R4 ;  /* 0x000000046a007844 */ /* 0x0001e20000000200 */
[----:B------:R-:W-:Y:S01]  /*fa20*/  LOP3.LUT R48, R48, R85, RZ, 0x3c, !PT ;  /* 0x0000005530307212 */ /* 0x000fe200078e3cff */
[----:B------:R-:W-:Y:S01]  /*fa30*/  IMAD.X R85, RZ, RZ, R49, P4 ;  /* 0x000000ffff557224 */ /* 0x000fe200020e0631 */
[----:B------:R-:W-:Y:S01]  /*fa40*/  MOV R64, R64 ;  /* 0x0000004000407202 */ /* 0x000fe20000000f00 */
[----:B------:R3:W-:Y:S01]  /*fa50*/  STSM.16.M88.4 [R52], R28 ;  /* 0x0000001c34007844 */ /* 0x0007e20000000200 */
[----:B--2---:R-:W-:-:S02]  /*fa60*/  MOV R24, R14 ;  /* 0x0000000e00187202 */ /* 0x004fc40000000f00 */
[----:B------:R-:W-:Y:S01]  /*fa70*/  LOP3.LUT R88, R88, R89, RZ, 0x3c, !PT ;  /* 0x0000005958587212 */ /* 0x000fe200078e3cff */
[--C-:B------:R-:W-:Y:S01]  /*fa80*/  IMAD.X R89, RZ, RZ, R49.reuse, P3 ;  /* 0x000000ffff597224 */ /* 0x100fe200018e0631 */
[----:B------:R-:W-:Y:S01]  /*fa90*/  MOV R68, R68 ;  /* 0x0000004400447202 */ /* 0x000fe20000000f00 */
[----:B------:R2:W-:Y:S01]  /*faa0*/  STSM.16.M88.4 [R56], R32 ;  /* 0x0000002038007844 */ /* 0x0005e20000000200 */
[----:B------:R-:W-:Y:S02]  /*fab0*/  F2FP.F16.F32.PACK_AB R14, R161, R164 ;  /* 0x000000a4a10e723e */ /* 0x000fe400000000ff */
[----:B------:R-:W-:Y:S02]  /*fac0*/  F2FP.F16.F32.PACK_AB R15, R71, R70 ;  /* 0x00000046470f723e */ /* 0x000fe400000000ff */
[----:B------:R-:W-:Y:S01]  /*fad0*/  LOP3.LUT R92, R92, R93, RZ, 0x3c, !PT ;  /* 0x0000005d5c5c7212 */ /* 0x000fe200078e3cff */
[----:B------:R-:W-:Y:S01]  /*fae0*/  IMAD.X R93, RZ, RZ, R49, P6 ;  /* 0x000000ffff5d7224 */ /* 0x000fe200030e0631 */
[----:B0-----:R-:W-:-:S02]  /*faf0*/  F2FP.F16.F32.PACK_AB R4, R169, R172 ;  /* 0x000000aca904723e */ /* 0x001fc400000000ff */
[----:B------:R-:W-:Y:S02]  /*fb00*/  F2FP.F16.F32.PACK_AB R5, R51, R50 ;  /* 0x000000323305723e */ /* 0x000fe400000000ff */
[----:B------:R-:W-:Y:S02]  /*fb10*/  F2FP.F16.F32.PACK_AB R6, R167, R170 ;  /* 0x000000aaa706723e */ /* 0x000fe400000000ff */
[----:B------:R-:W-:Y:S02]  /*fb20*/  F2FP.F16.F32.PACK_AB R7, R55, R54 ;  /* 0x000000363707723e */ /* 0x000fe400000000ff */
[----:B------:R-:W-:Y:S02]  /*fb30*/  MOV R72, R72 ;  /* 0x0000004800487202 */ /* 0x000fe40000000f00 */
[----:B---3--:R-:W-:Y:S01]  /*fb40*/  F2FP.F16.F32.PACK_AB R28, R159, R162 ;  /* 0x000000a29f1c723e */ /* 0x008fe200000000ff */
[----:B------:R-:W-:Y:S01]  /*fb50*/  STSM.16.M88.4 [R60], R4 ;  /* 0x000000043c007844 */ /* 0x000fe20000000200 */
[----:B------:R-:W-:-:S02]  /*fb60*/  F2FP.F16.F32.PACK_AB R29, R75, R74 ;  /* 0x0000004a4b1d723e */ /* 0x000fc400000000ff */
[----:B------:R-:W-:Y:S01]  /*fb70*/  F2FP.F16.F32.PACK_AB R30, R157, R160 ;  /* 0x000000a09d1e723e */ /* 0x000fe200000000ff */
[----:B------:R-:W-:Y:S01]  /*fb80*/  STSM.16.M88.4 [R64], R8 ;  /* 0x0000000840007844 */ /* 0x000fe20000000200 */
[----:B------:R-:W-:Y:S02]  /*fb90*/  F2FP.F16.F32.PACK_AB R31, R79, R78 ;  /* 0x0000004e4f1f723e */ /* 0x000fe400000000ff */
[----:B------:R-:W-:Y:S01]  /*fba0*/  LOP3.LUT R98, R98, R99, RZ, 0x3c, !PT ;  /* 0x0000006362627212 */ /* 0x000fe200078e3cff */
[--C-:B------:R-:W-:Y:S01]  /*fbb0*/  IMAD.X R99, RZ, RZ, R49.reuse, P5 ;  /* 0x000000ffff637224 */ /* 0x100fe200028e0631 */
[----:B------:R-:W-:Y:S01]  /*fbc0*/  MOV R76, R76 ;  /* 0x0000004c004c7202 */ /* 0x000fe20000000f00 */
[----:B------:R-:W-:Y:S01]  /*fbd0*/  IMAD.X R49, RZ, RZ, R49, P1 ;  /* 0x000000ffff317224 */ /* 0x000fe200008e0631 */
[----:B--2---:R-:W-:Y:S01]  /*fbe0*/  F2FP.F16.F32.PACK_AB R32, R155, R158 ;  /* 0x0000009e9b20723e */ /* 0x004fe200000000ff */
[----:B------:R-:W-:Y:S01]  /*fbf0*/  STSM.16.M88.4 [R68], R12 ;  /* 0x0000000c44007844 */ /* 0x000fe20000000200 */
[----:B------:R-:W-:-:S02]  /*fc00*/  F2FP.F16.F32.PACK_AB R33, R83, R82 ;  /* 0x000000525321723e */ /* 0x000fc400000000ff */
[----:B------:R-:W-:Y:S01]  /*fc10*/  F2FP.F16.F32.PACK_AB R34, R153, R156 ;  /* 0x0000009c9922723e */ /* 0x000fe200000000ff */
[----:B------:R-:W-:Y:S01]  /*fc20*/  STSM.16.M88.4 [R72], R28 ;  /* 0x0000001c48007844 */ /* 0x000fe20000000200 */
[----:B------:R-:W-:Y:S02]  /*fc30*/  F2FP.F16.F32.PACK_AB R35, R87, R86 ;  /* 0x000000565723723e */ /* 0x000fe400000000ff */
[----:B------:R-:W-:Y:S02]  /*fc40*/  MOV R80, R80 ;  /* 0x0000005000507202 */ /* 0x000fe40000000f00 */
[----:B------:R-:W-:Y:S01]  /*fc50*/  F2FP.F16.F32.PACK_AB R38, R40, R152 ;  /* 0x000000982826723e */ /* 0x000fe200000000ff */
[----:B------:R-:W-:Y:S01]  /*fc60*/  STSM.16.M88.4 [R76], R32 ;  /* 0x000000204c007844 */ /* 0x000fe20000000200 */
[----:B------:R-:W-:Y:S02]  /*fc70*/  F2FP.F16.F32.PACK_AB R39, R95, R94 ;  /* 0x0000005e5f27723e */ /* 0x000fe400000000ff */
[----:B------:R-:W-:-:S02]  /*fc80*/  F2FP.F16.F32.PACK_AB R40, R97, R96 ;  /* 0x000000606128723e */ /* 0x000fc400000000ff */
[----:B------:R-:W-:Y:S01]  /*fc90*/  F2FP.F16.F32.PACK_AB R104, R105, R104 ;  /* 0x000000686968723e */ /* 0x000fe200000000ff */
[----:B------:R0:W-:Y:S01]  /*fca0*/  STSM.16.M88.4 [R80], R36 ;  /* 0x0000002450007844 */ /* 0x0001e20000000200 */
        /* <DEDUP_REMOVED lines=8> */
[----:B------:R-:W-:Y:S01]  /*fd30*/  STSM.16.M88.4 [R84], R104 ;  /* 0x0000006854007844 */ /* 0x000fe20000000200 */
[----:B------:R-:W-:Y:S01]  /*fd40*/  MOV R88, R88 ;  /* 0x0000005800587202 */ /* 0x000fe20000000f00 */
[----:B0-----:R-:W-:Y:S01]  /*fd50*/  IMAD.MOV.U32 R80, RZ, RZ, RZ ;  /* 0x000000ffff507224 */ /* 0x001fe200078e00ff */
        /* <DEDUP_REMOVED lines=11> */
[----:B------:R-:W-:-:S02]  /*fe10*/  ISETP.NE.U32.AND P0, PT, RZ, UR4, PT ;  /* 0x00000004ff007c0c */ /* 0x000fc4000bf05070 */
[----:B------:R-:W-:Y:S02]  /*fe20*/  IADD3 R6, P1, R204, UR4, RZ ;  /* 0x00000004cc067c10 */ /* 0x000fe4000ff3e0ff */
[----:B------:R-:W-:Y:S02]  /*fe30*/  MOV R98, R98 ;  /* 0x0000006200627202 */ /* 0x000fe40000000f00 */
        /* <DEDUP_REMOVED lines=9> */
[----:B------:R-:W-:Y:S01]  /*fed0*/  STSM.16.M88.4 [R24], R136 ;  /* 0x0000008818007844 */ /* 0x000fe20000000200 */
[----:B------:R-:W-:Y:S02]  /*fee0*/  F2FP.F16.F32.PACK_AB R146, R149, R148 ;  /* 0x000000949592723e */ /* 0x000fe400000000ff */
[----:B------:R-:W-:Y:S02]  /*fef0*/  F2FP.F16.F32.PACK_AB R147, R151, R150 ;  /* 0x000000969793723e */ /* 0x000fe400000000ff */
[----:B------:R-:W-:-:S02]  /*ff00*/  ISETP.NE.AND.EX P0, PT, RZ, UR5, PT, P0 ;  /* 0x00000005ff007c0c */ /* 0x000fc4000bf05300 */
        /* <DEDUP_REMOVED lines=8> */
[----:B--2---:R-:W-:Y:S01]  /*ff90*/  IMAD.U32 R0, RZ, RZ, UR4 ;  /* 0x00000004ff007e24 */ /* 0x004fe2000f8e00ff */
        /* <DEDUP_REMOVED lines=35> */
[----:B0-----:R-:W-:Y:S02]  /*101d0*/  LOP3.LUT R48, R49, 0x380, RZ, 0xc0, !PT ;  /* 0x0000038031307812 */ /* 0x001fe400078ec0ff */
        /* <DEDUP_REMOVED lines=14> */
[----:B--2---:R-:W-:Y:S06]  /*102c0*/  @P6 BRA `(.L_x_8054) ;  /* 0x0000000000106947 */ /* 0x004fec0003800000 */
[----:B------:R-:W-:Y:S05]  /*102d0*/  @!P0 BRA `(.L_x_8054) ;  /* 0x00000000000c8947 */ /* 0x000fea0003800000 */
[----:B------:R-:W2:Y:S04]  /*102e0*/  LDG.E R11, desc[UR40][R6.64] ;  /* 0x00000028060b7981 */ /* 0x000ea8000c1e1900 */
[----:B-----5:R-:W2:Y:S02]  /*102f0*/  LDG.E R0, desc[UR40][R6.64+0x4] ;  /* 0x0000042806007981 */ /* 0x020ea4000c1e1900 */
[----:B--2---:R-:W-:-:S07]  /*10300*/  IMAD.IADD R0, R0, 0x1, -R11 ;  /* 0x0000000100007824 */ /* 0x004fce00078e0a0b */
.L_x_8054:
        /* <DEDUP_REMOVED lines=26> */
[----:B------:R-:W-:-:S02]  /*104b0*/  LOP3.LUT R6, R15, R4, RZ, 0x3c, !PT ;  /* 0x000000040f067212 */ /* 0x000fc400078e3cff */
[----:B------:R-:W-:Y:S01]  /*104c0*/  SHF.R.U64 R4, R7, 0x3, RZ ;  /* 0x0000000307047819 */ /* 0x000fe200000012ff */
[--C-:B------:R-:W-:Y:S01]  /*104d0*/  IMAD.MOV.U32 R7, RZ, RZ, R5.reuse ;  /* 0x000000ffff077224 */ /* 0x100fe200078e0005 */
        /* <DEDUP_REMOVED lines=16> */
[----:B------:R-:W-:Y:S02]  /*105e0*/  IMAD.IADD R24, R202, 0x1, R195 ;  /* 0x00000001ca187824 */ /* 0x000fe400078e02c3 */
[----:B------:R-:W-:Y:S02]  /*105f0*/  IMAD R10, R82, UR4, RZ ;  /* 0x00000004520a7c24 */ /* 0x000fe4000f8e02ff */
[----:B------:R-:W-:-:S04]  /*10600*/  IMAD.WIDE.U32 R4, R203, UR4, R80 ;  /* 0x00000004cb047c25 */ /* 0x000fc8000f8e0050 */
[----:B------:R-:W-:Y:S01]  /*10610*/  IMAD R15, R203, UR5, R10 ;  /* 0x00000005cb0f7c24 */ /* 0x000fe2000f8e020a */
[----:B------:R-:W-:-:S03]  /*10620*/  ULDC.64 UR4, c[0x0][0xb98] ;  /* 0x0002e60000047ab9 */ /* 0x000fc60000000a00 */
[----:B------:R-:W-:Y:S02]  /*10630*/  IMAD.IADD R5, R5, 0x1, R15 ;  /* 0x0000000105057824 */ /* 0x000fe400078e020f */
[----:B------:R-:W-:Y:S01]  /*10640*/  IMAD.WIDE.U32 R4, R83, UR4, R4 ;  /* 0x0000000453047c25 */ /* 0x000fe2000f8e0004 */
[----:B0-----:R-:W-:-:S13]  /*10650*/  ISETP.NE.AND P0, PT, R31, 0x1, PT ;  /* 0x000000011f00780c */ /* 0x001fda0003f05270 */
[----:B------:R-:W0:Y:S08]  /*10660*/  @P0 LDC R11, c[0x0][0xbec] ;  /* 0x0002fb00ff0b0b82 */ /* 0x000e300000000800 */
[----:B------:R-:W2:Y:S01]  /*10670*/  @P0 LDC R21, c[0x0][0xbf0] ;  /* 0x0002fc00ff150b82 */ /* 0x000ea20000000800 */
[----:B0-----:R-:W-:-:S04]  /*10680*/  @P0 IMAD.HI.U32 R10, R24, R11, RZ ;  /* 0x0000000b180a0227 */ /* 0x001fc800078e00ff */
        /* <DEDUP_REMOVED lines=9> */
[----:B------:R-:W-:Y:S01]  /*10720*/  IMAD.IADD R24, R190, 0x1, R195 ;  /* 0x00000001be187824 */ /* 0x000fe200078e02c3 */
[----:B------:R-:W-:Y:S01]  /*10730*/  SHF.R.S32.HI R10, RZ, 0x1f, R15 ;  /* 0x0000001fff0a7819 */ /* 0x000fe2000001140f */
[----:B------:R-:W-:Y:S01]  /*10740*/  IMAD R31, R0, R31, RZ ;  /* 0x0000001f001f7224 */ /* 0x000fe200078e02ff */
        /* <DEDUP_REMOVED lines=15> */
[----:B------:R-:W0:Y:S04]  /*10840*/  SHFL.IDX PT, R5, R21, RZ, 0x1c1f ;  /* 0x001c1fff15057589 */ /* 0x000e2800000e0000 */
[----:B------:R-:W2:Y:S06]  /*10850*/  SHFL.IDX PT, R11, R21, 0x1, 0x1c1f ;  /* 0x003c1f00150b7f89 */ /* 0x000eac00000e0000 */
[----:B0-----:R0:W-:Y:S04]  /*10860*/  @!P1 ST.E desc[UR40][R4.64], R20 ;  /* 0x0000001404009985 */ /* 0x0011e8000c101928 */
[----:B--2---:R0:W-:Y:S02]  /*10870*/  @!P0 ST.E desc[UR40][R10.64], R3 ;  /* 0x000000030a008985 */ /* 0x0041e4000c101928 */
.L_x_8055:
[----:B------:R-:W2:Y:S01]  /*10880*/  LDC R85, c[0x0][0xbe8] ;  /* 0x0002fa00ff557b82 */ /* 0x000ea20000000800 */
[----:B------:R-:W-:Y:S01]  /*10890*/  ULDC.64 UR4, c[0x0][0xaa0] ;  /* 0x0002a80000047ab9 */ /* 0x000fe20000000a00 */
[----:B0-----:R-:W5:Y:S01]  /*108a0*/  LD.E.128 R4, desc[UR40][R6.64] ;  /* 0x0000002806047980 */ /* 0x001f62000c101d00 */
[----:B------:R-:W-:-:S03]  /*108b0*/  IMAD R3, R81, UR4, RZ ;  /* 0x0000000451037c24 */ /* 0x000fc6000f8e02ff */
[----:B------:R-:W5:Y:S02]  /*108c0*/  LD.E.128 R8, desc[UR40][R8.64] ;  /* 0x0000002808087980 */ /* 0x000f64000c101d00 */
[----:B------:R-:W0:Y:S02]  /*108d0*/  LDC R88, c[0x0][0xac8] ;  /* 0x0002b200ff587b82 */ /* 0x000e240000000800 */
        /* <DEDUP_REMOVED lines=12> */
[----:B------:R-:W-:Y:S01]  /*109a0*/  IMAD R20, R82, UR4, RZ ;  /* 0x0000000452147c24 */ /* 0x000fe2000f8e02ff */
[----:B------:R-:W5:Y:S01]  /*109b0*/  LD.E.128 R52, desc[UR40][R52.64] ;  /* 0x0000002834347980 */ /* 0x000f62000c101d00 */
[----:B------:R-:W-:-:S03]  /*109c0*/  IMAD.IADD R81, R81, 0x1, R3 ;  /* 0x0000000151517824 */ /* 0x000fc600078e0203 */
[----:B------:R-:W5:Y:S02]  /*109d0*/  LD.E.128 R56, desc[UR40][R56.64] ;  /* 0x0000002838387980 */ /* 0x000f64000c101d00 */
[----:B------:R-:W3:Y:S01]  /*109e0*/  @P1 LDC R89, c[0x0][0xbf0] ;  /* 0x0002fc00ff591b82 */ /* 0x000ee20000000800 */
        /* <DEDUP_REMOVED lines=10> */
[----:B0-----:R-:W-:Y:S01]  /*10a90*/  ISETP.GE.AND P0, PT, R211, R88, PT ;  /* 0x00000058d300720c */ /* 0x001fe20003f06270 */
        /* <DEDUP_REMOVED lines=14> */
[----:B0-----:R-:W0:Y:S01]  /*10b80*/  FENCE.VIEW.ASYNC.S ;  /* 0x00000000000073c6 */ /* 0x001e220000000000 */
        /* <DEDUP_REMOVED lines=16> */
[----:B------:R-:W-:Y:S01]  /*10c90*/  IMAD.IADD R195, R216, 0x1, R195 ;  /* 0x00000001d8c37824 */ /* 0x000fe200078e02c3 */
        /* <DEDUP_REMOVED lines=25> */
[----:B0-----:R0:W-:Y:S01]  /*10e30*/  SYNCS.ARRIVE.TRANS64.RED.A1T0 RZ, [R0+URZ], RZ ;  /* 0x000000ff00ff79a7 */ /* 0x0011e2000810043f */
[----:B------:R-:W-:Y:S02]  /*10e40*/  SHF.R.S32.HI R92, RZ, 0x1f, R207 ;  /* 0x0000001fff5c7819 */ /* 0x000fe400000114cf */
[----:B------:R-:W-:Y:S01]  /*10e50*/  LOP3.LUT R24, R3, 0x20, R24, 0xe2, !PT ;  /* 0x0000002003187812 */ /* 0x000fe200078ee218 */
[----:B------:R0:W2:Y:S01]  /*10e60*/  SHFL.IDX PT, R80, R89, RZ, 0x181f ;  /* 0x00181fff59507589 */ /* 0x0000a200000e0000 */
[----:B------:R-:W-:-:S02]  /*10e70*/  SEL R3, RZ, 0x40, P0 ;  /* 0x00000040ff037807 */ /* 0x000fc40000000000 */
[----:B------:R-:W-:Y:S02]  /*10e80*/  ISETP.GE.AND P0, PT, R220, R88, PT ;  /* 0x00000058dc00720c */ /* 0x000fe40003f06270 */
[----:B------:R-:W-:Y:S02]  /*10e90*/  LEA.HI.X R90, R20, UR5, R21, 0x1, P2 ;  /* 0x00000005145a7c11 */ /* 0x000fe400090f0c15 */
[----:B------:R-:W-:Y:S02]  /*10ea0*/  LOP3.LUT R3, R24, R3, RZ, 0xfc, !PT ;  /* 0x0000000318037212 */ /* 0x000fe400078efcff */
[----:B------:R-:W-:Y:S01]  /*10eb0*/  SEL R24, RZ, 0x80, P0 ;  /* 0x00000080ff187807 */ /* 0x000fe20000000000 */
[----:B------:R0:W3:Y:S01]  /*10ec0*/  SHFL.IDX PT, R81, R90, RZ, 0x181f ;  /* 0x00181fff5a517589 */ /* 0x0000e200000e0000 */
[----:B------:R-:W-:Y:S02]  /*10ed0*/  SHF.R.S32.HI R93, RZ, 0x1f, R208 ;  /* 0x0000001fff5d7819 */ /* 0x000fe400000114d0 */
[----:B------:R-:W-:-:S02]  /*10ee0*/  LOP3.LUT R24, R3, R24, RZ, 0xfc, !PT ;  /* 0x0000001803187212 */ /* 0x000fc400078efcff */
[----:B------:R-:W-:Y:S02]  /*10ef0*/  SHF.R.S32.HI R94, RZ, 0x1f, R209 ;  /* 0x0000001fff5e7819 */ /* 0x000fe400000114d1 */
[----:B------:R-:W-:Y:S02]  /*10f00*/  SHF.R.S32.HI R95, RZ, 0x1f, R210 ;  /* 0x0000001fff5f7819 */ /* 0x000fe400000114d2 */
[----:B------:R-:W-:Y:S01]  /*10f10*/  SHF.R.S32.HI R96, RZ, 0x1f, R211 ;  /* 0x0000001fff607819 */ /* 0x000fe200000114d3 */
[----:B0-----:R-:W-:Y:S06]  /*10f20*/  @P1 BRA `(.L_x_8057) ;  /* 0x00000000007c1947 */ /* 0x001fec0003800000 */
        /* <DEDUP_REMOVED lines=31> */
.L_x_8057:
[----:B------:R-:W-:Y:S05]  /*11120*/  BSYNC B1 ;  /* 0x0000000000017941 */ /* 0x000fea0003800000 */
.L_x_8056:
        /* <DEDUP_REMOVED lines=38> */
.L_x_8053:
[----:B------:R-:W-:Y:S01]  /*11390*/  ULDC.64 UR4, c[0x0][0xc00] ;  /* 0x0003000000047ab9 */ /* 0x000fe20000000a00 */
[----:B------:R-:W-:Y:S01]  /*113a0*/  IMAD.MOV.U32 R3, RZ, RZ, RZ ;  /* 0x000000ffff037224 */ /* 0x000fe200078e00ff */
[----:B------:R-:W-:Y:S01]  /*113b0*/  ISETP.NE.U32.AND P0, PT, RZ, UR4, PT ;  /* 0x00000004ff007c0c */ /* 0x000fe2000bf05070 */
[----:B------:R-:W3:Y:S01]  /*113c0*/  S2R R6, SR_TID.X ;  /* 0x0000000000067919 */ /* 0x000ee20000002100 */
[----:B------:R-:W-:Y:S01]  /*113d0*/  IADD3 R4, P1, R204, UR4, RZ ;  /* 0x00000004cc047c10 */ /* 0x000fe2000ff3e0ff */
[----:B------:R-:W4:Y:S01]  /*113e0*/  LDC R21, c[0x0][0xbe8] ;  /* 0x0002fa00ff157b82 */ /* 0x000f220000000800 */
        /* <DEDUP_REMOVED lines=9> */
[----:B------:R-:W-:Y:S01]  /*11480*/  @P1 IADD3.X R205, R205, UR5, RZ, P2, !PT ;  /* 0x00000005cdcd1c10 */ /* 0x000fe200097fe4ff */
[----:B---3--:R-:W-:-:S04]  /*11490*/  VIADD R6, R6, 0xffffff80 ;  /* 0xffffff8006067836 */ /* 0x008fc80000000000 */
[----:B------:R0:W5:Y:S01]  /*114a0*/  @P1 LDG.E R0, desc[UR40][R204.64] ;  /* 0x00000028cc001981 */ /* 0x000162000c1e1900 */
[----:B------:R-:W-:Y:S01]  /*114b0*/  ISETP.GE.AND P2, PT, R6, 0x40, PT ;  /* 0x000000400600780c */ /* 0x000fe20003f46270 */
[----:B------:R-:W-:-:S12]  /*114c0*/  @P1 BRA `(.L_x_8059) ;  /* 0x0000000000101947 */ /* 0x000fd80003800000 */
[----:B------:R-:W-:Y:S05]  /*114d0*/  @!P0 BRA `(.L_x_8059) ;  /* 0x00000000000c8947 */ /* 0x000fea0003800000 */
[----:B------:R-:W3:Y:S04]  /*114e0*/  LDG.E R7, desc[UR40][R4.64] ;  /* 0x0000002804077981 */ /* 0x000ee8000c1e1900 */
[----:B-----5:R-:W3:Y:S02]  /*114f0*/  LDG.E R0, desc[UR40][R4.64+0x4] ;  /* 0x0000042804007981 */ /* 0x020ee4000c1e1900 */
[----:B---3--:R-:W-:-:S07]  /*11500*/  IMAD.IADD R0, R0, 0x1, -R7 ;  /* 0x0000000100007824 */ /* 0x008fce00078e0a07 */
.L_x_8059:
[----:B------:R-:W-:Y:S01]  /*11510*/  BSSY B1, `(.L_x_8060) ;  /* 0x000002d000017945 */ /* 0x000fe20003800000 */
[----:B------:R-:W-:Y:S02]  /*11520*/  SHF.R.S32.HI R12, RZ, 0x1f, R203 ;  /* 0x0000001fff0c7819 */ /* 0x000fe400000114cb */
[----:B------:R-:W-:Y:S02]  /*11530*/  SEL R13, R206, RZ, !P0 ;  /* 0x000000ffce0d7207 */ /* 0x000fe40004000000 */
[----:B------:R-:W-:Y:S02]  /*11540*/  SEL R217, R217, RZ, !P0 ;  /* 0x000000ffd9d97207 */ /* 0x000fe40004000000 */
[----:B-----5:R-:W-:Y:S01]  /*11550*/  SHF.R.S32.HI R10, RZ, 0x1f, R3 ;  /* 0x0000001fff0a7819 */ /* 0x020fe20000011403 */
[----:B------:R-:W-:Y:S06]  /*11560*/  @P2 BRA `(.L_x_8061) ;  /* 0x00000000009c2947 */ /* 0x000fec0003800000 */
[----:B------:R-:W3:Y:S01]  /*11570*/  S2R R6, SR_TID.X ;  /* 0x0000000000067919 */ /* 0x000ee20000002100 */
[----:B------:R-:W0:Y:S02]  /*11580*/  LDC R14, c[0x0][0xbe8] ;  /* 0x0002fa00ff0e7b82 */ /* 0x000e240000000800 */
[----:B0-----:R-:W-:Y:S01]  /*11590*/  IMAD R4, R0, R14, RZ ;  /* 0x0000000e00047224 */ /* 0x001fe200078e02ff */
[----:B---3--:R-:W-:-:S04]  /*115a0*/  IADD3 R11, R195, -0x80, R6 ;  /* 0xffffff80c30b7810 */ /* 0x008fc80007ffe006 */
        /* <DEDUP_REMOVED lines=35> */
.L_x_8061:
[----:B------:R-:W-:Y:S05]  /*117e0*/  BSYNC B1 ;  /* 0x0000000000017941 */ /* 0x000fea0003800000 */
.L_x_8060:
[----:B----4-:R-:W-:Y:S01]  /*117f0*/  ISETP.NE.AND P0, PT, R21, 0x1, PT ;  /* 0x000000011500780c */ /* 0x010fe20003f05270 */
[----:B--2---:R-:W2:Y:S01]  /*11800*/  LDC R24, c[0x0][0xac8] ;  /* 0x0002b200ff187b82 */ /* 0x004ea20000000800 */
[----:B------:R-:W-:Y:S01]  /*11810*/  ULDC.64 UR4, c[0x0][0xaa0] ;  /* 0x0002a80000047ab9 */ /* 0x000fe20000000a00 */
[----:B------:R-:W-:Y:S01]  /*11820*/  IMAD R29, R0, R21, RZ ;  /* 0x00000015001d7224 */ /* 0x000fe200078e02ff */
[----:B------:R-:W-:Y:S01]  /*11830*/  BSSY B1, `(.L_x_8062) ;  /* 0x000006c000017945 */ /* 0x000fe20003800000 */
[----:B---3--:R-:W-:Y:S01]  /*11840*/  IMAD R6, R10, UR4, RZ ;  /* 0x000000040a067c24 */ /* 0x008fe2000f8e02ff */
[----:B------:R-:W-:Y:S01]  /*11850*/  SHF.R.S32.HI R31, RZ, 0x1f, R207 ;  /* 0x0000001fff1f7819 */ /* 0x000fe200000114cf */
[C---:B0-----:R-:W-:Y:S01]  /*11860*/  IMAD.WIDE.U32 R4, R3.reuse, UR4, RZ ;  /* 0x0000000403047c25 */ /* 0x041fe2000f8e00ff */
[----:B------:R-:W-:Y:S02]  /*11870*/  SHF.R.S32.HI R32, RZ, 0x1f, R208 ;  /* 0x0000001fff207819 */ /* 0x000fe400000114d0 */
[----:B------:R-:W-:Y:S01]  /*11880*/  SHF.R.S32.HI R33, RZ, 0x1f, R209 ;  /* 0x0000001fff217819 */ /* 0x000fe200000114d1 */
[----:B------:R-:W-:Y:S01]  /*11890*/  IMAD R3, R3, UR5, R6 ;  /* 0x0000000503037c24 */ /* 0x000fe2000f8e0206 */
[----:B------:R-:W-:Y:S01]  /*118a0*/  ULDC.64 UR4, c[0x0][0xae8] ;  /* 0x0002ba0000047ab9 */ /* 0x000fe20000000a00 */
[----:B------:R-:W0:Y:S01]  /*118b0*/  @P0 LDC R7, c[0x0][0xbec] ;  /* 0x0002fb00ff070b82 */ /* 0x000e220000000800 */
[----:B------:R-:W-:Y:S01]  /*118c0*/  IMAD R6, R12, UR4, RZ ;  /* 0x000000040c067c24 */ /* 0x000fe2000f8e02ff */
[----:B------:R-:W-:Y:S01]  /*118d0*/  SHF.R.S32.HI R34, RZ, 0x1f, R210 ;  /* 0x0000001fff227819 */ /* 0x000fe200000114d2 */
[----:B------:R-:W-:Y:S01]  /*118e0*/  IMAD.IADD R5, R5, 0x1, R3 ;  /* 0x0000000105057824 */ /* 0x000fe200078e0203 */
[----:B------:R-:W-:Y:S01]  /*118f0*/  SHF.R.S32.HI R35, RZ, 0x1f, R211 ;  /* 0x0000001fff237819 */ /* 0x000fe200000114d3 */
[----:B------:R-:W-:-:S02]  /*11900*/  IMAD R3, R203, UR5, R6 ;  /* 0x00000005cb037c24 */ /* 0x000fc4000f8e0206 */
[----:B------:R-:W-:Y:S01]  /*11910*/  IMAD.WIDE.U32 R4, R203, UR4, R4 ;  /* 0x00000004cb047c25 */ /* 0x000fe2000f8e0004 */
[----:B------:R-:W3:Y:S01]  /*11920*/  @P0 LDC R9, c[0x0][0xbf0] ;  /* 0x0002fc00ff090b82 */ /* 0x000ee20000000800 */
[----:B------:R-:W-:Y:S02]  /*11930*/  ULDC.64 UR4, c[0x0][0xaf0] ;  /* 0x0002bc0000047ab9 */ /* 0x000fe40000000a00 */
[----:B------:R-:W-:Y:S01]  /*11940*/  IMAD R6, R215, 0x20, R216 ;  /* 0x00000020d7067824 */ /* 0x000fe200078e02d8 */
[-C--:B--2---:R-:W-:Y:S01]  /*11950*/  ISETP.GE.AND P1, PT, R211, R24.reuse, PT ;  /* 0x00000018d300720c */ /* 0x084fe20003f26270 */
[----:B------:R-:W-:Y:S01]  /*11960*/  IMAD.IADD R5, R5, 0x1, R3 ;  /* 0x0000000105057824 */ /* 0x000fe200078e0203 */
[-C--:B------:R-:W-:Y:S01]  /*11970*/  ISETP.GE.AND P2, PT, R192, R24.reuse, PT ;  /* 0x00000018c000720c */ /* 0x080fe20003f46270 */
[----:B------:R-:W-:Y:S01]  /*11980*/  IMAD R3, R217, UR4, RZ ;  /* 0x00000004d9037c24 */ /* 0x000fe2000f8e02ff */
[----:B------:R-:W-:Y:S01]  /*11990*/  SEL R10, RZ, 0xffffffff, P1 ;  /* 0xffffffffff0a7807 */ /* 0x000fe20000800000 */
[----:B------:R-:W-:Y:S01]  /*119a0*/  IMAD.IADD R8, R195, 0x1, R6 ;  /* 0x00000001c3087824 */ /* 0x000fe200078e0206 */
[----:B------:R-:W-:Y:S01]  /*119b0*/  ISETP.GE.AND P1, PT, R209, R24, PT ;  /* 0x00000018d100720c */ /* 0x000fe20003f26270 */
[----:B------:R-:W-:-:S02]  /*119c0*/  IMAD R3, R13, UR5, R3 ;  /* 0x000000050d037c24 */ /* 0x000fc4000f8e0203 */
[----:B------:R-:W-:Y:S01]  /*119d0*/  IMAD.WIDE.U32 R4, R13, UR4, R4 ;  /* 0x000000040d047c25 */ /* 0x000fe2000f8e0004 */
[----:B------:R-:W-:Y:S01]  /*119e0*/  SEL R11, RZ, 0xffffffff, P1 ;  /* 0xffffffffff0b7807 */ /* 0x000fe20000800000 */
[----:B------:R-:W-:Y:S02]  /*119f0*/  ULDC.64 UR4, c[0x0][0xae0] ;  /* 0x0002b80000047ab9 */ /* 0x000fe40000000a00 */
[----:B0-----:R-:W-:Y:S01]  /*11a00*/  @P0 IMAD.HI.U32 R6, R8, R7, RZ ;  /* 0x0000000708060227 */ /* 0x001fe200078e00ff */
[----:B------:R-:W-:Y:S02]  /*11a10*/  SEL R7, RZ, 0x1, P2 ;  /* 0x00000001ff077807 */ /* 0x000fe40001000000 */
[----:B------:R-:W-:Y:S01]  /*11a20*/  ISETP.GE.AND P2, PT, R210, R24, PT ;  /* 0x00000018d200720c */ /* 0x000fe20003f46270 */
[----:B------:R-:W-:Y:S02]  /*11a30*/  IMAD.SHL.U32 R10, R10, 0x2, RZ ;  /* 0x000000020a0a7824 */ /* 0x000fe400078e00ff */
[----:B------:R-:W-:-:S02]  /*11a40*/  IMAD.IADD R5, R5, 0x1, R3 ;  /* 0x0000000105057824 */ /* 0x000fc400078e0203 */
[----:B------:R-:W-:Y:S01]  /*11a50*/  IMAD.MOV.U32 R3, RZ, RZ, R8 ;  /* 0x000000ffff037224 */ /* 0x000fe200078e0008 */
[----:B---3--:R-:W-:Y:S01]  /*11a60*/  @P0 SHF.R.U32.HI R3, RZ, R9, R6 ;  /* 0x00000009ff030219 */ /* 0x008fe20000011606 */
[----:B------:R-:W-:Y:S01]  /*11a70*/  IMAD.SHL.U32 R11, R11, 0x8, RZ ;  /* 0x000000080b0b7824 */ /* 0x000fe200078e00ff */
[----:B------:R-:W-:Y:S01]  /*11a80*/  LOP3.LUT R9, R10, 0x2, R7, 0xe2, !PT ;  /* 0x000000020a097812 */ /* 0x000fe200078ee207 */
[----:B------:R-:W-:Y:S01]  /*11a90*/  IMAD.IADD R30, R216, 0x1, R195 ;  /* 0x00000001d81e7824 */ /* 0x000fe200078e02c3 */
[----:B------:R-:W-:Y:S01]  /*11aa0*/  SEL R10, RZ, 0xffffffff, P2 ;  /* 0xffffffffff0a7807 */ /* 0x000fe20001000000 */
[--C-:B------:R-:W-:Y:S01]  /*11ab0*/  IMAD.MOV R7, RZ, RZ, -R3.reuse ;  /* 0x000000ffff077224 */ /* 0x100fe200078e0a03 */
[----:B------:R-:W-:Y:S01]  /*11ac0*/  SHF.R.S32.HI R6, RZ, 0x1f, R3 ;  /* 0x0000001fff067819 */ /* 0x000fe20000011403 */
[----:B------:R-:W-:Y:S01]  /*11ad0*/  IMAD.WIDE.U32 R4, R3, UR4, R4 ;  /* 0x0000000403047c25 */ /* 0x000fe2000f8e0004 */
[-C--:B------:R-:W-:Y:S02]  /*11ae0*/  ISETP.GE.AND P0, PT, R208, R24.reuse, PT ;  /* 0x00000018d000720c */ /* 0x080fe40003f06270 */
[----:B------:R-:W-:Y:S01]  /*11af0*/  ISETP.GE.AND P2, PT, R220, R24, PT ;  /* 0x00000018dc00720c */ /* 0x000fe20003f46270 */
[----:B------:R-:W-:-:S02]  /*11b00*/  IMAD.SHL.U32 R10, R10, 0x4, RZ ;  /* 0x000000040a0a7824 */ /* 0x000fc400078e00ff */
        /* <DEDUP_REMOVED lines=62> */
.L_x_8063:
[----:B------:R-:W-:Y:S05]  /*11ef0*/  BSYNC B1 ;  /* 0x0000000000017941 */ /* 0x000fea0003800000 */
.L_x_8062:
        /* <DEDUP_REMOVED lines=36> */
.L_x_8058:
[----:B------:R-:W-:Y:S05]  /*12140*/  BSYNC B0 ;  /* 0x0000000000007941 */ /* 0x000fea0003800000 */
.L_x_8052:
[----:B------:R-:W-:Y:S02]  /*12150*/  ULDC UR4, c[0x0][0xc3c] ;  /* 0x00030f0000047ab9 */ /* 0x000fe40000000800 */
[----:B------:R-:W-:-:S13]  /*12160*/  ISETP.GE.AND P0, PT, R27, UR4, PT ;  /* 0x000000041b007c0c */ /* 0x000fda000bf06270 */
[----:B------:R-:W-:Y:S05]  /*12170*/  @!P0 BRA `(.L_x_8064) ;  /* 0xfffffef0001c8947 */ /* 0x000fea000383ffff */
[----:B------:R-:W-:Y:S05]  /*12180*/  BRA `(.L_x_7926) ;  /* 0x0000008c00e07947 */ /* 0x000fea0003800000 */
.L_x_7924:
        /* <DEDUP_REMOVED lines=18> */
.L_x_8065:
        /* <DEDUP_REMOVED lines=41> */
.L_x_8071:
        /* <DEDUP_REMOVED lines=12> */
.L_x_8070:
[----:B------:R-:W-:Y:S05]  /*12600*/  BSYNC B0 ;  /* 0x0000000000007941 */ /* 0x000fea0003800000 */
.L_x_8069:
        /* <DEDUP_REMOVED lines=21> */
.L_x_8067:
        /* <DEDUP_REMOVED lines=20> */
.L_x_8072:
        /* <DEDUP_REMOVED lines=56> */
.L_x_8068:
[----:B------:R-:W-:Y:S02]  /*12c20*/  IMAD.MOV.U32 R17, RZ, RZ, RZ ;  /* 0x000000ffff117224 */ /* 0x000fe400078e00ff */
[----:B------:R-:W-:Y:S02]  /*12c30*/  IMAD.U32 R16, RZ, RZ, UR6 ;  /* 0x00000006ff107e24 */ /* 0x000fe4000f8e00ff */
[----:B------:R-:W-:-:S07]  /*12c40*/  IMAD.MOV.U32 R18, RZ, RZ, RZ ;  /* 0x000000ffff127224 */ /* 0x000fce00078e00ff */
.L_x_8073:
[----:B------:R-:W-:-:S13]  /*12c50*/  ISETP.NE.AND P0, PT, R0, RZ, PT ;  /* 0x000000ff0000720c */ /* 0x000fda0003f05270 */
[----:B------:R-:W1:Y:S01]  /*12c60*/  @!P0 S2R R3, SR_CgaCtaId ;  /* 0x0000000000038919 */ /* 0x000e620000008800 */
[----:B------:R-:W-:-:S04]  /*12c70*/  @!P0 MOV R0, 0x400 ;  /* 0x0000040000008802 */ /* 0x000fc80000000f00 */
[----:B-1----:R-:W-:-:S05]  /*12c80*/  @!P0 LEA R0, R3, R0, 0x18 ;  /* 0x0000000003008211 */ /* 0x002fca00078ec0ff */
[----:B------:R1:W-:Y:S01]  /*12c90*/  @!P0 STS.128 [R0+0x28cd0], R16 ;  /* 0x028cd01000008388 */ /* 0x0003e20000000c00 */
[----:B------:R-:W-:Y:S06]  /*12ca0*/  BAR.ARV 0x5, 0x180 ;  /* 0x0146000000007b1d */ /* 0x000fec0000002000 */
.L_x_8066:
        /* <DEDUP_REMOVED lines=25> */
[----:B------:R0:W-:Y:S04]  /*12e40*/  STL [R1+0x4], R3 ;  /* 0x0000040301007387 */ /* 0x0001e80000100800 */
[----:B------:R0:W-:Y:S04]  /*12e50*/  STL [R1+0x54], R2 ;  /* 0x0000540201007387 */ /* 0x0001e80000100800 */
[----:B------:R0:W-:Y:S04]  /*12e60*/  STL [R1+0x3c], RZ ;  /* 0x00003cff01007387 */ /* 0x0001e80000100800 */
[----:B------:R0:W-:Y:S04]  /*12e70*/  STL [R1+0x18], R0 ;  /* 0x0000180001007387 */ /* 0x0001e80000100800 */
[----:B------:R0:W-:Y:S04]  /*12e80*/  STL [R1+0x10], RZ ;  /* 0x000010ff01007387 */ /* 0x0001e80000100800 */
[----:B------:R0:W-:Y:S04]  /*12e90*/  STL [R1+0xc], RZ ;  /* 0x00000cff01007387 */ /* 0x0001e80000100800 */
[----:B------:R0:W-:Y:S02]  /*12ea0*/  STL [R1+0x1c], R0 ;  /* 0x00001c0001007387 */ /* 0x0001e40000100800 */
.L_x_8238:
[----:B01----:R-:W0:Y:S02]  /*12eb0*/  LDC.64 R2, c[0x0][0xc88] ;  /* 0x00032200ff027b82 */ /* 0x003e240000000a00 */
[----:B0-----:R-:W-:-:S05]  /*12ec0*/  IMAD.WIDE R2, R19, 0x4, R2 ;  /* 0x0000000413027825 */ /* 0x001fca00078e0202 */
[----:B--2---:R0:W2:Y:S01]  /*12ed0*/  LDG.E R13, desc[UR40][R2.64] ;  /* 0x00000028020d7981 */ /* 0x0040a2000c1e1900 */
[----:B------:R-:W-:Y:S05]  /*12ee0*/  YIELD ;  /* 0x0000000000007946 */ /* 0x000fea0003800000 */
[----:B------:R-:W-:Y:S01]  /*12ef0*/  ULDC.64 UR4, c[0x0][0xa28] ;  /* 0x00028a0000047ab9 */ /* 0x000fe20000000a00 */
[----:B------:R-:W-:Y:S01]  /*12f00*/  IMAD.MOV.U32 R10, RZ, RZ, RZ ;  /* 0x000000ffff0a7224 */ /* 0x000fe200078e00ff */
[----:B------:R-:W-:Y:S01]  /*12f10*/  ISETP.NE.U32.AND P0, PT, RZ, UR4, PT ;  /* 0x00000004ff007c0c */ /* 0x000fe2000bf05070 */
[----:B------:R-:W-:Y:S01]  /*12f20*/  ULDC.64 UR10, c[0x0][0xa18] ;  /* 0x00028600000a7ab9 */ /* 0x000fe20000000a00 */
[----:B0-----:R-:W-:Y:S01]  /*12f30*/  CS2R R2, SRZ ;  /* 0x0000000000027805 */ /* 0x001fe2000001ff00 */
        /* <DEDUP_REMOVED lines=17> */
[C---:B------:R-:W-:Y:S02]  /*13050*/  IADD3 R8, P5, R0.reuse, UR6, RZ ;  /* 0x0000000600087c10 */ /* 0x040fe4000ffbe0ff */
[----:B------:R-:W-:Y:S01]  /*13060*/  ISETP.NE.AND.EX P3, PT, RZ, UR11, PT, P3 ;  /* 0x0000000bff007c0c */ /* 0x000fe2000bf65330 */
[----:B------:R-:W-:Y:S01]  /*13070*/  STL [R1+0x20], R15 ;  /* 0x0000200f01007387 */ /* 0x000fe20000100800 */
[----:B------:R-:W-:Y:S02]  /*13080*/  ISETP.NE.U32.AND P0, PT, RZ, UR6, PT ;  /* 0x00000006ff007c0c */ /* 0x000fe4000bf05070 */
[----:B-1----:R-:W-:-:S02]  /*13090*/  IADD3 R4, P4, R0, UR4, RZ ;  /* 0x0000000400047c10 */ /* 0x002fc4000ff9e0ff */
[----:B------:R-:W-:Y:S02]  /*130a0*/  ISETP.NE.U32.AND P1, PT, RZ, UR8, PT ;  /* 0x00000008ff007c0c */ /* 0x000fe4000bf25070 */
[C---:B------:R-:W-:Y:S02]  /*130b0*/  IADD3.X R5, R15.reuse, UR5, RZ, P4, !PT ;  /* 0x000000050f057c10 */ /* 0x040fe4000a7fe4ff */
[----:B0-----:R-:W-:Y:S01]  /*130c0*/  IADD3 R6, P4, R0, UR8, RZ ;  /* 0x0000000800067c10 */ /* 0x001fe2000ff9e0ff */
[----:B------:R-:W-:Y:S01]  /*130d0*/  ULDC UR4, c[0x0][0x288] ;  /* 0x0000a20000047ab9 */ /* 0x000fe20000000800 */
[----:B------:R-:W-:Y:S01]  /*130e0*/  ISETP.NE.AND.EX P0, PT, RZ, UR7, PT, P0 ;  /* 0x00000007ff007c0c */ /* 0x000fe2000bf05300 */
[----:B------:R-:W2:Y:S01]  /*130f0*/  @P2 LDG.E R10, desc[UR40][R4.64] ;  /* 0x00000028040a2981 */ /* 0x000ea2000c1e1900 */
[----:B------:R-:W-:Y:S02]  /*13100*/  IADD3.X R7, R15, UR9, RZ, P4, !PT ;  /* 0x000000090f077c10 */ /* 0x000fe4000a7fe4ff */
[----:B------:R-:W-:-:S02]  /*13110*/  ISETP.NE.AND.EX P1, PT, RZ, UR9, PT, P1 ;  /* 0x00000009ff007c0c */ /* 0x000fc4000bf25310 */
[----:B------:R-:W-:-:S07]  /*13120*/  IADD3.X R9, R15, UR7, RZ, P5, !PT ;  /* 0x000000070f097c10 */ /* 0x000fce000affe4ff */
[----:B------:R0:W5:Y:S04]  /*13130*/  @P0 LDG.E R12, desc[UR40][R8.64] ;  /* 0x00000028080c0981 */ /* 0x000168000c1e1900 */
[----:B------:R0:W5:Y:S04]  /*13140*/  @P1 LDG.E R3, desc[UR40][R6.64] ;  /* 0x0000002806031981 */ /* 0x000168000c1e1900 */
[----:B--2---:R1:W-:Y:S02]  /*13150*/  STL [R1+0x34], R10 ;  /* 0x0000340a01007387 */ /* 0x0043e40000100800 */
[----:B-1----:R-:W-:Y:S01]  /*13160*/  @P3 IADD3 R10, P4, R0, UR10, RZ ;  /* 0x0000000a000a3c10 */ /* 0x002fe2000ff9e0ff */
[----:B------:R-:W-:Y:S01]  /*13170*/  IMAD.U32 R0, RZ, RZ, UR4 ;  /* 0x00000004ff007e24 */ /* 0x000fe2000f8e00ff */
[----:B------:R-:W-:-:S02]  /*13180*/  ULDC.64 UR4, c[0x0][0x418] ;  /* 0x0001060000047ab9 */ /* 0x000fc40000000a00 */
[----:B------:R-:W-:-:S05]  /*13190*/  @P3 IADD3.X R11, R15, UR11, RZ, P4, !PT ;  /* 0x0000000b0f0b3c10 */ /* 0x000fca000a7fe4ff */
        /* <DEDUP_REMOVED lines=10> */
[----:B-1----:R-:W-:Y:S02]  /*13240*/  IMAD.U32 R0, RZ, RZ, UR5 ;  /* 0x00000005ff007e24 */ /* 0x002fe4000f8e00ff */
[----:B------:R-:W-:Y:S01]  /*13250*/  IMAD.U32 R10, RZ, RZ, UR4 ;  /* 0x00000004ff0a7e24 */ /* 0x000fe2000f8e00ff */
[----:B0-----:R-:W-:Y:S06]  /*13260*/  @P3 BRA `(.L_x_8075) ;  /* 0x0000000000143947 */ /* 0x001fec0003800000 */
[----:B------:R-:W-:Y:S05]  /*13270*/  @!P2 BRA `(.L_x_8075) ;  /* 0x000000000010a947 */ /* 0x000fea0003800000 */
[----:B------:R-:W2:Y:S04]  /*13280*/  LDG.E R11, desc[UR40][R4.64] ;  /* 0x00000028040b7981 */ /* 0x000ea8000c1e1900 */
[----:B------:R-:W2:Y:S02]  /*13290*/  LDG.E R4, desc[UR40][R4.64+0x4] ;  /* 0x0000042804047981 */ /* 0x000ea4000c1e1900 */
[----:B--2--5:R-:W-:-:S05]  /*132a0*/  IMAD.IADD R14, R4, 0x1, -R11 ;  /* 0x00000001040e7824 */ /* 0x024fca00078e0a0b */
[----:B------:R0:W-:Y:S02]  /*132b0*/  STL [R1+0x38], R14 ;  /* 0x0000380e01007387 */ /* 0x0001e40000100800 */
.L_x_8075:
[----:B-----5:R-:W-:Y:S01]  /*132c0*/  IMAD.IADD R4, R12, 0x1, R2 ;  /* 0x000000010c047824 */ /* 0x020fe200078e0202 */
[----:B------:R-:W-:Y:S01]  /*132d0*/  ULDC.64 UR4, c[0x0][0xa20] ;  /* 0x0002880000047ab9 */ /* 0x000fe20000000a00 */
[----:B------:R1:W-:Y:S01]  /*132e0*/  STL [R1+0x14], R13 ;  /* 0x0000140d01007387 */ /* 0x0003e20000100800 */
[----:B------:R-:W-:-:S03]  /*132f0*/  ISETP.NE.U32.AND P2, PT, RZ, UR4, PT ;  /* 0x00000004ff007c0c */ /* 0x000fc6000bf45070 */
[----:B------:R1:W-:Y:S01]  /*13300*/  STL [R1+0x24], R4 ;  /* 0x0000240401007387 */ /* 0x0003e20000100800 */
[----:B------:R-:W-:-:S13]  /*13310*/  ISETP.NE.AND.EX P2, PT, RZ, UR5, PT, P2 ;  /* 0x00000005ff007c0c */ /* 0x000fda000bf45320 */
[----:B-1----:R-:W-:Y:S05]  /*13320*/  @!P2 BRA `(.L_x_8076) ;  /* 0x000000000014a947 */ /* 0x002fea0003800000 */
[----:B------:R-:W2:Y:S02]  /*13330*/  LDL R4, [R1] ;  /* 0x0000000001047983 */ /* 0x000ea40000100800 */
[----:B--2---:R-:W-:-:S04]  /*13340*/  IADD3 R10, P0, R4, UR4, RZ ;  /* 0x00000004040a7c10 */ /* 0x004fc8000ff1e0ff */
[----:B------:R-:W-:-:S05]  /*13350*/  IADD3.X R11, R15, UR5, RZ, P0, !PT ;  /* 0x000000050f0b7c10 */ /* 0x000fca00087fe4ff */
[----:B------:R1:W5:Y:S01]  /*13360*/  LDG.E R10, desc[UR40][R10.64] ;  /* 0x000000280a0a7981 */ /* 0x000362000c1e1900 */
[----:B------:R-:W-:Y:S05]  /*13370*/  BRA `(.L_x_8077) ;  /* 0x0000000000107947 */ /* 0x000fea0003800000 */
.L_x_8076:
[----:B------:R-:W-:Y:S05]  /*13380*/  @!P0 BRA `(.L_x_8077) ;  /* 0x00000000000c8947 */ /* 0x000fea0003800000 */
[----:B------:R-:W2:Y:S04]  /*13390*/  LDG.E R10, desc[UR40][R8.64] ;  /* 0x00000028080a7981 */ /* 0x000ea8000c1e1900 */
[----:B------:R-:W2:Y:S02]  /*133a0*/  LDG.E R8, desc[UR40][R8.64+0x4] ;  /* 0x0000042808087981 */ /* 0x000ea4000c1e1900 */
[----:B--2---:R-:W-:-:S07]  /*133b0*/  IMAD.IADD R10, R8, 0x1, -R10 ;  /* 0x00000001080a7824 */ /* 0x004fce00078e0a0a */
.L_x_8077:
[----:B-----5:R-:W-:Y:S01]  /*133c0*/  IMAD.IADD R10, R10, 0x1, -R2 ;  /* 0x000000010a0a7824 */ /* 0x020fe200078e0a02 */
[----:B------:R-:W2:Y:S01]  /*133d0*/  LDC R4, c[0x0][0x448] ;  /* 0x00011200ff047b82 */ /* 0x000ea20000000800 */
[----:B------:R-:W3:Y:S04]  /*133e0*/  @P1 LDG.E R2, desc[UR40][R6.64] ;  /* 0x0000002806021981 */ /* 0x000ee8000c1e1900 */
[----:B------:R-:W3:Y:S01]  /*133f0*/  @P1 LDG.E R6, desc[UR40][R6.64+0x4] ;  /* 0x0000042806061981 */ /* 0x000ee2000c1e1900 */
[----:B------:R-:W-:Y:S01]  /*13400*/  BSSY B0, `(.L_x_8078) ;  /* 0x00001d2000007945 */ /* 0x000fe20003800000 */
[----:B--2---:R-:W-:-:S13]  /*13410*/  ISETP.NE.AND P0, PT, R4, 0x1, PT ;  /* 0x000000010400780c */ /* 0x004fda0003f05270 */
[----:B------:R-:W2:Y:S01]  /*13420*/  @P0 LDC R5, c[0x0][0x44c] ;  /* 0x00011300ff050b82 */ /* 0x000ea20000000800 */
[----:B---3--:R-:W-:Y:S01]  /*13430*/  @P1 IMAD.IADD R0, R6, 0x1, -R2 ;  /* 0x0000000106001824 */ /* 0x008fe200078e0a02 */
[----:B------:R-:W-:-:S06]  /*13440*/  SHF.L.U32 R2, R17, 0x6, RZ ;  /* 0x0000000611027819 */ /* 0x000fcc00000006ff */
[----:B------:R-:W3:Y:S01]  /*13450*/  @P0 LDC R6, c[0x0][0x450] ;  /* 0x00011400ff060b82 */ /* 0x000ee20000000800 */
[----:B------:R-:W-:-:S04]  /*13460*/  VIADD R2, R2, 0x3f ;  /* 0x0000003f02027836 */ /* 0x000fc80000000000 */
[----:B--2---:R-:W-:-:S04]  /*13470*/  @P0 IMAD.HI.U32 R5, R2, R5, RZ ;  /* 0x0000000502050227 */ /* 0x004fc800078e00ff */
[----:B------:R-:W-:Y:S02]  /*13480*/  IMAD.MOV.U32 R4, RZ, RZ, R2 ;  /* 0x000000ffff047224 */ /* 0x000fe400078e0002 */
[----:B------:R-:W-:-:S05]  /*13490*/  IMAD.IADD R2, R10, 0x1, R0 ;  /* 0x000000010a027824 */ /* 0x000fca00078e0200 */
[C---:B------:R-:W-:Y:S02]  /*134a0*/  IADD3 R21, R2.reuse, 0x40, -R14 ;  /* 0x0000004002157810 */ /* 0x040fe40007ffe80e */
[----:B---3--:R-:W-:Y:S01]  /*134b0*/  @P0 SHF.R.U32.HI R4, RZ, R6, R5 ;  /* 0x00000006ff040219 */ /* 0x008fe20000011605 */
[----:B------:R-:W-:-:S04]  /*134c0*/  VIADD R5, R2, 0x3f ;  /* 0x0000003f02057836 */ /* 0x000fc80000000000 */
[----:B------:R-:W-:Y:S01]  /*134d0*/  IMAD.IADD R2, R21, 0x1, R4 ;  /* 0x0000000115027824 */ /* 0x000fe200078e0204 */
[----:B------:R-:W-:-:S04]  /*134e0*/  SHF.R.S32.HI R4, RZ, 0x1f, R5 ;  /* 0x0000001fff047819 */ /* 0x000fc80000011405 */
[----:B------:R-:W-:Y:S02]  /*134f0*/  LEA.HI R20, R4, R5, RZ, 0x6 ;  /* 0x0000000504147211 */ /* 0x000fe400078f30ff */
[----:B------:R-:W-:Y:S02]  /*13500*/  SHF.R.S32.HI R4, RZ, 0x1f, R2 ;  /* 0x0000001fff047819 */ /* 0x000fe40000011402 */
[----:B------:R-:W-:Y:S02]  /*13510*/  SHF.R.S32.HI R20, RZ, 0x6, R20 ;  /* 0x00000006ff147819 */ /* 0x000fe40000011414 */
[----:B------:R-:W-:-:S04]  /*13520*/  LEA.HI R2, R4, R2, RZ, 0x6 ;  /* 0x0000000204027211 */ /* 0x000fc800078f30ff */
[----:B------:R-:W-:-:S04]  /*13530*/  SHF.R.S32.HI R2, RZ, 0x6, R2 ;  /* 0x00000006ff027819 */ /* 0x000fc80000011402 */
[----:B------:R-:W-:-:S05]  /*13540*/  VIMNMX R2, R20, R2, PT ;  /* 0x0000000214027248 */ /* 0x000fca0003fe0100 */
[--C-:B------:R-:W-:Y:S02]  /*13550*/  IMAD R2, R2, 0x40, -R10.reuse ;  /* 0x0000004002027824 */ /* 0x100fe400078e0a0a */
[----:B------:R-:W-:-:S03]  /*13560*/  IMAD.MOV R10, RZ, RZ, -R10 ;  /* 0x000000ffff0a7224 */ /* 0x000fc600078e0a0a */
[----:B------:R-:W-:Y:S02]  /*13570*/  VIMNMX R0, R2, R0, PT ;  /* 0x0000000002007248 */ /* 0x000fe40003fe0100 */
[----:B------:R-:W-:-:S04]  /*13580*/  VIMNMX R2, RZ, R10, !PT ;  /* 0x0000000aff027248 */ /* 0x000fc80007fe0100 */
        /* <DEDUP_REMOVED lines=13> */
[----:B------:R-:W2:Y:S02]  /*13660*/  S2R R4, SR_TID.X ;  /* 0x0000000000047919 */ /* 0x000ea40000002100 */
[----:B--2---:R-:W-:-:S04]  /*13670*/  SHF.R.U32.HI R4, RZ, 0x5, R4 ;  /* 0x00000005ff047819 */ /* 0x004fc80000011604 */
[----:B------:R-:W-:-:S05]  /*13680*/  LOP3.LUT R4, R4, 0x3, RZ, 0xc0, !PT ;  /* 0x0000000304047812 */ /* 0x000fca00078ec0ff */
[----:B0-----:R0:W2:Y:S02]  /*13690*/  SHFL.IDX PT, R14, R4, RZ, 0x1f ;  /* 0x00001fff040e7589 */ /* 0x0010a400000e0000 */
.L_x_8282:
[----:B--2---:R-:W-:Y:S02]  /*136a0*/  ISETP.NE.AND P0, PT, R14, RZ, PT ;  /* 0x000000ff0e00720c */ /* 0x004fe40003f05270 */
[----:B------:R-:W-:-:S11]  /*136b0*/  PLOP3.LUT P6, PT, PT, PT, PT, 0x8, 0x0 ;  /* 0x000000000000781c */ /* 0x000fd60003fce170 */
[----:B------:R-:W-:Y:S05]  /*136c0*/  @P0 BRA `(.L_x_8081) ;  /* 0x00000000000c0947 */ /* 0x000fea0003800000 */
[----:B------:R-:W-:-:S03]  /*136d0*/  UMOV UR4, 0xffffffff ;  /* 0xffffffff00047882 */ /* 0x000fc60000000000 */
[----:B------:R-:W-:Y:S05]  /*136e0*/  BRA.DIV UR4, `(.L_x_8082) ;  /* 0x0000008604ac7947 */ /* 0x000fea000b800000 */
[----:B------:R-:W-:-:S13]  /*136f0*/  ELECT P6, URZ, PT ;  /* 0x00000000003f782f */ /* 0x000fda00038c0000 */
.L_x_8081:
        /* <DEDUP_REMOVED lines=10> */
.L_x_8285:
[----:B------:R-:W-:Y:S05]  /*137a0*/  BSYNC B1 ;  /* 0x0000000000017941 */ /* 0x000fea0003800000 */
.L_x_8083:
[----:B------:R-:W-:Y:S04]  /*137b0*/  BSSY B1, `(.L_x_8085) ;  /* 0x00000be000017945 */ /* 0x000fe80003800000 */
[----:B------:R-:W-:Y:S05]  /*137c0*/  @!P6 BRA `(.L_x_8086) ;  /* 0x0000000800f0e947 */ /* 0x000fea0003800000 */
[----:B------:R-:W2:Y:S04]  /*137d0*/  LDL R9, [R1+0x4] ;  /* 0x0000040001097983 */ /* 0x000ea80000100800 */
        /* <DEDUP_REMOVED lines=10> */
.L_x_8286:
[----:B------:R-:W-:Y:S05]  /*13880*/  BSYNC B2 ;  /* 0x0000000000027941 */ /* 0x000fea0003800000 */
.L_x_8087:
        /* <DEDUP_REMOVED lines=9> */
.L_x_8090:
[----:B------:R-:W-:Y:S05]  /*13920*/  BSYNC B2 ;  /* 0x0000000000027941 */ /* 0x000fea0003800000 */
.L_x_8089:
        /* <DEDUP_REMOVED lines=14> */
.L_x_8091:
        /* <DEDUP_REMOVED lines=13> */
.L_x_8287:
[----:B------:R-:W-:Y:S05]  /*13ae0*/  BSYNC B2 ;  /* 0x0000000000027941 */ /* 0x000fea0003800000 */
.L_x_8092:
[----:B------:R-:W-:Y:S01]  /*13af0*/  BSSY B2, `(.L_x_8094) ;  /* 0x000000b000027945 */ /* 0x000fe20003800000 */
[----:B------:R-:W-:Y:S02]  /*13b00*/  IMAD.MOV.U32 R10, RZ, RZ, 0x0 ;  /* 0x00000000ff0a7424 */ /* 0x000fe400078e00ff */
[----:B-1----:R-:W-:Y:S01]  /*13b10*/  IMAD.MOV.U32 R11, RZ, RZ, 0x12f00000 ;  /* 0x12f00000ff0b7424 */ /* 0x002fe200078e00ff */
[----:B------:R-:W-:Y:S06]  /*13b20*/  @P1 BRA `(.L_x_8095) ;  /* 0x00000000001c1947 */ /* 0x000fec0003800000 */
[----:B------:R-:W1:Y:S01]  /*13b30*/  S2R R7, SR_TID.X ;  /* 0x0000000000077919 */ /* 0x000e620000002100 */
[----:B------:R-:W-:-:S04]  /*13b40*/  IMAD.MOV.U32 R6, RZ, RZ, 0x10000 ;  /* 0x00010000ff067424 */ /* 0x000fc800078e00ff */
[----:B------:R3:W-:Y:S01]  /*13b50*/  SYNCS.ARRIVE.TRANS64 RZ, [R5+URZ+0x28cb0], R6 ;  /* 0x028cb00605ff79a7 */ /* 0x0007e2000800003f */
[----:B-1----:R-:W-:-:S04]  /*13b60*/  LOP3.LUT R7, R7, 0x1f, RZ, 0xc0, !PT ;  /* 0x0000001f07077812 */ /* 0x002fc800078ec0ff */
[----:B------:R-:W-:-:S13]  /*13b70*/  ISETP.NE.AND P0, PT, R7, RZ, PT ;  /* 0x000000ff0700720c */ /* 0x000fda0003f05270 */
[----:B---3--:R-:W-:Y:S05]  /*13b80*/  @!P0 BRA `(.L_x_8095) ;  /* 0x0000000000048947 */ /* 0x008fea0003800000 */
[----:B------:R-:W-:Y:S01]  /*13b90*/  BPT.TRAP 0x1 ;  /* 0x000000040000795c */ /* 0x000fe20000300000 */
.L_x_8095:
[----:B------:R-:W-:Y:S05]  /*13ba0*/  BSYNC B2 ;  /* 0x0000000000027941 */ /* 0x000fea0003800000 */
.L_x_8094:
[----:B------:R-:W3:Y:S04]  /*13bb0*/  LDL R7, [R1+0x4] ;  /* 0x0000040001077983 */ /* 0x000ee80000100800 */
[----:B------:R-:W3:Y:S01]  /*13bc0*/  LDL R6, [R1+0x10] ;  /* 0x0000100001067983 */ /* 0x000ee20000100800 */
[----:B------:R-:W-:Y:S01]  /*13bd0*/  R2UR UR10, R12 ;  /* 0x000000000c0a72ca */ /* 0x000fe200000e0000 */
[----:B------:R-:W-:Y:S01]  /*13be0*/  UIADD3 UR4, UP0, UR38, 0x670, URZ ;  /* 0x0000067026047890 */ /* 0x000fe2000ff1e03f */
[----:B------:R-:W-:Y:S01]  /*13bf0*/  R2UR UR6, R10 ;  /* 0x000000000a0672ca */ /* 0x000fe200000e0000 */
[----:B0-2---:R-:W-:Y:S01]  /*13c00*/  VIADD R5, R5, 0x28cb0 ;  /* 0x00028cb005057836 */ /* 0x005fe20000000000 */
[----:B------:R-:W-:Y:S01]  /*13c10*/  R2UR UR7, R11 ;  /* 0x000000000b0772ca */ /* 0x000fe200000e0000 */
[----:B------:R-:W-:Y:S01]  /*13c20*/  UIADD3.X UR5, URZ, UR39, URZ, UP0, !UPT ;  /* 0x000000273f057290 */ /* 0x000fe200087fe43f */
[----:B------:R-:W-:Y:S01]  /*13c30*/  PLOP3.LUT P0, PT, PT, PT, PT, 0x80, 0x0 ;  /* 0x000000000000781c */ /* 0x000fe20003f0f070 */
[----:B---3--:R-:W-:-:S04]  /*13c40*/  IMAD R6, R6, 0x10000, R7 ;  /* 0x0001000006067824 */ /* 0x008fc800078e0207 */
[----:B------:R-:W-:-:S08]  /*13c50*/  VIADD R7, R6, 0x400 ;  /* 0x0000040006077836 */ /* 0x000fd00000000000 */
.L_x_8096:
        /* <DEDUP_REMOVED lines=15> */
.L_x_8097:
        /* <DEDUP_REMOVED lines=15> */
.L_x_8098:
        /* <DEDUP_REMOVED lines=15> */
.L_x_8099:
        /* <DEDUP_REMOVED lines=15> */
.L_x_8100:
        /* <DEDUP_REMOVED lines=15> */
.L_x_8101:
        /* <DEDUP_REMOVED lines=15> */
.L_x_8102:
        /* <DEDUP_REMOVED lines=15> */
.L_x_8103:
        /* <DEDUP_REMOVED lines=10> */
.L_x_8086:
[----:B------:R-:W-:Y:S05]  /*14390*/  BSYNC B1 ;  /* 0x0000000000017941 */ /* 0x000fea0003800000 */
.L_x_8085:
        /* <DEDUP_REMOVED lines=13> */
.L_x_8123:
[----:B------:R-:W-:Y:S05]  /*14470*/  YIELD ;  /* 0x0000000000007946 */ /* 0x000fea0003800000 */
[----:B------:R-:W-:Y:S04]  /*14480*/  BSSY B1, `(.L_x_8104) ;  /* 0x00000bd000017945 */ /* 0x000fe80003800000 */
[----:B---3--:R-:W-:Y:S05]  /*14490*/  @!P6 BRA `(.L_x_8105) ;  /* 0x0000000800ece947 */ /* 0x008fea0003800000 */
[----:B------:R-:W3:Y:S04]  /*144a0*/  LDL R8, [R1+0x4] ;  /* 0x0000040001087983 */ /* 0x000ee80000100800 */
[----:B--2---:R-:W3:Y:S04]  /*144b0*/  LDL R5, [R1+0x10] ;  /* 0x0000100001057983 */ /* 0x004ee80000100800 */
[----:B------:R-:W2:Y:S01]  /*144c0*/  LDL R6, [R1+0x1c] ;  /* 0x00001c0001067983 */ /* 0x000ea20000100800 */
[----:B------:R-:W-:Y:S01]  /*144d0*/  BSSY B2, `(.L_x_8106) ;  /* 0x0000008000027945 */ /* 0x000fe20003800000 */
[----:B------:R-:W0:Y:S02]  /*144e0*/  S2R R7, SR_TID.X ;  /* 0x0000000000077919 */ /* 0x000e240000002100 */
[----:B0-----:R-:W-:-:S04]  /*144f0*/  LOP3.LUT R7, R7, 0x7f, RZ, 0xc0, !PT ;  /* 0x0000007f07077812 */ /* 0x001fc800078ec0ff */
[----:B------:R-:W-:Y:S01]  /*14500*/  ISETP.NE.AND P2, PT, R7, RZ, PT ;  /* 0x000000ff0700720c */ /* 0x000fe20003f45270 */
[----:B---3--:R-:W-:Y:S01]  /*14510*/  IMAD R5, R5, 0x8, R8 ;  /* 0x0000000805057824 */ /* 0x008fe200078e0208 */
[----:B--2---:R-:W-:-:S04]  /*14520*/  SHF.L.U32 R6, R6, 0x1f, RZ ;  /* 0x0000001f06067819 */ /* 0x004fc800000006ff */
[----:B------:R-:W0:Y:S02]  /*14530*/  SYNCS.PHASECHK.TRANS64.TRYWAIT P1, [R5+URZ+0x28ca0], R6 ;  /* 0x028ca006050075a7 */ /* 0x000e24000802017f */
[----:B0-----:R-:W-:Y:S05]  /*14540*/  @!P1 BRA `(.L_x_8107) ;  /* 0x0000007800749947 */ /* 0x001fea0003800000 */
.L_x_8288:
[----:B------:R-:W-:Y:S05]  /*14550*/  BSYNC B2 ;  /* 0x0000000000027941 */ /* 0x000fea0003800000 */
.L_x_8106:
        /* <DEDUP_REMOVED lines=9> */
.L_x_8109:
[----:B------:R-:W-:Y:S05]  /*145f0*/  BSYNC B2 ;  /* 0x0000000000027941 */ /* 0x000fea0003800000 */
.L_x_8108:
        /* <DEDUP_REMOVED lines=13> */
.L_x_8110:
        /* <DEDUP_REMOVED lines=13> */
.L_x_8289:
[----:B------:R-:W-:Y:S05]  /*147a0*/  BSYNC B2 ;  /* 0x0000000000027941 */ /* 0x000fea0003800000 */
.L_x_8111:
[----:B------:R-:W-:Y:S01]  /*147b0*/  BSSY B2, `(.L_x_8113) ;  /* 0x000000b000027945 */ /* 0x000fe20003800000 */
[----:B------:R-:W-:Y:S02]  /*147c0*/  IMAD.MOV.U32 R10, RZ, RZ, 0x0 ;  /* 0x00000000ff0a7424 */ /* 0x000fe400078e00ff */
[----:B-1----:R-:W-:Y:S01]  /*147d0*/  IMAD.MOV.U32 R11, RZ, RZ, 0x12f00000 ;  /* 0x12f00000ff0b7424 */ /* 0x002fe200078e00ff */
[----:B------:R-:W-:Y:S06]  /*147e0*/  @P2 BRA `(.L_x_8114) ;  /* 0x00000000001c2947 */ /* 0x000fec0003800000 */
[----:B------:R-:W1:Y:S01]  /*147f0*/  S2R R7, SR_TID.X ;  /* 0x0000000000077919 */ /* 0x000e620000002100 */
[----:B0-2---:R-:W-:-:S04]  /*14800*/  IMAD.MOV.U32 R6, RZ, RZ, 0x10000 ;  /* 0x00010000ff067424 */ /* 0x005fc800078e00ff */
[----:B------:R3:W-:Y:S01]  /*14810*/  SYNCS.ARRIVE.TRANS64 RZ, [R5+URZ+0x28cb0], R6 ;  /* 0x028cb00605ff79a7 */ /* 0x0007e2000800003f */
[----:B-1----:R-:W-:-:S04]  /*14820*/  LOP3.LUT R7, R7, 0x1f, RZ, 0xc0, !PT ;  /* 0x0000001f07077812 */ /* 0x002fc800078ec0ff */
[----:B------:R-:W-:-:S13]  /*14830*/  ISETP.NE.AND P1, PT, R7, RZ, PT ;  /* 0x000000ff0700720c */ /* 0x000fda0003f25270 */
[----:B---3--:R-:W-:Y:S05]  /*14840*/  @!P1 BRA `(.L_x_8114) ;  /* 0x0000000000049947 */ /* 0x008fea0003800000 */
[----:B------:R-:W-:Y:S01]  /*14850*/  BPT.TRAP 0x1 ;  /* 0x000000040000795c */ /* 0x000fe20000300000 */
.L_x_8114:
[----:B------:R-:W-:Y:S05]  /*14860*/  BSYNC B2 ;  /* 0x0000000000027941 */ /* 0x000fea0003800000 */
.L_x_8113:
[----:B------:R-:W3:Y:S04]  /*14870*/  LDL R7, [R1+0x4] ;  /* 0x0000040001077983 */ /* 0x000ee80000100800 */
[----:B0-2---:R-:W3:Y:S01]  /*14880*/  LDL R6, [R1+0x10] ;  /* 0x0000100001067983 */ /* 0x005ee20000100800 */
        /* <DEDUP_REMOVED lines=9> */
.L_x_8115:
        /* <DEDUP_REMOVED lines=15> */
.L_x_8116:
        /* <DEDUP_REMOVED lines=15> */
.L_x_8117:
        /* <DEDUP_REMOVED lines=15> */
.L_x_8118:
        /* <DEDUP_REMOVED lines=15> */
.L_x_8119:
        /* <DEDUP_REMOVED lines=15> */
.L_x_8120:
        /* <DEDUP_REMOVED lines=15> */
.L_x_8121:
        /* <DEDUP_REMOVED lines=15> */
.L_x_8122:
        /* <DEDUP_REMOVED lines=10> */
.L_x_8105:
[----:B------:R-:W-:Y:S05]  /*15050*/  BSYNC B1 ;  /* 0x0000000000017941 */ /* 0x000fea0003800000 */
.L_x_8104:
[----:B------:R-:W3:Y:S04]  /*15060*/  LDL.LU R9, [R1+0x10] ;  /* 0x0000100001097983 */ /* 0x000ee80000300800 */
[----:B--2---:R-:W2:Y:S01]  /*15070*/  LDL.LU R7, [R1+0x1c] ;  /* 0x00001c0001077983 */ /* 0x004ea20000300800 */
[C---:B------:R-:W-:Y:S01]  /*15080*/  ISETP.GT.AND P2, PT, R4.reuse, R2, PT ;  /* 0x000000020400720c */ /* 0x040fe20003f44270 */
[----:B------:R-:W-:Y:S02]  /*15090*/  VIADD R4, R4, 0xffffffff ;  /* 0xffffffff04047836 */ /* 0x000fe40000000000 */
[----:B---3--:R-:W-:-:S05]  /*150a0*/  VIADD R5, R9, 0x1 ;  /* 0x0000000109057836 */ /* 0x008fca0000000000 */
[----:B------:R-:W-:-:S04]  /*150b0*/  ISETP.NE.AND P1, PT, R5, 0x2, PT ;  /* 0x000000020500780c */ /* 0x000fc80003f25270 */
[----:B------:R-:W-:Y:S02]  /*150c0*/  SEL R6, RZ, 0x1, P1 ;  /* 0x00000001ff067807 */ /* 0x000fe40000800000 */
[----:B------:R-:W-:Y:S02]  /*150d0*/  SEL R5, R5, RZ, P1 ;  /* 0x000000ff05057207 */ /* 0x000fe40000800000 */
[----:B--2---:R-:W-:-:S05]  /*150e0*/  LOP3.LUT R7, R7, R6, RZ, 0x3c, !PT ;  /* 0x0000000607077212 */ /* 0x004fca00078e3cff */
[----:B------:R3:W-:Y:S04]  /*150f0*/  STL [R1+0x1c], R7 ;  /* 0x00001c0701007387 */ /* 0x0007e80000100800 */
[----:B------:R3:W-:Y:S01]  /*15100*/  STL [R1+0x10], R5 ;  /* 0x0000100501007387 */ /* 0x0007e20000100800 */
[----:B------:R-:W-:Y:S05]  /*15110*/  @P2 BRA `(.L_x_8123) ;  /* 0xfffffff000d42947 */ /* 0x000fea000383ffff */
.L_x_8079:
[----:B------:R-:W-:Y:S05]  /*15120*/  BSYNC B0 ;  /* 0x0000000000007941 */ /* 0x000fea0003800000 */
.L_x_8078:
[----:B------:R-:W4:Y:S01]  /*15130*/  LDC R0, c[0x0][0x448] ;  /* 0x00011200ff007b82 */ /* 0x000f220000000800 */
[----:B------:R-:W-:Y:S05]  /*15140*/  @!P0 WARPSYNC.ALL ;  /* 0x0000000000008948 */ /* 0x000fea0003800000 */
[----:B------:R-:W-:Y:S02]  /*15150*/  BSSY B7, `(.L_x_8124) ;  /* 0x00004fa000077945 */ /* 0x000fe40003800000 */
[----:B------:R-:W-:Y:S01]  /*15160*/  @!P0 BAR.SYNC.DEFER_BLOCKING 0xc, 0x180 ;  /* 0x0306000000008b1d */ /* 0x000fe20000010000 */
[----:B----4-:R-:W-:Y:S02]  /*15170*/  ISETP.NE.AND P1, PT, R0, 0x1, PT ;  /* 0x000000010000780c */ /* 0x010fe40003f25270 */
[----:B------:R-:W-:-:S11]  /*15180*/  LEA R0, R17, 0x3f, 0x6 ;  /* 0x0000003f11007811 */ /* 0x000fd600078e30ff */
[----:B------:R-:W4:Y:S08]  /*15190*/  @P1 LDC R2, c[0x0][0x44c] ;  /* 0x00011300ff021b82 */ /* 0x000f300000000800 */
[----:B------:R-:W5:Y:S01]  /*151a0*/  @P1 LDC R3, c[0x0][0x450] ;  /* 0x00011400ff031b82 */ /* 0x000f620000000800 */
[----:B----4-:R-:W-:-:S05]  /*151b0*/  @P1 IMAD.HI.U32 R2, R0, R2, RZ ;  /* 0x0000000200021227 */ /* 0x010fca00078e00ff */
[----:B-----5:R-:W-:-:S05]  /*151c0*/  @P1 SHF.R.U32.HI R0, RZ, R3, R2 ;  /* 0x00000003ff001219 */ /* 0x020fca0000011602 */
[----:B------:R-:W-:-:S05]  /*151d0*/  IMAD.IADD R0, R21, 0x1, R0 ;  /* 0x0000000115007824 */ /* 0x000fca00078e0200 */
[----:B------:R-:W-:-:S04]  /*151e0*/  SHF.R.S32.HI R2, RZ, 0x1f, R0 ;  /* 0x0000001fff027819 */ /* 0x000fc80000011400 */
[----:B------:R-:W-:-:S04]  /*151f0*/  LEA.HI R0, R2, R0, RZ, 0x6 ;  /* 0x0000000002007211 */ /* 0x000fc800078f30ff */
[----:B------:R-:W-:-:S04]  /*15200*/  SHF.R.S32.HI R0, RZ, 0x6, R0 ;  /* 0x00000006ff007819 */ /* 0x000fc80000011400 */
[----:B------:R-:W-:-:S04]  /*15210*/  VIMNMX R4, R20, R0, PT ;  /* 0x0000000014047248 */ /* 0x000fc80003fe0100 */
[----:B------:R-:W-:Y:S01]  /*15220*/  ISETP.GT.AND P0, PT, R4, RZ, PT ;  /* 0x000000ff0400720c */ /* 0x000fe20003f04270 */
[----:B------:R4:W-:-:S12]  /*15230*/  STL [R1+0x30], R4 ;  /* 0x0000300401007387 */ /* 0x0009d80000100800 */
[----:B----4-:R-:W-:Y:S05]  /*15240*/  @P0 BRA `(.L_x_8125) ;  /* 0x0000000000440947 */ /* 0x010fea0003800000 */
[----:B--23--:R-:W2:Y:S02]  /*15250*/  S2R R5, SR_TID.X ;  /* 0x0000000000057919 */ /* 0x00cea40000002100 */
[----:B--2---:R-:W-:-:S04]  /*15260*/  LOP3.LUT R5, R5, 0x7f, RZ, 0xc0, !PT ;  /* 0x0000007f05057812 */ /* 0x004fc800078ec0ff */
[----:B------:R-:W-:-:S13]  /*15270*/  ISETP.NE.AND P0, PT, R5, RZ, PT ;  /* 0x000000ff0500720c */ /* 0x000fda0003f05270 */
[----:B------:R-:W-:Y:S05]  /*15280*/  @P0 BRA `(.L_x_8126) ;  /* 0x0000004c00980947 */ /* 0x000fea0003800000 */
[----:B------:R-:W2:Y:S01]  /*15290*/  S2R R3, SR_LANEID ;  /* 0x0000000000037919 */ /* 0x000ea20000000000 */
[----:B------:R-:W-:Y:S02]  /*152a0*/  VOTEU.ANY UR4, UPT, PT ;  /* 0x0000000000047886 */ /* 0x000fe400038e0100 */
[----:B------:R-:W2:Y:S08]  /*152b0*/  FLO.U32 R0, UR4 ;  /* 0x0000000400007d00 */ /* 0x000eb000080e0000 */
[----:B------:R-:W3:Y:S01]  /*152c0*/  POPC R5, UR4 ;  /* 0x0000000400057d09 */ /* 0x000ee20008000000 */
[----:B--2---:R-:W-:-:S02]  /*152d0*/  ISETP.EQ.U32.AND P0, PT, R0, R3, PT ;  /* 0x000000030000720c */ /* 0x004fc40003f02070 */
[----:B------:R-:W3:Y:S11]  /*152e0*/  LDC.64 R2, c[0x0][0xc60] ;  /* 0x00031800ff027b82 */ /* 0x000ef60000000a00 */
[----:B---3--:R-:W2:Y:S01]  /*152f0*/  @P0 ATOMG.E.ADD.STRONG.GPU PT, R3, desc[UR40][R2.64], R5 ;  /* 0x00000005020309a8 */ /* 0x008ea200081ee1e8 */
[----:B------:R-:W3:Y:S02]  /*15300*/  S2R R4, SR_LTMASK ;  /* 0x0000000000047919 */ /* 0x000ee40000003900 */
[----:B---3--:R-:W-:-:S04]  /*15310*/  LOP3.LUT R4, R4, UR4, RZ, 0xc0, !PT ;  /* 0x0000000404047c12 */ /* 0x008fc8000f8ec0ff */
[----:B------:R-:W3:Y:S01]  /*15320*/  POPC R7, R4 ;  /* 0x0000000400077309 */ /* 0x000ee20000000000 */
[----:B--2---:R-:W3:Y:S02]  /*15330*/  SHFL.IDX PT, R0, R3, R0, 0x1f ;  /* 0x00001f0003007589 */ /* 0x004ee400000e0000 */
[----:B---3--:R-:W-:Y:S01]  /*15340*/  IADD3 R16, R0, UR36, R7 ;  /* 0x0000002400107c10 */ /* 0x008fe2000fffe007 */
[----:B------:R-:W-:Y:S06]  /*15350*/  BRA `(.L_x_8126) ;  /* 0x0000004c00647947 */ /* 0x000fec0003800000 */
.L_x_8125:
[----:B------:R-:W4:Y:S01]  /*15360*/  LDL R0, [R1+0x4] ;  /* 0x0000040001007983 */ /* 0x000f220000100800 */
[----:B------:R-:W-:Y:S01]  /*15370*/  BSSY B6, `(.L_x_8127) ;  /* 0x0000014000067945 */ /* 0x000fe20003800000 */
[----:B----4-:R-:W-:-:S05]  /*15380*/  VIADD R0, R0, 0x22400 ;  /* 0x0002240000007836 */ /* 0x010fca0000000000 */
[----:B------:R-:W-:-:S13]  /*15390*/  LOP3.LUT P0, RZ, R0, 0x3ff, RZ, 0xc0, !PT ;  /* 0x000003ff00ff7812 */ /* 0x000fda000780c0ff */
[----:B------:R-:W-:Y:S05]  /*153a0*/  @!P0 BRA `(.L_x_8128) ;  /* 0x0000000000408947 */ /* 0x000fea0003800000 */
[----:B------:R-:W-:Y:S01]  /*153b0*/  MOV R2, 0x0 ;  /* 0x0000000000027802 */ /* 0x000fe20000000f00 */
[----:B------:R-:W-:Y:S01]  /*153c0*/  ULDC.64 UR6, c[0x4][0x118] ;  /* 0x0100460000067ab9 */ /* 0x000fe20000000a00 */
[----:B------:R-:W-:Y:S01]  /*153d0*/  ULDC.64 UR8, c[0x4][0x120] ;  /* 0x0100480000087ab9 */ /* 0x000fe20000000a00 */
[----:B------:R-:W-:Y:S01]  /*153e0*/  ULDC.64 UR4, c[0x4][0x40] ;  /* 0x0100100000047ab9 */ /* 0x000fe20000000a00 */
[----:B------:R-:W-:Y:S02]  /*153f0*/  IMAD.U32 R4, RZ, RZ, UR6 ;  /* 0x00000006ff047e24 */ /* 0x000fe4000f8e00ff */
[----:B------:R-:W4:Y:S01]  /*15400*/  LDC.64 R2, c[0x4][R2] ;  /* 0x0100000002027b82 */ /* 0x000f220000000a00 */
[----:B--23--:R-:W-:Y:S02]  /*15410*/  IMAD.U32 R5, RZ, RZ, UR7 ;  /* 0x00000007ff057e24 */ /* 0x00cfe4000f8e00ff */
[----:B------:R-:W-:Y:S02]  /*15420*/  IMAD.U32 R6, RZ, RZ, UR8 ;  /* 0x00000008ff067e24 */ /* 0x000fe4000f8e00ff */
[----:B------:R-:W-:-:S02]  /*15430*/  IMAD.U32 R7, RZ, RZ, UR9 ;  /* 0x00000009ff077e24 */ /* 0x000fc4000f8e00ff */
[----:B------:R-:W-:Y:S02]  /*15440*/  IMAD.U32 R10, RZ, RZ, UR4 ;  /* 0x00000004ff0a7e24 */ /* 0x000fe4000f8e00ff */
[----:B-1----:R-:W-:Y:S02]  /*15450*/  IMAD.U32 R11, RZ, RZ, UR5 ;  /* 0x00000005ff0b7e24 */ /* 0x002fe4000f8e00ff */
[----:B------:R-:W-:Y:S02]  /*15460*/  IMAD.MOV.U32 R8, RZ, RZ, 0x70 ;  /* 0x00000070ff087424 */ /* 0x000fe400078e00ff */
[----:B------:R-:W-:Y:S02]  /*15470*/  IMAD.MOV.U32 R12, RZ, RZ, 0x1 ;  /* 0x00000001ff0c7424 */ /* 0x000fe400078e00ff */
[----:B------:R-:W-:-:S07]  /*15480*/  IMAD.MOV.U32 R13, RZ, RZ, RZ ;  /* 0x000000ffff0d7224 */ /* 0x000fce00078e00ff */
[----:B------:R-:W-:-:S07]  /*15490*/  LEPC R20, `(.L_x_8128) ;  /* 0x000000001014794e */ /* 0x000fce0000000000 */
[----:B0---4-:R-:W-:Y:S05]  /*154a0*/  CALL.ABS.NOINC R2 ;  /* 0x0000000002007343 */ /* 0x011fea0003c00000 */
.L_x_8128:
[----:B------:R-:W-:Y:S05]  /*154b0*/  BSYNC B6 ;  /* 0x0000000000067941 */ /* 0x000fea0003800000 */
.L_x_8127:
        /* <DEDUP_REMOVED lines=9> */
[----:B------:R4:W0:Y:S01]  /*15550*/  LDC.64 R2, c[0x4][R0] ;  /* 0x0100000000027b82 */ /* 0x0008220000000a00 */
[----:B------:R-:W-:Y:S02]  /*15560*/  IMAD.U32 R4, RZ, RZ, UR6 ;  /* 0x00000006ff047e24 */ /* 0x000fe4000f8e00ff */
[----:B--23--:R-:W-:Y:S02]  /*15570*/  IMAD.U32 R5, RZ, RZ, UR7 ;  /* 0x00000007ff057e24 */ /* 0x00cfe4000f8e00ff */
[----:B------:R-:W-:Y:S02]  /*15580*/  IMAD.U32 R6, RZ, RZ, UR8 ;  /* 0x00000008ff067e24 */ /* 0x000fe4000f8e00ff */
[----:B------:R-:W-:-:S02]  /*15590*/  IMAD.U32 R7, RZ, RZ, UR9 ;  /* 0x00000009ff077e24 */ /* 0x000fc4000f8e00ff */
[----:B------:R-:W-:Y:S02]  /*155a0*/  IMAD.U32 R10, RZ, RZ, UR4 ;  /* 0x00000004ff0a7e24 */ /* 0x000fe4000f8e00ff */
[----:B-1----:R-:W-:Y:S02]  /*155b0*/  IMAD.U32 R11, RZ, RZ, UR5 ;  /* 0x00000005ff0b7e24 */ /* 0x002fe4000f8e00ff */
[----:B------:R-:W-:Y:S02]  /*155c0*/  IMAD.MOV.U32 R8, RZ, RZ, 0x70 ;  /* 0x00000070ff087424 */ /* 0x000fe400078e00ff */
[----:B------:R-:W-:Y:S02]  /*155d0*/  IMAD.MOV.U32 R12, RZ, RZ, 0x1 ;  /* 0x00000001ff0c7424 */ /* 0x000fe400078e00ff */
[----:B----4-:R-:W-:-:S07]  /*155e0*/  IMAD.MOV.U32 R13, RZ, RZ, RZ ;  /* 0x000000ffff0d7224 */ /* 0x010fce00078e00ff */
[----:B------:R-:W-:-:S07]  /*155f0*/  LEPC R20, `(.L_x_8131) ;  /* 0x000000001014794e */ /* 0x000fce0000000000 */
[----:B0-----:R-:W-:Y:S05]  /*15600*/  CALL.ABS.NOINC R2 ;  /* 0x0000000002007343 */ /* 0x001fea0003c00000 */
.L_x_8131:
        /* <DEDUP_REMOVED lines=16> */
.L_x_8130:
[----:B------:R-:W-:Y:S05]  /*15710*/  BSYNC B6 ;  /* 0x0000000000067941 */ /* 0x000fea0003800000 */
.L_x_8129:
[----:B------:R-:W4:Y:S01]  /*15720*/  LDL.LU R2, [R1] ;  /* 0x0000000001027983 */ /* 0x000f220000300800 */
[----:B------:R-:W-:-:S03]  /*15730*/  ULDC.64 UR4, c[0x0][0x9f8] ;  /* 0x00027e0000047ab9 */ /* 0x000fc60000000a00 */
[----:B------:R-:W5:Y:S04]  /*15740*/  LDL.LU R4, [R1+0x20] ;  /* 0x0000200001047983 */ /* 0x000f680000300800 */
[----:B--23--:R-:W2:Y:S01]  /*15750*/  LDL R7, [R1+0x14] ;  /* 0x0000140001077983 */ /* 0x00cea20000100800 */
[----:B------:R-:W-:-:S03]  /*15760*/  ISETP.NE.U32.AND P0, PT, RZ, UR4, PT ;  /* 0x00000004ff007c0c */ /* 0x000fc6000bf05070 */
[----:B------:R-:W3:Y:S01]  /*15770*/  LDL R0, [R1+0x30] ;  /* 0x0000300001007983 */ /* 0x000ee20000100800 */
[----:B------:R-:W-:-:S13]  /*15780*/  ISETP.NE.AND.EX P0, PT, RZ, UR5, PT, P0 ;  /* 0x00000005ff007c0c */ /* 0x000fda000bf05300 */
[----:B----4-:R-:W-:-:S04]  /*15790*/  @P0 IADD3 R2, P1, R2, UR4, RZ ;  /* 0x0000000402020c10 */ /* 0x010fc8000ff3e0ff */
[----:B-----5:R-:W-:Y:S01]  /*157a0*/  @P0 IADD3.X R3, R4, UR5, RZ, P1, !PT ;  /* 0x0000000504030c10 */ /* 0x020fe20008ffe4ff */
[----:B------:R-:W-:-:S04]  /*157b0*/  ULDC.64 UR4, c[0x0][0xa08] ;  /* 0x0002820000047ab9 */ /* 0x000fc80000000a00 */
[----:B--2---:R2:W4:Y:S02]  /*157c0*/  @P0 LDG.E R7, desc[UR40][R2.64] ;  /* 0x0000002802070981 */ /* 0x004524000c1e1900 */
[----:B--2---:R-:W2:Y:S01]  /*157d0*/  LDC.64 R2, c[0x0][0x418] ;  /* 0x00010600ff027b82 */ /* 0x004ea20000000a00 */
[----:B---3--:R-:W-:Y:S01]  /*157e0*/  VIADD R4, R0, 0xffffffff ;  /* 0xffffffff00047836 */ /* 0x008fe20000000000 */
[----:B----4-:R-:W-:Y:S01]  /*157f0*/  SHF.R.S32.HI R8, RZ, 0x1f, R7 ;  /* 0x0000001fff087819 */ /* 0x010fe20000011407 */
        /* <DEDUP_REMOVED lines=10> */
[----:B0-----:R0:W2:Y:S02]  /*158a0*/  SHFL.IDX PT, R14, R5, RZ, 0x1f ;  /* 0x00001fff050e7589 */ /* 0x0010a400000e0000 */
.L_x_8292:
[----:B0-----:R-:W3:Y:S01]  /*158b0*/  LDL.LU R5, [R1+0x8] ;  /* 0x0000080001057983 */ /* 0x001ee20000300800 */
        /* <DEDUP_REMOVED lines=11> */
.L_x_8295:
[----:B------:R-:W-:Y:S05]  /*15970*/  @!P6 BRA `(.L_x_8133) ;  /* 0x000000040014e947 */ /* 0x000fea0003800000 */
[----:B------:R-:W-:-:S04]  /*15980*/  ISETP.NE.U32.AND P0, PT, R2, RZ, PT ;  /* 0x000000ff0200720c */ /* 0x000fc80003f05070 */
[----:B------:R-:W-:-:S13]  /*15990*/  ISETP.NE.AND.EX P0, PT, R3, RZ, PT, P0 ;  /* 0x000000ff0300720c */ /* 0x000fda0003f05300 */
[----:B------:R-:W-:Y:S05]  /*159a0*/  @!P0 BRA `(.L_x_8135) ;  /* 0x0000000000548947 */ /* 0x000fea0003800000 */
[----:B------:R-:W2:Y:S01]  /*159b0*/  LDC R6, c[0x0][0x43c] ;  /* 0x00010f00ff067b82 */ /* 0x000ea20000000800 */
[----:B------:R-:W-:Y:S01]  /*159c0*/  IMAD.MOV.U32 R9, RZ, RZ, R4 ;  /* 0x000000ffff097224 */ /* 0x000fe200078e0004 */
[----:B------:R-:W-:-:S03]  /*159d0*/  ULDC.64 UR4, c[0x0][0x428] ;  /* 0x00010a0000047ab9 */ /* 0x000fc60000000a00 */
[----:B0-----:R-:W-:Y:S01]  /*159e0*/  IMAD.MOV.U32 R0, RZ, RZ, R9 ;  /* 0x000000ffff007224 */ /* 0x001fe200078e0009 */
[----:B--2---:R-:W-:-:S13]  /*159f0*/  ISETP.NE.AND P0, PT, R6, 0x1, PT ;  /* 0x000000010600780c */ /* 0x004fda0003f05270 */
        /* <DEDUP_REMOVED lines=14> */
[----:B------:R-:W3:Y:S04]  /*15ae0*/  LDG.E R0, desc[UR40][R2.64] ;  /* 0x0000002802007981 */ /* 0x000ee8000c1e1900 */
[----:B---3--:R2:W-:Y:S02]  /*15af0*/  STL [R1], R0 ;  /* 0x0000000001007387 */ /* 0x0085e40000100800 */
.L_x_8135:
[----:B------:R-:W3:Y:S04]  /*15b00*/  LDL R7, [R1+0x4] ;  /* 0x0000040001077983 */ /* 0x000ee80000100800 */
[----:B0-2---:R-:W3:Y:S04]  /*15b10*/  LDL R0, [R1+0xc] ;  /* 0x00000c0001007983 */ /* 0x005ee80000100800 */
[----:B------:R-:W2:Y:S01]  /*15b20*/  LDL R2, [R1+0x18] ;  /* 0x0000180001027983 */ /* 0x000ea20000100800 */
[----:B---3--:R-:W-:Y:S01]  /*15b30*/  IMAD R0, R0, 0x8, R7 ;  /* 0x0000000800007824 */ /* 0x008fe200078e0207 */
[----:B--2---:R-:W-:-:S04]  /*15b40*/  SHF.L.U32 R2, R2, 0x1f, RZ ;  /* 0x0000001f02027819 */ /* 0x004fc800000006ff */
[----:B------:R-:W0:Y:S02]  /*15b50*/  SYNCS.PHASECHK.TRANS64.TRYWAIT P0, [R0+URZ+0x28c40], R2 ;  /* 0x028c4002000075a7 */ /* 0x000e24000800017f */
[----:B0-----:R-:W-:Y:S05]  /*15b60*/  @!P0 BRA `(.L_x_8136) ;  /* 0x0000006400688947 */ /* 0x001fea0003800000 */
.L_x_8296:
        /* <DEDUP_REMOVED lines=11> */
.L_x_8137:
        /* <DEDUP_REMOVED lines=27> */
.L_x_8133:
[----:B--2---:R-:W2:Y:S04]  /*15dd0*/  LDL R2, [R1+0x4] ;  /* 0x0000040001027983 */ /* 0x004ea80000100800 */
[----:B------:R-:W3:Y:S04]  /*15de0*/  LDL.LU R3, [R1+0x34] ;  /* 0x0000340001037983 */ /* 0x000ee80000300800 */
[----:B0-----:R-:W4:Y:S04]  /*15df0*/  LDL.LU R5, [R1+0x28] ;  /* 0x0000280001057983 */ /* 0x001f280000300800 */
[----:B------:R-:W5:Y:S01]  /*15e00*/  LDL.LU R4, [R1+0x40] ;  /* 0x0000400001047983 */ /* 0x000f620000300800 */
        /* <DEDUP_REMOVED lines=38> */
[----:B0-----:R-:W-:Y:S05]  /*16070*/  CALL.ABS.NOINC R2 ;  /* 0x0000000002007343 */ /* 0x001fea0003c00000 */
.L_x_8139:
[----:B------:R-:W-:Y:S05]  /*16080*/  BSYNC B6 ;  /* 0x0000000000067941 */ /* 0x000fea0003800000 */
.L_x_8138:
[----:B------:R-:W3:Y:S01]  /*16090*/  LDL.LU R6, [R1+0x34] ;  /* 0x0000340001067983 */ /* 0x000ee20000300800 */
[----:B------:R-:W-:Y:S01]  /*160a0*/  ULDC.64 UR4, c[0x0][0x2d8] ;  /* 0x0000b60000047ab9 */ /* 0x000fe20000000a00 */
[----:B------:R-:W0:Y:S01]  /*160b0*/  LDC R7, c[0x0][0x448] ;  /* 0x00011200ff077b82 */ /* 0x000e220000000800 */
[----:B------:R-:W-:Y:S01]  /*160c0*/  ULDC UR6, c[0x0][0x2b8] ;  /* 0x0000ae0000067ab9 */ /* 0x000fe20000000800 */
[----:B--2---:R-:W3:Y:S04]  /*160d0*/  LDL.LU.64 R2, [R1+0x48] ;  /* 0x0000480001027983 */ /* 0x004ee80000300a00 */
[----:B------:R-:W2:Y:S04]  /*160e0*/  LDL.LU R0, [R1+0x40] ;  /* 0x0000400001007983 */ /* 0x000ea80000300800 */
[----:B------:R-:W4:Y:S04]  /*160f0*/  LDL.LU R4, [R1+0x50] ;  /* 0x0000500001047983 */ /* 0x000f280000300800 */
[----:B------:R-:W4:Y:S04]  /*16100*/  LDL.LU R5, [R1+0x28] ;  /* 0x0000280001057983 */ /* 0x000f280000300800 */
[----:B------:R0:W5:Y:S02]  /*16110*/  LDL R9, [R1+0x54] ;  /* 0x0000540001097983 */ /* 0x0001640000100800 */
[----:B0-----:R-:W-:Y:S01]  /*16120*/  ISETP.NE.AND P0, PT, R7, 0x1, PT ;  /* 0x000000010700780c */ /* 0x001fe20003f05270 */
[----:B------:R-:W0:Y:S01]  /*16130*/  S2R R10, SR_TID.X ;  /* 0x00000000000a7919 */ /* 0x000e220000002100 */
[----:B------:R-:W1:Y:S01]  /*16140*/  S2R R8, SR_TID.X ;  /* 0x0000000000087919 */ /* 0x000e620000002100 */
[----:B0-----:R-:W-:-:S05]  /*16150*/  IMAD.SHL.U32 R10, R10, 0x8, RZ ;  /* 0x000000080a0a7824 */ /* 0x001fca00078e00ff */
        /* <DEDUP_REMOVED lines=8> */
[----:B------:R-:W-:-:S03]  /*161e0*/  ULDC.64 UR4, c[0x0][0x2e0] ;  /* 0x0000b80000047ab9 */ /* 0x000fc60000000a00 */
[----:B------:R-:W-:Y:S02]  /*161f0*/  IMAD.IADD R3, R3, 0x1, R0 ;  /* 0x0000000103037824 */ /* 0x000fe400078e0200 */
[----:B----4-:R-:W-:Y:S02]  /*16200*/  IMAD R0, R4, UR4, RZ ;  /* 0x0000000404007c24 */ /* 0x010fe4000f8e02ff */
[----:B------:R-:W1:Y:S01]  /*16210*/  S2R R4, SR_TID.X ;  /* 0x0000000000047919 */ /* 0x000e620000002100 */
[----:B------:R-:W-:-:S04]  /*16220*/  IMAD.WIDE.U32 R2, R5, UR4, R2 ;  /* 0x0000000405027c25 */ /* 0x000fc8000f8e0002 */
[----:B------:R-:W-:Y:S01]  /*16230*/  IMAD R0, R5, UR5, R0 ;  /* 0x0000000505007c24 */ /* 0x000fe2000f8e0200 */
        /* <DEDUP_REMOVED lines=8> */
[----:B------:R-:W-:-:S04]  /*162c0*/  IMAD R0, R17, 0x40, R4 ;  /* 0x0000004011007824 */ /* 0x000fc800078e0204 */
[----:B------:R-:W-:Y:S02]  /*162d0*/  IMAD.MOV.U32 R4, RZ, RZ, R0 ;  /* 0x000000ffff047224 */ /* 0x000fe400078e0000 */
[----:B-1----:R-:W-:-:S05]  /*162e0*/  @P0 IMAD.HI.U32 R5, R0, R5, RZ ;  /* 0x0000000500050227 */ /* 0x002fca00078e00ff */
[----:B0-----:R-:W-:-:S05]  /*162f0*/  @P0 SHF.R.U32.HI R4, RZ, R6, R5 ;  /* 0x00000006ff040219 */ /* 0x001fca0000011605 */
        /* <DEDUP_REMOVED lines=18> */
[----:B------:R-:W-:Y:S09]  /*16420*/  BRA.DIV UR4, `(.L_x_8140) ;  /* 0x0000005e044c7947 */ /* 0x000ff2000b800000 */
        /* <DEDUP_REMOVED lines=34> */
.L_x_8305:
        /* <DEDUP_REMOVED lines=11> */
.L_x_8141:
        /* <DEDUP_REMOVED lines=19> */
.L_x_8306:
[----:B------:R-:W-:Y:S05]  /*16830*/  BSYNC B0 ;  /* 0x0000000000007941 */ /* 0x000fea0003800000 */
.L_x_8142:
[----:B0-----:R-:W2:Y:S01]  /*16840*/  LDL R2, [R1+0x8] ;  /* 0x0000080001027983 */ /* 0x001ea20000100800 */
[----:B------:R-:W-:Y:S01]  /*16850*/  BSSY B0, `(.L_x_8144) ;  /* 0x00000a2000007945 */ /* 0x000fe20003800000 */
[----:B--2---:R-:W-:-:S13]  /*16860*/  LOP3.LUT P0, RZ, R2, 0x1, RZ, 0xc0, !PT ;  /* 0x0000000102ff7812 */ /* 0x004fda000780c0ff */
[----:B------:R-:W-:Y:S05]  /*16870*/  @!P0 BRA `(.L_x_8145) ;  /* 0x00000008007c8947 */ /* 0x000fea0003800000 */
[----:B------:R-:W2:Y:S04]  /*16880*/  LDL R5, [R1+0x4] ;  /* 0x0000040001057983 */ /* 0x000ea80000100800 */
        /* <DEDUP_REMOVED lines=10> */
.L_x_8307:
[----:B------:R-:W-:Y:S05]  /*16930*/  BSYNC B1 ;  /* 0x0000000000017941 */ /* 0x000fea0003800000 */
.L_x_8146:
        /* <DEDUP_REMOVED lines=9> */
.L_x_8149:
[----:B------:R-:W-:Y:S05]  /*169d0*/  BSYNC B1 ;  /* 0x0000000000017941 */ /* 0x000fea0003800000 */
.L_x_8148:
        /* <DEDUP_REMOVED lines=14> */
.L_x_8150:
        /* <DEDUP_REMOVED lines=16> */
.L_x_8151:
        /* <DEDUP_REMOVED lines=16> */
.L_x_8152:
        /* <DEDUP_REMOVED lines=16> */
.L_x_8153:
        /* <DEDUP_REMOVED lines=16> */
.L_x_8154:
        /* <DEDUP_REMOVED lines=16> */
.L_x_8155:
        /* <DEDUP_REMOVED lines=16> */
.L_x_8156:
        /* <DEDUP_REMOVED lines=16> */
.L_x_8157:
        /* <DEDUP_REMOVED lines=11> */
.L_x_8145:
[----:B------:R-:W-:Y:S05]  /*17270*/  BSYNC B0 ;  /* 0x0000000000007941 */ /* 0x000fea0003800000 */
.L_x_8144:
        /* <DEDUP_REMOVED lines=14> */
[----:B--2---:R-:W-:Y:S01]  /*17360*/  LOP3.LUT P2, RZ, R6, 0x1, RZ, 0xc0, !PT ;  /* 0x0000000106ff7812 */ /* 0x004fe2000784c0ff */
        /* <DEDUP_REMOVED lines=33> */
.L_x_8164:
[----:B-1----:R-:W2:Y:S01]  /*17580*/  LDL R2, [R1+0x4] ;  /* 0x0000040001027983 */ /* 0x002ea20000100800 */
[----:B------:R-:W-:Y:S01]  /*17590*/  BSSY B3, `(.L_x_8165) ;  /* 0x0000008000037945 */ /* 0x000fe20003800000 */
[----:B------:R-:W1:Y:S02]  /*175a0*/  S2R R5, SR_TID.X ;  /* 0x0000000000057919 */ /* 0x000e640000002100 */
[----:B-1----:R-:W-:-:S04]  /*175b0*/  LOP3.LUT R5, R5, 0x7f, RZ, 0xc0, !PT ;  /* 0x0000007f05057812 */ /* 0x002fc800078ec0ff */
[----:B------:R-:W-:Y:S01]  /*175c0*/  ISETP.NE.AND P1, PT, R5, RZ, PT ;  /* 0x000000ff0500720c */ /* 0x000fe20003f25270 */
[----:B--2---:R-:W-:Y:S01]  /*175d0*/  IMAD R3, R9, 0x8, R2 ;  /* 0x0000000809037824 */ /* 0x004fe200078e0202 */
[----:B------:R-:W-:-:S04]  /*175e0*/  SHF.L.U32 R2, R8, 0x1f, RZ ;  /* 0x0000001f08027819 */ /* 0x000fc800000006ff */
[----:B------:R-:W1:Y:S02]  /*175f0*/  SYNCS.PHASECHK.TRANS64.TRYWAIT P0, [R3+URZ+0x28c40], R2 ;  /* 0x028c4002030075a7 */ /* 0x000e64000800017f */
[----:B-1----:R-:W-:Y:S05]  /*17600*/  @!P0 BRA `(.L_x_8166) ;  /* 0x0000005000488947 */ /* 0x002fea0003800000 */
.L_x_8308:
[----:B------:R-:W-:Y:S05]  /*17610*/  BSYNC B3 ;  /* 0x0000000000037941 */ /* 0x000fea0003800000 */
.L_x_8165:
        /* <DEDUP_REMOVED lines=9> */
.L_x_8168:
[----:B------:R-:W-:Y:S05]  /*176b0*/  BSYNC B3 ;  /* 0x0000000000037941 */ /* 0x000fea0003800000 */
.L_x_8167:
        /* <DEDUP_REMOVED lines=10> */
[----:B--2---:R-:W-:Y:S01]  /*17760*/  IMAD R5, R5, 0x2000, R7 ;  /* 0x0000200005057824 */ /* 0x004fe200078e0207 */
[----:B---3--:R-:W-:-:S03]  /*17770*/  LEA R0, R0, R6, 0x6 ;  /* 0x0000000600007211 */ /* 0x008fc600078e30ff */
[----:B------:R-:W-:Y:S02]  /*17780*/  VIADD R5, R5, 0x22400 ;  /* 0x0002240005057836 */ /* 0x000fe40000000000 */
[----:B------:R-:W-:-:S07]  /*17790*/  VIADD R6, R3, 0x28c30 ;  /* 0x00028c3003067836 */ /* 0x000fce0000000000 */
.L_x_8169:
        /* <DEDUP_REMOVED lines=14> */
.L_x_8309:
[----:B------:R-:W-:Y:S05]  /*17880*/  BSYNC B3 ;  /* 0x0000000000037941 */ /* 0x000fea0003800000 */
.L_x_8170:
        /* <DEDUP_REMOVED lines=11> */
.L_x_8173:
[----:B------:R-:W-:Y:S05]  /*17940*/  BSYNC B3 ;  /* 0x0000000000037941 */ /* 0x000fea0003800000 */
.L_x_8172:
        /* <DEDUP_REMOVED lines=11> */
.L_x_8174:
        /* <DEDUP_REMOVED lines=16> */
.L_x_8175:
        /* <DEDUP_REMOVED lines=16> */
.L_x_8176:
        /* <DEDUP_REMOVED lines=16> */
.L_x_8177:
        /* <DEDUP_REMOVED lines=16> */
.L_x_8178:
        /* <DEDUP_REMOVED lines=16> */
.L_x_8179:
        /* <DEDUP_REMOVED lines=16> */
.L_x_8180:
        /* <DEDUP_REMOVED lines=16> */
.L_x_8181:
        /* <DEDUP_REMOVED lines=11> */
.L_x_8163:
[----:B------:R-:W-:Y:S05]  /*181b0*/  BSYNC B1 ;  /* 0x0000000000017941 */ /* 0x000fea0003800000 */
.L_x_8162:
[----:B------:R-:W2:Y:S02]  /*181c0*/  LDL.LU R5, [R1+0x30] ;  /* 0x0000300001057983 */ /* 0x000ea40000300800 */
[----:B--2---:R-:W-:-:S07]  /*181d0*/  VIADD R0, R5, 0xfffffffd ;  /* 0xfffffffd05007836 */ /* 0x004fce0000000000 */
.L_x_8161:
[----:B------:R-:W-:Y:S05]  /*181e0*/  BSYNC B2 ;  /* 0x0000000000027941 */ /* 0x000fea0003800000 */
.L_x_8160:
[----:B------:R-:W-:-:S13]  /*181f0*/  ISETP.NE.AND P0, PT, R4, RZ, PT ;  /* 0x000000ff0400720c */ /* 0x000fda0003f05270 */
[----:B------:R-:W-:Y:S05]  /*18200*/  @!P0 BRA `(.L_x_8159) ;  /* 0x0000001c00488947 */ /* 0x000fea0003800000 */
.L_x_8222:
[----:B------:R-:W2:Y:S04]  /*18210*/  LDL R4, [R1+0x8] ;  /* 0x0000080001047983 */ /* 0x000ea80000100800 */
[----:B------:R-:W3:Y:S04]  /*18220*/  LDL.LU R3, [R1+0xc] ;  /* 0x00000c0001037983 */ /* 0x000ee80000300800 */
[----:B------:R-:W4:Y:S01]  /*18230*/  LDL.LU R2, [R1+0x18] ;  /* 0x0000180001027983 */ /* 0x000f220000300800 */
        /* <DEDUP_REMOVED lines=34> */
.L_x_8184:
[----:B0-----:R-:W2:Y:S01]  /*18460*/  LDL R2, [R1+0x4] ;  /* 0x0000040001027983 */ /* 0x001ea20000100800 */
[----:B------:R-:W-:Y:S01]  /*18470*/  BSSY B2, `(.L_x_8185) ;  /* 0x0000008000027945 */ /* 0x000fe20003800000 */
[----:B------:R-:W0:Y:S02]  /*18480*/  S2R R3, SR_TID.X ;  /* 0x0000000000037919 */ /* 0x000e240000002100 */
[----:B0-----:R-:W-:-:S04]  /*18490*/  LOP3.LUT R3, R3, 0x7f, RZ, 0xc0, !PT ;  /* 0x0000007f03037812 */ /* 0x001fc800078ec0ff */
[----:B------:R-:W-:Y:S01]  /*184a0*/  ISETP.NE.AND P1, PT, R3, RZ, PT ;  /* 0x000000ff0300720c */ /* 0x000fe20003f25270 */
[----:B--2---:R-:W-:Y:S01]  /*184b0*/  IMAD R4, R7, 0x8, R2 ;  /* 0x0000000807047824 */ /* 0x004fe200078e0202 */
[----:B------:R-:W-:-:S04]  /*184c0*/  SHF.L.U32 R2, R6, 0x1f, RZ ;  /* 0x0000001f06027819 */ /* 0x000fc800000006ff */
[----:B------:R-:W0:Y:S02]  /*184d0*/  SYNCS.PHASECHK.TRANS64.TRYWAIT P0, [R4+URZ+0x28c40], R2 ;  /* 0x028c4002040075a7 */ /* 0x000e24000800017f */
[----:B0-----:R-:W-:Y:S05]  /*184e0*/  @!P0 BRA `(.L_x_8186) ;  /* 0x0000004000b88947 */ /* 0x001fea0003800000 */
.L_x_8310:
[----:B------:R-:W-:Y:S05]  /*184f0*/  BSYNC B2 ;  /* 0x0000000000027941 */ /* 0x000fea0003800000 */
.L_x_8185:
        /* <DEDUP_REMOVED lines=9> */
.L_x_8188:
[----:B------:R-:W-:Y:S05]  /*18590*/  BSYNC B2 ;  /* 0x0000000000027941 */ /* 0x000fea0003800000 */
.L_x_8187:
        /* <DEDUP_REMOVED lines=13> */
.L_x_8189:
        /* <DEDUP_REMOVED lines=14> */
.L_x_8311:
[----:B------:R-:W-:Y:S05]  /*18750*/  BSYNC B2 ;  /* 0x0000000000027941 */ /* 0x000fea0003800000 */
.L_x_8190:
        /* <DEDUP_REMOVED lines=11> */
.L_x_8193:
[----:B------:R-:W-:Y:S05]  /*18810*/  BSYNC B2 ;  /* 0x0000000000027941 */ /* 0x000fea0003800000 */
.L_x_8192:
        /* <DEDUP_REMOVED lines=10> */
.L_x_8194:
        /* <DEDUP_REMOVED lines=16> */
.L_x_8195:
        /* <DEDUP_REMOVED lines=16> */
.L_x_8196:
        /* <DEDUP_REMOVED lines=16> */
.L_x_8197:
        /* <DEDUP_REMOVED lines=16> */
.L_x_8198:
        /* <DEDUP_REMOVED lines=16> */
.L_x_8199:
        /* <DEDUP_REMOVED lines=16> */
.L_x_8200:
        /* <DEDUP_REMOVED lines=16> */
.L_x_8201:
        /* <DEDUP_REMOVED lines=11> */
.L_x_8183:
[----:B------:R-:W-:Y:S05]  /*19070*/  BSYNC B1 ;  /* 0x0000000000017941 */ /* 0x000fea0003800000 */
.L_x_8182:
[----:B------:R-:W2:Y:S01]  /*19080*/  LDL R2, [R1+0x8] ;  /* 0x0000080001027983 */ /* 0x000ea20000100800 */
[----:B------:R-:W-:Y:S01]  /*19090*/  VIADD R7, R7, 0x1 ;  /* 0x0000000107077836 */ /* 0x000fe20000000000 */
[----:B------:R-:W-:Y:S04]  /*190a0*/  BSSY B1, `(.L_x_8202) ;  /* 0x00000e5000017945 */ /* 0x000fe80003800000 */
[----:B------:R-:W-:-:S04]  /*190b0*/  ISETP.NE.AND P0, PT, R7, 0x2, PT ;  /* 0x000000020700780c */ /* 0x000fc80003f05270 */
[----:B0-----:R-:W-:Y:S02]  /*190c0*/  SEL R9, R7, RZ, P0 ;  /* 0x000000ff07097207 */ /* 0x001fe40000000000 */
        /* <DEDUP_REMOVED lines=31> */
.L_x_8204:
        /* <DEDUP_REMOVED lines=9> */
.L_x_8312:
[----:B------:R-:W-:Y:S05]  /*19350*/  BSYNC B2 ;  /* 0x0000000000027941 */ /* 0x000fea0003800000 */
.L_x_8205:
        /* <DEDUP_REMOVED lines=9> */
.L_x_8208:
[----:B------:R-:W-:Y:S05]  /*193f0*/  BSYNC B2 ;  /* 0x0000000000027941 */ /* 0x000fea0003800000 */
.L_x_8207:
        /* <DEDUP_REMOVED lines=14> */
.L_x_8209:
        /* <DEDUP_REMOVED lines=14> */
.L_x_8313:
[----:B------:R-:W-:Y:S05]  /*195c0*/  BSYNC B2 ;  /* 0x0000000000027941 */ /* 0x000fea0003800000 */
.L_x_8210:
        /* <DEDUP_REMOVED lines=11> */
.L_x_8213:
[----:B------:R-:W-:Y:S05]  /*19680*/  BSYNC B2 ;  /* 0x0000000000027941 */ /* 0x000fea0003800000 */
.L_x_8212:
        /* <DEDUP_REMOVED lines=11> */
.L_x_8214:
        /* <DEDUP_REMOVED lines=16> */
.L_x_8215:
        /* <DEDUP_REMOVED lines=16> */
.L_x_8216:
        /* <DEDUP_REMOVED lines=16> */
.L_x_8217:
        /* <DEDUP_REMOVED lines=16> */
.L_x_8218:
        /* <DEDUP_REMOVED lines=16> */
.L_x_8219:
        /* <DEDUP_REMOVED lines=16> */
.L_x_8220:
        /* <DEDUP_REMOVED lines=16> */
.L_x_8221:
        /* <DEDUP_REMOVED lines=11> */
.L_x_8203:
[----:B------:R-:W-:Y:S05]  /*19ef0*/  BSYNC B1 ;  /* 0x0000000000017941 */ /* 0x000fea0003800000 */
.L_x_8202:
[C---:B------:R-:W-:Y:S01]  /*19f00*/  ISETP.GT.AND P0, PT, R0.reuse, 0x1, PT ;  /* 0x000000010000780c */ /* 0x040fe20003f04270 */
[----:B------:R-:W-:-:S12]  /*19f10*/  VIADD R0, R0, 0xfffffffe ;  /* 0xfffffffe00007836 */ /* 0x000fd80000000000 */
[----:B------:R-:W-:Y:S05]  /*19f20*/  @P0 BRA `(.L_x_8222) ;  /* 0xffffffe000b80947 */ /* 0x000fea000383ffff */
.L_x_8159:
[----:B------:R-:W-:Y:S05]  /*19f30*/  BSYNC B0 ;  /* 0x0000000000007941 */ /* 0x000fea0003800000 */
.L_x_8158:
        /* <DEDUP_REMOVED lines=23> */
[----:B-1----:R-:W-:-:S07]  /*1a0b0*/  IADD3 R16, R4, UR36, R7 ;  /* 0x0000002404107c10 */ /* 0x002fce000fffe007 */
.L_x_8224:
[----:B------:R-:W-:Y:S05]  /*1a0c0*/  BSYNC B0 ;  /* 0x0000000000007941 */ /* 0x000fea0003800000 */
.L_x_8223:
[----:B------:R-:W-:-:S05]  /*1a0d0*/  SEL R0, R0, RZ, P0 ;  /* 0x000000ff00007207 */ /* 0x000fca0000000000 */
[----:B------:R2:W-:Y:S02]  /*1a0e0*/  STL [R1+0xc], R0 ;  /* 0x00000c0001007387 */ /* 0x0005e40000100800 */
.L_x_8126:
[----:B------:R-:W-:Y:S05]  /*1a0f0*/  BSYNC B7 ;  /* 0x0000000000077941 */ /* 0x000fea0003800000 */
.L_x_8124:
        /* <DEDUP_REMOVED lines=13> */
.L_x_8225:
        /* <DEDUP_REMOVED lines=13> */
[----:B------:R-:W-:Y:S01]  /*1a2a0*/  SHFL.IDX PT, R4, R16, 0x1, 0x1f ;  /* 0x00201f0010047f89 */ /* 0x000fe200000e0000 */
[C---:B------:R-:W-:Y:S02]  /*1a2b0*/  ISETP.GE.U32.AND P4, PT, R7.reuse, 0x8, PT ;  /* 0x000000080700780c */ /* 0x040fe40003f86070 */
[C---:B------:R-:W-:Y:S01]  /*1a2c0*/  ISETP.GE.U32.AND P5, PT, R7.reuse, 0x10, PT ;  /* 0x000000100700780c */ /* 0x040fe20003fa6070 */
[----:B-1----:R-:W-:Y:S02]  /*1a2d0*/  IMAD.MOV.U32 R2, RZ, RZ, RZ ;  /* 0x000000ffff027224 */ /* 0x002fe400078e00ff */
[----:B--2---:R-:W-:Y:S01]  /*1a2e0*/  @!P1 IMAD.MOV.U32 R2, RZ, RZ, R3 ;  /* 0x000000ffff029224 */ /* 0x004fe200078e0003 */
[----:B------:R-:W-:-:S04]  /*1a2f0*/  ISETP.NE.AND P1, PT, R7, RZ, PT ;  /* 0x000000ff0700720c */ /* 0x000fc80003f25270 */
[----:B0-----:R-:W0:Y:S02]  /*1a300*/  SHFL.UP PT, R14, R2, 0x1, RZ ;  /* 0x04200000020e7989 */ /* 0x001e2400000e00ff */
        /* <DEDUP_REMOVED lines=16> */
.L_x_8323:
[----:B------:R-:W-:Y:S02]  /*1a410*/  ULDC UR4, c[0x0][0xc38] ;  /* 0x00030e0000047ab9 */ /* 0x000fe40000000800 */
[----:B------:R-:W-:-:S04]  /*1a420*/  IMAD.U32 R5, RZ, RZ, UR4 ;  /* 0x00000004ff057e24 */ /* 0x000fc8000f8e00ff */
[----:B0-2---:R-:W-:-:S04]  /*1a430*/  IMAD R16, R16, R5, RZ ;  /* 0x0000000510107224 */ /* 0x005fc800078e02ff */
[----:B------:R-:W-:-:S05]  /*1a440*/  IMAD.IADD R4, R4, 0x1, R16 ;  /* 0x0000000104047824 */ /* 0x000fca00078e0210 */
[----:B-1----:R-:W-:-:S13]  /*1a450*/  ISETP.GT.AND P6, PT, R4, R0, PT ;  /* 0x000000000400720c */ /* 0x002fda0003fc4270 */
[----:B------:R-:W-:Y:S05]  /*1a460*/  @P6 BRA `(.L_x_8228) ;  /* 0x00000000009c6947 */ /* 0x000fea0003800000 */
.L_x_8233:
        /* <DEDUP_REMOVED lines=14> */
.L_x_8231:
[----:B------:R-:W-:Y:S05]  /*1a550*/  BSYNC B0 ;  /* 0x0000000000007941 */ /* 0x000fea0003800000 */
.L_x_8230:
        /* <DEDUP_REMOVED lines=18> */
.L_x_8331:
[----:B------:R-:W-:Y:S02]  /*1a680*/  ULDC UR4, c[0x0][0xc38] ;  /* 0x00030e0000047ab9 */ /* 0x000fe40000000800 */
[----:B------:R-:W-:-:S04]  /*1a690*/  IMAD.U32 R5, RZ, RZ, UR4 ;  /* 0x00000004ff057e24 */ /* 0x000fc8000f8e00ff */
[----:B-1----:R-:W-:-:S04]  /*1a6a0*/  IMAD R16, R16, R5, RZ ;  /* 0x0000000510107224 */ /* 0x002fc800078e02ff */
[----:B------:R-:W-:-:S05]  /*1a6b0*/  IMAD.IADD R4, R16, 0x1, R4 ;  /* 0x0000000110047824 */ /* 0x000fca00078e0204 */
[----:B------:R-:W-:-:S13]  /*1a6c0*/  ISETP.GT.AND P6, PT, R4, R0, PT ;  /* 0x000000000400720c */ /* 0x000fda0003fc4270 */
[----:B------:R-:W-:Y:S05]  /*1a6d0*/  @!P6 BRA `(.L_x_8233) ;  /* 0xfffffffc0064e947 */ /* 0x000fea000383ffff */
.L_x_8228:
        /* <DEDUP_REMOVED lines=8> */
.L_x_8335:
[----:B------:R-:W-:Y:S01]  /*1a760*/  ISETP.NE.AND P0, PT, R4, RZ, PT ;  /* 0x000000ff0400720c */ /* 0x000fe20003f05270 */
[----:B------:R-:W-:-:S12]  /*1a770*/  IMAD.MOV.U32 R4, RZ, RZ, RZ ;  /* 0x000000ffff047224 */ /* 0x000fd800078e00ff */
[----:B------:R-:W-:Y:S05]  /*1a780*/  @!P0 BRA `(.L_x_8235) ;  /* 0x0000000000148947 */ /* 0x000fea0003800000 */
[----:B------:R-:W-:Y:S01]  /*1a790*/  UMOV UR4, 0xffffffff ;  /* 0xffffffff00047882 */ /* 0x000fe20000000000 */
[----:B------:R-:W-:Y:S02]  /*1a7a0*/  VIADD R12, R6, 0xffffffff ;  /* 0xffffffff060c7836 */ /* 0x000fe40000000000 */
[----:B------:R-:W-:Y:S05]  /*1a7b0*/  BRA.DIV UR4, `(.L_x_8236) ;  /* 0x0000002a04987947 */ /* 0x000fea000b800000 */
[----:B0-----:R0:W3:Y:S02]  /*1a7c0*/  SHFL.IDX PT, R3, R3, R12, 0x1f ;  /* 0x00001f0c03037589 */ /* 0x0010e400000e0000 */
.L_x_8338:
[----:B---3--:R-:W-:-:S07]  /*1a7d0*/  IMAD.MOV.U32 R4, RZ, RZ, R3 ;  /* 0x000000ffff047224 */ /* 0x008fce00078e0003 */
.L_x_8235:
[----:B01----:R-:W0:Y:S01]  /*1a7e0*/  LDC.64 R2, c[0x0][0xc90] ;  /* 0x00032400ff027b82 */ /* 0x003e220000000a00 */
[----:B------:R-:W-:-:S04]  /*1a7f0*/  IMAD.IADD R19, R6, 0x1, R19 ;  /* 0x0000000106137824 */ /* 0x000fc800078e0213 */
[----:B0-----:R-:W-:-:S05]  /*1a800*/  IMAD.WIDE R2, R19, 0x4, R2 ;  /* 0x0000000413027825 */ /* 0x001fca00078e0202 */
[----:B------:R-:W2:Y:S01]  /*1a810*/  LDG.E R7, desc[UR40][R2.64] ;  /* 0x0000002802077981 */ /* 0x000ea2000c1e1900 */
        /* <DEDUP_REMOVED lines=62> */
.L_x_8229:
[----:B------:R-:W-:Y:S01]  /*1ac00*/  UMOV UR4, URZ ;  /* 0x0000003f00047c82 */ /* 0x000fe20008000000 */
[----:B------:R-:W-:Y:S01]  /*1ac10*/  UMOV UR5, URZ ;  /* 0x0000003f00057c82 */ /* 0x000fe20008000000 */
[----:B------:R-:W-:Y:S01]  /*1ac20*/  ULDC UR6, c[0x0][0xc3c] ;  /* 0x00030f0000067ab9 */ /* 0x000fe20000000800 */
[----:B------:R-:W-:Y:S02]  /*1ac30*/  IMAD.MOV.U32 R16, RZ, RZ, R0 ;  /* 0x000000ffff107224 */ /* 0x000fe400078e0000 */
[----:B------:R-:W-:Y:S02]  /*1ac40*/  IMAD.U32 R17, RZ, RZ, UR4 ;  /* 0x00000004ff117e24 */ /* 0x000fe4000f8e00ff */
[----:B------:R-:W-:Y:S02]  /*1ac50*/  IMAD.U32 R18, RZ, RZ, UR5 ;  /* 0x00000005ff127e24 */ /* 0x000fe4000f8e00ff */
[----:B------:R-:W-:-:S07]  /*1ac60*/  IMAD.U32 R19, RZ, RZ, UR6 ;  /* 0x00000006ff137e24 */ /* 0x000fce000f8e00ff */
.L_x_8237:
        /* <DEDUP_REMOVED lines=12> */
.L_x_8226:
[----:B------:R-:W-:Y:S02]  /*1ad30*/  ULDC UR4, c[0x0][0xc3c] ;  /* 0x00030f0000047ab9 */ /* 0x000fe40000000800 */
[----:B---3--:R-:W-:-:S13]  /*1ad40*/  ISETP.GE.AND P0, PT, R19, UR4, PT ;  /* 0x0000000413007c0c */ /* 0x008fda000bf06270 */
[----:B------:R-:W-:Y:S05]  /*1ad50*/  @!P0 BRA `(.L_x_8238) ;  /* 0xffffff8000548947 */ /* 0x000fea000383ffff */
[----:B------:R-:W-:Y:S05]  /*1ad60*/  BSYNC B8 ;  /* 0x0000000000087941 */ /* 0x000fea0003800000 */
.L_x_8074:
        /* <DEDUP_REMOVED lines=12> */
.L_x_8339:
[----:B------:R-:W-:Y:S05]  /*1ae30*/  BSYNC B0 ;  /* 0x0000000000007941 */ /* 0x000fea0003800000 */
.L_x_8239:
[----:B------:R-:W-:-:S03]  /*1ae40*/  UMOV UR4, 0xffffffff ;  /* 0xffffffff00047882 */ /* 0x000fc60000000000 */
[----:B------:R-:W-:Y:S05]  /*1ae50*/  BRA.DIV UR4, `(.L_x_8241) ;  /* 0x00000026042c7947 */ /* 0x000fea000b800000 */
[----:B------:R-:W1:Y:S02]  /*1ae60*/  S2R R2, SR_TID.X ;  /* 0x0000000000027919 */ /* 0x000e640000002100 */
[----:B-1----:R-:W-:-:S04]  /*1ae70*/  SHF.R.U32.HI R2, RZ, 0x5, R2 ;  /* 0x00000005ff027819 */ /* 0x002fc80000011602 */
[----:B------:R-:W-:-:S05]  /*1ae80*/  LOP3.LUT R2, R2, 0x3, RZ, 0xc0, !PT ;  /* 0x0000000302027812 */ /* 0x000fca00078ec0ff */
[----:B------:R1:W2:Y:S02]  /*1ae90*/  SHFL.IDX PT, R14, R2, RZ, 0x1f ;  /* 0x00001fff020e7589 */ /* 0x0002a400000e0000 */
.L_x_8342:
[----:B--2---:R-:W-:-:S13]  /*1aea0*/  ISETP.NE.AND P0, PT, R14, RZ, PT ;  /* 0x000000ff0e00720c */ /* 0x004fda0003f05270 */
[----:B------:R-:W-:Y:S05]  /*1aeb0*/  @P0 BRA `(.L_x_7926) ;  /* 0x0000000000940947 */ /* 0x000fea0003800000 */
[----:B------:R-:W-:-:S03]  /*1aec0*/  UMOV UR4, 0xffffffff ;  /* 0xffffffff00047882 */ /* 0x000fc60000000000 */
[----:B------:R-:W-:Y:S05]  /*1aed0*/  BRA.DIV UR4, `(.L_x_8242) ;  /* 0x0000002604407947 */ /* 0x000fea000b800000 */
[----:B------:R-:W-:-:S13]  /*1aee0*/  ELECT P6, URZ, PT ;  /* 0x00000000003f782f */ /* 0x000fda00038c0000 */
.L_x_8345:
[----:B------:R-:W-:Y:S05]  /*1aef0*/  @!P6 BRA `(.L_x_7926) ;  /* 0x000000000084e947 */ /* 0x000fea0003800000 */
[----:B-1----:R-:W2:Y:S02]  /*1af00*/  LDL.LU R2, [R1+0x58] ;  /* 0x0000580001027983 */ /* 0x002ea40000300800 */
[----:B--2---:R-:W-:-:S04]  /*1af10*/  LOP3.LUT R2, R2, 0x2, RZ, 0xfc, !PT ;  /* 0x0000000202027812 */ /* 0x004fc800078efcff */
[----:B------:R-:W-:-:S13]  /*1af20*/  ISETP.NE.AND P2, PT, R2, 0x3, PT ;  /* 0x000000030200780c */ /* 0x000fda0003f45270 */
[----:B------:R-:W-:Y:S05]  /*1af30*/  @!P2 BRA `(.L_x_8243) ;  /* 0x000000000004a947 */ /* 0x000fea0003800000 */
[----:B------:R-:W-:Y:S01]  /*1af40*/  BPT.TRAP 0x1 ;  /* 0x000000040000795c */ /* 0x000fe20000300000 */
.L_x_8243:
        /* <DEDUP_REMOVED lines=14> */
.L_x_8346:
[----:B------:R-:W1:Y:S02]  /*1b030*/  SYNCS.PHASECHK.TRANS64.TRYWAIT P0, [R7+URZ], R2 ;  /* 0x00000002070075a7 */ /* 0x000e64000800017f */
[----:B-1----:R-:W-:Y:S05]  /*1b040*/  @!P0 BRA `(.L_x_8245) ;  /* 0x0000002400188947 */ /* 0x002fea0003800000 */
.L_x_8347:
[----:B------:R-:W-:Y:S05]  /*1b050*/  @!P2 BRA `(.L_x_8246) ;  /* 0x000000000004a947 */ /* 0x000fea0003800000 */
[----:B------:R-:W-:Y:S01]  /*1b060*/  BPT.TRAP 0x1 ;  /* 0x000000040000795c */ /* 0x000fe20000300000 */
.L_x_8246:
[----:B------:R-:W2:Y:S01]  /*1b070*/  LDL.LU R4, [R1+0xc] ;  /* 0x00000c0001047983 */ /* 0x000ea20000300800 */
[----:B------:R-:W-:-:S04]  /*1b080*/  VIADD R0, R0, 0x28c60 ;  /* 0x00028c6000007836 */ /* 0x000fc80000000000 */
[----:B--2---:R-:W-:-:S04]  /*1b090*/  IMAD R4, R4, 0x8, R0 ;  /* 0x0000000804047824 */ /* 0x004fc800078e0200 */
[----:B------:R-:W2:Y:S02]  /*1b0a0*/  SYNCS.PHASECHK.TRANS64.TRYWAIT P0, [R4+URZ], R5 ;  /* 0x00000005040075a7 */ /* 0x000ea4000800017f */
[----:B--2---:R-:W-:Y:S05]  /*1b0b0*/  @!P0 BRA `(.L_x_8247) ;  /* 0x0000002400108947 */ /* 0x004fea0003800000 */
.L_x_8348:
[----:B------:R-:W-:-:S07]  /*1b0c0*/  IMAD R3, R3, 0x8, R0 ;  /* 0x0000000803037824 */ /* 0x000fce00078e0200 */
.L_x_8248:
[----:B---3--:R3:W4:Y:S02]  /*1b0d0*/  SYNCS.PHASECHK.TRANS64.TRYWAIT P0, [R3+URZ], R2 ;  /* 0x00000002030075a7 */ /* 0x008724000800017f */
[----:B----4-:R-:W-:Y:S05]  /*1b0e0*/  @!P0 NANOSLEEP.SYNCS 0x989680 ;  /* 0x009896800000895d */ /* 0x010fea0003900000 */
[----:B------:R-:W4:Y:S02]  /*1b0f0*/  @!P0 SYNCS.PHASECHK.TRANS64 P0, [R3+URZ], R2 ;  /* 0x00000002030085a7 */ /* 0x000f24000800007f */
[----:B----4-:R-:W-:Y:S05]  /*1b100*/  @!P0 BRA `(.L_x_8248) ;  /* 0xfffffffc00f08947 */ /* 0x010fea000383ffff */
.L_x_7926:
[----:B------:R-:W-:Y:S05]  /*1b110*/  BSYNC B9 ;  /* 0x0000000000097941 */ /* 0x000fea0003800000 */
.L_x_7923:
[----:B------:R-:W-:Y:S05]  /*1b120*/  EXIT ;  /* 0x000000000000794d */ /* 0x000fea0003800000 */
.L_x_7942:
[----:B0-----:R0:W1:Y:S02]  /*1b130*/  SYNCS.PHASECHK.TRANS64.TRYWAIT P5, [R68+URZ+0x28c90], R71 ;  /* 0x028c9047440075a7 */ /* 0x00106400080a017f */
[----:B-1----:R-:W-:Y:S05]  /*1b140*/  @!P5 NANOSLEEP.SYNCS 0x989680 ;  /* 0x009896800000d95d */ /* 0x002fea0003900000 */
[----:B------:R-:W1:Y:S02]  /*1b150*/  @!P5 SYNCS.PHASECHK.TRANS64 P5, [R68+URZ+0x28c90], R71 ;  /* 0x028c90474400d5a7 */ /* 0x000e6400080a007f */
[----:B-1----:R-:W-:Y:S05]  /*1b160*/  @!P5 BRA `(.L_x_7942) ;  /* 0xfffffffc00f0d947 */ /* 0x002fea000383ffff */
[----:B------:R-:W-:Y:S05]  /*1b170*/  BRA `(.L_x_8249) ;  /* 0xfffffe7400707947 */ /* 0x000fea000383ffff */
.L_x_7952:
[----:B-1----:R1:W2:Y:S02]  /*1b180*/  SYNCS.PHASECHK.TRANS64.TRYWAIT P5, [R68+URZ+0x28c90], R71 ;  /* 0x028c9047440075a7 */ /* 0x0022a400080a017f */
[----:B--2---:R-:W-:Y:S05]  /*1b190*/  @!P5 NANOSLEEP.SYNCS 0x989680 ;  /* 0x009896800000d95d */ /* 0x004fea0003900000 */
[----:B------:R-:W2:Y:S02]  /*1b1a0*/  @!P5 SYNCS.PHASECHK.TRANS64 P5, [R68+URZ+0x28c90], R71 ;  /* 0x028c90474400d5a7 */ /* 0x000ea400080a007f */
[----:B--2---:R-:W-:Y:S05]  /*1b1b0*/  @!P5 BRA `(.L_x_7952) ;  /* 0xfffffffc00f0d947 */ /* 0x004fea000383ffff */
[----:B------:R-:W-:Y:S05]  /*1b1c0*/  BRA `(.L_x_8250) ;  /* 0xfffffe7c00c87947 */ /* 0x000fea000383ffff */
.L_x_7957:
[----:B0-----:R0:W1:Y:S02]  /*1b1d0*/  SYNCS.PHASECHK.TRANS64.TRYWAIT P5, [R68+URZ+0x28c90], R71 ;  /* 0x028c9047440075a7 */ /* 0x00106400080a017f */
[----:B-1----:R-:W-:Y:S05]  /*1b1e0*/  @!P5 NANOSLEEP.SYNCS 0x989680 ;  /* 0x009896800000d95d */ /* 0x002fea0003900000 */
[----:B------:R-:W1:Y:S02]  /*1b1f0*/  @!P5 SYNCS.PHASECHK.TRANS64 P5, [R68+URZ+0x28c90], R71 ;  /* 0x028c90474400d5a7 */ /* 0x000e6400080a007f */
[----:B-1----:R-:W-:Y:S05]  /*1b200*/  @!P5 BRA `(.L_x_7957) ;  /* 0xfffffffc00f0d947 */ /* 0x002fea000383ffff */
[----:B------:R-:W-:Y:S05]  /*1b210*/  BRA `(.L_x_8251) ;  /* 0xfffffe8400d87947 */ /* 0x000fea000383ffff */
.L_x_7961:
[----:B------:R0:W0:Y:S02]  /*1b220*/  SYNCS.PHASECHK.TRANS64.TRYWAIT P0, [R68+URZ+0x28cb0], R71 ;  /* 0x028cb047440075a7 */ /* 0x000024000800017f */
[----:B0-----:R-:W-:Y:S05]  /*1b230*/  @!P0 NANOSLEEP.SYNCS 0x989680 ;  /* 0x009896800000895d */ /* 0x001fea0003900000 */
[----:B------:R-:W0:Y:S02]  /*1b240*/  @!P0 SYNCS.PHASECHK.TRANS64 P0, [R68+URZ+0x28cb0], R71 ;  /* 0x028cb047440085a7 */ /* 0x000e24000800007f */
[----:B0-----:R-:W-:Y:S05]  /*1b250*/  @!P0 BRA `(.L_x_7961) ;  /* 0xfffffffc00f08947 */ /* 0x001fea000383ffff */
[----:B------:R-:W-:Y:S05]  /*1b260*/  BRA `(.L_x_8252) ;  /* 0xfffffe8800507947 */ /* 0x000fea000383ffff */
.L_x_7972:
[----:B-1----:R1:W2:Y:S02]  /*1b270*/  SYNCS.PHASECHK.TRANS64.TRYWAIT P1, [R20+URZ+0x28c50], R3 ;  /* 0x028c5003140075a7 */ /* 0x0022a4000802017f */
[----:B--2---:R-:W-:Y:S05]  /*1b280*/  @!P1 NANOSLEEP.SYNCS 0x989680 ;  /* 0x009896800000995d */ /* 0x004fea0003900000 */
[----:B------:R-:W2:Y:S02]  /*1b290*/  @!P1 SYNCS.PHASECHK.TRANS64 P1, [R20+URZ+0x28c50], R3 ;  /* 0x028c5003140095a7 */ /* 0x000ea4000802007f */
[----:B--2---:R-:W-:Y:S05]  /*1b2a0*/  @!P1 BRA `(.L_x_7972) ;  /* 0xfffffffc00f09947 */ /* 0x004fea000383ffff */
[----:B------:R-:W-:Y:S05]  /*1b2b0*/  BRA `(.L_x_8253) ;  /* 0xfffffe9400a47947 */ /* 0x000fea000383ffff */
.L_x_7979:
[----:B-1----:R1:W2:Y:S02]  /*1b2c0*/  SYNCS.PHASECHK.TRANS64.TRYWAIT P2, [R3+URZ+0x28c50], R4 ;  /* 0x028c5004030075a7 */ /* 0x0022a4000804017f */
[----:B--2---:R-:W-:Y:S05]  /*1b2d0*/  @!P2 NANOSLEEP.SYNCS 0x989680 ;  /* 0x009896800000a95d */ /* 0x004fea0003900000 */
[----:B------:R-:W2:Y:S02]  /*1b2e0*/  @!P2 SYNCS.PHASECHK.TRANS64 P2, [R3+URZ+0x28c50], R4 ;  /* 0x028c50040300a5a7 */ /* 0x000ea4000804007f */
[----:B--2---:R-:W-:Y:S05]  /*1b2f0*/  @!P2 BRA `(.L_x_7979) ;  /* 0xfffffffc00f0a947 */ /* 0x004fea000383ffff */
[----:B------:R-:W-:Y:S05]  /*1b300*/  BRA `(.L_x_7978) ;  /* 0xfffffea000cc7947 */ /* 0x000fea000383ffff */
.L_x_7992:
        /* <DEDUP_REMOVED lines=8> */
.L_x_8255:
[----:B------:R-:W-:Y:S05]  /*1b390*/  BSYNC B1 ;  /* 0x0000000000017941 */ /* 0x000fea0003800000 */
.L_x_8254:
        /* <DEDUP_REMOVED lines=8> */
.L_x_8256:
[----:B------:R-:W-:Y:S02]  /*1b420*/  IMAD.MOV.U32 R13, RZ, RZ, R8 ;  /* 0x000000ffff0d7224 */ /* 0x000fe400078e0008 */
[----:B------:R-:W-:-:S07]  /*1b430*/  IMAD.MOV.U32 R0, RZ, RZ, R14 ;  /* 0x000000ffff007224 */ /* 0x000fce00078e000e */
[----:B------:R-:W-:Y:S05]  /*1b440*/  WARPSYNC.COLLECTIVE R15, `(.L_x_8257) ;  /* 0x000000000f087348 */ /* 0x000fea0003c00000 */
[----:B------:R0:W1:Y:S02]  /*1b450*/  SHFL.IDX P6, R14, R13, R12, R11 ;  /* 0x0000000c0d0e7389 */ /* 0x00006400000c000b */
[----:B01----:R-:W-:Y:S01]  /*1b460*/  ENDCOLLECTIVE ;  /* 0x000000000000791b */ /* 0x003fe20003800000 */
.L_x_8257:
[----:B------:R-:W-:Y:S02]  /*1b470*/  IMAD.MOV.U32 R13, RZ, RZ, R7 ;  /* 0x000000ffff0d7224 */ /* 0x000fe400078e0007 */
[----:B------:R-:W-:-:S07]  /*1b480*/  IMAD.MOV.U32 R5, RZ, RZ, R14 ;  /* 0x000000ffff057224 */ /* 0x000fce00078e000e */
[----:B------:R-:W-:Y:S05]  /*1b490*/  WARPSYNC.COLLECTIVE R15, `(.L_x_8258) ;  /* 0x000000000f087348 */ /* 0x000fea0003c00000 */
[----:B------:R0:W1:Y:S02]  /*1b4a0*/  SHFL.IDX P6, R14, R13, R12, R11 ;  /* 0x0000000c0d0e7389 */ /* 0x00006400000c000b */
[----:B01----:R-:W-:Y:S01]  /*1b4b0*/  ENDCOLLECTIVE ;  /* 0x000000000000791b */ /* 0x003fe20003800000 */
.L_x_8258:
[----:B------:R-:W-:Y:S05]  /*1b4c0*/  BRA `(.L_x_8259) ;  /* 0xfffffeb800787947 */ /* 0x000fea000383ffff */
.L_x_7995:
        /* <DEDUP_REMOVED lines=8> */
.L_x_8261:
[----:B------:R-:W-:Y:S05]  /*1b550*/  BSYNC B1 ;  /* 0x0000000000017941 */ /* 0x000fea0003800000 */
.L_x_8260:
        /* <DEDUP_REMOVED lines=8> */
.L_x_8262:
[----:B------:R-:W-:Y:S02]  /*1b5e0*/  IMAD.MOV.U32 R13, RZ, RZ, R8 ;  /* 0x000000ffff0d7224 */ /* 0x000fe400078e0008 */
[----:B------:R-:W-:-:S07]  /*1b5f0*/  IMAD.MOV.U32 R0, RZ, RZ, R14 ;  /* 0x000000ffff007224 */ /* 0x000fce00078e000e */
[----:B------:R-:W-:Y:S05]  /*1b600*/  WARPSYNC.COLLECTIVE R15, `(.L_x_8263) ;  /* 0x000000000f087348 */ /* 0x000fea0003c00000 */
[----:B------:R0:W1:Y:S02]  /*1b610*/  SHFL.IDX P6, R14, R13, R12, R11 ;  /* 0x0000000c0d0e7389 */ /* 0x00006400000c000b */
[----:B01----:R-:W-:Y:S01]  /*1b620*/  ENDCOLLECTIVE ;  /* 0x000000000000791b */ /* 0x003fe20003800000 */
.L_x_8263:
[----:B------:R-:W-:Y:S02]  /*1b630*/  IMAD.MOV.U32 R13, RZ, RZ, R7 ;  /* 0x000000ffff0d7224 */ /* 0x000fe400078e0007 */
[----:B------:R-:W-:-:S07]  /*1b640*/  IMAD.MOV.U32 R5, RZ, RZ, R14 ;  /* 0x000000ffff057224 */ /* 0x000fce00078e000e */
[----:B------:R-:W-:Y:S05]  /*1b650*/  WARPSYNC.COLLECTIVE R15, `(.L_x_8264) ;  /* 0x000000000f087348 */ /* 0x000fea0003c00000 */
[----:B------:R0:W1:Y:S02]  /*1b660*/  SHFL.IDX P6, R14, R13, R12, R11 ;  /* 0x0000000c0d0e7389 */ /* 0x00006400000c000b */
[----:B01----:R-:W-:Y:S01]  /*1b670*/  ENDCOLLECTIVE ;  /* 0x000000000000791b */ /* 0x003fe20003800000 */
.L_x_8264:
[----:B------:R-:W-:Y:S05]  /*1b680*/  BRA `(.L_x_8265) ;  /* 0xfffffeb800d87947 */ /* 0x000fea000383ffff */
.L_x_7999:
[----:B0-----:R0:W1:Y:S02]  /*1b690*/  SYNCS.PHASECHK.TRANS64.TRYWAIT P0, [R2+URZ+0x28c00], R35 ;  /* 0x028c0023020075a7 */ /* 0x001064000800017f */
[----:B-1----:R-:W-:Y:S05]  /*1b6a0*/  @!P0 NANOSLEEP.SYNCS 0x989680 ;  /* 0x009896800000895d */ /* 0x002fea0003900000 */
[----:B------:R-:W1:Y:S02]  /*1b6b0*/  @!P0 SYNCS.PHASECHK.TRANS64 P0, [R2+URZ+0x28c00], R35 ;  /* 0x028c0023020085a7 */ /* 0x000e64000800007f */
[----:B-1----:R-:W-:Y:S05]  /*1b6c0*/  @!P0 BRA `(.L_x_7999) ;  /* 0xfffffffc00f08947 */ /* 0x002fea000383ffff */
[----:B------:R-:W-:Y:S05]  /*1b6d0*/  BRA `(.L_x_8266) ;  /* 0xfffffebc00c07947 */ /* 0x000fea000383ffff */
.L_x_8007:
        /* <DEDUP_REMOVED lines=8> */
.L_x_8268:
[----:B------:R-:W-:Y:S05]  /*1b760*/  BSYNC B1 ;  /* 0x0000000000017941 */ /* 0x000fea0003800000 */
.L_x_8267:
        /* <DEDUP_REMOVED lines=8> */
.L_x_8269:
[----:B------:R-:W-:Y:S02]  /*1b7f0*/  IMAD.MOV.U32 R13, RZ, RZ, R7 ;  /* 0x000000ffff0d7224 */ /* 0x000fe400078e0007 */
[----:B------:R-:W-:-:S07]  /*1b800*/  IMAD.MOV.U32 R0, RZ, RZ, R14 ;  /* 0x000000ffff007224 */ /* 0x000fce00078e000e */
[----:B------:R-:W-:Y:S05]  /*1b810*/  WARPSYNC.COLLECTIVE R15, `(.L_x_8270) ;  /* 0x000000000f087348 */ /* 0x000fea0003c00000 */
[----:B------:R0:W1:Y:S02]  /*1b820*/  SHFL.IDX P6, R14, R13, R12, R11 ;  /* 0x0000000c0d0e7389 */ /* 0x00006400000c000b */
[----:B01----:R-:W-:Y:S01]  /*1b830*/  ENDCOLLECTIVE ;  /* 0x000000000000791b */ /* 0x003fe20003800000 */
.L_x_8270:
[----:B------:R-:W-:Y:S02]  /*1b840*/  IMAD.MOV.U32 R10, RZ, RZ, R0 ;  /* 0x000000ffff0a7224 */ /* 0x000fe400078e0000 */
[----:B------:R-:W-:Y:S02]  /*1b850*/  IMAD.MOV.U32 R13, RZ, RZ, R9 ;  /* 0x000000ffff0d7224 */ /* 0x000fe400078e0009 */
[----:B------:R-:W-:-:S07]  /*1b860*/  IMAD.MOV.U32 R5, RZ, RZ, R14 ;  /* 0x000000ffff057224 */ /* 0x000fce00078e000e */
[----:B------:R-:W-:Y:S05]  /*1b870*/  WARPSYNC.COLLECTIVE R15, `(.L_x_8271) ;  /* 0x000000000f087348 */ /* 0x000fea0003c00000 */
[----:B------:R0:W1:Y:S02]  /*1b880*/  SHFL.IDX P6, R14, R13, R12, R11 ;  /* 0x0000000c0d0e7389 */ /* 0x00006400000c000b */
[----:B01----:R-:W-:Y:S01]  /*1b890*/  ENDCOLLECTIVE ;  /* 0x000000000000791b */ /* 0x003fe20003800000 */
.L_x_8271:
[----:B------:R-:W-:Y:S01]  /*1b8a0*/  IMAD.MOV.U32 R11, RZ, RZ, R3 ;  /* 0x000000ffff0b7224 */ /* 0x000fe200078e0003 */
[----:B------:R-:W-:Y:S06]  /*1b8b0*/  BRA `(.L_x_8272) ;  /* 0xfffffec800d47947 */ /* 0x000fec000383ffff */
.L_x_8010:
        /* <DEDUP_REMOVED lines=8> */
.L_x_8274:
[----:B------:R-:W-:Y:S05]  /*1b940*/  BSYNC B1 ;  /* 0x0000000000017941 */ /* 0x000fea0003800000 */
.L_x_8273:
        /* <DEDUP_REMOVED lines=8> */
.L_x_8275:
[----:B------:R-:W-:Y:S02]  /*1b9d0*/  IMAD.MOV.U32 R13, RZ, RZ, R7 ;  /* 0x000000ffff0d7224 */ /* 0x000fe400078e0007 */
[----:B------:R-:W-:-:S07]  /*1b9e0*/  IMAD.MOV.U32 R0, RZ, RZ, R14 ;  /* 0x000000ffff007224 */ /* 0x000fce00078e000e */
[----:B------:R-:W-:Y:S05]  /*1b9f0*/  WARPSYNC.COLLECTIVE R15, `(.L_x_8276) ;  /* 0x000000000f087348 */ /* 0x000fea0003c00000 */
[----:B------:R0:W1:Y:S02]  /*1ba00*/  SHFL.IDX P6, R14, R13, R12, R11 ;  /* 0x0000000c0d0e7389 */ /* 0x00006400000c000b */
[----:B01----:R-:W-:Y:S01]  /*1ba10*/  ENDCOLLECTIVE ;  /* 0x000000000000791b */ /* 0x003fe20003800000 */
.L_x_8276:
[----:B------:R-:W-:Y:S02]  /*1ba20*/  IMAD.MOV.U32 R13, RZ, RZ, R9 ;  /* 0x000000ffff0d7224 */ /* 0x000fe400078e0009 */
[----:B------:R-:W-:-:S07]  /*1ba30*/  IMAD.MOV.U32 R7, RZ, RZ, R14 ;  /* 0x000000ffff077224 */ /* 0x000fce00078e000e */
[----:B------:R-:W-:Y:S05]  /*1ba40*/  WARPSYNC.COLLECTIVE R15, `(.L_x_8277) ;  /* 0x000000000f087348 */ /* 0x000fea0003c00000 */
[----:B------:R0:W1:Y:S02]  /*1ba50*/  SHFL.IDX P6, R14, R13, R12, R11 ;  /* 0x0000000c0d0e7389 */ /* 0x00006400000c000b */
[----:B01----:R-:W-:Y:S01]  /*1ba60*/  ENDCOLLECTIVE ;  /* 0x000000000000791b */ /* 0x003fe20003800000 */
.L_x_8277:
[----:B------:R-:W-:Y:S02]  /*1ba70*/  IMAD.MOV.U32 R12, RZ, RZ, R0 ;  /* 0x000000ffff0c7224 */ /* 0x000fe400078e0000 */
[----:B------:R-:W-:Y:S01]  /*1ba80*/  IMAD.MOV.U32 R13, RZ, RZ, R3 ;  /* 0x000000ffff0d7224 */ /* 0x000fe200078e0003 */
[----:B------:R-:W-:Y:S06]  /*1ba90*/  BRA `(.L_x_8278) ;  /* 0xfffffec800fc7947 */ /* 0x000fec000383ffff */
.L_x_8014:
[----:B0-----:R0:W1:Y:S02]  /*1baa0*/  SYNCS.PHASECHK.TRANS64.TRYWAIT P1, [R2+URZ+0x28c00], R3 ;  /* 0x028c0003020075a7 */ /* 0x001064000802017f */
[----:B-1----:R-:W-:Y:S05]  /*1bab0*/  @!P1 NANOSLEEP.SYNCS 0x989680 ;  /* 0x009896800000995d */ /* 0x002fea0003900000 */
[----:B------:R-:W1:Y:S02]  /*1bac0*/  @!P1 SYNCS.PHASECHK.TRANS64 P1, [R2+URZ+0x28c00], R3 ;  /* 0x028c0003020095a7 */ /* 0x000e64000802007f */
[----:B-1----:R-:W-:Y:S05]  /*1bad0*/  @!P1 BRA `(.L_x_8014) ;  /* 0xfffffffc00f09947 */ /* 0x002fea000383ffff */
[----:B------:R-:W-:Y:S05]  /*1bae0*/  BRA `(.L_x_8279) ;  /* 0xfffffecc008c7947 */ /* 0x000fea000383ffff */
.L_x_8020:
[----:B0-----:R0:W1:Y:S02]  /*1baf0*/  SYNCS.PHASECHK.TRANS64.TRYWAIT P2, [R21+URZ+0x28c30], R58 ;  /* 0x028c303a150075a7 */ /* 0x001064000804017f */
[----:B-1----:R-:W-:Y:S05]  /*1bb00*/  @!P2 NANOSLEEP.SYNCS 0x989680 ;  /* 0x009896800000a95d */ /* 0x002fea0003900000 */
[----:B------:R-:W1:Y:S02]  /*1bb10*/  @!P2 SYNCS.PHASECHK.TRANS64 P2, [R21+URZ+0x28c30], R58 ;  /* 0x028c303a1500a5a7 */ /* 0x000e64000804007f */
[----:B-1----:R-:W-:Y:S05]  /*1bb20*/  @!P2 BRA `(.L_x_8020) ;  /* 0xfffffffc00f0a947 */ /* 0x002fea000383ffff */
[----:B------:R-:W-:Y:S05]  /*1bb30*/  BRA `(.L_x_8019) ;  /* 0xfffffed800dc7947 */ /* 0x000fea000383ffff */
.L_x_8025:
[----:B--2---:R2:W3:Y:S02]  /*1bb40*/  SYNCS.PHASECHK.TRANS64.TRYWAIT P2, [R21+URZ+0x28c50], R58 ;  /* 0x028c503a150075a7 */ /* 0x0044e4000804017f */
[----:B---3--:R-:W-:Y:S05]  /*1bb50*/  @!P2 NANOSLEEP.SYNCS 0x989680 ;  /* 0x009896800000a95d */ /* 0x008fea0003900000 */
[----:B------:R-:W3:Y:S02]  /*1bb60*/  @!P2 SYNCS.PHASECHK.TRANS64 P2, [R21+URZ+0x28c50], R58 ;  /* 0x028c503a1500a5a7 */ /* 0x000ee4000804007f */
[----:B---3--:R-:W-:Y:S05]  /*1bb70*/  @!P2 BRA `(.L_x_8025) ;  /* 0xfffffffc00f0a947 */ /* 0x008fea000383ffff */
[----:B------:R-:W-:Y:S05]  /*1bb80*/  BRA `(.L_x_8024) ;  /* 0xfffffeec00a47947 */ /* 0x000fea000383ffff */
.L_x_8032:
[----:B-1----:R1:W2:Y:S02]  /*1bb90*/  SYNCS.PHASECHK.TRANS64.TRYWAIT P2, [R214+URZ+0x28c30], R219 ;  /* 0x028c30dbd60075a7 */ /* 0x0022a4000804017f */
[----:B--2---:R-:W-:Y:S05]  /*1bba0*/  @!P2 NANOSLEEP.SYNCS 0x989680 ;  /* 0x009896800000a95d */ /* 0x004fea0003900000 */
[----:B------:R-:W2:Y:S02]  /*1bbb0*/  @!P2 SYNCS.PHASECHK.TRANS64 P2, [R214+URZ+0x28c30], R219 ;  /* 0x028c30dbd600a5a7 */ /* 0x000ea4000804007f */
[----:B--2---:R-:W-:Y:S05]  /*1bbc0*/  @!P2 BRA `(.L_x_8032) ;  /* 0xfffffffc00f0a947 */ /* 0x004fea000383ffff */
[----:B------:R-:W-:Y:S05]  /*1bbd0*/  BRA `(.L_x_8031) ;  /* 0xfffffef000d07947 */ /* 0x000fea000383ffff */
.L_x_8037:
[----:B--2---:R2:W3:Y:S02]  /*1bbe0*/  SYNCS.PHASECHK.TRANS64.TRYWAIT P2, [R214+URZ+0x28c50], R219 ;  /* 0x028c50dbd60075a7 */ /* 0x0044e4000804017f */
[----:B---3--:R-:W-:Y:S05]  /*1bbf0*/  @!P2 NANOSLEEP.SYNCS 0x989680 ;  /* 0x009896800000a95d */ /* 0x008fea0003900000 */
[----:B------:R-:W3:Y:S02]  /*1bc00*/  @!P2 SYNCS.PHASECHK.TRANS64 P2, [R214+URZ+0x28c50], R219 ;  /* 0x028c50dbd600a5a7 */ /* 0x000ee4000804007f */
[----:B---3--:R-:W-:Y:S05]  /*1bc10*/  @!P2 BRA `(.L_x_8037) ;  /* 0xfffffffc00f0a947 */ /* 0x008fea000383ffff */
[----:B------:R-:W-:Y:S05]  /*1bc20*/  BRA `(.L_x_8036) ;  /* 0xffffff0c00b87947 */ /* 0x000fea000383ffff */
.L_x_8045:
[----:B-1----:R1:W2:Y:S02]  /*1bc30*/  SYNCS.PHASECHK.TRANS64.TRYWAIT P2, [R21+URZ+0x28c30], R193 ;  /* 0x028c30c1150075a7 */ /* 0x0022a4000804017f */
[----:B--2---:R-:W-:Y:S05]  /*1bc40*/  @!P2 NANOSLEEP.SYNCS 0x989680 ;  /* 0x009896800000a95d */ /* 0x004fea0003900000 */
[----:B------:R-:W2:Y:S02]  /*1bc50*/  @!P2 SYNCS.PHASECHK.TRANS64 P2, [R21+URZ+0x28c30], R193 ;  /* 0x028c30c11500a5a7 */ /* 0x000ea4000804007f */
[----:B--2---:R-:W-:Y:S05]  /*1bc60*/  @!P2 BRA `(.L_x_8045) ;  /* 0xfffffffc00f0a947 */ /* 0x004fea000383ffff */
[----:B------:R-:W-:Y:S05]  /*1bc70*/  BRA `(.L_x_8044) ;  /* 0xffffff1000cc7947 */ /* 0x000fea000383ffff */
.L_x_8050:
[----:B---3--:R3:W4:Y:S02]  /*1bc80*/  SYNCS.PHASECHK.TRANS64.TRYWAIT P2, [R21+URZ+0x28c50], R193 ;  /* 0x028c50c1150075a7 */ /* 0x008724000804017f */
[----:B----4-:R-:W-:Y:S05]  /*1bc90*/  @!P2 NANOSLEEP.SYNCS 0x989680 ;  /* 0x009896800000a95d */ /* 0x010fea0003900000 */
[----:B------:R-:W4:Y:S02]  /*1bca0*/  @!P2 SYNCS.PHASECHK.TRANS64 P2, [R21+URZ+0x28c50], R193 ;  /* 0x028c50c11500a5a7 */ /* 0x000f24000804007f */
[----:B----4-:R-:W-:Y:S05]  /*1bcb0*/  @!P2 BRA `(.L_x_8050) ;  /* 0xfffffffc00f0a947 */ /* 0x010fea000383ffff */
[----:B------:R-:W-:Y:S05]  /*1bcc0*/  BRA `(.L_x_8049) ;  /* 0xffffff2800247947 */ /* 0x000fea000383ffff */
.L_x_8080:
[----:B------:R-:W2:Y:S01]  /*1bcd0*/  S2R R9, SR_TID.X ;  /* 0x0000000000097919 */ /* 0x000ea20000002100 */
[----:B------:R-:W-:Y:S01]  /*1bce0*/  BSSY B1, `(.L_x_8280) ;  /* 0x000000a000017945 */ /* 0x000fe20003800000 */
[----:B------:R-:W-:Y:S02]  /*1bcf0*/  IMAD.MOV.U32 R12, RZ, RZ, RZ ;  /* 0x000000ffff0c7224 */ /* 0x000fe400078e00ff */
[----:B-1----:R-:W-:Y:S02]  /*1bd00*/  IMAD.MOV.U32 R11, RZ, RZ, 0x1f ;  /* 0x0000001fff0b7424 */ /* 0x002fe400078e00ff */
[----:B------:R-:W-:Y:S01]  /*1bd10*/  IMAD.MOV.U32 R15, RZ, RZ, -0x1 ;  /* 0xffffffffff0f7424 */ /* 0x000fe200078e00ff */
[----:B--2---:R-:W-:-:S04]  /*1bd20*/  SHF.R.U32.HI R9, RZ, 0x5, R9 ;  /* 0x00000005ff097819 */ /* 0x004fc80000011609 */
[----:B------:R-:W-:-:S05]  /*1bd30*/  LOP3.LUT R9, R9, 0x3, RZ, 0xc0, !PT ;  /* 0x0000000309097812 */ /* 0x000fca00078ec0ff */
[----:B------:R-:W-:-:S07]  /*1bd40*/  IMAD.MOV.U32 R13, RZ, RZ, R9 ;  /* 0x000000ffff0d7224 */ /* 0x000fce00078e0009 */
[----:B0-----:R-:W-:Y:S05]  /*1bd50*/  WARPSYNC.COLLECTIVE R15, `(.L_x_8281) ;  /* 0x000000000f087348 */ /* 0x001fea0003c00000 */
[----:B0-----:R0:W1:Y:S02]  /*1bd60*/  SHFL.IDX P6, R14, R13, R12, R11 ;  /* 0x0000000c0d0e7389 */ /* 0x00106400000c000b */
[----:B01----:R-:W-:Y:S01]  /*1bd70*/  ENDCOLLECTIVE ;  /* 0x000000000000791b */ /* 0x003fe20003800000 */
.L_x_8281:
[----:B------:R-:W-:Y:S05]  /*1bd80*/  BSYNC B1 ;  /* 0x0000000000017941 */ /* 0x000fea0003800000 */
.L_x_8280:
[----:B------:R-:W-:Y:S05]  /*1bd90*/  BRA `(.L_x_8282) ;  /* 0xffffff7800407947 */ /* 0x000fea000383ffff */
.L_x_8082:
[----:B------:R-:W-:Y:S01]  /*1bda0*/  BSSY B1, `(.L_x_8283) ;  /* 0x0000006000017945 */ /* 0x000fe20003800000 */
[----:B------:R-:W-:-:S07]  /*1bdb0*/  IMAD.MOV.U32 R15, RZ, RZ, -0x1 ;  /* 0xffffffffff0f7424 */ /* 0x000fce00078e00ff */
[----:B01----:R-:W-:Y:S05]  /*1bdc0*/  WARPSYNC.COLLECTIVE R15, `(.L_x_8284) ;  /* 0x000000000f0c7348 */ /* 0x003fea0003c00000 */
[----:B------:R-:W-:Y:S02]  /*1bdd0*/  ELECT P6, UR62, PT ;  /* 0x00000000003e782f */ /* 0x000fe400038c0000 */
[----:B------:R-:W-:Y:S01]  /*1bde0*/  MOV R14, UR62 ;  /* 0x0000003e000e7c02 */ /* 0x000fe20008000f00 */
[----:B01----:R-:W-:Y:S10]  /*1bdf0*/  ENDCOLLECTIVE ;  /* 0x000000000000791b */ /* 0x003ff40003800000 */
.L_x_8284:
[----:B------:R-:W-:Y:S05]  /*1be00*/  BSYNC B1 ;  /* 0x0000000000017941 */ /* 0x000fea0003800000 */
.L_x_8283:
[----:B------:R-:W-:Y:S05]  /*1be10*/  BRA `(.L_x_8081) ;  /* 0xffffff7800387947 */ /* 0x000fea000383ffff */
.L_x_8084:
[----:B0-----:R-:W2:Y:S02]  /*1be20*/  LDL R5, [R1+0x4] ;  /* 0x0000040001057983 */ /* 0x001ea40000100800 */
[----:B--2---:R0:W2:Y:S02]  /*1be30*/  SYNCS.PHASECHK.TRANS64.TRYWAIT P0, [R5+URZ+0x28c20], R4 ;  /* 0x028c2004050075a7 */ /* 0x0040a4000800017f */
[----:B--2---:R-:W-:Y:S05]  /*1be40*/  @!P0 NANOSLEEP.SYNCS 0x989680 ;  /* 0x009896800000895d */ /* 0x004fea0003900000 */
[----:B------:R-:W2:Y:S02]  /*1be50*/  @!P0 SYNCS.PHASECHK.TRANS64 P0, [R5+URZ+0x28c20], R4 ;  /* 0x028c2004050085a7 */ /* 0x000ea4000800007f */
[----:B--2---:R-:W-:Y:S05]  /*1be60*/  @!P0 BRA `(.L_x_8084) ;  /* 0xfffffffc00ec8947 */ /* 0x004fea000383ffff */
[----:B------:R-:W-:Y:S05]  /*1be70*/  BRA `(.L_x_8285) ;  /* 0xffffff7800487947 */ /* 0x000fea000383ffff */
.L_x_8088:
[----:B0-----:R0:W2:Y:S02]  /*1be80*/  SYNCS.PHASECHK.TRANS64.TRYWAIT P0, [R5+URZ+0x28ca0], R9 ;  /* 0x028ca009050075a7 */ /* 0x0010a4000800017f */
[----:B--2---:R-:W-:Y:S05]  /*1be90*/  @!P0 NANOSLEEP.SYNCS 0x989680 ;  /* 0x009896800000895d */ /* 0x004fea0003900000 */
[----:B------:R-:W2:Y:S02]  /*1bea0*/  @!P0 SYNCS.PHASECHK.TRANS64 P0, [R5+URZ+0x28ca0], R9 ;  /* 0x028ca009050085a7 */ /* 0x000ea4000800007f */
[----:B--2---:R-:W-:Y:S05]  /*1beb0*/  @!P0 BRA `(.L_x_8088) ;  /* 0xfffffffc00f08947 */ /* 0x004fea000383ffff */
[----:B------:R-:W-:Y:S05]  /*1bec0*/  BRA `(.L_x_8286) ;  /* 0xffffff78006c7947 */ /* 0x000fea000383ffff */
.L_x_8093:
[----:B--2---:R2:W3:Y:S02]  /*1bed0*/  SYNCS.PHASECHK.TRANS64.TRYWAIT P0, [R5+URZ+0x28cc0], R9 ;  /* 0x028cc009050075a7 */ /* 0x0044e4000800017f */
[----:B---3--:R-:W-:Y:S05]  /*1bee0*/  @!P0 NANOSLEEP.SYNCS 0x989680 ;  /* 0x009896800000895d */ /* 0x008fea0003900000 */
[----:B------:R-:W3:Y:S02]  /*1bef0*/  @!P0 SYNCS.PHASECHK.TRANS64 P0, [R5+URZ+0x28cc0], R9 ;  /* 0x028cc009050085a7 */ /* 0x000ee4000800007f */
[----:B---3--:R-:W-:Y:S05]  /*1bf00*/  @!P0 BRA `(.L_x_8093) ;  /* 0xfffffffc00f08947 */ /* 0x008fea000383ffff */
[----:B------:R-:W-:Y:S05]  /*1bf10*/  BRA `(.L_x_8287) ;  /* 0xffffff7800f07947 */ /* 0x000fea000383ffff */
.L_x_8107:
[----:B0-----:R0:W2:Y:S02]  /*1bf20*/  SYNCS.PHASECHK.TRANS64.TRYWAIT P1, [R5+URZ+0x28ca0], R6 ;  /* 0x028ca006050075a7 */ /* 0x0010a4000802017f */
[----:B--2---:R-:W-:Y:S05]  /*1bf30*/  @!P1 NANOSLEEP.SYNCS 0x989680 ;  /* 0x009896800000995d */ /* 0x004fea0003900000 */
[----:B------:R-:W2:Y:S02]  /*1bf40*/  @!P1 SYNCS.PHASECHK.TRANS64 P1, [R5+URZ+0x28ca0], R6 ;  /* 0x028ca006050095a7 */ /* 0x000ea4000802007f */
[----:B--2---:R-:W-:Y:S05]  /*1bf50*/  @!P1 BRA `(.L_x_8107) ;  /* 0xfffffffc00f09947 */ /* 0x004fea000383ffff */
[----:B------:R-:W-:Y:S05]  /*1bf60*/  BRA `(.L_x_8288) ;  /* 0xffffff8400787947 */ /* 0x000fea000383ffff */
.L_x_8112:
[----:B--2---:R2:W3:Y:S02]  /*1bf70*/  SYNCS.PHASECHK.TRANS64.TRYWAIT P1, [R5+URZ+0x28cc0], R6 ;  /* 0x028cc006050075a7 */ /* 0x0044e4000802017f */
[----:B---3--:R-:W-:Y:S05]  /*1bf80*/  @!P1 NANOSLEEP.SYNCS 0x989680 ;  /* 0x009896800000995d */ /* 0x008fea0003900000 */
[----:B------:R-:W3:Y:S02]  /*1bf90*/  @!P1 SYNCS.PHASECHK.TRANS64 P1, [R5+URZ+0x28cc0], R6 ;  /* 0x028cc006050095a7 */ /* 0x000ee4000802007f */
[----:B---3--:R-:W-:Y:S05]  /*1bfa0*/  @!P1 BRA `(.L_x_8112) ;  /* 0xfffffffc00f09947 */ /* 0x008fea000383ffff */
[----:B------:R-:W-:Y:S05]  /*1bfb0*/  BRA `(.L_x_8289) ;  /* 0xffffff8400f87947 */ /* 0x000fea000383ffff */
.L_x_8132:
        /* <DEDUP_REMOVED lines=11> */
.L_x_8291:
[----:B------:R-:W-:Y:S05]  /*1c070*/  BSYNC B0 ;  /* 0x0000000000007941 */ /* 0x000fea0003800000 */
.L_x_8290:
[----:B------:R-:W-:Y:S05]  /*1c080*/  BRA `(.L_x_8292) ;  /* 0xffffff9800087947 */ /* 0x000fea000383ffff */
.L_x_8134:
[----:B------:R-:W-:Y:S01]  /*1c090*/  BSSY B0, `(.L_x_8293) ;  /* 0x0000006000007945 */ /* 0x000fe20003800000 */
[----:B------:R-:W-:-:S07]  /*1c0a0*/  IMAD.MOV.U32 R15, RZ, RZ, -0x1 ;  /* 0xffffffffff0f7424 */ /* 0x000fce00078e00ff */
[----:B01----:R-:W-:Y:S05]  /*1c0b0*/  WARPSYNC.COLLECTIVE R15, `(.L_x_8294) ;  /* 0x000000000f0c7348 */ /* 0x003fea0003c00000 */
[----:B------:R-:W-:Y:S02]  /*1c0c0*/  ELECT P6, UR62, PT ;  /* 0x00000000003e782f */ /* 0x000fe400038c0000 */
[----:B------:R-:W-:Y:S01]  /*1c0d0*/  MOV R14, UR62 ;  /* 0x0000003e000e7c02 */ /* 0x000fe20008000f00 */
[----:B01----:R-:W-:Y:S10]  /*1c0e0*/  ENDCOLLECTIVE ;  /* 0x000000000000791b */ /* 0x003ff40003800000 */
.L_x_8294:
[----:B------:R-:W-:Y:S05]  /*1c0f0*/  BSYNC B0 ;  /* 0x0000000000007941 */ /* 0x000fea0003800000 */
.L_x_8293:
[----:B------:R-:W-:Y:S05]  /*1c100*/  BRA `(.L_x_8295) ;  /* 0xffffff9800187947 */ /* 0x000fea000383ffff */
.L_x_8136:
[----:B0-----:R0:W2:Y:S02]  /*1c110*/  SYNCS.PHASECHK.TRANS64.TRYWAIT P0, [R0+URZ+0x28c40], R2 ;  /* 0x028c4002000075a7 */ /* 0x0010a4000800017f */
[----:B--2---:R-:W-:Y:S05]  /*1c120*/  @!P0 NANOSLEEP.SYNCS 0x989680 ;  /* 0x009896800000895d */ /* 0x004fea0003900000 */
[----:B------:R-:W2:Y:S02]  /*1c130*/  @!P0 SYNCS.PHASECHK.TRANS64 P0, [R0+URZ+0x28c40], R2 ;  /* 0x028c4002000085a7 */ /* 0x000ea4000800007f */
[----:B--2---:R-:W-:Y:S05]  /*1c140*/  @!P0 BRA `(.L_x_8136) ;  /* 0xfffffffc00f08947 */ /* 0x004fea000383ffff */
[----:B------:R-:W-:Y:S05]  /*1c150*/  BRA `(.L_x_8296) ;  /* 0xffffff9800847947 */ /* 0x000fea000383ffff */
.L_x_8140:
        /* <DEDUP_REMOVED lines=12> */
.L_x_8297:
[----:B------:R-:W-:Y:S02]  /*1c220*/  IMAD.MOV.U32 R13, RZ, RZ, R3 ;  /* 0x000000ffff0d7224 */ /* 0x000fe400078e0003 */
[----:B------:R-:W-:-:S07]  /*1c230*/  IMAD.MOV.U32 R4, RZ, RZ, R14 ;  /* 0x000000ffff047224 */ /* 0x000fce00078e000e */
[----:B------:R-:W-:Y:S05]  /*1c240*/  WARPSYNC.COLLECTIVE R15, `(.L_x_8298) ;  /* 0x000000000f087348 */ /* 0x000fea0003c00000 */
[----:B------:R0:W1:Y:S02]  /*1c250*/  SHFL.IDX P6, R14, R13, R12, R11 ;  /* 0x0000000c0d0e7389 */ /* 0x00006400000c000b */
[----:B01----:R-:W-:Y:S01]  /*1c260*/  ENDCOLLECTIVE ;  /* 0x000000000000791b */ /* 0x003fe20003800000 */
.L_x_8298:
[----:B------:R-:W-:Y:S02]  /*1c270*/  IMAD.MOV.U32 R13, RZ, RZ, R2 ;  /* 0x000000ffff0d7224 */ /* 0x000fe400078e0002 */
[----:B------:R-:W-:Y:S02]  /*1c280*/  IMAD.MOV.U32 R12, RZ, RZ, 0x1 ;  /* 0x00000001ff0c7424 */ /* 0x000fe400078e00ff */
[----:B------:R-:W-:-:S07]  /*1c290*/  IMAD.MOV.U32 R5, RZ, RZ, R14 ;  /* 0x000000ffff057224 */ /* 0x000fce00078e000e */
[----:B------:R-:W-:Y:S05]  /*1c2a0*/  WARPSYNC.COLLECTIVE R15, `(.L_x_8299) ;  /* 0x000000000f087348 */ /* 0x000fea0003c00000 */
[----:B------:R0:W1:Y:S02]  /*1c2b0*/  SHFL.IDX P6, R14, R13, R12, R11 ;  /* 0x0000000c0d0e7389 */ /* 0x00006400000c000b */
[----:B01----:R-:W-:Y:S01]  /*1c2c0*/  ENDCOLLECTIVE ;  /* 0x000000000000791b */ /* 0x003fe20003800000 */
.L_x_8299:
        /* <DEDUP_REMOVED lines=10> */
.L_x_8300:
        /* <DEDUP_REMOVED lines=11> */
.L_x_8301:
        /* <DEDUP_REMOVED lines=10> */
.L_x_8302:
        /* <DEDUP_REMOVED lines=12> */
.L_x_8303:
        /* <DEDUP_REMOVED lines=14> */
.L_x_8304:
[----:B------:R-:W-:Y:S01]  /*1c660*/  IMAD.MOV.U32 R3, RZ, RZ, R14 ;  /* 0x000000ffff037224 */ /* 0x000fe200078e000e */
[----:B------:R-:W-:Y:S06]  /*1c670*/  BRA `(.L_x_8305) ;  /* 0xffffff9c00f47947 */ /* 0x000fec000383ffff */
.L_x_8143:
[----:B0-----:R-:W2:Y:S02]  /*1c680*/  LDL R2, [R1+0x4] ;  /* 0x0000040001027983 */ /* 0x001ea40000100800 */
[----:B--2---:R0:W1:Y:S02]  /*1c690*/  SYNCS.PHASECHK.TRANS64.TRYWAIT P0, [R2+URZ+0x28c20], R0 ;  /* 0x028c2000020075a7 */ /* 0x004064000800017f */
[----:B-1----:R-:W-:Y:S05]  /*1c6a0*/  @!P0 NANOSLEEP.SYNCS 0x989680 ;  /* 0x009896800000895d */ /* 0x002fea0003900000 */
[----:B------:R-:W1:Y:S02]  /*1c6b0*/  @!P0 SYNCS.PHASECHK.TRANS64 P0, [R2+URZ+0x28c20], R0 ;  /* 0x028c2000020085a7 */ /* 0x000e64000800007f */
[----:B-1----:R-:W-:Y:S05]  /*1c6c0*/  @!P0 BRA `(.L_x_8143) ;  /* 0xfffffffc00ec8947 */ /* 0x002fea000383ffff */
[----:B------:R-:W-:Y:S05]  /*1c6d0*/  BRA `(.L_x_8306) ;  /* 0xffffffa000547947 */ /* 0x000fea000383ffff */
.L_x_8147:
[----:B0-----:R0:W1:Y:S02]  /*1c6e0*/  SYNCS.PHASECHK.TRANS64.TRYWAIT P0, [R0+URZ+0x28c60], R2 ;  /* 0x028c6002000075a7 */ /* 0x001064000800017f */
[----:B-1----:R-:W-:Y:S05]  /*1c6f0*/  @!P0 NANOSLEEP.SYNCS 0x989680 ;  /* 0x009896800000895d */ /* 0x002fea0003900000 */
[----:B------:R-:W1:Y:S02]  /*1c700*/  @!P0 SYNCS.PHASECHK.TRANS64 P0, [R0+URZ+0x28c60], R2 ;  /* 0x028c6002000085a7 */ /* 0x000e64000800007f */
[----:B-1----:R-:W-:Y:S05]  /*1c710*/  @!P0 BRA `(.L_x_8147) ;  /* 0xfffffffc00f08947 */ /* 0x002fea000383ffff */
[----:B------:R-:W-:Y:S05]  /*1c720*/  BRA `(.L_x_8307) ;  /* 0xffffffa000807947 */ /* 0x000fea000383ffff */
.L_x_8166:
[----:B-1----:R1:W2:Y:S02]  /*1c730*/  SYNCS.PHASECHK.TRANS64.TRYWAIT P0, [R3+URZ+0x28c40], R2 ;  /* 0x028c4002030075a7 */ /* 0x0022a4000800017f */
[----:B--2---:R-:W-:Y:S05]  /*1c740*/  @!P0 NANOSLEEP.SYNCS 0x989680 ;  /* 0x009896800000895d */ /* 0x004fea0003900000 */
[----:B------:R-:W2:Y:S02]  /*1c750*/  @!P0 SYNCS.PHASECHK.TRANS64 P0, [R3+URZ+0x28c40], R2 ;  /* 0x028c4002030085a7 */ /* 0x000ea4000800007f */
[----:B--2---:R-:W-:Y:S05]  /*1c760*/  @!P0 BRA `(.L_x_8166) ;  /* 0xfffffffc00f08947 */ /* 0x004fea000383ffff */
[----:B------:R-:W-:Y:S05]  /*1c770*/  BRA `(.L_x_8308) ;  /* 0xffffffac00a47947 */ /* 0x000fea000383ffff */
.L_x_8171:
[----:B0-----:R0:W2:Y:S02]  /*1c780*/  SYNCS.PHASECHK.TRANS64.TRYWAIT P0, [R3+URZ+0x28c60], R2 ;  /* 0x028c6002030075a7 */ /* 0x0010a4000800017f */
[----:B--2---:R-:W-:Y:S05]  /*1c790*/  @!P0 NANOSLEEP.SYNCS 0x989680 ;  /* 0x009896800000895d */ /* 0x004fea0003900000 */
[----:B------:R-:W2:Y:S02]  /*1c7a0*/  @!P0 SYNCS.PHASECHK.TRANS64 P0, [R3+URZ+0x28c60], R2 ;  /* 0x028c6002030085a7 */ /* 0x000ea4000800007f */
[----:B--2---:R-:W-:Y:S05]  /*1c7b0*/  @!P0 BRA `(.L_x_8171) ;  /* 0xfffffffc00f08947 */ /* 0x004fea000383ffff */
[----:B------:R-:W-:Y:S05]  /*1c7c0*/  BRA `(.L_x_8309) ;  /* 0xffffffb0002c7947 */ /* 0x000fea000383ffff */
.L_x_8186:
[----:B0-----:R0:W1:Y:S02]  /*1c7d0*/  SYNCS.PHASECHK.TRANS64.TRYWAIT P0, [R4+URZ+0x28c40], R2 ;  /* 0x028c4002040075a7 */ /* 0x001064000800017f */
[----:B-1----:R-:W-:Y:S05]  /*1c7e0*/  @!P0 NANOSLEEP.SYNCS 0x989680 ;  /* 0x009896800000895d */ /* 0x002fea0003900000 */
[----:B------:R-:W1:Y:S02]  /*1c7f0*/  @!P0 SYNCS.PHASECHK.TRANS64 P0, [R4+URZ+0x28c40], R2 ;  /* 0x028c4002040085a7 */ /* 0x000e64000800007f */
[----:B-1----:R-:W-:Y:S05]  /*1c800*/  @!P0 BRA `(.L_x_8186) ;  /* 0xfffffffc00f08947 */ /* 0x002fea000383ffff */
[----:B------:R-:W-:Y:S05]  /*1c810*/  BRA `(.L_x_8310) ;  /* 0xffffffbc00347947 */ /* 0x000fea000383ffff */
.L_x_8191:
[----:B-1----:R1:W2:Y:S02]  /*1c820*/  SYNCS.PHASECHK.TRANS64.TRYWAIT P0, [R4+URZ+0x28c60], R2 ;  /* 0x028c6002040075a7 */ /* 0x0022a4000800017f */
[----:B--2---:R-:W-:Y:S05]  /*1c830*/  @!P0 NANOSLEEP.SYNCS 0x989680 ;  /* 0x009896800000895d */ /* 0x004fea0003900000 */
[----:B------:R-:W2:Y:S02]  /*1c840*/  @!P0 SYNCS.PHASECHK.TRANS64 P0, [R4+URZ+0x28c60], R2 ;  /* 0x028c6002040085a7 */ /* 0x000ea4000800007f */
[----:B--2---:R-:W-:Y:S05]  /*1c850*/  @!P0 BRA `(.L_x_8191) ;  /* 0xfffffffc00f08947 */ /* 0x004fea000383ffff */
[----:B------:R-:W-:Y:S05]  /*1c860*/  BRA `(.L_x_8311) ;  /* 0xffffffbc00b87947 */ /* 0x000fea000383ffff */
.L_x_8206:
[----:B-1----:R1:W2:Y:S02]  /*1c870*/  SYNCS.PHASECHK.TRANS64.TRYWAIT P0, [R4+URZ+0x28c40], R2 ;  /* 0x028c4002040075a7 */ /* 0x0022a4000800017f */
[----:B--2---:R-:W-:Y:S05]  /*1c880*/  @!P0 NANOSLEEP.SYNCS 0x989680 ;  /* 0x009896800000895d */ /* 0x004fea0003900000 */
[----:B------:R-:W2:Y:S02]  /*1c890*/  @!P0 SYNCS.PHASECHK.TRANS64 P0, [R4+URZ+0x28c40], R2 ;  /* 0x028c4002040085a7 */ /* 0x000ea4000800007f */
[----:B--2---:R-:W-:Y:S05]  /*1c8a0*/  @!P0 BRA `(.L_x_8206) ;  /* 0xfffffffc00f08947 */ /* 0x004fea000383ffff */
[----:B------:R-:W-:Y:S05]  /*1c8b0*/  BRA `(.L_x_8312) ;  /* 0xffffffc800a47947 */ /* 0x000fea000383ffff */
.L_x_8211:
[----:B0-----:R0:W2:Y:S02]  /*1c8c0*/  SYNCS.PHASECHK.TRANS64.TRYWAIT P0, [R4+URZ+0x28c60], R2 ;  /* 0x028c6002040075a7 */ /* 0x0010a4000800017f */
[----:B--2---:R-:W-:Y:S05]  /*1c8d0*/  @!P0 NANOSLEEP.SYNCS 0x989680 ;  /* 0x009896800000895d */ /* 0x004fea0003900000 */
[----:B------:R-:W2:Y:S02]  /*1c8e0*/  @!P0 SYNCS.PHASECHK.TRANS64 P0, [R4+URZ+0x28c60], R2 ;  /* 0x028c6002040085a7 */ /* 0x000ea4000800007f */
[----:B--2---:R-:W-:Y:S05]  /*1c8f0*/  @!P0 BRA `(.L_x_8211) ;  /* 0xfffffffc00f08947 */ /* 0x004fea000383ffff */
[----:B------:R-:W-:Y:S05]  /*1c900*/  BRA `(.L_x_8313) ;  /* 0xffffffcc002c7947 */ /* 0x000fea000383ffff */
.L_x_8227:
[----:B------:R-:W-:Y:S01]  /*1c910*/  BSSY B0, `(.L_x_8314) ;  /* 0x0000008000007945 */ /* 0x000fe20003800000 */
[----:B------:R-:W-:Y:S02]  /*1c920*/  IMAD.MOV.U32 R13, RZ, RZ, R16 ;  /* 0x000000ffff0d7224 */ /* 0x000fe400078e0010 */
[----:B------:R-:W-:Y:S02]  /*1c930*/  IMAD.MOV.U32 R12, RZ, RZ, RZ ;  /* 0x000000ffff0c7224 */ /* 0x000fe400078e00ff */
[----:B-1----:R-:W-:Y:S02]  /*1c940*/  IMAD.MOV.U32 R11, RZ, RZ, 0x1f ;  /* 0x0000001fff0b7424 */ /* 0x002fe400078e00ff */
[----:B------:R-:W-:-:S07]  /*1c950*/  IMAD.MOV.U32 R15, RZ, RZ, -0x1 ;  /* 0xffffffffff0f7424 */ /* 0x000fce00078e00ff */
[----:B0----5:R-:W-:Y:S05]  /*1c960*/  WARPSYNC.COLLECTIVE R15, `(.L_x_8315) ;  /* 0x000000000f087348 */ /* 0x021fea0003c00000 */
[----:B0-----:R0:W1:Y:S02]  /*1c970*/  SHFL.IDX P6, R14, R13, R12, R11 ;  /* 0x0000000c0d0e7389 */ /* 0x00106400000c000b */
[----:B01---5:R-:W-:Y:S01]  /*1c980*/  ENDCOLLECTIVE ;  /* 0x000000000000791b */ /* 0x023fe20003800000 */
.L_x_8315:
[----:B------:R-:W-:Y:S05]  /*1c990*/  BSYNC B0 ;  /* 0x0000000000007941 */ /* 0x000fea0003800000 */
.L_x_8314:
        /* <DEDUP_REMOVED lines=9> */
.L_x_8316:
        /* <DEDUP_REMOVED lines=18> */
.L_x_8317:
[----:B------:R-:W-:Y:S01]  /*1cb50*/  IMAD.MOV.U32 R12, RZ, RZ, 0x2 ;  /* 0x00000002ff0c7424 */ /* 0x000fe200078e00ff */
[----:B------:R-:W-:-:S05]  /*1cb60*/  SEL R5, R14, RZ, P1 ;  /* 0x000000ff0e057207 */ /* 0x000fca0000800000 */
[----:B------:R-:W-:-:S04]  /*1cb70*/  IMAD.IADD R3, R2, 0x1, R5 ;  /* 0x0000000102037824 */ /* 0x000fc800078e0205 */
[----:B------:R-:W-:-:S07]  /*1cb80*/  IMAD.MOV.U32 R13, RZ, RZ, R3 ;  /* 0x000000ffff0d7224 */ /* 0x000fce00078e0003 */
[----:B------:R-:W-:Y:S05]  /*1cb90*/  WARPSYNC.COLLECTIVE R15, `(.L_x_8318) ;  /* 0x000000000f087348 */ /* 0x000fea0003c00000 */
[----:B------:R0:W1:Y:S02]  /*1cba0*/  SHFL.UP P6, R14, R13, R12, R11 ;  /* 0x0400000c0d0e7389 */ /* 0x00006400000c000b */
[----:B01----:R-:W-:Y:S01]  /*1cbb0*/  ENDCOLLECTIVE ;  /* 0x000000000000791b */ /* 0x003fe20003800000 */
.L_x_8318:
        /* <DEDUP_REMOVED lines=8> */
.L_x_8319:
        /* <DEDUP_REMOVED lines=8> */
.L_x_8320:
        /* <DEDUP_REMOVED lines=8> */
.L_x_8321:
        /* <DEDUP_REMOVED lines=9> */
.L_x_8322:
[----:B------:R-:W-:Y:S01]  /*1cdd0*/  IMAD.MOV.U32 R16, RZ, RZ, R14 ;  /* 0x000000ffff107224 */ /* 0x000fe200078e000e */
[----:B------:R-:W-:Y:S06]  /*1cde0*/  BRA `(.L_x_8323) ;  /* 0xffffffd400887947 */ /* 0x000fec000383ffff */
.L_x_8232:
        /* <DEDUP_REMOVED lines=8> */
.L_x_8325:
[----:B------:R-:W-:Y:S05]  /*1ce70*/  BSYNC B0 ;  /* 0x0000000000007941 */ /* 0x000fea0003800000 */
.L_x_8324:
        /* <DEDUP_REMOVED lines=9> */
.L_x_8326:
[----:B------:R-:W-:Y:S01]  /*1cf10*/  IMAD.MOV.U32 R12, RZ, RZ, 0x4 ;  /* 0x00000004ff0c7424 */ /* 0x000fe200078e00ff */
[----:B------:R-:W-:-:S05]  /*1cf20*/  SEL R14, R14, RZ, P2 ;  /* 0x000000ff0e0e7207 */ /* 0x000fca0001000000 */
[----:B------:R-:W-:-:S04]  /*1cf30*/  IMAD.IADD R3, R3, 0x1, R14 ;  /* 0x0000000103037824 */ /* 0x000fc800078e020e */
[----:B------:R-:W-:-:S07]  /*1cf40*/  IMAD.MOV.U32 R13, RZ, RZ, R3 ;  /* 0x000000ffff0d7224 */ /* 0x000fce00078e0003 */
[----:B------:R-:W-:Y:S05]  /*1cf50*/  WARPSYNC.COLLECTIVE R15, `(.L_x_8327) ;  /* 0x000000000f087348 */ /* 0x000fea0003c00000 */
[----:B------:R0:W1:Y:S02]  /*1cf60*/  SHFL.UP P6, R14, R13, R12, R11 ;  /* 0x0400000c0d0e7389 */ /* 0x00006400000c000b */
[----:B01----:R-:W-:Y:S01]  /*1cf70*/  ENDCOLLECTIVE ;  /* 0x000000000000791b */ /* 0x003fe20003800000 */
.L_x_8327:
[----:B------:R-:W-:Y:S01]  /*1cf80*/  IMAD.MOV.U32 R12, RZ, RZ, 0x8 ;  /* 0x00000008ff0c7424 */ /* 0x000fe200078e00ff */
[----:B------:R-:W-:-:S05]  /*1cf90*/  SEL R14, R14, RZ, P3 ;  /* 0x000000ff0e0e7207 */ /* 0x000fca0001800000 */
[----:B------:R-:W-:-:S04]  /*1cfa0*/  IMAD.IADD R3, R3, 0x1, R14 ;  /* 0x0000000103037824 */ /* 0x000fc800078e020e */
[----:B------:R-:W-:-:S07]  /*1cfb0*/  IMAD.MOV.U32 R13, RZ, RZ, R3 ;  /* 0x000000ffff0d7224 */ /* 0x000fce00078e0003 */
[----:B------:R-:W-:Y:S05]  /*1cfc0*/  WARPSYNC.COLLECTIVE R15, `(.L_x_8328) ;  /* 0x000000000f087348 */ /* 0x000fea0003c00000 */
[----:B------:R0:W1:Y:S02]  /*1cfd0*/  SHFL.UP P6, R14, R13, R12, R11 ;  /* 0x0400000c0d0e7389 */ /* 0x00006400000c000b */
[----:B01----:R-:W-:Y:S01]  /*1cfe0*/  ENDCOLLECTIVE ;  /* 0x000000000000791b */ /* 0x003fe20003800000 */
.L_x_8328:
[----:B------:R-:W-:Y:S01]  /*1cff0*/  IMAD.MOV.U32 R12, RZ, RZ, 0x10 ;  /* 0x00000010ff0c7424 */ /* 0x000fe200078e00ff */
[----:B------:R-:W-:-:S05]  /*1d000*/  SEL R14, R14, RZ, P4 ;  /* 0x000000ff0e0e7207 */ /* 0x000fca0002000000 */
[----:B------:R-:W-:-:S04]  /*1d010*/  IMAD.IADD R3, R3, 0x1, R14 ;  /* 0x0000000103037824 */ /* 0x000fc800078e020e */
[----:B------:R-:W-:-:S07]  /*1d020*/  IMAD.MOV.U32 R13, RZ, RZ, R3 ;  /* 0x000000ffff0d7224 */ /* 0x000fce00078e0003 */
[----:B------:R-:W-:Y:S05]  /*1d030*/  WARPSYNC.COLLECTIVE R15, `(.L_x_8329) ;  /* 0x000000000f087348 */ /* 0x000fea0003c00000 */
[----:B------:R0:W1:Y:S02]  /*1d040*/  SHFL.UP P6, R14, R13, R12, R11 ;  /* 0x0400000c0d0e7389 */ /* 0x00006400000c000b */
[----:B01----:R-:W-:Y:S01]  /*1d050*/  ENDCOLLECTIVE ;  /* 0x000000000000791b */ /* 0x003fe20003800000 */
.L_x_8329:
        /* <DEDUP_REMOVED lines=8> */
.L_x_8330:
[----:B------:R-:W-:Y:S01]  /*1d0e0*/  IMAD.MOV.U32 R16, RZ, RZ, R14 ;  /* 0x000000ffff107224 */ /* 0x000fe200078e000e */
[----:B------:R-:W-:Y:S06]  /*1d0f0*/  BRA `(.L_x_8331) ;  /* 0xffffffd400607947 */ /* 0x000fec000383ffff */
.L_x_8234:
[----:B------:R-:W-:Y:S01]  /*1d100*/  BSSY B0, `(.L_x_8332) ;  /* 0x0000006000007945 */ /* 0x000fe20003800000 */
[----:B------:R-:W-:Y:S01]  /*1d110*/  PLOP3.LUT P6, PT, P6, PT, PT, 0x8, 0x0 ;  /* 0x000000000000781c */ /* 0x000fe200037ce170 */
[----:B------:R-:W-:-:S12]  /*1d120*/  IMAD.MOV.U32 R15, RZ, RZ, -0x1 ;  /* 0xffffffffff0f7424 */ /* 0x000fd800078e00ff */
[----:B0----5:R-:W-:Y:S05]  /*1d130*/  WARPSYNC.COLLECTIVE R15, `(.L_x_8333) ;  /* 0x000000000f087348 */ /* 0x021fea0003c00000 */
[----:B------:R-:W-:Y:S01]  /*1d140*/  VOTE.ANY R14, PT, P6 ;  /* 0x00000000000e7806 */ /* 0x000fe200030e0100 */
[----:B0----5:R-:W-:Y:S06]  /*1d150*/  ENDCOLLECTIVE ;  /* 0x000000000000791b */ /* 0x021fec0003800000 */
.L_x_8333:
[----:B------:R-:W-:Y:S05]  /*1d160*/  BSYNC B0 ;  /* 0x0000000000007941 */ /* 0x000fea0003800000 */
.L_x_8332:
        /* <DEDUP_REMOVED lines=9> */
.L_x_8334:
[----:B------:R-:W-:Y:S01]  /*1d200*/  IMAD.MOV.U32 R17, RZ, RZ, R14 ;  /* 0x000000ffff117224 */ /* 0x000fe200078e000e */
[----:B------:R-:W-:Y:S06]  /*1d210*/  BRA `(.L_x_8335) ;  /* 0xffffffd400507947 */ /* 0x000fec000383ffff */
.L_x_8236:
[----:B------:R-:W-:Y:S01]  /*1d220*/  BSSY B0, `(.L_x_8336) ;  /* 0x0000007000007945 */ /* 0x000fe20003800000 */
[----:B------:R-:W-:Y:S02]  /*1d230*/  IMAD.MOV.U32 R13, RZ, RZ, R3 ;  /* 0x000000ffff0d7224 */ /* 0x000fe400078e0003 */
[----:B------:R-:W-:Y:S02]  /*1d240*/  IMAD.MOV.U32 R11, RZ, RZ, 0x1f ;  /* 0x0000001fff0b7424 */ /* 0x000fe400078e00ff */
[----:B------:R-:W-:-:S07]  /*1d250*/  IMAD.MOV.U32 R15, RZ, RZ, -0x1 ;  /* 0xffffffffff0f7424 */ /* 0x000fce00078e00ff */
[----:B012--5:R-:W-:Y:S05]  /*1d260*/  WARPSYNC.COLLECTIVE R15, `(.L_x_8337) ;  /* 0x000000000f087348 */ /* 0x027fea0003c00000 */
[----:B------:R3:W4:Y:S02]  /*1d270*/  SHFL.IDX P6, R14, R13, R12, R11 ;  /* 0x0000000c0d0e7389 */ /* 0x00072400000c000b */
[----:B012345:R-:W-:Y:S01]  /*1d280*/  ENDCOLLECTIVE ;  /* 0x000000000000791b */ /* 0x03ffe20003800000 */
.L_x_8337:
[----:B------:R-:W-:Y:S05]  /*1d290*/  BSYNC B0 ;  /* 0x0000000000007941 */ /* 0x000fea0003800000 */
.L_x_8336:
[----:B------:R-:W-:Y:S01]  /*1d2a0*/  IMAD.MOV.U32 R3, RZ, RZ, R14 ;  /* 0x000000ffff037224 */ /* 0x000fe200078e000e */
[----:B------:R-:W-:Y:S06]  /*1d2b0*/  BRA `(.L_x_8338) ;  /* 0xffffffd400447947 */ /* 0x000fec000383ffff */
.L_x_8240:
[----:B0-----:R0:W1:Y:S02]  /*1d2c0*/  SYNCS.PHASECHK.TRANS64.TRYWAIT P0, [R0+URZ+0x28c20], R3 ;  /* 0x028c2003000075a7 */ /* 0x001064000800017f */
[----:B-1----:R-:W-:Y:S05]  /*1d2d0*/  @!P0 NANOSLEEP.SYNCS 0x989680 ;  /* 0x009896800000895d */ /* 0x002fea0003900000 */
[----:B------:R-:W1:Y:S02]  /*1d2e0*/  @!P0 SYNCS.PHASECHK.TRANS64 P0, [R0+URZ+0x28c20], R3 ;  /* 0x028c2003000085a7 */ /* 0x000e64000800007f */
[----:B-1----:R-:W-:Y:S05]  /*1d2f0*/  @!P0 BRA `(.L_x_8240) ;  /* 0xfffffffc00f08947 */ /* 0x002fea000383ffff */
[----:B------:R-:W-:Y:S05]  /*1d300*/  BRA `(.L_x_8339) ;  /* 0xffffffd800c87947 */ /* 0x000fea000383ffff */
.L_x_8241:
        /* <DEDUP_REMOVED lines=11> */
.L_x_8341:
[----:B------:R-:W-:Y:S05]  /*1d3c0*/  BSYNC B0 ;  /* 0x0000000000007941 */ /* 0x000fea0003800000 */
.L_x_8340:
[----:B------:R-:W-:Y:S05]  /*1d3d0*/  BRA `(.L_x_8342) ;  /* 0xffffffd800b07947 */ /* 0x000fea000383ffff */
.L_x_8242:
[----:B------:R-:W-:Y:S01]  /*1d3e0*/  BSSY B0, `(.L_x_8343) ;  /* 0x0000006000007945 */ /* 0x000fe20003800000 */
[----:B------:R-:W-:-:S07]  /*1d3f0*/  IMAD.MOV.U32 R15, RZ, RZ, -0x1 ;  /* 0xffffffffff0f7424 */ /* 0x000fce00078e00ff */
[----:B01---5:R-:W-:Y:S05]  /*1d400*/  WARPSYNC.COLLECTIVE R15, `(.L_x_8344) ;  /* 0x000000000f0c7348 */ /* 0x023fea0003c00000 */
[----:B------:R-:W-:Y:S02]  /*1d410*/  ELECT P6, UR62, PT ;  /* 0x00000000003e782f */ /* 0x000fe400038c0000 */
[----:B------:R-:W-:Y:S01]  /*1d420*/  MOV R14, UR62 ;  /* 0x0000003e000e7c02 */ /* 0x000fe20008000f00 */
[----:B01---5:R-:W-:Y:S10]  /*1d430*/  ENDCOLLECTIVE ;  /* 0x000000000000791b */ /* 0x023ff40003800000 */
.L_x_8344:
[----:B------:R-:W-:Y:S05]  /*1d440*/  BSYNC B0 ;  /* 0x0000000000007941 */ /* 0x000fea0003800000 */
.L_x_8343:
[----:B------:R-:W-:Y:S05]  /*1d450*/  BRA `(.L_x_8345) ;  /* 0xffffffd800a47947 */ /* 0x000fea000383ffff */
.L_x_8244:
[----:B0-----:R0:W1:Y:S02]  /*1d460*/  SYNCS.PHASECHK.TRANS64.TRYWAIT P0, [R6+URZ], R5 ;  /* 0x00000005060075a7 */ /* 0x001064000800017f */
[----:B-1----:R-:W-:Y:S05]  /*1d470*/  @!P0 NANOSLEEP.SYNCS 0x989680 ;  /* 0x009896800000895d */ /* 0x002fea0003900000 */
[----:B------:R-:W1:Y:S02]  /*1d480*/  @!P0 SYNCS.PHASECHK.TRANS64 P0, [R6+URZ], R5 ;  /* 0x00000005060085a7 */ /* 0x000e64000800007f */
[----:B-1----:R-:W-:Y:S05]  /*1d490*/  @!P0 BRA `(.L_x_8244) ;  /* 0xfffffffc00f08947 */ /* 0x002fea000383ffff */
[----:B------:R-:W-:Y:S05]  /*1d4a0*/  BRA `(.L_x_8346) ;  /* 0xffffffd800e07947 */ /* 0x000fea000383ffff */
.L_x_8245:
[----:B-1----:R1:W2:Y:S02]  /*1d4b0*/  SYNCS.PHASECHK.TRANS64.TRYWAIT P0, [R7+URZ], R2 ;  /* 0x00000002070075a7 */ /* 0x0022a4000800017f */
[----:B--2---:R-:W-:Y:S05]  /*1d4c0*/  @!P0 NANOSLEEP.SYNCS 0x989680 ;  /* 0x009896800000895d */ /* 0x004fea0003900000 */
[----:B------:R-:W2:Y:S02]  /*1d4d0*/  @!P0 SYNCS.PHASECHK.TRANS64 P0, [R7+URZ], R2 ;  /* 0x00000002070085a7 */ /* 0x000ea4000800007f */
[----:B--2---:R-:W-:Y:S05]  /*1d4e0*/  @!P0 BRA `(.L_x_8245) ;  /* 0xfffffffc00f08947 */ /* 0x004fea000383ffff */
[----:B------:R-:W-:Y:S05]  /*1d4f0*/  BRA `(.L_x_8347) ;  /* 0xffffffd800d47947 */ /* 0x000fea000383ffff */
.L_x_8247:
[----:B--2---:R2:W3:Y:S02]  /*1d500*/  SYNCS.PHASECHK.TRANS64.TRYWAIT P0, [R4+URZ], R5 ;  /* 0x00000005040075a7 */ /* 0x0044e4000800017f */
[----:B---3--:R-:W-:Y:S05]  /*1d510*/  @!P0 NANOSLEEP.SYNCS 0x989680 ;  /* 0x009896800000895d */ /* 0x008fea0003900000 */
[----:B------:R-:W3:Y:S02]  /*1d520*/  @!P0 SYNCS.PHASECHK.TRANS64 P0, [R4+URZ], R5 ;  /* 0x00000005040085a7 */ /* 0x000ee4000800007f */
[----:B---3--:R-:W-:Y:S05]  /*1d530*/  @!P0 BRA `(.L_x_8247) ;  /* 0xfffffffc00f08947 */ /* 0x008fea000383ffff */
[----:B------:R-:W-:Y:S05]  /*1d540*/  BRA `(.L_x_8348) ;  /* 0xffffffd800dc7947 */ /* 0x000fea000383ffff */
.L_x_8349:
        /* <DEDUP_REMOVED lines=11> */
.L_x_15131:


//--------------------- .text._ZN7cutlass13device_kernelIN5flash11enable_sm90INS1_16FlashAttnFwdSm90INS1_25CollectiveMainloopFwdSm90ILi2EN4cute5tupleIJNS5_1CILi1EEES8_S8_EEENS6_IJNS7_ILi64EEESA_SA_EEELi512ENS_6half_tEfNS_4arch4Sm90ELb1ELb0ELb0ELb1ELb0ELb0ELb1ELb0ELb0ELb1ELb0ELb0EEENS1_21CollectiveEpilogueFwdINS6_IJSA_NS7_ILi512EEESA_EEES9_SC_SE_Li256ELb1ELb1ELb0ELb0EEENS1_36VarlenDynamicPersistentTileSchedulerILi64ELi64ELi256ELi128ELb0ELb1ELb1ELb1ELb1ELb1EEEEEEEEEvNT_6ParamsE --------------------------
	.section	.text._ZN7cutlass13device_kernelIN5flash11enable_sm90INS1_16FlashAttnFwdSm90INS1_25CollectiveMainloopFwdSm90ILi2EN4cute5tupleIJNS5_1CILi1EEES8_S8_EEENS6_IJNS7_ILi64EEESA_SA_EEELi512ENS_6half_tEfNS_4arch4Sm90ELb1ELb0ELb0ELb1ELb0ELb0ELb1ELb0ELb0ELb1ELb0ELb0EEENS1_21CollectiveEpilogueFwdINS6_IJSA_NS7_ILi512EEESA_EEES9_SC_SE_Li256ELb1ELb1ELb0ELb0EEENS1_36VarlenDynamicPersistentTileSchedulerILi64ELi64ELi256ELi128ELb0ELb1ELb1ELb1ELb1ELb1EEEEEEEEEvNT_6ParamsE,"ax",@progbits
	.align	128
.text._ZN7cutlass13device_kernelIN5flash11enable_sm90INS1_16FlashAttnFwdSm90INS1_25CollectiveMainloopFwdSm90ILi2EN4cute5tupleIJNS5_1CILi1EEES8_S8_EEENS6_IJNS7_ILi64EEESA_SA_EEELi512ENS_6half_tEfNS_4arch4Sm90ELb1ELb0ELb0ELb1ELb0ELb0ELb1ELb0ELb0ELb1ELb0ELb0EEENS1_21CollectiveEpilogueFwdINS6_IJSA_NS7_ILi512EEESA_EEES9_SC_SE_Li256ELb1ELb1ELb0ELb0EEENS1_36VarlenDynamicPersistentTileSchedulerILi64ELi64ELi256ELi128ELb0ELb1ELb1ELb1ELb1ELb1EEEEEEEEEvNT_6ParamsE:
        .type           _ZN7cutlass13device_kernelIN5flash11enable_sm90INS1_16FlashAttnFwdSm90INS1_25CollectiveMainloopFwdSm90ILi2EN4cute5tupleIJNS5_1CILi1EEES8_S8_EEENS6_IJNS7_ILi64EEESA_SA_EEELi512ENS_6half_tEfNS_4arch4Sm90ELb1ELb0ELb0ELb1ELb0ELb0ELb1ELb0ELb0ELb1ELb0ELb0EEENS1_21CollectiveEpilogueFwdINS6_IJSA_NS7_ILi512EEESA_EEES9_SC_SE_Li256ELb1ELb1ELb0ELb0EEENS1_36VarlenDynamicPersistentTileSchedulerILi64ELi64ELi256ELi128ELb0ELb1ELb1ELb1ELb1ELb1EEEEEEEEEvNT_6ParamsE,@function
        .size           _ZN7cutlass13device_kernelIN5flash11enable_sm90INS1_16FlashAttnFwdSm90INS1_25CollectiveMainloopFwdSm90ILi2EN4cute5tupleIJNS5_1CILi1EEES8_S8_EEENS6_IJNS7_ILi64EEESA_SA_EEELi512ENS_6half_tEfNS_4arch4Sm90ELb1ELb0ELb0ELb1ELb0ELb0ELb1ELb0ELb0ELb1ELb0ELb0EEENS1_21CollectiveEpilogueFwdINS6_IJSA_NS7_ILi512EEESA_EEES9_SC_SE_Li256ELb1ELb1ELb0ELb0EEENS1_36VarlenDynamicPersistentTileSchedulerILi64ELi64ELi256ELi128ELb0ELb1ELb1ELb1ELb1ELb1EEEEEEEEEvNT_6ParamsE,(.L_x_15132 - _ZN7cutlass13device_kernelIN5flash11enable_sm90INS1_16FlashAttnFwdSm90INS1_25CollectiveMainloopFwdSm90ILi2EN4cute5tupleIJNS5_1CILi1EEES8_S8_EEENS6_IJNS7_ILi64EEESA_SA_EEELi512ENS_6half_tEfNS_4arch4Sm90ELb1ELb0ELb0ELb1ELb0ELb0ELb1ELb0ELb0ELb1ELb0ELb0EEENS1_21CollectiveEpilogueFwdINS6_IJSA_NS7_ILi512EEESA_EEES9_SC_SE_Li256ELb1ELb1ELb0ELb0EEENS1_36VarlenDynamicPersistentTileSchedulerILi64ELi64ELi256ELi128ELb0ELb1ELb1ELb1ELb1ELb1EEEEEEEEEvNT_6ParamsE)
        .other          _ZN7cutlass13device_kernelIN5flash11enable_sm90INS1_16FlashAttnFwdSm90INS1_25CollectiveMainloopFwdSm90ILi2EN4cute5tupleIJNS5_1CILi1EEES8_S8_EEENS6_IJNS7_ILi64EEESA_SA_EEELi512ENS_6half_tEfNS_4arch4Sm90ELb1ELb0ELb0ELb1ELb0ELb0ELb1ELb0ELb0ELb1ELb0ELb0EEENS1_21CollectiveEpilogueFwdINS6_IJSA_NS7_ILi512EEESA_EEES9_SC_SE_Li256ELb1ELb1ELb0ELb0EEENS1_36VarlenDynamicPersistentTileSchedulerILi64ELi64ELi256ELi128ELb0ELb1ELb1ELb1ELb1ELb1EEEEEEEEEvNT_6ParamsE,@"STO_CUDA_ENTRY STV_DEFAULT"
_ZN7cutlass13device_kernelIN5flash11enable_sm90INS1_16FlashAttnFwdSm90INS1_25CollectiveMainloopFwdSm90ILi2EN4cute5tupleIJNS5_1CILi1EEES8_S8_EEENS6_IJNS7_ILi64EEESA_SA_EEELi512ENS_6half_tEfNS_4arch4Sm90ELb1ELb0ELb0ELb1ELb0ELb0ELb1ELb0ELb0ELb1ELb0ELb0EEENS1_21CollectiveEpilogueFwdINS6_IJSA_NS7_ILi512EEESA_EEES9_SC_SE_Li256ELb1ELb1ELb0ELb0EEENS1_36VarlenDynamicPersistentTileSchedulerILi64ELi64ELi256ELi128ELb0ELb1ELb1ELb1ELb1ELb1EEEEEEEEEvNT_6ParamsE:
        /* <DEDUP_REMOVED lines=18> */
.L_x_8351:
[----:B------:R-:W-:Y:S05]  /*0120*/  BSYNC B0 ;  /* 0x0000000000007941 */ /* 0x000fea0003800000 */
.L_x_8350:
        /* <DEDUP_REMOVED lines=39> */
.L_x_8352:
        /* <DEDUP_REMOVED lines=22> */
.L_x_8353:
        /* <DEDUP_REMOVED lines=18> */
.L_x_8354:
        /* <DEDUP_REMOVED lines=22> */
.L_x_8355:
        /* <DEDUP_REMOVED lines=22> */
.L_x_8356:
[----:B------:R-:W-:Y:S01]  /*08e0*/  PLOP3.LUT P0, PT, PT, PT, UP0, 0x80, 0x0 ;  /* 0x000000000000781c */ /* 0x000fe20003f0f008 */
[----:B------:R-:W-:Y:S01]  /*08f0*/  UMOV UR36, 0x1 ;  /* 0x0000000100247882 */ /* 0x000fe20000000000 */
[----:B------:R-:W-:Y:S01]  /*0900*/  NOP ;  /* 0x0000000000007918 */ /* 0x000fe20000000000 */
[----:B------:R-:W-:Y:S01]  /*0910*/  USEL UR36, UR36, 0x2, !UP0 ;  /* 0x0000000224247887 */ /* 0x000fe2000c000000 */
[----:B------:R-:W-:Y:S01]  /*0920*/  ULDC.64 UR44, c[0x0][0x208] ;  /* 0x00008200002c7ab9 */ /* 0x000fe20000000a00 */
[----:B0123--:R-:W-:Y:S08]  /*0930*/  BAR.SYNC.DEFER_BLOCKING 0x0 ;  /* 0x0000000000007b1d */ /* 0x00fff00000010000 */
[----:B------:R-:W-:Y:S05]  /*0940*/  @!P0 BRA `(.L_x_8357) ;  /* 0x000000f400508947 */ /* 0x000fea0003800000 */
.L_x_8358:
        /* <DEDUP_REMOVED lines=9> */
[----:B0-----:R-:W-:Y:S01]  /*09e0*/  LOP3.LUT R0, R2, 0xffffff80, RZ, 0xc0, !PT ;  /* 0xffffff8002007812 */ /* 0x001fe200078ec0ff */
[----:B------:R-:W-:-:S03]  /*09f0*/  ULDC UR4, c[0x0][0xd3c] ;  /* 0x00034f0000047ab9 */ /* 0x000fc60000000800 */
[----:B------:R-:W-:-:S13]  /*0a00*/  ISETP.NE.AND P0, PT, R0, 0x80, PT ;  /* 0x000000800000780c */ /* 0x000fda0003f05270 */
[----:B------:R-:W-:Y:S06]  /*0a10*/  @!P0 BAR.ARV 0x8, 0x100 ;  /* 0x0204000000008b1d */ /* 0x000fec0000002000 */
[----:B------:R-:W-:-:S13]  /*0a20*/  ISETP.GE.U32.AND P0, PT, R2, 0x100, PT ;  /* 0x000001000200780c */ /* 0x000fda0003f06070 */
[----:B------:R-:W-:Y:S08]  /*0a30*/  @P0 BAR.ARV 0xf, 0x100 ;  /* 0x03c4000000000b1d */ /* 0x000ff00000002000 */
[----:B------:R-:W-:Y:S06]  /*0a40*/  BAR.SYNC.DEFER_BLOCKING 0x5, 0x180 ;  /* 0x0146000000007b1d */ /* 0x000fec0000010000 */
[----:B------:R-:W0:Y:S02]  /*0a50*/  LDS.128 R12, [R17+0x388d0] ;  /* 0x0388d000110c7984 */ /* 0x000e240000000c00 */
        /* <DEDUP_REMOVED lines=9> */
[----:B------:R-:W-:Y:S01]  /*0af0*/  ULOP3.LUT UR42, UR36, 0x1, URZ, 0xfc, !UPT ;  /* 0x00000001242a7892 */ /* 0x000fe2000f8efc3f */
[----:B------:R-:W-:Y:S02]  /*0b00*/  UMOV UR37, URZ ;  /* 0x0000003f00257c82 */ /* 0x000fe40008000000 */
[CC--:B------:R-:W-:Y:S02]  /*0b10*/  LEA.HI R3, R0.reuse, R203.reuse, RZ, 0x4 ;  /* 0x000000cb00037211 */ /* 0x0c0fe400078f20ff */
[----:B------:R-:W-:-:S02]  /*0b20*/  LEA.HI R198, R0, R203, RZ, 0x3 ;  /* 0x000000cb00c67211 */ /* 0x000fc400078f18ff */
[----:B------:R-:W-:Y:S02]  /*0b30*/  SHF.R.S32.HI R2, RZ, 0x4, R3 ;  /* 0x00000004ff027819 */ /* 0x000fe40000011403 */
[C---:B------:R-:W-:Y:S02]  /*0b40*/  LOP3.LUT R6, R3.reuse, 0xfffffff0, RZ, 0xc0, !PT ;  /* 0xfffffff003067812 */ /* 0x040fe400078ec0ff */
[----:B------:R-:W-:-:S03]  /*0b50*/  LEA.HI R4, R3, R2, RZ, 0x1 ;  /* 0x0000000203047211 */ /* 0x000fc600078f08ff */
[----:B------:R-:W-:Y:S01]  /*0b60*/  IMAD.IADD R6, R203, 0x1, -R6 ;  /* 0x00000001cb067824 */ /* 0x000fe200078e0a06 */
[----:B------:R-:W-:Y:S02]  /*0b70*/  LOP3.LUT R5, R4, 0x1ffffffe, RZ, 0xc0, !PT ;  /* 0x1ffffffe04057812 */ /* 0x000fe400078ec0ff */
[----:B------:R-:W-:-:S03]  /*0b80*/  LEA.HI R4, R0, R203, RZ, 0x5 ;  /* 0x000000cb00047211 */ /* 0x000fc600078f28ff */
[----:B------:R-:W-:Y:S01]  /*0b90*/  IMAD.IADD R8, R2, 0x1, -R5 ;  /* 0x0000000102087824 */ /* 0x000fe200078e0a05 */
[-C--:B------:R-:W-:Y:S02]  /*0ba0*/  LEA.HI R2, R0, R203.reuse, RZ, 0x7 ;  /* 0x000000cb00027211 */ /* 0x080fe400078f38ff */
[--C-:B------:R-:W-:Y:S01]  /*0bb0*/  SHF.R.S32.HI R10, RZ, 0x5, R4.reuse ;  /* 0x00000005ff0a7819 */ /* 0x100fe20000011404 */
[----:B------:R-:W-:Y:S01]  /*0bc0*/  IMAD.SHL.U32 R8, R8, 0x8, RZ ;  /* 0x0000000808087824 */ /* 0x000fe200078e00ff */
[----:B------:R-:W-:Y:S02]  /*0bd0*/  SHF.R.S32.HI R3, RZ, 0x1f, R4 ;  /* 0x0000001fff037819 */ /* 0x000fe40000011404 */
[----:B------:R-:W-:Y:S02]  /*0be0*/  LOP3.LUT R4, R2, 0xffffff80, RZ, 0xc0, !PT ;  /* 0xffffff8002047812 */ /* 0x000fe400078ec0ff */
[----:B------:R-:W-:Y:S02]  /*0bf0*/  LEA.HI R5, R0, R203, RZ, 0x2 ;  /* 0x000000cb00057211 */ /* 0x000fe400078f10ff */
[----:B------:R-:W-:Y:S01]  /*0c00*/  LEA.HI R3, R3, R10, RZ, 0x2 ;  /* 0x0000000a03037211 */ /* 0x000fe200078f10ff */
[----:B------:R-:W-:Y:S01]  /*0c10*/  IMAD.IADD R4, R203, 0x1, -R4 ;  /* 0x00000001cb047824 */ /* 0x000fe200078e0a04 */
[----:B------:R-:W-:-:S02]  /*0c20*/  LOP3.LUT R12, R5, 0xfffffffc, RZ, 0xc0, !PT ;  /* 0xfffffffc050c7812 */ /* 0x000fc400078ec0ff */
[----:B------:R-:W-:Y:S02]  /*0c30*/  SHF.R.S32.HI R199, RZ, 0x7, R2 ;  /* 0x00000007ffc77819 */ /* 0x000fe40000011402 */
[----:B------:R-:W-:Y:S01]  /*0c40*/  LOP3.LUT R9, R3, 0x3ffffc, RZ, 0xc0, !PT ;  /* 0x003ffffc03097812 */ /* 0x000fe200078ec0ff */
[----:B------:R-:W-:Y:S01]  /*0c50*/  IMAD.IADD R12, R203, 0x1, -R12 ;  /* 0x00000001cb0c7824 */ /* 0x000fe200078e0a0c */
[--C-:B------:R-:W-:Y:S01]  /*0c60*/  SHF.R.S32.HI R5, RZ, 0x1f, R6.reuse ;  /* 0x0000001fff057819 */ /* 0x100fe20000011406 */
[----:B------:R-:W-:Y:S01]  /*0c70*/  IMAD R14, R199, 0x100, R6 ;  /* 0x00000100c70e7824 */ /* 0x000fe200078e0206 */
[----:B------:R-:W-:Y:S01]  /*0c80*/  SHF.R.S32.HI R3, RZ, 0x1f, R4 ;  /* 0x0000001fff037819 */ /* 0x000fe20000011404 */
[----:B------:R-:W-:Y:S01]  /*0c90*/  IMAD.IADD R11, R10, 0x1, -R9 ;  /* 0x000000010a0b7824 */ /* 0x000fe200078e0a09 */
[----:B------:R-:W-:Y:S02]  /*0ca0*/  LEA.HI R7, R5, R6, RZ, 0x3 ;  /* 0x0000000605077211 */ /* 0x000fe400078f18ff */
[-C--:B------:R-:W-:Y:S01]  /*0cb0*/  LEA.HI R5, R3, R4.reuse, RZ, 0x2 ;  /* 0x0000000403057211 */ /* 0x080fe200078f10ff */
[----:B------:R-:W-:Y:S01]  /*0cc0*/  IMAD R19, R11, 0x10, R14 ;  /* 0x000000100b137824 */ /* 0x000fe200078e020e */
[C---:B------:R-:W-:Y:S01]  /*0cd0*/  LOP3.LUT R9, R7.reuse, 0xfffffff8, RZ, 0xc0, !PT ;  /* 0xfffffff807097812 */ /* 0x040fe200078ec0ff */
[----:B------:R-:W-:Y:S01]  /*0ce0*/  IMAD.SHL.U32 R7, R7, 0x40, RZ ;  /* 0x0000004007077824 */ /* 0x000fe200078e00ff */
[----:B------:R-:W-:Y:S01]  /*0cf0*/  LOP3.LUT R11, R5, 0x7ffffffc, RZ, 0xc0, !PT ;  /* 0x7ffffffc050b7812 */ /* 0x000fe200078ec0ff */
[----:B------:R-:W-:Y:S01]  /*0d00*/  IMAD.U32 R202, R19, 0x40, R8 ;  /* 0x0000004013ca7824 */ /* 0x000fe200078e0008 */
[----:B------:R-:W-:Y:S01]  /*0d10*/  LOP3.LUT R0, R198, 0xfffffff8, RZ, 0xc0, !PT ;  /* 0xfffffff8c6007812 */ /* 0x000fe200078ec0ff */
[----:B------:R-:W-:Y:S01]  /*0d20*/  IMAD.IADD R9, R6, 0x1, -R9 ;  /* 0x0000000106097824 */ /* 0x000fe200078e0a09 */
[----:B------:R-:W-:Y:S01]  /*0d30*/  LEA.HI R6, R3, R4, RZ, 0x5 ;  /* 0x0000000403067211 */ /* 0x000fe200078f28ff */
[----:B------:R-:W-:Y:S01]  /*0d40*/  IMAD.IADD R11, R4, 0x1, -R11 ;  /* 0x00000001040b7824 */ /* 0x000fe200078e0a0b */
[--C-:B------:R-:W-:Y:S01]  /*0d50*/  SHF.R.S32.HI R3, RZ, 0x2, R5.reuse ;  /* 0x00000002ff037819 */ /* 0x100fe20000011405 */
        /* <DEDUP_REMOVED lines=15> */
[----:B------:R-:W-:Y:S01]  /*0e50*/  LEA.HI R13, R12, R12, RZ, 0x1 ;  /* 0x0000000c0c0d7211 */ /* 0x000fe200078f08ff */
[C---:B------:R-:W-:Y:S01]  /*0e60*/  VIADD R193, R23.reuse, 0x100 ;  /* 0x0000010017c17836 */ /* 0x040fe20000000000 */
[----:B------:R-:W-:Y:S01]  /*0e70*/  LOP3.LUT R8, R8, R5, RZ, 0x3c, !PT ;  /* 0x0000000508087212 */ /* 0x000fe200078e3cff */
[C---:B------:R-:W-:Y:S01]  /*0e80*/  VIADD R192, R23.reuse, 0x140 ;  /* 0x0000014017c07836 */ /* 0x040fe20000000000 */
[----:B------:R-:W-:Y:S01]  /*0e90*/  LOP3.LUT R4, R4, 0xfffffff8, RZ, 0xc0, !PT ;  /* 0xfffffff804047812 */ /* 0x000fe200078ec0ff */
[----:B------:R-:W-:Y:S01]  /*0ea0*/  VIADD R201, R23, 0x180 ;  /* 0x0000018017c97836 */ /* 0x000fe20000000000 */
[----:B------:R-:W-:Y:S01]  /*0eb0*/  LEA.HI R2, R2, R199, RZ, 0x1 ;  /* 0x000000c702027211 */ /* 0x000fe200078f08ff */
[----:B------:R-:W-:Y:S01]  /*0ec0*/  IMAD.IADD R8, R7, 0x1, R8 ;  /* 0x0000000107087824 */ /* 0x000fe200078e0208 */
[----:B------:R-:W-:Y:S01]  /*0ed0*/  LOP3.LUT R13, R13, 0x1ffffffe, RZ, 0xc0, !PT ;  /* 0x1ffffffe0d0d7812 */ /* 0x000fe200078ec0ff */
[----:B------:R-:W-:Y:S01]  /*0ee0*/  IMAD.IADD R3, R3, 0x1, -R4 ;  /* 0x0000000103037824 */ /* 0x000fe200078e0a04 */
[----:B------:R-:W-:Y:S01]  /*0ef0*/  SHF.R.S32.HI R6, RZ, 0x5, R6 ;  /* 0x00000005ff067819 */ /* 0x000fe20000011406 */
[----:B------:R-:W-:Y:S01]  /*0f00*/  IMAD R185, R8, 0x2, R17 ;  /* 0x0000000208b97824 */ /* 0x000fe200078e0211 */
[----:B------:R-:W-:Y:S01]  /*0f10*/  LOP3.LUT R0, R2, 0xfffffe, RZ, 0xc0, !PT ;  /* 0x00fffffe02007812 */ /* 0x000fe200078ec0ff */
[----:B------:R-:W-:Y:S01]  /*0f20*/  VIADD R200, R23, 0x1c0 ;  /* 0x000001c017c87836 */ /* 0x000fe20000000000 */
[----:B------:R-:W-:Y:S01]  /*0f30*/  SEL R189, R189, 0xffffffe0, !P1 ;  /* 0xffffffe0bdbd7807 */ /* 0x000fe20004800000 */
[C---:B------:R-:W-:Y:S01]  /*0f40*/  VIADD R190, R185.reuse, 0x36400 ;  /* 0x00036400b9be7836 */ /* 0x040fe20000000000 */
[----:B------:R-:W-:Y:S01]  /*0f50*/  SHF.R.S32.HI R198, RZ, 0x3, R198 ;  /* 0x00000003ffc67819 */ /* 0x000fe200000114c6 */
[----:B------:R-:W-:Y:S01]  /*0f60*/  VIADD R186, R185, 0x36440 ;  /* 0x00036440b9ba7836 */ /* 0x000fe20000000000 */
[----:B------:R-:W-:Y:S01]  /*0f70*/  SHF.R.S32.HI R210, RZ, 0x1f, R196 ;  /* 0x0000001fffd27819 */ /* 0x000fe200000114c4 */
[----:B------:R-:W-:Y:S01]  /*0f80*/  IMAD.IADD R13, R12, 0x1, -R13 ;  /* 0x000000010c0d7824 */ /* 0x000fe200078e0a0d */
[----:B------:R-:W-:Y:S01]  /*0f90*/  SHF.R.S32.HI R209, RZ, 0x1f, R195 ;  /* 0x0000001fffd17819 */ /* 0x000fe200000114c3 */
[----:B------:R-:W-:Y:S01]  /*0fa0*/  IMAD R22, R6, 0x10, R3 ;  /* 0x0000001006167824 */ /* 0x000fe200078e0203 */
[----:B------:R-:W-:Y:S01]  /*0fb0*/  SHF.R.S32.HI R208, RZ, 0x1f, R194 ;  /* 0x0000001fffd07819 */ /* 0x000fe200000114c2 */
[----:B------:R-:W-:Y:S01]  /*0fc0*/  IMAD.IADD R0, R199, 0x1, -R0 ;  /* 0x00000001c7007824 */ /* 0x000fe200078e0a00 */
[----:B------:R-:W-:Y:S01]  /*0fd0*/  SHF.R.S32.HI R207, RZ, 0x1f, R193 ;  /* 0x0000001fffcf7819 */ /* 0x000fe200000114c1 */
[C---:B------:R-:W-:Y:S01]  /*0fe0*/  @P2 VIADD R186, R190.reuse, 0xffffffc0 ;  /* 0xffffffc0beba2836 */ /* 0x040fe20000000000 */
[----:B------:R-:W-:Y:S01]  /*0ff0*/  SHF.R.S32.HI R206, RZ, 0x1f, R192 ;  /* 0x0000001fffce7819 */ /* 0x000fe200000114c0 */
[----:B------:R-:W-:Y:S01]  /*1000*/  IMAD.IADD R190, R190, 0x1, R189 ;  /* 0x00000001bebe7824 */ /* 0x000fe200078e02bd */
[----:B------:R-:W-:Y:S01]  /*1010*/  SHF.R.S32.HI R205, RZ, 0x1f, R201 ;  /* 0x0000001fffcd7819 */ /* 0x000fe200000114c9 */
[----:B------:R-:W-:Y:S01]  /*1020*/  IMAD.MOV.U32 R7, RZ, RZ, R15 ;  /* 0x000000ffff077224 */ /* 0x000fe200078e000f */
[----:B------:R-:W-:Y:S01]  /*1030*/  SHF.R.S32.HI R204, RZ, 0x1f, R200 ;  /* 0x0000001fffcc7819 */ /* 0x000fe200000114c8 */
[----:B------:R-:W-:-:S02]  /*1040*/  IMAD.MOV.U32 R2, RZ, RZ, RZ ;  /* 0x000000ffff027224 */ /* 0x000fc400078e00ff */
[----:B------:R-:W-:Y:S02]  /*1050*/  IMAD.SHL.U32 R184, R0, 0x100, RZ ;  /* 0x0000010000b87824 */ /* 0x000fe400078e00ff */
[----:B------:R-:W-:Y:S02]  /*1060*/  IMAD R191, R13, 0x8, R22 ;  /* 0x000000080dbf7824 */ /* 0x000fe400078e0216 */
[----:B------:R-:W-:-:S07]  /*1070*/  IMAD.IADD R189, R189, 0x1, R186 ;  /* 0x00000001bdbd7824 */ /* 0x000fce00078e02ba */
.L_x_8409:
[----:B012---:R-:W0:Y:S01]  /*1080*/  LDC.64 R4, c[0x0][0xd88] ;  /* 0x00036200ff047b82 */ /* 0x007e220000000a00 */
[----:B------:R-:W-:Y:S01]  /*1090*/  ULDC.64 UR8, c[0x0][0xb20] ;  /* 0x0002c80000087ab9 */ /* 0x000fe20000000a00 */
[----:B------:R-:W-:-:S06]  /*10a0*/  ULDC.64 UR10, c[0x0][0xb10] ;  /* 0x0002c400000a7ab9 */ /* 0x000fcc0000000a00 */
[----:B------:R-:W1:Y:S08]  /*10b0*/  LDC R187, c[0x0][0x288] ;  /* 0x0000a200ffbb7b82 */ /* 0x000e700000000800 */
[----:B---34-:R-:W2:Y:S01]  /*10c0*/  LDC.64 R8, c[0x0][0x418] ;  /* 0x00010600ff087b82 */ /* 0x018ea20000000a00 */
[----:B0-----:R-:W-:-:S07]  /*10d0*/  IMAD.WIDE R4, R7, 0x4, R4 ;  /* 0x0000000407047825 */ /* 0x001fce00078e0204 */
[----:B------:R-:W0:Y:S01]  /*10e0*/  LDC R0, c[0x0][0x424] ;  /* 0x00010900ff007b82 */ /* 0x000e220000000800 */
[----:B------:R-:W3:Y:S01]  /*10f0*/  LDG.E R4, desc[UR44][R4.64] ;  /* 0x0000002c04047981 */ /* 0x000ee2000c1e1900 */
[----:B------:R-:W-:Y:S01]  /*1100*/  UISETP.NE.U32.AND UP0, UPT, UR8, URZ, UPT ;  /* 0x0000003f0800728c */ /* 0x000fe2000bf05070 */
[----:B------:R-:W-:Y:S01]  /*1110*/  IMAD.MOV.U32 R3, RZ, RZ, RZ ;  /* 0x000000ffff037224 */ /* 0x000fe200078e00ff */
[----:B------:R-:W-:-:S04]  /*1120*/  UISETP.NE.U32.AND UP1, UPT, UR10, URZ, UPT ;  /* 0x0000003f0a00728c */ /* 0x000fc8000bf25070 */
[----:B------:R-:W4:Y:S01]  /*1130*/  LDC R11, c[0x0][0x2f0] ;  /* 0x0000bc00ff0b7b82 */ /* 0x000f220000000800 */
[----:B------:R-:W-:Y:S02]  /*1140*/  UISETP.NE.AND.EX UP0, UPT, UR9, URZ, UPT, UP0 ;  /* 0x0000003f0900728c */ /* 0x000fe4000bf05300 */
[----:B------:R-:W-:-:S04]  /*1150*/  UISETP.NE.AND.EX UP1, UPT, UR11, URZ, UPT, UP1 ;  /* 0x0000003f0b00728c */ /* 0x000fc8000bf25310 */
[----:B------:R-:W-:Y:S02]  /*1160*/  PLOP3.LUT P0, PT, PT, PT, UP0, 0x80, 0x0 ;  /* 0x000000000000781c */ /* 0x000fe40003f0f008 */
[----:B------:R-:W-:Y:S02]  /*1170*/  PLOP3.LUT P2, PT, PT, PT, UP1, 0x80, 0x0 ;  /* 0x000000000000781c */ /* 0x000fe40003f4f018 */
[----:B---3--:R-:W-:-:S13]  /*1180*/  R2UR UR41, R4 ;  /* 0x00000000042972ca */ /* 0x008fda00000e0000 */
        /* <DEDUP_REMOVED lines=9> */
[----:B------:R-:W-:Y:S01]  /*1220*/  IMAD.U32 R7, RZ, RZ, UR11 ;  /* 0x0000000bff077e24 */ /* 0x000fe2000f8e00ff */
[----:B------:R3:W5:Y:S04]  /*1230*/  @P0 LDG.E R3, desc[UR44][R4.64] ;  /* 0x0000002c04030981 */ /* 0x000768000c1e1900 */
[----:B-1----:R3:W5:Y:S01]  /*1240*/  @P2 LDG.E R187, desc[UR44][R6.64] ;  /* 0x0000002c06bb2981 */ /* 0x002762000c1e1900 */
[----:B--2---:R-:W-:Y:S01]  /*1250*/  ISETP.NE.U32.AND P0, PT, R8, RZ, PT ;  /* 0x000000ff0800720c */ /* 0x004fe20003f05070 */
[----:B------:R-:W-:Y:S01]  /*1260*/  UMOV UR39, UR6 ;  /* 0x0000000600277c82 */ /* 0x000fe20008000000 */
[----:B------:R-:W-:Y:S02]  /*1270*/  ISETP.NE.U32.AND P1, PT, RZ, UR8, PT ;  /* 0x00000008ff007c0c */ /* 0x000fe4000bf25070 */
[----:B------:R-:W-:-:S02]  /*1280*/  ISETP.NE.AND.EX P0, PT, R9, RZ, PT, P0 ;  /* 0x000000ff0900720c */ /* 0x000fc40003f05300 */
[----:B------:R-:W-:Y:S02]  /*1290*/  ISETP.NE.AND.EX P1, PT, RZ, UR9, PT, P1 ;  /* 0x00000009ff007c0c */ /* 0x000fe4000bf25310 */
[----:B0-----:R-:W-:Y:S01]  /*12a0*/  SEL R0, R0, 0x1, P0 ;  /* 0x0000000100007807 */ /* 0x001fe20000000000 */
[----:B---34-:R-:W-:Y:S10]  /*12b0*/  @P2 BRA `(.L_x_8359) ;  /* 0x00000000002c2947 */ /* 0x018ff40003800000 */
        /* <DEDUP_REMOVED lines=8> */
[----:B-----5:R-:W2:Y:S04]  /*1340*/  LDG.E R187, desc[UR44][R4.64] ;  /* 0x0000002c04bb7981 */ /* 0x020ea8000c1e1900 */
[----:B------:R-:W2:Y:S02]  /*1350*/  LDG.E R6, desc[UR44][R4.64+0x4] ;  /* 0x0000042c04067981 */ /* 0x000ea4000c1e1900 */
[----:B--2---:R-:W-:-:S07]  /*1360*/  IMAD.IADD R187, R6, 0x1, -R187 ;  /* 0x0000000106bb7824 */ /* 0x004fce00078e0abb */
.L_x_8359:
[----:B------:R-:W-:Y:S01]  /*1370*/  IMAD R188, R0, R11, RZ ;  /* 0x0000000b00bc7224 */ /* 0x000fe200078e02ff */
[----:B------:R-:W-:Y:S06]  /*1380*/  @!P1 BRA `(.L_x_8360) ;  /* 0x0000000000189947 */ /* 0x000fec0003800000 */
[----:B------:R-:W-:-:S04]  /*1390*/  ULEA UR4, UP0, UR41, UR8, 0x2 ;  /* 0x0000000829047291 */ /* 0x000fc8000f80103f */
[----:B------:R-:W-:Y:S02]  /*13a0*/  ULEA.HI.X UR6, UR41, UR9, UR40, 0x2, UP0 ;  /* 0x0000000929067291 */ /* 0x000fe400080f1428 */
[----:B------:R-:W-:-:S04]  /*13b0*/  IMAD.U32 R4, RZ, RZ, UR4 ;  /* 0x00000004ff047e24 */ /* 0x000fc8000f8e00ff */
[----:B------:R-:W-:-:S05]  /*13c0*/  IMAD.U32 R5, RZ, RZ, UR6 ;  /* 0x00000006ff057e24 */ /* 0x000fca000f8e00ff */
[----:B------:R0:W5:Y:S01]  /*13d0*/  LDG.E R188, desc[UR44][R4.64] ;  /* 0x0000002c04bc7981 */ /* 0x000162000c1e1900 */
[----:B------:R-:W-:Y:S05]  /*13e0*/  BRA `(.L_x_8361) ;  /* 0x00000000002c7947 */ /* 0x000fea0003800000 */
.L_x_8360:
        /* <DEDUP_REMOVED lines=9> */
[----:B------:R-:W2:Y:S02]  /*1480*/  LDG.E R7, desc[UR44][R4.64+0x4] ;  /* 0x0000042c04077981 */ /* 0x000ea4000c1e1900 */
[----:B--2---:R-:W-:-:S07]  /*1490*/  IMAD.IADD R188, R7, 0x1, -R188 ;  /* 0x0000000107bc7824 */ /* 0x004fce00078e0abc */
.L_x_8361:
[----:B------:R-:W-:Y:S01]  /*14a0*/  UISETP.NE.AND UP0, UPT, UR43, 0x1, UPT ;  /* 0x000000012b00788c */ /* 0x000fe2000bf05270 */
[----:B-----5:R-:W-:Y:S01]  /*14b0*/  IMAD.IADD R188, R188, 0x1, -R3 ;  /* 0x00000001bcbc7824 */ /* 0x020fe200078e0a03 */
[----:B------:R-:W-:-:S03]  /*14c0*/  USHF.L.U32 UR38, UR5, 0x6, URZ ;  /* 0x0000000605267899 */ /* 0x000fc6000800063f */
[----:B------:R-:W-:Y:S01]  /*14d0*/  VIADD R0, R188, 0x3f ;  /* 0x0000003fbc007836 */ /* 0x000fe20000000000 */
[----:B------:R-:W-:-:S04]  /*14e0*/  PLOP3.LUT P0, PT, PT, PT, UP0, 0x80, 0x0 ;  /* 0x000000000000781c */ /* 0x000fc80003f0f008 */
[----:B------:R-:W-:-:S04]  /*14f0*/  SHF.R.S32.HI R3, RZ, 0x1f, R0 ;  /* 0x0000001fff037819 */ /* 0x000fc80000011400 */
[----:B------:R-:W-:-:S04]  /*1500*/  LEA.HI R3, R3, R0, RZ, 0x6 ;  /* 0x0000000003037211 */ /* 0x000fc800078f30ff */
[----:B0-----:R-:W-:Y:S01]  /*1510*/  SHF.R.S32.HI R5, RZ, 0x6, R3 ;  /* 0x00000006ff057819 */ /* 0x001fe20000011403 */
[----:B------:R-:W-:Y:S06]  /*1520*/  @!P0 BRA `(.L_x_8362) ;  /* 0x0000001c003c8947 */ /* 0x000fec0003800000 */
[----:B------:R-:W0:Y:S01]  /*1530*/  LDC R0, c[0x0][0x448] ;  /* 0x00011200ff007b82 */ /* 0x000e220000000800 */
[----:B------:R-:W-:Y:S01]  /*1540*/  UIADD3 UR4, UR38, 0x3f, URZ ;  /* 0x0000003f26047890 */ /* 0x000fe2000fffe03f */
[----:B------:R-:W-:Y:S01]  /*1550*/  IADD3 R187, R188, 0x40, -R187 ;  /* 0x00000040bcbb7810 */ /* 0x000fe20007ffe8bb */
        /* <DEDUP_REMOVED lines=62> */
[----:B------:R-:W-:Y:S01]  /*1940*/  CS2R R38, SRZ ;  /* 0x0000000000267805 */ /* 0x000fe2000001ff00 */
[----:B------:R-:W-:Y:S01]  /*1950*/  IMAD.MOV.U32 R169, RZ, RZ, RZ ;  /* 0x000000ffffa97224 */ /* 0x000fe200078e00ff */
[----:B------:R-:W-:-:S02]  /*1960*/  CS2R R172, SRZ ;  /* 0x0000000000ac7805 */ /* 0x000fc4000001ff00 */
[----:B------:R-:W-:Y:S02]  /*1970*/  CS2R R34, SRZ ;  /* 0x0000000000227805 */ /* 0x000fe4000001ff00 */
[----:B-1----:R-:W-:Y:S01]  /*1980*/  @P0 SHF.R.U32.HI R0, RZ, R4, R3 ;  /* 0x00000004ff000219 */ /* 0x002fe20000011603 */
[----:B------:R-:W-:Y:S01]  /*1990*/  IMAD.MOV.U32 R31, RZ, RZ, RZ ;  /* 0x000000ffff1f7224 */ /* 0x000fe200078e00ff */
[----:B------:R-:W-:Y:S02]  /*19a0*/  PLOP3.LUT P0, PT, PT, PT, PT, 0x80, 0x0 ;  /* 0x000000000000781c */ /* 0x000fe40003f0f070 */
[----:B------:R-:W-:Y:S02]  /*19b0*/  CS2R R10, SRZ ;  /* 0x00000000000a7805 */ /* 0x000fe4000001ff00 */
[----:B------:R-:W-:Y:S01]  /*19c0*/  CS2R R174, SRZ ;  /* 0x0000000000ae7805 */ /* 0x000fe2000001ff00 */
[----:B------:R-:W-:Y:S02]  /*19d0*/  IMAD.IADD R0, R187, 0x1, R0 ;  /* 0x00000001bb007824 */ /* 0x000fe400078e0200 */
[----:B------:R-:W-:-:S02]  /*19e0*/  IMAD.MOV.U32 R27, RZ, RZ, RZ ;  /* 0x000000ffff1b7224 */ /* 0x000fc400078e00ff */
[----:B------:R-:W-:Y:S01]  /*19f0*/  IMAD.MOV.U32 R9, RZ, RZ, RZ ;  /* 0x000000ffff097224 */ /* 0x000fe200078e00ff */
[----:B------:R-:W-:Y:S01]  /*1a00*/  SHF.R.S32.HI R3, RZ, 0x1f, R0 ;  /* 0x0000001fff037819 */ /* 0x000fe20000011400 */
[----:B------:R-:W-:-:S03]  /*1a10*/  IMAD.MOV.U32 R20, RZ, RZ, RZ ;  /* 0x000000ffff147224 */ /* 0x000fc600078e00ff */
[----:B------:R-:W-:Y:S01]  /*1a20*/  LEA.HI R3, R3, R0, RZ, 0x6 ;  /* 0x0000000003037211 */ /* 0x000fe200078f30ff */
[----:B------:R-:W-:-:S03]  /*1a30*/  IMAD.MOV.U32 R0, RZ, RZ, RZ ;  /* 0x000000ffff007224 */ /* 0x000fc600078e00ff */
[----:B------:R-:W-:Y:S01]  /*1a40*/  SHF.R.S32.HI R4, RZ, 0x6, R3 ;  /* 0x00000006ff047819 */ /* 0x000fe20000011403 */
[----:B------:R-:W-:-:S03]  /*1a50*/  IMAD.MOV.U32 R3, RZ, RZ, RZ ;  /* 0x000000ffff037224 */ /* 0x000fc600078e00ff */
[----:B------:R-:W-:-:S04]  /*1a60*/  VIMNMX R4, R5, R4, PT ;  /* 0x0000000405047248 */ /* 0x000fc80003fe0100 */
        /* <DEDUP_REMOVED lines=64> */
.L_x_8365:
        /* <DEDUP_REMOVED lines=172> */
.L_x_8364:
[----:B------:R-:W-:Y:S01]  /*2930*/  BAR.SYNC.DEFER_BLOCKING 0xe, 0x100 ;  /* 0x0384000000007b1d */ /* 0x000fe20000010000 */
[C---:B01----:R-:W-:Y:S01]  /*2940*/  IMAD R0, R2.reuse, 0x40, R22 ;  /* 0x0000004002007824 */ /* 0x043fe200078e0216 */
[----:B------:R-:W-:Y:S01]  /*2950*/  PLOP3.LUT P0, PT, PT, PT, PT, 0x8, 0x0 ;  /* 0x000000000000781c */ /* 0x000fe20003f0e170 */
[----:B------:R-:W-:Y:S02]  /*2960*/  VIADD R4, R2, 0x1 ;  /* 0x0000000102047836 */ /* 0x000fe40000000000 */
[----:B------:R-:W-:Y:S02]  /*2970*/  IMAD R17, R0, 0x4, R17 ;  /* 0x0000000400117824 */ /* 0x000fe400078e0211 */
[----:B------:R-:W-:Y:S01]  /*2980*/  IMAD.MOV.U32 R19, RZ, RZ, RZ ;  /* 0x000000ffff137224 */ /* 0x000fe200078e00ff */
[----:B------:R-:W-:-:S04]  /*2990*/  ISETP.NE.AND P1, PT, R4, 0x2, PT ;  /* 0x000000020400780c */ /* 0x000fc80003f25270 */
[----:B------:R-:W-:-:S04]  /*29a0*/  SEL R3, RZ, 0x1, P1 ;  /* 0x00000001ff037807 */ /* 0x000fc80000800000 */
[----:B------:R-:W-:Y:S01]  /*29b0*/  LOP3.LUT R16, R16, R3, RZ, 0x3c, !PT ;  /* 0x0000000310107212 */ /* 0x000fe200078e3cff */
[----:B------:R-:W-:Y:S01]  /*29c0*/  IMAD.MOV.U32 R3, RZ, RZ, RZ ;  /* 0x000000ffff037224 */ /* 0x000fe200078e00ff */
        /* <DEDUP_REMOVED lines=130> */
[----:B------:R-:W-:Y:S01]  /*31f0*/  SEL R2, R4, RZ, P1 ;  /* 0x000000ff04027207 */ /* 0x000fe20000800000 */
[----:B------:R-:W-:Y:S06]  /*3200*/  BAR.ARV 0xf, 0x100 ;  /* 0x03c4000000007b1d */ /* 0x000fec0000002000 */
[----:B------:R-:W-:Y:S05]  /*3210*/  BRA `(.L_x_8363) ;  /* 0x0000009c003c7947 */ /* 0x000fea0003800000 */
.L_x_8362:
        /* <DEDUP_REMOVED lines=24> */
[----:B0-----:R-:W-:Y:S02]  /*33a0*/  ISETP.NE.AND P0, PT, R0, 0x1, PT ;  /* 0x000000010000780c */ /* 0x001fe40003f05270 */
        /* <DEDUP_REMOVED lines=12> */
[----:B------:R-:W0:Y:S01]  /*3470*/  @P0 LDC R0, c[0x0][0x44c] ;  /* 0x00011300ff000b82 */ /* 0x000e220000000800 */
[----:B------:R-:W-:-:S02]  /*3480*/  CS2R R42, SRZ ;  /* 0x00000000002a7805 */ /* 0x000fc4000001ff00 */
[----:B------:R-:W-:Y:S02]  /*3490*/  CS2R R92, SRZ ;  /* 0x00000000005c7805 */ /* 0x000fe4000001ff00 */
        /* <DEDUP_REMOVED lines=24> */
[----:B------:R-:W-:Y:S01]  /*3620*/  CS2R R38, SRZ ;  /* 0x0000000000267805 */ /* 0x000fe2000001ff00 */
[----:B------:R-:W-:Y:S01]  /*3630*/  IMAD.U32 R0, RZ, RZ, UR4 ;  /* 0x00000004ff007e24 */ /* 0x000fe2000f8e00ff */
[----:B------:R-:W-:Y:S01]  /*3640*/  CS2R R172, SRZ ;  /* 0x0000000000ac7805 */ /* 0x000fe2000001ff00 */
[----:B------:R-:W-:Y:S01]  /*3650*/  IMAD.MOV.U32 R169, RZ, RZ, RZ ;  /* 0x000000ffffa97224 */ /* 0x000fe200078e00ff */
[----:B------:R-:W-:-:S02]  /*3660*/  CS2R R34, SRZ ;  /* 0x0000000000227805 */ /* 0x000fc4000001ff00 */
[----:B-1----:R-:W-:Y:S01]  /*3670*/  @P0 SHF.R.U32.HI R0, RZ, R4, R3 ;  /* 0x00000004ff000219 */ /* 0x002fe20000011603 */
[----:B------:R-:W-:Y:S01]  /*3680*/  IMAD.MOV.U32 R31, RZ, RZ, RZ ;  /* 0x000000ffff1f7224 */ /* 0x000fe200078e00ff */
[----:B------:R-:W-:Y:S02]  /*3690*/  PLOP3.LUT P0, PT, PT, PT, PT, 0x80, 0x0 ;  /* 0x000000000000781c */ /* 0x000fe40003f0f070 */
[----:B------:R-:W-:Y:S02]  /*36a0*/  CS2R R10, SRZ ;  /* 0x00000000000a7805 */ /* 0x000fe4000001ff00 */
[----:B------:R-:W-:Y:S01]  /*36b0*/  CS2R R174, SRZ ;  /* 0x0000000000ae7805 */ /* 0x000fe2000001ff00 */
[----:B------:R-:W-:Y:S02]  /*36c0*/  IMAD.IADD R0, R7, 0x1, R0 ;  /* 0x0000000107007824 */ /* 0x000fe400078e0200 */
[----:B------:R-:W-:Y:S02]  /*36d0*/  IMAD.MOV.U32 R27, RZ, RZ, RZ ;  /* 0x000000ffff1b7224 */ /* 0x000fe400078e00ff */
        /* <DEDUP_REMOVED lines=38> */
.L_x_8366:
        /* <DEDUP_REMOVED lines=9> */
.L_x_8556:
[----:B------:R-:W-:Y:S05]  /*39d0*/  @!P0 BRA `(.L_x_8368) ;  /* 0x0000000000048947 */ /* 0x000fea0003800000 */
[----:B------:R-:W-:Y:S01]  /*39e0*/  BPT.TRAP 0x1 ;  /* 0x000000040000795c */ /* 0x000fe20000300000 */
.L_x_8368:
[----:B------:R-:W-:Y:S01]  /*39f0*/  IMAD R5, R2, 0x8, R17 ;  /* 0x0000000802057824 */ /* 0x000fe200078e0211 */
[----:B------:R-:W-:-:S04]  /*3a00*/  SHF.L.U32 R8, R16, 0x1f, RZ ;  /* 0x0000001f10087819 */ /* 0x000fc800000006ff */
[----:B------:R1:W2:Y:S01]  /*3a10*/  SYNCS.PHASECHK.TRANS64.TRYWAIT P1, [R5+URZ+0x38830], R8 ;  /* 0x03883008050075a7 */ /* 0x0002a2000802017f */
[----:B------:R-:W-:Y:S05]  /*3a20*/  @!P0 BRA `(.L_x_8369) ;  /* 0x0000000000048947 */ /* 0x000fea0003800000 */
[----:B------:R-:W-:Y:S01]  /*3a30*/  BPT.TRAP 0x1 ;  /* 0x000000040000795c */ /* 0x000fe20000300000 */
.L_x_8369:
[----:B------:R-:W-:-:S05]  /*3a40*/  VIADD R0, R17, 0x22400 ;  /* 0x0002240011007836 */ /* 0x000fca0000000000 */
[----:B------:R-:W-:-:S04]  /*3a50*/  SHF.R.U32.HI R0, RZ, 0x4, R0 ;  /* 0x00000004ff007819 */ /* 0x000fc80000011600 */
[----:B------:R-:W-:Y:S01]  /*3a60*/  LOP3.LUT R0, R0, 0x3fff, RZ, 0xc0, !PT ;  /* 0x00003fff00007812 */ /* 0x000fe200078ec0ff */
[----:B--2---:R-:W-:Y:S06]  /*3a70*/  @P1 BRA `(.L_x_8370) ;  /* 0x0000000000081947 */ /* 0x004fec0003800000 */
[----:B------:R-:W2:Y:S02]  /*3a80*/  SYNCS.PHASECHK.TRANS64.TRYWAIT P1, [R5+URZ+0x38830], R8 ;  /* 0x03883008050075a7 */ /* 0x000ea4000802017f */
[----:B--2---:R-:W-:Y:S05]  /*3a90*/  @!P1 BRA `(.L_x_8371) ;  /* 0x0000014400d09947 */ /* 0x004fea0003800000 */
.L_x_8370:
        /* <DEDUP_REMOVED lines=18> */
[C---:B------:R-:W-:Y:S02]  /*3bc0*/  VIADD R6, R3.reuse, 0x2 ;  /* 0x0000000203067836 */ /* 0x040fe40000000000 */
        /* <DEDUP_REMOVED lines=21> */
.L_x_8557:
[----:B------:R-:W-:Y:S05]  /*3d20*/  @!P0 BRA `(.L_x_8373) ;  /* 0x0000000000048947 */ /* 0x000fea0003800000 */
[----:B------:R-:W-:Y:S01]  /*3d30*/  BPT.TRAP 0x1 ;  /* 0x000000040000795c */ /* 0x000fe20000300000 */
.L_x_8373:
[----:B------:R4:W0:Y:S01]  /*3d40*/  SYNCS.PHASECHK.TRANS64.TRYWAIT P1, [R5+URZ+0x38850], R8 ;  /* 0x03885008050075a7 */ /* 0x000822000802017f */
[----:B------:R-:W-:Y:S05]  /*3d50*/  @!P0 BRA `(.L_x_8374) ;  /* 0x0000000000048947 */ /* 0x000fea0003800000 */
[----:B------:R-:W-:Y:S01]  /*3d60*/  BPT.TRAP 0x1 ;  /* 0x000000040000795c */ /* 0x000fe20000300000 */
.L_x_8374:
        /* <DEDUP_REMOVED lines=12> */
.L_x_8375:
[----:B------:R-:W-:Y:S01]  /*3e30*/  R2UR UR20, R4 ;  /* 0x00000000041472ca */ /* 0x000fe200000e0000 */
[----:B------:R-:W-:Y:S01]  /*3e40*/  WARPGROUP.ARRIVE ;  /* 0x00000000000079c5 */ /* 0x000fe20000000000 */
[----:B------:R-:W-:Y:S01]  /*3e50*/  R2UR UR22, R6 ;  /* 0x00000000061672ca */ /* 0x000fe200000e0000 */
[----:B------:R-:W-:Y:S01]  /*3e60*/  UMOV UR21, 0x40000040 ;  /* 0x4000004000157882 */ /* 0x000fe20000000000 */
[----:B------:R-:W-:Y:S01]  /*3e70*/  UMOV UR23, 0x40000040 ;  /* 0x4000004000177882 */ /* 0x000fe20000000000 */
[----:B012-4-:R-:W-:Y:S01]  /*3e80*/  VIADD R8, R4, 0x2 ;  /* 0x0000000204087836 */ /* 0x017fe20000000000 */
[----:B------:R-:W-:Y:S01]  /*3e90*/  UMOV UR25, 0x40000040 ;  /* 0x4000004000197882 */ /* 0x000fe20000000000 */
[----:B------:R-:W-:Y:S01]  /*3ea0*/  VIADD R7, R6, 0x2 ;  /* 0x0000000206077836 */ /* 0x000fe20000000000 */
        /* <DEDUP_REMOVED lines=8> */
[----:B------:R-:W-:-:S02]  /*3f30*/  VIADD R10, R6, 0x800 ;  /* 0x00000800060a7836 */ /* 0x000fc40000000000 */
[----:B------:R-:W1:Y:S01]  /*3f40*/  S2R R57, SR_TID.X ;  /* 0x0000000000397919 */ /* 0x000e620000002100 */
[----:B------:R-:W-:Y:S01]  /*3f50*/  IMAD R217, R2, 0x1000, R19 ;  /* 0x0000100002d97824 */ /* 0x000fe200078e0213 */
[----:B------:R-:W-:-:S03]  /*3f60*/  UMOV UR7, 0x40000040 ;  /* 0x4000004000077882 */ /* 0x000fc60000000000 */
[C---:B------:R-:W-:Y:S01]  /*3f70*/  VIADD R219, R217.reuse, 0x80 ;  /* 0x00000080d9db7836 */ /* 0x040fe20000000000 */
[----:B------:R-:W-:Y:S02]  /*3f80*/  R2UR UR6, R217 ;  /* 0x00000000d90672ca */ /* 0x000fe400000e0000 */
        /* <DEDUP_REMOVED lines=277> */
[----:B------:R-:W-:-:S02]  /*50e0*/  IMAD.IADD R10, R11, 0x1, R10 ;  /* 0x000000010b0a7824 */ /* 0x000fc400078e020a */
        /* <DEDUP_REMOVED lines=17> */
[----:B------:R-:W-:Y:S01]  /*5200*/  IMAD.MOV.U32 R8, RZ, RZ, 0x1000 ;  /* 0x00001000ff087424 */ /* 0x000fe200078e00ff */
[----:B------:R-:W0:Y:S04]  /*5210*/  LDC R10, c[0x0][0x448] ;  /* 0x00011200ff0a7b82 */ /* 0x000e280000000800 */
[----:B------:R-:W-:-:S04]  /*5220*/  SEL R8, R8, 0xf80, P1 ;  /* 0x00000f8008087807 */ /* 0x000fc80000800000 */
[----:B------:R-:W-:-:S04]  /*5230*/  LOP3.LUT R8, R8, 0x1e00, RZ, 0xc0, !PT ;  /* 0x00001e0008087812 */ /* 0x000fc800078ec0ff */
[CC--:B------:R-:W-:Y:S02]  /*5240*/  IADD3 R9, R7.reuse, R8.reuse, R4 ;  /* 0x0000000807097210 */ /* 0x0c0fe40007ffe004 */
[----:B------:R-:W-:Y:S02]  /*5250*/  IADD3 R6, R7, R8, R6 ;  /* 0x0000000807067210 */ /* 0x000fe40007ffe006 */
[----:B0-----:R-:W-:-:S13]  /*5260*/  ISETP.NE.AND P1, PT, R10, 0x1, PT ;  /* 0x000000010a00780c */ /* 0x001fda0003f25270 */
[----:B------:R-:W0:Y:S08]  /*5270*/  @P1 LDC R7, c[0x0][0x44c] ;  /* 0x00011300ff071b82 */ /* 0x000e300000000800 */
[----:B------:R-:W1:Y:S01]  /*5280*/  @P1 LDC R8, c[0x0][0x450] ;  /* 0x00011400ff081b82 */ /* 0x000e620000000800 */
        /* <DEDUP_REMOVED lines=8> */
[----:B0-----:R-:W-:-:S05]  /*5310*/  @P1 IMAD.HI.U32 R7, R6, R7, RZ ;  /* 0x0000000706071227 */ /* 0x001fca00078e00ff */
[----:B-1----:R-:W-:Y:S01]  /*5320*/  @P1 SHF.R.U32.HI R6, RZ, R8, R7 ;  /* 0x00000008ff061219 */ /* 0x002fe20000011607 */
[C---:B------:R-:W-:Y:S02]  /*5330*/  IMAD R7, R168.reuse, -0x40, R11 ;  /* 0xffffffc0a8077824 */ /* 0x040fe400078e020b */
[----:B------:R-:W-:Y:S02]  /*5340*/  VIADD R168, R168, 0xfffffffe ;  /* 0xfffffffea8a87836 */ /* 0x000fe40000000000 */
[----:B------:R-:W0:Y:S01]  /*5350*/  SHFL.IDX PT, R9, R6, RZ, 0x1c1f ;  /* 0x001c1fff06097589 */ /* 0x000e2200000e0000 */
[----:B------:R-:W-:Y:S02]  /*5360*/  IADD3 R8, R188, 0x1, R7 ;  /* 0x00000001bc087810 */ /* 0x000fe40007ffe007 */
[----:B------:R-:W-:Y:S01]  /*5370*/  IADD3 R7, -R18, R7, R188 ;  /* 0x0000000712077210 */ /* 0x000fe20007ffe1bc */
[----:B------:R-:W1:Y:S01]  /*5380*/  SHFL.IDX PT, R6, R6, 0x1, 0x1c1f ;  /* 0x003c1f0006067f89 */ /* 0x000e6200000e0000 */
[----:B------:R-:W-:-:S02]  /*5390*/  IADD3 R8, -R187, R8, -R18 ;  /* 0x00000008bb087210 */ /* 0x000fc40007ffe912 */
[----:B------:R-:W-:Y:S02]  /*53a0*/  R2UR UR30, R168 ;  /* 0x00000000a81e72ca */ /* 0x000fe400000e0000 */
[----:B0-----:R-:W-:-:S04]  /*53b0*/  VIADDMNMX R9, R9, R8, R7, PT ;  /* 0x0000000809097246 */ /* 0x001fc80003800107 */
[C---:B------:R-:W-:Y:S02]  /*53c0*/  ISETP.GT.AND P2, PT, R9.reuse, RZ, PT ;  /* 0x000000ff0900720c */ /* 0x040fe40003f44270 */
[C---:B------:R-:W-:Y:S02]  /*53d0*/  ISETP.GT.AND P3, PT, R9.reuse, 0x1, PT ;  /* 0x000000010900780c */ /* 0x040fe40003f64270 */
[----:B------:R-:W-:Y:S02]  /*53e0*/  ISETP.GT.AND P4, PT, R9, 0x8, PT ;  /* 0x000000080900780c */ /* 0x000fe40003f84270 */
[----:B-1----:R-:W-:Y:S01]  /*53f0*/  VIADDMNMX R8, R6, R8, R7, PT ;  /* 0x0000000806087246 */ /* 0x002fe20003800107 */
        /* <DEDUP_REMOVED lines=64> */
[----:B0-----:R-:W-:Y:S02]  /*5800*/  FMNMX.FTZ R11, R10, R9, !PT ;  /* 0x000000090a0b7209 */ /* 0x001fe40007810000 */
[----:B------:R-:W-:Y:S02]  /*5810*/  FSEL R35, R35, -INF , P2 ;  /* 0xff80000023237808 */ /* 0x000fe40001000000 */
[----:B------:R-:W-:Y:S01]  /*5820*/  FMNMX.FTZ R6, R34, R7, !PT ;  /* 0x0000000722067209 */ /* 0x000fe20007810000 */
[----:B------:R-:W0:Y:S01]  /*5830*/  SHFL.BFLY PT, R12, R11, 0x1, 0x1f ;  /* 0x0c201f000b0c7f89 */ /* 0x000e2200000e0000 */
        /* <DEDUP_REMOVED lines=15> */
[----:B0-----:R-:W-:Y:S02]  /*5930*/  FMNMX.FTZ R7, R11, R12, !PT ;  /* 0x0000000c0b077209 */ /* 0x001fe40007810000 */
[----:B------:R-:W-:Y:S02]  /*5940*/  ISETP.GT.AND P2, PT, R8, 0x30, PT ;  /* 0x000000300800780c */ /* 0x000fe40003f44270 */
[----:B------:R-:W-:Y:S01]  /*5950*/  FSEL R47, R47, -INF , P4 ;  /* 0xff8000002f2f7808 */ /* 0x000fe20002000000 */
[C---:B------:R-:W-:Y:S01]  /*5960*/  FMUL.FTZ R10, R7.reuse, UR28 ;  /* 0x0000001c070a7c20 */ /* 0x040fe20008410000 */
        /* <DEDUP_REMOVED lines=12> */
[----:B------:R-:W-:Y:S01]  /*5a30*/  MUFU.EX2 R6, R24 ;  /* 0x0000001800067308 */ /* 0x000fe20000000800 */
        /* <DEDUP_REMOVED lines=14> */
[--C-:B------:R-:W-:Y:S01]  /*5b20*/  FFMA.FTZ R171, R48, UR28, -R56.reuse ;  /* 0x0000001c30ab7c23 */ /* 0x100fe20008010838 */
[----:B------:R-:W0:Y:S01]  /*5b30*/  SHFL.BFLY PT, R21, R8, 0x2, 0x1f ;  /* 0x0c401f0008157f89 */ /* 0x000e2200000e0000 */
[--C-:B------:R-:W-:Y:S01]  /*5b40*/  FFMA.FTZ R172, R49, UR28, -R56.reuse ;  /* 0x0000001c31ac7c23 */ /* 0x100fe20008010838 */
[--C-:B------:R-:W-:Y:S01]  /*5b50*/  FFMA.FTZ R173, R52, UR28, -R56.reuse ;  /* 0x0000001c34ad7c23 */ /* 0x100fe20008010838 */
[--C-:B------:R-:W-:Y:S01]  /*5b60*/  FFMA.FTZ R174, R53, UR28, -R56.reuse ;  /* 0x0000001c35ae7c23 */ /* 0x100fe20008010838 */
[----:B------:R-:W1:Y:S08]  /*5b70*/  MUFU.EX2 R9, R9 ;  /* 0x0000000900097308 */ /* 0x000e700000000800 */
[----:B------:R-:W-:Y:S08]  /*5b80*/  MUFU.EX2 R10, R10 ;  /* 0x0000000a000a7308 */ /* 0x000ff00000000800 */
[----:B------:R-:W2:Y:S01]  /*5b90*/  MUFU.EX2 R11, R11 ;  /* 0x0000000b000b7308 */ /* 0x000ea20000000800 */
[----:B-1----:R-:W-:Y:S01]  /*5ba0*/  F2FP.F16.F32.PACK_AB R152, R9, R6 ;  /* 0x000000060998723e */ /* 0x002fe200000000ff */
[----:B------:R-:W-:Y:S01]  /*5bb0*/  FADD.FTZ R9, R6, R9 ;  /* 0x0000000906097221 */ /* 0x000fe20000010000 */
[----:B------:R-:W-:Y:S01]  /*5bc0*/  IMAD.U32 R6, RZ, RZ, UR38 ;  /* 0x00000026ff067e24 */ /* 0x000fe2000f8e00ff */
[----:B0-----:R-:W-:Y:S01]  /*5bd0*/  FMNMX.FTZ R24, R8, R21, !PT ;  /* 0x0000001508187209 */ /* 0x001fe20007810000 */
[----:B------:R-:W-:-:S03]  /*5be0*/  FFMA.FTZ R21, R41, UR28, -R56 ;  /* 0x0000001c29157c23 */ /* 0x000fc60008010838 */
        /* <DEDUP_REMOVED lines=8> */
[----:B0-----:R-:W-:-:S02]  /*5c70*/  FMNMX.FTZ R8, R24, R25, !PT ;  /* 0x0000001918087209 */ /* 0x001fc40007810000 */
[C---:B-1----:R-:W-:Y:S01]  /*5c80*/  F2FP.F16.F32.PACK_AB R156, R13.reuse, R12 ;  /* 0x0000000c0d9c723e */ /* 0x042fe200000000ff */
[----:B------:R-:W-:Y:S01]  /*5c90*/  FADD.FTZ R12, R12, R11 ;  /* 0x0000000b0c0c7221 */ /* 0x000fe20000010000 */
[C---:B------:R-:W-:Y:S01]  /*5ca0*/  FSETP.NEU.FTZ.AND P2, PT, R8.reuse, -INF , PT ;  /* 0xff8000000800780b */ /* 0x040fe20003f5d000 */
[----:B------:R-:W-:Y:S02]  /*5cb0*/  FMUL.FTZ R24, R8, UR28 ;  /* 0x0000001c08187c20 */ /* 0x000fe40008410000 */
[----:B------:R-:W-:Y:S01]  /*5cc0*/  MUFU.EX2 R20, R20 ;  /* 0x0000001400147308 */ /* 0x000fe20000000800 */
[----:B------:R-:W-:Y:S02]  /*5cd0*/  FADD.FTZ R13, R13, R12 ;  /* 0x0000000c0d0d7221 */ /* 0x000fe40000010000 */
[----:B------:R-:W-:Y:S02]  /*5ce0*/  FSEL R25, R24, RZ, P2 ;  /* 0x000000ff18197208 */ /* 0x000fe40001000000 */
        /* <DEDUP_REMOVED lines=21> */
[----:B--2---:R-:W-:Y:S01]  /*5e40*/  F2FP.F16.F32.PACK_AB R158, R15, R14 ;  /* 0x0000000e0f9e723e */ /* 0x004fe200000000ff */
[----:B------:R-:W-:Y:S01]  /*5e50*/  FADD.FTZ R14, R14, R13 ;  /* 0x0000000d0e0e7221 */ /* 0x000fe20000010000 */
[----:B------:R-:W-:-:S03]  /*5e60*/  @!P2 VIADD R5, R5, 0x38860 ;  /* 0x000388600505a836 */ /* 0x000fc60000000000 */
[----:B------:R-:W-:Y:S01]  /*5e70*/  FADD.FTZ R15, R15, R14 ;  /* 0x0000000e0f0f7221 */ /* 0x000fe20000010000 */
[----:B------:R-:W1:Y:S01]  /*5e80*/  MUFU.EX2 R176, R176 ;  /* 0x000000b000b07308 */ /* 0x000e620000000800 */
[----:B------:R-:W-:-:S07]  /*5e90*/  @!P2 PRMT R5, RZ, 0x654, R5 ;  /* 0x00000654ff05a816 */ /* 0x000fce0000000005 */
[----:B------:R-:W-:Y:S08]  /*5ea0*/  MUFU.EX2 R177, R177 ;  /* 0x000000b100b17308 */ /* 0x000ff00000000800 */
[----:B------:R-:W2:Y:S01]  /*5eb0*/  MUFU.EX2 R178, R178 ;  /* 0x000000b200b27308 */ /* 0x000ea20000000800 */
[----:B-1----:R-:W-:Y:S01]  /*5ec0*/  F2FP.F16.F32.PACK_AB R153, R176, R175 ;  /* 0x000000afb099723e */ /* 0x002fe200000000ff */
[----:B------:R-:W-:-:S06]  /*5ed0*/  FADD.FTZ R176, R175, R176 ;  /* 0x000000b0afb07221 */ /* 0x000fcc0000010000 */
[----:B------:R-:W-:Y:S08]  /*5ee0*/  MUFU.EX2 R179, R179 ;  /* 0x000000b300b37308 */ /* 0x000ff00000000800 */
[----:B------:R-:W1:Y:S01]  /*5ef0*/  MUFU.EX2 R180, R180 ;  /* 0x000000b400b47308 */ /* 0x000e620000000800 */
[----:B--2---:R-:W-:Y:S01]  /*5f00*/  F2FP.F16.F32.PACK_AB R155, R178, R177 ;  /* 0x000000b1b29b723e */ /* 0x004fe200000000ff */
[----:B------:R-:W-:Y:S01]  /*5f10*/  BAR.SYNC.DEFER_BLOCKING 0xf, 0x100 ;  /* 0x03c4000000007b1d */ /* 0x000fe20000010000 */
[----:B------:R-:W-:-:S04]  /*5f20*/  FADD.FTZ R177, R177, R176 ;  /* 0x000000b0b1b17221 */ /* 0x000fc80000010000 */
[----:B------:R-:W-:Y:S01]  /*5f30*/  FADD.FTZ R178, R178, R177 ;  /* 0x000000b1b2b27221 */ /* 0x000fe20000010000 */
[----:B------:R-:W-:Y:S08]  /*5f40*/  MUFU.EX2 R181, R181 ;  /* 0x000000b500b57308 */ /* 0x000ff00000000800 */
[----:B------:R-:W2:Y:S01]  /*5f50*/  MUFU.EX2 R182, R182 ;  /* 0x000000b600b67308 */ /* 0x000ea20000000800 */
[----:B-1----:R-:W-:Y:S01]  /*5f60*/  F2FP.F16.F32.PACK_AB R157, R180, R179 ;  /* 0x000000b3b49d723e */ /* 0x002fe200000000ff */
[----:B------:R-:W-:-:S04]  /*5f70*/  FADD.FTZ R179, R179, R178 ;  /* 0x000000b2b3b37221 */ /* 0x000fc80000010000 */
[----:B------:R-:W-:Y:S02]  /*5f80*/  FADD.FTZ R180, R180, R179 ;  /* 0x000000b3b4b47221 */ /* 0x000fe40000010000 */
[----:B------:R-:W1:Y:S01]  /*5f90*/  MUFU.EX2 R21, R21 ;  /* 0x0000001500157308 */ /* 0x000e620000000800 */
[----:B------:R3:W-:Y:S07]  /*5fa0*/  STSM.16.M88.4 [R185+0x36400], R152 ;  /* 0x03640098b9007844 */ /* 0x0007ee0000000200 */
[----:B------:R-:W-:Y:S01]  /*5fb0*/  MUFU.EX2 R169, R169 ;  /* 0x000000a900a97308 */ /* 0x000fe20000000800 */
[----:B--2---:R-:W-:Y:S01]  /*5fc0*/  F2FP.F16.F32.PACK_AB R159, R182, R181 ;  /* 0x000000b5b69f723e */ /* 0x004fe200000000ff */
[----:B------:R-:W-:-:S04]  /*5fd0*/  FADD.FTZ R181, R181, R180 ;  /* 0x000000b4b5b57221 */ /* 0x000fc80000010000 */
[----:B------:R2:W-:Y:S01]  /*5fe0*/  STSM.16.M88.4 [R190], R156 ;  /* 0x0000009cbe007844 */ /* 0x0005e20000000200 */
[----:B------:R-:W-:Y:S01]  /*5ff0*/  FADD.FTZ R182, R182, R181 ;  /* 0x000000b5b6b67221 */ /* 0x000fe20000010000 */
[----:B------:R-:W4:Y:S01]  /*6000*/  MUFU.EX2 R170, R170 ;  /* 0x000000aa00aa7308 */ /* 0x000f220000000800 */
[----:B-1----:R-:W-:Y:S01]  /*6010*/  F2FP.F16.F32.PACK_AB R160, R21, R20 ;  /* 0x0000001415a0723e */ /* 0x002fe200000000ff */
[----:B------:R-:W-:-:S04]  /*6020*/  FADD.FTZ R20, R20, R15 ;  /* 0x0000000f14147221 */ /* 0x000fc80000010000 */
[----:B------:R-:W-:Y:S02]  /*6030*/  FADD.FTZ R20, R21, R20 ;  /* 0x0000001415147221 */ /* 0x000fe40000010000 */
[----:B------:R-:W-:Y:S08]  /*6040*/  MUFU.EX2 R183, R183 ;  /* 0x000000b700b77308 */ /* 0x000ff00000000800 */
[----:B------:R-:W1:Y:S01]  /*6050*/  MUFU.EX2 R212, R212 ;  /* 0x000000d400d47308 */ /* 0x000e620000000800 */
[----:B----4-:R-:W-:Y:S01]  /*6060*/  F2FP.F16.F32.PACK_AB R162, R170, R169 ;  /* 0x000000a9aaa2723e */ /* 0x010fe200000000ff */
[----:B------:R-:W-:-:S04]  /*6070*/  FADD.FTZ R169, R169, R20 ;  /* 0x00000014a9a97221 */ /* 0x000fc80000010000 */
[----:B------:R-:W-:Y:S02]  /*6080*/  FADD.FTZ R170, R170, R169 ;  /* 0x000000a9aaaa7221 */ /* 0x000fe40000010000 */
[----:B------:R-:W-:Y:S08]  /*6090*/  MUFU.EX2 R211, R211 ;  /* 0x000000d300d37308 */ /* 0x000ff00000000800 */
        /* <DEDUP_REMOVED lines=8> */
[----:B------:R2:W-:Y:S01]  /*6120*/  STSM.16.M88.4 [R186], R160 ;  /* 0x000000a0ba007844 */ /* 0x0005e20000000200 */
[----:B------:R-:W-:Y:S01]  /*6130*/  FADD.FTZ R214, R214, R211 ;  /* 0x000000d3d6d67221 */ /* 0x000fe20000010000 */
[----:B------:R-:W-:Y:S08]  /*6140*/  MUFU.EX2 R173, R173 ;  /* 0x000000ad00ad7308 */ /* 0x000ff00000000800 */
[----:B------:R-:W4:Y:S01]  /*6150*/  MUFU.EX2 R174, R174 ;  /* 0x000000ae00ae7308 */ /* 0x000f220000000800 */
[----:B-1----:R-:W-:Y:S01]  /*6160*/  F2FP.F16.F32.PACK_AB R164, R172, R171 ;  /* 0x000000abaca4723e */ /* 0x002fe200000000ff */
[----:B------:R-:W-:-:S04]  /*6170*/  FADD.FTZ R171, R171, R170 ;  /* 0x000000aaabab7221 */ /* 0x000fc80000010000 */
[----:B------:R-:W-:Y:S02]  /*6180*/  FADD.FTZ R172, R172, R171 ;  /* 0x000000abacac7221 */ /* 0x000fe40000010000 */
[----:B------:R-:W-:Y:S08]  /*6190*/  MUFU.EX2 R213, R213 ;  /* 0x000000d500d57308 */ /* 0x000ff00000000800 */
[----:B------:R-:W1:Y:S01]  /*61a0*/  MUFU.EX2 R216, R216 ;  /* 0x000000d800d87308 */ /* 0x000e620000000800 */
[----:B----4-:R-:W-:-:S07]  /*61b0*/  F2FP.F16.F32.PACK_AB R166, R174, R173 ;  /* 0x000000adaea6723e */ /* 0x010fce00000000ff */
[----:B------:R-:W-:Y:S08]  /*61c0*/  MUFU.EX2 R215, R215 ;  /* 0x000000d700d77308 */ /* 0x000ff00000000800 */
[----:B------:R-:W4:Y:S01]  /*61d0*/  MUFU.EX2 R218, R218 ;  /* 0x000000da00da7308 */ /* 0x000f220000000800 */
[----:B-1----:R-:W-:Y:S01]  /*61e0*/  F2FP.F16.F32.PACK_AB R165, R216, R213 ;  /* 0x000000d5d8a5723e */ /* 0x002fe200000000ff */
[----:B------:R-:W-:-:S04]  /*61f0*/  FADD.FTZ R213, R213, R214 ;  /* 0x000000d6d5d57221 */ /* 0x000fc80000010000 */
[----:B------:R-:W-:Y:S01]  /*6200*/  FADD.FTZ R216, R216, R213 ;  /* 0x000000d5d8d87221 */ /* 0x000fe20000010000 */
[----:B----4-:R-:W-:-:S03]  /*6210*/  F2FP.F16.F32.PACK_AB R167, R218, R215 ;  /* 0x000000d7daa7723e */ /* 0x010fc600000000ff */
[----:B------:R-:W-:Y:S02]  /*6220*/  FADD.FTZ R215, R215, R216 ;  /* 0x000000d8d7d77221 */ /* 0x000fe40000010000 */
[----:B------:R2:W-:Y:S01]  /*6230*/  STSM.16.M88.4 [R189], R164 ;  /* 0x000000a4bd007844 */ /* 0x0005e20000000200 */
[----:B0-----:R-:W-:-:S06]  /*6240*/  WARPGROUP.ARRIVE ;  /* 0x00000000000079c5 */ /* 0x001fcc0000000000 */
[----:B------:R-:W-:Y:S01]  /*6250*/  HGMMA.64x256x16.F32 R24, R152, gdesc[UR4].tnspB, RZ, !UPT, gsb0 ;  /* 0x43e0000498187df0 */ /* 0x000fe2000c0008ff */
[----:B------:R-:W-:Y:S01]  /*6260*/  R2UR UR6, R219 ;  /* 0x00000000db0672ca */ /* 0x000fe200000e0000 */
[----:B------:R-:W-:Y:S01]  /*6270*/  UMOV UR7, 0x40000040 ;  /* 0x4000004000077882 */ /* 0x000fe20000000000 */
[C---:B------:R-:W-:Y:S02]  /*6280*/  VIADD R219, R217.reuse, 0x100 ;  /* 0x00000100d9db7836 */ /* 0x040fe40000000000 */
[----:B------:R-:W-:Y:S01]  /*6290*/  VIADD R217, R217, 0x180 ;  /* 0x00000180d9d97836 */ /* 0x000fe20000000000 */
[----:B------:R-:W-:Y:S02]  /*62a0*/  WARPGROUP.DEPBAR.LE gsb0, 0x0 ;  /* 0x00008000000079c5 */ /* 0x000fe40000010000 */
[----:B------:R-:W-:Y:S01]  /*62b0*/  WARPGROUP.ARRIVE ;  /* 0x00000000000079c5 */ /* 0x000fe20000000000 */
[----:B---3--:R-:W0:-:S15]  /*62c0*/  @P1 LDC R152, c[0x0][0x44c] ;  /* 0x00011300ff981b82 */ /* 0x008e1e0000000800 */
[----:B------:R-:W-:-:S04]  /*62d0*/  NOP ;  /* 0x0000000000007918 */ /* 0x000fc80000000000 */
[----:B------:R-:W-:Y:S01]  /*62e0*/  HGMMA.64x256x16.F32 R24, R156, gdesc[UR4].tnspB, R24, gsb0 ;  /* 0x43e000049c187df0 */ /* 0x000fe20008000818 */
[----:B------:R-:W-:Y:S01]  /*62f0*/  R2UR UR6, R219 ;  /* 0x00000000db0672ca */ /* 0x000fe200000e0000 */
[----:B------:R-:W-:Y:S01]  /*6300*/  UMOV UR7, 0x40000040 ;  /* 0x4000004000077882 */ /* 0x000fe20000000000 */
[----:B------:R-:W1:Y:S01]  /*6310*/  @P1 LDC R154, c[0x0][0x450] ;  /* 0x00011400ff9a1b82 */ /* 0x000e620000000800 */
[----:B0-----:R-:W-:-:S05]  /*6320*/  @P1 IMAD.HI.U32 R9, R152, UR38, RZ ;  /* 0x0000002698091c27 */ /* 0x001fca000f8e00ff */
[----:B-1----:R-:W-:-:S04]  /*6330*/  @P1 SHF.R.U32.HI R6, RZ, R154, R9 ;  /* 0x0000009aff061219 */ /* 0x002fc80000011609 */
[----:B------:R-:W-:-:S04]  /*6340*/  IADD3 R6, R6, R188, -R187 ;  /* 0x000000bc06067210 */ /* 0x000fc80007ffe8bb */
[----:B------:R-:W-:-:S04]  /*6350*/  SHF.R.S32.HI R9, RZ, 0x1f, R6 ;  /* 0x0000001fff097819 */ /* 0x000fc80000011406 */
[----:B------:R-:W-:Y:S01]  /*6360*/  LEA.HI R9, R9, R6, RZ, 0x6 ;  /* 0x0000000609097211 */ /* 0x000fe200078f30ff */
[----:B------:R-:W-:-:S03]  /*6370*/  FADD.FTZ R6, R218, R215 ;  /* 0x000000d7da067221 */ /* 0x000fc60000010000 */
[----:B------:R-:W-:-:S04]  /*6380*/  SHF.R.S32.HI R9, RZ, 0x6, R9 ;  /* 0x00000006ff097819 */ /* 0x000fc80000011409 */
[----:B------:R-:W-:-:S13]  /*6390*/  R2UR UR29, R9 ;  /* 0x00000000091d72ca */ /* 0x000fda00000e0000 */
[----:B------:R-:W-:-:S04]  /*63a0*/  UISETP.LT.AND UP0, UPT, URZ, UR29, UPT ;  /* 0x0000001d3f00728c */ /* 0x000fc8000bf01270 */
[----:B------:R-:W-:-:S04]  /*63b0*/  USEL UR29, URZ, UR29, !UP0 ;  /* 0x0000001d3f1d7287 */ /* 0x000fc8000c000000 */
[----:B------:R-:W-:-:S06]  /*63c0*/  UISETP.GE.AND UP0, UPT, UR30, UR29, UPT ;  /* 0x0000001d1e00728c */ /* 0x000fcc000bf06270 */
[----:B------:R-:W-:Y:S01]  /*63d0*/  PLOP3.LUT P3, PT, PT, PT, UP0, 0x80, 0x0 ;  /* 0x000000000000781c */ /* 0x000fe20003f6f008 */
        /* <DEDUP_REMOVED lines=19> */
[----:B0-----:R-:W-:-:S04]  /*6510*/  FADD.FTZ R5, R173, R172 ;  /* 0x000000acad057221 */ /* 0x001fc80000010000 */
[----:B------:R-:W-:Y:S01]  /*6520*/  FADD.FTZ R5, R174, R5 ;  /* 0x00000005ae057221 */ /* 0x000fe20000010000 */
[----:B--2---:R-:W-:Y:S06]  /*6530*/  @!P3 BRA `(.L_x_8377) ;  /* 0x000000300088b947 */ /* 0x004fec0003800000 */
[----:B------:R-:W-:Y:S01]  /*6540*/  IMAD.MOV.U32 R10, RZ, RZ, R8 ;  /* 0x000000ffff0a7224 */ /* 0x000fe200078e0008 */
[----:B------:R-:W-:Y:S01]  /*6550*/  ULDC UR28, c[0x0][0xa80] ;  /* 0x0002a000001c7ab9 */ /* 0x000fe20000000800 */
[----:B------:R-:W-:Y:S02]  /*6560*/  IMAD.MOV.U32 R11, RZ, RZ, R7 ;  /* 0x000000ffff0b7224 */ /* 0x000fe400078e0007 */
[----:B------:R-:W-:-:S07]  /*6570*/  IMAD.MOV.U32 R13, RZ, RZ, R2 ;  /* 0x000000ffff0d7224 */ /* 0x000fce00078e0002 */
.L_x_8386:
[----:B------:R-:W-:-:S05]  /*6580*/  VIADD R2, R13, 0x1 ;  /* 0x000000010d027836 */ /* 0x000fca0000000000 */
[----:B------:R-:W-:-:S04]  /*6590*/  ISETP.NE.AND P3, PT, R2, 0x2, PT ;  /* 0x000000020200780c */ /* 0x000fc80003f65270 */
[----:B------:R-:W-:Y:S02]  /*65a0*/  SEL R7, RZ, 0x1, P3 ;  /* 0x00000001ff077807 */ /* 0x000fe40001800000 */
[----:B------:R-:W-:Y:S02]  /*65b0*/  SEL R2, R2, RZ, P3 ;  /* 0x000000ff02027207 */ /* 0x000fe40001800000 */
[----:B------:R-:W-:Y:S01]  /*65c0*/  LOP3.LUT R16, R16, R7, RZ, 0x3c, !PT ;  /* 0x0000000710107212 */ /* 0x000fe200078e3cff */
[----:B0-----:R-:W-:Y:S06]  /*65d0*/  @!P0 BRA `(.L_x_8378) ;  /* 0x0000000000048947 */ /* 0x001fec0003800000 */
[----:B------:R-:W-:Y:S01]  /*65e0*/  BPT.TRAP 0x1 ;  /* 0x000000040000795c */ /* 0x000fe20000300000 */
.L_x_8378:
[----:B------:R-:W-:Y:S01]  /*65f0*/  IMAD R9, R2, 0x8, R17 ;  /* 0x0000000802097824 */ /* 0x000fe200078e0211 */
[----:B------:R-:W-:-:S04]  /*6600*/  SHF.L.U32 R8, R16, 0x1f, RZ ;  /* 0x0000001f10087819 */ /* 0x000fc800000006ff */
[----:B------:R0:W1:Y:S01]  /*6610*/  SYNCS.PHASECHK.TRANS64.TRYWAIT P3, [R9+URZ+0x38830], R8 ;  /* 0x03883008090075a7 */ /* 0x000062000806017f */
[----:B------:R-:W-:Y:S05]  /*6620*/  @!P0 BRA `(.L_x_8379) ;  /* 0x0000000000048947 */ /* 0x000fea0003800000 */
[----:B------:R-:W-:Y:S01]  /*6630*/  BPT.TRAP 0x1 ;  /* 0x000000040000795c */ /* 0x000fe20000300000 */
.L_x_8379:
[----:B------:R-:W-:Y:S01]  /*6640*/  IMAD R7, R2, 0x200, R0 ;  /* 0x0000020002077824 */ /* 0x000fe200078e0200 */
[----:B-1----:R-:W-:Y:S06]  /*6650*/  @P3 BRA `(.L_x_8380) ;  /* 0x0000000000083947 */ /* 0x002fec0003800000 */
[----:B------:R-:W1:Y:S02]  /*6660*/  SYNCS.PHASECHK.TRANS64.TRYWAIT P3, [R9+URZ+0x38830], R8 ;  /* 0x03883008090075a7 */ /* 0x000e64000806017f */
[----:B-1----:R-:W-:Y:S05]  /*6670*/  @!P3 BRA `(.L_x_8381) ;  /* 0x0000011c0014b947 */ /* 0x002fea0003800000 */
.L_x_8380:
        /* <DEDUP_REMOVED lines=22> */
.L_x_8382:
[----:B------:R2:W3:Y:S01]  /*67e0*/  SYNCS.PHASECHK.TRANS64.TRYWAIT P3, [R9+URZ+0x38850], R8 ;  /* 0x03885008090075a7 */ /* 0x0004e2000806017f */
[----:B------:R-:W-:Y:S05]  /*67f0*/  @!P0 BRA `(.L_x_8383) ;  /* 0x0000000000048947 */ /* 0x000fea0003800000 */
[----:B------:R-:W-:Y:S01]  /*6800*/  BPT.TRAP 0x1 ;  /* 0x000000040000795c */ /* 0x000fe20000300000 */
.L_x_8383:
[----:B---3--:R-:W-:Y:S05]  /*6810*/  @P3 BRA `(.L_x_8384) ;  /* 0x0000000000083947 */ /* 0x008fea0003800000 */
[----:B------:R-:W3:Y:S02]  /*6820*/  SYNCS.PHASECHK.TRANS64.TRYWAIT P3, [R9+URZ+0x38850], R8 ;  /* 0x03885008090075a7 */ /* 0x000ee4000806017f */
[----:B---3--:R-:W-:Y:S05]  /*6830*/  @!P3 BRA `(.L_x_8385) ;  /* 0x0000011800b8b947 */ /* 0x008fea0003800000 */
.L_x_8384:
        /* <DEDUP_REMOVED lines=13> */
[----:B------:R-:W-:Y:S01]  /*6910*/  UMOV UR6, 0xffffffc0 ;  /* 0xffffffc000067882 */ /* 0x000fe20000000000 */
[----:B------:R-:W-:Y:S01]  /*6920*/  VIADD R21, R4, 0x800 ;  /* 0x0000080004157836 */ /* 0x000fe20000000000 */
[----:B------:R-:W-:Y:S01]  /*6930*/  UIMAD UR6, UR30, UR6, 0x1 ;  /* 0x000000011e0674a4 */ /* 0x000fe2000f8e0206 */
[----:B------:R-:W-:Y:S01]  /*6940*/  VIADD R15, R7, 0x800 ;  /* 0x00000800070f7836 */ /* 0x000fe20000000000 */
[----:B------:R-:W-:Y:S01]  /*6950*/  UMOV UR7, 0x40000040 ;  /* 0x4000004000077882 */ /* 0x000fe20000000000 */
[----:B------:R-:W-:Y:S01]  /*6960*/  HGMMA.64x64x16.F32 R152, gdesc[UR20], R152, gsb0 ;  /* 0x00e00000149879f0 */ /* 0x000fe20008000898 */
[----:B------:R-:W-:Y:S01]  /*6970*/  IMAD R223, R2, 0x1000, R19 ;  /* 0x0000100002df7824 */ /* 0x000fe200078e0213 */
[----:B------:R-:W-:-:S02]  /*6980*/  UISETP.GT.AND UP0, UPT, UR30, UR29, UPT ;  /* 0x0000001d1e00728c */ /* 0x000fc4000bf04270 */
[----:B------:R-:W-:Y:S01]  /*6990*/  UIADD3 UR30, UR30, -0x1, URZ ;  /* 0xffffffff1e1e7890 */ /* 0x000fe2000fffe03f */
        /* <DEDUP_REMOVED lines=297> */
[----:B------:R-:W-:Y:S02]  /*7c30*/  IADD3 R7, R8, R15, R7 ;  /* 0x0000000f08077210 */ /* 0x000fe40007ffe007 */
[----:B------:R-:W0:Y:S08]  /*7c40*/  @P1 LDC R8, c[0x0][0x44c] ;  /* 0x00011300ff081b82 */ /* 0x000e300000000800 */
[----:B------:R-:W1:Y:S01]  /*7c50*/  @P1 LDC R15, c[0x0][0x450] ;  /* 0x00011400ff0f1b82 */ /* 0x000e620000000800 */
[----:B------:R-:W-:-:S02]  /*7c60*/  WARPGROUP.DEPBAR.LE gsb0, 0x0 ;  /* 0x00008000000079c5 */ /* 0x000fc40000010000 */
[----:B------:R-:W-:-:S06]  /*7c70*/  WARPGROUP.ARRIVE ;  /* 0x00000000000079c5 */ /* 0x000fcc0000000000 */
[----:B------:R-:W-:Y:S01]  /*7c80*/  HGMMA.64x64x16.F32 R152, gdesc[UR24], R152, gsb0 ;  /* 0x00e00000189879f0 */ /* 0x000fe20008000898 */
[----:B------:R-:W-:Y:S01]  /*7c90*/  R2UR UR24, R12 ;  /* 0x000000000c1872ca */ /* 0x000fe200000e0000 */
[----:B------:R-:W-:Y:S01]  /*7ca0*/  UMOV UR25, 0x40000040 ;  /* 0x4000004000197882 */ /* 0x000fe20000000000 */
[----:B------:R-:W-:Y:S01]  /*7cb0*/  R2UR UR26, R7 ;  /* 0x00000000071a72ca */ /* 0x000fe200000e0000 */
[----:B------:R-:W-:Y:S01]  /*7cc0*/  UMOV UR27, 0x40000040 ;  /* 0x40000040001b7882 */ /* 0x000fe20000000000 */
[----:B------:R-:W-:Y:S01]  /*7cd0*/  VIADD R7, R191, UR38 ;  /* 0x00000026bf077c36 */ /* 0x000fe20008000000 */
[----:B------:R-:W-:Y:S02]  /*7ce0*/  IADD3 R12, R188, UR6, -R18 ;  /* 0x00000006bc0c7c10 */ /* 0x000fe4000fffe812 */
[----:B------:R-:W-:Y:S01]  /*7cf0*/  R2UR UR6, R223 ;  /* 0x00000000df0672ca */ /* 0x000fe200000e0000 */
[----:B0-----:R-:W-:-:S04]  /*7d00*/  @P1 IMAD.HI.U32 R8, R7, R8, RZ ;  /* 0x0000000807081227 */ /* 0x001fc800078e00ff */
[----:B------:R-:W-:Y:S01]  /*7d10*/  IMAD.IADD R12, R12, 0x1, -R187 ;  /* 0x000000010c0c7824 */ /* 0x000fe200078e0abb */
[----:B-1----:R-:W-:-:S05]  /*7d20*/  @P1 SHF.R.U32.HI R7, RZ, R15, R8 ;  /* 0x0000000fff071219 */ /* 0x002fca0000011608 */
[----:B------:R-:W0:Y:S04]  /*7d30*/  SHFL.IDX PT, R15, R7, RZ, 0x1c1f ;  /* 0x001c1fff070f7589 */ /* 0x000e2800000e0000 */
[----:B------:R-:W1:Y:S01]  /*7d40*/  SHFL.IDX PT, R7, R7, 0x1, 0x1c1f ;  /* 0x003c1f0007077f89 */ /* 0x000e6200000e0000 */
[----:B0-----:R-:W-:-:S05]  /*7d50*/  IMAD.IADD R15, R12, 0x1, R15 ;  /* 0x000000010c0f7824 */ /* 0x001fca00078e020f */
        /* <DEDUP_REMOVED lines=50> */
[----:B------:R-:W-:-:S04]  /*8080*/  FMNMX.FTZ R14, R180, R15, !PT ;  /* 0x0000000fb40e7209 */ /* 0x000fc80007810000 */
[----:B------:R-:W-:Y:S01]  /*8090*/  FMNMX.FTZ R20, R181, R14, !PT ;  /* 0x0000000eb5147209 */ /* 0x000fe20007810000 */
[----:B-1----:R-:W-:-:S04]  /*80a0*/  IMAD.IADD R14, R12, 0x1, R7 ;  /* 0x000000010c0e7824 */ /* 0x002fc800078e0207 */
[----:B------:R-:W0:Y:S01]  /*80b0*/  SHFL.BFLY PT, R15, R20, 0x2, 0x1f ;  /* 0x0c401f00140f7f89 */ /* 0x000e2200000e0000 */
[C---:B------:R-:W-:Y:S02]  /*80c0*/  ISETP.GT.AND P3, PT, R14.reuse, RZ, PT ;  /* 0x000000ff0e00720c */ /* 0x040fe40003f64270 */
[C---:B------:R-:W-:Y:S02]  /*80d0*/  ISETP.GT.AND P4, PT, R14.reuse, 0x1, PT ;  /* 0x000000010e00780c */ /* 0x040fe40003f84270 */
[C---:B------:R-:W-:Y:S02]  /*80e0*/  ISETP.GT.AND P5, PT, R14.reuse, 0x28, PT ;  /* 0x000000280e00780c */ /* 0x040fe40003fa4270 */
[----:B------:R-:W-:Y:S02]  /*80f0*/  FSEL R155, R155, -INF , P4 ;  /* 0xff8000009b9b7808 */ /* 0x000fe40002000000 */
[----:B------:R-:W-:Y:S02]  /*8100*/  ISETP.GT.AND P4, PT, R14, 0x9, PT ;  /* 0x000000090e00780c */ /* 0x000fe40003f84270 */
[----:B------:R-:W-:-:S02]  /*8110*/  FSEL R174, R174, -INF , P5 ;  /* 0xff800000aeae7808 */ /* 0x000fc40002800000 */
[----:B------:R-:W-:Y:S02]  /*8120*/  FSEL R159, R159, -INF , P4 ;  /* 0xff8000009f9f7808 */ /* 0x000fe40002000000 */
[C---:B------:R-:W-:Y:S02]  /*8130*/  ISETP.GT.AND P4, PT, R14.reuse, 0x11, PT ;  /* 0x000000110e00780c */ /* 0x040fe40003f84270 */
[C---:B------:R-:W-:Y:S02]  /*8140*/  ISETP.GT.AND P5, PT, R14.reuse, 0x30, PT ;  /* 0x000000300e00780c */ /* 0x040fe40003fa4270 */
[----:B------:R-:W-:Y:S02]  /*8150*/  FSEL R163, R163, -INF , P4 ;  /* 0xff800000a3a37808 */ /* 0x000fe40002000000 */
[----:B------:R-:W-:Y:S02]  /*8160*/  ISETP.GT.AND P4, PT, R14, 0x19, PT ;  /* 0x000000190e00780c */ /* 0x000fe40003f84270 */
[----:B------:R-:W-:-:S02]  /*8170*/  FSEL R178, R178, -INF , P5 ;  /* 0xff800000b2b27808 */ /* 0x000fc40002800000 */
[----:B0-----:R-:W-:Y:S02]  /*8180*/  FMNMX.FTZ R152, R20, R15, !PT ;  /* 0x0000000f14987209 */ /* 0x001fe40007810000 */
[----:B------:R-:W-:Y:S02]  /*8190*/  FSEL R15, R154, -INF , P3 ;  /* 0xff8000009a0f7808 */ /* 0x000fe40001800000 */
[----:B------:R-:W-:Y:S01]  /*81a0*/  ISETP.GT.AND P3, PT, R14, 0x8, PT ;  /* 0x000000080e00780c */ /* 0x000fe20003f64270 */
[----:B------:R-:W0:Y:S01]  /*81b0*/  SHFL.BFLY PT, R211, R152, 0x1, 0x1f ;  /* 0x0c201f0098d37f89 */ /* 0x000e2200000e0000 */
        /* <DEDUP_REMOVED lines=19> */
[----:B------:R-:W-:Y:S02]  /*82f0*/  FSEL R154, R171, -INF , P4 ;  /* 0xff800000ab9a7808 */ /* 0x000fe40002000000 */
[----:B------:R-:W-:Y:S02]  /*8300*/  FMNMX.FTZ R21, R152, R21, !PT ;  /* 0x0000001598157209 */ /* 0x000fe40007810000 */
[----:B------:R-:W-:-:S02]  /*8310*/  ISETP.GT.AND P3, PT, R14, 0x29, PT ;  /* 0x000000290e00780c */ /* 0x000fc40003f64270 */
[----:B------:R-:W-:Y:S02]  /*8320*/  FMNMX.FTZ R21, R154, R21, !PT ;  /* 0x000000159a157209 */ /* 0x000fe40007810000 */
[----:B------:R-:W-:Y:S02]  /*8330*/  FSEL R211, R175, -INF , P3 ;  /* 0xff800000afd37808 */ /* 0x000fe40001800000 */
[----:B------:R-:W-:Y:S02]  /*8340*/  FMNMX.FTZ R12, R174, R21, !PT ;  /* 0x00000015ae0c7209 */ /* 0x000fe40007810000 */
[----:B------:R-:W-:Y:S02]  /*8350*/  FSETP.NEU.FTZ.AND P4, PT, R7, -INF , PT ;  /* 0xff8000000700780b */ /* 0x000fe40003f9d000 */
[----:B------:R-:W-:Y:S02]  /*8360*/  ISETP.GT.AND P3, PT, R14, 0x31, PT ;  /* 0x000000310e00780c */ /* 0x000fe40003f64270 */
[----:B------:R-:W-:-:S02]  /*8370*/  FMNMX.FTZ R21, R211, R12, !PT ;  /* 0x0000000cd3157209 */ /* 0x000fc40007810000 */
        /* <DEDUP_REMOVED lines=9> */
[----:B------:R-:W-:Y:S01]  /*8410*/  IMAD.MOV R157, RZ, RZ, -R184 ;  /* 0x000000ffff9d7224 */ /* 0x000fe200078e0ab8 */
[----:B------:R-:W-:Y:S01]  /*8420*/  FMNMX.FTZ R153, R212, R21, !PT ;  /* 0x00000015d4997209 */ /* 0x000fe20007810000 */
[----:B------:R0:W-:Y:S01]  /*8430*/  MUFU.EX2 R12, R20 ;  /* 0x00000014000c7308 */ /* 0x0001e20000000800 */
[----:B------:R-:W-:Y:S01]  /*8440*/  FSEL R183, R183, -INF , P3 ;  /* 0xff800000b7b77808 */ /* 0x000fe20001800000 */
[--C-:B------:R-:W-:Y:S01]  /*8450*/  FFMA.FTZ R14, R156, UR28, -R213.reuse ;  /* 0x0000001c9c0e7c23 */ /* 0x100fe200080108d5 */
[----:B------:R-:W-:Y:S01]  /*8460*/  FMNMX.FTZ R8, R182, R153, !PT ;  /* 0x00000099b6087209 */ /* 0x000fe20007810000 */
[--C-:B------:R-:W-:Y:S01]  /*8470*/  FFMA.FTZ R175, R161, UR28, -R213.reuse ;  /* 0x0000001ca1af7c23 */ /* 0x100fe200080108d5 */
[--C-:B------:R-:W-:Y:S01]  /*8480*/  FFMA.FTZ R179, R165, UR28, -R213.reuse ;  /* 0x0000001ca5b37c23 */ /* 0x100fe200080108d5 */
[--C-:B------:R-:W-:Y:S01]  /*8490*/  FFMA.FTZ R168, R168, UR28, -R213.reuse ;  /* 0x0000001ca8a87c23 */ /* 0x100fe200080108d5 */
[----:B------:R-:W-:Y:S01]  /*84a0*/  FMNMX.FTZ R8, R183, R8, !PT ;  /* 0x00000008b7087209 */ /* 0x000fe20007810000 */
[----:B------:R1:W-:Y:S01]  /*84b0*/  MUFU.EX2 R21, R170 ;  /* 0x000000aa00157308 */ /* 0x0003e20000000800 */
[--C-:B0-----:R-:W-:Y:S01]  /*84c0*/  FFMA.FTZ R20, R160, UR28, -R213.reuse ;  /* 0x0000001ca0147c23 */ /* 0x101fe200080108d5 */
[--C-:B------:R-:W-:Y:S01]  /*84d0*/  FFMA.FTZ R169, R169, UR28, -R213.reuse ;  /* 0x0000001ca9a97c23 */ /* 0x100fe200080108d5 */
[--C-:B------:R-:W-:Y:S01]  /*84e0*/  FFMA.FTZ R172, R172, UR28, -R213.reuse ;  /* 0x0000001cacac7c23 */ /* 0x100fe200080108d5 */
[----:B------:R-:W0:Y:S01]  /*84f0*/  SHFL.BFLY PT, R153, R8, 0x2, 0x1f ;  /* 0x0c401f0008997f89 */ /* 0x000e2200000e0000 */
[--C-:B------:R-:W-:Y:S01]  /*8500*/  FFMA.FTZ R173, R173, UR28, -R213.reuse ;  /* 0x0000001cadad7c23 */ /* 0x100fe200080108d5 */
[--C-:B------:R-:W-:Y:S01]  /*8510*/  FFMA.FTZ R176, R176, UR28, -R213.reuse ;  /* 0x0000001cb0b07c23 */ /* 0x100fe200080108d5 */
[--C-:B------:R-:W-:Y:S01]  /*8520*/  FFMA.FTZ R177, R177, UR28, -R213.reuse ;  /* 0x0000001cb1b17c23 */ /* 0x100fe200080108d5 */
[--C-:B------:R-:W-:Y:S01]  /*8530*/  FFMA.FTZ R180, R180, UR28, -R213.reuse ;  /* 0x0000001cb4b47c23 */ /* 0x100fe200080108d5 */
[--C-:B-1----:R-:W-:Y:S01]  /*8540*/  FFMA.FTZ R170, R164, UR28, -R213.reuse ;  /* 0x0000001ca4aa7c23 */ /* 0x102fe200080108d5 */
[----:B------:R-:W-:Y:S01]  /*8550*/  FFMA.FTZ R181, R181, UR28, -R213 ;  /* 0x0000001cb5b57c23 */ /* 0x000fe200080108d5 */
[----:B------:R-:W-:Y:S08]  /*8560*/  MUFU.EX2 R14, R14 ;  /* 0x0000000e000e7308 */ /* 0x000ff00000000800 */
[----:B------:R-:W-:Y:S08]  /*8570*/  MUFU.EX2 R171, R171 ;  /* 0x000000ab00ab7308 */ /* 0x000ff00000000800 */
[----:B------:R-:W-:Y:S01]  /*8580*/  MUFU.EX2 R20, R20 ;  /* 0x0000001400147308 */ /* 0x000fe20000000800 */
[----:B0-----:R-:W-:-:S05]  /*8590*/  FMNMX.FTZ R153, R8, R153, !PT ;  /* 0x0000009908997209 */ /* 0x001fca0007810000 */
[----:B------:R-:W0:Y:S02]  /*85a0*/  SHFL.BFLY PT, R8, R153, 0x1, 0x1f ;  /* 0x0c201f0099087f89 */ /* 0x000e2400000e0000 */
[----:B------:R-:W1:Y:S08]  /*85b0*/  MUFU.EX2 R175, R175 ;  /* 0x000000af00af7308 */ /* 0x000e700000000800 */
[----:B------:R-:W-:Y:S08]  /*85c0*/  MUFU.EX2 R170, R170 ;  /* 0x000000aa00aa7308 */ /* 0x000ff00000000800 */
[----:B------:R-:W2:Y:S01]  /*85d0*/  MUFU.EX2 R179, R179 ;  /* 0x000000b300b37308 */ /* 0x000ea20000000800 */
[----:B-1----:R-:W-:-:S02]  /*85e0*/  F2FP.F16.F32.PACK_AB R156, R175, R20 ;  /* 0x00000014af9c723e */ /* 0x002fc400000000ff */
[----:B0-----:R-:W-:-:S05]  /*85f0*/  FMNMX.FTZ R8, R153, R8, !PT ;  /* 0x0000000899087209 */ /* 0x001fca0007810000 */
[----:B------:R-:W-:Y:S01]  /*8600*/  MUFU.EX2 R168, R168 ;  /* 0x000000a800a87308 */ /* 0x000fe20000000800 */
[C---:B------:R-:W-:Y:S01]  /*8610*/  FSETP.NEU.FTZ.AND P3, PT, R8.reuse, -INF , PT ;  /* 0xff8000000800780b */ /* 0x040fe20003f7d000 */
[----:B------:R-:W-:-:S05]  /*8620*/  FMUL.FTZ R153, R8, UR28 ;  /* 0x0000001c08997c20 */ /* 0x000fca0008410000 */
[----:B------:R-:W-:Y:S01]  /*8630*/  FSEL R153, R153, RZ, P3 ;  /* 0x000000ff99997208 */ /* 0x000fe20001800000 */
[----:B------:R-:W-:Y:S04]  /*8640*/  MUFU.EX2 R169, R169 ;  /* 0x000000a900a97308 */ /* 0x000fe80000000800 */
[--C-:B------:R-:W-:Y:S01]  /*8650*/  FFMA.FTZ R214, R155, UR28, -R153.reuse ;  /* 0x0000001c9bd67c23 */ /* 0x100fe20008010899 */
        /* <DEDUP_REMOVED lines=16> */
[----:B------:R-:W0:Y:S01]  /*8760*/  MUFU.EX2 R221, R221 ;  /* 0x000000dd00dd7308 */ /* 0x000e220000000800 */
[----:B------:R-:W-:Y:S01]  /*8770*/  @!P2 PRMT R152, RZ, 0x654, R152 ;  /* 0x00000654ff98a816 */ /* 0x000fe20000000098 */
[----:B------:R-:W-:Y:S02]  /*8780*/  @!P3 IMAD R154, R13, 0x40, R22 ;  /* 0x000000400d9ab824 */ /* 0x000fe400078e0216 */
[--C-:B------:R-:W-:Y:S01]  /*8790*/  FFMA.FTZ R220, R167, UR28, -R153.reuse ;  /* 0x0000001ca7dc7c23 */ /* 0x100fe20008010899 */
[--C-:B------:R-:W-:Y:S01]  /*87a0*/  FFMA.FTZ R174, R174, UR28, -R153.reuse ;  /* 0x0000001caeae7c23 */ /* 0x100fe20008010899 */
[----:B------:R-:W-:Y:S01]  /*87b0*/  FFMA.FTZ R211, R211, UR28, -R153 ;  /* 0x0000001cd3d37c23 */ /* 0x000fe20008010899 */
[----:B------:R-:W-:-:S02]  /*87c0*/  @!P3 IMAD R160, R154, 0x4, R17 ;  /* 0x000000049aa0b824 */ /* 0x000fc400078e0211 */
[--C-:B------:R-:W-:Y:S01]  /*87d0*/  FFMA.FTZ R13, R182, UR28, -R153.reuse ;  /* 0x0000001cb60d7c23 */ /* 0x100fe20008010899 */
[----:B------:R-:W1:Y:S01]  /*87e0*/  MUFU.EX2 R10, R10 ;  /* 0x0000000a000a7308 */ /* 0x000e620000000800 */
[----:B------:R3:W-:Y:S01]  /*87f0*/  @!P2 SYNCS.ARRIVE.TRANS64.RED.A1T0 RZ, [R152+URZ], RZ ;  /* 0x000000ff98ffa9a7 */ /* 0x0007e2000810043f */
[--C-:B------:R-:W-:Y:S01]  /*8800*/  FFMA.FTZ R178, R178, UR28, -R153.reuse ;  /* 0x0000001cb2b27c23 */ /* 0x100fe20008010899 */
[--C-:B------:R-:W-:Y:S01]  /*8810*/  FFMA.FTZ R182, R183, UR28, -R153.reuse ;  /* 0x0000001cb7b67c23 */ /* 0x100fe20008010899 */
[----:B------:R-:W-:Y:S01]  /*8820*/  FFMA.FTZ R212, R212, UR28, -R153 ;  /* 0x0000001cd4d47c23 */ /* 0x000fe20008010899 */
[----:B------:R-:W-:Y:S01]  /*8830*/  F2FP.F16.F32.PACK_AB R154, R171, R14 ;  /* 0x0000000eab9a723e */ /* 0x000fe200000000ff */
[----:B------:R-:W-:Y:S01]  /*8840*/  VIADD R183, R223, 0x80 ;  /* 0x00000080dfb77836 */ /* 0x000fe20000000000 */
[----:B--2---:R-:W-:Y:S01]  /*8850*/  F2FP.F16.F32.PACK_AB R158, R179, R170 ;  /* 0x000000aab39e723e */ /* 0x004fe200000000ff */
[----:B------:R-:W-:Y:S01]  /*8860*/  MUFU.EX2 R15, R15 ;  /* 0x0000000f000f7308 */ /* 0x000fe20000000800 */
[----:B0-----:R-:W-:Y:S01]  /*8870*/  @!P3 STS [R160+0x38400], R221 ;  /* 0x038400dda000b388 */ /* 0x001fe20000000800 */
[----:B---3--:R-:W-:Y:S01]  /*8880*/  F2FP.F16.F32.PACK_AB R152, R21, R12 ;  /* 0x0000000c1598723e */ /* 0x008fe200000000ff */
[-C--:B------:R-:W-:Y:S01]  /*8890*/  FMUL.FTZ R24, R24, R221.reuse ;  /* 0x000000dd18187220 */ /* 0x080fe20000410000 */
[-C--:B------:R-:W-:Y:S01]  /*88a0*/  FMUL.FTZ R25, R25, R221.reuse ;  /* 0x000000dd19197220 */ /* 0x080fe20000410000 */
[-C--:B------:R-:W-:Y:S01]  /*88b0*/  FMUL.FTZ R28, R28, R221.reuse ;  /* 0x000000dd1c1c7220 */ /* 0x080fe20000410000 */
[-C--:B------:R-:W-:Y:S01]  /*88c0*/  FMUL.FTZ R29, R29, R221.reuse ;  /* 0x000000dd1d1d7220 */ /* 0x080fe20000410000 */
[-C--:B------:R-:W-:Y:S01]  /*88d0*/  FMUL.FTZ R32, R32, R221.reuse ;  /* 0x000000dd20207220 */ /* 0x080fe20000410000 */
[----:B------:R-:W0:Y:S01]  /*88e0*/  MUFU.EX2 R214, R214 ;  /* 0x000000d600d67308 */ /* 0x000e220000000800 */
[----:B-1----:R1:W-:Y:S01]  /*88f0*/  @!P3 STS [R160+0x38420], R10 ;  /* 0x0384200aa000b388 */ /* 0x0023e20000000800 */
        /* <DEDUP_REMOVED lines=9> */
[----:B-1----:R-:W-:Y:S01]  /*8990*/  F2FP.F16.F32.PACK_AB R160, R169, R168 ;  /* 0x000000a8a9a0723e */ /* 0x002fe200000000ff */
        /* <DEDUP_REMOVED lines=138> */
[-C--:B------:R-:W-:Y:S01]  /*9240*/  FMUL.FTZ R150, R150, R10.reuse ;  /* 0x0000000a96967220 */ /* 0x080fe20000410000 */
[----:B------:R-:W-:Y:S01]  /*9250*/  FMUL.FTZ R151, R151, R10 ;  /* 0x0000000a97977220 */ /* 0x000fe20000410000 */
[----:B------:R-:W-:Y:S01]  /*9260*/  MUFU.EX2 R13, R13 ;  /* 0x0000000d000d7308 */ /* 0x000fe20000000800 */
[----:B0-----:R-:W-:Y:S01]  /*9270*/  F2FP.F16.F32.PACK_AB R164, R177, R176 ;  /* 0x000000b0b1a4723e */ /* 0x001fe200000000ff */
[----:B------:R0:W-:Y:S01]  /*9280*/  STSM.16.M88.4 [R185+0x36400], R152 ;  /* 0x03640098b9007844 */ /* 0x0001e20000000200 */
[----:B-1----:R-:W-:Y:S01]  /*9290*/  F2FP.F16.F32.PACK_AB R166, R181, R180 ;  /* 0x000000b4b5a6723e */ /* 0x002fe200000000ff */
[----:B------:R-:W-:Y:S01]  /*92a0*/  FFMA.FTZ R15, R10, R6, R15 ;  /* 0x000000060a0f7223 */ /* 0x000fe2000001000f */
[----:B------:R-:W-:Y:S01]  /*92b0*/  FFMA.FTZ R12, R221, R5, R12 ;  /* 0x00000005dd0c7223 */ /* 0x000fe2000001000c */
[----:B------:R0:W-:Y:S01]  /*92c0*/  STSM.16.M88.4 [R190], R156 ;  /* 0x0000009cbe007844 */ /* 0x0001e20000000200 */
[----:B------:R-:W-:Y:S01]  /*92d0*/  PLOP3.LUT P3, PT, PT, PT, UP0, 0x80, 0x0 ;  /* 0x000000000000781c */ /* 0x000fe20003f6f008 */
[----:B------:R-:W1:Y:S01]  /*92e0*/  MUFU.EX2 R182, R182 ;  /* 0x000000b600b67308 */ /* 0x000e620000000800 */
[----:B--2---:R-:W-:Y:S01]  /*92f0*/  F2FP.F16.F32.PACK_AB R165, R178, R11 ;  /* 0x0000000bb2a5723e */ /* 0x004fe200000000ff */
[----:B------:R0:W-:Y:S01]  /*9300*/  STSM.16.M88.4 [R186], R160 ;  /* 0x000000a0ba007844 */ /* 0x0001e20000000200 */
[----:B------:R-:W-:Y:S01]  /*9310*/  FADD.FTZ R214, R214, R15 ;  /* 0x0000000fd6d67221 */ /* 0x000fe20000010000 */
[----:B------:R-:W-:Y:S01]  /*9320*/  FADD.FTZ R21, R21, R12 ;  /* 0x0000000c15157221 */ /* 0x000fe20000010000 */
[----:B------:R-:W-:-:S02]  /*9330*/  @!P2 VIADD R9, R9, 0x38860 ;  /* 0x000388600909a836 */ /* 0x000fc40000000000 */
[----:B------:R-:W-:Y:S01]  /*9340*/  FADD.FTZ R213, R213, R214 ;  /* 0x000000d6d5d57221 */ /* 0x000fe20000010000 */
[----:B------:R-:W-:Y:S01]  /*9350*/  FADD.FTZ R14, R14, R21 ;  /* 0x000000150e0e7221 */ /* 0x000fe20000010000 */
[----:B------:R-:W-:Y:S01]  /*9360*/  IMAD.MOV.U32 R10, RZ, RZ, R8 ;  /* 0x000000ffff0a7224 */ /* 0x000fe200078e0008 */
[----:B------:R-:W-:Y:S01]  /*9370*/  @!P2 PRMT R9, RZ, 0x654, R9 ;  /* 0x00000654ff09a816 */ /* 0x000fe20000000009 */
        /* <DEDUP_REMOVED lines=29> */
[----:B------:R-:W-:Y:S02]  /*9550*/  IMAD.MOV.U32 R11, RZ, RZ, R7 ;  /* 0x000000ffff0b7224 */ /* 0x000fe400078e0007 */
[----:B------:R-:W-:Y:S01]  /*9560*/  FADD.FTZ R177, R177, R176 ;  /* 0x000000b0b1b17221 */ /* 0x000fe20000010000 */
[----:B------:R-:W-:-:S03]  /*9570*/  FADD.FTZ R13, R13, R178 ;  /* 0x000000b20d0d7221 */ /* 0x000fc60000010000 */
[----:B------:R-:W-:Y:S01]  /*9580*/  FADD.FTZ R180, R180, R177 ;  /* 0x000000b1b4b47221 */ /* 0x000fe20000010000 */
[----:B------:R-:W-:Y:S01]  /*9590*/  FADD.FTZ R6, R182, R13 ;  /* 0x0000000db6067221 */ /* 0x000fe20000010000 */
[----:B------:R-:W-:Y:S02]  /*95a0*/  IMAD.MOV.U32 R13, RZ, RZ, R2 ;  /* 0x000000ffff0d7224 */ /* 0x000fe400078e0002 */
        /* <DEDUP_REMOVED lines=27> */
.L_x_8377:
[----:B------:R-:W-:-:S13]  /*9760*/  ISETP.LE.AND P1, PT, RZ, UR30, PT ;  /* 0x0000001eff007c0c */ /* 0x000fda000bf23270 */
[----:B------:R-:W-:Y:S05]  /*9770*/  @!P1 BRA `(.L_x_8387) ;  /* 0x0000002c003c9947 */ /* 0x000fea0003800000 */
[----:B------:R-:W-:Y:S01]  /*9780*/  IMAD.MOV.U32 R211, RZ, RZ, R8 ;  /* 0x000000ffffd37224 */ /* 0x000fe200078e0008 */
[----:B------:R-:W-:Y:S01]  /*9790*/  ULDC UR28, c[0x0][0xa80] ;  /* 0x0002a000001c7ab9 */ /* 0x000fe20000000800 */
[----:B------:R-:W-:Y:S02]  /*97a0*/  IMAD.MOV.U32 R10, RZ, RZ, R7 ;  /* 0x000000ffff0a7224 */ /* 0x000fe400078e0007 */
[----:B------:R-:W-:-:S07]  /*97b0*/  IMAD.MOV.U32 R187, RZ, RZ, R2 ;  /* 0x000000ffffbb7224 */ /* 0x000fce00078e0002 */
.L_x_8396:
[----:B------:R-:W-:-:S05]  /*97c0*/  VIADD R2, R187, 0x1 ;  /* 0x00000001bb027836 */ /* 0x000fca0000000000 */
[----:B------:R-:W-:-:S04]  /*97d0*/  ISETP.NE.AND P1, PT, R2, 0x2, PT ;  /* 0x000000020200780c */ /* 0x000fc80003f25270 */
[----:B------:R-:W-:Y:S02]  /*97e0*/  SEL R7, RZ, 0x1, P1 ;  /* 0x00000001ff077807 */ /* 0x000fe40000800000 */
[----:B------:R-:W-:Y:S02]  /*97f0*/  SEL R2, R2, RZ, P1 ;  /* 0x000000ff02027207 */ /* 0x000fe40000800000 */
[----:B------:R-:W-:Y:S01]  /*9800*/  LOP3.LUT R16, R16, R7, RZ, 0x3c, !PT ;  /* 0x0000000710107212 */ /* 0x000fe200078e3cff */
[----:B--2---:R-:W-:Y:S06]  /*9810*/  @!P0 BRA `(.L_x_8388) ;  /* 0x0000000000048947 */ /* 0x004fec0003800000 */
[----:B------:R-:W-:Y:S01]  /*9820*/  BPT.TRAP 0x1 ;  /* 0x000000040000795c */ /* 0x000fe20000300000 */
.L_x_8388:
[----:B0-----:R-:W-:Y:S01]  /*9830*/  IMAD R9, R2, 0x8, R17 ;  /* 0x0000000802097824 */ /* 0x001fe200078e0211 */
[----:B------:R-:W-:-:S04]  /*9840*/  SHF.L.U32 R8, R16, 0x1f, RZ ;  /* 0x0000001f10087819 */ /* 0x000fc800000006ff */
[----:B------:R0:W1:Y:S01]  /*9850*/  SYNCS.PHASECHK.TRANS64.TRYWAIT P1, [R9+URZ+0x38830], R8 ;  /* 0x03883008090075a7 */ /* 0x000062000802017f */
[----:B------:R-:W-:Y:S05]  /*9860*/  @!P0 BRA `(.L_x_8389) ;  /* 0x0000000000048947 */ /* 0x000fea0003800000 */
[----:B------:R-:W-:Y:S01]  /*9870*/  BPT.TRAP 0x1 ;  /* 0x000000040000795c */ /* 0x000fe20000300000 */
.L_x_8389:
[----:B------:R-:W-:Y:S01]  /*9880*/  IMAD R7, R2, 0x200, R0 ;  /* 0x0000020002077824 */ /* 0x000fe200078e0200 */
[----:B-1----:R-:W-:Y:S06]  /*9890*/  @P1 BRA `(.L_x_8390) ;  /* 0x0000000000081947 */ /* 0x002fec0003800000 */
[----:B------:R-:W1:Y:S02]  /*98a0*/  SYNCS.PHASECHK.TRANS64.TRYWAIT P1, [R9+URZ+0x38830], R8 ;  /* 0x03883008090075a7 */ /* 0x000e64000802017f */
[----:B-1----:R-:W-:Y:S05]  /*98b0*/  @!P1 BRA `(.L_x_8391) ;  /* 0x000000e800ac9947 */ /* 0x002fea0003800000 */
.L_x_8390:
        /* <DEDUP_REMOVED lines=22> */
.L_x_8392:
[----:B------:R2:W3:Y:S01]  /*9a20*/  SYNCS.PHASECHK.TRANS64.TRYWAIT P1, [R9+URZ+0x38850], R8 ;  /* 0x03885008090075a7 */ /* 0x0004e2000802017f */
[----:B------:R-:W-:Y:S05]  /*9a30*/  @!P0 BRA `(.L_x_8393) ;  /* 0x0000000000048947 */ /* 0x000fea0003800000 */
[----:B------:R-:W-:Y:S01]  /*9a40*/  BPT.TRAP 0x1 ;  /* 0x000000040000795c */ /* 0x000fe20000300000 */
.L_x_8393:
[----:B---3--:R-:W-:Y:S05]  /*9a50*/  @P1 BRA `(.L_x_8394) ;  /* 0x0000000000081947 */ /* 0x008fea0003800000 */
[----:B------:R-:W3:Y:S02]  /*9a60*/  SYNCS.PHASECHK.TRANS64.TRYWAIT P1, [R9+URZ+0x38850], R8 ;  /* 0x03885008090075a7 */ /* 0x000ee4000802017f */
[----:B---3--:R-:W-:Y:S05]  /*9a70*/  @!P1 BRA `(.L_x_8395) ;  /* 0x000000e800509947 */ /* 0x008fea0003800000 */
.L_x_8394:
        /* <DEDUP_REMOVED lines=12> */
[----:B------:R-:W-:Y:S01]  /*9b40*/  VIADD R8, R7, 0x4 ;  /* 0x0000000407087836 */ /* 0x000fe20000000000 */
[----:B------:R-:W-:Y:S01]  /*9b50*/  UMOV UR7, 0x40000040 ;  /* 0x4000004000077882 */ /* 0x000fe20000000000 */
[----:B------:R-:W-:-:S02]  /*9b60*/  VIADD R15, R4, 0x800 ;  /* 0x00000800040f7836 */ /* 0x000fc40000000000 */
[----:B------:R-:W-:Y:S02]  /*9b70*/  VIADD R13, R7, 0x800 ;  /* 0x00000800070d7836 */ /* 0x000fe40000000000 */
        /* <DEDUP_REMOVED lines=655> */
.L_x_8387:
[----:B------:R-:W1:Y:S01]  /*c470*/  SHFL.BFLY PT, R0, R5, 0x2, 0x1f ;  /* 0x0c401f0005007f89 */ /* 0x000e6200000e0000 */
[----:B------:R-:W-:Y:S01]  /*c480*/  IMAD.MOV R13, RZ, RZ, -R184 ;  /* 0x000000ffff0d7224 */ /* 0x000fe200078e0ab8 */
[----:B------:R-:W-:Y:S01]  /*c490*/  UIADD3 UR37, UR37, 0x1, URZ ;  /* 0x0000000125257890 */ /* 0x000fe2000fffe03f */
[----:B------:R-:W-:Y:S01]  /*c4a0*/  IMAD.MOV.U32 R19, RZ, RZ, -0x800000 ;  /* 0xff800000ff137424 */ /* 0x000fe200078e00ff */
[----:B0-2---:R-:W0:Y:S01]  /*c4b0*/  SHFL.BFLY PT, R9, R6, 0x2, 0x1f ;  /* 0x0c401f0006097f89 */ /* 0x005e2200000e0000 */
[----:B------:R-:W-:Y:S08]  /*c4c0*/  BAR.ARV 0x8, 0x100 ;  /* 0x0204000000007b1d */ /* 0x000ff00000002000 */
[----:B------:R-:W-:Y:S01]  /*c4d0*/  BAR.SYNC.DEFER_BLOCKING 0xf, 0x100 ;  /* 0x03c4000000007b1d */ /* 0x000fe20000010000 */
[----:B------:R-:W-:Y:S01]  /*c4e0*/  ISETP.NE.AND P0, PT, R18, R13, PT ;  /* 0x0000000d1200720c */ /* 0x000fe20003f05270 */
[----:B-1----:R-:W-:Y:S01]  /*c4f0*/  FADD.FTZ R3, R0, R5 ;  /* 0x0000000500037221 */ /* 0x002fe20000010000 */
[----:B------:R-:W-:-:S02]  /*c500*/  VIADD R5, R2, 0x1 ;  /* 0x0000000102057836 */ /* 0x000fc40000000000 */
[----:B0-----:R-:W-:Y:S02]  /*c510*/  FADD.FTZ R9, R9, R6 ;  /* 0x0000000609097221 */ /* 0x001fe40000010000 */
[----:B------:R-:W0:Y:S01]  /*c520*/  SHFL.BFLY PT, R0, R3, 0x1, 0x1f ;  /* 0x0c201f0003007f89 */ /* 0x000e2200000e0000 */
[----:B------:R-:W-:Y:S01]  /*c530*/  IMAD.MOV.U32 R6, RZ, RZ, RZ ;  /* 0x000000ffff067224 */ /* 0x000fe200078e00ff */
[----:B------:R-:W-:-:S05]  /*c540*/  ISETP.NE.AND P1, PT, R5, 0x2, PT ;  /* 0x000000020500780c */ /* 0x000fca0003f25270 */
[----:B------:R-:W-:Y:S01]  /*c550*/  @!P0 IMAD R2, R2, 0x40, R22 ;  /* 0x0000004002028824 */ /* 0x000fe200078e0216 */
[----:B------:R-:W1:Y:S03]  /*c560*/  SHFL.BFLY PT, R4, R9, 0x1, 0x1f ;  /* 0x0c201f0009047f89 */ /* 0x000e6600000e0000 */
[----:B------:R-:W-:Y:S02]  /*c570*/  @!P0 IMAD R17, R2, 0x4, R17 ;  /* 0x0000000402118824 */ /* 0x000fe400078e0211 */
[----:B------:R-:W-:Y:S02]  /*c580*/  IMAD.U32 R2, RZ, RZ, UR28 ;  /* 0x0000001cff027e24 */ /* 0x000fe4000f8e00ff */
[----:B0-----:R-:W-:Y:S01]  /*c590*/  FADD.FTZ R11, R3, R0 ;  /* 0x00000000030b7221 */ /* 0x001fe20000010000 */
[----:B------:R-:W-:Y:S01]  /*c5a0*/  SEL R3, RZ, 0x1, P1 ;  /* 0x00000001ff037807 */ /* 0x000fe20000800000 */
[----:B-1----:R-:W-:-:S03]  /*c5b0*/  FADD.FTZ R0, R9, R4 ;  /* 0x0000000409007221 */ /* 0x002fc60000010000 */
[----:B------:R-:W-:Y:S01]  /*c5c0*/  FSETP.NE.FTZ.AND P2, PT, R11, RZ, PT ;  /* 0x000000ff0b00720b */ /* 0x000fe20003f55000 */
[----:B------:R-:W-:Y:S01]  /*c5d0*/  IMAD.MOV.U32 R4, RZ, RZ, RZ ;  /* 0x000000ffff047224 */ /* 0x000fe200078e00ff */
[----:B------:R-:W-:Y:S01]  /*c5e0*/  LOP3.LUT R16, R16, R3, RZ, 0x3c, !PT ;  /* 0x0000000310107212 */ /* 0x000fe200078e3cff */
[----:B------:R-:W-:Y:S01]  /*c5f0*/  IMAD.MOV.U32 R3, RZ, RZ, -0x800000 ;  /* 0xff800000ff037424 */ /* 0x000fe200078e00ff */
[----:B------:R-:W-:-:S09]  /*c600*/  FSETP.NE.FTZ.AND P3, PT, R0, RZ, PT ;  /* 0x000000ff0000720b */ /* 0x000fd20003f75000 */
[----:B------:R-:W0:Y:S01]  /*c610*/  @P2 MUFU.RCP R6, R11 ;  /* 0x0000000b00062308 */ /* 0x000e220000001000 */
[----:B------:R-:W-:-:S07]  /*c620*/  @P2 FMUL.FTZ R2, R2, 0.69314718246459960938 ;  /* 0x3f31721802022820 */ /* 0x000fce0000410000 */
[----:B------:R-:W1:Y:S08]  /*c630*/  @P3 MUFU.RCP R4, R0 ;  /* 0x0000000000043308 */ /* 0x000e700000001000 */
[----:B------:R-:W2:Y:S01]  /*c640*/  @P3 MUFU.LG2 R21, R0 ;  /* 0x0000000000153308 */ /* 0x000ea20000000c00 */
[-C--:B0-----:R-:W-:Y:S01]  /*c650*/  FMUL.FTZ R175, R24, R6.reuse ;  /* 0x0000000618af7220 */ /* 0x081fe20000410000 */
[-C--:B------:R-:W-:Y:S01]  /*c660*/  FMUL.FTZ R174, R28, R6.reuse ;  /* 0x000000061cae7220 */ /* 0x080fe20000410000 */
[----:B------:R0:W-:Y:S01]  /*c670*/  @!P0 STS [R17+0x38400], R6 ;  /* 0x0384000611008388 */ /* 0x0001e20000000800 */
        /* <DEDUP_REMOVED lines=62> */
[----:B-1----:R1:W-:Y:S01]  /*ca60*/  @!P0 STS [R17+0x38420], R4 ;  /* 0x0384200411008388 */ /* 0x0023e20000000800 */
[----:B0-----:R0:W1:Y:S01]  /*ca70*/  @P2 MUFU.LG2 R6, R11 ;  /* 0x0000000b00062308 */ /* 0x0010620000000c00 */
[----:B------:R-:W-:-:S02]  /*ca80*/  IMAD.U32 R32, RZ, RZ, UR28 ;  /* 0x0000001cff207e24 */ /* 0x000fc4000f8e00ff */
[----:B--2---:R-:W-:Y:S01]  /*ca90*/  @P3 FMUL.FTZ R21, R21, 0.69314718246459960938 ;  /* 0x3f31721815153820 */ /* 0x004fe20000410000 */
[-C--:B------:R-:W-:Y:S01]  /*caa0*/  FMUL.FTZ R0, R83, R4.reuse ;  /* 0x0000000453007220 */ /* 0x080fe20000410000 */
[-C--:B------:R-:W-:Y:S01]  /*cab0*/  FMUL.FTZ R13, R42, R4.reuse ;  /* 0x000000042a0d7220 */ /* 0x080fe20000410000 */
[----:B------:R-:W-:Y:S01]  /*cac0*/  @P3 FMUL.FTZ R32, R32, 0.69314718246459960938 ;  /* 0x3f31721820203820 */ /* 0x000fe20000410000 */
[-C--:B------:R-:W-:Y:S01]  /*cad0*/  FMUL.FTZ R15, R46, R4.reuse ;  /* 0x000000042e0f7220 */ /* 0x080fe20000410000 */
[-C--:B------:R-:W-:Y:S01]  /*cae0*/  FMUL.FTZ R25, R50, R4.reuse ;  /* 0x0000000432197220 */ /* 0x080fe20000410000 */
[-C--:B------:R-:W-:Y:S01]  /*caf0*/  FMUL.FTZ R29, R58, R4.reuse ;  /* 0x000000043a1d7220 */ /* 0x080fe20000410000 */
[-C--:B------:R-:W-:Y:S01]  /*cb00*/  FMUL.FTZ R83, R86, R4.reuse ;  /* 0x0000000456537220 */ /* 0x080fe20000410000 */
[----:B------:R-:W-:Y:S01]  /*cb10*/  PLOP3.LUT P0, PT, PT, PT, PT, 0x8, 0x0 ;  /* 0x000000000000781c */ /* 0x000fe20003f0e170 */
[-C--:B------:R-:W-:Y:S01]  /*cb20*/  FMUL.FTZ R9, R26, R4.reuse ;  /* 0x000000041a097220 */ /* 0x080fe20000410000 */
[-C--:B------:R-:W-:Y:S01]  /*cb30*/  FMUL.FTZ R27, R27, R4.reuse ;  /* 0x000000041b1b7220 */ /* 0x080fe20000410000 */
[-C--:B0-----:R-:W-:Y:S01]  /*cb40*/  FMUL.FTZ R11, R30, R4.reuse ;  /* 0x000000041e0b7220 */ /* 0x081fe20000410000 */
[-C--:B------:R-:W-:Y:S01]  /*cb50*/  FMUL.FTZ R31, R31, R4.reuse ;  /* 0x000000041f1f7220 */ /* 0x080fe20000410000 */
[-C--:B------:R-:W-:Y:S01]  /*cb60*/  FMUL.FTZ R34, R34, R4.reuse ;  /* 0x0000000422227220 */ /* 0x080fe20000410000 */
[-C--:B------:R-:W-:Y:S01]  /*cb70*/  FMUL.FTZ R35, R35, R4.reuse ;  /* 0x0000000423237220 */ /* 0x080fe20000410000 */
[----:B-1----:R-:W-:Y:S01]  /*cb80*/  @P2 FMUL.FTZ R17, R6, 0.69314718246459960938 ;  /* 0x3f31721806112820 */ /* 0x002fe20000410000 */
[-C--:B------:R-:W-:Y:S01]  /*cb90*/  FMUL.FTZ R38, R38, R4.reuse ;  /* 0x0000000426267220 */ /* 0x080fe20000410000 */
[-C--:B------:R-:W-:Y:S01]  /*cba0*/  FMUL.FTZ R39, R39, R4.reuse ;  /* 0x0000000427277220 */ /* 0x080fe20000410000 */
[-C--:B------:R-:W-:Y:S01]  /*cbb0*/  FMUL.FTZ R43, R43, R4.reuse ;  /* 0x000000042b2b7220 */ /* 0x080fe20000410000 */
[----:B------:R-:W-:Y:S01]  /*cbc0*/  @P2 FFMA.FTZ R19, R2, R7, R17 ;  /* 0x0000000702132223 */ /* 0x000fe20000010011 */
        /* <DEDUP_REMOVED lines=52> */
.L_x_8363:
        /* <DEDUP_REMOVED lines=15> */
[----:B------:R-:W-:Y:S02]  /*d000*/  F2FP.F16.F32.PACK_AB R11, R31, R11 ;  /* 0x0000000b1f0b723e */ /* 0x000fe400000000ff */
        /* <DEDUP_REMOVED lines=17> */
[----:B0-----:R-:W-:Y:S02]  /*d120*/  MOV R5, R6 ;  /* 0x0000000600057202 */ /* 0x001fe40000000f00 */
[----:B------:R-:W-:Y:S02]  /*d130*/  F2FP.F16.F32.PACK_AB R73, R75, R74 ;  /* 0x0000004a4b49723e */ /* 0x000fe400000000ff */
[----:B------:R-:W-:Y:S01]  /*d140*/  F2FP.F16.F32.PACK_AB R80, R81, R80 ;  /* 0x000000505150723e */ /* 0x000fe200000000ff */
[----:B------:R-:W-:Y:S01]  /*d150*/  IMAD.WIDE R126, R202, 0x2, R4 ;  /* 0x00000002ca7e7825 */ /* 0x000fe200078e0204 */
[----:B------:R-:W-:-:S02]  /*d160*/  F2FP.F16.F32.PACK_AB R74, R77, R76 ;  /* 0x0000004c4d4a723e */ /* 0x000fc400000000ff */
[----:B------:R-:W-:Y:S02]  /*d170*/  F2FP.F16.F32.PACK_AB R75, R79, R78 ;  /* 0x0000004e4f4b723e */ /* 0x000fe400000000ff */
[C---:B------:R-:W-:Y:S02]  /*d180*/  IADD3 R177, P1, R126.reuse, 0x20, RZ ;  /* 0x000000207eb17810 */ /* 0x040fe40007f3e0ff */
[C---:B------:R-:W-:Y:S02]  /*d190*/  IADD3 R179, P0, R126.reuse, 0x40, RZ ;  /* 0x000000407eb37810 */ /* 0x040fe40007f1e0ff */
[----:B------:R-:W-:Y:S01]  /*d1a0*/  LOP3.LUT R36, R177, 0x380, RZ, 0xc0, !PT ;  /* 0x00000380b1247812 */ /* 0x000fe200078ec0ff */
[--C-:B------:R-:W-:Y:S01]  /*d1b0*/  IMAD.X R37, RZ, RZ, R127.reuse, P1 ;  /* 0x000000ffff257224 */ /* 0x100fe200008e067f */
[----:B------:R-:W-:Y:S01]  /*d1c0*/  IADD3 R183, P3, R126, 0x2000, RZ ;  /* 0x000020007eb77810 */ /* 0x000fe20007f7e0ff */
[----:B------:R-:W-:Y:S01]  /*d1d0*/  IMAD.X R41, RZ, RZ, R127, P0 ;  /* 0x000000ffff297224 */ /* 0x000fe200000e067f */
[----:B------:R-:W-:-:S02]  /*d1e0*/  SHF.R.U64 R36, R36, 0x3, RZ ;  /* 0x0000000324247819 */ /* 0x000fc400000012ff */
[C---:B------:R-:W-:Y:S01]  /*d1f0*/  IADD3 R8, P0, R126.reuse, 0x4020, RZ ;  /* 0x000040207e087810 */ /* 0x040fe20007f1e0ff */
[--C-:B------:R-:W-:Y:S01]  /*d200*/  IMAD.X R49, RZ, RZ, R127.reuse, P3 ;  /* 0x000000ffff317224 */ /* 0x100fe200018e067f */
[C---:B------:R-:W-:Y:S02]  /*d210*/  LOP3.LUT R21, R126.reuse, 0x380, RZ, 0xc0, !PT ;  /* 0x000003807e157812 */ /* 0x040fe400078ec0ff */
[C---:B------:R-:W-:Y:S01]  /*d220*/  IADD3 R181, P4, R126.reuse, 0x60, RZ ;  /* 0x000000607eb57810 */ /* 0x040fe20007f9e0ff */
[--C-:B------:R-:W-:Y:S01]  /*d230*/  IMAD.X R107, RZ, RZ, R127.reuse, P0 ;  /* 0x000000ffff6b7224 */ /* 0x100fe200000e067f */
[C---:B------:R-:W-:Y:S02]  /*d240*/  IADD3 R187, P6, R126.reuse, 0x2020, RZ ;  /* 0x000020207ebb7810 */ /* 0x040fe40007fde0ff */
        /* <DEDUP_REMOVED lines=8> */
[----:B------:R-:W-:Y:S01]  /*d2d0*/  LOP3.LUT R36, R36, R177, RZ, 0x3c, !PT ;  /* 0x000000b124247212 */ /* 0x000fe200078e3cff */
[----:B------:R-:W-:Y:S01]  /*d2e0*/  IMAD.X R103, RZ, RZ, R127, P1 ;  /* 0x000000ffff677224 */ /* 0x000fe200008e067f */
[----:B------:R-:W-:-:S02]  /*d2f0*/  LOP3.LUT R177, R8, 0x380, RZ, 0xc0, !PT ;  /* 0x0000038008b17812 */ /* 0x000fc400078ec0ff */
[----:B------:R-:W-:Y:S02]  /*d300*/  SHF.R.U64 R21, R21, 0x3, RZ ;  /* 0x0000000315157819 */ /* 0x000fe400000012ff */
[----:B------:R-:W-:Y:S02]  /*d310*/  SHF.R.U64 R48, R48, 0x3, RZ ;  /* 0x0000000330307819 */ /* 0x000fe400000012ff */
        /* <DEDUP_REMOVED lines=9> */
[----:B------:R-:W-:Y:S01]  /*d3b0*/  IMAD.X R123, RZ, RZ, R127, P5 ;  /* 0x000000ffff7b7224 */ /* 0x000fe200028e067f */
[----:B------:R-:W-:-:S02]  /*d3c0*/  LOP3.LUT R40, R179, 0x380, RZ, 0xc0, !PT ;  /* 0x00000380b3287812 */ /* 0x000fc400078ec0ff */
[----:B------:R-:W-:Y:S01]  /*d3d0*/  LOP3.LUT R44, R181, 0x380, RZ, 0xc0, !PT ;  /* 0x00000380b52c7812 */ /* 0x000fe200078ec0ff */
[--C-:B------:R-:W-:Y:S01]  /*d3e0*/  IMAD.X R33, RZ, RZ, R127.reuse, P1 ;  /* 0x000000ffff217224 */ /* 0x100fe200008e067f */
[----:B------:R-:W-:Y:S02]  /*d3f0*/  SHF.R.U64 R177, R177, 0x3, RZ ;  /* 0x00000003b1b17819 */ /* 0x000fe400000012ff */
[----:B------:R-:W-:Y:S01]  /*d400*/  LOP3.LUT R126, R21, R126, RZ, 0x3c, !PT ;  /* 0x0000007e157e7212 */ /* 0x000fe200078e3cff */
[----:B------:R-:W-:Y:S01]  /*d410*/  IMAD.X R21, RZ, RZ, R127, P2 ;  /* 0x000000ffff157224 */ /* 0x000fe200010e067f */
[----:B------:R-:W-:Y:S02]  /*d420*/  LOP3.LUT R48, R48, R183, RZ, 0x3c, !PT ;  /* 0x000000b730307212 */ /* 0x000fe400078e3cff */
[----:B------:R-:W-:Y:S02]  /*d430*/  SHF.R.U64 R40, R40, 0x3, RZ ;  /* 0x0000000328287819 */ /* 0x000fe400000012ff */
[----:B------:R-:W-:-:S02]  /*d440*/  SHF.R.U64 R44, R44, 0x3, RZ ;  /* 0x000000032c2c7819 */ /* 0x000fc400000012ff */
[----:B------:R-:W-:Y:S02]  /*d450*/  LOP3.LUT R52, R187, 0x380, RZ, 0xc0, !PT ;  /* 0x00000380bb347812 */ /* 0x000fe400078ec0ff */
[----:B------:R-:W-:Y:S02]  /*d460*/  LOP3.LUT R183, R32, 0x380, RZ, 0xc0, !PT ;  /* 0x0000038020b77812 */ /* 0x000fe400078ec0ff */
[----:B------:R-:W-:Y:S02]  /*d470*/  LOP3.LUT R106, R177, R8, RZ, 0x3c, !PT ;  /* 0x00000008b16a7212 */ /* 0x000fe400078e3cff */
[----:B------:R-:W-:Y:S02]  /*d480*/  LOP3.LUT R94, R211, 0x380, RZ, 0xc0, !PT ;  /* 0x00000380d35e7812 */ /* 0x000fe400078ec0ff */
[----:B------:R-:W-:Y:S02]  /*d490*/  F2FP.F16.F32.PACK_AB R8, R20, R175 ;  /* 0x000000af1408723e */ /* 0x000fe400000000ff */
[----:B------:R-:W-:-:S02]  /*d4a0*/  LOP3.LUT R27, R6, 0x380, RZ, 0xc0, !PT ;  /* 0x00000380061b7812 */ /* 0x000fc400078ec0ff */
[----:B------:R-:W-:Y:S02]  /*d4b0*/  LOP3.LUT R177, R26, 0x380, RZ, 0xc0, !PT ;  /* 0x000003801ab17812 */ /* 0x000fe400078ec0ff */
[----:B------:R-:W-:Y:S02]  /*d4c0*/  LOP3.LUT R98, R213, 0x380, RZ, 0xc0, !PT ;  /* 0x00000380d5627812 */ /* 0x000fe400078ec0ff */
[----:B------:R-:W-:Y:S01]  /*d4d0*/  MOV R127, R126 ;  /* 0x0000007e007f7202 */ /* 0x000fe20000000f00 */
[----:B------:R-:W-:Y:S01]  /*d4e0*/  BAR.SYNC.DEFER_BLOCKING 0x1, 0x100 ;  /* 0x0044000000007b1d */ /* 0x000fe20000010000 */
[----:B------:R-:W-:Y:S02]  /*d4f0*/  LOP3.LUT R175, R30, 0x380, RZ, 0xc0, !PT ;  /* 0x000003801eaf7812 */ /* 0x000fe400078ec0ff */
[----:B------:R-:W-:Y:S02]  /*d500*/  LOP3.LUT R102, R215, 0x380, RZ, 0xc0, !PT ;  /* 0x00000380d7667812 */ /* 0x000fe400078ec0ff */
[----:B------:R-:W-:-:S02]  /*d510*/  LOP3.LUT R40, R40, R179, RZ, 0x3c, !PT ;  /* 0x000000b328287212 */ /* 0x000fc400078e3cff */
[----:B------:R-:W-:Y:S02]  /*d520*/  LOP3.LUT R44, R44, R181, RZ, 0x3c, !PT ;  /* 0x000000b52c2c7212 */ /* 0x000fe400078e3cff */
[----:B------:R-:W-:Y:S02]  /*d530*/  SHF.R.U64 R52, R52, 0x3, RZ ;  /* 0x0000000334347819 */ /* 0x000fe400000012ff */
[----:B------:R-:W-:Y:S02]  /*d540*/  SHF.R.U64 R183, R183, 0x3, RZ ;  /* 0x00000003b7b77819 */ /* 0x000fe400000012ff */
[----:B------:R-:W-:Y:S02]  /*d550*/  SHF.R.U64 R94, R94, 0x3, RZ ;  /* 0x000000035e5e7819 */ /* 0x000fe400000012ff */
[----:B------:R-:W-:Y:S02]  /*d560*/  LOP3.LUT R179, R110, 0x380, RZ, 0xc0, !PT ;  /* 0x000003806eb37812 */ /* 0x000fe400078ec0ff */
[----:B------:R-:W-:-:S02]  /*d570*/  LOP3.LUT R181, R114, 0x380, RZ, 0xc0, !PT ;  /* 0x0000038072b57812 */ /* 0x000fc400078ec0ff */
[----:B------:R-:W-:Y:S02]  /*d580*/  SHF.R.U64 R27, R27, 0x3, RZ ;  /* 0x000000031b1b7819 */ /* 0x000fe400000012ff */
[----:B------:R-:W-:Y:S02]  /*d590*/  SHF.R.U64 R177, R177, 0x3, RZ ;  /* 0x00000003b1b17819 */ /* 0x000fe400000012ff */
[----:B------:R-:W-:Y:S01]  /*d5a0*/  SHF.R.U64 R98, R98, 0x3, RZ ;  /* 0x0000000362627819 */ /* 0x000fe200000012ff */
[----:B------:R0:W-:Y:S01]  /*d5b0*/  STSM.16.M88.4 [R127], R8 ;  /* 0x000000087f007844 */ /* 0x0001e20000000200 */
[----:B------:R-:W-:Y:S02]  /*d5c0*/  SHF.R.U64 R175, R175, 0x3, RZ ;  /* 0x00000003afaf7819 */ /* 0x000fe400000012ff */
[----:B------:R-:W-:Y:S02]  /*d5d0*/  SHF.R.U64 R102, R102, 0x3, RZ ;  /* 0x0000000366667819 */ /* 0x000fe400000012ff */
[----:B------:R-:W-:-:S02]  /*d5e0*/  LOP3.LUT R52, R52, R187, RZ, 0x3c, !PT ;  /* 0x000000bb34347212 */ /* 0x000fc400078e3cff */
[----:B------:R-:W-:Y:S02]  /*d5f0*/  LOP3.LUT R118, R183, R32, RZ, 0x3c, !PT ;  /* 0x00000020b7767212 */ /* 0x000fe400078e3cff */
[----:B------:R-:W-:Y:S02]  /*d600*/  MOV R126, R36 ;  /* 0x00000024007e7202 */ /* 0x000fe40000000f00 */
[----:B------:R-:W-:Y:S02]  /*d610*/  LOP3.LUT R94, R94, R211, RZ, 0x3c, !PT ;  /* 0x000000d35e5e7212 */ /* 0x000fe400078e3cff */
[----:B------:R-:W-:Y:S02]  /*d620*/  SHF.R.U64 R179, R179, 0x3, RZ ;  /* 0x00000003b3b37819 */ /* 0x000fe400000012ff */
[----:B------:R-:W-:Y:S02]  /*d630*/  SHF.R.U64 R181, R181, 0x3, RZ ;  /* 0x00000003b5b57819 */ /* 0x000fe400000012ff */
[----:B0-----:R-:W-:-:S02]  /*d640*/  F2FP.F16.F32.PACK_AB R8, R171, R173 ;  /* 0x000000adab08723e */ /* 0x001fc400000000ff */
[----:B------:R-:W-:Y:S02]  /*d650*/  F2FP.F16.F32.PACK_AB R9, R35, R34 ;  /* 0x000000222309723e */ /* 0x000fe400000000ff */
[----:B------:R-:W-:Y:S02]  /*d660*/  F2FP.F16.F32.PACK_AB R10, R169, R172 ;  /* 0x000000aca90a723e */ /* 0x000fe400000000ff */
[----:B------:R-:W-:Y:S02]  /*d670*/  F2FP.F16.F32.PACK_AB R11, R39, R38 ;  /* 0x00000026270b723e */ /* 0x000fe400000000ff */
[----:B------:R-:W-:Y:S02]  /*d680*/  LOP3.LUT R122, R27, R6, RZ, 0x3c, !PT ;  /* 0x000000061b7a7212 */ /* 0x000fe400078e3cff */
[----:B------:R-:W-:Y:S01]  /*d690*/  LOP3.LUT R32, R177, R26, RZ, 0x3c, !PT ;  /* 0x0000001ab1207212 */ /* 0x000fe200078e3cff */
[----:B------:R0:W-:Y:S01]  /*d6a0*/  STSM.16.M88.4 [R126], R8 ;  /* 0x000000087e007844 */ /* 0x0001e20000000200 */
[----:B------:R-:W-:-:S02]  /*d6b0*/  MOV R41, R40 ;  /* 0x0000002800297202 */ /* 0x000fc40000000f00 */
[----:B------:R-:W-:Y:S02]  /*d6c0*/  LOP3.LUT R98, R98, R213, RZ, 0x3c, !PT ;  /* 0x000000d562627212 */ /* 0x000fe400078e3cff */
[----:B------:R-:W-:Y:S01]  /*d6d0*/  LOP3.LUT R20, R175, R30, RZ, 0x3c, !PT ;  /* 0x0000001eaf147212 */ /* 0x000fe200078e3cff */
[----:B------:R1:W-:Y:S01]  /*d6e0*/  STSM.16.M88.4 [R41], R12 ;  /* 0x0000000c29007844 */ /* 0x0003e20000000200 */
[----:B------:R-:W-:Y:S02]  /*d6f0*/  MOV R44, R44 ;  /* 0x0000002c002c7202 */ /* 0x000fe40000000f00 */
[----:B------:R-:W-:Y:S02]  /*d700*/  F2FP.F16.F32.PACK_AB R26, R28, R161 ;  /* 0x000000a11c1a723e */ /* 0x000fe400000000ff */
[----:B------:R-:W-:Y:S02]  /*d710*/  F2FP.F16.F32.PACK_AB R27, R55, R54 ;  /* 0x00000036371b723e */ /* 0x000fe400000000ff */
[----:B------:R-:W-:-:S02]  /*d720*/  LOP3.LUT R102, R102, R215, RZ, 0x3c, !PT ;  /* 0x000000d766667212 */ /* 0x000fc400078e3cff */
[----:B------:R-:W-:Y:S01]  /*d730*/  MOV R48, R48 ;  /* 0x0000003000307202 */ /* 0x000fe20000000f00 */
[----:B------:R2:W-:Y:S01]  /*d740*/  STSM.16.M88.4 [R44], R24 ;  /* 0x000000182c007844 */ /* 0x0005e20000000200 */
[----:B------:R-:W-:Y:S01]  /*d750*/  F2FP.F16.F32.PACK_AB R28, R57, R158 ;  /* 0x0000009e391c723e */ /* 0x000fe200000000ff */
[----:B0-----:R-:W-:Y:S01]  /*d760*/  IMAD.U32 R8, RZ, RZ, UR8 ;  /* 0x00000008ff087e24 */ /* 0x001fe2000f8e00ff */
[----:B------:R-:W-:Y:S01]  /*d770*/  F2FP.F16.F32.PACK_AB R30, R61, R60 ;  /* 0x0000003c3d1e723e */ /* 0x000fe200000000ff */
[----:B------:R-:W-:Y:S01]  /*d780*/  IMAD.U32 R9, RZ, RZ, UR9 ;  /* 0x00000009ff097e24 */ /* 0x000fe2000f8e00ff */
[----:B------:R-:W-:Y:S01]  /*d790*/  MOV R52, R52 ;  /* 0x0000003400347202 */ /* 0x000fe20000000f00 */
[----:B------:R-:W-:Y:S01]  /*d7a0*/  ULDC.64 UR8, c[0x0][0xd08] ;  /* 0x0003420000087ab9 */ /* 0x000fe20000000a00 */
[----:B------:R-:W-:Y:S01]  /*d7b0*/  LOP3.LUT R110, R179, R110, RZ, 0x3c, !PT ;  /* 0x0000006eb36e7212 */ /* 0x000fe200078e3cff */
[----:B------:R-:W-:Y:S01]  /*d7c0*/  STSM.16.M88.4 [R48], R28 ;  /* 0x0000001c30007844 */ /* 0x000fe20000000200 */
[----:B------:R-:W-:-:S02]  /*d7d0*/  LOP3.LUT R114, R181, R114, RZ, 0x3c, !PT ;  /* 0x00000072b5727212 */ /* 0x000fc400078e3cff */
[----:B------:R-:W-:Y:S01]  /*d7e0*/  MOV R94, R94 ;  /* 0x0000005e005e7202 */ /* 0x000fe20000000f00 */
[----:B------:R-:W-:Y:S01]  /*d7f0*/  STSM.16.M88.4 [R52], R64 ;  /* 0x0000004034007844 */ /* 0x000fe20000000200 */
[----:B------:R-:W-:Y:S02]  /*d800*/  F2FP.F16.F32.PACK_AB R81, R0, R82 ;  /* 0x000000520051723e */ /* 0x000fe400000000ff */
[----:B------:R-:W-:Y:S01]  /*d810*/  F2FP.F16.F32.PACK_AB R88, R89, R88 ;  /* 0x000000585958723e */ /* 0x000fe200000000ff */
[----:B------:R-:W-:Y:S01]  /*d820*/  STSM.16.M88.4 [R94], R72 ;  /* 0x000000485e007844 */ /* 0x000fe20000000200 */
        /* <DEDUP_REMOVED lines=14> */
[----:B------:R-:W-:Y:S02]  /*d910*/  F2FP.F16.F32.PACK_AB R104, R105, R104 ;  /* 0x000000686968723e */ /* 0x000fe400000000ff */
[----:B------:R-:W-:Y:S01]  /*d920*/  MOV R110, R110 ;  /* 0x0000006e006e7202 */ /* 0x000fe20000000f00 */
[----:B------:R-:W-:Y:S01]  /*d930*/  STSM.16.M88.4 [R37], R96 ;  /* 0x0000006025007844 */ /* 0x000fe20000000200 */
[----:B------:R-:W-:Y:S02]  /*d940*/  MOV R36, R114 ;  /* 0x0000007200247202 */ /* 0x000fe40000000f00 */
[----:B------:R-:W-:-:S02]  /*d950*/  F2FP.F16.F32.PACK_AB R105, R153, R152 ;  /* 0x000000989969723e */ /* 0x000fc400000000ff */
[----:B------:R-:W-:Y:S02]  /*d960*/  F2FP.F16.F32.PACK_AB R106, R109, R108 ;  /* 0x0000006c6d6a723e */ /* 0x000fe400000000ff */
[----:B------:R-:W-:Y:S02]  /*d970*/  F2FP.F16.F32.PACK_AB R107, R155, R154 ;  /* 0x0000009a9b6b723e */ /* 0x000fe400000000ff */
[----:B------:R-:W-:Y:S02]  /*d980*/  F2FP.F16.F32.PACK_AB R112, R113, R112 ;  /* 0x000000707170723e */ /* 0x000fe400000000ff */
[----:B------:R-:W-:Y:S01]  /*d990*/  MOV R6, R122 ;  /* 0x0000007a00067202 */ /* 0x000fe20000000f00 */
[----:B------:R-:W-:Y:S01]  /*d9a0*/  STSM.16.M88.4 [R110], R104 ;  /* 0x000000686e007844 */ /* 0x000fe20000000200 */
[----:B------:R-:W-:Y:S02]  /*d9b0*/  F2FP.F16.F32.PACK_AB R113, R157, R156 ;  /* 0x0000009c9d71723e */ /* 0x000fe400000000ff */
        /* <DEDUP_REMOVED lines=15> */
[----:B------:R-:W-:Y:S01]  /*dab0*/  F2FP.F16.F32.PACK_AB R144, R145, R144 ;  /* 0x000000909190723e */ /* 0x000fe200000000ff */
[----:B------:R0:W-:Y:S01]  /*dac0*/  STSM.16.M88.4 [R6], R128 ;  /* 0x0000008006007844 */ /* 0x0001e20000000200 */
[----:B------:R-:W-:Y:S02]  /*dad0*/  MOV R20, R20 ;  /* 0x0000001400147202 */ /* 0x000fe40000000f00 */
[----:B------:R-:W-:Y:S02]  /*dae0*/  F2FP.F16.F32.PACK_AB R138, R141, R140 ;  /* 0x0000008c8d8a723e */ /* 0x000fe400000000ff */
[----:B------:R-:W-:Y:S02]  /*daf0*/  F2FP.F16.F32.PACK_AB R139, R143, R142 ;  /* 0x0000008e8f8b723e */ /* 0x000fe400000000ff */
[----:B------:R-:W-:Y:S02]  /*db00*/  F2FP.F16.F32.PACK_AB R145, R147, R146 ;  /* 0x000000929391723e */ /* 0x000fe400000000ff */
[----:B------:R-:W-:Y:S01]  /*db10*/  MOV R32, R32 ;  /* 0x0000002000207202 */ /* 0x000fe20000000f00 */
[----:B------:R-:W-:Y:S01]  /*db20*/  STSM.16.M88.4 [R20], R136 ;  /* 0x0000008814007844 */ /* 0x000fe20000000200 */
[----:B------:R-:W-:-:S02]  /*db30*/  F2FP.F16.F32.PACK_AB R146, R149, R148 ;  /* 0x000000949592723e */ /* 0x000fc400000000ff */
        /* <DEDUP_REMOVED lines=10> */
[----:B-1----:R-:W-:Y:S02]  /*dbe0*/  IMAD.U32 R14, RZ, RZ, UR8 ;  /* 0x00000008ff0e7e24 */ /* 0x002fe4000f8e00ff */
[----:B------:R-:W-:Y:S01]  /*dbf0*/  IMAD.U32 R0, RZ, RZ, UR4 ;  /* 0x00000004ff007e24 */ /* 0x000fe2000f8e00ff */
[----:B------:R-:W4:Y:S01]  /*dc00*/  @P0 LDG.E R10, desc[UR44][R8.64] ;  /* 0x0000002c080a0981 */ /* 0x000f22000c1e1900 */
[----:B------:R-:W-:Y:S02]  /*dc10*/  IMAD.U32 R15, RZ, RZ, UR9 ;  /* 0x00000009ff0f7e24 */ /* 0x000fe4000f8e00ff */
[----:B------:R-:W-:-:S03]  /*dc20*/  IMAD R11, R198, 0x40, R23 ;  /* 0x00000040c60b7824 */ /* 0x000fc600078e0217 */
[----:B------:R1:W5:Y:S01]  /*dc30*/  @P6 LDG.E R0, desc[UR44][R14.64] ;  /* 0x0000002c0e006981 */ /* 0x000362000c1e1900 */
[----:B------:R-:W-:-:S03]  /*dc40*/  IMAD.WIDE R4, R11, 0x2, R4 ;  /* 0x000000020b047825 */ /* 0x000fc600078e0204 */
[C---:B------:R-:W-:Y:S02]  /*dc50*/  IADD3 R13, P2, R4.reuse, 0x1000, RZ ;  /* 0x00001000040d7810 */ /* 0x040fe40007f5e0ff */
[C---:B--2---:R-:W-:Y:S02]  /*dc60*/  IADD3 R25, P1, R4.reuse, 0x2000, RZ ;  /* 0x0000200004197810 */ /* 0x044fe40007f3e0ff */
[----:B0-----:R-:W-:Y:S02]  /*dc70*/  P2R R6, PR, RZ, 0x4 ;  /* 0x00000004ff067803 */ /* 0x001fe40000000000 */
[C---:B------:R-:W-:Y:S02]  /*dc80*/  IADD3 R29, P2, R4.reuse, 0x3000, RZ ;  /* 0x00003000041d7810 */ /* 0x040fe40007f5e0ff */
[C---:B------:R-:W-:Y:S02]  /*dc90*/  IADD3 R33, P3, R4.reuse, 0x4000, RZ ;  /* 0x0000400004217810 */ /* 0x040fe40007f7e0ff */
[----:B------:R-:W-:-:S02]  /*dca0*/  IADD3 R37, P4, R4, 0x5000, RZ ;  /* 0x0000500004257810 */ /* 0x000fc40007f9e0ff */
[----:B------:R-:W-:Y:S02]  /*dcb0*/  IADD3 R41, P5, R4, 0x6000, RZ ;  /* 0x0000600004297810 */ /* 0x000fe40007fbe0ff */
[----:B------:R-:W-:Y:S02]  /*dcc0*/  LOP3.LUT R12, R13, 0x380, RZ, 0xc0, !PT ;  /* 0x000003800d0c7812 */ /* 0x000fe400078ec0ff */
[----:B------:R-:W-:Y:S02]  /*dcd0*/  LOP3.LUT R24, R25, 0x380, RZ, 0xc0, !PT ;  /* 0x0000038019187812 */ /* 0x000fe400078ec0ff */
[----:B------:R-:W-:Y:S02]  /*dce0*/  LOP3.LUT R28, R29, 0x380, RZ, 0xc0, !PT ;  /* 0x000003801d1c7812 */ /* 0x000fe400078ec0ff */
[----:B---3--:R-:W-:Y:S02]  /*dcf0*/  LOP3.LUT R32, R33, 0x380, RZ, 0xc0, !PT ;  /* 0x0000038021207812 */ /* 0x008fe400078ec0ff */
        /* <DEDUP_REMOVED lines=15> */
[----:B----4-:R-:W-:Y:S01]  /*ddf0*/  @P0 R2UR UR4, R10 ;  /* 0x000000000a0402ca */ /* 0x010fe200000e0000 */
[----:B-1----:R-:W-:-:S14]  /*de00*/  @P6 BRA `(.L_x_8399) ;  /* 0x0000000000106947 */ /* 0x002fdc0003800000 */
[----:B------:R-:W-:Y:S05]  /*de10*/  @!P0 BRA `(.L_x_8399) ;  /* 0x00000000000c8947 */ /* 0x000fea0003800000 */
[----:B------:R-:W2:Y:S04]  /*de20*/  LDG.E R11, desc[UR44][R8.64] ;  /* 0x0000002c080b7981 */ /* 0x000ea8000c1e1900 */
[----:B-----5:R-:W2:Y:S02]  /*de30*/  LDG.E R0, desc[UR44][R8.64+0x4] ;  /* 0x0000042c08007981 */ /* 0x020ea4000c1e1900 */
[----:B--2---:R-:W-:-:S07]  /*de40*/  IMAD.IADD R0, R0, 0x1, -R11 ;  /* 0x0000000100007824 */ /* 0x004fce00078e0a0b */
.L_x_8399:
[----:B------:R-:W-:Y:S01]  /*de50*/  ISETP.NE.AND P6, PT, R6, RZ, PT ;  /* 0x000000ff0600720c */ /* 0x000fe20003fc5270 */
[--C-:B------:R-:W-:Y:S01]  /*de60*/  IMAD.X R25, RZ, RZ, R5.reuse, P1 ;  /* 0x000000ffff197224 */ /* 0x100fe200008e0605 */
[----:B------:R-:W0:Y:S01]  /*de70*/  SHFL.IDX PT, R6, R199, RZ, 0x1f ;  /* 0x00001fffc7067589 */ /* 0x000e2200000e0000 */
        /* <DEDUP_REMOVED lines=21> */
[--C-:B------:R-:W-:Y:S01]  /*dfd0*/  IMAD.X R45, RZ, RZ, R5.reuse, P0 ;  /* 0x000000ffff2d7224 */ /* 0x100fe200000e0605 */
[----:B------:R-:W-:Y:S01]  /*dfe0*/  LOP3.LUT R52, R52, R53, RZ, 0x3c, !PT ;  /* 0x0000003534347212 */ /* 0x000fe200078e3cff */
[----:B------:R-:W-:Y:S01]  /*dff0*/  IMAD.X R53, RZ, RZ, R5, P1 ;  /* 0x000000ffff357224 */ /* 0x000fe200008e0605 */
[----:B0-----:R-:W-:-:S02]  /*e000*/  ISETP.NE.AND P6, PT, R6, RZ, PT ;  /* 0x000000ff0600720c */ /* 0x001fc40003fc5270 */
[C---:B------:R-:W-:Y:S02]  /*e010*/  IADD3 R57, P2, R4.reuse, 0xa000, RZ ;  /* 0x0000a00004397810 */ /* 0x040fe40007f5e0ff */
[C---:B------:R-:W-:Y:S02]  /*e020*/  IADD3 R61, P3, R4.reuse, 0xb000, RZ ;  /* 0x0000b000043d7810 */ /* 0x040fe40007f7e0ff */
[C---:B------:R-:W-:Y:S02]  /*e030*/  IADD3 R65, P4, R4.reuse, 0xc000, RZ ;  /* 0x0000c00004417810 */ /* 0x040fe40007f9e0ff */
[C---:B------:R-:W-:Y:S02]  /*e040*/  IADD3 R69, P5, R4.reuse, 0xd000, RZ ;  /* 0x0000d00004457810 */ /* 0x040fe40007fbe0ff */
[C---:B------:R-:W-:Y:S02]  /*e050*/  IADD3 R77, P0, R4.reuse, 0xe000, RZ ;  /* 0x0000e000044d7810 */ /* 0x040fe40007f1e0ff */
[----:B------:R-:W-:-:S02]  /*e060*/  LOP3.LUT R9, R4, 0x380, RZ, 0xc0, !PT ;  /* 0x0000038004097812 */ /* 0x000fc400078ec0ff */
[----:B------:R-:W-:Y:S02]  /*e070*/  IADD3 R11, P1, R4, 0xf000, RZ ;  /* 0x0000f000040b7810 */ /* 0x000fe40007f3e0ff */
[----:B------:R-:W-:Y:S02]  /*e080*/  LOP3.LUT R56, R57, 0x380, RZ, 0xc0, !PT ;  /* 0x0000038039387812 */ /* 0x000fe400078ec0ff */
[----:B------:R-:W-:Y:S01]  /*e090*/  LOP3.LUT R60, R61, 0x380, RZ, 0xc0, !PT ;  /* 0x000003803d3c7812 */ /* 0x000fe200078ec0ff */
[----:B------:R-:W-:Y:S01]  /*e0a0*/  IMAD.X R73, RZ, RZ, R5, P1 ;  /* 0x000000ffff497224 */ /* 0x000fe200008e0605 */
[----:B------:R-:W-:Y:S02]  /*e0b0*/  LOP3.LUT R64, R65, 0x380, RZ, 0xc0, !PT ;  /* 0x0000038041407812 */ /* 0x000fe400078ec0ff */
[----:B------:R-:W-:Y:S02]  /*e0c0*/  LOP3.LUT R68, R69, 0x380, RZ, 0xc0, !PT ;  /* 0x0000038045447812 */ /* 0x000fe400078ec0ff */
[----:B------:R-:W-:-:S02]  /*e0d0*/  LOP3.LUT R76, R77, 0x380, RZ, 0xc0, !PT ;  /* 0x000003804d4c7812 */ /* 0x000fc400078ec0ff */
[----:B------:R-:W-:Y:S02]  /*e0e0*/  SHF.R.U64 R9, R9, 0x3, RZ ;  /* 0x0000000309097819 */ /* 0x000fe400000012ff */
[----:B------:R-:W-:Y:S02]  /*e0f0*/  LOP3.LUT R6, R11, 0x380, RZ, 0xc0, !PT ;  /* 0x000003800b067812 */ /* 0x000fe400078ec0ff */
[----:B------:R-:W-:Y:S02]  /*e100*/  SHF.R.U64 R56, R56, 0x3, RZ ;  /* 0x0000000338387819 */ /* 0x000fe400000012ff */
[----:B------:R-:W-:Y:S02]  /*e110*/  SHF.R.U64 R60, R60, 0x3, RZ ;  /* 0x000000033c3c7819 */ /* 0x000fe400000012ff */
[----:B------:R-:W-:Y:S02]  /*e120*/  SHF.R.U64 R64, R64, 0x3, RZ ;  /* 0x0000000340407819 */ /* 0x000fe400000012ff */
[----:B------:R-:W-:-:S02]  /*e130*/  SHF.R.U64 R68, R68, 0x3, RZ ;  /* 0x0000000344447819 */ /* 0x000fc400000012ff */
[----:B------:R-:W-:Y:S02]  /*e140*/  SHF.R.U64 R76, R76, 0x3, RZ ;  /* 0x000000034c4c7819 */ /* 0x000fe400000012ff */
[----:B------:R-:W-:Y:S01]  /*e150*/  LOP3.LUT R8, R9, R4, RZ, 0x3c, !PT ;  /* 0x0000000409087212 */ /* 0x000fe200078e3cff */
[--C-:B------:R-:W-:Y:S01]  /*e160*/  IMAD.MOV.U32 R9, RZ, RZ, R5.reuse ;  /* 0x000000ffff097224 */ /* 0x100fe200078e0005 */
        /* <DEDUP_REMOVED lines=46> */
[----:B------:R-:W-:Y:S01]  /*e450*/  ULDC.64 UR8, c[0x0][0xc50] ;  /* 0x0003140000087ab9 */ /* 0x000fe20000000a00 */
[----:B------:R-:W-:Y:S01]  /*e460*/  VIADD R6, R26, 0x8 ;  /* 0x000000081a067836 */ /* 0x000fe20000000000 */
        /* <DEDUP_REMOVED lines=12> */
.L_x_8400:
[----:B------:R-:W1:Y:S01]  /*e530*/  LDC R81, c[0x0][0xce8] ;  /* 0x00033a00ff517b82 */ /* 0x000e620000000800 */
[----:B------:R-:W-:Y:S01]  /*e540*/  ULDC UR12, c[0x0][0xbc8] ;  /* 0x0002f200000c7ab9 */ /* 0x000fe20000000800 */
[----:B------:R-:W-:Y:S01]  /*e550*/  ULDC.64 UR10, c[0x0][0xba0] ;  /* 0x0002e800000a7ab9 */ /* 0x000fe20000000a00 */
[----:B------:R-:W-:Y:S01]  /*e560*/  ISETP.GE.AND P0, PT, R196, UR12, PT ;  /* 0x0000000cc4007c0c */ /* 0x000fe2000bf06270 */
[----:B0-----:R-:W5:Y:S01]  /*e570*/  LD.E.128 R8, desc[UR44][R8.64] ;  /* 0x0000002c08087980 */ /* 0x001f62000c101d00 */
[----:B------:R-:W-:Y:S02]  /*e580*/  ISETP.GE.AND P1, PT, R23, UR12, PT ;  /* 0x0000000c17007c0c */ /* 0x000fe4000bf26270 */
[----:B------:R-:W-:Y:S01]  /*e590*/  SEL R4, RZ, 0xffffffff, P0 ;  /* 0xffffffffff047807 */ /* 0x000fe20000000000 */
[----:B------:R-:W5:Y:S01]  /*e5a0*/  LD.E.128 R12, desc[UR44][R12.64] ;  /* 0x0000002c0c0c7980 */ /* 0x000f62000c101d00 */
[----:B------:R-:W-:-:S03]  /*e5b0*/  SEL R3, RZ, 0x1, P1 ;  /* 0x00000001ff037807 */ /* 0x000fc60000800000 */
[----:B------:R-:W-:Y:S01]  /*e5c0*/  IMAD.SHL.U32 R4, R4, 0x2, RZ ;  /* 0x0000000204047824 */ /* 0x000fe200078e00ff */
[----:B------:R-:W5:Y:S04]  /*e5d0*/  LD.E.128 R24, desc[UR44][R24.64] ;  /* 0x0000002c18187980 */ /* 0x000f68000c101d00 */
[----:B------:R-:W5:Y:S04]  /*e5e0*/  LD.E.128 R28, desc[UR44][R28.64] ;  /* 0x0000002c1c1c7980 */ /* 0x000f68000c101d00 */
[----:B------:R-:W5:Y:S01]  /*e5f0*/  LD.E.128 R32, desc[UR44][R32.64] ;  /* 0x0000002c20207980 */ /* 0x000f62000c101d00 */
[----:B-1----:R-:W-:-:S03]  /*e600*/  ISETP.NE.AND P2, PT, R81, 0x1, PT ;  /* 0x000000015100780c */ /* 0x002fc60003f45270 */
[----:B------:R-:W5:Y:S01]  /*e610*/  LD.E.128 R36, desc[UR44][R36.64] ;  /* 0x0000002c24247980 */ /* 0x000f62000c101d00 */
[----:B------:R-:W-:Y:S02]  /*e620*/  ISETP.GE.AND P0, PT, R195, UR12, PT ;  /* 0x0000000cc3007c0c */ /* 0x000fe4000bf06270 */
[----:B------:R-:W-:Y:S01]  /*e630*/  LOP3.LUT R3, R4, 0x2, R3, 0xe2, !PT ;  /* 0x0000000204037812 */ /* 0x000fe200078ee203 */
[----:B------:R-:W5:Y:S01]  /*e640*/  LD.E.128 R40, desc[UR44][R40.64] ;  /* 0x0000002c28287980 */ /* 0x000f62000c101d00 */
[----:B------:R-:W-:-:S03]  /*e650*/  SEL R4, RZ, 0xffffffff, P0 ;  /* 0xffffffffff047807 */ /* 0x000fc60000000000 */
[----:B------:R-:W5:Y:S02]  /*e660*/  LD.E.128 R44, desc[UR44][R44.64] ;  /* 0x0000002c2c2c7980 */ /* 0x000f64000c101d00 */
[----:B------:R-:W0:Y:S01]  /*e670*/  @P2 LDC R19, c[0x0][0xcec] ;  /* 0x00033b00ff132b82 */ /* 0x000e220000000800 */
[----:B------:R-:W-:Y:S01]  /*e680*/  UIMAD UR7, UR14, UR10, URZ ;  /* 0x0000000a0e0772a4 */ /* 0x000fe2000f8e023f */
[----:B------:R-:W-:Y:S01]  /*e690*/  ISETP.GE.AND P0, PT, R194, UR12, PT ;  /* 0x0000000cc2007c0c */ /* 0x000fe2000bf06270 */
[----:B------:R-:W-:Y:S01]  /*e6a0*/  IMAD.SHL.U32 R4, R4, 0x4, RZ ;  /* 0x0000000404047824 */ /* 0x000fe200078e00ff */
[----:B------:R-:W5:Y:S04]  /*e6b0*/  LD.E.128 R48, desc[UR44][R48.64] ;  /* 0x0000002c30307980 */ /* 0x000f68000c101d00 */
[----:B------:R-:W1:Y:S01]  /*e6c0*/  @P2 LDC R21, c[0x0][0xcf0] ;  /* 0x00033c00ff152b82 */ /* 0x000e620000000800 */
[----:B------:R-:W-:Y:S01]  /*e6d0*/  UIMAD.WIDE.U32 UR8, UR4, UR10, URZ ;  /* 0x0000000a040872a5 */ /* 0x000fe2000f8e003f */
[----:B------:R-:W-:Y:S01]  /*e6e0*/  SEL R5, RZ, 0xffffffff, P0 ;  /* 0xffffffffff057807 */ /* 0x000fe20000000000 */
[----:B------:R-:W-:Y:S01]  /*e6f0*/  UIMAD UR7, UR4, UR11, UR7 ;  /* 0x0000000b040772a4 */ /* 0x000fe2000f8e0207 */
[----:B------:R-:W-:Y:S01]  /*e700*/  LOP3.LUT R4, R4, 0x4, R3, 0xe2, !PT ;  /* 0x0000000404047812 */ /* 0x000fe200078ee203 */
[----:B------:R-:W-:Y:S01]  /*e710*/  IMAD R3, R197, 0x20, R198 ;  /* 0x00000020c5037824 */ /* 0x000fe200078e02c6 */
[----:B------:R-:W-:Y:S01]  /*e720*/  ULDC.64 UR10, c[0x0][0xbe8] ;  /* 0x0002fa00000a7ab9 */ /* 0x000fe20000000a00 */
[----:B------:R-:W-:Y:S01]  /*e730*/  UIADD3 UR9, UR9, UR7, URZ ;  /* 0x0000000709097290 */ /* 0x000fe2000fffe03f */
[----:B------:R-:W-:Y:S01]  /*e740*/  IMAD.SHL.U32 R5, R5, 0x8, RZ ;  /* 0x0000000805057824 */ /* 0x000fe200078e00ff */
[----:B------:R-:W-:Y:S01]  /*e750*/  UIMAD UR4, UR15, UR10, URZ ;  /* 0x0000000a0f0472a4 */ /* 0x000fe2000f8e023f */
[----:B------:R-:W-:Y:S01]  /*e760*/  ISETP.GE.AND P0, PT, R193, UR12, PT ;  /* 0x0000000cc1007c0c */ /* 0x000fe2000bf06270 */
[----:B------:R-:W-:Y:S01]  /*e770*/  VIADD R82, R3, UR38 ;  /* 0x0000002603527c36 */ /* 0x000fe20008000000 */
[----:B------:R-:W-:Y:S01]  /*e780*/  UIMAD.WIDE.U32 UR8, UR39, UR10, UR8 ;  /* 0x0000000a270872a5 */ /* 0x000fe2000f8e0008 */
[----:B------:R-:W5:Y:S01]  /*e790*/  LD.E.128 R52, desc[UR44][R52.64] ;  /* 0x0000002c34347980 */ /* 0x000f62000c101d00 */
[----:B------:R-:W-:Y:S01]  /*e7a0*/  UIMAD UR4, UR39, UR11, UR4 ;  /* 0x0000000b270472a4 */ /* 0x000fe2000f8e0204 */
[----:B------:R-:W-:-:S02]  /*e7b0*/  SEL R3, RZ, 0xffffffff, P0 ;  /* 0xffffffffff037807 */ /* 0x000fc40000000000 */
[----:B------:R-:W-:Y:S01]  /*e7c0*/  LOP3.LUT R5, R5, 0x8, R4, 0xe2, !PT ;  /* 0x0000000805057812 */ /* 0x000fe200078ee204 */
[----:B0-----:R-:W-:Y:S01]  /*e7d0*/  @P2 IMAD.HI.U32 R4, R82, R19, RZ ;  /* 0x0000001352042227 */ /* 0x001fe200078e00ff */
[----:B------:R-:W-:Y:S01]  /*e7e0*/  ULDC.64 UR10, c[0x0][0xbf0] ;  /* 0x0002fc00000a7ab9 */ /* 0x000fe20000000a00 */
[----:B------:R-:W-:Y:S01]  /*e7f0*/  UIADD3 UR9, UR9, UR4, URZ ;  /* 0x0000000409097290 */ /* 0x000fe2000fffe03f */
[----:B------:R-:W5:Y:S01]  /*e800*/  LD.E.128 R56, desc[UR44][R56.64] ;  /* 0x0000002c38387980 */ /* 0x000f62000c101d00 */
[----:B------:R-:W-:Y:S01]  /*e810*/  UIMAD UR4, UR40, UR10, URZ ;  /* 0x0000000a280472a4 */ /* 0x000fe2000f8e023f */
[----:B------:R-:W-:Y:S01]  /*e820*/  IMAD.SHL.U32 R6, R3, 0x10, RZ ;  /* 0x0000001003067824 */ /* 0x000fe200078e00ff */
[----:B------:R-:W-:Y:S01]  /*e830*/  UIMAD.WIDE.U32 UR8, UR41, UR10, UR8 ;  /* 0x0000000a290872a5 */ /* 0x000fe2000f8e0008 */
[----:B------:R-:W-:Y:S01]  /*e840*/  IMAD.MOV.U32 R3, RZ, RZ, R82 ;  /* 0x000000ffff037224 */ /* 0x000fe200078e0052 */
[----:B-1----:R-:W-:Y:S01]  /*e850*/  @P2 SHF.R.U32.HI R3, RZ, R21, R4 ;  /* 0x00000015ff032219 */ /* 0x002fe20000011604 */
        /* <DEDUP_REMOVED lines=20> */
[----:B------:R-:W-:Y:S01]  /*e9a0*/  IMAD R21, R3, UR9, R80 ;  /* 0x0000000903157c24 */ /* 0x000fe2000f8e0250 */
[----:B------:R-:W-:Y:S01]  /*e9b0*/  ISETP.GE.AND P0, PT, R201, UR12, PT ;  /* 0x0000000cc9007c0c */ /* 0x000fe2000bf06270 */
[----:B------:R-:W-:Y:S01]  /*e9c0*/  IMAD.WIDE.U32 R4, R3, UR8, R4 ;  /* 0x0000000803047c25 */ /* 0x000fe2000f8e0004 */
[----:B------:R-:W-:Y:S01]  /*e9d0*/  @!PT LDS RZ, [RZ] ;  /* 0x00000000fffff984 */ /* 0x000fe20000000800 */
[----:B------:R-:W-:Y:S01]  /*e9e0*/  @!PT LDS RZ, [RZ] ;  /* 0x00000000fffff984 */ /* 0x000fe20000000800 */
[----:B------:R-:W-:Y:S01]  /*e9f0*/  @!PT LDS RZ, [RZ] ;  /* 0x00000000fffff984 */ /* 0x000fe20000000800 */
[----:B------:R-:W-:Y:S01]  /*ea00*/  @!PT LDS RZ, [RZ] ;  /* 0x00000000fffff984 */ /* 0x000fe20000000800 */
[----:B------:R0:W-:Y:S06]  /*ea10*/  MEMBAR.ALL.CTA ;  /* 0x0000000000007992 */ /* 0x0001ec0000008000 */
[----:B0-----:R-:W0:Y:S01]  /*ea20*/  FENCE.VIEW.ASYNC.S ;  /* 0x00000000000073c6 */ /* 0x001e220000000000 */
[----:B------:R-:W-:Y:S01]  /*ea30*/  ULDC.64 UR8, c[0x0][0xbd8] ;  /* 0x0002f60000087ab9 */ /* 0x000fe20000000a00 */
[----:B------:R-:W-:Y:S01]  /*ea40*/  LOP3.LUT R6, R83, 0x20, R6, 0xe2, !PT ;  /* 0x0000002053067812 */ /* 0x000fe200078ee206 */
[----:B------:R-:W-:Y:S01]  /*ea50*/  IMAD.IADD R5, R5, 0x1, R21 ;  /* 0x0000000105057824 */ /* 0x000fe200078e0215 */
[----:B------:R-:W-:Y:S01]  /*ea60*/  SEL R3, RZ, 0x40, P0 ;  /* 0x00000040ff037807 */ /* 0x000fe20000000000 */
[----:B------:R-:W-:Y:S01]  /*ea70*/  IMAD R20, R20, UR8, RZ ;  /* 0x0000000814147c24 */ /* 0x000fe2000f8e02ff */
[----:B------:R-:W-:Y:S01]  /*ea80*/  ISETP.GE.AND P0, PT, R200, UR12, PT ;  /* 0x0000000cc8007c0c */ /* 0x000fe2000bf06270 */
[----:B-----5:R-:W-:Y:S01]  /*ea90*/  IMAD R88, R0, R81, RZ ;  /* 0x0000005100587224 */ /* 0x020fe200078e02ff */
        /* <DEDUP_REMOVED lines=8> */
[----:B------:R-:W-:Y:S01]  /*eb20*/  LOP3.LUT R6, R3, R6, RZ, 0xfc, !PT ;  /* 0x0000000603067212 */ /* 0x000fe200078efcff */
[----:B------:R-:W-:Y:S01]  /*eb30*/  IMAD.IADD R5, R5, 0x1, R21 ;  /* 0x0000000105057824 */ /* 0x000fe200078e0215 */
[----:B------:R-:W-:Y:S01]  /*eb40*/  LEA R19, P2, R4, UR8, 0x1 ;  /* 0x0000000804137c11 */ /* 0x000fe2000f8408ff */
[----:B------:R-:W-:-:S03]  /*eb50*/  VIADD R0, R17, 0x38820 ;  /* 0x0003882011007836 */ /* 0x000fc60000000000 */
[----:B------:R-:W-:Y:S01]  /*eb60*/  LEA.HI.X R86, R4, UR9, R5, 0x1, P2 ;  /* 0x0000000904567c11 */ /* 0x000fe200090f0c05 */
[----:B0-----:R0:W1:Y:S01]  /*eb70*/  SHFL.IDX PT, R20, R19, RZ, 0x181f ;  /* 0x00181fff13147589 */ /* 0x00106200000e0000 */
[----:B------:R-:W-:-:S03]  /*eb80*/  PRMT R0, RZ, 0x654, R0 ;  /* 0x00000654ff007816 */ /* 0x000fc60000000000 */
[----:B------:R0:W2:Y:S01]  /*eb90*/  SHFL.IDX PT, R21, R86, RZ, 0x181f ;  /* 0x00181fff56157589 */ /* 0x0000a200000e0000 */
[----:B------:R0:W-:Y:S01]  /*eba0*/  SYNCS.ARRIVE.TRANS64.RED.A1T0 RZ, [R0+URZ], RZ ;  /* 0x000000ff00ff79a7 */ /* 0x0001e2000810043f */
        /* <DEDUP_REMOVED lines=32> */
.L_x_8402:
[----:B------:R-:W-:Y:S05]  /*edb0*/  BSYNC B1 ;  /* 0x0000000000017941 */ /* 0x000fea0003800000 */
.L_x_8401:
[----:B0-----:R-:W-:Y:S01]  /*edc0*/  VIADD R0, R87, 0x20 ;  /* 0x0000002057007836 */ /* 0x001fe20000000000 */
[----:B---3--:R0:W3:Y:S04]  /*edd0*/  SHFL.IDX PT, R9, R86, 0x1, 0x181f ;  /* 0x00381f0056097f89 */ /* 0x0080e800000e0000 */
[----:B------:R-:W-:Y:S01]  /*ede0*/  ISETP.GE.AND P0, PT, R0, R88, PT ;  /* 0x000000580000720c */ /* 0x000fe20003f06270 */
[----:B------:R0:W4:-:S12]  /*edf0*/  SHFL.IDX PT, R8, R19, 0x1, 0x181f ;  /* 0x00381f0013087f89 */ /* 0x00011800000e0000 */
[----:B0-----:R-:W-:Y:S05]  /*ee00*/  @P0 BRA `(.L_x_8403) ;  /* 0x00000010000c0947 */ /* 0x001fea0003800000 */
[----:B------:R-:W-:Y:S02]  /*ee10*/  ISETP.GE.AND P0, PT, R23, UR12, PT ;  /* 0x0000000c17007c0c */ /* 0x000fe4000bf06270 */
[----:B------:R-:W-:Y:S02]  /*ee20*/  ISETP.GE.AND P5, PT, R196, UR12, PT ;  /* 0x0000000cc4007c0c */ /* 0x000fe4000bfa6270 */
[----:B------:R-:W-:Y:S02]  /*ee30*/  ISETP.GE.AND P3, PT, R195, UR12, PT ;  /* 0x0000000cc3007c0c */ /* 0x000fe4000bf66270 */
[----:B------:R-:W-:Y:S02]  /*ee40*/  ISETP.GE.AND P2, PT, R194, UR12, PT ;  /* 0x0000000cc2007c0c */ /* 0x000fe4000bf46270 */
[----:B------:R-:W-:-:S05]  /*ee50*/  ISETP.GE.AND P1, PT, R193, UR12, PT ;  /* 0x0000000cc1007c0c */ /* 0x000fca000bf26270 */
[----:B---34-:R-:W-:Y:S02]  /*ee60*/  @!P0 IMAD.WIDE R4, R23, 0x2, R8 ;  /* 0x0000000217048825 */ /* 0x018fe400078e0208 */
        /* <DEDUP_REMOVED lines=27> */
.L_x_8398:
        /* <DEDUP_REMOVED lines=33> */
.L_x_8404:
        /* <DEDUP_REMOVED lines=45> */
.L_x_8406:
[----:B------:R-:W-:Y:S05]  /*f500*/  BSYNC B1 ;  /* 0x0000000000017941 */ /* 0x000fea0003800000 */
.L_x_8405:
        /* <DEDUP_REMOVED lines=110> */
.L_x_8408:
[----:B------:R-:W-:Y:S05]  /*fbf0*/  BSYNC B1 ;  /* 0x0000000000017941 */ /* 0x000fea0003800000 */
.L_x_8407:
        /* <DEDUP_REMOVED lines=36> */
.L_x_8403:
[----:B------:R-:W-:Y:S05]  /*fe40*/  BSYNC B0 ;  /* 0x0000000000007941 */ /* 0x000fea0003800000 */
.L_x_8397:
[----:B------:R-:W-:Y:S02]  /*fe50*/  ULDC UR4, c[0x0][0xd3c] ;  /* 0x00034f0000047ab9 */ /* 0x000fe40000000800 */
[----:B------:R-:W-:-:S13]  /*fe60*/  ISETP.GE.AND P0, PT, R7, UR4, PT ;  /* 0x0000000407007c0c */ /* 0x000fda000bf06270 */
[----:B------:R-:W-:Y:S05]  /*fe70*/  @!P0 BRA `(.L_x_8409) ;  /* 0xffffff1000808947 */ /* 0x000fea000383ffff */
[----:B------:R-:W-:Y:S05]  /*fe80*/  EXIT ;  /* 0x000000000000794d */ /* 0x000fea0003800000 */
.L_x_8357:
        /* <DEDUP_REMOVED lines=18> */
.L_x_8410:
        /* <DEDUP_REMOVED lines=42> */
.L_x_8416:
        /* <DEDUP_REMOVED lines=12> */
.L_x_8415:
[----:B------:R-:W-:Y:S05]  /*10310*/  BSYNC B0 ;  /* 0x0000000000007941 */ /* 0x000fea0003800000 */
.L_x_8414:
        /* <DEDUP_REMOVED lines=21> */
.L_x_8412:
        /* <DEDUP_REMOVED lines=20> */
.L_x_8417:
        /* <DEDUP_REMOVED lines=56> */
.L_x_8413:
[----:B------:R-:W-:Y:S02]  /*10930*/  IMAD.MOV.U32 R17, RZ, RZ, RZ ;  /* 0x000000ffff117224 */ /* 0x000fe400078e00ff */
[----:B------:R-:W-:Y:S02]  /*10940*/  IMAD.U32 R16, RZ, RZ, UR6 ;  /* 0x00000006ff107e24 */ /* 0x000fe4000f8e00ff */
[----:B------:R-:W-:-:S07]  /*10950*/  IMAD.MOV.U32 R18, RZ, RZ, RZ ;  /* 0x000000ffff127224 */ /* 0x000fce00078e00ff */
.L_x_8418:
[----:B------:R-:W-:-:S13]  /*10960*/  ISETP.NE.AND P0, PT, R0, RZ, PT ;  /* 0x000000ff0000720c */ /* 0x000fda0003f05270 */
[----:B------:R-:W1:Y:S01]  /*10970*/  @!P0 S2R R3, SR_CgaCtaId ;  /* 0x0000000000038919 */ /* 0x000e620000008800 */
[----:B------:R-:W-:-:S04]  /*10980*/  @!P0 MOV R0, 0x400 ;  /* 0x0000040000008802 */ /* 0x000fc80000000f00 */
[----:B-1----:R-:W-:-:S05]  /*10990*/  @!P0 LEA R0, R3, R0, 0x18 ;  /* 0x0000000003008211 */ /* 0x002fca00078ec0ff */
[----:B------:R2:W-:Y:S01]  /*109a0*/  @!P0 STS.128 [R0+0x388d0], R16 ;  /* 0x0388d01000008388 */ /* 0x0005e20000000c00 */
[----:B------:R-:W-:Y:S06]  /*109b0*/  BAR.ARV 0x5, 0x180 ;  /* 0x0146000000007b1d */ /* 0x000fec0000002000 */
.L_x_8411:
        /* <DEDUP_REMOVED lines=39> */
.L_x_8543:
        /* <DEDUP_REMOVED lines=56> */
.L_x_8420:
        /* <DEDUP_REMOVED lines=12> */
.L_x_8421:
[----:B------:R-:W-:Y:S05]  /*11070*/  @!P0 BRA `(.L_x_8422) ;  /* 0x00000000000c8947 */ /* 0x000fea0003800000 */
[----:B------:R-:W2:Y:S04]  /*11080*/  LDG.E R6, desc[UR44][R4.64] ;  /* 0x0000002c04067981 */ /* 0x000ea8000c1e1900 */
[----:B------:R-:W2:Y:S02]  /*11090*/  LDG.E R4, desc[UR44][R4.64+0x4] ;  /* 0x0000042c04047981 */ /* 0x000ea4000c1e1900 */
[----:B--2---:R-:W-:-:S07]  /*110a0*/  IMAD.IADD R6, R4, 0x1, -R6 ;  /* 0x0000000104067824 */ /* 0x004fce00078e0a06 */
.L_x_8422:
        /* <DEDUP_REMOVED lines=9> */
[----:B----4-:R-:W-:Y:S01]  /*11140*/  @P0 SHF.R.U32.HI R0, RZ, R3, R2 ;  /* 0x00000003ff000219 */ /* 0x010fe20000011602 */
[C---:B------:R-:W-:Y:S01]  /*11150*/  VIADD R3, R6.reuse, 0x3f ;  /* 0x0000003f06037836 */ /* 0x040fe20000000000 */
[----:B------:R-:W-:-:S05]  /*11160*/  IADD3 R2, R6, 0x40, -R9 ;  /* 0x0000004006027810 */ /* 0x000fca0007ffe809 */
[----:B------:R-:W-:Y:S01]  /*11170*/  IMAD.IADD R0, R2, 0x1, R0 ;  /* 0x0000000102007824 */ /* 0x000fe200078e0200 */
[----:B------:R-:W-:-:S04]  /*11180*/  SHF.R.S32.HI R2, RZ, 0x1f, R3 ;  /* 0x0000001fff027819 */ /* 0x000fc80000011403 */
[----:B------:R-:W-:Y:S02]  /*11190*/  LEA.HI R3, R2, R3, RZ, 0x6 ;  /* 0x0000000302037211 */ /* 0x000fe400078f30ff */
[----:B------:R-:W-:Y:S02]  /*111a0*/  SHF.R.S32.HI R2, RZ, 0x1f, R0 ;  /* 0x0000001fff027819 */ /* 0x000fe40000011400 */
[----:B------:R-:W-:Y:S02]  /*111b0*/  SHF.R.S32.HI R3, RZ, 0x6, R3 ;  /* 0x00000006ff037819 */ /* 0x000fe40000011403 */
[----:B------:R-:W-:-:S04]  /*111c0*/  LEA.HI R2, R2, R0, RZ, 0x6 ;  /* 0x0000000002027211 */ /* 0x000fc800078f30ff */
        /* <DEDUP_REMOVED lines=15> */
[----:B----4-:R-:W3:Y:S04]  /*112c0*/  @P0 ATOMG.E.ADD.STRONG.GPU PT, R2, desc[UR44][R2.64], R4 ;  /* 0x00000004020209a8 */ /* 0x010ee800081ee1ec */
[----:B---3--:R3:W4:Y:S02]  /*112d0*/  SHFL.IDX PT, R2, R2, R0, 0x1f ;  /* 0x00001f0002027589 */ /* 0x00872400000e0000 */
[----:B---3--:R-:W3:Y:S02]  /*112e0*/  S2R R0, SR_LTMASK ;  /* 0x0000000000007919 */ /* 0x008ee40000003900 */
[----:B---3--:R-:W-:-:S06]  /*112f0*/  LOP3.LUT R0, R0, UR4, RZ, 0xc0, !PT ;  /* 0x0000000400007c12 */ /* 0x008fcc000f8ec0ff */
[----:B------:R-:W4:Y:S02]  /*11300*/  POPC R0, R0 ;  /* 0x0000000000007309 */ /* 0x000f240000000000 */
[----:B----4-:R-:W-:Y:S01]  /*11310*/  IADD3 R16, R2, UR37, R0 ;  /* 0x0000002502107c10 */ /* 0x010fe2000fffe000 */
[----:B------:R-:W-:Y:S06]  /*11320*/  BRA `(.L_x_8425) ;  /* 0x0000005c00847947 */ /* 0x000fec0003800000 */
.L_x_8424:
        /* <DEDUP_REMOVED lines=21> */
.L_x_8427:
[----:B------:R-:W-:Y:S05]  /*11480*/  BSYNC B6 ;  /* 0x0000000000067941 */ /* 0x000fea0003800000 */
.L_x_8426:
        /* <DEDUP_REMOVED lines=21> */
.L_x_8430:
        /* <DEDUP_REMOVED lines=16> */
.L_x_8429:
[----:B------:R-:W-:Y:S05]  /*116e0*/  BSYNC B6 ;  /* 0x0000000000067941 */ /* 0x000fea0003800000 */
.L_x_8428:
        /* <DEDUP_REMOVED lines=25> */
.L_x_8560:
[----:B--2---:R-:W2:Y:S01]  /*11880*/  LDL.LU R5, [R1+0x8] ;  /* 0x0000080001057983 */ /* 0x004ea20000300800 */
[----:B------:R-:W-:Y:S02]  /*11890*/  PLOP3.LUT P1, PT, PT, PT, PT, 0x8, 0x0 ;  /* 0x000000000000781c */ /* 0x000fe40003f2e170 */
[----:B---3--:R-:W-:Y:S01]  /*118a0*/  ISETP.NE.AND P0, PT, R14, RZ, PT ;  /* 0x000000ff0e00720c */ /* 0x008fe20003f05270 */
[----:B------:R3:W-:Y:S04]  /*118b0*/  STL [R1], R0 ;  /* 0x0000000001007387 */ /* 0x0007e80000100800 */
[----:B------:R3:W-:Y:S01]  /*118c0*/  STL [R1+0x2c], R4 ;  /* 0x00002c0401007387 */ /* 0x0007e20000100800 */
[----:B--2---:R-:W-:-:S05]  /*118d0*/  LOP3.LUT R5, R5, 0xfffffffe, RZ, 0xc0, !PT ;  /* 0xfffffffe05057812 */ /* 0x004fca00078ec0ff */
[----:B------:R-:W-:-:S05]  /*118e0*/  @P1 LOP3.LUT R5, R5, 0x1, RZ, 0xfc, !PT ;  /* 0x0000000105051812 */ /* 0x000fca00078efcff */
[----:B------:R3:W-:Y:S01]  /*118f0*/  STL [R1+0x8], R5 ;  /* 0x0000080501007387 */ /* 0x0007e20000100800 */
[----:B------:R-:W-:Y:S05]  /*11900*/  @P0 BRA `(.L_x_8432) ;  /* 0x0000000400240947 */ /* 0x000fea0003800000 */
[----:B------:R-:W-:-:S03]  /*11910*/  UMOV UR4, 0xffffffff ;  /* 0xffffffff00047882 */ /* 0x000fc60000000000 */
[----:B------:R-:W-:Y:S05]  /*11920*/  BRA.DIV UR4, `(.L_x_8433) ;  /* 0x0000006a04ec7947 */ /* 0x000fea000b800000 */
[----:B------:R-:W-:-:S13]  /*11930*/  ELECT P6, URZ, PT ;  /* 0x00000000003f782f */ /* 0x000fda00038c0000 */
.L_x_8563:
[----:B------:R-:W-:Y:S05]  /*11940*/  @!P6 BRA `(.L_x_8432) ;  /* 0x000000040014e947 */ /* 0x000fea0003800000 */
[----:B------:R-:W-:-:S04]  /*11950*/  ISETP.NE.U32.AND P0, PT, R2, RZ, PT ;  /* 0x000000ff0200720c */ /* 0x000fc80003f05070 */
[----:B------:R-:W-:-:S13]  /*11960*/  ISETP.NE.AND.EX P0, PT, R3, RZ, PT, P0 ;  /* 0x000000ff0300720c */ /* 0x000fda0003f05300 */
[----:B------:R-:W-:Y:S05]  /*11970*/  @!P0 BRA `(.L_x_8434) ;  /* 0x0000000000548947 */ /* 0x000fea0003800000 */
[----:B------:R-:W2:Y:S01]  /*11980*/  LDC R6, c[0x0][0x43c] ;  /* 0x00010f00ff067b82 */ /* 0x000ea20000000800 */
[----:B01----:R-:W-:Y:S01]  /*11990*/  IMAD.MOV.U32 R9, RZ, RZ, R4 ;  /* 0x000000ffff097224 */ /* 0x003fe200078e0004 */
[----:B------:R-:W-:-:S03]  /*119a0*/  ULDC.64 UR4, c[0x0][0x428] ;  /* 0x00010a0000047ab9 */ /* 0x000fc60000000a00 */
[----:B---3--:R-:W-:Y:S01]  /*119b0*/  IMAD.MOV.U32 R0, RZ, RZ, R9 ;  /* 0x000000ffff007224 */ /* 0x008fe200078e0009 */
        /* <DEDUP_REMOVED lines=17> */
.L_x_8434:
[----:B------:R-:W4:Y:S04]  /*11ad0*/  LDL R7, [R1+0x4] ;  /* 0x0000040001077983 */ /* 0x000f280000100800 */
[----:B--23--:R-:W4:Y:S04]  /*11ae0*/  LDL R0, [R1+0xc] ;  /* 0x00000c0001007983 */ /* 0x00cf280000100800 */
[----:B------:R-:W2:Y:S01]  /*11af0*/  LDL R2, [R1+0x18] ;  /* 0x0000180001027983 */ /* 0x000ea20000100800 */
[----:B----4-:R-:W-:Y:S01]  /*11b00*/  IMAD R0, R0, 0x8, R7 ;  /* 0x0000000800007824 */ /* 0x010fe200078e0207 */
[----:B--2---:R-:W-:-:S04]  /*11b10*/  SHF.L.U32 R2, R2, 0x1f, RZ ;  /* 0x0000001f02027819 */ /* 0x004fc800000006ff */
[----:B------:R-:W2:Y:S02]  /*11b20*/  SYNCS.PHASECHK.TRANS64.TRYWAIT P0, [R0+URZ+0x38840], R2 ;  /* 0x03884002000075a7 */ /* 0x000ea4000800017f */
[----:B--2---:R-:W-:Y:S05]  /*11b30*/  @!P0 BRA `(.L_x_8435) ;  /* 0x0000006800888947 */ /* 0x004fea0003800000 */
.L_x_8564:
        /* <DEDUP_REMOVED lines=11> */
.L_x_8436:
[----:B------:R-:W3:Y:S04]  /*11bf0*/  LDL R6, [R1+0x4] ;  /* 0x0000040001067983 */ /* 0x000ee80000100800 */
[----:B------:R-:W3:Y:S04]  /*11c00*/  LDL R5, [R1+0xc] ;  /* 0x00000c0001057983 */ /* 0x000ee80000100800 */
[----:B------:R-:W4:Y:S04]  /*11c10*/  LDL R7, [R1+0x2c] ;  /* 0x00002c0001077983 */ /* 0x000f280000100800 */
[----:B------:R-:W5:Y:S04]  /*11c20*/  LDL R4, [R1+0x20] ;  /* 0x0000200001047983 */ /* 0x000f680000100800 */
[----:B------:R-:W5:Y:S04]  /*11c30*/  LDL R3, [R1] ;  /* 0x0000000001037983 */ /* 0x000f680000100800 */
[----:B--2---:R-:W2:Y:S01]  /*11c40*/  LDL.LU R2, [R1+0x8] ;  /* 0x0000080001027983 */ /* 0x004ea20000300800 */
        /* <DEDUP_REMOVED lines=8> */
[----:B---3--:R-:W-:Y:S01]  /*11cd0*/  IMAD R0, R5, 0x2000, R6 ;  /* 0x0000200005007824 */ /* 0x008fe200078e0206 */
[----:B----4-:R-:W-:-:S04]  /*11ce0*/  R2UR UR11, R7 ;  /* 0x00000000070b72ca */ /* 0x010fc800000e0000 */
[----:B------:R-:W-:Y:S02]  /*11cf0*/  R2UR UR8, R0 ;  /* 0x00000000000872ca */ /* 0x000fe400000e0000 */
[----:B-----5:R-:W-:Y:S02]  /*11d00*/  R2UR UR4, R4 ;  /* 0x00000000040472ca */ /* 0x020fe400000e0000 */
[----:B------:R-:W-:Y:S02]  /*11d10*/  R2UR UR13, R3 ;  /* 0x00000000030d72ca */ /* 0x000fe400000e0000 */
[----:B--2---:R-:W-:-:S07]  /*11d20*/  LOP3.LUT R2, R2, 0xfffffffe, RZ, 0xc0, !PT ;  /* 0xfffffffe02027812 */ /* 0x004fce00078ec0ff */
[----:B------:R-:W-:Y:S02]  /*11d30*/  UIADD3 UR8, UR8, 0x22400, URZ ;  /* 0x0002240008087890 */ /* 0x000fe4000fffe03f */
[----:B------:R-:W-:Y:S01]  /*11d40*/  ULEA UR11, UR11, UR4, 0x6 ;  /* 0x000000040b0b7291 */ /* 0x000fe2000f8e303f */
[----:B------:R-:W-:Y:S02]  /*11d50*/  @P0 LOP3.LUT R2, R2, 0x1, RZ, 0xfc, !PT ;  /* 0x0000000102020812 */ /* 0x000fe400078efcff */
[----:B------:R-:W-:-:S03]  /*11d60*/  UMOV UR4, 0x0 ;  /* 0x0000000000047882 */ /* 0x000fc60000000000 */
[----:B------:R2:W-:Y:S03]  /*11d70*/  STL [R1+0x8], R2 ;  /* 0x0000080201007387 */ /* 0x0005e60000100800 */
[----:B------:R2:W-:Y:S01]  /*11d80*/  UTMALDG.4D [UR8], [UR6], desc[UR4] ;  /* 0x00000408060075b4 */ /* 0x0005e20008019000 */
[----:B------:R-:W-:Y:S02]  /*11d90*/  NOP ;  /* 0x0000000000007918 */ /* 0x000fe40000000000 */
.L_x_8432:
[----:B---3--:R-:W3:Y:S04]  /*11da0*/  LDL R0, [R1+0x4] ;  /* 0x0000040001007983 */ /* 0x008ee80000100800 */
        /* <DEDUP_REMOVED lines=16> */
[----:B---3--:R-:W-:-:S05]  /*11eb0*/  SHF.R.S32.HI R0, RZ, 0x1f, R18 ;  /* 0x0000001fff007819 */ /* 0x008fca0000011412 */
        /* <DEDUP_REMOVED lines=19> */
.L_x_8438:
[----:B------:R-:W-:Y:S05]  /*11ff0*/  BSYNC B6 ;  /* 0x0000000000067941 */ /* 0x000fea0003800000 */
.L_x_8437:
[----:B------:R-:W3:Y:S01]  /*12000*/  LDL R4, [R1+0x40] ;  /* 0x0000400001047983 */ /* 0x000ee20000100800 */
[----:B------:R-:W4:Y:S01]  /*12010*/  LDC R7, c[0x0][0x448] ;  /* 0x00011200ff077b82 */ /* 0x000f220000000800 */
[----:B------:R-:W-:Y:S01]  /*12020*/  ULDC.64 UR4, c[0x0][0x298] ;  /* 0x0000a60000047ab9 */ /* 0x000fe20000000a00 */
[----:B------:R-:W-:Y:S01]  /*12030*/  ULDC.64 UR6, c[0x0][0x280] ;  /* 0x0000a00000067ab9 */ /* 0x000fe20000000a00 */
[----:B------:R-:W3:Y:S04]  /*12040*/  LDL R10, [R1+0x28] ;  /* 0x00002800010a7983 */ /* 0x000ee80000100800 */
[----:B01----:R-:W3:Y:S01]  /*12050*/  LDL R9, [R1+0x4c] ;  /* 0x00004c0001097983 */ /* 0x003ee20000100800 */
[----:B--2---:R-:W0:Y:S01]  /*12060*/  S2R R2, SR_TID.X ;  /* 0x0000000000027919 */ /* 0x004e220000002100 */
[----:B------:R-:W1:Y:S02]  /*12070*/  S2R R0, SR_TID.X ;  /* 0x0000000000007919 */ /* 0x000e640000002100 */
[----:B------:R-:W2:Y:S04]  /*12080*/  LDL R8, [R1+0x50] ;  /* 0x0000500001087983 */ /* 0x000ea80000100800 */
[----:B------:R-:W2:Y:S01]  /*12090*/  LDL R6, [R1+0x38] ;  /* 0x0000380001067983 */ /* 0x000ea20000100800 */
[----:B----4-:R-:W-:-:S13]  /*120a0*/  ISETP.NE.AND P0, PT, R7, 0x1, PT ;  /* 0x000000010700780c */ /* 0x010fda0003f05270 */
[----:B------:R-:W4:Y:S01]  /*120b0*/  @P0 LDC R3, c[0x0][0x450] ;  /* 0x00011400ff030b82 */ /* 0x000f220000000800 */
[----:B0-----:R-:W-:-:S04]  /*120c0*/  LOP3.LUT R2, R2, 0x7f, RZ, 0xc0, !PT ;  /* 0x0000007f02027812 */ /* 0x001fc800078ec0ff */
[----:B------:R-:W-:Y:S01]  /*120d0*/  SHF.R.U32.HI R2, RZ, 0x3, R2 ;  /* 0x00000003ff027819 */ /* 0x000fe20000011602 */
[----:B-1----:R-:W-:-:S05]  /*120e0*/  IMAD.SHL.U32 R0, R0, 0x10, RZ ;  /* 0x0000001000007824 */ /* 0x002fca00078e00ff */
[----:B------:R-:W-:Y:S02]  /*120f0*/  LOP3.LUT R0, R2, 0x70, R0, 0xf8, !PT ;  /* 0x0000007002007812 */ /* 0x000fe400078ef800 */
[----:B------:R-:W0:Y:S03]  /*12100*/  @P0 LDC R2, c[0x0][0x44c] ;  /* 0x00011300ff020b82 */ /* 0x000e260000000800 */
[----:B------:R-:W-:-:S04]  /*12110*/  IMAD R5, R17, 0x40, R0 ;  /* 0x0000004011057824 */ /* 0x000fc800078e0200 */
[----:B------:R-:W-:Y:S01]  /*12120*/  IMAD.MOV.U32 R0, RZ, RZ, R5 ;  /* 0x000000ffff007224 */ /* 0x000fe200078e0005 */
[----:B------:R1:W-:Y:S01]  /*12130*/  STL [R1+0x24], R5 ;  /* 0x0000240501007387 */ /* 0x0003e20000100800 */
[----:B0-----:R-:W-:-:S05]  /*12140*/  @P0 IMAD.HI.U32 R2, R5, R2, RZ ;  /* 0x0000000205020227 */ /* 0x001fca00078e00ff */
[----:B----4-:R-:W-:Y:S01]  /*12150*/  @P0 SHF.R.U32.HI R0, RZ, R3, R2 ;  /* 0x00000003ff000219 */ /* 0x010fe20000011602 */
[----:B---3--:R-:W-:-:S04]  /*12160*/  IMAD R2, R4, UR4, RZ ;  /* 0x0000000404027c24 */ /* 0x008fc8000f8e02ff */
[C---:B------:R-:W-:Y:S02]  /*12170*/  IMAD R4, R10.reuse, UR5, R2 ;  /* 0x000000050a047c24 */ /* 0x040fe4000f8e0202 */
        /* <DEDUP_REMOVED lines=9> */
[----:B--2---:R-:W-:Y:S02]  /*12210*/  IMAD R4, R8, UR4, RZ ;  /* 0x0000000408047c24 */ /* 0x004fe4000f8e02ff */
[----:B------:R-:W2:Y:S01]  /*12220*/  S2R R8, SR_TID.X ;  /* 0x0000000000087919 */ /* 0x000ea20000002100 */
        /* <DEDUP_REMOVED lines=15> */
[----:B-1----:R-:W-:Y:S01]  /*12320*/  IMAD.WIDE.U32 R4, R0, UR4, R2 ;  /* 0x0000000400047c25 */ /* 0x002fe2000f8e0002 */
        /* <DEDUP_REMOVED lines=47> */
.L_x_8573:
        /* <DEDUP_REMOVED lines=12> */
.L_x_8440:
        /* <DEDUP_REMOVED lines=38> */
.L_x_8442:
[----:B------:R-:W-:Y:S05]  /*12940*/  BSYNC B6 ;  /* 0x0000000000067941 */ /* 0x000fea0003800000 */
.L_x_8441:
        /* <DEDUP_REMOVED lines=188> */
.L_x_8583:
        /* <DEDUP_REMOVED lines=31> */
.L_x_8445:
[----:B------:R-:W-:Y:S05]  /*13700*/  BSYNC B0 ;  /* 0x0000000000007941 */ /* 0x000fea0003800000 */
.L_x_8444:
[----:B--2---:R2:W5:Y:S01]  /*13710*/  LDL R0, [R1+0x4] ;  /* 0x0000040001007983 */ /* 0x0045620000100800 */
[----:B------:R-:W-:Y:S01]  /*13720*/  PLOP3.LUT P0, PT, PT, PT, PT, 0x80, 0x0 ;  /* 0x000000000000781c */ /* 0x000fe20003f0f070 */
[----:B------:R-:W-:-:S12]  /*13730*/  NOP ;  /* 0x0000000000007918 */ /* 0x000fd80000000000 */
.L_x_8446:
        /* <DEDUP_REMOVED lines=19> */
.L_x_8584:
[----:B------:R-:W-:Y:S05]  /*13870*/  BSYNC B0 ;  /* 0x0000000000007941 */ /* 0x000fea0003800000 */
.L_x_8447:
        /* <DEDUP_REMOVED lines=8> */
[----:B------:R-:W3:Y:S02]  /*13900*/  LDL R2, [R1+0x18] ;  /* 0x0000180001027983 */ /* 0x000ee40000100800 */
[----:B----4-:R-:W-:Y:S01]  /*13910*/  IMAD R0, R4, 0x8, R5 ;  /* 0x0000000804007824 */ /* 0x010fe200078e0205 */
[----:B0-----:R-:W-:Y:S01]  /*13920*/  LOP3.LUT R3, R3, 0x7f, RZ, 0xc0, !PT ;  /* 0x0000007f03037812 */ /* 0x001fe200078ec0ff */
[----:B------:R-:W-:Y:S03]  /*13930*/  BSSY B1, `(.L_x_8451) ;  /* 0x0000005000017945 */ /* 0x000fe60003800000 */
[----:B------:R-:W-:-:S02]  /*13940*/  ISETP.NE.AND P1, PT, R3, RZ, PT ;  /* 0x000000ff0300720c */ /* 0x000fc40003f25270 */
[----:B---3--:R-:W-:-:S04]  /*13950*/  SHF.L.U32 R2, R2, 0x1f, RZ ;  /* 0x0000001f02027819 */ /* 0x008fc800000006ff */
[----:B------:R-:W0:Y:S02]  /*13960*/  SYNCS.PHASECHK.TRANS64.TRYWAIT P0, [R0+URZ+0x38860], R2 ;  /* 0x03886002000075a7 */ /* 0x000e24000800017f */
[----:B0-----:R-:W-:Y:S05]  /*13970*/  @!P0 BRA `(.L_x_8452) ;  /* 0x0000005c00588947 */ /* 0x001fea0003800000 */
.L_x_8585:
[----:B------:R-:W-:Y:S05]  /*13980*/  BSYNC B1 ;  /* 0x0000000000017941 */ /* 0x000fea0003800000 */
.L_x_8451:
        /* <DEDUP_REMOVED lines=9> */
.L_x_8454:
[----:B------:R-:W-:Y:S05]  /*13a20*/  BSYNC B1 ;  /* 0x0000000000017941 */ /* 0x000fea0003800000 */
.L_x_8453:
[----:B------:R-:W3:Y:S04]  /*13a30*/  LDL R5, [R1+0x20] ;  /* 0x0000200001057983 */ /* 0x000ee80000100800 */
[----:B------:R-:W3:Y:S04]  /*13a40*/  LDL.LU R3, [R1+0x2c] ;  /* 0x00002c0001037983 */ /* 0x000ee80000300800 */
[----:B------:R-:W4:Y:S04]  /*13a50*/  LDL R4, [R1+0x4] ;  /* 0x0000040001047983 */ /* 0x000f280000100800 */
        /* <DEDUP_REMOVED lines=11> */
.L_x_8455:
        /* <DEDUP_REMOVED lines=16> */
.L_x_8456:
        /* <DEDUP_REMOVED lines=16> */
.L_x_8457:
        /* <DEDUP_REMOVED lines=16> */
.L_x_8458:
        /* <DEDUP_REMOVED lines=16> */
.L_x_8459:
        /* <DEDUP_REMOVED lines=16> */
.L_x_8460:
        /* <DEDUP_REMOVED lines=16> */
.L_x_8461:
        /* <DEDUP_REMOVED lines=16> */
.L_x_8462:
        /* <DEDUP_REMOVED lines=11> */
.L_x_8450:
[----:B------:R-:W-:Y:S05]  /*142c0*/  BSYNC B0 ;  /* 0x0000000000007941 */ /* 0x000fea0003800000 */
.L_x_8449:
[----:B-1----:R-:W3:Y:S01]  /*142d0*/  LDL R4, [R1+0x30] ;  /* 0x0000300001047983 */ /* 0x002ee20000100800 */
[----:B------:R-:W-:Y:S01]  /*142e0*/  BSSY B0, `(.L_x_8463) ;  /* 0x00002ca000007945 */ /* 0x000fe20003800000 */
[----:B---3--:R-:W-:-:S13]  /*142f0*/  ISETP.GE.AND P0, PT, R4, 0x2, PT ;  /* 0x000000020400780c */ /* 0x008fda0003f06270 */
[----:B------:R-:W-:Y:S05]  /*14300*/  @!P0 BRA `(.L_x_8464) ;  /* 0x0000002c001c8947 */ /* 0x000fea0003800000 */
[C---:B------:R-:W-:Y:S01]  /*14310*/  LOP3.LUT R0, R4.reuse, 0x1, RZ, 0xc0, !PT ;  /* 0x0000000104007812 */ /* 0x040fe200078ec0ff */
[----:B------:R-:W-:Y:S01]  /*14320*/  VIADD R4, R4, 0xfffffffe ;  /* 0xfffffffe04047836 */ /* 0x000fe20000000000 */
[----:B------:R-:W-:Y:S02]  /*14330*/  BSSY B2, `(.L_x_8465) ;  /* 0x00000f0000027945 */ /* 0x000fe40003800000 */
[----:B------:R-:W-:Y:S01]  /*14340*/  ISETP.NE.U32.AND P0, PT, R0, 0x1, PT ;  /* 0x000000010000780c */ /* 0x000fe20003f05070 */
[----:B------:R-:W-:-:S12]  /*14350*/  IMAD.MOV.U32 R0, RZ, RZ, R4 ;  /* 0x000000ffff007224 */ /* 0x000fd800078e0004 */
[----:B------:R-:W-:Y:S05]  /*14360*/  @!P0 BRA `(.L_x_8466) ;  /* 0x0000000c00b08947 */ /* 0x000fea0003800000 */
        /* <DEDUP_REMOVED lines=38> */
.L_x_8469:
        /* <DEDUP_REMOVED lines=9> */
.L_x_8586:
[----:B------:R-:W-:Y:S05]  /*14660*/  BSYNC B3 ;  /* 0x0000000000037941 */ /* 0x000fea0003800000 */
.L_x_8470:
        /* <DEDUP_REMOVED lines=9> */
.L_x_8473:
[----:B------:R-:W-:Y:S05]  /*14700*/  BSYNC B3 ;  /* 0x0000000000037941 */ /* 0x000fea0003800000 */
.L_x_8472:
[----:B------:R-:W3:Y:S04]  /*14710*/  LDL R7, [R1+0x4] ;  /* 0x0000040001077983 */ /* 0x000ee80000100800 */
[----:B------:R-:W3:Y:S04]  /*14720*/  LDL R5, [R1+0xc] ;  /* 0x00000c0001057983 */ /* 0x000ee80000100800 */
[----:B------:R-:W4:Y:S01]  /*14730*/  LDL R6, [R1+0x20] ;  /* 0x0000200001067983 */ /* 0x000f220000100800 */
[----:B0-----:R-:W-:Y:S01]  /*14740*/  IMAD.MOV.U32 R8, RZ, RZ, RZ ;  /* 0x000000ffff087224 */ /* 0x001fe200078e00ff */
        /* <DEDUP_REMOVED lines=10> */
.L_x_8474:
        /* <DEDUP_REMOVED lines=14> */
.L_x_8587:
[----:B------:R-:W-:Y:S05]  /*148d0*/  BSYNC B3 ;  /* 0x0000000000037941 */ /* 0x000fea0003800000 */
.L_x_8475:
        /* <DEDUP_REMOVED lines=11> */
.L_x_8478:
[----:B------:R-:W-:Y:S05]  /*14990*/  BSYNC B3 ;  /* 0x0000000000037941 */ /* 0x000fea0003800000 */
.L_x_8477:
        /* <DEDUP_REMOVED lines=11> */
.L_x_8479:
        /* <DEDUP_REMOVED lines=16> */
.L_x_8480:
        /* <DEDUP_REMOVED lines=16> */
.L_x_8481:
        /* <DEDUP_REMOVED lines=16> */
.L_x_8482:
        /* <DEDUP_REMOVED lines=16> */
.L_x_8483:
        /* <DEDUP_REMOVED lines=16> */
.L_x_8484:
        /* <DEDUP_REMOVED lines=16> */
.L_x_8485:
        /* <DEDUP_REMOVED lines=16> */
.L_x_8486:
        /* <DEDUP_REMOVED lines=11> */
.L_x_8468:
[----:B------:R-:W-:Y:S05]  /*15200*/  BSYNC B1 ;  /* 0x0000000000017941 */ /* 0x000fea0003800000 */
.L_x_8467:
[----:B------:R-:W3:Y:S02]  /*15210*/  LDL.LU R5, [R1+0x30] ;  /* 0x0000300001057983 */ /* 0x000ee40000300800 */
[----:B---3--:R-:W-:-:S07]  /*15220*/  VIADD R0, R5, 0xfffffffd ;  /* 0xfffffffd05007836 */ /* 0x008fce0000000000 */
.L_x_8466:
[----:B------:R-:W-:Y:S05]  /*15230*/  BSYNC B2 ;  /* 0x0000000000027941 */ /* 0x000fea0003800000 */
.L_x_8465:
[----:B------:R-:W-:-:S13]  /*15240*/  ISETP.NE.AND P0, PT, R4, RZ, PT ;  /* 0x000000ff0400720c */ /* 0x000fda0003f05270 */
[----:B------:R-:W-:Y:S05]  /*15250*/  @!P0 BRA `(.L_x_8464) ;  /* 0x0000001c00488947 */ /* 0x000fea0003800000 */
.L_x_8527:
[----:B------:R-:W3:Y:S04]  /*15260*/  LDL R4, [R1+0x8] ;  /* 0x0000080001047983 */ /* 0x000ee80000100800 */
[----:B------:R-:W4:Y:S04]  /*15270*/  LDL.LU R3, [R1+0xc] ;  /* 0x00000c0001037983 */ /* 0x000f280000300800 */
[----:B------:R-:W5:Y:S01]  /*15280*/  LDL.LU R2, [R1+0x18] ;  /* 0x0000180001027983 */ /* 0x000f620000300800 */
[----:B------:R-:W-:Y:S05]  /*15290*/  YIELD ;  /* 0x0000000000007946 */ /* 0x000fea0003800000 */
[----:B------:R-:W-:Y:S01]  /*152a0*/  BSSY B1, `(.L_x_8487) ;  /* 0x00000e2000017945 */ /* 0x000fe20003800000 */
[----:B---3--:R-:W-:Y:S01]  /*152b0*/  LOP3.LUT P1, RZ, R4, 0x1, RZ, 0xc0, !PT ;  /* 0x0000000104ff7812 */ /* 0x008fe2000782c0ff */
[----:B----4-:R-:W-:-:S05]  /*152c0*/  VIADD R7, R3, 0x1 ;  /* 0x0000000103077836 */ /* 0x010fca0000000000 */
[----:B------:R-:W-:-:S04]  /*152d0*/  ISETP.NE.AND P0, PT, R7, 0x2, PT ;  /* 0x000000020700780c */ /* 0x000fc80003f05270 */
[----:B------:R-:W-:Y:S02]  /*152e0*/  SEL R6, RZ, 0x1, P0 ;  /* 0x00000001ff067807 */ /* 0x000fe40000000000 */
[----:B------:R-:W-:Y:S02]  /*152f0*/  SEL R7, R7, RZ, P0 ;  /* 0x000000ff07077207 */ /* 0x000fe40000000000 */
[----:B-----5:R-:W-:Y:S01]  /*15300*/  LOP3.LUT R6, R2, R6, RZ, 0x3c, !PT ;  /* 0x0000000602067212 */ /* 0x020fe200078e3cff */
[----:B------:R-:W-:Y:S06]  /*15310*/  @!P1 BRA `(.L_x_8488) ;  /* 0x0000000c00689947 */ /* 0x000fec0003800000 */
[----:B------:R-:W-:Y:S01]  /*15320*/  ULDC.64 UR4, c[0x0][0x418] ;  /* 0x0001060000047ab9 */ /* 0x000fe20000000a00 */
[----:B0-----:R-:W-:Y:S01]  /*15330*/  IMAD.MOV.U32 R8, RZ, RZ, R0 ;  /* 0x000000ffff087224 */ /* 0x001fe200078e0000 */
        /* <DEDUP_REMOVED lines=23> */
.L_x_8489:
        /* <DEDUP_REMOVED lines=9> */
.L_x_8588:
[----:B------:R-:W-:Y:S05]  /*15540*/  BSYNC B2 ;  /* 0x0000000000027941 */ /* 0x000fea0003800000 */
.L_x_8490:
        /* <DEDUP_REMOVED lines=9> */
.L_x_8493:
[----:B------:R-:W-:Y:S05]  /*155e0*/  BSYNC B2 ;  /* 0x0000000000027941 */ /* 0x000fea0003800000 */
.L_x_8492:
        /* <DEDUP_REMOVED lines=13> */
.L_x_8494:
        /* <DEDUP_REMOVED lines=14> */
.L_x_8589:
[----:B------:R-:W-:Y:S05]  /*157a0*/  BSYNC B2 ;  /* 0x0000000000027941 */ /* 0x000fea0003800000 */
.L_x_8495:
        /* <DEDUP_REMOVED lines=11> */
.L_x_8498:
[----:B------:R-:W-:Y:S05]  /*15860*/  BSYNC B2 ;  /* 0x0000000000027941 */ /* 0x000fea0003800000 */
.L_x_8497:
        /* <DEDUP_REMOVED lines=10> */
.L_x_8499:
        /* <DEDUP_REMOVED lines=16> */
.L_x_8500:
        /* <DEDUP_REMOVED lines=16> */
.L_x_8501:
        /* <DEDUP_REMOVED lines=16> */
.L_x_8502:
        /* <DEDUP_REMOVED lines=16> */
.L_x_8503:
        /* <DEDUP_REMOVED lines=16> */
.L_x_8504:
        /* <DEDUP_REMOVED lines=16> */
.L_x_8505:
        /* <DEDUP_REMOVED lines=16> */
.L_x_8506:
        /* <DEDUP_REMOVED lines=11> */
.L_x_8488:
[----:B------:R-:W-:Y:S05]  /*160c0*/  BSYNC B1 ;  /* 0x0000000000017941 */ /* 0x000fea0003800000 */
.L_x_8487:
[----:B------:R-:W3:Y:S01]  /*160d0*/  LDL R2, [R1+0x8] ;  /* 0x0000080001027983 */ /* 0x000ee20000100800 */
[----:B------:R-:W-:Y:S01]  /*160e0*/  VIADD R7, R7, 0x1 ;  /* 0x0000000107077836 */ /* 0x000fe20000000000 */
[----:B------:R-:W-:Y:S04]  /*160f0*/  BSSY B1, `(.L_x_8507) ;  /* 0x00000e5000017945 */ /* 0x000fe80003800000 */
[----:B------:R-:W-:-:S04]  /*16100*/  ISETP.NE.AND P0, PT, R7, 0x2, PT ;  /* 0x000000020700780c */ /* 0x000fc80003f05270 */
[----:B0-----:R-:W-:Y:S02]  /*16110*/  SEL R9, R7, RZ, P0 ;  /* 0x000000ff07097207 */ /* 0x001fe40000000000 */
        /* <DEDUP_REMOVED lines=31> */
.L_x_8509:
        /* <DEDUP_REMOVED lines=9> */
.L_x_8590:
[----:B------:R-:W-:Y:S05]  /*163a0*/  BSYNC B2 ;  /* 0x0000000000027941 */ /* 0x000fea0003800000 */
.L_x_8510:
        /* <DEDUP_REMOVED lines=9> */
.L_x_8513:
[----:B------:R-:W-:Y:S05]  /*16440*/  BSYNC B2 ;  /* 0x0000000000027941 */ /* 0x000fea0003800000 */
.L_x_8512:
        /* <DEDUP_REMOVED lines=14> */
.L_x_8514:
        /* <DEDUP_REMOVED lines=14> */
.L_x_8591:
[----:B------:R-:W-:Y:S05]  /*16610*/  BSYNC B2 ;  /* 0x0000000000027941 */ /* 0x000fea0003800000 */
.L_x_8515:
        /* <DEDUP_REMOVED lines=11> */
.L_x_8518:
[----:B------:R-:W-:Y:S05]  /*166d0*/  BSYNC B2 ;  /* 0x0000000000027941 */ /* 0x000fea0003800000 */
.L_x_8517:
        /* <DEDUP_REMOVED lines=11> */
.L_x_8519:
        /* <DEDUP_REMOVED lines=16> */
.L_x_8520:
        /* <DEDUP_REMOVED lines=16> */
.L_x_8521:
        /* <DEDUP_REMOVED lines=16> */
.L_x_8522:
        /* <DEDUP_REMOVED lines=16> */
.L_x_8523:
        /* <DEDUP_REMOVED lines=16> */
.L_x_8524:
        /* <DEDUP_REMOVED lines=16> */
.L_x_8525:
        /* <DEDUP_REMOVED lines=16> */
.L_x_8526:
        /* <DEDUP_REMOVED lines=11> */
.L_x_8508:
[----:B------:R-:W-:Y:S05]  /*16f40*/  BSYNC B1 ;  /* 0x0000000000017941 */ /* 0x000fea0003800000 */
.L_x_8507:
[C---:B------:R-:W-:Y:S01]  /*16f50*/  ISETP.GT.AND P0, PT, R0.reuse, 0x1, PT ;  /* 0x000000010000780c */ /* 0x040fe20003f04270 */
[----:B------:R-:W-:-:S12]  /*16f60*/  VIADD R0, R0, 0xfffffffe ;  /* 0xfffffffe00007836 */ /* 0x000fd80000000000 */
[----:B------:R-:W-:Y:S05]  /*16f70*/  @P0 BRA `(.L_x_8527) ;  /* 0xffffffe000b80947 */ /* 0x000fea000383ffff */
.L_x_8464:
[----:B------:R-:W-:Y:S05]  /*16f80*/  BSYNC B0 ;  /* 0x0000000000007941 */ /* 0x000fea0003800000 */
.L_x_8463:
        /* <DEDUP_REMOVED lines=12> */
[----:B------:R-:W3:Y:S01]  /*17050*/  S2R R2, SR_LANEID ;  /* 0x0000000000027919 */ /* 0x000ee20000000000 */
[----:B------:R-:W-:Y:S02]  /*17060*/  VOTEU.ANY UR4, UPT, PT ;  /* 0x0000000000047886 */ /* 0x000fe400038e0100 */
[----:B------:R-:W3:Y:S08]  /*17070*/  FLO.U32 R4, UR4 ;  /* 0x0000000400047d00 */ /* 0x000ef000080e0000 */
[----:B------:R-:W4:Y:S01]  /*17080*/  POPC R5, UR4 ;  /* 0x0000000400057d09 */ /* 0x000f220008000000 */
[----:B---3--:R-:W-:-:S02]  /*17090*/  ISETP.EQ.U32.AND P1, PT, R4, R2, PT ;  /* 0x000000020400720c */ /* 0x008fc40003f22070 */
[----:B-1----:R-:W4:Y:S11]  /*170a0*/  LDC.64 R2, c[0x0][0xd60] ;  /* 0x00035800ff027b82 */ /* 0x002f360000000a00 */
[----:B----4-:R1:W3:Y:S02]  /*170b0*/  @P1 ATOMG.E.ADD.STRONG.GPU PT, R2, desc[UR44][R2.64], R5 ;  /* 0x00000005020219a8 */ /* 0x0102e400081ee1ec */
[----:B-1----:R-:W1:Y:S02]  /*170c0*/  S2R R3, SR_LTMASK ;  /* 0x0000000000037919 */ /* 0x002e640000003900 */
[----:B-1----:R-:W-:-:S06]  /*170d0*/  LOP3.LUT R3, R3, UR4, RZ, 0xc0, !PT ;  /* 0x0000000403037c12 */ /* 0x002fcc000f8ec0ff */
[----:B------:R-:W1:Y:S01]  /*170e0*/  POPC R3, R3 ;  /* 0x0000000300037309 */ /* 0x000e620000000000 */
[----:B---3--:R-:W1:Y:S02]  /*170f0*/  SHFL.IDX PT, R2, R2, R4, 0x1f ;  /* 0x00001f0402027589 */ /* 0x008e6400000e0000 */
[----:B-1----:R-:W-:-:S07]  /*17100*/  IADD3 R16, R2, UR37, R3 ;  /* 0x0000002502107c10 */ /* 0x002fce000fffe003 */
.L_x_8529:
[----:B------:R-:W-:Y:S05]  /*17110*/  BSYNC B0 ;  /* 0x0000000000007941 */ /* 0x000fea0003800000 */
.L_x_8528:
[----:B------:R-:W-:-:S05]  /*17120*/  SEL R0, R0, RZ, P0 ;  /* 0x000000ff00007207 */ /* 0x000fca0000000000 */
[----:B------:R3:W-:Y:S02]  /*17130*/  STL [R1+0xc], R0 ;  /* 0x00000c0001007387 */ /* 0x0007e40000100800 */
.L_x_8425:
[----:B------:R-:W-:Y:S05]  /*17140*/  BSYNC B7 ;  /* 0x0000000000077941 */ /* 0x000fea0003800000 */
.L_x_8423:
        /* <DEDUP_REMOVED lines=13> */
.L_x_8530:
        /* <DEDUP_REMOVED lines=36> */
.L_x_8601:
[----:B------:R-:W-:Y:S02]  /*17460*/  ULDC UR4, c[0x0][0xd38] ;  /* 0x00034e0000047ab9 */ /* 0x000fe40000000800 */
[----:B------:R-:W-:-:S04]  /*17470*/  IMAD.U32 R4, RZ, RZ, UR4 ;  /* 0x00000004ff047e24 */ /* 0x000fc8000f8e00ff */
[----:B---3--:R-:W-:-:S04]  /*17480*/  IMAD R16, R16, R4, RZ ;  /* 0x0000000410107224 */ /* 0x008fc800078e02ff */
[----:B------:R-:W-:-:S05]  /*17490*/  IMAD.IADD R5, R5, 0x1, R16 ;  /* 0x0000000105057824 */ /* 0x000fca00078e0210 */
[----:B------:R-:W-:-:S13]  /*174a0*/  ISETP.GT.AND P6, PT, R5, R0, PT ;  /* 0x000000000500720c */ /* 0x000fda0003fc4270 */
[----:B------:R-:W-:Y:S05]  /*174b0*/  @P6 BRA `(.L_x_8533) ;  /* 0x00000000009c6947 */ /* 0x000fea0003800000 */
.L_x_8538:
        /* <DEDUP_REMOVED lines=14> */
.L_x_8536:
[----:B------:R-:W-:Y:S05]  /*175a0*/  BSYNC B0 ;  /* 0x0000000000007941 */ /* 0x000fea0003800000 */
.L_x_8535:
        /* <DEDUP_REMOVED lines=18> */
.L_x_8609:
[----:B------:R-:W-:Y:S02]  /*176d0*/  ULDC UR4, c[0x0][0xd38] ;  /* 0x00034e0000047ab9 */ /* 0x000fe40000000800 */
[----:B------:R-:W-:-:S04]  /*176e0*/  IMAD.U32 R4, RZ, RZ, UR4 ;  /* 0x00000004ff047e24 */ /* 0x000fc8000f8e00ff */
[----:B---3--:R-:W-:-:S04]  /*176f0*/  IMAD R16, R16, R4, RZ ;  /* 0x0000000410107224 */ /* 0x008fc800078e02ff */
[----:B------:R-:W-:-:S05]  /*17700*/  IMAD.IADD R5, R16, 0x1, R5 ;  /* 0x0000000110057824 */ /* 0x000fca00078e0205 */
[----:B------:R-:W-:-:S13]  /*17710*/  ISETP.GT.AND P6, PT, R5, R0, PT ;  /* 0x000000000500720c */ /* 0x000fda0003fc4270 */
[----:B------:R-:W-:Y:S05]  /*17720*/  @!P6 BRA `(.L_x_8538) ;  /* 0xfffffffc0064e947 */ /* 0x000fea000383ffff */
.L_x_8533:
        /* <DEDUP_REMOVED lines=8> */
.L_x_8613:
[----:B------:R-:W-:Y:S01]  /*177b0*/  ISETP.NE.AND P0, PT, R5, RZ, PT ;  /* 0x000000ff0500720c */ /* 0x000fe20003f05270 */
[----:B------:R-:W-:-:S12]  /*177c0*/  IMAD.MOV.U32 R5, RZ, RZ, RZ ;  /* 0x000000ffff057224 */ /* 0x000fd800078e00ff */
[----:B------:R-:W-:Y:S05]  /*177d0*/  @!P0 BRA `(.L_x_8540) ;  /* 0x0000000000148947 */ /* 0x000fea0003800000 */
[----:B------:R-:W-:Y:S01]  /*177e0*/  UMOV UR4, 0xffffffff ;  /* 0xffffffff00047882 */ /* 0x000fe20000000000 */
[----:B------:R-:W-:Y:S02]  /*177f0*/  VIADD R12, R6, 0xffffffff ;  /* 0xffffffff060c7836 */ /* 0x000fe40000000000 */
[----:B------:R-:W-:Y:S05]  /*17800*/  BRA.DIV UR4, `(.L_x_8541) ;  /* 0x0000002a049c7947 */ /* 0x000fea000b800000 */
[----:B-1----:R1:W0:Y:S02]  /*17810*/  SHFL.IDX PT, R3, R3, R12, 0x1f ;  /* 0x00001f0c03037589 */ /* 0x00222400000e0000 */
.L_x_8616:
[----:B0-----:R-:W-:-:S07]  /*17820*/  IMAD.MOV.U32 R5, RZ, RZ, R3 ;  /* 0x000000ffff057224 */ /* 0x001fce00078e0003 */
.L_x_8540:
[----:B-1-3--:R-:W1:Y:S01]  /*17830*/  LDC.64 R2, c[0x0][0xd90] ;  /* 0x00036400ff027b82 */ /* 0x00ae620000000a00 */
[----:B------:R-:W-:-:S04]  /*17840*/  IMAD.IADD R19, R6, 0x1, R19 ;  /* 0x0000000106137824 */ /* 0x000fc800078e0213 */
[----:B-1----:R-:W-:-:S05]  /*17850*/  IMAD.WIDE R2, R19, 0x4, R2 ;  /* 0x0000000413027825 */ /* 0x002fca00078e0202 */
[----:B--2---:R-:W4:Y:S01]  /*17860*/  LDG.E R7, desc[UR44][R2.64] ;  /* 0x0000002c02077981 */ /* 0x004f22000c1e1900 */
[----:B------:R-:W-:-:S04]  /*17870*/  IMAD R16, R5, R4, R16 ;  /* 0x0000000405107224 */ /* 0x000fc800078e0210 */
[----:B------:R-:W-:Y:S02]  /*17880*/  IMAD.IADD R0, R0, 0x1, -R16 ;  /* 0x0000000100007824 */ /* 0x000fe400078e0a10 */
[----:B----4-:R-:W-:-:S05]  /*17890*/  IMAD R6, R17, R7, RZ ;  /* 0x0000000711067224 */ /* 0x010fca00078e02ff */
[----:B0-----:R-:W-:-:S04]  /*178a0*/  IABS R8, R6 ;  /* 0x0000000600087213 */ /* 0x001fc80000000000 */
        /* <DEDUP_REMOVED lines=58> */
.L_x_8534:
[----:B------:R-:W-:Y:S01]  /*17c50*/  UMOV UR4, URZ ;  /* 0x0000003f00047c82 */ /* 0x000fe20008000000 */
[----:B------:R-:W-:Y:S01]  /*17c60*/  UMOV UR5, URZ ;  /* 0x0000003f00057c82 */ /* 0x000fe20008000000 */
[----:B------:R-:W-:Y:S01]  /*17c70*/  ULDC UR6, c[0x0][0xd3c] ;  /* 0x00034f0000067ab9 */ /* 0x000fe20000000800 */
[----:B------:R-:W-:Y:S02]  /*17c80*/  IMAD.MOV.U32 R16, RZ, RZ, R0 ;  /* 0x000000ffff107224 */ /* 0x000fe400078e0000 */
[----:B------:R-:W-:Y:S02]  /*17c90*/  IMAD.U32 R17, RZ, RZ, UR4 ;  /* 0x00000004ff117e24 */ /* 0x000fe4000f8e00ff */
[----:B------:R-:W-:Y:S02]  /*17ca0*/  IMAD.U32 R18, RZ, RZ, UR5 ;  /* 0x00000005ff127e24 */ /* 0x000fe4000f8e00ff */
[----:B------:R-:W-:-:S07]  /*17cb0*/  IMAD.U32 R19, RZ, RZ, UR6 ;  /* 0x00000006ff137e24 */ /* 0x000fce000f8e00ff */
.L_x_8542:
[----:B-1----:R1:W3:Y:S01]  /*17cc0*/  LDL R3, [R1+0x4] ;  /* 0x0000040001037983 */ /* 0x0022e20000100800 */
        /* <DEDUP_REMOVED lines=11> */
.L_x_8531:
[----:B------:R-:W-:Y:S02]  /*17d80*/  ULDC UR4, c[0x0][0xd3c] ;  /* 0x00034f0000047ab9 */ /* 0x000fe40000000800 */
[----:B----4-:R-:W-:-:S13]  /*17d90*/  ISETP.GE.AND P0, PT, R19, UR4, PT ;  /* 0x0000000413007c0c */ /* 0x010fda000bf06270 */
[----:B------:R-:W-:Y:S05]  /*17da0*/  @!P0 BRA `(.L_x_8543) ;  /* 0xffffff8c00a08947 */ /* 0x000fea000383ffff */
[----:B------:R-:W-:Y:S05]  /*17db0*/  BSYNC B8 ;  /* 0x0000000000087941 */ /* 0x000fea0003800000 */
.L_x_8419:
        /* <DEDUP_REMOVED lines=12> */
.L_x_8617:
[----:B------:R-:W-:Y:S05]  /*17e80*/  BSYNC B0 ;  /* 0x0000000000007941 */ /* 0x000fea0003800000 */
.L_x_8544:
[----:B------:R-:W-:-:S03]  /*17e90*/  UMOV UR4, 0xffffffff ;  /* 0xffffffff00047882 */ /* 0x000fc60000000000 */
[----:B------:R-:W-:Y:S05]  /*17ea0*/  BRA.DIV UR4, `(.L_x_8546) ;  /* 0x0000002604307947 */ /* 0x000fea000b800000 */
[----:B------:R-:W1:Y:S02]  /*17eb0*/  S2R R2, SR_TID.X ;  /* 0x0000000000027919 */ /* 0x000e640000002100 */
[----:B-1----:R-:W-:-:S04]  /*17ec0*/  SHF.R.U32.HI R2, RZ, 0x5, R2 ;  /* 0x00000005ff027819 */ /* 0x002fc80000011602 */
[----:B------:R-:W-:-:S05]  /*17ed0*/  LOP3.LUT R2, R2, 0x3, RZ, 0xc0, !PT ;  /* 0x0000000302027812 */ /* 0x000fca00078ec0ff */
[----:B------:R1:W3:Y:S02]  /*17ee0*/  SHFL.IDX PT, R14, R2, RZ, 0x1f ;  /* 0x00001fff020e7589 */ /* 0x0002e400000e0000 */
.L_x_8620:
[----:B---3--:R-:W-:Y:S01]  /*17ef0*/  ISETP.NE.AND P0, PT, R14, RZ, PT ;  /* 0x000000ff0e00720c */ /* 0x008fe20003f05270 */
[----:B------:R-:W-:-:S12]  /*17f00*/  BSSY B0, `(.L_x_8547) ;  /* 0x0000027000007945 */ /* 0x000fd80003800000 */
[----:B------:R-:W-:Y:S05]  /*17f10*/  @P0 BRA `(.L_x_8548) ;  /* 0x0000000000940947 */ /* 0x000fea0003800000 */
[----:B------:R-:W-:-:S03]  /*17f20*/  UMOV UR4, 0xffffffff ;  /* 0xffffffff00047882 */ /* 0x000fc60000000000 */
[----:B------:R-:W-:Y:S05]  /*17f30*/  BRA.DIV UR4, `(.L_x_8549) ;  /* 0x0000002604407947 */ /* 0x000fea000b800000 */
[----:B------:R-:W-:-:S13]  /*17f40*/  ELECT P6, URZ, PT ;  /* 0x00000000003f782f */ /* 0x000fda00038c0000 */
.L_x_8623:
[----:B------:R-:W-:Y:S05]  /*17f50*/  @!P6 BRA `(.L_x_8548) ;  /* 0x000000000084e947 */ /* 0x000fea0003800000 */
[----:B------:R-:W-:-:S06]  /*17f60*/  ULOP3.LUT UR4, UR36, 0x2, URZ, 0xfc, !UPT ;  /* 0x0000000224047892 */ /* 0x000fcc000f8efc3f */
[----:B-1----:R-:W-:-:S05]  /*17f70*/  IMAD.U32 R2, RZ, RZ, UR4 ;  /* 0x00000004ff027e24 */ /* 0x002fca000f8e00ff */
[----:B------:R-:W-:-:S13]  /*17f80*/  ISETP.NE.AND P2, PT, R2, 0x3, PT ;  /* 0x000000030200780c */ /* 0x000fda0003f45270 */
[----:B------:R-:W-:Y:S05]  /*17f90*/  @!P2 BRA `(.L_x_8550) ;  /* 0x000000000004a947 */ /* 0x000fea0003800000 */
[----:B------:R-:W-:Y:S01]  /*17fa0*/  BPT.TRAP 0x1 ;  /* 0x000000040000795c */ /* 0x000fe20000300000 */
.L_x_8550:
        /* <DEDUP_REMOVED lines=14> */
.L_x_8624:
[----:B------:R-:W1:Y:S02]  /*18090*/  SYNCS.PHASECHK.TRANS64.TRYWAIT P0, [R7+URZ], R2 ;  /* 0x00000002070075a7 */ /* 0x000e64000800017f */
[----:B-1----:R-:W-:Y:S05]  /*180a0*/  @!P0 BRA `(.L_x_8552) ;  /* 0x0000002400188947 */ /* 0x002fea0003800000 */
.L_x_8625:
[----:B------:R-:W-:Y:S05]  /*180b0*/  @!P2 BRA `(.L_x_8553) ;  /* 0x000000000004a947 */ /* 0x000fea0003800000 */
[----:B------:R-:W-:Y:S01]  /*180c0*/  BPT.TRAP 0x1 ;  /* 0x000000040000795c */ /* 0x000fe20000300000 */
.L_x_8553:
[----:B------:R-:W2:Y:S01]  /*180d0*/  LDL.LU R4, [R1+0xc] ;  /* 0x00000c0001047983 */ /* 0x000ea20000300800 */
[----:B------:R-:W-:-:S04]  /*180e0*/  VIADD R0, R0, 0x38860 ;  /* 0x0003886000007836 */ /* 0x000fc80000000000 */
[----:B--2---:R-:W-:-:S04]  /*180f0*/  IMAD R4, R4, 0x8, R0 ;  /* 0x0000000804047824 */ /* 0x004fc800078e0200 */
[----:B------:R-:W2:Y:S02]  /*18100*/  SYNCS.PHASECHK.TRANS64.TRYWAIT P0, [R4+URZ], R5 ;  /* 0x00000005040075a7 */ /* 0x000ea4000800017f */
[----:B--2---:R-:W-:Y:S05]  /*18110*/  @!P0 BRA `(.L_x_8554) ;  /* 0x0000002400108947 */ /* 0x004fea0003800000 */
.L_x_8626:
[----:B------:R-:W-:-:S07]  /*18120*/  IMAD R3, R3, 0x8, R0 ;  /* 0x0000000803037824 */ /* 0x000fce00078e0200 */
.L_x_8555:
[----:B---3--:R3:W4:Y:S02]  /*18130*/  SYNCS.PHASECHK.TRANS64.TRYWAIT P0, [R3+URZ], R2 ;  /* 0x00000002030075a7 */ /* 0x008724000800017f */
[----:B----4-:R-:W-:Y:S05]  /*18140*/  @!P0 NANOSLEEP.SYNCS 0x989680 ;  /* 0x009896800000895d */ /* 0x010fea0003900000 */
[----:B------:R-:W4:Y:S02]  /*18150*/  @!P0 SYNCS.PHASECHK.TRANS64 P0, [R3+URZ], R2 ;  /* 0x00000002030085a7 */ /* 0x000f24000800007f */
[----:B----4-:R-:W-:Y:S05]  /*18160*/  @!P0 BRA `(.L_x_8555) ;  /* 0xfffffffc00f08947 */ /* 0x010fea000383ffff */
.L_x_8548:
[----:B------:R-:W-:Y:S05]  /*18170*/  BSYNC B0 ;  /* 0x0000000000007941 */ /* 0x000fea0003800000 */
.L_x_8547:
[----:B------:R-:W-:Y:S05]  /*18180*/  EXIT ;  /* 0x000000000000794d */ /* 0x000fea0003800000 */
.L_x_8367:
[----:B0-----:R0:W1:Y:S02]  /*18190*/  SYNCS.PHASECHK.TRANS64.TRYWAIT P1, [R17+URZ+0x38800], R4 ;  /* 0x03880004110075a7 */ /* 0x001064000802017f */
[----:B-1----:R-:W-:Y:S05]  /*181a0*/  @!P1 NANOSLEEP.SYNCS 0x989680 ;  /* 0x009896800000995d */ /* 0x002fea0003900000 */
[----:B------:R-:W1:Y:S02]  /*181b0*/  @!P1 SYNCS.PHASECHK.TRANS64 P1, [R17+URZ+0x38800], R4 ;  /* 0x03880004110095a7 */ /* 0x000e64000802007f */
[----:B-1----:R-:W-:Y:S05]  /*181c0*/  @!P1 BRA `(.L_x_8367) ;  /* 0xfffffffc00f09947 */ /* 0x002fea000383ffff */
[----:B------:R-:W-:Y:S05]  /*181d0*/  BRA `(.L_x_8556) ;  /* 0xfffffeb400fc7947 */ /* 0x000fea000383ffff */
.L_x_8371:
[----:B--2---:R2:W3:Y:S02]  /*181e0*/  SYNCS.PHASECHK.TRANS64.TRYWAIT P1, [R5+URZ+0x38830], R8 ;  /* 0x03883008050075a7 */ /* 0x0044e4000802017f */
[----:B---3--:R-:W-:Y:S05]  /*181f0*/  @!P1 NANOSLEEP.SYNCS 0x989680 ;  /* 0x009896800000995d */ /* 0x008fea0003900000 */
[----:B------:R-:W3:Y:S02]  /*18200*/  @!P1 SYNCS.PHASECHK.TRANS64 P1, [R5+URZ+0x38830], R8 ;  /* 0x03883008050095a7 */ /* 0x000ee4000802007f */
[----:B---3--:R-:W-:Y:S05]  /*18210*/  @!P1 BRA `(.L_x_8371) ;  /* 0xfffffffc00f09947 */ /* 0x008fea000383ffff */
[----:B------:R-:W-:Y:S05]  /*18220*/  BRA `(.L_x_8370) ;  /* 0xfffffeb8001c7947 */ /* 0x000fea000383ffff */
.L_x_8372:
[----:B---3--:R3:W4:Y:S02]  /*18230*/  SYNCS.PHASECHK.TRANS64.TRYWAIT P1, [R17+URZ+0x38810], R4 ;  /* 0x03881004110075a7 */ /* 0x008724000802017f */
[----:B----4-:R-:W-:Y:S05]  /*18240*/  @!P1 NANOSLEEP.SYNCS 0x989680 ;  /* 0x009896800000995d */ /* 0x010fea0003900000 */
[----:B------:R-:W4:Y:S02]  /*18250*/  @!P1 SYNCS.PHASECHK.TRANS64 P1, [R17+URZ+0x38810], R4 ;  /* 0x03881004110095a7 */ /* 0x000f24000802007f */
[----:B----4-:R-:W-:Y:S05]  /*18260*/  @!P1 BRA `(.L_x_8372) ;  /* 0xfffffffc00f09947 */ /* 0x010fea000383ffff */
[----:B------:R-:W-:Y:S05]  /*18270*/  BRA `(.L_x_8557) ;  /* 0xfffffeb800a87947 */ /* 0x000fea000383ffff */
.L_x_8376:
[----:B0-----:R0:W3:Y:S02]  /*18280*/  SYNCS.PHASECHK.TRANS64.TRYWAIT P1, [R5+URZ+0x38850], R8 ;  /* 0x03885008050075a7 */ /* 0x0010e4000802017f */
[----:B---3--:R-:W-:Y:S05]  /*18290*/  @!P1 NANOSLEEP.SYNCS 0x989680 ;  /* 0x009896800000995d */ /* 0x008fea0003900000 */
[----:B------:R-:W3:Y:S02]  /*182a0*/  @!P1 SYNCS.PHASECHK.TRANS64 P1, [R5+URZ+0x38850], R8 ;  /* 0x03885008050095a7 */ /* 0x000ee4000802007f */
[----:B---3--:R-:W-:Y:S05]  /*182b0*/  @!P1 BRA `(.L_x_8376) ;  /* 0xfffffffc00f09947 */ /* 0x008fea000383ffff */
[----:B------:R-:W-:Y:S05]  /*182c0*/  BRA `(.L_x_8375) ;  /* 0xfffffeb800d87947 */ /* 0x000fea000383ffff */
.L_x_8381:
[----:B-1----:R1:W2:Y:S02]  /*182d0*/  SYNCS.PHASECHK.TRANS64.TRYWAIT P3, [R9+URZ+0x38830], R8 ;  /* 0x03883008090075a7 */ /* 0x0022a4000806017f */
[----:B--2---:R-:W-:Y:S05]  /*182e0*/  @!P3 NANOSLEEP.SYNCS 0x989680 ;  /* 0x009896800000b95d */ /* 0x004fea0003900000 */
[----:B------:R-:W2:Y:S02]  /*182f0*/  @!P3 SYNCS.PHASECHK.TRANS64 P3, [R9+URZ+0x38830], R8 ;  /* 0x038830080900b5a7 */ /* 0x000ea4000806007f */
[----:B--2---:R-:W-:Y:S05]  /*18300*/  @!P3 BRA `(.L_x_8381) ;  /* 0xfffffffc00f0b947 */ /* 0x004fea000383ffff */
[----:B------:R-:W-:Y:S05]  /*18310*/  BRA `(.L_x_8380) ;  /* 0xfffffee000d87947 */ /* 0x000fea000383ffff */
.L_x_8385:
[----:B---3--:R3:W4:Y:S02]  /*18320*/  SYNCS.PHASECHK.TRANS64.TRYWAIT P3, [R9+URZ+0x38850], R8 ;  /* 0x03885008090075a7 */ /* 0x008724000806017f */
[----:B----4-:R-:W-:Y:S05]  /*18330*/  @!P3 NANOSLEEP.SYNCS 0x989680 ;  /* 0x009896800000b95d */ /* 0x010fea0003900000 */
[----:B------:R-:W4:Y:S02]  /*18340*/  @!P3 SYNCS.PHASECHK.TRANS64 P3, [R9+URZ+0x38850], R8 ;  /* 0x038850080900b5a7 */ /* 0x000f24000806007f */
[----:B----4-:R-:W-:Y:S05]  /*18350*/  @!P3 BRA `(.L_x_8385) ;  /* 0xfffffffc00f0b947 */ /* 0x010fea000383ffff */
[----:B------:R-:W-:Y:S05]  /*18360*/  BRA `(.L_x_8384) ;  /* 0xfffffee400347947 */ /* 0x000fea000383ffff */
.L_x_8391:
[----:B-1----:R1:W2:Y:S02]  /*18370*/  SYNCS.PHASECHK.TRANS64.TRYWAIT P1, [R9+URZ+0x38830], R8 ;  /* 0x03883008090075a7 */ /* 0x0022a4000802017f */
[----:B--2---:R-:W-:Y:S05]  /*18380*/  @!P1 NANOSLEEP.SYNCS 0x989680 ;  /* 0x009896800000995d */ /* 0x004fea0003900000 */
[----:B------:R-:W2:Y:S02]  /*18390*/  @!P1 SYNCS.PHASECHK.TRANS64 P1, [R9+URZ+0x38830], R8 ;  /* 0x03883008090095a7 */ /* 0x000ea4000802007f */
[----:B--2---:R-:W-:Y:S05]  /*183a0*/  @!P1 BRA `(.L_x_8391) ;  /* 0xfffffffc00f09947 */ /* 0x004fea000383ffff */
[----:B------:R-:W-:Y:S05]  /*183b0*/  BRA `(.L_x_8390) ;  /* 0xffffff1400407947 */ /* 0x000fea000383ffff */
.L_x_8395:
[----:B---3--:R3:W4:Y:S02]  /*183c0*/  SYNCS.PHASECHK.TRANS64.TRYWAIT P1, [R9+URZ+0x38850], R8 ;  /* 0x03885008090075a7 */ /* 0x008724000802017f */
[----:B----4-:R-:W-:Y:S05]  /*183d0*/  @!P1 NANOSLEEP.SYNCS 0x989680 ;  /* 0x009896800000995d */ /* 0x010fea0003900000 */
[----:B------:R-:W4:Y:S02]  /*183e0*/  @!P1 SYNCS.PHASECHK.TRANS64 P1, [R9+URZ+0x38850], R8 ;  /* 0x03885008090095a7 */ /* 0x000f24000802007f */
[----:B----4-:R-:W-:Y:S05]  /*183f0*/  @!P1 BRA `(.L_x_8395) ;  /* 0xfffffffc00f09947 */ /* 0x010fea000383ffff */
[----:B------:R-:W-:Y:S05]  /*18400*/  BRA `(.L_x_8394) ;  /* 0xffffff14009c7947 */ /* 0x000fea000383ffff */
.L_x_8431:
        /* <DEDUP_REMOVED lines=11> */
.L_x_8559:
[----:B------:R-:W-:Y:S05]  /*184c0*/  BSYNC B0 ;  /* 0x0000000000007941 */ /* 0x000fea0003800000 */
.L_x_8558:
[----:B------:R-:W-:Y:S05]  /*184d0*/  BRA `(.L_x_8560) ;  /* 0xffffff9000e87947 */ /* 0x000fea000383ffff */
.L_x_8433:
[----:B------:R-:W-:Y:S01]  /*184e0*/  BSSY B0, `(.L_x_8561) ;  /* 0x0000006000007945 */ /* 0x000fe20003800000 */
[----:B------:R-:W-:-:S07]  /*184f0*/  IMAD.MOV.U32 R15, RZ, RZ, -0x1 ;  /* 0xffffffffff0f7424 */ /* 0x000fce00078e00ff */
[----:B01-3--:R-:W-:Y:S05]  /*18500*/  WARPSYNC.COLLECTIVE R15, `(.L_x_8562) ;  /* 0x000000000f0c7348 */ /* 0x00bfea0003c00000 */
[----:B------:R-:W-:Y:S02]  /*18510*/  ELECT P6, UR62, PT ;  /* 0x00000000003e782f */ /* 0x000fe400038c0000 */
[----:B------:R-:W-:Y:S01]  /*18520*/  MOV R14, UR62 ;  /* 0x0000003e000e7c02 */ /* 0x000fe20008000f00 */
[----:B01-3--:R-:W-:Y:S10]  /*18530*/  ENDCOLLECTIVE ;  /* 0x000000000000791b */ /* 0x00bff40003800000 */
.L_x_8562:
[----:B------:R-:W-:Y:S05]  /*18540*/  BSYNC B0 ;  /* 0x0000000000007941 */ /* 0x000fea0003800000 */
.L_x_8561:
[----:B------:R-:W-:Y:S05]  /*18550*/  BRA `(.L_x_8563) ;  /* 0xffffff9000f87947 */ /* 0x000fea000383ffff */
.L_x_8435:
[----:B--2---:R2:W3:Y:S02]  /*18560*/  SYNCS.PHASECHK.TRANS64.TRYWAIT P0, [R0+URZ+0x38840], R2 ;  /* 0x03884002000075a7 */ /* 0x0044e4000800017f */
[----:B---3--:R-:W-:Y:S05]  /*18570*/  @!P0 NANOSLEEP.SYNCS 0x989680 ;  /* 0x009896800000895d */ /* 0x008fea0003900000 */
[----:B------:R-:W3:Y:S02]  /*18580*/  @!P0 SYNCS.PHASECHK.TRANS64 P0, [R0+URZ+0x38840], R2 ;  /* 0x03884002000085a7 */ /* 0x000ee4000800007f */
[----:B---3--:R-:W-:Y:S05]  /*18590*/  @!P0 BRA `(.L_x_8435) ;  /* 0xfffffffc00f08947 */ /* 0x008fea000383ffff */
[----:B------:R-:W-:Y:S05]  /*185a0*/  BRA `(.L_x_8564) ;  /* 0xffffff9400647947 */ /* 0x000fea000383ffff */
.L_x_8439:
        /* <DEDUP_REMOVED lines=9> */
.L_x_8565:
[----:B------:R-:W-:Y:S02]  /*18640*/  IMAD.MOV.U32 R13, RZ, RZ, R3 ;  /* 0x000000ffff0d7224 */ /* 0x000fe400078e0003 */
[----:B------:R-:W-:-:S07]  /*18650*/  IMAD.MOV.U32 R4, RZ, RZ, R14 ;  /* 0x000000ffff047224 */ /* 0x000fce00078e000e */
[----:B------:R-:W-:Y:S05]  /*18660*/  WARPSYNC.COLLECTIVE R15, `(.L_x_8566) ;  /* 0x000000000f087348 */ /* 0x000fea0003c00000 */
[----:B------:R0:W1:Y:S02]  /*18670*/  SHFL.IDX P6, R14, R13, R12, R11 ;  /* 0x0000000c0d0e7389 */ /* 0x00006400000c000b */
[----:B01----:R-:W-:Y:S01]  /*18680*/  ENDCOLLECTIVE ;  /* 0x000000000000791b */ /* 0x003fe20003800000 */
.L_x_8566:
[----:B------:R-:W-:Y:S02]  /*18690*/  IMAD.MOV.U32 R13, RZ, RZ, R2 ;  /* 0x000000ffff0d7224 */ /* 0x000fe400078e0002 */
[----:B------:R-:W-:Y:S02]  /*186a0*/  IMAD.MOV.U32 R12, RZ, RZ, 0x1 ;  /* 0x00000001ff0c7424 */ /* 0x000fe400078e00ff */
[----:B------:R-:W-:-:S07]  /*186b0*/  IMAD.MOV.U32 R5, RZ, RZ, R14 ;  /* 0x000000ffff057224 */ /* 0x000fce00078e000e */
[----:B------:R-:W-:Y:S05]  /*186c0*/  WARPSYNC.COLLECTIVE R15, `(.L_x_8567) ;  /* 0x000000000f087348 */ /* 0x000fea0003c00000 */
[----:B------:R0:W1:Y:S02]  /*186d0*/  SHFL.IDX P6, R14, R13, R12, R11 ;  /* 0x0000000c0d0e7389 */ /* 0x00006400000c000b */
[----:B01----:R-:W-:Y:S01]  /*186e0*/  ENDCOLLECTIVE ;  /* 0x000000000000791b */ /* 0x003fe20003800000 */
.L_x_8567:
[----:B------:R-:W-:Y:S02]  /*186f0*/  IMAD.MOV.U32 R13, RZ, RZ, R3 ;  /* 0x000000ffff0d7224 */ /* 0x000fe400078e0003 */
[----:B------:R-:W-:Y:S02]  /*18700*/  IMAD R0, R6, R7, RZ ;  /* 0x0000000706007224 */ /* 0x000fe400078e02ff */
[----:B------:R-:W-:-:S07]  /*18710*/  IMAD.MOV.U32 R6, RZ, RZ, R14 ;  /* 0x000000ffff067224 */ /* 0x000fce00078e000e */
[----:B------:R-:W-:Y:S05]  /*18720*/  WARPSYNC.COLLECTIVE R15, `(.L_x_8568) ;  /* 0x000000000f087348 */ /* 0x000fea0003c00000 */
[----:B------:R0:W1:Y:S02]  /*18730*/  SHFL.IDX P6, R14, R13, R12, R11 ;  /* 0x0000000c0d0e7389 */ /* 0x00006400000c000b */
[----:B01----:R-:W-:Y:S01]  /*18740*/  ENDCOLLECTIVE ;  /* 0x000000000000791b */ /* 0x003fe20003800000 */
.L_x_8568:
        /* <DEDUP_REMOVED lines=21> */
.L_x_8569:
        /* <DEDUP_REMOVED lines=10> */
.L_x_8570:
        /* <DEDUP_REMOVED lines=11> */
.L_x_8571:
        /* <DEDUP_REMOVED lines=14> */
.L_x_8572:
[----:B------:R-:W-:Y:S01]  /*18ad0*/  IMAD.MOV.U32 R3, RZ, RZ, R14 ;  /* 0x000000ffff037224 */ /* 0x000fe200078e000e */
[----:B------:R-:W-:Y:S06]  /*18ae0*/  BRA `(.L_x_8573) ;  /* 0xffffff9800cc7947 */ /* 0x000fec000383ffff */
.L_x_8443:
        /* <DEDUP_REMOVED lines=27> */
.L_x_8575:
[----:B------:R-:W-:Y:S05]  /*18ca0*/  BSYNC B0 ;  /* 0x0000000000007941 */ /* 0x000fea0003800000 */
.L_x_8574:
        /* <DEDUP_REMOVED lines=11> */
.L_x_8576:
        /* <DEDUP_REMOVED lines=43> */
.L_x_8577:
        /* <DEDUP_REMOVED lines=18> */
.L_x_8578:
        /* <DEDUP_REMOVED lines=29> */
.L_x_8579:
        /* <DEDUP_REMOVED lines=13> */
.L_x_8580:
        /* <DEDUP_REMOVED lines=32> */
.L_x_8581:
        /* <DEDUP_REMOVED lines=9> */
.L_x_8582:
[----:B------:R-:W-:Y:S01]  /*19660*/  IMAD.MOV.U32 R0, RZ, RZ, R14 ;  /* 0x000000ffff007224 */ /* 0x000fe200078e000e */
[----:B------:R-:W-:Y:S06]  /*19670*/  BRA `(.L_x_8583) ;  /* 0xffffff9c00a47947 */ /* 0x000fec000383ffff */
.L_x_8448:
[----:B0-----:R-:W3:Y:S02]  /*19680*/  LDL R2, [R1+0x4] ;  /* 0x0000040001027983 */ /* 0x001ee40000100800 */
[----:B---3--:R0:W3:Y:S02]  /*19690*/  SYNCS.PHASECHK.TRANS64.TRYWAIT P0, [R2+URZ+0x38820], R0 ;  /* 0x03882000020075a7 */ /* 0x0080e4000800017f */
[----:B---3--:R-:W-:Y:S05]  /*196a0*/  @!P0 NANOSLEEP.SYNCS 0x989680 ;  /* 0x009896800000895d */ /* 0x008fea0003900000 */
[----:B------:R-:W3:Y:S02]  /*196b0*/  @!P0 SYNCS.PHASECHK.TRANS64 P0, [R2+URZ+0x38820], R0 ;  /* 0x03882000020085a7 */ /* 0x000ee4000800007f */
[----:B---3--:R-:W-:Y:S05]  /*196c0*/  @!P0 BRA `(.L_x_8448) ;  /* 0xfffffffc00ec8947 */ /* 0x008fea000383ffff */
[----:B------:R-:W-:Y:S05]  /*196d0*/  BRA `(.L_x_8584) ;  /* 0xffffffa000647947 */ /* 0x000fea000383ffff */
.L_x_8452:
[----:B0-----:R0:W1:Y:S02]  /*196e0*/  SYNCS.PHASECHK.TRANS64.TRYWAIT P0, [R0+URZ+0x38860], R2 ;  /* 0x03886002000075a7 */ /* 0x001064000800017f */
[----:B-1----:R-:W-:Y:S05]  /*196f0*/  @!P0 NANOSLEEP.SYNCS 0x989680 ;  /* 0x009896800000895d */ /* 0x002fea0003900000 */
[----:B------:R-:W1:Y:S02]  /*19700*/  @!P0 SYNCS.PHASECHK.TRANS64 P0, [R0+URZ+0x38860], R2 ;  /* 0x03886002000085a7 */ /* 0x000e64000800007f */
[----:B-1----:R-:W-:Y:S05]  /*19710*/  @!P0 BRA `(.L_x_8452) ;  /* 0xfffffffc00f08947 */ /* 0x002fea000383ffff */
[----:B------:R-:W-:Y:S05]  /*19720*/  BRA `(.L_x_8585) ;  /* 0xffffffa000947947 */ /* 0x000fea000383ffff */
.L_x_8471:
[----:B-1----:R1:W3:Y:S02]  /*19730*/  SYNCS.PHASECHK.TRANS64.TRYWAIT P0, [R3+URZ+0x38840], R2 ;  /* 0x03884002030075a7 */ /* 0x0022e4000800017f */
[----:B---3--:R-:W-:Y:S05]  /*19740*/  @!P0 NANOSLEEP.SYNCS 0x989680 ;  /* 0x009896800000895d */ /* 0x008fea0003900000 */
[----:B------:R-:W3:Y:S02]  /*19750*/  @!P0 SYNCS.PHASECHK.TRANS64 P0, [R3+URZ+0x38840], R2 ;  /* 0x03884002030085a7 */ /* 0x000ee4000800007f */
[----:B---3--:R-:W-:Y:S05]  /*19760*/  @!P0 BRA `(.L_x_8471) ;  /* 0xfffffffc00f08947 */ /* 0x008fea000383ffff */
[----:B------:R-:W-:Y:S05]  /*19770*/  BRA `(.L_x_8586) ;  /* 0xffffffac00b87947 */ /* 0x000fea000383ffff */
.L_x_8476:
[----:B0-----:R0:W3:Y:S02]  /*19780*/  SYNCS.PHASECHK.TRANS64.TRYWAIT P0, [R3+URZ+0x38860], R2 ;  /* 0x03886002030075a7 */ /* 0x0010e4000800017f */
[----:B---3--:R-:W-:Y:S05]  /*19790*/  @!P0 NANOSLEEP.SYNCS 0x989680 ;  /* 0x009896800000895d */ /* 0x008fea0003900000 */
[----:B------:R-:W3:Y:S02]  /*197a0*/  @!P0 SYNCS.PHASECHK.TRANS64 P0, [R3+URZ+0x38860], R2 ;  /* 0x03886002030085a7 */ /* 0x000ee4000800007f */
[----:B---3--:R-:W-:Y:S05]  /*197b0*/  @!P0 BRA `(.L_x_8476) ;  /* 0xfffffffc00f08947 */ /* 0x008fea000383ffff */
[----:B------:R-:W-:Y:S05]  /*197c0*/  BRA `(.L_x_8587) ;  /* 0xffffffb000407947 */ /* 0x000fea000383ffff */
.L_x_8491:
[----:B0-----:R0:W1:Y:S02]  /*197d0*/  SYNCS.PHASECHK.TRANS64.TRYWAIT P0, [R4+URZ+0x38840], R2 ;  /* 0x03884002040075a7 */ /* 0x001064000800017f */
[----:B-1----:R-:W-:Y:S05]  /*197e0*/  @!P0 NANOSLEEP.SYNCS 0x989680 ;  /* 0x009896800000895d */ /* 0x002fea0003900000 */
[----:B------:R-:W1:Y:S02]  /*197f0*/  @!P0 SYNCS.PHASECHK.TRANS64 P0, [R4+URZ+0x38840], R2 ;  /* 0x03884002040085a7 */ /* 0x000e64000800007f */
[----:B-1----:R-:W-:Y:S05]  /*19800*/  @!P0 BRA `(.L_x_8491) ;  /* 0xfffffffc00f08947 */ /* 0x002fea000383ffff */
[----:B------:R-:W-:Y:S05]  /*19810*/  BRA `(.L_x_8588) ;  /* 0xffffffbc00487947 */ /* 0x000fea000383ffff */
.L_x_8496:
[----:B-1----:R1:W3:Y:S02]  /*19820*/  SYNCS.PHASECHK.TRANS64.TRYWAIT P0, [R4+URZ+0x38860], R2 ;  /* 0x03886002040075a7 */ /* 0x0022e4000800017f */
[----:B---3--:R-:W-:Y:S05]  /*19830*/  @!P0 NANOSLEEP.SYNCS 0x989680 ;  /* 0x009896800000895d */ /* 0x008fea0003900000 */
[----:B------:R-:W3:Y:S02]  /*19840*/  @!P0 SYNCS.PHASECHK.TRANS64 P0, [R4+URZ+0x38860], R2 ;  /* 0x03886002040085a7 */ /* 0x000ee4000800007f */
[----:B---3--:R-:W-:Y:S05]  /*19850*/  @!P0 BRA `(.L_x_8496) ;  /* 0xfffffffc00f08947 */ /* 0x008fea000383ffff */
[----:B------:R-:W-:Y:S05]  /*19860*/  BRA `(.L_x_8589) ;  /* 0xffffffbc00cc7947 */ /* 0x000fea000383ffff */
.L_x_8511:
[----:B-1----:R1:W3:Y:S02]  /*19870*/  SYNCS.PHASECHK.TRANS64.TRYWAIT P0, [R4+URZ+0x38840], R2 ;  /* 0x03884002040075a7 */ /* 0x0022e4000800017f */
[----:B---3--:R-:W-:Y:S05]  /*19880*/  @!P0 NANOSLEEP.SYNCS 0x989680 ;  /* 0x009896800000895d */ /* 0x008fea0003900000 */
[----:B------:R-:W3:Y:S02]  /*19890*/  @!P0 SYNCS.PHASECHK.TRANS64 P0, [R4+URZ+0x38840], R2 ;  /* 0x03884002040085a7 */ /* 0x000ee4000800007f */
[----:B---3--:R-:W-:Y:S05]  /*198a0*/  @!P0 BRA `(.L_x_8511) ;  /* 0xfffffffc00f08947 */ /* 0x008fea000383ffff */
[----:B------:R-:W-:Y:S05]  /*198b0*/  BRA `(.L_x_8590) ;  /* 0xffffffc800b87947 */ /* 0x000fea000383ffff */
.L_x_8516:
[----:B0-----:R0:W3:Y:S02]  /*198c0*/  SYNCS.PHASECHK.TRANS64.TRYWAIT P0, [R4+URZ+0x38860], R2 ;  /* 0x03886002040075a7 */ /* 0x0010e4000800017f */
[----:B---3--:R-:W-:Y:S05]  /*198d0*/  @!P0 NANOSLEEP.SYNCS 0x989680 ;  /* 0x009896800000895d */ /* 0x008fea0003900000 */
[----:B------:R-:W3:Y:S02]  /*198e0*/  @!P0 SYNCS.PHASECHK.TRANS64 P0, [R4+URZ+0x38860], R2 ;  /* 0x03886002040085a7 */ /* 0x000ee4000800007f */
[----:B---3--:R-:W-:Y:S05]  /*198f0*/  @!P0 BRA `(.L_x_8516) ;  /* 0xfffffffc00f08947 */ /* 0x008fea000383ffff */
[----:B------:R-:W-:Y:S05]  /*19900*/  BRA `(.L_x_8591) ;  /* 0xffffffcc00407947 */ /* 0x000fea000383ffff */
.L_x_8532:
        /* <DEDUP_REMOVED lines=8> */
.L_x_8593:
[----:B------:R-:W-:Y:S05]  /*19990*/  BSYNC B0 ;  /* 0x0000000000007941 */ /* 0x000fea0003800000 */
.L_x_8592:
        /* <DEDUP_REMOVED lines=9> */
.L_x_8594:
        /* <DEDUP_REMOVED lines=18> */
.L_x_8595:
        /* <DEDUP_REMOVED lines=8> */
.L_x_8596:
        /* <DEDUP_REMOVED lines=8> */
.L_x_8597:
        /* <DEDUP_REMOVED lines=8> */
.L_x_8598:
        /* <DEDUP_REMOVED lines=8> */
.L_x_8599:
        /* <DEDUP_REMOVED lines=9> */
.L_x_8600:
[----:B------:R-:W-:Y:S01]  /*19de0*/  IMAD.MOV.U32 R16, RZ, RZ, R14 ;  /* 0x000000ffff107224 */ /* 0x000fe200078e000e */
[----:B------:R-:W-:Y:S06]  /*19df0*/  BRA `(.L_x_8601) ;  /* 0xffffffd400987947 */ /* 0x000fec000383ffff */
.L_x_8537:
        /* <DEDUP_REMOVED lines=8> */
.L_x_8603:
[----:B------:R-:W-:Y:S05]  /*19e80*/  BSYNC B0 ;  /* 0x0000000000007941 */ /* 0x000fea0003800000 */
.L_x_8602:
        /* <DEDUP_REMOVED lines=10> */
.L_x_8604:
        /* <DEDUP_REMOVED lines=8> */
.L_x_8605:
        /* <DEDUP_REMOVED lines=8> */
.L_x_8606:
        /* <DEDUP_REMOVED lines=8> */
.L_x_8607:
        /* <DEDUP_REMOVED lines=9> */
.L_x_8608:
[----:B------:R-:W-:Y:S01]  /*1a140*/  IMAD.MOV.U32 R16, RZ, RZ, R14 ;  /* 0x000000ffff107224 */ /* 0x000fe200078e000e */
[----:B------:R-:W-:Y:S06]  /*1a150*/  BRA `(.L_x_8609) ;  /* 0xffffffd4005c7947 */ /* 0x000fec000383ffff */
.L_x_8539:
[----:B------:R-:W-:Y:S01]  /*1a160*/  BSSY B0, `(.L_x_8610) ;  /* 0x0000006000007945 */ /* 0x000fe20003800000 */
[----:B------:R-:W-:Y:S01]  /*1a170*/  PLOP3.LUT P6, PT, P6, PT, PT, 0x8, 0x0 ;  /* 0x000000000000781c */ /* 0x000fe200037ce170 */
[----:B------:R-:W-:-:S12]  /*1a180*/  IMAD.MOV.U32 R15, RZ, RZ, -0x1 ;  /* 0xffffffffff0f7424 */ /* 0x000fd800078e00ff */
[----:B012---:R-:W-:Y:S05]  /*1a190*/  WARPSYNC.COLLECTIVE R15, `(.L_x_8611) ;  /* 0x000000000f087348 */ /* 0x007fea0003c00000 */
[----:B------:R-:W-:Y:S01]  /*1a1a0*/  VOTE.ANY R14, PT, P6 ;  /* 0x00000000000e7806 */ /* 0x000fe200030e0100 */
[----:B012---:R-:W-:Y:S06]  /*1a1b0*/  ENDCOLLECTIVE ;  /* 0x000000000000791b */ /* 0x007fec0003800000 */
.L_x_8611:
[----:B------:R-:W-:Y:S05]  /*1a1c0*/  BSYNC B0 ;  /* 0x0000000000007941 */ /* 0x000fea0003800000 */
.L_x_8610:
        /* <DEDUP_REMOVED lines=9> */
.L_x_8612:
[----:B------:R-:W-:Y:S01]  /*1a260*/  IMAD.MOV.U32 R17, RZ, RZ, R14 ;  /* 0x000000ffff117224 */ /* 0x000fe200078e000e */
[----:B------:R-:W-:Y:S06]  /*1a270*/  BRA `(.L_x_8613) ;  /* 0xffffffd4004c7947 */ /* 0x000fec000383ffff */
.L_x_8541:
[----:B------:R-:W-:Y:S01]  /*1a280*/  BSSY B0, `(.L_x_8614) ;  /* 0x0000007000007945 */ /* 0x000fe20003800000 */
[----:B------:R-:W-:Y:S02]  /*1a290*/  IMAD.MOV.U32 R13, RZ, RZ, R3 ;  /* 0x000000ffff0d7224 */ /* 0x000fe400078e0003 */
[----:B------:R-:W-:Y:S02]  /*1a2a0*/  IMAD.MOV.U32 R11, RZ, RZ, 0x1f ;  /* 0x0000001fff0b7424 */ /* 0x000fe400078e00ff */
[----:B------:R-:W-:-:S07]  /*1a2b0*/  IMAD.MOV.U32 R15, RZ, RZ, -0x1 ;  /* 0xffffffffff0f7424 */ /* 0x000fce00078e00ff */
[----:B01234-:R-:W-:Y:S05]  /*1a2c0*/  WARPSYNC.COLLECTIVE R15, `(.L_x_8615) ;  /* 0x000000000f087348 */ /* 0x01ffea0003c00000 */
[----:B------:R0:W0:Y:S02]  /*1a2d0*/  SHFL.IDX P6, R14, R13, R12, R11 ;  /* 0x0000000c0d0e7389 */ /* 0x00002400000c000b */
[----:B01234-:R-:W-:Y:S01]  /*1a2e0*/  ENDCOLLECTIVE ;  /* 0x000000000000791b */ /* 0x01ffe20003800000 */
.L_x_8615:
[----:B------:R-:W-:Y:S05]  /*1a2f0*/  BSYNC B0 ;  /* 0x0000000000007941 */ /* 0x000fea0003800000 */
.L_x_8614:
[----:B------:R-:W-:Y:S01]  /*1a300*/  IMAD.MOV.U32 R3, RZ, RZ, R14 ;  /* 0x000000ffff037224 */ /* 0x000fe200078e000e */
[----:B------:R-:W-:Y:S06]  /*1a310*/  BRA `(.L_x_8616) ;  /* 0xffffffd400407947 */ /* 0x000fec000383ffff */
.L_x_8545:
[----:B0-----:R0:W1:Y:S02]  /*1a320*/  SYNCS.PHASECHK.TRANS64.TRYWAIT P0, [R0+URZ+0x38820], R3 ;  /* 0x03882003000075a7 */ /* 0x001064000800017f */
[----:B-1----:R-:W-:Y:S05]  /*1a330*/  @!P0 NANOSLEEP.SYNCS 0x989680 ;  /* 0x009896800000895d */ /* 0x002fea0003900000 */
[----:B------:R-:W1:Y:S02]  /*1a340*/  @!P0 SYNCS.PHASECHK.TRANS64 P0, [R0+URZ+0x38820], R3 ;  /* 0x03882003000085a7 */ /* 0x000e64000800007f */
[----:B-1----:R-:W-:Y:S05]  /*1a350*/  @!P0 BRA `(.L_x_8545) ;  /* 0xfffffffc00f08947 */ /* 0x002fea000383ffff */
[----:B------:R-:W-:Y:S05]  /*1a360*/  BRA `(.L_x_8617) ;  /* 0xffffffd800c47947 */ /* 0x000fea000383ffff */
.L_x_8546:
        /* <DEDUP_REMOVED lines=11> */
.L_x_8619:
[----:B------:R-:W-:Y:S05]  /*1a420*/  BSYNC B0 ;  /* 0x0000000000007941 */ /* 0x000fea0003800000 */
.L_x_8618:
[----:B------:R-:W-:Y:S05]  /*1a430*/  BRA `(.L_x_8620) ;  /* 0xffffffd800ac7947 */ /* 0x000fea000383ffff */
.L_x_8549:
[----:B------:R-:W-:Y:S01]  /*1a440*/  BSSY B1, `(.L_x_8621) ;  /* 0x0000006000017945 */ /* 0x000fe20003800000 */
[----:B------:R-:W-:-:S07]  /*1a450*/  IMAD.MOV.U32 R15, RZ, RZ, -0x1 ;  /* 0xffffffffff0f7424 */ /* 0x000fce00078e00ff */
[----:B012---:R-:W-:Y:S05]  /*1a460*/  WARPSYNC.COLLECTIVE R15, `(.L_x_8622) ;  /* 0x000000000f0c7348 */ /* 0x007fea0003c00000 */
[----:B------:R-:W-:Y:S02]  /*1a470*/  ELECT P6, UR62, PT ;  /* 0x00000000003e782f */ /* 0x000fe400038c0000 */
[----:B------:R-:W-:Y:S01]  /*1a480*/  MOV R14, UR62 ;  /* 0x0000003e000e7c02 */ /* 0x000fe20008000f00 */
[----:B012---:R-:W-:Y:S10]  /*1a490*/  ENDCOLLECTIVE ;  /* 0x000000000000791b */ /* 0x007ff40003800000 */
.L_x_8622:
[----:B------:R-:W-:Y:S05]  /*1a4a0*/  BSYNC B1 ;  /* 0x0000000000017941 */ /* 0x000fea0003800000 */
.L_x_8621:
[----:B------:R-:W-:Y:S05]  /*1a4b0*/  BRA `(.L_x_8623) ;  /* 0xffffffd800a47947 */ /* 0x000fea000383ffff */
.L_x_8551:
[----:B0-----:R0:W1:Y:S02]  /*1a4c0*/  SYNCS.PHASECHK.TRANS64.TRYWAIT P0, [R6+URZ], R5 ;  /* 0x00000005060075a7 */ /* 0x001064000800017f */
[----:B-1----:R-:W-:Y:S05]  /*1a4d0*/  @!P0 NANOSLEEP.SYNCS 0x989680 ;  /* 0x009896800000895d */ /* 0x002fea0003900000 */
[----:B------:R-:W1:Y:S02]  /*1a4e0*/  @!P0 SYNCS.PHASECHK.TRANS64 P0, [R6+URZ], R5 ;  /* 0x00000005060085a7 */ /* 0x000e64000800007f */
[----:B-1----:R-:W-:Y:S05]  /*1a4f0*/  @!P0 BRA `(.L_x_8551) ;  /* 0xfffffffc00f08947 */ /* 0x002fea000383ffff */
[----:B------:R-:W-:Y:S05]  /*1a500*/  BRA `(.L_x_8624) ;  /* 0xffffffd800e07947 */ /* 0x000fea000383ffff */
.L_x_8552:
[----:B-1----:R1:W2:Y:S02]  /*1a510*/  SYNCS.PHASECHK.TRANS64.TRYWAIT P0, [R7+URZ], R2 ;  /* 0x00000002070075a7 */ /* 0x0022a4000800017f */
[----:B--2---:R-:W-:Y:S05]  /*1a520*/  @!P0 NANOSLEEP.SYNCS 0x989680 ;  /* 0x009896800000895d */ /* 0x004fea0003900000 */
[----:B------:R-:W2:Y:S02]  /*1a530*/  @!P0 SYNCS.PHASECHK.TRANS64 P0, [R7+URZ], R2 ;  /* 0x00000002070085a7 */ /* 0x000ea4000800007f */
[----:B--2---:R-:W-:Y:S05]  /*1a540*/  @!P0 BRA `(.L_x_8552) ;  /* 0xfffffffc00f08947 */ /* 0x004fea000383ffff */
[----:B------:R-:W-:Y:S05]  /*1a550*/  BRA `(.L_x_8625) ;  /* 0xffffffd800d47947 */ /* 0x000fea000383ffff */
.L_x_8554:
[----:B--2---:R2:W3:Y:S02]  /*1a560*/  SYNCS.PHASECHK.TRANS64.TRYWAIT P0, [R4+URZ], R5 ;  /* 0x00000005040075a7 */ /* 0x0044e4000800017f */
[----:B---3--:R-:W-:Y:S05]  /*1a570*/  @!P0 NANOSLEEP.SYNCS 0x989680 ;  /* 0x009896800000895d */ /* 0x008fea0003900000 */
[----:B------:R-:W3:Y:S02]  /*1a580*/  @!P0 SYNCS.PHASECHK.TRANS64 P0, [R4+URZ], R5 ;  /* 0x00000005040085a7 */ /* 0x000ee4000800007f */
[----:B---3--:R-:W-:Y:S05]  /*1a590*/  @!P0 BRA `(.L_x_8554) ;  /* 0xfffffffc00f08947 */ /* 0x008fea000383ffff */
[----:B------:R-:W-:Y:S05]  /*1a5a0*/  BRA `(.L_x_8626) ;  /* 0xffffffd800dc7947 */ /* 0x000fea000383ffff */
.L_x_8627:
        /* <DEDUP_REMOVED lines=13> */
.L_x_15132:


//--------------------- .text._ZN7cutlass13device_kernelIN5flash11enable_sm90INS1_16FlashAttnFwdSm90INS1_25CollectiveMainloopFwdSm90ILi2EN4cute5tupleIJNS5_1CILi1EEES8_S8_EEENS6_IJNS7_ILi64EEESA_SA_EEELi512ENS_6half_tEfNS_4arch4Sm90ELb1ELb0ELb0ELb1ELb0ELb1ELb1ELb0ELb0ELb1ELb0ELb0EEENS1_21CollectiveEpilogueFwdINS6_IJSA_NS7_ILi512EEESA_EEES9_SC_SE_Li256ELb1ELb1ELb0ELb0EEENS1_36VarlenDynamicPersistentTileSchedulerILi64ELi64ELi256ELi128ELb0ELb1ELb1ELb1ELb1ELb1EEEEEEEEEvNT_6ParamsE --------------------------
	.section	.text._ZN7cutlass13device_kernelIN5flash11enable_sm90INS1_16FlashAttnFwdSm90INS1_25CollectiveMainloopFwdSm90ILi2EN4cute5tupleIJNS5_1CILi1EEES8_S8_EEENS6_IJNS7_ILi64EEESA_SA_EEELi512ENS_6half_tEfNS_4arch4Sm90ELb1ELb0ELb0ELb1ELb0ELb1ELb1ELb0ELb0ELb1ELb0ELb0EEENS1_21CollectiveEpilogueFwdINS6_IJSA_NS7_ILi512EEESA_EEES9_SC_SE_Li256ELb1ELb1ELb0ELb0EEENS1_36VarlenDynamicPersistentTileSchedulerILi64ELi64ELi256ELi128ELb0ELb1ELb1ELb1ELb1ELb1EEEEEEEEEvNT_6ParamsE,"ax",@progbits
	.align	128
.text._ZN7cutlass13device_kernelIN5flash11enable_sm90INS1_16FlashAttnFwdSm90INS1_25CollectiveMainloopFwdSm90ILi2EN4cute5tupleIJNS5_1CILi1EEES8_S8_EEENS6_IJNS7_ILi64EEESA_SA_EEELi512ENS_6half_tEfNS_4arch4Sm90ELb1ELb0ELb0ELb1ELb0ELb1ELb1ELb0ELb0ELb1ELb0ELb0EEENS1_21CollectiveEpilogueFwdINS6_IJSA_NS7_ILi512EEESA_EEES9_SC_SE_Li256ELb1ELb1ELb0ELb0EEENS1_36VarlenDynamicPersistentTileSchedulerILi64ELi64ELi256ELi128ELb0ELb1ELb1ELb1ELb1ELb1EEEEEEEEEvNT_6ParamsE:
        .type           _ZN7cutlass13device_kernelIN5flash11enable_sm90INS1_16FlashAttnFwdSm90INS1_25CollectiveMainloopFwdSm90ILi2EN4cute5tupleIJNS5_1CILi1EEES8_S8_EEENS6_IJNS7_ILi64EEESA_SA_EEELi512ENS_6half_tEfNS_4arch4Sm90ELb1ELb0ELb0ELb1ELb0ELb1ELb1ELb0ELb0ELb1ELb0ELb0EEENS1_21CollectiveEpilogueFwdINS6_IJSA_NS7_ILi512EEESA_EEES9_SC_SE_Li256ELb1ELb1ELb0ELb0EEENS1_36VarlenDynamicPersistentTileSchedulerILi64ELi64ELi256ELi128ELb0ELb1ELb1ELb1ELb1ELb1EEEEEEEEEvNT_6ParamsE,@function
        .size           _ZN7cutlass13device_kernelIN5flash11enable_sm90INS1_16FlashAttnFwdSm90INS1_25CollectiveMainloopFwdSm90ILi2EN4cute5tupleIJNS5_1CILi1EEES8_S8_EEENS6_IJNS7_ILi64EEESA_SA_EEELi512ENS_6half_tEfNS_4arch4Sm90ELb1ELb0ELb0ELb1ELb0ELb1ELb1ELb0ELb0ELb1ELb0ELb0EEENS1_21CollectiveEpilogueFwdINS6_IJSA_NS7_ILi512EEESA_EEES9_SC_SE_Li256ELb1ELb1ELb0ELb0EEENS1_36VarlenDynamicPersistentTileSchedulerILi64ELi64ELi256ELi128ELb0ELb1ELb1ELb1ELb1ELb1EEEEEEEEEvNT_6ParamsE,(.L_x_15133 - _ZN7cutlass13device_kernelIN5flash11enable_sm90INS1_16FlashAttnFwdSm90INS1_25CollectiveMainloopFwdSm90ILi2EN4cute5tupleIJNS5_1CILi1EEES8_S8_EEENS6_IJNS7_ILi64EEESA_SA_EEELi512ENS_6half_tEfNS_4arch4Sm90ELb1ELb0ELb0ELb1ELb0ELb1ELb1ELb0ELb0ELb1ELb0ELb0EEENS1_21CollectiveEpilogueFwdINS6_IJSA_NS7_ILi512EEESA_EEES9_SC_SE_Li256ELb1ELb1ELb0ELb0EEENS1_36VarlenDynamicPersistentTileSchedulerILi64ELi64ELi256ELi128ELb0ELb1ELb1ELb1ELb1ELb1EEEEEEEEEvNT_6ParamsE)
        .other          _ZN7cutlass13device_kernelIN5flash11enable_sm90INS1_16FlashAttnFwdSm90INS1_25CollectiveMainloopFwdSm90ILi2EN4cute5tupleIJNS5_1CILi1EEES8_S8_EEENS6_IJNS7_ILi64EEESA_SA_EEELi512ENS_6half_tEfNS_4arch4Sm90ELb1ELb0ELb0ELb1ELb0ELb1ELb1ELb0ELb0ELb1ELb0ELb0EEENS1_21CollectiveEpilogueFwdINS6_IJSA_NS7_ILi512EEESA_EEES9_SC_SE_Li256ELb1ELb1ELb0ELb0EEENS1_36VarlenDynamicPersistentTileSchedulerILi64ELi64ELi256ELi128ELb0ELb1ELb1ELb1ELb1ELb1EEEEEEEEEvNT_6ParamsE,@"STO_CUDA_ENTRY STV_DEFAULT"
_ZN7cutlass13device_kernelIN5flash11enable_sm90INS1_16FlashAttnFwdSm90INS1_25CollectiveMainloopFwdSm90ILi2EN4cute5tupleIJNS5_1CILi1EEES8_S8_EEENS6_IJNS7_ILi64EEESA_SA_EEELi512ENS_6half_tEfNS_4arch4Sm90ELb1ELb0ELb0ELb1ELb0ELb1ELb1ELb0ELb0ELb1ELb0ELb0EEENS1_21CollectiveEpilogueFwdINS6_IJSA_NS7_ILi512EEESA_EEES9_SC_SE_Li256ELb1ELb1ELb0ELb0EEENS1_36VarlenDynamicPersistentTileSchedulerILi64ELi64ELi256ELi128ELb0ELb1ELb1ELb1ELb1ELb1EEEEEEEEEvNT_6ParamsE:
        /* <DEDUP_REMOVED lines=23> */
.L_x_8629:
[----:B------:R-:W-:Y:S05]  /*0170*/  BSYNC B0 ;  /* 0x0000000000007941 */ /* 0x000fea0003800000 */
.L_x_8628:
        /* <DEDUP_REMOVED lines=39> */
.L_x_8630:
        /* <DEDUP_REMOVED lines=22> */
.L_x_8631:
        /* <DEDUP_REMOVED lines=18> */
.L_x_8632:
        /* <DEDUP_REMOVED lines=22> */
.L_x_8633:
        /* <DEDUP_REMOVED lines=22> */
.L_x_8634:
        /* <DEDUP_REMOVED lines=9> */
.L_x_8637:
        /* <DEDUP_REMOVED lines=25> */
[-C--:B------:R-:W-:Y:S02]  /*0b50*/  LEA.HI R5, R0, R16.reuse, RZ, 0x4 ;  /* 0x0000001000057211 */ /* 0x080fe400078f20ff */
[----:B------:R-:W-:Y:S02]  /*0b60*/  LOP3.LUT R3, R4, 0xffffff80, RZ, 0xc0, !PT ;  /* 0xffffff8004037812 */ /* 0x000fe400078ec0ff */
[C---:B------:R-:W-:Y:S02]  /*0b70*/  LOP3.LUT R6, R5.reuse, 0xfffffff0, RZ, 0xc0, !PT ;  /* 0xfffffff005067812 */ /* 0x040fe400078ec0ff */
[----:B------:R-:W-:Y:S01]  /*0b80*/  SHF.R.S32.HI R12, RZ, 0x4, R5 ;  /* 0x00000004ff0c7819 */ /* 0x000fe20000011405 */
[----:B------:R-:W-:Y:S01]  /*0b90*/  IMAD.IADD R3, R16, 0x1, -R3 ;  /* 0x0000000110037824 */ /* 0x000fe200078e0a03 */
[----:B------:R-:W-:Y:S01]  /*0ba0*/  LEA.HI R7, R0, R16, RZ, 0x5 ;  /* 0x0000001000077211 */ /* 0x000fe200078f28ff */
[----:B------:R-:W-:Y:S01]  /*0bb0*/  IMAD.IADD R10, R16, 0x1, -R6 ;  /* 0x00000001100a7824 */ /* 0x000fe200078e0a06 */
[----:B------:R-:W-:-:S02]  /*0bc0*/  LEA.HI R8, R5, R12, RZ, 0x1 ;  /* 0x0000000c05087211 */ /* 0x000fc400078f08ff */
[----:B------:R-:W-:Y:S02]  /*0bd0*/  SHF.R.S32.HI R6, RZ, 0x1f, R3 ;  /* 0x0000001fff067819 */ /* 0x000fe40000011403 */
[--C-:B------:R-:W-:Y:S02]  /*0be0*/  SHF.R.S32.HI R215, RZ, 0x5, R7.reuse ;  /* 0x00000005ffd77819 */ /* 0x100fe40000011407 */
[----:B------:R-:W-:Y:S02]  /*0bf0*/  SHF.R.S32.HI R14, RZ, 0x1f, R7 ;  /* 0x0000001fff0e7819 */ /* 0x000fe40000011407 */
[----:B------:R-:W-:Y:S02]  /*0c00*/  SHF.R.S32.HI R7, RZ, 0x1f, R10 ;  /* 0x0000001fff077819 */ /* 0x000fe4000001140a */
[----:B------:R-:W-:Y:S02]  /*0c10*/  LEA.HI R5, R6, R3, RZ, 0x2 ;  /* 0x0000000306057211 */ /* 0x000fe400078f10ff */
[----:B------:R-:W-:-:S02]  /*0c20*/  LOP3.LUT R13, R8, 0x1ffffffe, RZ, 0xc0, !PT ;  /* 0x1ffffffe080d7812 */ /* 0x000fc400078ec0ff */
[----:B------:R-:W-:Y:S02]  /*0c30*/  LEA.HI R9, R7, R10, RZ, 0x3 ;  /* 0x0000000a07097211 */ /* 0x000fe400078f18ff */
[----:B------:R-:W-:Y:S01]  /*0c40*/  SHF.R.S32.HI R7, RZ, 0x2, R5 ;  /* 0x00000002ff077819 */ /* 0x000fe20000011405 */
[----:B------:R-:W-:Y:S01]  /*0c50*/  IMAD.IADD R13, R12, 0x1, -R13 ;  /* 0x000000010c0d7824 */ /* 0x000fe200078e0a0d */
[----:B------:R-:W-:Y:S02]  /*0c60*/  SHF.R.S32.HI R8, RZ, 0x1f, R5 ;  /* 0x0000001fff087819 */ /* 0x000fe40000011405 */
[----:B------:R-:W-:Y:S02]  /*0c70*/  LOP3.LUT R12, R5, 0x7ffffffc, RZ, 0xc0, !PT ;  /* 0x7ffffffc050c7812 */ /* 0x000fe400078ec0ff */
[----:B------:R-:W-:Y:S02]  /*0c80*/  LEA.HI R8, R8, R7, RZ, 0x3 ;  /* 0x0000000708087211 */ /* 0x000fe400078f18ff */
[----:B------:R-:W-:Y:S01]  /*0c90*/  LEA.HI R6, R6, R3, RZ, 0x5 ;  /* 0x0000000306067211 */ /* 0x000fe200078f28ff */
[----:B------:R-:W-:Y:S01]  /*0ca0*/  IMAD.IADD R12, R3, 0x1, -R12 ;  /* 0x00000001030c7824 */ /* 0x000fe200078e0a0c */
[----:B------:R-:W-:-:S02]  /*0cb0*/  LOP3.LUT R8, R8, 0xfffffff8, RZ, 0xc0, !PT ;  /* 0xfffffff808087812 */ /* 0x000fc400078ec0ff */
[CC--:B------:R-:W-:Y:S02]  /*0cc0*/  LEA.HI R3, R0.reuse, R16.reuse, RZ, 0x3 ;  /* 0x0000001000037211 */ /* 0x0c0fe400078f18ff */
[----:B------:R-:W-:Y:S01]  /*0cd0*/  LEA.HI R0, R0, R16, RZ, 0x2 ;  /* 0x0000001000007211 */ /* 0x000fe200078f10ff */
[----:B------:R-:W-:Y:S01]  /*0ce0*/  IMAD.IADD R7, R7, 0x1, -R8 ;  /* 0x0000000107077824 */ /* 0x000fe200078e0a08 */
[----:B------:R-:W-:Y:S02]  /*0cf0*/  SHF.R.S32.HI R6, RZ, 0x5, R6 ;  /* 0x00000005ff067819 */ /* 0x000fe40000011406 */
[----:B------:R-:W-:Y:S02]  /*0d00*/  SHF.R.S32.HI R23, RZ, 0x2, R0 ;  /* 0x00000002ff177819 */ /* 0x000fe40000011400 */
[----:B------:R-:W-:Y:S01]  /*0d10*/  LEA.HI R14, R14, R215, RZ, 0x2 ;  /* 0x000000d70e0e7211 */ /* 0x000fe200078f10ff */
[----:B------:R-:W-:Y:S01]  /*0d20*/  IMAD R190, R6, 0x10, R7 ;  /* 0x0000001006be7824 */ /* 0x000fe200078e0207 */
[----:B------:R-:W-:Y:S01]  /*0d30*/  SHF.R.S32.HI R231, RZ, 0x7, R4 ;  /* 0x00000007ffe77819 */ /* 0x000fe20000011404 */
[----:B------:R-:W-:Y:S01]  /*0d40*/  VIADD R7, R23, 0x20 ;  /* 0x0000002017077836 */ /* 0x000fe20000000000 */
[----:B------:R-:W-:-:S02]  /*0d50*/  LOP3.LUT R228, R3, 0xfffffff8, RZ, 0xc0, !PT ;  /* 0xfffffff803e47812 */ /* 0x000fc400078ec0ff */
[----:B------:R-:W-:Y:S02]  /*0d60*/  LOP3.LUT R11, R9, 0xfffffff8, RZ, 0xc0, !PT ;  /* 0xfffffff8090b7812 */ /* 0x000fe400078ec0ff */
[----:B------:R-:W-:Y:S01]  /*0d70*/  LOP3.LUT R14, R14, 0x3ffffc, RZ, 0xc0, !PT ;  /* 0x003ffffc0e0e7812 */ /* 0x000fe200078ec0ff */
[----:B------:R-:W-:Y:S01]  /*0d80*/  IMAD.IADD R228, R16, 0x1, -R228 ;  /* 0x0000000110e47824 */ /* 0x000fe200078e0ae4 */
[----:B------:R-:W-:Y:S01]  /*0d90*/  LEA.HI R4, R4, R231, RZ, 0x1 ;  /* 0x000000e704047211 */ /* 0x000fe200078f08ff */
[----:B------:R-:W-:Y:S01]  /*0da0*/  IMAD.IADD R11, R10, 0x1, -R11 ;  /* 0x000000010a0b7824 */ /* 0x000fe200078e0a0b */
[----:B------:R-:W-:Y:S01]  /*0db0*/  SHF.R.S32.HI R5, RZ, 0x1f, R7 ;  /* 0x0000001fff057819 */ /* 0x000fe20000011407 */
[----:B------:R-:W-:Y:S02]  /*0dc0*/  IMAD R15, R231, 0x100, R10 ;  /* 0x00000100e70f7824 */ /* 0x000fe400078e020a */
[----:B------:R-:W-:Y:S01]  /*0dd0*/  IMAD.IADD R14, R215, 0x1, -R14 ;  /* 0x00000001d70e7824 */ /* 0x000fe200078e0a0e */
[----:B------:R-:W-:Y:S01]  /*0de0*/  LOP3.LUT R4, R4, 0xfffffe, RZ, 0xc0, !PT ;  /* 0x00fffffe04047812 */ /* 0x000fe200078ec0ff */
[----:B------:R-:W-:Y:S01]  /*0df0*/  IMAD.SHL.U32 R192, R228, 0x8, RZ ;  /* 0x00000008e4c07824 */ /* 0x000fe200078e00ff */
[----:B------:R-:W-:Y:S01]  /*0e00*/  LEA.HI R5, R5, R7, RZ, 0x3 ;  /* 0x0000000705057211 */ /* 0x000fe200078f18ff */
[----:B------:R-:W-:-:S02]  /*0e10*/  IMAD.SHL.U32 R10, R11, 0x40, RZ ;  /* 0x000000400b0a7824 */ /* 0x000fc400078e00ff */
[----:B------:R-:W-:Y:S02]  /*0e20*/  IMAD R14, R14, 0x10, R15 ;  /* 0x000000100e0e7824 */ /* 0x000fe400078e020f */
[----:B------:R-:W-:Y:S02]  /*0e30*/  IMAD.SHL.U32 R13, R13, 0x8, RZ ;  /* 0x000000080d0d7824 */ /* 0x000fe400078e00ff */
[----:B------:R-:W-:Y:S02]  /*0e40*/  IMAD.IADD R4, R231, 0x1, -R4 ;  /* 0x00000001e7047824 */ /* 0x000fe400078e0a04 */
[----:B------:R-:W-:Y:S01]  /*0e50*/  VIADD R224, R192, 0x80 ;  /* 0x00000080c0e07836 */ /* 0x000fe20000000000 */
[----:B------:R-:W-:Y:S01]  /*0e60*/  LOP3.LUT R10, R10, 0x1c0, RZ, 0xc0, !PT ;  /* 0x000001c00a0a7812 */ /* 0x000fe200078ec0ff */
[----:B------:R-:W-:Y:S02]  /*0e70*/  IMAD.U32 R8, R14, 0x40, R13 ;  /* 0x000000400e087824 */ /* 0x000fe400078e000d */
[----:B------:R-:W-:-:S02]  /*0e80*/  VIADD R221, R192, 0x140 ;  /* 0x00000140c0dd7836 */ /* 0x000fc40000000000 */
[----:B------:R-:W-:Y:S02]  /*0e90*/  IMAD.SHL.U32 R9, R9, 0x40, RZ ;  /* 0x0000004009097824 */ /* 0x000fe400078e00ff */
[----:B------:R-:W-:Y:S02]  /*0ea0*/  IMAD.SHL.U32 R5, R5, 0x40, RZ ;  /* 0x0000004005057824 */ /* 0x000fe400078e00ff */
[----:B------:R-:W-:Y:S01]  /*0eb0*/  IMAD.SHL.U32 R195, R4, 0x100, RZ ;  /* 0x0000010004c37824 */ /* 0x000fe200078e00ff */
[----:B------:R-:W-:Y:S01]  /*0ec0*/  SHF.R.S32.HI R4, RZ, 0x1f, R224 ;  /* 0x0000001fff047819 */ /* 0x000fe200000114e0 */
[----:B------:R0:W-:Y:S01]  /*0ed0*/  STL [R1+0xc], R8 ;  /* 0x00000c0801007387 */ /* 0x0001e20000100800 */
[----:B------:R-:W-:Y:S02]  /*0ee0*/  LOP3.LUT R13, R10, 0x8, R13, 0xf8, !PT ;  /* 0x000000080a0d7812 */ /* 0x000fe400078ef80d */
[----:B------:R-:W-:Y:S02]  /*0ef0*/  SHF.R.S32.HI R4, RZ, 0x1f, R221 ;  /* 0x0000001fff047819 */ /* 0x000fe400000114dd */
[----:B------:R-:W-:-:S02]  /*0f00*/  SHF.R.U32.HI R10, RZ, 0x3, R10 ;  /* 0x00000003ff0a7819 */ /* 0x000fc4000001160a */
[----:B------:R-:W-:Y:S02]  /*0f10*/  LOP3.LUT R4, R5, 0xfffffe00, RZ, 0xc0, !PT ;  /* 0xfffffe0005047812 */ /* 0x000fe400078ec0ff */
[----:B------:R-:W-:Y:S02]  /*0f20*/  LOP3.LUT R234, R0, 0xfffffffc, RZ, 0xc0, !PT ;  /* 0xfffffffc00ea7812 */ /* 0x000fe400078ec0ff */
[----:B0-----:R-:W-:Y:S02]  /*0f30*/  LOP3.LUT R8, R9, 0x7ffffe00, RZ, 0xc0, !PT ;  /* 0x7ffffe0009087812 */ /* 0x001fe400078ec0ff */
[----:B------:R-:W-:Y:S01]  /*0f40*/  SHF.R.S32.HI R6, RZ, 0x1f, R0 ;  /* 0x0000001fff067819 */ /* 0x000fe20000011400 */
[----:B------:R0:W-:Y:S01]  /*0f50*/  STL [R1+0x8], R4 ;  /* 0x0000080401007387 */ /* 0x0001e20000100800 */
[----:B------:R-:W-:Y:S01]  /*0f60*/  LOP3.LUT R13, R13, R10, RZ, 0x3c, !PT ;  /* 0x0000000a0d0d7212 */ /* 0x000fe200078e3cff */
[----:B------:R-:W-:Y:S01]  /*0f70*/  IMAD R8, R215, 0x400, R8 ;  /* 0x00000400d7087824 */ /* 0x000fe200078e0208 */
[----:B------:R-:W-:Y:S01]  /*0f80*/  LEA.HI R6, R6, R23, RZ, 0x3 ;  /* 0x0000001706067211 */ /* 0x000fe200078f18ff */
[----:B------:R-:W-:Y:S01]  /*0f90*/  IMAD.IADD R234, R16, 0x1, -R234 ;  /* 0x0000000110ea7824 */ /* 0x000fe200078e0aea */
[----:B------:R-:W-:Y:S01]  /*0fa0*/  R2P PR, R11, 0x6 ;  /* 0x000000060b007804 */ /* 0x000fe20000000000 */
[----:B------:R-:W-:Y:S01]  /*0fb0*/  IMAD.SHL.U32 R237, R7, 0x40, RZ ;  /* 0x0000004007ed7824 */ /* 0x000fe200078e00ff */
[----:B------:R-:W-:Y:S01]  /*0fc0*/  LOP3.LUT R6, R6, 0xfffffff8, RZ, 0xc0, !PT ;  /* 0xfffffff806067812 */ /* 0x000fe200078ec0ff */
[----:B------:R-:W-:Y:S01]  /*0fd0*/  IMAD.IADD R13, R8, 0x1, R13 ;  /* 0x00000001080d7824 */ /* 0x000fe200078e020d */
[C---:B------:R-:W-:Y:S01]  /*0fe0*/  LEA.HI R0, R234.reuse, R234, RZ, 0x1 ;  /* 0x000000eaea007211 */ /* 0x040fe200078f08ff */
[----:B------:R-:W-:Y:S01]  /*0ff0*/  IMAD.SHL.U32 R16, R234, 0x8, RZ ;  /* 0x00000008ea107824 */ /* 0x000fe200078e00ff */
[----:B------:R-:W-:Y:S01]  /*1000*/  LOP3.LUT R237, R237, 0x1c0, RZ, 0xc0, !PT ;  /* 0x000001c0eded7812 */ /* 0x000fe200078ec0ff */
[----:B------:R-:W-:Y:S01]  /*1010*/  IMAD R210, R13, 0x2, R2 ;  /* 0x000000020dd27824 */ /* 0x000fe200078e0202 */
[----:B------:R-:W-:Y:S01]  /*1020*/  SHF.R.S32.HI R229, RZ, 0x3, R3 ;  /* 0x00000003ffe57819 */ /* 0x000fe20000011403 */
[----:B------:R-:W-:Y:S01]  /*1030*/  IMAD.MOV.U32 R213, RZ, RZ, 0x20 ;  /* 0x00000020ffd57424 */ /* 0x000fe200078e00ff */
[----:B------:R-:W-:Y:S01]  /*1040*/  LOP3.LUT R3, R0, 0x1ffffffe, RZ, 0xc0, !PT ;  /* 0x1ffffffe00037812 */ /* 0x000fe200078ec0ff */
[----:B------:R-:W-:Y:S01]  /*1050*/  VIADD R232, R192, 0x1c0 ;  /* 0x000001c0c0e87836 */ /* 0x000fe20000000000 */
[----:B------:R-:W-:Y:S01]  /*1060*/  LOP3.LUT R0, R237, 0x38, R16, 0xf8, !PT ;  /* 0x00000038ed007812 */ /* 0x000fe200078ef810 */
[----:B------:R-:W-:Y:S01]  /*1070*/  IMAD.IADD R188, R23, 0x1, -R6 ;  /* 0x0000000117bc7824 */ /* 0x000fe200078e0a06 */
[----:B------:R-:W-:Y:S01]  /*1080*/  SHF.R.U32.HI R6, RZ, 0x3, R237 ;  /* 0x00000003ff067819 */ /* 0x000fe200000116ed */
[----:B------:R-:W-:-:S02]  /*1090*/  IMAD.SHL.U32 R184, R234, 0x4, RZ ;  /* 0x00000004eab87824 */ /* 0x000fc400078e00ff */
[----:B------:R-:W-:Y:S01]  /*10a0*/  VIADD R214, R210, 0x36400 ;  /* 0x00036400d2d67836 */ /* 0x000fe20000000000 */
[----:B------:R-:W-:Y:S01]  /*10b0*/  SHF.R.S32.HI R5, RZ, 0x1f, R232 ;  /* 0x0000001fff057819 */ /* 0x000fe200000114e8 */
[C---:B------:R-:W-:Y:S01]  /*10c0*/  VIADD R225, R192.reuse, 0x40 ;  /* 0x00000040c0e17836 */ /* 0x040fe20000000000 */
[----:B------:R-:W-:Y:S01]  /*10d0*/  SEL R213, R213, 0xffffffe0, !P1 ;  /* 0xffffffe0d5d57807 */ /* 0x000fe20004800000 */
[----:B------:R-:W-:Y:S01]  /*10e0*/  VIADD R222, R192, 0x100 ;  /* 0x00000100c0de7836 */ /* 0x000fe20000000000 */
[----:B------:R-:W-:Y:S01]  /*10f0*/  LOP3.LUT R5, R4, R0, R6, 0xf6, !PT ;  /* 0x0000000004057212 */ /* 0x000fe200078ef606 */
[----:B------:R-:W-:Y:S02]  /*1100*/  VIADD R191, R184, 0x10 ;  /* 0x00000010b8bf7836 */ /* 0x000fe40000000000 */
[C---:B------:R-:W-:Y:S02]  /*1110*/  VIADD R223, R192.reuse, 0xc0 ;  /* 0x000000c0c0df7836 */ /* 0x040fe40000000000 */
[----:B------:R-:W-:-:S02]  /*1120*/  VIADD R233, R192, 0x180 ;  /* 0x00000180c0e97836 */ /* 0x000fc40000000000 */
[----:B------:R-:W-:Y:S02]  /*1130*/  VIADD R211, R210, 0x36440 ;  /* 0x00036440d2d37836 */ /* 0x000fe40000000000 */
[----:B------:R-:W-:Y:S02]  /*1140*/  IMAD.IADD R3, R234, 0x1, -R3 ;  /* 0x00000001ea037824 */ /* 0x000fe400078e0a03 */
[C---:B------:R-:W-:Y:S01]  /*1150*/  @P2 VIADD R211, R214.reuse, 0xffffffc0 ;  /* 0xffffffc0d6d32836 */ /* 0x040fe20000000000 */
        /* <DEDUP_REMOVED lines=9> */
[----:B------:R-:W-:-:S02]  /*11f0*/  IMAD.SHL.U32 R189, R12, 0x2, RZ ;  /* 0x000000020cbd7824 */ /* 0x000fc400078e00ff */
[----:B------:R-:W-:Y:S02]  /*1200*/  IMAD R236, R5, 0x2, R2 ;  /* 0x0000000205ec7824 */ /* 0x000fe400078e0202 */
[----:B------:R-:W-:Y:S02]  /*1210*/  IMAD R216, R3, 0x8, R190 ;  /* 0x0000000803d87824 */ /* 0x000fe400078e02be */
[----:B------:R-:W-:Y:S01]  /*1220*/  IMAD.IADD R213, R213, 0x1, R211 ;  /* 0x00000001d5d57824 */ /* 0x000fe200078e02d3 */
[----:B--2---:R-:W-:Y:S02]  /*1230*/  LOP3.LUT R187, R18, 0x1, RZ, 0xfc, !PT ;  /* 0x0000000112bb7812 */ /* 0x004fe400078efcff */
[----:B0-----:R-:W-:-:S07]  /*1240*/  CS2R R18, SRZ ;  /* 0x0000000000127805 */ /* 0x001fce000001ff00 */
.L_x_8770:
        /* <DEDUP_REMOVED lines=51> */
.L_x_8639:
[----:B------:R-:W-:Y:S02]  /*1580*/  IMAD.U32 R44, RZ, RZ, UR5 ;  /* 0x00000005ff2c7e24 */ /* 0x000fe4000f8e00ff */
[----:B------:R-:W-:Y:S01]  /*1590*/  IMAD.U32 R24, RZ, RZ, UR4 ;  /* 0x00000004ff187e24 */ /* 0x000fe2000f8e00ff */
[----:B------:R-:W-:Y:S06]  /*15a0*/  @!P2 BRA `(.L_x_8640) ;  /* 0x000000000010a947 */ /* 0x000fec0003800000 */
[----:B------:R-:W-:-:S04]  /*15b0*/  IADD3 R4, P0, R218, UR8, RZ ;  /* 0x00000008da047c10 */ /* 0x000fc8000ff1e0ff */
[----:B------:R-:W-:-:S05]  /*15c0*/  IADD3.X R5, R219, UR9, RZ, P0, !PT ;  /* 0x00000009db057c10 */ /* 0x000fca00087fe4ff */
[----:B------:R0:W5:Y:S01]  /*15d0*/  LDG.E R24, desc[UR40][R4.64] ;  /* 0x0000002804187981 */ /* 0x000162000c1e1900 */
[----:B------:R-:W-:Y:S05]  /*15e0*/  BRA `(.L_x_8641) ;  /* 0x0000000000107947 */ /* 0x000fea0003800000 */
.L_x_8640:
[----:B------:R-:W-:Y:S05]  /*15f0*/  @!P0 BRA `(.L_x_8641) ;  /* 0x00000000000c8947 */ /* 0x000fea0003800000 */
[----:B------:R-:W2:Y:S04]  /*1600*/  LDG.E R5, desc[UR40][R8.64] ;  /* 0x0000002808057981 */ /* 0x000ea8000c1e1900 */
[----:B------:R-:W2:Y:S02]  /*1610*/  LDG.E R24, desc[UR40][R8.64+0x4] ;  /* 0x0000042808187981 */ /* 0x000ea4000c1e1900 */
[----:B--2---:R-:W-:-:S07]  /*1620*/  IMAD.IADD R24, R24, 0x1, -R5 ;  /* 0x0000000118187824 */ /* 0x004fce00078e0a05 */
.L_x_8641:
        /* <DEDUP_REMOVED lines=69> */
.L_x_8644:
[----:B------:R-:W-:Y:S05]  /*1a80*/  BSYNC B6 ;  /* 0x0000000000067941 */ /* 0x000fea0003800000 */
.L_x_8643:
        /* <DEDUP_REMOVED lines=20> */
.L_x_8646:
[----:B------:R-:W-:Y:S05]  /*1bd0*/  BSYNC B6 ;  /* 0x0000000000067941 */ /* 0x000fea0003800000 */
.L_x_8645:
        /* <DEDUP_REMOVED lines=50> */
[----:B------:R-:W-:-:S02]  /*1f00*/  IMAD R27, R23, R57, R12 ;  /* 0x00000039171b7224 */ /* 0x000fc400078e020c */
[----:B------:R-:W-:-:S04]  /*1f10*/  IMAD.WIDE.U32 R12, R23, R56, R16 ;  /* 0x00000038170c7225 */ /* 0x000fc800078e0010 */
[----:B------:R-:W-:Y:S02]  /*1f20*/  IMAD.IADD R13, R27, 0x1, R13 ;  /* 0x000000011b0d7824 */ /* 0x000fe400078e020d */
[----:B------:R-:W-:Y:S02]  /*1f30*/  VIADD R58, R26, 0x8 ;  /* 0x000000081a3a7836 */ /* 0x000fe40000000000 */
[----:B-----5:R-:W-:-:S04]  /*1f40*/  IMAD.WIDE.U32 R38, R30, R56, R12 ;  /* 0x000000381e267225 */ /* 0x020fc800078e000c */
[----:B------:R-:W-:Y:S01]  /*1f50*/  IMAD.SHL.U32 R59, R59, 0x2, RZ ;  /* 0x000000023b3b7824 */ /* 0x000fe200078e00ff */
[----:B---3--:R-:W-:Y:S02]  /*1f60*/  SHF.R.S32.HI R0, RZ, 0x1f, R25 ;  /* 0x0000001fff007819 */ /* 0x008fe40000011419 */
        /* <DEDUP_REMOVED lines=22> */
[----:B------:R-:W-:Y:S01]  /*20d0*/  SHF.R.S32.HI R25, RZ, 0x1f, R30 ;  /* 0x0000001fff197819 */ /* 0x000fe2000001141e */
[-C--:B------:R-:W-:Y:S01]  /*20e0*/  IMAD.WIDE.U32 R32, R30, R54.reuse, R6 ;  /* 0x000000361e207225 */ /* 0x080fe200078e0006 */
[----:B------:R-:W-:Y:S02]  /*20f0*/  IADD3.X R46, R45, R47, R8, P0, !PT ;  /* 0x0000002f2d2e7210 */ /* 0x000fe400007fe408 */
[----:B------:R-:W-:Y:S01]  /*2100*/  LEA.HI R47, R14, R15, RZ, 0x3 ;  /* 0x0000000f0e2f7211 */ /* 0x000fe200078f18ff */
[----:B------:R-:W-:Y:S01]  /*2110*/  IMAD R14, R25, R54, RZ ;  /* 0x00000036190e7224 */ /* 0x000fe200078e02ff */
[----:B------:R-:W-:Y:S01]  /*2120*/  IADD3 R40, P0, R23, R40, RZ ;  /* 0x0000002817287210 */ /* 0x000fe20007f1e0ff */
[-C--:B------:R-:W-:Y:S01]  /*2130*/  IMAD R25, R25, R56.reuse, RZ ;  /* 0x0000003819197224 */ /* 0x080fe200078e02ff */
[----:B------:R-:W-:Y:S01]  /*2140*/  LOP3.LUT R63, R47, 0xfffffff8, RZ, 0xc0, !PT ;  /* 0xfffffff82f3f7812 */ /* 0x000fe200078ec0ff */
[----:B------:R-:W-:Y:S01]  /*2150*/  IMAD R5, R30, R55, R14 ;  /* 0x000000371e057224 */ /* 0x000fe200078e020e */
[----:B------:R-:W-:Y:S01]  /*2160*/  SHF.L.U64.HI R55, R56, 0x6, R57 ;  /* 0x0000000638377819 */ /* 0x000fe20000010239 */
[----:B------:R-:W-:Y:S01]  /*2170*/  IMAD R25, R30, R57, R25 ;  /* 0x000000391e197224 */ /* 0x000fe200078e0219 */
[----:B------:R-:W-:Y:S01]  /*2180*/  SHF.R.U32.HI R57, RZ, 0x3, R53 ;  /* 0x00000003ff397819 */ /* 0x000fe20000011635 */
[----:B------:R-:W-:Y:S01]  /*2190*/  IMAD.WIDE.U32 R8, R23, R56, R184 ;  /* 0x0000003817087225 */ /* 0x000fe200078e00b8 */
[----:B------:R-:W-:-:S02]  /*21a0*/  SHF.R.S32.HI R64, RZ, 0x1f, R63 ;  /* 0x0000001fff407819 */ /* 0x000fc4000001143f */
[----:B------:R-:W-:Y:S01]  /*21b0*/  LOP3.LUT R4, R4, R57, RZ, 0x3c, !PT ;  /* 0x0000003904047212 */ /* 0x000fe200078e3cff */
[----:B------:R-:W-:Y:S02]  /*21c0*/  IMAD.IADD R9, R9, 0x1, R27 ;  /* 0x0000000109097824 */ /* 0x000fe400078e021b */
[----:B------:R-:W-:-:S04]  /*21d0*/  IMAD.WIDE.U32 R34, R30, R54, R10 ;  /* 0x000000361e227225 */ /* 0x000fc800078e000a */
[----:B------:R-:W-:Y:S01]  /*21e0*/  IMAD R61, R215, 0x200, R4 ;  /* 0x00000200d73d7824 */ /* 0x000fe200078e0204 */
[----:B------:R-:W-:Y:S01]  /*21f0*/  LOP3.LUT R4, R53, 0x38, R47, 0xf8, !PT ;  /* 0x0000003835047812 */ /* 0x000fe200078ef82f */
[----:B------:R-:W-:-:S03]  /*2200*/  IMAD.WIDE.U32 R36, R30, R56, R8 ;  /* 0x000000381e247225 */ /* 0x000fc600078e0008 */
[----:B------:R-:W-:Y:S01]  /*2210*/  LOP3.LUT R4, R4, R57, RZ, 0x3c, !PT ;  /* 0x0000003904047212 */ /* 0x000fe200078e3cff */
        /* <DEDUP_REMOVED lines=9> */
.L_x_8676:
        /* <DEDUP_REMOVED lines=58> */
.L_x_8651:
[----:B------:R-:W-:Y:S05]  /*2650*/  BSYNC B1 ;  /* 0x0000000000017941 */ /* 0x000fea0003800000 */
.L_x_8650:
        /* <DEDUP_REMOVED lines=15> */
.L_x_8652:
[----:B------:R-:W-:Y:S01]  /*2750*/  IMAD R68, R22, 0x8, R2 ;  /* 0x0000000816447824 */ /* 0x000fe200078e0202 */
[----:B------:R-:W-:Y:S01]  /*2760*/  SHF.L.U32 R71, R186, 0x1f, RZ ;  /* 0x0000001fba477819 */ /* 0x000fe200000006ff */
[----:B------:R-:W-:Y:S03]  /*2770*/  BSSY B1, `(.L_x_8653) ;  /* 0x0000003000017945 */ /* 0x000fe60003800000 */
[----:B------:R-:W0:Y:S02]  /*2780*/  SYNCS.PHASECHK.TRANS64.TRYWAIT P5, [R68+URZ+0x38890], R71 ;  /* 0x03889047440075a7 */ /* 0x000e2400080a017f */
[----:B0-----:R-:W-:Y:S05]  /*2790*/  @!P5 BRA `(.L_x_8654) ;  /* 0x000001e000bcd947 */ /* 0x001fea0003800000 */
.L_x_8961:
[----:B------:R-:W-:Y:S05]  /*27a0*/  BSYNC B1 ;  /* 0x0000000000017941 */ /* 0x000fea0003800000 */
.L_x_8653:
        /* <DEDUP_REMOVED lines=48> */
.L_x_8659:
[----:B------:R-:W-:Y:S05]  /*2ab0*/  BSYNC B2 ;  /* 0x0000000000027941 */ /* 0x000fea0003800000 */
.L_x_8658:
[----:B--2---:R1:W-:Y:S02]  /*2ac0*/  STG.E.128 desc[UR40][R12.64], R4 ;  /* 0x000000040c007986 */ /* 0x0043e4000c101d28 */
.L_x_8657:
[----:B------:R-:W-:Y:S05]  /*2ad0*/  BSYNC B1 ;  /* 0x0000000000017941 */ /* 0x000fea0003800000 */
.L_x_8656:
        /* <DEDUP_REMOVED lines=51> */
.L_x_8661:
[----:B------:R-:W-:Y:S05]  /*2e10*/  BSYNC B1 ;  /* 0x0000000000017941 */ /* 0x000fea0003800000 */
.L_x_8660:
[----:B-1----:R1:W-:Y:S01]  /*2e20*/  STG.E.128 desc[UR40][R12.64+0x40], R4 ;  /* 0x000040040c007986 */ /* 0x0023e2000c101d28 */
[----:B------:R-:W-:Y:S05]  /*2e30*/  BRA `(.L_x_8655) ;  /* 0x0000000c001c7947 */ /* 0x000fea0003800000 */
.L_x_8649:
        /* <DEDUP_REMOVED lines=43> */
.L_x_8662:
[----:B------:R-:W-:Y:S01]  /*30f0*/  IMAD R68, R22, 0x8, R2 ;  /* 0x0000000816447824 */ /* 0x000fe200078e0202 */
[----:B------:R-:W-:Y:S01]  /*3100*/  SHF.L.U32 R71, R186, 0x1f, RZ ;  /* 0x0000001fba477819 */ /* 0x000fe200000006ff */
[----:B------:R-:W0:Y:S01]  /*3110*/  LDC R70, c[0x0][0x2f4] ;  /* 0x0000bd00ff467b82 */ /* 0x000e220000000800 */
[----:B------:R-:W-:Y:S02]  /*3120*/  BSSY B1, `(.L_x_8663) ;  /* 0x0000003000017945 */ /* 0x000fe40003800000 */
[----:B------:R-:W1:Y:S02]  /*3130*/  SYNCS.PHASECHK.TRANS64.TRYWAIT P5, [R68+URZ+0x38890], R71 ;  /* 0x03889047440075a7 */ /* 0x000e6400080a017f */
[----:B-1----:R-:W-:Y:S05]  /*3140*/  @!P5 BRA `(.L_x_8664) ;  /* 0x000001d80064d947 */ /* 0x002fea0003800000 */
.L_x_8962:
[----:B------:R-:W-:Y:S05]  /*3150*/  BSYNC B1 ;  /* 0x0000000000017941 */ /* 0x000fea0003800000 */
.L_x_8663:
        /* <DEDUP_REMOVED lines=114> */
.L_x_8666:
[----:B------:R-:W-:Y:S05]  /*3880*/  BSYNC B1 ;  /* 0x0000000000017941 */ /* 0x000fea0003800000 */
.L_x_8665:
        /* <DEDUP_REMOVED lines=10> */
.L_x_8648:
[----:B------:R-:W-:-:S13]  /*3930*/  ISETP.NE.AND P0, PT, R187, 0x3, PT ;  /* 0x00000003bb00780c */ /* 0x000fda0003f05270 */
[----:B------:R-:W-:Y:S05]  /*3940*/  @!P0 BRA `(.L_x_8667) ;  /* 0x0000000000048947 */ /* 0x000fea0003800000 */
[----:B------:R-:W-:Y:S01]  /*3950*/  BPT.TRAP 0x1 ;  /* 0x000000040000795c */ /* 0x000fe20000300000 */
.L_x_8667:
        /* <DEDUP_REMOVED lines=8> */
.L_x_8963:
[----:B------:R-:W-:Y:S05]  /*39e0*/  BSYNC B1 ;  /* 0x0000000000017941 */ /* 0x000fea0003800000 */
.L_x_8668:
        /* <DEDUP_REMOVED lines=12> */
.L_x_8655:
[----:B------:R-:W-:Y:S05]  /*3ab0*/  BSYNC B0 ;  /* 0x0000000000007941 */ /* 0x000fea0003800000 */
.L_x_8647:
        /* <DEDUP_REMOVED lines=17> */
.L_x_8671:
[----:B------:R-:W-:Y:S05]  /*3bd0*/  BSYNC B0 ;  /* 0x0000000000007941 */ /* 0x000fea0003800000 */
.L_x_8670:
[----:B------:R-:W5:Y:S01]  /*3be0*/  SYNCS.PHASECHK.TRANS64.TRYWAIT P0, [R68+URZ+0x388b0], R71 ;  /* 0x0388b047440075a7 */ /* 0x000f62000800017f */
[----:B------:R-:W-:Y:S04]  /*3bf0*/  BSSY B0, `(.L_x_8672) ;  /* 0x0000002000007945 */ /* 0x000fe80003800000 */
[----:B-----5:R-:W-:Y:S05]  /*3c00*/  @!P0 BRA `(.L_x_8673) ;  /* 0x000001cc00dc8947 */ /* 0x020fea0003800000 */
.L_x_8964:
[----:B------:R-:W-:Y:S05]  /*3c10*/  BSYNC B0 ;  /* 0x0000000000007941 */ /* 0x000fea0003800000 */
.L_x_8672:
        /* <DEDUP_REMOVED lines=82> */
.L_x_8675:
[----:B------:R-:W-:Y:S05]  /*4140*/  BSYNC B0 ;  /* 0x0000000000007941 */ /* 0x000fea0003800000 */
.L_x_8674:
        /* <DEDUP_REMOVED lines=17> */
.L_x_8642:
[----:B------:R-:W2:Y:S01]  /*4260*/  LDL R4, [R1+0x4] ;  /* 0x0000040001047983 */ /* 0x000ea20000100800 */
[----:B------:R-:W-:Y:S01]  /*4270*/  BSSY B0, `(.L_x_8677) ;  /* 0x0000005000007945 */ /* 0x000fe20003800000 */
[----:B--2---:R-:W-:-:S03]  /*4280*/  ISETP.NE.AND P1, PT, R4, 0x1, PT ;  /* 0x000000010400780c */ /* 0x004fc60003f25270 */
[----:B------:R-:W-:Y:S10]  /*4290*/  @P0 BRA `(.L_x_8678) ;  /* 0x0000000000080947 */ /* 0x000ff40003800000 */
[----:B------:R-:W1:Y:S02]  /*42a0*/  FENCE.VIEW.ASYNC.G ;  /* 0x00000000000073c6 */ /* 0x000e640000000100 */
[----:B-1----:R-:W-:Y:S06]  /*42b0*/  BAR.ARV 0xc, 0x180 ;  /* 0x0306000000007b1d */ /* 0x002fec0000002000 */
.L_x_8678:
[----:B------:R-:W-:Y:S05]  /*42c0*/  BSYNC B0 ;  /* 0x0000000000007941 */ /* 0x000fea0003800000 */
.L_x_8677:
        /* <DEDUP_REMOVED lines=39> */
[----:B------:R-:W1:Y:S01]  /*4540*/  @P0 LDC R3, c[0x0][0x44c] ;  /* 0x00011300ff030b82 */ /* 0x000e620000000800 */
[----:B------:R-:W-:Y:S02]  /*4550*/  CS2R R88, SRZ ;  /* 0x0000000000587805 */ /* 0x000fe4000001ff00 */
[----:B------:R-:W-:-:S02]  /*4560*/  CS2R R86, SRZ ;  /* 0x0000000000567805 */ /* 0x000fc4000001ff00 */
[----:B------:R-:W-:Y:S02]  /*4570*/  CS2R R84, SRZ ;  /* 0x0000000000547805 */ /* 0x000fe4000001ff00 */
[----:B------:R-:W-:Y:S02]  /*4580*/  CS2R R82, SRZ ;  /* 0x0000000000527805 */ /* 0x000fe4000001ff00 */
[----:B------:R-:W-:Y:S02]  /*4590*/  CS2R R80, SRZ ;  /* 0x0000000000507805 */ /* 0x000fe4000001ff00 */
[----:B------:R-:W-:Y:S02]  /*45a0*/  CS2R R78, SRZ ;  /* 0x00000000004e7805 */ /* 0x000fe4000001ff00 */
[----:B------:R-:W-:Y:S01]  /*45b0*/  CS2R R76, SRZ ;  /* 0x00000000004c7805 */ /* 0x000fe2000001ff00 */
[----:B------:R-:W2:Y:S01]  /*45c0*/  @P0 LDC R4, c[0x0][0x450] ;  /* 0x00011400ff040b82 */ /* 0x000ea20000000800 */
[----:B---3--:R-:W-:-:S02]  /*45d0*/  CS2R R74, SRZ ;  /* 0x00000000004a7805 */ /* 0x008fc4000001ff00 */
[----:B------:R-:W-:Y:S01]  /*45e0*/  CS2R R152, SRZ ;  /* 0x0000000000987805 */ /* 0x000fe2000001ff00 */
        /* <DEDUP_REMOVED lines=10> */
[----:B----4-:R-:W-:Y:S02]  /*4690*/  CS2R R50, SRZ ;  /* 0x0000000000327805 */ /* 0x010fe4000001ff00 */
[----:B------:R-:W-:-:S02]  /*46a0*/  CS2R R162, SRZ ;  /* 0x0000000000a27805 */ /* 0x000fc4000001ff00 */
[----:B------:R-:W-:Y:S01]  /*46b0*/  CS2R R46, SRZ ;  /* 0x00000000002e7805 */ /* 0x000fe2000001ff00 */
[----:B-1----:R-:W-:Y:S01]  /*46c0*/  @P0 IMAD.HI.U32 R3, R0, R3, RZ ;  /* 0x0000000300030227 */ /* 0x002fe200078e00ff */
[----:B------:R-:W-:Y:S02]  /*46d0*/  CS2R R164, SRZ ;  /* 0x0000000000a47805 */ /* 0x000fe4000001ff00 */
[----:B------:R-:W-:Y:S02]  /*46e0*/  CS2R R166, SRZ ;  /* 0x0000000000a67805 */ /* 0x000fe4000001ff00 */
[----:B------:R-:W-:Y:S01]  /*46f0*/  CS2R R38, SRZ ;  /* 0x0000000000267805 */ /* 0x000fe2000001ff00 */
[----:B------:R-:W-:Y:S01]  /*4700*/  IMAD.MOV.U32 R169, RZ, RZ, RZ ;  /* 0x000000ffffa97224 */ /* 0x000fe200078e00ff */
[----:B------:R-:W-:Y:S01]  /*4710*/  CS2R R26, SRZ ;  /* 0x00000000001a7805 */ /* 0x000fe2000001ff00 */
[----:B------:R-:W-:Y:S01]  /*4720*/  IMAD.MOV.U32 R170, RZ, RZ, RZ ;  /* 0x000000ffffaa7224 */ /* 0x000fe200078e00ff */
[----:B------:R-:W-:-:S02]  /*4730*/  CS2R R28, SRZ ;  /* 0x00000000001c7805 */ /* 0x000fc4000001ff00 */
[----:B--2---:R-:W-:Y:S01]  /*4740*/  @P0 SHF.R.U32.HI R0, RZ, R4, R3 ;  /* 0x00000004ff000219 */ /* 0x004fe20000011603 */
[----:B------:R-:W-:Y:S01]  /*4750*/  IMAD.MOV.U32 R4, RZ, RZ, RZ ;  /* 0x000000ffff047224 */ /* 0x000fe200078e00ff */
[----:B------:R-:W-:Y:S01]  /*4760*/  PLOP3.LUT P0, PT, PT, PT, PT, 0x80, 0x0 ;  /* 0x000000000000781c */ /* 0x000fe20003f0f070 */
[----:B------:R-:W-:Y:S01]  /*4770*/  IMAD.MOV.U32 R31, RZ, RZ, RZ ;  /* 0x000000ffff1f7224 */ /* 0x000fe200078e00ff */
[----:B------:R-:W-:Y:S01]  /*4780*/  CS2R R24, SRZ ;  /* 0x0000000000187805 */ /* 0x000fe2000001ff00 */
[----:B------:R-:W-:Y:S01]  /*4790*/  IMAD.IADD R0, R43, 0x1, R0 ;  /* 0x000000012b007824 */ /* 0x000fe200078e0200 */
[----:B------:R-:W-:-:S04]  /*47a0*/  CS2R R42, SRZ ;  /* 0x00000000002a7805 */ /* 0x000fc8000001ff00 */
[----:B------:R-:W-:-:S04]  /*47b0*/  SHF.R.S32.HI R3, RZ, 0x1f, R0 ;  /* 0x0000001fff037819 */ /* 0x000fc80000011400 */
[----:B------:R-:W-:-:S04]  /*47c0*/  LEA.HI R3, R3, R0, RZ, 0x6 ;  /* 0x0000000003037211 */ /* 0x000fc800078f30ff */
[----:B------:R-:W-:Y:S01]  /*47d0*/  SHF.R.S32.HI R0, RZ, 0x6, R3 ;  /* 0x00000006ff007819 */ /* 0x000fe20000011403 */
[----:B------:R-:W-:-:S03]  /*47e0*/  IMAD.MOV.U32 R3, RZ, RZ, RZ ;  /* 0x000000ffff037224 */ /* 0x000fc600078e00ff */
[----:B------:R-:W-:-:S04]  /*47f0*/  VIMNMX R0, R197, R0, PT ;  /* 0x00000000c5007248 */ /* 0x000fc80003fe0100 */
[----:B------:R-:W-:-:S13]  /*4800*/  ISETP.GE.AND P1, PT, R0, 0x1, PT ;  /* 0x000000010000780c */ /* 0x000fda0003f26270 */
        /* <DEDUP_REMOVED lines=72> */
.L_x_8684:
[----:B------:R-:W-:Y:S01]  /*4c90*/  BAR.SYNC.DEFER_BLOCKING 0xe, 0x100 ;  /* 0x0384000000007b1d */ /* 0x000fe20000010000 */
[----:B01----:R-:W-:Y:S01]  /*4ca0*/  IMAD R3, R18, 0x40, R190 ;  /* 0x0000004012037824 */ /* 0x003fe200078e02be */
[----:B------:R-:W-:Y:S01]  /*4cb0*/  R2UR UR4, R8 ;  /* 0x00000000080472ca */ /* 0x000fe200000e0000 */
[----:B------:R-:W-:Y:S01]  /*4cc0*/  VIADD R18, R18, 0x1 ;  /* 0x0000000112127836 */ /* 0x000fe20000000000 */
[----:B------:R-:W-:Y:S01]  /*4cd0*/  R2UR UR5, R9 ;  /* 0x00000000090572ca */ /* 0x000fe200000e0000 */
[----:B------:R-:W-:Y:S01]  /*4ce0*/  IMAD R3, R3, 0x4, R2 ;  /* 0x0000000403037824 */ /* 0x000fe200078e0202 */
[----:B------:R-:W-:Y:S01]  /*4cf0*/  ISETP.GT.AND P1, PT, R0, RZ, PT ;  /* 0x000000ff0000720c */ /* 0x000fe20003f24270 */
        /* <DEDUP_REMOVED lines=176> */
.L_x_8683:
[----:B------:R-:W-:Y:S05]  /*5800*/  BSYNC B0 ;  /* 0x0000000000007941 */ /* 0x000fea0003800000 */
.L_x_8682:
[----:B------:R-:W-:Y:S01]  /*5810*/  BAR.SYNC.DEFER_BLOCKING 0xe, 0x100 ;  /* 0x0384000000007b1d */ /* 0x000fe20000010000 */
[C---:B01----:R-:W-:Y:S01]  /*5820*/  IMAD R3, R18.reuse, 0x40, R190 ;  /* 0x0000004012037824 */ /* 0x043fe200078e02be */
        /* <DEDUP_REMOVED lines=8> */
[----:B------:R-:W0:Y:S04]  /*58b0*/  LDS R0, [R3+0x38420] ;  /* 0x0384200003007984 */ /* 0x000e280000000800 */
[----:B------:R0:W1:Y:S02]  /*58c0*/  LDS R2, [R3+0x38400] ;  /* 0x0384000003027984 */ /* 0x0000640000000800 */
[-C--:B0-----:R-:W-:Y:S01]  /*58d0*/  FMUL.FTZ R3, R27, R0.reuse ;  /* 0x000000001b037220 */ /* 0x081fe20000410000 */
        /* <DEDUP_REMOVED lines=129> */
.L_x_8680:
        /* <DEDUP_REMOVED lines=111> */
.L_x_8686:
[----:B------:R-:W-:Y:S05]  /*67e0*/  BSYNC B6 ;  /* 0x0000000000067941 */ /* 0x000fea0003800000 */
.L_x_8685:
        /* <DEDUP_REMOVED lines=12> */
.L_x_8690:
[----:B--2---:R2:W3:Y:S02]  /*68b0*/  SYNCS.PHASECHK.TRANS64.TRYWAIT P0, [R2+URZ+0x38800], R3 ;  /* 0x03880003020075a7 */ /* 0x0044e4000800017f */
[----:B---3--:R-:W-:Y:S05]  /*68c0*/  @!P0 NANOSLEEP.SYNCS 0x989680 ;  /* 0x009896800000895d */ /* 0x008fea0003900000 */
[----:B------:R-:W3:Y:S02]  /*68d0*/  @!P0 SYNCS.PHASECHK.TRANS64 P0, [R2+URZ+0x38800], R3 ;  /* 0x03880003020085a7 */ /* 0x000ee4000800007f */
[----:B---3--:R-:W-:Y:S05]  /*68e0*/  @!P0 BRA `(.L_x_8690) ;  /* 0xfffffffc00f08947 */ /* 0x008fea000383ffff */
.L_x_8689:
[----:B------:R-:W-:Y:S05]  /*68f0*/  BSYNC B0 ;  /* 0x0000000000007941 */ /* 0x000fea0003800000 */
.L_x_8688:
[----:B------:R-:W-:Y:S05]  /*6900*/  BRA `(.L_x_8691) ;  /* 0x0000002800dc7947 */ /* 0x000fea0003800000 */
.L_x_8687:
        /* <DEDUP_REMOVED lines=31> */
.L_x_8693:
[----:B------:R-:W-:Y:S05]  /*6b00*/  BSYNC B6 ;  /* 0x0000000000067941 */ /* 0x000fea0003800000 */
.L_x_8692:
        /* <DEDUP_REMOVED lines=39> */
.L_x_8970:
        /* <DEDUP_REMOVED lines=30> */
.L_x_8698:
[----:B------:R-:W-:Y:S05]  /*6f60*/  BSYNC B1 ;  /* 0x0000000000017941 */ /* 0x000fea0003800000 */
.L_x_8697:
[----:B---3-5:R-:W-:Y:S01]  /*6f70*/  IMAD.MOV.U32 R0, RZ, RZ, R32 ;  /* 0x000000ffff007224 */ /* 0x028fe200078e0020 */
[----:B------:R-:W-:Y:S01]  /*6f80*/  UMOV UR4, 0xffffffff ;  /* 0xffffffff00047882 */ /* 0x000fe20000000000 */
[----:B--2---:R-:W-:Y:S01]  /*6f90*/  IMAD.MOV.U32 R3, RZ, RZ, R33 ;  /* 0x000000ffff037224 */ /* 0x004fe200078e0021 */
[----:B0-----:R-:W-:Y:S01]  /*6fa0*/  CS2R R28, SRZ ;  /* 0x00000000001c7805 */ /* 0x001fe2000001ff00 */
[----:B----4-:R-:W-:Y:S02]  /*6fb0*/  IMAD.MOV.U32 R5, RZ, RZ, R24 ;  /* 0x000000ffff057224 */ /* 0x010fe400078e0018 */
        /* <DEDUP_REMOVED lines=14> */
.L_x_8976:
        /* <DEDUP_REMOVED lines=34> */
.L_x_8701:
[----:B------:R-:W-:Y:S05]  /*72c0*/  BSYNC B1 ;  /* 0x0000000000017941 */ /* 0x000fea0003800000 */
.L_x_8700:
        /* <DEDUP_REMOVED lines=15> */
[----:B------:R-:W-:Y:S01]  /*73c0*/  IMAD.MOV.U32 R4, RZ, RZ, R10 ;  /* 0x000000ffff047224 */ /* 0x000fe200078e000a */
[----:B------:R-:W-:Y:S01]  /*73d0*/  PRMT R45, R45, 0x5410, R3 ;  /* 0x000054102d2d7816 */ /* 0x000fe20000000003 */
[----:B------:R-:W-:Y:S01]  /*73e0*/  IMAD R3, R215, 0x200, R0 ;  /* 0x00000200d7037824 */ /* 0x000fe200078e0200 */
[----:B------:R-:W-:Y:S01]  /*73f0*/  LOP3.LUT P2, RZ, R188, 0x4, RZ, 0xc0, !PT ;  /* 0x00000004bcff7812 */ /* 0x000fe2000784c0ff */
[----:B------:R-:W-:Y:S01]  /*7400*/  IMAD.MOV.U32 R0, RZ, RZ, R13 ;  /* 0x000000ffff007224 */ /* 0x000fe200078e000d */
[----:B------:R-:W-:Y:S01]  /*7410*/  PRMT R48, R4, 0x7610, R48 ;  /* 0x0000761004307816 */ /* 0x000fe20000000030 */
[----:B------:R-:W-:Y:S01]  /*7420*/  IMAD R3, R3, 0x2, R2 ;  /* 0x0000000203037824 */ /* 0x000fe200078e0202 */
[----:B------:R-:W-:Y:S01]  /*7430*/  ISETP.GE.AND P1, PT, R23, R40, PT ;  /* 0x000000281700720c */ /* 0x000fe20003f26270 */
[----:B------:R-:W-:Y:S01]  /*7440*/  IMAD.MOV.U32 R5, RZ, RZ, R11 ;  /* 0x000000ffff057224 */ /* 0x000fe200078e000b */
[----:B------:R-:W-:Y:S01]  /*7450*/  PRMT R47, R47, 0x5410, R0 ;  /* 0x000054102f2f7816 */ /* 0x000fe20000000000 */
[----:B------:R-:W-:-:S02]  /*7460*/  VIADD R4, R3, 0x20400 ;  /* 0x0002040003047836 */ /* 0x000fc40000000000 */
[----:B------:R-:W-:Y:S01]  /*7470*/  VIADD R0, R3, 0x20440 ;  /* 0x0002044003007836 */ /* 0x000fe20000000000 */
[----:B-1----:R-:W-:Y:S07]  /*7480*/  @!P0 BRA `(.L_x_8703) ;  /* 0x0000019800b08947 */ /* 0x002fee0003800000 */
.L_x_8977:
[----:B------:R-:W-:Y:S05]  /*7490*/  BSYNC B1 ;  /* 0x0000000000017941 */ /* 0x000fea0003800000 */
.L_x_8702:
        /* <DEDUP_REMOVED lines=11> */
[----:B------:R-:W-:Y:S02]  /*7550*/  SHF.R.U32.HI R34, RZ, 0x10, R33 ;  /* 0x00000010ff227819 */ /* 0x000fe40000011621 */
[----:B------:R-:W-:Y:S01]  /*7560*/  SHF.R.U64 R39, R30, 0x10, R31 ;  /* 0x000000101e277819 */ /* 0x000fe2000000121f */
[----:B------:R-:W-:Y:S01]  /*7570*/  HADD2.F32 R31, -RZ, R43.H0_H0 ;  /* 0x2000002bff1f7230 */ /* 0x000fe20000004100 */
[----:B------:R-:W-:Y:S01]  /*7580*/  SHF.R.U64 R38, R32, 0x10, R33 ;  /* 0x0000001020267819 */ /* 0x000fe20000001221 */
[----:B------:R-:W-:Y:S02]  /*7590*/  HADD2.F32 R34, -RZ, R34.H0_H0 ;  /* 0x20000022ff227230 */ /* 0x000fe40000004100 */
[----:B------:R-:W-:-:S02]  /*75a0*/  HADD2.F32 R32, -RZ, R14.H0_H0 ;  /* 0x2000000eff207230 */ /* 0x000fc40000004100 */
[----:B------:R-:W-:Y:S02]  /*75b0*/  HADD2.F32 R33, -RZ, R41.H0_H0 ;  /* 0x20000029ff217230 */ /* 0x000fe40000004100 */
[--C-:B0-----:R-:W-:Y:S02]  /*75c0*/  HADD2.F32 R21, -RZ, R7.reuse.H0_H0 ;  /* 0x20000007ff157230 */ /* 0x101fe40000004100 */
        /* <DEDUP_REMOVED lines=13> */
[----:B------:R-:W-:Y:S02]  /*76a0*/  HADD2.F32 R31, -RZ, R41.H1_H1 ;  /* 0x30000029ff1f7230 */ /* 0x000fe40000004100 */
        /* <DEDUP_REMOVED lines=18> */
.L_x_8707:
[----:B------:R-:W-:Y:S05]  /*77d0*/  BSYNC B2 ;  /* 0x0000000000027941 */ /* 0x000fea0003800000 */
.L_x_8706:
[----:B------:R-:W-:Y:S05]  /*77e0*/  @P1 BRA `(.L_x_8705) ;  /* 0x0000000000a81947 */ /* 0x000fea0003800000 */
[----:B-1----:R-:W0:Y:S01]  /*77f0*/  LDS.128 R4, [R0] ;  /* 0x0000000000047984 */ /* 0x002e220000000c00 */
[--C-:B------:R-:W-:Y:S02]  /*7800*/  SHF.R.U64 R35, R26, 0x10, R27.reuse ;  /* 0x000000101a237819 */ /* 0x100fe4000000121b */
[----:B------:R-:W-:Y:S01]  /*7810*/  SHF.R.U32.HI R26, RZ, 0x10, R27 ;  /* 0x00000010ff1a7819 */ /* 0x000fe2000001161b */
[----:B------:R-:W-:Y:S01]  /*7820*/  HADD2.F32 R27, -RZ, R42.H0_H0 ;  /* 0x2000002aff1b7230 */ /* 0x000fe20000004100 */
[--C-:B------:R-:W-:Y:S02]  /*7830*/  SHF.R.U32.HI R30, RZ, 0x10, R25.reuse ;  /* 0x00000010ff1e7819 */ /* 0x100fe40000011619 */
        /* <DEDUP_REMOVED lines=36> */
[----:B------:R2:W-:Y:S02]  /*7a80*/  STS.128 [R0], R4 ;  /* 0x0000000400007388 */ /* 0x0005e40000000c00 */
.L_x_8705:
[----:B------:R-:W-:Y:S05]  /*7a90*/  BSYNC B1 ;  /* 0x0000000000017941 */ /* 0x000fea0003800000 */
.L_x_8704:
[----:B-12---:R-:W-:-:S05]  /*7aa0*/  VIADD R4, R23, 0x20 ;  /* 0x0000002017047836 */ /* 0x006fca0000000000 */
[----:B------:R-:W-:-:S13]  /*7ab0*/  ISETP.GE.AND P0, PT, R4, R40, PT ;  /* 0x000000280400720c */ /* 0x000fda0003f06270 */
        /* <DEDUP_REMOVED lines=9> */
[----:B------:R-:W-:Y:S01]  /*7b50*/  SHF.R.U32.HI R24, RZ, 0x10, R13 ;  /* 0x00000010ff187819 */ /* 0x000fe2000001160d */
[----:B0-----:R-:W-:Y:S01]  /*7b60*/  HADD2.F32 R21, -RZ, R47.H0_H0 ;  /* 0x2000002fff157230 */ /* 0x001fe20000004100 */
[----:B------:R-:W-:Y:S01]  /*7b70*/  SHF.R.U64 R31, R28, 0x10, R29 ;  /* 0x000000101c1f7819 */ /* 0x000fe2000000121d */
[----:B------:R-:W-:Y:S01]  /*7b80*/  HADD2.F32 R26, -RZ, R26.H0_H0 ;  /* 0x2000001aff1a7230 */ /* 0x000fe20000004100 */
[----:B------:R-:W-:Y:S01]  /*7b90*/  SHF.R.U64 R32, R12, 0x10, R13 ;  /* 0x000000100c207819 */ /* 0x000fe2000000120d */
[----:B------:R-:W-:Y:S02]  /*7ba0*/  HADD2.F32 R24, -RZ, R24.H0_H0 ;  /* 0x20000018ff187230 */ /* 0x000fe40000004100 */
[----:B-1----:R-:W-:-:S02]  /*7bb0*/  HADD2.F32 R14, -RZ, R7.H0_H0 ;  /* 0x20000007ff0e7230 */ /* 0x002fc40000004100 */
[----:B------:R-:W-:Y:S02]  /*7bc0*/  HADD2.F32 R15, -RZ, R7.H1_H1 ;  /* 0x30000007ff0f7230 */ /* 0x000fe40000004100 */
[--C-:B------:R-:W-:Y:S02]  /*7bd0*/  HADD2.F32 R7, -RZ, R4.reuse.H0_H0 ;  /* 0x20000004ff077230 */ /* 0x100fe40000004100 */
[----:B------:R-:W-:Y:S02]  /*7be0*/  HADD2.F32 R4, -RZ, R4.H1_H1 ;  /* 0x30000004ff047230 */ /* 0x000fe40000004100 */
[C---:B------:R-:W-:Y:S01]  /*7bf0*/  FMUL.FTZ R27, R15.reuse, R26 ;  /* 0x0000001a0f1b7220 */ /* 0x040fe20000410000 */
[----:B------:R-:W-:Y:S01]  /*7c00*/  FMUL.FTZ R15, R15, R24 ;  /* 0x000000180f0f7220 */ /* 0x000fe20000410000 */
[--C-:B------:R-:W-:Y:S02]  /*7c10*/  HADD2.F32 R12, -RZ, R6.reuse.H0_H0 ;  /* 0x20000006ff0c7230 */ /* 0x100fe40000004100 */
[----:B------:R-:W-:Y:S01]  /*7c20*/  FMUL.FTZ R28, R4, R25 ;  /* 0x00000019041c7220 */ /* 0x000fe20000410000 */
[----:B------:R-:W-:-:S02]  /*7c30*/  HADD2.F32 R13, -RZ, R6.H1_H1 ;  /* 0x30000006ff0d7230 */ /* 0x000fc40000004100 */
[C---:B------:R-:W-:Y:S01]  /*7c40*/  FFMA.FTZ R29, R14.reuse, R24, -R27 ;  /* 0x000000180e1d7223 */ /* 0x040fe2000001081b */
[--C-:B------:R-:W-:Y:S02]  /*7c50*/  HADD2.F32 R6, -RZ, R5.reuse.H0_H0 ;  /* 0x20000005ff067230 */ /* 0x100fe40000004100 */
[----:B------:R-:W-:Y:S01]  /*7c60*/  FFMA.FTZ R30, R14, R26, R15 ;  /* 0x0000001a0e1e7223 */ /* 0x000fe2000001000f */
[-C--:B------:R-:W-:Y:S01]  /*7c70*/  FMUL.FTZ R24, R4, R21.reuse ;  /* 0x0000001504187220 */ /* 0x080fe20000410000 */
[C---:B------:R-:W-:Y:S01]  /*7c80*/  FFMA.FTZ R28, R7.reuse, R21, -R28 ;  /* 0x00000015071c7223 */ /* 0x040fe2000001081c */
[----:B------:R-:W-:Y:S02]  /*7c90*/  HADD2.F32 R5, -RZ, R5.H1_H1 ;  /* 0x30000005ff057230 */ /* 0x000fe40000004100 */
[----:B------:R-:W-:Y:S02]  /*7ca0*/  HADD2.F32 R21, -RZ, R45.H1_H1 ;  /* 0x3000002dff157230 */ /* 0x000fe40000004100 */
[----:B------:R-:W-:Y:S01]  /*7cb0*/  FFMA.FTZ R25, R7, R25, R24 ;  /* 0x0000001907197223 */ /* 0x000fe20000010018 */
[----:B------:R-:W-:-:S02]  /*7cc0*/  HADD2.F32 R14, -RZ, R47.H1_H1 ;  /* 0x3000002fff0e7230 */ /* 0x000fc40000004100 */
        /* <DEDUP_REMOVED lines=15> */
.L_x_8710:
[----:B------:R-:W-:Y:S05]  /*7dc0*/  BSYNC B1 ;  /* 0x0000000000017941 */ /* 0x000fea0003800000 */
.L_x_8709:
[----:B------:R-:W-:Y:S05]  /*7dd0*/  @P1 BRA `(.L_x_8708) ;  /* 0x0000001400841947 */ /* 0x000fea0003800000 */
[----:B-1----:R-:W1:Y:S01]  /*7de0*/  LDS.128 R4, [R0+0x1000] ;  /* 0x0010000000047984 */ /* 0x002e620000000c00 */
[----:B------:R-:W-:Y:S01]  /*7df0*/  SHF.R.U32.HI R12, RZ, 0x10, R11 ;  /* 0x00000010ff0c7819 */ /* 0x000fe2000001160b */
[----:B------:R-:W-:Y:S01]  /*7e00*/  HADD2.F32 R13, -RZ, R46.H0_H0 ;  /* 0x2000002eff0d7230 */ /* 0x000fe20000004100 */
[----:B------:R-:W-:Y:S02]  /*7e10*/  SHF.R.U32.HI R14, RZ, 0x10, R9 ;  /* 0x00000010ff0e7819 */ /* 0x000fe40000011609 */
[----:B------:R-:W-:Y:S01]  /*7e20*/  SHF.R.U64 R26, R10, 0x10, R11 ;  /* 0x000000100a1a7819 */ /* 0x000fe2000000120b */
[----:B------:R-:W-:Y:S01]  /*7e30*/  HADD2.F32 R12, -RZ, R12.H0_H0 ;  /* 0x2000000cff0c7230 */ /* 0x000fe20000004100 */
[----:B------:R-:W-:Y:S01]  /*7e40*/  SHF.R.U64 R25, R8, 0x10, R9 ;  /* 0x0000001008197819 */ /* 0x000fe20000001209 */
[----:B------:R-:W-:Y:S02]  /*7e50*/  HADD2.F32 R14, -RZ, R14.H0_H0 ;  /* 0x2000000eff0e7230 */ /* 0x000fe40000004100 */
[----:B------:R-:W-:-:S02]  /*7e60*/  HADD2.F32 R11, -RZ, R48.H0_H0 ;  /* 0x20000030ff0b7230 */ /* 0x000fc40000004100 */
[--C-:B-1----:R-:W-:Y:S02]  /*7e70*/  HADD2.F32 R10, -RZ, R7.reuse.H1_H1 ;  /* 0x30000007ff0a7230 */ /* 0x102fe40000004100 */
        /* <DEDUP_REMOVED lines=8> */
[C---:B------:R-:W-:Y:S01]  /*7f00*/  FFMA.FTZ R24, R9.reuse, R12, -R24 ;  /* 0x0000000c09187223 */ /* 0x040fe20000010818 */
[----:B0-----:R-:W-:Y:S01]  /*7f10*/  FFMA.FTZ R21, R9, R14, R15 ;  /* 0x0000000e09157223 */ /* 0x001fe2000001000f */
[-C--:B------:R-:W-:Y:S01]  /*7f20*/  FMUL.FTZ R14, R4, R11.reuse ;  /* 0x0000000b040e7220 */ /* 0x080fe20000410000 */
[C---:B------:R-:W-:Y:S01]  /*7f30*/  FFMA.FTZ R12, R3.reuse, R11, -R10 ;  /* 0x0000000b030c7223 */ /* 0x040fe2000001080a */
[--C-:B------:R-:W-:Y:S02]  /*7f40*/  HADD2.F32 R6, -RZ, R5.reuse.H0_H0 ;  /* 0x20000005ff067230 */ /* 0x100fe40000004100 */
[----:B------:R-:W-:Y:S02]  /*7f50*/  HADD2.F32 R11, -RZ, R46.H1_H1 ;  /* 0x3000002eff0b7230 */ /* 0x000fe40000004100 */
        /* <DEDUP_REMOVED lines=17> */
[----:B------:R2:W-:Y:S01]  /*8070*/  STS.128 [R0+0x1000], R4 ;  /* 0x0010000400007388 */ /* 0x0005e20000000c00 */
[----:B------:R-:W-:Y:S05]  /*8080*/  BRA `(.L_x_8708) ;  /* 0x0000001000d87947 */ /* 0x000fea0003800000 */
.L_x_8695:
        /* <DEDUP_REMOVED lines=36> */
.L_x_8983:
        /* <DEDUP_REMOVED lines=16> */
.L_x_8713:
[----:B------:R-:W-:Y:S05]  /*83d0*/  BSYNC B1 ;  /* 0x0000000000017941 */ /* 0x000fea0003800000 */
.L_x_8712:
        /* <DEDUP_REMOVED lines=23> */
.L_x_8989:
        /* <DEDUP_REMOVED lines=23> */
.L_x_8716:
[----:B------:R-:W-:Y:S05]  /*86c0*/  BSYNC B1 ;  /* 0x0000000000017941 */ /* 0x000fea0003800000 */
.L_x_8715:
[----:B------:R-:W3:Y:S01]  /*86d0*/  SYNCS.PHASECHK.TRANS64.TRYWAIT P1, [R2+URZ+0x38800], R3 ;  /* 0x03880003020075a7 */ /* 0x000ee2000802017f */
[----:B------:R-:W-:Y:S01]  /*86e0*/  VIADDMNMX R0, R21, -R194, 0x40, PT ;  /* 0x0000004015007446 */ /* 0x000fe200038009c2 */
[----:B--2--5:R-:W-:Y:S01]  /*86f0*/  IMAD.MOV.U32 R12, RZ, RZ, R4 ;  /* 0x000000ffff0c7224 */ /* 0x024fe200078e0004 */
[----:B0-----:R-:W-:Y:S01]  /*8700*/  ISETP.GE.AND P0, PT, R16, R33, PT ;  /* 0x000000211000720c */ /* 0x001fe20003f06270 */
[----:B------:R-:W-:Y:S01]  /*8710*/  IMAD.MOV.U32 R13, RZ, RZ, R5 ;  /* 0x000000ffff0d7224 */ /* 0x000fe200078e0005 */
[----:B------:R-:W-:Y:S01]  /*8720*/  BSSY B1, `(.L_x_8717) ;  /* 0x000000d000017945 */ /* 0x000fe20003800000 */
[C---:B-1----:R-:W-:Y:S01]  /*8730*/  VIADD R14, R23.reuse, 0x20 ;  /* 0x00000020170e7836 */ /* 0x042fe20000000000 */
        /* <DEDUP_REMOVED lines=10> */
[----:B---3--:R-:W-:Y:S06]  /*87e0*/  @!P1 BRA `(.L_x_8718) ;  /* 0x0000018800dc9947 */ /* 0x008fec0003800000 */
.L_x_8990:
[----:B------:R-:W-:Y:S05]  /*87f0*/  BSYNC B1 ;  /* 0x0000000000017941 */ /* 0x000fea0003800000 */
.L_x_8717:
[----:B------:R-:W-:Y:S01]  /*8800*/  BSSY B1, `(.L_x_8719) ;  /* 0x0000063000017945 */ /* 0x000fe20003800000 */
[----:B------:R-:W-:Y:S01]  /*8810*/  IMAD.MOV.U32 R57, RZ, RZ, R10 ;  /* 0x000000ffff397224 */ /* 0x000fe200078e000a */
[----:B------:R-:W-:Y:S01]  /*8820*/  LOP3.LUT R0, R0, 0x38, RZ, 0xc0, !PT ;  /* 0x0000003800007812 */ /* 0x000fe200078ec0ff */
[----:B------:R-:W-:Y:S01]  /*8830*/  IMAD.MOV.U32 R58, RZ, RZ, R11 ;  /* 0x000000ffff3a7224 */ /* 0x000fe200078e000b */
[----:B------:R-:W-:Y:S06]  /*8840*/  @P2 BRA `(.L_x_8720) ;  /* 0x0000000400782947 */ /* 0x000fec0003800000 */
[----:B0-----:R-:W-:Y:S01]  /*8850*/  IMAD.SHL.U32 R3, R188, 0x40, RZ ;  /* 0x00000040bc037824 */ /* 0x001fe200078e00ff */
[----:B------:R-:W-:Y:S01]  /*8860*/  SHF.R.U64 R45, R30, 0x10, R31 ;  /* 0x000000101e2d7819 */ /* 0x000fe2000000121f */
[--C-:B------:R-:W-:Y:S01]  /*8870*/  HADD2.F32 R30, -RZ, R36.reuse.H1_H1 ;  /* 0x30000024ff1e7230 */ /* 0x100fe20000004100 */
[--C-:B------:R-:W-:Y:S01]  /*8880*/  SHF.R.U64 R49, R26, 0x10, R27.reuse ;  /* 0x000000101a317819 */ /* 0x100fe2000000121b */
[----:B------:R-:W-:Y:S01]  /*8890*/  HADD2.F32 R36, -RZ, R36.H0_H0 ;  /* 0x20000024ff247230 */ /* 0x000fe20000004100 */
[----:B------:R-:W-:Y:S02]  /*88a0*/  LOP3.LUT R13, R3, 0x1c0, RZ, 0xc0, !PT ;  /* 0x000001c0030d7812 */ /* 0x000fe400078ec0ff */
[----:B------:R-:W-:Y:S02]  /*88b0*/  SHF.R.U32.HI R48, RZ, 0x10, R27 ;  /* 0x00000010ff307819 */ /* 0x000fe4000001161b */
[----:B------:R-:W-:Y:S02]  /*88c0*/  LOP3.LUT R3, R13, 0x38, R16, 0xf8, !PT ;  /* 0x000000380d037812 */ /* 0x000fe400078ef810 */
[----:B------:R-:W-:-:S02]  /*88d0*/  SHF.R.U32.HI R32, RZ, 0x3, R13 ;  /* 0x00000003ff207819 */ /* 0x000fc4000001160d */
[----:B------:R-:W-:Y:S02]  /*88e0*/  SHF.R.U32.HI R38, RZ, 0x10, R29 ;  /* 0x00000010ff267819 */ /* 0x000fe4000001161d */
[----:B------:R-:W-:Y:S02]  /*88f0*/  LOP3.LUT R12, R3, R32, RZ, 0x3c, !PT ;  /* 0x00000020030c7212 */ /* 0x000fe400078e3cff */
[----:B------:R-:W-:Y:S01]  /*8900*/  LOP3.LUT R32, R32, R0, R13, 0x1e, !PT ;  /* 0x0000000020207212 */ /* 0x000fe200078e1e0d */
[----:B------:R-:W-:Y:S01]  /*8910*/  HADD2.F32 R38, -RZ, R38.H0_H0 ;  /* 0x20000026ff267230 */ /* 0x000fe20000004100 */
[----:B------:R-:W-:Y:S01]  /*8920*/  SHF.R.U32.HI R37, RZ, 0x10, R25 ;  /* 0x00000010ff257819 */ /* 0x000fe20000011619 */
[----:B------:R-:W-:Y:S01]  /*8930*/  IMAD R3, R215, 0x200, R12 ;  /* 0x00000200d7037824 */ /* 0x000fe200078e020c */
[----:B------:R-:W-:Y:S02]  /*8940*/  SHF.R.U64 R47, R28, 0x10, R29 ;  /* 0x000000101c2f7819 */ /* 0x000fe4000000121d */
        /* <DEDUP_REMOVED lines=14> */
[----:B------:R-:W-:Y:S01]  /*8a30*/  FMUL.FTZ R42, R27, R30 ;  /* 0x0000001e1b2a7220 */ /* 0x000fe20000410000 */
[----:B------:R-:W-:Y:S02]  /*8a40*/  HADD2.F32 R27, -RZ, R44.H0_H0 ;  /* 0x2000002cff1b7230 */ /* 0x000fe40000004100 */
[----:B------:R-:W-:Y:S01]  /*8a50*/  FMUL.FTZ R44, R33, R38 ;  /* 0x00000026212c7220 */ /* 0x000fe20000410000 */
[C---:B------:R-:W-:Y:S01]  /*8a60*/  FFMA.FTZ R40, R21.reuse, R30, -R40 ;  /* 0x0000001e15287223 */ /* 0x040fe20000010828 */
[----:B------:R-:W-:Y:S02]  /*8a70*/  HADD2.F32 R30, -RZ, R37.H0_H0 ;  /* 0x20000025ff1e7230 */ /* 0x000fe40000004100 */
[----:B------:R-:W-:Y:S01]  /*8a80*/  FFMA.FTZ R42, R21, R36, R42 ;  /* 0x00000024152a7223 */ /* 0x000fe2000001002a */
[----:B------:R-:W-:Y:S02]  /*8a90*/  HADD2.F32 R21, -RZ, R46.H0_H0 ;  /* 0x2000002eff157230 */ /* 0x000fe40000004100 */
[----:B------:R-:W-:Y:S01]  /*8aa0*/  FMUL.FTZ R37, R29, R27 ;  /* 0x0000001b1d257220 */ /* 0x000fe20000410000 */
[----:B------:R-:W-:-:S02]  /*8ab0*/  HADD2.F32 R35, -RZ, R35.H1_H1 ;  /* 0x30000023ff237230 */ /* 0x000fc40000004100 */
[-C--:B------:R-:W-:Y:S01]  /*8ac0*/  FFMA.FTZ R31, R13, R30.reuse, -R44 ;  /* 0x0000001e0d1f7223 */ /* 0x080fe2000001082c */
[----:B------:R-:W-:Y:S01]  /*8ad0*/  FMUL.FTZ R46, R33, R30 ;  /* 0x0000001e212e7220 */ /* 0x000fe20000410000 */
[----:B------:R-:W-:Y:S02]  /*8ae0*/  HADD2.F32 R36, -RZ, R39.H0_H0 ;  /* 0x20000027ff247230 */ /* 0x000fe40000004100 */
[-C--:B------:R-:W-:Y:S01]  /*8af0*/  FMUL.FTZ R44, R29, R21.reuse ;  /* 0x000000151d2c7220 */ /* 0x080fe20000410000 */
[----:B------:R-:W-:Y:S02]  /*8b00*/  HADD2.F32 R25, -RZ, R15.H1_H1 ;  /* 0x3000000fff197230 */ /* 0x000fe40000004100 */
[----:B------:R-:W-:Y:S01]  /*8b10*/  FFMA.FTZ R33, R13, R38, R46 ;  /* 0x000000260d217223 */ /* 0x000fe2000001002e */
[C---:B------:R-:W-:Y:S01]  /*8b20*/  FFMA.FTZ R37, R24.reuse, R21, -R37 ;  /* 0x0000001518257223 */ /* 0x040fe20000010825 */
[----:B------:R-:W-:Y:S02]  /*8b30*/  HADD2.F32 R30, -RZ, R48.H0_H0 ;  /* 0x20000030ff1e7230 */ /* 0x000fe40000004100 */
[----:B------:R-:W-:Y:S01]  /*8b40*/  FFMA.FTZ R44, R24, R27, R44 ;  /* 0x0000001b182c7223 */ /* 0x000fe2000001002c */
[----:B------:R-:W-:-:S02]  /*8b50*/  HADD2.F32 R26, -RZ, R32.H0_H0 ;  /* 0x20000020ff1a7230 */ /* 0x000fc40000004100 */
[C---:B------:R-:W-:Y:S01]  /*8b60*/  FMUL.FTZ R38, R35.reuse, R36 ;  /* 0x0000002423267220 */ /* 0x040fe20000410000 */
[----:B------:R-:W-:Y:S02]  /*8b70*/  HADD2.F32 R13, -RZ, R52.H0_H0 ;  /* 0x20000034ff0d7230 */ /* 0x000fe40000004100 */
[-C--:B------:R-:W-:Y:S01]  /*8b80*/  FMUL.FTZ R46, R35, R30.reuse ;  /* 0x0000001e232e7220 */ /* 0x080fe20000410000 */
[--C-:B------:R-:W-:Y:S02]  /*8b90*/  HADD2.F32 R24, -RZ, R51.reuse.H0_H0 ;  /* 0x20000033ff187230 */ /* 0x100fe40000004100 */
[----:B------:R-:W-:Y:S01]  /*8ba0*/  FFMA.FTZ R38, R25, R30, -R38 ;  /* 0x0000001e19267223 */ /* 0x000fe20000010826 */
[----:B------:R-:W-:Y:S02]  /*8bb0*/  HADD2.F32 R28, -RZ, R34.H0_H0 ;  /* 0x20000022ff1c7230 */ /* 0x000fe40000004100 */
[----:B------:R-:W-:Y:S01]  /*8bc0*/  FMUL.FTZ R29, R26, R13 ;  /* 0x0000000d1a1d7220 */ /* 0x000fe20000410000 */
[----:B------:R-:W-:-:S02]  /*8bd0*/  HADD2.F32 R27, -RZ, R51.H1_H1 ;  /* 0x30000033ff1b7230 */ /* 0x000fc40000004100 */
[----:B------:R-:W-:Y:S01]  /*8be0*/  FMUL.FTZ R30, R26, R24 ;  /* 0x000000181a1e7220 */ /* 0x000fe20000410000 */
[----:B------:R-:W-:Y:S02]  /*8bf0*/  HADD2.F32 R15, -RZ, R14.H0_H0 ;  /* 0x2000000eff0f7230 */ /* 0x000fe40000004100 */
[----:B------:R-:W-:Y:S01]  /*8c00*/  FFMA.FTZ R39, R25, R36, R46 ;  /* 0x0000002419277223 */ /* 0x000fe2000001002e */
[----:B------:R-:W-:Y:S02]  /*8c10*/  HADD2.F32 R21, -RZ, R52.H1_H1 ;  /* 0x30000034ff157230 */ /* 0x000fe40000004100 */
[C---:B------:R-:W-:Y:S01]  /*8c20*/  FMUL.FTZ R26, R28.reuse, R27 ;  /* 0x0000001b1c1a7220 */ /* 0x040fe20000410000 */
[----:B------:R-:W-:Y:S02]  /*8c30*/  HADD2.F32 R3, -RZ, R12.H0_H0 ;  /* 0x2000000cff037230 */ /* 0x000fe40000004100 */
[----:B------:R-:W-:Y:S02]  /*8c40*/  HADD2.F32 R32, -RZ, R32.H1_H1 ;  /* 0x30000020ff207230 */ /* 0x000fe40000004100 */
[-C--:B------:R-:W-:Y:S01]  /*8c50*/  FMUL.FTZ R28, R28, R21.reuse ;  /* 0x000000151c1c7220 */ /* 0x080fe20000410000 */
[----:B------:R-:W-:Y:S01]  /*8c60*/  FFMA.FTZ R26, R15, R21, -R26 ;  /* 0x000000150f1a7223 */ /* 0x000fe2000001081a */
[----:B------:R-:W-:-:S02]  /*8c70*/  HADD2.F32 R34, -RZ, R34.H1_H1 ;  /* 0x30000022ff227230 */ /* 0x000fc40000004100 */
[C---:B------:R-:W-:Y:S01]  /*8c80*/  FFMA.FTZ R30, R3.reuse, R13, -R30 ;  /* 0x0000000d031e7223 */ /* 0x040fe2000001081e */
[----:B------:R-:W-:Y:S01]  /*8c90*/  FFMA.FTZ R24, R3, R24, R29 ;  /* 0x0000001803187223 */ /* 0x000fe2000001001d */
        /* <DEDUP_REMOVED lines=25> */
.L_x_8720:
[----:B------:R-:W-:Y:S05]  /*8e30*/  BSYNC B1 ;  /* 0x0000000000017941 */ /* 0x000fea0003800000 */
.L_x_8719:
[----:B------:R-:W-:Y:S01]  /*8e40*/  PRMT R40, R57, 0x5410, R58 ;  /* 0x0000541039287816 */ /* 0x000fe2000000003a */
[----:B------:R-:W-:Y:S06]  /*8e50*/  @P0 BRA `(.L_x_8708) ;  /* 0x0000000400640947 */ /* 0x000fec0003800000 */
[----:B0-----:R-:W2:Y:S01]  /*8e60*/  LDL R3, [R1+0x8] ;  /* 0x0000080001037983 */ /* 0x001ea20000100800 */
[----:B-1----:R-:W-:-:S04]  /*8e70*/  SHF.R.U32.HI R12, RZ, 0x3, R237 ;  /* 0x00000003ff0c7819 */ /* 0x002fc800000116ed */
[----:B------:R-:W-:Y:S02]  /*8e80*/  LOP3.LUT R0, R12, R0, R237, 0x1e, !PT ;  /* 0x000000000c007212 */ /* 0x000fe400078e1eed */
[----:B------:R-:W0:Y:S01]  /*8e90*/  LDS.128 R12, [R236+0x20400] ;  /* 0x02040000ec0c7984 */ /* 0x000e220000000c00 */
[----:B------:R-:W-:Y:S01]  /*8ea0*/  SHF.R.U64 R39, R8, 0x10, R9 ;  /* 0x0000001008277819 */ /* 0x000fe20000001209 */
[----:B------:R-:W-:Y:S01]  /*8eb0*/  HADD2.F32 R21, -RZ, R53.H1_H1 ;  /* 0x30000035ff157230 */ /* 0x000fe20000004100 */
[--C-:B------:R-:W-:Y:S02]  /*8ec0*/  SHF.R.U64 R38, R10, 0x10, R11.reuse ;  /* 0x000000100a267819 */ /* 0x100fe4000000120b */
[----:B------:R-:W-:Y:S01]  /*8ed0*/  SHF.R.U32.HI R36, RZ, 0x10, R11 ;  /* 0x00000010ff247819 */ /* 0x000fe2000001160b */
[----:B------:R-:W-:Y:S01]  /*8ee0*/  HADD2.F32 R11, -RZ, R55.H1_H1 ;  /* 0x30000037ff0b7230 */ /* 0x000fe20000004100 */
[--C-:B------:R-:W-:Y:S02]  /*8ef0*/  SHF.R.U32.HI R28, RZ, 0x10, R5.reuse ;  /* 0x00000010ff1c7819 */ /* 0x100fe40000011605 */
[----:B------:R-:W-:-:S02]  /*8f00*/  SHF.R.U64 R37, R4, 0x10, R5 ;  /* 0x0000001004257819 */ /* 0x000fc40000001205 */
[----:B------:R-:W-:Y:S01]  /*8f10*/  SHF.R.U32.HI R30, RZ, 0x10, R9 ;  /* 0x00000010ff1e7819 */ /* 0x000fe20000011609 */
[----:B------:R-:W-:Y:S01]  /*8f20*/  HADD2.F32 R28, -RZ, R28.H0_H0 ;  /* 0x2000001cff1c7230 */ /* 0x000fe20000004100 */
[--C-:B------:R-:W-:Y:S02]  /*8f30*/  SHF.R.U64 R35, R6, 0x10, R7.reuse ;  /* 0x0000001006237819 */ /* 0x100fe40000001207 */
[----:B------:R-:W-:Y:S01]  /*8f40*/  SHF.R.U32.HI R33, RZ, 0x10, R7 ;  /* 0x00000010ff217819 */ /* 0x000fe20000011607 */
[--C-:B0-----:R-:W-:Y:S02]  /*8f50*/  HADD2.F32 R4, -RZ, R13.reuse.H0_H0 ;  /* 0x2000000dff047230 */ /* 0x101fe40000004100 */
[----:B------:R-:W-:Y:S02]  /*8f60*/  HADD2.F32 R13, -RZ, R13.H1_H1 ;  /* 0x3000000dff0d7230 */ /* 0x000fe40000004100 */
[----:B------:R-:W-:Y:S02]  /*8f70*/  HADD2.F32 R5, -RZ, R14.H0_H0 ;  /* 0x2000000eff057230 */ /* 0x000fe40000004100 */
[----:B------:R-:W-:-:S02]  /*8f80*/  HADD2.F32 R6, -RZ, R15.H0_H0 ;  /* 0x2000000fff067230 */ /* 0x000fc40000004100 */
[----:B------:R-:W-:Y:S02]  /*8f90*/  HADD2.F32 R15, -RZ, R15.H1_H1 ;  /* 0x3000000fff0f7230 */ /* 0x000fe40000004100 */
[----:B------:R-:W-:Y:S02]  /*8fa0*/  HADD2.F32 R14, -RZ, R14.H1_H1 ;  /* 0x3000000eff0e7230 */ /* 0x000fe40000004100 */
[----:B--2---:R-:W-:-:S04]  /*8fb0*/  IMAD.IADD R3, R3, 0x1, R0 ;  /* 0x0000000103037824 */ /* 0x004fc800078e0200 */
[----:B------:R-:W-:-:S05]  /*8fc0*/  IMAD R3, R3, 0x2, R2 ;  /* 0x0000000203037824 */ /* 0x000fca00078e0202 */
[----:B------:R-:W0:Y:S01]  /*8fd0*/  LDS.128 R24, [R3+0x20400] ;  /* 0x0204000003187984 */ /* 0x000e220000000c00 */
[--C-:B------:R-:W-:Y:S02]  /*8fe0*/  HADD2.F32 R0, -RZ, R12.reuse.H0_H0 ;  /* 0x2000000cff007230 */ /* 0x100fe40000004100 */
[----:B------:R-:W-:Y:S02]  /*8ff0*/  HADD2.F32 R12, -RZ, R12.H1_H1 ;  /* 0x3000000cff0c7230 */ /* 0x000fe40000004100 */
[--C-:B0-----:R-:W-:Y:S02]  /*9000*/  HADD2.F32 R8, -RZ, R25.reuse.H0_H0 ;  /* 0x20000019ff087230 */ /* 0x101fe40000004100 */
[----:B------:R-:W-:-:S03]  /*9010*/  HADD2.F32 R25, -RZ, R25.H1_H1 ;  /* 0x30000019ff197230 */ /* 0x000fc60000004100 */
[C---:B------:R-:W-:Y:S01]  /*9020*/  FMUL.FTZ R29, R8.reuse, R21 ;  /* 0x00000015081d7220 */ /* 0x040fe20000410000 */
        /* <DEDUP_REMOVED lines=8> */
[-C--:B------:R-:W-:Y:S01]  /*90b0*/  FMUL.FTZ R34, R25, R8.reuse ;  /* 0x0000000819227220 */ /* 0x080fe20000410000 */
[----:B------:R-:W-:Y:S02]  /*90c0*/  HADD2.F32 R9, -RZ, R26.H0_H0 ;  /* 0x2000001aff097230 */ /* 0x000fe40000004100 */
[----:B------:R-:W-:Y:S01]  /*90d0*/  FFMA.FTZ R32, R13, R8, -R30 ;  /* 0x000000080d207223 */ /* 0x000fe2000001081e */
[CC--:B------:R-:W-:Y:S01]  /*90e0*/  FMUL.FTZ R21, R7.reuse, R11.reuse ;  /* 0x0000000b07157220 */ /* 0x0c0fe20000410000 */
[----:B------:R-:W-:Y:S02]  /*90f0*/  HADD2.F32 R8, -RZ, R54.H0_H0 ;  /* 0x20000036ff087230 */ /* 0x000fe40000004100 */
[-C--:B------:R-:W-:Y:S01]  /*9100*/  FMUL.FTZ R30, R7, R4.reuse ;  /* 0x00000004071e7220 */ /* 0x080fe20000410000 */
[C---:B------:R-:W-:Y:S01]  /*9110*/  FFMA.FTZ R21, R0.reuse, R4, -R21 ;  /* 0x0000000400157223 */ /* 0x040fe20000010815 */
[----:B------:R-:W-:Y:S02]  /*9120*/  HADD2.F32 R4, -RZ, R40.H0_H0 ;  /* 0x20000028ff047230 */ /* 0x000fe40000004100 */
[----:B------:R-:W-:Y:S01]  /*9130*/  FFMA.FTZ R30, R0, R11, R30 ;  /* 0x0000000b001e7223 */ /* 0x000fe2000001001e */
[----:B------:R-:W-:Y:S01]  /*9140*/  FMUL.FTZ R0, R9, R8 ;  /* 0x0000000809007220 */ /* 0x000fe20000410000 */
[----:B------:R-:W-:-:S02]  /*9150*/  HADD2.F32 R10, -RZ, R27.H0_H0 ;  /* 0x2000001bff0a7230 */ /* 0x000fc40000004100 */
[----:B------:R-:W-:Y:S02]  /*9160*/  HADD2.F32 R7, -RZ, R40.H1_H1 ;  /* 0x30000028ff077230 */ /* 0x000fe40000004100 */
[----:B------:R-:W-:Y:S02]  /*9170*/  HADD2.F32 R11, -RZ, R54.H1_H1 ;  /* 0x30000036ff0b7230 */ /* 0x000fe40000004100 */
[----:B------:R-:W-:Y:S01]  /*9180*/  FFMA.FTZ R34, R13, R28, R34 ;  /* 0x0000001c0d227223 */ /* 0x000fe20000010022 */
[-C--:B------:R-:W-:Y:S01]  /*9190*/  FFMA.FTZ R25, R5, R4.reuse, -R0 ;  /* 0x0000000405197223 */ /* 0x080fe20000010800 */
[----:B------:R-:W-:Y:S01]  /*91a0*/  FMUL.FTZ R28, R9, R4 ;  /* 0x00000004091c7220 */ /* 0x000fe20000410000 */
[----:B------:R-:W-:Y:S02]  /*91b0*/  HADD2.F32 R0, -RZ, R36.H0_H0 ;  /* 0x20000024ff007230 */ /* 0x000fe40000004100 */
[----:B------:R-:W-:Y:S01]  /*91c0*/  FMUL.FTZ R9, R10, R11 ;  /* 0x0000000b0a097220 */ /* 0x000fe20000410000 */
[----:B------:R-:W-:-:S02]  /*91d0*/  HADD2.F32 R27, -RZ, R27.H1_H1 ;  /* 0x3000001bff1b7230 */ /* 0x000fc40000004100 */
[-C--:B------:R-:W-:Y:S01]  /*91e0*/  FMUL.FTZ R36, R10, R7.reuse ;  /* 0x000000070a247220 */ /* 0x080fe20000410000 */
[----:B------:R-:W-:Y:S02]  /*91f0*/  HADD2.F32 R4, -RZ, R33.H0_H0 ;  /* 0x20000021ff047230 */ /* 0x000fe40000004100 */
[----:B------:R-:W-:Y:S01]  /*9200*/  FFMA.FTZ R10, R5, R8, R28 ;  /* 0x00000008050a7223 */ /* 0x000fe2000001001c */
[C---:B------:R-:W-:Y:S01]  /*9210*/  FFMA.FTZ R8, R6.reuse, R7, -R9 ;  /* 0x0000000706087223 */ /* 0x040fe20000010809 */
[----:B------:R-:W-:Y:S01]  /*9220*/  FFMA.FTZ R36, R6, R11, R36 ;  /* 0x0000000b06247223 */ /* 0x000fe20000010024 */
[----:B------:R-:W-:Y:S02]  /*9230*/  HADD2.F32 R24, -RZ, R24.H1_H1 ;  /* 0x30000018ff187230 */ /* 0x000fe40000004100 */
[C---:B------:R-:W-:Y:S01]  /*9240*/  FMUL.FTZ R28, R27.reuse, R4 ;  /* 0x000000041b1c7220 */ /* 0x040fe20000410000 */
[----:B------:R-:W-:Y:S02]  /*9250*/  HADD2.F32 R26, -RZ, R26.H1_H1 ;  /* 0x3000001aff1a7230 */ /* 0x000fe40000004100 */
[----:B------:R-:W-:Y:S01]  /*9260*/  FMUL.FTZ R6, R27, R0 ;  /* 0x000000001b067220 */ /* 0x000fe20000410000 */
[----:B------:R-:W-:-:S02]  /*9270*/  HADD2.F32 R9, -RZ, R37.H0_H0 ;  /* 0x20000025ff097230 */ /* 0x000fc40000004100 */
[----:B------:R-:W-:Y:S02]  /*9280*/  HADD2.F32 R11, -RZ, R35.H0_H0 ;  /* 0x20000023ff0b7230 */ /* 0x000fe40000004100 */
[----:B------:R-:W-:Y:S02]  /*9290*/  HADD2.F32 R5, -RZ, R39.H0_H0 ;  /* 0x20000027ff057230 */ /* 0x000fe40000004100 */
[----:B------:R-:W-:Y:S02]  /*92a0*/  HADD2.F32 R7, -RZ, R38.H0_H0 ;  /* 0x20000026ff077230 */ /* 0x000fe40000004100 */
[C---:B------:R-:W-:Y:S01]  /*92b0*/  FFMA.FTZ R27, R15.reuse, R0, -R28 ;  /* 0x000000000f1b7223 */ /* 0x040fe2000001081c */
[----:B------:R-:W-:Y:S01]  /*92c0*/  FFMA.FTZ R33, R15, R4, R6 ;  /* 0x000000040f217223 */ /* 0x000fe20000010006 */
[----:B------:R-:W-:Y:S01]  /*92d0*/  FMUL.FTZ R13, R24, R9 ;  /* 0x00000009180d7220 */ /* 0x000fe20000410000 */
        /* <DEDUP_REMOVED lines=17> */
.L_x_8708:
[----:B------:R-:W-:Y:S05]  /*93f0*/  BSYNC B0 ;  /* 0x0000000000007941 */ /* 0x000fea0003800000 */
.L_x_8694:
[----:B------:R-:W-:Y:S01]  /*9400*/  @!PT LDS RZ, [RZ] ;  /* 0x00000000fffff984 */ /* 0x000fe20000000800 */
[----:B------:R-:W-:Y:S01]  /*9410*/  @!PT LDS RZ, [RZ] ;  /* 0x00000000fffff984 */ /* 0x000fe20000000800 */
[----:B------:R-:W-:Y:S01]  /*9420*/  @!PT LDS RZ, [RZ] ;  /* 0x00000000fffff984 */ /* 0x000fe20000000800 */
[----:B------:R-:W-:Y:S01]  /*9430*/  @!PT LDS RZ, [RZ] ;  /* 0x00000000fffff984 */ /* 0x000fe20000000800 */
[----:B------:R4:W-:Y:S06]  /*9440*/  MEMBAR.ALL.CTA ;  /* 0x0000000000007992 */ /* 0x0009ec0000008000 */
[----:B----4-:R-:W4:Y:S01]  /*9450*/  FENCE.VIEW.ASYNC.S ;  /* 0x00000000000073c6 */ /* 0x010f220000000000 */
[----:B------:R-:W-:Y:S05]  /*9460*/  WARPSYNC.ALL ;  /* 0x0000000000007948 */ /* 0x000fea0003800000 */
[----:B----4-:R-:W-:Y:S06]  /*9470*/  BAR.SYNC.DEFER_BLOCKING 0xd, 0x80 ;  /* 0x0342000000007b1d */ /* 0x010fec0000010000 */
.L_x_8691:
[----:B------:R-:W-:-:S13]  /*9480*/  ISETP.NE.AND P0, PT, R187, 0x3, PT ;  /* 0x00000003bb00780c */ /* 0x000fda0003f05270 */
[----:B------:R-:W-:Y:S05]  /*9490*/  @!P0 BRA `(.L_x_8721) ;  /* 0x0000000000048947 */ /* 0x000fea0003800000 */
[----:B------:R-:W-:Y:S01]  /*94a0*/  BPT.TRAP 0x1 ;  /* 0x000000040000795c */ /* 0x000fe20000300000 */
.L_x_8721:
[----:B0-----:R-:W-:Y:S01]  /*94b0*/  IMAD R21, R18, 0x8, R2 ;  /* 0x0000000812157824 */ /* 0x001fe200078e0202 */
[----:B-1----:R-:W-:-:S04]  /*94c0*/  SHF.L.U32 R14, R19, 0x1f, RZ ;  /* 0x0000001f130e7819 */ /* 0x002fc800000006ff */
[----:B------:R0:W1:Y:S01]  /*94d0*/  SYNCS.PHASECHK.TRANS64.TRYWAIT P1, [R21+URZ+0x38830], R14 ;  /* 0x0388300e150075a7 */ /* 0x000062000802017f */
[----:B------:R-:W-:Y:S05]  /*94e0*/  @!P0 BRA `(.L_x_8722) ;  /* 0x0000000000048947 */ /* 0x000fea0003800000 */
[----:B------:R-:W-:Y:S01]  /*94f0*/  BPT.TRAP 0x1 ;  /* 0x000000040000795c */ /* 0x000fe20000300000 */
.L_x_8722:
[C---:B--2---:R-:W-:Y:S02]  /*9500*/  VIADD R0, R2.reuse, 0x22400 ;  /* 0x0002240002007836 */ /* 0x044fe40000000000 */
[----:B---3--:R-:W-:-:S03]  /*9510*/  VIADD R3, R2, 0x20400 ;  /* 0x0002040002037836 */ /* 0x008fc60000000000 */
[----:B------:R-:W-:Y:S02]  /*9520*/  SHF.R.U32.HI R0, RZ, 0x4, R0 ;  /* 0x00000004ff007819 */ /* 0x000fe40000011600 */
[----:B------:R-:W-:Y:S02]  /*9530*/  SHF.R.U32.HI R3, RZ, 0x4, R3 ;  /* 0x00000004ff037819 */ /* 0x000fe40000011603 */
[----:B------:R-:W-:Y:S02]  /*9540*/  LOP3.LUT R0, R0, 0x3fff, RZ, 0xc0, !PT ;  /* 0x00003fff00007812 */ /* 0x000fe400078ec0ff */
[----:B------:R-:W-:Y:S02]  /*9550*/  LOP3.LUT R3, R3, 0x3fff, RZ, 0xc0, !PT ;  /* 0x00003fff03037812 */ /* 0x000fe400078ec0ff */
[----:B------:R-:W-:Y:S01]  /*9560*/  LOP3.LUT R15, R0, 0x10000, RZ, 0xfc, !PT ;  /* 0x00010000000f7812 */ /* 0x000fe200078efcff */
[----:B-1----:R-:W-:Y:S06]  /*9570*/  @P1 BRA `(.L_x_8723) ;  /* 0x0000000000081947 */ /* 0x002fec0003800000 */
[----:B------:R-:W1:Y:S02]  /*9580*/  SYNCS.PHASECHK.TRANS64.TRYWAIT P1, [R21+URZ+0x38830], R14 ;  /* 0x0388300e150075a7 */ /* 0x000e64000802017f */
[----:B-1----:R-:W-:Y:S05]  /*9590*/  @!P1 BRA `(.L_x_8724) ;  /* 0x0000017c00849947 */ /* 0x002fea0003800000 */
.L_x_8723:
        /* <DEDUP_REMOVED lines=13> */
[----:B------:R-:W-:Y:S01]  /*9670*/  SHF.L.U32 R3, R20, 0x1f, RZ ;  /* 0x0000001f14037819 */ /* 0x000fe200000006ff */
[----:B------:R-:W-:Y:S01]  /*9680*/  IMAD.MOV.U32 R9, RZ, RZ, 0x40000040 ;  /* 0x40000040ff097424 */ /* 0x000fe200078e00ff */
[----:B------:R-:W-:Y:S01]  /*9690*/  BSSY B0, `(.L_x_8725) ;  /* 0x0000022000007945 */ /* 0x000fe20003800000 */
[----:B------:R-:W-:-:S02]  /*96a0*/  VIADD R10, R4, 0x4 ;  /* 0x00000004040a7836 */ /* 0x000fc40000000000 */
[----:B------:R-:W-:Y:S02]  /*96b0*/  IMAD.MOV.U32 R11, RZ, RZ, 0x40000040 ;  /* 0x40000040ff0b7424 */ /* 0x000fe400078e00ff */
[----:B------:R-:W-:-:S04]  /*96c0*/  IMAD.MOV.U32 R7, RZ, RZ, 0x40000040 ;  /* 0x40000040ff077424 */ /* 0x000fc800078e00ff */
[----:B------:R-:W-:Y:S01]  /*96d0*/  HGMMA.64x64x16.F32 R24, gdesc[UR4], RZ, !UPT, gsb0 ;  /* 0x00e00000041879f0 */ /* 0x000fe2000c0008ff */
        /* <DEDUP_REMOVED lines=27> */
[----:B------:R-:W2:Y:S02]  /*9890*/  SYNCS.PHASECHK.TRANS64.TRYWAIT P1, [R2+URZ+0x38810], R3 ;  /* 0x03881003020075a7 */ /* 0x000ea4000802017f */
[----:B--2---:R-:W-:Y:S05]  /*98a0*/  @!P1 BRA `(.L_x_8726) ;  /* 0x0000017800d49947 */ /* 0x004fea0003800000 */
.L_x_8991:
[----:B------:R-:W-:Y:S05]  /*98b0*/  BSYNC B0 ;  /* 0x0000000000007941 */ /* 0x000fea0003800000 */
.L_x_8725:
[----:B------:R-:W-:Y:S05]  /*98c0*/  @!P0 BRA `(.L_x_8727) ;  /* 0x0000000000048947 */ /* 0x000fea0003800000 */
[----:B------:R-:W-:Y:S01]  /*98d0*/  BPT.TRAP 0x1 ;  /* 0x000000040000795c */ /* 0x000fe20000300000 */
.L_x_8727:
[----:B------:R3:W4:Y:S01]  /*98e0*/  SYNCS.PHASECHK.TRANS64.TRYWAIT P2, [R21+URZ+0x38850], R14 ;  /* 0x0388500e150075a7 */ /* 0x000722000804017f */
[----:B------:R-:W-:Y:S05]  /*98f0*/  @!P0 BRA `(.L_x_8728) ;  /* 0x0000000000048947 */ /* 0x000fea0003800000 */
[----:B------:R-:W-:Y:S01]  /*9900*/  BPT.TRAP 0x1 ;  /* 0x000000040000795c */ /* 0x000fe20000300000 */
.L_x_8728:
[----:B------:R-:W2:Y:S01]  /*9910*/  S2R R0, SR_TID.X ;  /* 0x0000000000007919 */ /* 0x000ea20000002100 */
[----:B------:R-:W-:Y:S01]  /*9920*/  BSSY B0, `(.L_x_8729) ;  /* 0x0000009000007945 */ /* 0x000fe20003800000 */
[----:B--2---:R-:W-:Y:S01]  /*9930*/  LOP3.LUT R3, R0, 0x7f, RZ, 0xc0, !PT ;  /* 0x0000007f00037812 */ /* 0x004fe200078ec0ff */
[----:B------:R-:W-:-:S03]  /*9940*/  VIADD R0, R2, 0x400 ;  /* 0x0000040002007836 */ /* 0x000fc60000000000 */
[----:B------:R-:W-:Y:S02]  /*9950*/  ISETP.NE.AND P1, PT, R3, RZ, PT ;  /* 0x000000ff0300720c */ /* 0x000fe40003f25270 */
[----:B------:R-:W-:-:S04]  /*9960*/  SHF.R.U32.HI R0, RZ, 0x4, R0 ;  /* 0x00000004ff007819 */ /* 0x000fc80000011600 */
[----:B------:R-:W-:Y:S01]  /*9970*/  LOP3.LUT R0, R0, 0x3fff, RZ, 0xc0, !PT ;  /* 0x00003fff00007812 */ /* 0x000fe200078ec0ff */
[----:B----4-:R-:W-:Y:S06]  /*9980*/  @P2 BRA `(.L_x_8730) ;  /* 0x0000000000082947 */ /* 0x010fec0003800000 */
[----:B------:R-:W2:Y:S02]  /*9990*/  SYNCS.PHASECHK.TRANS64.TRYWAIT P2, [R21+URZ+0x38850], R14 ;  /* 0x0388500e150075a7 */ /* 0x000ea4000804017f */
[----:B--2---:R-:W-:Y:S05]  /*99a0*/  @!P2 BRA `(.L_x_8731) ;  /* 0x0000017800a8a947 */ /* 0x004fea0003800000 */
.L_x_8730:
[----:B------:R-:W-:Y:S05]  /*99b0*/  BSYNC B0 ;  /* 0x0000000000007941 */ /* 0x000fea0003800000 */
.L_x_8729:
[----:B------:R-:W-:Y:S05]  /*99c0*/  WARPSYNC.ALL ;  /* 0x0000000000007948 */ /* 0x000fea0003800000 */
[----:B------:R-:W-:Y:S01]  /*99d0*/  LOP3.LUT R20, R0, 0x10000, RZ, 0xfc, !PT ;  /* 0x0001000000147812 */ /* 0x000fe200078efcff */
[----:B------:R-:W-:Y:S01]  /*99e0*/  VIADD R0, R2, 0x26400 ;  /* 0x0002640002007836 */ /* 0x000fe20000000000 */
[----:B------:R-:W-:-:S03]  /*99f0*/  WARPGROUP.ARRIVE ;  /* 0x00000000000079c5 */ /* 0x000fc60000000000 */
[----:B------:R-:W-:-:S03]  /*9a00*/  IMAD R58, R18, 0x1000, R20 ;  /* 0x00001000123a7824 */ /* 0x000fc600078e0214 */
[----:B------:R-:W4:Y:S01]  /*9a10*/  S2R R3, SR_TID.X ;  /* 0x0000000000037919 */ /* 0x000f220000002100 */
        /* <DEDUP_REMOVED lines=15> */
[----:B------:R-:W-:Y:S01]  /*9b10*/  ULDC UR36, c[0x0][0xa80] ;  /* 0x0002a00000247ab9 */ /* 0x000fe20000000800 */
[----:B------:R-:W-:Y:S01]  /*9b20*/  IMAD.MOV.U32 R69, RZ, RZ, 0x40000040 ;  /* 0x40000040ff457424 */ /* 0x000fe200078e00ff */
[----:B------:R-:W-:Y:S01]  /*9b30*/  ULDC UR37, c[0x0][0xa80] ;  /* 0x0002a00000257ab9 */ /* 0x000fe20000000800 */
[----:B------:R-:W-:Y:S01]  /*9b40*/  IMAD.MOV.U32 R67, RZ, RZ, 0x40000040 ;  /* 0x40000040ff437424 */ /* 0x000fe200078e00ff */
[----:B------:R-:W-:Y:S01]  /*9b50*/  BSSY B0, `(.L_x_8732) ;  /* 0x000061f000007945 */ /* 0x000fe20003800000 */
[----:B------:R-:W-:-:S06]  /*9b60*/  IMAD.MOV.U32 R171, RZ, RZ, 0x40000040 ;  /* 0x40000040ffab7424 */ /* 0x000fcc00078e00ff */
        /* <DEDUP_REMOVED lines=9> */
[----:B----4-:R-:W-:-:S05]  /*9c00*/  SHF.R.U32.HI R3, RZ, 0x7, R3 ;  /* 0x00000007ff037819 */ /* 0x010fca0000011603 */
[----:B------:R4:W5:Y:S02]  /*9c10*/  SHFL.IDX PT, R0, R3, RZ, 0x1f ;  /* 0x00001fff03007589 */ /* 0x00096400000e0000 */
[----:B----4-:R-:W-:Y:S01]  /*9c20*/  VIADD R3, R6, 0x800 ;  /* 0x0000080006037836 */ /* 0x010fe20000000000 */
[----:B-----5:R-:W-:-:S04]  /*9c30*/  ISETP.GT.AND P2, PT, R0, 0x7f, PT ;  /* 0x0000007f0000780c */ /* 0x020fc80003f44270 */
[----:B------:R-:W-:Y:S02]  /*9c40*/  SEL R0, RZ, 0x2, !P2 ;  /* 0x00000002ff007807 */ /* 0x000fe40005000000 */
[C---:B0123--:R-:W-:Y:S02]  /*9c50*/  SEL R14, R64.reuse, 0x2, P2 ;  /* 0x00000002400e7807 */ /* 0x04ffe40001000000 */
        /* <DEDUP_REMOVED lines=177> */
[----:B------:R-:W-:-:S02]  /*a770*/  IMAD.MOV.U32 R3, RZ, RZ, 0x28 ;  /* 0x00000028ff037424 */ /* 0x000fc400078e00ff */
        /* <DEDUP_REMOVED lines=14> */
[CC--:B------:R-:W-:Y:S02]  /*a860*/  IADD3 R62, R3.reuse, R57.reuse, R6 ;  /* 0x00000039033e7210 */ /* 0x0c0fe40007ffe006 */
[----:B------:R-:W-:Y:S01]  /*a870*/  IADD3 R60, R3, R57, R58 ;  /* 0x00000039033c7210 */ /* 0x000fe20007ffe03a */
        /* <DEDUP_REMOVED lines=11> */
[----:B------:R-:W-:Y:S01]  /*a930*/  VIADD R63, R58, 0xa00 ;  /* 0x00000a003a3f7836 */ /* 0x000fe20000000000 */
[----:B------:R-:W-:Y:S02]  /*a940*/  R2UR UR6, R60 ;  /* 0x000000003c0672ca */ /* 0x000fe400000e0000 */
[----:B------:R-:W-:Y:S01]  /*a950*/  R2UR UR7, R61 ;  /* 0x000000003d0772ca */ /* 0x000fe200000e0000 */
[----:B------:R-:W-:Y:S02]  /*a960*/  VIADD R61, R6, 0xa00 ;  /* 0x00000a00063d7836 */ /* 0x000fe40000000000 */
[----:B------:R-:W-:-:S02]  /*a970*/  IMAD.IADD R68, R0, 0x1, R63 ;  /* 0x0000000100447824 */ /* 0x000fc400078e023f */
[----:B------:R-:W-:Y:S02]  /*a980*/  IMAD.IADD R66, R0, 0x1, R61 ;  /* 0x0000000100427824 */ /* 0x000fe400078e023d */
[C---:B------:R-:W-:Y:S02]  /*a990*/  IMAD.IADD R62, R64.reuse, 0x1, R63 ;  /* 0x00000001403e7824 */ /* 0x040fe400078e023f */
[----:B------:R-:W-:Y:S01]  /*a9a0*/  IMAD.IADD R60, R64, 0x1, R61 ;  /* 0x00000001403c7824 */ /* 0x000fe200078e023d */
        /* <DEDUP_REMOVED lines=11> */
[----:B------:R-:W-:-:S02]  /*aa60*/  IMAD.MOV.U32 R63, RZ, RZ, 0x40000040 ;  /* 0x40000040ff3f7424 */ /* 0x000fc400078e00ff */
[----:B------:R-:W-:Y:S01]  /*aa70*/  IMAD.MOV.U32 R61, RZ, RZ, 0x40000040 ;  /* 0x40000040ff3d7424 */ /* 0x000fe200078e00ff */
        /* <DEDUP_REMOVED lines=71> */
[----:B------:R-:W-:Y:S01]  /*aef0*/  VIADD R3, R6, 0xe00 ;  /* 0x00000e0006037836 */ /* 0x000fe20000000000 */
[----:B------:R-:W0:Y:S01]  /*af00*/  LDC R57, c[0x0][0x448] ;  /* 0x00011200ff397b82 */ /* 0x000e220000000800 */
[----:B------:R-:W-:-:S02]  /*af10*/  WARPGROUP.DEPBAR.LE gsb0, 0x0 ;  /* 0x00008000000079c5 */ /* 0x000fc40000010000 */
[----:B------:R-:W-:-:S06]  /*af20*/  WARPGROUP.ARRIVE ;  /* 0x00000000000079c5 */ /* 0x000fcc0000000000 */
[----:B------:R-:W-:Y:S01]  /*af30*/  HGMMA.64x64x16.F32 R24, gdesc[UR4], R24, gsb0 ;  /* 0x00e00000041879f0 */ /* 0x000fe20008000818 */
[----:B------:R-:W-:Y:S02]  /*af40*/  R2UR UR4, R62 ;  /* 0x000000003e0472ca */ /* 0x000fe400000e0000 */
[----:B------:R-:W-:Y:S01]  /*af50*/  R2UR UR5, R63 ;  /* 0x000000003f0572ca */ /* 0x000fe200000e0000 */
[----:B------:R-:W-:Y:S01]  /*af60*/  VIADD R63, R58, 0xe00 ;  /* 0x00000e003a3f7836 */ /* 0x000fe20000000000 */
[----:B------:R-:W-:Y:S01]  /*af70*/  R2UR UR6, R60 ;  /* 0x000000003c0672ca */ /* 0x000fe200000e0000 */
[C---:B------:R-:W-:Y:S01]  /*af80*/  IMAD.IADD R60, R0.reuse, 0x1, R3 ;  /* 0x00000001003c7824 */ /* 0x040fe200078e0203 */
[----:B------:R-:W-:Y:S01]  /*af90*/  R2UR UR7, R61 ;  /* 0x000000003d0772ca */ /* 0x000fe200000e0000 */
[----:B------:R-:W-:Y:S02]  /*afa0*/  IMAD.IADD R66, R0, 0x1, R63 ;  /* 0x0000000100427824 */ /* 0x000fe400078e023f */
[----:B------:R-:W-:-:S02]  /*afb0*/  IMAD.MOV.U32 R61, RZ, RZ, 0x40000040 ;  /* 0x40000040ff3d7424 */ /* 0x000fc400078e00ff */
        /* <DEDUP_REMOVED lines=13> */
[----:B------:R-:W-:-:S05]  /*b090*/  IMAD.MOV.U32 R14, RZ, RZ, 0x40 ;  /* 0x00000040ff0e7424 */ /* 0x000fca00078e00ff */
[----:B------:R-:W-:Y:S01]  /*b0a0*/  SEL R0, R14, 0x3e, P2 ;  /* 0x0000003e0e007807 */ /* 0x000fe20001000000 */
[C---:B------:R-:W-:Y:S02]  /*b0b0*/  IMAD R14, R197.reuse, -0x40, R14 ;  /* 0xffffffc0c50e7824 */ /* 0x040fe400078e020e */
[----:B------:R-:W-:Y:S01]  /*b0c0*/  VIADD R197, R197, 0xfffffffe ;  /* 0xfffffffec5c57836 */ /* 0x000fe20000000000 */
[----:B------:R-:W-:Y:S01]  /*b0d0*/  LOP3.LUT R59, R0, 0x6, RZ, 0xc0, !PT ;  /* 0x00000006003b7812 */ /* 0x000fe200078ec0ff */
[----:B------:R-:W-:Y:S01]  /*b0e0*/  IMAD.IADD R0, R216, 0x1, R194 ;  /* 0x00000001d8007824 */ /* 0x000fe200078e02c2 */
        /* <DEDUP_REMOVED lines=8> */
[----:B------:R-:W-:Y:S02]  /*b170*/  IMAD.MOV.U32 R61, RZ, RZ, 0x40000040 ;  /* 0x40000040ff3d7424 */ /* 0x000fe400078e00ff */
[----:B------:R-:W-:-:S05]  /*b180*/  IMAD.MOV.U32 R3, RZ, RZ, 0x1000 ;  /* 0x00001000ff037424 */ /* 0x000fca00078e00ff */
[----:B------:R-:W-:Y:S02]  /*b190*/  SEL R3, R3, 0xf80, P2 ;  /* 0x00000f8003037807 */ /* 0x000fe40001000000 */
[----:B0-----:R-:W-:Y:S02]  /*b1a0*/  ISETP.NE.AND P2, PT, R57, 0x1, PT ;  /* 0x000000013900780c */ /* 0x001fe40003f45270 */
        /* <DEDUP_REMOVED lines=12> */
[----:B------:R-:W0:Y:S02]  /*b270*/  @P2 LDC R3, c[0x0][0x44c] ;  /* 0x00011300ff032b82 */ /* 0x000e240000000800 */
[----:B0-----:R-:W-:Y:S01]  /*b280*/  @P2 IMAD.HI.U32 R3, R0, R3, RZ ;  /* 0x0000000300032227 */ /* 0x001fe200078e00ff */
[----:B------:R-:W-:-:S02]  /*b290*/  WARPGROUP.DEPBAR.LE gsb0, 0x0 ;  /* 0x00008000000079c5 */ /* 0x000fc40000010000 */
[----:B------:R-:W-:-:S06]  /*b2a0*/  WARPGROUP.ARRIVE ;  /* 0x00000000000079c5 */ /* 0x000fcc0000000000 */
[----:B------:R-:W-:Y:S01]  /*b2b0*/  HGMMA.64x64x16.F32 R24, gdesc[UR4], R24, gsb0 ;  /* 0x00e00000041879f0 */ /* 0x000fe20008000818 */
[----:B------:R-:W-:Y:S02]  /*b2c0*/  R2UR UR4, R60 ;  /* 0x000000003c0472ca */ /* 0x000fe400000e0000 */
[----:B------:R-:W-:Y:S02]  /*b2d0*/  R2UR UR5, R61 ;  /* 0x000000003d0572ca */ /* 0x000fe400000e0000 */
[----:B------:R-:W-:Y:S02]  /*b2e0*/  R2UR UR6, R58 ;  /* 0x000000003a0672ca */ /* 0x000fe400000e0000 */
[----:B------:R-:W-:Y:S01]  /*b2f0*/  R2UR UR7, R59 ;  /* 0x000000003b0772ca */ /* 0x000fe200000e0000 */
[----:B------:R-:W0:Y:S02]  /*b300*/  @P2 LDC R58, c[0x0][0x450] ;  /* 0x00011400ff3a2b82 */ /* 0x000e240000000800 */
[----:B0-----:R-:W-:-:S02]  /*b310*/  @P2 SHF.R.U32.HI R0, RZ, R58, R3 ;  /* 0x0000003aff002219 */ /* 0x001fc40000011603 */
[----:B------:R-:W-:Y:S02]  /*b320*/  IADD3 R58, R203, 0x1, R14 ;  /* 0x00000001cb3a7810 */ /* 0x000fe40007ffe00e */
[----:B------:R-:W-:Y:S01]  /*b330*/  IADD3 R14, -R189, R14, R203 ;  /* 0x0000000ebd0e7210 */ /* 0x000fe20007ffe1cb */
[----:B------:R-:W0:Y:S01]  /*b340*/  SHFL.IDX PT, R57, R0, RZ, 0x1c1f ;  /* 0x001c1fff00397589 */ /* 0x000e2200000e0000 */
[----:B------:R-:W-:-:S03]  /*b350*/  IADD3 R3, -R193, R58, -R189 ;  /* 0x0000003ac1037210 */ /* 0x000fc60007ffe9bd */
[----:B------:R-:W1:Y:S01]  /*b360*/  SHFL.IDX PT, R0, R0, 0x1, 0x1c1f ;  /* 0x003c1f0000007f89 */ /* 0x000e6200000e0000 */
[----:B0-----:R-:W-:-:S04]  /*b370*/  VIADDMNMX R57, R57, R3, R14, PT ;  /* 0x0000000339397246 */ /* 0x001fc8000380010e */
[C---:B------:R-:W-:Y:S02]  /*b380*/  ISETP.GT.AND P3, PT, R57.reuse, RZ, PT ;  /* 0x000000ff3900720c */ /* 0x040fe40003f64270 */
[C---:B------:R-:W-:Y:S02]  /*b390*/  ISETP.GT.AND P4, PT, R57.reuse, 0x1, PT ;  /* 0x000000013900780c */ /* 0x040fe40003f84270 */
[----:B------:R-:W-:Y:S02]  /*b3a0*/  ISETP.GT.AND P5, PT, R57, 0x8, PT ;  /* 0x000000083900780c */ /* 0x000fe40003fa4270 */
[----:B-1----:R-:W-:Y:S01]  /*b3b0*/  VIADDMNMX R14, R0, R3, R14, PT ;  /* 0x00000003000e7246 */ /* 0x002fe2000380010e */
[----:B------:R-:W-:Y:S02]  /*b3c0*/  WARPGROUP.DEPBAR.LE gsb0, 0x0 ;  /* 0x00008000000079c5 */ /* 0x000fe40000010000 */
[----:B------:R-:W-:-:S06]  /*b3d0*/  WARPGROUP.ARRIVE ;  /* 0x00000000000079c5 */ /* 0x000fcc0000000000 */
[----:B------:R-:W-:Y:S01]  /*b3e0*/  HGMMA.64x64x16.F32 R24, gdesc[UR4], R24, gsb0 ;  /* 0x00e00000041879f0 */ /* 0x000fe20008000818 */
[----:B------:R-:W-:Y:S01]  /*b3f0*/  ULDC UR4, c[0x0][0xa80] ;  /* 0x0002a00000047ab9 */ /* 0x000fe20000000800 */
[----:B------:R-:W-:Y:S01]  /*b400*/  R2UR UR7, R171 ;  /* 0x00000000ab0772ca */ /* 0x000fe200000e0000 */
        /* <DEDUP_REMOVED lines=44> */
[----:B------:R-:W-:Y:S02]  /*b6d0*/  ISETP.GT.AND P3, PT, R14, RZ, PT ;  /* 0x000000ff0e00720c */ /* 0x000fe40003f64270 */
        /* <DEDUP_REMOVED lines=10> */
[----:B------:R-:W-:Y:S02]  /*b780*/  FMNMX.FTZ R3, R30, R3, !PT ;  /* 0x000000031e037209 */ /* 0x000fe40007810000 */
[----:B------:R-:W-:Y:S02]  /*b790*/  FSEL R34, R34, -INF , P4 ;  /* 0xff80000022227808 */ /* 0x000fe40002000000 */
[C---:B------:R-:W-:Y:S02]  /*b7a0*/  ISETP.GT.AND P4, PT, R14.reuse, 0x18, PT ;  /* 0x000000180e00780c */ /* 0x040fe40003f84270 */
[----:B------:R-:W-:Y:S02]  /*b7b0*/  ISETP.GT.AND P5, PT, R14, 0x21, PT ;  /* 0x000000210e00780c */ /* 0x000fe40003fa4270 */
[----:B------:R-:W-:-:S02]  /*b7c0*/  FSEL R38, R38, -INF , P4 ;  /* 0xff80000026267808 */ /* 0x000fc40002000000 */
[C---:B------:R-:W-:Y:S02]  /*b7d0*/  ISETP.GT.AND P4, PT, R14.reuse, 0x20, PT ;  /* 0x000000200e00780c */ /* 0x040fe40003f84270 */
[----:B0-----:R-:W-:Y:S02]  /*b7e0*/  FMNMX.FTZ R29, R59, R72, !PT ;  /* 0x000000483b1d7209 */ /* 0x001fe40007810000 */
[----:B------:R-:W-:Y:S02]  /*b7f0*/  FSEL R72, R31, -INF , P3 ;  /* 0xff8000001f487808 */ /* 0x000fe40001800000 */
[----:B------:R-:W-:Y:S01]  /*b800*/  ISETP.GT.AND P3, PT, R14, 0x11, PT ;  /* 0x000000110e00780c */ /* 0x000fe20003f64270 */
[----:B------:R-:W0:Y:S01]  /*b810*/  SHFL.BFLY PT, R76, R29, 0x1, 0x1f ;  /* 0x0c201f001d4c7f89 */ /* 0x000e2200000e0000 */
[----:B------:R-:W-:Y:S02]  /*b820*/  FMNMX.FTZ R3, R72, R3, !PT ;  /* 0x0000000348037209 */ /* 0x000fe40007810000 */
[----:B------:R-:W-:-:S02]  /*b830*/  FSEL R74, R35, -INF , P3 ;  /* 0xff800000234a7808 */ /* 0x000fc40001800000 */
[----:B------:R-:W-:Y:S02]  /*b840*/  FMNMX.FTZ R3, R34, R3, !PT ;  /* 0x0000000322037209 */ /* 0x000fe40007810000 */
[----:B------:R-:W-:Y:S02]  /*b850*/  ISETP.GT.AND P3, PT, R14, 0x19, PT ;  /* 0x000000190e00780c */ /* 0x000fe40003f64270 */
[----:B------:R-:W-:Y:S02]  /*b860*/  FMNMX.FTZ R3, R74, R3, !PT ;  /* 0x000000034a037209 */ /* 0x000fe40007810000 */
[----:B------:R-:W-:Y:S02]  /*b870*/  FSEL R42, R42, -INF , P4 ;  /* 0xff8000002a2a7808 */ /* 0x000fe40002000000 */
[----:B------:R-:W-:Y:S02]  /*b880*/  ISETP.GT.AND P4, PT, R14, 0x28, PT ;  /* 0x000000280e00780c */ /* 0x000fe40003f84270 */
[----:B------:R-:W-:-:S02]  /*b890*/  FSEL R78, R43, -INF , P5 ;  /* 0xff8000002b4e7808 */ /* 0x000fc40002800000 */
[----:B------:R-:W-:Y:S02]  /*b8a0*/  FSEL R46, R46, -INF , P4 ;  /* 0xff8000002e2e7808 */ /* 0x000fe40002000000 */
[----:B------:R-:W-:-:S04]  /*b8b0*/  ISETP.GT.AND P4, PT, R14, 0x30, PT ;  /* 0x000000300e00780c */ /* 0x000fc80003f84270 */
[----:B------:R-:W-:Y:S02]  /*b8c0*/  FSEL R50, R50, -INF , P4 ;  /* 0xff80000032327808 */ /* 0x000fe40002000000 */
[----:B0-----:R-:W-:Y:S02]  /*b8d0*/  FMNMX.FTZ R0, R29, R76, !PT ;  /* 0x0000004c1d007209 */ /* 0x001fe40007810000 */
[----:B------:R-:W-:Y:S02]  /*b8e0*/  FSEL R76, R39, -INF , P3 ;  /* 0xff800000274c7808 */ /* 0x000fe40001800000 */
[----:B------:R-:W-:Y:S01]  /*b8f0*/  FMNMX.FTZ R29, R38, R3, !PT ;  /* 0x00000003261d7209 */ /* 0x000fe20007810000 */
[----:B------:R-:W-:Y:S01]  /*b900*/  IMAD.U32 R3, RZ, RZ, UR4 ;  /* 0x00000004ff037e24 */ /* 0x000fe2000f8e00ff */
[----:B------:R-:W-:Y:S02]  /*b910*/  ISETP.GT.AND P3, PT, R14, 0x29, PT ;  /* 0x000000290e00780c */ /* 0x000fe40003f64270 */
[----:B------:R-:W-:Y:S01]  /*b920*/  FMNMX.FTZ R29, R76, R29, !PT ;  /* 0x0000001d4c1d7209 */ /* 0x000fe20007810000 */
[----:B------:R-:W-:Y:S01]  /*b930*/  FMUL.FTZ R31, R0, R3 ;  /* 0x00000003001f7220 */ /* 0x000fe20000410000 */
[----:B------:R-:W-:-:S02]  /*b940*/  FSEL R80, R47, -INF , P3 ;  /* 0xff8000002f507808 */ /* 0x000fc40001800000 */
[----:B------:R-:W-:Y:S02]  /*b950*/  FMNMX.FTZ R29, R42, R29, !PT ;  /* 0x0000001d2a1d7209 */ /* 0x000fe40007810000 */
[----:B------:R-:W-:Y:S02]  /*b960*/  ISETP.GT.AND P3, PT, R14, 0x31, PT ;  /* 0x000000310e00780c */ /* 0x000fe40003f64270 */
        /* <DEDUP_REMOVED lines=32> */
[----:B------:R-:W-:-:S03]  /*bb70*/  FFMA.FTZ R173, R70, R3, -R31 ;  /* 0x0000000346ad7223 */ /* 0x000fc6000001081f */
[----:B------:R-:W-:Y:S01]  /*bb80*/  MUFU.EX2 R28, R28 ;  /* 0x0000001c001c7308 */ /* 0x000fe20000000800 */
[----:B0-----:R-:W-:-:S05]  /*bb90*/  FMNMX.FTZ R14, R29, R14, !PT ;  /* 0x0000000e1d0e7209 */ /* 0x001fca0007810000 */
[----:B-1----:R-:W0:Y:S02]  /*bba0*/  SHFL.BFLY PT, R25, R14, 0x1, 0x1f ;  /* 0x0c201f000e197f89 */ /* 0x002e2400000e0000 */
[----:B------:R-:W1:Y:S08]  /*bbb0*/  MUFU.EX2 R35, R58 ;  /* 0x0000003a00237308 */ /* 0x000e700000000800 */
[----:B------:R-:W-:Y:S08]  /*bbc0*/  MUFU.EX2 R32, R32 ;  /* 0x0000002000207308 */ /* 0x000ff00000000800 */
[----:B------:R-:W2:Y:S01]  /*bbd0*/  MUFU.EX2 R37, R60 ;  /* 0x0000003c00257308 */ /* 0x000ea20000000800 */
[----:B-1----:R-:W-:-:S02]  /*bbe0*/  F2FP.F16.F32.PACK_AB R154, R35, R28 ;  /* 0x0000001c239a723e */ /* 0x002fc400000000ff */
[----:B0-----:R-:W-:-:S05]  /*bbf0*/  FMNMX.FTZ R168, R14, R25, !PT ;  /* 0x000000190ea87209 */ /* 0x001fca0007810000 */
[----:B------:R-:W-:Y:S01]  /*bc00*/  MUFU.EX2 R36, R36 ;  /* 0x0000002400247308 */ /* 0x000fe20000000800 */
[C---:B------:R-:W-:Y:S01]  /*bc10*/  FSETP.NEU.FTZ.AND P3, PT, R168.reuse, -INF , PT ;  /* 0xff800000a800780b */ /* 0x040fe20003f7d000 */
[----:B------:R-:W-:-:S06]  /*bc20*/  FMUL.FTZ R14, R168, R3 ;  /* 0x00000003a80e7220 */ /* 0x000fcc0000410000 */
[----:B------:R-:W-:Y:S01]  /*bc30*/  MUFU.EX2 R39, R62 ;  /* 0x0000003e00277308 */ /* 0x000fe20000000800 */
[----:B------:R-:W-:Y:S01]  /*bc40*/  FSEL R25, R14, RZ, P3 ;  /* 0x000000ff0e197208 */ /* 0x000fe20001800000 */
[----:B------:R-:W-:Y:S01]  /*bc50*/  @!P1 VIADD R14, R21, 0x38840 ;  /* 0x00038840150e9836 */ /* 0x000fe20000000000 */
[----:B--2---:R-:W-:Y:S01]  /*bc60*/  F2FP.F16.F32.PACK_AB R156, R37, R32 ;  /* 0x00000020259c723e */ /* 0x004fe200000000ff */
[----:B------:R-:W-:Y:S02]  /*bc70*/  @!P1 VIADD R21, R21, 0x38860 ;  /* 0x0003886015159836 */ /* 0x000fe40000000000 */
        /* <DEDUP_REMOVED lines=17> */
[----:B------:R-:W-:Y:S01]  /*bd90*/  FFMA.FTZ R196, R84, R3, -R25 ;  /* 0x0000000354c47223 */ /* 0x000fe20000010819 */
[----:B------:R-:W-:Y:S01]  /*bda0*/  FADD.FTZ R25, R152, R33 ;  /* 0x0000002198197221 */ /* 0x000fe20000010000 */
[----:B------:R-:W-:-:S02]  /*bdb0*/  @!P1 PRMT R24, RZ, 0x654, R14 ;  /* 0x00000654ff189816 */ /* 0x000fc4000000000e */
[----:B------:R-:W-:Y:S01]  /*bdc0*/  LOP3.LUT R14, R56, 0x2000000, RZ, 0xfc, !PT ;  /* 0x02000000380e7812 */ /* 0x000fe200078efcff */
[----:B------:R-:W1:Y:S01]  /*bdd0*/  MUFU.EX2 R30, R30 ;  /* 0x0000001e001e7308 */ /* 0x000e620000000800 */
[----:B------:R-:W-:Y:S01]  /*bde0*/  FADD.FTZ R42, R28, R25 ;  /* 0x000000191c2a7221 */ /* 0x000fe20000010000 */
[----:B------:R-:W-:Y:S01]  /*bdf0*/  IMAD.MOV.U32 R25, RZ, RZ, 0x40000040 ;  /* 0x40000040ff197424 */ /* 0x000fe200078e00ff */
[----:B------:R2:W-:Y:S01]  /*be00*/  @!P1 SYNCS.ARRIVE.TRANS64.RED.A1T0 RZ, [R24+URZ], RZ ;  /* 0x000000ff18ff99a7 */ /* 0x0005e2000810043f */
[----:B------:R-:W-:Y:S01]  /*be10*/  IMAD R170, R18, 0x1000, R14 ;  /* 0x0000100012aa7824 */ /* 0x000fe200078e020e */
[----:B------:R-:W-:Y:S02]  /*be20*/  F2FP.F16.F32.PACK_AB R152, R33, R152 ;  /* 0x000000982198723e */ /* 0x000fe400000000ff */
[----:B------:R-:W-:Y:S01]  /*be30*/  R2UR UR11, R25 ;  /* 0x00000000190b72ca */ /* 0x000fe200000e0000 */
[----:B------:R-:W3:Y:S01]  /*be40*/  MUFU.EX2 R155, R72 ;  /* 0x00000048009b7308 */ /* 0x000ee20000000800 */
[----:B0-----:R-:W-:Y:S01]  /*be50*/  FADD.FTZ R29, R26, R27 ;  /* 0x0000001b1a1d7221 */ /* 0x001fe20000010000 */
[----:B------:R-:W-:Y:S01]  /*be60*/  F2FP.F16.F32.PACK_AB R153, R27, R26 ;  /* 0x0000001a1b99723e */ /* 0x000fe200000000ff */
[----:B--2---:R-:W-:Y:S01]  /*be70*/  VIADD R24, R170, 0x80 ;  /* 0x00000080aa187836 */ /* 0x004fe20000000000 */
[----:B------:R-:W-:-:S02]  /*be80*/  F2FP.F16.F32.PACK_AB R158, R39, R36 ;  /* 0x00000024279e723e */ /* 0x000fc400000000ff */
[----:B------:R-:W-:Y:S02]  /*be90*/  R2UR UR6, R170 ;  /* 0x00000000aa0672ca */ /* 0x000fe400000e0000 */
[----:B------:R-:W0:Y:S01]  /*bea0*/  MUFU.EX2 R34, R34 ;  /* 0x0000002200227308 */ /* 0x000e220000000800 */
[----:B-1----:R-:W-:Y:S01]  /*beb0*/  FADD.FTZ R44, R30, R29 ;  /* 0x0000001d1e2c7221 */ /* 0x002fe20000010000 */
[----:B------:R-:W-:Y:S01]  /*bec0*/  FADD.FTZ R29, R35, R42 ;  /* 0x0000002a231d7221 */ /* 0x000fe20000010000 */
[----:B------:R-:W-:Y:S02]  /*bed0*/  R2UR UR10, R24 ;  /* 0x00000000180a72ca */ /* 0x000fe400000e0000 */
[----:B------:R-:W-:Y:S01]  /*bee0*/  @!P1 PRMT R21, RZ, 0x654, R21 ;  /* 0x00000654ff159816 */ /* 0x000fe20000000015 */
[----:B------:R-:W-:Y:S02]  /*bef0*/  FADD.FTZ R24, R32, R29 ;  /* 0x0000001d20187221 */ /* 0x000fe40000010000 */
[----:B------:R-:W1:Y:S01]  /*bf00*/  MUFU.EX2 R157, R74 ;  /* 0x0000004a009d7308 */ /* 0x000e620000000800 */
[C---:B---3--:R-:W-:Y:S01]  /*bf10*/  FADD.FTZ R25, R155.reuse, R44 ;  /* 0x0000002c9b197221 */ /* 0x048fe20000010000 */
[----:B------:R-:W-:Y:S01]  /*bf20*/  F2FP.F16.F32.PACK_AB R155, R155, R30 ;  /* 0x0000001e9b9b723e */ /* 0x000fe200000000ff */
[----:B------:R-:W-:Y:S06]  /*bf30*/  BAR.SYNC.DEFER_BLOCKING 0xf, 0x100 ;  /* 0x03c4000000007b1d */ /* 0x000fec0000010000 */
[----:B------:R-:W2:Y:S01]  /*bf40*/  MUFU.EX2 R38, R38 ;  /* 0x0000002600267308 */ /* 0x000ea20000000800 */
[----:B0-----:R-:W-:Y:S01]  /*bf50*/  FADD.FTZ R28, R34, R25 ;  /* 0x00000019221c7221 */ /* 0x001fe20000010000 */
[----:B------:R-:W-:-:S04]  /*bf60*/  FADD.FTZ R25, R37, R24 ;  /* 0x0000001825197221 */ /* 0x000fc80000010000 */
[----:B------:R-:W-:Y:S02]  /*bf70*/  FADD.FTZ R24, R36, R25 ;  /* 0x0000001924187221 */ /* 0x000fe40000010000 */
[----:B------:R-:W0:Y:S01]  /*bf80*/  MUFU.EX2 R159, R76 ;  /* 0x0000004c009f7308 */ /* 0x000e220000000800 */
[C---:B-1----:R-:W-:Y:S01]  /*bf90*/  FADD.FTZ R27, R157.reuse, R28 ;  /* 0x0000001c9d1b7221 */ /* 0x042fe20000010000 */
[----:B------:R-:W-:Y:S01]  /*bfa0*/  F2FP.F16.F32.PACK_AB R157, R157, R34 ;  /* 0x000000229d9d723e */ /* 0x000fe200000000ff */
[----:B------:R-:W-:-:S05]  /*bfb0*/  FADD.FTZ R199, R39, R24 ;  /* 0x0000001827c77221 */ /* 0x000fca0000010000 */
[----:B------:R-:W1:Y:S01]  /*bfc0*/  MUFU.EX2 R40, R40 ;  /* 0x0000002800287308 */ /* 0x000e620000000800 */
[----:B--2---:R-:W-:Y:S01]  /*bfd0*/  FADD.FTZ R26, R38, R27 ;  /* 0x0000001b261a7221 */ /* 0x004fe20000010000 */
[----:B------:R2:W-:Y:S06]  /*bfe0*/  STSM.16.M88.4 [R210+0x36400], R152 ;  /* 0x03640098d2007844 */ /* 0x0005ec0000000200 */
[----:B------:R-:W3:Y:S01]  /*bff0*/  MUFU.EX2 R181, R181 ;  /* 0x000000b500b57308 */ /* 0x000ee20000000800 */
[C---:B0-----:R-:W-:Y:S01]  /*c000*/  FADD.FTZ R171, R159.reuse, R26 ;  /* 0x0000001a9fab7221 */ /* 0x041fe20000010000 */
[----:B------:R-:W-:-:S05]  /*c010*/  F2FP.F16.F32.PACK_AB R159, R159, R38 ;  /* 0x000000269f9f723e */ /* 0x000fca00000000ff */
[----:B------:R0:W-:Y:S01]  /*c020*/  STSM.16.M88.4 [R214], R156 ;  /* 0x0000009cd6007844 */ /* 0x0001e20000000200 */
[----:B------:R-:W-:Y:S01]  /*c030*/  MUFU.EX2 R182, R182 ;  /* 0x000000b600b67308 */ /* 0x000fe20000000800 */
[----:B-1----:R-:W-:-:S07]  /*c040*/  FADD.FTZ R199, R40, R199 ;  /* 0x000000c728c77221 */ /* 0x002fce0000010000 */
[----:B------:R-:W1:Y:S01]  /*c050*/  MUFU.EX2 R176, R176 ;  /* 0x000000b000b07308 */ /* 0x000e620000000800 */
[C---:B---3--:R-:W-:Y:S01]  /*c060*/  F2FP.F16.F32.PACK_AB R160, R181.reuse, R40 ;  /* 0x00000028b5a0723e */ /* 0x048fe200000000ff */
[----:B------:R-:W-:-:S06]  /*c070*/  FADD.FTZ R199, R181, R199 ;  /* 0x000000c7b5c77221 */ /* 0x000fcc0000010000 */
[----:B------:R-:W3:Y:S08]  /*c080*/  MUFU.EX2 R183, R183 ;  /* 0x000000b700b77308 */ /* 0x000ef00000000800 */
[----:B------:R-:W4:Y:S01]  /*c090*/  MUFU.EX2 R198, R198 ;  /* 0x000000c600c67308 */ /* 0x000f220000000800 */
[----:B-1----:R-:W-:Y:S01]  /*c0a0*/  F2FP.F16.F32.PACK_AB R162, R176, R182 ;  /* 0x000000b6b0a2723e */ /* 0x002fe200000000ff */
[----:B------:R-:W-:-:S04]  /*c0b0*/  FADD.FTZ R182, R182, R199 ;  /* 0x000000c7b6b67221 */ /* 0x000fc80000010000 */
[----:B------:R-:W-:Y:S02]  /*c0c0*/  FADD.FTZ R182, R176, R182 ;  /* 0x000000b6b0b67221 */ /* 0x000fe40000010000 */
[----:B------:R-:W1:Y:S01]  /*c0d0*/  MUFU.EX2 R178, R178 ;  /* 0x000000b200b27308 */ /* 0x000e620000000800 */
[----:B---3--:R-:W-:-:S07]  /*c0e0*/  FADD.FTZ R171, R183, R171 ;  /* 0x000000abb7ab7221 */ /* 0x008fce0000010000 */
[----:B------:R-:W3:Y:S01]  /*c0f0*/  MUFU.EX2 R179, R179 ;  /* 0x000000b300b37308 */ /* 0x000ee20000000800 */
[C---:B----4-:R-:W-:Y:S01]  /*c100*/  F2FP.F16.F32.PACK_AB R161, R198.reuse, R183 ;  /* 0x000000b7c6a1723e */ /* 0x050fe200000000ff */
[----:B------:R-:W-:Y:S02]  /*c110*/  FADD.FTZ R198, R198, R171 ;  /* 0x000000abc6c67221 */ /* 0x000fe40000010000 */
[----:B------:R-:W4:Y:S04]  /*c120*/  @P2 LDC R171, c[0x0][0x44c] ;  /* 0x00011300ffab2b82 */ /* 0x000f280000000800 */
[----:B------:R-:W5:Y:S01]  /*c130*/  MUFU.EX2 R177, R177 ;  /* 0x000000b100b17308 */ /* 0x000f620000000800 */
[----:B-1----:R-:W-:-:S07]  /*c140*/  FADD.FTZ R198, R178, R198 ;  /* 0x000000c6b2c67221 */ /* 0x002fce0000010000 */
[----:B------:R-:W1:Y:S01]  /*c150*/  MUFU.EX2 R169, R169 ;  /* 0x000000a900a97308 */ /* 0x000e620000000800 */
[C---:B---3--:R-:W-:Y:S01]  /*c160*/  F2FP.F16.F32.PACK_AB R163, R179.reuse, R178 ;  /* 0x000000b2b3a3723e */ /* 0x048fe200000000ff */
[----:B------:R-:W-:-:S04]  /*c170*/  FADD.FTZ R179, R179, R198 ;  /* 0x000000c6b3b37221 */ /* 0x000fc80000010000 */
[----:B------:R0:W-:Y:S02]  /*c180*/  STSM.16.M88.4 [R211], R160 ;  /* 0x000000a0d3007844 */ /* 0x0001e40000000200 */
[----:B------:R-:W-:Y:S01]  /*c190*/  MUFU.EX2 R172, R172 ;  /* 0x000000ac00ac7308 */ /* 0x000fe20000000800 */
[----:B-----5:R-:W-:-:S07]  /*c1a0*/  FADD.FTZ R182, R177, R182 ;  /* 0x000000b6b1b67221 */ /* 0x020fce0000010000 */
[----:B------:R-:W3:Y:S01]  /*c1b0*/  MUFU.EX2 R173, R173 ;  /* 0x000000ad00ad7308 */ /* 0x000ee20000000800 */
[C---:B-1----:R-:W-:Y:S01]  /*c1c0*/  F2FP.F16.F32.PACK_AB R164, R169.reuse, R177 ;  /* 0x000000b1a9a4723e */ /* 0x042fe200000000ff */
[----:B------:R-:W-:-:S06]  /*c1d0*/  FADD.FTZ R169, R169, R182 ;  /* 0x000000b6a9a97221 */ /* 0x000fcc0000010000 */
[----:B------:R-:W1:Y:S08]  /*c1e0*/  MUFU.EX2 R180, R180 ;  /* 0x000000b400b47308 */ /* 0x000e700000000800 */
[----:B------:R-:W5:Y:S01]  /*c1f0*/  MUFU.EX2 R174, R174 ;  /* 0x000000ae00ae7308 */ /* 0x000f620000000800 */
[----:B---3--:R-:W-:Y:S01]  /*c200*/  F2FP.F16.F32.PACK_AB R166, R173, R172 ;  /* 0x000000acada6723e */ /* 0x008fe200000000ff */
[----:B------:R-:W-:-:S06]  /*c210*/  FADD.FTZ R172, R172, R169 ;  /* 0x000000a9acac7221 */ /* 0x000fcc0000010000 */
[----:B------:R-:W-:Y:S01]  /*c220*/  MUFU.EX2 R175, R175 ;  /* 0x000000af00af7308 */ /* 0x000fe20000000800 */
[----:B-1----:R-:W-:-:S07]  /*c230*/  FADD.FTZ R179, R180, R179 ;  /* 0x000000b3b4b37221 */ /* 0x002fce0000010000 */
[----:B------:R-:W1:Y:S01]  /*c240*/  MUFU.EX2 R196, R196 ;  /* 0x000000c400c47308 */ /* 0x000e620000000800 */
[C---:B-----5:R-:W-:Y:S01]  /*c250*/  F2FP.F16.F32.PACK_AB R165, R174.reuse, R180 ;  /* 0x000000b4aea5723e */ /* 0x060fe200000000ff */
        /* <DEDUP_REMOVED lines=8> */
[----:B------:R-:W-:Y:S01]  /*c2e0*/  WARPGROUP.ARRIVE ;  /* 0x00000000000079c5 */ /* 0x000fe20000000000 */
[----:B--2---:R-:W1:Y:S01]  /*c2f0*/  @P2 LDC R152, c[0x0][0x450] ;  /* 0x00011400ff982b82 */ /* 0x004e620000000800 */
[----:B----4-:R-:W-:-:S15]  /*c300*/  @P2 IMAD.HI.U32 R153, R194, R171, RZ ;  /* 0x000000abc2992227 */ /* 0x010fde00078e00ff */
[----:B------:R-:W-:-:S06]  /*c310*/  NOP ;  /* 0x0000000000007918 */ /* 0x000fcc0000000000 */
[----:B------:R-:W-:Y:S01]  /*c320*/  HGMMA.64x256x16.F32 R24, R156, gdesc[UR8].tnspB, R24, gsb0 ;  /* 0x43e000089c187df0 */ /* 0x000fe20008000818 */
[----:B------:R-:W-:Y:S02]  /*c330*/  IMAD.MOV.U32 R154, RZ, RZ, R194 ;  /* 0x000000ffff9a7224 */ /* 0x000fe400078e00c2 */
[----:B------:R-:W-:Y:S01]  /*c340*/  IMAD.MOV.U32 R171, RZ, RZ, 0x40000040 ;  /* 0x40000040ffab7424 */ /* 0x000fe200078e00ff */
[----:B-1----:R-:W-:Y:S01]  /*c350*/  @P2 SHF.R.U32.HI R154, RZ, R152, R153 ;  /* 0x00000098ff9a2219 */ /* 0x002fe20000011699 */
[C---:B------:R-:W-:Y:S02]  /*c360*/  VIADD R152, R170.reuse, 0x100 ;  /* 0x00000100aa987836 */ /* 0x040fe40000000000 */
[----:B------:R-:W-:Y:S02]  /*c370*/  IMAD.MOV.U32 R153, RZ, RZ, 0x40000040 ;  /* 0x40000040ff997424 */ /* 0x000fe400078e00ff */
[----:B------:R-:W-:Y:S01]  /*c380*/  VIADD R170, R170, 0x180 ;  /* 0x00000180aaaa7836 */ /* 0x000fe20000000000 */
[----:B------:R-:W-:-:S02]  /*c390*/  R2UR UR6, R152 ;  /* 0x00000000980672ca */ /* 0x000fc400000e0000 */
[----:B------:R-:W-:Y:S02]  /*c3a0*/  R2UR UR7, R153 ;  /* 0x00000000990772ca */ /* 0x000fe400000e0000 */
[----:B------:R-:W-:-:S04]  /*c3b0*/  IADD3 R152, R154, R203, -R193 ;  /* 0x000000cb9a987210 */ /* 0x000fc80007ffe8c1 */
[----:B------:R-:W-:-:S04]  /*c3c0*/  SHF.R.S32.HI R153, RZ, 0x1f, R152 ;  /* 0x0000001fff997819 */ /* 0x000fc80000011498 */
[----:B------:R-:W-:-:S04]  /*c3d0*/  LEA.HI R153, R153, R152, RZ, 0x6 ;  /* 0x0000009899997211 */ /* 0x000fc800078f30ff */
[----:B------:R-:W-:-:S04]  /*c3e0*/  SHF.R.S32.HI R153, RZ, 0x6, R153 ;  /* 0x00000006ff997819 */ /* 0x000fc80000011499 */
[----:B------:R-:W-:-:S04]  /*c3f0*/  VIMNMX R212, RZ, R153, !PT ;  /* 0x00000099ffd47248 */ /* 0x000fc80007fe0100 */
[----:B------:R-:W-:Y:S01]  /*c400*/  ISETP.GE.AND P3, PT, R197, R212, PT ;  /* 0x000000d4c500720c */ /* 0x000fe20003f66270 */
[----:B------:R-:W-:Y:S02]  /*c410*/  WARPGROUP.DEPBAR.LE gsb0, 0x0 ;  /* 0x00008000000079c5 */ /* 0x000fe40000010000 */
[----:B------:R-:W-:-:S06]  /*c420*/  WARPGROUP.ARRIVE ;  /* 0x00000000000079c5 */ /* 0x000fcc0000000000 */
        /* <DEDUP_REMOVED lines=19> */
[----:B------:R-:W-:Y:S01]  /*c560*/  BSSY B1, `(.L_x_8733) ;  /* 0x000037d000017945 */ /* 0x000fe20003800000 */
[----:B------:R-:W-:Y:S02]  /*c570*/  IMAD.MOV.U32 R201, RZ, RZ, R168 ;  /* 0x000000ffffc97224 */ /* 0x000fe400078e00a8 */
[----:B------:R-:W-:Y:S02]  /*c580*/  IMAD.MOV.U32 R199, RZ, RZ, R0 ;  /* 0x000000ffffc77224 */ /* 0x000fe400078e0000 */
[----:B------:R-:W-:Y:S02]  /*c590*/  IMAD.MOV.U32 R198, RZ, RZ, R197 ;  /* 0x000000ffffc67224 */ /* 0x000fe400078e00c5 */
[----:B------:R-:W-:-:S07]  /*c5a0*/  IMAD.MOV.U32 R200, RZ, RZ, R18 ;  /* 0x000000ffffc87224 */ /* 0x000fce00078e0012 */
.L_x_8744:
[----:B------:R-:W-:-:S05]  /*c5b0*/  VIADD R18, R200, 0x1 ;  /* 0x00000001c8127836 */ /* 0x000fca0000000000 */
[----:B------:R-:W-:-:S04]  /*c5c0*/  ISETP.NE.AND P3, PT, R18, 0x2, PT ;  /* 0x000000021200780c */ /* 0x000fc80003f65270 */
[----:B------:R-:W-:Y:S02]  /*c5d0*/  SEL R0, RZ, 0x1, P3 ;  /* 0x00000001ff007807 */ /* 0x000fe40001800000 */
[----:B------:R-:W-:Y:S02]  /*c5e0*/  SEL R18, R18, RZ, P3 ;  /* 0x000000ff12127207 */ /* 0x000fe40001800000 */
[----:B------:R-:W-:Y:S01]  /*c5f0*/  LOP3.LUT R19, R19, R0, RZ, 0x3c, !PT ;  /* 0x0000000013137212 */ /* 0x000fe200078e3cff */
[----:B------:R-:W-:Y:S06]  /*c600*/  @!P0 BRA `(.L_x_8734) ;  /* 0x0000000000048947 */ /* 0x000fec0003800000 */
[----:B------:R-:W-:Y:S01]  /*c610*/  BPT.TRAP 0x1 ;  /* 0x000000040000795c */ /* 0x000fe20000300000 */
.L_x_8734:
[----:B------:R-:W-:Y:S01]  /*c620*/  IMAD R197, R18, 0x8, R2 ;  /* 0x0000000812c57824 */ /* 0x000fe200078e0202 */
[----:B------:R-:W-:-:S04]  /*c630*/  SHF.L.U32 R0, R19, 0x1f, RZ ;  /* 0x0000001f13007819 */ /* 0x000fc800000006ff */
[----:B------:R0:W1:Y:S01]  /*c640*/  SYNCS.PHASECHK.TRANS64.TRYWAIT P3, [R197+URZ+0x38830], R0 ;  /* 0x03883000c50075a7 */ /* 0x000062000806017f */
[----:B------:R-:W-:Y:S05]  /*c650*/  @!P0 BRA `(.L_x_8735) ;  /* 0x0000000000048947 */ /* 0x000fea0003800000 */
[----:B------:R-:W-:Y:S01]  /*c660*/  BPT.TRAP 0x1 ;  /* 0x000000040000795c */ /* 0x000fe20000300000 */
.L_x_8735:
[----:B------:R-:W-:Y:S01]  /*c670*/  BSSY B2, `(.L_x_8736) ;  /* 0x0000006000027945 */ /* 0x000fe20003800000 */
[----:B------:R-:W-:Y:S02]  /*c680*/  IMAD R156, R18, 0x200, R15 ;  /* 0x00000200129c7824 */ /* 0x000fe400078e020f */
[----:B------:R-:W-:Y:S01]  /*c690*/  IMAD.MOV.U32 R157, RZ, RZ, 0x40000040 ;  /* 0x40000040ff9d7424 */ /* 0x000fe200078e00ff */
[----:B-1----:R-:W-:Y:S06]  /*c6a0*/  @P3 BRA `(.L_x_8737) ;  /* 0x0000000000083947 */ /* 0x002fec0003800000 */
[----:B------:R-:W1:Y:S02]  /*c6b0*/  SYNCS.PHASECHK.TRANS64.TRYWAIT P3, [R197+URZ+0x38830], R0 ;  /* 0x03883000c50075a7 */ /* 0x000e64000806017f */
[----:B-1----:R-:W-:Y:S05]  /*c6c0*/  @!P3 BRA `(.L_x_8738) ;  /* 0x0000014c0074b947 */ /* 0x002fea0003800000 */
.L_x_8737:
[----:B------:R-:W-:Y:S05]  /*c6d0*/  BSYNC B2 ;  /* 0x0000000000027941 */ /* 0x000fea0003800000 */
.L_x_8736:
        /* <DEDUP_REMOVED lines=36> */
.L_x_8739:
[----:B------:R2:W3:Y:S01]  /*c920*/  SYNCS.PHASECHK.TRANS64.TRYWAIT P3, [R197+URZ+0x38850], R0 ;  /* 0x03885000c50075a7 */ /* 0x0004e2000806017f */
[----:B------:R-:W-:Y:S05]  /*c930*/  @!P0 BRA `(.L_x_8740) ;  /* 0x0000000000048947 */ /* 0x000fea0003800000 */
[----:B------:R-:W-:Y:S01]  /*c940*/  BPT.TRAP 0x1 ;  /* 0x000000040000795c */ /* 0x000fe20000300000 */
.L_x_8740:
[----:B------:R-:W-:Y:S04]  /*c950*/  BSSY B2, `(.L_x_8741) ;  /* 0x0000004000027945 */ /* 0x000fe80003800000 */
[----:B---3--:R-:W-:Y:S05]  /*c960*/  @P3 BRA `(.L_x_8742) ;  /* 0x0000000000083947 */ /* 0x008fea0003800000 */
[----:B------:R-:W3:Y:S02]  /*c970*/  SYNCS.PHASECHK.TRANS64.TRYWAIT P3, [R197+URZ+0x38850], R0 ;  /* 0x03885000c50075a7 */ /* 0x000ee4000806017f */
[----:B---3--:R-:W-:Y:S05]  /*c980*/  @!P3 BRA `(.L_x_8743) ;  /* 0x0000014800d8b947 */ /* 0x008fea0003800000 */
.L_x_8742:
[----:B------:R-:W-:Y:S05]  /*c990*/  BSYNC B2 ;  /* 0x0000000000027941 */ /* 0x000fea0003800000 */
.L_x_8741:
        /* <DEDUP_REMOVED lines=346> */
[----:B------:R-:W0:Y:S02]  /*df40*/  @P2 LDC R0, c[0x0][0x44c] ;  /* 0x00011300ff002b82 */ /* 0x000e240000000800 */
        /* <DEDUP_REMOVED lines=10> */
[----:B------:R-:W-:Y:S02]  /*dff0*/  IMAD.MOV.U32 R207, RZ, RZ, 0x40000040 ;  /* 0x40000040ffcf7424 */ /* 0x000fe400078e00ff */
[----:B------:R-:W-:Y:S01]  /*e000*/  IMAD.IADD R208, R3, 0x1, R208 ;  /* 0x0000000103d07824 */ /* 0x000fe200078e02d0 */
[----:B------:R-:W-:Y:S01]  /*e010*/  R2UR UR6, R206 ;  /* 0x00000000ce0672ca */ /* 0x000fe200000e0000 */
[----:B------:R-:W-:Y:S01]  /*e020*/  IMAD.IADD R206, R205, 0x1, R3 ;  /* 0x00000001cdce7824 */ /* 0x000fe200078e0203 */
[----:B------:R-:W-:Y:S01]  /*e030*/  R2UR UR7, R207 ;  /* 0x00000000cf0772ca */ /* 0x000fe200000e0000 */
[----:B------:R-:W-:Y:S01]  /*e040*/  IMAD.MOV.U32 R207, RZ, RZ, 0x40000040 ;  /* 0x40000040ffcf7424 */ /* 0x000fe200078e00ff */
[----:B------:R-:W1:Y:S01]  /*e050*/  @P2 LDC R3, c[0x0][0x450] ;  /* 0x00011400ff032b82 */ /* 0x000e620000000800 */
[----:B------:R-:W-:-:S04]  /*e060*/  IMAD.IADD R202, R216, 0x1, R194 ;  /* 0x00000001d8ca7824 */ /* 0x000fc800078e02c2 */
[----:B0-----:R-:W-:-:S04]  /*e070*/  @P2 IMAD.HI.U32 R205, R202, R0, RZ ;  /* 0x00000000cacd2227 */ /* 0x001fc800078e00ff */
[----:B------:R-:W-:Y:S01]  /*e080*/  IMAD.MOV.U32 R0, RZ, RZ, R202 ;  /* 0x000000ffff007224 */ /* 0x000fe200078e00ca */
[----:B-1----:R-:W-:Y:S01]  /*e090*/  @P2 SHF.R.U32.HI R0, RZ, R3, R205 ;  /* 0x00000003ff002219 */ /* 0x002fe200000116cd */
[----:B------:R-:W-:Y:S02]  /*e0a0*/  IMAD.MOV.U32 R205, RZ, RZ, 0x40000040 ;  /* 0x40000040ffcd7424 */ /* 0x000fe400078e00ff */
[----:B------:R-:W-:-:S04]  /*e0b0*/  IMAD.MOV.U32 R3, RZ, RZ, -0x40 ;  /* 0xffffffc0ff037424 */ /* 0x000fc800078e00ff */
[----:B------:R-:W-:-:S05]  /*e0c0*/  IMAD R3, R198, R3, 0x1 ;  /* 0x00000001c6037424 */ /* 0x000fca00078e0203 */
[----:B------:R-:W-:-:S05]  /*e0d0*/  IADD3 R3, R203, R3, -R189 ;  /* 0x00000003cb037210 */ /* 0x000fca0007ffe8bd */
[----:B------:R-:W-:Y:S01]  /*e0e0*/  IMAD.IADD R3, R3, 0x1, -R193 ;  /* 0x0000000103037824 */ /* 0x000fe200078e0ac1 */
[----:B------:R-:W-:Y:S02]  /*e0f0*/  WARPGROUP.DEPBAR.LE gsb0, 0x0 ;  /* 0x00008000000079c5 */ /* 0x000fe40000010000 */
[----:B------:R-:W-:-:S06]  /*e100*/  WARPGROUP.ARRIVE ;  /* 0x00000000000079c5 */ /* 0x000fcc0000000000 */
[----:B------:R-:W-:Y:S01]  /*e110*/  HGMMA.64x64x16.F32 R152, gdesc[UR4], R152, gsb0 ;  /* 0x00e00000049879f0 */ /* 0x000fe20008000898 */
[----:B------:R-:W-:Y:S01]  /*e120*/  R2UR UR4, R206 ;  /* 0x00000000ce0472ca */ /* 0x000fe200000e0000 */
[----:B------:R-:W-:Y:S01]  /*e130*/  IMAD.MOV.U32 R206, RZ, RZ, 0x40 ;  /* 0x00000040ffce7424 */ /* 0x000fe200078e00ff */
[----:B------:R-:W-:Y:S01]  /*e140*/  R2UR UR5, R207 ;  /* 0x00000000cf0572ca */ /* 0x000fe200000e0000 */
[----:B------:R-:W-:Y:S01]  /*e150*/  IMAD.MOV.U32 R207, RZ, RZ, 0x1000 ;  /* 0x00001000ffcf7424 */ /* 0x000fe200078e00ff */
[----:B------:R-:W-:Y:S02]  /*e160*/  R2UR UR6, R208 ;  /* 0x00000000d00672ca */ /* 0x000fe400000e0000 */
[----:B------:R-:W-:Y:S02]  /*e170*/  R2UR UR7, R209 ;  /* 0x00000000d10772ca */ /* 0x000fe400000e0000 */
[----:B------:R-:W-:Y:S02]  /*e180*/  SEL R206, R206, 0x3e, P3 ;  /* 0x0000003ecece7807 */ /* 0x000fe40001800000 */
[----:B------:R-:W-:-:S02]  /*e190*/  SEL R207, R207, 0xf80, P3 ;  /* 0x00000f80cfcf7807 */ /* 0x000fc40001800000 */
        /* <DEDUP_REMOVED lines=9> */
[----:B------:R-:W-:Y:S02]  /*e230*/  R2UR UR5, R207 ;  /* 0x00000000cf0572ca */ /* 0x000fe400000e0000 */
[----:B------:R-:W-:Y:S02]  /*e240*/  R2UR UR6, R204 ;  /* 0x00000000cc0672ca */ /* 0x000fe400000e0000 */
[----:B------:R-:W-:Y:S02]  /*e250*/  R2UR UR7, R205 ;  /* 0x00000000cd0772ca */ /* 0x000fe400000e0000 */
[----:B------:R-:W0:Y:S02]  /*e260*/  SHFL.IDX PT, R205, R0, RZ, 0x1c1f ;  /* 0x001c1fff00cd7589 */ /* 0x000e2400000e0000 */
[----:B0-----:R-:W-:-:S05]  /*e270*/  IMAD.IADD R205, R3, 0x1, R205 ;  /* 0x0000000103cd7824 */ /* 0x001fca00078e02cd */
[C---:B------:R-:W-:Y:S02]  /*e280*/  ISETP.GT.AND P3, PT, R205.reuse, RZ, PT ;  /* 0x000000ffcd00720c */ /* 0x040fe40003f64270 */
[C---:B------:R-:W-:Y:S02]  /*e290*/  ISETP.GT.AND P4, PT, R205.reuse, 0x1, PT ;  /* 0x00000001cd00780c */ /* 0x040fe40003f84270 */
[C---:B------:R-:W-:Y:S02]  /*e2a0*/  ISETP.GT.AND P6, PT, R205.reuse, 0x28, PT ;  /* 0x00000028cd00780c */ /* 0x040fe40003fc4270 */
        /* <DEDUP_REMOVED lines=32> */
[----:B------:R-:W-:-:S02]  /*e4b0*/  FSEL R202, R172, -INF , P6 ;  /* 0xff800000acca7808 */ /* 0x000fc40003000000 */
[----:B------:R-:W-:Y:S02]  /*e4c0*/  FMNMX.FTZ R172, R169, R204, !PT ;  /* 0x000000cca9ac7209 */ /* 0x000fe40007810000 */
[----:B------:R-:W-:Y:S02]  /*e4d0*/  ISETP.GT.AND P3, PT, R205, 0x30, PT ;  /* 0x00000030cd00780c */ /* 0x000fe40003f64270 */
[----:B------:R-:W-:Y:S02]  /*e4e0*/  FSEL R204, R173, -INF , P5 ;  /* 0xff800000adcc7808 */ /* 0x000fe40002800000 */
[----:B------:R-:W-:Y:S01]  /*e4f0*/  FMNMX.FTZ R172, R202, R172, !PT ;  /* 0x000000accaac7209 */ /* 0x000fe20007810000 */
[----:B------:R-:W0:Y:S01]  /*e500*/  SHFL.IDX PT, R173, R0, 0x1, 0x1c1f ;  /* 0x003c1f0000ad7f89 */ /* 0x000e2200000e0000 */
        /* <DEDUP_REMOVED lines=10> */
[----:B------:R-:W-:Y:S01]  /*e5b0*/  FMNMX.FTZ R172, R180, R172, !PT ;  /* 0x000000acb4ac7209 */ /* 0x000fe20007810000 */
[----:B0-----:R-:W-:-:S03]  /*e5c0*/  IMAD.IADD R3, R3, 0x1, R173 ;  /* 0x0000000103037824 */ /* 0x001fc600078e02ad */
[----:B------:R-:W-:Y:S01]  /*e5d0*/  FMNMX.FTZ R205, R181, R172, !PT ;  /* 0x000000acb5cd7209 */ /* 0x000fe20007810000 */
[----:B------:R-:W-:Y:S02]  /*e5e0*/  IMAD.MOV.U32 R173, RZ, RZ, 0x40000040 ;  /* 0x40000040ffad7424 */ /* 0x000fe400078e00ff */
[----:B------:R-:W-:Y:S01]  /*e5f0*/  IMAD R172, R18, 0x1000, R14 ;  /* 0x0000100012ac7824 */ /* 0x000fe200078e020e */
[C---:B------:R-:W-:Y:S01]  /*e600*/  ISETP.GT.AND P4, PT, R3.reuse, RZ, PT ;  /* 0x000000ff0300720c */ /* 0x040fe20003f84270 */
[----:B------:R-:W0:Y:S01]  /*e610*/  SHFL.BFLY PT, R0, R205, 0x2, 0x1f ;  /* 0x0c401f00cd007f89 */ /* 0x000e2200000e0000 */
[C---:B------:R-:W-:Y:S02]  /*e620*/  ISETP.GT.AND P5, PT, R3.reuse, 0x1, PT ;  /* 0x000000010300780c */ /* 0x040fe40003fa4270 */
[----:B------:R-:W-:Y:S02]  /*e630*/  FSEL R154, R154, -INF , P4 ;  /* 0xff8000009a9a7808 */ /* 0x000fe40002000000 */
[----:B------:R-:W-:-:S02]  /*e640*/  ISETP.GT.AND P4, PT, R3, 0x10, PT ;  /* 0x000000100300780c */ /* 0x000fc40003f84270 */
[C---:B------:R-:W-:Y:S02]  /*e650*/  ISETP.GT.AND P6, PT, R3.reuse, 0x8, PT ;  /* 0x000000080300780c */ /* 0x040fe40003fc4270 */
[----:B------:R-:W-:Y:S02]  /*e660*/  FSEL R162, R162, -INF , P4 ;  /* 0xff800000a2a27808 */ /* 0x000fe40002000000 */
[----:B------:R-:W-:Y:S02]  /*e670*/  ISETP.GT.AND P4, PT, R3, 0x20, PT ;  /* 0x000000200300780c */ /* 0x000fe40003f84270 */
[----:B------:R-:W-:Y:S02]  /*e680*/  FSEL R155, R155, -INF , P5 ;  /* 0xff8000009b9b7808 */ /* 0x000fe40002800000 */
[----:B------:R-:W-:Y:S02]  /*e690*/  FMNMX.FTZ R206, R154, R201, !PT ;  /* 0x000000c99ace7209 */ /* 0x000fe40007810000 */
[----:B------:R-:W-:-:S02]  /*e6a0*/  ISETP.GT.AND P3, PT, R3, 0x9, PT ;  /* 0x000000090300780c */ /* 0x000fc40003f64270 */
[----:B------:R-:W-:Y:S02]  /*e6b0*/  FSEL R158, R158, -INF , P6 ;  /* 0xff8000009e9e7808 */ /* 0x000fe40003000000 */
[----:B------:R-:W-:Y:S02]  /*e6c0*/  FSEL R159, R159, -INF , P3 ;  /* 0xff8000009f9f7808 */ /* 0x000fe40001800000 */
[----:B------:R-:W-:Y:S02]  /*e6d0*/  ISETP.GT.AND P5, PT, R3, 0x11, PT ;  /* 0x000000110300780c */ /* 0x000fe40003fa4270 */
[----:B0-----:R-:W-:Y:S02]  /*e6e0*/  FMNMX.FTZ R0, R205, R0, !PT ;  /* 0x00000000cd007209 */ /* 0x001fe40007810000 */
        /* <DEDUP_REMOVED lines=14> */
[----:B------:R-:W-:Y:S02]  /*e7d0*/  ISETP.GT.AND P6, PT, R3, 0x28, PT ;  /* 0x000000280300780c */ /* 0x000fe40003fc4270 */
[----:B------:R-:W-:Y:S02]  /*e7e0*/  FSEL R206, R171, -INF , P5 ;  /* 0xff800000abce7808 */ /* 0x000fe40002800000 */
[----:B------:R-:W-:Y:S02]  /*e7f0*/  FMNMX.FTZ R170, R205, R170, !PT ;  /* 0x000000aacdaa7209 */ /* 0x000fe40007810000 */
[----:B------:R-:W-:Y:S02]  /*e800*/  R2UR UR7, R173 ;  /* 0x00000000ad0772ca */ /* 0x000fe400000e0000 */
        /* <DEDUP_REMOVED lines=13> */
[----:B------:R-:W-:Y:S01]  /*e8e0*/  ISETP.GT.AND P3, PT, R3, 0x39, PT ;  /* 0x000000390300780c */ /* 0x000fe20003f64270 */
[----:B------:R-:W-:Y:S01]  /*e8f0*/  IMAD.U32 R3, RZ, RZ, UR37 ;  /* 0x00000025ff037e24 */ /* 0x000fe2000f8e00ff */
[----:B------:R-:W-:-:S02]  /*e900*/  FSEL R226, R182, -INF , P6 ;  /* 0xff800000b6e27808 */ /* 0x000fc40003000000 */
[----:B------:R-:W-:Y:S02]  /*e910*/  FMNMX.FTZ R170, R179, R170, !PT ;  /* 0x000000aab3aa7209 */ /* 0x000fe40007810000 */
[----:B------:R-:W-:Y:S02]  /*e920*/  FSEL R183, R183, -INF , P3 ;  /* 0xff800000b7b77808 */ /* 0x000fe40001800000 */
[----:B------:R-:W-:Y:S02]  /*e930*/  FMNMX.FTZ R170, R226, R170, !PT ;  /* 0x000000aae2aa7209 */ /* 0x000fe40007810000 */
[----:B0-----:R-:W-:Y:S02]  /*e940*/  FMNMX.FTZ R0, R0, R173, !PT ;  /* 0x000000ad00007209 */ /* 0x001fe40007810000 */
[----:B------:R-:W-:Y:S02]  /*e950*/  FMNMX.FTZ R173, R183, R170, !PT ;  /* 0x000000aab7ad7209 */ /* 0x000fe40007810000 */
[C---:B------:R-:W-:Y:S01]  /*e960*/  FSETP.NEU.FTZ.AND P4, PT, R0.reuse, -INF , PT ;  /* 0xff8000000000780b */ /* 0x040fe20003f9d000 */
[----:B------:R-:W-:Y:S01]  /*e970*/  FMUL.FTZ R178, R0, R3 ;  /* 0x0000000300b27220 */ /* 0x000fe20000410000 */
[----:B------:R-:W-:Y:S01]  /*e980*/  R2UR UR6, R172 ;  /* 0x00000000ac0672ca */ /* 0x000fe200000e0000 */
[----:B------:R-:W0:Y:S03]  /*e990*/  SHFL.BFLY PT, R174, R173, 0x2, 0x1f ;  /* 0x0c401f00adae7f89 */ /* 0x000e2600000e0000 */
[----:B------:R-:W-:-:S05]  /*e9a0*/  FSEL R178, R178, RZ, P4 ;  /* 0x000000ffb2b27208 */ /* 0x000fca0002000000 */
        /* <DEDUP_REMOVED lines=14> */
[----:B0-----:R-:W-:Y:S01]  /*ea90*/  FMNMX.FTZ R168, R173, R174, !PT ;  /* 0x000000aeada87209 */ /* 0x001fe20007810000 */
[-CC-:B------:R-:W-:Y:S01]  /*eaa0*/  FFMA.FTZ R173, R202, R3.reuse, -R178.reuse ;  /* 0x00000003caad7223 */ /* 0x180fe200000108b2 */
[-CC-:B------:R-:W-:Y:S01]  /*eab0*/  FFMA.FTZ R174, R204, R3.reuse, -R178.reuse ;  /* 0x00000003ccae7223 */ /* 0x180fe200000108b2 */
[----:B------:R-:W-:-:S02]  /*eac0*/  FFMA.FTZ R178, R181, R3, -R178 ;  /* 0x00000003b5b27223 */ /* 0x000fc400000108b2 */
        /* <DEDUP_REMOVED lines=11> */
[----:B------:R-:W-:Y:S01]  /*eb80*/  FSEL R166, R168, RZ, P3 ;  /* 0x000000ffa8a67208 */ /* 0x000fe20001800000 */
[-CC-:B------:R-:W-:Y:S01]  /*eb90*/  FFMA.FTZ R165, R155, R3.reuse, -R164.reuse ;  /* 0x000000039ba57223 */ /* 0x180fe200000108a4 */
[-CC-:B------:R-:W-:Y:S01]  /*eba0*/  FFMA.FTZ R155, R158, R3.reuse, -R164.reuse ;  /* 0x000000039e9b7223 */ /* 0x180fe200000108a4 */
[-CC-:B------:R-:W-:Y:S01]  /*ebb0*/  FFMA.FTZ R158, R162, R3.reuse, -R164.reuse ;  /* 0x00000003a29e7223 */ /* 0x180fe200000108a4 */
[-CC-:B------:R-:W-:Y:S01]  /*ebc0*/  FFMA.FTZ R162, R163, R3.reuse, -R164.reuse ;  /* 0x00000003a3a27223 */ /* 0x180fe200000108a4 */
[----:B------:R-:W-:Y:S01]  /*ebd0*/  FSEL R163, R0, RZ, P4 ;  /* 0x000000ff00a37208 */ /* 0x000fe20002000000 */
[----:B------:R-:W-:Y:S01]  /*ebe0*/  FADD.FTZ R166, -R166, R201 ;  /* 0x000000c9a6a67221 */ /* 0x000fe20000010100 */
[-CC-:B------:R-:W-:Y:S01]  /*ebf0*/  FFMA.FTZ R154, R154, R3.reuse, -R164.reuse ;  /* 0x000000039a9a7223 */ /* 0x180fe200000108a4 */
[----:B------:R-:W-:Y:S01]  /*ec00*/  FFMA.FTZ R181, R167, R3, -R164 ;  /* 0x00000003a7b57223 */ /* 0x000fe200000108a4 */
[----:B------:R-:W-:-:S02]  /*ec10*/  IMAD.MOV R167, RZ, RZ, -R195 ;  /* 0x000000ffffa77224 */ /* 0x000fc400078e0ac3 */
[-C--:B------:R-:W-:Y:S01]  /*ec20*/  FMUL.FTZ R166, R166, R3.reuse ;  /* 0x00000003a6a67220 */ /* 0x080fe20000410000 */
[----:B------:R-:W-:Y:S01]  /*ec30*/  FADD.FTZ R163, -R163, R199 ;  /* 0x000000c7a3a37221 */ /* 0x000fe20000010100 */
[----:B------:R-:W-:Y:S01]  /*ec40*/  MUFU.EX2 R165, R165 ;  /* 0x000000a500a57308 */ /* 0x000fe20000000800 */
[--C-:B------:R-:W-:Y:S01]  /*ec50*/  FFMA.FTZ R159, R159, R3, -R164.reuse ;  /* 0x000000039f9f7223 */ /* 0x100fe200000108a4 */
[----:B------:R-:W-:Y:S01]  /*ec60*/  ISETP.NE.AND P3, PT, R189, R167, PT ;  /* 0x000000a7bd00720c */ /* 0x000fe20003f65270 */
[-C--:B------:R-:W-:Y:S01]  /*ec70*/  FMUL.FTZ R163, R163, R3.reuse ;  /* 0x00000003a3a37220 */ /* 0x080fe20000410000 */
[----:B------:R-:W-:Y:S02]  /*ec80*/  @!P1 VIADD R167, R197, 0x38840 ;  /* 0x00038840c5a79836 */ /* 0x000fe40000000000 */
[-CC-:B------:R-:W-:Y:S01]  /*ec90*/  FFMA.FTZ R205, R205, R3.reuse, -R164.reuse ;  /* 0x00000003cdcd7223 */ /* 0x180fe200000108a4 */
[-CC-:B------:R-:W-:Y:S01]  /*eca0*/  FFMA.FTZ R201, R206, R3.reuse, -R164.reuse ;  /* 0x00000003cec97223 */ /* 0x180fe200000108a4 */
[-CC-:B------:R-:W-:Y:S01]  /*ecb0*/  FFMA.FTZ R208, R208, R3.reuse, -R164.reuse ;  /* 0x00000003d0d07223 */ /* 0x180fe200000108a4 */
[----:B------:R-:W-:Y:S01]  /*ecc0*/  MUFU.EX2 R154, R154 ;  /* 0x0000009a009a7308 */ /* 0x000fe20000000800 */
[----:B------:R-:W-:Y:S01]  /*ecd0*/  @!P1 PRMT R167, RZ, 0x654, R167 ;  /* 0x00000654ffa79816 */ /* 0x000fe200000000a7 */
[-CC-:B------:R-:W-:Y:S01]  /*ece0*/  FFMA.FTZ R209, R209, R3.reuse, -R164.reuse ;  /* 0x00000003d1d17223 */ /* 0x180fe200000108a4 */
[-CC-:B------:R-:W-:Y:S01]  /*ecf0*/  FFMA.FTZ R226, R226, R3.reuse, -R164.reuse ;  /* 0x00000003e2e27223 */ /* 0x180fe200000108a4 */
[----:B------:R-:W-:Y:S01]  /*ed00*/  FFMA.FTZ R202, R183, R3, -R164 ;  /* 0x00000003b7ca7223 */ /* 0x000fe200000108a4 */
[----:B------:R0:W-:Y:S01]  /*ed10*/  @!P1 SYNCS.ARRIVE.TRANS64.RED.A1T0 RZ, [R167+URZ], RZ ;  /* 0x000000ffa7ff99a7 */ /* 0x0001e2000810043f */
[----:B------:R-:W-:-:S02]  /*ed20*/  @!P1 VIADD R197, R197, 0x38860 ;  /* 0x00038860c5c59836 */ /* 0x000fc40000000000 */
[----:B------:R-:W1:Y:S01]  /*ed30*/  MUFU.EX2 R166, R166 ;  /* 0x000000a600a67308 */ /* 0x000e620000000800 */
[----:B------:R-:W-:Y:S02]  /*ed40*/  @!P3 IMAD R204, R200, 0x40, R190 ;  /* 0x00000040c8ccb824 */ /* 0x000fe400078e02be */
[-CC-:B------:R-:W-:Y:S01]  /*ed50*/  FFMA.FTZ R200, R207, R3.reuse, -R164.reuse ;  /* 0x00000003cfc87223 */ /* 0x180fe200000108a4 */
[----:B------:R-:W-:Y:S01]  /*ed60*/  @!P1 PRMT R197, RZ, 0x654, R197 ;  /* 0x00000654ffc59816 */ /* 0x000fe200000000c5 */
[----:B0-----:R-:W-:Y:S01]  /*ed70*/  FFMA.FTZ R167, R179, R3, -R164 ;  /* 0x00000003b3a77223 */ /* 0x001fe200000108a4 */
[----:B------:R-:W-:Y:S02]  /*ed80*/  @!P3 IMAD R204, R204, 0x4, R2 ;  /* 0x00000004ccccb824 */ /* 0x000fe400078e0202 */
[----:B------:R-:W0:Y:S08]  /*ed90*/  MUFU.EX2 R163, R163 ;  /* 0x000000a300a37308 */ /* 0x000e300000000800 */
[----:B------:R-:W2:Y:S01]  /*eda0*/  MUFU.EX2 R155, R155 ;  /* 0x0000009b009b7308 */ /* 0x000ea20000000800 */
[----:B-1----:R-:W-:Y:S01]  /*edb0*/  FFMA.FTZ R196, R166, R196, R154 ;  /* 0x000000c4a6c47223 */ /* 0x002fe2000001009a */
[----:B------:R-:W-:Y:S01]  /*edc0*/  @!P3 STS [R204+0x38420], R166 ;  /* 0x038420a6cc00b388 */ /* 0x000fe20000000800 */
[-C--:B------:R-:W-:Y:S01]  /*edd0*/  FMUL.FTZ R26, R26, R166.reuse ;  /* 0x000000a61a1a7220 */ /* 0x080fe20000410000 */
[-C--:B------:R-:W-:Y:S01]  /*ede0*/  FMUL.FTZ R27, R27, R166.reuse ;  /* 0x000000a61b1b7220 */ /* 0x080fe20000410000 */
[----:B------:R-:W-:Y:S01]  /*edf0*/  FADD.FTZ R196, R165, R196 ;  /* 0x000000c4a5c47221 */ /* 0x000fe20000010000 */
[-C--:B------:R-:W-:Y:S01]  /*ee00*/  FMUL.FTZ R30, R30, R166.reuse ;  /* 0x000000a61e1e7220 */ /* 0x080fe20000410000 */
[----:B------:R-:W-:Y:S01]  /*ee10*/  FMUL.FTZ R31, R31, R166 ;  /* 0x000000a61f1f7220 */ /* 0x000fe20000410000 */
[----:B------:R-:W1:Y:S01]  /*ee20*/  MUFU.EX2 R159, R159 ;  /* 0x0000009f009f7308 */ /* 0x000e620000000800 */
[----:B0-----:R-:W-:Y:S01]  /*ee30*/  FFMA.FTZ R164, R163, R21, R152 ;  /* 0x00000015a3a47223 */ /* 0x001fe20000010098 */
[----:B------:R0:W-:Y:S01]  /*ee40*/  @!P3 STS [R204+0x38400], R163 ;  /* 0x038400a3cc00b388 */ /* 0x0001e20000000800 */
[C---:B------:R-:W-:Y:S01]  /*ee50*/  F2FP.F16.F32.PACK_AB R152, R153.reuse, R152 ;  /* 0x000000989998723e */ /* 0x040fe200000000ff */
[-C--:B------:R-:W-:Y:S01]  /*ee60*/  FMUL.FTZ R24, R24, R163.reuse ;  /* 0x000000a318187220 */ /* 0x080fe20000410000 */
[----:B------:R-:W-:Y:S01]  /*ee70*/  FADD.FTZ R164, R153, R164 ;  /* 0x000000a499a47221 */ /* 0x000fe20000010000 */
[----:B------:R-:W-:Y:S01]  /*ee80*/  F2FP.F16.F32.PACK_AB R153, R165, R154 ;  /* 0x0000009aa599723e */ /* 0x000fe200000000ff */
[-C--:B------:R-:W-:Y:S01]  /*ee90*/  FMUL.FTZ R25, R25, R163.reuse ;  /* 0x000000a319197220 */ /* 0x080fe20000410000 */
[----:B------:R-:W3:Y:S01]  /*eea0*/  MUFU.EX2 R158, R158 ;  /* 0x0000009e009e7308 */ /* 0x000ee20000000800 */
[----:B--2---:R-:W-:Y:S01]  /*eeb0*/  FADD.FTZ R196, R155, R196 ;  /* 0x000000c49bc47221 */ /* 0x004fe20000010000 */
[----:B------:R-:W-:Y:S01]  /*eec0*/  FADD.FTZ R164, R156, R164 ;  /* 0x000000a49ca47221 */ /* 0x000fe20000010000 */
[----:B------:R-:W-:Y:S01]  /*eed0*/  F2FP.F16.F32.PACK_AB R154, R182, R156 ;  /* 0x0000009cb69a723e */ /* 0x000fe200000000ff */
[----:B------:R-:W-:Y:S01]  /*eee0*/  FMUL.FTZ R28, R28, R163 ;  /* 0x000000a31c1c7220 */ /* 0x000fe20000410000 */
[----:B------:R-:W-:Y:S01]  /*eef0*/  F2FP.F16.F32.PACK_AB R156, R161, R157 ;  /* 0x0000009da19c723e */ /* 0x000fe200000000ff */
[----:B------:R-:W-:Y:S01]  /*ef00*/  FADD.FTZ R164, R182, R164 ;  /* 0x000000a4b6a47221 */ /* 0x000fe20000010000 */
[----:B------:R-:W-:Y:S01]  /*ef10*/  FMUL.FTZ R29, R29, R163 ;  /* 0x000000a31d1d7220 */ /* 0x000fe20000410000 */
[----:B------:R-:W2:Y:S01]  /*ef20*/  MUFU.EX2 R162, R162 ;  /* 0x000000a200a27308 */ /* 0x000ea20000000800 */
[----:B-1----:R-:W-:Y:S01]  /*ef30*/  FADD.FTZ R196, R159, R196 ;  /* 0x000000c49fc47221 */ /* 0x002fe20000010000 */
[----:B------:R-:W-:Y:S01]  /*ef40*/  FADD.FTZ R164, R157, R164 ;  /* 0x000000a49da47221 */ /* 0x000fe20000010000 */
[----:B------:R-:W-:Y:S01]  /*ef50*/  F2FP.F16.F32.PACK_AB R155, R159, R155 ;  /* 0x0000009b9f9b723e */ /* 0x000fe200000000ff */
[----:B------:R-:W-:Y:S01]  /*ef60*/  BAR.SYNC.DEFER_BLOCKING 0xf, 0x100 ;  /* 0x03c4000000007b1d */ /* 0x000fe20000010000 */
[-C--:B------:R-:W-:Y:S01]  /*ef70*/  FMUL.FTZ R32, R32, R163.reuse ;  /* 0x000000a320207220 */ /* 0x080fe20000410000 */
[----:B0-----:R-:W-:Y:S01]  /*ef80*/  FADD.FTZ R204, R161, R164 ;  /* 0x000000a4a1cc7221 */ /* 0x001fe20000010000 */
[-C--:B------:R-:W-:Y:S01]  /*ef90*/  FMUL.FTZ R33, R33, R163.reuse ;  /* 0x000000a321217220 */ /* 0x080fe20000410000 */
[-C--:B------:R-:W-:Y:S01]  /*efa0*/  FMUL.FTZ R36, R36, R163.reuse ;  /* 0x000000a324247220 */ /* 0x080fe20000410000 */
[----:B---3--:R-:W-:Y:S01]  /*efb0*/  FADD.FTZ R183, R158, R196 ;  /* 0x000000c49eb77221 */ /* 0x008fe20000010000 */
[----:B------:R-:W0:Y:S01]  /*efc0*/  MUFU.EX2 R160, R160 ;  /* 0x000000a000a07308 */ /* 0x000e220000000800 */
[-C--:B------:R-:W-:Y:S01]  /*efd0*/  FMUL.FTZ R37, R37, R163.reuse ;  /* 0x000000a325257220 */ /* 0x080fe20000410000 */
[-C--:B------:R-:W-:Y:S01]  /*efe0*/  FMUL.FTZ R40, R40, R163.reuse ;  /* 0x000000a328287220 */ /* 0x080fe20000410000 */
[-C--:B------:R-:W-:Y:S01]  /*eff0*/  FMUL.FTZ R41, R41, R163.reuse ;  /* 0x000000a329297220 */ /* 0x080fe20000410000 */
[-C--:B------:R-:W-:Y:S01]  /*f000*/  FMUL.FTZ R44, R44, R163.reuse ;  /* 0x000000a32c2c7220 */ /* 0x080fe20000410000 */
[-C--:B------:R-:W-:Y:S01]  /*f010*/  FMUL.FTZ R45, R45, R163.reuse ;  /* 0x000000a32d2d7220 */ /* 0x080fe20000410000 */
[-C--:B------:R-:W-:Y:S01]  /*f020*/  FMUL.FTZ R48, R48, R163.reuse ;  /* 0x000000a330307220 */ /* 0x080fe20000410000 */
[C---:B--2---:R-:W-:Y:S01]  /*f030*/  F2FP.F16.F32.PACK_AB R157, R162.reuse, R158 ;  /* 0x0000009ea29d723e */ /* 0x044fe200000000ff */
[----:B------:R-:W1:Y:S01]  /*f040*/  MUFU.EX2 R170, R170 ;  /* 0x000000aa00aa7308 */ /* 0x000e620000000800 */
[----:B------:R-:W-:Y:S01]  /*f050*/  FADD.FTZ R183, R162, R183 ;  /* 0x000000b7a2b77221 */ /* 0x000fe20000010000 */
        /* <DEDUP_REMOVED lines=58> */
[----:B0-----:R-:W-:Y:S01]  /*f400*/  FADD.FTZ R204, R160, R204 ;  /* 0x000000cca0cc7221 */ /* 0x001fe20000010000 */
[----:B-1----:R-:W-:Y:S01]  /*f410*/  F2FP.F16.F32.PACK_AB R158, R170, R160 ;  /* 0x000000a0aa9e723e */ /* 0x002fe200000000ff */
[----:B------:R-:W-:Y:S01]  /*f420*/  FMUL.FTZ R34, R34, R166 ;  /* 0x000000a622227220 */ /* 0x000fe20000410000 */
[----:B--2---:R-:W-:Y:S01]  /*f430*/  F2FP.F16.F32.PACK_AB R159, R181, R180 ;  /* 0x000000b4b59f723e */ /* 0x004fe200000000ff */
        /* <DEDUP_REMOVED lines=65> */
[-C--:B------:R-:W-:Y:S01]  /*f850*/  FMUL.FTZ R147, R147, R166.reuse ;  /* 0x000000a693937220 */ /* 0x080fe20000410000 */
[-C--:B------:R-:W-:Y:S01]  /*f860*/  FMUL.FTZ R150, R150, R166.reuse ;  /* 0x000000a696967220 */ /* 0x080fe20000410000 */
[----:B------:R-:W-:Y:S01]  /*f870*/  FMUL.FTZ R151, R151, R166 ;  /* 0x000000a697977220 */ /* 0x000fe20000410000 */
[----:B---3--:R-:W-:Y:S01]  /*f880*/  F2FP.F16.F32.PACK_AB R160, R169, R171 ;  /* 0x000000aba9a0723e */ /* 0x008fe200000000ff */
[----:B------:R3:W-:Y:S01]  /*f890*/  STSM.16.M88.4 [R210+0x36400], R152 ;  /* 0x03640098d2007844 */ /* 0x0007e20000000200 */
[----:B0-----:R-:W-:Y:S01]  /*f8a0*/  F2FP.F16.F32.PACK_AB R161, R201, R199 ;  /* 0x000000c7c9a1723e */ /* 0x001fe200000000ff */
[----:B------:R-:W-:Y:S01]  /*f8b0*/  FADD.FTZ R180, R180, R183 ;  /* 0x000000b7b4b47221 */ /* 0x000fe20000010000 */
[----:B------:R-:W-:Y:S01]  /*f8c0*/  MUFU.EX2 R196, R226 ;  /* 0x000000e200c47308 */ /* 0x000fe20000000800 */
[----:B------:R-:W-:Y:S01]  /*f8d0*/  F2FP.F16.F32.PACK_AB R162, R174, R173 ;  /* 0x000000adaea2723e */ /* 0x000fe200000000ff */
[----:B------:R0:W-:Y:S01]  /*f8e0*/  STSM.16.M88.4 [R214], R156 ;  /* 0x0000009cd6007844 */ /* 0x0001e20000000200 */
[----:B-1----:R-:W-:Y:S01]  /*f8f0*/  F2FP.F16.F32.PACK_AB R163, R179, R200 ;  /* 0x000000c8b3a3723e */ /* 0x002fe200000000ff */
[----:B------:R-:W-:Y:S01]  /*f900*/  FADD.FTZ R204, R170, R204 ;  /* 0x000000ccaacc7221 */ /* 0x000fe20000010000 */
[----:B--2---:R-:W-:Y:S01]  /*f910*/  F2FP.F16.F32.PACK_AB R164, R176, R175 ;  /* 0x000000afb0a4723e */ /* 0x004fe200000000ff */
[----:B------:R-:W-:Y:S01]  /*f920*/  FADD.FTZ R180, R181, R180 ;  /* 0x000000b4b5b47221 */ /* 0x000fe20000010000 */
[----:B----4-:R-:W-:Y:S01]  /*f930*/  F2FP.F16.F32.PACK_AB R166, R178, R177 ;  /* 0x000000b1b2a6723e */ /* 0x010fe200000000ff */
[----:B------:R-:W1:Y:S01]  /*f940*/  MUFU.EX2 R202, R202 ;  /* 0x000000ca00ca7308 */ /* 0x000e620000000800 */
[----:B-----5:R-:W-:Y:S01]  /*f950*/  F2FP.F16.F32.PACK_AB R165, R182, R21 ;  /* 0x00000015b6a5723e */ /* 0x020fe200000000ff */
[----:B------:R0:W-:Y:S01]  /*f960*/  STSM.16.M88.4 [R211], R160 ;  /* 0x000000a0d3007844 */ /* 0x0001e20000000200 */
[----:B------:R-:W-:Y:S01]  /*f970*/  FADD.FTZ R204, R171, R204 ;  /* 0x000000ccabcc7221 */ /* 0x000fe20000010000 */
[----:B------:R-:W-:Y:S01]  /*f980*/  FADD.FTZ R180, R199, R180 ;  /* 0x000000b4c7b47221 */ /* 0x000fe20000010000 */
[----:B------:R-:W-:Y:S01]  /*f990*/  ISETP.GT.AND P3, PT, R198, R212, PT ;  /* 0x000000d4c600720c */ /* 0x000fe20003f64270 */
[----:B------:R-:W-:-:S02]  /*f9a0*/  IMAD.MOV.U32 R199, RZ, RZ, R0 ;  /* 0x000000ffffc77224 */ /* 0x000fc400078e0000 */
[----:B------:R-:W-:Y:S01]  /*f9b0*/  FADD.FTZ R204, R169, R204 ;  /* 0x000000cca9cc7221 */ /* 0x000fe20000010000 */
[----:B------:R-:W-:-:S03]  /*f9c0*/  FADD.FTZ R201, R201, R180 ;  /* 0x000000b4c9c97221 */ /* 0x000fc60000010000 */
[----:B------:R-:W-:Y:S01]  /*f9d0*/  FADD.FTZ R173, R173, R204 ;  /* 0x000000ccadad7221 */ /* 0x000fe20000010000 */
[----:B------:R-:W-:Y:S01]  /*f9e0*/  FADD.FTZ R200, R200, R201 ;  /* 0x000000c9c8c87221 */ /* 0x000fe20000010000 */
[----:B------:R-:W-:Y:S02]  /*f9f0*/  IMAD.MOV.U32 R201, RZ, RZ, R168 ;  /* 0x000000ffffc97224 */ /* 0x000fe400078e00a8 */
[----:B------:R-:W-:Y:S01]  /*fa00*/  FADD.FTZ R174, R174, R173 ;  /* 0x000000adaeae7221 */ /* 0x000fe20000010000 */
[----:B------:R-:W-:Y:S01]  /*fa10*/  FADD.FTZ R200, R179, R200 ;  /* 0x000000c8b3c87221 */ /* 0x000fe20000010000 */
[----:B-1----:R-:W-:Y:S02]  /*fa20*/  F2FP.F16.F32.PACK_AB R167, R202, R196 ;  /* 0x000000c4caa7723e */ /* 0x002fe400000000ff */
[----:B------:R-:W-:Y:S01]  /*fa30*/  FADD.FTZ R175, R175, R174 ;  /* 0x000000aeafaf7221 */ /* 0x000fe20000010000 */
[----:B------:R-:W-:Y:S01]  /*fa40*/  FADD.FTZ R21, R21, R200 ;  /* 0x000000c815157221 */ /* 0x000fe20000010000 */
[----:B------:R-:W-:Y:S01]  /*fa50*/  IMAD.MOV.U32 R200, RZ, RZ, R18 ;  /* 0x000000ffffc87224 */ /* 0x000fe200078e0012 */
[----:B------:R0:W-:Y:S01]  /*fa60*/  STSM.16.M88.4 [R213], R164 ;  /* 0x000000a4d5007844 */ /* 0x0001e20000000200 */
[----:B------:R-:W-:Y:S01]  /*fa70*/  WARPGROUP.ARRIVE ;  /* 0x00000000000079c5 */ /* 0x000fe20000000000 */
[----:B------:R-:W-:Y:S01]  /*fa80*/  FADD.FTZ R176, R176, R175 ;  /* 0x000000afb0b07221 */ /* 0x000fe20000010000 */
[----:B------:R-:W-:-:S03]  /*fa90*/  FADD.FTZ R21, R182, R21 ;  /* 0x00000015b6157221 */ /* 0x000fc60000010000 */
[----:B------:R-:W-:Y:S01]  /*faa0*/  FADD.FTZ R177, R177, R176 ;  /* 0x000000b0b1b17221 */ /* 0x000fe20000010000 */
[----:B------:R-:W-:Y:S03]  /*fab0*/  HGMMA.64x256x16.F32 R24, R152, gdesc[UR4].tnspB, R24, gsb0 ;  /* 0x43e0000498187df0 */ /* 0x000fe60008000818 */
[----:B------:R-:W-:Y:S02]  /*fac0*/  WARPGROUP.DEPBAR.LE gsb0, 0x0 ;  /* 0x00008000000079c5 */ /* 0x000fe40000010000 */
[----:B---3--:R-:W-:Y:S01]  /*fad0*/  VIADD R152, R172, 0x80 ;  /* 0x00000080ac987836 */ /* 0x008fe20000000000 */
        /* <DEDUP_REMOVED lines=17> */
[----:B------:R-:W-:Y:S01]  /*fbf0*/  FADD.FTZ R153, R196, R21 ;  /* 0x00000015c4997221 */ /* 0x000fe20000010000 */
[----:B------:R-:W-:-:S03]  /*fc00*/  FADD.FTZ R21, R178, R177 ;  /* 0x000000b1b2157221 */ /* 0x000fc60000010000 */
[----:B------:R-:W-:Y:S01]  /*fc10*/  FADD.FTZ R196, R202, R153 ;  /* 0x00000099cac47221 */ /* 0x000fe20000010000 */
[----:B------:R-:W-:Y:S02]  /*fc20*/  WARPGROUP.DEPBAR.LE gsb0, 0x0 ;  /* 0x00008000000079c5 */ /* 0x000fe40000010000 */
[----:B------:R-:W-:-:S15]  /*fc30*/  WARPGROUP.ARRIVE ;  /* 0x00000000000079c5 */ /* 0x000fde0000000000 */
[----:B------:R-:W-:-:S02]  /*fc40*/  NOP ;  /* 0x0000000000007918 */ /* 0x000fc40000000000 */
        /* <DEDUP_REMOVED lines=14> */
[----:B------:R-:W-:Y:S05]  /*fd30*/  BSYNC B1 ;  /* 0x0000000000017941 */ /* 0x000fea0003800000 */
.L_x_8733:
[----:B------:R-:W-:Y:S05]  /*fd40*/  BSYNC B0 ;  /* 0x0000000000007941 */ /* 0x000fea0003800000 */
.L_x_8732:
[----:B------:R-:W-:Y:S01]  /*fd50*/  ISETP.GE.AND P2, PT, R197, RZ, PT ;  /* 0x000000ffc500720c */ /* 0x000fe20003f46270 */
[----:B------:R-:W-:-:S12]  /*fd60*/  BSSY B0, `(.L_x_8745) ;  /* 0x0000329000007945 */ /* 0x000fd80003800000 */
[----:B------:R-:W-:Y:S05]  /*fd70*/  @!P2 BRA `(.L_x_8746) ;  /* 0x00000030009ca947 */ /* 0x000fea0003800000 */
[----:B------:R-:W-:Y:S02]  /*fd80*/  IMAD.MOV.U32 R202, RZ, RZ, R168 ;  /* 0x000000ffffca7224 */ /* 0x000fe400078e00a8 */
[----:B------:R-:W-:Y:S02]  /*fd90*/  IMAD.MOV.U32 R200, RZ, RZ, R0 ;  /* 0x000000ffffc87224 */ /* 0x000fe400078e0000 */
[----:B------:R-:W-:-:S07]  /*fda0*/  IMAD.MOV.U32 R201, RZ, RZ, R18 ;  /* 0x000000ffffc97224 */ /* 0x000fce00078e0012 */
.L_x_8757:
[----:B------:R-:W-:-:S05]  /*fdb0*/  VIADD R18, R201, 0x1 ;  /* 0x00000001c9127836 */ /* 0x000fca0000000000 */
[----:B------:R-:W-:-:S04]  /*fdc0*/  ISETP.NE.AND P2, PT, R18, 0x2, PT ;  /* 0x000000021200780c */ /* 0x000fc80003f45270 */
[----:B------:R-:W-:Y:S02]  /*fdd0*/  SEL R0, RZ, 0x1, P2 ;  /* 0x00000001ff007807 */ /* 0x000fe40001000000 */
[----:B------:R-:W-:Y:S02]  /*fde0*/  SEL R18, R18, RZ, P2 ;  /* 0x000000ff12127207 */ /* 0x000fe40001000000 */
[----:B------:R-:W-:Y:S01]  /*fdf0*/  LOP3.LUT R19, R19, R0, RZ, 0x3c, !PT ;  /* 0x0000000013137212 */ /* 0x000fe200078e3cff */
[----:B--2---:R-:W-:Y:S06]  /*fe00*/  @!P0 BRA `(.L_x_8747) ;  /* 0x0000000000048947 */ /* 0x004fec0003800000 */
[----:B------:R-:W-:Y:S01]  /*fe10*/  BPT.TRAP 0x1 ;  /* 0x000000040000795c */ /* 0x000fe20000300000 */
.L_x_8747:
[----:B------:R-:W-:Y:S01]  /*fe20*/  IMAD R193, R18, 0x8, R2 ;  /* 0x0000000812c17824 */ /* 0x000fe200078e0202 */
[----:B------:R-:W-:-:S04]  /*fe30*/  SHF.L.U32 R0, R19, 0x1f, RZ ;  /* 0x0000001f13007819 */ /* 0x000fc800000006ff */
[----:B------:R0:W1:Y:S01]  /*fe40*/  SYNCS.PHASECHK.TRANS64.TRYWAIT P2, [R193+URZ+0x38830], R0 ;  /* 0x03883000c10075a7 */ /* 0x000062000804017f */
[----:B------:R-:W-:Y:S05]  /*fe50*/  @!P0 BRA `(.L_x_8748) ;  /* 0x0000000000048947 */ /* 0x000fea0003800000 */
[----:B------:R-:W-:Y:S01]  /*fe60*/  BPT.TRAP 0x1 ;  /* 0x000000040000795c */ /* 0x000fe20000300000 */
.L_x_8748:
[----:B------:R-:W-:Y:S01]  /*fe70*/  BSSY B1, `(.L_x_8749) ;  /* 0x0000006000017945 */ /* 0x000fe20003800000 */
[----:B------:R-:W-:Y:S02]  /*fe80*/  IMAD R156, R18, 0x200, R15 ;  /* 0x00000200129c7824 */ /* 0x000fe400078e020f */
[----:B------:R-:W-:Y:S01]  /*fe90*/  IMAD.MOV.U32 R157, RZ, RZ, 0x40000040 ;  /* 0x40000040ff9d7424 */ /* 0x000fe200078e00ff */
[----:B-1----:R-:W-:Y:S06]  /*fea0*/  @P2 BRA `(.L_x_8750) ;  /* 0x0000000000082947 */ /* 0x002fec0003800000 */
[----:B------:R-:W1:Y:S02]  /*feb0*/  SYNCS.PHASECHK.TRANS64.TRYWAIT P2, [R193+URZ+0x38830], R0 ;  /* 0x03883000c10075a7 */ /* 0x000e64000804017f */
[----:B-1----:R-:W-:Y:S05]  /*fec0*/  @!P2 BRA `(.L_x_8751) ;  /* 0x00000114009ca947 */ /* 0x002fea0003800000 */
.L_x_8750:
[----:B------:R-:W-:Y:S05]  /*fed0*/  BSYNC B1 ;  /* 0x0000000000017941 */ /* 0x000fea0003800000 */
.L_x_8749:
        /* <DEDUP_REMOVED lines=36> */
.L_x_8752:
[----:B------:R2:W3:Y:S01]  /*10120*/  SYNCS.PHASECHK.TRANS64.TRYWAIT P2, [R193+URZ+0x38850], R0 ;  /* 0x03885000c10075a7 */ /* 0x0004e2000804017f */
[----:B------:R-:W-:Y:S05]  /*10130*/  @!P0 BRA `(.L_x_8753) ;  /* 0x0000000000048947 */ /* 0x000fea0003800000 */
[----:B------:R-:W-:Y:S01]  /*10140*/  BPT.TRAP 0x1 ;  /* 0x000000040000795c */ /* 0x000fe20000300000 */
.L_x_8753:
[----:B------:R-:W-:Y:S04]  /*10150*/  BSSY B1, `(.L_x_8754) ;  /* 0x0000004000017945 */ /* 0x000fe80003800000 */
[----:B---3--:R-:W-:Y:S05]  /*10160*/  @P2 BRA `(.L_x_8755) ;  /* 0x0000000000082947 */ /* 0x008fea0003800000 */
[----:B------:R-:W3:Y:S02]  /*10170*/  SYNCS.PHASECHK.TRANS64.TRYWAIT P2, [R193+URZ+0x38850], R0 ;  /* 0x03885000c10075a7 */ /* 0x000ee4000804017f */
[----:B---3--:R-:W-:Y:S05]  /*10180*/  @!P2 BRA `(.L_x_8756) ;  /* 0x000001140000a947 */ /* 0x008fea0003800000 */
.L_x_8755:
[----:B------:R-:W-:Y:S05]  /*10190*/  BSYNC B1 ;  /* 0x0000000000017941 */ /* 0x000fea0003800000 */
.L_x_8754:
        /* <DEDUP_REMOVED lines=197> */
[C---:B------:R-:W-:Y:S02]  /*10df0*/  SEL R198, R3.reuse, 0x2, P2 ;  /* 0x0000000203c67807 */ /* 0x040fe40001000000 */
[----:B------:R-:W-:-:S03]  /*10e00*/  SEL R3, R3, 0x6, !P2 ;  /* 0x0000000603037807 */ /* 0x000fc60005000000 */
[----:B------:R-:W-:Y:S01]  /*10e10*/  IMAD.IADD R206, R203, 0x1, R198 ;  /* 0x00000001cbce7824 */ /* 0x000fe200078e02c6 */
        /* <DEDUP_REMOVED lines=115> */
[----:B------:R-:W-:Y:S01]  /*11550*/  IMAD.MOV.U32 R199, RZ, RZ, 0x40000040 ;  /* 0x40000040ffc77424 */ /* 0x000fe200078e00ff */
        /* <DEDUP_REMOVED lines=29> */
[----:B------:R-:W-:Y:S02]  /*11730*/  IMAD.MOV.U32 R207, RZ, RZ, 0x40000040 ;  /* 0x40000040ffcf7424 */ /* 0x000fe400078e00ff */
[----:B------:R-:W-:Y:S01]  /*11740*/  IMAD.MOV.U32 R0, RZ, RZ, 0x1000 ;  /* 0x00001000ff007424 */ /* 0x000fe200078e00ff */
[----:B------:R-:W-:Y:S01]  /*11750*/  R2UR UR4, R206 ;  /* 0x00000000ce0472ca */ /* 0x000fe200000e0000 */
[----:B------:R-:W-:Y:S01]  /*11760*/  IMAD.IADD R206, R205, 0x1, R198 ;  /* 0x00000001cdce7824 */ /* 0x000fe200078e02c6 */
[----:B------:R-:W-:Y:S01]  /*11770*/  R2UR UR5, R207 ;  /* 0x00000000cf0572ca */ /* 0x000fe200000e0000 */
[----:B------:R-:W-:Y:S01]  /*11780*/  IMAD.MOV.U32 R207, RZ, RZ, 0x40000040 ;  /* 0x40000040ffcf7424 */ /* 0x000fe200078e00ff */
[----:B------:R-:W-:Y:S01]  /*11790*/  SEL R0, R0, 0xf80, P2 ;  /* 0x00000f8000007807 */ /* 0x000fe20001000000 */
[----:B------:R-:W-:-:S03]  /*117a0*/  IMAD.IADD R198, R198, 0x1, R203 ;  /* 0x00000001c6c67824 */ /* 0x000fc600078e02cb */
        /* <DEDUP_REMOVED lines=74> */
[----:B------:R-:W-:Y:S01]  /*11c50*/  SHFL.BFLY PT, R207, R206, 0x2, 0x1f ;  /* 0x0c401f00cecf7f89 */ /* 0x000fe200000e0000 */
[----:B0-----:R-:W-:-:S05]  /*11c60*/  FMNMX.FTZ R0, R0, R3, !PT ;  /* 0x0000000300007209 */ /* 0x001fca0007810000 */
[----:B------:R-:W0:Y:S02]  /*11c70*/  SHFL.BFLY PT, R3, R0, 0x1, 0x1f ;  /* 0x0c201f0000037f89 */ /* 0x000e2400000e0000 */
[----:B0-----:R-:W-:Y:S01]  /*11c80*/  FMNMX.FTZ R0, R0, R3, !PT ;  /* 0x0000000300007209 */ /* 0x001fe20007810000 */
[----:B------:R-:W-:-:S04]  /*11c90*/  IMAD.U32 R3, RZ, RZ, UR36 ;  /* 0x00000024ff037e24 */ /* 0x000fc8000f8e00ff */
[C---:B------:R-:W-:Y:S01]  /*11ca0*/  FADD.FTZ R200, -R0.reuse, R200 ;  /* 0x000000c800c87221 */ /* 0x040fe20000010100 */
[----:B------:R-:W-:-:S03]  /*11cb0*/  FMUL.FTZ R204, R0, R3 ;  /* 0x0000000300cc7220 */ /* 0x000fc60000410000 */
[-C--:B------:R-:W-:Y:S01]  /*11cc0*/  FMUL.FTZ R200, R200, R3.reuse ;  /* 0x00000003c8c87220 */ /* 0x080fe20000410000 */
[-CC-:B------:R-:W-:Y:S01]  /*11cd0*/  FFMA.FTZ R205, R156, R3.reuse, -R204.reuse ;  /* 0x000000039ccd7223 */ /* 0x180fe200000108cc */
        /* <DEDUP_REMOVED lines=11> */
[--C-:B0-----:R-:W-:Y:S01]  /*11d90*/  FFMA.FTZ R200, R168, R3, -R204.reuse ;  /* 0x00000003a8c87223 */ /* 0x101fe200000108cc */
[----:B------:R-:W-:Y:S01]  /*11da0*/  FMNMX.FTZ R168, R206, R207, !PT ;  /* 0x000000cfcea87209 */ /* 0x000fe20007810000 */
[-CC-:B------:R-:W-:Y:S01]  /*11db0*/  FFMA.FTZ R173, R173, R3.reuse, -R204.reuse ;  /* 0x00000003adad7223 */ /* 0x180fe200000108cc */
[-CC-:B------:R-:W-:Y:S01]  /*11dc0*/  FFMA.FTZ R176, R176, R3.reuse, -R204.reuse ;  /* 0x00000003b0b07223 */ /* 0x180fe200000108cc */
[-CC-:B------:R-:W-:Y:S01]  /*11dd0*/  FFMA.FTZ R177, R177, R3.reuse, -R204.reuse ;  /* 0x00000003b1b17223 */ /* 0x180fe200000108cc */
[-CC-:B------:R-:W-:Y:S01]  /*11de0*/  FFMA.FTZ R180, R180, R3.reuse, -R204.reuse ;  /* 0x00000003b4b47223 */ /* 0x180fe200000108cc */
[----:B------:R-:W0:Y:S01]  /*11df0*/  SHFL.BFLY PT, R164, R168, 0x1, 0x1f ;  /* 0x0c201f00a8a47f89 */ /* 0x000e2200000e0000 */
[----:B------:R-:W-:Y:S01]  /*11e00*/  MUFU.EX2 R153, R153 ;  /* 0x0000009900997308 */ /* 0x000fe20000000800 */
[----:B------:R-:W-:Y:S01]  /*11e10*/  FFMA.FTZ R181, R181, R3, -R204 ;  /* 0x00000003b5b57223 */ /* 0x000fe200000108cc */
[-C--:B-1----:R-:W-:Y:S01]  /*11e20*/  FMUL.FTZ R24, R24, R203.reuse ;  /* 0x000000cb18187220 */ /* 0x082fe20000410000 */
        /* <DEDUP_REMOVED lines=24> */
[----:B------:R-:W-:Y:S01]  /*11fb0*/  FMUL.FTZ R65, R65, R203 ;  /* 0x000000cb41417220 */ /* 0x000fe20000410000 */
[C---:B------:R-:W-:Y:S01]  /*11fc0*/  FADD.FTZ R164, -R168.reuse, R202 ;  /* 0x000000caa8a47221 */ /* 0x040fe20000010100 */
[----:B------:R-:W-:Y:S01]  /*11fd0*/  FMUL.FTZ R206, R168, R3 ;  /* 0x00000003a8ce7220 */ /* 0x000fe20000410000 */
        /* <DEDUP_REMOVED lines=17> */
[-C--:B------:R-:W-:Y:S01]  /*120f0*/  FFMA.FTZ R171, R171, R3.reuse, -R206 ;  /* 0x00000003abab7223 */ /* 0x080fe200000108ce */
        /* <DEDUP_REMOVED lines=10> */
[----:B------:R-:W-:Y:S01]  /*121a0*/  FMUL.FTZ R30, R30, R164 ;  /* 0x000000a41e1e7220 */ /* 0x000fe20000410000 */
        /* <DEDUP_REMOVED lines=27> */
[----:B------:R-:W-:Y:S01]  /*12360*/  MUFU.EX2 R161, R161 ;  /* 0x000000a100a17308 */ /* 0x000fe20000000800 */
[----:B--2---:R-:W-:Y:S01]  /*12370*/  FADD.FTZ R196, R165, R196 ;  /* 0x000000c4a5c47221 */ /* 0x004fe20000010000 */
[----:B------:R-:W-:Y:S01]  /*12380*/  F2FP.F16.F32.PACK_AB R154, R157, R205 ;  /* 0x000000cd9d9a723e */ /* 0x000fe200000000ff */
[-C--:B------:R-:W-:Y:S01]  /*12390*/  FMUL.FTZ R55, R55, R164.reuse ;  /* 0x000000a437377220 */ /* 0x080fe20000410000 */
[----:B------:R-:W-:Y:S01]  /*123a0*/  F2FP.F16.F32.PACK_AB R155, R165, R155 ;  /* 0x0000009ba59b723e */ /* 0x000fe200000000ff */
[----:B------:R-:W-:Y:S01]  /*123b0*/  BAR.SYNC.DEFER_BLOCKING 0xf, 0x100 ;  /* 0x03c4000000007b1d */ /* 0x000fe20000010000 */
[-C--:B------:R-:W-:Y:S01]  /*123c0*/  FMUL.FTZ R58, R58, R164.reuse ;  /* 0x000000a43a3a7220 */ /* 0x080fe20000410000 */
[-C--:B------:R-:W-:Y:S01]  /*123d0*/  FMUL.FTZ R59, R59, R164.reuse ;  /* 0x000000a43b3b7220 */ /* 0x080fe20000410000 */
[-C--:B------:R-:W-:Y:S01]  /*123e0*/  FMUL.FTZ R62, R62, R164.reuse ;  /* 0x000000a43e3e7220 */ /* 0x080fe20000410000 */
[----:B---3--:R-:W-:Y:S01]  /*123f0*/  FADD.FTZ R179, R158, R196 ;  /* 0x000000c49eb37221 */ /* 0x008fe20000010000 */
        /* <DEDUP_REMOVED lines=50> */
[----:B--2---:R-:W-:Y:S01]  /*12720*/  FADD.FTZ R162, R205, R163 ;  /* 0x000000a3cda27221 */ /* 0x004fe20000010000 */
[-C--:B------:R-:W-:Y:S01]  /*12730*/  FMUL.FTZ R147, R147, R164.reuse ;  /* 0x000000a493937220 */ /* 0x080fe20000410000 */
[-C--:B------:R-:W-:Y:S01]  /*12740*/  FMUL.FTZ R150, R150, R164.reuse ;  /* 0x000000a496967220 */ /* 0x080fe20000410000 */
[----:B------:R-:W-:Y:S01]  /*12750*/  FMUL.FTZ R151, R151, R164 ;  /* 0x000000a497977220 */ /* 0x000fe20000410000 */
[----:B------:R-:W-:Y:S01]  /*12760*/  FADD.FTZ R162, R157, R162 ;  /* 0x000000a29da27221 */ /* 0x000fe20000010000 */
[----:B------:R-:W-:Y:S01]  /*12770*/  F2FP.F16.F32.PACK_AB R157, R159, R158 ;  /* 0x0000009e9f9d723e */ /* 0x000fe200000000ff */
[-C--:B------:R-:W-:Y:S01]  /*12780*/  FMUL.FTZ R72, R72, R203.reuse ;  /* 0x000000cb48487220 */ /* 0x080fe20000410000 */
[----:B------:R-:W-:Y:S01]  /*12790*/  MUFU.EX2 R169, R169 ;  /* 0x000000a900a97308 */ /* 0x000fe20000000800 */
[----:B------:R-:W-:Y:S01]  /*127a0*/  FADD.FTZ R162, R156, R162 ;  /* 0x000000a29ca27221 */ /* 0x000fe20000010000 */
[----:B------:R-:W-:Y:S01]  /*127b0*/  F2FP.F16.F32.PACK_AB R156, R161, R156 ;  /* 0x0000009ca19c723e */ /* 0x000fe200000000ff */
[-C--:B------:R-:W-:Y:S01]  /*127c0*/  FMUL.FTZ R73, R73, R203.reuse ;  /* 0x000000cb49497220 */ /* 0x080fe20000410000 */
[----:B-1----:R-:W-:Y:S01]  /*127d0*/  F2FP.F16.F32.PACK_AB R158, R199, R160 ;  /* 0x000000a0c79e723e */ /* 0x002fe200000000ff */
[----:B------:R-:W-:Y:S01]  /*127e0*/  FADD.FTZ R162, R161, R162 ;  /* 0x000000a2a1a27221 */ /* 0x000fe20000010000 */
[----:B0-----:R-:W-:Y:S01]  /*127f0*/  F2FP.F16.F32.PACK_AB R159, R204, R202 ;  /* 0x000000cacc9f723e */ /* 0x001fe200000000ff */
        /* <DEDUP_REMOVED lines=46> */
[----:B------:R-:W-:Y:S01]  /*12ae0*/  FADD.FTZ R179, R202, R179 ;  /* 0x000000b3cab37221 */ /* 0x000fe20000010000 */
[----:B------:R-:W-:Y:S01]  /*12af0*/  ISETP.GT.AND P2, PT, R197, RZ, PT ;  /* 0x000000ffc500720c */ /* 0x000fe20003f44270 */
[----:B------:R-:W-:Y:S01]  /*12b00*/  @!P1 VIADD R193, R193, 0x38860 ;  /* 0x00038860c1c19836 */ /* 0x000fe20000000000 */
[----:B------:R-:W-:Y:S01]  /*12b10*/  MUFU.EX2 R176, R176 ;  /* 0x000000b000b07308 */ /* 0x000fe20000000800 */
[----:B------:R2:W-:Y:S01]  /*12b20*/  STSM.16.M88.4 [R214], R156 ;  /* 0x0000009cd6007844 */ /* 0x0005e20000000200 */
[----:B------:R-:W-:Y:S01]  /*12b30*/  FADD.FTZ R179, R204, R179 ;  /* 0x000000b3ccb37221 */ /* 0x000fe20000010000 */
[----:B------:R-:W-:Y:S01]  /*12b40*/  IMAD.MOV.U32 R201, RZ, RZ, R18 ;  /* 0x000000ffffc97224 */ /* 0x000fe200078e0012 */
[----:B------:R-:W-:Y:S01]  /*12b50*/  @!P1 PRMT R193, RZ, 0x654, R193 ;  /* 0x00000654ffc19816 */ /* 0x000fe200000000c1 */
[----:B------:R-:W-:-:S02]  /*12b60*/  IMAD.MOV.U32 R202, RZ, RZ, R168 ;  /* 0x000000ffffca7224 */ /* 0x000fc400078e00a8 */
[----:B------:R-:W-:Y:S01]  /*12b70*/  FADD.FTZ R170, R170, R179 ;  /* 0x000000b3aaaa7221 */ /* 0x000fe20000010000 */
[----:B------:R-:W3:Y:S01]  /*12b80*/  MUFU.EX2 R177, R177 ;  /* 0x000000b100b17308 */ /* 0x000ee20000000800 */
[----:B-1----:R-:W-:Y:S02]  /*12b90*/  F2FP.F16.F32.PACK_AB R163, R175, R174 ;  /* 0x000000aeafa3723e */ /* 0x002fe400000000ff */
[----:B------:R-:W-:-:S04]  /*12ba0*/  FADD.FTZ R171, R171, R170 ;  /* 0x000000aaabab7221 */ /* 0x000fc80000010000 */
[----:B------:R-:W-:Y:S01]  /*12bb0*/  FADD.FTZ R174, R174, R171 ;  /* 0x000000abaeae7221 */ /* 0x000fe20000010000 */
[----:B------:R-:W-:Y:S03]  /*12bc0*/  MUFU.EX2 R180, R180 ;  /* 0x000000b400b47308 */ /* 0x000fe60000000800 */
[----:B------:R-:W-:-:S05]  /*12bd0*/  FADD.FTZ R174, R175, R174 ;  /* 0x000000aeafae7221 */ /* 0x000fca0000010000 */
[----:B------:R-:W1:Y:S01]  /*12be0*/  MUFU.EX2 R181, R181 ;  /* 0x000000b500b57308 */ /* 0x000e620000000800 */
[----:B---3--:R-:W-:-:S07]  /*12bf0*/  F2FP.F16.F32.PACK_AB R164, R177, R176 ;  /* 0x000000b0b1a4723e */ /* 0x008fce00000000ff */
[----:B------:R-:W3:Y:S08]  /*12c00*/  MUFU.EX2 R178, R178 ;  /* 0x000000b200b27308 */ /* 0x000ef00000000800 */
[----:B------:R-:W-:Y:S01]  /*12c10*/  MUFU.EX2 R182, R182 ;  /* 0x000000b600b67308 */ /* 0x000fe20000000800 */
[----:B-1----:R-:W-:-:S07]  /*12c20*/  F2FP.F16.F32.PACK_AB R166, R181, R180 ;  /* 0x000000b4b5a6723e */ /* 0x002fce00000000ff */
[----:B------:R1:W4:Y:S01]  /*12c30*/  MUFU.EX2 R196, R183 ;  /* 0x000000b700c47308 */ /* 0x0003220000000800 */
[----:B---3--:R-:W-:Y:S01]  /*12c40*/  F2FP.F16.F32.PACK_AB R165, R178, R21 ;  /* 0x00000015b2a5723e */ /* 0x008fe200000000ff */
[----:B------:R-:W-:-:S04]  /*12c50*/  FADD.FTZ R21, R21, R174 ;  /* 0x000000ae15157221 */ /* 0x000fc80000010000 */
[----:B------:R-:W-:Y:S01]  /*12c60*/  FADD.FTZ R21, R178, R21 ;  /* 0x00000015b2157221 */ /* 0x000fe20000010000 */
[----:B-1----:R-:W-:Y:S01]  /*12c70*/  FADD.FTZ R183, R160, R162 ;  /* 0x000000a2a0b77221 */ /* 0x002fe20000010000 */
[----:B------:R-:W-:Y:S02]  /*12c80*/  F2FP.F16.F32.PACK_AB R160, R169, R200 ;  /* 0x000000c8a9a0723e */ /* 0x000fe400000000ff */
[----:B------:R-:W-:Y:S01]  /*12c90*/  F2FP.F16.F32.PACK_AB R162, R173, R172 ;  /* 0x000000acada2723e */ /* 0x000fe200000000ff */
[----:B------:R-:W-:Y:S01]  /*12ca0*/  FADD.FTZ R183, R199, R183 ;  /* 0x000000b7c7b77221 */ /* 0x000fe20000010000 */
[----:B----4-:R-:W-:-:S03]  /*12cb0*/  F2FP.F16.F32.PACK_AB R167, R196, R182 ;  /* 0x000000b6c4a7723e */ /* 0x010fc600000000ff */
[----:B------:R2:W-:Y:S01]  /*12cc0*/  STSM.16.M88.4 [R211], R160 ;  /* 0x000000a0d3007844 */ /* 0x0005e20000000200 */
[----:B------:R-:W-:-:S03]  /*12cd0*/  FADD.FTZ R200, R200, R183 ;  /* 0x000000b7c8c87221 */ /* 0x000fc60000010000 */
[----:B------:R2:W-:Y:S01]  /*12ce0*/  STSM.16.M88.4 [R213], R164 ;  /* 0x000000a4d5007844 */ /* 0x0005e20000000200 */
[----:B------:R-:W-:Y:S01]  /*12cf0*/  WARPGROUP.ARRIVE ;  /* 0x00000000000079c5 */ /* 0x000fe20000000000 */
[----:B------:R-:W-:Y:S01]  /*12d00*/  FADD.FTZ R169, R169, R200 ;  /* 0x000000c8a9a97221 */ /* 0x000fe20000010000 */
[----:B------:R-:W-:-:S03]  /*12d10*/  IMAD.MOV.U32 R200, RZ, RZ, R0 ;  /* 0x000000ffffc87224 */ /* 0x000fc600078e0000 */
[----:B------:R-:W-:Y:S01]  /*12d20*/  FADD.FTZ R172, R172, R169 ;  /* 0x000000a9acac7221 */ /* 0x000fe20000010000 */
[----:B------:R-:W-:Y:S03]  /*12d30*/  HGMMA.64x256x16.F32 R24, R152, gdesc[UR4].tnspB, R24, gsb0 ;  /* 0x43e0000498187df0 */ /* 0x000fe60008000818 */
[----:B------:R-:W-:-:S04]  /*12d40*/  FADD.FTZ R173, R173, R172 ;  /* 0x000000acadad7221 */ /* 0x000fc80000010000 */
[----:B------:R-:W-:-:S04]  /*12d50*/  FADD.FTZ R176, R176, R173 ;  /* 0x000000adb0b07221 */ /* 0x000fc80000010000 */
[----:B------:R-:W-:-:S04]  /*12d60*/  FADD.FTZ R177, R177, R176 ;  /* 0x000000b0b1b17221 */ /* 0x000fc80000010000 */
[----:B------:R-:W-:Y:S01]  /*12d70*/  FADD.FTZ R180, R180, R177 ;  /* 0x000000b1b4b47221 */ /* 0x000fe20000010000 */
[----:B------:R-:W-:Y:S02]  /*12d80*/  WARPGROUP.DEPBAR.LE gsb0, 0x0 ;  /* 0x00008000000079c5 */ /* 0x000fe40000010000 */
[----:B0-----:R-:W-:Y:S01]  /*12d90*/  VIADD R152, R198, 0x80 ;  /* 0x00000080c6987836 */ /* 0x001fe20000000000 */
[----:B------:R-:W-:Y:S01]  /*12da0*/  WARPGROUP.ARRIVE ;  /* 0x00000000000079c5 */ /* 0x000fe20000000000 */
[----:B------:R-:W-:-:S03]  /*12db0*/  IMAD.MOV.U32 R153, RZ, RZ, 0x40000040 ;  /* 0x40000040ff997424 */ /* 0x000fc600078e00ff */
[----:B------:R-:W-:Y:S01]  /*12dc0*/  R2UR UR6, R152 ;  /* 0x00000000980672ca */ /* 0x000fe200000e0000 */
[----:B------:R-:W-:Y:S01]  /*12dd0*/  VIADD R152, R198, 0x100 ;  /* 0x00000100c6987836 */ /* 0x000fe20000000000 */
[----:B------:R-:W-:Y:S01]  /*12de0*/  R2UR UR7, R153 ;  /* 0x00000000990772ca */ /* 0x000fe200000e0000 */
[----:B------:R-:W-:-:S12]  /*12df0*/  IMAD.MOV.U32 R153, RZ, RZ, 0x40000040 ;  /* 0x40000040ff997424 */ /* 0x000fd800078e00ff */
        /* <DEDUP_REMOVED lines=9> */
[----:B------:R-:W-:Y:S01]  /*12e90*/  R2UR UR6, R152 ;  /* 0x00000000980672ca */ /* 0x000fe200000e0000 */
[----:B------:R-:W-:Y:S01]  /*12ea0*/  VIADD R152, R197, 0xffffffff ;  /* 0xffffffffc5987836 */ /* 0x000fe20000000000 */
[----:B------:R-:W-:Y:S01]  /*12eb0*/  R2UR UR7, R153 ;  /* 0x00000000990772ca */ /* 0x000fe200000e0000 */
[----:B------:R-:W-:Y:S01]  /*12ec0*/  FADD.FTZ R153, R182, R21 ;  /* 0x00000015b6997221 */ /* 0x000fe20000010000 */
[----:B------:R-:W-:Y:S01]  /*12ed0*/  FADD.FTZ R21, R181, R180 ;  /* 0x000000b4b5157221 */ /* 0x000fe20000010000 */
[----:B------:R-:W-:Y:S02]  /*12ee0*/  IMAD.MOV.U32 R197, RZ, RZ, R152 ;  /* 0x000000ffffc57224 */ /* 0x000fe400078e0098 */
        /* <DEDUP_REMOVED lines=16> */
.L_x_8746:
[----:B------:R-:W-:Y:S05]  /*12ff0*/  BSYNC B0 ;  /* 0x0000000000007941 */ /* 0x000fea0003800000 */
.L_x_8745:
[----:B------:R-:W0:Y:S01]  /*13000*/  SHFL.BFLY PT, R4, R21, 0x2, 0x1f ;  /* 0x0c401f0015047f89 */ /* 0x000e2200000e0000 */
[----:B------:R-:W-:Y:S02]  /*13010*/  VIADD R171, R18, 0x1 ;  /* 0x0000000112ab7836 */ /* 0x000fe40000000000 */
[----:B------:R-:W-:Y:S01]  /*13020*/  IMAD.MOV.U32 R20, RZ, RZ, -0x800000 ;  /* 0xff800000ff147424 */ /* 0x000fe200078e00ff */
[----:B------:R-:W1:Y:S01]  /*13030*/  SHFL.BFLY PT, R7, R196, 0x2, 0x1f ;  /* 0x0c401f00c4077f89 */ /* 0x000e6200000e0000 */
[----:B------:R-:W-:Y:S01]  /*13040*/  VIADD R227, R227, 0x1 ;  /* 0x00000001e3e37836 */ /* 0x000fe20000000000 */
[----:B------:R-:W-:Y:S08]  /*13050*/  BAR.ARV 0x8, 0x100 ;  /* 0x0204000000007b1d */ /* 0x000ff00000002000 */
[----:B------:R-:W-:Y:S01]  /*13060*/  BAR.SYNC.DEFER_BLOCKING 0xf, 0x100 ;  /* 0x03c4000000007b1d */ /* 0x000fe20000010000 */
[----:B------:R-:W-:-:S04]  /*13070*/  ISETP.NE.AND P1, PT, R171, 0x2, PT ;  /* 0x00000002ab00780c */ /* 0x000fc80003f25270 */
[----:B------:R-:W-:Y:S01]  /*13080*/  SEL R8, RZ, 0x1, P1 ;  /* 0x00000001ff087807 */ /* 0x000fe20000800000 */
[----:B0-----:R-:W-:-:S03]  /*13090*/  FADD.FTZ R5, R4, R21 ;  /* 0x0000001504057221 */ /* 0x001fc60000010000 */
[----:B------:R-:W-:Y:S01]  /*130a0*/  LOP3.LUT R19, R19, R8, RZ, 0x3c, !PT ;  /* 0x0000000813137212 */ /* 0x000fe200078e3cff */
[----:B------:R-:W-:Y:S02]  /*130b0*/  IMAD.MOV.U32 R21, RZ, RZ, -0x800000 ;  /* 0xff800000ff157424 */ /* 0x000fe400078e00ff */
[----:B-1----:R-:W-:Y:S01]  /*130c0*/  FADD.FTZ R7, R7, R196 ;  /* 0x000000c407077221 */ /* 0x002fe20000010000 */
[----:B------:R-:W0:Y:S04]  /*130d0*/  SHFL.BFLY PT, R4, R5, 0x1, 0x1f ;  /* 0x0c201f0005047f89 */ /* 0x000e2800000e0000 */
[----:B------:R-:W1:Y:S01]  /*130e0*/  SHFL.BFLY PT, R6, R7, 0x1, 0x1f ;  /* 0x0c201f0007067f89 */ /* 0x000e6200000e0000 */
[----:B0-----:R-:W-:Y:S01]  /*130f0*/  FADD.FTZ R9, R5, R4 ;  /* 0x0000000405097221 */ /* 0x001fe20000010000 */
[----:B------:R-:W-:-:S02]  /*13100*/  IMAD.MOV.U32 R5, RZ, RZ, RZ ;  /* 0x000000ffff057224 */ /* 0x000fc400078e00ff */
[----:B-1----:R-:W-:Y:S02]  /*13110*/  FADD.FTZ R4, R7, R6 ;  /* 0x0000000607047221 */ /* 0x002fe40000010000 */
[----:B------:R-:W-:Y:S01]  /*13120*/  FSETP.NE.FTZ.AND P2, PT, R9, RZ, PT ;  /* 0x000000ff0900720b */ /* 0x000fe20003f55000 */
[----:B------:R-:W-:Y:S02]  /*13130*/  IMAD.MOV R6, RZ, RZ, -R195 ;  /* 0x000000ffff067224 */ /* 0x000fe400078e0ac3 */
[----:B------:R-:W-:-:S03]  /*13140*/  FSETP.NE.FTZ.AND P3, PT, R4, RZ, PT ;  /* 0x000000ff0400720b */ /* 0x000fc60003f75000 */
[----:B------:R-:W-:Y:S01]  /*13150*/  ISETP.NE.AND P0, PT, R189, R6, PT ;  /* 0x00000006bd00720c */ /* 0x000fe20003f05270 */
[----:B------:R-:W-:-:S06]  /*13160*/  IMAD.MOV.U32 R6, RZ, RZ, RZ ;  /* 0x000000ffff067224 */ /* 0x000fcc00078e00ff */
[----:B------:R-:W2:Y:S06]  /*13170*/  @P2 MUFU.RCP R6, R9 ;  /* 0x0000000900062308 */ /* 0x000eac0000001000 */
[----:B------:R-:W-:Y:S02]  /*13180*/  @!P0 IMAD R7, R18, 0x40, R190 ;  /* 0x0000004012078824 */ /* 0x000fe400078e02be */
[----:B------:R-:W-:Y:S01]  /*13190*/  @P2 FMUL.FTZ R18, R3, 0.69314718246459960938 ;  /* 0x3f31721803122820 */ /* 0x000fe20000410000 */
[----:B------:R-:W0:Y:S01]  /*131a0*/  @P3 MUFU.RCP R5, R4 ;  /* 0x0000000400053308 */ /* 0x000e220000001000 */
[----:B------:R-:W-:-:S07]  /*131b0*/  @!P0 IMAD R7, R7, 0x4, R2 ;  /* 0x0000000407078824 */ /* 0x000fce00078e0202 */
[----:B------:R-:W1:Y:S01]  /*131c0*/  @P2 MUFU.LG2 R2, R9 ;  /* 0x0000000900022308 */ /* 0x000e620000000c00 */
[-C--:B--2---:R-:W-:Y:S01]  /*131d0*/  FMUL.FTZ R167, R33, R6.reuse ;  /* 0x0000000621a77220 */ /* 0x084fe20000410000 */
[----:B------:R2:W-:Y:S01]  /*131e0*/  @!P0 STS [R7+0x38400], R6 ;  /* 0x0384000607008388 */ /* 0x0005e20000000800 */
[-C--:B------:R-:W-:Y:S01]  /*131f0*/  FMUL.FTZ R24, R24, R6.reuse ;  /* 0x0000000618187220 */ /* 0x080fe20000410000 */
[-C--:B------:R-:W-:Y:S01]  /*13200*/  FMUL.FTZ R25, R25, R6.reuse ;  /* 0x0000000619197220 */ /* 0x080fe20000410000 */
[-C--:B------:R-:W-:Y:S01]  /*13210*/  FMUL.FTZ R28, R28, R6.reuse ;  /* 0x000000061c1c7220 */ /* 0x080fe20000410000 */
[-C--:B------:R-:W-:Y:S01]  /*13220*/  FMUL.FTZ R29, R29, R6.reuse ;  /* 0x000000061d1d7220 */ /* 0x080fe20000410000 */
[-C--:B------:R-:W-:Y:S01]  /*13230*/  FMUL.FTZ R170, R32, R6.reuse ;  /* 0x0000000620aa7220 */ /* 0x080fe20000410000 */
[----:B------:R-:W3:Y:S01]  /*13240*/  @P3 MUFU.LG2 R33, R4 ;  /* 0x0000000400213308 */ /* 0x000ee20000000c00 */
[----:B0-----:R0:W-:Y:S01]  /*13250*/  @!P0 STS [R7+0x38420], R5 ;  /* 0x0384200507008388 */ /* 0x0011e20000000800 */
        /* <DEDUP_REMOVED lines=59> */
[----:B-1----:R-:W-:Y:S01]  /*13610*/  @P2 FMUL.FTZ R35, R2, 0.69314718246459960938 ;  /* 0x3f31721802232820 */ /* 0x002fe20000410000 */
[----:B------:R-:W-:Y:S01]  /*13620*/  @P3 FMUL.FTZ R32, R3, 0.69314718246459960938 ;  /* 0x3f31721803203820 */ /* 0x000fe20000410000 */
[----:B---3--:R-:W-:Y:S01]  /*13630*/  @P3 FMUL.FTZ R33, R33, 0.69314718246459960938 ;  /* 0x3f31721821213820 */ /* 0x008fe20000410000 */
[-C--:B------:R-:W-:Y:S01]  /*13640*/  FMUL.FTZ R3, R27, R5.reuse ;  /* 0x000000051b037220 */ /* 0x080fe20000410000 */
[-C--:B0-----:R-:W-:Y:S01]  /*13650*/  FMUL.FTZ R7, R54, R5.reuse ;  /* 0x0000000536077220 */ /* 0x081fe20000410000 */
        /* <DEDUP_REMOVED lines=66> */
.L_x_8681:
[----:B------:R-:W-:Y:S05]  /*13a80*/  BSYNC B7 ;  /* 0x0000000000077941 */ /* 0x000fea0003800000 */
.L_x_8679:
        /* <DEDUP_REMOVED lines=9> */
[----:B------:R-:W3:Y:S01]  /*13b20*/  LDL R0, [R1+0xc] ;  /* 0x00000c0001007983 */ /* 0x000ee20000100800 */
[----:B------:R-:W-:Y:S01]  /*13b30*/  F2FP.F16.F32.PACK_AB R24, R25, R24 ;  /* 0x000000181918723e */ /* 0x000fe200000000ff */
[----:B------:R-:W-:Y:S01]  /*13b40*/  ULDC.64 UR4, c[0x0][0xd00] ;  /* 0x0003400000047ab9 */ /* 0x000fe20000000a00 */
[----:B------:R-:W-:Y:S01]  /*13b50*/  F2FP.F16.F32.PACK_AB R25, R3, R26 ;  /* 0x0000001a0319723e */ /* 0x000fe200000000ff */
[----:B------:R-:W4:Y:S01]  /*13b60*/  S2R R5, SR_SWINHI ;  /* 0x0000000000057919 */ /* 0x000f220000002f00 */
        /* <DEDUP_REMOVED lines=17> */
[----:B----4-:R-:W-:Y:S02]  /*13c80*/  MOV R37, R5 ;  /* 0x0000000500257202 */ /* 0x010fe40000000f00 */
        /* <DEDUP_REMOVED lines=25> */
[----:B------:R-:W-:Y:S01]  /*13e20*/  BAR.SYNC.DEFER_BLOCKING 0x1, 0x100 ;  /* 0x0044000000007b1d */ /* 0x000fe20000010000 */
[----:B---3--:R-:W-:-:S03]  /*13e30*/  IMAD.WIDE R40, R0, 0x2, R36 ;  /* 0x0000000200287825 */ /* 0x008fc600078e0224 */
[C---:B------:R-:W-:Y:S02]  /*13e40*/  LOP3.LUT R45, R40.reuse, 0x380, RZ, 0xc0, !PT ;  /* 0x00000380282d7812 */ /* 0x040fe400078ec0ff */
[C---:B------:R-:W-:Y:S02]  /*13e50*/  IADD3 R0, P1, R40.reuse, 0x20, RZ ;  /* 0x0000002028007810 */ /* 0x040fe40007f3e0ff */
[----:B------:R-:W-:Y:S02]  /*13e60*/  SHF.R.U64 R45, R45, 0x3, RZ ;  /* 0x000000032d2d7819 */ /* 0x000fe400000012ff */
[----:B------:R-:W-:Y:S02]  /*13e70*/  IADD3 R3, P0, R40, 0x40, RZ ;  /* 0x0000004028037810 */ /* 0x000fe40007f1e0ff */
[----:B------:R-:W-:Y:S01]  /*13e80*/  LOP3.LUT R44, R45, R40, RZ, 0x3c, !PT ;  /* 0x000000282d2c7212 */ /* 0x000fe200078e3cff */
[----:B------:R-:W-:Y:S01]  /*13e90*/  IMAD.MOV.U32 R45, RZ, RZ, R41 ;  /* 0x000000ffff2d7224 */ /* 0x000fe200078e0029 */
[----:B------:R-:W-:-:S02]  /*13ea0*/  LOP3.LUT R171, R0, 0x380, RZ, 0xc0, !PT ;  /* 0x0000038000ab7812 */ /* 0x000fc400078ec0ff */
[C---:B------:R-:W-:Y:S02]  /*13eb0*/  IADD3 R5, P5, R40.reuse, 0x2040, RZ ;  /* 0x0000204028057810 */ /* 0x040fe40007fbe0ff */
[----:B------:R-:W-:Y:S02]  /*13ec0*/  MOV R44, R44 ;  /* 0x0000002c002c7202 */ /* 0x000fe40000000f00 */
[----:B------:R-:W-:Y:S01]  /*13ed0*/  SHF.R.U64 R171, R171, 0x3, RZ ;  /* 0x00000003abab7819 */ /* 0x000fe200000012ff */
[--C-:B------:R-:W-:Y:S01]  /*13ee0*/  IMAD.X R53, RZ, RZ, R41.reuse, P5 ;  /* 0x000000ffff357224 */ /* 0x100fe200028e0629 */
[C---:B------:R-:W-:Y:S01]  /*13ef0*/  IADD3 R48, P6, R40.reuse, 0x2020, RZ ;  /* 0x0000202028307810 */ /* 0x040fe20007fde0ff */
[----:B------:R3:W-:Y:S01]  /*13f00*/  STSM.16.M88.4 [R44], R24 ;  /* 0x000000182c007844 */ /* 0x0007e20000000200 */
[C---:B-----5:R-:W-:Y:S02]  /*13f10*/  IADD3 R30, P3, R40.reuse, 0x2000, RZ ;  /* 0x00002000281e7810 */ /* 0x060fe40007f7e0ff */
[C---:B------:R-:W-:Y:S01]  /*13f20*/  IADD3 R28, P4, R40.reuse, 0x60, RZ ;  /* 0x00000060281c7810 */ /* 0x040fe20007f9e0ff */
[--C-:B------:R-:W-:Y:S01]  /*13f30*/  IMAD.X R49, RZ, RZ, R41.reuse, P6 ;  /* 0x000000ffff317224 */ /* 0x100fe200030e0629 */
[----:B------:R-:W-:Y:S01]  /*13f40*/  IADD3 R56, P2, R40, 0x2060, RZ ;  /* 0x0000206028387810 */ /* 0x000fe20007f5e0ff */
[--C-:B------:R-:W-:Y:S01]  /*13f50*/  IMAD.X R31, RZ, RZ, R41.reuse, P3 ;  /* 0x000000ffff1f7224 */ /* 0x100fe200018e0629 */
[----:B------:R-:W-:Y:S01]  /*13f60*/  LOP3.LUT R173, R28, 0x380, RZ, 0xc0, !PT ;  /* 0x000003801cad7812 */ /* 0x000fe200078ec0ff */
[--C-:B------:R-:W-:Y:S01]  /*13f70*/  IMAD.X R29, RZ, RZ, R41.reuse, P4 ;  /* 0x000000ffff1d7224 */ /* 0x100fe200020e0629 */
[----:B0-----:R-:W-:Y:S01]  /*13f80*/  IADD3 R68, P4, R40, 0x4040, RZ ;  /* 0x0000404028447810 */ /* 0x001fe20007f9e0ff */
[----:B------:R-:W-:Y:S01]  /*13f90*/  IMAD.X R57, RZ, RZ, R41, P2 ;  /* 0x000000ffff397224 */ /* 0x000fe200010e0629 */
[----:B------:R-:W-:-:S02]  /*13fa0*/  SHF.R.U64 R173, R173, 0x3, RZ ;  /* 0x00000003adad7819 */ /* 0x000fc400000012ff */
[----:B------:R-:W-:Y:S01]  /*13fb0*/  IADD3 R70, P2, R40, 0x6040, RZ ;  /* 0x0000604028467810 */ /* 0x000fe20007f5e0ff */
[--C-:B------:R-:W-:Y:S01]  /*13fc0*/  IMAD.X R69, RZ, RZ, R41.reuse, P4 ;  /* 0x000000ffff457224 */ /* 0x100fe200020e0629 */
[----:B------:R-:W-:Y:S01]  /*13fd0*/  LOP3.LUT R28, R173, R28, RZ, 0x3c, !PT ;  /* 0x0000001cad1c7212 */ /* 0x000fe200078e3cff */
[--C-:B---3--:R-:W-:Y:S01]  /*13fe0*/  IMAD.X R27, RZ, RZ, R41.reuse, P0 ;  /* 0x000000ffff1b7224 */ /* 0x108fe200000e0629 */
[----:B------:R-:W-:Y:S01]  /*13ff0*/  LOP3.LUT R26, R3, 0x380, RZ, 0xc0, !PT ;  /* 0x00000380031a7812 */ /* 0x000fe200078ec0ff */
[--C-:B------:R-:W-:Y:S01]  /*14000*/  IMAD.X R25, RZ, RZ, R41.reuse, P1 ;  /* 0x000000ffff197224 */ /* 0x100fe200008e0629 */
[----:B------:R-:W-:Y:S01]  /*14010*/  LOP3.LUT R24, R171, R0, RZ, 0x3c, !PT ;  /* 0x00000000ab187212 */ /* 0x000fe200078e3cff */
[----:B------:R-:W-:Y:S01]  /*14020*/  IMAD.X R45, RZ, RZ, R41, P2 ;  /* 0x000000ffff2d7224 */ /* 0x000fe200010e0629 */
[----:B------:R-:W-:Y:S02]  /*14030*/  SHF.R.U64 R26, R26, 0x3, RZ ;  /* 0x000000031a1a7819 */ /* 0x000fe400000012ff */
[----:B------:R-:W-:-:S02]  /*14040*/  LOP3.LUT R0, R5, 0x380, RZ, 0xc0, !PT ;  /* 0x0000038005007812 */ /* 0x000fc400078ec0ff */
[----:B------:R-:W-:Y:S02]  /*14050*/  LOP3.LUT R26, R26, R3, RZ, 0x3c, !PT ;  /* 0x000000031a1a7212 */ /* 0x000fe400078e3cff */
[----:B------:R-:W-:Y:S02]  /*14060*/  LOP3.LUT R171, R48, 0x380, RZ, 0xc0, !PT ;  /* 0x0000038030ab7812 */ /* 0x000fe400078ec0ff */
[----:B------:R-:W-:Y:S02]  /*14070*/  LOP3.LUT R3, R30, 0x380, RZ, 0xc0, !PT ;  /* 0x000003801e037812 */ /* 0x000fe400078ec0ff */
[----:B------:R-:W-:Y:S02]  /*14080*/  SHF.R.U64 R0, R0, 0x3, RZ ;  /* 0x0000000300007819 */ /* 0x000fe400000012ff */
[----:B------:R-:W-:Y:S02]  /*14090*/  IADD3 R64, P0, R40, 0x4020, RZ ;  /* 0x0000402028407810 */ /* 0x000fe40007f1e0ff */
[----:B------:R-:W-:-:S02]  /*140a0*/  SHF.R.U64 R171, R171, 0x3, RZ ;  /* 0x00000003abab7819 */ /* 0x000fc400000012ff */
[----:B------:R-:W-:Y:S01]  /*140b0*/  SHF.R.U64 R3, R3, 0x3, RZ ;  /* 0x0000000303037819 */ /* 0x000fe200000012ff */
[--C-:B------:R-:W-:Y:S01]  /*140c0*/  IMAD.X R65, RZ, RZ, R41.reuse, P0 ;  /* 0x000000ffff417224 */ /* 0x100fe200000e0629 */
[----:B------:R-:W-:Y:S02]  /*140d0*/  IADD3 R60, P1, R40, 0x4000, RZ ;  /* 0x00004000283c7810 */ /* 0x000fe40007f3e0ff */
[----:B------:R-:W-:Y:S02]  /*140e0*/  LOP3.LUT R52, R0, R5, RZ, 0x3c, !PT ;  /* 0x0000000500347212 */ /* 0x000fe400078e3cff */
[----:B------:R-:W-:Y:S01]  /*140f0*/  LOP3.LUT R48, R171, R48, RZ, 0x3c, !PT ;  /* 0x00000030ab307212 */ /* 0x000fe200078e3cff */
[----:B------:R-:W-:Y:S01]  /*14100*/  IMAD.X R61, RZ, RZ, R41, P1 ;  /* 0x000000ffff3d7224 */ /* 0x000fe200008e0629 */
[----:B------:R-:W-:Y:S02]  /*14110*/  LOP3.LUT R5, R64, 0x380, RZ, 0xc0, !PT ;  /* 0x0000038040057812 */ /* 0x000fe400078ec0ff */
[----:B------:R-:W-:-:S02]  /*14120*/  LOP3.LUT R30, R3, R30, RZ, 0x3c, !PT ;  /* 0x0000001e031e7212 */ /* 0x000fc400078e3cff */
[----:B------:R-:W-:Y:S02]  /*14130*/  LOP3.LUT R171, R68, 0x380, RZ, 0xc0, !PT ;  /* 0x0000038044ab7812 */ /* 0x000fe400078ec0ff */
[----:B------:R-:W-:Y:S02]  /*14140*/  LOP3.LUT R3, R60, 0x380, RZ, 0xc0, !PT ;  /* 0x000003803c037812 */ /* 0x000fe400078ec0ff */
[----:B------:R-:W-:Y:S02]  /*14150*/  SHF.R.U64 R5, R5, 0x3, RZ ;  /* 0x0000000305057819 */ /* 0x000fe400000012ff */
[----:B------:R-:W-:Y:S02]  /*14160*/  IADD3 R44, P5, R40, 0x6020, RZ ;  /* 0x00006020282c7810 */ /* 0x000fe40007fbe0ff */
[----:B------:R-:W-:Y:S02]  /*14170*/  LOP3.LUT R173, R56, 0x380, RZ, 0xc0, !PT ;  /* 0x0000038038ad7812 */ /* 0x000fe400078ec0ff */
[----:B------:R-:W-:Y:S01]  /*14180*/  SHF.R.U64 R171, R171, 0x3, RZ ;  /* 0x00000003abab7819 */ /* 0x000fe200000012ff */
[----:B------:R-:W-:Y:S01]  /*14190*/  IMAD.X R119, RZ, RZ, R41, P5 ;  /* 0x000000ffff777224 */ /* 0x000fe200028e0629 */
[----:B------:R-:W-:-:S02]  /*141a0*/  SHF.R.U64 R3, R3, 0x3, RZ ;  /* 0x0000000303037819 */ /* 0x000fc400000012ff */
[----:B--2---:R-:W-:Y:S02]  /*141b0*/  IADD3 R32, P6, R40, 0x6000, RZ ;  /* 0x0000600028207810 */ /* 0x004fe40007fde0ff */
[----:B------:R-:W-:Y:S02]  /*141c0*/  LOP3.LUT R64, R5, R64, RZ, 0x3c, !PT ;  /* 0x0000004005407212 */ /* 0x000fe400078e3cff */
[----:B------:R-:W-:Y:S01]  /*141d0*/  SHF.R.U64 R173, R173, 0x3, RZ ;  /* 0x00000003adad7819 */ /* 0x000fe200000012ff */
[----:B------:R-:W-:Y:S01]  /*141e0*/  IMAD.X R115, RZ, RZ, R41, P6 ;  /* 0x000000ffff737224 */ /* 0x000fe200030e0629 */
[----:B------:R-:W-:Y:S02]  /*141f0*/  LOP3.LUT R68, R171, R68, RZ, 0x3c, !PT ;  /* 0x00000044ab447212 */ /* 0x000fe400078e3cff */
[----:B------:R-:W-:Y:S02]  /*14200*/  LOP3.LUT R5, R44, 0x380, RZ, 0xc0, !PT ;  /* 0x000003802c057812 */ /* 0x000fe400078ec0ff */
[----:B------:R-:W-:-:S02]  /*14210*/  IADD3 R72, P3, R40, 0x4060, RZ ;  /* 0x0000406028487810 */ /* 0x000fc40007f7e0ff */
[----:B------:R-:W-:Y:S02]  /*14220*/  LOP3.LUT R60, R3, R60, RZ, 0x3c, !PT ;  /* 0x0000003c033c7212 */ /* 0x000fe400078e3cff */
[----:B------:R-:W-:Y:S01]  /*14230*/  LOP3.LUT R171, R70, 0x380, RZ, 0xc0, !PT ;  /* 0x0000038046ab7812 */ /* 0x000fe200078ec0ff */
[----:B------:R-:W-:Y:S01]  /*14240*/  IMAD.X R73, RZ, RZ, R41, P3 ;  /* 0x000000ffff497224 */ /* 0x000fe200018e0629 */
[----:B------:R-:W-:Y:S02]  /*14250*/  LOP3.LUT R3, R32, 0x380, RZ, 0xc0, !PT ;  /* 0x0000038020037812 */ /* 0x000fe400078ec0ff */
[----:B------:R-:W-:Y:S02]  /*14260*/  LOP3.LUT R56, R173, R56, RZ, 0x3c, !PT ;  /* 0x00000038ad387212 */ /* 0x000fe400078e3cff */
[----:B------:R-:W-:Y:S02]  /*14270*/  SHF.R.U64 R5, R5, 0x3, RZ ;  /* 0x0000000305057819 */ /* 0x000fe400000012ff */
[----:B------:R-:W-:-:S02]  /*14280*/  LOP3.LUT R173, R72, 0x380, RZ, 0xc0, !PT ;  /* 0x0000038048ad7812 */ /* 0x000fc400078ec0ff */
[----:B------:R-:W-:Y:S02]  /*14290*/  SHF.R.U64 R171, R171, 0x3, RZ ;  /* 0x00000003abab7819 */ /* 0x000fe400000012ff */
[----:B------:R-:W-:Y:S02]  /*142a0*/  SHF.R.U64 R3, R3, 0x3, RZ ;  /* 0x0000000303037819 */ /* 0x000fe400000012ff */
[----:B------:R-:W-:Y:S02]  /*142b0*/  LOP3.LUT R118, R5, R44, RZ, 0x3c, !PT ;  /* 0x0000002c05767212 */ /* 0x000fe400078e3cff */
[----:B------:R-:W-:Y:S02]  /*142c0*/  SHF.R.U64 R173, R173, 0x3, RZ ;  /* 0x00000003adad7819 */ /* 0x000fe400000012ff */
[----:B------:R-:W-:Y:S02]  /*142d0*/  LOP3.LUT R44, R171, R70, RZ, 0x3c, !PT ;  /* 0x00000046ab2c7212 */ /* 0x000fe400078e3cff */
[----:B------:R-:W-:-:S02]  /*142e0*/  IADD3 R40, P1, R40, 0x6060, RZ ;  /* 0x0000606028287810 */ /* 0x000fc40007f3e0ff */
[----:B------:R-:W-:Y:S02]  /*142f0*/  LOP3.LUT R114, R3, R32, RZ, 0x3c, !PT ;  /* 0x0000002003727212 */ /* 0x000fe400078e3cff */
[----:B------:R-:W-:Y:S01]  /*14300*/  MOV R70, R24 ;  /* 0x0000001800467202 */ /* 0x000fe20000000f00 */
[----:B------:R-:W-:Y:S01]  /*14310*/  IMAD.X R41, RZ, RZ, R41, P1 ;  /* 0x000000ffff297224 */ /* 0x000fe200008e0629 */
[----:B------:R-:W-:Y:S02]  /*14320*/  MOV R168, R26 ;  /* 0x0000001a00a87202 */ /* 0x000fe40000000f00 */
[----:B------:R-:W-:Y:S02]  /*14330*/  MOV R3, R28 ;  /* 0x0000001c00037202 */ /* 0x000fe40000000f00 */
[----:B------:R-:W-:Y:S02]  /*14340*/  MOV R32, R30 ;  /* 0x0000001e00207202 */ /* 0x000fe40000000f00 */
[----:B------:R-:W-:-:S02]  /*14350*/  F2FP.F16.F32.PACK_AB R24, R167, R170 ;  /* 0x000000aaa718723e */ /* 0x000fc400000000ff */
        /* <DEDUP_REMOVED lines=8> */
[----:B------:R-:W-:Y:S02]  /*143e0*/  LOP3.LUT R72, R173, R72, RZ, 0x3c, !PT ;  /* 0x00000048ad487212 */ /* 0x000fe400078e3cff */
[----:B------:R-:W-:Y:S01]  /*143f0*/  LOP3.LUT R173, R40, 0x380, RZ, 0xc0, !PT ;  /* 0x0000038028ad7812 */ /* 0x000fe200078ec0ff */
[----:B------:R2:W-:Y:S01]  /*14400*/  STSM.16.M88.4 [R168], R28 ;  /* 0x0000001ca8007844 */ /* 0x0005e20000000200 */
[----:B------:R-:W-:Y:S02]  /*14410*/  F2FP.F16.F32.PACK_AB R4, R159, R162 ;  /* 0x000000a29f04723e */ /* 0x000fe400000000ff */
[----:B------:R-:W-:Y:S02]  /*14420*/  F2FP.F16.F32.PACK_AB R5, R51, R50 ;  /* 0x000000323305723e */ /* 0x000fe400000000ff */
[----:B------:R-:W-:-:S02]  /*14430*/  F2FP.F16.F32.PACK_AB R6, R157, R160 ;  /* 0x000000a09d06723e */ /* 0x000fc400000000ff */
[----:B------:R-:W-:Y:S02]  /*14440*/  MOV R48, R48 ;  /* 0x0000003000307202 */ /* 0x000fe40000000f00 */
[----:B------:R-:W-:Y:S01]  /*14450*/  MOV R52, R52 ;  /* 0x0000003400347202 */ /* 0x000fe20000000f00 */
[----:B------:R-:W-:Y:S01]  /*14460*/  STSM.16.M88.4 [R3], R4 ;  /* 0x0000000403007844 */ /* 0x000fe20000000200 */
[----:B0-----:R-:W-:Y:S02]  /*14470*/  F2FP.F16.F32.PACK_AB R24, R152, R153 ;  /* 0x000000999818723e */ /* 0x001fe400000000ff */
[----:B------:R-:W-:Y:S01]  /*14480*/  F2FP.F16.F32.PACK_AB R25, R75, R74 ;  /* 0x0000004a4b19723e */ /* 0x000fe200000000ff */
[----:B------:R0:W-:Y:S01]  /*14490*/  STSM.16.M88.4 [R32], R8 ;  /* 0x0000000820007844 */ /* 0x0001e20000000200 */
[----:B------:R-:W-:Y:S02]  /*144a0*/  F2FP.F16.F32.PACK_AB R26, R77, R76 ;  /* 0x0000004c4d1a723e */ /* 0x000fe400000000ff */
[----:B------:R-:W-:Y:S01]  /*144b0*/  F2FP.F16.F32.PACK_AB R27, R79, R78 ;  /* 0x0000004e4f1b723e */ /* 0x000fe200000000ff */
[----:B------:R-:W-:Y:S01]  /*144c0*/  STSM.16.M88.4 [R48], R12 ;  /* 0x0000000c30007844 */ /* 0x000fe20000000200 */
[----:B------:R-:W-:-:S02]  /*144d0*/  SHF.R.U64 R173, R173, 0x3, RZ ;  /* 0x00000003adad7819 */ /* 0x000fc400000012ff */
[----:B------:R-:W-:Y:S01]  /*144e0*/  MOV R56, R56 ;  /* 0x0000003800387202 */ /* 0x000fe20000000f00 */
[----:B------:R-:W-:Y:S01]  /*144f0*/  STSM.16.M88.4 [R52], R24 ;  /* 0x0000001834007844 */ /* 0x000fe20000000200 */
[----:B--2---:R-:W-:Y:S02]  /*14500*/  F2FP.F16.F32.PACK_AB R28, R81, R80 ;  /* 0x00000050511c723e */ /* 0x004fe400000000ff */
[----:B------:R-:W-:Y:S02]  /*14510*/  F2FP.F16.F32.PACK_AB R29, R83, R82 ;  /* 0x00000052531d723e */ /* 0x000fe400000000ff */
[----:B------:R-:W-:Y:S02]  /*14520*/  F2FP.F16.F32.PACK_AB R30, R85, R84 ;  /* 0x00000054551e723e */ /* 0x000fe400000000ff */
[----:B------:R-:W-:Y:S01]  /*14530*/  F2FP.F16.F32.PACK_AB R31, R87, R86 ;  /* 0x00000056571f723e */ /* 0x000fe200000000ff */
[----:B0-----:R-:W-:Y:S01]  /*14540*/  IMAD.MOV.U32 R32, RZ, RZ, RZ ;  /* 0x000000ffff207224 */ /* 0x001fe200078e00ff */
[----:B------:R-:W-:-:S02]  /*14550*/  MOV R60, R60 ;  /* 0x0000003c003c7202 */ /* 0x000fc40000000f00 */
[----:B------:R-:W-:Y:S01]  /*14560*/  MOV R64, R64 ;  /* 0x0000004000407202 */ /* 0x000fe20000000f00 */
[----:B------:R-:W-:Y:S01]  /*14570*/  STSM.16.M88.4 [R56], R28 ;  /* 0x0000001c38007844 */ /* 0x000fe20000000200 */
[----:B------:R-:W-:Y:S02]  /*14580*/  MOV R68, R68 ;  /* 0x0000004400447202 */ /* 0x000fe40000000f00 */
[----:B------:R-:W-:Y:S01]  /*14590*/  MOV R0, R114 ;  /* 0x0000007200007202 */ /* 0x000fe20000000f00 */
[----:B------:R-:W-:Y:S01]  /*145a0*/  STSM.16.M88.4 [R60], R88 ;  /* 0x000000583c007844 */ /* 0x000fe20000000200 */
[----:B------:R-:W-:Y:S02]  /*145b0*/  LOP3.LUT R40, R173, R40, RZ, 0x3c, !PT ;  /* 0x00000028ad287212 */ /* 0x000fe400078e3cff */
[----:B------:R-:W-:Y:S01]  /*145c0*/  MOV R72, R72 ;  /* 0x0000004800487202 */ /* 0x000fe20000000f00 */
[----:B------:R-:W-:Y:S01]  /*145d0*/  STSM.16.M88.4 [R64], R96 ;  /* 0x0000006040007844 */ /* 0x000fe20000000200 */
[----:B------:R-:W-:-:S02]  /*145e0*/  F2FP.F16.F32.PACK_AB R114, R117, R116 ;  /* 0x000000747572723e */ /* 0x000fc400000000ff */
[----:B------:R-:W-:Y:S01]  /*145f0*/  F2FP.F16.F32.PACK_AB R115, R66, R62 ;  /* 0x0000003e4273723e */ /* 0x000fe200000000ff */
[----:B------:R-:W-:Y:S01]  /*14600*/  STSM.16.M88.4 [R68], R104 ;  /* 0x0000006844007844 */ /* 0x000fe20000000200 */
[----:B------:R-:W-:Y:S02]  /*14610*/  ISETP.NE.U32.AND P0, PT, RZ, UR4, PT ;  /* 0x00000004ff007c0c */ /* 0x000fe4000bf05070 */
[----:B------:R-:W-:Y:S01]  /*14620*/  IADD3 R6, P1, R218, UR4, RZ ;  /* 0x00000004da067c10 */ /* 0x000fe2000ff3e0ff */
[----:B------:R-:W-:Y:S01]  /*14630*/  STSM.16.M88.4 [R72], R112 ;  /* 0x0000007048007844 */ /* 0x000fe20000000200 */
[----:B------:R-:W-:Y:S02]  /*14640*/  MOV R118, R118 ;  /* 0x0000007600767202 */ /* 0x000fe40000000f00 */
[----:B------:R-:W-:Y:S01]  /*14650*/  MOV R44, R44 ;  /* 0x0000002c002c7202 */ /* 0x000fe20000000f00 */
[----:B------:R0:W-:Y:S01]  /*14660*/  STSM.16.M88.4 [R0], R120 ;  /* 0x0000007800007844 */ /* 0x0001e20000000200 */
[----:B------:R-:W-:-:S02]  /*14670*/  MOV R40, R40 ;  /* 0x0000002800287202 */ /* 0x000fc40000000f00 */
[----:B------:R-:W-:Y:S01]  /*14680*/  ISETP.NE.AND.EX P0, PT, RZ, UR5, PT, P0 ;  /* 0x00000005ff007c0c */ /* 0x000fe2000bf05300 */
[----:B------:R-:W-:Y:S01]  /*14690*/  STSM.16.M88.4 [R118], R128 ;  /* 0x0000008076007844 */ /* 0x000fe20000000200 */
[----:B------:R-:W-:Y:S01]  /*146a0*/  IADD3.X R7, R219, UR5, RZ, P1, !PT ;  /* 0x00000005db077c10 */ /* 0x000fe20008ffe4ff */
[----:B------:R-:W-:Y:S02]  /*146b0*/  ULDC.64 UR4, c[0x0][0xd08] ;  /* 0x0003420000047ab9 */ /* 0x000fe40000000a00 */
[----:B------:R-:W-:Y:S01]  /*146c0*/  STSM.16.M88.4 [R44], R136 ;  /* 0x000000882c007844 */ /* 0x000fe20000000200 */
[----:B------:R-:W-:-:S03]  /*146d0*/  ISETP.NE.U32.AND P6, PT, RZ, UR4, PT ;  /* 0x00000004ff007c0c */ /* 0x000fc6000bfc5070 */
[----:B------:R2:W-:Y:S01]  /*146e0*/  STSM.16.M88.4 [R40], R144 ;  /* 0x0000009028007844 */ /* 0x0005e20000000200 */
[----:B------:R-:W-:Y:S01]  /*146f0*/  BAR.SYNC.DEFER_BLOCKING 0x1, 0x100 ;  /* 0x0044000000007b1d */ /* 0x000fe20000010000 */
        /* <DEDUP_REMOVED lines=59> */
.L_x_8760:
        /* <DEDUP_REMOVED lines=89> */
.L_x_8761:
[----:B------:R-:W2:Y:S01]  /*15040*/  LDC R85, c[0x0][0xce8] ;  /* 0x00033a00ff557b82 */ /* 0x000ea20000000800 */
[----:B------:R-:W-:Y:S01]  /*15050*/  ULDC.64 UR4, c[0x0][0xba0] ;  /* 0x0002e80000047ab9 */ /* 0x000fe20000000a00 */
[----:B0-----:R-:W5:Y:S01]  /*15060*/  LD.E.128 R4, desc[UR40][R6.64] ;  /* 0x0000002806047980 */ /* 0x001f62000c101d00 */
[----:B------:R-:W-:Y:S02]  /*15070*/  IMAD R3, R81, UR4, RZ ;  /* 0x0000000451037c24 */ /* 0x000fe4000f8e02ff */
[C---:B------:R-:W-:Y:S01]  /*15080*/  IMAD.WIDE.U32 R20, R32.reuse, UR4, RZ ;  /* 0x0000000420147c25 */ /* 0x040fe2000f8e00ff */
[----:B------:R-:W5:Y:S02]  /*15090*/  LD.E.128 R8, desc[UR40][R8.64] ;  /* 0x0000002808087980 */ /* 0x000f64000c101d00 */
[----:B------:R-:W0:Y:S02]  /*150a0*/  LDC R88, c[0x0][0xbc8] ;  /* 0x0002f200ff587b82 */ /* 0x000e240000000800 */
[----:B------:R-:W5:Y:S04]  /*150b0*/  LD.E.128 R12, desc[UR40][R12.64] ;  /* 0x000000280c0c7980 */ /* 0x000f68000c101d00 */
[----:B------:R-:W5:Y:S04]  /*150c0*/  LD.E.128 R24, desc[UR40][R24.64] ;  /* 0x0000002818187980 */ /* 0x000f68000c101d00 */
[----:B------:R-:W5:Y:S04]  /*150d0*/  LD.E.128 R28, desc[UR40][R28.64] ;  /* 0x000000281c1c7980 */ /* 0x000f68000c101d00 */
[----:B------:R-:W5:Y:S01]  /*150e0*/  LD.E.128 R36, desc[UR40][R36.64] ;  /* 0x0000002824247980 */ /* 0x000f62000c101d00 */
[----:B--2---:R-:W-:Y:S01]  /*150f0*/  ISETP.NE.AND P1, PT, R85, 0x1, PT ;  /* 0x000000015500780c */ /* 0x004fe20003f25270 */
[----:B------:R-:W-:Y:S01]  /*15100*/  IMAD R3, R32, UR5, R3 ;  /* 0x0000000520037c24 */ /* 0x000fe2000f8e0203 */
[----:B------:R-:W-:Y:S01]  /*15110*/  ULDC.64 UR4, c[0x0][0xbe8] ;  /* 0x0002fa0000047ab9 */ /* 0x000fe20000000a00 */
[----:B------:R-:W5:Y:S01]  /*15120*/  LD.E.128 R40, desc[UR40][R40.64] ;  /* 0x0000002828287980 */ /* 0x000f62000c101d00 */
[----:B------:R-:W-:-:S02]  /*15130*/  IMAD R32, R80, UR4, RZ ;  /* 0x0000000450207c24 */ /* 0x000fc4000f8e02ff */
[----:B------:R-:W-:Y:S01]  /*15140*/  IMAD.IADD R21, R21, 0x1, R3 ;  /* 0x0000000115157824 */ /* 0x000fe200078e0203 */
[----:B------:R-:W5:Y:S04]  /*15150*/  LD.E.128 R44, desc[UR40][R44.64] ;  /* 0x000000282c2c7980 */ /* 0x000f68000c101d00 */
[----:B------:R-:W5:Y:S02]  /*15160*/  LD.E.128 R48, desc[UR40][R48.64] ;  /* 0x0000002830307980 */ /* 0x000f64000c101d00 */
[----:B------:R-:W2:Y:S01]  /*15170*/  @P1 LDC R87, c[0x0][0xcec] ;  /* 0x00033b00ff571b82 */ /* 0x000ea20000000800 */
[C---:B------:R-:W-:Y:S01]  /*15180*/  IMAD R3, R217.reuse, UR5, R32 ;  /* 0x00000005d9037c24 */ /* 0x040fe2000f8e0220 */
[----:B------:R-:W5:Y:S04]  /*15190*/  LD.E.128 R52, desc[UR40][R52.64] ;  /* 0x0000002834347980 */ /* 0x000f68000c101d00 */
[----:B------:R-:W5:Y:S02]  /*151a0*/  LD.E.128 R56, desc[UR40][R56.64] ;  /* 0x0000002838387980 */ /* 0x000f64000c101d00 */
[----:B------:R-:W3:Y:S01]  /*151b0*/  @P1 LDC R89, c[0x0][0xcf0] ;  /* 0x00033c00ff591b82 */ /* 0x000ee20000000800 */
        /* <DEDUP_REMOVED lines=8> */
[-C--:B0-----:R-:W-:Y:S01]  /*15240*/  ISETP.GE.AND P0, PT, R225, R88.reuse, PT ;  /* 0x00000058e100720c */ /* 0x081fe20003f06270 */
[----:B------:R-:W-:Y:S01]  /*15250*/  IMAD R81, R83, UR5, R32 ;  /* 0x0000000553517c24 */ /* 0x000fe2000f8e0220 */
[----:B------:R-:W5:Y:S01]  /*15260*/  LD.E.128 R68, desc[UR40][R68.64] ;  /* 0x0000002844447980 */ /* 0x000f62000c101d00 */
[----:B--2---:R-:W-:Y:S01]  /*15270*/  @P1 IMAD.HI.U32 R32, R82, R87, RZ ;  /* 0x0000005752201227 */ /* 0x004fe200078e00ff */
[----:B------:R-:W-:Y:S02]  /*15280*/  SEL R80, RZ, 0xffffffff, P0 ;  /* 0xffffffffff507807 */ /* 0x000fe40000000000 */
[----:B------:R-:W5:Y:S01]  /*15290*/  LD.E.128 R72, desc[UR40][R72.64] ;  /* 0x0000002848487980 */ /* 0x000f62000c101d00 */
[----:B------:R-:W-:Y:S01]  /*152a0*/  IMAD.MOV.U32 R3, RZ, RZ, R82 ;  /* 0x000000ffff037224 */ /* 0x000fe200078e0052 */
[----:B------:R-:W-:-:S02]  /*152b0*/  ISETP.GE.AND P0, PT, R224, R88, PT ;  /* 0x00000058e000720c */ /* 0x000fc40003f06270 */
[----:B------:R-:W5:Y:S01]  /*152c0*/  LD.E.128 R76, desc[UR40][R76.64] ;  /* 0x000000284c4c7980 */ /* 0x000f62000c101d00 */
[----:B------:R-:W-:Y:S01]  /*152d0*/  IMAD.WIDE.U32 R20, R83, UR4, R20 ;  /* 0x0000000453147c25 */ /* 0x000fe2000f8e0014 */
[----:B---3--:R-:W-:Y:S01]  /*152e0*/  @P1 SHF.R.U32.HI R3, RZ, R89, R32 ;  /* 0x00000059ff031219 */ /* 0x008fe20000011620 */
[----:B------:R-:W-:Y:S01]  /*152f0*/  ULDC.64 UR4, c[0x0][0xbe0] ;  /* 0x0002f80000047ab9 */ /* 0x000fe20000000a00 */
[-C--:B------:R-:W-:Y:S01]  /*15300*/  ISETP.GE.AND P1, PT, R192, R88.reuse, PT ;  /* 0x00000058c000720c */ /* 0x080fe20003f26270 */
[----:B------:R-:W-:Y:S01]  /*15310*/  IMAD.SHL.U32 R83, R80, 0x2, RZ ;  /* 0x0000000250537824 */ /* 0x000fe200078e00ff */
        /* <DEDUP_REMOVED lines=58> */
[----:B------:R-:W-:Y:S02]  /*156c0*/  LOP3.LUT R32, R3, R32, RZ, 0xfc, !PT ;  /* 0x0000002003207212 */ /* 0x000fe400078efcff */
        /* <DEDUP_REMOVED lines=35> */
.L_x_8763:
[----:B------:R-:W-:Y:S05]  /*15900*/  BSYNC B1 ;  /* 0x0000000000017941 */ /* 0x000fea0003800000 */
.L_x_8762:
        /* <DEDUP_REMOVED lines=38> */
.L_x_8759:
        /* <DEDUP_REMOVED lines=21> */
[----:B------:R-:W3:Y:S04]  /*15cc0*/  LDG.E R7, desc[UR40][R4.64] ;  /* 0x0000002804077981 */ /* 0x000ee8000c1e1900 */
[----:B-----5:R-:W3:Y:S02]  /*15cd0*/  LDG.E R0, desc[UR40][R4.64+0x4] ;  /* 0x0000042804007981 */ /* 0x020ee4000c1e1900 */
[----:B---3--:R-:W-:-:S07]  /*15ce0*/  IMAD.IADD R0, R0, 0x1, -R7 ;  /* 0x0000000100007824 */ /* 0x008fce00078e0a07 */
.L_x_8765:
        /* <DEDUP_REMOVED lines=8> */
[----:B---3--:R-:W-:Y:S01]  /*15d70*/  IMAD R4, R0, R14, RZ ;  /* 0x0000000e00047224 */ /* 0x008fe200078e02ff */
        /* <DEDUP_REMOVED lines=36> */
.L_x_8767:
[----:B------:R-:W-:Y:S05]  /*15fc0*/  BSYNC B1 ;  /* 0x0000000000017941 */ /* 0x000fea0003800000 */
.L_x_8766:
[----:B----4-:R-:W-:Y:S01]  /*15fd0*/  ISETP.NE.AND P0, PT, R21, 0x1, PT ;  /* 0x000000011500780c */ /* 0x010fe20003f05270 */
[----:B------:R-:W4:Y:S01]  /*15fe0*/  LDC R24, c[0x0][0xbc8] ;  /* 0x0002f200ff187b82 */ /* 0x000f220000000800 */
[----:B------:R-:W-:Y:S01]  /*15ff0*/  ULDC.64 UR4, c[0x0][0xba0] ;  /* 0x0002e80000047ab9 */ /* 0x000fe20000000a00 */
[----:B---3--:R-:W-:Y:S01]  /*16000*/  IMAD R7, R228, 0x20, R229 ;  /* 0x00000020e4077824 */ /* 0x008fe200078e02e5 */
[----:B------:R-:W-:Y:S01]  /*16010*/  BSSY B1, `(.L_x_8768) ;  /* 0x000006e000017945 */ /* 0x000fe20003800000 */
[----:B------:R-:W-:Y:S01]  /*16020*/  IMAD R6, R10, UR4, RZ ;  /* 0x000000040a067c24 */ /* 0x000fe2000f8e02ff */
        /* <DEDUP_REMOVED lines=11> */
[C---:B------:R-:W-:Y:S01]  /*160e0*/  IMAD R3, R217.reuse, UR5, R6 ;  /* 0x00000005d9037c24 */ /* 0x040fe2000f8e0206 */
[----:B--2---:R-:W-:Y:S01]  /*160f0*/  SHF.R.S32.HI R32, RZ, 0x1f, R224 ;  /* 0x0000001fff207819 */ /* 0x004fe200000114e0 */
[----:B------:R-:W-:Y:S01]  /*16100*/  IMAD.WIDE.U32 R4, R217, UR4, R4 ;  /* 0x00000004d9047c25 */ /* 0x000fe2000f8e0004 */
[----:B------:R-:W2:Y:S01]  /*16110*/  @P0 LDC R11, c[0x0][0xcf0] ;  /* 0x00033c00ff0b0b82 */ /* 0x000ea20000000800 */
[----:B------:R-:W-:Y:S01]  /*16120*/  ULDC.64 UR4, c[0x0][0xbf0] ;  /* 0x0002fc0000047ab9 */ /* 0x000fe20000000a00 */
[----:B------:R-:W-:Y:S01]  /*16130*/  SHF.R.S32.HI R36, RZ, 0x1f, R225 ;  /* 0x0000001fff247819 */ /* 0x000fe200000114e1 */
[----:B------:R-:W-:Y:S01]  /*16140*/  IMAD.IADD R5, R5, 0x1, R3 ;  /* 0x0000000105057824 */ /* 0x000fe200078e0203 */
[-C--:B----4-:R-:W-:Y:S01]  /*16150*/  ISETP.GE.AND P1, PT, R225, R24.reuse, PT ;  /* 0x00000018e100720c */ /* 0x090fe20003f26270 */
[----:B------:R-:W-:Y:S01]  /*16160*/  IMAD R3, R230, UR4, RZ ;  /* 0x00000004e6037c24 */ /* 0x000fe2000f8e02ff */
[-C--:B------:R-:W-:Y:S01]  /*16170*/  ISETP.GE.AND P2, PT, R192, R24.reuse, PT ;  /* 0x00000018c000720c */ /* 0x080fe20003f46270 */
[----:B------:R-:W-:Y:S01]  /*16180*/  IMAD.IADD R8, R194, 0x1, R7 ;  /* 0x00000001c2087824 */ /* 0x000fe200078e0207 */
[----:B------:R-:W-:Y:S01]  /*16190*/  SEL R10, RZ, 0xffffffff, P1 ;  /* 0xffffffffff0a7807 */ /* 0x000fe20000800000 */
[C---:B------:R-:W-:Y:S01]  /*161a0*/  IMAD R3, R13.reuse, UR5, R3 ;  /* 0x000000050d037c24 */ /* 0x040fe2000f8e0203 */
[----:B------:R-:W-:Y:S01]  /*161b0*/  SEL R7, RZ, 0x1, P2 ;  /* 0x00000001ff077807 */ /* 0x000fe20001000000 */
[----:B------:R-:W-:Y:S01]  /*161c0*/  IMAD.WIDE.U32 R4, R13, UR4, R4 ;  /* 0x000000040d047c25 */ /* 0x000fe2000f8e0004 */
[-C--:B------:R-:W-:Y:S01]  /*161d0*/  ISETP.GE.AND P2, PT, R224, R24.reuse, PT ;  /* 0x00000018e000720c */ /* 0x080fe20003f46270 */
[----:B------:R-:W-:Y:S01]  /*161e0*/  ULDC.64 UR4, c[0x0][0xbe0] ;  /* 0x0002f80000047ab9 */ /* 0x000fe20000000a00 */
[----:B------:R-:W-:Y:S01]  /*161f0*/  ISETP.GE.AND P1, PT, R223, R24, PT ;  /* 0x00000018df00720c */ /* 0x000fe20003f26270 */
[----:B------:R-:W-:-:S02]  /*16200*/  IMAD.SHL.U32 R10, R10, 0x2, RZ ;  /* 0x000000020a0a7824 */ /* 0x000fc400078e00ff */
[----:B0-----:R-:W-:-:S03]  /*16210*/  @P0 IMAD.HI.U32 R6, R8, R9, RZ ;  /* 0x0000000908060227 */ /* 0x001fc600078e00ff */
[----:B------:R-:W-:Y:S01]  /*16220*/  LOP3.LUT R9, R10, 0x2, R7, 0xe2, !PT ;  /* 0x000000020a097812 */ /* 0x000fe200078ee207 */
[----:B------:R-:W-:Y:S01]  /*16230*/  IMAD.IADD R5, R5, 0x1, R3 ;  /* 0x0000000105057824 */ /* 0x000fe200078e0203 */
[----:B------:R-:W-:Y:S01]  /*16240*/  SEL R10, RZ, 0xffffffff, P2 ;  /* 0xffffffffff0a7807 */ /* 0x000fe20001000000 */
[----:B------:R-:W-:Y:S01]  /*16250*/  IMAD.MOV.U32 R3, RZ, RZ, R8 ;  /* 0x000000ffff037224 */ /* 0x000fe200078e0008 */
[----:B--2---:R-:W-:Y:S01]  /*16260*/  @P0 SHF.R.U32.HI R3, RZ, R11, R6 ;  /* 0x0000000bff030219 */ /* 0x004fe20000011606 */
[----:B------:R-:W-:Y:S01]  /*16270*/  IMAD R27, R0, R21, RZ ;  /* 0x00000015001b7224 */ /* 0x000fe200078e02ff */
[----:B------:R-:W-:Y:S01]  /*16280*/  SEL R11, RZ, 0xffffffff, P1 ;  /* 0xffffffffff0b7807 */ /* 0x000fe20000800000 */
[----:B------:R-:W-:Y:S01]  /*16290*/  IMAD.SHL.U32 R10, R10, 0x4, RZ ;  /* 0x000000040a0a7824 */ /* 0x000fe200078e00ff */
[--C-:B------:R-:W-:Y:S01]  /*162a0*/  SHF.R.S32.HI R6, RZ, 0x1f, R3.reuse ;  /* 0x0000001fff067819 */ /* 0x100fe20000011403 */
[----:B------:R-:W-:Y:S01]  /*162b0*/  IMAD.MOV R7, RZ, RZ, -R3 ;  /* 0x000000ffff077224 */ /* 0x000fe200078e0a03 */
[-C--:B------:R-:W-:Y:S01]  /*162c0*/  ISETP.GE.AND P0, PT, R222, R24.reuse, PT ;  /* 0x00000018de00720c */ /* 0x080fe20003f06270 */
[----:B------:R-:W-:Y:S01]  /*162d0*/  IMAD.SHL.U32 R11, R11, 0x8, RZ ;  /* 0x000000080b0b7824 */ /* 0x000fe200078e00ff */
[----:B------:R-:W-:Y:S01]  /*162e0*/  LOP3.LUT R0, R10, 0x4, R9, 0xe2, !PT ;  /* 0x000000040a007812 */ /* 0x000fe200078ee209 */
[----:B------:R-:W-:Y:S01]  /*162f0*/  IMAD R6, R6, UR4, RZ ;  /* 0x0000000406067c24 */ /* 0x000fe2000f8e02ff */
[----:B------:R-:W-:Y:S01]  /*16300*/  ISETP.GE.AND P2, PT, R232, R24, PT ;  /* 0x00000018e800720c */ /* 0x000fe20003f46270 */
[----:B------:R-:W-:-:S02]  /*16310*/  IMAD R7, R21, R7, R8 ;  /* 0x0000000715077224 */ /* 0x000fc400078e0208 */
[C---:B------:R-:W-:Y:S01]  /*16320*/  IMAD R9, R3.reuse, UR5, R6 ;  /* 0x0000000503097c24 */ /* 0x040fe2000f8e0206 */
[----:B------:R-:W-:Y:S01]  /*16330*/  SEL R6, RZ, 0xffffffff, P0 ;  /* 0xffffffffff067807 */ /* 0x000fe20000000000 */
[----:B------:R-:W-:Y:S01]  /*16340*/  IMAD.WIDE.U32 R4, R3, UR4, R4 ;  /* 0x0000000403047c25 */ /* 0x000fe2000f8e0004 */
[----:B------:R-:W-:Y:S01]  /*16350*/  LOP3.LUT R3, R11, 0x8, R0, 0xe2, !PT ;  /* 0x000000080b037812 */ /* 0x000fe200078ee200 */
[----:B------:R-:W-:Y:S01]  /*16360*/  ULDC.64 UR4, c[0x0][0xbd8] ;  /* 0x0002f60000047ab9 */ /* 0x000fe20000000a00 */
[----:B------:R-:W-:Y:S01]  /*16370*/  SHF.R.S32.HI R0, RZ, 0x1f, R7 ;  /* 0x0000001fff007819 */ /* 0x000fe20000011407 */
[----:B------:R-:W-:Y:S01]  /*16380*/  IMAD.SHL.U32 R6, R6, 0x10, RZ ;  /* 0x0000001006067824 */ /* 0x000fe200078e00ff */
[-C--:B------:R-:W-:Y:S01]  /*16390*/  ISETP.GE.AND P0, PT, R221, R24.reuse, PT ;  /* 0x00000018dd00720c */ /* 0x080fe20003f06270 */
[----:B------:R-:W-:Y:S02]  /*163a0*/  IMAD.IADD R5, R5, 0x1, R9 ;  /* 0x0000000105057824 */ /* 0x000fe400078e0209 */
[----:B------:R-:W-:Y:S01]  /*163b0*/  IMAD R0, R0, UR4, RZ ;  /* 0x0000000400007c24 */ /* 0x000fe2000f8e02ff */
[----:B------:R-:W-:Y:S01]  /*163c0*/  SEL R8, RZ, 0xffffffff, P0 ;  /* 0xffffffffff087807 */ /* 0x000fe20000000000 */
[----:B------:R-:W-:Y:S01]  /*163d0*/  IMAD.IADD R194, R229, 0x1, R194 ;  /* 0x00000001e5c27824 */ /* 0x000fe200078e02c2 */
[----:B------:R-:W-:Y:S01]  /*163e0*/  ISETP.GE.AND P0, PT, R233, R24, PT ;  /* 0x00000018e900720c */ /* 0x000fe20003f06270 */
[----:B------:R-:W-:Y:S01]  /*163f0*/  IMAD.WIDE.U32 R4, R7, UR4, R4 ;  /* 0x0000000407047c25 */ /* 0x000fe2000f8e0004 */
[----:B------:R-:W-:-:S03]  /*16400*/  LOP3.LUT R6, R6, 0x10, R3, 0xe2, !PT ;  /* 0x0000001006067812 */ /* 0x000fc600078ee203 */
[----:B------:R-:W-:Y:S01]  /*16410*/  IMAD R3, R7, UR5, R0 ;  /* 0x0000000507037c24 */ /* 0x000fe2000f8e0200 */
[----:B------:R-:W-:Y:S01]  /*16420*/  SEL R7, RZ, 0x40, P0 ;  /* 0x00000040ff077807 */ /* 0x000fe20000000000 */
[----:B------:R-:W-:Y:S01]  /*16430*/  IMAD.SHL.U32 R9, R8, 0x20, RZ ;  /* 0x0000002008097824 */ /* 0x000fe200078e00ff */
[----:B------:R-:W-:Y:S01]  /*16440*/  ISETP.GE.AND P0, PT, R194, R27, PT ;  /* 0x0000001bc200720c */ /* 0x000fe20003f06270 */
[----:B------:R-:W-:Y:S01]  /*16450*/  ULDC.64 UR4, c[0x0][0xb80] ;  /* 0x0002e00000047ab9 */ /* 0x000fe20000000a00 */
[----:B------:R-:W-:Y:S01]  /*16460*/  IMAD.IADD R3, R5, 0x1, R3 ;  /* 0x0000000105037824 */ /* 0x000fe200078e0203 */
[C---:B------:R-:W-:Y:S02]  /*16470*/  LEA R20, P1, R4.reuse, UR4, 0x1 ;  /* 0x0000000404147c11 */ /* 0x040fe4000f8208ff */
[----:B------:R-:W-:Y:S02]  /*16480*/  LOP3.LUT R6, R9, 0x20, R6, 0xe2, !PT ;  /* 0x0000002009067812 */ /* 0x000fe400078ee206 */
[----:B------:R-:W-:-:S02]  /*16490*/  LEA.HI.X R3, R4, UR5, R3, 0x1, P1 ;  /* 0x0000000504037c11 */ /* 0x000fc400088f0c03 */
        /* <DEDUP_REMOVED lines=37> */
.L_x_8769:
[----:B------:R-:W-:Y:S05]  /*166f0*/  BSYNC B1 ;  /* 0x0000000000017941 */ /* 0x000fea0003800000 */
.L_x_8768:
        /* <DEDUP_REMOVED lines=36> */
.L_x_8764:
[----:B------:R-:W-:Y:S05]  /*16940*/  BSYNC B0 ;  /* 0x0000000000007941 */ /* 0x000fea0003800000 */
.L_x_8758:
[----:B------:R-:W-:Y:S02]  /*16950*/  ULDC UR4, c[0x0][0xd3c] ;  /* 0x00034f0000047ab9 */ /* 0x000fe40000000800 */
[----:B------:R-:W-:-:S13]  /*16960*/  ISETP.GE.AND P0, PT, R35, UR4, PT ;  /* 0x0000000423007c0c */ /* 0x000fda000bf06270 */
[----:B------:R-:W-:Y:S05]  /*16970*/  @!P0 BRA `(.L_x_8770) ;  /* 0xfffffea800348947 */ /* 0x000fea000383ffff */
[----:B------:R-:W-:Y:S05]  /*16980*/  BRA `(.L_x_8638) ;  /* 0x000000a000387947 */ /* 0x000fea0003800000 */
.L_x_8636:
        /* <DEDUP_REMOVED lines=18> */
.L_x_8771:
        /* <DEDUP_REMOVED lines=42> */
.L_x_8777:
        /* <DEDUP_REMOVED lines=12> */
.L_x_8776:
[----:B------:R-:W-:Y:S05]  /*16e10*/  BSYNC B0 ;  /* 0x0000000000007941 */ /* 0x000fea0003800000 */
.L_x_8775:
        /* <DEDUP_REMOVED lines=21> */
.L_x_8773:
        /* <DEDUP_REMOVED lines=20> */
.L_x_8778:
        /* <DEDUP_REMOVED lines=57> */
.L_x_8774:
[----:B------:R-:W-:Y:S02]  /*17440*/  IMAD.MOV.U32 R17, RZ, RZ, RZ ;  /* 0x000000ffff117224 */ /* 0x000fe400078e00ff */
[----:B------:R-:W-:Y:S02]  /*17450*/  IMAD.U32 R16, RZ, RZ, UR6 ;  /* 0x00000006ff107e24 */ /* 0x000fe4000f8e00ff */
[----:B------:R-:W-:-:S07]  /*17460*/  IMAD.MOV.U32 R18, RZ, RZ, RZ ;  /* 0x000000ffff127224 */ /* 0x000fce00078e00ff */
.L_x_8779:
[----:B------:R-:W-:-:S13]  /*17470*/  ISETP.NE.AND P0, PT, R0, RZ, PT ;  /* 0x000000ff0000720c */ /* 0x000fda0003f05270 */
[----:B------:R-:W1:Y:S01]  /*17480*/  @!P0 S2R R3, SR_CgaCtaId ;  /* 0x0000000000038919 */ /* 0x000e620000008800 */
[----:B------:R-:W-:-:S04]  /*17490*/  @!P0 MOV R0, 0x400 ;  /* 0x0000040000008802 */ /* 0x000fc80000000f00 */
[----:B-1----:R-:W-:-:S05]  /*174a0*/  @!P0 LEA R0, R3, R0, 0x18 ;  /* 0x0000000003008211 */ /* 0x002fca00078ec0ff */
[----:B------:R2:W-:Y:S01]  /*174b0*/  @!P0 STS.128 [R0+0x388d0], R16 ;  /* 0x0388d01000008388 */ /* 0x0005e20000000c00 */
[----:B------:R-:W-:Y:S06]  /*174c0*/  BAR.ARV 0x5, 0x180 ;  /* 0x0146000000007b1d */ /* 0x000fec0000002000 */
.L_x_8772:
        /* <DEDUP_REMOVED lines=41> */
.L_x_8950:
        /* <DEDUP_REMOVED lines=26> */
[C---:B------:R-:W-:Y:S01]  /*17900*/  IADD3 R6, P5, R8.reuse, UR6, RZ ;  /* 0x0000000608067c10 */ /* 0x040fe2000ffbe0ff */
[----:B------:R-:W-:Y:S01]  /*17910*/  IMAD.MOV.U32 R9, RZ, RZ, RZ ;  /* 0x000000ffff097224 */ /* 0x000fe200078e00ff */
        /* <DEDUP_REMOVED lines=38> */
.L_x_8781:
        /* <DEDUP_REMOVED lines=12> */
.L_x_8782:
[----:B------:R-:W-:Y:S05]  /*17c40*/  @!P0 BRA `(.L_x_8783) ;  /* 0x00000000000c8947 */ /* 0x000fea0003800000 */
[----:B------:R-:W2:Y:S04]  /*17c50*/  LDG.E R10, desc[UR40][R6.64] ;  /* 0x00000028060a7981 */ /* 0x000ea8000c1e1900 */
[----:B------:R-:W2:Y:S02]  /*17c60*/  LDG.E R6, desc[UR40][R6.64+0x4] ;  /* 0x0000042806067981 */ /* 0x000ea4000c1e1900 */
[----:B--2---:R-:W-:-:S07]  /*17c70*/  IMAD.IADD R10, R6, 0x1, -R10 ;  /* 0x00000001060a7824 */ /* 0x004fce00078e0a0a */
.L_x_8783:
[----:B------:R-:W2:Y:S01]  /*17c80*/  @P1 LDG.E R2, desc[UR40][R4.64] ;  /* 0x0000002804021981 */ /* 0x000ea2000c1e1900 */
[----:B------:R-:W3:Y:S01]  /*17c90*/  LDC R3, c[0x0][0x448] ;  /* 0x00011200ff037b82 */ /* 0x000ee20000000800 */
[----:B-----5:R-:W-:Y:S02]  /*17ca0*/  IMAD.IADD R0, R10, 0x1, -R0 ;  /* 0x000000010a007824 */ /* 0x020fe400078e0a00 */
[----:B------:R4:W2:Y:S01]  /*17cb0*/  @P1 LDG.E R4, desc[UR40][R4.64+0x4] ;  /* 0x0000042804041981 */ /* 0x0008a2000c1e1900 */
[----:B---3--:R-:W-:-:S13]  /*17cc0*/  ISETP.NE.AND P0, PT, R3, 0x1, PT ;  /* 0x000000010300780c */ /* 0x008fda0003f05270 */
[----:B----4-:R-:W3:Y:S01]  /*17cd0*/  @P0 LDC R5, c[0x0][0x450] ;  /* 0x00011400ff050b82 */ /* 0x010ee20000000800 */
[----:B------:R-:W-:Y:S01]  /*17ce0*/  BSSY B0, `(.L_x_8784) ;  /* 0x00001d1000007945 */ /* 0x000fe20003800000 */
[----:B--2---:R-:W-:-:S06]  /*17cf0*/  @P1 IMAD.IADD R8, R4, 0x1, -R2 ;  /* 0x0000000104081824 */ /* 0x004fcc00078e0a02 */
[----:B------:R-:W2:Y:S01]  /*17d00*/  @P0 LDC R4, c[0x0][0x44c] ;  /* 0x00011300ff040b82 */ /* 0x000ea20000000800 */
[----:B------:R-:W-:-:S04]  /*17d10*/  IMAD.SHL.U32 R2, R17, 0x40, RZ ;  /* 0x0000004011027824 */ /* 0x000fc800078e00ff */
[----:B------:R-:W-:-:S04]  /*17d20*/  VIADD R2, R2, 0x3f ;  /* 0x0000003f02027836 */ /* 0x000fc80000000000 */
[----:B------:R-:W-:Y:S02]  /*17d30*/  IMAD.MOV.U32 R3, RZ, RZ, R2 ;  /* 0x000000ffff037224 */ /* 0x000fe400078e0002 */
[----:B--2---:R-:W-:-:S04]  /*17d40*/  @P0 IMAD.HI.U32 R4, R2, R4, RZ ;  /* 0x0000000402040227 */ /* 0x004fc800078e00ff */
[----:B------:R-:W-:Y:S01]  /*17d50*/  IMAD.IADD R2, R0, 0x1, R8 ;  /* 0x0000000100027824 */ /* 0x000fe200078e0208 */
[----:B---3--:R-:W-:-:S03]  /*17d60*/  @P0 SHF.R.U32.HI R3, RZ, R5, R4 ;  /* 0x00000005ff030219 */ /* 0x008fc60000011604 */
[C---:B------:R-:W-:Y:S01]  /*17d70*/  VIADD R4, R2.reuse, 0x3f ;  /* 0x0000003f02047836 */ /* 0x040fe20000000000 */
[----:B------:R-:W-:-:S05]  /*17d80*/  IADD3 R21, R2, 0x40, -R14 ;  /* 0x0000004002157810 */ /* 0x000fca0007ffe80e */
[----:B------:R-:W-:Y:S01]  /*17d90*/  IMAD.IADD R2, R21, 0x1, R3 ;  /* 0x0000000115027824 */ /* 0x000fe200078e0203 */
[----:B------:R-:W-:-:S04]  /*17da0*/  SHF.R.S32.HI R3, RZ, 0x1f, R4 ;  /* 0x0000001fff037819 */ /* 0x000fc80000011404 */
[----:B------:R-:W-:Y:S02]  /*17db0*/  LEA.HI R20, R3, R4, RZ, 0x6 ;  /* 0x0000000403147211 */ /* 0x000fe400078f30ff */
[----:B------:R-:W-:-:S04]  /*17dc0*/  SHF.R.S32.HI R3, RZ, 0x1f, R2 ;  /* 0x0000001fff037819 */ /* 0x000fc80000011402 */
[----:B------:R-:W-:Y:S02]  /*17dd0*/  LEA.HI R2, R3, R2, RZ, 0x6 ;  /* 0x0000000203027211 */ /* 0x000fe400078f30ff */
[----:B------:R-:W-:Y:S02]  /*17de0*/  SHF.R.S32.HI R20, RZ, 0x6, R20 ;  /* 0x00000006ff147819 */ /* 0x000fe40000011414 */
[----:B------:R-:W-:-:S04]  /*17df0*/  SHF.R.S32.HI R2, RZ, 0x6, R2 ;  /* 0x00000006ff027819 */ /* 0x000fc80000011402 */
[----:B------:R-:W-:Y:S01]  /*17e00*/  VIMNMX R2, R20, R2, PT ;  /* 0x0000000214027248 */ /* 0x000fe20003fe0100 */
[----:B------:R-:W-:-:S04]  /*17e10*/  IMAD.MOV R3, RZ, RZ, -R0 ;  /* 0x000000ffff037224 */ /* 0x000fc800078e0a00 */
[----:B------:R-:W-:-:S05]  /*17e20*/  IMAD R2, R2, 0x40, -R0 ;  /* 0x0000004002027824 */ /* 0x000fca00078e0a00 */
[----:B------:R-:W-:Y:S02]  /*17e30*/  VIMNMX R0, R2, R8, PT ;  /* 0x0000000802007248 */ /* 0x000fe40003fe0100 */
[----:B------:R-:W-:-:S04]  /*17e40*/  VIMNMX R2, RZ, R3, !PT ;  /* 0x00000003ff027248 */ /* 0x000fc80007fe0100 */
[----:B------:R-:W-:Y:S02]  /*17e50*/  ISETP.GT.AND P0, PT, R0, R2, PT ;  /* 0x000000020000720c */ /* 0x000fe40003f04270 */
[----:B------:R-:W-:-:S11]  /*17e60*/  SHF.R.U32.HI R2, RZ, 0x6, R2 ;  /* 0x00000006ff027819 */ /* 0x000fd60000011602 */
[----:B------:R-:W-:-:S05]  /*17e70*/  @P0 VIADD R0, R0, 0x3f ;  /* 0x0000003f00000836 */ /* 0x000fca0000000000 */
[----:B------:R-:W-:Y:S01]  /*17e80*/  @P0 SHF.R.S32.HI R3, RZ, 0x1f, R0 ;  /* 0x0000001fff030819 */ /* 0x000fe20000011400 */
[----:B------:R-:W-:-:S03]  /*17e90*/  IMAD.MOV.U32 R7, RZ, RZ, R2 ;  /* 0x000000ffff077224 */ /* 0x000fc600078e0002 */
[----:B------:R-:W-:-:S04]  /*17ea0*/  @P0 LEA.HI R0, R3, R0, RZ, 0x6 ;  /* 0x0000000003000211 */ /* 0x000fc800078f30ff */
[----:B------:R-:W-:-:S04]  /*17eb0*/  @P0 SHF.R.S32.HI R7, RZ, 0x6, R0 ;  /* 0x00000006ff070819 */ /* 0x000fc80000011400 */
[----:B------:R-:W-:Y:S02]  /*17ec0*/  ISETP.GT.AND P2, PT, R7, R2, PT ;  /* 0x000000020700720c */ /* 0x000fe40003f44270 */
[----:B------:R-:W-:-:S11]  /*17ed0*/  PLOP3.LUT P0, PT, PT, PT, PT, 0x80, 0x0 ;  /* 0x000000000000781c */ /* 0x000fd60003f0f070 */
        /* <DEDUP_REMOVED lines=8> */
.L_x_8994:
[----:B--2---:R-:W-:Y:S02]  /*17f60*/  ISETP.NE.AND P0, PT, R14, RZ, PT ;  /* 0x000000ff0e00720c */ /* 0x004fe40003f05270 */
[----:B------:R-:W-:-:S11]  /*17f70*/  PLOP3.LUT P6, PT, PT, PT, PT, 0x8, 0x0 ;  /* 0x000000000000781c */ /* 0x000fd60003fce170 */
[----:B------:R-:W-:Y:S05]  /*17f80*/  @P0 BRA `(.L_x_8787) ;  /* 0x00000000000c0947 */ /* 0x000fea0003800000 */
[----:B------:R-:W-:-:S03]  /*17f90*/  UMOV UR4, 0xffffffff ;  /* 0xffffffff00047882 */ /* 0x000fc60000000000 */
[----:B------:R-:W-:Y:S05]  /*17fa0*/  BRA.DIV UR4, `(.L_x_8788) ;  /* 0x0000009604c07947 */ /* 0x000fea000b800000 */
[----:B------:R-:W-:-:S13]  /*17fb0*/  ELECT P6, URZ, PT ;  /* 0x00000000003f782f */ /* 0x000fda00038c0000 */
.L_x_8787:
        /* <DEDUP_REMOVED lines=10> */
.L_x_8997:
[----:B------:R-:W-:Y:S05]  /*18060*/  BSYNC B1 ;  /* 0x0000000000017941 */ /* 0x000fea0003800000 */
.L_x_8789:
        /* <DEDUP_REMOVED lines=14> */
.L_x_8998:
[----:B------:R-:W-:Y:S05]  /*18150*/  BSYNC B2 ;  /* 0x0000000000027941 */ /* 0x000fea0003800000 */
.L_x_8793:
        /* <DEDUP_REMOVED lines=9> */
.L_x_8796:
[----:B------:R-:W-:Y:S05]  /*181f0*/  BSYNC B2 ;  /* 0x0000000000027941 */ /* 0x000fea0003800000 */
.L_x_8795:
        /* <DEDUP_REMOVED lines=14> */
.L_x_8797:
        /* <DEDUP_REMOVED lines=13> */
.L_x_8999:
[----:B------:R-:W-:Y:S05]  /*183b0*/  BSYNC B2 ;  /* 0x0000000000027941 */ /* 0x000fea0003800000 */
.L_x_8798:
[----:B------:R-:W-:Y:S01]  /*183c0*/  BSSY B2, `(.L_x_8800) ;  /* 0x000000b000027945 */ /* 0x000fe20003800000 */
[----:B------:R-:W-:Y:S02]  /*183d0*/  IMAD.MOV.U32 R10, RZ, RZ, 0x0 ;  /* 0x00000000ff0a7424 */ /* 0x000fe400078e00ff */
[----:B-1----:R-:W-:Y:S01]  /*183e0*/  IMAD.MOV.U32 R11, RZ, RZ, 0x12f00000 ;  /* 0x12f00000ff0b7424 */ /* 0x002fe200078e00ff */
        /* <DEDUP_REMOVED lines=8> */
.L_x_8801:
[----:B------:R-:W-:Y:S05]  /*18470*/  BSYNC B2 ;  /* 0x0000000000027941 */ /* 0x000fea0003800000 */
.L_x_8800:
        /* <DEDUP_REMOVED lines=11> */
.L_x_8802:
        /* <DEDUP_REMOVED lines=15> */
.L_x_8803:
        /* <DEDUP_REMOVED lines=15> */
.L_x_8804:
        /* <DEDUP_REMOVED lines=15> */
.L_x_8805:
        /* <DEDUP_REMOVED lines=15> */
.L_x_8806:
        /* <DEDUP_REMOVED lines=15> */
.L_x_8807:
        /* <DEDUP_REMOVED lines=15> */
.L_x_8808:
        /* <DEDUP_REMOVED lines=15> */
.L_x_8809:
        /* <DEDUP_REMOVED lines=10> */
.L_x_8792:
[----:B------:R-:W-:Y:S05]  /*18c60*/  BSYNC B1 ;  /* 0x0000000000017941 */ /* 0x000fea0003800000 */
.L_x_8791:
        /* <DEDUP_REMOVED lines=13> */
.L_x_8829:
[----:B------:R-:W-:Y:S05]  /*18d40*/  YIELD ;  /* 0x0000000000007946 */ /* 0x000fea0003800000 */
[----:B------:R-:W-:Y:S04]  /*18d50*/  BSSY B1, `(.L_x_8810) ;  /* 0x00000bd000017945 */ /* 0x000fe80003800000 */
[----:B---3--:R-:W-:Y:S05]  /*18d60*/  @!P6 BRA `(.L_x_8811) ;  /* 0x0000000800ece947 */ /* 0x008fea0003800000 */
[----:B------:R-:W3:Y:S04]  /*18d70*/  LDL R7, [R1+0x4] ;  /* 0x0000040001077983 */ /* 0x000ee80000100800 */
[----:B--2---:R-:W3:Y:S04]  /*18d80*/  LDL R4, [R1+0x10] ;  /* 0x0000100001047983 */ /* 0x004ee80000100800 */
[----:B------:R-:W2:Y:S01]  /*18d90*/  LDL R5, [R1+0x20] ;  /* 0x0000200001057983 */ /* 0x000ea20000100800 */
[----:B------:R-:W0:Y:S01]  /*18da0*/  S2R R6, SR_TID.X ;  /* 0x0000000000067919 */ /* 0x000e220000002100 */
[----:B------:R-:W-:Y:S01]  /*18db0*/  BSSY B2, `(.L_x_8812) ;  /* 0x0000007000027945 */ /* 0x000fe20003800000 */
[----:B0-----:R-:W-:-:S04]  /*18dc0*/  LOP3.LUT R6, R6, 0x7f, RZ, 0xc0, !PT ;  /* 0x0000007f06067812 */ /* 0x001fc800078ec0ff */
[----:B------:R-:W-:Y:S01]  /*18dd0*/  ISETP.NE.AND P2, PT, R6, RZ, PT ;  /* 0x000000ff0600720c */ /* 0x000fe20003f45270 */
[----:B---3--:R-:W-:Y:S01]  /*18de0*/  IMAD R4, R4, 0x8, R7 ;  /* 0x0000000804047824 */ /* 0x008fe200078e0207 */
[----:B--2---:R-:W-:-:S04]  /*18df0*/  SHF.L.U32 R5, R5, 0x1f, RZ ;  /* 0x0000001f05057819 */ /* 0x004fc800000006ff */
[----:B------:R-:W0:Y:S02]  /*18e00*/  SYNCS.PHASECHK.TRANS64.TRYWAIT P1, [R4+URZ+0x388a0], R5 ;  /* 0x0388a005040075a7 */ /* 0x000e24000802017f */
[----:B0-----:R-:W-:Y:S05]  /*18e10*/  @!P1 BRA `(.L_x_8813) ;  /* 0x0000008800849947 */ /* 0x001fea0003800000 */
.L_x_9000:
[----:B------:R-:W-:Y:S05]  /*18e20*/  BSYNC B2 ;  /* 0x0000000000027941 */ /* 0x000fea0003800000 */
.L_x_8812:
        /* <DEDUP_REMOVED lines=9> */
.L_x_8815:
[----:B------:R-:W-:Y:S05]  /*18ec0*/  BSYNC B2 ;  /* 0x0000000000027941 */ /* 0x000fea0003800000 */
.L_x_8814:
        /* <DEDUP_REMOVED lines=13> */
.L_x_8816:
        /* <DEDUP_REMOVED lines=13> */
.L_x_9001:
[----:B------:R-:W-:Y:S05]  /*19070*/  BSYNC B2 ;  /* 0x0000000000027941 */ /* 0x000fea0003800000 */
.L_x_8817:
        /* <DEDUP_REMOVED lines=11> */
.L_x_8820:
[----:B------:R-:W-:Y:S05]  /*19130*/  BSYNC B2 ;  /* 0x0000000000027941 */ /* 0x000fea0003800000 */
.L_x_8819:
        /* <DEDUP_REMOVED lines=11> */
.L_x_8821:
        /* <DEDUP_REMOVED lines=15> */
.L_x_8822:
        /* <DEDUP_REMOVED lines=15> */
.L_x_8823:
        /* <DEDUP_REMOVED lines=15> */
.L_x_8824:
        /* <DEDUP_REMOVED lines=15> */
.L_x_8825:
        /* <DEDUP_REMOVED lines=15> */
.L_x_8826:
        /* <DEDUP_REMOVED lines=15> */
.L_x_8827:
        /* <DEDUP_REMOVED lines=15> */
.L_x_8828:
        /* <DEDUP_REMOVED lines=10> */
.L_x_8811:
[----:B------:R-:W-:Y:S05]  /*19920*/  BSYNC B1 ;  /* 0x0000000000017941 */ /* 0x000fea0003800000 */
.L_x_8810:
        /* <DEDUP_REMOVED lines=12> */
.L_x_8785:
[----:B------:R-:W-:Y:S05]  /*199f0*/  BSYNC B0 ;  /* 0x0000000000007941 */ /* 0x000fea0003800000 */
.L_x_8784:
        /* <DEDUP_REMOVED lines=14> */
[----:B--23--:R-:W-:-:S04]  /*19ae0*/  VIMNMX R4, R20, R0, PT ;  /* 0x0000000014047248 */ /* 0x00cfc80003fe0100 */
[----:B------:R-:W-:Y:S01]  /*19af0*/  ISETP.GT.AND P0, PT, R4, RZ, PT ;  /* 0x000000ff0400720c */ /* 0x000fe20003f04270 */
[----:B------:R2:W-:-:S12]  /*19b00*/  STL [R1+0x34], R4 ;  /* 0x0000340401007387 */ /* 0x0005d80000100800 */
[----:B--2---:R-:W-:Y:S05]  /*19b10*/  @P0 BRA `(.L_x_8831) ;  /* 0x0000000000440947 */ /* 0x004fea0003800000 */
[----:B------:R-:W2:Y:S02]  /*19b20*/  S2R R4, SR_TID.X ;  /* 0x0000000000047919 */ /* 0x000ea40000002100 */
        /* <DEDUP_REMOVED lines=16> */
.L_x_8831:
        /* <DEDUP_REMOVED lines=20> */
[----:B0-2---:R-:W-:Y:S05]  /*19d70*/  CALL.ABS.NOINC R2 ;  /* 0x0000000002007343 */ /* 0x005fea0003c00000 */
.L_x_8834:
[----:B------:R-:W-:Y:S05]  /*19d80*/  BSYNC B6 ;  /* 0x0000000000067941 */ /* 0x000fea0003800000 */
.L_x_8833:
        /* <DEDUP_REMOVED lines=15> */
[----:B-1----:R-:W-:Y:S02]  /*19e80*/  IMAD.U32 R11, RZ, RZ, UR5 ;  /* 0x00000005ff0b7e24 */ /* 0x002fe4000f8e00ff */
[----:B------:R-:W-:Y:S02]  /*19e90*/  IMAD.MOV.U32 R8, RZ, RZ, 0x70 ;  /* 0x00000070ff087424 */ /* 0x000fe400078e00ff */
[----:B------:R-:W-:Y:S02]  /*19ea0*/  IMAD.MOV.U32 R12, RZ, RZ, 0x1 ;  /* 0x00000001ff0c7424 */ /* 0x000fe400078e00ff */
[----:B--2---:R-:W-:-:S07]  /*19eb0*/  IMAD.MOV.U32 R13, RZ, RZ, RZ ;  /* 0x000000ffff0d7224 */ /* 0x004fce00078e00ff */
[----:B------:R-:W-:-:S07]  /*19ec0*/  LEPC R20, `(.L_x_8837) ;  /* 0x000000001014794e */ /* 0x000fce0000000000 */
[----:B0--3--:R-:W-:Y:S05]  /*19ed0*/  CALL.ABS.NOINC R2 ;  /* 0x0000000002007343 */ /* 0x009fea0003c00000 */
.L_x_8837:
        /* <DEDUP_REMOVED lines=16> */
.L_x_8836:
[----:B------:R-:W-:Y:S05]  /*19fe0*/  BSYNC B6 ;  /* 0x0000000000067941 */ /* 0x000fea0003800000 */
.L_x_8835:
        /* <DEDUP_REMOVED lines=10> */
[----:B----4-:R2:W3:Y:S02]  /*1a090*/  @P0 LDG.E R7, desc[UR40][R2.64] ;  /* 0x0000002802070981 */ /* 0x0104e4000c1e1900 */
        /* <DEDUP_REMOVED lines=14> */
.L_x_9004:
        /* <DEDUP_REMOVED lines=12> */
.L_x_9007:
        /* <DEDUP_REMOVED lines=25> */
.L_x_8841:
[----:B------:R-:W3:Y:S04]  /*1a3d0*/  LDL R7, [R1+0x4] ;  /* 0x0000040001077983 */ /* 0x000ee80000100800 */
[----:B0-2---:R-:W3:Y:S04]  /*1a3e0*/  LDL R0, [R1+0xc] ;  /* 0x00000c0001007983 */ /* 0x005ee80000100800 */
[----:B------:R-:W2:Y:S01]  /*1a3f0*/  LDL R2, [R1+0x1c] ;  /* 0x00001c0001027983 */ /* 0x000ea20000100800 */
[----:B---3--:R-:W-:Y:S01]  /*1a400*/  IMAD R0, R0, 0x8, R7 ;  /* 0x0000000800007824 */ /* 0x008fe200078e0207 */
[----:B--2---:R-:W-:-:S04]  /*1a410*/  SHF.L.U32 R2, R2, 0x1f, RZ ;  /* 0x0000001f02027819 */ /* 0x004fc800000006ff */
[----:B------:R-:W0:Y:S02]  /*1a420*/  SYNCS.PHASECHK.TRANS64.TRYWAIT P0, [R0+URZ+0x38840], R2 ;  /* 0x03884002000075a7 */ /* 0x000e24000800017f */
[----:B0-----:R-:W-:Y:S05]  /*1a430*/  @!P0 BRA `(.L_x_8842) ;  /* 0x0000007400788947 */ /* 0x001fea0003800000 */
.L_x_9008:
        /* <DEDUP_REMOVED lines=11> */
.L_x_8843:
        /* <DEDUP_REMOVED lines=27> */
.L_x_8839:
[----:B0-----:R-:W3:Y:S04]  /*1a6a0*/  LDL R0, [R1+0x4] ;  /* 0x0000040001007983 */ /* 0x001ee80000100800 */
        /* <DEDUP_REMOVED lines=16> */
[----:B0-----:R-:W-:-:S05]  /*1a7b0*/  SHF.R.S32.HI R0, RZ, 0x1f, R18 ;  /* 0x0000001fff007819 */ /* 0x001fca0000011412 */
        /* <DEDUP_REMOVED lines=19> */
.L_x_8845:
[----:B------:R-:W-:Y:S05]  /*1a8f0*/  BSYNC B6 ;  /* 0x0000000000067941 */ /* 0x000fea0003800000 */
.L_x_8844:
[----:B------:R-:W3:Y:S01]  /*1a900*/  LDL R4, [R1+0x48] ;  /* 0x0000480001047983 */ /* 0x000ee20000100800 */
[----:B------:R-:W0:Y:S01]  /*1a910*/  LDC R7, c[0x0][0x448] ;  /* 0x00011200ff077b82 */ /* 0x000e220000000800 */
[----:B------:R-:W-:Y:S01]  /*1a920*/  ULDC.64 UR4, c[0x0][0x298] ;  /* 0x0000a60000047ab9 */ /* 0x000fe20000000a00 */
[----:B------:R-:W-:Y:S01]  /*1a930*/  ULDC.64 UR6, c[0x0][0x280] ;  /* 0x0000a00000067ab9 */ /* 0x000fe20000000a00 */
[----:B------:R-:W4:Y:S04]  /*1a940*/  LDL R10, [R1+0x38] ;  /* 0x00003800010a7983 */ /* 0x000f280000100800 */
[----:B------:R-:W4:Y:S01]  /*1a950*/  LDL R9, [R1+0x54] ;  /* 0x0000540001097983 */ /* 0x000f220000100800 */
[----:B--2---:R-:W2:Y:S01]  /*1a960*/  S2R R2, SR_TID.X ;  /* 0x0000000000027919 */ /* 0x004ea20000002100 */
[----:B------:R-:W1:Y:S02]  /*1a970*/  S2R R0, SR_TID.X ;  /* 0x0000000000007919 */ /* 0x000e640000002100 */
[----:B------:R-:W4:Y:S04]  /*1a980*/  LDL R8, [R1+0x58] ;  /* 0x0000580001087983 */ /* 0x000f280000100800 */
[----:B------:R-:W4:Y:S01]  /*1a990*/  LDL R6, [R1+0x3c] ;  /* 0x00003c0001067983 */ /* 0x000f220000100800 */
[----:B0-----:R-:W-:-:S13]  /*1a9a0*/  ISETP.NE.AND P0, PT, R7, 0x1, PT ;  /* 0x000000010700780c */ /* 0x001fda0003f05270 */
[----:B------:R-:W0:Y:S01]  /*1a9b0*/  @P0 LDC R3, c[0x0][0x450] ;  /* 0x00011400ff030b82 */ /* 0x000e220000000800 */
[----:B--2---:R-:W-:-:S04]  /*1a9c0*/  LOP3.LUT R2, R2, 0x7f, RZ, 0xc0, !PT ;  /* 0x0000007f02027812 */ /* 0x004fc800078ec0ff */
[----:B------:R-:W-:Y:S01]  /*1a9d0*/  SHF.R.U32.HI R2, RZ, 0x3, R2 ;  /* 0x00000003ff027819 */ /* 0x000fe20000011602 */
[----:B-1----:R-:W-:-:S05]  /*1a9e0*/  IMAD.SHL.U32 R0, R0, 0x10, RZ ;  /* 0x0000001000007824 */ /* 0x002fca00078e00ff */
[----:B------:R-:W-:Y:S02]  /*1a9f0*/  LOP3.LUT R0, R2, 0x70, R0, 0xf8, !PT ;  /* 0x0000007002007812 */ /* 0x000fe400078ef800 */
[----:B------:R-:W1:Y:S03]  /*1aa00*/  @P0 LDC R2, c[0x0][0x44c] ;  /* 0x00011300ff020b82 */ /* 0x000e660000000800 */
[----:B------:R-:W-:-:S04]  /*1aa10*/  IMAD R5, R17, 0x40, R0 ;  /* 0x0000004011057824 */ /* 0x000fc800078e0200 */
[----:B------:R-:W-:Y:S01]  /*1aa20*/  IMAD.MOV.U32 R0, RZ, RZ, R5 ;  /* 0x000000ffff007224 */ /* 0x000fe200078e0005 */
[----:B------:R2:W-:Y:S01]  /*1aa30*/  STL [R1+0x2c], R5 ;  /* 0x00002c0501007387 */ /* 0x0005e20000100800 */
[----:B-1----:R-:W-:-:S05]  /*1aa40*/  @P0 IMAD.HI.U32 R2, R5, R2, RZ ;  /* 0x0000000205020227 */ /* 0x002fca00078e00ff */
[----:B0-----:R-:W-:Y:S01]  /*1aa50*/  @P0 SHF.R.U32.HI R0, RZ, R3, R2 ;  /* 0x00000003ff000219 */ /* 0x001fe20000011602 */
        /* <DEDUP_REMOVED lines=76> */
.L_x_9017:
        /* <DEDUP_REMOVED lines=12> */
.L_x_8847:
        /* <DEDUP_REMOVED lines=38> */
.L_x_8849:
[----:B------:R-:W-:Y:S05]  /*1b240*/  BSYNC B6 ;  /* 0x0000000000067941 */ /* 0x000fea0003800000 */
.L_x_8848:
        /* <DEDUP_REMOVED lines=188> */
.L_x_9027:
        /* <DEDUP_REMOVED lines=31> */
.L_x_8852:
[----:B------:R-:W-:Y:S05]  /*1c000*/  BSYNC B0 ;  /* 0x0000000000007941 */ /* 0x000fea0003800000 */
.L_x_8851:
[----:B--2---:R2:W5:Y:S01]  /*1c010*/  LDL R0, [R1+0x4] ;  /* 0x0000040001007983 */ /* 0x0045620000100800 */
[----:B------:R-:W-:Y:S01]  /*1c020*/  PLOP3.LUT P0, PT, PT, PT, PT, 0x80, 0x0 ;  /* 0x000000000000781c */ /* 0x000fe20003f0f070 */
[----:B------:R-:W-:-:S12]  /*1c030*/  NOP ;  /* 0x0000000000007918 */ /* 0x000fd80000000000 */
.L_x_8853:
        /* <DEDUP_REMOVED lines=19> */
.L_x_9028:
[----:B------:R-:W-:Y:S05]  /*1c170*/  BSYNC B0 ;  /* 0x0000000000007941 */ /* 0x000fea0003800000 */
.L_x_8854:
        /* <DEDUP_REMOVED lines=16> */
.L_x_9029:
[----:B------:R-:W-:Y:S05]  /*1c280*/  BSYNC B1 ;  /* 0x0000000000017941 */ /* 0x000fea0003800000 */
.L_x_8858:
        /* <DEDUP_REMOVED lines=9> */
.L_x_8861:
[----:B------:R-:W-:Y:S05]  /*1c320*/  BSYNC B1 ;  /* 0x0000000000017941 */ /* 0x000fea0003800000 */
.L_x_8860:
        /* <DEDUP_REMOVED lines=14> */
.L_x_8862:
        /* <DEDUP_REMOVED lines=16> */
.L_x_8863:
        /* <DEDUP_REMOVED lines=16> */
.L_x_8864:
        /* <DEDUP_REMOVED lines=16> */
.L_x_8865:
        /* <DEDUP_REMOVED lines=16> */
.L_x_8866:
        /* <DEDUP_REMOVED lines=16> */
.L_x_8867:
        /* <DEDUP_REMOVED lines=16> */
.L_x_8868:
        /* <DEDUP_REMOVED lines=16> */
.L_x_8869:
        /* <DEDUP_REMOVED lines=11> */
.L_x_8857:
[----:B------:R-:W-:Y:S05]  /*1cbc0*/  BSYNC B0 ;  /* 0x0000000000007941 */ /* 0x000fea0003800000 */
.L_x_8856:
        /* <DEDUP_REMOVED lines=29> */
[----:B------:R-:W1:Y:S03]  /*1cda0*/  LDC R6, c[0x0][0x43c] ;  /* 0x00010f00ff067b82 */ /* 0x000e660000000800 */
[----:B------:R-:W4:Y:S01]  /*1cdb0*/  LDL R7, [R1+0x14] ;  /* 0x0000140001077983 */ /* 0x000f220000100800 */
[----:B------:R-:W-:Y:S01]  /*1cdc0*/  IMAD.MOV.U32 R0, RZ, RZ, R4 ;  /* 0x000000ffff007224 */ /* 0x000fe200078e0004 */
[----:B------:R-:W-:Y:S01]  /*1cdd0*/  ULDC.64 UR6, c[0x0][0x428] ;  /* 0x00010a0000067ab9 */ /* 0x000fe20000000a00 */
[----:B-1----:R-:W-:-:S13]  /*1cde0*/  ISETP.NE.AND P0, PT, R6, 0x1, PT ;  /* 0x000000010600780c */ /* 0x002fda0003f05270 */
[----:B------:R-:W1:Y:S02]  /*1cdf0*/  @P0 LDC.64 R2, c[0x0][0x440] ;  /* 0x00011000ff020b82 */ /* 0x000e640000000a00 */
[----:B-1----:R-:W-:-:S05]  /*1ce00*/  @P0 IMAD.HI.U32 R2, R4, R2, RZ ;  /* 0x0000000204020227 */ /* 0x002fca00078e00ff */
[----:B------:R-:W-:-:S04]  /*1ce10*/  @P0 SHF.R.U32.HI R0, RZ, R3, R2 ;  /* 0x00000003ff000219 */ /* 0x000fc80000011602 */
[--C-:B------:R-:W-:Y:S01]  /*1ce20*/  SHF.R.S32.HI R3, RZ, 0x1f, R0.reuse ;  /* 0x0000001fff037819 */ /* 0x100fe20000011400 */
[----:B------:R-:W-:-:S04]  /*1ce30*/  IMAD.MOV R5, RZ, RZ, -R0 ;  /* 0x000000ffff057224 */ /* 0x000fc800078e0a00 */
[----:B------:R-:W-:Y:S02]  /*1ce40*/  IMAD R5, R6, R5, R4 ;  /* 0x0000000506057224 */ /* 0x000fe400078e0204 */
[----:B---3--:R-:W-:-:S04]  /*1ce50*/  IMAD R2, R10, UR6, RZ ;  /* 0x000000060a027c24 */ /* 0x008fc8000f8e02ff */
[----:B----4-:R-:W-:Y:S02]  /*1ce60*/  IMAD R6, R7, UR7, R2 ;  /* 0x0000000707067c24 */ /* 0x010fe4000f8e0202 */
[----:B------:R-:W-:-:S04]  /*1ce70*/  IMAD.MOV.U32 R2, RZ, RZ, R0 ;  /* 0x000000ffff027224 */ /* 0x000fc800078e0000 */
[----:B------:R-:W-:-:S04]  /*1ce80*/  IMAD.WIDE.U32 R2, R7, UR6, R2 ;  /* 0x0000000607027c25 */ /* 0x000fc8000f8e0002 */
[----:B------:R-:W-:Y:S01]  /*1ce90*/  IMAD.IADD R0, R6, 0x1, R3 ;  /* 0x0000000106007824 */ /* 0x000fe200078e0203 */
[----:B------:R-:W-:-:S04]  /*1cea0*/  LEA R6, P0, R2, UR4, 0x2 ;  /* 0x0000000402067c11 */ /* 0x000fc8000f8010ff */
[----:B------:R-:W-:-:S05]  /*1ceb0*/  LEA.HI.X R7, R2, UR5, R0, 0x2, P0 ;  /* 0x0000000502077c11 */ /* 0x000fca00080f1400 */
[----:B------:R-:W3:Y:S04]  /*1cec0*/  LDG.E R0, desc[UR40][R6.64] ;  /* 0x0000002806007981 */ /* 0x000ee8000c1e1900 */
[----:B---3--:R1:W-:Y:S02]  /*1ced0*/  STL [R1], R0 ;  /* 0x0000000001007387 */ /* 0x0083e40000100800 */
.L_x_8876:
        /* <DEDUP_REMOVED lines=9> */
.L_x_9030:
[----:B------:R-:W-:Y:S05]  /*1cf70*/  BSYNC B3 ;  /* 0x0000000000037941 */ /* 0x000fea0003800000 */
.L_x_8877:
        /* <DEDUP_REMOVED lines=9> */
.L_x_8880:
[----:B------:R-:W-:Y:S05]  /*1d010*/  BSYNC B3 ;  /* 0x0000000000037941 */ /* 0x000fea0003800000 */
.L_x_8879:
        /* <DEDUP_REMOVED lines=14> */
.L_x_8881:
        /* <DEDUP_REMOVED lines=14> */
.L_x_9031:
[----:B------:R-:W-:Y:S05]  /*1d1e0*/  BSYNC B3 ;  /* 0x0000000000037941 */ /* 0x000fea0003800000 */
.L_x_8882:
        /* <DEDUP_REMOVED lines=11> */
.L_x_8885:
[----:B------:R-:W-:Y:S05]  /*1d2a0*/  BSYNC B3 ;  /* 0x0000000000037941 */ /* 0x000fea0003800000 */
.L_x_8884:
        /* <DEDUP_REMOVED lines=11> */
.L_x_8886:
        /* <DEDUP_REMOVED lines=16> */
.L_x_8887:
        /* <DEDUP_REMOVED lines=16> */
.L_x_8888:
        /* <DEDUP_REMOVED lines=16> */
.L_x_8889:
        /* <DEDUP_REMOVED lines=16> */
.L_x_8890:
        /* <DEDUP_REMOVED lines=16> */
.L_x_8891:
        /* <DEDUP_REMOVED lines=16> */
.L_x_8892:
        /* <DEDUP_REMOVED lines=16> */
.L_x_8893:
        /* <DEDUP_REMOVED lines=11> */
.L_x_8875:
[----:B------:R-:W-:Y:S05]  /*1db10*/  BSYNC B1 ;  /* 0x0000000000017941 */ /* 0x000fea0003800000 */
.L_x_8874:
[----:B------:R-:W3:Y:S02]  /*1db20*/  LDL.LU R5, [R1+0x34] ;  /* 0x0000340001057983 */ /* 0x000ee40000300800 */
[----:B---3--:R-:W-:-:S07]  /*1db30*/  VIADD R0, R5, 0xfffffffd ;  /* 0xfffffffd05007836 */ /* 0x008fce0000000000 */
.L_x_8873:
[----:B------:R-:W-:Y:S05]  /*1db40*/  BSYNC B2 ;  /* 0x0000000000027941 */ /* 0x000fea0003800000 */
.L_x_8872:
[----:B------:R-:W-:-:S13]  /*1db50*/  ISETP.NE.AND P0, PT, R4, RZ, PT ;  /* 0x000000ff0400720c */ /* 0x000fda0003f05270 */
[----:B------:R-:W-:Y:S05]  /*1db60*/  @!P0 BRA `(.L_x_8871) ;  /* 0x0000001c00488947 */ /* 0x000fea0003800000 */
.L_x_8934:
        /* <DEDUP_REMOVED lines=37> */
.L_x_8896:
        /* <DEDUP_REMOVED lines=9> */
.L_x_9032:
[----:B------:R-:W-:Y:S05]  /*1de50*/  BSYNC B2 ;  /* 0x0000000000027941 */ /* 0x000fea0003800000 */
.L_x_8897:
        /* <DEDUP_REMOVED lines=9> */
.L_x_8900:
[----:B------:R-:W-:Y:S05]  /*1def0*/  BSYNC B2 ;  /* 0x0000000000027941 */ /* 0x000fea0003800000 */
.L_x_8899:
        /* <DEDUP_REMOVED lines=13> */
.L_x_8901:
        /* <DEDUP_REMOVED lines=14> */
.L_x_9033:
[----:B------:R-:W-:Y:S05]  /*1e0b0*/  BSYNC B2 ;  /* 0x0000000000027941 */ /* 0x000fea0003800000 */
.L_x_8902:
        /* <DEDUP_REMOVED lines=11> */
.L_x_8905:
[----:B------:R-:W-:Y:S05]  /*1e170*/  BSYNC B2 ;  /* 0x0000000000027941 */ /* 0x000fea0003800000 */
.L_x_8904:
        /* <DEDUP_REMOVED lines=10> */
.L_x_8906:
        /* <DEDUP_REMOVED lines=16> */
.L_x_8907:
        /* <DEDUP_REMOVED lines=16> */
.L_x_8908:
        /* <DEDUP_REMOVED lines=16> */
.L_x_8909:
        /* <DEDUP_REMOVED lines=16> */
.L_x_8910:
        /* <DEDUP_REMOVED lines=16> */
.L_x_8911:
        /* <DEDUP_REMOVED lines=16> */
.L_x_8912:
        /* <DEDUP_REMOVED lines=16> */
.L_x_8913:
        /* <DEDUP_REMOVED lines=11> */
.L_x_8895:
[----:B------:R-:W-:Y:S05]  /*1e9d0*/  BSYNC B1 ;  /* 0x0000000000017941 */ /* 0x000fea0003800000 */
.L_x_8894:
[----:B------:R-:W3:Y:S01]  /*1e9e0*/  LDL R5, [R1+0x8] ;  /* 0x0000080001057983 */ /* 0x000ee20000100800 */
[----:B------:R-:W-:Y:S01]  /*1e9f0*/  VIADD R7, R7, 0x1 ;  /* 0x0000000107077836 */ /* 0x000fe20000000000 */
[----:B------:R-:W-:Y:S04]  /*1ea00*/  BSSY B1, `(.L_x_8914) ;  /* 0x00000e5000017945 */ /* 0x000fe80003800000 */
[----:B------:R-:W-:-:S04]  /*1ea10*/  ISETP.NE.AND P0, PT, R7, 0x2, PT ;  /* 0x000000020700780c */ /* 0x000fc80003f05270 */
[----:B------:R-:W-:Y:S02]  /*1ea20*/  SEL R2, RZ, 0x1, P0 ;  /* 0x00000001ff027807 */ /* 0x000fe40000000000 */
[----:B0-----:R-:W-:Y:S02]  /*1ea30*/  SEL R9, R7, RZ, P0 ;  /* 0x000000ff07097207 */ /* 0x001fe40000000000 */
        /* <DEDUP_REMOVED lines=30> */
.L_x_8916:
        /* <DEDUP_REMOVED lines=9> */
.L_x_9034:
[----:B------:R-:W-:Y:S05]  /*1ecb0*/  BSYNC B2 ;  /* 0x0000000000027941 */ /* 0x000fea0003800000 */
.L_x_8917:
        /* <DEDUP_REMOVED lines=9> */
.L_x_8920:
[----:B------:R-:W-:Y:S05]  /*1ed50*/  BSYNC B2 ;  /* 0x0000000000027941 */ /* 0x000fea0003800000 */
.L_x_8919:
        /* <DEDUP_REMOVED lines=14> */
.L_x_8921:
        /* <DEDUP_REMOVED lines=14> */
.L_x_9035:
[----:B------:R-:W-:Y:S05]  /*1ef20*/  BSYNC B2 ;  /* 0x0000000000027941 */ /* 0x000fea0003800000 */
.L_x_8922:
        /* <DEDUP_REMOVED lines=11> */
.L_x_8925:
[----:B------:R-:W-:Y:S05]  /*1efe0*/  BSYNC B2 ;  /* 0x0000000000027941 */ /* 0x000fea0003800000 */
.L_x_8924:
        /* <DEDUP_REMOVED lines=11> */
.L_x_8926:
        /* <DEDUP_REMOVED lines=16> */
.L_x_8927:
        /* <DEDUP_REMOVED lines=16> */
.L_x_8928:
        /* <DEDUP_REMOVED lines=16> */
.L_x_8929:
        /* <DEDUP_REMOVED lines=16> */
.L_x_8930:
        /* <DEDUP_REMOVED lines=16> */
.L_x_8931:
        /* <DEDUP_REMOVED lines=16> */
.L_x_8932:
        /* <DEDUP_REMOVED lines=16> */
.L_x_8933:
        /* <DEDUP_REMOVED lines=11> */
.L_x_8915:
[----:B------:R-:W-:Y:S05]  /*1f850*/  BSYNC B1 ;  /* 0x0000000000017941 */ /* 0x000fea0003800000 */
.L_x_8914:
[C---:B------:R-:W-:Y:S01]  /*1f860*/  ISETP.GT.AND P0, PT, R0.reuse, 0x1, PT ;  /* 0x000000010000780c */ /* 0x040fe20003f04270 */
[----:B------:R-:W-:-:S12]  /*1f870*/  VIADD R0, R0, 0xfffffffe ;  /* 0xfffffffe00007836 */ /* 0x000fd80000000000 */
[----:B------:R-:W-:Y:S05]  /*1f880*/  @P0 BRA `(.L_x_8934) ;  /* 0xffffffe000b80947 */ /* 0x000fea000383ffff */
.L_x_8871:
[----:B------:R-:W-:Y:S05]  /*1f890*/  BSYNC B0 ;  /* 0x0000000000007941 */ /* 0x000fea0003800000 */
.L_x_8870:
        /* <DEDUP_REMOVED lines=24> */
.L_x_8936:
[----:B------:R-:W-:Y:S05]  /*1fa20*/  BSYNC B0 ;  /* 0x0000000000007941 */ /* 0x000fea0003800000 */
.L_x_8935:
[----:B------:R-:W-:-:S05]  /*1fa30*/  SEL R0, R0, RZ, P0 ;  /* 0x000000ff00007207 */ /* 0x000fca0000000000 */
[----:B------:R3:W-:Y:S02]  /*1fa40*/  STL [R1+0xc], R0 ;  /* 0x00000c0001007387 */ /* 0x0007e40000100800 */
.L_x_8832:
[----:B------:R-:W-:Y:S05]  /*1fa50*/  BSYNC B7 ;  /* 0x0000000000077941 */ /* 0x000fea0003800000 */
.L_x_8830:
        /* <DEDUP_REMOVED lines=13> */
.L_x_8937:
        /* <DEDUP_REMOVED lines=36> */
.L_x_9045:
[----:B------:R-:W-:Y:S02]  /*1fd70*/  ULDC UR4, c[0x0][0xd38] ;  /* 0x00034e0000047ab9 */ /* 0x000fe40000000800 */
[----:B------:R-:W-:-:S04]  /*1fd80*/  IMAD.U32 R4, RZ, RZ, UR4 ;  /* 0x00000004ff047e24 */ /* 0x000fc8000f8e00ff */
[----:B---3--:R-:W-:-:S04]  /*1fd90*/  IMAD R16, R16, R4, RZ ;  /* 0x0000000410107224 */ /* 0x008fc800078e02ff */
[----:B------:R-:W-:-:S05]  /*1fda0*/  IMAD.IADD R5, R5, 0x1, R16 ;  /* 0x0000000105057824 */ /* 0x000fca00078e0210 */
[----:B------:R-:W-:-:S13]  /*1fdb0*/  ISETP.GT.AND P6, PT, R5, R0, PT ;  /* 0x000000000500720c */ /* 0x000fda0003fc4270 */
[----:B------:R-:W-:Y:S05]  /*1fdc0*/  @P6 BRA `(.L_x_8940) ;  /* 0x00000000009c6947 */ /* 0x000fea0003800000 */
.L_x_8945:
        /* <DEDUP_REMOVED lines=14> */
.L_x_8943:
[----:B------:R-:W-:Y:S05]  /*1feb0*/  BSYNC B0 ;  /* 0x0000000000007941 */ /* 0x000fea0003800000 */
.L_x_8942:
        /* <DEDUP_REMOVED lines=18> */
.L_x_9053:
[----:B------:R-:W-:Y:S02]  /*1ffe0*/  ULDC UR4, c[0x0][0xd38] ;  /* 0x00034e0000047ab9 */ /* 0x000fe40000000800 */
[----:B------:R-:W-:-:S04]  /*1fff0*/  IMAD.U32 R4, RZ, RZ, UR4 ;  /* 0x00000004ff047e24 */ /* 0x000fc8000f8e00ff */
[----:B---3--:R-:W-:-:S04]  /*20000*/  IMAD R16, R16, R4, RZ ;  /* 0x0000000410107224 */ /* 0x008fc800078e02ff */
[----:B------:R-:W-:-:S05]  /*20010*/  IMAD.IADD R5, R16, 0x1, R5 ;  /* 0x0000000110057824 */ /* 0x000fca00078e0205 */
[----:B------:R-:W-:-:S13]  /*20020*/  ISETP.GT.AND P6, PT, R5, R0, PT ;  /* 0x000000000500720c */ /* 0x000fda0003fc4270 */
[----:B------:R-:W-:Y:S05]  /*20030*/  @!P6 BRA `(.L_x_8945) ;  /* 0xfffffffc0064e947 */ /* 0x000fea000383ffff */
.L_x_8940:
        /* <DEDUP_REMOVED lines=8> */
.L_x_9057:
[----:B------:R-:W-:Y:S01]  /*200c0*/  ISETP.NE.AND P0, PT, R5, RZ, PT ;  /* 0x000000ff0500720c */ /* 0x000fe20003f05270 */
[----:B------:R-:W-:-:S12]  /*200d0*/  IMAD.MOV.U32 R5, RZ, RZ, RZ ;  /* 0x000000ffff057224 */ /* 0x000fd800078e00ff */
[----:B------:R-:W-:Y:S05]  /*200e0*/  @!P0 BRA `(.L_x_8947) ;  /* 0x0000000000148947 */ /* 0x000fea0003800000 */
[----:B------:R-:W-:Y:S01]  /*200f0*/  UMOV UR4, 0xffffffff ;  /* 0xffffffff00047882 */ /* 0x000fe20000000000 */
[----:B------:R-:W-:Y:S02]  /*20100*/  VIADD R12, R6, 0xffffffff ;  /* 0xffffffff060c7836 */ /* 0x000fe40000000000 */
[----:B------:R-:W-:Y:S05]  /*20110*/  BRA.DIV UR4, `(.L_x_8948) ;  /* 0x0000003604887947 */ /* 0x000fea000b800000 */
[----:B-1----:R1:W0:Y:S02]  /*20120*/  SHFL.IDX PT, R2, R2, R12, 0x1f ;  /* 0x00001f0c02027589 */ /* 0x00222400000e0000 */
.L_x_9060:
[----:B0-----:R-:W-:-:S07]  /*20130*/  IMAD.MOV.U32 R5, RZ, RZ, R2 ;  /* 0x000000ffff057224 */ /* 0x001fce00078e0002 */
.L_x_8947:
[----:B-1-3--:R-:W1:Y:S01]  /*20140*/  LDC.64 R2, c[0x0][0xd90] ;  /* 0x00036400ff027b82 */ /* 0x00ae620000000a00 */
[----:B------:R-:W-:-:S04]  /*20150*/  IMAD.IADD R19, R6, 0x1, R19 ;  /* 0x0000000106137824 */ /* 0x000fc800078e0213 */
[----:B-1----:R-:W-:-:S05]  /*20160*/  IMAD.WIDE R2, R19, 0x4, R2 ;  /* 0x0000000413027825 */ /* 0x002fca00078e0202 */
[----:B------:R-:W4:Y:S01]  /*20170*/  LDG.E R7, desc[UR40][R2.64] ;  /* 0x0000002802077981 */ /* 0x000f22000c1e1900 */
        /* <DEDUP_REMOVED lines=62> */
.L_x_8941:
[----:B------:R-:W-:Y:S01]  /*20560*/  UMOV UR4, URZ ;  /* 0x0000003f00047c82 */ /* 0x000fe20008000000 */
[----:B------:R-:W-:Y:S01]  /*20570*/  UMOV UR5, URZ ;  /* 0x0000003f00057c82 */ /* 0x000fe20008000000 */
[----:B------:R-:W-:Y:S01]  /*20580*/  ULDC UR6, c[0x0][0xd3c] ;  /* 0x00034f0000067ab9 */ /* 0x000fe20000000800 */
[----:B------:R-:W-:Y:S02]  /*20590*/  IMAD.MOV.U32 R16, RZ, RZ, R0 ;  /* 0x000000ffff107224 */ /* 0x000fe400078e0000 */
[----:B------:R-:W-:Y:S02]  /*205a0*/  IMAD.U32 R17, RZ, RZ, UR4 ;  /* 0x00000004ff117e24 */ /* 0x000fe4000f8e00ff */
[----:B------:R-:W-:Y:S02]  /*205b0*/  IMAD.U32 R18, RZ, RZ, UR5 ;  /* 0x00000005ff127e24 */ /* 0x000fe4000f8e00ff */
[----:B------:R-:W-:-:S07]  /*205c0*/  IMAD.U32 R19, RZ, RZ, UR6 ;  /* 0x00000006ff137e24 */ /* 0x000fce000f8e00ff */
.L_x_8949:
[----:B------:R1:W3:Y:S01]  /*205d0*/  LDL R3, [R1+0x4] ;  /* 0x0000040001037983 */ /* 0x0002e20000100800 */
        /* <DEDUP_REMOVED lines=11> */
.L_x_8938:
[----:B------:R-:W-:Y:S02]  /*20690*/  ULDC UR4, c[0x0][0xd3c] ;  /* 0x00034f0000047ab9 */ /* 0x000fe40000000800 */
[----:B----4-:R-:W-:-:S13]  /*206a0*/  ISETP.GE.AND P0, PT, R19, UR4, PT ;  /* 0x0000000413007c0c */ /* 0x010fda000bf06270 */
[----:B------:R-:W-:Y:S05]  /*206b0*/  @!P0 BRA `(.L_x_8950) ;  /* 0xffffff7000288947 */ /* 0x000fea000383ffff */
[----:B------:R-:W-:Y:S05]  /*206c0*/  BSYNC B8 ;  /* 0x0000000000087941 */ /* 0x000fea0003800000 */
.L_x_8780:
        /* <DEDUP_REMOVED lines=12> */
.L_x_9061:
[----:B------:R-:W-:Y:S05]  /*20790*/  BSYNC B0 ;  /* 0x0000000000007941 */ /* 0x000fea0003800000 */
.L_x_8951:
[----:B------:R-:W-:-:S03]  /*207a0*/  UMOV UR4, 0xffffffff ;  /* 0xffffffff00047882 */ /* 0x000fc60000000000 */
[----:B------:R-:W-:Y:S05]  /*207b0*/  BRA.DIV UR4, `(.L_x_8953) ;  /* 0x00000032041c7947 */ /* 0x000fea000b800000 */
[----:B------:R-:W1:Y:S02]  /*207c0*/  S2R R2, SR_TID.X ;  /* 0x0000000000027919 */ /* 0x000e640000002100 */
[----:B-1----:R-:W-:-:S04]  /*207d0*/  SHF.R.U32.HI R2, RZ, 0x5, R2 ;  /* 0x00000005ff027819 */ /* 0x002fc80000011602 */
[----:B------:R-:W-:-:S05]  /*207e0*/  LOP3.LUT R2, R2, 0x3, RZ, 0xc0, !PT ;  /* 0x0000000302027812 */ /* 0x000fca00078ec0ff */
[----:B------:R1:W3:Y:S02]  /*207f0*/  SHFL.IDX PT, R14, R2, RZ, 0x1f ;  /* 0x00001fff020e7589 */ /* 0x0002e400000e0000 */
.L_x_9064:
[----:B---3--:R-:W-:-:S13]  /*20800*/  ISETP.NE.AND P0, PT, R14, RZ, PT ;  /* 0x000000ff0e00720c */ /* 0x008fda0003f05270 */
[----:B------:R-:W-:Y:S05]  /*20810*/  @P0 BRA `(.L_x_8638) ;  /* 0x0000000000940947 */ /* 0x000fea0003800000 */
[----:B------:R-:W-:-:S03]  /*20820*/  UMOV UR4, 0xffffffff ;  /* 0xffffffff00047882 */ /* 0x000fc60000000000 */
[----:B------:R-:W-:Y:S05]  /*20830*/  BRA.DIV UR4, `(.L_x_8954) ;  /* 0x0000003204307947 */ /* 0x000fea000b800000 */
[----:B------:R-:W-:-:S13]  /*20840*/  ELECT P6, URZ, PT ;  /* 0x00000000003f782f */ /* 0x000fda00038c0000 */
.L_x_9067:
[----:B------:R-:W-:Y:S05]  /*20850*/  @!P6 BRA `(.L_x_8638) ;  /* 0x000000000084e947 */ /* 0x000fea0003800000 */
[----:B-1----:R-:W3:Y:S02]  /*20860*/  LDL.LU R2, [R1+0x68] ;  /* 0x0000680001027983 */ /* 0x002ee40000300800 */
[----:B---3--:R-:W-:-:S04]  /*20870*/  LOP3.LUT R2, R2, 0x2, RZ, 0xfc, !PT ;  /* 0x0000000202027812 */ /* 0x008fc800078efcff */
[----:B------:R-:W-:-:S13]  /*20880*/  ISETP.NE.AND P2, PT, R2, 0x3, PT ;  /* 0x000000030200780c */ /* 0x000fda0003f45270 */
[----:B------:R-:W-:Y:S05]  /*20890*/  @!P2 BRA `(.L_x_8955) ;  /* 0x000000000004a947 */ /* 0x000fea0003800000 */
[----:B------:R-:W-:Y:S01]  /*208a0*/  BPT.TRAP 0x1 ;  /* 0x000000040000795c */ /* 0x000fe20000300000 */
.L_x_8955:
        /* <DEDUP_REMOVED lines=14> */
.L_x_9068:
[----:B------:R-:W1:Y:S02]  /*20990*/  SYNCS.PHASECHK.TRANS64.TRYWAIT P0, [R7+URZ], R2 ;  /* 0x00000002070075a7 */ /* 0x000e64000800017f */
[----:B-1----:R-:W-:Y:S05]  /*209a0*/  @!P0 BRA `(.L_x_8957) ;  /* 0x0000003000088947 */ /* 0x002fea0003800000 */
.L_x_9069:
[----:B------:R-:W-:Y:S05]  /*209b0*/  @!P2 BRA `(.L_x_8958) ;  /* 0x000000000004a947 */ /* 0x000fea0003800000 */
[----:B------:R-:W-:Y:S01]  /*209c0*/  BPT.TRAP 0x1 ;  /* 0x000000040000795c */ /* 0x000fe20000300000 */
.L_x_8958:
[----:B------:R-:W3:Y:S01]  /*209d0*/  LDL.LU R4, [R1+0xc] ;  /* 0x00000c0001047983 */ /* 0x000ee20000300800 */
[----:B------:R-:W-:-:S04]  /*209e0*/  VIADD R0, R0, 0x38860 ;  /* 0x0003886000007836 */ /* 0x000fc80000000000 */
[----:B---3--:R-:W-:-:S04]  /*209f0*/  IMAD R4, R4, 0x8, R0 ;  /* 0x0000000804047824 */ /* 0x008fc800078e0200 */
[----:B------:R-:W3:Y:S02]  /*20a00*/  SYNCS.PHASECHK.TRANS64.TRYWAIT P0, [R4+URZ], R5 ;  /* 0x00000005040075a7 */ /* 0x000ee4000800017f */
[----:B---3--:R-:W-:Y:S05]  /*20a10*/  @!P0 BRA `(.L_x_8959) ;  /* 0x0000003000008947 */ /* 0x008fea0003800000 */
.L_x_9070:
[----:B------:R-:W-:-:S07]  /*20a20*/  IMAD R3, R3, 0x8, R0 ;  /* 0x0000000803037824 */ /* 0x000fce00078e0200 */
.L_x_8960:
[----:B----4-:R4:W0:Y:S02]  /*20a30*/  SYNCS.PHASECHK.TRANS64.TRYWAIT P0, [R3+URZ], R2 ;  /* 0x00000002030075a7 */ /* 0x010824000800017f */
[----:B0-----:R-:W-:Y:S05]  /*20a40*/  @!P0 NANOSLEEP.SYNCS 0x989680 ;  /* 0x009896800000895d */ /* 0x001fea0003900000 */
[----:B------:R-:W0:Y:S02]  /*20a50*/  @!P0 SYNCS.PHASECHK.TRANS64 P0, [R3+URZ], R2 ;  /* 0x00000002030085a7 */ /* 0x000e24000800007f */
[----:B0-----:R-:W-:Y:S05]  /*20a60*/  @!P0 BRA `(.L_x_8960) ;  /* 0xfffffffc00f08947 */ /* 0x001fea000383ffff */
.L_x_8638:
[----:B------:R-:W-:Y:S05]  /*20a70*/  BSYNC B9 ;  /* 0x0000000000097941 */ /* 0x000fea0003800000 */
.L_x_8635:
[----:B------:R-:W-:Y:S05]  /*20a80*/  EXIT ;  /* 0x000000000000794d */ /* 0x000fea0003800000 */
.L_x_8654:
[----:B0-----:R0:W1:Y:S02]  /*20a90*/  SYNCS.PHASECHK.TRANS64.TRYWAIT P5, [R68+URZ+0x38890], R71 ;  /* 0x03889047440075a7 */ /* 0x00106400080a017f */
[----:B-1----:R-:W-:Y:S05]  /*20aa0*/  @!P5 NANOSLEEP.SYNCS 0x989680 ;  /* 0x009896800000d95d */ /* 0x002fea0003900000 */
[----:B------:R-:W1:Y:S02]  /*20ab0*/  @!P5 SYNCS.PHASECHK.TRANS64 P5, [R68+URZ+0x38890], R71 ;  /* 0x038890474400d5a7 */ /* 0x000e6400080a007f */
[----:B-1----:R-:W-:Y:S05]  /*20ac0*/  @!P5 BRA `(.L_x_8654) ;  /* 0xfffffffc00f0d947 */ /* 0x002fea000383ffff */
[----:B------:R-:W-:Y:S05]  /*20ad0*/  BRA `(.L_x_8961) ;  /* 0xfffffe1c00307947 */ /* 0x000fea000383ffff */
.L_x_8664:
[----:B-1----:R1:W2:Y:S02]  /*20ae0*/  SYNCS.PHASECHK.TRANS64.TRYWAIT P5, [R68+URZ+0x38890], R71 ;  /* 0x03889047440075a7 */ /* 0x0022a400080a017f */
[----:B--2---:R-:W-:Y:S05]  /*20af0*/  @!P5 NANOSLEEP.SYNCS 0x989680 ;  /* 0x009896800000d95d */ /* 0x004fea0003900000 */
[----:B------:R-:W2:Y:S02]  /*20b00*/  @!P5 SYNCS.PHASECHK.TRANS64 P5, [R68+URZ+0x38890], R71 ;  /* 0x038890474400d5a7 */ /* 0x000ea400080a007f */
[----:B--2---:R-:W-:Y:S05]  /*20b10*/  @!P5 BRA `(.L_x_8664) ;  /* 0xfffffffc00f0d947 */ /* 0x004fea000383ffff */
[----:B------:R-:W-:Y:S05]  /*20b20*/  BRA `(.L_x_8962) ;  /* 0xfffffe2400887947 */ /* 0x000fea000383ffff */
.L_x_8669:
[----:B0-----:R0:W1:Y:S02]  /*20b30*/  SYNCS.PHASECHK.TRANS64.TRYWAIT P5, [R68+URZ+0x38890], R71 ;  /* 0x03889047440075a7 */ /* 0x00106400080a017f */
[----:B-1----:R-:W-:Y:S05]  /*20b40*/  @!P5 NANOSLEEP.SYNCS 0x989680 ;  /* 0x009896800000d95d */ /* 0x002fea0003900000 */
[----:B------:R-:W1:Y:S02]  /*20b50*/  @!P5 SYNCS.PHASECHK.TRANS64 P5, [R68+URZ+0x38890], R71 ;  /* 0x038890474400d5a7 */ /* 0x000e6400080a007f */
[----:B-1----:R-:W-:Y:S05]  /*20b60*/  @!P5 BRA `(.L_x_8669) ;  /* 0xfffffffc00f0d947 */ /* 0x002fea000383ffff */
[----:B------:R-:W-:Y:S05]  /*20b70*/  BRA `(.L_x_8963) ;  /* 0xfffffe2c00987947 */ /* 0x000fea000383ffff */
.L_x_8673:
[----:B------:R0:W0:Y:S02]  /*20b80*/  SYNCS.PHASECHK.TRANS64.TRYWAIT P0, [R68+URZ+0x388b0], R71 ;  /* 0x0388b047440075a7 */ /* 0x000024000800017f */
[----:B0-----:R-:W-:Y:S05]  /*20b90*/  @!P0 NANOSLEEP.SYNCS 0x989680 ;  /* 0x009896800000895d */ /* 0x001fea0003900000 */
[----:B------:R-:W0:Y:S02]  /*20ba0*/  @!P0 SYNCS.PHASECHK.TRANS64 P0, [R68+URZ+0x388b0], R71 ;  /* 0x0388b047440085a7 */ /* 0x000e24000800007f */
[----:B0-----:R-:W-:Y:S05]  /*20bb0*/  @!P0 BRA `(.L_x_8673) ;  /* 0xfffffffc00f08947 */ /* 0x001fea000383ffff */
[----:B------:R-:W-:Y:S05]  /*20bc0*/  BRA `(.L_x_8964) ;  /* 0xfffffe3000107947 */ /* 0x000fea000383ffff */
.L_x_8696:
        /* <DEDUP_REMOVED lines=8> */
.L_x_8966:
[----:B------:R-:W-:Y:S05]  /*20c50*/  BSYNC B1 ;  /* 0x0000000000017941 */ /* 0x000fea0003800000 */
.L_x_8965:
        /* <DEDUP_REMOVED lines=8> */
.L_x_8967:
[----:B------:R-:W-:Y:S02]  /*20ce0*/  IMAD.MOV.U32 R13, RZ, RZ, R8 ;  /* 0x000000ffff0d7224 */ /* 0x000fe400078e0008 */
[----:B------:R-:W-:-:S07]  /*20cf0*/  IMAD.MOV.U32 R0, RZ, RZ, R14 ;  /* 0x000000ffff007224 */ /* 0x000fce00078e000e */
[----:B------:R-:W-:Y:S05]  /*20d00*/  WARPSYNC.COLLECTIVE R15, `(.L_x_8968) ;  /* 0x000000000f087348 */ /* 0x000fea0003c00000 */
[----:B------:R0:W1:Y:S02]  /*20d10*/  SHFL.IDX P6, R14, R13, R12, R11 ;  /* 0x0000000c0d0e7389 */ /* 0x00006400000c000b */
[----:B01----:R-:W-:Y:S01]  /*20d20*/  ENDCOLLECTIVE ;  /* 0x000000000000791b */ /* 0x003fe20003800000 */
.L_x_8968:
[----:B------:R-:W-:Y:S02]  /*20d30*/  IMAD.MOV.U32 R13, RZ, RZ, R7 ;  /* 0x000000ffff0d7224 */ /* 0x000fe400078e0007 */
[----:B------:R-:W-:-:S07]  /*20d40*/  IMAD.MOV.U32 R5, RZ, RZ, R14 ;  /* 0x000000ffff057224 */ /* 0x000fce00078e000e */
[----:B------:R-:W-:Y:S05]  /*20d50*/  WARPSYNC.COLLECTIVE R15, `(.L_x_8969) ;  /* 0x000000000f087348 */ /* 0x000fea0003c00000 */
[----:B------:R0:W1:Y:S02]  /*20d60*/  SHFL.IDX P6, R14, R13, R12, R11 ;  /* 0x0000000c0d0e7389 */ /* 0x00006400000c000b */
[----:B01----:R-:W-:Y:S01]  /*20d70*/  ENDCOLLECTIVE ;  /* 0x000000000000791b */ /* 0x003fe20003800000 */
.L_x_8969:
[----:B------:R-:W-:Y:S05]  /*20d80*/  BRA `(.L_x_8970) ;  /* 0xfffffe5c00fc7947 */ /* 0x000fea000383ffff */
.L_x_8699:
        /* <DEDUP_REMOVED lines=8> */
.L_x_8972:
[----:B------:R-:W-:Y:S05]  /*20e10*/  BSYNC B1 ;  /* 0x0000000000017941 */ /* 0x000fea0003800000 */
.L_x_8971:
        /* <DEDUP_REMOVED lines=8> */
.L_x_8973:
[----:B------:R-:W-:Y:S02]  /*20ea0*/  IMAD.MOV.U32 R13, RZ, RZ, R8 ;  /* 0x000000ffff0d7224 */ /* 0x000fe400078e0008 */
[----:B------:R-:W-:-:S07]  /*20eb0*/  IMAD.MOV.U32 R0, RZ, RZ, R14 ;  /* 0x000000ffff007224 */ /* 0x000fce00078e000e */
[----:B------:R-:W-:Y:S05]  /*20ec0*/  WARPSYNC.COLLECTIVE R15, `(.L_x_8974) ;  /* 0x000000000f087348 */ /* 0x000fea0003c00000 */
[----:B------:R0:W1:Y:S02]  /*20ed0*/  SHFL.IDX P6, R14, R13, R12, R11 ;  /* 0x0000000c0d0e7389 */ /* 0x00006400000c000b */
[----:B01----:R-:W-:Y:S01]  /*20ee0*/  ENDCOLLECTIVE ;  /* 0x000000000000791b */ /* 0x003fe20003800000 */
.L_x_8974:
[----:B------:R-:W-:Y:S02]  /*20ef0*/  IMAD.MOV.U32 R13, RZ, RZ, R7 ;  /* 0x000000ffff0d7224 */ /* 0x000fe400078e0007 */
[----:B------:R-:W-:-:S07]  /*20f00*/  IMAD.MOV.U32 R5, RZ, RZ, R14 ;  /* 0x000000ffff057224 */ /* 0x000fce00078e000e */
[----:B------:R-:W-:Y:S05]  /*20f10*/  WARPSYNC.COLLECTIVE R15, `(.L_x_8975) ;  /* 0x000000000f087348 */ /* 0x000fea0003c00000 */
[----:B------:R0:W1:Y:S02]  /*20f20*/  SHFL.IDX P6, R14, R13, R12, R11 ;  /* 0x0000000c0d0e7389 */ /* 0x00006400000c000b */
[----:B01----:R-:W-:Y:S01]  /*20f30*/  ENDCOLLECTIVE ;  /* 0x000000000000791b */ /* 0x003fe20003800000 */
.L_x_8975:
[----:B------:R-:W-:Y:S05]  /*20f40*/  BRA `(.L_x_8976) ;  /* 0xfffffe6000547947 */ /* 0x000fea000383ffff */
.L_x_8703:
[----:B0-----:R0:W1:Y:S02]  /*20f50*/  SYNCS.PHASECHK.TRANS64.TRYWAIT P0, [R2+URZ+0x38800], R21 ;  /* 0x03880015020075a7 */ /* 0x001064000800017f */
[----:B-1----:R-:W-:Y:S05]  /*20f60*/  @!P0 NANOSLEEP.SYNCS 0x989680 ;  /* 0x009896800000895d */ /* 0x002fea0003900000 */
[----:B------:R-:W1:Y:S02]  /*20f70*/  @!P0 SYNCS.PHASECHK.TRANS64 P0, [R2+URZ+0x38800], R21 ;  /* 0x03880015020085a7 */ /* 0x000e64000800007f */
[----:B-1----:R-:W-:Y:S05]  /*20f80*/  @!P0 BRA `(.L_x_8703) ;  /* 0xfffffffc00f08947 */ /* 0x002fea000383ffff */
[----:B------:R-:W-:Y:S05]  /*20f90*/  BRA `(.L_x_8977) ;  /* 0xfffffe64003c7947 */ /* 0x000fea000383ffff */
.L_x_8711:
        /* <DEDUP_REMOVED lines=8> */
.L_x_8979:
[----:B------:R-:W-:Y:S05]  /*21020*/  BSYNC B1 ;  /* 0x0000000000017941 */ /* 0x000fea0003800000 */
.L_x_8978:
        /* <DEDUP_REMOVED lines=8> */
.L_x_8980:
[----:B------:R-:W-:Y:S02]  /*210b0*/  IMAD.MOV.U32 R13, RZ, RZ, R7 ;  /* 0x000000ffff0d7224 */ /* 0x000fe400078e0007 */
[----:B------:R-:W-:-:S07]  /*210c0*/  IMAD.MOV.U32 R0, RZ, RZ, R14 ;  /* 0x000000ffff007224 */ /* 0x000fce00078e000e */
[----:B------:R-:W-:Y:S05]  /*210d0*/  WARPSYNC.COLLECTIVE R15, `(.L_x_8981) ;  /* 0x000000000f087348 */ /* 0x000fea0003c00000 */
[----:B------:R0:W1:Y:S02]  /*210e0*/  SHFL.IDX P6, R14, R13, R12, R11 ;  /* 0x0000000c0d0e7389 */ /* 0x00006400000c000b */
[----:B01----:R-:W-:Y:S01]  /*210f0*/  ENDCOLLECTIVE ;  /* 0x000000000000791b */ /* 0x003fe20003800000 */
.L_x_8981:
[----:B------:R-:W-:Y:S02]  /*21100*/  IMAD.MOV.U32 R10, RZ, RZ, R0 ;  /* 0x000000ffff0a7224 */ /* 0x000fe400078e0000 */
[----:B------:R-:W-:Y:S02]  /*21110*/  IMAD.MOV.U32 R13, RZ, RZ, R9 ;  /* 0x000000ffff0d7224 */ /* 0x000fe400078e0009 */
[----:B------:R-:W-:-:S07]  /*21120*/  IMAD.MOV.U32 R5, RZ, RZ, R14 ;  /* 0x000000ffff057224 */ /* 0x000fce00078e000e */
[----:B------:R-:W-:Y:S05]  /*21130*/  WARPSYNC.COLLECTIVE R15, `(.L_x_8982) ;  /* 0x000000000f087348 */ /* 0x000fea0003c00000 */
[----:B------:R0:W1:Y:S02]  /*21140*/  SHFL.IDX P6, R14, R13, R12, R11 ;  /* 0x0000000c0d0e7389 */ /* 0x00006400000c000b */
[----:B01----:R-:W-:Y:S01]  /*21150*/  ENDCOLLECTIVE ;  /* 0x000000000000791b */ /* 0x003fe20003800000 */
.L_x_8982:
[----:B------:R-:W-:Y:S01]  /*21160*/  IMAD.MOV.U32 R11, RZ, RZ, R3 ;  /* 0x000000ffff0b7224 */ /* 0x000fe200078e0003 */
[----:B------:R-:W-:Y:S06]  /*21170*/  BRA `(.L_x_8983) ;  /* 0xfffffe7000547947 */ /* 0x000fec000383ffff */
.L_x_8714:
        /* <DEDUP_REMOVED lines=8> */
.L_x_8985:
[----:B------:R-:W-:Y:S05]  /*21200*/  BSYNC B1 ;  /* 0x0000000000017941 */ /* 0x000fea0003800000 */
.L_x_8984:
        /* <DEDUP_REMOVED lines=8> */
.L_x_8986:
[----:B------:R-:W-:Y:S02]  /*21290*/  IMAD.MOV.U32 R13, RZ, RZ, R7 ;  /* 0x000000ffff0d7224 */ /* 0x000fe400078e0007 */
[----:B------:R-:W-:-:S07]  /*212a0*/  IMAD.MOV.U32 R0, RZ, RZ, R14 ;  /* 0x000000ffff007224 */ /* 0x000fce00078e000e */
[----:B------:R-:W-:Y:S05]  /*212b0*/  WARPSYNC.COLLECTIVE R15, `(.L_x_8987) ;  /* 0x000000000f087348 */ /* 0x000fea0003c00000 */
[----:B------:R0:W1:Y:S02]  /*212c0*/  SHFL.IDX P6, R14, R13, R12, R11 ;  /* 0x0000000c0d0e7389 */ /* 0x00006400000c000b */
[----:B01----:R-:W-:Y:S01]  /*212d0*/  ENDCOLLECTIVE ;  /* 0x000000000000791b */ /* 0x003fe20003800000 */
.L_x_8987:
[----:B------:R-:W-:Y:S02]  /*212e0*/  IMAD.MOV.U32 R13, RZ, RZ, R9 ;  /* 0x000000ffff0d7224 */ /* 0x000fe400078e0009 */
[----:B------:R-:W-:-:S07]  /*212f0*/  IMAD.MOV.U32 R7, RZ, RZ, R14 ;  /* 0x000000ffff077224 */ /* 0x000fce00078e000e */
[----:B------:R-:W-:Y:S05]  /*21300*/  WARPSYNC.COLLECTIVE R15, `(.L_x_8988) ;  /* 0x000000000f087348 */ /* 0x000fea0003c00000 */
[----:B------:R0:W1:Y:S02]  /*21310*/  SHFL.IDX P6, R14, R13, R12, R11 ;  /* 0x0000000c0d0e7389 */ /* 0x00006400000c000b */
[----:B01----:R-:W-:Y:S01]  /*21320*/  ENDCOLLECTIVE ;  /* 0x000000000000791b */ /* 0x003fe20003800000 */
.L_x_8988:
[----:B------:R-:W-:Y:S02]  /*21330*/  IMAD.MOV.U32 R12, RZ, RZ, R0 ;  /* 0x000000ffff0c7224 */ /* 0x000fe400078e0000 */
[----:B------:R-:W-:Y:S01]  /*21340*/  IMAD.MOV.U32 R13, RZ, RZ, R3 ;  /* 0x000000ffff0d7224 */ /* 0x000fe200078e0003 */
[----:B------:R-:W-:Y:S06]  /*21350*/  BRA `(.L_x_8989) ;  /* 0xfffffe70007c7947 */ /* 0x000fec000383ffff */
.L_x_8718:
[----:B0-----:R0:W1:Y:S02]  /*21360*/  SYNCS.PHASECHK.TRANS64.TRYWAIT P1, [R2+URZ+0x38800], R3 ;  /* 0x03880003020075a7 */ /* 0x001064000802017f */
[----:B-1----:R-:W-:Y:S05]  /*21370*/  @!P1 NANOSLEEP.SYNCS 0x989680 ;  /* 0x009896800000995d */ /* 0x002fea0003900000 */
[----:B------:R-:W1:Y:S02]  /*21380*/  @!P1 SYNCS.PHASECHK.TRANS64 P1, [R2+URZ+0x38800], R3 ;  /* 0x03880003020095a7 */ /* 0x000e64000802007f */
[----:B-1----:R-:W-:Y:S05]  /*21390*/  @!P1 BRA `(.L_x_8718) ;  /* 0xfffffffc00f09947 */ /* 0x002fea000383ffff */
[----:B------:R-:W-:Y:S05]  /*213a0*/  BRA `(.L_x_8990) ;  /* 0xfffffe7400107947 */ /* 0x000fea000383ffff */
.L_x_8724:
[----:B-1----:R1:W2:Y:S02]  /*213b0*/  SYNCS.PHASECHK.TRANS64.TRYWAIT P1, [R21+URZ+0x38830], R14 ;  /* 0x0388300e150075a7 */ /* 0x0022a4000802017f */
[----:B--2---:R-:W-:Y:S05]  /*213c0*/  @!P1 NANOSLEEP.SYNCS 0x989680 ;  /* 0x009896800000995d */ /* 0x004fea0003900000 */
[----:B------:R-:W2:Y:S02]  /*213d0*/  @!P1 SYNCS.PHASECHK.TRANS64 P1, [R21+URZ+0x38830], R14 ;  /* 0x0388300e150095a7 */ /* 0x000ea4000802007f */
[----:B--2---:R-:W-:Y:S05]  /*213e0*/  @!P1 BRA `(.L_x_8724) ;  /* 0xfffffffc00f09947 */ /* 0x004fea000383ffff */
[----:B------:R-:W-:Y:S05]  /*213f0*/  BRA `(.L_x_8723) ;  /* 0xfffffe8000687947 */ /* 0x000fea000383ffff */
.L_x_8726:
[----:B--2---:R2:W3:Y:S02]  /*21400*/  SYNCS.PHASECHK.TRANS64.TRYWAIT P1, [R2+URZ+0x38810], R3 ;  /* 0x03881003020075a7 */ /* 0x0044e4000802017f */
[----:B---3--:R-:W-:Y:S05]  /*21410*/  @!P1 NANOSLEEP.SYNCS 0x989680 ;  /* 0x009896800000995d */ /* 0x008fea0003900000 */
[----:B------:R-:W3:Y:S02]  /*21420*/  @!P1 SYNCS.PHASECHK.TRANS64 P1, [R2+URZ+0x38810], R3 ;  /* 0x03881003020095a7 */ /* 0x000ee4000802007f */
[----:B---3--:R-:W-:Y:S05]  /*21430*/  @!P1 BRA `(.L_x_8726) ;  /* 0xfffffffc00f09947 */ /* 0x008fea000383ffff */
[----:B------:R-:W-:Y:S05]  /*21440*/  BRA `(.L_x_8991) ;  /* 0xfffffe8400187947 */ /* 0x000fea000383ffff */
.L_x_8731:
[----:B--2---:R2:W4:Y:S02]  /*21450*/  SYNCS.PHASECHK.TRANS64.TRYWAIT P2, [R21+URZ+0x38850], R14 ;  /* 0x0388500e150075a7 */ /* 0x004524000804017f */
[----:B----4-:R-:W-:Y:S05]  /*21460*/  @!P2 NANOSLEEP.SYNCS 0x989680 ;  /* 0x009896800000a95d */ /* 0x010fea0003900000 */
[----:B------:R-:W4:Y:S02]  /*21470*/  @!P2 SYNCS.PHASECHK.TRANS64 P2, [R21+URZ+0x38850], R14 ;  /* 0x0388500e1500a5a7 */ /* 0x000f24000804007f */
[----:B----4-:R-:W-:Y:S05]  /*21480*/  @!P2 BRA `(.L_x_8731) ;  /* 0xfffffffc00f0a947 */ /* 0x010fea000383ffff */
[----:B------:R-:W-:Y:S05]  /*21490*/  BRA `(.L_x_8730) ;  /* 0xfffffe8400447947 */ /* 0x000fea000383ffff */
.L_x_8738:
[----:B-1----:R1:W2:Y:S02]  /*214a0*/  SYNCS.PHASECHK.TRANS64.TRYWAIT P3, [R197+URZ+0x38830], R0 ;  /* 0x03883000c50075a7 */ /* 0x0022a4000806017f */
[----:B--2---:R-:W-:Y:S05]  /*214b0*/  @!P3 NANOSLEEP.SYNCS 0x989680 ;  /* 0x009896800000b95d */ /* 0x004fea0003900000 */
[----:B------:R-:W2:Y:S02]  /*214c0*/  @!P3 SYNCS.PHASECHK.TRANS64 P3, [R197+URZ+0x38830], R0 ;  /* 0x03883000c500b5a7 */ /* 0x000ea4000806007f */
[----:B--2---:R-:W-:Y:S05]  /*214d0*/  @!P3 BRA `(.L_x_8738) ;  /* 0xfffffffc00f0b947 */ /* 0x004fea000383ffff */
[----:B------:R-:W-:Y:S05]  /*214e0*/  BRA `(.L_x_8737) ;  /* 0xfffffeb000787947 */ /* 0x000fea000383ffff */
.L_x_8743:
[----:B---3--:R3:W4:Y:S02]  /*214f0*/  SYNCS.PHASECHK.TRANS64.TRYWAIT P3, [R197+URZ+0x38850], R0 ;  /* 0x03885000c50075a7 */ /* 0x008724000806017f */
[----:B----4-:R-:W-:Y:S05]  /*21500*/  @!P3 NANOSLEEP.SYNCS 0x989680 ;  /* 0x009896800000b95d */ /* 0x010fea0003900000 */
[----:B------:R-:W4:Y:S02]  /*21510*/  @!P3 SYNCS.PHASECHK.TRANS64 P3, [R197+URZ+0x38850], R0 ;  /* 0x03885000c500b5a7 */ /* 0x000f24000806007f */
[----:B----4-:R-:W-:Y:S05]  /*21520*/  @!P3 BRA `(.L_x_8743) ;  /* 0xfffffffc00f0b947 */ /* 0x010fea000383ffff */
[----:B------:R-:W-:Y:S05]  /*21530*/  BRA `(.L_x_8742) ;  /* 0xfffffeb400147947 */ /* 0x000fea000383ffff */
.L_x_8751:
[----:B-1----:R1:W2:Y:S02]  /*21540*/  SYNCS.PHASECHK.TRANS64.TRYWAIT P2, [R193+URZ+0x38830], R0 ;  /* 0x03883000c10075a7 */ /* 0x0022a4000804017f */
[----:B--2---:R-:W-:Y:S05]  /*21550*/  @!P2 NANOSLEEP.SYNCS 0x989680 ;  /* 0x009896800000a95d */ /* 0x004fea0003900000 */
[----:B------:R-:W2:Y:S02]  /*21560*/  @!P2 SYNCS.PHASECHK.TRANS64 P2, [R193+URZ+0x38830], R0 ;  /* 0x03883000c100a5a7 */ /* 0x000ea4000804007f */
[----:B--2---:R-:W-:Y:S05]  /*21570*/  @!P2 BRA `(.L_x_8751) ;  /* 0xfffffffc00f0a947 */ /* 0x004fea000383ffff */
[----:B------:R-:W-:Y:S05]  /*21580*/  BRA `(.L_x_8750) ;  /* 0xfffffee800507947 */ /* 0x000fea000383ffff */
.L_x_8756:
[----:B---3--:R3:W4:Y:S02]  /*21590*/  SYNCS.PHASECHK.TRANS64.TRYWAIT P2, [R193+URZ+0x38850], R0 ;  /* 0x03885000c10075a7 */ /* 0x008724000804017f */
[----:B----4-:R-:W-:Y:S05]  /*215a0*/  @!P2 NANOSLEEP.SYNCS 0x989680 ;  /* 0x009896800000a95d */ /* 0x010fea0003900000 */
[----:B------:R-:W4:Y:S02]  /*215b0*/  @!P2 SYNCS.PHASECHK.TRANS64 P2, [R193+URZ+0x38850], R0 ;  /* 0x03885000c100a5a7 */ /* 0x000f24000804007f */
[----:B----4-:R-:W-:Y:S05]  /*215c0*/  @!P2 BRA `(.L_x_8756) ;  /* 0xfffffffc00f0a947 */ /* 0x010fea000383ffff */
[----:B------:R-:W-:Y:S05]  /*215d0*/  BRA `(.L_x_8755) ;  /* 0xfffffee800ec7947 */ /* 0x000fea000383ffff */
.L_x_8786:
        /* <DEDUP_REMOVED lines=11> */
.L_x_8993:
[----:B------:R-:W-:Y:S05]  /*21690*/  BSYNC B1 ;  /* 0x0000000000017941 */ /* 0x000fea0003800000 */
.L_x_8992:
[----:B------:R-:W-:Y:S05]  /*216a0*/  BRA `(.L_x_8994) ;  /* 0xffffff68002c7947 */ /* 0x000fea000383ffff */
.L_x_8788:
[----:B------:R-:W-:Y:S01]  /*216b0*/  BSSY B1, `(.L_x_8995) ;  /* 0x0000006000017945 */ /* 0x000fe20003800000 */
[----:B------:R-:W-:-:S07]  /*216c0*/  IMAD.MOV.U32 R15, RZ, RZ, -0x1 ;  /* 0xffffffffff0f7424 */ /* 0x000fce00078e00ff */
[----:B01----:R-:W-:Y:S05]  /*216d0*/  WARPSYNC.COLLECTIVE R15, `(.L_x_8996) ;  /* 0x000000000f0c7348 */ /* 0x003fea0003c00000 */
[----:B------:R-:W-:Y:S02]  /*216e0*/  ELECT P6, UR62, PT ;  /* 0x00000000003e782f */ /* 0x000fe400038c0000 */
[----:B------:R-:W-:Y:S01]  /*216f0*/  MOV R14, UR62 ;  /* 0x0000003e000e7c02 */ /* 0x000fe20008000f00 */
[----:B01----:R-:W-:Y:S10]  /*21700*/  ENDCOLLECTIVE ;  /* 0x000000000000791b */ /* 0x003ff40003800000 */
.L_x_8996:
[----:B------:R-:W-:Y:S05]  /*21710*/  BSYNC B1 ;  /* 0x0000000000017941 */ /* 0x000fea0003800000 */
.L_x_8995:
[----:B------:R-:W-:Y:S05]  /*21720*/  BRA `(.L_x_8787) ;  /* 0xffffff6800247947 */ /* 0x000fea000383ffff */
.L_x_8790:
[----:B0-----:R-:W2:Y:S02]  /*21730*/  LDL R4, [R1+0x4] ;  /* 0x0000040001047983 */ /* 0x001ea40000100800 */
[----:B--2---:R0:W2:Y:S02]  /*21740*/  SYNCS.PHASECHK.TRANS64.TRYWAIT P0, [R4+URZ+0x38820], R3 ;  /* 0x03882003040075a7 */ /* 0x0040a4000800017f */
[----:B--2---:R-:W-:Y:S05]  /*21750*/  @!P0 NANOSLEEP.SYNCS 0x989680 ;  /* 0x009896800000895d */ /* 0x004fea0003900000 */
[----:B------:R-:W2:Y:S02]  /*21760*/  @!P0 SYNCS.PHASECHK.TRANS64 P0, [R4+URZ+0x38820], R3 ;  /* 0x03882003040085a7 */ /* 0x000ea4000800007f */
[----:B--2---:R-:W-:Y:S05]  /*21770*/  @!P0 BRA `(.L_x_8790) ;  /* 0xfffffffc00ec8947 */ /* 0x004fea000383ffff */
[----:B------:R-:W-:Y:S05]  /*21780*/  BRA `(.L_x_8997) ;  /* 0xffffff6800347947 */ /* 0x000fea000383ffff */
.L_x_8794:
[----:B0-----:R0:W2:Y:S02]  /*21790*/  SYNCS.PHASECHK.TRANS64.TRYWAIT P0, [R4+URZ+0x388a0], R8 ;  /* 0x0388a008040075a7 */ /* 0x0010a4000800017f */
[----:B--2---:R-:W-:Y:S05]  /*217a0*/  @!P0 NANOSLEEP.SYNCS 0x989680 ;  /* 0x009896800000895d */ /* 0x004fea0003900000 */
[----:B------:R-:W2:Y:S02]  /*217b0*/  @!P0 SYNCS.PHASECHK.TRANS64 P0, [R4+URZ+0x388a0], R8 ;  /* 0x0388a008040085a7 */ /* 0x000ea4000800007f */
[----:B--2---:R-:W-:Y:S05]  /*217c0*/  @!P0 BRA `(.L_x_8794) ;  /* 0xfffffffc00f08947 */ /* 0x004fea000383ffff */
[----:B------:R-:W-:Y:S05]  /*217d0*/  BRA `(.L_x_8998) ;  /* 0xffffff68005c7947 */ /* 0x000fea000383ffff */
.L_x_8799:
[----:B--2---:R2:W3:Y:S02]  /*217e0*/  SYNCS.PHASECHK.TRANS64.TRYWAIT P0, [R4+URZ+0x388c0], R8 ;  /* 0x0388c008040075a7 */ /* 0x0044e4000800017f */
[----:B---3--:R-:W-:Y:S05]  /*217f0*/  @!P0 NANOSLEEP.SYNCS 0x989680 ;  /* 0x009896800000895d */ /* 0x008fea0003900000 */
[----:B------:R-:W3:Y:S02]  /*21800*/  @!P0 SYNCS.PHASECHK.TRANS64 P0, [R4+URZ+0x388c0], R8 ;  /* 0x0388c008040085a7 */ /* 0x000ee4000800007f */
[----:B---3--:R-:W-:Y:S05]  /*21810*/  @!P0 BRA `(.L_x_8799) ;  /* 0xfffffffc00f08947 */ /* 0x008fea000383ffff */
[----:B------:R-:W-:Y:S05]  /*21820*/  BRA `(.L_x_8999) ;  /* 0xffffff6800e07947 */ /* 0x000fea000383ffff */
.L_x_8813:
[----:B0-----:R0:W2:Y:S02]  /*21830*/  SYNCS.PHASECHK.TRANS64.TRYWAIT P1, [R4+URZ+0x388a0], R5 ;  /* 0x0388a005040075a7 */ /* 0x0010a4000802017f */
[----:B--2---:R-:W-:Y:S05]  /*21840*/  @!P1 NANOSLEEP.SYNCS 0x989680 ;  /* 0x009896800000995d */ /* 0x004fea0003900000 */
[----:B------:R-:W2:Y:S02]  /*21850*/  @!P1 SYNCS.PHASECHK.TRANS64 P1, [R4+URZ+0x388a0], R5 ;  /* 0x0388a005040095a7 */ /* 0x000ea4000802007f */
[----:B--2---:R-:W-:Y:S05]  /*21860*/  @!P1 BRA `(.L_x_8813) ;  /* 0xfffffffc00f09947 */ /* 0x004fea000383ffff */
[----:B------:R-:W-:Y:S05]  /*21870*/  BRA `(.L_x_9000) ;  /* 0xffffff7400687947 */ /* 0x000fea000383ffff */
.L_x_8818:
[----:B--2---:R2:W3:Y:S02]  /*21880*/  SYNCS.PHASECHK.TRANS64.TRYWAIT P1, [R4+URZ+0x388c0], R5 ;  /* 0x0388c005040075a7 */ /* 0x0044e4000802017f */
[----:B---3--:R-:W-:Y:S05]  /*21890*/  @!P1 NANOSLEEP.SYNCS 0x989680 ;  /* 0x009896800000995d */ /* 0x008fea0003900000 */
[----:B------:R-:W3:Y:S02]  /*218a0*/  @!P1 SYNCS.PHASECHK.TRANS64 P1, [R4+URZ+0x388c0], R5 ;  /* 0x0388c005040095a7 */ /* 0x000ee4000802007f */
[----:B---3--:R-:W-:Y:S05]  /*218b0*/  @!P1 BRA `(.L_x_8818) ;  /* 0xfffffffc00f09947 */ /* 0x008fea000383ffff */
[----:B------:R-:W-:Y:S05]  /*218c0*/  BRA `(.L_x_9001) ;  /* 0xffffff7400e87947 */ /* 0x000fea000383ffff */
.L_x_8838:
        /* <DEDUP_REMOVED lines=11> */
.L_x_9003:
[----:B------:R-:W-:Y:S05]  /*21980*/  BSYNC B0 ;  /* 0x0000000000007941 */ /* 0x000fea0003800000 */
.L_x_9002:
[----:B------:R-:W-:Y:S05]  /*21990*/  BRA `(.L_x_9004) ;  /* 0xffffff8400f87947 */ /* 0x000fea000383ffff */
.L_x_8840:
[----:B------:R-:W-:Y:S01]  /*219a0*/  BSSY B0, `(.L_x_9005) ;  /* 0x0000006000007945 */ /* 0x000fe20003800000 */
[----:B------:R-:W-:-:S07]  /*219b0*/  IMAD.MOV.U32 R15, RZ, RZ, -0x1 ;  /* 0xffffffffff0f7424 */ /* 0x000fce00078e00ff */
[----:B01----:R-:W-:Y:S05]  /*219c0*/  WARPSYNC.COLLECTIVE R15, `(.L_x_9006) ;  /* 0x000000000f0c7348 */ /* 0x003fea0003c00000 */
[----:B------:R-:W-:Y:S02]  /*219d0*/  ELECT P6, UR62, PT ;  /* 0x00000000003e782f */ /* 0x000fe400038c0000 */
[----:B------:R-:W-:Y:S01]  /*219e0*/  MOV R14, UR62 ;  /* 0x0000003e000e7c02 */ /* 0x000fe20008000f00 */
[----:B01----:R-:W-:Y:S10]  /*219f0*/  ENDCOLLECTIVE ;  /* 0x000000000000791b */ /* 0x003ff40003800000 */
.L_x_9006:
[----:B------:R-:W-:Y:S05]  /*21a00*/  BSYNC B0 ;  /* 0x0000000000007941 */ /* 0x000fea0003800000 */
.L_x_9005:
[----:B------:R-:W-:Y:S05]  /*21a10*/  BRA `(.L_x_9007) ;  /* 0xffffff8800087947 */ /* 0x000fea000383ffff */
.L_x_8842:
[----:B0-----:R0:W2:Y:S02]  /*21a20*/  SYNCS.PHASECHK.TRANS64.TRYWAIT P0, [R0+URZ+0x38840], R2 ;  /* 0x03884002000075a7 */ /* 0x0010a4000800017f */
[----:B--2---:R-:W-:Y:S05]  /*21a30*/  @!P0 NANOSLEEP.SYNCS 0x989680 ;  /* 0x009896800000895d */ /* 0x004fea0003900000 */
[----:B------:R-:W2:Y:S02]  /*21a40*/  @!P0 SYNCS.PHASECHK.TRANS64 P0, [R0+URZ+0x38840], R2 ;  /* 0x03884002000085a7 */ /* 0x000ea4000800007f */
[----:B--2---:R-:W-:Y:S05]  /*21a50*/  @!P0 BRA `(.L_x_8842) ;  /* 0xfffffffc00f08947 */ /* 0x004fea000383ffff */
[----:B------:R-:W-:Y:S05]  /*21a60*/  BRA `(.L_x_9008) ;  /* 0xffffff8800747947 */ /* 0x000fea000383ffff */
.L_x_8846:
        /* <DEDUP_REMOVED lines=9> */
.L_x_9009:
[----:B------:R-:W-:Y:S02]  /*21b00*/  IMAD.MOV.U32 R13, RZ, RZ, R3 ;  /* 0x000000ffff0d7224 */ /* 0x000fe400078e0003 */
[----:B------:R-:W-:-:S07]  /*21b10*/  IMAD.MOV.U32 R4, RZ, RZ, R14 ;  /* 0x000000ffff047224 */ /* 0x000fce00078e000e */
[----:B------:R-:W-:Y:S05]  /*21b20*/  WARPSYNC.COLLECTIVE R15, `(.L_x_9010) ;  /* 0x000000000f087348 */ /* 0x000fea0003c00000 */
[----:B------:R0:W1:Y:S02]  /*21b30*/  SHFL.IDX P6, R14, R13, R12, R11 ;  /* 0x0000000c0d0e7389 */ /* 0x00006400000c000b */
[----:B01----:R-:W-:Y:S01]  /*21b40*/  ENDCOLLECTIVE ;  /* 0x000000000000791b */ /* 0x003fe20003800000 */
.L_x_9010:
[----:B------:R-:W-:Y:S02]  /*21b50*/  IMAD.MOV.U32 R13, RZ, RZ, R2 ;  /* 0x000000ffff0d7224 */ /* 0x000fe400078e0002 */
[----:B------:R-:W-:Y:S02]  /*21b60*/  IMAD.MOV.U32 R12, RZ, RZ, 0x1 ;  /* 0x00000001ff0c7424 */ /* 0x000fe400078e00ff */
[----:B------:R-:W-:-:S07]  /*21b70*/  IMAD.MOV.U32 R5, RZ, RZ, R14 ;  /* 0x000000ffff057224 */ /* 0x000fce00078e000e */
[----:B------:R-:W-:Y:S05]  /*21b80*/  WARPSYNC.COLLECTIVE R15, `(.L_x_9011) ;  /* 0x000000000f087348 */ /* 0x000fea0003c00000 */
[----:B------:R0:W1:Y:S02]  /*21b90*/  SHFL.IDX P6, R14, R13, R12, R11 ;  /* 0x0000000c0d0e7389 */ /* 0x00006400000c000b */
[----:B01----:R-:W-:Y:S01]  /*21ba0*/  ENDCOLLECTIVE ;  /* 0x000000000000791b */ /* 0x003fe20003800000 */
.L_x_9011:
[----:B------:R-:W-:Y:S02]  /*21bb0*/  IMAD.MOV.U32 R13, RZ, RZ, R3 ;  /* 0x000000ffff0d7224 */ /* 0x000fe400078e0003 */
[----:B------:R-:W-:Y:S02]  /*21bc0*/  IMAD R0, R6, R7, RZ ;  /* 0x0000000706007224 */ /* 0x000fe400078e02ff */
[----:B------:R-:W-:-:S07]  /*21bd0*/  IMAD.MOV.U32 R6, RZ, RZ, R14 ;  /* 0x000000ffff067224 */ /* 0x000fce00078e000e */
[----:B------:R-:W-:Y:S05]  /*21be0*/  WARPSYNC.COLLECTIVE R15, `(.L_x_9012) ;  /* 0x000000000f087348 */ /* 0x000fea0003c00000 */
[----:B------:R0:W1:Y:S02]  /*21bf0*/  SHFL.IDX P6, R14, R13, R12, R11 ;  /* 0x0000000c0d0e7389 */ /* 0x00006400000c000b */
[----:B01----:R-:W-:Y:S01]  /*21c00*/  ENDCOLLECTIVE ;  /* 0x000000000000791b */ /* 0x003fe20003800000 */
.L_x_9012:
        /* <DEDUP_REMOVED lines=21> */
.L_x_9013:
        /* <DEDUP_REMOVED lines=10> */
.L_x_9014:
        /* <DEDUP_REMOVED lines=11> */
.L_x_9015:
        /* <DEDUP_REMOVED lines=14> */
.L_x_9016:
[----:B------:R-:W-:Y:S01]  /*21f90*/  IMAD.MOV.U32 R3, RZ, RZ, R14 ;  /* 0x000000ffff037224 */ /* 0x000fe200078e000e */
[----:B------:R-:W-:Y:S06]  /*21fa0*/  BRA `(.L_x_9017) ;  /* 0xffffff8c00dc7947 */ /* 0x000fec000383ffff */
.L_x_8850:
        /* <DEDUP_REMOVED lines=27> */
.L_x_9019:
[----:B------:R-:W-:Y:S05]  /*22160*/  BSYNC B0 ;  /* 0x0000000000007941 */ /* 0x000fea0003800000 */
.L_x_9018:
        /* <DEDUP_REMOVED lines=11> */
.L_x_9020:
        /* <DEDUP_REMOVED lines=43> */
.L_x_9021:
        /* <DEDUP_REMOVED lines=18> */
.L_x_9022:
        /* <DEDUP_REMOVED lines=29> */
.L_x_9023:
        /* <DEDUP_REMOVED lines=13> */
.L_x_9024:
        /* <DEDUP_REMOVED lines=32> */
.L_x_9025:
        /* <DEDUP_REMOVED lines=9> */
.L_x_9026:
[----:B------:R-:W-:Y:S01]  /*22b20*/  IMAD.MOV.U32 R0, RZ, RZ, R14 ;  /* 0x000000ffff007224 */ /* 0x000fe200078e000e */
[----:B------:R-:W-:Y:S06]  /*22b30*/  BRA `(.L_x_9027) ;  /* 0xffffff9000b47947 */ /* 0x000fec000383ffff */
.L_x_8855:
[----:B0-----:R-:W3:Y:S02]  /*22b40*/  LDL R2, [R1+0x4] ;  /* 0x0000040001027983 */ /* 0x001ee40000100800 */
[----:B---3--:R0:W3:Y:S02]  /*22b50*/  SYNCS.PHASECHK.TRANS64.TRYWAIT P0, [R2+URZ+0x38820], R0 ;  /* 0x03882000020075a7 */ /* 0x0080e4000800017f */
[----:B---3--:R-:W-:Y:S05]  /*22b60*/  @!P0 NANOSLEEP.SYNCS 0x989680 ;  /* 0x009896800000895d */ /* 0x008fea0003900000 */
[----:B------:R-:W3:Y:S02]  /*22b70*/  @!P0 SYNCS.PHASECHK.TRANS64 P0, [R2+URZ+0x38820], R0 ;  /* 0x03882000020085a7 */ /* 0x000ee4000800007f */
[----:B---3--:R-:W-:Y:S05]  /*22b80*/  @!P0 BRA `(.L_x_8855) ;  /* 0xfffffffc00ec8947 */ /* 0x008fea000383ffff */
[----:B------:R-:W-:Y:S05]  /*22b90*/  BRA `(.L_x_9028) ;  /* 0xffffff9400747947 */ /* 0x000fea000383ffff */
.L_x_8859:
[----:B0-----:R0:W1:Y:S02]  /*22ba0*/  SYNCS.PHASECHK.TRANS64.TRYWAIT P0, [R0+URZ+0x38860], R2 ;  /* 0x03886002000075a7 */ /* 0x001064000800017f */
[----:B-1----:R-:W-:Y:S05]  /*22bb0*/  @!P0 NANOSLEEP.SYNCS 0x989680 ;  /* 0x009896800000895d */ /* 0x002fea0003900000 */
[----:B------:R-:W1:Y:S02]  /*22bc0*/  @!P0 SYNCS.PHASECHK.TRANS64 P0, [R0+URZ+0x38860], R2 ;  /* 0x03886002000085a7 */ /* 0x000e64000800007f */
[----:B-1----:R-:W-:Y:S05]  /*22bd0*/  @!P0 BRA `(.L_x_8859) ;  /* 0xfffffffc00f08947 */ /* 0x002fea000383ffff */
[----:B------:R-:W-:Y:S05]  /*22be0*/  BRA `(.L_x_9029) ;  /* 0xffffff9400a47947 */ /* 0x000fea000383ffff */
.L_x_8878:
[----:B-1----:R1:W3:Y:S02]  /*22bf0*/  SYNCS.PHASECHK.TRANS64.TRYWAIT P0, [R0+URZ+0x38840], R6 ;  /* 0x03884006000075a7 */ /* 0x0022e4000800017f */
[----:B---3--:R-:W-:Y:S05]  /*22c00*/  @!P0 NANOSLEEP.SYNCS 0x989680 ;  /* 0x009896800000895d */ /* 0x008fea0003900000 */
[----:B------:R-:W3:Y:S02]  /*22c10*/  @!P0 SYNCS.PHASECHK.TRANS64 P0, [R0+URZ+0x38840], R6 ;  /* 0x03884006000085a7 */ /* 0x000ee4000800007f */
[----:B---3--:R-:W-:Y:S05]  /*22c20*/  @!P0 BRA `(.L_x_8878) ;  /* 0xfffffffc00f08947 */ /* 0x008fea000383ffff */
[----:B------:R-:W-:Y:S05]  /*22c30*/  BRA `(.L_x_9030) ;  /* 0xffffffa000cc7947 */ /* 0x000fea000383ffff */
.L_x_8883:
[----:B0-----:R0:W3:Y:S02]  /*22c40*/  SYNCS.PHASECHK.TRANS64.TRYWAIT P0, [R0+URZ+0x38860], R6 ;  /* 0x03886006000075a7 */ /* 0x0010e4000800017f */
[----:B---3--:R-:W-:Y:S05]  /*22c50*/  @!P0 NANOSLEEP.SYNCS 0x989680 ;  /* 0x009896800000895d */ /* 0x008fea0003900000 */
[----:B------:R-:W3:Y:S02]  /*22c60*/  @!P0 SYNCS.PHASECHK.TRANS64 P0, [R0+URZ+0x38860], R6 ;  /* 0x03886006000085a7 */ /* 0x000ee4000800007f */
[----:B---3--:R-:W-:Y:S05]  /*22c70*/  @!P0 BRA `(.L_x_8883) ;  /* 0xfffffffc00f08947 */ /* 0x008fea000383ffff */
[----:B------:R-:W-:Y:S05]  /*22c80*/  BRA `(.L_x_9031) ;  /* 0xffffffa400547947 */ /* 0x000fea000383ffff */
.L_x_8898:
[----:B0-----:R0:W1:Y:S02]  /*22c90*/  SYNCS.PHASECHK.TRANS64.TRYWAIT P0, [R2+URZ+0x38840], R3 ;  /* 0x03884003020075a7 */ /* 0x001064000800017f */
[----:B-1----:R-:W-:Y:S05]  /*22ca0*/  @!P0 NANOSLEEP.SYNCS 0x989680 ;  /* 0x009896800000895d */ /* 0x002fea0003900000 */
[----:B------:R-:W1:Y:S02]  /*22cb0*/  @!P0 SYNCS.PHASECHK.TRANS64 P0, [R2+URZ+0x38840], R3 ;  /* 0x03884003020085a7 */ /* 0x000e64000800007f */
[----:B-1----:R-:W-:Y:S05]  /*22cc0*/  @!P0 BRA `(.L_x_8898) ;  /* 0xfffffffc00f08947 */ /* 0x002fea000383ffff */
[----:B------:R-:W-:Y:S05]  /*22cd0*/  BRA `(.L_x_9032) ;  /* 0xffffffb0005c7947 */ /* 0x000fea000383ffff */
.L_x_8903:
[----:B-1----:R1:W3:Y:S02]  /*22ce0*/  SYNCS.PHASECHK.TRANS64.TRYWAIT P0, [R2+URZ+0x38860], R3 ;  /* 0x03886003020075a7 */ /* 0x0022e4000800017f */
[----:B---3--:R-:W-:Y:S05]  /*22cf0*/  @!P0 NANOSLEEP.SYNCS 0x989680 ;  /* 0x009896800000895d */ /* 0x008fea0003900000 */
[----:B------:R-:W3:Y:S02]  /*22d00*/  @!P0 SYNCS.PHASECHK.TRANS64 P0, [R2+URZ+0x38860], R3 ;  /* 0x03886003020085a7 */ /* 0x000ee4000800007f */
[----:B---3--:R-:W-:Y:S05]  /*22d10*/  @!P0 BRA `(.L_x_8903) ;  /* 0xfffffffc00f08947 */ /* 0x008fea000383ffff */
[----:B------:R-:W-:Y:S05]  /*22d20*/  BRA `(.L_x_9033) ;  /* 0xffffffb000e07947 */ /* 0x000fea000383ffff */
.L_x_8918:
[----:B0-----:R0:W1:Y:S02]  /*22d30*/  SYNCS.PHASECHK.TRANS64.TRYWAIT P0, [R2+URZ+0x38840], R3 ;  /* 0x03884003020075a7 */ /* 0x001064000800017f */
[----:B-1----:R-:W-:Y:S05]  /*22d40*/  @!P0 NANOSLEEP.SYNCS 0x989680 ;  /* 0x009896800000895d */ /* 0x002fea0003900000 */
[----:B------:R-:W1:Y:S02]  /*22d50*/  @!P0 SYNCS.PHASECHK.TRANS64 P0, [R2+URZ+0x38840], R3 ;  /* 0x03884003020085a7 */ /* 0x000e64000800007f */
[----:B-1----:R-:W-:Y:S05]  /*22d60*/  @!P0 BRA `(.L_x_8918) ;  /* 0xfffffffc00f08947 */ /* 0x002fea000383ffff */
[----:B------:R-:W-:Y:S05]  /*22d70*/  BRA `(.L_x_9034) ;  /* 0xffffffbc00cc7947 */ /* 0x000fea000383ffff */
.L_x_8923:
[----:B-1----:R1:W3:Y:S02]  /*22d80*/  SYNCS.PHASECHK.TRANS64.TRYWAIT P0, [R2+URZ+0x38860], R3 ;  /* 0x03886003020075a7 */ /* 0x0022e4000800017f */
[----:B---3--:R-:W-:Y:S05]  /*22d90*/  @!P0 NANOSLEEP.SYNCS 0x989680 ;  /* 0x009896800000895d */ /* 0x008fea0003900000 */
[----:B------:R-:W3:Y:S02]  /*22da0*/  @!P0 SYNCS.PHASECHK.TRANS64 P0, [R2+URZ+0x38860], R3 ;  /* 0x03886003020085a7 */ /* 0x000ee4000800007f */
[----:B---3--:R-:W-:Y:S05]  /*22db0*/  @!P0 BRA `(.L_x_8923) ;  /* 0xfffffffc00f08947 */ /* 0x008fea000383ffff */
[----:B------:R-:W-:Y:S05]  /*22dc0*/  BRA `(.L_x_9035) ;  /* 0xffffffc000547947 */ /* 0x000fea000383ffff */
.L_x_8939:
[----:B------:R-:W-:Y:S01]  /*22dd0*/  BSSY B0, `(.L_x_9036) ;  /* 0x0000008000007945 */ /* 0x000fe20003800000 */
[----:B------:R-:W-:Y:S02]  /*22de0*/  IMAD.MOV.U32 R13, RZ, RZ, R16 ;  /* 0x000000ffff0d7224 */ /* 0x000fe400078e0010 */
[----:B------:R-:W-:Y:S02]  /*22df0*/  IMAD.MOV.U32 R12, RZ, RZ, RZ ;  /* 0x000000ffff0c7224 */ /* 0x000fe400078e00ff */
[----:B-1----:R-:W-:Y:S02]  /*22e00*/  IMAD.MOV.U32 R11, RZ, RZ, 0x1f ;  /* 0x0000001fff0b7424 */ /* 0x002fe400078e00ff */
[----:B------:R-:W-:-:S07]  /*22e10*/  IMAD.MOV.U32 R15, RZ, RZ, -0x1 ;  /* 0xffffffffff0f7424 */ /* 0x000fce00078e00ff */
[----:B0-2---:R-:W-:Y:S05]  /*22e20*/  WARPSYNC.COLLECTIVE R15, `(.L_x_9037) ;  /* 0x000000000f087348 */ /* 0x005fea0003c00000 */
[----:B0-----:R0:W1:Y:S02]  /*22e30*/  SHFL.IDX P6, R14, R13, R12, R11 ;  /* 0x0000000c0d0e7389 */ /* 0x00106400000c000b */
[----:B012---:R-:W-:Y:S01]  /*22e40*/  ENDCOLLECTIVE ;  /* 0x000000000000791b */ /* 0x007fe20003800000 */
.L_x_9037:
[----:B------:R-:W-:Y:S05]  /*22e50*/  BSYNC B0 ;  /* 0x0000000000007941 */ /* 0x000fea0003800000 */
.L_x_9036:
        /* <DEDUP_REMOVED lines=9> */
.L_x_9038:
        /* <DEDUP_REMOVED lines=18> */
.L_x_9039:
        /* <DEDUP_REMOVED lines=8> */
.L_x_9040:
        /* <DEDUP_REMOVED lines=8> */
.L_x_9041:
        /* <DEDUP_REMOVED lines=8> */
.L_x_9042:
        /* <DEDUP_REMOVED lines=8> */
.L_x_9043:
        /* <DEDUP_REMOVED lines=9> */
.L_x_9044:
[----:B------:R-:W-:Y:S01]  /*232a0*/  IMAD.MOV.U32 R16, RZ, RZ, R14 ;  /* 0x000000ffff107224 */ /* 0x000fe200078e000e */
[----:B------:R-:W-:Y:S06]  /*232b0*/  BRA `(.L_x_9045) ;  /* 0xffffffc800ac7947 */ /* 0x000fec000383ffff */
.L_x_8944:
[----:B------:R-:W-:Y:S01]  /*232c0*/  BSSY B0, `(.L_x_9046) ;  /* 0x0000008000007945 */ /* 0x000fe20003800000 */
[----:B-----5:R-:W-:Y:S02]  /*232d0*/  IMAD.MOV.U32 R13, RZ, RZ, R3 ;  /* 0x000000ffff0d7224 */ /* 0x020fe400078e0003 */
[----:B------:R-:W-:Y:S02]  /*232e0*/  IMAD.MOV.U32 R12, RZ, RZ, 0x1 ;  /* 0x00000001ff0c7424 */ /* 0x000fe400078e00ff */
[----:B------:R-:W-:Y:S02]  /*232f0*/  IMAD.MOV.U32 R11, RZ, RZ, RZ ;  /* 0x000000ffff0b7224 */ /* 0x000fe400078e00ff */
[----:B------:R-:W-:-:S07]  /*23300*/  IMAD.MOV.U32 R15, RZ, RZ, -0x1 ;  /* 0xffffffffff0f7424 */ /* 0x000fce00078e00ff */
[----:B012---:R-:W-:Y:S05]  /*23310*/  WARPSYNC.COLLECTIVE R15, `(.L_x_9047) ;  /* 0x000000000f087348 */ /* 0x007fea0003c00000 */
[----:B0-----:R0:W3:Y:S02]  /*23320*/  SHFL.UP P6, R14, R13, R12, R11 ;  /* 0x0400000c0d0e7389 */ /* 0x0010e400000c000b */
[----:B0123--:R-:W-:Y:S01]  /*23330*/  ENDCOLLECTIVE ;  /* 0x000000000000791b */ /* 0x00ffe20003800000 */
.L_x_9047:
[----:B------:R-:W-:Y:S05]  /*23340*/  BSYNC B0 ;  /* 0x0000000000007941 */ /* 0x000fea0003800000 */
.L_x_9046:
        /* <DEDUP_REMOVED lines=10> */
.L_x_9048:
        /* <DEDUP_REMOVED lines=8> */
.L_x_9049:
        /* <DEDUP_REMOVED lines=8> */
.L_x_9050:
        /* <DEDUP_REMOVED lines=8> */
.L_x_9051:
        /* <DEDUP_REMOVED lines=9> */
.L_x_9052:
[----:B------:R-:W-:Y:S01]  /*23600*/  IMAD.MOV.U32 R16, RZ, RZ, R14 ;  /* 0x000000ffff107224 */ /* 0x000fe200078e000e */
[----:B------:R-:W-:Y:S06]  /*23610*/  BRA `(.L_x_9053) ;  /* 0xffffffc800707947 */ /* 0x000fec000383ffff */
.L_x_8946:
[----:B------:R-:W-:Y:S01]  /*23620*/  BSSY B0, `(.L_x_9054) ;  /* 0x0000006000007945 */ /* 0x000fe20003800000 */
[----:B------:R-:W-:Y:S01]  /*23630*/  PLOP3.LUT P6, PT, P6, PT, PT, 0x8, 0x0 ;  /* 0x000000000000781c */ /* 0x000fe200037ce170 */
[----:B------:R-:W-:-:S12]  /*23640*/  IMAD.MOV.U32 R15, RZ, RZ, -0x1 ;  /* 0xffffffffff0f7424 */ /* 0x000fd800078e00ff */
[----:B012---:R-:W-:Y:S05]  /*23650*/  WARPSYNC.COLLECTIVE R15, `(.L_x_9055) ;  /* 0x000000000f087348 */ /* 0x007fea0003c00000 */
[----:B0-----:R-:W-:Y:S01]  /*23660*/  VOTE.ANY R14, PT, P6 ;  /* 0x00000000000e7806 */ /* 0x001fe200030e0100 */
[----:B-12---:R-:W-:Y:S06]  /*23670*/  ENDCOLLECTIVE ;  /* 0x000000000000791b */ /* 0x006fec0003800000 */
.L_x_9055:
[----:B------:R-:W-:Y:S05]  /*23680*/  BSYNC B0 ;  /* 0x0000000000007941 */ /* 0x000fea0003800000 */
.L_x_9054:
        /* <DEDUP_REMOVED lines=9> */
.L_x_9056:
[----:B------:R-:W-:Y:S01]  /*23720*/  IMAD.MOV.U32 R17, RZ, RZ, R14 ;  /* 0x000000ffff117224 */ /* 0x000fe200078e000e */
[----:B------:R-:W-:Y:S06]  /*23730*/  BRA `(.L_x_9057) ;  /* 0xffffffc800607947 */ /* 0x000fec000383ffff */
.L_x_8948:
[----:B------:R-:W-:Y:S01]  /*23740*/  BSSY B0, `(.L_x_9058) ;  /* 0x0000007000007945 */ /* 0x000fe20003800000 */
[----:B------:R-:W-:Y:S02]  /*23750*/  IMAD.MOV.U32 R13, RZ, RZ, R2 ;  /* 0x000000ffff0d7224 */ /* 0x000fe400078e0002 */
[----:B------:R-:W-:Y:S02]  /*23760*/  IMAD.MOV.U32 R11, RZ, RZ, 0x1f ;  /* 0x0000001fff0b7424 */ /* 0x000fe400078e00ff */
[----:B------:R-:W-:-:S07]  /*23770*/  IMAD.MOV.U32 R15, RZ, RZ, -0x1 ;  /* 0xffffffffff0f7424 */ /* 0x000fce00078e00ff */
[----:B01234-:R-:W-:Y:S05]  /*23780*/  WARPSYNC.COLLECTIVE R15, `(.L_x_9059) ;  /* 0x000000000f087348 */ /* 0x01ffea0003c00000 */
[----:B0-----:R0:W0:Y:S02]  /*23790*/  SHFL.IDX P6, R14, R13, R12, R11 ;  /* 0x0000000c0d0e7389 */ /* 0x00102400000c000b */
[----:B01234-:R-:W-:Y:S01]  /*237a0*/  ENDCOLLECTIVE ;  /* 0x000000000000791b */ /* 0x01ffe20003800000 */
.L_x_9059:
[----:B------:R-:W-:Y:S05]  /*237b0*/  BSYNC B0 ;  /* 0x0000000000007941 */ /* 0x000fea0003800000 */
.L_x_9058:
[----:B------:R-:W-:Y:S01]  /*237c0*/  IMAD.MOV.U32 R2, RZ, RZ, R14 ;  /* 0x000000ffff027224 */ /* 0x000fe200078e000e */
[----:B------:R-:W-:Y:S06]  /*237d0*/  BRA `(.L_x_9060) ;  /* 0xffffffc800547947 */ /* 0x000fec000383ffff */
.L_x_8952:
[----:B0-----:R0:W1:Y:S02]  /*237e0*/  SYNCS.PHASECHK.TRANS64.TRYWAIT P0, [R0+URZ+0x38820], R3 ;  /* 0x03882003000075a7 */ /* 0x001064000800017f */
[----:B-1----:R-:W-:Y:S05]  /*237f0*/  @!P0 NANOSLEEP.SYNCS 0x989680 ;  /* 0x009896800000895d */ /* 0x002fea0003900000 */
[----:B------:R-:W1:Y:S02]  /*23800*/  @!P0 SYNCS.PHASECHK.TRANS64 P0, [R0+URZ+0x38820], R3 ;  /* 0x03882003000085a7 */ /* 0x000e64000800007f */
[----:B-1----:R-:W-:Y:S05]  /*23810*/  @!P0 BRA `(.L_x_8952) ;  /* 0xfffffffc00f08947 */ /* 0x002fea000383ffff */
[----:B------:R-:W-:Y:S05]  /*23820*/  BRA `(.L_x_9061) ;  /* 0xffffffcc00d87947 */ /* 0x000fea000383ffff */
.L_x_8953:
        /* <DEDUP_REMOVED lines=11> */
.L_x_9063:
[----:B------:R-:W-:Y:S05]  /*238e0*/  BSYNC B0 ;  /* 0x0000000000007941 */ /* 0x000fea0003800000 */
.L_x_9062:
[----:B------:R-:W-:Y:S05]  /*238f0*/  BRA `(.L_x_9064) ;  /* 0xffffffcc00c07947 */ /* 0x000fea000383ffff */
.L_x_8954:
[----:B------:R-:W-:Y:S01]  /*23900*/  BSSY B0, `(.L_x_9065) ;  /* 0x0000006000007945 */ /* 0x000fe20003800000 */
[----:B------:R-:W-:-:S07]  /*23910*/  IMAD.MOV.U32 R15, RZ, RZ, -0x1 ;  /* 0xffffffffff0f7424 */ /* 0x000fce00078e00ff */
[----:B012---:R-:W-:Y:S05]  /*23920*/  WARPSYNC.COLLECTIVE R15, `(.L_x_9066) ;  /* 0x000000000f0c7348 */ /* 0x007fea0003c00000 */
[----:B------:R-:W-:Y:S02]  /*23930*/  ELECT P6, UR62, PT ;  /* 0x00000000003e782f */ /* 0x000fe400038c0000 */
[----:B------:R-:W-:Y:S01]  /*23940*/  MOV R14, UR62 ;  /* 0x0000003e000e7c02 */ /* 0x000fe20008000f00 */
[----:B012---:R-:W-:Y:S10]  /*23950*/  ENDCOLLECTIVE ;  /* 0x000000000000791b */ /* 0x007ff40003800000 */
.L_x_9066:
[----:B------:R-:W-:Y:S05]  /*23960*/  BSYNC B0 ;  /* 0x0000000000007941 */ /* 0x000fea0003800000 */
.L_x_9065:
[----:B------:R-:W-:Y:S05]  /*23970*/  BRA `(.L_x_9067) ;  /* 0xffffffcc00b47947 */ /* 0x000fea000383ffff */
.L_x_8956:
[----:B0-----:R0:W1:Y:S02]  /*23980*/  SYNCS.PHASECHK.TRANS64.TRYWAIT P0, [R6+URZ], R5 ;  /* 0x00000005060075a7 */ /* 0x001064000800017f */
[----:B-1----:R-:W-:Y:S05]  /*23990*/  @!P0 NANOSLEEP.SYNCS 0x989680 ;  /* 0x009896800000895d */ /* 0x002fea0003900000 */
[----:B------:R-:W1:Y:S02]  /*239a0*/  @!P0 SYNCS.PHASECHK.TRANS64 P0, [R6+URZ], R5 ;  /* 0x00000005060085a7 */ /* 0x000e64000800007f */
[----:B-1----:R-:W-:Y:S05]  /*239b0*/  @!P0 BRA `(.L_x_8956) ;  /* 0xfffffffc00f08947 */ /* 0x002fea000383ffff */
[----:B------:R-:W-:Y:S05]  /*239c0*/  BRA `(.L_x_9068) ;  /* 0xffffffcc00f07947 */ /* 0x000fea000383ffff */
.L_x_8957:
[----:B-1----:R1:W3:Y:S02]  /*239d0*/  SYNCS.PHASECHK.TRANS64.TRYWAIT P0, [R7+URZ], R2 ;  /* 0x00000002070075a7 */ /* 0x0022e4000800017f */
[----:B---3--:R-:W-:Y:S05]  /*239e0*/  @!P0 NANOSLEEP.SYNCS 0x989680 ;  /* 0x009896800000895d */ /* 0x008fea0003900000 */
[----:B------:R-:W3:Y:S02]  /*239f0*/  @!P0 SYNCS.PHASECHK.TRANS64 P0, [R7+URZ], R2 ;  /* 0x00000002070085a7 */ /* 0x000ee4000800007f */
[----:B---3--:R-:W-:Y:S05]  /*23a00*/  @!P0 BRA `(.L_x_8957) ;  /* 0xfffffffc00f08947 */ /* 0x008fea000383ffff */
[----:B------:R-:W-:Y:S05]  /*23a10*/  BRA `(.L_x_9069) ;  /* 0xffffffcc00e47947 */ /* 0x000fea000383ffff */
.L_x_8959:
[----:B---3--:R3:W4:Y:S02]  /*23a20*/  SYNCS.PHASECHK.TRANS64.TRYWAIT P0, [R4+URZ], R5 ;  /* 0x00000005040075a7 */ /* 0x008724000800017f */
[----:B----4-:R-:W-:Y:S05]  /*23a30*/  @!P0 NANOSLEEP.SYNCS 0x989680 ;  /* 0x009896800000895d */ /* 0x010fea0003900000 */
[----:B------:R-:W4:Y:S02]  /*23a40*/  @!P0 SYNCS.PHASECHK.TRANS64 P0, [R4+URZ], R5 ;  /* 0x00000005040085a7 */ /* 0x000f24000800007f */
[----:B----4-:R-:W-:Y:S05]  /*23a50*/  @!P0 BRA `(.L_x_8959) ;  /* 0xfffffffc00f08947 */ /* 0x010fea000383ffff */
[----:B------:R-:W-:Y:S05]  /*23a60*/  BRA `(.L_x_9070) ;  /* 0xffffffcc00ec7947 */ /* 0x000fea000383ffff */
.L_x_9071:
        /* <DEDUP_REMOVED lines=9> */
.L_x_15133:


//--------------------- .text._ZN7cutlass13device_kernelIN5flash11enable_sm90INS1_16FlashAttnFwdSm90INS1_25CollectiveMainloopFwdSm90ILi2EN4cute5tupleIJNS5_1CILi1EEES8_S8_EEENS6_IJNS7_ILi128EEENS7_ILi96EEENS7_ILi64EEEEEELi256ENS_6half_tEfNS_4arch4Sm90ELb0ELb0ELb0ELb0ELb0ELb0ELb0ELb1ELb0ELb1ELb0ELb0EEENS1_21CollectiveEpilogueFwdINS6_IJSA_NS7_ILi256EEESB_EEES9_SE_SG_Li256ELb0ELb1ELb0ELb0EEENS1_29StaticPersistentTileSchedulerILb0EEEEEEEEEvNT_6ParamsE --------------------------
	.section	.text._ZN7cutlass13device_kernelIN5flash11enable_sm90INS1_16FlashAttnFwdSm90INS1_25CollectiveMainloopFwdSm90ILi2EN4cute5tupleIJNS5_1CILi1EEES8_S8_EEENS6_IJNS7_ILi128EEENS7_ILi96EEENS7_ILi64EEEEEELi256ENS_6half_tEfNS_4arch4Sm90ELb0ELb0ELb0ELb0ELb0ELb0ELb0ELb1ELb0ELb1ELb0ELb0EEENS1_21CollectiveEpilogueFwdINS6_IJSA_NS7_ILi256EEESB_EEES9_SE_SG_Li256ELb0ELb1ELb0ELb0EEENS1_29StaticPersistentTileSchedulerILb0EEEEEEEEEvNT_6ParamsE,"ax",@progbits
	.align	128
.text._ZN7cutlass13device_kernelIN5flash11enable_sm90INS1_16FlashAttnFwdSm90INS1_25CollectiveMainloopFwdSm90ILi2EN4cute5tupleIJNS5_1CILi1EEES8_S8_EEENS6_IJNS7_ILi128EEENS7_ILi96EEENS7_ILi64EEEEEELi256ENS_6half_tEfNS_4arch4Sm90ELb0ELb0ELb0ELb0ELb0ELb0ELb0ELb1ELb0ELb1ELb0ELb0EEENS1_21CollectiveEpilogueFwdINS6_IJSA_NS7_ILi256EEESB_EEES9_SE_SG_Li256ELb0ELb1ELb0ELb0EEENS1_29StaticPersistentTileSchedulerILb0EEEEEEEEEvNT_6ParamsE:
        .type           _ZN7cutlass13device_kernelIN5flash11enable_sm90INS1_16FlashAttnFwdSm90INS1_25CollectiveMainloopFwdSm90ILi2EN4cute5tupleIJNS5_1CILi1EEES8_S8_EEENS6_IJNS7_ILi128EEENS7_ILi96EEENS7_ILi64EEEEEELi256ENS_6half_tEfNS_4arch4Sm90ELb0ELb0ELb0ELb0ELb0ELb0ELb0ELb1ELb0ELb1ELb0ELb0EEENS1_21CollectiveEpilogueFwdINS6_IJSA_NS7_ILi256EEESB_EEES9_SE_SG_Li256ELb0ELb1ELb0ELb0EEENS1_29StaticPersistentTileSchedulerILb0EEEEEEEEEvNT_6ParamsE,@function
        .size           _ZN7cutlass13device_kernelIN5flash11enable_sm90INS1_16FlashAttnFwdSm90INS1_25CollectiveMainloopFwdSm90ILi2EN4cute5tupleIJNS5_1CILi1EEES8_S8_EEENS6_IJNS7_ILi128EEENS7_ILi96EEENS7_ILi64EEEEEELi256ENS_6half_tEfNS_4arch4Sm90ELb0ELb0ELb0ELb0ELb0ELb0ELb0ELb1ELb0ELb1ELb0ELb0EEENS1_21CollectiveEpilogueFwdINS6_IJSA_NS7_ILi256EEESB_EEES9_SE_SG_Li256ELb0ELb1ELb0ELb0EEENS1_29StaticPersistentTileSchedulerILb0EEEEEEEEEvNT_6ParamsE,(.L_x_15134 - _ZN7cutlass13device_kernelIN5flash11enable_sm90INS1_16FlashAttnFwdSm90INS1_25CollectiveMainloopFwdSm90ILi2EN4cute5tupleIJNS5_1CILi1EEES8_S8_EEENS6_IJNS7_ILi128EEENS7_ILi96EEENS7_ILi64EEEEEELi256ENS_6half_tEfNS_4arch4Sm90ELb0ELb0ELb0ELb0ELb0ELb0ELb0ELb1ELb0ELb1ELb0ELb0EEENS1_21CollectiveEpilogueFwdINS6_IJSA_NS7_ILi256EEESB_EEES9_SE_SG_Li256ELb0ELb1ELb0ELb0EEENS1_29StaticPersistentTileSchedulerILb0EEEEEEEEEvNT_6ParamsE)
        .other          _ZN7cutlass13device_kernelIN5flash11enable_sm90INS1_16FlashAttnFwdSm90INS1_25CollectiveMainloopFwdSm90ILi2EN4cute5tupleIJNS5_1CILi1EEES8_S8_EEENS6_IJNS7_ILi128EEENS7_ILi96EEENS7_ILi64EEEEEELi256ENS_6half_tEfNS_4arch4Sm90ELb0ELb0ELb0ELb0ELb0ELb0ELb0ELb1ELb0ELb1ELb0ELb0EEENS1_21CollectiveEpilogueFwdINS6_IJSA_NS7_ILi256EEESB_EEES9_SE_SG_Li256ELb0ELb1ELb0ELb0EEENS1_29StaticPersistentTileSchedulerILb0EEEEEEEEEvNT_6ParamsE,@"STO_CUDA_ENTRY STV_DEFAULT"
_ZN7cutlass13device_kernelIN5flash11enable_sm90INS1_16FlashAttnFwdSm90INS1_25CollectiveMainloopFwdSm90ILi2EN4cute5tupleIJNS5_1CILi1EEES8_S8_EEENS6_IJNS7_ILi128EEENS7_ILi96EEENS7_ILi64EEEEEELi256ENS_6half_tEfNS_4arch4Sm90ELb0ELb0ELb0ELb0ELb0ELb0ELb0ELb1ELb0ELb1ELb0ELb0EEENS1_21CollectiveEpilogueFwdINS6_IJSA_NS7_ILi256EEESB_EEES9_SE_SG_Li256ELb0ELb1ELb0ELb0EEENS1_29StaticPersistentTileSchedulerILb0EEEEEEEEEvNT_6ParamsE:
        /* <DEDUP_REMOVED lines=18> */
.L_x_9073:
[----:B------:R-:W-:Y:S05]  /*0120*/  BSYNC B0 ;  /* 0x0000000000007941 */ /* 0x000fea0003800000 */
.L_x_9072:
        /* <DEDUP_REMOVED lines=41> */
.L_x_9074:
        /* <DEDUP_REMOVED lines=22> */
.L_x_9075:
        /* <DEDUP_REMOVED lines=18> */
.L_x_9076:
        /* <DEDUP_REMOVED lines=22> */
.L_x_9077:
        /* <DEDUP_REMOVED lines=22> */
.L_x_9078:
[----:B------:R-:W-:Y:S01]  /*0900*/  PLOP3.LUT P0, PT, PT, PT, UP0, 0x80, 0x0 ;  /* 0x000000000000781c */ /* 0x000fe20003f0f008 */
[----:B------:R-:W-:Y:S01]  /*0910*/  UMOV UR37, 0x1 ;  /* 0x0000000100257882 */ /* 0x000fe20000000000 */
[----:B------:R-:W-:Y:S01]  /*0920*/  NOP ;  /* 0x0000000000007918 */ /* 0x000fe20000000000 */
[----:B------:R-:W-:Y:S01]  /*0930*/  USEL UR37, UR37, 0x2, !UP0 ;  /* 0x0000000225257887 */ /* 0x000fe2000c000000 */
[----:B------:R-:W-:Y:S01]  /*0940*/  ULDC.64 UR42, c[0x0][0x208] ;  /* 0x00008200002a7ab9 */ /* 0x000fe20000000a00 */
[----:B012-4-:R-:W-:Y:S08]  /*0950*/  BAR.SYNC.DEFER_BLOCKING 0x0 ;  /* 0x0000000000007b1d */ /* 0x017ff00000010000 */
[----:B------:R-:W-:Y:S05]  /*0960*/  @!P0 BRA `(.L_x_9079) ;  /* 0x0000006400f48947 */ /* 0x000fea0003800000 */
.L_x_9080:
[----:B------:R-:W-:-:S08]  /*0970*/  NOP ;  /* 0x0000000000007918 */ /* 0x000fd00000000000 */
[----:B------:R-:W0:Y:S02]  /*0980*/  USETMAXREG.TRY_ALLOC.CTAPOOL UP0, 0xf0 ;  /* 0x000000f0000079c8 */ /* 0x000e240008000600 */
[----:B0-----:R-:W-:-:S13]  /*0990*/  PLOP3.LUT P0, PT, PT, PT, UP0, 0x80, 0x0 ;  /* 0x000000000000781c */ /* 0x001fda0003f0f008 */
[----:B------:R-:W-:Y:S05]  /*09a0*/  @!P0 BRA `(.L_x_9080) ;  /* 0xfffffffc00f08947 */ /* 0x000fea000383ffff */
[----:B------:R-:W-:Y:S01]  /*09b0*/  SHF.R.U32.HI R2, RZ, 0x7, R0 ;  /* 0x00000007ff027819 */ /* 0x000fe20000011600 */
[----:B------:R-:W0:Y:S08]  /*09c0*/  S2UR UR39, SR_CTAID.X ;  /* 0x00000000002779c3 */ /* 0x000e300000002500 */
[----:B------:R-:W-:Y:S06]  /*09d0*/  BAR.ARV 0x8, 0x180 ;  /* 0x0206000000007b1d */ /* 0x000fec0000002000 */
[----:B------:R-:W-:-:S02]  /*09e0*/  ISETP.NE.AND P0, PT, R2, 0x1, PT ;  /* 0x000000010200780c */ /* 0x000fc40003f05270 */
[----:B------:R-:W0:Y:S11]  /*09f0*/  LDC R2, c[0x0][0xc34] ;  /* 0x00030d00ff027b82 */ /* 0x000e360000000800 */
[----:B------:R-:W-:Y:S06]  /*0a00*/  @!P0 BAR.ARV 0x9, 0x100 ;  /* 0x0244000000008b1d */ /* 0x000fec0000002000 */
[----:B0-----:R-:W-:-:S13]  /*0a10*/  ISETP.LE.AND P0, PT, R2, UR39, PT ;  /* 0x0000002702007c0c */ /* 0x001fda000bf03270 */
[----:B------:R-:W-:Y:S05]  /*0a20*/  @P0 EXIT ;  /* 0x000000000000094d */ /* 0x000fea0003800000 */
[----:B------:R-:W-:Y:S01]  /*0a30*/  VIADD R0, R0, 0xffffff80 ;  /* 0xffffff8000007836 */ /* 0x000fe20000000000 */
[----:B------:R-:W-:Y:S01]  /*0a40*/  ULOP3.LUT UR48, UR37, 0x1, URZ, 0xfc, !UPT ;  /* 0x0000000125307892 */ /* 0x000fe2000f8efc3f */
[----:B------:R-:W-:Y:S01]  /*0a50*/  UMOV UR47, URZ ;  /* 0x0000003f002f7c82 */ /* 0x000fe20008000000 */
[----:B------:R-:W-:Y:S02]  /*0a60*/  UMOV UR38, URZ ;  /* 0x0000003f00267c82 */ /* 0x000fe40008000000 */
[----:B------:R-:W-:Y:S01]  /*0a70*/  SHF.R.S32.HI R3, RZ, 0x1f, R0 ;  /* 0x0000001fff037819 */ /* 0x000fe20000011400 */
[----:B------:R-:W-:-:S03]  /*0a80*/  UMOV UR36, URZ ;  /* 0x0000003f00247c82 */ /* 0x000fc60008000000 */
[CC--:B------:R-:W-:Y:S02]  /*0a90*/  LEA.HI R2, R3.reuse, R0.reuse, RZ, 0x7 ;  /* 0x0000000003027211 */ /* 0x0c0fe400078f38ff */
[CC--:B------:R-:W-:Y:S02]  /*0aa0*/  LEA.HI R4, R3.reuse, R0.reuse, RZ, 0x4 ;  /* 0x0000000003047211 */ /* 0x0c0fe400078f20ff */
[----:B------:R-:W-:Y:S02]  /*0ab0*/  LOP3.LUT R205, R2, 0xffffff80, RZ, 0xc0, !PT ;  /* 0xffffff8002cd7812 */ /* 0x000fe400078ec0ff */
[CC--:B------:R-:W-:Y:S02]  /*0ac0*/  LEA.HI R5, R3.reuse, R0.reuse, RZ, 0x5 ;  /* 0x0000000003057211 */ /* 0x0c0fe400078f28ff */
[----:B------:R-:W-:Y:S01]  /*0ad0*/  SHF.R.S32.HI R7, RZ, 0x4, R4 ;  /* 0x00000004ff077819 */ /* 0x000fe20000011404 */
[----:B------:R-:W-:Y:S01]  /*0ae0*/  IMAD.IADD R205, R0, 0x1, -R205 ;  /* 0x0000000100cd7824 */ /* 0x000fe200078e0acd */
[----:B------:R-:W-:Y:S01]  /*0af0*/  LEA.HI R12, R3, R0, RZ, 0x2 ;  /* 0x00000000030c7211 */ /* 0x000fe200078f10ff */
[----:B------:R-:W-:Y:S01]  /*0b00*/  IMAD.SHL.U32 R6, R5, 0x20, RZ ;  /* 0x0000002005067824 */ /* 0x000fe200078e00ff */
[----:B------:R-:W-:-:S02]  /*0b10*/  LOP3.LUT R5, R4, 0x3fffff0, RZ, 0xc0, !PT ;  /* 0x03fffff004057812 */ /* 0x000fc400078ec0ff */
[----:B------:R-:W-:Y:S02]  /*0b20*/  SHF.R.S32.HI R8, RZ, 0x1f, R205 ;  /* 0x0000001fff087819 */ /* 0x000fe400000114cd */
[----:B------:R-:W-:Y:S01]  /*0b30*/  LEA.HI R4, R4, R7, RZ, 0x1 ;  /* 0x0000000704047211 */ /* 0x000fe200078f08ff */
[----:B------:R-:W-:Y:S01]  /*0b40*/  IMAD.IADD R5, R0, 0x1, -R5 ;  /* 0x0000000100057824 */ /* 0x000fe200078e0a05 */
[----:B------:R-:W-:Y:S02]  /*0b50*/  LEA.HI R9, R8, R205, RZ, 0x2 ;  /* 0x000000cd08097211 */ /* 0x000fe400078f10ff */
[----:B------:R-:W-:Y:S02]  /*0b60*/  LOP3.LUT R4, R4, 0x1ffffffe, RZ, 0xc0, !PT ;  /* 0x1ffffffe04047812 */ /* 0x000fe400078ec0ff */
[--C-:B------:R-:W-:Y:S02]  /*0b70*/  SHF.R.S32.HI R10, RZ, 0x2, R9.reuse ;  /* 0x00000002ff0a7819 */ /* 0x100fe40000011409 */
[----:B------:R-:W-:Y:S01]  /*0b80*/  SHF.R.S32.HI R11, RZ, 0x1f, R9 ;  /* 0x0000001fff0b7819 */ /* 0x000fe20000011409 */
[----:B------:R-:W-:Y:S01]  /*0b90*/  IMAD.IADD R4, R7, 0x1, -R4 ;  /* 0x0000000107047824 */ /* 0x000fe200078e0a04 */
[----:B------:R-:W-:-:S02]  /*0ba0*/  SHF.R.S32.HI R207, RZ, 0x7, R2 ;  /* 0x00000007ffcf7819 */ /* 0x000fc40000011402 */
[----:B------:R-:W-:Y:S02]  /*0bb0*/  LEA.HI R11, R11, R10, RZ, 0x3 ;  /* 0x0000000a0b0b7211 */ /* 0x000fe400078f18ff */
[----:B------:R-:W-:Y:S02]  /*0bc0*/  LOP3.LUT R7, R12, 0xfffffffc, RZ, 0xc0, !PT ;  /* 0xfffffffc0c077812 */ /* 0x000fe400078ec0ff */
[----:B------:R-:W-:Y:S02]  /*0bd0*/  LOP3.LUT R11, R11, 0xfffffff8, RZ, 0xc0, !PT ;  /* 0xfffffff80b0b7812 */ /* 0x000fe400078ec0ff */
[----:B------:R-:W-:Y:S01]  /*0be0*/  LEA.HI R8, R8, R205, RZ, 0x5 ;  /* 0x000000cd08087211 */ /* 0x000fe200078f28ff */
[----:B------:R-:W-:Y:S01]  /*0bf0*/  IMAD.IADD R7, R0, 0x1, -R7 ;  /* 0x0000000100077824 */ /* 0x000fe200078e0a07 */
[----:B------:R-:W-:Y:S01]  /*0c00*/  LEA.HI R2, R2, R207, RZ, 0x1 ;  /* 0x000000cf02027211 */ /* 0x000fe200078f08ff */
[----:B------:R-:W-:Y:S01]  /*0c10*/  IMAD.IADD R11, R10, 0x1, -R11 ;  /* 0x000000010a0b7824 */ /* 0x000fe200078e0a0b */
[----:B------:R-:W-:-:S02]  /*0c20*/  LEA.HI R22, R3, R0, RZ, 0x3 ;  /* 0x0000000003167211 */ /* 0x000fc400078f18ff */
[----:B------:R-:W-:Y:S02]  /*0c30*/  SHF.R.S32.HI R8, RZ, 0x5, R8 ;  /* 0x00000005ff087819 */ /* 0x000fe40000011408 */
[----:B------:R-:W-:Y:S02]  /*0c40*/  LOP3.LUT R2, R2, 0x3fffffe, RZ, 0xc0, !PT ;  /* 0x03fffffe02027812 */ /* 0x000fe400078ec0ff */
[----:B------:R-:W-:Y:S01]  /*0c50*/  LOP3.LUT R19, R22, 0xfffffff8, RZ, 0xc0, !PT ;  /* 0xfffffff816137812 */ /* 0x000fe200078ec0ff */
[----:B------:R-:W-:Y:S01]  /*0c60*/  IMAD R11, R8, 0x10, R11 ;  /* 0x00000010080b7824 */ /* 0x000fe200078e020b */
[----:B------:R-:W-:Y:S01]  /*0c70*/  LOP3.LUT R6, R6, 0xfffffc00, RZ, 0xc0, !PT ;  /* 0xfffffc0006067812 */ /* 0x000fe200078ec0ff */
[----:B------:R-:W-:Y:S01]  /*0c80*/  IMAD.IADD R2, R207, 0x1, -R2 ;  /* 0x00000001cf027824 */ /* 0x000fe200078e0a02 */
[----:B------:R-:W-:Y:S01]  /*0c90*/  LEA.HI R3, R7, R7, RZ, 0x1 ;  /* 0x0000000707037211 */ /* 0x000fe200078f08ff */
[----:B------:R-:W-:Y:S01]  /*0ca0*/  IMAD.IADD R19, R0, 0x1, -R19 ;  /* 0x0000000100137824 */ /* 0x000fe200078e0a13 */
[----:B------:R-:W-:Y:S01]  /*0cb0*/  LOP3.LUT R0, R9, 0x7ffffffc, RZ, 0xc0, !PT ;  /* 0x7ffffffc09007812 */ /* 0x000fe200078ec0ff */
[----:B------:R-:W-:Y:S01]  /*0cc0*/  IMAD R5, R5, 0x40, R6 ;  /* 0x0000004005057824 */ /* 0x000fe200078e0206 */
[----:B------:R-:W-:Y:S01]  /*0cd0*/  LOP3.LUT R6, R3, 0x1ffffffe, RZ, 0xc0, !PT ;  /* 0x1ffffffe03067812 */ /* 0x000fe200078ec0ff */
[----:B------:R-:W-:Y:S01]  /*0ce0*/  IMAD R208, R2, 0x40, R11 ;  /* 0x0000004002d07824 */ /* 0x000fe200078e020b */
[----:B------:R-:W-:Y:S01]  /*0cf0*/  SHF.R.S32.HI R22, RZ, 0x3, R22 ;  /* 0x00000003ff167819 */ /* 0x000fe20000011416 */
[----:B------:R-:W-:-:S02]  /*0d00*/  IMAD.SHL.U32 R2, R19, 0x8, RZ ;  /* 0x0000000813027824 */ /* 0x000fc400078e00ff */
[----:B------:R-:W-:Y:S02]  /*0d10*/  IMAD.IADD R7, R7, 0x1, -R6 ;  /* 0x0000000107077824 */ /* 0x000fe400078e0a06 */
[C---:B------:R-:W-:Y:S02]  /*0d20*/  VIADD R18, R2.reuse, 0x40 ;  /* 0x0000004002127836 */ /* 0x040fe40000000000 */
[C---:B------:R-:W-:Y:S02]  /*0d30*/  VIADD R17, R2.reuse, 0x80 ;  /* 0x0000008002117836 */ /* 0x040fe40000000000 */
[----:B------:R-:W-:Y:S01]  /*0d40*/  VIADD R16, R2, 0xc0 ;  /* 0x000000c002107836 */ /* 0x000fe20000000000 */
[----:B------:R-:W-:Y:S01]  /*0d50*/  SHF.R.S32.HI R214, RZ, 0x1f, R18 ;  /* 0x0000001fffd67819 */ /* 0x000fe20000011412 */
[----:B------:R-:W-:Y:S01]  /*0d60*/  IMAD R211, R4, 0x8, R5 ;  /* 0x0000000804d37824 */ /* 0x000fe200078e0205 */
[----:B------:R-:W-:Y:S01]  /*0d70*/  SHF.R.S32.HI R213, RZ, 0x1f, R17 ;  /* 0x0000001fffd57819 */ /* 0x000fe20000011411 */
[----:B------:R-:W-:Y:S01]  /*0d80*/  IMAD.IADD R209, R205, 0x1, -R0 ;  /* 0x00000001cdd17824 */ /* 0x000fe200078e0a00 */
[----:B------:R-:W-:Y:S01]  /*0d90*/  SHF.R.S32.HI R212, RZ, 0x1f, R16 ;  /* 0x0000001fffd47819 */ /* 0x000fe20000011410 */
[----:B------:R-:W-:-:S07]  /*0da0*/  IMAD R210, R7, 0x8, R208 ;  /* 0x0000000807d27824 */ /* 0x000fce00078e02d0 */
.L_x_9109:
[----:B0-----:R-:W0:Y:S01]  /*0db0*/  SHFL.IDX PT, R0, R207, RZ, 0x1f ;  /* 0x00001fffcf007589 */ /* 0x001e2200000e0000 */
[----:B-1----:R-:W1:Y:S01]  /*0dc0*/  S2UR UR4, SR_CgaCtaId ;  /* 0x00000000000479c3 */ /* 0x002e620000008800 */
[----:B------:R-:W-:Y:S01]  /*0dd0*/  ULDC.64 UR6, c[0x0][0x418] ;  /* 0x0001060000067ab9 */ /* 0x000fe20000000a00 */
[----:B------:R-:W-:Y:S01]  /*0de0*/  ULDC UR5, c[0x0][0xc38] ;  /* 0x00030e0000057ab9 */ /* 0x000fe20000000800 */
[----:B------:R-:W-:Y:S02]  /*0df0*/  UISETP.NE.U32.AND UP0, UPT, UR6, URZ, UPT ;  /* 0x0000003f0600728c */ /* 0x000fe4000bf05070 */
[----:B------:R-:W-:Y:S01]  /*0e00*/  UISETP.NE.AND UP1, UPT, UR5, 0x1, UPT ;  /* 0x000000010500788c */ /* 0x000fe2000bf25270 */
[----:B------:R-:W-:Y:S02]  /*0e10*/  UMOV UR45, 0x400 ;  /* 0x00000400002d7882 */ /* 0x000fe40000000000 */
[----:B------:R-:W-:Y:S01]  /*0e20*/  ULDC UR5, c[0x0][0xc44] ;  /* 0x0003110000057ab9 */ /* 0x000fe20000000800 */
[----:B------:R-:W-:-:S02]  /*0e30*/  UISETP.NE.AND.EX UP0, UPT, UR7, URZ, UPT, UP0 ;  /* 0x0000003f0700728c */ /* 0x000fc4000bf05300 */
[----:B------:R-:W-:Y:S01]  /*0e40*/  UISETP.NE.AND UP2, UPT, UR5, 0x1, UPT ;  /* 0x000000010500788c */ /* 0x000fe2000bf45270 */
[----:B------:R-:W-:Y:S01]  /*0e50*/  ULDC UR44, c[0x0][0x424] ;  /* 0x00010900002c7ab9 */ /* 0x000fe20000000800 */
[----:B------:R-:W-:Y:S01]  /*0e60*/  ULDC UR10, c[0x0][0x2f0] ;  /* 0x0000bc00000a7ab9 */ /* 0x000fe20000000800 */
[----:B------:R-:W-:Y:S02]  /*0e70*/  USEL UR44, UR44, 0x1, UP0 ;  /* 0x000000012c2c7887 */ /* 0x000fe40008000000 */
[----:B------:R-:W-:Y:S01]  /*0e80*/  @UP1 ULDC UR12, c[0x0][0xc40] ;  /* 0x00031000000c1ab9 */ /* 0x000fe20000000800 */
[----:B------:R-:W-:Y:S01]  /*0e90*/  UMOV UR46, UR39 ;  /* 0x00000027002e7c82 */ /* 0x000fe20008000000 */
[----:B------:R-:W-:-:S04]  /*0ea0*/  UIMAD UR44, UR44, UR10, URZ ;  /* 0x0000000a2c2c72a4 */ /* 0x000fc8000f8e023f */
[----:B------:R-:W-:Y:S01]  /*0eb0*/  @UP2 ULDC.64 UR8, c[0x0][0xc48] ;  /* 0x0003120000082ab9 */ /* 0x000fe20000000a00 */
[----:B0-----:R-:W-:Y:S01]  /*0ec0*/  R2UR UR6, R0 ;  /* 0x00000000000672ca */ /* 0x001fe200000e0000 */
[----:B-1----:R-:W-:-:S03]  /*0ed0*/  ULEA UR45, UR4, UR45, 0x18 ;  /* 0x0000002d042d7291 */ /* 0x002fc6000f8ec03f */
[----:B------:R-:W-:Y:S01]  /*0ee0*/  @UP1 ULDC UR4, c[0x0][0xc3c] ;  /* 0x00030f0000041ab9 */ /* 0x000fe20000000800 */
[----:B------:R-:W-:Y:S02]  /*0ef0*/  UIADD3 UR11, UR45, 0x18400, URZ ;  /* 0x000184002d0b7890 */ /* 0x000fe4000fffe03f */
[----:B------:R-:W-:Y:S02]  /*0f00*/  UIMAD.WIDE.U32 UR4, UR39, UR4, URZ ;  /* 0x00000004270472a5 */ /* 0x000fe4000f8e003f */
[----:B------:R-:W-:Y:S02]  /*0f10*/  ULOP3.LUT UP0, URZ, UR11, 0x1bf, URZ, 0xc0, !UPT ;  /* 0x000001bf0b3f7892 */ /* 0x000fe4000f80c03f */
[----:B------:R-:W-:Y:S02]  /*0f20*/  @UP1 USHF.R.U32.HI UR46, URZ, UR12, UR5 ;  /* 0x0000000c3f2e1299 */ /* 0x000fe40008011605 */
[----:B------:R-:W-:Y:S02]  /*0f30*/  ULEA.HI UR7, UR6, UR6, URZ, 0x1 ;  /* 0x0000000606077291 */ /* 0x000fe4000f8f083f */
[----:B------:R-:W-:Y:S01]  /*0f40*/  PLOP3.LUT P0, PT, PT, PT, UP0, 0x80, 0x0 ;  /* 0x000000000000781c */ /* 0x000fe20003f0f008 */
[----:B------:R-:W-:-:S02]  /*0f50*/  UIMAD.WIDE.U32 UR4, UR46, UR8, URZ ;  /* 0x000000082e0472a5 */ /* 0x000fc4000f8e003f */
[----:B------:R-:W-:Y:S01]  /*0f60*/  ULOP3.LUT UR7, UR7, 0x1e, URZ, 0xc0, !UPT ;  /* 0x0000001e07077892 */ /* 0x000fe2000f8ec03f */
[----:B------:R-:W-:Y:S01]  /*0f70*/  UMOV UR41, UR46 ;  /* 0x0000002e00297c82 */ /* 0x000fe20008000000 */
[----:B------:R-:W-:Y:S02]  /*0f80*/  @UP2 USHF.R.U32.HI UR41, URZ, UR9, UR5 ;  /* 0x000000093f292299 */ /* 0x000fe40008011605 */
[----:B------:R-:W-:Y:S02]  /*0f90*/  UIADD3 UR7, UR6, -UR7, URZ ;  /* 0x8000000706077290 */ /* 0x000fe4000fffe03f */
[----:B------:R-:W-:Y:S02]  /*0fa0*/  UIADD3 UR6, UR44, 0x5f, URZ ;  /* 0x0000005f2c067890 */ /* 0x000fe4000fffe03f */
[----:B------:R-:W-:Y:S02]  /*0fb0*/  ULEA UR8, UR7, UR11, 0xd ;  /* 0x0000000b07087291 */ /* 0x000fe4000f8e683f */
[----:B------:R-:W-:-:S02]  /*0fc0*/  UIMAD.WIDE UR6, UR6, 0x2aaaaaab, URZ ;  /* 0x2aaaaaab060678a5 */ /* 0x000fc4000f8e023f */
[----:B------:R-:W-:Y:S02]  /*0fd0*/  USHF.R.U32.HI UR8, URZ, 0x4, UR8 ;  /* 0x000000043f087899 */ /* 0x000fe40008011608 */
[----:B------:R-:W-:Y:S02]  /*0fe0*/  USHF.R.U32.HI UR40, URZ, 0x1f, UR7 ;  /* 0x0000001f3f287899 */ /* 0x000fe40008011607 */
[----:B------:R-:W-:Y:S02]  /*0ff0*/  ULOP3.LUT UR49, UR8, 0x3fff, URZ, 0xc0, !UPT ;  /* 0x00003fff08317892 */ /* 0x000fe4000f8ec03f */
[----:B------:R-:W-:Y:S01]  /*1000*/  ULEA.HI.SX32 UR40, UR7, UR40, 0x1c ;  /* 0x0000002807287291 */ /* 0x000fe2000f8fe23f */
[----:B--234-:R-:W-:Y:S11]  /*1010*/  @!P0 BRA `(.L_x_9081) ;  /* 0x0000000000408947 */ /* 0x01cff60003800000 */
        /* <DEDUP_REMOVED lines=16> */
.L_x_9081:
[----:B------:R-:W-:Y:S01]  /*1120*/  ULOP3.LUT UR4, UR47, 0x1, URZ, 0xc0, !UPT ;  /* 0x000000012f047892 */ /* 0x000fe2000f8ec03f */
[----:B------:R-:W0:Y:S05]  /*1130*/  S2R R20, SR_TID.X ;  /* 0x0000000000147919 */ /* 0x000e2a0000002100 */
[----:B------:R-:W-:-:S05]  /*1140*/  IMAD.U32 R0, RZ, RZ, UR4 ;  /* 0x00000004ff007e24 */ /* 0x000fca000f8e00ff */
[----:B------:R-:W-:-:S04]  /*1150*/  SHF.L.U32 R0, R0, 0x1f, RZ ;  /* 0x0000001f00007819 */ /* 0x000fc800000006ff */
[----:B------:R-:W1:Y:S01]  /*1160*/  SYNCS.PHASECHK.TRANS64.TRYWAIT P0, [UR45+0x22800], R0 ;  /* 0x02280000ff0075a7 */ /* 0x000e62000800016d */
[----:B0-----:R-:W-:-:S05]  /*1170*/  SHF.R.U32.HI R20, RZ, 0x7, R20 ;  /* 0x00000007ff147819 */ /* 0x001fca0000011614 */
[----:B------:R-:W-:Y:S01]  /*1180*/  VIADD R6, R20, 0x8 ;  /* 0x0000000814067836 */ /* 0x000fe20000000000 */
[----:B-1----:R-:W-:Y:S06]  /*1190*/  @!P0 BRA `(.L_x_9082) ;  /* 0x000000a0001c8947 */ /* 0x002fec0003800000 */
.L_x_9199:
[----:B0-----:R-:W-:Y:S01]  /*11a0*/  IMAD.U32 R0, RZ, RZ, UR48 ;  /* 0x00000030ff007e24 */ /* 0x001fe2000f8e00ff */
[----:B------:R-:W-:Y:S05]  /*11b0*/  WARPSYNC.ALL ;  /* 0x0000000000007948 */ /* 0x000fea0003800000 */
[----:B------:R0:W-:Y:S01]  /*11c0*/  BAR.SYNC.DEFER_BLOCKING R6, 0x100 ;  /* 0x000400060000751d */ /* 0x0001e20000010000 */
[----:B------:R-:W-:-:S13]  /*11d0*/  ISETP.NE.AND P0, PT, R0, 0x3, PT ;  /* 0x000000030000780c */ /* 0x000fda0003f05270 */
[----:B0-----:R-:W-:Y:S05]  /*11e0*/  @!P0 BRA `(.L_x_9083) ;  /* 0x0000000000048947 */ /* 0x001fea0003800000 */
[----:B------:R-:W-:Y:S01]  /*11f0*/  BPT.TRAP 0x1 ;  /* 0x000000040000795c */ /* 0x000fe20000300000 */
.L_x_9083:
[----:B------:R-:W-:Y:S01]  /*1200*/  ULEA UR21, UR36, UR45, 0x3 ;  /* 0x0000002d24157291 */ /* 0x000fe2000f8e183f */
[----:B------:R-:W-:-:S05]  /*1210*/  IMAD.U32 R7, RZ, RZ, UR38 ;  /* 0x00000026ff077e24 */ /* 0x000fca000f8e00ff */
[----:B------:R-:W-:-:S04]  /*1220*/  SHF.L.U32 R7, R7, 0x1f, RZ ;  /* 0x0000001f07077819 */ /* 0x000fc800000006ff */
[----:B------:R0:W1:Y:S01]  /*1230*/  SYNCS.PHASECHK.TRANS64.TRYWAIT P1, [UR21+0x22830], R7 ;  /* 0x02283007ff0075a7 */ /* 0x0000620008020155 */
[----:B------:R-:W-:Y:S05]  /*1240*/  @!P0 BRA `(.L_x_9084) ;  /* 0x0000000000048947 */ /* 0x000fea0003800000 */
[----:B------:R-:W-:Y:S01]  /*1250*/  BPT.TRAP 0x1 ;  /* 0x000000040000795c */ /* 0x000fe20000300000 */
.L_x_9084:
[----:B-1----:R-:W-:Y:S05]  /*1260*/  @P1 BRA `(.L_x_9085) ;  /* 0x0000000000081947 */ /* 0x002fea0003800000 */
[----:B------:R-:W1:Y:S02]  /*1270*/  SYNCS.PHASECHK.TRANS64.TRYWAIT P1, [UR21+0x22830], R7 ;  /* 0x02283007ff0075a7 */ /* 0x000e640008020155 */
[----:B-1----:R-:W-:Y:S05]  /*1280*/  @!P1 BRA `(.L_x_9086) ;  /* 0x0000009c00f89947 */ /* 0x002fea0003800000 */
.L_x_9085:
[----:B------:R-:W-:Y:S01]  /*1290*/  UIADD3 UR4, UR45, 0x1c400, URZ ;  /* 0x0001c4002d047890 */ /* 0x000fe2000fffe03f */
[----:B------:R-:W-:Y:S01]  /*12a0*/  WARPGROUP.ARRIVE ;  /* 0x00000000000079c5 */ /* 0x000fe20000000000 */
[----:B------:R-:W-:Y:S01]  /*12b0*/  UMOV UR5, 0x40000040 ;  /* 0x4000004000057882 */ /* 0x000fe20000000000 */
[----:B------:R-:W-:Y:S01]  /*12c0*/  UMOV UR7, 0x40000040 ;  /* 0x4000004000077882 */ /* 0x000fe20000000000 */
[----:B------:R-:W-:Y:S01]  /*12d0*/  USHF.R.U32.HI UR4, URZ, 0x4, UR4 ;  /* 0x000000043f047899 */ /* 0x000fe20008011604 */
[----:B------:R-:W-:Y:S01]  /*12e0*/  P2R R10, PR, RZ, 0x1 ;  /* 0x00000001ff0a7803 */ /* 0x000fe20000000000 */
[----:B------:R-:W-:Y:S01]  /*12f0*/  UMOV UR9, 0x40000040 ;  /* 0x4000004000097882 */ /* 0x000fe20000000000 */
[----:B------:R-:W-:Y:S01]  /*1300*/  UMOV UR11, 0x40000040 ;  /* 0x40000040000b7882 */ /* 0x000fe20000000000 */
[----:B------:R-:W-:Y:S01]  /*1310*/  ULOP3.LUT UR4, UR4, 0x3fff, URZ, 0xc0, !UPT ;  /* 0x00003fff04047892 */ /* 0x000fe2000f8ec03f */
[----:B------:R-:W2:Y:S01]  /*1320*/  S2R R12, SR_TID.X ;  /* 0x00000000000c7919 */ /* 0x000ea20000002100 */
[----:B------:R-:W-:Y:S01]  /*1330*/  UMOV UR13, 0x40000040 ;  /* 0x40000040000d7882 */ /* 0x000fe20000000000 */
[----:B------:R-:W-:Y:S01]  /*1340*/  UMOV UR15, 0x40000040 ;  /* 0x40000040000f7882 */ /* 0x000fe20000000000 */
[----:B------:R-:W-:-:S02]  /*1350*/  ULOP3.LUT UR20, UR4, 0x10000, URZ, 0xfc, !UPT ;  /* 0x0001000004147892 */ /* 0x000fc4000f8efc3f */
[----:B------:R-:W-:Y:S02]  /*1360*/  ULOP3.LUT UR4, UR49, 0x10000, URZ, 0xfc, !UPT ;  /* 0x0001000031047892 */ /* 0x000fe4000f8efc3f */
[----:B------:R-:W-:Y:S02]  /*1370*/  UIMAD UR6, UR36, 0x300, UR20 ;  /* 0x00000300240678a4 */ /* 0x000fe4000f8e0214 */
[----:B------:R-:W-:Y:S02]  /*1380*/  UIADD3 UR8, UR4, 0x2, URZ ;  /* 0x0000000204087890 */ /* 0x000fe4000fffe03f */
[----:B------:R-:W-:Y:S02]  /*1390*/  UIADD3 UR10, UR6, 0x2, URZ ;  /* 0x00000002060a7890 */ /* 0x000fe4000fffe03f */
[----:B------:R-:W-:Y:S02]  /*13a0*/  UIADD3 UR12, UR4, 0x4, URZ ;  /* 0x00000004040c7890 */ /* 0x000fe4000fffe03f */
[----:B------:R-:W-:-:S02]  /*13b0*/  UIADD3 UR14, UR6, 0x4, URZ ;  /* 0x00000004060e7890 */ /* 0x000fc4000fffe03f */
[----:B------:R-:W-:Y:S01]  /*13c0*/  HGMMA.64x96x16.F32 R24, gdesc[UR4], RZ, !UPT, gsb0 ;  /* 0x01600000041879f0 */ /* 0x000fe2000c0008ff */
[----:B------:R-:W-:Y:S02]  /*13d0*/  UIADD3 UR16, UR4, 0x6, URZ ;  /* 0x0000000604107890 */ /* 0x000fe4000fffe03f */
[----:B------:R-:W-:Y:S01]  /*13e0*/  UIADD3 UR18, UR6, 0x6, URZ ;  /* 0x0000000606127890 */ /* 0x000fe2000fffe03f */
[----:B------:R-:W-:Y:S01]  /*13f0*/  UMOV UR17, 0x40000040 ;  /* 0x4000004000117882 */ /* 0x000fe20000000000 */
[----:B------:R-:W-:Y:S01]  /*1400*/  UMOV UR19, 0x40000040 ;  /* 0x4000004000137882 */ /* 0x000fe20000000000 */
[----:B------:R-:W-:-:S04]  /*1410*/  UIMAD UR6, UR40, -0x60, UR44 ;  /* 0xffffffa0280678a4 */ /* 0x000fc8000f8e022c */
[----:B------:R-:W-:Y:S01]  /*1420*/  UIADD3 UR6, UR6, 0x60, URZ ;  /* 0x0000006006067890 */ /* 0x000fe2000fffe03f */
[----:B--2---:R-:W-:-:S05]  /*1430*/  LOP3.LUT R12, R12, 0x7f, RZ, 0xc0, !PT ;  /* 0x0000007f0c0c7812 */ /* 0x004fca00078ec0ff */
[----:B-1----:R-:W-:-:S04]  /*1440*/  IMAD.U32 R0, RZ, RZ, UR6 ;  /* 0x00000006ff007e24 */ /* 0x002fc8000f8e00ff */
[----:B------:R-:W-:-:S05]  /*1450*/  IMAD R0, R209, -0x2, R0 ;  /* 0xfffffffed1007824 */ /* 0x000fca00078e0200 */
        /* <DEDUP_REMOVED lines=8> */
[----:B------:R-:W-:Y:S01]  /*14e0*/  HGMMA.64x96x16.F32 R24, gdesc[UR8], R24, gsb0 ;  /* 0x01600000081879f0 */ /* 0x000fe20008000818 */
[----:B------:R-:W-:Y:S02]  /*14f0*/  ULDC UR10, c[0x0][0x988] ;  /* 0x00026200000a7ab9 */ /* 0x000fe40000000800 */
[----:B------:R-:W-:Y:S02]  /*1500*/  WARPGROUP.DEPBAR.LE gsb0, 0x0 ;  /* 0x00008000000079c5 */ /* 0x000fe40000010000 */
[----:B------:R-:W-:-:S06]  /*1510*/  WARPGROUP.ARRIVE ;  /* 0x00000000000079c5 */ /* 0x000fcc0000000000 */
[----:B------:R-:W-:Y:S03]  /*1520*/  HGMMA.64x96x16.F32 R24, gdesc[UR12], R24, gsb0 ;  /* 0x016000000c1879f0 */ /* 0x000fe60008000818 */
[----:B------:R-:W-:Y:S02]  /*1530*/  WARPGROUP.DEPBAR.LE gsb0, 0x0 ;  /* 0x00008000000079c5 */ /* 0x000fe40000010000 */
[----:B------:R-:W-:-:S06]  /*1540*/  WARPGROUP.ARRIVE ;  /* 0x00000000000079c5 */ /* 0x000fcc0000000000 */
[----:B------:R-:W-:Y:S03]  /*1550*/  HGMMA.64x96x16.F32 R24, gdesc[UR16], R24, gsb0 ;  /* 0x01600000101879f0 */ /* 0x000fe60008000818 */
        /* <DEDUP_REMOVED lines=87> */
[----:B------:R-:W1:Y:S01]  /*1ad0*/  SHFL.BFLY PT, R0, R5, 0x2, 0x1f ;  /* 0x0c401f0005007f89 */ /* 0x000e6200000e0000 */
[----:B------:R-:W-:Y:S02]  /*1ae0*/  FSEL R67, R67, -INF , P3 ;  /* 0xff80000043437808 */ /* 0x000fe40001800000 */
[----:B------:R-:W-:-:S02]  /*1af0*/  FSEL R70, R70, -INF , P2 ;  /* 0xff80000046467808 */ /* 0x000fc40001000000 */
[----:B------:R-:W-:Y:S02]  /*1b00*/  FSEL R71, R71, -INF , P1 ;  /* 0xff80000047477808 */ /* 0x000fe40000800000 */
[----:B-1----:R-:W-:-:S05]  /*1b10*/  FMNMX.FTZ R8, R5, R0, !PT ;  /* 0x0000000005087209 */ /* 0x002fca0007810000 */
[----:B------:R-:W1:Y:S02]  /*1b20*/  SHFL.BFLY PT, R3, R8, 0x1, 0x1f ;  /* 0x0c201f0008037f89 */ /* 0x000e6400000e0000 */
[----:B-1----:R-:W-:Y:S01]  /*1b30*/  FMNMX.FTZ R0, R8, R3, !PT ;  /* 0x0000000308007209 */ /* 0x002fe20007810000 */
[----:B------:R-:W-:-:S03]  /*1b40*/  IMAD.U32 R8, RZ, RZ, UR21 ;  /* 0x00000015ff087e24 */ /* 0x000fc6000f8e00ff */
[C---:B------:R-:W-:Y:S01]  /*1b50*/  FSETP.NEU.FTZ.AND P0, PT, R0.reuse, -INF , PT ;  /* 0xff8000000000780b */ /* 0x040fe20003f1d000 */
[----:B------:R-:W-:-:S05]  /*1b60*/  FMUL.FTZ R3, R0, UR10 ;  /* 0x0000000a00037c20 */ /* 0x000fca0008410000 */
[----:B------:R-:W-:Y:S02]  /*1b70*/  FSEL R9, R3, RZ, P0 ;  /* 0x000000ff03097208 */ /* 0x000fe40000000000 */
[----:B------:R-:W-:Y:S02]  /*1b80*/  FMNMX.FTZ R3, R26, R27, !PT ;  /* 0x0000001b1a037209 */ /* 0x000fe40007810000 */
[----:B------:R-:W-:Y:S01]  /*1b90*/  ISETP.NE.AND P0, PT, R10, RZ, PT ;  /* 0x000000ff0a00720c */ /* 0x000fe20003f05270 */
        /* <DEDUP_REMOVED lines=14> */
[----:B------:R-:W1:Y:S01]  /*1c80*/  MUFU.EX2 R25, R25 ;  /* 0x0000001900197308 */ /* 0x000e620000000800 */
[--C-:B------:R-:W-:Y:S01]  /*1c90*/  FFMA.FTZ R41, R41, UR10, -R9.reuse ;  /* 0x0000000a29297c23 */ /* 0x100fe20008010809 */
        /* <DEDUP_REMOVED lines=12> */
[----:B------:R-:W-:Y:S01]  /*1d60*/  FFMA.FTZ R60, R60, UR10, -R9 ;  /* 0x0000000a3c3c7c23 */ /* 0x000fe20008010809 */
[----:B------:R-:W-:Y:S01]  /*1d70*/  FMNMX.FTZ R3, R43, R4, !PT ;  /* 0x000000042b037209 */ /* 0x000fe20007810000 */
[----:B------:R-:W2:Y:S01]  /*1d80*/  MUFU.EX2 R29, R29 ;  /* 0x0000001d001d7308 */ /* 0x000ea20000000800 */
[----:B-1----:R-:W-:Y:S01]  /*1d90*/  FADD.FTZ R11, R24, R25 ;  /* 0x00000019180b7221 */ /* 0x002fe20000010000 */
[--C-:B------:R-:W-:Y:S01]  /*1da0*/  FFMA.FTZ R61, R61, UR10, -R9.reuse ;  /* 0x0000000a3d3d7c23 */ /* 0x100fe20008010809 */
[----:B------:R-:W-:Y:S01]  /*1db0*/  FMNMX.FTZ R4, R46, R3, !PT ;  /* 0x000000032e047209 */ /* 0x000fe20007810000 */
[--C-:B------:R-:W-:Y:S01]  /*1dc0*/  FFMA.FTZ R64, R64, UR10, -R9.reuse ;  /* 0x0000000a40407c23 */ /* 0x100fe20008010809 */
[--C-:B------:R-:W-:Y:S01]  /*1dd0*/  FFMA.FTZ R65, R65, UR10, -R9.reuse ;  /* 0x0000000a41417c23 */ /* 0x100fe20008010809 */
[--C-:B------:R-:W-:Y:S01]  /*1de0*/  FFMA.FTZ R68, R68, UR10, -R9.reuse ;  /* 0x0000000a44447c23 */ /* 0x100fe20008010809 */
[----:B------:R-:W-:Y:S01]  /*1df0*/  FMNMX.FTZ R3, R47, R4, !PT ;  /* 0x000000042f037209 */ /* 0x000fe20007810000 */
[----:B------:R-:W-:Y:S01]  /*1e00*/  MUFU.EX2 R32, R32 ;  /* 0x0000002000207308 */ /* 0x000fe20000000800 */
[----:B------:R-:W-:Y:S01]  /*1e10*/  FFMA.FTZ R9, R69, UR10, -R9 ;  /* 0x0000000a45097c23 */ /* 0x000fe20008010809 */
[----:B------:R-:W-:-:S02]  /*1e20*/  F2FP.F16.F32.PACK_AB R152, R25, R24 ;  /* 0x000000181998723e */ /* 0x000fc400000000ff */
[----:B------:R-:W-:-:S04]  /*1e30*/  FMNMX.FTZ R4, R50, R3, !PT ;  /* 0x0000000332047209 */ /* 0x000fc80007810000 */
[----:B------:R-:W-:Y:S01]  /*1e40*/  FMNMX.FTZ R3, R51, R4, !PT ;  /* 0x0000000433037209 */ /* 0x000fe20007810000 */
[----:B------:R-:W1:Y:S01]  /*1e50*/  MUFU.EX2 R33, R33 ;  /* 0x0000002100217308 */ /* 0x000e620000000800 */
[----:B--2---:R-:W-:Y:S02]  /*1e60*/  F2FP.F16.F32.PACK_AB R154, R29, R28 ;  /* 0x0000001c1d9a723e */ /* 0x004fe400000000ff */
[----:B------:R-:W-:-:S04]  /*1e70*/  FMNMX.FTZ R4, R54, R3, !PT ;  /* 0x0000000336047209 */ /* 0x000fc80007810000 */
[----:B------:R-:W-:Y:S01]  /*1e80*/  FMNMX.FTZ R3, R55, R4, !PT ;  /* 0x0000000437037209 */ /* 0x000fe20007810000 */
[----:B------:R-:W-:Y:S03]  /*1e90*/  MUFU.EX2 R36, R36 ;  /* 0x0000002400247308 */ /* 0x000fe60000000800 */
[----:B------:R-:W-:-:S04]  /*1ea0*/  FMNMX.FTZ R4, R58, R3, !PT ;  /* 0x000000033a047209 */ /* 0x000fc80007810000 */
[----:B------:R-:W-:Y:S01]  /*1eb0*/  FMNMX.FTZ R3, R59, R4, !PT ;  /* 0x000000043b037209 */ /* 0x000fe20007810000 */
[----:B------:R-:W2:Y:S01]  /*1ec0*/  MUFU.EX2 R37, R37 ;  /* 0x0000002500257308 */ /* 0x000ea20000000800 */
[----:B-1----:R-:W-:Y:S02]  /*1ed0*/  F2FP.F16.F32.PACK_AB R156, R33, R32 ;  /* 0x00000020219c723e */ /* 0x002fe400000000ff */
[----:B------:R-:W-:-:S04]  /*1ee0*/  FMNMX.FTZ R4, R62, R3, !PT ;  /* 0x000000033e047209 */ /* 0x000fc80007810000 */
[----:B------:R-:W-:Y:S01]  /*1ef0*/  FMNMX.FTZ R3, R63, R4, !PT ;  /* 0x000000043f037209 */ /* 0x000fe20007810000 */
[----:B------:R-:W-:Y:S03]  /*1f00*/  MUFU.EX2 R40, R40 ;  /* 0x0000002800287308 */ /* 0x000fe60000000800 */
[----:B------:R-:W-:-:S04]  /*1f10*/  FMNMX.FTZ R4, R66, R3, !PT ;  /* 0x0000000342047209 */ /* 0x000fc80007810000 */
[----:B------:R-:W-:Y:S01]  /*1f20*/  FMNMX.FTZ R3, R67, R4, !PT ;  /* 0x0000000443037209 */ /* 0x000fe20007810000 */
[----:B------:R-:W1:Y:S01]  /*1f30*/  MUFU.EX2 R41, R41 ;  /* 0x0000002900297308 */ /* 0x000e620000000800 */
[----:B--2---:R-:W-:Y:S02]  /*1f40*/  F2FP.F16.F32.PACK_AB R158, R37, R36 ;  /* 0x00000024259e723e */ /* 0x004fe400000000ff */
[----:B------:R-:W-:-:S04]  /*1f50*/  FMNMX.FTZ R4, R70, R3, !PT ;  /* 0x0000000346047209 */ /* 0x000fc80007810000 */
[----:B------:R-:W-:Y:S01]  /*1f60*/  FMNMX.FTZ R4, R71, R4, !PT ;  /* 0x0000000447047209 */ /* 0x000fe20007810000 */
[----:B------:R-:W-:Y:S04]  /*1f70*/  MUFU.EX2 R44, R44 ;  /* 0x0000002c002c7308 */ /* 0x000fe80000000800 */
[----:B------:R-:W2:Y:S04]  /*1f80*/  SHFL.BFLY PT, R3, R4, 0x2, 0x1f ;  /* 0x0c401f0004037f89 */ /* 0x000ea800000e0000 */
[----:B------:R-:W3:Y:S01]  /*1f90*/  MUFU.EX2 R45, R45 ;  /* 0x0000002d002d7308 */ /* 0x000ee20000000800 */
[----:B-1----:R-:W-:-:S07]  /*1fa0*/  F2FP.F16.F32.PACK_AB R160, R41, R40 ;  /* 0x0000002829a0723e */ /* 0x002fce00000000ff */
[----:B------:R-:W-:Y:S08]  /*1fb0*/  MUFU.EX2 R48, R48 ;  /* 0x0000003000307308 */ /* 0x000ff00000000800 */
[----:B------:R-:W1:Y:S01]  /*1fc0*/  MUFU.EX2 R49, R49 ;  /* 0x0000003100317308 */ /* 0x000e620000000800 */
[----:B---3--:R-:W-:Y:S02]  /*1fd0*/  F2FP.F16.F32.PACK_AB R162, R45, R44 ;  /* 0x0000002c2da2723e */ /* 0x008fe400000000ff */
[----:B--2---:R-:W-:-:S05]  /*1fe0*/  FMNMX.FTZ R5, R4, R3, !PT ;  /* 0x0000000304057209 */ /* 0x004fca0007810000 */
[----:B------:R-:W-:Y:S01]  /*1ff0*/  MUFU.EX2 R52, R52 ;  /* 0x0000003400347308 */ /* 0x000fe20000000800 */
[----:B------:R-:W2:Y:S07]  /*2000*/  SHFL.BFLY PT, R4, R5, 0x1, 0x1f ;  /* 0x0c201f0005047f89 */ /* 0x000eae00000e0000 */
[----:B------:R-:W3:Y:S01]  /*2010*/  MUFU.EX2 R53, R53 ;  /* 0x0000003500357308 */ /* 0x000ee20000000800 */
[----:B-1----:R-:W-:-:S07]  /*2020*/  F2FP.F16.F32.PACK_AB R164, R49, R48 ;  /* 0x0000003031a4723e */ /* 0x002fce00000000ff */
[----:B------:R-:W-:Y:S08]  /*2030*/  MUFU.EX2 R56, R56 ;  /* 0x0000003800387308 */ /* 0x000ff00000000800 */
[----:B------:R-:W-:Y:S01]  /*2040*/  MUFU.EX2 R57, R57 ;  /* 0x0000003900397308 */ /* 0x000fe20000000800 */
[----:B--2---:R-:W-:Y:S02]  /*2050*/  FMNMX.FTZ R3, R5, R4, !PT ;  /* 0x0000000405037209 */ /* 0x004fe40007810000 */
[----:B---3--:R-:W-:-:S02]  /*2060*/  F2FP.F16.F32.PACK_AB R166, R53, R52 ;  /* 0x0000003435a6723e */ /* 0x008fc400000000ff */
[C---:B------:R-:W-:Y:S01]  /*2070*/  FSETP.NEU.FTZ.AND P1, PT, R3.reuse, -INF , PT ;  /* 0xff8000000300780b */ /* 0x040fe20003f3d000 */
[----:B------:R-:W-:Y:S02]  /*2080*/  FMUL.FTZ R4, R3, UR10 ;  /* 0x0000000a03047c20 */ /* 0x000fe40008410000 */
[----:B------:R-:W-:Y:S03]  /*2090*/  MUFU.EX2 R60, R60 ;  /* 0x0000003c003c7308 */ /* 0x000fe60000000800 */
[----:B------:R-:W-:Y:S01]  /*20a0*/  FSEL R5, R4, RZ, P1 ;  /* 0x000000ff04057208 */ /* 0x000fe20000800000 */
[----:B------:R-:W-:Y:S01]  /*20b0*/  FADD.FTZ R4, R28, R11 ;  /* 0x0000000b1c047221 */ /* 0x000fe20000010000 */
[----:B------:R-:W-:Y:S02]  /*20c0*/  ISETP.NE.AND P1, PT, R12, RZ, PT ;  /* 0x000000ff0c00720c */ /* 0x000fe40003f25270 */
[----:B------:R-:W1:Y:S01]  /*20d0*/  S2R R12, SR_TID.X ;  /* 0x00000000000c7919 */ /* 0x000e620000002100 */
[--C-:B------:R-:W-:Y:S01]  /*20e0*/  FFMA.FTZ R26, R26, UR10, -R5.reuse ;  /* 0x0000000a1a1a7c23 */ /* 0x100fe20008010805 */
[--C-:B------:R-:W-:Y:S01]  /*20f0*/  FFMA.FTZ R27, R27, UR10, -R5.reuse ;  /* 0x0000000a1b1b7c23 */ /* 0x100fe20008010805 */
[--C-:B------:R-:W-:Y:S01]  /*2100*/  FFMA.FTZ R30, R30, UR10, -R5.reuse ;  /* 0x0000000a1e1e7c23 */ /* 0x100fe20008010805 */
[--C-:B------:R-:W-:Y:S01]  /*2110*/  FFMA.FTZ R31, R31, UR10, -R5.reuse ;  /* 0x0000000a1f1f7c23 */ /* 0x100fe20008010805 */
[--C-:B------:R-:W-:Y:S01]  /*2120*/  FFMA.FTZ R34, R34, UR10, -R5.reuse ;  /* 0x0000000a22227c23 */ /* 0x100fe20008010805 */
[--C-:B------:R-:W-:Y:S01]  /*2130*/  FFMA.FTZ R35, R35, UR10, -R5.reuse ;  /* 0x0000000a23237c23 */ /* 0x100fe20008010805 */
[----:B------:R-:W-:Y:S01]  /*2140*/  MUFU.EX2 R26, R26 ;  /* 0x0000001a001a7308 */ /* 0x000fe20000000800 */
[----:B------:R-:W-:Y:S01]  /*2150*/  FADD.FTZ R11, R29, R4 ;  /* 0x000000041d0b7221 */ /* 0x000fe20000010000 */
[--C-:B------:R-:W-:Y:S01]  /*2160*/  FFMA.FTZ R38, R38, UR10, -R5.reuse ;  /* 0x0000000a26267c23 */ /* 0x100fe20008010805 */
[--C-:B------:R-:W-:Y:S01]  /*2170*/  FFMA.FTZ R39, R39, UR10, -R5.reuse ;  /* 0x0000000a27277c23 */ /* 0x100fe20008010805 */
[----:B------:R-:W-:Y:S01]  /*2180*/  FFMA.FTZ R42, R42, UR10, -R5 ;  /* 0x0000000a2a2a7c23 */ /* 0x000fe20008010805 */
[----:B------:R-:W-:Y:S01]  /*2190*/  FADD.FTZ R4, R32, R11 ;  /* 0x0000000b20047221 */ /* 0x000fe20000010000 */
[--C-:B------:R-:W-:Y:S01]  /*21a0*/  FFMA.FTZ R43, R43, UR10, -R5.reuse ;  /* 0x0000000a2b2b7c23 */ /* 0x100fe20008010805 */
[--C-:B------:R-:W-:Y:S01]  /*21b0*/  FFMA.FTZ R46, R46, UR10, -R5.reuse ;  /* 0x0000000a2e2e7c23 */ /* 0x100fe20008010805 */
[----:B------:R-:W2:Y:S01]  /*21c0*/  MUFU.EX2 R27, R27 ;  /* 0x0000001b001b7308 */ /* 0x000ea20000000800 */
[----:B------:R-:W-:Y:S01]  /*21d0*/  FADD.FTZ R13, R33, R4 ;  /* 0x00000004210d7221 */ /* 0x000fe20000010000 */
[--C-:B------:R-:W-:Y:S01]  /*21e0*/  FFMA.FTZ R47, R47, UR10, -R5.reuse ;  /* 0x0000000a2f2f7c23 */ /* 0x100fe20008010805 */
[--C-:B------:R-:W-:Y:S01]  /*21f0*/  FFMA.FTZ R50, R50, UR10, -R5.reuse ;  /* 0x0000000a32327c23 */ /* 0x100fe20008010805 */
[----:B------:R-:W-:Y:S01]  /*2200*/  FFMA.FTZ R51, R51, UR10, -R5 ;  /* 0x0000000a33337c23 */ /* 0x000fe20008010805 */
[----:B------:R-:W-:Y:S01]  /*2210*/  FADD.FTZ R10, R36, R13 ;  /* 0x0000000d240a7221 */ /* 0x000fe20000010000 */
[--C-:B------:R-:W-:Y:S01]  /*2220*/  FFMA.FTZ R54, R54, UR10, -R5.reuse ;  /* 0x0000000a36367c23 */ /* 0x100fe20008010805 */
[--C-:B------:R-:W-:Y:S01]  /*2230*/  FFMA.FTZ R55, R55, UR10, -R5.reuse ;  /* 0x0000000a37377c23 */ /* 0x100fe20008010805 */
[----:B------:R-:W3:Y:S01]  /*2240*/  MUFU.EX2 R30, R30 ;  /* 0x0000001e001e7308 */ /* 0x000ee20000000800 */
[----:B------:R-:W-:Y:S01]  /*2250*/  FADD.FTZ R13, R37, R10 ;  /* 0x0000000a250d7221 */ /* 0x000fe20000010000 */
[--C-:B------:R-:W-:Y:S01]  /*2260*/  FFMA.FTZ R58, R58, UR10, -R5.reuse ;  /* 0x0000000a3a3a7c23 */ /* 0x100fe20008010805 */
[--C-:B------:R-:W-:Y:S01]  /*2270*/  FFMA.FTZ R59, R59, UR10, -R5.reuse ;  /* 0x0000000a3b3b7c23 */ /* 0x100fe20008010805 */
[--C-:B------:R-:W-:Y:S01]  /*2280*/  FFMA.FTZ R62, R62, UR10, -R5.reuse ;  /* 0x0000000a3e3e7c23 */ /* 0x100fe20008010805 */
[--C-:B------:R-:W-:Y:S01]  /*2290*/  FFMA.FTZ R63, R63, UR10, -R5.reuse ;  /* 0x0000000a3f3f7c23 */ /* 0x100fe20008010805 */
[--C-:B------:R-:W-:Y:S01]  /*22a0*/  FFMA.FTZ R66, R66, UR10, -R5.reuse ;  /* 0x0000000a42427c23 */ /* 0x100fe20008010805 */
[----:B------:R-:W-:Y:S01]  /*22b0*/  FFMA.FTZ R67, R67, UR10, -R5 ;  /* 0x0000000a43437c23 */ /* 0x000fe20008010805 */
[----:B------:R-:W4:Y:S01]  /*22c0*/  MUFU.EX2 R31, R31 ;  /* 0x0000001f001f7308 */ /* 0x000f220000000800 */
[----:B--2---:R-:W-:Y:S01]  /*22d0*/  FADD.FTZ R11, R26, R27 ;  /* 0x0000001b1a0b7221 */ /* 0x004fe20000010000 */
[----:B-1----:R-:W-:Y:S01]  /*22e0*/  SHF.R.U32.HI R12, RZ, 0x7, R12 ;  /* 0x00000007ff0c7819 */ /* 0x002fe2000001160c */
[--C-:B------:R-:W-:Y:S01]  /*22f0*/  FFMA.FTZ R70, R70, UR10, -R5.reuse ;  /* 0x0000000a46467c23 */ /* 0x100fe20008010805 */
[----:B------:R-:W-:Y:S01]  /*2300*/  FFMA.FTZ R71, R71, UR10, -R5 ;  /* 0x0000000a47477c23 */ /* 0x000fe20008010805 */
[----:B------:R-:W-:-:S02]  /*2310*/  F2FP.F16.F32.PACK_AB R168, R57, R56 ;  /* 0x0000003839a8723e */ /* 0x000fc400000000ff */
[----:B------:R-:W-:Y:S01]  /*2320*/  IADD3 R176, -R12, 0xb, RZ ;  /* 0x0000000b0cb07810 */ /* 0x000fe20007ffe1ff */
[----:B------:R-:W1:Y:S01]  /*2330*/  MUFU.EX2 R34, R34 ;  /* 0x0000002200227308 */ /* 0x000e620000000800 */
[----:B---3--:R-:W-:Y:S01]  /*2340*/  FADD.FTZ R4, R30, R11 ;  /* 0x0000000b1e047221 */ /* 0x008fe20000010000 */
[----:B------:R-:W-:Y:S01]  /*2350*/  FADD.FTZ R12, R40, R13 ;  /* 0x0000000d280c7221 */ /* 0x000fe20000010000 */
[----:B------:R-:W-:-:S03]  /*2360*/  F2FP.F16.F32.PACK_AB R153, R27, R26 ;  /* 0x0000001a1b99723e */ /* 0x000fc600000000ff */
[----:B------:R-:W-:Y:S02]  /*2370*/  FADD.FTZ R13, R41, R12 ;  /* 0x0000000c290d7221 */ /* 0x000fe40000010000 */
[----:B------:R-:W2:Y:S01]  /*2380*/  MUFU.EX2 R35, R35 ;  /* 0x0000002300237308 */ /* 0x000ea20000000800 */
[C---:B----4-:R-:W-:Y:S01]  /*2390*/  FADD.FTZ R11, R31.reuse, R4 ;  /* 0x000000041f0b7221 */ /* 0x050fe20000010000 */
[----:B------:R-:W-:Y:S02]  /*23a0*/  @!P1 VIADD R4, R8, 0x22840 ;  /* 0x0002284008049836 */ /* 0x000fe40000000000 */
[----:B------:R-:W-:Y:S01]  /*23b0*/  FADD.FTZ R12, R44, R13 ;  /* 0x0000000d2c0c7221 */ /* 0x000fe20000010000 */
[----:B------:R-:W-:Y:S02]  /*23c0*/  F2FP.F16.F32.PACK_AB R155, R31, R30 ;  /* 0x0000001e1f9b723e */ /* 0x000fe400000000ff */
[----:B------:R-:W-:Y:S01]  /*23d0*/  @!P1 PRMT R4, RZ, 0x654, R4 ;  /* 0x00000654ff049816 */ /* 0x000fe20000000004 */
[----:B------:R-:W3:Y:S01]  /*23e0*/  MUFU.EX2 R38, R38 ;  /* 0x0000002600267308 */ /* 0x000ee20000000800 */
[----:B-1----:R-:W-:Y:S01]  /*23f0*/  FADD.FTZ R10, R34, R11 ;  /* 0x0000000b220a7221 */ /* 0x002fe20000010000 */
[----:B------:R1:W-:Y:S06]  /*2400*/  BAR.ARV R176, 0x100 ;  /* 0x000400b00000751d */ /* 0x0003ec0000002000 */
[----:B------:R-:W4:Y:S01]  /*2410*/  MUFU.EX2 R39, R39 ;  /* 0x0000002700277308 */ /* 0x000f220000000800 */
[----:B--2---:R-:W-:Y:S01]  /*2420*/  FADD.FTZ R11, R35, R10 ;  /* 0x0000000a230b7221 */ /* 0x004fe20000010000 */
[----:B------:R-:W-:Y:S01]  /*2430*/  FADD.FTZ R13, R45, R12 ;  /* 0x0000000c2d0d7221 */ /* 0x000fe20000010000 */
[----:B------:R2:W-:Y:S01]  /*2440*/  @!P1 SYNCS.ARRIVE.TRANS64.RED.A1T0 RZ, [R4+URZ], RZ ;  /* 0x000000ff04ff99a7 */ /* 0x0005e2000810043f */
[----:B------:R-:W-:-:S04]  /*2450*/  F2FP.F16.F32.PACK_AB R157, R35, R34 ;  /* 0x00000022239d723e */ /* 0x000fc800000000ff */
[----:B------:R-:W2:Y:S01]  /*2460*/  MUFU.EX2 R42, R42 ;  /* 0x0000002a002a7308 */ /* 0x000ea20000000800 */
[----:B---3--:R-:W-:-:S07]  /*2470*/  FADD.FTZ R10, R38, R11 ;  /* 0x0000000b260a7221 */ /* 0x008fce0000010000 */
[----:B------:R-:W3:Y:S01]  /*2480*/  MUFU.EX2 R43, R43 ;  /* 0x0000002b002b7308 */ /* 0x000ee20000000800 */
[C---:B----4-:R-:W-:Y:S01]  /*2490*/  FADD.FTZ R11, R39.reuse, R10 ;  /* 0x0000000a270b7221 */ /* 0x050fe20000010000 */
[----:B------:R-:W-:Y:S01]  /*24a0*/  FADD.FTZ R10, R48, R13 ;  /* 0x0000000d300a7221 */ /* 0x000fe20000010000 */
[----:B------:R-:W-:-:S03]  /*24b0*/  F2FP.F16.F32.PACK_AB R159, R39, R38 ;  /* 0x00000026279f723e */ /* 0x000fc600000000ff */
[----:B------:R-:W-:Y:S02]  /*24c0*/  FADD.FTZ R13, R49, R10 ;  /* 0x0000000a310d7221 */ /* 0x000fe40000010000 */
[----:B------:R-:W4:Y:S01]  /*24d0*/  MUFU.EX2 R46, R46 ;  /* 0x0000002e002e7308 */ /* 0x000f220000000800 */
[----:B--2---:R-:W-:Y:S01]  /*24e0*/  FADD.FTZ R4, R42, R11 ;  /* 0x0000000b2a047221 */ /* 0x004fe20000010000 */
[----:B------:R-:W-:-:S04]  /*24f0*/  FADD.FTZ R10, R52, R13 ;  /* 0x0000000d340a7221 */ /* 0x000fc80000010000 */
[----:B------:R-:W-:Y:S02]  /*2500*/  FADD.FTZ R13, R53, R10 ;  /* 0x0000000a350d7221 */ /* 0x000fe40000010000 */
[----:B------:R-:W2:Y:S01]  /*2510*/  MUFU.EX2 R47, R47 ;  /* 0x0000002f002f7308 */ /* 0x000ea20000000800 */
[C---:B---3--:R-:W-:Y:S01]  /*2520*/  FADD.FTZ R11, R43.reuse, R4 ;  /* 0x000000042b0b7221 */ /* 0x048fe20000010000 */
[----:B------:R-:W-:Y:S01]  /*2530*/  FADD.FTZ R10, R56, R13 ;  /* 0x0000000d380a7221 */ /* 0x000fe20000010000 */
[----:B------:R-:W-:-:S05]  /*2540*/  F2FP.F16.F32.PACK_AB R161, R43, R42 ;  /* 0x0000002a2ba1723e */ /* 0x000fca00000000ff */
[----:B------:R-:W3:Y:S01]  /*2550*/  MUFU.EX2 R50, R50 ;  /* 0x0000003200327308 */ /* 0x000ee20000000800 */
[----:B----4-:R-:W-:-:S07]  /*2560*/  FADD.FTZ R4, R46, R11 ;  /* 0x0000000b2e047221 */ /* 0x010fce0000010000 */
[----:B------:R-:W4:Y:S01]  /*2570*/  MUFU.EX2 R51, R51 ;  /* 0x0000003300337308 */ /* 0x000f220000000800 */
[C---:B--2---:R-:W-:Y:S01]  /*2580*/  FADD.FTZ R11, R47.reuse, R4 ;  /* 0x000000042f0b7221 */ /* 0x044fe20000010000 */
[----:B------:R-:W-:-:S06]  /*2590*/  F2FP.F16.F32.PACK_AB R163, R47, R46 ;  /* 0x0000002e2fa3723e */ /* 0x000fcc00000000ff */
[----:B------:R-:W2:Y:S01]  /*25a0*/  MUFU.EX2 R54, R54 ;  /* 0x0000003600367308 */ /* 0x000ea20000000800 */
[----:B---3--:R-:W-:Y:S01]  /*25b0*/  FADD.FTZ R4, R50, R11 ;  /* 0x0000000b32047221 */ /* 0x008fe20000010000 */
[----:B------:R-:W-:-:S04]  /*25c0*/  FADD.FTZ R11, R57, R10 ;  /* 0x0000000a390b7221 */ /* 0x000fc80000010000 */
[----:B------:R-:W-:Y:S02]  /*25d0*/  FADD.FTZ R10, R60, R11 ;  /* 0x0000000b3c0a7221 */ /* 0x000fe40000010000 */
[----:B------:R-:W3:Y:S01]  /*25e0*/  MUFU.EX2 R55, R55 ;  /* 0x0000003700377308 */ /* 0x000ee20000000800 */
[C---:B----4-:R-:W-:Y:S01]  /*25f0*/  FADD.FTZ R5, R51.reuse, R4 ;  /* 0x0000000433057221 */ /* 0x050fe20000010000 */
[----:B------:R-:W-:-:S06]  /*2600*/  F2FP.F16.F32.PACK_AB R165, R51, R50 ;  /* 0x0000003233a5723e */ /* 0x000fcc00000000ff */
[----:B------:R-:W4:Y:S01]  /*2610*/  MUFU.EX2 R61, R61 ;  /* 0x0000003d003d7308 */ /* 0x000f220000000800 */
[----:B--2---:R-:W-:-:S07]  /*2620*/  FADD.FTZ R4, R54, R5 ;  /* 0x0000000536047221 */ /* 0x004fce0000010000 */
[----:B------:R-:W2:Y:S01]  /*2630*/  MUFU.EX2 R58, R58 ;  /* 0x0000003a003a7308 */ /* 0x000ea20000000800 */
[C---:B---3--:R-:W-:Y:S01]  /*2640*/  FADD.FTZ R5, R55.reuse, R4 ;  /* 0x0000000437057221 */ /* 0x048fe20000010000 */
[----:B------:R-:W-:-:S06]  /*2650*/  F2FP.F16.F32.PACK_AB R167, R55, R54 ;  /* 0x0000003637a7723e */ /* 0x000fcc00000000ff */
[----:B------:R-:W3:Y:S01]  /*2660*/  MUFU.EX2 R64, R64 ;  /* 0x0000004000407308 */ /* 0x000ee20000000800 */
[C---:B----4-:R-:W-:Y:S01]  /*2670*/  FADD.FTZ R11, R61.reuse, R10 ;  /* 0x0000000a3d0b7221 */ /* 0x050fe20000010000 */
[----:B------:R-:W-:-:S06]  /*2680*/  F2FP.F16.F32.PACK_AB R170, R61, R60 ;  /* 0x0000003c3daa723e */ /* 0x000fcc00000000ff */
[----:B------:R-:W4:Y:S01]  /*2690*/  MUFU.EX2 R59, R59 ;  /* 0x0000003b003b7308 */ /* 0x000f220000000800 */
[----:B--2---:R-:W-:-:S07]  /*26a0*/  FADD.FTZ R4, R58, R5 ;  /* 0x000000053a047221 */ /* 0x004fce0000010000 */
[----:B------:R-:W2:Y:S01]  /*26b0*/  MUFU.EX2 R65, R65 ;  /* 0x0000004100417308 */ /* 0x000ea20000000800 */
[----:B---3--:R-:W-:-:S07]  /*26c0*/  FADD.FTZ R10, R64, R11 ;  /* 0x0000000b400a7221 */ /* 0x008fce0000010000 */
[----:B------:R-:W3:Y:S01]  /*26d0*/  MUFU.EX2 R62, R62 ;  /* 0x0000003e003e7308 */ /* 0x000ee20000000800 */
[C---:B----4-:R-:W-:Y:S01]  /*26e0*/  FADD.FTZ R5, R59.reuse, R4 ;  /* 0x000000043b057221 */ /* 0x050fe20000010000 */
[----:B------:R-:W-:-:S06]  /*26f0*/  F2FP.F16.F32.PACK_AB R169, R59, R58 ;  /* 0x0000003a3ba9723e */ /* 0x000fcc00000000ff */
[----:B------:R-:W4:Y:S01]  /*2700*/  MUFU.EX2 R68, R68 ;  /* 0x0000004400447308 */ /* 0x000f220000000800 */
[C---:B--2---:R-:W-:Y:S01]  /*2710*/  FADD.FTZ R11, R65.reuse, R10 ;  /* 0x0000000a410b7221 */ /* 0x044fe20000010000 */
[----:B------:R-:W-:-:S06]  /*2720*/  F2FP.F16.F32.PACK_AB R172, R65, R64 ;  /* 0x0000004041ac723e */ /* 0x000fcc00000000ff */
[----:B------:R-:W2:Y:S01]  /*2730*/  MUFU.EX2 R63, R63 ;  /* 0x0000003f003f7308 */ /* 0x000ea20000000800 */
[----:B---3--:R-:W-:-:S07]  /*2740*/  FADD.FTZ R4, R62, R5 ;  /* 0x000000053e047221 */ /* 0x008fce0000010000 */
[----:B------:R-:W3:Y:S01]  /*2750*/  MUFU.EX2 R66, R66 ;  /* 0x0000004200427308 */ /* 0x000ee20000000800 */
[----:B----4-:R-:W-:-:S07]  /*2760*/  FADD.FTZ R10, R68, R11 ;  /* 0x0000000b440a7221 */ /* 0x010fce0000010000 */
[----:B------:R-:W4:Y:S01]  /*2770*/  MUFU.EX2 R9, R9 ;  /* 0x0000000900097308 */ /* 0x000f220000000800 */
[C---:B--2---:R-:W-:Y:S01]  /*2780*/  FADD.FTZ R11, R63.reuse, R4 ;  /* 0x000000043f0b7221 */ /* 0x044fe20000010000 */
[----:B------:R-:W-:-:S06]  /*2790*/  F2FP.F16.F32.PACK_AB R171, R63, R62 ;  /* 0x0000003e3fab723e */ /* 0x000fcc00000000ff */
[----:B------:R-:W2:Y:S01]  /*27a0*/  MUFU.EX2 R67, R67 ;  /* 0x0000004300437308 */ /* 0x000ea20000000800 */
[----:B---3--:R-:W-:-:S07]  /*27b0*/  FADD.FTZ R4, R66, R11 ;  /* 0x0000000b42047221 */ /* 0x008fce0000010000 */
[----:B------:R-:W3:Y:S01]  /*27c0*/  MUFU.EX2 R70, R70 ;  /* 0x0000004600467308 */ /* 0x000ee20000000800 */
[C---:B----4-:R-:W-:Y:S01]  /*27d0*/  FADD.FTZ R5, R9.reuse, R10 ;  /* 0x0000000a09057221 */ /* 0x050fe20000010000 */
[----:B------:R-:W-:-:S06]  /*27e0*/  F2FP.F16.F32.PACK_AB R174, R9, R68 ;  /* 0x0000004409ae723e */ /* 0x000fcc00000000ff */
[----:B------:R-:W4:Y:S01]  /*27f0*/  MUFU.EX2 R71, R71 ;  /* 0x0000004700477308 */ /* 0x000f220000000800 */
[C---:B--2---:R-:W-:Y:S01]  /*2800*/  FADD.FTZ R9, R67.reuse, R4 ;  /* 0x0000000443097221 */ /* 0x044fe20000010000 */
[----:B------:R-:W-:-:S03]  /*2810*/  F2FP.F16.F32.PACK_AB R173, R67, R66 ;  /* 0x0000004243ad723e */ /* 0x000fc600000000ff */
[----:B---3--:R-:W-:-:S04]  /*2820*/  FADD.FTZ R4, R70, R9 ;  /* 0x0000000946047221 */ /* 0x008fc80000010000 */
[C---:B----4-:R-:W-:Y:S01]  /*2830*/  FADD.FTZ R4, R71.reuse, R4 ;  /* 0x0000000447047221 */ /* 0x050fe20000010000 */
[----:B------:R-:W-:Y:S01]  /*2840*/  F2FP.F16.F32.PACK_AB R175, R71, R70 ;  /* 0x0000004647af723e */ /* 0x000fe200000000ff */
[----:B-1----:R-:W-:Y:S06]  /*2850*/  @!P0 BRA `(.L_x_9087) ;  /* 0x0000000000048947 */ /* 0x002fec0003800000 */
[----:B------:R-:W-:Y:S01]  /*2860*/  BPT.TRAP 0x1 ;  /* 0x000000040000795c */ /* 0x000fe20000300000 */
.L_x_9087:
[----:B------:R1:W2:Y:S01]  /*2870*/  SYNCS.PHASECHK.TRANS64.TRYWAIT P2, [UR21+0x22850], R7 ;  /* 0x02285007ff0075a7 */ /* 0x0002a20008040155 */
[----:B------:R-:W-:Y:S05]  /*2880*/  @!P0 BRA `(.L_x_9088) ;  /* 0x0000000000048947 */ /* 0x000fea0003800000 */
[----:B------:R-:W-:Y:S01]  /*2890*/  BPT.TRAP 0x1 ;  /* 0x000000040000795c */ /* 0x000fe20000300000 */
.L_x_9088:
[----:B--2---:R-:W-:Y:S05]  /*28a0*/  @P2 BRA `(.L_x_9089) ;  /* 0x0000000000082947 */ /* 0x004fea0003800000 */
[----:B------:R-:W2:Y:S02]  /*28b0*/  SYNCS.PHASECHK.TRANS64.TRYWAIT P2, [UR21+0x22850], R7 ;  /* 0x02285007ff0075a7 */ /* 0x000ea40008040155 */
[----:B--2---:R-:W-:Y:S05]  /*28c0*/  @!P2 BRA `(.L_x_9090) ;  /* 0x000000880080a947 */ /* 0x004fea0003800000 */
.L_x_9089:
[----:B------:R3:W-:Y:S01]  /*28d0*/  BAR.SYNC.DEFER_BLOCKING R6, 0x100 ;  /* 0x000400060000751d */ /* 0x0007e20000010000 */
[----:B------:R-:W-:Y:S01]  /*28e0*/  UIADD3 UR45, UR45, 0x400, URZ ;  /* 0x000004002d2d7890 */ /* 0x000fe2000fffe03f */
[----:B--2---:R-:W-:Y:S01]  /*28f0*/  @!P1 VIADD R8, R8, 0x22860 ;  /* 0x0002286008089836 */ /* 0x004fe20000000000 */
[----:B------:R-:W-:Y:S02]  /*2900*/  UISETP.GE.AND UP0, UPT, UR44, 0x61, UPT ;  /* 0x000000612c00788c */ /* 0x000fe4000bf06270 */
[----:B------:R-:W-:Y:S01]  /*2910*/  USHF.R.U32.HI UR45, URZ, 0x4, UR45 ;  /* 0x000000043f2d7899 */ /* 0x000fe2000801162d */
[----:B------:R-:W-:Y:S01]  /*2920*/  UMOV UR7, 0x40000040 ;  /* 0x4000004000077882 */ /* 0x000fe20000000000 */
[----:B------:R-:W-:Y:S02]  /*2930*/  @!P1 PRMT R8, RZ, 0x654, R8 ;  /* 0x00000654ff089816 */ /* 0x000fe40000000008 */
[----:B------:R-:W-:Y:S01]  /*2940*/  ULOP3.LUT UR21, UR45, 0x3fff, URZ, 0xc0, !UPT ;  /* 0x00003fff2d157892 */ /* 0x000fe2000f8ec03f */
[----:B------:R-:W-:-:S03]  /*2950*/  PLOP3.LUT P2, PT, PT, PT, UP0, 0x80, 0x0 ;  /* 0x000000000000781c */ /* 0x000fc60003f4f008 */
[----:B------:R-:W-:-:S04]  /*2960*/  ULOP3.LUT UR21, UR21, 0x3000000, URZ, 0xfc, !UPT ;  /* 0x0300000015157892 */ /* 0x000fc8000f8efc3f */
[----:B------:R-:W-:Y:S01]  /*2970*/  UIMAD UR11, UR36, 0xc00, UR21 ;  /* 0x00000c00240b78a4 */ /* 0x000fe2000f8e0215 */
[----:B------:R-:W-:-:S06]  /*2980*/  WARPGROUP.ARRIVE ;  /* 0x00000000000079c5 */ /* 0x000fcc0000000000 */
[----:B------:R-:W-:Y:S02]  /*2990*/  UMOV UR6, UR11 ;  /* 0x0000000b00067c82 */ /* 0x000fe40008000000 */
        /* <DEDUP_REMOVED lines=32> */
[----:B------:R3:W-:Y:S01]  /*2ba0*/  @!P1 SYNCS.ARRIVE.TRANS64.RED.A1T0 RZ, [R8+URZ], RZ ;  /* 0x000000ff08ff99a7 */ /* 0x0007e2000810043f */
[----:B------:R-:W-:Y:S05]  /*2bb0*/  @!P2 BRA `(.L_x_9091) ;  /* 0x0000001c0068a947 */ /* 0x000fea0003800000 */
[----:B------:R-:W-:Y:S01]  /*2bc0*/  IMAD.MOV.U32 R200, RZ, RZ, R3 ;  /* 0x000000ffffc87224 */ /* 0x000fe200078e0003 */
[----:B------:R-:W-:Y:S01]  /*2bd0*/  UIADD3 UR40, UR40, -0x2, URZ ;  /* 0xfffffffe28287890 */ /* 0x000fe2000fffe03f */
[----:B01----:R-:W-:Y:S01]  /*2be0*/  IMAD.MOV.U32 R7, RZ, RZ, R0 ;  /* 0x000000ffff077224 */ /* 0x003fe200078e0000 */
[----:B------:R-:W-:-:S10]  /*2bf0*/  ULDC UR22, c[0x0][0x988] ;  /* 0x0002620000167ab9 */ /* 0x000fd40000000800 */
.L_x_9100:
        /* <DEDUP_REMOVED lines=8> */
[----:B--2---:R-:W-:Y:S11]  /*2c80*/  @!P0 BRA `(.L_x_9092) ;  /* 0x0000000000048947 */ /* 0x004ff60003800000 */
[----:B------:R-:W-:Y:S01]  /*2c90*/  BPT.TRAP 0x1 ;  /* 0x000000040000795c */ /* 0x000fe20000300000 */
.L_x_9092:
[----:B------:R-:W0:Y:S01]  /*2ca0*/  S2UR UR7, SR_CgaCtaId ;  /* 0x00000000000779c3 */ /* 0x000e220000008800 */
[----:B------:R-:W-:Y:S01]  /*2cb0*/  IMAD.U32 R0, RZ, RZ, UR38 ;  /* 0x00000026ff007e24 */ /* 0x000fe2000f8e00ff */
[----:B------:R-:W-:-:S04]  /*2cc0*/  UMOV UR6, 0x400 ;  /* 0x0000040000067882 */ /* 0x000fc80000000000 */
[----:B------:R-:W-:-:S04]  /*2cd0*/  SHF.L.U32 R0, R0, 0x1f, RZ ;  /* 0x0000001f00007819 */ /* 0x000fc800000006ff */
[----:B------:R-:W-:-:S13]  /*2ce0*/  R2UR UR24, R0 ;  /* 0x00000000001872ca */ /* 0x000fda00000e0000 */
[----:B------:R-:W-:Y:S01]  /*2cf0*/  IMAD.U32 R0, RZ, RZ, UR24 ;  /* 0x00000018ff007e24 */ /* 0x000fe2000f8e00ff */
[----:B0-----:R-:W-:-:S04]  /*2d00*/  ULEA UR6, UR7, UR6, 0x18 ;  /* 0x0000000607067291 */ /* 0x001fc8000f8ec03f */
[----:B------:R-:W-:-:S09]  /*2d10*/  ULEA UR23, UR36, UR6, 0x3 ;  /* 0x0000000624177291 */ /* 0x000fd2000f8e183f */
[----:B------:R0:W1:Y:S01]  /*2d20*/  SYNCS.PHASECHK.TRANS64.TRYWAIT P3, [UR23+0x22830], R0 ;  /* 0x02283000ff0075a7 */ /* 0x0000620008060157 */
[----:B------:R-:W-:Y:S05]  /*2d30*/  @!P0 BRA `(.L_x_9093) ;  /* 0x0000000000048947 */ /* 0x000fea0003800000 */
[----:B------:R-:W-:Y:S01]  /*2d40*/  BPT.TRAP 0x1 ;  /* 0x000000040000795c */ /* 0x000fe20000300000 */
.L_x_9093:
[----:B-1----:R-:W-:Y:S05]  /*2d50*/  @P3 BRA `(.L_x_9094) ;  /* 0x00000000000c3947 */ /* 0x002fea0003800000 */
[----:B0-----:R-:W-:-:S04]  /*2d60*/  IMAD.U32 R0, RZ, RZ, UR24 ;  /* 0x00000018ff007e24 */ /* 0x001fc8000f8e00ff */
[----:B------:R-:W0:Y:S02]  /*2d70*/  SYNCS.PHASECHK.TRANS64.TRYWAIT P3, [UR23+0x22830], R0 ;  /* 0x02283000ff0075a7 */ /* 0x000e240008060157 */
[----:B0-----:R-:W-:Y:S05]  /*2d80*/  @!P3 BRA `(.L_x_9095) ;  /* 0x000000840064b947 */ /* 0x001fea0003800000 */
.L_x_9094:
[----:B------:R-:W-:Y:S01]  /*2d90*/  UIMAD UR6, UR36, 0x300, UR20 ;  /* 0x00000300240678a4 */ /* 0x000fe2000f8e0214 */
[----:B------:R-:W-:Y:S01]  /*2da0*/  WARPGROUP.ARRIVE ;  /* 0x00000000000079c5 */ /* 0x000fe20000000000 */
[----:B------:R-:W-:Y:S01]  /*2db0*/  UMOV UR7, 0x40000040 ;  /* 0x4000004000077882 */ /* 0x000fe20000000000 */
[----:B------:R-:W-:Y:S01]  /*2dc0*/  UMOV UR11, 0x40000040 ;  /* 0x40000040000b7882 */ /* 0x000fe20000000000 */
[----:B------:R-:W-:-:S03]  /*2dd0*/  UIADD3 UR10, UR6, 0x2, URZ ;  /* 0x00000002060a7890 */ /* 0x000fc6000fffe03f */
[----:B------:R-:W1:Y:S01]  /*2de0*/  S2R R203, SR_TID.X ;  /* 0x0000000000cb7919 */ /* 0x000e620000002100 */
[----:B------:R-:W-:Y:S01]  /*2df0*/  UIADD3 UR14, UR6, 0x4, URZ ;  /* 0x00000004060e7890 */ /* 0x000fe2000fffe03f */
[----:B------:R-:W-:Y:S01]  /*2e00*/  UMOV UR15, 0x40000040 ;  /* 0x40000040000f7882 */ /* 0x000fe20000000000 */
[----:B------:R-:W-:Y:S01]  /*2e10*/  HGMMA.64x96x16.F32 R152, gdesc[UR4], RZ, !UPT, gsb0 ;  /* 0x01600000049879f0 */ /* 0x000fe2000c0008ff */
[----:B------:R-:W-:Y:S01]  /*2e20*/  UIADD3 UR18, UR6, 0x6, URZ ;  /* 0x0000000606127890 */ /* 0x000fe2000fffe03f */
[----:B------:R-:W-:Y:S01]  /*2e30*/  UMOV UR19, 0x40000040 ;  /* 0x4000004000137882 */ /* 0x000fe20000000000 */
[----:B-1----:R-:W-:Y:S01]  /*2e40*/  SHF.R.U32.HI R203, RZ, 0x7, R203 ;  /* 0x00000007ffcb7819 */ /* 0x002fe200000116cb */
[----:B------:R-:W-:Y:S02]  /*2e50*/  WARPGROUP.DEPBAR.LE gsb0, 0x0 ;  /* 0x00008000000079c5 */ /* 0x000fe40000010000 */
[----:B------:R-:W-:-:S06]  /*2e60*/  WARPGROUP.ARRIVE ;  /* 0x00000000000079c5 */ /* 0x000fcc0000000000 */
[----:B------:R-:W-:Y:S01]  /*2e70*/  HGMMA.64x96x16.F32 R152, gdesc[UR8], R152, gsb0 ;  /* 0x01600000089879f0 */ /* 0x000fe20008000898 */
[----:B------:R-:W-:Y:S02]  /*2e80*/  UMOV UR10, UR22 ;  /* 0x00000016000a7c82 */ /* 0x000fe40008000000 */
[----:B------:R-:W-:Y:S02]  /*2e90*/  WARPGROUP.DEPBAR.LE gsb0, 0x0 ;  /* 0x00008000000079c5 */ /* 0x000fe40000010000 */
[----:B------:R-:W-:-:S06]  /*2ea0*/  WARPGROUP.ARRIVE ;  /* 0x00000000000079c5 */ /* 0x000fcc0000000000 */
[----:B------:R-:W-:Y:S03]  /*2eb0*/  HGMMA.64x96x16.F32 R152, gdesc[UR12], R152, gsb0 ;  /* 0x016000000c9879f0 */ /* 0x000fe60008000898 */
[----:B------:R-:W-:Y:S02]  /*2ec0*/  WARPGROUP.DEPBAR.LE gsb0, 0x0 ;  /* 0x00008000000079c5 */ /* 0x000fe40000010000 */
[----:B------:R-:W-:-:S06]  /*2ed0*/  WARPGROUP.ARRIVE ;  /* 0x00000000000079c5 */ /* 0x000fcc0000000000 */
[----:B------:R-:W-:Y:S03]  /*2ee0*/  HGMMA.64x96x16.F32 R152, gdesc[UR16], R152, gsb0 ;  /* 0x01600000109879f0 */ /* 0x000fe60008000898 */
[----:B------:R-:W-:Y:S02]  /*2ef0*/  WARPGROUP.DEPBAR.LE gsb0, 0x0 ;  /* 0x00008000000079c5 */ /* 0x000fe40000010000 */
[----:B0-----:R-:W-:Y:S02]  /*2f00*/  FMNMX.FTZ R0, R152, R7, !PT ;  /* 0x0000000798007209 */ /* 0x001fe40007810000 */
[----:B---3--:R-:W-:Y:S02]  /*2f10*/  FMNMX.FTZ R8, R154, R200, !PT ;  /* 0x000000c89a087209 */ /* 0x008fe40007810000 */
        /* <DEDUP_REMOVED lines=52> */
[----:B------:R-:W-:Y:S01]  /*3260*/  FMUL.FTZ R6, R6, UR10 ;  /* 0x0000000a06067c20 */ /* 0x000fe20008410000 */
[----:B------:R0:W-:Y:S01]  /*3270*/  MUFU.EX2 R10, R164 ;  /* 0x000000a4000a7308 */ /* 0x0001e20000000800 */
[--C-:B------:R-:W-:Y:S01]  /*3280*/  FFMA.FTZ R23, R177, UR10, -R201.reuse ;  /* 0x0000000ab1177c23 */ /* 0x100fe200080108c9 */
[----:B------:R-:W-:Y:S01]  /*3290*/  FMNMX.FTZ R12, R182, R3, !PT ;  /* 0x00000003b60c7209 */ /* 0x000fe20007810000 */
[--C-:B------:R-:W-:Y:S01]  /*32a0*/  FFMA.FTZ R9, R157, UR10, -R201.reuse ;  /* 0x0000000a9d097c23 */ /* 0x100fe200080108c9 */
[--C-:B------:R-:W-:Y:S01]  /*32b0*/  FFMA.FTZ R172, R172, UR10, -R201.reuse ;  /* 0x0000000aacac7c23 */ /* 0x100fe200080108c9 */
[--C-:B------:R-:W-:Y:S01]  /*32c0*/  FFMA.FTZ R161, R161, UR10, -R201.reuse ;  /* 0x0000000aa1a17c23 */ /* 0x100fe200080108c9 */
[----:B------:R-:W-:Y:S01]  /*32d0*/  FMNMX.FTZ R3, R183, R12, !PT ;  /* 0x0000000cb7037209 */ /* 0x000fe20007810000 */
[--C-:B------:R-:W-:Y:S01]  /*32e0*/  FFMA.FTZ R196, R196, UR10, -R201.reuse ;  /* 0x0000000ac4c47c23 */ /* 0x100fe200080108c9 */
[----:B------:R-:W1:Y:S01]  /*32f0*/  MUFU.EX2 R6, R6 ;  /* 0x0000000600067308 */ /* 0x000e620000000800 */
[--C-:B0-----:R-:W-:Y:S01]  /*3300*/  FFMA.FTZ R164, R176, UR10, -R201.reuse ;  /* 0x0000000ab0a47c23 */ /* 0x101fe200080108c9 */
[----:B------:R-:W-:Y:S01]  /*3310*/  FMNMX.FTZ R12, R186, R3, !PT ;  /* 0x00000003ba0c7209 */ /* 0x000fe20007810000 */
[--C-:B------:R-:W-:Y:S01]  /*3320*/  FFMA.FTZ R13, R165, UR10, -R201.reuse ;  /* 0x0000000aa50d7c23 */ /* 0x100fe200080108c9 */
[--C-:B------:R-:W-:Y:S01]  /*3330*/  FFMA.FTZ R157, R185, UR10, -R201.reuse ;  /* 0x0000000ab99d7c23 */ /* 0x100fe200080108c9 */
[----:B------:R-:W-:Y:S01]  /*3340*/  FFMA.FTZ R165, R193, UR10, -R201 ;  /* 0x0000000ac1a57c23 */ /* 0x000fe200080108c9 */
[----:B------:R-:W-:-:S02]  /*3350*/  FMNMX.FTZ R3, R187, R12, !PT ;  /* 0x0000000cbb037209 */ /* 0x000fc40007810000 */
[----:B------:R-:W0:Y:S02]  /*3360*/  MUFU.EX2 R7, R7 ;  /* 0x0000000700077308 */ /* 0x000e240000000800 */
[----:B------:R-:W-:-:S04]  /*3370*/  FMNMX.FTZ R12, R190, R3, !PT ;  /* 0x00000003be0c7209 */ /* 0x000fc80007810000 */
[----:B------:R-:W-:Y:S02]  /*3380*/  FMNMX.FTZ R3, R191, R12, !PT ;  /* 0x0000000cbf037209 */ /* 0x000fe40007810000 */
[----:B------:R-:W2:Y:S01]  /*3390*/  MUFU.EX2 R152, R152 ;  /* 0x0000009800987308 */ /* 0x000ea20000000800 */
[-C--:B-1----:R-:W-:Y:S01]  /*33a0*/  FMUL.FTZ R24, R24, R6.reuse ;  /* 0x0000000618187220 */ /* 0x082fe20000410000 */
[----:B------:R-:W-:Y:S01]  /*33b0*/  FMNMX.FTZ R12, R194, R3, !PT ;  /* 0x00000003c20c7209 */ /* 0x000fe20007810000 */
[-C--:B------:R-:W-:Y:S01]  /*33c0*/  FMUL.FTZ R25, R25, R6.reuse ;  /* 0x0000000619197220 */ /* 0x080fe20000410000 */
[-C--:B------:R-:W-:Y:S01]  /*33d0*/  FMUL.FTZ R28, R28, R6.reuse ;  /* 0x000000061c1c7220 */ /* 0x080fe20000410000 */
[----:B------:R-:W-:Y:S01]  /*33e0*/  FMUL.FTZ R29, R29, R6 ;  /* 0x000000061d1d7220 */ /* 0x000fe20000410000 */
[----:B------:R-:W-:Y:S01]  /*33f0*/  FMNMX.FTZ R3, R195, R12, !PT ;  /* 0x0000000cc3037209 */ /* 0x000fe20007810000 */
[-C--:B------:R-:W-:Y:S01]  /*3400*/  FMUL.FTZ R32, R32, R6.reuse ;  /* 0x0000000620207220 */ /* 0x080fe20000410000 */
[----:B------:R-:W-:Y:S01]  /*3410*/  MUFU.EX2 R8, R11 ;  /* 0x0000000b00087308 */ /* 0x000fe20000000800 */
[----:B0-----:R-:W-:Y:S01]  /*3420*/  FFMA.FTZ R5, R6, R5, R7 ;  /* 0x0000000506057223 */ /* 0x001fe20000010007 */
[----:B------:R-:W-:Y:S01]  /*3430*/  FMNMX.FTZ R14, R198, R3, !PT ;  /* 0x00000003c60e7209 */ /* 0x000fe20007810000 */
[-C--:B------:R-:W-:Y:S01]  /*3440*/  FMUL.FTZ R33, R33, R6.reuse ;  /* 0x0000000621217220 */ /* 0x080fe20000410000 */
[-C--:B------:R-:W-:Y:S01]  /*3450*/  FMUL.FTZ R36, R36, R6.reuse ;  /* 0x0000000624247220 */ /* 0x080fe20000410000 */
[----:B------:R-:W-:Y:S01]  /*3460*/  FMUL.FTZ R37, R37, R6 ;  /* 0x0000000625257220 */ /* 0x000fe20000410000 */
[----:B------:R-:W-:Y:S01]  /*3470*/  FMNMX.FTZ R3, R199, R14, !PT ;  /* 0x0000000ec7037209 */ /* 0x000fe20007810000 */
[----:B------:R-:W-:Y:S01]  /*3480*/  FFMA.FTZ R14, R180, UR10, -R201 ;  /* 0x0000000ab40e7c23 */ /* 0x000fe200080108c9 */
[----:B------:R-:W-:Y:S01]  /*3490*/  MUFU.EX2 R9, R9 ;  /* 0x0000000900097308 */ /* 0x000fe20000000800 */
[C---:B--2---:R-:W-:Y:S01]  /*34a0*/  FADD.FTZ R5, R152.reuse, R5 ;  /* 0x0000000598057221 */ /* 0x044fe20000010000 */
[----:B------:R-:W-:Y:S01]  /*34b0*/  F2FP.F16.F32.PACK_AB R152, R152, R7 ;  /* 0x000000079898723e */ /* 0x000fe200000000ff */
[----:B------:R-:W0:Y:S01]  /*34c0*/  SHFL.BFLY PT, R20, R3, 0x2, 0x1f ;  /* 0x0c401f0003147f89 */ /* 0x000e2200000e0000 */
        /* <DEDUP_REMOVED lines=13> */
[--C-:B-1----:R-:W-:Y:S01]  /*35a0*/  FFMA.FTZ R172, R192, UR10, -R201.reuse ;  /* 0x0000000ac0ac7c23 */ /* 0x102fe200080108c9 */
        /* <DEDUP_REMOVED lines=8> */
[----:B------:R-:W-:Y:S01]  /*3630*/  FMUL.FTZ R76, R76, R6 ;  /* 0x000000064c4c7220 */ /* 0x000fe20000410000 */
[----:B0-----:R-:W-:Y:S01]  /*3640*/  FMNMX.FTZ R169, R3, R20, !PT ;  /* 0x0000001403a97209 */ /* 0x001fe20007810000 */
[--C-:B------:R-:W-:Y:S01]  /*3650*/  FFMA.FTZ R20, R188, UR10, -R201.reuse ;  /* 0x0000000abc147c23 */ /* 0x100fe200080108c9 */
[-C--:B------:R-:W-:Y:S01]  /*3660*/  FMUL.FTZ R77, R77, R6.reuse ;  /* 0x000000064d4d7220 */ /* 0x080fe20000410000 */
[-C--:B------:R-:W-:Y:S01]  /*3670*/  FMUL.FTZ R80, R80, R6.reuse ;  /* 0x0000000650507220 */ /* 0x080fe20000410000 */
[-C--:B------:R-:W-:Y:S01]  /*3680*/  FMUL.FTZ R81, R81, R6.reuse ;  /* 0x0000000651517220 */ /* 0x080fe20000410000 */
[----:B------:R-:W0:Y:S01]  /*3690*/  SHFL.BFLY PT, R176, R169, 0x1, 0x1f ;  /* 0x0c201f00a9b07f89 */ /* 0x000e2200000e0000 */
[----:B------:R-:W-:Y:S01]  /*36a0*/  MUFU.EX2 R13, R13 ;  /* 0x0000000d000d7308 */ /* 0x000fe20000000800 */
[----:B-1----:R-:W-:Y:S01]  /*36b0*/  FFMA.FTZ R161, R189, UR10, -R201 ;  /* 0x0000000abda17c23 */ /* 0x002fe200080108c9 */
        /* <DEDUP_REMOVED lines=22> */
[----:B------:R-:W-:Y:S01]  /*3820*/  MUFU.EX2 R21, R21 ;  /* 0x0000001500157308 */ /* 0x000fe20000000800 */
[----:B------:R-:W-:Y:S01]  /*3830*/  IADD3 R176, -R203, 0xb, RZ ;  /* 0x0000000bcbb07810 */ /* 0x000fe20007ffe1ff */
[-C--:B------:R-:W-:Y:S01]  /*3840*/  FMUL.FTZ R121, R121, R6.reuse ;  /* 0x0000000679797220 */ /* 0x080fe20000410000 */
[-C--:B------:R-:W-:Y:S01]  /*3850*/  FMUL.FTZ R124, R124, R6.reuse ;  /* 0x000000067c7c7220 */ /* 0x080fe20000410000 */
[C---:B------:R-:W-:Y:S01]  /*3860*/  FADD.FTZ R173, -R3.reuse, R200 ;  /* 0x000000c803ad7221 */ /* 0x040fe20000010100 */
[----:B------:R-:W-:Y:S01]  /*3870*/  FMUL.FTZ R181, R3, UR10 ;  /* 0x0000000a03b57c20 */ /* 0x000fe20008410000 */
[-C--:B------:R-:W-:Y:S01]  /*3880*/  FMUL.FTZ R125, R125, R6.reuse ;  /* 0x000000067d7d7220 */ /* 0x080fe20000410000 */
        /* <DEDUP_REMOVED lines=12> */
[----:B------:R-:W-:Y:S01]  /*3950*/  FFMA.FTZ R182, R183, UR10, -R181 ;  /* 0x0000000ab7b67c23 */ /* 0x000fe200080108b5 */
[----:B------:R-:W-:-:S02]  /*3960*/  IMAD.U32 R183, RZ, RZ, UR23 ;  /* 0x00000017ffb77e24 */ /* 0x000fc4000f8e00ff */
[--C-:B------:R-:W-:Y:S01]  /*3970*/  FFMA.FTZ R192, R163, UR10, -R181.reuse ;  /* 0x0000000aa3c07c23 */ /* 0x100fe200080108b5 */
[----:B------:R-:W0:Y:S01]  /*3980*/  MUFU.EX2 R184, R184 ;  /* 0x000000b800b87308 */ /* 0x000e220000000800 */
[--C-:B------:R-:W-:Y:S01]  /*3990*/  FFMA.FTZ R163, R166, UR10, -R181.reuse ;  /* 0x0000000aa6a37c23 */ /* 0x100fe200080108b5 */
[----:B------:R-:W-:Y:S02]  /*39a0*/  @!P1 VIADD R154, R183, 0x22840 ;  /* 0x00022840b79a9836 */ /* 0x000fe40000000000 */
[--C-:B------:R-:W-:Y:S01]  /*39b0*/  FFMA.FTZ R200, R171, UR10, -R181.reuse ;  /* 0x0000000aabc87c23 */ /* 0x100fe200080108b5 */
[--C-:B------:R-:W-:Y:S01]  /*39c0*/  FFMA.FTZ R171, R174, UR10, -R181.reuse ;  /* 0x0000000aaeab7c23 */ /* 0x100fe200080108b5 */
[--C-:B------:R-:W-:Y:S01]  /*39d0*/  FFMA.FTZ R185, R186, UR10, -R181.reuse ;  /* 0x0000000abab97c23 */ /* 0x100fe200080108b5 */
[--C-:B------:R-:W-:Y:S01]  /*39e0*/  FFMA.FTZ R186, R187, UR10, -R181.reuse ;  /* 0x0000000abbba7c23 */ /* 0x100fe200080108b5 */
[----:B------:R-:W-:Y:S01]  /*39f0*/  @!P1 PRMT R154, RZ, 0x654, R154 ;  /* 0x00000654ff9a9816 */ /* 0x000fe2000000009a */
[----:B------:R-:W1:Y:S01]  /*3a00*/  MUFU.EX2 R155, R155 ;  /* 0x0000009b009b7308 */ /* 0x000e620000000800 */
[----:B------:R2:W-:Y:S06]  /*3a10*/  BAR.ARV R176, 0x100 ;  /* 0x000400b00000751d */ /* 0x0005ec0000002000 */
[----:B------:R3:W-:Y:S01]  /*3a20*/  @!P1 SYNCS.ARRIVE.TRANS64.RED.A1T0 RZ, [R154+URZ], RZ ;  /* 0x000000ff9aff99a7 */ /* 0x0007e2000810043f */
[----:B------:R-:W4:Y:S01]  /*3a30*/  MUFU.EX2 R177, R177 ;  /* 0x000000b100b17308 */ /* 0x000f220000000800 */
[----:B0-----:R-:W-:Y:S01]  /*3a40*/  FFMA.FTZ R4, R173, R4, R184 ;  /* 0x00000004ad047223 */ /* 0x001fe200000100b8 */
[--C-:B------:R-:W-:Y:S01]  /*3a50*/  FFMA.FTZ R187, R190, UR10, -R181.reuse ;  /* 0x0000000abebb7c23 */ /* 0x100fe200080108b5 */
[--C-:B------:R-:W-:Y:S01]  /*3a60*/  FFMA.FTZ R190, R191, UR10, -R181.reuse ;  /* 0x0000000abfbe7c23 */ /* 0x100fe200080108b5 */
[--C-:B------:R-:W-:Y:S01]  /*3a70*/  FFMA.FTZ R194, R194, UR10, -R181.reuse ;  /* 0x0000000ac2c27c23 */ /* 0x100fe200080108b5 */
[--C-:B------:R-:W-:Y:S01]  /*3a80*/  FFMA.FTZ R195, R195, UR10, -R181.reuse ;  /* 0x0000000ac3c37c23 */ /* 0x100fe200080108b5 */
[----:B------:R-:W-:Y:S01]  /*3a90*/  FFMA.FTZ R198, R198, UR10, -R181 ;  /* 0x0000000ac6c67c23 */ /* 0x000fe200080108b5 */
[----:B---3--:R-:W-:Y:S01]  /*3aa0*/  FADD.FTZ R154, R8, R5 ;  /* 0x00000005089a7221 */ /* 0x008fe20000010000 */
[----:B------:R-:W0:Y:S01]  /*3ab0*/  MUFU.EX2 R188, R188 ;  /* 0x000000bc00bc7308 */ /* 0x000e220000000800 */
[----:B-1----:R-:W-:Y:S01]  /*3ac0*/  FADD.FTZ R4, R155, R4 ;  /* 0x000000049b047221 */ /* 0x002fe20000010000 */
[----:B------:R-:W-:Y:S01]  /*3ad0*/  FFMA.FTZ R199, R199, UR10, -R181 ;  /* 0x0000000ac7c77c23 */ /* 0x000fe200080108b5 */
[----:B------:R-:W-:Y:S01]  /*3ae0*/  FADD.FTZ R5, R9, R154 ;  /* 0x0000009a09057221 */ /* 0x000fe20000010000 */
[-C--:B------:R-:W-:Y:S01]  /*3af0*/  FMUL.FTZ R129, R129, R6.reuse ;  /* 0x0000000681817220 */ /* 0x080fe20000410000 */
[-C--:B------:R-:W-:Y:S01]  /*3b00*/  FMUL.FTZ R132, R132, R6.reuse ;  /* 0x0000000684847220 */ /* 0x080fe20000410000 */
[-C--:B------:R-:W-:Y:S01]  /*3b10*/  FMUL.FTZ R133, R133, R6.reuse ;  /* 0x0000000685857220 */ /* 0x080fe20000410000 */
[----:B------:R-:W-:Y:S01]  /*3b20*/  FADD.FTZ R154, R156, R5 ;  /* 0x000000059c9a7221 */ /* 0x000fe20000010000 */
[----:B------:R-:W1:Y:S01]  /*3b30*/  MUFU.EX2 R159, R159 ;  /* 0x0000009f009f7308 */ /* 0x000e620000000800 */
[----:B----4-:R-:W-:Y:S01]  /*3b40*/  FADD.FTZ R7, R177, R4 ;  /* 0x00000004b1077221 */ /* 0x010fe20000010000 */
[-C--:B------:R-:W-:Y:S01]  /*3b50*/  FMUL.FTZ R136, R136, R6.reuse ;  /* 0x0000000688887220 */ /* 0x080fe20000410000 */
[----:B------:R-:W-:Y:S01]  /*3b60*/  FADD.FTZ R5, R11, R154 ;  /* 0x0000009a0b057221 */ /* 0x000fe20000010000 */
[-C--:B------:R-:W-:Y:S01]  /*3b70*/  FMUL.FTZ R137, R137, R6.reuse ;  /* 0x0000000689897220 */ /* 0x080fe20000410000 */
[-C--:B------:R-:W-:Y:S01]  /*3b80*/  FMUL.FTZ R140, R140, R6.reuse ;  /* 0x000000068c8c7220 */ /* 0x080fe20000410000 */
[-C--:B------:R-:W-:Y:S01]  /*3b90*/  FMUL.FTZ R141, R141, R6.reuse ;  /* 0x000000068d8d7220 */ /* 0x080fe20000410000 */
[----:B------:R-:W-:Y:S01]  /*3ba0*/  FADD.FTZ R154, R10, R5 ;  /* 0x000000050a9a7221 */ /* 0x000fe20000010000 */
[----:B------:R-:W3:Y:S01]  /*3bb0*/  MUFU.EX2 R192, R192 ;  /* 0x000000c000c07308 */ /* 0x000ee20000000800 */
[----:B0-----:R-:W-:Y:S01]  /*3bc0*/  FADD.FTZ R4, R188, R7 ;  /* 0x00000007bc047221 */ /* 0x001fe20000010000 */
[-C--:B------:R-:W-:Y:S01]  /*3bd0*/  FMUL.FTZ R144, R144, R6.reuse ;  /* 0x0000000690907220 */ /* 0x080fe20000410000 */
[----:B------:R-:W-:Y:S01]  /*3be0*/  FADD.FTZ R5, R13, R154 ;  /* 0x0000009a0d057221 */ /* 0x000fe20000010000 */
[-C--:B------:R-:W-:Y:S01]  /*3bf0*/  FMUL.FTZ R145, R145, R6.reuse ;  /* 0x0000000691917220 */ /* 0x080fe20000410000 */
[-C--:B------:R-:W-:Y:S01]  /*3c00*/  FMUL.FTZ R148, R148, R6.reuse ;  /* 0x0000000694947220 */ /* 0x080fe20000410000 */
[----:B------:R-:W-:Y:S01]  /*3c10*/  FMUL.FTZ R149, R149, R6 ;  /* 0x0000000695957220 */ /* 0x000fe20000410000 */
[----:B------:R-:W-:Y:S01]  /*3c20*/  FADD.FTZ R154, R160, R5 ;  /* 0x00000005a09a7221 */ /* 0x000fe20000010000 */
[----:B------:R0:W-:Y:S01]  /*3c30*/  MUFU.EX2 R169, R196 ;  /* 0x000000c400a97308 */ /* 0x0001e20000000800 */
        /* <DEDUP_REMOVED lines=8> */
[--C-:B0-----:R-:W-:Y:S01]  /*3cc0*/  FFMA.FTZ R196, R167, UR10, -R181.reuse ;  /* 0x0000000aa7c47c23 */ /* 0x101fe200080108b5 */
[----:B------:R-:W-:Y:S01]  /*3cd0*/  FFMA.FTZ R167, R170, UR10, -R181 ;  /* 0x0000000aaaa77c23 */ /* 0x000fe200080108b5 */
[----:B---3--:R-:W-:Y:S01]  /*3ce0*/  FADD.FTZ R4, R192, R7 ;  /* 0x00000007c0047221 */ /* 0x008fe20000010000 */
[----:B------:R-:W-:Y:S01]  /*3cf0*/  FADD.FTZ R5, R21, R154 ;  /* 0x0000009a15057221 */ /* 0x000fe20000010000 */
        /* <DEDUP_REMOVED lines=79> */
[----:B------:R-:W-:Y:S01]  /*41f0*/  FMUL.FTZ R151, R151, R173 ;  /* 0x000000ad97977220 */ /* 0x000fe20000410000 */
[----:B------:R-:W-:-:S02]  /*4200*/  F2FP.F16.F32.PACK_AB R156, R11, R156 ;  /* 0x0000009c0b9c723e */ /* 0x000fc400000000ff */
[----:B------:R-:W-:Y:S01]  /*4210*/  F2FP.F16.F32.PACK_AB R158, R13, R10 ;  /* 0x0000000a0d9e723e */ /* 0x000fe200000000ff */
[----:B------:R-:W3:Y:S01]  /*4220*/  MUFU.EX2 R179, R179 ;  /* 0x000000b300b37308 */ /* 0x000ee20000000800 */
[----:B-1----:R-:W-:Y:S01]  /*4230*/  FADD.FTZ R4, R178, R7 ;  /* 0x00000007b2047221 */ /* 0x002fe20000010000 */
[----:B------:R-:W-:Y:S02]  /*4240*/  F2FP.F16.F32.PACK_AB R160, R15, R160 ;  /* 0x000000a00fa0723e */ /* 0x000fe400000000ff */
[----:B------:R-:W-:Y:S02]  /*4250*/  F2FP.F16.F32.PACK_AB R162, R21, R12 ;  /* 0x0000000c15a2723e */ /* 0x000fe400000000ff */
[----:B------:R-:W-:Y:S02]  /*4260*/  F2FP.F16.F32.PACK_AB R164, R23, R164 ;  /* 0x000000a417a4723e */ /* 0x000fe400000000ff */
[----:B------:R-:W1:Y:S01]  /*4270*/  MUFU.EX2 R153, R153 ;  /* 0x0000009900997308 */ /* 0x000e620000000800 */
[----:B0-----:R-:W-:-:S07]  /*4280*/  FADD.FTZ R154, R14, R5 ;  /* 0x000000050e9a7221 */ /* 0x001fce0000010000 */
[----:B------:R-:W0:Y:S01]  /*4290*/  MUFU.EX2 R182, R182 ;  /* 0x000000b600b67308 */ /* 0x000e220000000800 */
[----:B---3--:R-:W-:-:S07]  /*42a0*/  FADD.FTZ R7, R179, R4 ;  /* 0x00000004b3077221 */ /* 0x008fce0000010000 */
[----:B------:R-:W3:Y:S01]  /*42b0*/  MUFU.EX2 R168, R168 ;  /* 0x000000a800a87308 */ /* 0x000ee20000000800 */
[C---:B-1----:R-:W-:Y:S01]  /*42c0*/  FADD.FTZ R5, R153.reuse, R154 ;  /* 0x0000009a99057221 */ /* 0x042fe20000010000 */
        /* <DEDUP_REMOVED lines=8> */
[----:B-1----:R-:W-:-:S07]  /*4350*/  FADD.FTZ R7, R185, R4 ;  /* 0x00000004b9077221 */ /* 0x002fce0000010000 */
[----:B------:R-:W1:Y:S01]  /*4360*/  MUFU.EX2 R20, R20 ;  /* 0x0000001400147308 */ /* 0x000e620000000800 */
[C---:B0-----:R-:W-:Y:S01]  /*4370*/  FADD.FTZ R5, R157.reuse, R154 ;  /* 0x0000009a9d057221 */ /* 0x041fe20000010000 */
[----:B------:R-:W-:Y:S02]  /*4380*/  F2FP.F16.F32.PACK_AB R168, R157, R168 ;  /* 0x000000a89da8723e */ /* 0x000fe400000000ff */
[----:B------:R-:W-:Y:S02]  /*4390*/  F2FP.F16.F32.PACK_AB R157, R192, R159 ;  /* 0x0000009fc09d723e */ /* 0x000fe400000000ff */
[----:B------:R-:W-:Y:S02]  /*43a0*/  F2FP.F16.F32.PACK_AB R159, R196, R163 ;  /* 0x000000a3c49f723e */ /* 0x000fe400000000ff */
[----:B------:R-:W0:Y:S01]  /*43b0*/  MUFU.EX2 R187, R187 ;  /* 0x000000bb00bb7308 */ /* 0x000e220000000800 */
[----:B---3--:R-:W-:Y:S01]  /*43c0*/  FADD.FTZ R4, R186, R7 ;  /* 0x00000007ba047221 */ /* 0x008fe20000010000 */
[----:B------:R-:W-:-:S06]  /*43d0*/  F2FP.F16.F32.PACK_AB R163, R202, R171 ;  /* 0x000000abcaa3723e */ /* 0x000fcc00000000ff */
[----:B------:R-:W3:Y:S01]  /*43e0*/  MUFU.EX2 R161, R161 ;  /* 0x000000a100a17308 */ /* 0x000ee20000000800 */
[----:B-1----:R-:W-:-:S07]  /*43f0*/  FADD.FTZ R154, R20, R5 ;  /* 0x00000005149a7221 */ /* 0x002fce0000010000 */
[----:B------:R-:W1:Y:S01]  /*4400*/  MUFU.EX2 R190, R190 ;  /* 0x000000be00be7308 */ /* 0x000e620000000800 */
[----:B0-----:R-:W-:-:S07]  /*4410*/  FADD.FTZ R7, R187, R4 ;  /* 0x00000004bb077221 */ /* 0x001fce0000010000 */
[----:B------:R-:W0:Y:S01]  /*4420*/  MUFU.EX2 R172, R172 ;  /* 0x000000ac00ac7308 */ /* 0x000e220000000800 */
[----:B---3--:R-:W-:Y:S01]  /*4430*/  FADD.FTZ R5, R161, R154 ;  /* 0x0000009aa1057221 */ /* 0x008fe20000010000 */
[----:B------:R-:W-:Y:S02]  /*4440*/  F2FP.F16.F32.PACK_AB R154, R9, R8 ;  /* 0x00000008099a723e */ /* 0x000fe400000000ff */
[----:B------:R-:W-:Y:S02]  /*4450*/  F2FP.F16.F32.PACK_AB R170, R161, R20 ;  /* 0x00000014a1aa723e */ /* 0x000fe400000000ff */
[----:B------:R-:W-:Y:S02]  /*4460*/  F2FP.F16.F32.PACK_AB R161, R200, R167 ;  /* 0x000000a7c8a1723e */ /* 0x000fe400000000ff */
[----:B------:R-:W3:Y:S01]  /*4470*/  MUFU.EX2 R181, R194 ;  /* 0x000000c200b57308 */ /* 0x000ee20000000800 */
[----:B-1----:R-:W-:Y:S01]  /*4480*/  FADD.FTZ R4, R190, R7 ;  /* 0x00000007be047221 */ /* 0x002fe20000010000 */
[----:B------:R-:W-:-:S02]  /*4490*/  F2FP.F16.F32.PACK_AB R167, R182, R179 ;  /* 0x000000b3b6a7723e */ /* 0x000fc400000000ff */
[----:B------:R-:W-:-:S04]  /*44a0*/  F2FP.F16.F32.PACK_AB R171, R190, R187 ;  /* 0x000000bbbeab723e */ /* 0x000fc800000000ff */
[----:B------:R-:W1:Y:S01]  /*44b0*/  MUFU.EX2 R165, R165 ;  /* 0x000000a500a57308 */ /* 0x000e620000000800 */
[----:B0-----:R-:W-:-:S07]  /*44c0*/  FADD.FTZ R8, R172, R5 ;  /* 0x00000005ac087221 */ /* 0x001fce0000010000 */
[----:B------:R-:W0:Y:S01]  /*44d0*/  MUFU.EX2 R6, R195 ;  /* 0x000000c300067308 */ /* 0x000e220000000800 */
[----:B---3--:R-:W-:-:S07]  /*44e0*/  FADD.FTZ R7, R181, R4 ;  /* 0x00000004b5077221 */ /* 0x008fce0000010000 */
[----:B------:R-:W3:Y:S01]  /*44f0*/  MUFU.EX2 R198, R198 ;  /* 0x000000c600c67308 */ /* 0x000ee20000000800 */
[C---:B-1----:R-:W-:Y:S01]  /*4500*/  FADD.FTZ R8, R165.reuse, R8 ;  /* 0x00000008a5087221 */ /* 0x042fe20000010000 */
[----:B------:R-:W-:Y:S02]  /*4510*/  F2FP.F16.F32.PACK_AB R172, R165, R172 ;  /* 0x000000aca5ac723e */ /* 0x000fe400000000ff */
[----:B------:R-:W-:Y:S01]  /*4520*/  F2FP.F16.F32.PACK_AB R165, R178, R175 ;  /* 0x000000afb2a5723e */ /* 0x000fe200000000ff */
[----:B------:R-:W-:-:S03]  /*4530*/  FADD.FTZ R5, R169, R8 ;  /* 0x00000008a9057221 */ /* 0x000fc60000010000 */
[----:B------:R-:W1:Y:S01]  /*4540*/  MUFU.EX2 R180, R180 ;  /* 0x000000b400b47308 */ /* 0x000e620000000800 */
[C---:B0-----:R-:W-:Y:S01]  /*4550*/  FADD.FTZ R7, R6.reuse, R7 ;  /* 0x0000000706077221 */ /* 0x041fe20000010000 */
[----:B------:R-:W-:-:S06]  /*4560*/  F2FP.F16.F32.PACK_AB R173, R6, R181 ;  /* 0x000000b506ad723e */ /* 0x000fcc00000000ff */
[----:B------:R-:W0:Y:S01]  /*4570*/  MUFU.EX2 R199, R199 ;  /* 0x000000c700c77308 */ /* 0x000e220000000800 */
[----:B---3--:R-:W-:Y:S01]  /*4580*/  FADD.FTZ R4, R198, R7 ;  /* 0x00000007c6047221 */ /* 0x008fe20000010000 */
[C---:B-1----:R-:W-:Y:S01]  /*4590*/  F2FP.F16.F32.PACK_AB R174, R180.reuse, R169 ;  /* 0x000000a9b4ae723e */ /* 0x042fe200000000ff */
[----:B------:R-:W-:Y:S01]  /*45a0*/  FADD.FTZ R5, R180, R5 ;  /* 0x00000005b4057221 */ /* 0x000fe20000010000 */
[----:B------:R-:W-:Y:S01]  /*45b0*/  F2FP.F16.F32.PACK_AB R169, R186, R185 ;  /* 0x000000b9baa9723e */ /* 0x000fe200000000ff */
[C---:B0-----:R-:W-:Y:S01]  /*45c0*/  FADD.FTZ R4, R199.reuse, R4 ;  /* 0x00000004c7047221 */ /* 0x041fe20000010000 */
[----:B------:R-:W-:Y:S01]  /*45d0*/  F2FP.F16.F32.PACK_AB R175, R199, R198 ;  /* 0x000000c6c7af723e */ /* 0x000fe200000000ff */
[----:B--2---:R-:W-:Y:S06]  /*45e0*/  @!P0 BRA `(.L_x_9096) ;  /* 0x0000000000048947 */ /* 0x004fec0003800000 */
[----:B------:R-:W-:Y:S01]  /*45f0*/  BPT.TRAP 0x1 ;  /* 0x000000040000795c */ /* 0x000fe20000300000 */
.L_x_9096:
[----:B------:R-:W-:-:S04]  /*4600*/  IMAD.U32 R6, RZ, RZ, UR24 ;  /* 0x00000018ff067e24 */ /* 0x000fc8000f8e00ff */
[----:B------:R0:W1:Y:S01]  /*4610*/  SYNCS.PHASECHK.TRANS64.TRYWAIT P3, [UR23+0x22850], R6 ;  /* 0x02285006ff0075a7 */ /* 0x0000620008060157 */
[----:B------:R-:W-:Y:S05]  /*4620*/  @!P0 BRA `(.L_x_9097) ;  /* 0x0000000000048947 */ /* 0x000fea0003800000 */
[----:B------:R-:W-:Y:S01]  /*4630*/  BPT.TRAP 0x1 ;  /* 0x000000040000795c */ /* 0x000fe20000300000 */
.L_x_9097:
[----:B-1----:R-:W-:Y:S05]  /*4640*/  @P3 BRA `(.L_x_9098) ;  /* 0x00000000000c3947 */ /* 0x002fea0003800000 */
[----:B0-----:R-:W-:-:S04]  /*4650*/  IMAD.U32 R6, RZ, RZ, UR24 ;  /* 0x00000018ff067e24 */ /* 0x001fc8000f8e00ff */
[----:B------:R-:W0:Y:S02]  /*4660*/  SYNCS.PHASECHK.TRANS64.TRYWAIT P3, [UR23+0x22850], R6 ;  /* 0x02285006ff0075a7 */ /* 0x000e240008060157 */
[----:B0-----:R-:W-:Y:S05]  /*4670*/  @!P3 BRA `(.L_x_9099) ;  /* 0x0000006c0044b947 */ /* 0x001fea0003800000 */
.L_x_9098:
[----:B0-----:R-:W0:Y:S01]  /*4680*/  S2R R6, SR_TID.X ;  /* 0x0000000000067919 */ /* 0x001e220000002100 */
[----:B------:R-:W-:Y:S01]  /*4690*/  UIMAD UR11, UR36, 0xc00, UR21 ;  /* 0x00000c00240b78a4 */ /* 0x000fe2000f8e0215 */
[----:B------:R-:W-:Y:S01]  /*46a0*/  @!P1 VIADD R183, R183, 0x22860 ;  /* 0x00022860b7b79836 */ /* 0x000fe20000000000 */
[----:B------:R-:W-:Y:S01]  /*46b0*/  UMOV UR7, 0x40000040 ;  /* 0x4000004000077882 */ /* 0x000fe20000000000 */
[----:B------:R-:W-:Y:S02]  /*46c0*/  IMAD.MOV.U32 R200, RZ, RZ, R3 ;  /* 0x000000ffffc87224 */ /* 0x000fe400078e0003 */
[----:B------:R-:W-:Y:S01]  /*46d0*/  IMAD.MOV.U32 R7, RZ, RZ, R0 ;  /* 0x000000ffff077224 */ /* 0x000fe200078e0000 */
[----:B------:R-:W-:Y:S01]  /*46e0*/  @!P1 PRMT R183, RZ, 0x654, R183 ;  /* 0x00000654ffb79816 */ /* 0x000fe200000000b7 */
[----:B------:R-:W-:Y:S01]  /*46f0*/  UMOV UR6, UR11 ;  /* 0x0000000b00067c82 */ /* 0x000fe20008000000 */
[----:B0-----:R-:W-:-:S05]  /*4700*/  SHF.R.U32.HI R6, RZ, 0x7, R6 ;  /* 0x00000007ff067819 */ /* 0x001fca0000011606 */
[----:B------:R-:W-:-:S05]  /*4710*/  VIADD R6, R6, 0x8 ;  /* 0x0000000806067836 */ /* 0x000fca0000000000 */
[----:B------:R2:W-:Y:S06]  /*4720*/  BAR.SYNC.DEFER_BLOCKING R6, 0x100 ;  /* 0x000400060000751d */ /* 0x0005ec0000010000 */
        /* <DEDUP_REMOVED lines=34> */
[----:B------:R-:W-:Y:S05]  /*4950*/  @P2 BRA `(.L_x_9100) ;  /* 0xffffffe000a82947 */ /* 0x000fea000383ffff */
.L_x_9091:
[----:B--23--:R-:W2:Y:S01]  /*4960*/  SHFL.BFLY PT, R6, R5, 0x2, 0x1f ;  /* 0x0c401f0005067f89 */ /* 0x00cea200000e0000 */
[----:B------:R-:W-:Y:S01]  /*4970*/  MOV R206, 0x400 ;  /* 0x0000040000ce7802 */ /* 0x000fe20000000f00 */
[----:B------:R-:W-:Y:S02]  /*4980*/  UIADD3 UR4, -UR41, URZ, URZ ;  /* 0x0000003f29047290 */ /* 0x000fe4000fffe13f */
[----:B------:R-:W3:Y:S01]  /*4990*/  SHFL.BFLY PT, R9, R4, 0x2, 0x1f ;  /* 0x0c401f0004097f89 */ /* 0x000ee200000e0000 */
[----:B------:R-:W-:Y:S01]  /*49a0*/  ULDC.64 UR6, c[0x0][0xb90] ;  /* 0x0002e40000067ab9 */ /* 0x000fe20000000a00 */
[----:B------:R-:W-:Y:S01]  /*49b0*/  ULDC.64 UR8, c[0x0][0xae8] ;  /* 0x0002ba0000087ab9 */ /* 0x000fe20000000a00 */
[----:B------:R-:W4:Y:S01]  /*49c0*/  S2R R11, SR_CgaCtaId ;  /* 0x00000000000b7919 */ /* 0x000f220000008800 */
[----:B------:R-:W4:Y:S01]  /*49d0*/  S2R R13, SR_SWINHI ;  /* 0x00000000000d7919 */ /* 0x000f220000002f00 */
[----:B--2---:R-:W-:Y:S01]  /*49e0*/  FADD.FTZ R6, R6, R5 ;  /* 0x0000000506067221 */ /* 0x004fe20000010000 */
[----:B------:R-:W-:-:S02]  /*49f0*/  IMAD.MOV.U32 R5, RZ, RZ, -0x800000 ;  /* 0xff800000ff057424 */ /* 0x000fc400078e00ff */
[----:B---3--:R-:W-:Y:S02]  /*4a00*/  FADD.FTZ R9, R9, R4 ;  /* 0x0000000409097221 */ /* 0x008fe40000010000 */
[----:B01----:R-:W0:Y:S01]  /*4a10*/  SHFL.BFLY PT, R7, R6, 0x1, 0x1f ;  /* 0x0c201f0006077f89 */ /* 0x003e2200000e0000 */
[----:B------:R-:W-:-:S03]  /*4a20*/  IMAD.MOV.U32 R4, RZ, RZ, RZ ;  /* 0x000000ffff047224 */ /* 0x000fc600078e00ff */
[----:B------:R-:W1:Y:S01]  /*4a30*/  SHFL.BFLY PT, R8, R9, 0x1, 0x1f ;  /* 0x0c201f0009087f89 */ /* 0x000e6200000e0000 */
[----:B----4-:R-:W-:-:S04]  /*4a40*/  LEA R206, R11, R206, 0x18 ;  /* 0x000000ce0bce7211 */ /* 0x010fc800078ec0ff */
[----:B------:R-:W-:Y:S02]  /*4a50*/  MOV R10, R206 ;  /* 0x000000ce000a7202 */ /* 0x000fe40000000f00 */
[----:B------:R-:W-:Y:S01]  /*4a60*/  MOV R11, R13 ;  /* 0x0000000d000b7202 */ /* 0x000fe20000000f00 */
[----:B------:R-:W-:Y:S02]  /*4a70*/  IMAD.U32 R13, RZ, RZ, UR10 ;  /* 0x0000000aff0d7e24 */ /* 0x000fe4000f8e00ff */
[----:B0-----:R-:W-:Y:S01]  /*4a80*/  FADD.FTZ R12, R6, R7 ;  /* 0x00000007060c7221 */ /* 0x001fe20000010000 */
[----:B------:R-:W-:Y:S02]  /*4a90*/  IMAD.MOV.U32 R7, RZ, RZ, RZ ;  /* 0x000000ffff077224 */ /* 0x000fe400078e00ff */
[----:B------:R-:W-:Y:S02]  /*4aa0*/  IMAD.MOV.U32 R6, RZ, RZ, -0x800000 ;  /* 0xff800000ff067424 */ /* 0x000fe400078e00ff */
[----:B-1----:R-:W-:Y:S01]  /*4ab0*/  FADD.FTZ R14, R9, R8 ;  /* 0x00000008090e7221 */ /* 0x002fe20000010000 */
[----:B------:R0:W-:Y:S08]  /*4ac0*/  BAR.ARV R176, 0x100 ;  /* 0x000400b00000751d */ /* 0x0001f00000002000 */
[----:B------:R-:W-:Y:S08]  /*4ad0*/  BAR.ARV 0x8, 0x180 ;  /* 0x0206000000007b1d */ /* 0x000ff00000002000 */
[----:B------:R-:W-:Y:S01]  /*4ae0*/  BAR.SYNC.DEFER_BLOCKING 0x1, 0x100 ;  /* 0x0044000000007b1d */ /* 0x000fe20000010000 */
[----:B------:R-:W-:Y:S01]  /*4af0*/  FSETP.NE.FTZ.AND P0, PT, R12, RZ, PT ;  /* 0x000000ff0c00720b */ /* 0x000fe20003f15000 */
[----:B------:R-:W-:Y:S01]  /*4b00*/  IMAD R9, R22, 0x40, R2 ;  /* 0x0000004016097824 */ /* 0x000fe200078e0202 */
[----:B------:R-:W-:-:S03]  /*4b10*/  FSETP.NE.FTZ.AND P1, PT, R14, RZ, PT ;  /* 0x000000ff0e00720b */ /* 0x000fc60003f35000 */
[----:B------:R-:W-:-:S04]  /*4b20*/  IMAD.WIDE R8, R9, 0x2, R10 ;  /* 0x0000000209087825 */ /* 0x000fc800078e020a */
[----:B------:R-:W-:-:S04]  /*4b30*/  IMAD.WIDE R10, R211, 0x2, R10 ;  /* 0x00000002d30a7825 */ /* 0x000fc800078e020a */
[----:B------:R-:W1:Y:S01]  /*4b40*/  @P0 MUFU.RCP R7, R12 ;  /* 0x0000000c00070308 */ /* 0x000e620000001000 */
[C---:B------:R-:W-:Y:S01]  /*4b50*/  IADD3 R21, P3, R10.reuse, 0xc060, RZ ;  /* 0x0000c0600a157810 */ /* 0x040fe20007f7e0ff */
[----:B------:R-:W-:Y:S01]  /*4b60*/  @P0 FMUL.FTZ R13, R13, 0.69314718246459960938 ;  /* 0x3f3172180d0d0820 */ /* 0x000fe20000410000 */
[----:B------:R-:W-:Y:S02]  /*4b70*/  LOP3.LUT R171, R10, 0x380, RZ, 0xc0, !PT ;  /* 0x000003800aab7812 */ /* 0x000fe400078ec0ff */
[----:B------:R-:W-:Y:S02]  /*4b80*/  LOP3.LUT R15, R21, 0x380, RZ, 0xc0, !PT ;  /* 0x00000380150f7812 */ /* 0x000fe400078ec0ff */
[----:B------:R-:W-:Y:S01]  /*4b90*/  SHF.R.U64 R171, R171, 0x3, RZ ;  /* 0x00000003abab7819 */ /* 0x000fe200000012ff */
[----:B------:R-:W-:Y:S03]  /*4ba0*/  @P1 MUFU.RCP R4, R14 ;  /* 0x0000000e00041308 */ /* 0x000fe60000001000 */
[----:B------:R-:W-:Y:S01]  /*4bb0*/  LOP3.LUT R170, R171, R10, RZ, 0x3c, !PT ;  /* 0x0000000aabaa7212 */ /* 0x000fe200078e3cff */
[----:B------:R-:W-:-:S04]  /*4bc0*/  IMAD.MOV.U32 R171, RZ, RZ, R11 ;  /* 0x000000ffffab7224 */ /* 0x000fc800078e000b */
[----:B------:R-:W2:Y:S01]  /*4bd0*/  @P0 MUFU.LG2 R12, R12 ;  /* 0x0000000c000c0308 */ /* 0x000ea20000000c00 */
[-C--:B-1----:R-:W-:Y:S01]  /*4be0*/  FMUL.FTZ R204, R53, R7.reuse ;  /* 0x0000000735cc7220 */ /* 0x082fe20000410000 */
[----:B------:R-:W-:Y:S02]  /*4bf0*/  IMAD.U32 R53, RZ, RZ, UR10 ;  /* 0x0000000aff357e24 */ /* 0x000fe4000f8e00ff */
[-C--:B------:R-:W-:Y:S01]  /*4c00*/  FMUL.FTZ R25, R25, R7.reuse ;  /* 0x0000000719197220 */ /* 0x080fe20000410000 */
[-C--:B------:R-:W-:Y:S01]  /*4c10*/  FMUL.FTZ R24, R24, R7.reuse ;  /* 0x0000000718187220 */ /* 0x080fe20000410000 */
[-C--:B------:R-:W-:Y:S01]  /*4c20*/  FMUL.FTZ R187, R29, R7.reuse ;  /* 0x000000071dbb7220 */ /* 0x080fe20000410000 */
[----:B------:R-:W-:Y:S01]  /*4c30*/  @P1 FMUL.FTZ R53, R53, 0.69314718246459960938 ;  /* 0x3f31721835351820 */ /* 0x000fe20000410000 */
[-C--:B------:R-:W-:Y:S01]  /*4c40*/  FMUL.FTZ R28, R28, R7.reuse ;  /* 0x000000071c1c7220 */ /* 0x080fe20000410000 */
[----:B------:R-:W1:Y:S01]  /*4c50*/  @P1 MUFU.LG2 R14, R14 ;  /* 0x0000000e000e1308 */ /* 0x000e620000000c00 */
        /* <DEDUP_REMOVED lines=62> */
[-C--:B0-----:R-:W-:Y:S01]  /*5040*/  FMUL.FTZ R176, R131, R4.reuse ;  /* 0x0000000483b07220 */ /* 0x081fe20000410000 */
[-C--:B------:R-:W-:Y:S01]  /*5050*/  FMUL.FTZ R23, R90, R4.reuse ;  /* 0x000000045a177220 */ /* 0x080fe20000410000 */
[-C--:B------:R-:W-:Y:S01]  /*5060*/  FMUL.FTZ R61, R94, R4.reuse ;  /* 0x000000045e3d7220 */ /* 0x080fe20000410000 */
[----:B------:R-:W-:Y:S01]  /*5070*/  FMUL.FTZ R77, R98, R4 ;  /* 0x00000004624d7220 */ /* 0x000fe20000410000 */
[----:B------:R-:W-:Y:S01]  /*5080*/  @P0 FFMA.FTZ R6, R13, R0, R12 ;  /* 0x000000000d060223 */ /* 0x000fe2000001000c */
[----:B------:R-:W-:Y:S01]  /*5090*/  @P1 FFMA.FTZ R5, R53, R3, R14 ;  /* 0x0000000335051223 */ /* 0x000fe2000001000e */
[----:B------:R-:W-:Y:S01]  /*50a0*/  IADD3 R91, P5, R10, 0xc020, RZ ;  /* 0x0000c0200a5b7810 */ /* 0x000fe20007fbe0ff */
[----:B------:R-:W-:-:S02]  /*50b0*/  IMAD.X R131, RZ, RZ, R11, P3 ;  /* 0x000000ffff837224 */ /* 0x000fc400018e060b */
[-C--:B------:R-:W-:Y:S01]  /*50c0*/  FMUL.FTZ R177, R130, R4.reuse ;  /* 0x0000000482b17220 */ /* 0x080fe20000410000 */
[C---:B------:R-:W-:Y:S01]  /*50d0*/  IADD3 R98, P4, R10.reuse, 0xc040, RZ ;  /* 0x0000c0400a627810 */ /* 0x040fe20007f9e0ff */
        /* <DEDUP_REMOVED lines=9> */
[----:B------:R-:W-:Y:S01]  /*5170*/  IADD3 R56, P3, R10, 0x8020, RZ ;  /* 0x000080200a387810 */ /* 0x000fe20007f7e0ff */
[--C-:B------:R-:W-:Y:S01]  /*5180*/  IMAD.X R135, RZ, RZ, R11.reuse, P4 ;  /* 0x000000ffff877224 */ /* 0x100fe200020e060b */
[----:B------:R-:W-:Y:S01]  /*5190*/  SHF.R.U64 R130, R15, 0x3, RZ ;  /* 0x000000030f827819 */ /* 0x000fe200000012ff */
[--C-:B------:R-:W-:Y:S01]  /*51a0*/  IMAD.X R139, RZ, RZ, R11.reuse, P5 ;  /* 0x000000ffff8b7224 */ /* 0x100fe200028e060b */
[----:B------:R-:W-:Y:S01]  /*51b0*/  LOP3.LUT R57, R91, 0x380, RZ, 0xc0, !PT ;  /* 0x000003805b397812 */ /* 0x000fe200078ec0ff */
        /* <DEDUP_REMOVED lines=10> */
[-C--:B------:R-:W-:Y:S01]  /*5260*/  FMUL.FTZ R181, R138, R4.reuse ;  /* 0x000000048ab57220 */ /* 0x080fe20000410000 */
[----:B------:R-:W-:Y:S01]  /*5270*/  IADD3 R13, P1, R10, 0x4020, RZ ;  /* 0x000040200a0d7810 */ /* 0x000fe20007f3e0ff */
[-C--:B------:R-:W-:Y:S01]  /*5280*/  FMUL.FTZ R183, R142, R4.reuse ;  /* 0x000000048eb77220 */ /* 0x080fe20000410000 */
[C---:B------:R-:W-:Y:S01]  /*5290*/  IADD3 R21, P2, R10.reuse, 0x4000, RZ ;  /* 0x000040000a157810 */ /* 0x040fe20007f5e0ff */
[-C--:B------:R-:W-:Y:S01]  /*52a0*/  FMUL.FTZ R27, R27, R4.reuse ;  /* 0x000000041b1b7220 */ /* 0x080fe20000410000 */
[----:B------:R-:W-:Y:S01]  /*52b0*/  IADD3 R0, P3, R10, 0x60, RZ ;  /* 0x000000600a007810 */ /* 0x000fe20007f7e0ff */
[-C--:B------:R-:W-:Y:S01]  /*52c0*/  FMUL.FTZ R26, R26, R4.reuse ;  /* 0x000000041a1a7220 */ /* 0x080fe20000410000 */
[----:B------:R-:W-:Y:S01]  /*52d0*/  SHF.R.U64 R10, R57, 0x3, RZ ;  /* 0x00000003390a7819 */ /* 0x000fe200000012ff */
[-C--:B------:R-:W-:Y:S01]  /*52e0*/  FMUL.FTZ R31, R31, R4.reuse ;  /* 0x000000041f1f7220 */ /* 0x080fe20000410000 */
[----:B------:R-:W-:Y:S01]  /*52f0*/  LOP3.LUT R3, R94, 0x380, RZ, 0xc0, !PT ;  /* 0x000003805e037812 */ /* 0x000fe200078ec0ff */
[-C--:B------:R-:W-:Y:S01]  /*5300*/  FMUL.FTZ R30, R30, R4.reuse ;  /* 0x000000041e1e7220 */ /* 0x080fe20000410000 */
[----:B------:R-:W-:Y:S01]  /*5310*/  LOP3.LUT R138, R10, R91, RZ, 0x3c, !PT ;  /* 0x0000005b0a8a7212 */ /* 0x000fe200078e3cff */
[-C--:B------:R-:W-:Y:S01]  /*5320*/  FMUL.FTZ R35, R35, R4.reuse ;  /* 0x0000000423237220 */ /* 0x080fe20000410000 */
[----:B------:R-:W-:Y:S01]  /*5330*/  LOP3.LUT R10, R53, 0x380, RZ, 0xc0, !PT ;  /* 0x00000380350a7812 */ /* 0x000fe200078ec0ff */
[-C--:B------:R-:W-:Y:S01]  /*5340*/  FMUL.FTZ R34, R34, R4.reuse ;  /* 0x0000000422227220 */ /* 0x080fe20000410000 */
[----:B------:R-:W-:Y:S01]  /*5350*/  SHF.R.U64 R3, R3, 0x3, RZ ;  /* 0x0000000303037819 */ /* 0x000fe200000012ff */
[-C--:B------:R-:W-:Y:S01]  /*5360*/  FMUL.FTZ R39, R39, R4.reuse ;  /* 0x0000000427277220 */ /* 0x080fe20000410000 */
[----:B------:R-:W-:Y:S01]  /*5370*/  SHF.R.U64 R10, R10, 0x3, RZ ;  /* 0x000000030a0a7819 */ /* 0x000fe200000012ff */
[----:B------:R-:W-:Y:S01]  /*5380*/  FMUL.FTZ R38, R38, R4 ;  /* 0x0000000426267220 */ /* 0x000fe20000410000 */
[----:B------:R-:W-:Y:S01]  /*5390*/  LOP3.LUT R142, R3, R94, RZ, 0x3c, !PT ;  /* 0x0000005e038e7212 */ /* 0x000fe200078e3cff */
[-C--:B------:R-:W-:Y:S01]  /*53a0*/  FMUL.FTZ R43, R43, R4.reuse ;  /* 0x000000042b2b7220 */ /* 0x080fe20000410000 */
[----:B------:R-:W-:Y:S01]  /*53b0*/  LOP3.LUT R152, R10, R53, RZ, 0x3c, !PT ;  /* 0x000000350a987212 */ /* 0x000fe200078e3cff */
[-C--:B------:R-:W-:Y:S01]  /*53c0*/  FMUL.FTZ R42, R42, R4.reuse ;  /* 0x000000042a2a7220 */ /* 0x080fe20000410000 */
[----:B------:R-:W-:Y:S01]  /*53d0*/  LOP3.LUT R10, R15, 0x380, RZ, 0xc0, !PT ;  /* 0x000003800f0a7812 */ /* 0x000fe200078ec0ff */
[-C--:B------:R-:W-:Y:S01]  /*53e0*/  FMUL.FTZ R47, R47, R4.reuse ;  /* 0x000000042f2f7220 */ /* 0x080fe20000410000 */
[----:B------:R-:W-:Y:S01]  /*53f0*/  LOP3.LUT R3, R12, 0x380, RZ, 0xc0, !PT ;  /* 0x000003800c037812 */ /* 0x000fe200078ec0ff */
        /* <DEDUP_REMOVED lines=9> */
[-C--:B------:R-:W-:Y:S01]  /*5490*/  FMUL.FTZ R59, R59, R4.reuse ;  /* 0x000000043b3b7220 */ /* 0x080fe20000410000 */
[-C--:B------:R-:W-:Y:S01]  /*54a0*/  FMUL.FTZ R58, R58, R4.reuse ;  /* 0x000000043a3a7220 */ /* 0x080fe20000410000 */
[----:B------:R-:W-:Y:S01]  /*54b0*/  SHF.R.U64 R10, R10, 0x3, RZ ;  /* 0x000000030a0a7819 */ /* 0x000fe200000012ff */
        /* <DEDUP_REMOVED lines=33> */
[--C-:B------:R-:W-:Y:S01]  /*56d0*/  IMAD.X R169, RZ, RZ, R11.reuse, P3 ;  /* 0x000000ffffa97224 */ /* 0x100fe200018e060b */
[----:B------:R-:W-:Y:S01]  /*56e0*/  LOP3.LUT R164, R10, R13, RZ, 0x3c, !PT ;  /* 0x0000000d0aa47212 */ /* 0x000fe200078e3cff */
[--C-:B------:R-:W-:Y:S01]  /*56f0*/  IMAD.X R167, RZ, RZ, R11.reuse, P2 ;  /* 0x000000ffffa77224 */ /* 0x100fe200010e060b */
[----:B------:R-:W-:Y:S01]  /*5700*/  LOP3.LUT R150, R3, R12, RZ, 0x3c, !PT ;  /* 0x0000000c03967212 */ /* 0x000fe200078e3cff */
[--C-:B------:R-:W-:Y:S01]  /*5710*/  IMAD.X R157, RZ, RZ, R11.reuse, P4 ;  /* 0x000000ffff9d7224 */ /* 0x100fe200020e060b */
[----:B------:R-:W-:Y:S01]  /*5720*/  IADD3 R13, P3, R8, 0x1000, RZ ;  /* 0x00001000080d7810 */ /* 0x000fe20007f7e0ff */
[--C-:B------:R-:W-:Y:S01]  /*5730*/  IMAD.X R159, RZ, RZ, R11.reuse, P5 ;  /* 0x000000ffff9f7224 */ /* 0x100fe200028e060b */
[----:B------:R-:W-:Y:S01]  /*5740*/  LOP3.LUT R3, R52, 0x380, RZ, 0xc0, !PT ;  /* 0x0000038034037812 */ /* 0x000fe200078ec0ff */
[--C-:B------:R-:W-:Y:S01]  /*5750*/  IMAD.X R161, RZ, RZ, R11.reuse, P6 ;  /* 0x000000ffffa17224 */ /* 0x100fe200030e060b */
[----:B------:R-:W-:Y:S01]  /*5760*/  LOP3.LUT R12, R13, 0x380, RZ, 0xc0, !PT ;  /* 0x000003800d0c7812 */ /* 0x000fe200078ec0ff */
[--C-:B------:R-:W-:Y:S01]  /*5770*/  IMAD.X R163, RZ, RZ, R11.reuse, P0 ;  /* 0x000000ffffa37224 */ /* 0x100fe200000e060b */
[----:B------:R-:W-:Y:S01]  /*5780*/  SHF.R.U64 R3, R3, 0x3, RZ ;  /* 0x0000000303037819 */ /* 0x000fe200000012ff */
[----:B------:R-:W-:Y:S01]  /*5790*/  IMAD.X R165, RZ, RZ, R11, P1 ;  /* 0x000000ffffa57224 */ /* 0x000fe200008e060b */
[----:B------:R-:W-:Y:S01]  /*57a0*/  SHF.R.U64 R12, R12, 0x3, RZ ;  /* 0x000000030c0c7819 */ /* 0x000fe200000012ff */
[----:B------:R-:W-:Y:S01]  /*57b0*/  ULDC UR10, c[0x0][0xc44] ;  /* 0x00031100000a7ab9 */ /* 0x000fe20000000800 */
[----:B------:R-:W-:Y:S01]  /*57c0*/  LOP3.LUT R95, R98, 0x380, RZ, 0xc0, !PT ;  /* 0x00000380625f7812 */ /* 0x000fe200078ec0ff */
[----:B------:R-:W-:Y:S01]  /*57d0*/  UIMAD UR10, UR10, UR4, UR46 ;  /* 0x000000040a0a72a4 */ /* 0x000fe2000f8e022e */
[----:B------:R-:W-:-:S02]  /*57e0*/  LOP3.LUT R158, R3, R52, RZ, 0x3c, !PT ;  /* 0x00000034039e7212 */ /* 0x000fc400078e3cff */
[----:B------:R-:W-:Y:S01]  /*57f0*/  LOP3.LUT R3, R14, 0x380, RZ, 0xc0, !PT ;  /* 0x000003800e037812 */ /* 0x000fe200078ec0ff */
[----:B------:R-:W-:Y:S01]  /*5800*/  USHF.R.S32.HI UR11, URZ, 0x1f, UR10 ;  /* 0x0000001f3f0b7899 */ /* 0x000fe2000801140a */
[----:B------:R-:W-:Y:S01]  /*5810*/  LOP3.LUT R12, R12, R13, RZ, 0x3c, !PT ;  /* 0x0000000d0c0c7212 */ /* 0x000fe200078e3cff */
[----:B------:R-:W-:Y:S01]  /*5820*/  IMAD.X R13, RZ, RZ, R9, P3 ;  /* 0x000000ffff0d7224 */ /* 0x000fe200018e0609 */
[----:B------:R-:W-:Y:S01]  /*5830*/  SHF.R.U64 R95, R95, 0x3, RZ ;  /* 0x000000035f5f7819 */ /* 0x000fe200000012ff */
[----:B------:R-:W-:Y:S01]  /*5840*/  UIMAD.WIDE.U32 UR4, UR10, UR6, URZ ;  /* 0x000000060a0472a5 */ /* 0x000fe2000f8e003f */
[----:B------:R-:W-:Y:S01]  /*5850*/  SHF.R.U64 R3, R3, 0x3, RZ ;  /* 0x0000000303037819 */ /* 0x000fe200000012ff */
[----:B------:R-:W-:Y:S01]  /*5860*/  UIMAD UR6, UR11, UR6, URZ ;  /* 0x000000060b0672a4 */ /* 0x000fe2000f8e023f */
[----:B------:R-:W-:Y:S02]  /*5870*/  IADD3 R99, P3, R8, 0x8000, RZ ;  /* 0x0000800008637810 */ /* 0x000fe40007f7e0ff */
[----:B------:R-:W-:Y:S01]  /*5880*/  LOP3.LUT R134, R95, R98, RZ, 0x3c, !PT ;  /* 0x000000625f867212 */ /* 0x000fe200078e3cff */
[----:B------:R-:W-:Y:S01]  /*5890*/  UIMAD UR6, UR10, UR7, UR6 ;  /* 0x000000070a0672a4 */ /* 0x000fe2000f8e0206 */
[----:B------:R-:W-:Y:S01]  /*58a0*/  LOP3.LUT R160, R3, R14, RZ, 0x3c, !PT ;  /* 0x0000000e03a07212 */ /* 0x000fe200078e3cff */
[----:B------:R-:W-:Y:S01]  /*58b0*/  IMAD.U32 R10, RZ, RZ, UR4 ;  /* 0x00000004ff0a7e24 */ /* 0x000fe2000f8e00ff */
[----:B------:R-:W-:Y:S01]  /*58c0*/  LOP3.LUT R98, R99, 0x380, RZ, 0xc0, !PT ;  /* 0x0000038063627812 */ /* 0x000fe200078ec0ff */
[----:B------:R-:W-:Y:S01]  /*58d0*/  UIADD3 UR4, UR5, UR6, URZ ;  /* 0x0000000605047290 */ /* 0x000fe2000fffe03f */
[----:B------:R-:W-:Y:S01]  /*58e0*/  LOP3.LUT R3, R0, 0x380, RZ, 0xc0, !PT ;  /* 0x0000038000037812 */ /* 0x000fe200078ec0ff */
[----:B------:R-:W-:Y:S01]  /*58f0*/  USHF.R.S32.HI UR7, URZ, 0x1f, UR41 ;  /* 0x0000001f3f077899 */ /* 0x000fe20008011429 */
[----:B------:R-:W-:Y:S01]  /*5900*/  SHF.R.U64 R98, R98, 0x3, RZ ;  /* 0x0000000362627819 */ /* 0x000fe200000012ff */
[----:B------:R-:W-:Y:S01]  /*5910*/  ULDC UR6, c[0x0][0xa88] ;  /* 0x0002a20000067ab9 */ /* 0x000fe20000000800 */
[----:B------:R-:W-:-:S02]  /*5920*/  SHF.R.U64 R3, R3, 0x3, RZ ;  /* 0x0000000303037819 */ /* 0x000fc400000012ff */
[----:B------:R-:W-:Y:S01]  /*5930*/  LOP3.LUT R98, R98, R99, RZ, 0x3c, !PT ;  /* 0x0000006362627212 */ /* 0x000fe200078e3cff */
[--C-:B------:R-:W-:Y:S01]  /*5940*/  IMAD.X R99, RZ, RZ, R9.reuse, P3 ;  /* 0x000000ffff637224 */ /* 0x100fe200018e0609 */
[----:B------:R-:W-:Y:S02]  /*5950*/  LOP3.LUT R168, R3, R0, RZ, 0x3c, !PT ;  /* 0x0000000003a87212 */ /* 0x000fe400078e3cff */
[C---:B------:R-:W-:Y:S02]  /*5960*/  IADD3 R3, P3, R8.reuse, 0xf000, RZ ;  /* 0x0000f00008037810 */ /* 0x040fe40007f7e0ff */
[----:B------:R-:W-:Y:S02]  /*5970*/  IADD3 R95, P2, R8, 0x7000, RZ ;  /* 0x00007000085f7810 */ /* 0x000fe40007f5e0ff */
[----:B------:R-:W-:Y:S01]  /*5980*/  LOP3.LUT R0, R3, 0x380, RZ, 0xc0, !PT ;  /* 0x0000038003007812 */ /* 0x000fe200078ec0ff */
[----:B------:R-:W-:Y:S01]  /*5990*/  IMAD.X R127, RZ, RZ, R9, P3 ;  /* 0x000000ffff7f7224 */ /* 0x000fe200018e0609 */
[----:B------:R-:W-:-:S02]  /*59a0*/  LOP3.LUT R94, R95, 0x380, RZ, 0xc0, !PT ;  /* 0x000003805f5e7812 */ /* 0x000fc400078ec0ff */
[----:B------:R-:W-:Y:S02]  /*59b0*/  SHF.R.U64 R0, R0, 0x3, RZ ;  /* 0x0000000300007819 */ /* 0x000fe400000012ff */
[----:B------:R-:W-:Y:S02]  /*59c0*/  SHF.R.U64 R94, R94, 0x3, RZ ;  /* 0x000000035e5e7819 */ /* 0x000fe400000012ff */
[----:B------:R-:W-:Y:S01]  /*59d0*/  LOP3.LUT R126, R0, R3, RZ, 0x3c, !PT ;  /* 0x00000003007e7212 */ /* 0x000fe200078e3cff */
[----:B------:R-:W-:Y:S01]  /*59e0*/  IMAD R3, RZ, RZ, -UR46 ;  /* 0x8000002eff037e24 */ /* 0x000fe2000f8e02ff */
[----:B------:R-:W0:Y:S01]  /*59f0*/  LDC R0, c[0x0][0xbe8] ;  /* 0x0002fa00ff007b82 */ /* 0x000e220000000800 */
[----:B------:R-:W-:Y:S01]  /*5a00*/  LOP3.LUT R94, R94, R95, RZ, 0x3c, !PT ;  /* 0x0000005f5e5e7212 */ /* 0x000fe200078e3cff */
[----:B------:R-:W-:Y:S01]  /*5a10*/  IMAD.X R95, RZ, RZ, R9, P2 ;  /* 0x000000ffff5f7224 */ /* 0x000fe200010e0609 */
[----:B------:R-:W-:Y:S02]  /*5a20*/  IADD3 R123, P2, R8, 0xe000, RZ ;  /* 0x0000e000087b7810 */ /* 0x000fe40007f5e0ff */
[----:B------:R-:W-:-:S02]  /*5a30*/  F2FP.F16.F32.PACK_AB R24, R25, R24 ;  /* 0x000000181918723e */ /* 0x000fc400000000ff */
[----:B------:R-:W-:Y:S02]  /*5a40*/  LOP3.LUT R122, R123, 0x380, RZ, 0xc0, !PT ;  /* 0x000003807b7a7812 */ /* 0x000fe400078ec0ff */
[----:B------:R-:W-:Y:S02]  /*5a50*/  F2FP.F16.F32.PACK_AB R25, R27, R26 ;  /* 0x0000001a1b19723e */ /* 0x000fe400000000ff */
[----:B------:R-:W-:Y:S02]  /*5a60*/  SHF.R.U64 R122, R122, 0x3, RZ ;  /* 0x000000037a7a7819 */ /* 0x000fe400000012ff */
[----:B------:R-:W-:Y:S02]  /*5a70*/  F2FP.F16.F32.PACK_AB R26, R187, R28 ;  /* 0x0000001cbb1a723e */ /* 0x000fe400000000ff */
[----:B------:R-:W-:Y:S01]  /*5a80*/  LOP3.LUT R122, R122, R123, RZ, 0x3c, !PT ;  /* 0x0000007b7a7a7212 */ /* 0x000fe200078e3cff */
[----:B------:R-:W-:Y:S01]  /*5a90*/  IMAD.X R123, RZ, RZ, R9, P2 ;  /* 0x000000ffff7b7224 */ /* 0x000fe200010e0609 */
[----:B------:R-:W1:Y:S01]  /*5aa0*/  LDC R28, c[0x0][0xc38] ;  /* 0x00030e00ff1c7b82 */ /* 0x000e620000000800 */
[----:B------:R-:W-:-:S02]  /*5ab0*/  MOV R170, R170 ;  /* 0x000000aa00aa7202 */ /* 0x000fc40000000f00 */
[----:B------:R-:W-:Y:S02]  /*5ac0*/  F2FP.F16.F32.PACK_AB R27, R31, R30 ;  /* 0x0000001e1f1b723e */ /* 0x000fe400000000ff */
[----:B------:R-:W-:Y:S02]  /*5ad0*/  LOP3.LUT R57, R90, 0x380, RZ, 0xc0, !PT ;  /* 0x000003805a397812 */ /* 0x000fe400078ec0ff */
[----:B0-----:R-:W-:Y:S01]  /*5ae0*/  ISETP.NE.AND P2, PT, R0, 0x1, PT ;  /* 0x000000010000780c */ /* 0x001fe20003f45270 */
[----:B------:R0:W-:Y:S01]  /*5af0*/  STSM.16.M88.4 [R170], R24 ;  /* 0x00000018aa007844 */ /* 0x0001e20000000200 */
[----:B------:R-:W-:Y:S01]  /*5b00*/  LOP3.LUT R11, R56, 0x380, RZ, 0xc0, !PT ;  /* 0x00000380380b7812 */ /* 0x000fe200078ec0ff */
[----:B------:R-:W2:Y:S01]  /*5b10*/  LDC.64 R30, c[0x0][0xb98] ;  /* 0x0002e600ff1e7b82 */ /* 0x000ea20000000a00 */
[----:B------:R-:W-:Y:S02]  /*5b20*/  SHF.R.U64 R57, R57, 0x3, RZ ;  /* 0x0000000339397819 */ /* 0x000fe400000012ff */
[----:B------:R-:W-:-:S02]  /*5b30*/  SHF.R.U64 R11, R11, 0x3, RZ ;  /* 0x000000030b0b7819 */ /* 0x000fc400000012ff */
[----:B------:R-:W-:Y:S02]  /*5b40*/  LOP3.LUT R146, R57, R90, RZ, 0x3c, !PT ;  /* 0x0000005a39927212 */ /* 0x000fe400078e3cff */
[----:B------:R-:W-:Y:S02]  /*5b50*/  LOP3.LUT R154, R11, R56, RZ, 0x3c, !PT ;  /* 0x000000380b9a7212 */ /* 0x000fe400078e3cff */
[----:B------:R-:W-:Y:S02]  /*5b60*/  LOP3.LUT R11, R20, 0x380, RZ, 0xc0, !PT ;  /* 0x00000380140b7812 */ /* 0x000fe400078ec0ff */
[----:B------:R-:W-:Y:S02]  /*5b70*/  IADD3 R57, P0, R8, 0x5000, RZ ;  /* 0x0000500008397810 */ /* 0x000fe40007f1e0ff */
[----:B------:R-:W-:Y:S01]  /*5b80*/  F2FP.F16.F32.PACK_AB R32, R33, R32 ;  /* 0x000000202120723e */ /* 0x000fe200000000ff */
[----:B0-----:R-:W0:Y:S01]  /*5b90*/  @P2 LDC R24, c[0x0][0xbec] ;  /* 0x0002fb00ff182b82 */ /* 0x001e220000000800 */
[----:B-1----:R-:W-:Y:S01]  /*5ba0*/  IMAD R3, R28, R3, UR39 ;  /* 0x000000271c037e24 */ /* 0x002fe2000f8e0203 */
[----:B------:R-:W-:-:S02]  /*5bb0*/  F2FP.F16.F32.PACK_AB R33, R35, R34 ;  /* 0x000000222321723e */ /* 0x000fc400000000ff */
[----:B------:R-:W-:Y:S02]  /*5bc0*/  SHF.R.U64 R11, R11, 0x3, RZ ;  /* 0x000000030b0b7819 */ /* 0x000fe400000012ff */
[----:B------:R-:W-:Y:S02]  /*5bd0*/  IADD3 R91, P1, R8, 0x6000, RZ ;  /* 0x00006000085b7810 */ /* 0x000fe40007f3e0ff */
[----:B------:R-:W1:Y:S01]  /*5be0*/  @P2 LDC R25, c[0x0][0xbf0] ;  /* 0x0002fc00ff192b82 */ /* 0x000e620000000800 */
[----:B------:R-:W-:Y:S01]  /*5bf0*/  LOP3.LUT R56, R57, 0x380, RZ, 0xc0, !PT ;  /* 0x0000038039387812 */ /* 0x000fe200078ec0ff */
[----:B--2---:R-:W-:Y:S01]  /*5c00*/  IMAD R28, R30, UR7, RZ ;  /* 0x000000071e1c7c24 */ /* 0x004fe2000f8e02ff */
[----:B------:R-:W-:Y:S01]  /*5c10*/  F2FP.F16.F32.PACK_AB R35, R39, R38 ;  /* 0x000000262723723e */ /* 0x000fe200000000ff */
[----:B------:R-:W-:Y:S01]  /*5c20*/  IMAD R39, R3, 0x80, R210 ;  /* 0x0000008003277824 */ /* 0x000fe200078e02d2 */
[----:B------:R-:W-:Y:S01]  /*5c30*/  LOP3.LUT R162, R11, R20, RZ, 0x3c, !PT ;  /* 0x000000140ba27212 */ /* 0x000fe200078e3cff */
[----:B------:R-:W-:Y:S01]  /*5c40*/  IMAD.U32 R11, RZ, RZ, UR5 ;  /* 0x00000005ff0b7e24 */ /* 0x000fe2000f8e00ff */
[----:B------:R-:W-:Y:S01]  /*5c50*/  LOP3.LUT R90, R91, 0x380, RZ, 0xc0, !PT ;  /* 0x000003805b5a7812 */ /* 0x000fe200078ec0ff */
[----:B------:R-:W-:Y:S01]  /*5c60*/  IMAD.U32 R11, RZ, RZ, UR4 ;  /* 0x00000004ff0b7e24 */ /* 0x000fe2000f8e00ff */
[----:B------:R-:W-:Y:S01]  /*5c70*/  SHF.R.U64 R56, R56, 0x3, RZ ;  /* 0x0000000338387819 */ /* 0x000fe200000012ff */
[----:B------:R-:W-:Y:S01]  /*5c80*/  IMAD R28, R31, UR41, R28 ;  /* 0x000000291f1c7c24 */ /* 0x000fe2000f8e021c */
[----:B------:R-:W-:Y:S01]  /*5c90*/  LOP3.LUT R20, R21, 0x380, RZ, 0xc0, !PT ;  /* 0x0000038015147812 */ /* 0x000fe200078ec0ff */
[----:B------:R-:W-:Y:S01]  /*5ca0*/  IMAD.WIDE.U32 R10, R30, UR41, R10 ;  /* 0x000000291e0a7c25 */ /* 0x000fe2000f8e000a */
[----:B------:R-:W-:Y:S01]  /*5cb0*/  SHF.R.U64 R90, R90, 0x3, RZ ;  /* 0x000000035a5a7819 */ /* 0x000fe200000012ff */
[----:B------:R-:W-:Y:S01]  /*5cc0*/  ULDC.64 UR4, c[0x0][0xb88] ;  /* 0x0002e20000047ab9 */ /* 0x000fe20000000a00 */
[----:B------:R-:W-:Y:S01]  /*5cd0*/  LOP3.LUT R56, R56, R57, RZ, 0x3c, !PT ;  /* 0x0000003938387212 */ /* 0x000fe200078e3cff */
[----:B0-----:R-:W-:Y:S01]  /*5ce0*/  @P2 IMAD.HI.U32 R24, R39, R24, RZ ;  /* 0x0000001827182227 */ /* 0x001fe200078e00ff */
[----:B------:R-:W-:-:S02]  /*5cf0*/  F2FP.F16.F32.PACK_AB R34, R37, R36 ;  /* 0x000000242522723e */ /* 0x000fc400000000ff */
[----:B------:R-:W-:Y:S01]  /*5d00*/  SHF.R.U64 R20, R20, 0x3, RZ ;  /* 0x0000000314147819 */ /* 0x000fe200000012ff */
[----:B------:R-:W-:Y:S01]  /*5d10*/  IMAD.X R57, RZ, RZ, R9, P0 ;  /* 0x000000ffff397224 */ /* 0x000fe200000e0609 */
[----:B------:R-:W-:Y:S01]  /*5d20*/  MOV R150, R150 ;  /* 0x0000009600967202 */ /* 0x000fe20000000f00 */
[----:B------:R-:W-:Y:S01]  /*5d30*/  IMAD.MOV.U32 R37, RZ, RZ, R39 ;  /* 0x000000ffff257224 */ /* 0x000fe200078e0027 */
[----:B------:R-:W-:Y:S02]  /*5d40*/  IADD3 R115, P0, R8, 0xc000, RZ ;  /* 0x0000c00008737810 */ /* 0x000fe40007f1e0ff */
[----:B-1----:R-:W-:Y:S01]  /*5d50*/  @P2 SHF.R.U32.HI R37, RZ, R25, R24 ;  /* 0x00000019ff252219 */ /* 0x002fe20000011618 */
[----:B------:R0:W-:Y:S01]  /*5d60*/  STSM.16.M88.4 [R150], R32 ;  /* 0x0000002096007844 */ /* 0x0001e20000000200 */
[----:B------:R-:W-:Y:S01]  /*5d70*/  LOP3.LUT R90, R90, R91, RZ, 0x3c, !PT ;  /* 0x0000005b5a5a7212 */ /* 0x000fe200078e3cff */
[----:B------:R-:W-:Y:S01]  /*5d80*/  IMAD.X R91, RZ, RZ, R9, P1 ;  /* 0x000000ffff5b7224 */ /* 0x000fe200008e0609 */
[----:B------:R-:W-:-:S02]  /*5d90*/  LOP3.LUT R166, R20, R21, RZ, 0x3c, !PT ;  /* 0x0000001514a67212 */ /* 0x000fc400078e3cff */
[----:B------:R-:W-:Y:S02]  /*5da0*/  F2FP.F16.F32.PACK_AB R40, R41, R40 ;  /* 0x000000282928723e */ /* 0x000fe400000000ff */
[----:B------:R-:W-:Y:S02]  /*5db0*/  IADD3 R119, P1, R8, 0xd000, RZ ;  /* 0x0000d00008777810 */ /* 0x000fe40007f3e0ff */
[----:B------:R-:W-:Y:S02]  /*5dc0*/  LOP3.LUT R114, R115, 0x380, RZ, 0xc0, !PT ;  /* 0x0000038073727812 */ /* 0x000fe400078ec0ff */
[----:B------:R-:W-:Y:S02]  /*5dd0*/  F2FP.F16.F32.PACK_AB R41, R43, R42 ;  /* 0x0000002a2b29723e */ /* 0x000fe400000000ff */
[----:B------:R-:W-:Y:S02]  /*5de0*/  F2FP.F16.F32.PACK_AB R48, R49, R48 ;  /* 0x000000303130723e */ /* 0x000fe400000000ff */
[----:B------:R-:W-:Y:S01]  /*5df0*/  MOV R160, R160 ;  /* 0x000000a000a07202 */ /* 0x000fe20000000f00 */
[----:B0-----:R-:W-:Y:S01]  /*5e00*/  IMAD.MOV R33, RZ, RZ, -R37 ;  /* 0x000000ffff217224 */ /* 0x001fe200078e0a25 */
[----:B------:R-:W-:Y:S01]  /*5e10*/  F2FP.F16.F32.PACK_AB R42, R45, R44 ;  /* 0x0000002c2d2a723e */ /* 0x000fe200000000ff */
[----:B------:R-:W-:Y:S01]  /*5e20*/  IMAD R32, R3, 0x80, R208 ;  /* 0x0000008003207824 */ /* 0x000fe200078e02d0 */
[----:B------:R-:W-:Y:S01]  /*5e30*/  F2FP.F16.F32.PACK_AB R43, R47, R46 ;  /* 0x0000002e2f2b723e */ /* 0x000fe200000000ff */
[----:B------:R-:W-:Y:S01]  /*5e40*/  IMAD R33, R0, R33, R39 ;  /* 0x0000002100217224 */ /* 0x000fe200078e0227 */
[----:B------:R-:W-:-:S02]  /*5e50*/  F2FP.F16.F32.PACK_AB R49, R51, R50 ;  /* 0x000000323331723e */ /* 0x000fc400000000ff */
[----:B------:R-:W-:Y:S01]  /*5e60*/  MOV R168, R168 ;  /* 0x000000a800a87202 */ /* 0x000fe20000000f00 */
        /* <DEDUP_REMOVED lines=9> */
[----:B------:R-:W-:Y:S02]  /*5f00*/  LOP3.LUT R118, R119, 0x380, RZ, 0xc0, !PT ;  /* 0x0000038077767812 */ /* 0x000fe400078ec0ff */
[----:B------:R-:W-:Y:S01]  /*5f10*/  SHF.R.U64 R114, R114, 0x3, RZ ;  /* 0x0000000372727819 */ /* 0x000fe200000012ff */
[----:B------:R0:W-:Y:S01]  /*5f20*/  STSM.16.M88.4 [R166], R24 ;  /* 0x00000018a6007844 */ /* 0x0001e20000000200 */
[C---:B------:R-:W-:Y:S02]  /*5f30*/  IADD3 R15, P4, R8.reuse, 0x2000, RZ ;  /* 0x00002000080f7810 */ /* 0x040fe40007f9e0ff */
[----:B------:R-:W-:-:S02]  /*5f40*/  IADD3 R21, P5, R8, 0x3000, RZ ;  /* 0x0000300008157810 */ /* 0x000fc40007fbe0ff */
[----:B------:R-:W-:Y:S02]  /*5f50*/  IADD3 R53, P6, R8, 0x4000, RZ ;  /* 0x0000400008357810 */ /* 0x000fe40007fde0ff */
[----:B------:R-:W-:Y:S02]  /*5f60*/  SHF.R.U64 R118, R118, 0x3, RZ ;  /* 0x0000000376767819 */ /* 0x000fe400000012ff */
[----:B------:R-:W-:Y:S01]  /*5f70*/  LOP3.LUT R114, R114, R115, RZ, 0x3c, !PT ;  /* 0x0000007372727212 */ /* 0x000fe200078e3cff */
[----:B------:R-:W-:Y:S01]  /*5f80*/  IMAD.X R115, RZ, RZ, R9, P0 ;  /* 0x000000ffff737224 */ /* 0x000fe200000e0609 */
[----:B------:R-:W-:Y:S02]  /*5f90*/  F2FP.F16.F32.PACK_AB R64, R65, R64 ;  /* 0x000000404140723e */ /* 0x000fe400000000ff */
[----:B------:R-:W-:Y:S02]  /*5fa0*/  F2FP.F16.F32.PACK_AB R65, R67, R66 ;  /* 0x000000424341723e */ /* 0x000fe400000000ff */
[----:B------:R-:W-:-:S02]  /*5fb0*/  F2FP.F16.F32.PACK_AB R72, R73, R72 ;  /* 0x000000484948723e */ /* 0x000fc400000000ff */
[----:B0-----:R-:W-:Y:S02]  /*5fc0*/  F2FP.F16.F32.PACK_AB R25, R7, R23 ;  /* 0x000000170719723e */ /* 0x001fe400000000ff */
[----:B------:R-:W-:Y:S02]  /*5fd0*/  LOP3.LUT R14, R15, 0x380, RZ, 0xc0, !PT ;  /* 0x000003800f0e7812 */ /* 0x000fe400078ec0ff */
[----:B------:R-:W-:Y:S02]  /*5fe0*/  LOP3.LUT R20, R21, 0x380, RZ, 0xc0, !PT ;  /* 0x0000038015147812 */ /* 0x000fe400078ec0ff */
[----:B------:R-:W-:Y:S02]  /*5ff0*/  LOP3.LUT R52, R53, 0x380, RZ, 0xc0, !PT ;  /* 0x0000038035347812 */ /* 0x000fe400078ec0ff */
[----:B------:R-:W-:Y:S02]  /*6000*/  MOV R164, R164 ;  /* 0x000000a400a47202 */ /* 0x000fe40000000f00 */
[----:B------:R-:W-:-:S02]  /*6010*/  F2FP.F16.F32.PACK_AB R66, R201, R68 ;  /* 0x00000044c942723e */ /* 0x000fc400000000ff */
[----:B------:R-:W-:Y:S02]  /*6020*/  F2FP.F16.F32.PACK_AB R67, R71, R70 ;  /* 0x000000464743723e */ /* 0x000fe400000000ff */
[----:B------:R-:W-:Y:S02]  /*6030*/  F2FP.F16.F32.PACK_AB R73, R75, R74 ;  /* 0x0000004a4b49723e */ /* 0x000fe400000000ff */
[----:B------:R-:W-:Y:S01]  /*6040*/  F2FP.F16.F32.PACK_AB R80, R81, R80 ;  /* 0x000000505150723e */ /* 0x000fe200000000ff */
[----:B------:R-:W-:Y:S01]  /*6050*/  STSM.16.M88.4 [R164], R64 ;  /* 0x00000040a4007844 */ /* 0x000fe20000000200 */
[----:B------:R-:W-:Y:S02]  /*6060*/  SHF.R.S32.HI R23, RZ, 0x1f, R37 ;  /* 0x0000001fff177819 */ /* 0x000fe40000011425 */
[----:B------:R-:W-:Y:S02]  /*6070*/  SHF.R.S32.HI R7, RZ, 0x1f, R33 ;  /* 0x0000001fff077819 */ /* 0x000fe40000011421 */
[----:B------:R-:W-:-:S02]  /*6080*/  IADD3 R10, P0, R37, R10, RZ ;  /* 0x0000000a250a7210 */ /* 0x000fc40007f1e0ff */
[----:B------:R-:W-:Y:S02]  /*6090*/  MOV R162, R162 ;  /* 0x000000a200a27202 */ /* 0x000fe40000000f00 */
[----:B------:R-:W-:Y:S02]  /*60a0*/  F2FP.F16.F32.PACK_AB R74, R200, R76 ;  /* 0x0000004cc84a723e */ /* 0x000fe400000000ff */
[----:B------:R-:W-:Y:S02]  /*60b0*/  F2FP.F16.F32.PACK_AB R75, R79, R78 ;  /* 0x0000004e4f4b723e */ /* 0x000fe400000000ff */
[----:B------:R-:W-:Y:S02]  /*60c0*/  F2FP.F16.F32.PACK_AB R81, R83, R82 ;  /* 0x000000525351723e */ /* 0x000fe400000000ff */
[----:B------:R-:W-:Y:S01]  /*60d0*/  LOP3.LUT R118, R118, R119, RZ, 0x3c, !PT ;  /* 0x0000007776767212 */ /* 0x000fe200078e3cff */
[----:B------:R-:W-:Y:S01]  /*60e0*/  STSM.16.M88.4 [R162], R72 ;  /* 0x00000048a2007844 */ /* 0x000fe20000000200 */
[----:B------:R-:W-:-:S02]  /*60f0*/  MOV R158, R158 ;  /* 0x0000009e009e7202 */ /* 0x000fc40000000f00 */
[----:B------:R-:W-:Y:S02]  /*6100*/  F2FP.F16.F32.PACK_AB R82, R199, R84 ;  /* 0x00000054c752723e */ /* 0x000fe400000000ff */
[----:B------:R-:W-:Y:S02]  /*6110*/  F2FP.F16.F32.PACK_AB R83, R87, R86 ;  /* 0x000000565753723e */ /* 0x000fe400000000ff */
[----:B------:R-:W-:Y:S02]  /*6120*/  LOP3.LUT R119, R8, 0x380, RZ, 0xc0, !PT ;  /* 0x0000038008777812 */ /* 0x000fe400078ec0ff */
[----:B------:R-:W-:Y:S01]  /*6130*/  MOV R156, R156 ;  /* 0x0000009c009c7202 */ /* 0x000fe20000000f00 */
[----:B------:R-:W-:Y:S01]  /*6140*/  STSM.16.M88.4 [R158], R80 ;  /* 0x000000509e007844 */ /* 0x000fe20000000200 */
[----:B------:R-:W-:Y:S02]  /*6150*/  F2FP.F16.F32.PACK_AB R24, R198, R88 ;  /* 0x00000058c618723e */ /* 0x000fe400000000ff */
[----:B------:R-:W-:-:S02]  /*6160*/  F2FP.F16.F32.PACK_AB R26, R197, R92 ;  /* 0x0000005cc51a723e */ /* 0x000fc400000000ff */
[----:B------:R-:W-:Y:S02]  /*6170*/  F2FP.F16.F32.PACK_AB R27, R29, R61 ;  /* 0x0000003d1d1b723e */ /* 0x000fe400000000ff */
[----:B------:R-:W-:Y:S02]  /*6180*/  SHF.R.U64 R14, R14, 0x3, RZ ;  /* 0x000000030e0e7819 */ /* 0x000fe400000012ff */
[----:B------:R-:W-:Y:S01]  /*6190*/  SHF.R.U64 R20, R20, 0x3, RZ ;  /* 0x0000000314147819 */ /* 0x000fe200000012ff */
[----:B------:R0:W-:Y:S01]  /*61a0*/  STSM.16.M88.4 [R156], R24 ;  /* 0x000000189c007844 */ /* 0x0001e20000000200 */
[----:B------:R-:W-:Y:S02]  /*61b0*/  SHF.R.U64 R52, R52, 0x3, RZ ;  /* 0x0000000334347819 */ /* 0x000fe400000012ff */
[----:B------:R-:W-:Y:S01]  /*61c0*/  IADD3.X R11, R23, R11, R28, P0, !PT ;  /* 0x0000000b170b7210 */ /* 0x000fe200007fe41c */
[----:B------:R-:W-:Y:S01]  /*61d0*/  IMAD R28, R7, UR4, RZ ;  /* 0x00000004071c7c24 */ /* 0x000fe2000f8e02ff */
[----:B------:R-:W-:Y:S01]  /*61e0*/  SHF.R.U64 R119, R119, 0x3, RZ ;  /* 0x0000000377777819 */ /* 0x000fe200000012ff */
[----:B------:R-:W-:Y:S01]  /*61f0*/  IMAD R7, R0, UR6, RZ ;  /* 0x0000000600077c24 */ /* 0x000fe2000f8e02ff */
[----:B------:R-:W-:Y:S01]  /*6200*/  LOP3.LUT R14, R14, R15, RZ, 0x3c, !PT ;  /* 0x0000000f0e0e7212 */ /* 0x000fe200078e3cff */
[--C-:B------:R-:W-:Y:S01]  /*6210*/  IMAD.X R15, RZ, RZ, R9.reuse, P4 ;  /* 0x000000ffff0f7224 */ /* 0x100fe200020e0609 */
[----:B------:R-:W-:Y:S01]  /*6220*/  LOP3.LUT R20, R20, R21, RZ, 0x3c, !PT ;  /* 0x0000001514147212 */ /* 0x000fe200078e3cff */
[--C-:B------:R-:W-:Y:S01]  /*6230*/  IMAD.X R21, RZ, RZ, R9.reuse, P5 ;  /* 0x000000ffff157224 */ /* 0x100fe200028e0609 */
[----:B------:R-:W-:Y:S01]  /*6240*/  LOP3.LUT R52, R52, R53, RZ, 0x3c, !PT ;  /* 0x0000003534347212 */ /* 0x000fe200078e3cff */
[----:B------:R-:W-:Y:S01]  /*6250*/  IMAD.X R53, RZ, RZ, R9, P6 ;  /* 0x000000ffff357224 */ /* 0x000fe200030e0609 */
[----:B------:R-:W-:Y:S01]  /*6260*/  MOV R154, R154 ;  /* 0x0000009a009a7202 */ /* 0x000fe20000000f00 */
[----:B------:R-:W-:Y:S01]  /*6270*/  IMAD R23, R33, UR5, R28 ;  /* 0x0000000521177c24 */ /* 0x000fe2000f8e021c */
[----:B------:R-:W-:Y:S01]  /*6280*/  F2FP.F16.F32.PACK_AB R68, R196, R96 ;  /* 0x00000060c444723e */ /* 0x000fe200000000ff */
[----:B0-----:R-:W-:Y:S01]  /*6290*/  VIADD R24, R32, 0x8 ;  /* 0x0000000820187836 */ /* 0x001fe20000000000 */
[----:B------:R-:W-:Y:S01]  /*62a0*/  F2FP.F16.F32.PACK_AB R69, R69, R77 ;  /* 0x0000004d4545723e */ /* 0x000fe200000000ff */
[----:B------:R-:W-:Y:S01]  /*62b0*/  IMAD.WIDE.U32 R10, R33, UR4, R10 ;  /* 0x00000004210a7c25 */ /* 0x000fe2000f8e000a */
[----:B------:R-:W-:Y:S01]  /*62c0*/  F2FP.F16.F32.PACK_AB R70, R195, R100 ;  /* 0x00000064c346723e */ /* 0x000fe200000000ff */
[----:B------:R-:W-:Y:S01]  /*62d0*/  ULDC.64 UR4, c[0x0][0xb50] ;  /* 0x0002d40000047ab9 */ /* 0x000fe20000000a00 */
[----:B------:R-:W-:Y:S01]  /*62e0*/  F2FP.F16.F32.PACK_AB R71, R85, R89 ;  /* 0x000000595547723e */ /* 0x000fe200000000ff */
[----:B------:R-:W-:Y:S01]  /*62f0*/  IMAD.IADD R11, R11, 0x1, R23 ;  /* 0x000000010b0b7824 */ /* 0x000fe200078e0217 */
[----:B------:R-:W-:-:S02]  /*6300*/  LOP3.LUT P0, RZ, R205, 0x3, RZ, 0xc0, !PT ;  /* 0x00000003cdff7812 */ /* 0x000fc4000780c0ff */
[C---:B------:R-:W-:Y:S01]  /*6310*/  IADD3 R103, P4, R8.reuse, 0x9000, RZ ;  /* 0x0000900008677810 */ /* 0x040fe20007f9e0ff */
[----:B------:R-:W-:Y:S01]  /*6320*/  STSM.16.M88.4 [R154], R68 ;  /* 0x000000449a007844 */ /* 0x000fe20000000200 */
[C---:B------:R-:W-:Y:S02]  /*6330*/  IADD3 R107, P5, R8.reuse, 0xa000, RZ ;  /* 0x0000a000086b7810 */ /* 0x040fe40007fbe0ff */
[----:B------:R-:W-:Y:S02]  /*6340*/  IADD3 R111, P6, R8, 0xb000, RZ ;  /* 0x0000b000086f7810 */ /* 0x000fe40007fde0ff */
[----:B------:R-:W-:Y:S02]  /*6350*/  MOV R152, R152 ;  /* 0x0000009800987202 */ /* 0x000fe40000000f00 */
[----:B------:R-:W-:Y:S02]  /*6360*/  F2FP.F16.F32.PACK_AB R28, R194, R104 ;  /* 0x00000068c21c723e */ /* 0x000fe400000000ff */
[----:B------:R-:W-:-:S02]  /*6370*/  F2FP.F16.F32.PACK_AB R29, R93, R97 ;  /* 0x000000615d1d723e */ /* 0x000fc400000000ff */
[----:B------:R-:W-:Y:S02]  /*6380*/  F2FP.F16.F32.PACK_AB R30, R193, R108 ;  /* 0x0000006cc11e723e */ /* 0x000fe400000000ff */
[----:B------:R-:W-:Y:S02]  /*6390*/  F2FP.F16.F32.PACK_AB R31, R101, R105 ;  /* 0x00000069651f723e */ /* 0x000fe400000000ff */
[----:B------:R-:W-:Y:S01]  /*63a0*/  LOP3.LUT R8, R119, R8, RZ, 0x3c, !PT ;  /* 0x0000000877087212 */ /* 0x000fe200078e3cff */
[----:B------:R-:W-:Y:S01]  /*63b0*/  IMAD.X R119, RZ, RZ, R9, P1 ;  /* 0x000000ffff777224 */ /* 0x000fe200008e0609 */
[-C--:B------:R-:W-:Y:S01]  /*63c0*/  ISETP.GE.OR P1, PT, R32, R7.reuse, P0 ;  /* 0x000000072000720c */ /* 0x080fe20000726670 */
[----:B------:R0:W-:Y:S01]  /*63d0*/  STSM.16.M88.4 [R152], R28 ;  /* 0x0000001c98007844 */ /* 0x0001e20000000200 */
[----:B------:R-:W-:Y:S02]  /*63e0*/  ISETP.GE.OR P0, PT, R24, R7, P0 ;  /* 0x000000071800720c */ /* 0x000fe40000706670 */
[----:B------:R-:W-:-:S02]  /*63f0*/  MOV R146, R146 ;  /* 0x0000009200927202 */ /* 0x000fc40000000f00 */
[----:B------:R-:W-:Y:S02]  /*6400*/  F2FP.F16.F32.PACK_AB R24, R192, R112 ;  /* 0x00000070c018723e */ /* 0x000fe400000000ff */
[----:B------:R-:W-:Y:S02]  /*6410*/  F2FP.F16.F32.PACK_AB R25, R109, R113 ;  /* 0x000000716d19723e */ /* 0x000fe400000000ff */
[----:B------:R-:W-:Y:S02]  /*6420*/  F2FP.F16.F32.PACK_AB R26, R191, R116 ;  /* 0x00000074bf1a723e */ /* 0x000fe400000000ff */
[----:B------:R-:W-:Y:S02]  /*6430*/  F2FP.F16.F32.PACK_AB R27, R117, R121 ;  /* 0x00000079751b723e */ /* 0x000fe400000000ff */
[----:B------:R-:W-:Y:S02]  /*6440*/  MOV R142, R142 ;  /* 0x0000008e008e7202 */ /* 0x000fe40000000f00 */
[----:B------:R-:W-:Y:S01]  /*6450*/  LEA R23, P3, R10, UR4, 0x2 ;  /* 0x000000040a177c11 */ /* 0x000fe2000f8610ff */
[----:B------:R-:W-:Y:S01]  /*6460*/  STSM.16.M88.4 [R146], R24 ;  /* 0x0000001892007844 */ /* 0x000fe20000000200 */
[----:B0-----:R-:W-:-:S02]  /*6470*/  F2FP.F16.F32.PACK_AB R28, R190, R120 ;  /* 0x00000078be1c723e */ /* 0x001fc400000000ff */
[----:B------:R-:W-:Y:S01]  /*6480*/  F2FP.F16.F32.PACK_AB R29, R172, R173 ;  /* 0x000000adac1d723e */ /* 0x000fe200000000ff */
[----:B------:R-:W-:Y:S01]  /*6490*/  SHFL.IDX PT, R48, R23, RZ, 0x1c1f ;  /* 0x001c1fff17307589 */ /* 0x000fe200000e0000 */
[----:B------:R-:W-:Y:S02]  /*64a0*/  F2FP.F16.F32.PACK_AB R30, R125, R124 ;  /* 0x0000007c7d1e723e */ /* 0x000fe400000000ff */
[----:B------:R-:W-:Y:S01]  /*64b0*/  F2FP.F16.F32.PACK_AB R31, R174, R175 ;  /* 0x000000afae1f723e */ /* 0x000fe200000000ff */
[----:B------:R-:W-:Y:S01]  /*64c0*/  SHFL.IDX PT, R50, R23, 0x1, 0x1c1f ;  /* 0x003c1f0017327f89 */ /* 0x000fe200000e0000 */
        /* <DEDUP_REMOVED lines=18> */
[----:B------:R-:W-:Y:S01]  /*65f0*/  LEA.HI.X R11, R10, UR5, R11, 0x2, P3 ;  /* 0x000000050a0b7c11 */ /* 0x000fe200098f140b */
[----:B------:R-:W-:Y:S01]  /*6600*/  UIMAD UR6, UR11, UR8, URZ ;  /* 0x000000080b0672a4 */ /* 0x000fe2000f8e023f */
[----:B------:R-:W-:Y:S01]  /*6610*/  LOP3.LUT R102, R103, 0x380, RZ, 0xc0, !PT ;  /* 0x0000038067667812 */ /* 0x000fe200078ec0ff */
[----:B------:R-:W-:Y:S01]  /*6620*/  STSM.16.M88.4 [R130], R60 ;  /* 0x0000003c82007844 */ /* 0x000fe20000000200 */
[----:B------:R-:W-:Y:S02]  /*6630*/  LOP3.LUT R106, R107, 0x380, RZ, 0xc0, !PT ;  /* 0x000003806b6a7812 */ /* 0x000fe400078ec0ff */
[----:B------:R-:W-:Y:S01]  /*6640*/  LOP3.LUT R110, R111, 0x380, RZ, 0xc0, !PT ;  /* 0x000003806f6e7812 */ /* 0x000fe200078ec0ff */
[----:B------:R-:W0:Y:S04]  /*6650*/  SHFL.IDX PT, R49, R11, RZ, 0x1c1f ;  /* 0x001c1fff0b317589 */ /* 0x000e2800000e0000 */
[----:B------:R-:W1:Y:S01]  /*6660*/  SHFL.IDX PT, R51, R11, 0x1, 0x1c1f ;  /* 0x003c1f000b337f89 */ /* 0x000e6200000e0000 */
[----:B------:R-:W-:Y:S01]  /*6670*/  IMAD R4, R19, 0x20, R22 ;  /* 0x0000002013047824 */ /* 0x000fe200078e0216 */
[----:B------:R-:W-:Y:S01]  /*6680*/  UIMAD.WIDE.U32 UR4, UR10, UR8, URZ ;  /* 0x000000080a0472a5 */ /* 0x000fe2000f8e003f */
[----:B------:R-:W-:Y:S01]  /*6690*/  SHF.R.U64 R102, R102, 0x3, RZ ;  /* 0x0000000366667819 */ /* 0x000fe200000012ff */
[----:B------:R-:W-:Y:S01]  /*66a0*/  BAR.SYNC.DEFER_BLOCKING 0x1, 0x100 ;  /* 0x0044000000007b1d */ /* 0x000fe20000010000 */
[----:B------:R-:W-:Y:S01]  /*66b0*/  UIMAD UR6, UR10, UR9, UR6 ;  /* 0x000000090a0672a4 */ /* 0x000fe2000f8e0206 */
[----:B------:R-:W-:-:S02]  /*66c0*/  SHF.R.U64 R106, R106, 0x3, RZ ;  /* 0x000000036a6a7819 */ /* 0x000fc400000012ff */
[----:B------:R-:W-:Y:S02]  /*66d0*/  SHF.R.U64 R110, R110, 0x3, RZ ;  /* 0x000000036e6e7819 */ /* 0x000fe400000012ff */
[----:B------:R-:W-:Y:S01]  /*66e0*/  ULDC.64 UR8, c[0x0][0xaf0] ;  /* 0x0002bc0000087ab9 */ /* 0x000fe20000000a00 */
[----:B------:R-:W-:Y:S01]  /*66f0*/  LOP3.LUT R102, R102, R103, RZ, 0x3c, !PT ;  /* 0x0000006766667212 */ /* 0x000fe200078e3cff */
[----:B0-----:R0:W-:Y:S01]  /*6700*/  @!P1 ST.E desc[UR42][R48.64], R6 ;  /* 0x0000000630009985 */ /* 0x0011e2000c10192a */
[----:B------:R-:W-:Y:S01]  /*6710*/  UIMAD UR7, UR7, UR8, URZ ;  /* 0x00000008070772a4 */ /* 0x000fe2000f8e023f */
[----:B------:R-:W-:Y:S01]  /*6720*/  LOP3.LUT R106, R106, R107, RZ, 0x3c, !PT ;  /* 0x0000006b6a6a7212 */ /* 0x000fe200078e3cff */
[----:B------:R-:W-:Y:S01]  /*6730*/  UIADD3 UR5, UR5, UR6, URZ ;  /* 0x0000000605057290 */ /* 0x000fe2000fffe03f */
[----:B-1----:R1:W-:Y:S01]  /*6740*/  @!P0 ST.E desc[UR42][R50.64], R5 ;  /* 0x0000000532008985 */ /* 0x0023e2000c10192a */
[----:B------:R-:W-:Y:S01]  /*6750*/  LOP3.LUT R110, R110, R111, RZ, 0x3c, !PT ;  /* 0x0000006f6e6e7212 */ /* 0x000fe200078e3cff */
[----:B------:R-:W-:-:S02]  /*6760*/  IMAD.X R103, RZ, RZ, R9, P4 ;  /* 0x000000ffff677224 */ /* 0x000fc400020e0609 */
[----:B------:R2:W5:Y:S01]  /*6770*/  LD.E.128 R44, desc[UR42][R14.64] ;  /* 0x0000002a0e2c7980 */ /* 0x000562000c101d00 */
[----:B0-----:R-:W-:-:S03]  /*6780*/  IMAD R6, R3, 0x80, R4 ;  /* 0x0000008003067824 */ /* 0x001fc600078e0204 */
[----:B------:R0:W5:Y:S01]  /*6790*/  LD.E.128 R40, desc[UR42][R12.64] ;  /* 0x0000002a0c287980 */ /* 0x000162000c101d00 */
[----:B------:R-:W-:Y:S01]  /*67a0*/  UIMAD UR7, UR41, UR9, UR7 ;  /* 0x00000009290772a4 */ /* 0x000fe2000f8e0207 */
[--C-:B------:R-:W-:Y:S01]  /*67b0*/  IMAD.X R107, RZ, RZ, R9.reuse, P5 ;  /* 0x000000ffff6b7224 */ /* 0x100fe200028e0609 */
[----:B-1----:R-:W1:Y:S01]  /*67c0*/  @P2 LDC R5, c[0x0][0xbec] ;  /* 0x0002fb00ff052b82 */ /* 0x002e620000000800 */
[----:B------:R-:W-:Y:S01]  /*67d0*/  UIMAD.WIDE.U32 UR4, UR41, UR8, UR4 ;  /* 0x00000008290472a5 */ /* 0x000fe2000f8e0004 */
[----:B------:R-:W-:Y:S01]  /*67e0*/  IMAD.X R111, RZ, RZ, R9, P6 ;  /* 0x000000ffff6f7224 */ /* 0x000fe200030e0609 */
[----:B------:R3:W5:Y:S01]  /*67f0*/  LD.E.128 R24, desc[UR42][R20.64] ;  /* 0x0000002a14187980 */ /* 0x000762000c101d00 */
[----:B------:R-:W-:-:S03]  /*6800*/  IMAD R30, R3, 0x80, R22 ;  /* 0x00000080031e7824 */ /* 0x000fc600078e0216 */
[----:B------:R-:W5:Y:S01]  /*6810*/  LD.E.128 R52, desc[UR42][R52.64] ;  /* 0x0000002a34347980 */ /* 0x000f62000c101d00 */
[----:B--2---:R-:W2:Y:S03]  /*6820*/  @P2 LDC R14, c[0x0][0xbf0] ;  /* 0x0002fc00ff0e2b82 */ /* 0x004ea60000000800 */
[----:B------:R-:W5:Y:S01]  /*6830*/  LD.E.128 R56, desc[UR42][R56.64] ;  /* 0x0000002a38387980 */ /* 0x000f62000c101d00 */
[----:B------:R-:W-:-:S03]  /*6840*/  IMAD.MOV.U32 R4, RZ, RZ, R6 ;  /* 0x000000ffff047224 */ /* 0x000fc600078e0006 */
[----:B------:R-:W5:Y:S01]  /*6850*/  LD.E.128 R88, desc[UR42][R90.64] ;  /* 0x0000002a5a587980 */ /* 0x000f62000c101d00 */
[----:B0-----:R-:W0:Y:S03]  /*6860*/  LDC.64 R12, c[0x0][0xae0] ;  /* 0x0002b800ff0c7b82 */ /* 0x001e260000000a00 */
[----:B------:R-:W5:Y:S04]  /*6870*/  LD.E.128 R92, desc[UR42][R94.64] ;  /* 0x0000002a5e5c7980 */ /* 0x000f68000c101d00 */
[----:B------:R-:W5:Y:S01]  /*6880*/  LD.E.128 R96, desc[UR42][R98.64] ;  /* 0x0000002a62607980 */ /* 0x000f62000c101d00 */
[----:B-1----:R-:W-:Y:S01]  /*6890*/  @P2 IMAD.HI.U32 R5, R6, R5, RZ ;  /* 0x0000000506052227 */ /* 0x002fe200078e00ff */
[----:B------:R-:W-:-:S02]  /*68a0*/  UIADD3 UR5, UR5, UR7, URZ ;  /* 0x0000000705057290 */ /* 0x000fc4000fffe03f */
[----:B------:R-:W5:Y:S01]  /*68b0*/  LD.E.128 R8, desc[UR42][R8.64] ;  /* 0x0000002a08087980 */ /* 0x000f62000c101d00 */
[----:B------:R-:W-:Y:S01]  /*68c0*/  ULDC.64 UR6, c[0x0][0xad8] ;  /* 0x0002b60000067ab9 */ /* 0x000fe20000000a00 */
[----:B------:R-:W-:Y:S02]  /*68d0*/  UIADD3 UR36, UR36, 0x1, URZ ;  /* 0x0000000124247890 */ /* 0x000fe4000fffe03f */
[----:B------:R-:W5:Y:S01]  /*68e0*/  LD.E.128 R100, desc[UR42][R102.64] ;  /* 0x0000002a66647980 */ /* 0x000f62000c101d00 */
[----:B--2---:R-:W-:Y:S01]  /*68f0*/  @P2 SHF.R.U32.HI R4, RZ, R14, R5 ;  /* 0x0000000eff042219 */ /* 0x004fe20000011605 */
[----:B------:R-:W-:Y:S02]  /*6900*/  ULDC.64 UR8, c[0x0][0xa80] ;  /* 0x0002a00000087ab9 */ /* 0x000fe40000000a00 */
[----:B------:R-:W5:Y:S01]  /*6910*/  LD.E.128 R104, desc[UR42][R106.64] ;  /* 0x0000002a6a687980 */ /* 0x000f62000c101d00 */
[--C-:B------:R-:W-:Y:S01]  /*6920*/  SHF.R.S32.HI R5, RZ, 0x1f, R4.reuse ;  /* 0x0000001fff057819 */ /* 0x100fe20000011404 */
[----:B------:R-:W-:-:S02]  /*6930*/  IMAD.MOV R15, RZ, RZ, -R4 ;  /* 0x000000ffff0f7224 */ /* 0x000fc400078e0a04 */
[----:B------:R-:W5:Y:S02]  /*6940*/  LD.E.128 R108, desc[UR42][R110.64] ;  /* 0x0000002a6e6c7980 */ /* 0x000f64000c101d00 */
[----:B------:R-:W-:Y:S02]  /*6950*/  IMAD R3, R0, R15, R6 ;  /* 0x0000000f00037224 */ /* 0x000fe400078e0206 */
[----:B0-----:R-:W-:Y:S01]  /*6960*/  IMAD R5, R5, R12, RZ ;  /* 0x0000000c05057224 */ /* 0x001fe200078e02ff */
[----:B------:R-:W5:Y:S02]  /*6970*/  LD.E.128 R112, desc[UR42][R114.64] ;  /* 0x0000002a72707980 */ /* 0x000f64000c101d00 */
[----:B------:R-:W-:Y:S02]  /*6980*/  SHF.R.S32.HI R6, RZ, 0x1f, R3 ;  /* 0x0000001fff067819 */ /* 0x000fe40000011403 */
[----:B------:R-:W5:Y:S01]  /*6990*/  LD.E.128 R116, desc[UR42][R118.64] ;  /* 0x0000002a76747980 */ /* 0x000f62000c101d00 */
[----:B------:R-:W-:-:S03]  /*69a0*/  IMAD R13, R4, R13, R5 ;  /* 0x0000000d040d7224 */ /* 0x000fc600078e0205 */
[----:B------:R-:W5:Y:S01]  /*69b0*/  LD.E.128 R120, desc[UR42][R122.64] ;  /* 0x0000002a7a787980 */ /* 0x000f62000c101d00 */
[----:B------:R-:W-:-:S03]  /*69c0*/  IMAD.WIDE.U32 R4, R4, R12, UR4 ;  /* 0x0000000404047e25 */ /* 0x000fc6000f8e000c */
[----:B------:R-:W5:Y:S01]  /*69d0*/  LD.E.128 R124, desc[UR42][R126.64] ;  /* 0x0000002a7e7c7980 */ /* 0x000f62000c101d00 */
[----:B------:R-:W-:Y:S01]  /*69e0*/  @!PT LDS RZ, [RZ] ;  /* 0x00000000fffff984 */ /* 0x000fe20000000800 */
[----:B------:R-:W-:Y:S01]  /*69f0*/  @!PT LDS RZ, [RZ] ;  /* 0x00000000fffff984 */ /* 0x000fe20000000800 */
[----:B------:R-:W-:Y:S01]  /*6a00*/  @!PT LDS RZ, [RZ] ;  /* 0x00000000fffff984 */ /* 0x000fe20000000800 */
[----:B------:R-:W-:Y:S01]  /*6a10*/  @!PT LDS RZ, [RZ] ;  /* 0x00000000fffff984 */ /* 0x000fe20000000800 */
[----:B------:R0:W-:Y:S06]  /*6a20*/  MEMBAR.ALL.CTA ;  /* 0x0000000000007992 */ /* 0x0001ec0000008000 */
[----:B0-----:R-:W0:Y:S01]  /*6a30*/  FENCE.VIEW.ASYNC.S ;  /* 0x00000000000073c6 */ /* 0x001e220000000000 */
[----:B------:R-:W-:Y:S02]  /*6a40*/  IMAD.IADD R5, R5, 0x1, R13 ;  /* 0x0000000105057824 */ /* 0x000fe400078e020d */
[----:B------:R-:W-:-:S02]  /*6a50*/  IMAD R6, R6, UR6, RZ ;  /* 0x0000000606067c24 */ /* 0x000fc4000f8e02ff */
[----:B------:R-:W-:Y:S01]  /*6a60*/  IMAD.WIDE.U32 R4, R3, UR6, R4 ;  /* 0x0000000603047c25 */ /* 0x000fe2000f8e0004 */
[----:B------:R-:W-:-:S03]  /*6a70*/  ISETP.GE.AND P2, PT, R30, R7, PT ;  /* 0x000000071e00720c */ /* 0x000fc60003f46270 */
[----:B------:R-:W-:Y:S01]  /*6a80*/  IMAD R13, R3, UR7, R6 ;  /* 0x00000007030d7c24 */ /* 0x000fe2000f8e0206 */
[----:B------:R-:W-:Y:S01]  /*6a90*/  LEA R6, P3, R4, UR8, 0x1 ;  /* 0x0000000804067c11 */ /* 0x000fe2000f8608ff */
[----:B------:R-:W-:Y:S02]  /*6aa0*/  VIADD R206, R206, 0x22820 ;  /* 0x00022820cece7836 */ /* 0x000fe40000000000 */
[----:B------:R-:W-:Y:S01]  /*6ab0*/  IMAD.IADD R3, R5, 0x1, R13 ;  /* 0x0000000105037824 */ /* 0x000fe200078e020d */
[----:B------:R-:W-:Y:S01]  /*6ac0*/  UISETP.NE.AND UP0, UPT, UR36, 0x2, UPT ;  /* 0x000000022400788c */ /* 0x000fe2000bf05270 */
[----:B------:R-:W-:Y:S01]  /*6ad0*/  VIADD R0, R30, 0x20 ;  /* 0x000000201e007836 */ /* 0x000fe20000000000 */
[----:B------:R-:W-:Y:S01]  /*6ae0*/  ULDC UR4, c[0x0][0xc] ;  /* 0x0000030000047ab9 */ /* 0x000fe20000000800 */
[----:B------:R-:W-:Y:S01]  /*6af0*/  PRMT R206, RZ, 0x654, R206 ;  /* 0x00000654ffce7816 */ /* 0x000fe200000000ce */
[----:B------:R-:W-:Y:S01]  /*6b00*/  UIADD3 UR39, UR4, UR39, URZ ;  /* 0x0000002704277290 */ /* 0x000fe2000fffe03f */
[----:B------:R-:W-:Y:S01]  /*6b10*/  LEA.HI.X R3, R4, UR9, R3, 0x1, P3 ;  /* 0x0000000904037c11 */ /* 0x000fe200098f0c03 */
[----:B------:R-:W-:Y:S01]  /*6b20*/  USEL UR4, URZ, 0x1, UP0 ;  /* 0x000000013f047887 */ /* 0x000fe20008000000 */
[-C--:B------:R-:W-:Y:S01]  /*6b30*/  ISETP.GE.AND P1, PT, R0, R7.reuse, PT ;  /* 0x000000070000720c */ /* 0x080fe20003f26270 */
[----:B------:R-:W-:Y:S01]  /*6b40*/  VIADD R0, R30, 0x40 ;  /* 0x000000401e007836 */ /* 0x000fe20000000000 */
[----:B------:R-:W-:Y:S01]  /*6b50*/  USEL UR36, UR36, URZ, UP0 ;  /* 0x0000003f24247287 */ /* 0x000fe20008000000 */
[----:B0-----:R3:W-:Y:S01]  /*6b60*/  SYNCS.ARRIVE.TRANS64.RED.A1T0 RZ, [R206+URZ], RZ ;  /* 0x000000ffceff79a7 */ /* 0x0017e2000810043f */
[----:B------:R-:W-:Y:S01]  /*6b70*/  ULOP3.LUT UR38, UR38, UR4, URZ, 0x3c, !UPT ;  /* 0x0000000426267292 */ /* 0x000fe2000f8e3c3f */
[----:B------:R3:W0:Y:S01]  /*6b80*/  SHFL.IDX PT, R12, R6, RZ, 0x181f ;  /* 0x00181fff060c7589 */ /* 0x00062200000e0000 */
[----:B------:R-:W-:Y:S03]  /*6b90*/  BSSY B0, `(.L_x_9101) ;  /* 0x0000014000007945 */ /* 0x000fe60003800000 */
[----:B------:R3:W1:Y:S01]  /*6ba0*/  SHFL.IDX PT, R13, R3, RZ, 0x181f ;  /* 0x00181fff030d7589 */ /* 0x00066200000e0000 */
[----:B------:R-:W-:Y:S01]  /*6bb0*/  ISETP.GE.AND P0, PT, R0, R7, PT ;  /* 0x000000070000720c */ /* 0x000fe20003f06270 */
[----:B------:R-:W-:-:S12]  /*6bc0*/  @P2 BRA `(.L_x_9102) ;  /* 0x0000000000402947 */ /* 0x000fd80003800000 */
[----:B------:R-:W-:Y:S02]  /*6bd0*/  ULDC UR4, c[0x0][0xac8] ;  /* 0x0002b20000047ab9 */ /* 0x000fe40000000800 */
[----:B------:R-:W-:Y:S02]  /*6be0*/  ISETP.GE.AND P4, PT, R18, UR4, PT ;  /* 0x0000000412007c0c */ /* 0x000fe4000bf86270 */
[----:B------:R-:W-:Y:S02]  /*6bf0*/  ISETP.GE.AND P3, PT, R17, UR4, PT ;  /* 0x0000000411007c0c */ /* 0x000fe4000bf66270 */
[----:B------:R-:W-:Y:S02]  /*6c00*/  ISETP.GE.AND P2, PT, R16, UR4, PT ;  /* 0x0000000410007c0c */ /* 0x000fe4000bf46270 */
[----:B------:R-:W-:-:S07]  /*6c10*/  ISETP.GE.AND P5, PT, R2, UR4, PT ;  /* 0x0000000402007c0c */ /* 0x000fce000bfa6270 */
[----:B0-----:R-:W-:-:S04]  /*6c20*/  @!P4 LEA R14, P6, R18, R12, 0x1 ;  /* 0x0000000c120ec211 */ /* 0x001fc800078c08ff */
[----:B-1----:R-:W-:Y:S02]  /*6c30*/  @!P4 LEA.HI.X R15, R18, R13, R214, 0x1, P6 ;  /* 0x0000000d120fc211 */ /* 0x002fe400030f0cd6 */
[----:B---3--:R-:W-:Y:S01]  /*6c40*/  @!P3 LEA R20, P6, R17, R12, 0x1 ;  /* 0x0000000c1114b211 */ /* 0x008fe200078c08ff */
[----:B------:R-:W-:-:S03]  /*6c50*/  @!P5 IMAD.WIDE R4, R2, 0x2, R12 ;  /* 0x000000020204d825 */ /* 0x000fc600078e020c */
[-C--:B------:R-:W-:Y:S02]  /*6c60*/  @!P3 LEA.HI.X R21, R17, R13.reuse, R213, 0x1, P6 ;  /* 0x0000000d1115b211 */ /* 0x080fe400030f0cd5 */
[C---:B------:R-:W-:Y:S01]  /*6c70*/  @!P2 LEA R28, P6, R16.reuse, R12, 0x1 ;  /* 0x0000000c101ca211 */ /* 0x040fe200078c08ff */
[----:B-----5:R2:W-:Y:S03]  /*6c80*/  @!P5 ST.E.128 desc[UR42][R4.64], R8 ;  /* 0x000000080400d985 */ /* 0x0205e6000c101d2a */
[----:B------:R-:W-:Y:S01]  /*6c90*/  @!P2 LEA.HI.X R29, R16, R13, R212, 0x1, P6 ;  /* 0x0000000d101da211 */ /* 0x000fe200030f0cd4 */
[----:B------:R2:W-:Y:S04]  /*6ca0*/  @!P4 ST.E.128 desc[UR42][R14.64], R52 ;  /* 0x000000340e00c985 */ /* 0x0005e8000c101d2a */
[----:B------:R2:W-:Y:S04]  /*6cb0*/  @!P3 ST.E.128 desc[UR42][R20.64], R96 ;  /* 0x000000601400b985 */ /* 0x0005e8000c101d2a */
[----:B------:R2:W-:Y:S02]  /*6cc0*/  @!P2 ST.E.128 desc[UR42][R28.64], R112 ;  /* 0x000000701c00a985 */ /* 0x0005e4000c101d2a */
.L_x_9102:
[----:B------:R-:W-:Y:S05]  /*6cd0*/  BSYNC B0 ;  /* 0x0000000000007941 */ /* 0x000fea0003800000 */
.L_x_9101:
[----:B--2--5:R2:W4:Y:S01]  /*6ce0*/  SHFL.IDX PT, R9, R3, 0x1, 0x181f ;  /* 0x00381f0003097f89 */ /* 0x02452200000e0000 */
[----:B------:R-:W-:Y:S03]  /*6cf0*/  BSSY B0, `(.L_x_9103) ;  /* 0x0000013000007945 */ /* 0x000fe60003800000 */
[----:B------:R2:W0:Y:S01]  /*6d00*/  SHFL.IDX PT, R8, R6, 0x1, 0x181f ;  /* 0x00381f0006087f89 */ /* 0x00042200000e0000 */
[----:B------:R-:W-:Y:S05]  /*6d10*/  @P1 BRA `(.L_x_9104) ;  /* 0x0000000000401947 */ /* 0x000fea0003800000 */
[----:B------:R-:W-:Y:S02]  /*6d20*/  ULDC UR4, c[0x0][0xac8] ;  /* 0x0002b20000047ab9 */ /* 0x000fe40000000800 */
[----:B------:R-:W-:Y:S02]  /*6d30*/  ISETP.GE.AND P3, PT, R18, UR4, PT ;  /* 0x0000000412007c0c */ /* 0x000fe4000bf66270 */
[----:B------:R-:W-:Y:S02]  /*6d40*/  ISETP.GE.AND P2, PT, R17, UR4, PT ;  /* 0x0000000411007c0c */ /* 0x000fe4000bf46270 */
[----:B------:R-:W-:Y:S02]  /*6d50*/  ISETP.GE.AND P1, PT, R16, UR4, PT ;  /* 0x0000000410007c0c */ /* 0x000fe4000bf26270 */
[----:B------:R-:W-:-:S07]  /*6d60*/  ISETP.GE.AND P4, PT, R2, UR4, PT ;  /* 0x0000000402007c0c */ /* 0x000fce000bf86270 */
[CC--:B0-----:R-:W-:Y:S02]  /*6d70*/  @!P3 LEA R10, P6, R18.reuse, R8.reuse, 0x1 ;  /* 0x00000008120ab211 */ /* 0x0c1fe400078c08ff */
[CC--:B------:R-:W-:Y:S02]  /*6d80*/  @!P2 LEA R12, P5, R17.reuse, R8.reuse, 0x1 ;  /* 0x00000008110ca211 */ /* 0x0c0fe400078a08ff */
[-C--:B----4-:R-:W-:Y:S02]  /*6d90*/  @!P3 LEA.HI.X R11, R18, R9.reuse, R214, 0x1, P6 ;  /* 0x00000009120bb211 */ /* 0x090fe400030f0cd6 */
[----:B------:R-:W-:Y:S01]  /*6da0*/  @!P1 LEA R14, P6, R16, R8, 0x1 ;  /* 0x00000008100e9211 */ /* 0x000fe200078c08ff */
[----:B------:R-:W-:Y:S01]  /*6db0*/  @!P4 IMAD.WIDE R4, R2, 0x2, R8 ;  /* 0x000000020204c825 */ /* 0x000fe200078e0208 */
[-C--:B-1----:R-:W-:Y:S02]  /*6dc0*/  @!P2 LEA.HI.X R13, R17, R9.reuse, R213, 0x1, P5 ;  /* 0x00000009110da211 */ /* 0x082fe400028f0cd5 */
[----:B------:R-:W-:-:S02]  /*6dd0*/  @!P1 LEA.HI.X R15, R16, R9, R212, 0x1, P6 ;  /* 0x00000009100f9211 */ /* 0x000fc400030f0cd4 */
[----:B------:R0:W-:Y:S04]  /*6de0*/  @!P4 ST.E.128 desc[UR42][R4.64], R40 ;  /* 0x000000280400c985 */ /* 0x0001e8000c101d2a */
[----:B------:R0:W-:Y:S04]  /*6df0*/  @!P3 ST.E.128 desc[UR42][R10.64], R56 ;  /* 0x000000380a00b985 */ /* 0x0001e8000c101d2a */
[----:B------:R0:W-:Y:S04]  /*6e00*/  @!P2 ST.E.128 desc[UR42][R12.64], R100 ;  /* 0x000000640c00a985 */ /* 0x0001e8000c101d2a */
[----:B------:R0:W-:Y:S02]  /*6e10*/  @!P1 ST.E.128 desc[UR42][R14.64], R116 ;  /* 0x000000740e009985 */ /* 0x0001e4000c101d2a */
.L_x_9104:
[----:B------:R-:W-:Y:S05]  /*6e20*/  BSYNC B0 ;  /* 0x0000000000007941 */ /* 0x000fea0003800000 */
.L_x_9103:
[----:B----4-:R4:W1:Y:S01]  /*6e30*/  SHFL.IDX PT, R9, R3, 0x2, 0x181f ;  /* 0x00581f0003097f89 */ /* 0x01086200000e0000 */
[----:B------:R-:W-:Y:S03]  /*6e40*/  BSSY B0, `(.L_x_9105) ;  /* 0x0000013000007945 */ /* 0x000fe60003800000 */
[----:B0-----:R4:W0:Y:S01]  /*6e50*/  SHFL.IDX PT, R8, R6, 0x2, 0x181f ;  /* 0x00581f0006087f89 */ /* 0x00182200000e0000 */
[----:B------:R-:W-:Y:S05]  /*6e60*/  @P0 BRA `(.L_x_9106) ;  /* 0x0000000000400947 */ /* 0x000fea0003800000 */
[----:B------:R-:W-:Y:S02]  /*6e70*/  ULDC UR4, c[0x0][0xac8] ;  /* 0x0002b20000047ab9 */ /* 0x000fe40000000800 */
[----:B------:R-:W-:Y:S02]  /*6e80*/  ISETP.GE.AND P4, PT, R18, UR4, PT ;  /* 0x0000000412007c0c */ /* 0x000fe4000bf86270 */
[----:B------:R-:W-:Y:S02]  /*6e90*/  ISETP.GE.AND P5, PT, R17, UR4, PT ;  /* 0x0000000411007c0c */ /* 0x000fe4000bfa6270 */
[----:B------:R-:W-:Y:S02]  /*6ea0*/  ISETP.GE.AND P6, PT, R16, UR4, PT ;  /* 0x0000000410007c0c */ /* 0x000fe4000bfc6270 */
[----:B------:R-:W-:-:S07]  /*6eb0*/  ISETP.GE.AND P3, PT, R2, UR4, PT ;  /* 0x0000000402007c0c */ /* 0x000fce000bf66270 */
[-C--:B0-----:R-:W-:Y:S02]  /*6ec0*/  @!P4 LEA R10, P0, R18, R8.reuse, 0x1 ;  /* 0x00000008120ac211 */ /* 0x081fe400078008ff */
[CC--:B------:R-:W-:Y:S02]  /*6ed0*/  @!P5 LEA R12, P1, R17.reuse, R8.reuse, 0x1 ;  /* 0x00000008110cd211 */ /* 0x0c0fe400078208ff */
[----:B------:R-:W-:Y:S02]  /*6ee0*/  @!P6 LEA R14, P2, R16, R8, 0x1 ;  /* 0x00000008100ee211 */ /* 0x000fe400078408ff */
[----:B-1----:R-:W-:Y:S01]  /*6ef0*/  @!P3 IMAD.WIDE R4, R2, 0x2, R8 ;  /* 0x000000020204b825 */ /* 0x002fe200078e0208 */
[-C--:B------:R-:W-:Y:S02]  /*6f00*/  @!P4 LEA.HI.X R11, R18, R9.reuse, R214, 0x1, P0 ;  /* 0x00000009120bc211 */ /* 0x080fe400000f0cd6 */
[-C--:B------:R-:W-:Y:S02]  /*6f10*/  @!P5 LEA.HI.X R13, R17, R9.reuse, R213, 0x1, P1 ;  /* 0x00000009110dd211 */ /* 0x080fe400008f0cd5 */
[----:B------:R-:W-:Y:S01]  /*6f20*/  @!P6 LEA.HI.X R15, R16, R9, R212, 0x1, P2 ;  /* 0x00000009100fe211 */ /* 0x000fe200010f0cd4 */
[----:B------:R0:W-:Y:S04]  /*6f30*/  @!P3 ST.E.128 desc[UR42][R4.64], R44 ;  /* 0x0000002c0400b985 */ /* 0x0001e8000c101d2a */
[----:B------:R0:W-:Y:S04]  /*6f40*/  @!P4 ST.E.128 desc[UR42][R10.64], R88 ;  /* 0x000000580a00c985 */ /* 0x0001e8000c101d2a */
[----:B------:R0:W-:Y:S04]  /*6f50*/  @!P5 ST.E.128 desc[UR42][R12.64], R104 ;  /* 0x000000680c00d985 */ /* 0x0001e8000c101d2a */
[----:B------:R0:W-:Y:S02]  /*6f60*/  @!P6 ST.E.128 desc[UR42][R14.64], R120 ;  /* 0x000000780e00e985 */ /* 0x0001e4000c101d2a */
.L_x_9106:
[----:B------:R-:W-:Y:S05]  /*6f70*/  BSYNC B0 ;  /* 0x0000000000007941 */ /* 0x000fea0003800000 */
.L_x_9105:
[----:B------:R-:W-:Y:S01]  /*6f80*/  VIADD R0, R30, 0x60 ;  /* 0x000000601e007836 */ /* 0x000fe20000000000 */
[----:B-1----:R1:W1:Y:S01]  /*6f90*/  SHFL.IDX PT, R9, R3, 0x3, 0x181f ;  /* 0x00781f0003097f89 */ /* 0x00226200000e0000 */
[----:B------:R-:W-:Y:S01]  /*6fa0*/  UIADD3 UR47, UR47, 0x1, URZ ;  /* 0x000000012f2f7890 */ /* 0x000fe2000fffe03f */
[----:B------:R-:W-:Y:S02]  /*6fb0*/  BSSY B0, `(.L_x_9107) ;  /* 0x0000014000007945 */ /* 0x000fe40003800000 */
[----:B------:R-:W-:Y:S01]  /*6fc0*/  ISETP.GE.AND P0, PT, R0, R7, PT ;  /* 0x000000070000720c */ /* 0x000fe20003f06270 */
[----:B0-----:R0:W0:-:S12]  /*6fd0*/  SHFL.IDX PT, R8, R6, 0x3, 0x181f ;  /* 0x00781f0006087f89 */ /* 0x00101800000e0000 */
[----:B------:R-:W-:Y:S05]  /*6fe0*/  @P0 BRA `(.L_x_9108) ;  /* 0x0000000000400947 */ /* 0x000fea0003800000 */
[----:B------:R-:W-:Y:S02]  /*6ff0*/  ULDC UR4, c[0x0][0xac8] ;  /* 0x0002b20000047ab9 */ /* 0x000fe40000000800 */
[----:B------:R-:W-:Y:S02]  /*7000*/  ISETP.GE.AND P4, PT, R18, UR4, PT ;  /* 0x0000000412007c0c */ /* 0x000fe4000bf86270 */
[----:B------:R-:W-:Y:S02]  /*7010*/  ISETP.GE.AND P5, PT, R17, UR4, PT ;  /* 0x0000000411007c0c */ /* 0x000fe4000bfa6270 */
[----:B------:R-:W-:Y:S02]  /*7020*/  ISETP.GE.AND P6, PT, R16, UR4, PT ;  /* 0x0000000410007c0c */ /* 0x000fe4000bfc6270 */
[----:B------:R-:W-:-:S07]  /*7030*/  ISETP.GE.AND P3, PT, R2, UR4, PT ;  /* 0x0000000402007c0c */ /* 0x000fce000bf66270 */
[-C--:B0-234-:R-:W-:Y:S02]  /*7040*/  @!P4 LEA R6, P0, R18, R8.reuse, 0x1 ;  /* 0x000000081206c211 */ /* 0x09dfe400078008ff */
        /* <DEDUP_REMOVED lines=10> */
.L_x_9108:
[----:B------:R-:W-:Y:S05]  /*70f0*/  BSYNC B0 ;  /* 0x0000000000007941 */ /* 0x000fea0003800000 */
.L_x_9107:
[----:B------:R-:W5:Y:S02]  /*7100*/  LDC R0, c[0x0][0xc34] ;  /* 0x00030d00ff007b82 */ /* 0x000f640000000800 */
[----:B-----5:R-:W-:-:S13]  /*7110*/  ISETP.LE.AND P0, PT, R0, UR39, PT ;  /* 0x0000002700007c0c */ /* 0x020fda000bf03270 */
[----:B------:R-:W-:Y:S05]  /*7120*/  @!P0 BRA `(.L_x_9109) ;  /* 0xffffff9c00208947 */ /* 0x000fea000383ffff */
[----:B------:R-:W-:Y:S05]  /*7130*/  EXIT ;  /* 0x000000000000794d */ /* 0x000fea0003800000 */
.L_x_9079:
        /* <DEDUP_REMOVED lines=32> */
.L_x_9186:
        /* <DEDUP_REMOVED lines=21> */
[----:B------:R1:W-:Y:S03]  /*7490*/  STL [R1+0x1c], R4 ;  /* 0x00001c0401007387 */ /* 0x0003e60000100800 */
[----:B------:R-:W-:Y:S01]  /*74a0*/  IMAD.MOV.U32 R19, RZ, RZ, R4 ;  /* 0x000000ffff137224 */ /* 0x000fe200078e0004 */
[----:B------:R-:W-:-:S05]  /*74b0*/  @P1 SHF.R.U32.HI R19, RZ, R3, R2 ;  /* 0x00000003ff131219 */ /* 0x000fca0000011602 */
[----:B------:R1:W-:Y:S01]  /*74c0*/  STL [R1+0x10], R19 ;  /* 0x0000101301007387 */ /* 0x0003e20000100800 */
[----:B0-----:R-:W-:Y:S02]  /*74d0*/  IMAD R6, R0, UR4, RZ ;  /* 0x0000000400067c24 */ /* 0x001fe4000f8e02ff */
[----:B------:R-:W-:Y:S02]  /*74e0*/  IMAD.MOV R0, RZ, RZ, -R19 ;  /* 0x000000ffff007224 */ /* 0x000fe400078e0a13 */
[----:B------:R-:W-:Y:S01]  /*74f0*/  VIADD R2, R6, 0x5f ;  /* 0x0000005f06027836 */ /* 0x000fe20000000000 */
[----:B------:R1:W-:Y:S01]  /*7500*/  STL [R1+0x2c], R6 ;  /* 0x00002c0601007387 */ /* 0x0003e20000100800 */
[----:B------:R-:W-:Y:S02]  /*7510*/  IMAD R17, R17, R0, R4 ;  /* 0x0000000011117224 */ /* 0x000fe400078e0204 */
[----:B------:R-:W-:-:S05]  /*7520*/  IMAD.HI R2, R2, 0x2aaaaaab, RZ ;  /* 0x2aaaaaab02027827 */ /* 0x000fca00078e02ff */
[----:B------:R-:W-:-:S04]  /*7530*/  SHF.R.U32.HI R3, RZ, 0x1f, R2 ;  /* 0x0000001fff037819 */ /* 0x000fc80000011602 */
[----:B------:R-:W-:-:S05]  /*7540*/  LEA.HI.SX32 R0, R2, R3, 0x1c ;  /* 0x0000000302007211 */ /* 0x000fca00078fe2ff */
[----:B------:R1:W-:Y:S01]  /*7550*/  STL [R1+0x20], R0 ;  /* 0x0000200001007387 */ /* 0x0003e20000100800 */
[----:B------:R-:W-:Y:S05]  /*7560*/  @!P0 BRA `(.L_x_9111) ;  /* 0x0000000000408947 */ /* 0x000fea0003800000 */
[----:B------:R-:W-:Y:S01]  /*7570*/  MOV R2, 0x0 ;  /* 0x0000000000027802 */ /* 0x000fe20000000f00 */
        /* <DEDUP_REMOVED lines=15> */
.L_x_9111:
        /* <DEDUP_REMOVED lines=9> */
[----:B-1----:R-:W-:Y:S02]  /*7700*/  IMAD.U32 R4, RZ, RZ, UR6 ;  /* 0x00000006ff047e24 */ /* 0x002fe4000f8e00ff */
        /* <DEDUP_REMOVED lines=9> */
[----:B--2---:R-:W-:Y:S05]  /*77a0*/  CALL.ABS.NOINC R2 ;  /* 0x0000000002007343 */ /* 0x004fea0003c00000 */
.L_x_9113:
        /* <DEDUP_REMOVED lines=15> */
.L_x_9112:
[----:B------:R-:W-:Y:S01]  /*78a0*/  ULDC.64 UR4, c[0x0][0x9f8] ;  /* 0x00027e0000047ab9 */ /* 0x000fe20000000a00 */
[----:B------:R-:W2:Y:S01]  /*78b0*/  LDL R16, [R1+0x20] ;  /* 0x0000200001107983 */ /* 0x000ea20000100800 */
[----:B------:R-:W-:-:S04]  /*78c0*/  ISETP.NE.U32.AND P0, PT, RZ, UR4, PT ;  /* 0x00000004ff007c0c */ /* 0x000fc8000bf05070 */
[----:B------:R-:W-:-:S13]  /*78d0*/  ISETP.NE.AND.EX P0, PT, RZ, UR5, PT, P0 ;  /* 0x00000005ff007c0c */ /* 0x000fda000bf05300 */
[----:B------:R-:W0:Y:S02]  /*78e0*/  @P0 LDC.64 R2, c[0x0][0x9f8] ;  /* 0x00027e00ff020b82 */ /* 0x000e240000000a00 */
[----:B0-----:R-:W-:-:S05]  /*78f0*/  @P0 IMAD.WIDE R2, R19, 0x4, R2 ;  /* 0x0000000413020825 */ /* 0x001fca00078e0202 */
[----:B-1----:R0:W3:Y:S01]  /*7900*/  @P0 LDG.E R19, desc[UR42][R2.64] ;  /* 0x0000002a02130981 */ /* 0x0020e2000c1e1900 */
        /* <DEDUP_REMOVED lines=16> */
.L_x_9202:
        /* <DEDUP_REMOVED lines=8> */
.L_x_9205:
        /* <DEDUP_REMOVED lines=23> */
.L_x_9117:
[----:B--2---:R-:W2:Y:S01]  /*7c00*/  LDL R2, [R1] ;  /* 0x0000000001027983 */ /* 0x004ea20000100800 */
[----:B0-----:R-:W-:Y:S02]  /*7c10*/  LEA R0, R18, UR36, 0x3 ;  /* 0x0000002412007c11 */ /* 0x001fe4000f8e18ff */
[----:B--2---:R-:W-:-:S04]  /*7c20*/  SHF.L.U32 R2, R2, 0x1f, RZ ;  /* 0x0000001f02027819 */ /* 0x004fc800000006ff */
[----:B------:R-:W0:Y:S02]  /*7c30*/  SYNCS.PHASECHK.TRANS64.TRYWAIT P0, [R0+URZ+0x22840], R2 ;  /* 0x02284002000075a7 */ /* 0x000e24000800017f */
[----:B0-----:R-:W-:Y:S05]  /*7c40*/  @!P0 BRA `(.L_x_9118) ;  /* 0x00000038003c8947 */ /* 0x001fea0003800000 */
.L_x_9206:
        /* <DEDUP_REMOVED lines=11> */
.L_x_9119:
        /* <DEDUP_REMOVED lines=12> */
[----:B------:R-:W-:Y:S02]  /*7dc0*/  UIMAD UR8, UR8, 0x3000, UR36 ;  /* 0x00003000080878a4 */ /* 0x000fe4000f8e0224 */
[----:B------:R-:W-:Y:S02]  /*7dd0*/  UIADD3 UR9, UR9, 0x22830, URZ ;  /* 0x0002283009097890 */ /* 0x000fe4000fffe03f */
[----:B------:R-:W-:Y:S01]  /*7de0*/  UIADD3 UR8, UR8, 0x1c400, URZ ;  /* 0x0001c40008087890 */ /* 0x000fe2000fffe03f */
[----:B------:R3:W-:Y:S01]  /*7df0*/  STL [R1+0x8], R0 ;  /* 0x0000080001007387 */ /* 0x0007e20000100800 */
[----:B--2---:R-:W-:-:S13]  /*7e00*/  R2UR UR11, R2 ;  /* 0x00000000020b72ca */ /* 0x004fda00000e0000 */
[----:B------:R-:W-:-:S09]  /*7e10*/  UIMAD UR11, UR11, 0x60, URZ ;  /* 0x000000600b0b78a4 */ /* 0x000fd2000f8e023f */
[----:B------:R3:W-:Y:S02]  /*7e20*/  UTMALDG.4D [UR8], [UR4], desc[UR6] ;  /* 0x00000608040075b4 */ /* 0x0007e40008019000 */
[----:B---3--:R-:W-:Y:S01]  /*7e30*/  NOP ;  /* 0x0000000000007918 */ /* 0x008fe20000000000 */
.L_x_9115:
        /* <DEDUP_REMOVED lines=22> */
.L_x_9120:
[----:B------:R-:W2:Y:S01]  /*7fa0*/  LDL.LU R5, [R1+0x10] ;  /* 0x0000100001057983 */ /* 0x000ea20000300800 */
[----:B0-----:R-:W-:Y:S01]  /*7fb0*/  SHF.R.S32.HI R0, RZ, 0x1f, R17 ;  /* 0x0000001fff007819 */ /* 0x001fe20000011411 */
[----:B------:R-:W-:Y:S01]  /*7fc0*/  ULDC.64 UR4, c[0x0][0x2d8] ;  /* 0x0000b60000047ab9 */ /* 0x000fe20000000a00 */
[----:B-1----:R-:W0:Y:S01]  /*7fd0*/  LDC R8, c[0x0][0x448] ;  /* 0x00011200ff087b82 */ /* 0x002e220000000800 */
[----:B------:R-:W3:Y:S01]  /*7fe0*/  LDL.LU R7, [R1+0x1c] ;  /* 0x00001c0001077983 */ /* 0x000ee20000300800 */
[----:B------:R-:W-:Y:S01]  /*7ff0*/  ULDC UR6, c[0x0][0x2b8] ;  /* 0x0000ae0000067ab9 */ /* 0x000fe20000000800 */
[----:B------:R-:W-:Y:S02]  /*8000*/  IMAD R0, R0, UR4, RZ ;  /* 0x0000000400007c24 */ /* 0x000fe4000f8e02ff */
[C---:B------:R-:W-:Y:S01]  /*8010*/  IMAD.WIDE.U32 R2, R17.reuse, UR4, RZ ;  /* 0x0000000411027c25 */ /* 0x040fe2000f8e00ff */
[----:B------:R-:W4:Y:S03]  /*8020*/  LDL R4, [R1+0x24] ;  /* 0x0000240001047983 */ /* 0x000f260000100800 */
[----:B------:R-:W-:Y:S01]  /*8030*/  IMAD R0, R17, UR5, R0 ;  /* 0x0000000511007c24 */ /* 0x000fe2000f8e0200 */
[----:B------:R-:W-:-:S03]  /*8040*/  ULDC.64 UR4, c[0x0][0x2e0] ;  /* 0x0000b80000047ab9 */ /* 0x000fc60000000a00 */
[----:B------:R-:W-:Y:S01]  /*8050*/  IMAD.IADD R3, R3, 0x1, R0 ;  /* 0x0000000103037824 */ /* 0x000fe200078e0200 */
[----:B0-----:R-:W-:-:S13]  /*8060*/  ISETP.NE.AND P0, PT, R8, 0x1, PT ;  /* 0x000000010800780c */ /* 0x001fda0003f05270 */
[----:B------:R-:W0:Y:S01]  /*8070*/  @P0 LDC R6, c[0x0][0x44c] ;  /* 0x00011300ff060b82 */ /* 0x000e220000000800 */
[----:B--2---:R-:W-:Y:S01]  /*8080*/  SHF.R.S32.HI R0, RZ, 0x1f, R5 ;  /* 0x0000001fff007819 */ /* 0x004fe20000011405 */
[----:B------:R-:W-:-:S04]  /*8090*/  IMAD.WIDE.U32 R2, R5, UR4, R2 ;  /* 0x0000000405027c25 */ /* 0x000fc8000f8e0002 */
[----:B------:R-:W-:Y:S01]  /*80a0*/  IMAD R0, R0, UR4, RZ ;  /* 0x0000000400007c24 */ /* 0x000fe2000f8e02ff */
[----:B------:R-:W-:-:S03]  /*80b0*/  ULDC UR4, c[0x0][0xc38] ;  /* 0x00030e0000047ab9 */ /* 0x000fc60000000800 */
[----:B------:R-:W-:Y:S02]  /*80c0*/  IMAD R0, R5, UR5, R0 ;  /* 0x0000000505007c24 */ /* 0x000fe4000f8e0200 */
[----:B------:R-:W1:Y:S02]  /*80d0*/  S2R R5, SR_TID.X ;  /* 0x0000000000057919 */ /* 0x000e640000002100 */
[----:B------:R-:W-:Y:S02]  /*80e0*/  IMAD.IADD R3, R3, 0x1, R0 ;  /* 0x0000000103037824 */ /* 0x000fe400078e0200 */
[----:B---3--:R-:W-:Y:S02]  /*80f0*/  IMAD.MOV R0, RZ, RZ, -R7 ;  /* 0x000000ffff007224 */ /* 0x008fe400078e0a07 */
[----:B------:R-:W2:Y:S02]  /*8100*/  @P0 LDC R7, c[0x0][0x450] ;  /* 0x00011400ff070b82 */ /* 0x000ea40000000800 */
[----:B----4-:R-:W-:Y:S01]  /*8110*/  IMAD R0, R0, UR4, R4 ;  /* 0x0000000400007c24 */ /* 0x010fe2000f8e0204 */
[----:B------:R-:W3:Y:S01]  /*8120*/  S2R R10, SR_TID.X ;  /* 0x00000000000a7919 */ /* 0x000ee20000002100 */
[----:B------:R-:W-:-:S02]  /*8130*/  ULDC.64 UR4, c[0x0][0x2d0] ;  /* 0x0000b40000047ab9 */ /* 0x000fc40000000a00 */
[----:B------:R-:W-:Y:S01]  /*8140*/  IMAD.SHL.U32 R4, R0, 0x80, RZ ;  /* 0x0000008000047824 */ /* 0x000fe200078e00ff */
[----:B-1----:R-:W-:-:S04]  /*8150*/  LOP3.LUT R5, R5, 0x7f, RZ, 0xc0, !PT ;  /* 0x0000007f05057812 */ /* 0x002fc800078ec0ff */
[----:B------:R-:W-:Y:S02]  /*8160*/  SHF.R.U32.HI R9, RZ, 0x3, R5 ;  /* 0x00000003ff097819 */ /* 0x000fe40000011605 */
[----:B------:R-:W1:Y:S02]  /*8170*/  S2R R5, SR_TID.X ;  /* 0x0000000000057919 */ /* 0x000e640000002100 */
[----:B-1----:R-:W-:-:S05]  /*8180*/  IMAD.SHL.U32 R5, R5, 0x10, RZ ;  /* 0x0000001005057824 */ /* 0x002fca00078e00ff */
[----:B------:R-:W-:Y:S02]  /*8190*/  LOP3.LUT R5, R9, 0x70, R5, 0xf8, !PT ;  /* 0x0000007009057812 */ /* 0x000fe400078ef805 */
[----:B------:R1:W5:Y:S02]  /*81a0*/  LDL R9, [R1+0x14] ;  /* 0x0000140001097983 */ /* 0x0003640000100800 */
[----:B------:R-:W-:-:S05]  /*81b0*/  LOP3.LUT R0, R5, R4, RZ, 0xfc, !PT ;  /* 0x0000000405007212 */ /* 0x000fca00078efcff */
[----:B0-----:R-:W-:-:S04]  /*81c0*/  @P0 IMAD.HI.U32 R6, R0, R6, RZ ;  /* 0x0000000600060227 */ /* 0x001fc800078e00ff */
[----:B------:R-:W-:Y:S01]  /*81d0*/  IMAD.MOV.U32 R5, RZ, RZ, R0 ;  /* 0x000000ffff057224 */ /* 0x000fe200078e0000 */
[----:B--2---:R-:W-:-:S05]  /*81e0*/  @P0 SHF.R.U32.HI R5, RZ, R7, R6 ;  /* 0x00000007ff050219 */ /* 0x004fca0000011606 */
        /* <DEDUP_REMOVED lines=25> */
[----:B------:R-:W-:Y:S01]  /*8380*/  SHFL.IDX PT, R8, R2, 0x1, 0x181f ;  /* 0x00381f0002087f89 */ /* 0x000fe200000e0000 */
[----:B0-----:R-:W-:-:S04]  /*8390*/  LOP3.LUT R6, R6, 0x7f, RZ, 0xc0, !PT ;  /* 0x0000007f06067812 */ /* 0x001fc800078ec0ff */
[----:B------:R-:W-:-:S05]  /*83a0*/  SHF.R.U32.HI R6, RZ, 0x3, R6 ;  /* 0x00000003ff067819 */ /* 0x000fca0000011606 */
[----:B------:R-:W-:Y:S02]  /*83b0*/  IMAD.IADD R4, R6, 0x1, R4 ;  /* 0x0000000106047824 */ /* 0x000fe400078e0204 */
[----:B------:R-:W0:Y:S02]  /*83c0*/  SHFL.IDX PT, R6, R2, RZ, 0x181f ;  /* 0x00181fff02067589 */ /* 0x000e2400000e0000 */
[C---:B------:R-:W-:Y:S01]  /*83d0*/  VIADD R5, R4.reuse, 0x10 ;  /* 0x0000001004057836 */ /* 0x040fe20000000000 */
[----:B------:R-:W-:-:S04]  /*83e0*/  ISETP.GE.AND P1, PT, R4, R3, PT ;  /* 0x000000030400720c */ /* 0x000fc80003f26270 */
[----:B------:R-:W-:Y:S02]  /*83f0*/  ISETP.GE.AND P2, PT, R5, R3, PT ;  /* 0x000000030500720c */ /* 0x000fe40003f46270 */
[----:B------:R-:W2:Y:S07]  /*8400*/  SHFL.IDX PT, R5, R0, 0x1, 0x181f ;  /* 0x00381f0000057f89 */ /* 0x000eae00000e0000 */
[----:B-1----:R-:W-:-:S05]  /*8410*/  @!P1 LEA R7, P3, R10, R7, 0x1 ;  /* 0x000000070a079211 */ /* 0x002fca00078608ff */
[----:B0-----:R-:W-:-:S05]  /*8420*/  @!P1 IMAD.X R6, RZ, RZ, R6, P3 ;  /* 0x000000ffff069224 */ /* 0x001fca00018e0606 */
[----:B------:R-:W-:-:S04]  /*8430*/  @!P1 LOP3.LUT R7, R7, R6, RZ, 0x3c, !PT ;  /* 0x0000000607079212 */ /* 0x000fc800078e3cff */
[----:B------:R-:W-:-:S04]  /*8440*/  @!P1 LOP3.LUT R6, R7, R6, RZ, 0x3c, !PT ;  /* 0x0000000607069212 */ /* 0x000fc800078e3cff */
[----:B------:R-:W-:-:S05]  /*8450*/  @!P1 LOP3.LUT R7, R7, R6, RZ, 0x3c, !PT ;  /* 0x0000000607079212 */ /* 0x000fca00078e3cff */
[----:B-----5:R2:W-:Y:S02]  /*8460*/  @!P1 LDGSTS.E.BYPASS.LTC128B.128 [R9+0x18400], desc[UR42][R6.64], !P0 ;  /* 0x1840000006099fae */ /* 0x0205e4000c101d6a */
[----:B--2---:R-:W-:Y:S01]  /*8470*/  @!P2 LEA R7, P1, R10, R5, 0x1 ;  /* 0x000000050a07a211 */ /* 0x004fe200078208ff */
[----:B------:R-:W-:-:S04]  /*8480*/  VIADD R5, R4, 0x20 ;  /* 0x0000002004057836 */ /* 0x000fc80000000000 */
[----:B------:R-:W-:Y:S01]  /*8490*/  @!P2 IMAD.X R6, RZ, RZ, R8, P1 ;  /* 0x000000ffff06a224 */ /* 0x000fe200008e0608 */
[----:B------:R-:W-:Y:S01]  /*84a0*/  ISETP.GE.AND P1, PT, R5, R3, PT ;  /* 0x000000030500720c */ /* 0x000fe20003f26270 */
[----:B------:R-:W-:-:S03]  /*84b0*/  VIADD R5, R4, 0x30 ;  /* 0x0000003004057836 */ /* 0x000fc60000000000 */
[----:B------:R-:W-:-:S04]  /*84c0*/  @!P2 LOP3.LUT R7, R7, R6, RZ, 0x3c, !PT ;  /* 0x000000060707a212 */ /* 0x000fc800078e3cff */
[----:B------:R-:W-:-:S04]  /*84d0*/  @!P2 LOP3.LUT R6, R7, R6, RZ, 0x3c, !PT ;  /* 0x000000060706a212 */ /* 0x000fc800078e3cff */
[----:B------:R-:W-:-:S05]  /*84e0*/  @!P2 LOP3.LUT R7, R7, R6, RZ, 0x3c, !PT ;  /* 0x000000060707a212 */ /* 0x000fca00078e3cff */
[----:B------:R0:W-:Y:S04]  /*84f0*/  @!P2 LDGSTS.E.BYPASS.LTC128B.128 [R9+0x18c00], desc[UR42][R6.64], !P0 ;  /* 0x18c000000609afae */ /* 0x0001e8000c101d6a */
        /* <DEDUP_REMOVED lines=49> */
.L_x_9223:
        /* <DEDUP_REMOVED lines=19> */
.L_x_9224:
[----:B------:R-:W-:Y:S05]  /*8940*/  BSYNC B0 ;  /* 0x0000000000007941 */ /* 0x000fea0003800000 */
.L_x_9122:
[----:B------:R-:W2:Y:S01]  /*8950*/  LDL R2, [R1+0x8] ;  /* 0x0000080001027983 */ /* 0x000ea20000100800 */
[----:B------:R-:W-:Y:S01]  /*8960*/  BSSY B0, `(.L_x_9124) ;  /* 0x000005a000007945 */ /* 0x000fe20003800000 */
[----:B--2---:R-:W-:-:S13]  /*8970*/  ISETP.NE.AND P0, PT, R2, RZ, PT ;  /* 0x000000ff0200720c */ /* 0x004fda0003f05270 */
[----:B------:R-:W-:Y:S05]  /*8980*/  @!P0 BRA `(.L_x_9125) ;  /* 0x00000004005c8947 */ /* 0x000fea0003800000 */
[----:B------:R-:W2:Y:S01]  /*8990*/  LDL R4, [R1] ;  /* 0x0000000001047983 */ /* 0x000ea20000100800 */
[----:B------:R-:W-:Y:S01]  /*89a0*/  LEA R2, R18, UR36, 0x3 ;  /* 0x0000002412027c11 */ /* 0x000fe2000f8e18ff */
[----:B------:R-:W-:Y:S01]  /*89b0*/  BSSY B1, `(.L_x_9126) ;  /* 0x0000007000017945 */ /* 0x000fe20003800000 */
[----:B0-----:R-:W0:Y:S02]  /*89c0*/  S2R R3, SR_TID.X ;  /* 0x0000000000037919 */ /* 0x001e240000002100 */
[----:B0-----:R-:W-:-:S04]  /*89d0*/  LOP3.LUT R3, R3, 0x7f, RZ, 0xc0, !PT ;  /* 0x0000007f03037812 */ /* 0x001fc800078ec0ff */
[----:B------:R-:W-:Y:S02]  /*89e0*/  ISETP.NE.AND P1, PT, R3, RZ, PT ;  /* 0x000000ff0300720c */ /* 0x000fe40003f25270 */
[----:B--2---:R-:W-:-:S04]  /*89f0*/  SHF.L.U32 R0, R4, 0x1f, RZ ;  /* 0x0000001f04007819 */ /* 0x004fc800000006ff */
[----:B------:R-:W0:Y:S02]  /*8a00*/  SYNCS.PHASECHK.TRANS64.TRYWAIT P0, [R2+URZ+0x22860], R0 ;  /* 0x02286000020075a7 */ /* 0x000e24000800017f */
[----:B0-----:R-:W-:Y:S05]  /*8a10*/  @!P0 BRA `(.L_x_9127) ;  /* 0x0000003400a88947 */ /* 0x001fea0003800000 */
.L_x_9225:
[----:B------:R-:W-:Y:S05]  /*8a20*/  BSYNC B1 ;  /* 0x0000000000017941 */ /* 0x000fea0003800000 */
.L_x_9126:
        /* <DEDUP_REMOVED lines=9> */
.L_x_9129:
[----:B------:R-:W-:Y:S05]  /*8ac0*/  BSYNC B1 ;  /* 0x0000000000017941 */ /* 0x000fea0003800000 */
.L_x_9128:
[----:B0-----:R-:W2:Y:S01]  /*8ad0*/  LDL R0, [R1+0x28] ;  /* 0x0000280001007983 */ /* 0x001ea20000100800 */
[----:B------:R-:W-:Y:S01]  /*8ae0*/  IMAD.U32 R3, RZ, RZ, UR36 ;  /* 0x00000024ff037e24 */ /* 0x000fe2000f8e00ff */
[----:B------:R-:W-:Y:S01]  /*8af0*/  UIADD3 UR4, UP0, UR40, 0x470, URZ ;  /* 0x0000047028047890 */ /* 0x000fe2000ff1e03f */
[----:B------:R-:W-:Y:S01]  /*8b00*/  PLOP3.LUT P0, PT, PT, PT, PT, 0x80, 0x0 ;  /* 0x000000000000781c */ /* 0x000fe20003f0f070 */
[----:B------:R-:W-:Y:S01]  /*8b10*/  VIADD R2, R2, 0x22850 ;  /* 0x0002285002027836 */ /* 0x000fe20000000000 */
[----:B------:R-:W-:Y:S01]  /*8b20*/  UMOV UR6, 0x0 ;  /* 0x0000000000067882 */ /* 0x000fe20000000000 */
[----:B------:R-:W-:Y:S01]  /*8b30*/  IMAD R3, R18, 0xc000, R3 ;  /* 0x0000c00012037824 */ /* 0x000fe200078e0203 */
[----:B------:R-:W-:Y:S01]  /*8b40*/  UIADD3.X UR5, URZ, UR41, URZ, UP0, !UPT ;  /* 0x000000293f057290 */ /* 0x000fe200087fe43f */
[----:B------:R-:W-:Y:S02]  /*8b50*/  UMOV UR7, 0x14f00000 ;  /* 0x14f0000000077882 */ /* 0x000fe40000000000 */
[----:B------:R-:W-:Y:S01]  /*8b60*/  VIADD R4, R3, 0x400 ;  /* 0x0000040003047836 */ /* 0x000fe20000000000 */
[----:B------:R-:W-:Y:S01]  /*8b70*/  UMOV UR10, URZ ;  /* 0x0000003f000a7c82 */ /* 0x000fe20008000000 */
[----:B--2---:R-:W-:-:S07]  /*8b80*/  IMAD R0, R0, 0x60, RZ ;  /* 0x0000006000007824 */ /* 0x004fce00078e02ff */
.L_x_9130:
        /* <DEDUP_REMOVED lines=15> */
.L_x_9131:
        /* <DEDUP_REMOVED lines=15> */
.L_x_9132:
        /* <DEDUP_REMOVED lines=15> */
.L_x_9133:
        /* <DEDUP_REMOVED lines=10> */
.L_x_9125:
[----:B------:R-:W-:Y:S05]  /*8f00*/  BSYNC B0 ;  /* 0x0000000000007941 */ /* 0x000fea0003800000 */
.L_x_9124:
        /* <DEDUP_REMOVED lines=45> */
.L_x_9138:
        /* <DEDUP_REMOVED lines=8> */
.L_x_9226:
[----:B------:R-:W-:Y:S05]  /*9260*/  BSYNC B1 ;  /* 0x0000000000017941 */ /* 0x000fea0003800000 */
.L_x_9139:
        /* <DEDUP_REMOVED lines=9> */
.L_x_9142:
[----:B------:R-:W-:Y:S05]  /*9300*/  BSYNC B1 ;  /* 0x0000000000017941 */ /* 0x000fea0003800000 */
.L_x_9141:
[----:B------:R-:W-:Y:S01]  /*9310*/  IMAD.MOV.U32 R10, RZ, RZ, RZ ;  /* 0x000000ffff0a7224 */ /* 0x000fe200078e00ff */
[----:B------:R-:W-:Y:S01]  /*9320*/  UIADD3 UR4, UP0, UR40, 0x370, URZ ;  /* 0x0000037028047890 */ /* 0x000fe2000ff1e03f */
[----:B0-----:R-:W-:Y:S01]  /*9330*/  IMAD.U32 R7, RZ, RZ, UR36 ;  /* 0x00000024ff077e24 */ /* 0x001fe2000f8e00ff */
[----:B------:R-:W-:Y:S01]  /*9340*/  PLOP3.LUT P0, PT, PT, PT, PT, 0x80, 0x0 ;  /* 0x000000000000781c */ /* 0x000fe20003f0f070 */
[----:B------:R-:W-:Y:S01]  /*9350*/  IMAD R0, R0, 0x60, RZ ;  /* 0x0000006000007824 */ /* 0x000fe200078e02ff */
[----:B------:R-:W-:Y:S01]  /*9360*/  R2UR UR10, R10 ;  /* 0x000000000a0a72ca */ /* 0x000fe200000e0000 */
[----:B------:R-:W-:Y:S01]  /*9370*/  IMAD R4, R18, 0x3000, R7 ;  /* 0x0000300012047824 */ /* 0x000fe200078e0207 */
[----:B------:R-:W-:Y:S01]  /*9380*/  UIADD3.X UR5, URZ, UR41, URZ, UP0, !UPT ;  /* 0x000000293f057290 */ /* 0x000fe200087fe43f */
[----:B------:R-:W-:Y:S01]  /*9390*/  VIADD R5, R3, 0x22830 ;  /* 0x0002283003057836 */ /* 0x000fe20000000000 */
[----:B------:R-:W-:Y:S01]  /*93a0*/  UMOV UR6, 0x0 ;  /* 0x0000000000067882 */ /* 0x000fe20000000000 */
[----:B------:R-:W-:Y:S01]  /*93b0*/  VIADD R4, R4, 0x1c400 ;  /* 0x0001c40004047836 */ /* 0x000fe20000000000 */
[----:B------:R-:W-:-:S09]  /*93c0*/  UMOV UR7, 0x14f00000 ;  /* 0x14f0000000077882 */ /* 0x000fd20000000000 */
.L_x_9143:
        /* <DEDUP_REMOVED lines=13> */
.L_x_9227:
[----:B------:R-:W-:Y:S05]  /*94a0*/  BSYNC B1 ;  /* 0x0000000000017941 */ /* 0x000fea0003800000 */
.L_x_9144:
        /* <DEDUP_REMOVED lines=11> */
.L_x_9147:
[----:B------:R-:W-:Y:S05]  /*9560*/  BSYNC B1 ;  /* 0x0000000000017941 */ /* 0x000fea0003800000 */
.L_x_9146:
[----:B------:R-:W-:Y:S01]  /*9570*/  R2UR UR10, R10 ;  /* 0x000000000a0a72ca */ /* 0x000fe200000e0000 */
[----:B01----:R-:W-:Y:S01]  /*9580*/  IMAD R2, R18, 0xc000, R7 ;  /* 0x0000c00012027824 */ /* 0x003fe200078e0207 */
[----:B------:R-:W-:Y:S01]  /*9590*/  R2UR UR6, R8 ;  /* 0x00000000080672ca */ /* 0x000fe200000e0000 */
[----:B------:R-:W-:Y:S01]  /*95a0*/  UIADD3 UR4, UP0, UR40, 0x470, URZ ;  /* 0x0000047028047890 */ /* 0x000fe2000ff1e03f */
[----:B------:R-:W-:Y:S01]  /*95b0*/  R2UR UR7, R9 ;  /* 0x00000000090772ca */ /* 0x000fe200000e0000 */
[----:B------:R-:W-:Y:S01]  /*95c0*/  VIADD R3, R3, 0x22850 ;  /* 0x0002285003037836 */ /* 0x000fe20000000000 */
[----:B------:R-:W-:Y:S01]  /*95d0*/  PLOP3.LUT P0, PT, PT, PT, PT, 0x80, 0x0 ;  /* 0x000000000000781c */ /* 0x000fe20003f0f070 */
[----:B------:R-:W-:Y:S01]  /*95e0*/  VIADD R4, R2, 0x400 ;  /* 0x0000040002047836 */ /* 0x000fe20000000000 */
[----:B------:R-:W-:-:S12]  /*95f0*/  UIADD3.X UR5, URZ, UR41, URZ, UP0, !UPT ;  /* 0x000000293f057290 */ /* 0x000fd800087fe43f */
.L_x_9148:
        /* <DEDUP_REMOVED lines=15> */
.L_x_9149:
        /* <DEDUP_REMOVED lines=15> */
.L_x_9150:
        /* <DEDUP_REMOVED lines=15> */
.L_x_9151:
        /* <DEDUP_REMOVED lines=10> */
.L_x_9137:
[----:B------:R-:W-:Y:S05]  /*9970*/  BSYNC B0 ;  /* 0x0000000000007941 */ /* 0x000fea0003800000 */
.L_x_9136:
        /* <DEDUP_REMOVED lines=9> */
.L_x_9135:
[----:B------:R-:W2:Y:S01]  /*9a10*/  LDL.LU R2, [R1+0x18] ;  /* 0x0000180001027983 */ /* 0x000ea20000300800 */
[----:B------:R-:W-:Y:S01]  /*9a20*/  IMAD.MOV R6, RZ, RZ, -R6 ;  /* 0x000000ffff067224 */ /* 0x000fe200078e0a06 */
[----:B------:R-:W-:Y:S04]  /*9a30*/  BSSY B0, `(.L_x_9134) ;  /* 0x000013d000007945 */ /* 0x000fe80003800000 */
[----:B--2---:R-:W-:-:S13]  /*9a40*/  ISETP.NE.AND P0, PT, R2, R6, PT ;  /* 0x000000060200720c */ /* 0x004fda0003f05270 */
[----:B------:R-:W-:Y:S05]  /*9a50*/  @!P0 BRA `(.L_x_9152) ;  /* 0x0000001000e88947 */ /* 0x000fea0003800000 */
.L_x_9185:
        /* <DEDUP_REMOVED lines=27> */
.L_x_9155:
        /* <DEDUP_REMOVED lines=9> */
.L_x_9228:
[----:B------:R-:W-:Y:S05]  /*9ca0*/  BSYNC B2 ;  /* 0x0000000000027941 */ /* 0x000fea0003800000 */
.L_x_9156:
        /* <DEDUP_REMOVED lines=9> */
.L_x_9159:
[----:B------:R-:W-:Y:S05]  /*9d40*/  BSYNC B2 ;  /* 0x0000000000027941 */ /* 0x000fea0003800000 */
.L_x_9158:
[----:B------:R-:W-:Y:S01]  /*9d50*/  IMAD.MOV.U32 R8, RZ, RZ, RZ ;  /* 0x000000ffff087224 */ /* 0x000fe200078e00ff */
[----:B------:R-:W-:Y:S01]  /*9d60*/  UIADD3 UR4, UP0, UR40, 0x370, URZ ;  /* 0x0000037028047890 */ /* 0x000fe2000ff1e03f */
[----:B-1----:R-:W-:Y:S01]  /*9d70*/  IMAD.U32 R5, RZ, RZ, UR36 ;  /* 0x00000024ff057e24 */ /* 0x002fe2000f8e00ff */
[----:B------:R-:W-:Y:S01]  /*9d80*/  PLOP3.LUT P0, PT, PT, PT, PT, 0x80, 0x0 ;  /* 0x000000000000781c */ /* 0x000fe20003f0f070 */
[----:B------:R-:W-:Y:S01]  /*9d90*/  IMAD R6, R6, 0x60, RZ ;  /* 0x0000006006067824 */ /* 0x000fe200078e02ff */
[----:B------:R-:W-:Y:S01]  /*9da0*/  R2UR UR10, R8 ;  /* 0x00000000080a72ca */ /* 0x000fe200000e0000 */
[----:B------:R-:W-:Y:S01]  /*9db0*/  IMAD R3, R18, 0x3000, R5 ;  /* 0x0000300012037824 */ /* 0x000fe200078e0205 */
[----:B------:R-:W-:Y:S01]  /*9dc0*/  UIADD3.X UR5, URZ, UR41, URZ, UP0, !UPT ;  /* 0x000000293f057290 */ /* 0x000fe200087fe43f */
[----:B0-----:R-:W-:Y:S01]  /*9dd0*/  VIADD R7, R4, 0x22830 ;  /* 0x0002283004077836 */ /* 0x001fe20000000000 */
[----:B------:R-:W-:Y:S01]  /*9de0*/  UMOV UR6, 0x0 ;  /* 0x0000000000067882 */ /* 0x000fe20000000000 */
[----:B------:R-:W-:Y:S01]  /*9df0*/  VIADD R3, R3, 0x1c400 ;  /* 0x0001c40003037836 */ /* 0x000fe20000000000 */
[----:B------:R-:W-:-:S09]  /*9e00*/  UMOV UR7, 0x14f00000 ;  /* 0x14f0000000077882 */ /* 0x000fd20000000000 */
.L_x_9160:
        /* <DEDUP_REMOVED lines=13> */
.L_x_9229:
[----:B------:R-:W-:Y:S05]  /*9ee0*/  BSYNC B2 ;  /* 0x0000000000027941 */ /* 0x000fea0003800000 */
.L_x_9161:
        /* <DEDUP_REMOVED lines=11> */
.L_x_9164:
[----:B------:R-:W-:Y:S05]  /*9fa0*/  BSYNC B2 ;  /* 0x0000000000027941 */ /* 0x000fea0003800000 */
.L_x_9163:
[----:B------:R-:W-:Y:S01]  /*9fb0*/  R2UR UR10, R8 ;  /* 0x00000000080a72ca */ /* 0x000fe200000e0000 */
[----:B------:R-:W-:Y:S01]  /*9fc0*/  IMAD R5, R18, 0xc000, R5 ;  /* 0x0000c00012057824 */ /* 0x000fe200078e0205 */
[----:B------:R-:W-:Y:S01]  /*9fd0*/  R2UR UR6, R2 ;  /* 0x00000000020672ca */ /* 0x000fe200000e0000 */
[----:B------:R-:W-:Y:S01]  /*9fe0*/  UIADD3 UR4, UP0, UR40, 0x470, URZ ;  /* 0x0000047028047890 */ /* 0x000fe2000ff1e03f */
[----:B------:R-:W-:Y:S01]  /*9ff0*/  R2UR UR7, R3 ;  /* 0x00000000030772ca */ /* 0x000fe200000e0000 */
[----:B------:R-:W-:Y:S01]  /*a000*/  VIADD R4, R4, 0x22850 ;  /* 0x0002285004047836 */ /* 0x000fe20000000000 */
[----:B------:R-:W-:Y:S01]  /*a010*/  PLOP3.LUT P0, PT, PT, PT, PT, 0x80, 0x0 ;  /* 0x000000000000781c */ /* 0x000fe20003f0f070 */
[----:B------:R-:W-:Y:S01]  /*a020*/  VIADD R7, R5, 0x400 ;  /* 0x0000040005077836 */ /* 0x000fe20000000000 */
[----:B------:R-:W-:-:S12]  /*a030*/  UIADD3.X UR5, URZ, UR41, URZ, UP0, !UPT ;  /* 0x000000293f057290 */ /* 0x000fd800087fe43f */
.L_x_9165:
        /* <DEDUP_REMOVED lines=15> */
.L_x_9166:
        /* <DEDUP_REMOVED lines=15> */
.L_x_9167:
        /* <DEDUP_REMOVED lines=15> */
.L_x_9168:
        /* <DEDUP_REMOVED lines=10> */
.L_x_9154:
[----:B------:R-:W-:Y:S05]  /*a3b0*/  BSYNC B1 ;  /* 0x0000000000017941 */ /* 0x000fea0003800000 */
.L_x_9153:
        /* <DEDUP_REMOVED lines=33> */
.L_x_9171:
        /* <DEDUP_REMOVED lines=8> */
.L_x_9230:
[----:B------:R-:W-:Y:S05]  /*a650*/  BSYNC B2 ;  /* 0x0000000000027941 */ /* 0x000fea0003800000 */
.L_x_9172:
        /* <DEDUP_REMOVED lines=9> */
.L_x_9175:
[----:B------:R-:W-:Y:S05]  /*a6f0*/  BSYNC B2 ;  /* 0x0000000000027941 */ /* 0x000fea0003800000 */
.L_x_9174:
        /* <DEDUP_REMOVED lines=12> */
.L_x_9176:
        /* <DEDUP_REMOVED lines=13> */
.L_x_9231:
[----:B------:R-:W-:Y:S05]  /*a890*/  BSYNC B2 ;  /* 0x0000000000027941 */ /* 0x000fea0003800000 */
.L_x_9177:
        /* <DEDUP_REMOVED lines=11> */
.L_x_9180:
[----:B------:R-:W-:Y:S05]  /*a950*/  BSYNC B2 ;  /* 0x0000000000027941 */ /* 0x000fea0003800000 */
.L_x_9179:
        /* <DEDUP_REMOVED lines=9> */
.L_x_9181:
        /* <DEDUP_REMOVED lines=15> */
.L_x_9182:
        /* <DEDUP_REMOVED lines=15> */
.L_x_9183:
        /* <DEDUP_REMOVED lines=15> */
.L_x_9184:
        /* <DEDUP_REMOVED lines=10> */
.L_x_9170:
[----:B------:R-:W-:Y:S05]  /*ad60*/  BSYNC B1 ;  /* 0x0000000000017941 */ /* 0x000fea0003800000 */
.L_x_9169:
        /* <DEDUP_REMOVED lines=9> */
.L_x_9152:
[----:B------:R-:W-:Y:S05]  /*ae00*/  BSYNC B0 ;  /* 0x0000000000007941 */ /* 0x000fea0003800000 */
.L_x_9134:
        /* <DEDUP_REMOVED lines=10> */
.L_x_9110:
[----:B0-----:R-:W0:Y:S01]  /*aeb0*/  S2R R3, SR_CgaCtaId ;  /* 0x0000000000037919 */ /* 0x001e220000008800 */
[----:B------:R-:W-:Y:S01]  /*aec0*/  MOV R0, 0x400 ;  /* 0x0000040000007802 */ /* 0x000fe20000000f00 */
[----:B------:R-:W-:Y:S03]  /*aed0*/  BSSY B0, `(.L_x_9187) ;  /* 0x0000005000007945 */ /* 0x000fe60003800000 */
[----:B0-----:R-:W-:Y:S02]  /*aee0*/  LEA R0, R3, R0, 0x18 ;  /* 0x0000000003007211 */ /* 0x001fe400078ec0ff */
[----:B------:R-:W-:-:S04]  /*aef0*/  SHF.L.U32 R3, R2, 0x1f, RZ ;  /* 0x0000001f02037819 */ /* 0x000fc800000006ff */
[----:B------:R-:W0:Y:S02]  /*af00*/  SYNCS.PHASECHK.TRANS64.TRYWAIT P0, [R0+URZ+0x22820], R3 ;  /* 0x02282003000075a7 */ /* 0x000e24000800017f */
[----:B0-----:R-:W-:Y:S05]  /*af10*/  @!P0 BRA `(.L_x_9188) ;  /* 0x0000001000f48947 */ /* 0x001fea0003800000 */
.L_x_9232:
[----:B------:R-:W-:Y:S05]  /*af20*/  BSYNC B0 ;  /* 0x0000000000007941 */ /* 0x000fea0003800000 */
.L_x_9187:
[----:B------:R-:W-:-:S03]  /*af30*/  UMOV UR4, 0xffffffff ;  /* 0xffffffff00047882 */ /* 0x000fc60000000000 */
[----:B------:R-:W-:Y:S05]  /*af40*/  BRA.DIV UR4, `(.L_x_9189) ;  /* 0x0000001204fc7947 */ /* 0x000fea000b800000 */
[----:B------:R-:W2:Y:S02]  /*af50*/  S2R R2, SR_TID.X ;  /* 0x0000000000027919 */ /* 0x000ea40000002100 */
[----:B--2---:R-:W-:-:S04]  /*af60*/  SHF.R.U32.HI R2, RZ, 0x5, R2 ;  /* 0x00000005ff027819 */ /* 0x004fc80000011602 */
[----:B------:R-:W-:-:S05]  /*af70*/  LOP3.LUT R2, R2, 0x3, RZ, 0xc0, !PT ;  /* 0x0000000302027812 */ /* 0x000fca00078ec0ff */
[----:B------:R2:W3:Y:S02]  /*af80*/  SHFL.IDX PT, R14, R2, RZ, 0x1f ;  /* 0x00001fff020e7589 */ /* 0x0004e400000e0000 */
.L_x_9235:
[----:B---3--:R-:W-:Y:S01]  /*af90*/  ISETP.NE.AND P0, PT, R14, RZ, PT ;  /* 0x000000ff0e00720c */ /* 0x008fe20003f05270 */
[----:B------:R-:W-:-:S12]  /*afa0*/  BSSY B0, `(.L_x_9190) ;  /* 0x0000025000007945 */ /* 0x000fd80003800000 */
[----:B------:R-:W-:Y:S05]  /*afb0*/  @P0 BRA `(.L_x_9191) ;  /* 0x00000000008c0947 */ /* 0x000fea0003800000 */
[----:B------:R-:W-:-:S03]  /*afc0*/  UMOV UR4, 0xffffffff ;  /* 0xffffffff00047882 */ /* 0x000fc60000000000 */
[----:B------:R-:W-:Y:S05]  /*afd0*/  BRA.DIV UR4, `(.L_x_9192) ;  /* 0x00000016040c7947 */ /* 0x000fea000b800000 */
[----:B------:R-:W-:-:S13]  /*afe0*/  ELECT P6, URZ, PT ;  /* 0x00000000003f782f */ /* 0x000fda00038c0000 */
.L_x_9238:
[----:B------:R-:W-:Y:S05]  /*aff0*/  @!P6 BRA `(.L_x_9191) ;  /* 0x00000000007ce947 */ /* 0x000fea0003800000 */
[----:B------:R-:W-:-:S06]  /*b000*/  ULOP3.LUT UR4, UR37, 0x2, URZ, 0xfc, !UPT ;  /* 0x0000000225047892 */ /* 0x000fcc000f8efc3f */
[----:B--2---:R-:W-:-:S05]  /*b010*/  IMAD.U32 R2, RZ, RZ, UR4 ;  /* 0x00000004ff027e24 */ /* 0x004fca000f8e00ff */
[----:B------:R-:W-:-:S13]  /*b020*/  ISETP.NE.AND P2, PT, R2, 0x3, PT ;  /* 0x000000030200780c */ /* 0x000fda0003f45270 */
[----:B------:R-:W-:Y:S05]  /*b030*/  @!P2 BRA `(.L_x_9193) ;  /* 0x000000000004a947 */ /* 0x000fea0003800000 */
[----:B------:R-:W-:Y:S01]  /*b040*/  BPT.TRAP 0x1 ;  /* 0x000000040000795c */ /* 0x000fe20000300000 */
.L_x_9193:
        /* <DEDUP_REMOVED lines=13> */
.L_x_9239:
[----:B------:R-:W1:Y:S02]  /*b120*/  SYNCS.PHASECHK.TRANS64.TRYWAIT P0, [R3+URZ], R2 ;  /* 0x00000002030075a7 */ /* 0x000e64000800017f */
[----:B-1----:R-:W-:Y:S05]  /*b130*/  @!P0 BRA `(.L_x_9195) ;  /* 0x0000001000e88947 */ /* 0x002fea0003800000 */
.L_x_9240:
[----:B------:R-:W-:Y:S05]  /*b140*/  @!P2 BRA `(.L_x_9196) ;  /* 0x000000000004a947 */ /* 0x000fea0003800000 */
[----:B------:R-:W-:Y:S01]  /*b150*/  BPT.TRAP 0x1 ;  /* 0x000000040000795c */ /* 0x000fe20000300000 */
.L_x_9196:
[----:B-1----:R-:W-:-:S04]  /*b160*/  VIADD R3, R0, 0x22860 ;  /* 0x0002286000037836 */ /* 0x002fc80000000000 */
[----:B------:R-:W-:-:S04]  /*b170*/  IMAD R18, R18, 0x8, R3 ;  /* 0x0000000812127824 */ /* 0x000fc800078e0203 */
[----:B------:R-:W1:Y:S02]  /*b180*/  SYNCS.PHASECHK.TRANS64.TRYWAIT P0, [R18+URZ], R5 ;  /* 0x00000005120075a7 */ /* 0x000e64000800017f */
[----:B-1----:R-:W-:Y:S05]  /*b190*/  @!P0 BRA `(.L_x_9197) ;  /* 0x0000001000e48947 */ /* 0x002fea0003800000 */
.L_x_9241:
[----:B------:R-:W-:-:S07]  /*b1a0*/  IMAD R3, R4, 0x8, R3 ;  /* 0x0000000804037824 */ /* 0x000fce00078e0203 */
.L_x_9198:
[----:B--2---:R2:W3:Y:S02]  /*b1b0*/  SYNCS.PHASECHK.TRANS64.TRYWAIT P0, [R3+URZ], R2 ;  /* 0x00000002030075a7 */ /* 0x0044e4000800017f */
[----:B---3--:R-:W-:Y:S05]  /*b1c0*/  @!P0 NANOSLEEP.SYNCS 0x989680 ;  /* 0x009896800000895d */ /* 0x008fea0003900000 */
[----:B------:R-:W3:Y:S02]  /*b1d0*/  @!P0 SYNCS.PHASECHK.TRANS64 P0, [R3+URZ], R2 ;  /* 0x00000002030085a7 */ /* 0x000ee4000800007f */
[----:B---3--:R-:W-:Y:S05]  /*b1e0*/  @!P0 BRA `(.L_x_9198) ;  /* 0xfffffffc00f08947 */ /* 0x008fea000383ffff */
.L_x_9191:
[----:B------:R-:W-:Y:S05]  /*b1f0*/  BSYNC B0 ;  /* 0x0000000000007941 */ /* 0x000fea0003800000 */
.L_x_9190:
[----:B------:R-:W-:Y:S05]  /*b200*/  EXIT ;  /* 0x000000000000794d */ /* 0x000fea0003800000 */
.L_x_9082:
[----:B0-----:R-:W-:-:S04]  /*b210*/  IMAD.U32 R3, RZ, RZ, UR45 ;  /* 0x0000002dff037e24 */ /* 0x001fc8000f8e00ff */
[----:B------:R0:W1:Y:S03]  /*b220*/  SYNCS.PHASECHK.TRANS64.TRYWAIT P0, [R3+URZ+0x22800], R0 ;  /* 0x02280000030075a7 */ /* 0x000066000800017f */
[----:B-1----:R-:W-:Y:S05]  /*b230*/  @!P0 NANOSLEEP.SYNCS 0x989680 ;  /* 0x009896800000895d */ /* 0x002fea0003900000 */
[----:B------:R-:W1:Y:S02]  /*b240*/  @!P0 SYNCS.PHASECHK.TRANS64 P0, [R3+URZ+0x22800], R0 ;  /* 0x02280000030085a7 */ /* 0x000e64000800007f */
[----:B-1----:R-:W-:Y:S05]  /*b250*/  @!P0 BRA `(.L_x_9082) ;  /* 0xfffffffc00ec8947 */ /* 0x002fea000383ffff */
[----:B------:R-:W-:Y:S05]  /*b260*/  BRA `(.L_x_9199) ;  /* 0xffffff5c00cc7947 */ /* 0x000fea000383ffff */
.L_x_9086:
[----:B-1----:R-:W-:-:S04]  /*b270*/  IMAD.U32 R0, RZ, RZ, UR21 ;  /* 0x00000015ff007e24 */ /* 0x002fc8000f8e00ff */
[----:B------:R1:W2:Y:S03]  /*b280*/  SYNCS.PHASECHK.TRANS64.TRYWAIT P1, [R0+URZ+0x22830], R7 ;  /* 0x02283007000075a7 */ /* 0x0002a6000802017f */
[----:B--2---:R-:W-:Y:S05]  /*b290*/  @!P1 NANOSLEEP.SYNCS 0x989680 ;  /* 0x009896800000995d */ /* 0x004fea0003900000 */
[----:B------:R-:W2:Y:S02]  /*b2a0*/  @!P1 SYNCS.PHASECHK.TRANS64 P1, [R0+URZ+0x22830], R7 ;  /* 0x02283007000095a7 */ /* 0x000ea4000802007f */
[----:B--2---:R-:W-:Y:S05]  /*b2b0*/  @!P1 BRA `(.L_x_9086) ;  /* 0xfffffffc00ec9947 */ /* 0x004fea000383ffff */
[----:B------:R-:W-:Y:S05]  /*b2c0*/  BRA `(.L_x_9085) ;  /* 0xffffff5c00f07947 */ /* 0x000fea000383ffff */
.L_x_9090:
[----:B--2---:R2:W3:Y:S02]  /*b2d0*/  SYNCS.PHASECHK.TRANS64.TRYWAIT P2, [R8+URZ+0x22850], R7 ;  /* 0x02285007080075a7 */ /* 0x0044e4000804017f */
[----:B---3--:R-:W-:Y:S05]  /*b2e0*/  @!P2 NANOSLEEP.SYNCS 0x989680 ;  /* 0x009896800000a95d */ /* 0x008fea0003900000 */
[----:B------:R-:W3:Y:S02]  /*b2f0*/  @!P2 SYNCS.PHASECHK.TRANS64 P2, [R8+URZ+0x22850], R7 ;  /* 0x022850070800a5a7 */ /* 0x000ee4000804007f */
[----:B---3--:R-:W-:Y:S05]  /*b300*/  @!P2 BRA `(.L_x_9090) ;  /* 0xfffffffc00f0a947 */ /* 0x008fea000383ffff */
[----:B------:R-:W-:Y:S05]  /*b310*/  BRA `(.L_x_9089) ;  /* 0xffffff74006c7947 */ /* 0x000fea000383ffff */
.L_x_9095:
[----:B0-----:R-:W-:Y:S02]  /*b320*/  IMAD.U32 R0, RZ, RZ, UR23 ;  /* 0x00000017ff007e24 */ /* 0x001fe4000f8e00ff */
[----:B------:R-:W-:-:S04]  /*b330*/  IMAD.U32 R3, RZ, RZ, UR24 ;  /* 0x00000018ff037e24 */ /* 0x000fc8000f8e00ff */
[----:B------:R0:W1:Y:S03]  /*b340*/  SYNCS.PHASECHK.TRANS64.TRYWAIT P3, [R0+URZ+0x22830], R3 ;  /* 0x02283003000075a7 */ /* 0x000066000806017f */
[----:B-1----:R-:W-:Y:S05]  /*b350*/  @!P3 NANOSLEEP.SYNCS 0x989680 ;  /* 0x009896800000b95d */ /* 0x002fea0003900000 */
[----:B------:R-:W1:Y:S02]  /*b360*/  @!P3 SYNCS.PHASECHK.TRANS64 P3, [R0+URZ+0x22830], R3 ;  /* 0x022830030000b5a7 */ /* 0x000e64000806007f */
[----:B-1----:R-:W-:Y:S05]  /*b370*/  @!P3 BRA `(.L_x_9095) ;  /* 0xfffffffc00e8b947 */ /* 0x002fea000383ffff */
[----:B------:R-:W-:Y:S05]  /*b380*/  BRA `(.L_x_9094) ;  /* 0xffffff7800807947 */ /* 0x000fea000383ffff */
.L_x_9099:
[----:B0-----:R-:W-:-:S04]  /*b390*/  IMAD.U32 R6, RZ, RZ, UR24 ;  /* 0x00000018ff067e24 */ /* 0x001fc8000f8e00ff */
[----:B------:R0:W1:Y:S03]  /*b3a0*/  SYNCS.PHASECHK.TRANS64.TRYWAIT P3, [R183+URZ+0x22850], R6 ;  /* 0x02285006b70075a7 */ /* 0x000066000806017f */
[----:B-1----:R-:W-:Y:S05]  /*b3b0*/  @!P3 NANOSLEEP.SYNCS 0x989680 ;  /* 0x009896800000b95d */ /* 0x002fea0003900000 */
[----:B------:R-:W1:Y:S02]  /*b3c0*/  @!P3 SYNCS.PHASECHK.TRANS64 P3, [R183+URZ+0x22850], R6 ;  /* 0x02285006b700b5a7 */ /* 0x000e64000806007f */
[----:B-1----:R-:W-:Y:S05]  /*b3d0*/  @!P3 BRA `(.L_x_9099) ;  /* 0xfffffffc00ecb947 */ /* 0x002fea000383ffff */
[----:B------:R-:W-:Y:S05]  /*b3e0*/  BRA `(.L_x_9098) ;  /* 0xffffff9000a47947 */ /* 0x000fea000383ffff */
.L_x_9114:
        /* <DEDUP_REMOVED lines=11> */
.L_x_9201:
[----:B------:R-:W-:Y:S05]  /*b4a0*/  BSYNC B0 ;  /* 0x0000000000007941 */ /* 0x000fea0003800000 */
.L_x_9200:
[----:B------:R-:W-:Y:S05]  /*b4b0*/  BRA `(.L_x_9202) ;  /* 0xffffffc400547947 */ /* 0x000fea000383ffff */
.L_x_9116:
[----:B------:R-:W-:Y:S01]  /*b4c0*/  BSSY B0, `(.L_x_9203) ;  /* 0x0000006000007945 */ /* 0x000fe20003800000 */
[----:B------:R-:W-:-:S07]  /*b4d0*/  IMAD.MOV.U32 R15, RZ, RZ, -0x1 ;  /* 0xffffffffff0f7424 */ /* 0x000fce00078e00ff */
[----:B0-----:R-:W-:Y:S05]  /*b4e0*/  WARPSYNC.COLLECTIVE R15, `(.L_x_9204) ;  /* 0x000000000f0c7348 */ /* 0x001fea0003c00000 */
[----:B------:R-:W-:Y:S02]  /*b4f0*/  ELECT P6, UR62, PT ;  /* 0x00000000003e782f */ /* 0x000fe400038c0000 */
[----:B------:R-:W-:Y:S01]  /*b500*/  MOV R14, UR62 ;  /* 0x0000003e000e7c02 */ /* 0x000fe20008000f00 */
[----:B0-----:R-:W-:Y:S10]  /*b510*/  ENDCOLLECTIVE ;  /* 0x000000000000791b */ /* 0x001ff40003800000 */
.L_x_9204:
[----:B------:R-:W-:Y:S05]  /*b520*/  BSYNC B0 ;  /* 0x0000000000007941 */ /* 0x000fea0003800000 */
.L_x_9203:
[----:B------:R-:W-:Y:S05]  /*b530*/  BRA `(.L_x_9205) ;  /* 0xffffffc400547947 */ /* 0x000fea000383ffff */
.L_x_9118:
[----:B0-----:R0:W2:Y:S02]  /*b540*/  SYNCS.PHASECHK.TRANS64.TRYWAIT P0, [R0+URZ+0x22840], R2 ;  /* 0x02284002000075a7 */ /* 0x0010a4000800017f */
[----:B--2---:R-:W-:Y:S05]  /*b550*/  @!P0 NANOSLEEP.SYNCS 0x989680 ;  /* 0x009896800000895d */ /* 0x004fea0003900000 */
[----:B------:R-:W2:Y:S02]  /*b560*/  @!P0 SYNCS.PHASECHK.TRANS64 P0, [R0+URZ+0x22840], R2 ;  /* 0x02284002000085a7 */ /* 0x000ea4000800007f */
[----:B--2---:R-:W-:Y:S05]  /*b570*/  @!P0 BRA `(.L_x_9118) ;  /* 0xfffffffc00f08947 */ /* 0x004fea000383ffff */
[----:B------:R-:W-:Y:S05]  /*b580*/  BRA `(.L_x_9206) ;  /* 0xffffffc400b07947 */ /* 0x000fea000383ffff */
.L_x_9121:
        /* <DEDUP_REMOVED lines=8> */
.L_x_9207:
[----:B------:R-:W-:Y:S01]  /*b610*/  IMAD.MOV.U32 R13, RZ, RZ, R0 ;  /* 0x000000ffff0d7224 */ /* 0x000fe200078e0000 */
[----:B------:R-:W-:Y:S01]  /*b620*/  LOP3.LUT R7, R7, 0x7f, RZ, 0xc0, !PT ;  /* 0x0000007f07077812 */ /* 0x000fe200078ec0ff */
[----:B------:R-:W-:-:S07]  /*b630*/  IMAD.MOV.U32 R6, RZ, RZ, R14 ;  /* 0x000000ffff067224 */ /* 0x000fce00078e000e */
[----:B------:R-:W-:Y:S05]  /*b640*/  WARPSYNC.COLLECTIVE R15, `(.L_x_9208) ;  /* 0x000000000f087348 */ /* 0x000fea0003c00000 */
[----:B------:R0:W1:Y:S02]  /*b650*/  SHFL.IDX P6, R14, R13, R12, R11 ;  /* 0x0000000c0d0e7389 */ /* 0x00006400000c000b */
[----:B01----:R-:W-:Y:S01]  /*b660*/  ENDCOLLECTIVE ;  /* 0x000000000000791b */ /* 0x003fe20003800000 */
.L_x_9208:
[----:B------:R-:W-:Y:S01]  /*b670*/  ULDC UR4, c[0x0][0x288] ;  /* 0x0000a20000047ab9 */ /* 0x000fe20000000800 */
[----:B------:R-:W-:Y:S01]  /*b680*/  SHF.R.U32.HI R5, RZ, 0x3, R7 ;  /* 0x00000003ff057819 */ /* 0x000fe20000011607 */
[----:B------:R-:W-:-:S04]  /*b690*/  IMAD R3, R8, UR4, RZ ;  /* 0x0000000408037c24 */ /* 0x000fc8000f8e02ff */
[----:B------:R-:W-:-:S04]  /*b6a0*/  IMAD.IADD R4, R5, 0x1, R4 ;  /* 0x0000000105047824 */ /* 0x000fc800078e0204 */
[C---:B------:R-:W-:Y:S01]  /*b6b0*/  VIADD R5, R4.reuse, 0x10 ;  /* 0x0000001004057836 */ /* 0x040fe20000000000 */
[-C--:B------:R-:W-:Y:S01]  /*b6c0*/  ISETP.GE.AND P1, PT, R4, R3.reuse, PT ;  /* 0x000000030400720c */ /* 0x080fe20003f26270 */
[----:B------:R-:W-:Y:S02]  /*b6d0*/  IMAD.MOV.U32 R13, RZ, RZ, R2 ;  /* 0x000000ffff0d7224 */ /* 0x000fe400078e0002 */
[----:B------:R-:W-:Y:S01]  /*b6e0*/  IMAD.MOV.U32 R12, RZ, RZ, 0x1 ;  /* 0x00000001ff0c7424 */ /* 0x000fe200078e00ff */
[----:B------:R-:W-:Y:S01]  /*b6f0*/  ISETP.GE.AND P2, PT, R5, R3, PT ;  /* 0x000000030500720c */ /* 0x000fe20003f46270 */
[----:B------:R-:W-:-:S12]  /*b700*/  IMAD.MOV.U32 R7, RZ, RZ, R14 ;  /* 0x000000ffff077224 */ /* 0x000fd800078e000e */
[----:B------:R-:W-:Y:S05]  /*b710*/  WARPSYNC.COLLECTIVE R15, `(.L_x_9209) ;  /* 0x000000000f087348 */ /* 0x000fea0003c00000 */
[----:B------:R0:W1:Y:S02]  /*b720*/  SHFL.IDX P6, R14, R13, R12, R11 ;  /* 0x0000000c0d0e7389 */ /* 0x00006400000c000b */
[----:B01----:R-:W-:Y:S01]  /*b730*/  ENDCOLLECTIVE ;  /* 0x000000000000791b */ /* 0x003fe20003800000 */
.L_x_9209:
        /* <DEDUP_REMOVED lines=10> */
.L_x_9210:
[----:B------:R-:W-:Y:S01]  /*b7e0*/  @!PT LDS RZ, [RZ] ;  /* 0x00000000fffff984 */ /* 0x000fe20000000800 */
[----:B------:R-:W-:Y:S01]  /*b7f0*/  @!PT LDS RZ, [RZ] ;  /* 0x00000000fffff984 */ /* 0x000fe20000000800 */
[----:B------:R-:W-:Y:S01]  /*b800*/  @!PT LDS RZ, [RZ] ;  /* 0x00000000fffff984 */ /* 0x000fe20000000800 */
[----:B------:R0:W-:Y:S01]  /*b810*/  @!P1 LDGSTS.E.BYPASS.LTC128B.128 [R9+0x18400], desc[UR42][R6.64], !P0 ;  /* 0x1840000006099fae */ /* 0x0001e2000c101d6a */
[----:B------:R-:W-:Y:S02]  /*b820*/  IMAD.MOV.U32 R13, RZ, RZ, R2 ;  /* 0x000000ffff0d7224 */ /* 0x000fe400078e0002 */
[----:B------:R-:W-:Y:S02]  /*b830*/  IMAD.MOV.U32 R12, RZ, RZ, 0x2 ;  /* 0x00000002ff0c7424 */ /* 0x000fe400078e00ff */
[----:B------:R-:W-:-:S07]  /*b840*/  IMAD.MOV.U32 R5, RZ, RZ, R14 ;  /* 0x000000ffff057224 */ /* 0x000fce00078e000e */
[----:B0-----:R-:W-:Y:S05]  /*b850*/  WARPSYNC.COLLECTIVE R15, `(.L_x_9211) ;  /* 0x000000000f087348 */ /* 0x001fea0003c00000 */
[----:B------:R1:W2:Y:S02]  /*b860*/  SHFL.IDX P6, R14, R13, R12, R11 ;  /* 0x0000000c0d0e7389 */ /* 0x0002a400000c000b */
[----:B012---:R-:W-:Y:S01]  /*b870*/  ENDCOLLECTIVE ;  /* 0x000000000000791b */ /* 0x007fe20003800000 */
.L_x_9211:
[----:B------:R-:W-:Y:S01]  /*b880*/  @!P2 LEA R7, P1, R10, R5, 0x1 ;  /* 0x000000050a07a211 */ /* 0x000fe200078208ff */
[----:B------:R-:W-:-:S04]  /*b890*/  VIADD R5, R4, 0x20 ;  /* 0x0000002004057836 */ /* 0x000fc80000000000 */
[----:B------:R-:W-:Y:S01]  /*b8a0*/  @!P2 IMAD.X R6, RZ, RZ, R8, P1 ;  /* 0x000000ffff06a224 */ /* 0x000fe200008e0608 */
[----:B------:R-:W-:Y:S01]  /*b8b0*/  ISETP.GE.AND P1, PT, R5, R3, PT ;  /* 0x000000030500720c */ /* 0x000fe20003f26270 */
[----:B------:R-:W-:-:S03]  /*b8c0*/  VIADD R5, R4, 0x30 ;  /* 0x0000003004057836 */ /* 0x000fc60000000000 */
        /* <DEDUP_REMOVED lines=12> */
.L_x_9212:
[----:B------:R-:W-:Y:S02]  /*b990*/  IMAD.MOV.U32 R13, RZ, RZ, R2 ;  /* 0x000000ffff0d7224 */ /* 0x000fe400078e0002 */
[----:B------:R-:W-:Y:S02]  /*b9a0*/  IMAD.MOV.U32 R12, RZ, RZ, 0x3 ;  /* 0x00000003ff0c7424 */ /* 0x000fe400078e00ff */
[----:B------:R-:W-:-:S07]  /*b9b0*/  IMAD.MOV.U32 R7, RZ, RZ, R14 ;  /* 0x000000ffff077224 */ /* 0x000fce00078e000e */
[----:B------:R-:W-:Y:S05]  /*b9c0*/  WARPSYNC.COLLECTIVE R15, `(.L_x_9213) ;  /* 0x000000000f087348 */ /* 0x000fea0003c00000 */
[----:B------:R0:W1:Y:S02]  /*b9d0*/  SHFL.IDX P6, R14, R13, R12, R11 ;  /* 0x0000000c0d0e7389 */ /* 0x00006400000c000b */
[----:B01----:R-:W-:Y:S01]  /*b9e0*/  ENDCOLLECTIVE ;  /* 0x000000000000791b */ /* 0x003fe20003800000 */
.L_x_9213:
        /* <DEDUP_REMOVED lines=16> */
.L_x_9214:
[----:B------:R-:W-:Y:S02]  /*baf0*/  IMAD.MOV.U32 R13, RZ, RZ, R2 ;  /* 0x000000ffff0d7224 */ /* 0x000fe400078e0002 */
[----:B------:R-:W-:Y:S02]  /*bb00*/  IMAD.MOV.U32 R12, RZ, RZ, 0x4 ;  /* 0x00000004ff0c7424 */ /* 0x000fe400078e00ff */
[----:B------:R-:W-:-:S07]  /*bb10*/  IMAD.MOV.U32 R7, RZ, RZ, R14 ;  /* 0x000000ffff077224 */ /* 0x000fce00078e000e */
[----:B------:R-:W-:Y:S05]  /*bb20*/  WARPSYNC.COLLECTIVE R15, `(.L_x_9215) ;  /* 0x000000000f087348 */ /* 0x000fea0003c00000 */
[----:B------:R0:W1:Y:S02]  /*bb30*/  SHFL.IDX P6, R14, R13, R12, R11 ;  /* 0x0000000c0d0e7389 */ /* 0x00006400000c000b */
[----:B01----:R-:W-:Y:S01]  /*bb40*/  ENDCOLLECTIVE ;  /* 0x000000000000791b */ /* 0x003fe20003800000 */
.L_x_9215:
        /* <DEDUP_REMOVED lines=16> */
.L_x_9216:
[----:B------:R-:W-:Y:S02]  /*bc50*/  IMAD.MOV.U32 R13, RZ, RZ, R2 ;  /* 0x000000ffff0d7224 */ /* 0x000fe400078e0002 */
[----:B------:R-:W-:Y:S02]  /*bc60*/  IMAD.MOV.U32 R12, RZ, RZ, 0x5 ;  /* 0x00000005ff0c7424 */ /* 0x000fe400078e00ff */
[----:B------:R-:W-:-:S07]  /*bc70*/  IMAD.MOV.U32 R7, RZ, RZ, R14 ;  /* 0x000000ffff077224 */ /* 0x000fce00078e000e */
[----:B------:R-:W-:Y:S05]  /*bc80*/  WARPSYNC.COLLECTIVE R15, `(.L_x_9217) ;  /* 0x000000000f087348 */ /* 0x000fea0003c00000 */
[----:B------:R0:W1:Y:S02]  /*bc90*/  SHFL.IDX P6, R14, R13, R12, R11 ;  /* 0x0000000c0d0e7389 */ /* 0x00006400000c000b */
[----:B01----:R-:W-:Y:S01]  /*bca0*/  ENDCOLLECTIVE ;  /* 0x000000000000791b */ /* 0x003fe20003800000 */
.L_x_9217:
        /* <DEDUP_REMOVED lines=16> */
.L_x_9218:
[----:B------:R-:W-:Y:S02]  /*bdb0*/  IMAD.MOV.U32 R13, RZ, RZ, R2 ;  /* 0x000000ffff0d7224 */ /* 0x000fe400078e0002 */
[----:B------:R-:W-:Y:S02]  /*bdc0*/  IMAD.MOV.U32 R12, RZ, RZ, 0x6 ;  /* 0x00000006ff0c7424 */ /* 0x000fe400078e00ff */
[----:B------:R-:W-:-:S07]  /*bdd0*/  IMAD.MOV.U32 R7, RZ, RZ, R14 ;  /* 0x000000ffff077224 */ /* 0x000fce00078e000e */
[----:B------:R-:W-:Y:S05]  /*bde0*/  WARPSYNC.COLLECTIVE R15, `(.L_x_9219) ;  /* 0x000000000f087348 */ /* 0x000fea0003c00000 */
[----:B------:R0:W1:Y:S02]  /*bdf0*/  SHFL.IDX P6, R14, R13, R12, R11 ;  /* 0x0000000c0d0e7389 */ /* 0x00006400000c000b */
[----:B01----:R-:W-:Y:S01]  /*be00*/  ENDCOLLECTIVE ;  /* 0x000000000000791b */ /* 0x003fe20003800000 */
.L_x_9219:
        /* <DEDUP_REMOVED lines=15> */
.L_x_9220:
[----:B------:R-:W-:Y:S02]  /*bf00*/  IMAD.MOV.U32 R13, RZ, RZ, R2 ;  /* 0x000000ffff0d7224 */ /* 0x000fe400078e0002 */
[----:B------:R-:W-:Y:S02]  /*bf10*/  IMAD.MOV.U32 R12, RZ, RZ, 0x7 ;  /* 0x00000007ff0c7424 */ /* 0x000fe400078e00ff */
[----:B------:R-:W-:-:S07]  /*bf20*/  IMAD.MOV.U32 R7, RZ, RZ, R14 ;  /* 0x000000ffff077224 */ /* 0x000fce00078e000e */
[----:B------:R-:W-:Y:S05]  /*bf30*/  WARPSYNC.COLLECTIVE R15, `(.L_x_9221) ;  /* 0x000000000f087348 */ /* 0x000fea0003c00000 */
[----:B------:R0:W1:Y:S02]  /*bf40*/  SHFL.IDX P6, R14, R13, R12, R11 ;  /* 0x0000000c0d0e7389 */ /* 0x00006400000c000b */
[----:B01----:R-:W-:Y:S01]  /*bf50*/  ENDCOLLECTIVE ;  /* 0x000000000000791b */ /* 0x003fe20003800000 */
.L_x_9221:
        /* <DEDUP_REMOVED lines=10> */
.L_x_9222:
[----:B------:R-:W-:Y:S01]  /*c000*/  @!PT LDS RZ, [RZ] ;  /* 0x00000000fffff984 */ /* 0x000fe20000000800 */
[----:B------:R-:W-:Y:S01]  /*c010*/  @!PT LDS RZ, [RZ] ;  /* 0x00000000fffff984 */ /* 0x000fe20000000800 */
[----:B------:R-:W-:Y:S01]  /*c020*/  @!PT LDS RZ, [RZ] ;  /* 0x00000000fffff984 */ /* 0x000fe20000000800 */
[----:B------:R1:W-:Y:S01]  /*c030*/  @!P1 LDGSTS.E.BYPASS.LTC128B.128 [R9+0x1b400], desc[UR42][R6.64], !P0 ;  /* 0x1b40000006099fae */ /* 0x0003e2000c101d6a */
[----:B------:R-:W-:Y:S01]  /*c040*/  IMAD.MOV.U32 R0, RZ, RZ, R14 ;  /* 0x000000ffff007224 */ /* 0x000fe200078e000e */
[----:B------:R-:W-:Y:S06]  /*c050*/  BRA `(.L_x_9223) ;  /* 0xffffffc400ec7947 */ /* 0x000fec000383ffff */
.L_x_9123:
[----:B0-----:R-:W-:-:S04]  /*c060*/  IMAD.U32 R3, RZ, RZ, UR36 ;  /* 0x00000024ff037e24 */ /* 0x001fc8000f8e00ff */
[----:B------:R0:W1:Y:S03]  /*c070*/  SYNCS.PHASECHK.TRANS64.TRYWAIT P0, [R3+URZ+0x22820], R0 ;  /* 0x02282000030075a7 */ /* 0x000066000800017f */
[----:B-1----:R-:W-:Y:S05]  /*c080*/  @!P0 NANOSLEEP.SYNCS 0x989680 ;  /* 0x009896800000895d */ /* 0x002fea0003900000 */
[----:B------:R-:W1:Y:S02]  /*c090*/  @!P0 SYNCS.PHASECHK.TRANS64 P0, [R3+URZ+0x22820], R0 ;  /* 0x02282000030085a7 */ /* 0x000e64000800007f */
[----:B-1----:R-:W-:Y:S05]  /*c0a0*/  @!P0 BRA `(.L_x_9123) ;  /* 0xfffffffc00ec8947 */ /* 0x002fea000383ffff */
[----:B------:R-:W-:Y:S05]  /*c0b0*/  BRA `(.L_x_9224) ;  /* 0xffffffc800207947 */ /* 0x000fea000383ffff */
.L_x_9127:
[----:B0-----:R0:W1:Y:S02]  /*c0c0*/  SYNCS.PHASECHK.TRANS64.TRYWAIT P0, [R2+URZ+0x22860], R0 ;  /* 0x02286000020075a7 */ /* 0x001064000800017f */
[----:B-1----:R-:W-:Y:S05]  /*c0d0*/  @!P0 NANOSLEEP.SYNCS 0x989680 ;  /* 0x009896800000895d */ /* 0x002fea0003900000 */
[----:B------:R-:W1:Y:S02]  /*c0e0*/  @!P0 SYNCS.PHASECHK.TRANS64 P0, [R2+URZ+0x22860], R0 ;  /* 0x02286000020085a7 */ /* 0x000e64000800007f */
[----:B-1----:R-:W-:Y:S05]  /*c0f0*/  @!P0 BRA `(.L_x_9127) ;  /* 0xfffffffc00f08947 */ /* 0x002fea000383ffff */
[----:B------:R-:W-:Y:S05]  /*c100*/  BRA `(.L_x_9225) ;  /* 0xffffffc800447947 */ /* 0x000fea000383ffff */
.L_x_9140:
[----:B-1----:R1:W2:Y:S02]  /*c110*/  SYNCS.PHASECHK.TRANS64.TRYWAIT P0, [R3+URZ+0x22840], R2 ;  /* 0x02284002030075a7 */ /* 0x0022a4000800017f */
[----:B--2---:R-:W-:Y:S05]  /*c120*/  @!P0 NANOSLEEP.SYNCS 0x989680 ;  /* 0x009896800000895d */ /* 0x004fea0003900000 */
[----:B------:R-:W2:Y:S02]  /*c130*/  @!P0 SYNCS.PHASECHK.TRANS64 P0, [R3+URZ+0x22840], R2 ;  /* 0x02284002030085a7 */ /* 0x000ea4000800007f */
[----:B--2---:R-:W-:Y:S05]  /*c140*/  @!P0 BRA `(.L_x_9140) ;  /* 0xfffffffc00f08947 */ /* 0x004fea000383ffff */
[----:B------:R-:W-:Y:S05]  /*c150*/  BRA `(.L_x_9226) ;  /* 0xffffffd000407947 */ /* 0x000fea000383ffff */
.L_x_9145:
[----:B0-----:R0:W2:Y:S02]  /*c160*/  SYNCS.PHASECHK.TRANS64.TRYWAIT P0, [R3+URZ+0x22860], R2 ;  /* 0x02286002030075a7 */ /* 0x0010a4000800017f */
[----:B--2---:R-:W-:Y:S05]  /*c170*/  @!P0 NANOSLEEP.SYNCS 0x989680 ;  /* 0x009896800000895d */ /* 0x004fea0003900000 */
[----:B------:R-:W2:Y:S02]  /*c180*/  @!P0 SYNCS.PHASECHK.TRANS64 P0, [R3+URZ+0x22860], R2 ;  /* 0x02286002030085a7 */ /* 0x000ea4000800007f */
[----:B--2---:R-:W-:Y:S05]  /*c190*/  @!P0 BRA `(.L_x_9145) ;  /* 0xfffffffc00f08947 */ /* 0x004fea000383ffff */
[----:B------:R-:W-:Y:S05]  /*c1a0*/  BRA `(.L_x_9227) ;  /* 0xffffffd000bc7947 */ /* 0x000fea000383ffff */
.L_x_9157:
[----:B--2---:R2:W3:Y:S02]  /*c1b0*/  SYNCS.PHASECHK.TRANS64.TRYWAIT P0, [R4+URZ+0x22840], R2 ;  /* 0x02284002040075a7 */ /* 0x0044e4000800017f */
[----:B---3--:R-:W-:Y:S05]  /*c1c0*/  @!P0 NANOSLEEP.SYNCS 0x989680 ;  /* 0x009896800000895d */ /* 0x008fea0003900000 */
[----:B------:R-:W3:Y:S02]  /*c1d0*/  @!P0 SYNCS.PHASECHK.TRANS64 P0, [R4+URZ+0x22840], R2 ;  /* 0x02284002040085a7 */ /* 0x000ee4000800007f */
[----:B---3--:R-:W-:Y:S05]  /*c1e0*/  @!P0 BRA `(.L_x_9157) ;  /* 0xfffffffc00f08947 */ /* 0x008fea000383ffff */
[----:B------:R-:W-:Y:S05]  /*c1f0*/  BRA `(.L_x_9228) ;  /* 0xffffffd800a87947 */ /* 0x000fea000383ffff */
.L_x_9162:
[----:B0-----:R0:W1:Y:S02]  /*c200*/  SYNCS.PHASECHK.TRANS64.TRYWAIT P0, [R4+URZ+0x22860], R2 ;  /* 0x02286002040075a7 */ /* 0x001064000800017f */
[----:B-1----:R-:W-:Y:S05]  /*c210*/  @!P0 NANOSLEEP.SYNCS 0x989680 ;  /* 0x009896800000895d */ /* 0x002fea0003900000 */
[----:B------:R-:W1:Y:S02]  /*c220*/  @!P0 SYNCS.PHASECHK.TRANS64 P0, [R4+URZ+0x22860], R2 ;  /* 0x02286002040085a7 */ /* 0x000e64000800007f */
[----:B-1----:R-:W-:Y:S05]  /*c230*/  @!P0 BRA `(.L_x_9162) ;  /* 0xfffffffc00f08947 */ /* 0x002fea000383ffff */
[----:B------:R-:W-:Y:S05]  /*c240*/  BRA `(.L_x_9229) ;  /* 0xffffffdc00247947 */ /* 0x000fea000383ffff */
.L_x_9173:
[----:B0-----:R0:W2:Y:S02]  /*c250*/  SYNCS.PHASECHK.TRANS64.TRYWAIT P0, [R4+URZ+0x22840], R2 ;  /* 0x02284002040075a7 */ /* 0x0010a4000800017f */
[----:B--2---:R-:W-:Y:S05]  /*c260*/  @!P0 NANOSLEEP.SYNCS 0x989680 ;  /* 0x009896800000895d */ /* 0x004fea0003900000 */
[----:B------:R-:W2:Y:S02]  /*c270*/  @!P0 SYNCS.PHASECHK.TRANS64 P0, [R4+URZ+0x22840], R2 ;  /* 0x02284002040085a7 */ /* 0x000ea4000800007f */
[----:B--2---:R-:W-:Y:S05]  /*c280*/  @!P0 BRA `(.L_x_9173) ;  /* 0xfffffffc00f08947 */ /* 0x004fea000383ffff */
[----:B------:R-:W-:Y:S05]  /*c290*/  BRA `(.L_x_9230) ;  /* 0xffffffe000ec7947 */ /* 0x000fea000383ffff */
.L_x_9178:
[----:B-1----:R1:W2:Y:S02]  /*c2a0*/  SYNCS.PHASECHK.TRANS64.TRYWAIT P0, [R4+URZ+0x22860], R2 ;  /* 0x02286002040075a7 */ /* 0x0022a4000800017f */
[----:B--2---:R-:W-:Y:S05]  /*c2b0*/  @!P0 NANOSLEEP.SYNCS 0x989680 ;  /* 0x009896800000895d */ /* 0x004fea0003900000 */
[----:B------:R-:W2:Y:S02]  /*c2c0*/  @!P0 SYNCS.PHASECHK.TRANS64 P0, [R4+URZ+0x22860], R2 ;  /* 0x02286002040085a7 */ /* 0x000ea4000800007f */
[----:B--2---:R-:W-:Y:S05]  /*c2d0*/  @!P0 BRA `(.L_x_9178) ;  /* 0xfffffffc00f08947 */ /* 0x004fea000383ffff */
[----:B------:R-:W-:Y:S05]  /*c2e0*/  BRA `(.L_x_9231) ;  /* 0xffffffe400687947 */ /* 0x000fea000383ffff */
.L_x_9188:
[----:B0-----:R0:W2:Y:S02]  /*c2f0*/  SYNCS.PHASECHK.TRANS64.TRYWAIT P0, [R0+URZ+0x22820], R3 ;  /* 0x02282003000075a7 */ /* 0x0010a4000800017f */
[----:B--2---:R-:W-:Y:S05]  /*c300*/  @!P0 NANOSLEEP.SYNCS 0x989680 ;  /* 0x009896800000895d */ /* 0x004fea0003900000 */
[----:B------:R-:W2:Y:S02]  /*c310*/  @!P0 SYNCS.PHASECHK.TRANS64 P0, [R0+URZ+0x22820], R3 ;  /* 0x02282003000085a7 */ /* 0x000ea4000800007f */
[----:B--2---:R-:W-:Y:S05]  /*c320*/  @!P0 BRA `(.L_x_9188) ;  /* 0xfffffffc00f08947 */ /* 0x004fea000383ffff */
[----:B------:R-:W-:Y:S05]  /*c330*/  BRA `(.L_x_9232) ;  /* 0xffffffe800f87947 */ /* 0x000fea000383ffff */
.L_x_9189:
        /* <DEDUP_REMOVED lines=11> */
.L_x_9234:
[----:B------:R-:W-:Y:S05]  /*c3f0*/  BSYNC B0 ;  /* 0x0000000000007941 */ /* 0x000fea0003800000 */
.L_x_9233:
[----:B------:R-:W-:Y:S05]  /*c400*/  BRA `(.L_x_9235) ;  /* 0xffffffe800e07947 */ /* 0x000fea000383ffff */
.L_x_9192:
[----:B------:R-:W-:Y:S01]  /*c410*/  BSSY B1, `(.L_x_9236) ;  /* 0x0000006000017945 */ /* 0x000fe20003800000 */
[----:B------:R-:W-:-:S07]  /*c420*/  IMAD.MOV.U32 R15, RZ, RZ, -0x1 ;  /* 0xffffffffff0f7424 */ /* 0x000fce00078e00ff */
[----:B012---:R-:W-:Y:S05]  /*c430*/  WARPSYNC.COLLECTIVE R15, `(.L_x_9237) ;  /* 0x000000000f0c7348 */ /* 0x007fea0003c00000 */
[----:B------:R-:W-:Y:S02]  /*c440*/  ELECT P6, UR62, PT ;  /* 0x00000000003e782f */ /* 0x000fe400038c0000 */
[----:B------:R-:W-:Y:S01]  /*c450*/  MOV R14, UR62 ;  /* 0x0000003e000e7c02 */ /* 0x000fe20008000f00 */
[----:B012---:R-:W-:Y:S10]  /*c460*/  ENDCOLLECTIVE ;  /* 0x000000000000791b */ /* 0x007ff40003800000 */
.L_x_9237:
[----:B------:R-:W-:Y:S05]  /*c470*/  BSYNC B1 ;  /* 0x0000000000017941 */ /* 0x000fea0003800000 */
.L_x_9236:
[----:B------:R-:W-:Y:S05]  /*c480*/  BRA `(.L_x_9238) ;  /* 0xffffffe800d87947 */ /* 0x000fea000383ffff */
.L_x_9194:
[----:B0-----:R0:W1:Y:S02]  /*c490*/  SYNCS.PHASECHK.TRANS64.TRYWAIT P0, [R6+URZ], R5 ;  /* 0x00000005060075a7 */ /* 0x001064000800017f */
[----:B-1----:R-:W-:Y:S05]  /*c4a0*/  @!P0 NANOSLEEP.SYNCS 0x989680 ;  /* 0x009896800000895d */ /* 0x002fea0003900000 */
[----:B------:R-:W1:Y:S02]  /*c4b0*/  @!P0 SYNCS.PHASECHK.TRANS64 P0, [R6+URZ], R5 ;  /* 0x00000005060085a7 */ /* 0x000e64000800007f */
[----:B-1----:R-:W-:Y:S05]  /*c4c0*/  @!P0 BRA `(.L_x_9194) ;  /* 0xfffffffc00f08947 */ /* 0x002fea000383ffff */
[----:B------:R-:W-:Y:S05]  /*c4d0*/  BRA `(.L_x_9239) ;  /* 0xffffffec00107947 */ /* 0x000fea000383ffff */
.L_x_9195:
[----:B-1----:R1:W2:Y:S02]  /*c4e0*/  SYNCS.PHASECHK.TRANS64.TRYWAIT P0, [R3+URZ], R2 ;  /* 0x00000002030075a7 */ /* 0x0022a4000800017f */
[----:B--2---:R-:W-:Y:S05]  /*c4f0*/  @!P0 NANOSLEEP.SYNCS 0x989680 ;  /* 0x009896800000895d */ /* 0x004fea0003900000 */
[----:B------:R-:W2:Y:S02]  /*c500*/  @!P0 SYNCS.PHASECHK.TRANS64 P0, [R3+URZ], R2 ;  /* 0x00000002030085a7 */ /* 0x000ea4000800007f */
[----:B--2---:R-:W-:Y:S05]  /*c510*/  @!P0 BRA `(.L_x_9195) ;  /* 0xfffffffc00f08947 */ /* 0x004fea000383ffff */
[----:B------:R-:W-:Y:S05]  /*c520*/  BRA `(.L_x_9240) ;  /* 0xffffffec00047947 */ /* 0x000fea000383ffff */
.L_x_9197:
[----:B-1----:R1:W2:Y:S02]  /*c530*/  SYNCS.PHASECHK.TRANS64.TRYWAIT P0, [R18+URZ], R5 ;  /* 0x00000005120075a7 */ /* 0x0022a4000800017f */
[----:B--2---:R-:W-:Y:S05]  /*c540*/  @!P0 NANOSLEEP.SYNCS 0x989680 ;  /* 0x009896800000895d */ /* 0x004fea0003900000 */
[----:B------:R-:W2:Y:S02]  /*c550*/  @!P0 SYNCS.PHASECHK.TRANS64 P0, [R18+URZ], R5 ;  /* 0x00000005120085a7 */ /* 0x000ea4000800007f */
[----:B--2---:R-:W-:Y:S05]  /*c560*/  @!P0 BRA `(.L_x_9197) ;  /* 0xfffffffc00f08947 */ /* 0x004fea000383ffff */
[----:B------:R-:W-:Y:S05]  /*c570*/  BRA `(.L_x_9241) ;  /* 0xffffffec00087947 */ /* 0x000fea000383ffff */
.L_x_9242:
        /* <DEDUP_REMOVED lines=16> */
.L_x_15134:


//--------------------- .text._ZN7cutlass13device_kernelIN5flash11enable_sm90INS1_16FlashAttnFwdSm90INS1_25CollectiveMainloopFwdSm90ILi2EN4cute5tupleIJNS5_1CILi1EEES8_S8_EEENS6_IJNS7_ILi128EEENS7_ILi96EEENS7_ILi64EEEEEELi256ENS_6half_tEfNS_4arch4Sm90ELb0ELb0ELb0ELb0ELb0ELb0ELb1ELb1ELb0ELb1ELb0ELb0EEENS1_21CollectiveEpilogueFwdINS6_IJSA_NS7_ILi256EEESB_EEES9_SE_SG_Li256ELb0ELb1ELb0ELb0EEENS1_29StaticPersistentTileSchedulerILb0EEEEEEEEEvNT_6ParamsE --------------------------
	.section	.text._ZN7cutlass13device_kernelIN5flash11enable_sm90INS1_16FlashAttnFwdSm90INS1_25CollectiveMainloopFwdSm90ILi2EN4cute5tupleIJNS5_1CILi1EEES8_S8_EEENS6_IJNS7_ILi128EEENS7_ILi96EEENS7_ILi64EEEEEELi256ENS_6half_tEfNS_4arch4Sm90ELb0ELb0ELb0ELb0ELb0ELb0ELb1ELb1ELb0ELb1ELb0ELb0EEENS1_21CollectiveEpilogueFwdINS6_IJSA_NS7_ILi256EEESB_EEES9_SE_SG_Li256ELb0ELb1ELb0ELb0EEENS1_29StaticPersistentTileSchedulerILb0EEEEEEEEEvNT_6ParamsE,"ax",@progbits
	.align	128
.text._ZN7cutlass13device_kernelIN5flash11enable_sm90INS1_16FlashAttnFwdSm90INS1_25CollectiveMainloopFwdSm90ILi2EN4cute5tupleIJNS5_1CILi1EEES8_S8_EEENS6_IJNS7_ILi128EEENS7_ILi96EEENS7_ILi64EEEEEELi256ENS_6half_tEfNS_4arch4Sm90ELb0ELb0ELb0ELb0ELb0ELb0ELb1ELb1ELb0ELb1ELb0ELb0EEENS1_21CollectiveEpilogueFwdINS6_IJSA_NS7_ILi256EEESB_EEES9_SE_SG_Li256ELb0ELb1ELb0ELb0EEENS1_29StaticPersistentTileSchedulerILb0EEEEEEEEEvNT_6ParamsE:
        .type           _ZN7cutlass13device_kernelIN5flash11enable_sm90INS1_16FlashAttnFwdSm90INS1_25CollectiveMainloopFwdSm90ILi2EN4cute5tupleIJNS5_1CILi1EEES8_S8_EEENS6_IJNS7_ILi128EEENS7_ILi96EEENS7_ILi64EEEEEELi256ENS_6half_tEfNS_4arch4Sm90ELb0ELb0ELb0ELb0ELb0ELb0ELb1ELb1ELb0ELb1ELb0ELb0EEENS1_21CollectiveEpilogueFwdINS6_IJSA_NS7_ILi256EEESB_EEES9_SE_SG_Li256ELb0ELb1ELb0ELb0EEENS1_29StaticPersistentTileSchedulerILb0EEEEEEEEEvNT_6ParamsE,@function
        .size           _ZN7cutlass13device_kernelIN5flash11enable_sm90INS1_16FlashAttnFwdSm90INS1_25CollectiveMainloopFwdSm90ILi2EN4cute5tupleIJNS5_1CILi1EEES8_S8_EEENS6_IJNS7_ILi128EEENS7_ILi96EEENS7_ILi64EEEEEELi256ENS_6half_tEfNS_4arch4Sm90ELb0ELb0ELb0ELb0ELb0ELb0ELb1ELb1ELb0ELb1ELb0ELb0EEENS1_21CollectiveEpilogueFwdINS6_IJSA_NS7_ILi256EEESB_EEES9_SE_SG_Li256ELb0ELb1ELb0ELb0EEENS1_29StaticPersistentTileSchedulerILb0EEEEEEEEEvNT_6ParamsE,(.L_x_15135 - _ZN7cutlass13device_kernelIN5flash11enable_sm90INS1_16FlashAttnFwdSm90INS1_25CollectiveMainloopFwdSm90ILi2EN4cute5tupleIJNS5_1CILi1EEES8_S8_EEENS6_IJNS7_ILi128EEENS7_ILi96EEENS7_ILi64EEEEEELi256ENS_6half_tEfNS_4arch4Sm90ELb0ELb0ELb0ELb0ELb0ELb0ELb1ELb1ELb0ELb1ELb0ELb0EEENS1_21CollectiveEpilogueFwdINS6_IJSA_NS7_ILi256EEESB_EEES9_SE_SG_Li256ELb0ELb1ELb0ELb0EEENS1_29StaticPersistentTileSchedulerILb0EEEEEEEEEvNT_6ParamsE)
        .other          _ZN7cutlass13device_kernelIN5flash11enable_sm90INS1_16FlashAttnFwdSm90INS1_25CollectiveMainloopFwdSm90ILi2EN4cute5tupleIJNS5_1CILi1EEES8_S8_EEENS6_IJNS7_ILi128EEENS7_ILi96EEENS7_ILi64EEEEEELi256ENS_6half_tEfNS_4arch4Sm90ELb0ELb0ELb0ELb0ELb0ELb0ELb1ELb1ELb0ELb1ELb0ELb0EEENS1_21CollectiveEpilogueFwdINS6_IJSA_NS7_ILi256EEESB_EEES9_SE_SG_Li256ELb0ELb1ELb0ELb0EEENS1_29StaticPersistentTileSchedulerILb0EEEEEEEEEvNT_6ParamsE,@"STO_CUDA_ENTRY STV_DEFAULT"
_ZN7cutlass13device_kernelIN5flash11enable_sm90INS1_16FlashAttnFwdSm90INS1_25CollectiveMainloopFwdSm90ILi2EN4cute5tupleIJNS5_1CILi1EEES8_S8_EEENS6_IJNS7_ILi128EEENS7_ILi96EEENS7_ILi64EEEEEELi256ENS_6half_tEfNS_4arch4Sm90ELb0ELb0ELb0ELb0ELb0ELb0ELb1ELb1ELb0ELb1ELb0ELb0EEENS1_21CollectiveEpilogueFwdINS6_IJSA_NS7_ILi256EEESB_EEES9_SE_SG_Li256ELb0ELb1ELb0ELb0EEENS1_29StaticPersistentTileSchedulerILb0EEEEEEEEEvNT_6ParamsE:
        /* <DEDUP_REMOVED lines=18> */
.L_x_9244:
[----:B------:R-:W-:Y:S05]  /*0120*/  BSYNC B0 ;  /* 0x0000000000007941 */ /* 0x000fea0003800000 */
.L_x_9243:
        /* <DEDUP_REMOVED lines=43> */
.L_x_9245:
        /* <DEDUP_REMOVED lines=22> */
.L_x_9246:
        /* <DEDUP_REMOVED lines=18> */
.L_x_9247:
        /* <DEDUP_REMOVED lines=22> */
.L_x_9248:
        /* <DEDUP_REMOVED lines=22> */
.L_x_9249:
[----:B------:R-:W-:Y:S01]  /*0920*/  PLOP3.LUT P0, PT, PT, PT, UP0, 0x80, 0x0 ;  /* 0x000000000000781c */ /* 0x000fe20003f0f008 */
[----:B------:R-:W-:Y:S01]  /*0930*/  UMOV UR36, 0x1 ;  /* 0x0000000100247882 */ /* 0x000fe20000000000 */
[----:B------:R-:W-:Y:S01]  /*0940*/  NOP ;  /* 0x0000000000007918 */ /* 0x000fe20000000000 */
[----:B------:R-:W-:Y:S01]  /*0950*/  USEL UR36, UR36, 0x2, !UP0 ;  /* 0x0000000224247887 */ /* 0x000fe2000c000000 */
[----:B------:R-:W-:Y:S01]  /*0960*/  ULDC.64 UR46, c[0x0][0x208] ;  /* 0x00008200002e7ab9 */ /* 0x000fe20000000a00 */
[----:B0123--:R-:W-:Y:S08]  /*0970*/  BAR.SYNC.DEFER_BLOCKING 0x0 ;  /* 0x0000000000007b1d */ /* 0x00fff00000010000 */
[----:B------:R-:W-:Y:S05]  /*0980*/  @!P0 BRA `(.L_x_9250) ;  /* 0x0000007400648947 */ /* 0x000fea0003800000 */
.L_x_9251:
        /* <DEDUP_REMOVED lines=68> */
.L_x_9281:
[----:B0-----:R-:W0:Y:S01]  /*0dd0*/  SHFL.IDX PT, R0, R207, RZ, 0x1f ;  /* 0x00001fffcf007589 */ /* 0x001e2200000e0000 */
[----:B-1----:R-:W1:Y:S01]  /*0de0*/  S2UR UR4, SR_CgaCtaId ;  /* 0x00000000000479c3 */ /* 0x002e620000008800 */
[----:B------:R-:W-:Y:S01]  /*0df0*/  ULDC UR5, c[0x0][0xd38] ;  /* 0x00034e0000057ab9 */ /* 0x000fe20000000800 */
[----:B------:R-:W-:Y:S01]  /*0e00*/  ULDC.64 UR6, c[0x0][0x418] ;  /* 0x0001060000067ab9 */ /* 0x000fe20000000a00 */
[----:B------:R-:W-:Y:S02]  /*0e10*/  UISETP.NE.AND UP1, UPT, UR5, 0x1, UPT ;  /* 0x000000010500788c */ /* 0x000fe4000bf25270 */
[----:B------:R-:W-:Y:S01]  /*0e20*/  UISETP.NE.U32.AND UP0, UPT, UR6, URZ, UPT ;  /* 0x0000003f0600728c */ /* 0x000fe2000bf05070 */
[----:B------:R-:W-:Y:S01]  /*0e30*/  UMOV UR50, 0x400 ;  /* 0x0000040000327882 */ /* 0x000fe20000000000 */
[----:B------:R-:W-:Y:S02]  /*0e40*/  ULDC UR48, c[0x0][0x424] ;  /* 0x0001090000307ab9 */ /* 0x000fe40000000800 */
[----:B------:R-:W-:Y:S01]  /*0e50*/  UISETP.NE.AND.EX UP0, UPT, UR7, URZ, UPT, UP0 ;  /* 0x0000003f0700728c */ /* 0x000fe2000bf05300 */
[----:B------:R-:W-:-:S02]  /*0e60*/  ULDC UR5, c[0x0][0xd44] ;  /* 0x0003510000057ab9 */ /* 0x000fc40000000800 */
[----:B------:R-:W-:Y:S01]  /*0e70*/  ULDC UR7, c[0x0][0x2f0] ;  /* 0x0000bc0000077ab9 */ /* 0x000fe20000000800 */
[----:B------:R-:W-:Y:S02]  /*0e80*/  USEL UR48, UR48, 0x1, UP0 ;  /* 0x0000000130307887 */ /* 0x000fe40008000000 */
[----:B------:R-:W-:Y:S02]  /*0e90*/  UISETP.NE.AND UP2, UPT, UR5, 0x1, UPT ;  /* 0x000000010500788c */ /* 0x000fe4000bf45270 */
[----:B------:R-:W-:Y:S01]  /*0ea0*/  UIMAD UR48, UR48, UR7, URZ ;  /* 0x00000007303072a4 */ /* 0x000fe2000f8e023f */
[----:B------:R-:W-:Y:S01]  /*0eb0*/  @UP1 ULDC UR8, c[0x0][0xd40] ;  /* 0x0003500000081ab9 */ /* 0x000fe20000000800 */
[----:B------:R-:W-:Y:S01]  /*0ec0*/  UMOV UR41, UR44 ;  /* 0x0000002c00297c82 */ /* 0x000fe20008000000 */
[----:B0-----:R-:W-:Y:S01]  /*0ed0*/  R2UR UR42, R0 ;  /* 0x00000000002a72ca */ /* 0x001fe200000e0000 */
[----:B-1----:R-:W-:-:S05]  /*0ee0*/  ULEA UR50, UR4, UR50, 0x18 ;  /* 0x0000003204327291 */ /* 0x002fca000f8ec03f */
[----:B------:R-:W-:Y:S01]  /*0ef0*/  @UP2 ULDC.64 UR10, c[0x0][0xd48] ;  /* 0x00035200000a2ab9 */ /* 0x000fe20000000a00 */
[----:B------:R-:W-:Y:S01]  /*0f00*/  @UP1 ULDC UR4, c[0x0][0xd3c] ;  /* 0x00034f0000041ab9 */ /* 0x000fe20000000800 */
[----:B------:R-:W-:Y:S02]  /*0f10*/  UIADD3 UR9, UR50, 0x18400, URZ ;  /* 0x0001840032097890 */ /* 0x000fe4000fffe03f */
[----:B------:R-:W-:Y:S02]  /*0f20*/  UIMAD.WIDE.U32 UR4, UR44, UR4, URZ ;  /* 0x000000042c0472a5 */ /* 0x000fe4000f8e003f */
[----:B------:R-:W-:Y:S02]  /*0f30*/  ULOP3.LUT UP0, URZ, UR9, 0x1bf, URZ, 0xc0, !UPT ;  /* 0x000001bf093f7892 */ /* 0x000fe4000f80c03f */
[----:B------:R-:W-:Y:S02]  /*0f40*/  @UP1 USHF.R.U32.HI UR41, URZ, UR8, UR5 ;  /* 0x000000083f291299 */ /* 0x000fe40008011605 */
[----:B------:R-:W-:-:S02]  /*0f50*/  ULEA.HI UR6, UR42, UR42, URZ, 0x1 ;  /* 0x0000002a2a067291 */ /* 0x000fc4000f8f083f */
[----:B------:R-:W-:Y:S01]  /*0f60*/  PLOP3.LUT P0, PT, PT, PT, UP0, 0x80, 0x0 ;  /* 0x000000000000781c */ /* 0x000fe20003f0f008 */
[----:B------:R-:W-:Y:S02]  /*0f70*/  UIMAD.WIDE.U32 UR4, UR41, UR10, URZ ;  /* 0x0000000a290472a5 */ /* 0x000fe4000f8e003f */
[----:B------:R-:W-:Y:S01]  /*0f80*/  ULOP3.LUT UR6, UR6, 0xfffffffe, URZ, 0xc0, !UPT ;  /* 0xfffffffe06067892 */ /* 0x000fe2000f8ec03f */
[----:B------:R-:W-:Y:S01]  /*0f90*/  UMOV UR43, UR41 ;  /* 0x00000029002b7c82 */ /* 0x000fe20008000000 */
[----:B------:R-:W-:Y:S02]  /*0fa0*/  @UP2 USHF.R.U32.HI UR43, URZ, UR11, UR5 ;  /* 0x0000000b3f2b2299 */ /* 0x000fe40008011605 */
[----:B------:R-:W-:Y:S02]  /*0fb0*/  UIADD3 UR42, UR42, -UR6, URZ ;  /* 0x800000062a2a7290 */ /* 0x000fe4000fffe03f */
[----:B------:R-:W-:Y:S02]  /*0fc0*/  UIADD3 UR6, UR48, 0x5f, URZ ;  /* 0x0000005f30067890 */ /* 0x000fe4000fffe03f */
[----:B------:R-:W-:-:S02]  /*0fd0*/  ULEA UR8, UR42, UR50, 0xd ;  /* 0x000000322a087291 */ /* 0x000fc4000f8e683f */
[----:B------:R-:W-:Y:S02]  /*0fe0*/  UIMAD.WIDE UR6, UR6, 0x2aaaaaab, URZ ;  /* 0x2aaaaaab060678a5 */ /* 0x000fe4000f8e023f */
[----:B------:R-:W-:Y:S02]  /*0ff0*/  UIADD3 UR8, UR8, 0x22400, URZ ;  /* 0x0002240008087890 */ /* 0x000fe4000fffe03f */
[----:B------:R-:W-:Y:S02]  /*1000*/  USHF.R.U32.HI UR45, URZ, 0x1f, UR7 ;  /* 0x0000001f3f2d7899 */ /* 0x000fe40008011607 */
[----:B------:R-:W-:Y:S02]  /*1010*/  USHF.R.U32.HI UR8, URZ, 0x4, UR8 ;  /* 0x000000043f087899 */ /* 0x000fe40008011608 */
[----:B------:R-:W-:Y:S02]  /*1020*/  ULEA.HI.SX32 UR45, UR7, UR45, 0x1c ;  /* 0x0000002d072d7291 */ /* 0x000fe4000f8fe23f */
[----:B------:R-:W-:Y:S01]  /*1030*/  ULOP3.LUT UR49, UR8, 0x3fff, URZ, 0xc0, !UPT ;  /* 0x00003fff08317892 */ /* 0x000fe2000f8ec03f */
        /* <DEDUP_REMOVED lines=17> */
.L_x_9252:
        /* <DEDUP_REMOVED lines=8> */
.L_x_9375:
[----:B0-----:R-:W-:Y:S01]  /*11d0*/  IMAD.U32 R3, RZ, RZ, UR40 ;  /* 0x00000028ff037e24 */ /* 0x001fe2000f8e00ff */
[----:B------:R-:W-:Y:S05]  /*11e0*/  WARPSYNC.ALL ;  /* 0x0000000000007948 */ /* 0x000fea0003800000 */
[----:B------:R0:W-:Y:S01]  /*11f0*/  BAR.SYNC.DEFER_BLOCKING R192, 0x100 ;  /* 0x000400c00000751d */ /* 0x0001e20000010000 */
[----:B------:R-:W-:-:S13]  /*1200*/  ISETP.NE.AND P0, PT, R3, 0x3, PT ;  /* 0x000000030300780c */ /* 0x000fda0003f05270 */
[----:B0-----:R-:W-:Y:S05]  /*1210*/  @!P0 BRA `(.L_x_9254) ;  /* 0x0000000000048947 */ /* 0x001fea0003800000 */
[----:B------:R-:W-:Y:S01]  /*1220*/  BPT.TRAP 0x1 ;  /* 0x000000040000795c */ /* 0x000fe20000300000 */
.L_x_9254:
[----:B------:R-:W-:Y:S01]  /*1230*/  ULEA UR26, UR38, UR50, 0x3 ;  /* 0x00000032261a7291 */ /* 0x000fe2000f8e183f */
[----:B------:R-:W-:-:S05]  /*1240*/  IMAD.U32 R3, RZ, RZ, UR37 ;  /* 0x00000025ff037e24 */ /* 0x000fca000f8e00ff */
[----:B------:R-:W-:-:S04]  /*1250*/  SHF.L.U32 R3, R3, 0x1f, RZ ;  /* 0x0000001f03037819 */ /* 0x000fc800000006ff */
[----:B------:R0:W1:Y:S01]  /*1260*/  SYNCS.PHASECHK.TRANS64.TRYWAIT P1, [UR26+0x32430], R3 ;  /* 0x03243003ff0075a7 */ /* 0x000062000802015a */
[----:B------:R-:W-:Y:S05]  /*1270*/  @!P0 BRA `(.L_x_9255) ;  /* 0x0000000000048947 */ /* 0x000fea0003800000 */
[----:B------:R-:W-:Y:S01]  /*1280*/  BPT.TRAP 0x1 ;  /* 0x000000040000795c */ /* 0x000fe20000300000 */
.L_x_9255:
[----:B-1----:R-:W-:Y:S05]  /*1290*/  @P1 BRA `(.L_x_9256) ;  /* 0x0000000000081947 */ /* 0x002fea0003800000 */
[----:B------:R-:W1:Y:S02]  /*12a0*/  SYNCS.PHASECHK.TRANS64.TRYWAIT P1, [UR26+0x32430], R3 ;  /* 0x03243003ff0075a7 */ /* 0x000e64000802015a */
[----:B-1----:R-:W-:Y:S05]  /*12b0*/  @!P1 BRA `(.L_x_9257) ;  /* 0x000000b800909947 */ /* 0x002fea0003800000 */
.L_x_9256:
[----:B------:R-:W-:Y:S01]  /*12c0*/  ULEA UR4, UR42, UR50, 0xd ;  /* 0x000000322a047291 */ /* 0x000fe2000f8e683f */
[----:B------:R-:W-:Y:S01]  /*12d0*/  WARPGROUP.ARRIVE ;  /* 0x00000000000079c5 */ /* 0x000fe20000000000 */
[----:B------:R-:W-:Y:S02]  /*12e0*/  UIADD3 UR5, UR50, 0x1c400, URZ ;  /* 0x0001c40032057890 */ /* 0x000fe4000fffe03f */
[----:B------:R-:W-:Y:S02]  /*12f0*/  UIADD3 UR4, UR4, 0x18400, URZ ;  /* 0x0001840004047890 */ /* 0x000fe4000fffe03f */
[----:B------:R-:W-:Y:S02]  /*1300*/  USHF.R.U32.HI UR5, URZ, 0x4, UR5 ;  /* 0x000000043f057899 */ /* 0x000fe40008011605 */
[----:B------:R-:W-:Y:S02]  /*1310*/  USHF.R.U32.HI UR4, URZ, 0x4, UR4 ;  /* 0x000000043f047899 */ /* 0x000fe40008011604 */
[----:B------:R-:W-:-:S02]  /*1320*/  ULOP3.LUT UR5, UR5, 0x3fff, URZ, 0xc0, !UPT ;  /* 0x00003fff05057892 */ /* 0x000fc4000f8ec03f */
[----:B------:R-:W-:Y:S02]  /*1330*/  ULOP3.LUT UR4, UR4, 0x3fff, URZ, 0xc0, !UPT ;  /* 0x00003fff04047892 */ /* 0x000fe4000f8ec03f */
[----:B------:R-:W-:Y:S02]  /*1340*/  ULOP3.LUT UR24, UR5, 0x10000, URZ, 0xfc, !UPT ;  /* 0x0001000005187892 */ /* 0x000fe4000f8efc3f */
[----:B------:R-:W-:Y:S02]  /*1350*/  ULOP3.LUT UR4, UR4, 0x10000, URZ, 0xfc, !UPT ;  /* 0x0001000004047892 */ /* 0x000fe4000f8efc3f */
[----:B------:R-:W-:Y:S01]  /*1360*/  UIMAD UR6, UR38, 0x300, UR24 ;  /* 0x00000300260678a4 */ /* 0x000fe2000f8e0218 */
[----:B------:R-:W-:Y:S01]  /*1370*/  UMOV UR5, 0x40000040 ;  /* 0x4000004000057882 */ /* 0x000fe20000000000 */
[----:B------:R-:W-:Y:S01]  /*1380*/  UMOV UR7, 0x40000040 ;  /* 0x4000004000077882 */ /* 0x000fe20000000000 */
[----:B------:R-:W-:Y:S02]  /*1390*/  UIADD3 UR8, UR4, 0x2, URZ ;  /* 0x0000000204087890 */ /* 0x000fe4000fffe03f */
[----:B------:R-:W-:Y:S01]  /*13a0*/  UIADD3 UR10, UR6, 0x2, URZ ;  /* 0x00000002060a7890 */ /* 0x000fe2000fffe03f */
[----:B------:R-:W-:-:S03]  /*13b0*/  UMOV UR9, 0x40000040 ;  /* 0x4000004000097882 */ /* 0x000fc60000000000 */
[----:B------:R-:W-:Y:S01]  /*13c0*/  HGMMA.64x96x16.F32 R24, gdesc[UR4], RZ, !UPT, gsb0 ;  /* 0x01600000041879f0 */ /* 0x000fe2000c0008ff */
        /* <DEDUP_REMOVED lines=19> */
[----:B------:R-:W2:Y:S02]  /*1500*/  SYNCS.PHASECHK.TRANS64.TRYWAIT P1, [UR50+0x32410], R0 ;  /* 0x03241000ff0075a7 */ /* 0x000ea40008020172 */
[----:B--2---:R-:W-:Y:S05]  /*1510*/  @!P1 BRA `(.L_x_9258) ;  /* 0x000000b800109947 */ /* 0x004fea0003800000 */
.L_x_9376:
[----:B------:R-:W-:Y:S05]  /*1520*/  @!P0 BRA `(.L_x_9259) ;  /* 0x0000000000048947 */ /* 0x000fea0003800000 */
[----:B------:R-:W-:Y:S01]  /*1530*/  BPT.TRAP 0x1 ;  /* 0x000000040000795c */ /* 0x000fe20000300000 */
.L_x_9259:
[----:B------:R3:W4:Y:S01]  /*1540*/  SYNCS.PHASECHK.TRANS64.TRYWAIT P1, [UR26+0x32450], R3 ;  /* 0x03245003ff0075a7 */ /* 0x000722000802015a */
[----:B------:R-:W-:Y:S05]  /*1550*/  @!P0 BRA `(.L_x_9260) ;  /* 0x0000000000048947 */ /* 0x000fea0003800000 */
[----:B------:R-:W-:Y:S01]  /*1560*/  BPT.TRAP 0x1 ;  /* 0x000000040000795c */ /* 0x000fe20000300000 */
.L_x_9260:
[----:B----4-:R-:W-:Y:S05]  /*1570*/  @P1 BRA `(.L_x_9261) ;  /* 0x0000000000081947 */ /* 0x010fea0003800000 */
[----:B------:R-:W4:Y:S02]  /*1580*/  SYNCS.PHASECHK.TRANS64.TRYWAIT P1, [UR26+0x32450], R3 ;  /* 0x03245003ff0075a7 */ /* 0x000f24000802015a */
[----:B----4-:R-:W-:Y:S05]  /*1590*/  @!P1 BRA `(.L_x_9262) ;  /* 0x000000b800089947 */ /* 0x010fea0003800000 */
.L_x_9261:
[----:B------:R-:W-:Y:S01]  /*15a0*/  UIADD3 UR50, UR50, 0x400, URZ ;  /* 0x0000040032327890 */ /* 0x000fe2000fffe03f */
[----:B------:R-:W-:Y:S01]  /*15b0*/  WARPGROUP.ARRIVE ;  /* 0x00000000000079c5 */ /* 0x000fe20000000000 */
[----:B------:R-:W-:-:S05]  /*15c0*/  ULOP3.LUT UR7, UR49, 0x10000, URZ, 0xfc, !UPT ;  /* 0x0001000031077892 */ /* 0x000fca000f8efc3f */
[----:B------:R-:W4:Y:S01]  /*15d0*/  S2R R72, SR_TID.X ;  /* 0x0000000000487919 */ /* 0x000f220000002100 */
[----:B------:R-:W-:Y:S01]  /*15e0*/  USHF.R.U32.HI UR6, URZ, 0x4, UR50 ;  /* 0x000000043f067899 */ /* 0x000fe20008011632 */
[----:B------:R-:W-:Y:S01]  /*15f0*/  IMAD.U32 R184, RZ, RZ, UR26 ;  /* 0x0000001affb87e24 */ /* 0x000fe2000f8e00ff */
[----:B------:R-:W-:Y:S01]  /*1600*/  UMOV UR21, 0x40000040 ;  /* 0x4000004000157882 */ /* 0x000fe20000000000 */
[----:B------:R-:W-:Y:S01]  /*1610*/  UMOV UR23, 0x40000040 ;  /* 0x4000004000177882 */ /* 0x000fe20000000000 */
[----:B------:R-:W-:Y:S01]  /*1620*/  ULOP3.LUT UR6, UR6, 0x3fff, URZ, 0xc0, !UPT ;  /* 0x00003fff06067892 */ /* 0x000fe2000f8ec03f */
[----:B------:R-:W-:Y:S01]  /*1630*/  UMOV UR20, UR7 ;  /* 0x0000000700147c82 */ /* 0x000fe20008000000 */
[----:B------:R-:W-:Y:S02]  /*1640*/  ULDC UR27, c[0x0][0xa80] ;  /* 0x0002a000001b7ab9 */ /* 0x000fe40000000800 */
[----:B------:R-:W-:Y:S02]  /*1650*/  ULOP3.LUT UR25, UR6, 0x10000, URZ, 0xfc, !UPT ;  /* 0x0001000006197892 */ /* 0x000fe4000f8efc3f */
[----:B------:R-:W-:-:S02]  /*1660*/  ULOP3.LUT UR26, UR6, 0x3000000, URZ, 0xfc, !UPT ;  /* 0x03000000061a7892 */ /* 0x000fc4000f8efc3f */
[----:B------:R-:W-:Y:S02]  /*1670*/  UIMAD UR10, UR38, 0xc00, UR25 ;  /* 0x00000c00260a78a4 */ /* 0x000fe4000f8e0219 */
[----:B------:R-:W-:-:S05]  /*1680*/  UISETP.GE.AND UP0, UPT, UR48, 0x61, UPT ;  /* 0x000000613000788c */ /* 0x000fca000bf06270 */
[----:B------:R-:W-:Y:S02]  /*1690*/  UMOV UR22, UR10 ;  /* 0x0000000a00167c82 */ /* 0x000fe40008000000 */
[----:B------:R-:W-:Y:S01]  /*16a0*/  HGMMA.64x96x16.F32 R24, gdesc[UR20], R24, gsb0 ;  /* 0x01600000141879f0 */ /* 0x000fe20008000818 */
[----:B------:R-:W-:Y:S02]  /*16b0*/  UIADD3 UR20, UR7, 0x2, URZ ;  /* 0x0000000207147890 */ /* 0x000fe4000fffe03f */
[----:B------:R-:W-:Y:S01]  /*16c0*/  UIADD3 UR22, UR10, 0x2, URZ ;  /* 0x000000020a167890 */ /* 0x000fe2000fffe03f */
[----:B------:R-:W-:Y:S01]  /*16d0*/  UMOV UR21, 0x40000040 ;  /* 0x4000004000157882 */ /* 0x000fe20000000000 */
[----:B------:R-:W-:Y:S01]  /*16e0*/  UMOV UR23, 0x40000040 ;  /* 0x4000004000177882 */ /* 0x000fe20000000000 */
[----:B----4-:R-:W-:Y:S01]  /*16f0*/  LOP3.LUT R72, R72, 0x7f, RZ, 0xc0, !PT ;  /* 0x0000007f48487812 */ /* 0x010fe200078ec0ff */
[----:B------:R-:W-:Y:S02]  /*1700*/  WARPGROUP.DEPBAR.LE gsb0, 0x0 ;  /* 0x00008000000079c5 */ /* 0x000fe40000010000 */
[----:B------:R-:W-:-:S06]  /*1710*/  WARPGROUP.ARRIVE ;  /* 0x00000000000079c5 */ /* 0x000fcc0000000000 */
[----:B------:R-:W-:Y:S01]  /*1720*/  HGMMA.64x96x16.F32 R24, gdesc[UR20], R24, gsb0 ;  /* 0x01600000141879f0 */ /* 0x000fe20008000818 */
[----:B------:R-:W-:Y:S02]  /*1730*/  UIADD3 UR20, UR7, 0x4, URZ ;  /* 0x0000000407147890 */ /* 0x000fe4000fffe03f */
[----:B------:R-:W-:Y:S01]  /*1740*/  UIADD3 UR22, UR10, 0x4, URZ ;  /* 0x000000040a167890 */ /* 0x000fe2000fffe03f */
[----:B------:R-:W-:Y:S01]  /*1750*/  UMOV UR21, 0x40000040 ;  /* 0x4000004000157882 */ /* 0x000fe20000000000 */
[----:B------:R-:W-:Y:S01]  /*1760*/  UMOV UR23, 0x40000040 ;  /* 0x4000004000177882 */ /* 0x000fe20000000000 */
        /* <DEDUP_REMOVED lines=91> */
[----:B------:R-:W-:Y:S02]  /*1d20*/  UIMAD UR7, UR45, -0x60, UR48 ;  /* 0xffffffa02d0778a4 */ /* 0x000fe4000f8e0230 */
[----:B------:R-:W-:Y:S02]  /*1d30*/  UIMAD UR10, UR38, 0xc00, UR26 ;  /* 0x00000c00260a78a4 */ /* 0x000fe4000f8e021a */
[----:B------:R-:W-:-:S05]  /*1d40*/  UIADD3 UR7, UR7, 0x60, URZ ;  /* 0x0000006007077890 */ /* 0x000fca000fffe03f */
[----:B------:R-:W-:Y:S01]  /*1d50*/  UMOV UR6, UR10 ;  /* 0x0000000a00067c82 */ /* 0x000fe20008000000 */
[----:B--2---:R-:W-:Y:S01]  /*1d60*/  IMAD.U32 R0, RZ, RZ, UR7 ;  /* 0x00000007ff007e24 */ /* 0x004fe2000f8e00ff */
[----:B------:R-:W-:-:S03]  /*1d70*/  UMOV UR7, 0x40000040 ;  /* 0x4000004000077882 */ /* 0x000fc60000000000 */
        /* <DEDUP_REMOVED lines=9> */
[----:B------:R-:W-:Y:S03]  /*1e10*/  HGMMA.64x96x16.F32 R24, gdesc[UR20], R24, gsb0 ;  /* 0x01600000141879f0 */ /* 0x000fe60008000818 */
[----:B------:R-:W-:Y:S02]  /*1e20*/  WARPGROUP.DEPBAR.LE gsb0, 0x0 ;  /* 0x00008000000079c5 */ /* 0x000fe40000010000 */
[----:B------:R-:W-:Y:S02]  /*1e30*/  FSEL R5, R26, -INF , P2 ;  /* 0xff8000001a057808 */ /* 0x000fe40001000000 */
[----:B------:R-:W-:Y:S02]  /*1e40*/  FSEL R24, R24, -INF , P2 ;  /* 0xff80000018187808 */ /* 0x000fe40001000000 */
[----:B------:R-:W-:Y:S02]  /*1e50*/  FSEL R26, R25, -INF , P1 ;  /* 0xff800000191a7808 */ /* 0x000fe40000800000 */
[----:B------:R-:W-:-:S02]  /*1e60*/  FSEL R28, R28, -INF , P6 ;  /* 0xff8000001c1c7808 */ /* 0x000fc40003000000 */
[----:B01-3--:R-:W-:Y:S02]  /*1e70*/  FMNMX.FTZ R3, R24, R26, !PT ;  /* 0x0000001a18037209 */ /* 0x00bfe40007810000 */
[----:B------:R-:W-:Y:S02]  /*1e80*/  FSEL R25, R30, -INF , P6 ;  /* 0xff8000001e197808 */ /* 0x000fe40003000000 */
[----:B------:R-:W-:Y:S02]  /*1e90*/  FSEL R30, R29, -INF , P5 ;  /* 0xff8000001d1e7808 */ /* 0x000fe40002800000 */
[----:B------:R-:W-:Y:S02]  /*1ea0*/  FMNMX.FTZ R3, R28, R3, !PT ;  /* 0x000000031c037209 */ /* 0x000fe40007810000 */
[----:B------:R-:W-:Y:S02]  /*1eb0*/  FSEL R6, R32, -INF , P4 ;  /* 0xff80000020067808 */ /* 0x000fe40002000000 */
[----:B------:R-:W-:-:S02]  /*1ec0*/  FMNMX.FTZ R3, R30, R3, !PT ;  /* 0x000000031e037209 */ /* 0x000fc40007810000 */
[----:B------:R-:W-:Y:S02]  /*1ed0*/  ISETP.GT.AND P2, PT, R0, 0x18, PT ;  /* 0x000000180000780c */ /* 0x000fe40003f44270 */
[----:B------:R-:W-:Y:S02]  /*1ee0*/  FSEL R8, R33, -INF , P3 ;  /* 0xff80000021087808 */ /* 0x000fe40001800000 */
[----:B------:R-:W-:Y:S02]  /*1ef0*/  FMNMX.FTZ R3, R6, R3, !PT ;  /* 0x0000000306037209 */ /* 0x000fe40007810000 */
[----:B------:R-:W-:Y:S02]  /*1f00*/  FSEL R27, R27, -INF , P1 ;  /* 0xff8000001b1b7808 */ /* 0x000fe40000800000 */
[----:B------:R-:W-:Y:S02]  /*1f10*/  FSEL R4, R34, -INF , P4 ;  /* 0xff80000022047808 */ /* 0x000fe40002000000 */
[----:B------:R-:W-:-:S02]  /*1f20*/  ISETP.GT.AND P1, PT, R0, 0x19, PT ;  /* 0x000000190000780c */ /* 0x000fc40003f24270 */
[----:B------:R-:W-:Y:S02]  /*1f30*/  FSEL R11, R36, -INF , P2 ;  /* 0xff800000240b7808 */ /* 0x000fe40001000000 */
[----:B------:R-:W-:Y:S02]  /*1f40*/  FMNMX.FTZ R34, R8, R3, !PT ;  /* 0x0000000308227209 */ /* 0x000fe40007810000 */
[----:B------:R-:W-:Y:S02]  /*1f50*/  FMNMX.FTZ R32, R5, R27, !PT ;  /* 0x0000001b05207209 */ /* 0x000fe40007810000 */
[----:B------:R-:W-:Y:S02]  /*1f60*/  ISETP.GT.AND P6, PT, R0, 0x20, PT ;  /* 0x000000200000780c */ /* 0x000fe40003fc4270 */
[----:B------:R-:W-:Y:S02]  /*1f70*/  FSEL R20, R37, -INF , P1 ;  /* 0xff80000025147808 */ /* 0x000fe40000800000 */
[----:B------:R-:W-:-:S02]  /*1f80*/  FMNMX.FTZ R3, R11, R34, !PT ;  /* 0x000000220b037209 */ /* 0x000fc40007810000 */
[----:B------:R-:W-:Y:S02]  /*1f90*/  FSEL R31, R31, -INF , P5 ;  /* 0xff8000001f1f7808 */ /* 0x000fe40002800000 */
[----:B------:R-:W-:Y:S02]  /*1fa0*/  FMNMX.FTZ R32, R25, R32, !PT ;  /* 0x0000002019207209 */ /* 0x000fe40007810000 */
[----:B------:R-:W-:Y:S02]  /*1fb0*/  ISETP.GT.AND P5, PT, R0, 0x21, PT ;  /* 0x000000210000780c */ /* 0x000fe40003fa4270 */
[----:B------:R-:W-:Y:S02]  /*1fc0*/  FSEL R12, R40, -INF , P6 ;  /* 0xff800000280c7808 */ /* 0x000fe40003000000 */
[----:B------:R-:W-:Y:S02]  /*1fd0*/  FMNMX.FTZ R23, R20, R3, !PT ;  /* 0x0000000314177209 */ /* 0x000fe40007810000 */
[----:B------:R-:W-:-:S02]  /*1fe0*/  FMNMX.FTZ R3, R31, R32, !PT ;  /* 0x000000201f037209 */ /* 0x000fc40007810000 */
[----:B------:R-:W-:Y:S02]  /*1ff0*/  ISETP.GT.AND P4, PT, R0, 0x28, PT ;  /* 0x000000280000780c */ /* 0x000fe40003f84270 */
[----:B------:R-:W-:Y:S02]  /*2000*/  FSEL R15, R41, -INF , P5 ;  /* 0xff800000290f7808 */ /* 0x000fe40002800000 */
[----:B------:R-:W-:Y:S02]  /*2010*/  FMNMX.FTZ R34, R12, R23, !PT ;  /* 0x000000170c227209 */ /* 0x000fe40007810000 */
[----:B------:R-:W-:Y:S02]  /*2020*/  FSEL R7, R35, -INF , P3 ;  /* 0xff80000023077808 */ /* 0x000fe40001800000 */
[----:B------:R-:W-:Y:S02]  /*2030*/  FMNMX.FTZ R32, R4, R3, !PT ;  /* 0x0000000304207209 */ /* 0x000fe40007810000 */
[----:B------:R-:W-:-:S02]  /*2040*/  ISETP.GT.AND P3, PT, R0, 0x29, PT ;  /* 0x000000290000780c */ /* 0x000fc40003f64270 */
[----:B------:R-:W-:Y:S02]  /*2050*/  FSEL R156, R44, -INF , P4 ;  /* 0xff8000002c9c7808 */ /* 0x000fe40002000000 */
[----:B------:R-:W-:Y:S02]  /*2060*/  FMNMX.FTZ R3, R15, R34, !PT ;  /* 0x000000220f037209 */ /* 0x000fe40007810000 */
[----:B------:R-:W-:Y:S02]  /*2070*/  FSEL R9, R38, -INF , P2 ;  /* 0xff80000026097808 */ /* 0x000fe40001000000 */
[----:B------:R-:W-:Y:S02]  /*2080*/  FMNMX.FTZ R32, R7, R32, !PT ;  /* 0x0000002007207209 */ /* 0x000fe40007810000 */
[----:B------:R-:W-:Y:S02]  /*2090*/  ISETP.GT.AND P2, PT, R0, 0x30, PT ;  /* 0x000000300000780c */ /* 0x000fe40003f44270 */
[----:B------:R-:W-:-:S02]  /*20a0*/  FSEL R160, R45, -INF , P3 ;  /* 0xff8000002da07808 */ /* 0x000fc40001800000 */
[----:B------:R-:W-:Y:S02]  /*20b0*/  FMNMX.FTZ R3, R156, R3, !PT ;  /* 0x000000039c037209 */ /* 0x000fe40007810000 */
[----:B------:R-:W-:Y:S02]  /*20c0*/  FSEL R13, R39, -INF , P1 ;  /* 0xff800000270d7808 */ /* 0x000fe40000800000 */
        /* <DEDUP_REMOVED lines=9> */
[----:B------:R-:W-:-:S02]  /*2160*/  FSEL R14, R43, -INF , P5 ;  /* 0xff8000002b0e7808 */ /* 0x000fc40002800000 */
[----:B------:R-:W-:Y:S02]  /*2170*/  FMNMX.FTZ R3, R10, R3, !PT ;  /* 0x000000030a037209 */ /* 0x000fe40007810000 */
[----:B------:R-:W-:Y:S02]  /*2180*/  ISETP.GT.AND P5, PT, R0, 0x39, PT ;  /* 0x000000390000780c */ /* 0x000fe40003fa4270 */
        /* <DEDUP_REMOVED lines=19> */
[----:B------:R-:W-:Y:S02]  /*22c0*/  FSEL R163, R54, -INF , P6 ;  /* 0xff80000036a37808 */ /* 0x000fe40003000000 */
[----:B------:R-:W-:Y:S02]  /*22d0*/  ISETP.GT.AND P6, PT, R0, 0x49, PT ;  /* 0x000000490000780c */ /* 0x000fe40003fc4270 */
[----:B------:R-:W-:-:S02]  /*22e0*/  FSEL R168, R60, -INF , P2 ;  /* 0xff8000003ca87808 */ /* 0x000fc40001000000 */
[----:B------:R-:W-:Y:S02]  /*22f0*/  FMNMX.FTZ R3, R165, R34, !PT ;  /* 0x00000022a5037209 */ /* 0x000fe40007810000 */
        /* <DEDUP_REMOVED lines=21> */
[----:B------:R-:W-:Y:S02]  /*2450*/  FMNMX.FTZ R32, R173, R0, !PT ;  /* 0x00000000ad207209 */ /* 0x000fe40007810000 */
[----:B------:R-:W-:-:S02]  /*2460*/  FSEL R189, R63, -INF , P6 ;  /* 0xff8000003fbd7808 */ /* 0x000fc40003000000 */
[----:B------:R-:W-:Y:S02]  /*2470*/  FMNMX.FTZ R0, R186, R3, !PT ;  /* 0x00000003ba007209 */ /* 0x000fe40007810000 */
[----:B------:R-:W-:Y:S02]  /*2480*/  FSEL R185, R66, -INF , P1 ;  /* 0xff80000042b97808 */ /* 0x000fe40000800000 */
[----:B------:R-:W-:Y:S02]  /*2490*/  FMNMX.FTZ R0, R189, R0, !PT ;  /* 0x00000000bd007209 */ /* 0x000fe40007810000 */
[----:B------:R-:W-:Y:S02]  /*24a0*/  FSEL R187, R67, -INF , P5 ;  /* 0xff80000043bb7808 */ /* 0x000fe40002800000 */
[----:B------:R-:W-:Y:S02]  /*24b0*/  FMNMX.FTZ R0, R185, R0, !PT ;  /* 0x00000000b9007209 */ /* 0x000fe40007810000 */
[----:B------:R-:W-:-:S02]  /*24c0*/  FSEL R175, R69, -INF , P3 ;  /* 0xff80000045af7808 */ /* 0x000fc40001800000 */
[----:B------:R-:W-:Y:S02]  /*24d0*/  FSEL R188, R70, -INF , P4 ;  /* 0xff80000046bc7808 */ /* 0x000fe40002000000 */
[----:B------:R-:W-:Y:S02]  /*24e0*/  FMNMX.FTZ R3, R187, R0, !PT ;  /* 0x00000000bb037209 */ /* 0x000fe40007810000 */
[----:B------:R-:W-:Y:S02]  /*24f0*/  FMNMX.FTZ R32, R175, R32, !PT ;  /* 0x00000020af207209 */ /* 0x000fe40007810000 */
[----:B------:R-:W-:Y:S02]  /*2500*/  FSEL R193, R71, -INF , P3 ;  /* 0xff80000047c17808 */ /* 0x000fe40001800000 */
[----:B------:R-:W-:Y:S01]  /*2510*/  FMNMX.FTZ R0, R188, R3, !PT ;  /* 0x00000003bc007209 */ /* 0x000fe20007810000 */
[----:B------:R-:W0:Y:S01]  /*2520*/  SHFL.BFLY PT, R29, R32, 0x2, 0x1f ;  /* 0x0c401f00201d7f89 */ /* 0x000e2200000e0000 */
[----:B------:R-:W-:-:S02]  /*2530*/  PLOP3.LUT P2, PT, PT, PT, UP0, 0x80, 0x0 ;  /* 0x000000000000781c */ /* 0x000fc40003f4f008 */
[----:B------:R-:W-:-:S05]  /*2540*/  FMNMX.FTZ R3, R193, R0, !PT ;  /* 0x00000000c1037209 */ /* 0x000fca0007810000 */
[----:B------:R-:W1:Y:S01]  /*2550*/  SHFL.BFLY PT, R34, R3, 0x2, 0x1f ;  /* 0x0c401f0003227f89 */ /* 0x000e6200000e0000 */
[----:B0-----:R-:W-:-:S05]  /*2560*/  FMNMX.FTZ R29, R32, R29, !PT ;  /* 0x0000001d201d7209 */ /* 0x001fca0007810000 */
[----:B------:R-:W0:Y:S01]  /*2570*/  SHFL.BFLY PT, R0, R29, 0x1, 0x1f ;  /* 0x0c201f001d007f89 */ /* 0x000e2200000e0000 */
[----:B-1----:R-:W-:-:S05]  /*2580*/  FMNMX.FTZ R34, R3, R34, !PT ;  /* 0x0000002203227209 */ /* 0x002fca0007810000 */
[----:B------:R-:W1:Y:S01]  /*2590*/  SHFL.BFLY PT, R33, R34, 0x1, 0x1f ;  /* 0x0c201f0022217f89 */ /* 0x000e6200000e0000 */
[----:B0-----:R-:W-:-:S04]  /*25a0*/  FMNMX.FTZ R0, R29, R0, !PT ;  /* 0x000000001d007209 */ /* 0x001fc80007810000 */
[C---:B------:R-:W-:Y:S01]  /*25b0*/  FSETP.NEU.FTZ.AND P1, PT, R0.reuse, -INF , PT ;  /* 0xff8000000000780b */ /* 0x040fe20003f3d000 */
[----:B------:R-:W-:Y:S01]  /*25c0*/  FMUL.FTZ R191, R0, UR27 ;  /* 0x0000001b00bf7c20 */ /* 0x000fe20008410000 */
[----:B-1----:R-:W-:-:S04]  /*25d0*/  FMNMX.FTZ R3, R34, R33, !PT ;  /* 0x0000002122037209 */ /* 0x002fc80007810000 */
[----:B------:R-:W-:Y:S02]  /*25e0*/  FSEL R191, R191, RZ, P1 ;  /* 0x000000ffbfbf7208 */ /* 0x000fe40000800000 */
[C---:B------:R-:W-:Y:S01]  /*25f0*/  FSETP.NEU.FTZ.AND P1, PT, R3.reuse, -INF , PT ;  /* 0xff8000000300780b */ /* 0x040fe20003f3d000 */
[----:B------:R-:W-:Y:S02]  /*2600*/  FMUL.FTZ R190, R3, UR27 ;  /* 0x0000001b03be7c20 */ /* 0x000fe40008410000 */
[--C-:B------:R-:W-:Y:S01]  /*2610*/  FFMA.FTZ R177, R24, UR27, -R191.reuse ;  /* 0x0000001b18b17c23 */ /* 0x100fe200080108bf */
[--C-:B------:R-:W-:Y:S01]  /*2620*/  FFMA.FTZ R176, R26, UR27, -R191.reuse ;  /* 0x0000001b1ab07c23 */ /* 0x100fe200080108bf */
[--C-:B------:R-:W-:Y:S01]  /*2630*/  FFMA.FTZ R179, R28, UR27, -R191.reuse ;  /* 0x0000001b1cb37c23 */ /* 0x100fe200080108bf */
[----:B------:R-:W-:Y:S01]  /*2640*/  FSEL R190, R190, RZ, P1 ;  /* 0x000000ffbebe7208 */ /* 0x000fe20000800000 */
[--C-:B------:R-:W-:Y:S01]  /*2650*/  FFMA.FTZ R182, R30, UR27, -R191.reuse ;  /* 0x0000001b1eb67c23 */ /* 0x100fe200080108bf */
[----:B------:R-:W-:Y:S01]  /*2660*/  ISETP.NE.AND P1, PT, R72, RZ, PT ;  /* 0x000000ff4800720c */ /* 0x000fe20003f25270 */
[----:B------:R-:W-:Y:S01]  /*2670*/  MUFU.EX2 R177, R177 ;  /* 0x000000b100b17308 */ /* 0x000fe20000000800 */
[----:B------:R-:W0:Y:S01]  /*2680*/  S2R R72, SR_TID.X ;  /* 0x0000000000487919 */ /* 0x000e220000002100 */
[--C-:B------:R-:W-:Y:S01]  /*2690*/  FFMA.FTZ R178, R5, UR27, -R190.reuse ;  /* 0x0000001b05b27c23 */ /* 0x100fe200080108be */
[--C-:B------:R-:W-:Y:S01]  /*26a0*/  FFMA.FTZ R183, R27, UR27, -R190.reuse ;  /* 0x0000001b1bb77c23 */ /* 0x100fe200080108be */
[--C-:B------:R-:W-:Y:S01]  /*26b0*/  FFMA.FTZ R180, R25, UR27, -R190.reuse ;  /* 0x0000001b19b47c23 */ /* 0x100fe200080108be */
[--C-:B------:R-:W-:Y:S01]  /*26c0*/  FFMA.FTZ R181, R31, UR27, -R190.reuse ;  /* 0x0000001b1fb57c23 */ /* 0x100fe200080108be */
[--C-:B------:R-:W-:Y:S01]  /*26d0*/  FFMA.FTZ R195, R8, UR27, -R191.reuse ;  /* 0x0000001b08c37c23 */ /* 0x100fe200080108bf */
[--C-:B------:R-:W-:Y:S01]  /*26e0*/  FFMA.FTZ R8, R11, UR27, -R191.reuse ;  /* 0x0000001b0b087c23 */ /* 0x100fe200080108bf */
[----:B------:R-:W1:Y:S01]  /*26f0*/  MUFU.EX2 R176, R176 ;  /* 0x000000b000b07308 */ /* 0x000e620000000800 */
[--C-:B------:R-:W-:Y:S01]  /*2700*/  FFMA.FTZ R11, R20, UR27, -R191.reuse ;  /* 0x0000001b140b7c23 */ /* 0x100fe200080108bf */
[----:B------:R-:W-:Y:S01]  /*2710*/  FFMA.FTZ R6, R6, UR27, -R191 ;  /* 0x0000001b06067c23 */ /* 0x000fe200080108bf */
[----:B------:R-:W-:Y:S01]  /*2720*/  FFMA.FTZ R4, R4, UR27, -R190 ;  /* 0x0000001b04047c23 */ /* 0x000fe200080108be */
[----:B------:R-:W-:-:S02]  /*2730*/  @!P1 VIADD R24, R184, 0x32440 ;  /* 0x00032440b8189836 */ /* 0x000fc40000000000 */
[--C-:B------:R-:W-:Y:S01]  /*2740*/  FFMA.FTZ R7, R7, UR27, -R190.reuse ;  /* 0x0000001b07077c23 */ /* 0x100fe200080108be */
[--C-:B------:R-:W-:Y:S01]  /*2750*/  FFMA.FTZ R9, R9, UR27, -R190.reuse ;  /* 0x0000001b09097c23 */ /* 0x100fe200080108be */
[----:B------:R-:W-:Y:S01]  /*2760*/  FFMA.FTZ R20, R13, UR27, -R190 ;  /* 0x0000001b0d147c23 */ /* 0x000fe200080108be */
[----:B------:R-:W-:Y:S01]  /*2770*/  MUFU.EX2 R179, R179 ;  /* 0x000000b300b37308 */ /* 0x000fe20000000800 */
[----:B------:R-:W-:Y:S01]  /*2780*/  @!P1 PRMT R24, RZ, 0x654, R24 ;  /* 0x00000654ff189816 */ /* 0x000fe20000000018 */
[--C-:B------:R-:W-:Y:S01]  /*2790*/  FFMA.FTZ R13, R15, UR27, -R191.reuse ;  /* 0x0000001b0f0d7c23 */ /* 0x100fe200080108bf */
[--C-:B------:R-:W-:Y:S01]  /*27a0*/  FFMA.FTZ R197, R14, UR27, -R190.reuse ;  /* 0x0000001b0ec57c23 */ /* 0x100fe200080108be */
[--C-:B------:R-:W-:Y:S01]  /*27b0*/  FFMA.FTZ R15, R156, UR27, -R191.reuse ;  /* 0x0000001b9c0f7c23 */ /* 0x100fe200080108bf */
[--C-:B------:R-:W-:Y:S01]  /*27c0*/  FFMA.FTZ R14, R21, UR27, -R190.reuse ;  /* 0x0000001b150e7c23 */ /* 0x100fe200080108be */
[--C-:B------:R-:W-:Y:S01]  /*27d0*/  FFMA.FTZ R12, R12, UR27, -R191.reuse ;  /* 0x0000001b0c0c7c23 */ /* 0x100fe200080108bf */
[--C-:B------:R-:W-:Y:S01]  /*27e0*/  FFMA.FTZ R156, R160, UR27, -R191.reuse ;  /* 0x0000001ba09c7c23 */ /* 0x100fe200080108bf */
[----:B------:R-:W2:Y:S01]  /*27f0*/  MUFU.EX2 R182, R182 ;  /* 0x000000b600b67308 */ /* 0x000ea20000000800 */
[----:B-1----:R-:W-:Y:S01]  /*2800*/  F2FP.F16.F32.PACK_AB R152, R176, R177 ;  /* 0x000000b1b098723e */ /* 0x002fe200000000ff */
[--C-:B------:R-:W-:Y:S01]  /*2810*/  FFMA.FTZ R10, R10, UR27, -R190.reuse ;  /* 0x0000001b0a0a7c23 */ /* 0x100fe200080108be */
[--C-:B------:R-:W-:Y:S01]  /*2820*/  FFMA.FTZ R21, R158, UR27, -R190.reuse ;  /* 0x0000001b9e157c23 */ /* 0x100fe200080108be */
[--C-:B------:R-:W-:Y:S01]  /*2830*/  FFMA.FTZ R160, R164, UR27, -R191.reuse ;  /* 0x0000001ba4a07c23 */ /* 0x100fe200080108bf */
[--C-:B------:R-:W-:Y:S01]  /*2840*/  FFMA.FTZ R158, R161, UR27, -R191.reuse ;  /* 0x0000001ba19e7c23 */ /* 0x100fe200080108bf */
[----:B------:R-:W-:Y:S01]  /*2850*/  FFMA.FTZ R164, R159, UR27, -R190 ;  /* 0x0000001b9fa47c23 */ /* 0x000fe200080108be */
[--C-:B------:R-:W-:Y:S01]  /*2860*/  FFMA.FTZ R157, R157, UR27, -R191.reuse ;  /* 0x0000001b9d9d7c23 */ /* 0x100fe200080108bf */
[----:B------:R-:W-:Y:S01]  /*2870*/  MUFU.EX2 R178, R178 ;  /* 0x000000b200b27308 */ /* 0x000fe20000000800 */
[----:B0-----:R-:W-:Y:S01]  /*2880*/  SHF.R.U32.HI R72, RZ, 0x7, R72 ;  /* 0x00000007ff487819 */ /* 0x001fe20000011648 */
[--C-:B------:R-:W-:Y:S01]  /*2890*/  FFMA.FTZ R161, R167, UR27, -R191.reuse ;  /* 0x0000001ba7a17c23 */ /* 0x100fe200080108bf */
[--C-:B------:R-:W-:Y:S01]  /*28a0*/  FFMA.FTZ R23, R23, UR27, -R190.reuse ;  /* 0x0000001b17177c23 */ /* 0x100fe200080108be */
[--C-:B------:R-:W-:Y:S01]  /*28b0*/  FFMA.FTZ R159, R163, UR27, -R190.reuse ;  /* 0x0000001ba39f7c23 */ /* 0x100fe200080108be */
[----:B------:R-:W-:Y:S01]  /*28c0*/  IADD3 R5, -R72, 0xb, RZ ;  /* 0x0000000b48057810 */ /* 0x000fe20007ffe1ff */
[--C-:B------:R-:W-:Y:S01]  /*28d0*/  FFMA.FTZ R163, R165, UR27, -R191.reuse ;  /* 0x0000001ba5a37c23 */ /* 0x100fe200080108bf */
[--C-:B------:R-:W-:Y:S01]  /*28e0*/  FFMA.FTZ R165, R168, UR27, -R191.reuse ;  /* 0x0000001ba8a57c23 */ /* 0x100fe200080108bf */
[----:B------:R-:W0:Y:S01]  /*28f0*/  MUFU.EX2 R183, R183 ;  /* 0x000000b700b77308 */ /* 0x000e220000000800 */
[----:B--2---:R-:W-:Y:S01]  /*2900*/  F2FP.F16.F32.PACK_AB R154, R182, R179 ;  /* 0x000000b3b69a723e */ /* 0x004fe200000000ff */
[----:B------:R1:W-:Y:S06]  /*2910*/  BAR.ARV R5, 0x100 ;  /* 0x000400050000751d */ /* 0x0003ec0000002000 */
[----:B------:R2:W-:Y:S01]  /*2920*/  @!P1 SYNCS.ARRIVE.TRANS64.RED.A1T0 RZ, [R24+URZ], RZ ;  /* 0x000000ff18ff99a7 */ /* 0x0005e2000810043f */
[----:B------:R-:W-:Y:S01]  /*2930*/  MUFU.EX2 R180, R180 ;  /* 0x000000b400b47308 */ /* 0x000fe20000000800 */
[----:B------:R3:W-:Y:S01]  /*2940*/  BAR.SYNC.DEFER_BLOCKING R192, 0x100 ;  /* 0x000400c00000751d */ /* 0x0007e20000010000 */
[--C-:B------:R-:W-:Y:S01]  /*2950*/  FFMA.FTZ R168, R172, UR27, -R191.reuse ;  /* 0x0000001baca87c23 */ /* 0x100fe200080108bf */
[--C-:B------:R-:W-:Y:S01]  /*2960*/  FFMA.FTZ R167, R169, UR27, -R190.reuse ;  /* 0x0000001ba9a77c23 */ /* 0x100fe200080108be */
[--C-:B------:R-:W-:Y:S01]  /*2970*/  FFMA.FTZ R172, R174, UR27, -R190.reuse ;  /* 0x0000001baeac7c23 */ /* 0x100fe200080108be */
[--C-:B------:R-:W-:Y:S01]  /*2980*/  FFMA.FTZ R162, R162, UR27, -R191.reuse ;  /* 0x0000001ba2a27c23 */ /* 0x100fe200080108bf */
[--C-:B------:R-:W-:Y:S01]  /*2990*/  FFMA.FTZ R169, R186, UR27, -R190.reuse ;  /* 0x0000001bbaa97c23 */ /* 0x100fe200080108be */
[--C-:B------:R-:W-:Y:S01]  /*29a0*/  FFMA.FTZ R174, R189, UR27, -R190.reuse ;  /* 0x0000001bbdae7c23 */ /* 0x100fe200080108be */
[----:B------:R-:W4:Y:S01]  /*29b0*/  MUFU.EX2 R181, R181 ;  /* 0x000000b500b57308 */ /* 0x000f220000000800 */
[----:B0-----:R-:W-:Y:S01]  /*29c0*/  F2FP.F16.F32.PACK_AB R153, R183, R178 ;  /* 0x000000b2b799723e */ /* 0x001fe200000000ff */
[--C-:B---3--:R-:W-:Y:S01]  /*29d0*/  FFMA.FTZ R192, R171, UR27, -R190.reuse ;  /* 0x0000001babc07c23 */ /* 0x108fe200080108be */
[--C-:B------:R-:W-:Y:S01]  /*29e0*/  FFMA.FTZ R171, R170, UR27, -R191.reuse ;  /* 0x0000001baaab7c23 */ /* 0x100fe200080108bf */
[--C-:B------:R-:W-:Y:S01]  /*29f0*/  FFMA.FTZ R170, R173, UR27, -R191.reuse ;  /* 0x0000001badaa7c23 */ /* 0x100fe200080108bf */
[--C-:B------:R-:W-:Y:S01]  /*2a00*/  FFMA.FTZ R173, R175, UR27, -R191.reuse ;  /* 0x0000001bafad7c23 */ /* 0x100fe200080108bf */
[--C-:B------:R-:W-:Y:S01]  /*2a10*/  FFMA.FTZ R175, R185, UR27, -R190.reuse ;  /* 0x0000001bb9af7c23 */ /* 0x100fe200080108be */
[--C-:B------:R-:W-:Y:S01]  /*2a20*/  FFMA.FTZ R185, R188, UR27, -R190.reuse ;  /* 0x0000001bbcb97c23 */ /* 0x100fe200080108be */
[----:B------:R-:W-:Y:S01]  /*2a30*/  MUFU.EX2 R6, R6 ;  /* 0x0000000600067308 */ /* 0x000fe20000000800 */
[----:B------:R-:W-:Y:S01]  /*2a40*/  FFMA.FTZ R166, R166, UR27, -R191 ;  /* 0x0000001ba6a67c23 */ /* 0x000fe200080108bf */
[--C-:B------:R-:W-:Y:S01]  /*2a50*/  FFMA.FTZ R186, R187, UR27, -R190.reuse ;  /* 0x0000001bbbba7c23 */ /* 0x100fe200080108be */
[----:B------:R-:W-:Y:S01]  /*2a60*/  FFMA.FTZ R188, R193, UR27, -R190 ;  /* 0x0000001bc1bc7c23 */ /* 0x000fe200080108be */
[----:B------:R-:W-:Y:S01]  /*2a70*/  FADD.FTZ R176, R177, R176 ;  /* 0x000000b0b1b07221 */ /* 0x000fe20000010000 */
[----:B------:R-:W-:Y:S01]  /*2a80*/  FADD.FTZ R183, R178, R183 ;  /* 0x000000b7b2b77221 */ /* 0x000fe20000010000 */
[----:B------:R-:W-:-:S02]  /*2a90*/  @!P1 VIADD R184, R184, 0x32460 ;  /* 0x00032460b8b89836 */ /* 0x000fc40000000000 */
[----:B------:R-:W0:Y:S01]  /*2aa0*/  MUFU.EX2 R195, R195 ;  /* 0x000000c300c37308 */ /* 0x000e220000000800 */
[----:B----4-:R-:W-:Y:S01]  /*2ab0*/  F2FP.F16.F32.PACK_AB R155, R181, R180 ;  /* 0x000000b4b59b723e */ /* 0x010fe200000000ff */
[----:B------:R-:W-:Y:S01]  /*2ac0*/  FADD.FTZ R179, R179, R176 ;  /* 0x000000b0b3b37221 */ /* 0x000fe20000010000 */
[----:B------:R-:W-:Y:S01]  /*2ad0*/  FADD.FTZ R180, R180, R183 ;  /* 0x000000b7b4b47221 */ /* 0x000fe20000010000 */
[----:B------:R-:W-:Y:S01]  /*2ae0*/  @!P1 PRMT R184, RZ, 0x654, R184 ;  /* 0x00000654ffb89816 */ /* 0x000fe200000000b8 */
[----:B--2---:R-:W-:Y:S01]  /*2af0*/  WARPGROUP.ARRIVE ;  /* 0x00000000000079c5 */ /* 0x004fe20000000000 */
[----:B------:R-:W-:Y:S01]  /*2b00*/  FADD.FTZ R179, R182, R179 ;  /* 0x000000b3b6b37221 */ /* 0x000fe20000010000 */
[----:B------:R-:W-:Y:S01]  /*2b10*/  FADD.FTZ R181, R181, R180 ;  /* 0x000000b4b5b57221 */ /* 0x000fe20000010000 */
[----:B------:R-:W-:Y:S03]  /*2b20*/  MUFU.EX2 R8, R8 ;  /* 0x0000000800087308 */ /* 0x000fe60000000800 */
[----:B------:R-:W-:Y:S01]  /*2b30*/  HGMMA.64x256x16.F32 R24, R152, gdesc[UR4].tnspB, RZ, !UPT, gsb0 ;  /* 0x43e0000498187df0 */ /* 0x000fe2000c0008ff */
[----:B------:R-:W-:Y:S01]  /*2b40*/  UIADD3 UR6, UR10, 0x80, URZ ;  /* 0x000000800a067890 */ /* 0x000fe2000fffe03f */
[----:B------:R-:W-:-:S03]  /*2b50*/  UMOV UR7, 0x40000040 ;  /* 0x4000004000077882 */ /* 0x000fc60000000000 */
[----:B------:R-:W-:Y:S08]  /*2b60*/  MUFU.EX2 R11, R11 ;  /* 0x0000000b000b7308 */ /* 0x000ff00000000800 */
[----:B------:R-:W-:Y:S08]  /*2b70*/  MUFU.EX2 R4, R4 ;  /* 0x0000000400047308 */ /* 0x000ff00000000800 */
[----:B------:R-:W2:Y:S08]  /*2b80*/  MUFU.EX2 R7, R7 ;  /* 0x0000000700077308 */ /* 0x000eb00000000800 */
[----:B------:R-:W-:Y:S08]  /*2b90*/  MUFU.EX2 R9, R9 ;  /* 0x0000000900097308 */ /* 0x000ff00000000800 */
[----:B------:R-:W3:Y:S08]  /*2ba0*/  MUFU.EX2 R20, R20 ;  /* 0x0000001400147308 */ /* 0x000ef00000000800 */
[----:B------:R-:W-:Y:S08]  /*2bb0*/  MUFU.EX2 R12, R12 ;  /* 0x0000000c000c7308 */ /* 0x000ff00000000800 */
[----:B------:R-:W4:Y:S08]  /*2bc0*/  MUFU.EX2 R13, R13 ;  /* 0x0000000d000d7308 */ /* 0x000f300000000800 */
[----:B------:R-:W-:Y:S08]  /*2bd0*/  MUFU.EX2 R15, R15 ;  /* 0x0000000f000f7308 */ /* 0x000ff00000000800 */
[----:B------:R-:W-:Y:S08]  /*2be0*/  MUFU.EX2 R156, R156 ;  /* 0x0000009c009c7308 */ /* 0x000ff00000000800 */
[----:B------:R-:W-:Y:S08]  /*2bf0*/  MUFU.EX2 R10, R10 ;  /* 0x0000000a000a7308 */ /* 0x000ff00000000800 */
[----:B------:R-:W5:Y:S08]  /*2c00*/  MUFU.EX2 R197, R197 ;  /* 0x000000c500c57308 */ /* 0x000f700000000800 */
[----:B------:R-:W-:Y:S08]  /*2c10*/  MUFU.EX2 R14, R14 ;  /* 0x0000000e000e7308 */ /* 0x000ff00000000800 */
[----:B------:R-:W1:Y:S08]  /*2c20*/  MUFU.EX2 R21, R21 ;  /* 0x0000001500157308 */ /* 0x000e700000000800 */
[----:B------:R-:W-:Y:S08]  /*2c30*/  MUFU.EX2 R157, R157 ;  /* 0x0000009d009d7308 */ /* 0x000ff00000000800 */
[----:B------:R-:W1:Y:S08]  /*2c40*/  MUFU.EX2 R158, R158 ;  /* 0x0000009e009e7308 */ /* 0x000e700000000800 */
[----:B------:R-:W-:Y:S08]  /*2c50*/  MUFU.EX2 R160, R160 ;  /* 0x000000a000a07308 */ /* 0x000ff00000000800 */
[----:B------:R-:W-:Y:S08]  /*2c60*/  MUFU.EX2 R161, R161 ;  /* 0x000000a100a17308 */ /* 0x000ff00000000800 */
[----:B------:R-:W-:Y:S08]  /*2c70*/  MUFU.EX2 R23, R23 ;  /* 0x0000001700177308 */ /* 0x000ff00000000800 */
[----:B------:R-:W1:Y:S08]  /*2c80*/  MUFU.EX2 R164, R164 ;  /* 0x000000a400a47308 */ /* 0x000e700000000800 */
        /* <DEDUP_REMOVED lines=14> */
[----:B------:R-:W-:Y:S01]  /*2d70*/  MUFU.EX2 R175, R175 ;  /* 0x000000af00af7308 */ /* 0x000fe20000000800 */
[----:B------:R-:W-:-:S02]  /*2d80*/  WARPGROUP.DEPBAR.LE gsb0, 0x0 ;  /* 0x00008000000079c5 */ /* 0x000fc40000010000 */
[----:B0-----:R-:W-:Y:S01]  /*2d90*/  F2FP.F16.F32.PACK_AB R152, R195, R6 ;  /* 0x00000006c398723e */ /* 0x001fe200000000ff */
[----:B------:R-:W-:Y:S01]  /*2da0*/  FADD.FTZ R6, R6, R179 ;  /* 0x000000b306067221 */ /* 0x000fe20000010000 */
[----:B--2---:R-:W-:Y:S01]  /*2db0*/  F2FP.F16.F32.PACK_AB R153, R7, R4 ;  /* 0x000000040799723e */ /* 0x004fe200000000ff */
[----:B------:R-:W-:Y:S01]  /*2dc0*/  FADD.FTZ R4, R4, R181 ;  /* 0x000000b504047221 */ /* 0x000fe20000010000 */
[----:B------:R-:W-:Y:S01]  /*2dd0*/  F2FP.F16.F32.PACK_AB R154, R11, R8 ;  /* 0x000000080b9a723e */ /* 0x000fe200000000ff */
[----:B------:R-:W0:Y:S01]  /*2de0*/  MUFU.EX2 R186, R186 ;  /* 0x000000ba00ba7308 */ /* 0x000e220000000800 */
[----:B---3--:R-:W-:Y:S01]  /*2df0*/  F2FP.F16.F32.PACK_AB R155, R20, R9 ;  /* 0x00000009149b723e */ /* 0x008fe200000000ff */
[----:B------:R-:W-:Y:S01]  /*2e00*/  FADD.FTZ R195, R195, R6 ;  /* 0x00000006c3c37221 */ /* 0x000fe20000010000 */
[----:B------:R-:W-:Y:S02]  /*2e10*/  FADD.FTZ R4, R7, R4 ;  /* 0x0000000407047221 */ /* 0x000fe40000010000 */
[----:B------:R-:W-:Y:S01]  /*2e20*/  WARPGROUP.ARRIVE ;  /* 0x00000000000079c5 */ /* 0x000fe20000000000 */
[----:B------:R-:W-:Y:S01]  /*2e30*/  FADD.FTZ R8, R8, R195 ;  /* 0x000000c308087221 */ /* 0x000fe20000010000 */
[----:B------:R-:W-:Y:S01]  /*2e40*/  FADD.FTZ R9, R9, R4 ;  /* 0x0000000409097221 */ /* 0x000fe20000010000 */
[----:B------:R-:W-:Y:S02]  /*2e50*/  MUFU.EX2 R185, R185 ;  /* 0x000000b900b97308 */ /* 0x000fe40000000800 */
[----:B------:R-:W-:Y:S01]  /*2e60*/  FADD.FTZ R11, R11, R8 ;  /* 0x000000080b0b7221 */ /* 0x000fe20000010000 */
[----:B------:R-:W-:Y:S01]  /*2e70*/  HGMMA.64x256x16.F32 R24, R152, gdesc[UR4].tnspB, R24, gsb0 ;  /* 0x43e0000498187df0 */ /* 0x000fe20008000818 */
[----:B------:R-:W-:Y:S01]  /*2e80*/  UIADD3 UR6, UR10, 0x100, URZ ;  /* 0x000001000a067890 */ /* 0x000fe2000fffe03f */
[----:B------:R-:W-:Y:S01]  /*2e90*/  FADD.FTZ R9, R20, R9 ;  /* 0x0000000914097221 */ /* 0x000fe20000010000 */
[----:B------:R-:W-:-:S02]  /*2ea0*/  UMOV UR7, 0x40000040 ;  /* 0x4000004000077882 */ /* 0x000fc40000000000 */
[----:B------:R-:W2:Y:S01]  /*2eb0*/  MUFU.EX2 R188, R188 ;  /* 0x000000bc00bc7308 */ /* 0x000ea20000000800 */
[----:B------:R-:W-:Y:S02]  /*2ec0*/  WARPGROUP.DEPBAR.LE gsb0, 0x0 ;  /* 0x00008000000079c5 */ /* 0x000fe40000010000 */
[----:B----4-:R-:W-:Y:S01]  /*2ed0*/  F2FP.F16.F32.PACK_AB R152, R13, R12 ;  /* 0x0000000c0d98723e */ /* 0x010fe200000000ff */
[----:B------:R-:W-:Y:S01]  /*2ee0*/  FADD.FTZ R12, R12, R11 ;  /* 0x0000000b0c0c7221 */ /* 0x000fe20000010000 */
[----:B-----5:R-:W-:Y:S01]  /*2ef0*/  F2FP.F16.F32.PACK_AB R153, R197, R10 ;  /* 0x0000000ac599723e */ /* 0x020fe200000000ff */
[----:B------:R-:W-:Y:S01]  /*2f00*/  FADD.FTZ R10, R10, R9 ;  /* 0x000000090a0a7221 */ /* 0x000fe20000010000 */
[----:B------:R-:W-:Y:S01]  /*2f10*/  F2FP.F16.F32.PACK_AB R154, R156, R15 ;  /* 0x0000000f9c9a723e */ /* 0x000fe200000000ff */
[----:B------:R-:W-:Y:S01]  /*2f20*/  FADD.FTZ R12, R13, R12 ;  /* 0x0000000c0d0c7221 */ /* 0x000fe20000010000 */
[----:B-1----:R-:W-:Y:S01]  /*2f30*/  F2FP.F16.F32.PACK_AB R155, R21, R14 ;  /* 0x0000000e159b723e */ /* 0x002fe200000000ff */
[----:B------:R-:W-:-:S02]  /*2f40*/  FADD.FTZ R197, R197, R10 ;  /* 0x0000000ac5c57221 */ /* 0x000fc40000010000 */
[----:B------:R-:W-:Y:S01]  /*2f50*/  FADD.FTZ R15, R15, R12 ;  /* 0x0000000c0f0f7221 */ /* 0x000fe20000010000 */
[----:B------:R-:W-:Y:S01]  /*2f60*/  WARPGROUP.ARRIVE ;  /* 0x00000000000079c5 */ /* 0x000fe20000000000 */
[----:B------:R-:W-:Y:S02]  /*2f70*/  FADD.FTZ R14, R14, R197 ;  /* 0x000000c50e0e7221 */ /* 0x000fe40000010000 */
[----:B------:R-:W-:Y:S02]  /*2f80*/  FADD.FTZ R156, R156, R15 ;  /* 0x0000000f9c9c7221 */ /* 0x000fe40000010000 */
[----:B------:R-:W-:-:S05]  /*2f90*/  FADD.FTZ R14, R21, R14 ;  /* 0x0000000e150e7221 */ /* 0x000fca0000010000 */
[----:B------:R-:W-:Y:S01]  /*2fa0*/  HGMMA.64x256x16.F32 R24, R152, gdesc[UR4].tnspB, R24, gsb0 ;  /* 0x43e0000498187df0 */ /* 0x000fe20008000818 */
[----:B------:R-:W-:Y:S01]  /*2fb0*/  UIADD3 UR6, UR10, 0x180, URZ ;  /* 0x000001800a067890 */ /* 0x000fe2000fffe03f */
[----:B------:R-:W-:Y:S01]  /*2fc0*/  UMOV UR7, 0x40000040 ;  /* 0x4000004000077882 */ /* 0x000fe20000000000 */
[----:B------:R-:W-:Y:S02]  /*2fd0*/  WARPGROUP.DEPBAR.LE gsb0, 0x0 ;  /* 0x00008000000079c5 */ /* 0x000fe40000010000 */
[----:B------:R-:W-:Y:S01]  /*2fe0*/  F2FP.F16.F32.PACK_AB R152, R158, R157 ;  /* 0x0000009d9e98723e */ /* 0x000fe200000000ff */
[----:B------:R-:W-:Y:S01]  /*2ff0*/  FADD.FTZ R157, R157, R156 ;  /* 0x0000009c9d9d7221 */ /* 0x000fe20000010000 */
[----:B------:R-:W-:Y:S01]  /*3000*/  F2FP.F16.F32.PACK_AB R153, R164, R23 ;  /* 0x00000017a499723e */ /* 0x000fe200000000ff */
[----:B------:R-:W-:Y:S01]  /*3010*/  FADD.FTZ R23, R23, R14 ;  /* 0x0000000e17177221 */ /* 0x000fe20000010000 */
[----:B------:R-:W-:Y:S01]  /*3020*/  F2FP.F16.F32.PACK_AB R154, R161, R160 ;  /* 0x000000a0a19a723e */ /* 0x000fe200000000ff */
[----:B------:R-:W-:Y:S01]  /*3030*/  FADD.FTZ R157, R158, R157 ;  /* 0x0000009d9e9d7221 */ /* 0x000fe20000010000 */
[----:B------:R-:W-:Y:S01]  /*3040*/  F2FP.F16.F32.PACK_AB R155, R192, R159 ;  /* 0x0000009fc09b723e */ /* 0x000fe200000000ff */
[----:B------:R-:W-:-:S02]  /*3050*/  FADD.FTZ R164, R164, R23 ;  /* 0x00000017a4a47221 */ /* 0x000fc40000010000 */
[----:B------:R-:W-:Y:S01]  /*3060*/  FADD.FTZ R160, R160, R157 ;  /* 0x0000009da0a07221 */ /* 0x000fe20000010000 */
[----:B------:R-:W-:Y:S01]  /*3070*/  WARPGROUP.ARRIVE ;  /* 0x00000000000079c5 */ /* 0x000fe20000000000 */
[----:B------:R-:W-:Y:S02]  /*3080*/  FADD.FTZ R159, R159, R164 ;  /* 0x000000a49f9f7221 */ /* 0x000fe40000010000 */
[----:B------:R-:W-:Y:S02]  /*3090*/  FADD.FTZ R161, R161, R160 ;  /* 0x000000a0a1a17221 */ /* 0x000fe40000010000 */
[----:B------:R-:W-:-:S08]  /*30a0*/  FADD.FTZ R192, R192, R159 ;  /* 0x0000009fc0c07221 */ /* 0x000fd00000010000 */
        /* <DEDUP_REMOVED lines=23> */
[----:B0-----:R-:W-:Y:S01]  /*3220*/  F2FP.F16.F32.PACK_AB R153, R186, R175 ;  /* 0x000000afba99723e */ /* 0x001fe200000000ff */
[----:B------:R-:W-:Y:S01]  /*3230*/  FADD.FTZ R175, R175, R174 ;  /* 0x000000aeafaf7221 */ /* 0x000fe20000010000 */
[----:B------:R-:W-:Y:S01]  /*3240*/  F2FP.F16.F32.PACK_AB R154, R173, R170 ;  /* 0x000000aaad9a723e */ /* 0x000fe200000000ff */
[----:B------:R-:W-:Y:S01]  /*3250*/  FADD.FTZ R171, R171, R166 ;  /* 0x000000a6abab7221 */ /* 0x000fe20000010000 */
[----:B--2---:R-:W-:Y:S01]  /*3260*/  F2FP.F16.F32.PACK_AB R155, R188, R185 ;  /* 0x000000b9bc9b723e */ /* 0x004fe200000000ff */
[----:B------:R-:W-:-:S02]  /*3270*/  FADD.FTZ R186, R186, R175 ;  /* 0x000000afbaba7221 */ /* 0x000fc40000010000 */
[----:B------:R-:W-:Y:S01]  /*3280*/  FADD.FTZ R4, R170, R171 ;  /* 0x000000abaa047221 */ /* 0x000fe20000010000 */
[----:B------:R-:W-:Y:S01]  /*3290*/  WARPGROUP.ARRIVE ;  /* 0x00000000000079c5 */ /* 0x000fe20000000000 */
[----:B------:R-:W-:Y:S02]  /*32a0*/  FADD.FTZ R185, R185, R186 ;  /* 0x000000bab9b97221 */ /* 0x000fe40000010000 */
[----:B------:R-:W-:Y:S02]  /*32b0*/  FADD.FTZ R4, R173, R4 ;  /* 0x00000004ad047221 */ /* 0x000fe40000010000 */
[----:B------:R-:W-:-:S08]  /*32c0*/  FADD.FTZ R6, R188, R185 ;  /* 0x000000b9bc067221 */ /* 0x000fd00000010000 */
[----:B------:R-:W-:Y:S03]  /*32d0*/  HGMMA.64x256x16.F32 R24, R152, gdesc[UR4].tnspB, R24, gsb0 ;  /* 0x43e0000498187df0 */ /* 0x000fe60008000818 */
[----:B------:R-:W-:Y:S02]  /*32e0*/  WARPGROUP.DEPBAR.LE gsb0, 0x0 ;  /* 0x00008000000079c5 */ /* 0x000fe40000010000 */
[----:B------:R0:W-:Y:S01]  /*32f0*/  @!P1 SYNCS.ARRIVE.TRANS64.RED.A1T0 RZ, [R184+URZ], RZ ;  /* 0x000000ffb8ff99a7 */ /* 0x0001e2000810043f */
[----:B------:R-:W-:Y:S05]  /*3300*/  @!P2 BRA `(.L_x_9263) ;  /* 0x00000024000ca947 */ /* 0x000fea0003800000 */
[----:B------:R-:W-:Y:S01]  /*3310*/  IMAD.MOV.U32 R11, RZ, RZ, R3 ;  /* 0x000000ffff0b7224 */ /* 0x000fe200078e0003 */
[----:B------:R-:W-:Y:S01]  /*3320*/  UIADD3 UR45, UR45, -0x2, URZ ;  /* 0xfffffffe2d2d7890 */ /* 0x000fe2000fffe03f */
[----:B------:R-:W-:Y:S01]  /*3330*/  IMAD.MOV.U32 R7, RZ, RZ, R0 ;  /* 0x000000ffff077224 */ /* 0x000fe200078e0000 */
[----:B------:R-:W-:-:S10]  /*3340*/  ULDC UR27, c[0x0][0xa80] ;  /* 0x0002a000001b7ab9 */ /* 0x000fd40000000800 */
.L_x_9272:
        /* <DEDUP_REMOVED lines=8> */
[----:B-1----:R-:W-:Y:S11]  /*33d0*/  @!P0 BRA `(.L_x_9264) ;  /* 0x0000000000048947 */ /* 0x002ff60003800000 */
[----:B------:R-:W-:Y:S01]  /*33e0*/  BPT.TRAP 0x1 ;  /* 0x000000040000795c */ /* 0x000fe20000300000 */
.L_x_9264:
[----:B------:R-:W1:Y:S01]  /*33f0*/  S2UR UR7, SR_CgaCtaId ;  /* 0x00000000000779c3 */ /* 0x000e620000008800 */
[----:B------:R-:W-:Y:S01]  /*3400*/  UMOV UR6, 0x400 ;  /* 0x0000040000067882 */ /* 0x000fe20000000000 */
[----:B------:R-:W-:-:S05]  /*3410*/  IMAD.U32 R0, RZ, RZ, UR37 ;  /* 0x00000025ff007e24 */ /* 0x000fca000f8e00ff */
[----:B------:R-:W-:Y:S01]  /*3420*/  SHF.L.U32 R0, R0, 0x1f, RZ ;  /* 0x0000001f00007819 */ /* 0x000fe200000006ff */
[----:B-1----:R-:W-:-:S04]  /*3430*/  ULEA UR20, UR7, UR6, 0x18 ;  /* 0x0000000607147291 */ /* 0x002fc8000f8ec03f */
[----:B------:R-:W-:-:S09]  /*3440*/  ULEA UR28, UR38, UR20, 0x3 ;  /* 0x00000014261c7291 */ /* 0x000fd2000f8e183f */
[----:B------:R1:W2:Y:S01]  /*3450*/  SYNCS.PHASECHK.TRANS64.TRYWAIT P3, [UR28+0x32430], R0 ;  /* 0x03243000ff0075a7 */ /* 0x0002a2000806015c */
[----:B------:R-:W-:Y:S05]  /*3460*/  @!P0 BRA `(.L_x_9265) ;  /* 0x0000000000048947 */ /* 0x000fea0003800000 */
[----:B------:R-:W-:Y:S01]  /*3470*/  BPT.TRAP 0x1 ;  /* 0x000000040000795c */ /* 0x000fe20000300000 */
.L_x_9265:
[----:B--2---:R-:W-:Y:S05]  /*3480*/  @P3 BRA `(.L_x_9266) ;  /* 0x0000000000083947 */ /* 0x004fea0003800000 */
[----:B------:R-:W2:Y:S02]  /*3490*/  SYNCS.PHASECHK.TRANS64.TRYWAIT P3, [UR28+0x32430], R0 ;  /* 0x03243000ff0075a7 */ /* 0x000ea4000806015c */
[----:B--2---:R-:W-:Y:S05]  /*34a0*/  @!P3 BRA `(.L_x_9267) ;  /* 0x00000098005cb947 */ /* 0x004fea0003800000 */
.L_x_9266:
[----:B------:R-:W-:Y:S01]  /*34b0*/  UIMAD UR6, UR38, 0x300, UR24 ;  /* 0x00000300260678a4 */ /* 0x000fe2000f8e0218 */
[----:B0-----:R-:W-:Y:S01]  /*34c0*/  WARPGROUP.ARRIVE ;  /* 0x00000000000079c5 */ /* 0x001fe20000000000 */
[----:B------:R-:W-:Y:S01]  /*34d0*/  UMOV UR7, 0x40000040 ;  /* 0x4000004000077882 */ /* 0x000fe20000000000 */
[----:B------:R-:W-:Y:S01]  /*34e0*/  UMOV UR11, 0x40000040 ;  /* 0x40000040000b7882 */ /* 0x000fe20000000000 */
[----:B------:R-:W-:Y:S02]  /*34f0*/  UIADD3 UR10, UR6, 0x2, URZ ;  /* 0x00000002060a7890 */ /* 0x000fe4000fffe03f */
[----:B------:R-:W-:Y:S01]  /*3500*/  UIADD3 UR14, UR6, 0x4, URZ ;  /* 0x00000004060e7890 */ /* 0x000fe2000fffe03f */
[----:B------:R-:W-:Y:S02]  /*3510*/  UMOV UR15, 0x40000040 ;  /* 0x40000040000f7882 */ /* 0x000fe40000000000 */
[----:B------:R-:W-:Y:S01]  /*3520*/  HGMMA.64x96x16.F32 R152, gdesc[UR4], RZ, !UPT, gsb0 ;  /* 0x01600000049879f0 */ /* 0x000fe2000c0008ff */
[----:B------:R-:W-:Y:S01]  /*3530*/  UIADD3 UR18, UR6, 0x6, URZ ;  /* 0x0000000606127890 */ /* 0x000fe2000fffe03f */
        /* <DEDUP_REMOVED lines=13> */
.L_x_9268:
[----:B------:R0:W3:Y:S01]  /*3610*/  SYNCS.PHASECHK.TRANS64.TRYWAIT P3, [UR28+0x32450], R0 ;  /* 0x03245000ff0075a7 */ /* 0x0000e2000806015c */
[----:B------:R-:W-:Y:S05]  /*3620*/  @!P0 BRA `(.L_x_9269) ;  /* 0x0000000000048947 */ /* 0x000fea0003800000 */
[----:B------:R-:W-:Y:S01]  /*3630*/  BPT.TRAP 0x1 ;  /* 0x000000040000795c */ /* 0x000fe20000300000 */
.L_x_9269:
[----:B---3--:R-:W-:Y:S05]  /*3640*/  @P3 BRA `(.L_x_9270) ;  /* 0x0000000000083947 */ /* 0x008fea0003800000 */
[----:B------:R-:W3:Y:S02]  /*3650*/  SYNCS.PHASECHK.TRANS64.TRYWAIT P3, [UR28+0x32450], R0 ;  /* 0x03245000ff0075a7 */ /* 0x000ee4000806015c */
[----:B---3--:R-:W-:Y:S05]  /*3660*/  @!P3 BRA `(.L_x_9271) ;  /* 0x000000980004b947 */ /* 0x008fea0003800000 */
.L_x_9270:
[----:B------:R-:W-:Y:S01]  /*3670*/  ULEA UR20, UR42, UR20, 0xd ;  /* 0x000000142a147291 */ /* 0x000fe2000f8e683f */
[----:B------:R-:W-:Y:S01]  /*3680*/  WARPGROUP.ARRIVE ;  /* 0x00000000000079c5 */ /* 0x000fe20000000000 */
[----:B------:R-:W-:-:S05]  /*3690*/  UIMAD UR7, UR38, 0xc00, UR25 ;  /* 0x00000c00260778a4 */ /* 0x000fca000f8e0219 */
[----:B------:R-:W3:Y:S01]  /*36a0*/  S2R R200, SR_TID.X ;  /* 0x0000000000c87919 */ /* 0x000ee20000002100 */
[----:B------:R-:W-:Y:S01]  /*36b0*/  UIADD3 UR20, UR20, 0x22400, URZ ;  /* 0x0002240014147890 */ /* 0x000fe2000fffe03f */
[----:B------:R-:W-:Y:S01]  /*36c0*/  IMAD.U32 R20, RZ, RZ, UR28 ;  /* 0x0000001cff147e24 */ /* 0x000fe2000f8e00ff */
[----:B------:R-:W-:Y:S01]  /*36d0*/  UMOV UR23, 0x40000040 ;  /* 0x4000004000177882 */ /* 0x000fe20000000000 */
[----:B------:R-:W-:Y:S01]  /*36e0*/  UMOV UR21, 0x40000040 ;  /* 0x4000004000157882 */ /* 0x000fe20000000000 */
[----:B------:R-:W-:Y:S01]  /*36f0*/  USHF.R.U32.HI UR20, URZ, 0x4, UR20 ;  /* 0x000000043f147899 */ /* 0x000fe20008011614 */
[C---:B------:R-:W-:Y:S01]  /*3700*/  @!P1 VIADD R21, R20.reuse, 0x32440 ;  /* 0x0003244014159836 */ /* 0x040fe20000000000 */
[----:B------:R-:W-:Y:S01]  /*3710*/  UMOV UR22, UR7 ;  /* 0x0000000700167c82 */ /* 0x000fe20008000000 */
[----:B------:R-:W-:Y:S01]  /*3720*/  UIMAD UR10, UR38, 0xc00, UR26 ;  /* 0x00000c00260a78a4 */ /* 0x000fe2000f8e021a */
[----:B------:R-:W-:Y:S01]  /*3730*/  @!P1 VIADD R20, R20, 0x32460 ;  /* 0x0003246014149836 */ /* 0x000fe20000000000 */
[----:B------:R-:W-:-:S04]  /*3740*/  ULOP3.LUT UR6, UR20, 0x3fff, URZ, 0xc0, !UPT ;  /* 0x00003fff14067892 */ /* 0x000fc8000f8ec03f */
[----:B------:R-:W-:Y:S01]  /*3750*/  ULOP3.LUT UR6, UR6, 0x10000, URZ, 0xfc, !UPT ;  /* 0x0001000006067892 */ /* 0x000fe2000f8efc3f */
[----:B------:R-:W-:-:S06]  /*3760*/  @!P1 PRMT R20, RZ, 0x654, R20 ;  /* 0x00000654ff149816 */ /* 0x000fcc0000000014 */
[----:B------:R-:W-:Y:S02]  /*3770*/  UMOV UR20, UR6 ;  /* 0x0000000600147c82 */ /* 0x000fe40008000000 */
[----:B------:R-:W-:Y:S01]  /*3780*/  HGMMA.64x96x16.F32 R152, gdesc[UR20], R152, gsb0 ;  /* 0x01600000149879f0 */ /* 0x000fe20008000898 */
[----:B------:R-:W-:Y:S02]  /*3790*/  UIADD3 UR22, UR7, 0x2, URZ ;  /* 0x0000000207167890 */ /* 0x000fe4000fffe03f */
[----:B------:R-:W-:Y:S01]  /*37a0*/  UIADD3 UR20, UR6, 0x2, URZ ;  /* 0x0000000206147890 */ /* 0x000fe2000fffe03f */
[----:B------:R-:W-:Y:S01]  /*37b0*/  UMOV UR23, 0x40000040 ;  /* 0x4000004000177882 */ /* 0x000fe20000000000 */
[----:B------:R-:W-:Y:S01]  /*37c0*/  UMOV UR21, 0x40000040 ;  /* 0x4000004000157882 */ /* 0x000fe20000000000 */
[----:B---3--:R-:W-:Y:S01]  /*37d0*/  SHF.R.U32.HI R200, RZ, 0x7, R200 ;  /* 0x00000007ffc87819 */ /* 0x008fe200000116c8 */
        /* <DEDUP_REMOVED lines=98> */
[----:B------:R-:W-:Y:S01]  /*3e00*/  UMOV UR6, UR10 ;  /* 0x0000000a00067c82 */ /* 0x000fe20008000000 */
[----:B------:R-:W-:Y:S01]  /*3e10*/  UMOV UR7, 0x40000040 ;  /* 0x4000004000077882 */ /* 0x000fe20000000000 */
[----:B------:R-:W-:Y:S02]  /*3e20*/  WARPGROUP.DEPBAR.LE gsb0, 0x0 ;  /* 0x00008000000079c5 */ /* 0x000fe40000010000 */
[----:B------:R-:W-:-:S06]  /*3e30*/  WARPGROUP.ARRIVE ;  /* 0x00000000000079c5 */ /* 0x000fcc0000000000 */
[----:B------:R-:W-:Y:S03]  /*3e40*/  HGMMA.64x96x16.F32 R152, gdesc[UR20], R152, gsb0 ;  /* 0x01600000149879f0 */ /* 0x000fe60008000898 */
[----:B------:R-:W-:Y:S02]  /*3e50*/  WARPGROUP.DEPBAR.LE gsb0, 0x0 ;  /* 0x00008000000079c5 */ /* 0x000fe40000010000 */
[----:B012---:R-:W-:-:S04]  /*3e60*/  FMNMX.FTZ R0, R152, R7, !PT ;  /* 0x0000000798007209 */ /* 0x007fc80007810000 */
[----:B------:R-:W-:-:S04]  /*3e70*/  FMNMX.FTZ R3, R153, R0, !PT ;  /* 0x0000000099037209 */ /* 0x000fc80007810000 */
[----:B------:R-:W-:-:S04]  /*3e80*/  FMNMX.FTZ R0, R156, R3, !PT ;  /* 0x000000039c007209 */ /* 0x000fc80007810000 */
[----:B------:R-:W-:-:S04]  /*3e90*/  FMNMX.FTZ R3, R157, R0, !PT ;  /* 0x000000009d037209 */ /* 0x000fc80007810000 */
[----:B------:R-:W-:-:S04]  /*3ea0*/  FMNMX.FTZ R0, R160, R3, !PT ;  /* 0x00000003a0007209 */ /* 0x000fc80007810000 */
        /* <DEDUP_REMOVED lines=37> */
[----:B------:R-:W-:-:S03]  /*4100*/  FMNMX.FTZ R0, R190, R3, !PT ;  /* 0x00000003be007209 */ /* 0x000fc60007810000 */
[----:B------:R-:W0:Y:S01]  /*4110*/  SHFL.BFLY PT, R5, R8, 0x2, 0x1f ;  /* 0x0c401f0008057f89 */ /* 0x000e2200000e0000 */
[----:B------:R-:W-:-:S04]  /*4120*/  FMNMX.FTZ R3, R191, R0, !PT ;  /* 0x00000000bf037209 */ /* 0x000fc80007810000 */
[----:B------:R-:W-:-:S04]  /*4130*/  FMNMX.FTZ R0, R194, R3, !PT ;  /* 0x00000003c2007209 */ /* 0x000fc80007810000 */
[----:B------:R-:W-:-:S04]  /*4140*/  FMNMX.FTZ R3, R195, R0, !PT ;  /* 0x00000000c3037209 */ /* 0x000fc80007810000 */
[----:B------:R-:W-:-:S04]  /*4150*/  FMNMX.FTZ R0, R198, R3, !PT ;  /* 0x00000003c6007209 */ /* 0x000fc80007810000 */
[----:B------:R-:W-:-:S05]  /*4160*/  FMNMX.FTZ R3, R199, R0, !PT ;  /* 0x00000000c7037209 */ /* 0x000fca0007810000 */
[----:B------:R-:W1:Y:S01]  /*4170*/  SHFL.BFLY PT, R10, R3, 0x2, 0x1f ;  /* 0x0c401f00030a7f89 */ /* 0x000e6200000e0000 */
[----:B0-----:R-:W-:-:S05]  /*4180*/  FMNMX.FTZ R5, R8, R5, !PT ;  /* 0x0000000508057209 */ /* 0x001fca0007810000 */
[----:B------:R-:W0:Y:S01]  /*4190*/  SHFL.BFLY PT, R0, R5, 0x1, 0x1f ;  /* 0x0c201f0005007f89 */ /* 0x000e2200000e0000 */
[----:B-1----:R-:W-:-:S05]  /*41a0*/  FMNMX.FTZ R10, R3, R10, !PT ;  /* 0x0000000a030a7209 */ /* 0x002fca0007810000 */
[----:B------:R-:W1:Y:S01]  /*41b0*/  SHFL.BFLY PT, R13, R10, 0x1, 0x1f ;  /* 0x0c201f000a0d7f89 */ /* 0x000e6200000e0000 */
[----:B0-----:R-:W-:-:S05]  /*41c0*/  FMNMX.FTZ R0, R5, R0, !PT ;  /* 0x0000000005007209 */ /* 0x001fca0007810000 */
[C---:B------:R-:W-:Y:S01]  /*41d0*/  FMUL.FTZ R12, R0.reuse, UR27 ;  /* 0x0000001b000c7c20 */ /* 0x040fe20008410000 */
[----:B------:R-:W-:-:S03]  /*41e0*/  FADD.FTZ R7, -R0, R7 ;  /* 0x0000000700077221 */ /* 0x000fc60000010100 */
[--C-:B------:R-:W-:Y:S01]  /*41f0*/  FFMA.FTZ R156, R156, UR27, -R12.reuse ;  /* 0x0000001b9c9c7c23 */ /* 0x100fe2000801080c */
[--C-:B------:R-:W-:Y:S01]  /*4200*/  FFMA.FTZ R8, R152, UR27, -R12.reuse ;  /* 0x0000001b98087c23 */ /* 0x100fe2000801080c */
[--C-:B------:R-:W-:Y:S01]  /*4210*/  FFMA.FTZ R9, R153, UR27, -R12.reuse ;  /* 0x0000001b99097c23 */ /* 0x100fe2000801080c */
[----:B------:R-:W-:Y:S01]  /*4220*/  FMUL.FTZ R7, R7, UR27 ;  /* 0x0000001b07077c20 */ /* 0x000fe20008410000 */
[----:B------:R-:W-:Y:S01]  /*4230*/  VIADD R153, R200, 0x8 ;  /* 0x00000008c8997836 */ /* 0x000fe20000000000 */
[----:B------:R-:W-:Y:S02]  /*4240*/  @!P1 PRMT R152, RZ, 0x654, R21 ;  /* 0x00000654ff989816 */ /* 0x000fe40000000015 */
[----:B------:R-:W-:Y:S01]  /*4250*/  MUFU.EX2 R8, R8 ;  /* 0x0000000800087308 */ /* 0x000fe20000000800 */
[----:B-1----:R-:W-:Y:S01]  /*4260*/  FMNMX.FTZ R3, R10, R13, !PT ;  /* 0x0000000d0a037209 */ /* 0x002fe20007810000 */
[----:B------:R-:W-:-:S06]  /*4270*/  FFMA.FTZ R13, R157, UR27, -R12 ;  /* 0x0000001b9d0d7c23 */ /* 0x000fcc000801080c */
[----:B------:R0:W-:Y:S01]  /*4280*/  MUFU.EX2 R10, R156 ;  /* 0x0000009c000a7308 */ /* 0x0001e20000000800 */
[--C-:B------:R-:W-:Y:S01]  /*4290*/  FFMA.FTZ R157, R160, UR27, -R12.reuse ;  /* 0x0000001ba09d7c23 */ /* 0x100fe2000801080c */
[--C-:B------:R-:W-:Y:S01]  /*42a0*/  FFMA.FTZ R160, R165, UR27, -R12.reuse ;  /* 0x0000001ba5a07c23 */ /* 0x100fe2000801080c */
[C---:B------:R-:W-:Y:S01]  /*42b0*/  FADD.FTZ R5, -R3.reuse, R11 ;  /* 0x0000000b03057221 */ /* 0x040fe20000010100 */
[----:B------:R-:W-:Y:S01]  /*42c0*/  FMUL.FTZ R23, R3, UR27 ;  /* 0x0000001b03177c20 */ /* 0x000fe20008410000 */
[--C-:B------:R-:W-:Y:S01]  /*42d0*/  FFMA.FTZ R165, R168, UR27, -R12.reuse ;  /* 0x0000001ba8a57c23 */ /* 0x100fe2000801080c */
[--C-:B------:R-:W-:Y:S01]  /*42e0*/  FFMA.FTZ R168, R173, UR27, -R12.reuse ;  /* 0x0000001bada87c23 */ /* 0x100fe2000801080c */
[----:B------:R-:W-:Y:S01]  /*42f0*/  FMUL.FTZ R11, R5, UR27 ;  /* 0x0000001b050b7c20 */ /* 0x000fe20008410000 */
[----:B------:R-:W-:Y:S01]  /*4300*/  IADD3 R5, -R200, 0xb, RZ ;  /* 0x0000000bc8057810 */ /* 0x000fe20007ffe1ff */
[--C-:B------:R-:W-:Y:S01]  /*4310*/  FFMA.FTZ R14, R154, UR27, -R23.reuse ;  /* 0x0000001b9a0e7c23 */ /* 0x100fe20008010817 */
[--C-:B------:R-:W-:Y:S01]  /*4320*/  FFMA.FTZ R15, R155, UR27, -R23.reuse ;  /* 0x0000001b9b0f7c23 */ /* 0x100fe20008010817 */
[--C-:B0-----:R-:W-:Y:S01]  /*4330*/  FFMA.FTZ R156, R159, UR27, -R23.reuse ;  /* 0x0000001b9f9c7c23 */ /* 0x101fe20008010817 */
[--C-:B------:R-:W-:Y:S01]  /*4340*/  FFMA.FTZ R158, R158, UR27, -R23.reuse ;  /* 0x0000001b9e9e7c23 */ /* 0x100fe20008010817 */
[----:B------:R1:W-:Y:S06]  /*4350*/  BAR.ARV R5, 0x100 ;  /* 0x000400050000751d */ /* 0x0003ec0000002000 */
[----:B------:R0:W-:Y:S01]  /*4360*/  @!P1 SYNCS.ARRIVE.TRANS64.RED.A1T0 RZ, [R152+URZ], RZ ;  /* 0x000000ff98ff99a7 */ /* 0x0001e2000810043f */
[----:B------:R-:W2:Y:S01]  /*4370*/  MUFU.EX2 R7, R7 ;  /* 0x0000000700077308 */ /* 0x000ea20000000800 */
        /* <DEDUP_REMOVED lines=16> */
[-C--:B--2---:R-:W-:Y:S01]  /*4480*/  FMUL.FTZ R24, R24, R7.reuse ;  /* 0x0000000718187220 */ /* 0x084fe20000410000 */
        /* <DEDUP_REMOVED lines=23> */
[----:B------:R4:W-:Y:S01]  /*4600*/  BAR.SYNC.DEFER_BLOCKING R153, 0x100 ;  /* 0x000400990000751d */ /* 0x0009e20000010000 */
        /* <DEDUP_REMOVED lines=109> */
[----:B0-----:R-:W-:Y:S01]  /*4ce0*/  F2FP.F16.F32.PACK_AB R152, R9, R8 ;  /* 0x000000080998723e */ /* 0x001fe200000000ff */
[--C-:B-----5:R-:W-:Y:S01]  /*4cf0*/  FFMA.FTZ R158, R161, UR27, -R12.reuse ;  /* 0x0000001ba19e7c23 */ /* 0x120fe2000801080c */
[----:B--2---:R-:W-:Y:S01]  /*4d00*/  F2FP.F16.F32.PACK_AB R154, R13, R10 ;  /* 0x0000000a0d9a723e */ /* 0x004fe200000000ff */
[--C-:B------:R-:W-:Y:S01]  /*4d10*/  FFMA.FTZ R161, R162, UR27, -R23.reuse ;  /* 0x0000001ba2a17c23 */ /* 0x100fe20008010817 */
[----:B----4-:R-:W-:Y:S01]  /*4d20*/  F2FP.F16.F32.PACK_AB R153, R15, R14 ;  /* 0x0000000e0f99723e */ /* 0x010fe200000000ff */
[--C-:B------:R-:W-:Y:S01]  /*4d30*/  FFMA.FTZ R162, R163, UR27, -R23.reuse ;  /* 0x0000001ba3a27c23 */ /* 0x100fe20008010817 */
[----:B-1----:R-:W-:Y:S01]  /*4d40*/  F2FP.F16.F32.PACK_AB R155, R156, R21 ;  /* 0x000000159c9b723e */ /* 0x002fe200000000ff */
[--C-:B------:R-:W-:Y:S01]  /*4d50*/  FFMA.FTZ R163, R166, UR27, -R23.reuse ;  /* 0x0000001ba6a37c23 */ /* 0x100fe20008010817 */
[----:B------:R-:W-:Y:S01]  /*4d60*/  MUFU.EX2 R157, R157 ;  /* 0x0000009d009d7308 */ /* 0x000fe20000000800 */
[--C-:B------:R-:W-:Y:S01]  /*4d70*/  FFMA.FTZ R166, R169, UR27, -R12.reuse ;  /* 0x0000001ba9a67c23 */ /* 0x100fe2000801080c */
[----:B------:R-:W-:Y:S01]  /*4d80*/  WARPGROUP.ARRIVE ;  /* 0x00000000000079c5 */ /* 0x000fe20000000000 */
[--C-:B------:R-:W-:Y:S01]  /*4d90*/  FFMA.FTZ R169, R170, UR27, -R23.reuse ;  /* 0x0000001baaa97c23 */ /* 0x100fe20008010817 */
[--C-:B------:R-:W-:Y:S01]  /*4da0*/  FFMA.FTZ R170, R171, UR27, -R23.reuse ;  /* 0x0000001babaa7c23 */ /* 0x100fe20008010817 */
[--C-:B------:R-:W-:Y:S01]  /*4db0*/  FFMA.FTZ R171, R174, UR27, -R23.reuse ;  /* 0x0000001baeab7c23 */ /* 0x100fe20008010817 */
[--C-:B------:R-:W-:Y:S01]  /*4dc0*/  FFMA.FTZ R174, R177, UR27, -R12.reuse ;  /* 0x0000001bb1ae7c23 */ /* 0x100fe2000801080c */
[--C-:B------:R-:W-:Y:S01]  /*4dd0*/  FFMA.FTZ R177, R178, UR27, -R23.reuse ;  /* 0x0000001bb2b17c23 */ /* 0x100fe20008010817 */
[----:B------:R-:W-:Y:S01]  /*4de0*/  HGMMA.64x256x16.F32 R24, R152, gdesc[UR4].tnspB, R24, gsb0 ;  /* 0x43e0000498187df0 */ /* 0x000fe20008000818 */
[----:B------:R-:W0:Y:S01]  /*4df0*/  MUFU.EX2 R158, R158 ;  /* 0x0000009e009e7308 */ /* 0x000e220000000800 */
[----:B------:R-:W-:Y:S01]  /*4e00*/  UIADD3 UR6, UR10, 0x80, URZ ;  /* 0x000000800a067890 */ /* 0x000fe2000fffe03f */
[--C-:B------:R-:W-:Y:S01]  /*4e10*/  FFMA.FTZ R178, R179, UR27, -R23.reuse ;  /* 0x0000001bb3b27c23 */ /* 0x100fe20008010817 */
[----:B------:R-:W-:Y:S01]  /*4e20*/  UMOV UR7, 0x40000040 ;  /* 0x4000004000077882 */ /* 0x000fe20000000000 */
        /* <DEDUP_REMOVED lines=10> */
[----:B------:R-:W-:Y:S01]  /*4ed0*/  FFMA.FTZ R12, R197, UR27, -R12 ;  /* 0x0000001bc50c7c23 */ /* 0x000fe2000801080c */
[----:B------:R-:W-:Y:S01]  /*4ee0*/  FFMA.FTZ R23, R199, UR27, -R23 ;  /* 0x0000001bc7177c23 */ /* 0x000fe20008010817 */
[----:B------:R-:W-:Y:S01]  /*4ef0*/  MUFU.EX2 R160, R160 ;  /* 0x000000a000a07308 */ /* 0x000fe20000000800 */
[----:B------:R-:W-:Y:S01]  /*4f00*/  FFMA.FTZ R4, R7, R4, R8 ;  /* 0x0000000407047223 */ /* 0x000fe20000010008 */
[----:B------:R-:W-:Y:S01]  /*4f10*/  FFMA.FTZ R6, R11, R6, R14 ;  /* 0x000000060b067223 */ /* 0x000fe2000001000e */
[----:B------:R-:W-:-:S02]  /*4f20*/  IMAD.MOV.U32 R11, RZ, RZ, R3 ;  /* 0x000000ffff0b7224 */ /* 0x000fc400078e0003 */
[----:B------:R-:W-:Y:S01]  /*4f30*/  FADD.FTZ R9, R9, R4 ;  /* 0x0000000409097221 */ /* 0x000fe20000010000 */
[----:B------:R-:W-:Y:S01]  /*4f40*/  FADD.FTZ R6, R15, R6 ;  /* 0x000000060f067221 */ /* 0x000fe20000010000 */
[----:B------:R-:W-:Y:S01]  /*4f50*/  IMAD.MOV.U32 R7, RZ, RZ, R0 ;  /* 0x000000ffff077224 */ /* 0x000fe200078e0000 */
[----:B------:R-:W-:Y:S01]  /*4f60*/  MUFU.EX2 R161, R161 ;  /* 0x000000a100a17308 */ /* 0x000fe20000000800 */
[----:B------:R-:W-:Y:S01]  /*4f70*/  FADD.FTZ R10, R10, R9 ;  /* 0x000000090a0a7221 */ /* 0x000fe20000010000 */
[----:B------:R-:W-:-:S03]  /*4f80*/  FADD.FTZ R21, R21, R6 ;  /* 0x0000000615157221 */ /* 0x000fc60000010000 */
[----:B------:R-:W-:Y:S01]  /*4f90*/  FADD.FTZ R10, R13, R10 ;  /* 0x0000000a0d0a7221 */ /* 0x000fe20000010000 */
[----:B------:R-:W-:Y:S02]  /*4fa0*/  FADD.FTZ R156, R156, R21 ;  /* 0x000000159c9c7221 */ /* 0x000fe40000010000 */
[----:B------:R-:W1:Y:S08]  /*4fb0*/  MUFU.EX2 R162, R162 ;  /* 0x000000a200a27308 */ /* 0x000e700000000800 */
[----:B------:R-:W-:Y:S08]  /*4fc0*/  MUFU.EX2 R163, R163 ;  /* 0x000000a300a37308 */ /* 0x000ff00000000800 */
[----:B------:R-:W2:Y:S08]  /*4fd0*/  MUFU.EX2 R164, R164 ;  /* 0x000000a400a47308 */ /* 0x000eb00000000800 */
[----:B------:R-:W-:Y:S08]  /*4fe0*/  MUFU.EX2 R165, R165 ;  /* 0x000000a500a57308 */ /* 0x000ff00000000800 */
[----:B------:R-:W3:Y:S08]  /*4ff0*/  MUFU.EX2 R166, R166 ;  /* 0x000000a600a67308 */ /* 0x000ef00000000800 */
[----:B------:R-:W-:Y:S08]  /*5000*/  MUFU.EX2 R167, R167 ;  /* 0x000000a700a77308 */ /* 0x000ff00000000800 */
[----:B------:R-:W-:Y:S08]  /*5010*/  MUFU.EX2 R168, R168 ;  /* 0x000000a800a87308 */ /* 0x000ff00000000800 */
[----:B------:R-:W-:Y:S08]  /*5020*/  MUFU.EX2 R169, R169 ;  /* 0x000000a900a97308 */ /* 0x000ff00000000800 */
[----:B------:R-:W4:Y:S08]  /*5030*/  MUFU.EX2 R170, R170 ;  /* 0x000000aa00aa7308 */ /* 0x000f300000000800 */
[----:B------:R-:W-:Y:S08]  /*5040*/  MUFU.EX2 R171, R171 ;  /* 0x000000ab00ab7308 */ /* 0x000ff00000000800 */
[----:B------:R-:W5:Y:S08]  /*5050*/  MUFU.EX2 R172, R172 ;  /* 0x000000ac00ac7308 */ /* 0x000f700000000800 */
[----:B------:R-:W-:Y:S08]  /*5060*/  MUFU.EX2 R173, R173 ;  /* 0x000000ad00ad7308 */ /* 0x000ff00000000800 */
[----:B------:R-:W5:Y:S08]  /*5070*/  MUFU.EX2 R174, R174 ;  /* 0x000000ae00ae7308 */ /* 0x000f700000000800 */
[----:B------:R-:W-:Y:S08]  /*5080*/  MUFU.EX2 R175, R175 ;  /* 0x000000af00af7308 */ /* 0x000ff00000000800 */
[----:B------:R-:W-:Y:S08]  /*5090*/  MUFU.EX2 R176, R176 ;  /* 0x000000b000b07308 */ /* 0x000ff00000000800 */
[----:B------:R-:W-:Y:S08]  /*50a0*/  MUFU.EX2 R177, R177 ;  /* 0x000000b100b17308 */ /* 0x000ff00000000800 */
[----:B------:R-:W5:Y:S08]  /*50b0*/  MUFU.EX2 R178, R178 ;  /* 0x000000b200b27308 */ /* 0x000f700000000800 */
        /* <DEDUP_REMOVED lines=12> */
[----:B------:R-:W-:Y:S01]  /*5180*/  MUFU.EX2 R191, R191 ;  /* 0x000000bf00bf7308 */ /* 0x000fe20000000800 */
[----:B------:R-:W-:-:S02]  /*5190*/  WARPGROUP.DEPBAR.LE gsb0, 0x0 ;  /* 0x00008000000079c5 */ /* 0x000fc40000010000 */
[----:B0-----:R-:W-:-:S05]  /*51a0*/  F2FP.F16.F32.PACK_AB R152, R158, R157 ;  /* 0x0000009d9e98723e */ /* 0x001fca00000000ff */
[----:B------:R-:W-:Y:S01]  /*51b0*/  MUFU.EX2 R12, R12 ;  /* 0x0000000c000c7308 */ /* 0x000fe20000000800 */
[----:B-1----:R-:W-:Y:S01]  /*51c0*/  F2FP.F16.F32.PACK_AB R153, R162, R161 ;  /* 0x000000a1a299723e */ /* 0x002fe200000000ff */
[----:B------:R-:W-:Y:S01]  /*51d0*/  FADD.FTZ R157, R157, R10 ;  /* 0x0000000a9d9d7221 */ /* 0x000fe20000010000 */
[----:B------:R-:W-:Y:S01]  /*51e0*/  F2FP.F16.F32.PACK_AB R154, R160, R159 ;  /* 0x0000009fa09a723e */ /* 0x000fe200000000ff */
[----:B------:R-:W-:Y:S01]  /*51f0*/  FADD.FTZ R161, R161, R156 ;  /* 0x0000009ca1a17221 */ /* 0x000fe20000010000 */
[----:B--2---:R-:W-:Y:S01]  /*5200*/  F2FP.F16.F32.PACK_AB R155, R164, R163 ;  /* 0x000000a3a49b723e */ /* 0x004fe200000000ff */
[----:B------:R-:W-:Y:S02]  /*5210*/  FADD.FTZ R158, R158, R157 ;  /* 0x0000009d9e9e7221 */ /* 0x000fe40000010000 */
[----:B------:R-:W-:Y:S01]  /*5220*/  MUFU.EX2 R192, R192 ;  /* 0x000000c000c07308 */ /* 0x000fe20000000800 */
[----:B------:R-:W-:Y:S01]  /*5230*/  WARPGROUP.ARRIVE ;  /* 0x00000000000079c5 */ /* 0x000fe20000000000 */
[----:B------:R-:W-:Y:S01]  /*5240*/  FADD.FTZ R162, R162, R161 ;  /* 0x000000a1a2a27221 */ /* 0x000fe20000010000 */
[----:B------:R-:W-:-:S03]  /*5250*/  FADD.FTZ R159, R159, R158 ;  /* 0x0000009e9f9f7221 */ /* 0x000fc60000010000 */
[----:B------:R-:W-:Y:S01]  /*5260*/  FADD.FTZ R163, R163, R162 ;  /* 0x000000a2a3a37221 */ /* 0x000fe20000010000 */
[----:B------:R-:W-:Y:S01]  /*5270*/  HGMMA.64x256x16.F32 R24, R152, gdesc[UR4].tnspB, R24, gsb0 ;  /* 0x43e0000498187df0 */ /* 0x000fe20008000818 */
[----:B------:R-:W-:Y:S01]  /*5280*/  UIADD3 UR6, UR10, 0x100, URZ ;  /* 0x000001000a067890 */ /* 0x000fe2000fffe03f */
[----:B------:R-:W0:Y:S01]  /*5290*/  MUFU.EX2 R193, R193 ;  /* 0x000000c100c17308 */ /* 0x000e220000000800 */
[----:B------:R-:W-:Y:S01]  /*52a0*/  UMOV UR7, 0x40000040 ;  /* 0x4000004000077882 */ /* 0x000fe20000000000 */
[----:B------:R-:W-:Y:S01]  /*52b0*/  FADD.FTZ R160, R160, R159 ;  /* 0x0000009fa0a07221 */ /* 0x000fe20000010000 */
[----:B------:R-:W-:-:S05]  /*52c0*/  FADD.FTZ R164, R164, R163 ;  /* 0x000000a3a4a47221 */ /* 0x000fca0000010000 */
[----:B------:R-:W-:Y:S08]  /*52d0*/  MUFU.EX2 R194, R194 ;  /* 0x000000c200c27308 */ /* 0x000ff00000000800 */
[----:B------:R-:W1:Y:S01]  /*52e0*/  MUFU.EX2 R23, R23 ;  /* 0x0000001700177308 */ /* 0x000e620000000800 */
[----:B------:R-:W-:Y:S02]  /*52f0*/  WARPGROUP.DEPBAR.LE gsb0, 0x0 ;  /* 0x00008000000079c5 */ /* 0x000fe40000010000 */
[----:B---3--:R-:W-:Y:S01]  /*5300*/  F2FP.F16.F32.PACK_AB R152, R166, R165 ;  /* 0x000000a5a698723e */ /* 0x008fe200000000ff */
[----:B------:R-:W-:Y:S01]  /*5310*/  FADD.FTZ R165, R165, R160 ;  /* 0x000000a0a5a57221 */ /* 0x000fe20000010000 */
[----:B----4-:R-:W-:Y:S01]  /*5320*/  F2FP.F16.F32.PACK_AB R153, R170, R169 ;  /* 0x000000a9aa99723e */ /* 0x010fe200000000ff */
[----:B------:R-:W-:Y:S01]  /*5330*/  FADD.FTZ R169, R169, R164 ;  /* 0x000000a4a9a97221 */ /* 0x000fe20000010000 */
[----:B------:R-:W-:Y:S01]  /*5340*/  F2FP.F16.F32.PACK_AB R154, R168, R167 ;  /* 0x000000a7a89a723e */ /* 0x000fe200000000ff */
[----:B------:R-:W-:Y:S01]  /*5350*/  FADD.FTZ R166, R166, R165 ;  /* 0x000000a5a6a67221 */ /* 0x000fe20000010000 */
[----:B-----5:R-:W-:Y:S01]  /*5360*/  F2FP.F16.F32.PACK_AB R155, R172, R171 ;  /* 0x000000abac9b723e */ /* 0x020fe200000000ff */
[----:B------:R-:W-:-:S02]  /*5370*/  FADD.FTZ R170, R170, R169 ;  /* 0x000000a9aaaa7221 */ /* 0x000fc40000010000 */
[----:B------:R-:W-:Y:S01]  /*5380*/  FADD.FTZ R167, R167, R166 ;  /* 0x000000a6a7a77221 */ /* 0x000fe20000010000 */
[----:B------:R-:W-:Y:S01]  /*5390*/  WARPGROUP.ARRIVE ;  /* 0x00000000000079c5 */ /* 0x000fe20000000000 */
[----:B------:R-:W-:Y:S02]  /*53a0*/  FADD.FTZ R171, R171, R170 ;  /* 0x000000aaabab7221 */ /* 0x000fe40000010000 */
[----:B------:R-:W-:Y:S02]  /*53b0*/  FADD.FTZ R168, R168, R167 ;  /* 0x000000a7a8a87221 */ /* 0x000fe40000010000 */
[----:B------:R-:W-:Y:S01]  /*53c0*/  FADD.FTZ R172, R172, R171 ;  /* 0x000000abacac7221 */ /* 0x000fe20000010000 */
[----:B------:R-:W-:Y:S01]  /*53d0*/  HGMMA.64x256x16.F32 R24, R152, gdesc[UR4].tnspB, R24, gsb0 ;  /* 0x43e0000498187df0 */ /* 0x000fe20008000818 */
[----:B------:R-:W-:Y:S01]  /*53e0*/  UIADD3 UR6, UR10, 0x180, URZ ;  /* 0x000001800a067890 */ /* 0x000fe2000fffe03f */
[----:B------:R-:W-:Y:S01]  /*53f0*/  UMOV UR7, 0x40000040 ;  /* 0x4000004000077882 */ /* 0x000fe20000000000 */
[----:B------:R-:W-:-:S02]  /*5400*/  WARPGROUP.DEPBAR.LE gsb0, 0x0 ;  /* 0x00008000000079c5 */ /* 0x000fc40000010000 */
[----:B------:R-:W-:Y:S01]  /*5410*/  F2FP.F16.F32.PACK_AB R152, R174, R173 ;  /* 0x000000adae98723e */ /* 0x000fe200000000ff */
[----:B------:R-:W-:Y:S01]  /*5420*/  FADD.FTZ R173, R173, R168 ;  /* 0x000000a8adad7221 */ /* 0x000fe20000010000 */
[----:B------:R-:W-:Y:S01]  /*5430*/  F2FP.F16.F32.PACK_AB R153, R178, R177 ;  /* 0x000000b1b299723e */ /* 0x000fe200000000ff */
[----:B------:R-:W-:Y:S01]  /*5440*/  FADD.FTZ R177, R177, R172 ;  /* 0x000000acb1b17221 */ /* 0x000fe20000010000 */
[----:B------:R-:W-:Y:S01]  /*5450*/  F2FP.F16.F32.PACK_AB R154, R176, R175 ;  /* 0x000000afb09a723e */ /* 0x000fe200000000ff */
[----:B------:R-:W-:Y:S01]  /*5460*/  FADD.FTZ R174, R174, R173 ;  /* 0x000000adaeae7221 */ /* 0x000fe20000010000 */
[----:B------:R-:W-:Y:S01]  /*5470*/  F2FP.F16.F32.PACK_AB R155, R180, R179 ;  /* 0x000000b3b49b723e */ /* 0x000fe200000000ff */
[----:B------:R-:W-:Y:S02]  /*5480*/  FADD.FTZ R178, R178, R177 ;  /* 0x000000b1b2b27221 */ /* 0x000fe40000010000 */
[----:B------:R-:W-:Y:S01]  /*5490*/  FADD.FTZ R175, R175, R174 ;  /* 0x000000aeafaf7221 */ /* 0x000fe20000010000 */
[----:B------:R-:W-:Y:S01]  /*54a0*/  WARPGROUP.ARRIVE ;  /* 0x00000000000079c5 */ /* 0x000fe20000000000 */
[----:B------:R-:W-:-:S02]  /*54b0*/  FADD.FTZ R179, R179, R178 ;  /* 0x000000b2b3b37221 */ /* 0x000fc40000010000 */
        /* <DEDUP_REMOVED lines=39> */
[----:B------:R-:W-:Y:S05]  /*5730*/  @P2 BRA `(.L_x_9272) ;  /* 0xffffffdc00042947 */ /* 0x000fea000383ffff */
.L_x_9263:
[----:B------:R-:W2:Y:S01]  /*5740*/  SHFL.BFLY PT, R7, R4, 0x2, 0x1f ;  /* 0x0c401f0004077f89 */ /* 0x000ea200000e0000 */
[----:B------:R-:W-:Y:S01]  /*5750*/  MOV R206, 0x400 ;  /* 0x0000040000ce7802 */ /* 0x000fe20000000f00 */
[----:B------:R-:W-:Y:S02]  /*5760*/  UIADD3 UR4, -UR43, URZ, URZ ;  /* 0x0000003f2b047290 */ /* 0x000fe4000fffe13f */
[----:B------:R-:W3:Y:S01]  /*5770*/  SHFL.BFLY PT, R9, R6, 0x2, 0x1f ;  /* 0x0c401f0006097f89 */ /* 0x000ee200000e0000 */
[----:B------:R-:W-:Y:S01]  /*5780*/  ULDC UR10, c[0x0][0xd44] ;  /* 0x00035100000a7ab9 */ /* 0x000fe20000000800 */
[----:B------:R-:W-:Y:S01]  /*5790*/  ULDC.64 UR6, c[0x0][0xc90] ;  /* 0x0003240000067ab9 */ /* 0x000fe20000000a00 */
[----:B------:R-:W-:Y:S01]  /*57a0*/  UIMAD UR10, UR10, UR4, UR41 ;  /* 0x000000040a0a72a4 */ /* 0x000fe2000f8e0229 */
[----:B------:R-:W4:Y:S01]  /*57b0*/  S2R R11, SR_CgaCtaId ;  /* 0x00000000000b7919 */ /* 0x000f220000008800 */
[----:B------:R-:W-:Y:S02]  /*57c0*/  ULDC.64 UR8, c[0x0][0xbe8] ;  /* 0x0002fa0000087ab9 */ /* 0x000fe40000000a00 */
[----:B------:R-:W-:Y:S01]  /*57d0*/  USHF.R.S32.HI UR11, URZ, 0x1f, UR10 ;  /* 0x0000001f3f0b7899 */ /* 0x000fe2000801140a */
[----:B------:R-:W0:Y:S01]  /*57e0*/  S2R R13, SR_SWINHI ;  /* 0x00000000000d7919 */ /* 0x000e220000002f00 */
[----:B------:R-:W-:-:S02]  /*57f0*/  UIMAD.WIDE.U32 UR4, UR10, UR6, URZ ;  /* 0x000000060a0472a5 */ /* 0x000fc4000f8e003f */
[----:B------:R-:W-:Y:S01]  /*5800*/  UIMAD UR6, UR11, UR6, URZ ;  /* 0x000000060b0672a4 */ /* 0x000fe2000f8e023f */
[----:B------:R1:W-:Y:S06]  /*5810*/  BAR.ARV R5, 0x100 ;  /* 0x000400050000751d */ /* 0x0003ec0000002000 */
[----:B------:R-:W-:Y:S01]  /*5820*/  UIMAD UR6, UR10, UR7, UR6 ;  /* 0x000000070a0672a4 */ /* 0x000fe2000f8e0206 */
[----:B--2---:R-:W-:Y:S01]  /*5830*/  FADD.FTZ R7, R7, R4 ;  /* 0x0000000407077221 */ /* 0x004fe20000010000 */
[----:B------:R-:W-:Y:S01]  /*5840*/  IMAD.MOV.U32 R4, RZ, RZ, RZ ;  /* 0x000000ffff047224 */ /* 0x000fe200078e00ff */
[----:B------:R-:W-:Y:S06]  /*5850*/  BAR.ARV 0x8, 0x180 ;  /* 0x0206000000007b1d */ /* 0x000fec0000002000 */
[----:B---3--:R-:W-:Y:S01]  /*5860*/  FADD.FTZ R9, R9, R6 ;  /* 0x0000000609097221 */ /* 0x008fe20000010000 */
[----:B------:R-:W-:Y:S01]  /*5870*/  IMAD.MOV.U32 R6, RZ, RZ, -0x800000 ;  /* 0xff800000ff067424 */ /* 0x000fe200078e00ff */
[----:B------:R-:W2:Y:S01]  /*5880*/  SHFL.BFLY PT, R8, R7, 0x1, 0x1f ;  /* 0x0c201f0007087f89 */ /* 0x000ea200000e0000 */
[----:B-1----:R-:W-:Y:S01]  /*5890*/  IMAD.MOV.U32 R5, RZ, RZ, -0x800000 ;  /* 0xff800000ff057424 */ /* 0x002fe200078e00ff */
[----:B------:R-:W-:-:S02]  /*58a0*/  USHF.R.S32.HI UR7, URZ, 0x1f, UR43 ;  /* 0x0000001f3f077899 */ /* 0x000fc4000801142b */
[----:B------:R-:W1:Y:S01]  /*58b0*/  SHFL.BFLY PT, R10, R9, 0x1, 0x1f ;  /* 0x0c201f00090a7f89 */ /* 0x000e6200000e0000 */
[----:B----4-:R-:W-:Y:S01]  /*58c0*/  LEA R206, R11, R206, 0x18 ;  /* 0x000000ce0bce7211 */ /* 0x010fe200078ec0ff */
[----:B------:R-:W-:Y:S01]  /*58d0*/  BAR.SYNC.DEFER_BLOCKING 0x1, 0x100 ;  /* 0x0044000000007b1d */ /* 0x000fe20000010000 */
[----:B--2---:R-:W-:Y:S01]  /*58e0*/  FADD.FTZ R12, R7, R8 ;  /* 0x00000008070c7221 */ /* 0x004fe20000010000 */
[----:B------:R-:W-:Y:S02]  /*58f0*/  IMAD.MOV.U32 R8, RZ, RZ, RZ ;  /* 0x000000ffff087224 */ /* 0x000fe400078e00ff */
[----:B-1----:R-:W-:Y:S02]  /*5900*/  FADD.FTZ R14, R9, R10 ;  /* 0x0000000a090e7221 */ /* 0x002fe40000010000 */
[----:B------:R-:W-:Y:S01]  /*5910*/  FSETP.NE.FTZ.AND P0, PT, R12, RZ, PT ;  /* 0x000000ff0c00720b */ /* 0x000fe20003f15000 */
[----:B------:R-:W-:Y:S01]  /*5920*/  IMAD R9, R22, 0x40, R2 ;  /* 0x0000004016097824 */ /* 0x000fe200078e0202 */
[----:B------:R-:W-:-:S02]  /*5930*/  MOV R10, R206 ;  /* 0x000000ce000a7202 */ /* 0x000fc40000000f00 */
[----:B0-----:R-:W-:Y:S01]  /*5940*/  MOV R11, R13 ;  /* 0x0000000d000b7202 */ /* 0x001fe20000000f00 */
[----:B------:R-:W-:Y:S01]  /*5950*/  IMAD.U32 R13, RZ, RZ, UR27 ;  /* 0x0000001bff0d7e24 */ /* 0x000fe2000f8e00ff */
[----:B------:R-:W-:-:S07]  /*5960*/  FSETP.NE.FTZ.AND P1, PT, R14, RZ, PT ;  /* 0x000000ff0e00720b */ /* 0x000fce0003f35000 */
[----:B------:R-:W0:Y:S01]  /*5970*/  @P0 MUFU.RCP R8, R12 ;  /* 0x0000000c00080308 */ /* 0x000e220000001000 */
[----:B------:R-:W-:-:S07]  /*5980*/  @P0 FMUL.FTZ R13, R13, 0.69314718246459960938 ;  /* 0x3f3172180d0d0820 */ /* 0x000fce0000410000 */
[----:B------:R-:W-:Y:S08]  /*5990*/  @P1 MUFU.RCP R4, R14 ;  /* 0x0000000e00041308 */ /* 0x000ff00000001000 */
        /* <DEDUP_REMOVED lines=8> */
[----:B------:R-:W0:Y:S01]  /*5a20*/  @P1 MUFU.LG2 R14, R14 ;  /* 0x0000000e000e1308 */ /* 0x000e220000000c00 */
        /* <DEDUP_REMOVED lines=57> */
[----:B------:R-:W-:-:S04]  /*5dc0*/  IMAD.WIDE R8, R9, 0x2, R10 ;  /* 0x0000000209087825 */ /* 0x000fc800078e020a */
[----:B-1----:R-:W-:Y:S01]  /*5dd0*/  @P0 FMUL.FTZ R12, R12, 0.69314718246459960938 ;  /* 0x3f3172180c0c0820 */ /* 0x002fe20000410000 */
[----:B0-----:R-:W-:Y:S01]  /*5de0*/  @P1 FMUL.FTZ R14, R14, 0.69314718246459960938 ;  /* 0x3f3172180e0e1820 */ /* 0x001fe20000410000 */
[----:B------:R-:W-:Y:S01]  /*5df0*/  FMUL.FTZ R7, R91, R4 ;  /* 0x000000045b077220 */ /* 0x000fe20000410000 */
[----:B------:R-:W-:-:S04]  /*5e00*/  IMAD.WIDE R10, R211, 0x2, R10 ;  /* 0x00000002d30a7825 */ /* 0x000fc800078e020a */
[-C--:B------:R-:W-:Y:S01]  /*5e10*/  FMUL.FTZ R176, R131, R4.reuse ;  /* 0x0000000483b07220 */ /* 0x080fe20000410000 */
[-C--:B------:R-:W-:Y:S01]  /*5e20*/  FMUL.FTZ R23, R90, R4.reuse ;  /* 0x000000045a177220 */ /* 0x080fe20000410000 */
[-C--:B------:R-:W-:Y:S01]  /*5e30*/  FMUL.FTZ R61, R94, R4.reuse ;  /* 0x000000045e3d7220 */ /* 0x080fe20000410000 */
[----:B------:R-:W-:Y:S01]  /*5e40*/  IMAD.U32 R53, RZ, RZ, UR27 ;  /* 0x0000001bff357e24 */ /* 0x000fe2000f8e00ff */
[----:B------:R-:W-:Y:S01]  /*5e50*/  IADD3 R21, P3, R10, 0xc060, RZ ;  /* 0x0000c0600a157810 */ /* 0x000fe20007f7e0ff */
[----:B------:R-:W-:Y:S01]  /*5e60*/  FMUL.FTZ R77, R98, R4 ;  /* 0x00000004624d7220 */ /* 0x000fe20000410000 */
[C---:B------:R-:W-:Y:S01]  /*5e70*/  LOP3.LUT R171, R10.reuse, 0x380, RZ, 0xc0, !PT ;  /* 0x000003800aab7812 */ /* 0x040fe200078ec0ff */
[----:B------:R-:W-:Y:S01]  /*5e80*/  @P1 FMUL.FTZ R53, R53, 0.69314718246459960938 ;  /* 0x3f31721835351820 */ /* 0x000fe20000410000 */
[----:B------:R-:W-:Y:S01]  /*5e90*/  LOP3.LUT R15, R21, 0x380, RZ, 0xc0, !PT ;  /* 0x00000380150f7812 */ /* 0x000fe200078ec0ff */
[----:B------:R-:W-:Y:S01]  /*5ea0*/  @P0 FFMA.FTZ R6, R13, R0, R12 ;  /* 0x000000000d060223 */ /* 0x000fe2000001000c */
[----:B------:R-:W-:Y:S01]  /*5eb0*/  IADD3 R91, P5, R10, 0xc020, RZ ;  /* 0x0000c0200a5b7810 */ /* 0x000fe20007fbe0ff */
[----:B------:R-:W-:Y:S01]  /*5ec0*/  @P1 FFMA.FTZ R5, R53, R3, R14 ;  /* 0x0000000335051223 */ /* 0x000fe2000001000e */
        /* <DEDUP_REMOVED lines=34> */
[----:B------:R-:W-:Y:S01]  /*60f0*/  IADD3 R0, P3, R10, 0x60, RZ ;  /* 0x000000600a007810 */ /* 0x000fe20007f7e0ff */
[----:B------:R-:W-:Y:S01]  /*6100*/  FMUL.FTZ R31, R31, R4 ;  /* 0x000000041f1f7220 */ /* 0x000fe20000410000 */
[----:B------:R-:W-:Y:S01]  /*6110*/  LOP3.LUT R170, R171, R10, RZ, 0x3c, !PT ;  /* 0x0000000aabaa7212 */ /* 0x000fe200078e3cff */
        /* <DEDUP_REMOVED lines=67> */
[--C-:B------:R-:W-:Y:S01]  /*6550*/  IMAD.MOV.U32 R171, RZ, RZ, R11.reuse ;  /* 0x000000ffffab7224 */ /* 0x100fe200078e000b */
[----:B------:R-:W-:Y:S01]  /*6560*/  IADD3 R13, P3, R8, 0x1000, RZ ;  /* 0x00001000080d7810 */ /* 0x000fe20007f7e0ff */
[--C-:B------:R-:W-:Y:S01]  /*6570*/  IMAD.X R157, RZ, RZ, R11.reuse, P4 ;  /* 0x000000ffff9d7224 */ /* 0x100fe200020e060b */
[----:B------:R-:W-:Y:S01]  /*6580*/  LOP3.LUT R3, R52, 0x380, RZ, 0xc0, !PT ;  /* 0x0000038034037812 */ /* 0x000fe200078ec0ff */
[--C-:B------:R-:W-:Y:S01]  /*6590*/  IMAD.X R159, RZ, RZ, R11.reuse, P5 ;  /* 0x000000ffff9f7224 */ /* 0x100fe200028e060b */
[----:B------:R-:W-:Y:S01]  /*65a0*/  LOP3.LUT R12, R13, 0x380, RZ, 0xc0, !PT ;  /* 0x000003800d0c7812 */ /* 0x000fe200078ec0ff */
[--C-:B------:R-:W-:Y:S01]  /*65b0*/  IMAD.X R161, RZ, RZ, R11.reuse, P6 ;  /* 0x000000ffffa17224 */ /* 0x100fe200030e060b */
[----:B------:R-:W-:Y:S01]  /*65c0*/  SHF.R.U64 R3, R3, 0x3, RZ ;  /* 0x0000000303037819 */ /* 0x000fe200000012ff */
[--C-:B------:R-:W-:Y:S01]  /*65d0*/  IMAD.X R163, RZ, RZ, R11.reuse, P0 ;  /* 0x000000ffffa37224 */ /* 0x100fe200000e060b */
[----:B------:R-:W-:Y:S01]  /*65e0*/  SHF.R.U64 R12, R12, 0x3, RZ ;  /* 0x000000030c0c7819 */ /* 0x000fe200000012ff */
[----:B------:R-:W-:Y:S01]  /*65f0*/  IMAD.X R165, RZ, RZ, R11, P1 ;  /* 0x000000ffffa57224 */ /* 0x000fe200008e060b */
[----:B------:R-:W-:Y:S01]  /*6600*/  LOP3.LUT R95, R98, 0x380, RZ, 0xc0, !PT ;  /* 0x00000380625f7812 */ /* 0x000fe200078ec0ff */
[----:B------:R-:W-:Y:S01]  /*6610*/  IMAD.U32 R10, RZ, RZ, UR4 ;  /* 0x00000004ff0a7e24 */ /* 0x000fe2000f8e00ff */
[----:B------:R-:W-:Y:S01]  /*6620*/  LOP3.LUT R158, R3, R52, RZ, 0x3c, !PT ;  /* 0x00000034039e7212 */ /* 0x000fe200078e3cff */
[----:B------:R-:W-:Y:S01]  /*6630*/  UIADD3 UR4, UR5, UR6, URZ ;  /* 0x0000000605047290 */ /* 0x000fe2000fffe03f */
[----:B------:R-:W-:-:S02]  /*6640*/  LOP3.LUT R3, R14, 0x380, RZ, 0xc0, !PT ;  /* 0x000003800e037812 */ /* 0x000fc400078ec0ff */
[----:B------:R-:W-:Y:S01]  /*6650*/  LOP3.LUT R12, R12, R13, RZ, 0x3c, !PT ;  /* 0x0000000d0c0c7212 */ /* 0x000fe200078e3cff */
[----:B------:R-:W-:Y:S01]  /*6660*/  IMAD.X R13, RZ, RZ, R9, P3 ;  /* 0x000000ffff0d7224 */ /* 0x000fe200018e0609 */
[----:B------:R-:W-:Y:S01]  /*6670*/  SHF.R.U64 R95, R95, 0x3, RZ ;  /* 0x000000035f5f7819 */ /* 0x000fe200000012ff */
[----:B------:R-:W-:Y:S01]  /*6680*/  ULDC UR6, c[0x0][0xb88] ;  /* 0x0002e20000067ab9 */ /* 0x000fe20000000800 */
[----:B------:R-:W-:Y:S02]  /*6690*/  SHF.R.U64 R3, R3, 0x3, RZ ;  /* 0x0000000303037819 */ /* 0x000fe400000012ff */
[----:B------:R-:W-:Y:S02]  /*66a0*/  IADD3 R99, P3, R8, 0x8000, RZ ;  /* 0x0000800008637810 */ /* 0x000fe40007f7e0ff */
[----:B------:R-:W-:Y:S02]  /*66b0*/  LOP3.LUT R134, R95, R98, RZ, 0x3c, !PT ;  /* 0x000000625f867212 */ /* 0x000fe400078e3cff */
[----:B------:R-:W-:-:S02]  /*66c0*/  LOP3.LUT R160, R3, R14, RZ, 0x3c, !PT ;  /* 0x0000000e03a07212 */ /* 0x000fc400078e3cff */
[----:B------:R-:W-:Y:S02]  /*66d0*/  LOP3.LUT R98, R99, 0x380, RZ, 0xc0, !PT ;  /* 0x0000038063627812 */ /* 0x000fe400078ec0ff */
[----:B------:R-:W-:Y:S02]  /*66e0*/  LOP3.LUT R3, R0, 0x380, RZ, 0xc0, !PT ;  /* 0x0000038000037812 */ /* 0x000fe400078ec0ff */
[----:B------:R-:W-:Y:S02]  /*66f0*/  SHF.R.U64 R98, R98, 0x3, RZ ;  /* 0x0000000362627819 */ /* 0x000fe400000012ff */
[----:B------:R-:W-:Y:S02]  /*6700*/  SHF.R.U64 R3, R3, 0x3, RZ ;  /* 0x0000000303037819 */ /* 0x000fe400000012ff */
[----:B------:R-:W-:Y:S01]  /*6710*/  LOP3.LUT R98, R98, R99, RZ, 0x3c, !PT ;  /* 0x0000006362627212 */ /* 0x000fe200078e3cff */
[----:B------:R-:W-:Y:S01]  /*6720*/  IMAD.X R99, RZ, RZ, R9, P3 ;  /* 0x000000ffff637224 */ /* 0x000fe200018e0609 */
[----:B------:R-:W-:-:S02]  /*6730*/  LOP3.LUT R168, R3, R0, RZ, 0x3c, !PT ;  /* 0x0000000003a87212 */ /* 0x000fc400078e3cff */
[C---:B------:R-:W-:Y:S02]  /*6740*/  IADD3 R3, P3, R8.reuse, 0xf000, RZ ;  /* 0x0000f00008037810 */ /* 0x040fe40007f7e0ff */
[----:B------:R-:W-:Y:S02]  /*6750*/  IADD3 R95, P2, R8, 0x7000, RZ ;  /* 0x00007000085f7810 */ /* 0x000fe40007f5e0ff */
[----:B------:R-:W-:Y:S01]  /*6760*/  LOP3.LUT R0, R3, 0x380, RZ, 0xc0, !PT ;  /* 0x0000038003007812 */ /* 0x000fe200078ec0ff */
[----:B------:R-:W-:Y:S01]  /*6770*/  IMAD.X R127, RZ, RZ, R9, P3 ;  /* 0x000000ffff7f7224 */ /* 0x000fe200018e0609 */
[----:B------:R-:W-:Y:S02]  /*6780*/  LOP3.LUT R94, R95, 0x380, RZ, 0xc0, !PT ;  /* 0x000003805f5e7812 */ /* 0x000fe400078ec0ff */
[----:B------:R-:W-:Y:S02]  /*6790*/  SHF.R.U64 R0, R0, 0x3, RZ ;  /* 0x0000000300007819 */ /* 0x000fe400000012ff */
[----:B------:R-:W-:-:S02]  /*67a0*/  SHF.R.U64 R94, R94, 0x3, RZ ;  /* 0x000000035e5e7819 */ /* 0x000fc400000012ff */
[----:B------:R-:W-:Y:S01]  /*67b0*/  LOP3.LUT R126, R0, R3, RZ, 0x3c, !PT ;  /* 0x00000003007e7212 */ /* 0x000fe200078e3cff */
[----:B------:R-:W-:Y:S01]  /*67c0*/  IMAD R3, RZ, RZ, -UR41 ;  /* 0x80000029ff037e24 */ /* 0x000fe2000f8e02ff */
[----:B------:R-:W0:Y:S01]  /*67d0*/  LDC R0, c[0x0][0xce8] ;  /* 0x00033a00ff007b82 */ /* 0x000e220000000800 */
[----:B------:R-:W-:Y:S01]  /*67e0*/  LOP3.LUT R94, R94, R95, RZ, 0x3c, !PT ;  /* 0x0000005f5e5e7212 */ /* 0x000fe200078e3cff */
[----:B------:R-:W-:Y:S01]  /*67f0*/  IMAD.X R95, RZ, RZ, R9, P2 ;  /* 0x000000ffff5f7224 */ /* 0x000fe200010e0609 */
[----:B------:R-:W-:Y:S02]  /*6800*/  IADD3 R123, P2, R8, 0xe000, RZ ;  /* 0x0000e000087b7810 */ /* 0x000fe40007f5e0ff */
[----:B------:R-:W-:Y:S02]  /*6810*/  F2FP.F16.F32.PACK_AB R24, R25, R24 ;  /* 0x000000181918723e */ /* 0x000fe400000000ff */
[----:B------:R-:W-:Y:S02]  /*6820*/  LOP3.LUT R122, R123, 0x380, RZ, 0xc0, !PT ;  /* 0x000003807b7a7812 */ /* 0x000fe400078ec0ff */
[----:B------:R-:W-:-:S02]  /*6830*/  F2FP.F16.F32.PACK_AB R25, R27, R26 ;  /* 0x0000001a1b19723e */ /* 0x000fc400000000ff */
[----:B------:R-:W-:Y:S02]  /*6840*/  SHF.R.U64 R122, R122, 0x3, RZ ;  /* 0x000000037a7a7819 */ /* 0x000fe400000012ff */
[----:B------:R-:W-:Y:S02]  /*6850*/  F2FP.F16.F32.PACK_AB R26, R187, R28 ;  /* 0x0000001cbb1a723e */ /* 0x000fe400000000ff */
[----:B------:R-:W-:Y:S01]  /*6860*/  LOP3.LUT R122, R122, R123, RZ, 0x3c, !PT ;  /* 0x0000007b7a7a7212 */ /* 0x000fe200078e3cff */
[----:B------:R-:W-:Y:S01]  /*6870*/  IMAD.X R123, RZ, RZ, R9, P2 ;  /* 0x000000ffff7b7224 */ /* 0x000fe200010e0609 */
[----:B------:R-:W1:Y:S01]  /*6880*/  LDC R28, c[0x0][0xd38] ;  /* 0x00034e00ff1c7b82 */ /* 0x000e620000000800 */
[----:B------:R-:W-:Y:S02]  /*6890*/  MOV R170, R170 ;  /* 0x000000aa00aa7202 */ /* 0x000fe40000000f00 */
[----:B------:R-:W-:Y:S02]  /*68a0*/  F2FP.F16.F32.PACK_AB R27, R31, R30 ;  /* 0x0000001e1f1b723e */ /* 0x000fe400000000ff */
[----:B------:R-:W-:-:S02]  /*68b0*/  LOP3.LUT R57, R90, 0x380, RZ, 0xc0, !PT ;  /* 0x000003805a397812 */ /* 0x000fc400078ec0ff */
[----:B0-----:R-:W-:Y:S01]  /*68c0*/  ISETP.NE.AND P2, PT, R0, 0x1, PT ;  /* 0x000000010000780c */ /* 0x001fe20003f45270 */
[----:B------:R0:W-:Y:S01]  /*68d0*/  STSM.16.M88.4 [R170], R24 ;  /* 0x00000018aa007844 */ /* 0x0001e20000000200 */
[----:B------:R-:W-:Y:S01]  /*68e0*/  LOP3.LUT R11, R56, 0x380, RZ, 0xc0, !PT ;  /* 0x00000380380b7812 */ /* 0x000fe200078ec0ff */
[----:B------:R-:W2:Y:S01]  /*68f0*/  LDC.64 R30, c[0x0][0xc98] ;  /* 0x00032600ff1e7b82 */ /* 0x000ea20000000a00 */
[----:B------:R-:W-:Y:S02]  /*6900*/  SHF.R.U64 R57, R57, 0x3, RZ ;  /* 0x0000000339397819 */ /* 0x000fe400000012ff */
[----:B------:R-:W-:Y:S02]  /*6910*/  SHF.R.U64 R11, R11, 0x3, RZ ;  /* 0x000000030b0b7819 */ /* 0x000fe400000012ff */
[----:B------:R-:W-:Y:S02]  /*6920*/  LOP3.LUT R146, R57, R90, RZ, 0x3c, !PT ;  /* 0x0000005a39927212 */ /* 0x000fe400078e3cff */
[----:B------:R-:W-:-:S02]  /*6930*/  LOP3.LUT R154, R11, R56, RZ, 0x3c, !PT ;  /* 0x000000380b9a7212 */ /* 0x000fc400078e3cff */
[----:B------:R-:W-:Y:S02]  /*6940*/  LOP3.LUT R11, R20, 0x380, RZ, 0xc0, !PT ;  /* 0x00000380140b7812 */ /* 0x000fe400078ec0ff */
[----:B------:R-:W-:Y:S02]  /*6950*/  IADD3 R57, P0, R8, 0x5000, RZ ;  /* 0x0000500008397810 */ /* 0x000fe40007f1e0ff */
[----:B------:R-:W-:Y:S01]  /*6960*/  F2FP.F16.F32.PACK_AB R32, R33, R32 ;  /* 0x000000202120723e */ /* 0x000fe200000000ff */
[----:B0-----:R-:W0:Y:S01]  /*6970*/  @P2 LDC R24, c[0x0][0xcec] ;  /* 0x00033b00ff182b82 */ /* 0x001e220000000800 */
[----:B-1----:R-:W-:Y:S01]  /*6980*/  IMAD R3, R28, R3, UR44 ;  /* 0x0000002c1c037e24 */ /* 0x002fe2000f8e0203 */
[----:B------:R-:W-:Y:S02]  /*6990*/  F2FP.F16.F32.PACK_AB R33, R35, R34 ;  /* 0x000000222321723e */ /* 0x000fe400000000ff */
[----:B------:R-:W-:Y:S02]  /*69a0*/  SHF.R.U64 R11, R11, 0x3, RZ ;  /* 0x000000030b0b7819 */ /* 0x000fe400000012ff */
[----:B------:R-:W-:-:S02]  /*69b0*/  IADD3 R91, P1, R8, 0x6000, RZ ;  /* 0x00006000085b7810 */ /* 0x000fc40007f3e0ff */
        /* <DEDUP_REMOVED lines=271> */
.L_x_9274:
[----:B------:R-:W-:Y:S05]  /*7ab0*/  BSYNC B0 ;  /* 0x0000000000007941 */ /* 0x000fea0003800000 */
.L_x_9273:
        /* <DEDUP_REMOVED lines=20> */
.L_x_9276:
[----:B------:R-:W-:Y:S05]  /*7c00*/  BSYNC B0 ;  /* 0x0000000000007941 */ /* 0x000fea0003800000 */
.L_x_9275:
        /* <DEDUP_REMOVED lines=20> */
.L_x_9278:
[----:B------:R-:W-:Y:S05]  /*7d50*/  BSYNC B0 ;  /* 0x0000000000007941 */ /* 0x000fea0003800000 */
.L_x_9277:
        /* <DEDUP_REMOVED lines=23> */
.L_x_9280:
[----:B------:R-:W-:Y:S05]  /*7ed0*/  BSYNC B0 ;  /* 0x0000000000007941 */ /* 0x000fea0003800000 */
.L_x_9279:
[----:B------:R-:W5:Y:S02]  /*7ee0*/  LDC R0, c[0x0][0xd34] ;  /* 0x00034d00ff007b82 */ /* 0x000f640000000800 */
[----:B-----5:R-:W-:-:S13]  /*7ef0*/  ISETP.LE.AND P0, PT, R0, UR44, PT ;  /* 0x0000002c00007c0c */ /* 0x020fda000bf03270 */
[----:B------:R-:W-:Y:S05]  /*7f00*/  @!P0 BRA `(.L_x_9281) ;  /* 0xffffff8c00b08947 */ /* 0x000fea000383ffff */
[----:B------:R-:W-:Y:S05]  /*7f10*/  EXIT ;  /* 0x000000000000794d */ /* 0x000fea0003800000 */
.L_x_9250:
        /* <DEDUP_REMOVED lines=34> */
[C---:B-1----:R-:W-:Y:S02]  /*8140*/  LOP3.LUT R3, R2.reuse, 0x80, RZ, 0xfc, !PT ;  /* 0x0000008002037812 */ /* 0x042fe400078efcff */
[----:B--2---:R-:W-:-:S07]  /*8150*/  LOP3.LUT R0, R2, 0xc0, RZ, 0xfc, !PT ;  /* 0x000000c002007812 */ /* 0x004fce00078efcff */
.L_x_9362:
[----:B------:R-:W2:Y:S01]  /*8160*/  LDL R2, [R1+0x24] ;  /* 0x0000240001027983 */ /* 0x000ea20000100800 */
[----:B-1----:R-:W1:Y:S01]  /*8170*/  LDC R0, c[0x0][0xd38] ;  /* 0x00034e00ff007b82 */ /* 0x002e620000000800 */
[----:B------:R-:W-:Y:S05]  /*8180*/  YIELD ;  /* 0x0000000000007946 */ /* 0x000fea0003800000 */
[----:B------:R-:W-:Y:S02]  /*8190*/  ULDC.64 UR4, c[0x0][0x418] ;  /* 0x0001060000047ab9 */ /* 0x000fe40000000a00 */
[----:B------:R-:W3:Y:S01]  /*81a0*/  LDC R17, c[0x0][0xd44] ;  /* 0x00035100ff117b82 */ /* 0x000ee20000000800 */
[----:B------:R-:W-:-:S03]  /*81b0*/  UISETP.NE.U32.AND UP0, UPT, UR4, URZ, UPT ;  /* 0x0000003f0400728c */ /* 0x000fc6000bf05070 */
[----:B------:R-:W-:Y:S01]  /*81c0*/  ULDC UR4, c[0x0][0x424] ;  /* 0x0001090000047ab9 */ /* 0x000fe20000000800 */
[----:B------:R-:W-:-:S04]  /*81d0*/  UISETP.NE.AND.EX UP0, UPT, UR5, URZ, UPT, UP0 ;  /* 0x0000003f0500728c */ /* 0x000fc8000bf05300 */
[----:B------:R-:W-:Y:S01]  /*81e0*/  USEL UR4, UR4, 0x1, UP0 ;  /* 0x0000000104047887 */ /* 0x000fe20008000000 */
[----:B-1----:R-:W-:-:S13]  /*81f0*/  ISETP.NE.AND P0, PT, R0, 0x1, PT ;  /* 0x000000010000780c */ /* 0x002fda0003f05270 */
[----:B------:R-:W2:Y:S08]  /*8200*/  @P0 LDC R0, c[0x0][0xd3c] ;  /* 0x00034f00ff000b82 */ /* 0x000eb00000000800 */
[----:B------:R-:W1:Y:S01]  /*8210*/  @P0 LDC R3, c[0x0][0xd40] ;  /* 0x00035000ff030b82 */ /* 0x000e620000000800 */
[----:B--2---:R-:W-:-:S04]  /*8220*/  @P0 IMAD.HI.U32 R0, R2, R0, RZ ;  /* 0x0000000002000227 */ /* 0x004fc800078e00ff */
[----:B------:R-:W-:Y:S01]  /*8230*/  IMAD.MOV.U32 R4, RZ, RZ, R2 ;  /* 0x000000ffff047224 */ /* 0x000fe200078e0002 */
[----:B-1----:R-:W-:Y:S02]  /*8240*/  @P0 SHF.R.U32.HI R4, RZ, R3, R0 ;  /* 0x00000003ff040219 */ /* 0x002fe40000011600 */
[----:B---3--:R-:W-:-:S03]  /*8250*/  ISETP.NE.AND P0, PT, R17, 0x1, PT ;  /* 0x000000011100780c */ /* 0x008fc60003f05270 */
[----:B------:R-:W-:Y:S01]  /*8260*/  IMAD.MOV.U32 R5, RZ, RZ, R4 ;  /* 0x000000ffff057224 */ /* 0x000fe200078e0004 */
[----:B------:R-:W-:Y:S09]  /*8270*/  STL [R1+0x10], R4 ;  /* 0x0000100401007387 */ /* 0x000ff20000100800 */
[----:B------:R-:W1:Y:S02]  /*8280*/  @P0 LDC.64 R2, c[0x0][0xd48] ;  /* 0x00035200ff020b82 */ /* 0x000e640000000a00 */
[----:B-1----:R-:W-:-:S05]  /*8290*/  @P0 IMAD.HI.U32 R2, R4, R2, RZ ;  /* 0x0000000204020227 */ /* 0x002fca00078e00ff */
[----:B------:R-:W-:-:S05]  /*82a0*/  @P0 SHF.R.U32.HI R5, RZ, R3, R2 ;  /* 0x00000003ff050219 */ /* 0x000fca0000011602 */
[----:B------:R-:W-:Y:S01]  /*82b0*/  IMAD.MOV R0, RZ, RZ, -R5 ;  /* 0x000000ffff007224 */ /* 0x000fe200078e0a05 */
[----:B------:R-:W-:Y:S03]  /*82c0*/  STL [R1+0x14], R5 ;  /* 0x0000140501007387 */ /* 0x000fe60000100800 */
[----:B------:R-:W-:Y:S02]  /*82d0*/  IMAD R17, R17, R0, R4 ;  /* 0x0000000011117224 */ /* 0x000fe400078e0204 */
[----:B------:R-:W1:Y:S02]  /*82e0*/  LDC R0, c[0x0][0x2f0] ;  /* 0x0000bc00ff007b82 */ /* 0x000e640000000800 */
[----:B-1----:R-:W-:Y:S01]  /*82f0*/  IMAD R2, R0, UR4, RZ ;  /* 0x0000000400027c24 */ /* 0x002fe2000f8e02ff */
[----:B------:R-:W-:-:S03]  /*8300*/  UIADD3 UR4, UR37, 0x1c400, URZ ;  /* 0x0001c40025047890 */ /* 0x000fc6000fffe03f */
[----:B------:R-:W-:Y:S01]  /*8310*/  VIADD R0, R2, 0x5f ;  /* 0x0000005f02007836 */ /* 0x000fe20000000000 */
[----:B------:R1:W-:Y:S01]  /*8320*/  STL [R1+0x58], R2 ;  /* 0x0000580201007387 */ /* 0x0003e20000100800 */
[----:B------:R-:W-:Y:S02]  /*8330*/  ULOP3.LUT UP0, URZ, UR4, 0x3ff, URZ, 0xc0, !UPT ;  /* 0x000003ff043f7892 */ /* 0x000fe4000f80c03f */
[----:B------:R-:W-:-:S04]  /*8340*/  IMAD.HI R0, R0, 0x2aaaaaab, RZ ;  /* 0x2aaaaaab00007827 */ /* 0x000fc800078e02ff */
[----:B------:R-:W-:Y:S02]  /*8350*/  PLOP3.LUT P0, PT, PT, PT, UP0, 0x80, 0x0 ;  /* 0x000000000000781c */ /* 0x000fe40003f0f008 */
[----:B-1----:R-:W-:-:S04]  /*8360*/  SHF.R.U32.HI R2, RZ, 0x1f, R0 ;  /* 0x0000001fff027819 */ /* 0x002fc80000011600 */
[----:B------:R-:W-:-:S05]  /*8370*/  LEA.HI.SX32 R0, R0, R2, 0x1c ;  /* 0x0000000200007211 */ /* 0x000fca00078fe2ff */
[----:B------:R1:W-:Y:S02]  /*8380*/  STL [R1+0x20], R0 ;  /* 0x0000200001007387 */ /* 0x0003e40000100800 */
[----:B0-----:R-:W-:Y:S05]  /*8390*/  @!P0 BRA `(.L_x_9283) ;  /* 0x0000000000408947 */ /* 0x001fea0003800000 */
        /* <DEDUP_REMOVED lines=16> */
.L_x_9283:
        /* <DEDUP_REMOVED lines=17> */
[----:B--2---:R-:W-:-:S07]  /*85b0*/  IMAD.MOV.U32 R13, RZ, RZ, RZ ;  /* 0x000000ffff0d7224 */ /* 0x004fce00078e00ff */
[----:B------:R-:W-:-:S07]  /*85c0*/  LEPC R20, `(.L_x_9285) ;  /* 0x000000001014794e */ /* 0x000fce0000000000 */
[----:B01-3--:R-:W-:Y:S05]  /*85d0*/  CALL.ABS.NOINC R2 ;  /* 0x0000000002007343 */ /* 0x00bfea0003c00000 */
.L_x_9285:
        /* <DEDUP_REMOVED lines=15> */
.L_x_9284:
[----:B------:R-:W2:Y:S01]  /*86d0*/  LDL R2, [R1+0x20] ;  /* 0x0000200001027983 */ /* 0x000ea20000100800 */
[----:B------:R-:W-:-:S03]  /*86e0*/  ULDC.64 UR4, c[0x0][0xaf0] ;  /* 0x0002bc0000047ab9 */ /* 0x000fc60000000a00 */
[----:B-1----:R-:W3:Y:S01]  /*86f0*/  LDL R0, [R1+0x14] ;  /* 0x0000140001007983 */ /* 0x002ee20000100800 */
[----:B------:R-:W-:-:S04]  /*8700*/  ISETP.NE.U32.AND P0, PT, RZ, UR4, PT ;  /* 0x00000004ff007c0c */ /* 0x000fc8000bf05070 */
[----:B------:R-:W-:Y:S01]  /*8710*/  ISETP.NE.AND.EX P0, PT, RZ, UR5, PT, P0 ;  /* 0x00000005ff007c0c */ /* 0x000fe2000bf05300 */
[----:B--2---:R-:W-:-:S12]  /*8720*/  IMAD.MOV.U32 R16, RZ, RZ, R2 ;  /* 0x000000ffff107224 */ /* 0x004fd800078e0002 */
[----:B------:R-:W1:Y:S01]  /*8730*/  @P0 LDC.64 R2, c[0x0][0xaf0] ;  /* 0x0002bc00ff020b82 */ /* 0x000e620000000a00 */
[----:B---3--:R-:W-:Y:S02]  /*8740*/  IMAD.MOV.U32 R7, RZ, RZ, R0 ;  /* 0x000000ffff077224 */ /* 0x008fe400078e0000 */
[----:B-1----:R-:W-:-:S05]  /*8750*/  @P0 IMAD.WIDE R2, R0, 0x4, R2 ;  /* 0x0000000400020825 */ /* 0x002fca00078e0202 */
[----:B------:R1:W2:Y:S01]  /*8760*/  @P0 LDG.E R7, desc[UR46][R2.64] ;  /* 0x0000002e02070981 */ /* 0x0002a2000c1e1900 */
[----:B------:R-:W-:Y:S01]  /*8770*/  VIADD R9, R16, 0xffffffff ;  /* 0xffffffff10097836 */ /* 0x000fe20000000000 */
[----:B------:R-:W-:Y:S01]  /*8780*/  UMOV UR4, 0xffffffff ;  /* 0xffffffff00047882 */ /* 0x000fe20000000000 */
[----:B------:R-:W-:Y:S01]  /*8790*/  LOP3.LUT R18, R18, 0xfffffffe, RZ, 0xc0, !PT ;  /* 0xfffffffe12127812 */ /* 0x000fe200078ec0ff */
[----:B-1----:R-:W1:Y:S02]  /*87a0*/  LDC.64 R2, c[0x0][0x418] ;  /* 0x00010600ff027b82 */ /* 0x002e640000000a00 */
[----:B-1----:R-:W-:-:S04]  /*87b0*/  ISETP.NE.U32.AND P0, PT, R2, RZ, PT ;  /* 0x000000ff0200720c */ /* 0x002fc80003f05070 */
        /* <DEDUP_REMOVED lines=8> */
[----:B------:R-:W2:Y:S02]  /*8840*/  S2R R0, SR_TID.X ;  /* 0x0000000000007919 */ /* 0x000ea40000002100 */
[----:B--2---:R-:W-:-:S04]  /*8850*/  SHF.R.U32.HI R0, RZ, 0x5, R0 ;  /* 0x00000005ff007819 */ /* 0x004fc80000011600 */
[----:B------:R-:W-:-:S05]  /*8860*/  LOP3.LUT R0, R0, 0x3, RZ, 0xc0, !PT ;  /* 0x0000000300007812 */ /* 0x000fca00078ec0ff */
[----:B------:R2:W3:Y:S02]  /*8870*/  SHFL.IDX PT, R14, R0, RZ, 0x1f ;  /* 0x00001fff000e7589 */ /* 0x0004e400000e0000 */
.L_x_9379:
        /* <DEDUP_REMOVED lines=8> */
.L_x_9382:
[----:B------:R-:W-:Y:S05]  /*8900*/  @!P6 BRA `(.L_x_9287) ;  /* 0x0000000000e8e947 */ /* 0x000fea0003800000 */
[----:B------:R3:W-:Y:S01]  /*8910*/  STL [R1+0x4c], R9 ;  /* 0x00004c0901007387 */ /* 0x0007e20000100800 */
[----:B------:R-:W-:Y:S01]  /*8920*/  IMAD.MOV.U32 R16, RZ, RZ, R7 ;  /* 0x000000ffff107224 */ /* 0x000fe200078e0007 */
[----:B------:R-:W-:Y:S06]  /*8930*/  @!P1 BRA `(.L_x_9289) ;  /* 0x00000000004c9947 */ /* 0x000fec0003800000 */
[----:B------:R-:W4:Y:S01]  /*8940*/  LDC R6, c[0x0][0x43c] ;  /* 0x00010f00ff067b82 */ /* 0x000f220000000800 */
[----:B--2---:R-:W-:Y:S01]  /*8950*/  IMAD.MOV.U32 R0, RZ, RZ, R9 ;  /* 0x000000ffff007224 */ /* 0x004fe200078e0009 */
[----:B------:R-:W-:Y:S01]  /*8960*/  ULDC.64 UR4, c[0x0][0x428] ;  /* 0x00010a0000047ab9 */ /* 0x000fe20000000a00 */
[----:B----4-:R-:W-:-:S13]  /*8970*/  ISETP.NE.AND P0, PT, R6, 0x1, PT ;  /* 0x000000010600780c */ /* 0x010fda0003f05270 */
[----:B------:R-:W2:Y:S02]  /*8980*/  @P0 LDC.64 R4, c[0x0][0x440] ;  /* 0x00011000ff040b82 */ /* 0x000ea40000000a00 */
[----:B--2---:R-:W-:-:S05]  /*8990*/  @P0 IMAD.HI.U32 R4, R9, R4, RZ ;  /* 0x0000000409040227 */ /* 0x004fca00078e00ff */
        /* <DEDUP_REMOVED lines=8> */
[----:B--2---:R-:W-:-:S04]  /*8a20*/  IMAD R6, R8, UR4, RZ ;  /* 0x0000000408067c24 */ /* 0x004fc8000f8e02ff */
[----:B------:R-:W-:-:S04]  /*8a30*/  IMAD R0, R7, UR5, R6 ;  /* 0x0000000507007c24 */ /* 0x000fc8000f8e0206 */
[----:B------:R-:W-:-:S05]  /*8a40*/  IMAD.IADD R0, R5, 0x1, R0 ;  /* 0x0000000105007824 */ /* 0x000fca00078e0200 */
[----:B------:R-:W-:-:S05]  /*8a50*/  LEA.HI.X R3, R4, R3, R0, 0x2, P0 ;  /* 0x0000000304037211 */ /* 0x000fca00000f1400 */
[----:B------:R4:W5:Y:S02]  /*8a60*/  LDG.E R16, desc[UR46][R2.64] ;  /* 0x0000002e02107981 */ /* 0x000964000c1e1900 */
.L_x_9289:
[----:B----4-:R-:W4:Y:S01]  /*8a70*/  LDL R2, [R1+0x8] ;  /* 0x0000080001027983 */ /* 0x010f220000100800 */
[----:B--2---:R-:W-:Y:S02]  /*8a80*/  LEA R0, R19, UR37, 0x3 ;  /* 0x0000002513007c11 */ /* 0x004fe4000f8e18ff */
[----:B----4-:R-:W-:-:S04]  /*8a90*/  SHF.L.U32 R2, R2, 0x1f, RZ ;  /* 0x0000001f02027819 */ /* 0x010fc800000006ff */
[----:B------:R-:W2:Y:S02]  /*8aa0*/  SYNCS.PHASECHK.TRANS64.TRYWAIT P0, [R0+URZ+0x32440], R2 ;  /* 0x03244002000075a7 */ /* 0x000ea4000800017f */
[----:B--2---:R-:W-:Y:S05]  /*8ab0*/  @!P0 BRA `(.L_x_9290) ;  /* 0x00000044005c8947 */ /* 0x004fea0003800000 */
.L_x_9383:
[----:B------:R-:W4:Y:S02]  /*8ac0*/  S2R R3, SR_TID.X ;  /* 0x0000000000037919 */ /* 0x000f240000002100 */
[----:B----4-:R-:W-:-:S04]  /*8ad0*/  LOP3.LUT R3, R3, 0x7f, RZ, 0xc0, !PT ;  /* 0x0000007f03037812 */ /* 0x010fc800078ec0ff */
[----:B------:R-:W-:-:S13]  /*8ae0*/  ISETP.NE.AND P0, PT, R3, RZ, PT ;  /* 0x000000ff0300720c */ /* 0x000fda0003f05270 */
[----:B------:R-:W-:Y:S05]  /*8af0*/  @P0 BRA `(.L_x_9291) ;  /* 0x00000000001c0947 */ /* 0x000fea0003800000 */
[----:B------:R-:W4:Y:S01]  /*8b00*/  S2R R3, SR_TID.X ;  /* 0x0000000000037919 */ /* 0x000f220000002100 */
[----:B--2---:R-:W-:-:S04]  /*8b10*/  IMAD.MOV.U32 R2, RZ, RZ, 0x3000 ;  /* 0x00003000ff027424 */ /* 0x004fc800078e00ff */
[----:B------:R2:W-:Y:S01]  /*8b20*/  SYNCS.ARRIVE.TRANS64 RZ, [R0+URZ+0x32430], R2 ;  /* 0x0324300200ff79a7 */ /* 0x0005e2000800003f */
[----:B----4-:R-:W-:-:S04]  /*8b30*/  LOP3.LUT R3, R3, 0x1f, RZ, 0xc0, !PT ;  /* 0x0000001f03037812 */ /* 0x010fc800078ec0ff */
[----:B------:R-:W-:-:S13]  /*8b40*/  ISETP.NE.AND P0, PT, R3, RZ, PT ;  /* 0x000000ff0300720c */ /* 0x000fda0003f05270 */
[----:B--2---:R-:W-:Y:S05]  /*8b50*/  @!P0 BRA `(.L_x_9291) ;  /* 0x0000000000048947 */ /* 0x004fea0003800000 */
[----:B------:R-:W-:Y:S01]  /*8b60*/  BPT.TRAP 0x1 ;  /* 0x000000040000795c */ /* 0x000fe20000300000 */
.L_x_9291:
[----:B--2---:R-:W2:Y:S01]  /*8b70*/  LDL R2, [R1+0x4c] ;  /* 0x00004c0001027983 */ /* 0x004ea20000100800 */
        /* <DEDUP_REMOVED lines=11> */
[----:B------:R-:W-:Y:S02]  /*8c30*/  UIMAD UR8, UR8, 0x3000, UR37 ;  /* 0x00003000080878a4 */ /* 0x000fe4000f8e0225 */
[----:B------:R-:W-:Y:S02]  /*8c40*/  UIADD3 UR9, UR9, 0x32430, URZ ;  /* 0x0003243009097890 */ /* 0x000fe4000fffe03f */
[----:B------:R-:W-:-:S05]  /*8c50*/  UIADD3 UR8, UR8, 0x1c400, URZ ;  /* 0x0001c40008087890 */ /* 0x000fca000fffe03f */
[----:B------:R-:W-:Y:S02]  /*8c60*/  @P0 LOP3.LUT R18, R18, 0x2, RZ, 0xfc, !PT ;  /* 0x0000000212120812 */ /* 0x000fe400078efcff */
[----:B--2---:R-:W-:-:S13]  /*8c70*/  R2UR UR11, R2 ;  /* 0x00000000020b72ca */ /* 0x004fda00000e0000 */
[----:B------:R-:W-:-:S09]  /*8c80*/  UIMAD UR11, UR11, 0x60, URZ ;  /* 0x000000600b0b78a4 */ /* 0x000fd2000f8e023f */
[----:B------:R4:W-:Y:S02]  /*8c90*/  UTMALDG.4D [UR8], [UR4], desc[UR6] ;  /* 0x00000608040075b4 */ /* 0x0009e40008019000 */
[----:B----4-:R-:W-:Y:S01]  /*8ca0*/  NOP ;  /* 0x0000000000007918 */ /* 0x010fe20000000000 */
.L_x_9287:
[----:B--2---:R-:W2:Y:S01]  /*8cb0*/  LDL R0, [R1+0x14] ;  /* 0x0000140001007983 */ /* 0x004ea20000100800 */
[----:B------:R-:W-:Y:S05]  /*8cc0*/  WARPSYNC.ALL ;  /* 0x0000000000007948 */ /* 0x000fea0003800000 */
[----:B------:R-:W-:Y:S01]  /*8cd0*/  UIADD3 UR4, UR37, 0x18400, URZ ;  /* 0x0001840025047890 */ /* 0x000fe2000fffe03f */
[----:B------:R-:W-:-:S03]  /*8ce0*/  SHF.R.S32.HI R2, RZ, 0x1f, R17 ;  /* 0x0000001fff027819 */ /* 0x000fc60000011411 */
[----:B------:R-:W-:Y:S01]  /*8cf0*/  ULOP3.LUT UP0, URZ, UR4, 0x3ff, URZ, 0xc0, !UPT ;  /* 0x000003ff043f7892 */ /* 0x000fe2000f80c03f */
[----:B------:R-:W-:Y:S05]  /*8d00*/  BAR.SYNC.DEFER_BLOCKING 0x8, 0x180 ;  /* 0x0206000000007b1d */ /* 0x000fea0000010000 */
[----:B------:R-:W-:Y:S02]  /*8d10*/  PLOP3.LUT P0, PT, PT, PT, UP0, 0x80, 0x0 ;  /* 0x000000000000781c */ /* 0x000fe40003f0f008 */
[----:B--2---:R-:W-:-:S05]  /*8d20*/  SHF.R.S32.HI R0, RZ, 0x1f, R0 ;  /* 0x0000001fff007819 */ /* 0x004fca0000011400 */
[----:B------:R2:W-:Y:S04]  /*8d30*/  STL [R1+0x48], R0 ;  /* 0x0000480001007387 */ /* 0x0005e80000100800 */
[----:B------:R2:W-:Y:S02]  /*8d40*/  STL [R1+0x40], R2 ;  /* 0x0000400201007387 */ /* 0x0005e40000100800 */
        /* <DEDUP_REMOVED lines=13> */
[----:B------:R-:W-:Y:S02]  /*8e20*/  IMAD.MOV.U32 R12, RZ, RZ, 0x1 ;  /* 0x00000001ff0c7424 */ /* 0x000fe400078e00ff */
[----:B------:R-:W-:-:S07]  /*8e30*/  IMAD.MOV.U32 R13, RZ, RZ, RZ ;  /* 0x000000ffff0d7224 */ /* 0x000fce00078e00ff */
[----:B------:R-:W-:-:S07]  /*8e40*/  LEPC R20, `(.L_x_9292) ;  /* 0x000000001014794e */ /* 0x000fce0000000000 */
[----:B0-23--:R-:W-:Y:S05]  /*8e50*/  CALL.ABS.NOINC R2 ;  /* 0x0000000002007343 */ /* 0x00dfea0003c00000 */
.L_x_9292:
[----:B--2---:R-:W3:Y:S01]  /*8e60*/  LDL R2, [R1+0x40] ;  /* 0x0000400001027983 */ /* 0x004ee20000100800 */
[----:B------:R-:W2:Y:S01]  /*8e70*/  LDC R6, c[0x0][0x448] ;  /* 0x00011200ff067b82 */ /* 0x000ea20000000800 */
[----:B------:R-:W-:Y:S01]  /*8e80*/  ULDC UR4, c[0x0][0xd38] ;  /* 0x00034e0000047ab9 */ /* 0x000fe20000000800 */
[----:B------:R-:W-:Y:S01]  /*8e90*/  ULDC.64 UR6, c[0x0][0x280] ;  /* 0x0000a00000067ab9 */ /* 0x000fe20000000a00 */
[----:B------:R-:W4:Y:S04]  /*8ea0*/  LDL.LU R0, [R1+0x10] ;  /* 0x0000100001007983 */ /* 0x000f280000300800 */
[----:B------:R-:W4:Y:S04]  /*8eb0*/  LDL R4, [R1+0x24] ;  /* 0x0000240001047983 */ /* 0x000f280000100800 */
[----:B------:R-:W4:Y:S01]  /*8ec0*/  LDL R10, [R1+0x48] ;  /* 0x00004800010a7983 */ /* 0x000f220000100800 */
[----:B------:R-:W0:Y:S01]  /*8ed0*/  S2R R3, SR_TID.X ;  /* 0x0000000000037919 */ /* 0x000e220000002100 */
[----:B------:R-:W0:Y:S02]  /*8ee0*/  S2R R5, SR_TID.X ;  /* 0x0000000000057919 */ /* 0x000e240000002100 */
[----:B-1----:R-:W4:Y:S01]  /*8ef0*/  LDL R8, [R1+0x14] ;  /* 0x0000140001087983 */ /* 0x002f220000100800 */
[----:B--2---:R-:W-:-:S02]  /*8f00*/  ISETP.NE.AND P0, PT, R6, 0x1, PT ;  /* 0x000000010600780c */ /* 0x004fc40003f05270 */
[----:B0-----:R-:W-:-:S04]  /*8f10*/  LOP3.LUT R3, R3, 0x7f, RZ, 0xc0, !PT ;  /* 0x0000007f03037812 */ /* 0x001fc800078ec0ff */
[----:B------:R-:W-:Y:S01]  /*8f20*/  SHF.R.U32.HI R7, RZ, 0x3, R3 ;  /* 0x00000003ff077819 */ /* 0x000fe20000011603 */
[----:B------:R-:W-:-:S06]  /*8f30*/  IMAD.SHL.U32 R5, R5, 0x10, RZ ;  /* 0x0000001005057824 */ /* 0x000fcc00078e00ff */
[----:B------:R-:W0:Y:S01]  /*8f40*/  @P0 LDC R3, c[0x0][0x450] ;  /* 0x00011400ff030b82 */ /* 0x000e220000000800 */
[----:B------:R-:W-:Y:S01]  /*8f50*/  LOP3.LUT R5, R7, 0x70, R5, 0xf8, !PT ;  /* 0x0000007007057812 */ /* 0x000fe200078ef805 */
[----:B---3--:R-:W-:-:S06]  /*8f60*/  IMAD.MOV.U32 R9, RZ, RZ, R2 ;  /* 0x000000ffff097224 */ /* 0x008fcc00078e0002 */
[----:B------:R-:W1:Y:S01]  /*8f70*/  @P0 LDC R2, c[0x0][0x44c] ;  /* 0x00011300ff020b82 */ /* 0x000e620000000800 */
[----:B----4-:R-:W-:-:S04]  /*8f80*/  IMAD.MOV R0, RZ, RZ, -R0 ;  /* 0x000000ffff007224 */ /* 0x010fc800078e0a00 */
[----:B------:R-:W-:Y:S01]  /*8f90*/  IMAD R0, R0, UR4, R4 ;  /* 0x0000000400007c24 */ /* 0x000fe2000f8e0204 */
[----:B------:R-:W-:-:S03]  /*8fa0*/  ULDC.64 UR4, c[0x0][0x2d8] ;  /* 0x0000b60000047ab9 */ /* 0x000fc60000000a00 */
[----:B------:R-:W-:-:S05]  /*8fb0*/  IMAD.SHL.U32 R4, R0, 0x80, RZ ;  /* 0x0000008000047824 */ /* 0x000fca00078e00ff */
[----:B------:R-:W-:Y:S01]  /*8fc0*/  LOP3.LUT R7, R5, R4, RZ, 0xfc, !PT ;  /* 0x0000000405077212 */ /* 0x000fe200078efcff */
[----:B------:R-:W-:-:S04]  /*8fd0*/  IMAD R5, R9, UR4, RZ ;  /* 0x0000000409057c24 */ /* 0x000fc8000f8e02ff */
[----:B------:R-:W-:Y:S01]  /*8fe0*/  IMAD.MOV.U32 R0, RZ, RZ, R7 ;  /* 0x000000ffff007224 */ /* 0x000fe200078e0007 */
[----:B------:R2:W-:Y:S01]  /*8ff0*/  STL [R1+0x18], R7 ;  /* 0x0000180701007387 */ /* 0x0005e20000100800 */
[----:B------:R-:W-:Y:S02]  /*9000*/  IMAD R5, R17, UR5, R5 ;  /* 0x0000000511057c24 */ /* 0x000fe4000f8e0205 */
[----:B-1----:R-:W-:-:S05]  /*9010*/  @P0 IMAD.HI.U32 R2, R7, R2, RZ ;  /* 0x0000000207020227 */ /* 0x002fca00078e00ff */
[----:B0-----:R-:W-:Y:S01]  /*9020*/  @P0 SHF.R.U32.HI R0, RZ, R3, R2 ;  /* 0x00000003ff000219 */ /* 0x001fe20000011602 */
[----:B------:R-:W-:Y:S01]  /*9030*/  IMAD.WIDE.U32 R2, R17, UR4, RZ ;  /* 0x0000000411027c25 */ /* 0x000fe2000f8e00ff */
[----:B------:R-:W-:-:S03]  /*9040*/  ULDC.64 UR4, c[0x0][0x2e0] ;  /* 0x0000b80000047ab9 */ /* 0x000fc60000000a00 */
[----:B------:R-:W-:Y:S02]  /*9050*/  IMAD.IADD R3, R3, 0x1, R5 ;  /* 0x0000000103037824 */ /* 0x000fe400078e0205 */
[----:B------:R-:W-:Y:S02]  /*9060*/  IMAD R5, R10, UR4, RZ ;  /* 0x000000040a057c24 */ /* 0x000fe4000f8e02ff */
[----:B------:R2:W5:Y:S01]  /*9070*/  LDL R10, [R1+0x4] ;  /* 0x00000400010a7983 */ /* 0x0005620000100800 */
[----:B------:R-:W-:-:S04]  /*9080*/  IMAD.WIDE.U32 R2, R8, UR4, R2 ;  /* 0x0000000408027c25 */ /* 0x000fc8000f8e0002 */
[----:B------:R-:W-:Y:S01]  /*9090*/  IMAD R5, R8, UR5, R5 ;  /* 0x0000000508057c24 */ /* 0x000fe2000f8e0205 */
[----:B------:R-:W-:Y:S01]  /*90a0*/  ULDC.64 UR4, c[0x0][0x2d0] ;  /* 0x0000b40000047ab9 */ /* 0x000fe20000000a00 */
[----:B------:R-:W0:Y:S02]  /*90b0*/  S2R R8, SR_TID.X ;  /* 0x0000000000087919 */ /* 0x000e240000002100 */
[----:B------:R-:W-:Y:S01]  /*90c0*/  IMAD.IADD R3, R3, 0x1, R5 ;  /* 0x0000000103037824 */ /* 0x000fe200078e0205 */
[----:B------:R-:W-:Y:S01]  /*90d0*/  SHF.R.S32.HI R5, RZ, 0x1f, R0 ;  /* 0x0000001fff057819 */ /* 0x000fe20000011400 */
[----:B------:R-:W-:-:S04]  /*90e0*/  IMAD.WIDE.U32 R2, R0, UR4, R2 ;  /* 0x0000000400027c25 */ /* 0x000fc8000f8e0002 */
[----:B------:R-:W-:-:S04]  /*90f0*/  IMAD R5, R5, UR4, RZ ;  /* 0x0000000405057c24 */ /* 0x000fc8000f8e02ff */
[----:B------:R-:W-:Y:S01]  /*9100*/  IMAD R5, R0, UR5, R5 ;  /* 0x0000000500057c24 */ /* 0x000fe2000f8e0205 */
[----:B------:R-:W-:Y:S01]  /*9110*/  ULDC.64 UR4, c[0x0][0x2c8] ;  /* 0x0000b20000047ab9 */ /* 0x000fe20000000a00 */
[----:B------:R-:W-:Y:S02]  /*9120*/  IMAD.MOV R0, RZ, RZ, -R0 ;  /* 0x000000ffff007224 */ /* 0x000fe400078e0a00 */
[----:B------:R-:W-:Y:S02]  /*9130*/  IMAD.IADD R3, R3, 0x1, R5 ;  /* 0x0000000103037824 */ /* 0x000fe400078e0205 */
[----:B------:R-:W-:-:S05]  /*9140*/  IMAD R0, R6, R0, R7 ;  /* 0x0000000006007224 */ /* 0x000fca00078e0207 */
[----:B------:R-:W-:Y:S01]  /*9150*/  SHF.R.S32.HI R5, RZ, 0x1f, R0 ;  /* 0x0000001fff057819 */ /* 0x000fe20000011400 */
[----:B------:R-:W-:-:S04]  /*9160*/  IMAD.WIDE.U32 R2, R0, UR4, R2 ;  /* 0x0000000400027c25 */ /* 0x000fc8000f8e0002 */
[----:B------:R-:W-:Y:S01]  /*9170*/  IMAD R5, R5, UR4, RZ ;  /* 0x0000000405057c24 */ /* 0x000fe2000f8e02ff */
[----:B------:R-:W-:Y:S01]  /*9180*/  ULDC UR4, c[0x0][0x2b8] ;  /* 0x0000ae0000047ab9 */ /* 0x000fe20000000800 */
[----:B0-----:R-:W-:Y:S02]  /*9190*/  IMAD.SHL.U32 R8, R8, 0x8, RZ ;  /* 0x0000000808087824 */ /* 0x001fe400078e00ff */
[----:B------:R-:W-:-:S03]  /*91a0*/  IMAD R5, R0, UR5, R5 ;  /* 0x0000000500057c24 */ /* 0x000fc6000f8e0205 */
[----:B------:R-:W-:Y:S01]  /*91b0*/  LOP3.LUT R8, R8, 0x38, RZ, 0xc0, !PT ;  /* 0x0000003808087812 */ /* 0x000fe200078ec0ff */
[----:B------:R-:W-:Y:S01]  /*91c0*/  IMAD.IADD R5, R3, 0x1, R5 ;  /* 0x0000000103057824 */ /* 0x000fe200078e0205 */
[----:B------:R-:W-:Y:S02]  /*91d0*/  LEA R0, P1, R2, UR6, 0x1 ;  /* 0x0000000602007c11 */ /* 0x000fe4000f8208ff */
[----:B------:R-:W-:Y:S01]  /*91e0*/  ISETP.GE.AND P0, PT, R8, UR4, PT ;  /* 0x0000000408007c0c */ /* 0x000fe2000bf06270 */
[----:B------:R-:W-:Y:S01]  /*91f0*/  UMOV UR4, 0xffffffff ;  /* 0xffffffff00047882 */ /* 0x000fe20000000000 */
[----:B------:R-:W-:Y:S02]  /*9200*/  LEA.HI.X R2, R2, UR7, R5, 0x1, P1 ;  /* 0x0000000702027c11 */ /* 0x000fe400088f0c05 */
[----:B--2---:R-:W-:Y:S09]  /*9210*/  BRA.DIV UR4, `(.L_x_9293) ;  /* 0x0000003e04987947 */ /* 0x004ff2000b800000 */
[----:B------:R-:W0:Y:S01]  /*9220*/  S2R R5, SR_TID.X ;  /* 0x0000000000057919 */ /* 0x000e220000002100 */
[----:B------:R-:W-:Y:S02]  /*9230*/  ULDC UR4, c[0x0][0x288] ;  /* 0x0000a20000047ab9 */ /* 0x000fe40000000800 */
[----:B------:R-:W-:Y:S01]  /*9240*/  IMAD R3, R6, UR4, RZ ;  /* 0x0000000406037c24 */ /* 0x000fe2000f8e02ff */
[----:B------:R-:W1:Y:S01]  /*9250*/  S2R R11, SR_TID.X ;  /* 0x00000000000b7919 */ /* 0x000e620000002100 */
[----:B------:R-:W-:Y:S04]  /*9260*/  SHFL.IDX PT, R7, R2, RZ, 0x181f ;  /* 0x00181fff02077589 */ /* 0x000fe800000e0000 */
[----:B------:R-:W-:Y:S01]  /*9270*/  SHFL.IDX PT, R6, R0, 0x1, 0x181f ;  /* 0x00381f0000067f89 */ /* 0x000fe200000e0000 */
[----:B0-----:R-:W-:-:S04]  /*9280*/  LOP3.LUT R5, R5, 0x7f, RZ, 0xc0, !PT ;  /* 0x0000007f05057812 */ /* 0x001fc800078ec0ff */
[----:B------:R-:W-:Y:S01]  /*9290*/  SHF.R.U32.HI R8, RZ, 0x3, R5 ;  /* 0x00000003ff087819 */ /* 0x000fe20000011605 */
[----:B-1----:R-:W-:Y:S01]  /*92a0*/  IMAD.SHL.U32 R11, R11, 0x8, RZ ;  /* 0x000000080b0b7824 */ /* 0x002fe200078e00ff */
[----:B------:R-:W0:Y:S03]  /*92b0*/  SHFL.IDX PT, R5, R0, RZ, 0x181f ;  /* 0x00181fff00057589 */ /* 0x000e2600000e0000 */
[----:B------:R-:W-:Y:S01]  /*92c0*/  IMAD.IADD R12, R8, 0x1, R4 ;  /* 0x00000001080c7824 */ /* 0x000fe200078e0204 */
[----:B------:R-:W-:Y:S01]  /*92d0*/  LOP3.LUT R11, R11, 0x38, RZ, 0xc0, !PT ;  /* 0x000000380b0b7812 */ /* 0x000fe200078ec0ff */
[----:B------:R-:W1:Y:S02]  /*92e0*/  SHFL.IDX PT, R8, R2, 0x1, 0x181f ;  /* 0x00381f0002087f89 */ /* 0x000e6400000e0000 */
[C---:B------:R-:W-:Y:S01]  /*92f0*/  VIADD R13, R12.reuse, 0x10 ;  /* 0x000000100c0d7836 */ /* 0x040fe20000000000 */
[CC--:B------:R-:W-:Y:S01]  /*9300*/  ISETP.GE.AND P1, PT, R12.reuse, R3.reuse, PT ;  /* 0x000000030c00720c */ /* 0x0c0fe20003f26270 */
[----:B------:R-:W-:Y:S03]  /*9310*/  STL [R1+0x10], R12 ;  /* 0x0000100c01007387 */ /* 0x000fe60000100800 */
[----:B------:R-:W-:Y:S01]  /*9320*/  ISETP.GE.AND P2, PT, R13, R3, PT ;  /* 0x000000030d00720c */ /* 0x000fe20003f46270 */
[----:B------:R2:W-:Y:S02]  /*9330*/  STL [R1+0x28], R13 ;  /* 0x0000280d01007387 */ /* 0x0005e40000100800 */
[----:B--2---:R-:W-:-:S06]  /*9340*/  VIADD R13, R12, 0x20 ;  /* 0x000000200c0d7836 */ /* 0x004fcc0000000000 */
[----:B0-----:R-:W-:Y:S01]  /*9350*/  @!P1 LEA R5, P3, R11, R5, 0x1 ;  /* 0x000000050b059211 */ /* 0x001fe200078608ff */
[----:B------:R-:W-:Y:S04]  /*9360*/  STL [R1+0x2c], R13 ;  /* 0x00002c0d01007387 */ /* 0x000fe80000100800 */
[----:B------:R-:W-:Y:S02]  /*9370*/  @!P1 IMAD.X R4, RZ, RZ, R7, P3 ;  /* 0x000000ffff049224 */ /* 0x000fe400018e0607 */
[----:B------:R-:W-:-:S03]  /*9380*/  VIADD R7, R12, 0x30 ;  /* 0x000000300c077836 */ /* 0x000fc60000000000 */
[-C--:B------:R-:W-:Y:S02]  /*9390*/  @!P1 LOP3.LUT R5, R5, R4.reuse, RZ, 0x3c, !PT ;  /* 0x0000000405059212 */ /* 0x080fe400078e3cff */
[----:B------:R-:W-:Y:S02]  /*93a0*/  STL [R1+0x30], R7 ;  /* 0x0000300701007387 */ /* 0x000fe40000100800 */
[----:B------:R-:W-:-:S04]  /*93b0*/  @!P1 LOP3.LUT R4, R5, R4, RZ, 0x3c, !PT ;  /* 0x0000000405049212 */ /* 0x000fc800078e3cff */
[----:B------:R-:W-:-:S05]  /*93c0*/  @!P1 LOP3.LUT R5, R5, R4, RZ, 0x3c, !PT ;  /* 0x0000000405059212 */ /* 0x000fca00078e3cff */
[----:B-----5:R0:W-:Y:S02]  /*93d0*/  @!P1 LDGSTS.E.BYPASS.LTC128B.128 [R10+0x18400], desc[UR46][R4.64], !P0 ;  /* 0x18400000040a9fae */ /* 0x0201e4000c101d6e */
[----:B0-----:R-:W-:Y:S02]  /*93e0*/  @!P2 LEA R5, P1, R11, R6, 0x1 ;  /* 0x000000060b05a211 */ /* 0x001fe400078208ff */
[----:B------:R-:W-:Y:S03]  /*93f0*/  SHFL.IDX PT, R6, R2, 0x2, 0x181f ;  /* 0x00581f0002067f89 */ /* 0x000fe600000e0000 */
[----:B-1----:R-:W-:Y:S01]  /*9400*/  @!P2 IMAD.X R4, RZ, RZ, R8, P1 ;  /* 0x000000ffff04a224 */ /* 0x002fe200008e0608 */
[----:B------:R-:W-:-:S04]  /*9410*/  ISETP.GE.AND P1, PT, R13, R3, PT ;  /* 0x000000030d00720c */ /* 0x000fc80003f26270 */
[----:B------:R-:W-:-:S04]  /*9420*/  @!P2 LOP3.LUT R5, R5, R4, RZ, 0x3c, !PT ;  /* 0x000000040505a212 */ /* 0x000fc800078e3cff */
[----:B------:R-:W-:-:S04]  /*9430*/  @!P2 LOP3.LUT R4, R5, R4, RZ, 0x3c, !PT ;  /* 0x000000040504a212 */ /* 0x000fc800078e3cff */
[----:B------:R-:W-:-:S05]  /*9440*/  @!P2 LOP3.LUT R5, R5, R4, RZ, 0x3c, !PT ;  /* 0x000000040505a212 */ /* 0x000fca00078e3cff */
[----:B------:R0:W-:Y:S04]  /*9450*/  @!P2 LDGSTS.E.BYPASS.LTC128B.128 [R10+0x18c00], desc[UR46][R4.64], !P0 ;  /* 0x18c00000040aafae */ /* 0x0001e8000c101d6e */
[----:B0-----:R-:W0:Y:S02]  /*9460*/  SHFL.IDX PT, R4, R0, 0x2, 0x181f ;  /* 0x00581f0000047f89 */ /* 0x001e2400000e0000 */
[----:B0-----:R-:W-:-:S05]  /*9470*/  @!P1 LEA R5, P2, R11, R4, 0x1 ;  /* 0x000000040b059211 */ /* 0x001fca00078408ff */
[----:B------:R-:W-:Y:S02]  /*9480*/  @!P1 IMAD.X R4, RZ, RZ, R6, P2 ;  /* 0x000000ffff049224 */ /* 0x000fe400010e0606 */
[----:B------:R-:W-:Y:S03]  /*9490*/  SHFL.IDX PT, R6, R2, 0x3, 0x181f ;  /* 0x00781f0002067f89 */ /* 0x000fe600000e0000 */
[----:B------:R-:W-:-:S04]  /*94a0*/  @!P1 LOP3.LUT R5, R5, R4, RZ, 0x3c, !PT ;  /* 0x0000000405059212 */ /* 0x000fc800078e3cff */
[----:B------:R-:W-:-:S04]  /*94b0*/  @!P1 LOP3.LUT R4, R5, R4, RZ, 0x3c, !PT ;  /* 0x0000000405049212 */ /* 0x000fc800078e3cff */
[----:B------:R-:W-:-:S05]  /*94c0*/  @!P1 LOP3.LUT R5, R5, R4, RZ, 0x3c, !PT ;  /* 0x0000000405059212 */ /* 0x000fca00078e3cff */
[----:B------:R0:W-:Y:S01]  /*94d0*/  @!P1 LDGSTS.E.BYPASS.LTC128B.128 [R10+0x19400], desc[UR46][R4.64], !P0 ;  /* 0x19400000040a9fae */ /* 0x0001e2000c101d6e */
[----:B------:R-:W-:Y:S01]  /*94e0*/  ISETP.GE.AND P1, PT, R7, R3, PT ;  /* 0x000000030700720c */ /* 0x000fe20003f26270 */
[----:B------:R-:W-:-:S05]  /*94f0*/  VIADD R7, R12, 0x40 ;  /* 0x000000400c077836 */ /* 0x000fca0000000000 */
        /* <DEDUP_REMOVED lines=41> */
.L_x_9400:
[----:B------:R-:W3:Y:S01]  /*9790*/  LDL R5, [R1+0x10] ;  /* 0x0000100001057983 */ /* 0x000ee20000100800 */
[----:B0-----:R-:W0:Y:S02]  /*97a0*/  S2R R2, SR_TID.X ;  /* 0x0000000000027919 */ /* 0x001e240000002100 */
[----:B0-----:R-:W-:-:S05]  /*97b0*/  IMAD.SHL.U32 R2, R2, 0x8, RZ ;  /* 0x0000000802027824 */ /* 0x001fca00078e00ff */
[----:B------:R-:W-:Y:S01]  /*97c0*/  LOP3.LUT R2, R2, 0x38, RZ, 0xc0, !PT ;  /* 0x0000003802027812 */ /* 0x000fe200078ec0ff */
[----:B---3--:R-:W-:-:S05]  /*97d0*/  VIADD R5, R5, 0x70 ;  /* 0x0000007005057836 */ /* 0x008fca0000000000 */
[----:B------:R-:W-:Y:S01]  /*97e0*/  ISETP.GE.AND P1, PT, R5, R3, PT ;  /* 0x000000030500720c */ /* 0x000fe20003f26270 */
[----:B------:R0:W-:-:S12]  /*97f0*/  STL [R1+0x50], R5 ;  /* 0x0000500501007387 */ /* 0x0001d80000100800 */
[----:B------:R-:W-:-:S05]  /*9800*/  @!P1 LEA R2, P2, R2, R0, 0x1 ;  /* 0x0000000002029211 */ /* 0x000fca00078408ff */
        /* <DEDUP_REMOVED lines=13> */
[----:B-1----:R-:W-:Y:S01]  /*98e0*/  IMAD.WIDE.U32 R2, R17, UR6, RZ ;  /* 0x0000000611027c25 */ /* 0x002fe2000f8e00ff */
        /* <DEDUP_REMOVED lines=23> */
.L_x_9294:
[----:B0-----:R-:W2:Y:S01]  /*9a60*/  LDL.LU R5, [R1+0x54] ;  /* 0x0000540001057983 */ /* 0x001ea20000300800 */
[----:B------:R-:W0:Y:S01]  /*9a70*/  LDC R6, c[0x0][0x448] ;  /* 0x00011200ff067b82 */ /* 0x000e220000000800 */
[----:B------:R-:W-:Y:S01]  /*9a80*/  ULDC.64 UR4, c[0x0][0x3e0] ;  /* 0x0000f80000047ab9 */ /* 0x000fe20000000a00 */
[----:B------:R-:W-:Y:S01]  /*9a90*/  ULDC.64 UR6, c[0x0][0x390] ;  /* 0x0000e40000067ab9 */ /* 0x000fe20000000a00 */
[----:B------:R-:W2:Y:S04]  /*9aa0*/  LDL.LU.64 R2, [R1+0x40] ;  /* 0x0000400001027983 */ /* 0x000ea80000300a00 */
[----:B------:R-:W3:Y:S04]  /*9ab0*/  LDL.LU R0, [R1+0x48] ;  /* 0x0000480001007983 */ /* 0x000ee80000300800 */
[----:B------:R-:W4:Y:S04]  /*9ac0*/  LDL.LU R4, [R1+0x14] ;  /* 0x0000140001047983 */ /* 0x000f280000300800 */
[----:B------:R-:W5:Y:S01]  /*9ad0*/  LDL.LU R7, [R1+0x18] ;  /* 0x0000180001077983 */ /* 0x000f620000300800 */
[----:B------:R-:W1:Y:S01]  /*9ae0*/  S2R R8, SR_TID.X ;  /* 0x0000000000087919 */ /* 0x000e620000002100 */
[----:B0-----:R-:W-:Y:S01]  /*9af0*/  ISETP.NE.AND P0, PT, R6, 0x1, PT ;  /* 0x000000010600780c */ /* 0x001fe20003f05270 */
[----:B-1----:R-:W-:-:S05]  /*9b00*/  IMAD.SHL.U32 R8, R8, 0x8, RZ ;  /* 0x0000000808087824 */ /* 0x002fca00078e00ff */
[----:B------:R-:W-:Y:S01]  /*9b10*/  LOP3.LUT R8, R8, 0x38, RZ, 0xc0, !PT ;  /* 0x0000003808087812 */ /* 0x000fe200078ec0ff */
[----:B--2---:R-:W-:-:S06]  /*9b20*/  IMAD.MOV.U32 R3, RZ, RZ, R5 ;  /* 0x000000ffff037224 */ /* 0x004fcc00078e0005 */
        /* <DEDUP_REMOVED lines=14> */
[----:B------:R-:W0:Y:S01]  /*9c10*/  S2R R7, SR_TID.X ;  /* 0x0000000000077919 */ /* 0x000e220000002100 */
[----:B------:R-:W-:-:S04]  /*9c20*/  IMAD R5, R5, UR4, RZ ;  /* 0x0000000405057c24 */ /* 0x000fc8000f8e02ff */
[----:B------:R-:W-:Y:S01]  /*9c30*/  IMAD R4, R4, UR5, R5 ;  /* 0x0000000504047c24 */ /* 0x000fe2000f8e0205 */
[----:B------:R-:W-:-:S03]  /*9c40*/  ULDC.64 UR4, c[0x0][0x3c8] ;  /* 0x0000f20000047ab9 */ /* 0x000fc60000000a00 */
[----:B------:R-:W-:Y:S01]  /*9c50*/  IMAD.IADD R3, R3, 0x1, R4 ;  /* 0x0000000103037824 */ /* 0x000fe200078e0204 */
[----:B------:R-:W-:Y:S01]  /*9c60*/  SHF.R.S32.HI R4, RZ, 0x1f, R0 ;  /* 0x0000001fff047819 */ /* 0x000fe20000011400 */
[----:B------:R-:W-:-:S04]  /*9c70*/  IMAD.WIDE.U32 R2, R0, UR4, R2 ;  /* 0x0000000400027c25 */ /* 0x000fc8000f8e0002 */
[----:B------:R-:W-:Y:S01]  /*9c80*/  IMAD R4, R4, UR4, RZ ;  /* 0x0000000404047c24 */ /* 0x000fe2000f8e02ff */
[----:B------:R-:W-:Y:S01]  /*9c90*/  ULDC UR4, c[0x0][0x3b8] ;  /* 0x0000ee0000047ab9 */ /* 0x000fe20000000800 */
[----:B------:R-:W-:Y:S02]  /*9ca0*/  LEA R5, P4, R2, UR6, 0x1 ;  /* 0x0000000602057c11 */ /* 0x000fe4000f8808ff */
[----:B------:R-:W-:Y:S01]  /*9cb0*/  IMAD R0, R0, UR5, R4 ;  /* 0x0000000500007c24 */ /* 0x000fe2000f8e0204 */
[----:B------:R-:W-:-:S03]  /*9cc0*/  ISETP.GE.AND P0, PT, R8, UR4, PT ;  /* 0x0000000408007c0c */ /* 0x000fc6000bf06270 */
[----:B------:R-:W-:-:S05]  /*9cd0*/  IMAD.IADD R0, R3, 0x1, R0 ;  /* 0x0000000103007824 */ /* 0x000fca00078e0200 */
[----:B------:R-:W-:Y:S01]  /*9ce0*/  LEA.HI.X R4, R2, UR7, R0, 0x1, P4 ;  /* 0x0000000702047c11 */ /* 0x000fe2000a0f0c00 */
[----:B0-----:R-:W-:-:S05]  /*9cf0*/  IMAD.SHL.U32 R7, R7, 0x8, RZ ;  /* 0x0000000807077824 */ /* 0x001fca00078e00ff */
[----:B------:R-:W-:-:S04]  /*9d00*/  LOP3.LUT R7, R7, 0x38, RZ, 0xc0, !PT ;  /* 0x0000003807077812 */ /* 0x000fc800078ec0ff */
[C---:B------:R-:W-:Y:S02]  /*9d10*/  LOP3.LUT R10, R7.reuse, 0x40, RZ, 0xfc, !PT ;  /* 0x00000040070a7812 */ /* 0x040fe400078efcff */
[C---:B------:R-:W-:Y:S02]  /*9d20*/  LOP3.LUT R9, R7.reuse, 0x80, RZ, 0xfc, !PT ;  /* 0x0000008007097812 */ /* 0x040fe400078efcff */
[----:B------:R-:W-:Y:S02]  /*9d30*/  LOP3.LUT R7, R7, 0xc0, RZ, 0xfc, !PT ;  /* 0x000000c007077812 */ /* 0x000fe400078efcff */
[----:B------:R-:W-:Y:S02]  /*9d40*/  ISETP.GE.AND P1, PT, R10, UR4, PT ;  /* 0x000000040a007c0c */ /* 0x000fe4000bf26270 */
[----:B------:R-:W-:Y:S02]  /*9d50*/  ISETP.GE.AND P2, PT, R9, UR4, PT ;  /* 0x0000000409007c0c */ /* 0x000fe4000bf46270 */
[----:B------:R-:W-:Y:S01]  /*9d60*/  ISETP.GE.AND P3, PT, R7, UR4, PT ;  /* 0x0000000407007c0c */ /* 0x000fe2000bf66270 */
[----:B------:R-:W-:-:S03]  /*9d70*/  UMOV UR4, 0xffffffff ;  /* 0xffffffff00047882 */ /* 0x000fc60000000000 */
[----:B------:R-:W-:Y:S09]  /*9d80*/  BRA.DIV UR4, `(.L_x_9295) ;  /* 0x0000003e04a07947 */ /* 0x000ff2000b800000 */
[----:B------:R-:W2:Y:S01]  /*9d90*/  LDL.LU R3, [R1+0x10] ;  /* 0x0000100001037983 */ /* 0x000ea20000300800 */
[----:B------:R-:W-:-:S03]  /*9da0*/  ULDC UR4, c[0x0][0x288] ;  /* 0x0000a20000047ab9 */ /* 0x000fc60000000800 */
[----:B------:R-:W3:Y:S04]  /*9db0*/  LDL.LU R9, [R1+0x28] ;  /* 0x0000280001097983 */ /* 0x000ee80000300800 */
[----:B------:R-:W4:Y:S04]  /*9dc0*/  LDL.LU R10, [R1+0x2c] ;  /* 0x00002c00010a7983 */ /* 0x000f280000300800 */
[----:B------:R-:W5:Y:S01]  /*9dd0*/  LDL R7, [R1+0x4] ;  /* 0x0000040001077983 */ /* 0x000f620000100800 */
[----:B------:R-:W-:-:S03]  /*9de0*/  IMAD R0, R6, UR4, RZ ;  /* 0x0000000406007c24 */ /* 0x000fc6000f8e02ff */
[----:B------:R-:W-:Y:S04]  /*9df0*/  SHFL.IDX PT, R2, R4, RZ, 0x181f ;  /* 0x00181fff04027589 */ /* 0x000fe800000e0000 */
[----:B------:R-:W-:Y:S01]  /*9e00*/  SHFL.IDX PT, R6, R4, 0x1, 0x181f ;  /* 0x00381f0004067f89 */ /* 0x000fe200000e0000 */
[-C--:B--2---:R-:W-:Y:S02]  /*9e10*/  ISETP.GE.AND P5, PT, R3, R0.reuse, PT ;  /* 0x000000000300720c */ /* 0x084fe40003fa6270 */
[----:B---3--:R-:W-:Y:S02]  /*9e20*/  ISETP.GE.AND P4, PT, R9, R0, PT ;  /* 0x000000000900720c */ /* 0x008fe40003f86270 */
[----:B------:R-:W2:Y:S04]  /*9e30*/  LDL.LU R9, [R1+0x30] ;  /* 0x0000300001097983 */ /* 0x000ea80000300800 */
[----:B------:R-:W0:Y:S04]  /*9e40*/  SHFL.IDX PT, R3, R5, RZ, 0x181f ;  /* 0x00181fff05037589 */ /* 0x000e2800000e0000 */
[----:B------:R-:W3:Y:S01]  /*9e50*/  LDL.LU R11, [R1+0x34] ;  /* 0x00003400010b7983 */ /* 0x000ee20000300800 */
[----:B0-----:R-:W-:-:S05]  /*9e60*/  @!P5 LEA R3, P6, R8, R3, 0x1 ;  /* 0x000000030803d211 */ /* 0x001fca00078c08ff */
[----:B------:R-:W-:-:S05]  /*9e70*/  @!P5 IMAD.X R2, RZ, RZ, R2, P6 ;  /* 0x000000ffff02d224 */ /* 0x000fca00030e0602 */
[----:B------:R-:W-:-:S04]  /*9e80*/  @!P5 LOP3.LUT R3, R3, R2, RZ, 0x3c, !PT ;  /* 0x000000020303d212 */ /* 0x000fc800078e3cff */
[----:B------:R-:W-:-:S04]  /*9e90*/  @!P5 LOP3.LUT R2, R3, R2, RZ, 0x3c, !PT ;  /* 0x000000020302d212 */ /* 0x000fc800078e3cff */
[----:B------:R-:W-:-:S05]  /*9ea0*/  @!P5 LOP3.LUT R3, R3, R2, RZ, 0x3c, !PT ;  /* 0x000000020303d212 */ /* 0x000fca00078e3cff */
[----:B-----5:R-:W-:Y:S04]  /*9eb0*/  @!P5 LDGSTS.E.BYPASS.LTC128B.128 [R7+0x22400], desc[UR46][R2.64], !P0 ;  /* 0x224000000207dfae */ /* 0x020fe8000c101d6e */
[----:B------:R-:W-:Y:S04]  /*9ec0*/  @!P5 LDGSTS.E.BYPASS.LTC128B.128 [R7+0x26400], desc[UR46][R2.64+0x80], !P1 ;  /* 0x264000800207dfae */ /* 0x000fe8000c901d6e */
[----:B------:R-:W-:Y:S04]  /*9ed0*/  @!P5 LDGSTS.E.BYPASS.LTC128B.128 [R7+0x2a400], desc[UR46][R2.64+0x100], !P2 ;  /* 0x2a4001000207dfae */ /* 0x000fe8000d101d6e */
[----:B------:R0:W-:Y:S04]  /*9ee0*/  @!P5 LDGSTS.E.BYPASS.LTC128B.128 [R7+0x2e400], desc[UR46][R2.64+0x180], !P3 ;  /* 0x2e4001800207dfae */ /* 0x0001e8000d901d6e */
[----:B0-----:R-:W0:Y:S02]  /*9ef0*/  SHFL.IDX PT, R2, R5, 0x1, 0x181f ;  /* 0x00381f0005027f89 */ /* 0x001e2400000e0000 */
[----:B0-----:R-:W-:-:S05]  /*9f00*/  @!P4 LEA R2, P6, R8, R2, 0x1 ;  /* 0x000000020802c211 */ /* 0x001fca00078c08ff */
[----:B------:R-:W-:-:S05]  /*9f10*/  @!P4 IMAD.X R3, RZ, RZ, R6, P6 ;  /* 0x000000ffff03c224 */ /* 0x000fca00030e0606 */
[----:B------:R-:W-:Y:S04]  /*9f20*/  @!P4 LDGSTS.E.BYPASS.LTC128B.128 [R7+0x22c00], desc[UR46][R2.64], !P0 ;  /* 0x22c000000207cfae */ /* 0x000fe8000c101d6e */
[----:B------:R-:W-:Y:S04]  /*9f30*/  @!P4 LDGSTS.E.BYPASS.LTC128B.128 [R7+0x26c00], desc[UR46][R2.64+0x80], !P1 ;  /* 0x26c000800207cfae */ /* 0x000fe8000c901d6e */
[----:B------:R-:W-:Y:S04]  /*9f40*/  @!P4 LDGSTS.E.BYPASS.LTC128B.128 [R7+0x2ac00], desc[UR46][R2.64+0x100], !P2 ;  /* 0x2ac001000207cfae */ /* 0x000fe8000d101d6e */
[----:B------:R0:W-:Y:S01]  /*9f50*/  @!P4 LDGSTS.E.BYPASS.LTC128B.128 [R7+0x2ec00], desc[UR46][R2.64+0x180], !P3 ;  /* 0x2ec001800207cfae */ /* 0x0001e2000d901d6e */
[----:B----4-:R-:W-:-:S03]  /*9f60*/  ISETP.GE.AND P4, PT, R10, R0, PT ;  /* 0x000000000a00720c */ /* 0x010fc60003f86270 */
[----:B------:R-:W4:Y:S04]  /*9f70*/  LDL.LU R10, [R1+0x38] ;  /* 0x00003800010a7983 */ /* 0x000f280000300800 */
[----:B------:R-:W-:Y:S04]  /*9f80*/  SHFL.IDX PT, R6, R4, 0x2, 0x181f ;  /* 0x00581f0004067f89 */ /* 0x000fe800000e0000 */
[----:B0-----:R-:W0:Y:S02]  /*9f90*/  SHFL.IDX PT, R2, R5, 0x2, 0x181f ;  /* 0x00581f0005027f89 */ /* 0x001e2400000e0000 */
[----:B0-----:R-:W-:-:S05]  /*9fa0*/  @!P4 LEA R2, P6, R8, R2, 0x1 ;  /* 0x000000020802c211 */ /* 0x001fca00078c08ff */
[----:B------:R-:W-:-:S05]  /*9fb0*/  @!P4 IMAD.X R3, RZ, RZ, R6, P6 ;  /* 0x000000ffff03c224 */ /* 0x000fca00030e0606 */
[----:B------:R-:W-:Y:S04]  /*9fc0*/  @!P4 LDGSTS.E.BYPASS.LTC128B.128 [R7+0x23400], desc[UR46][R2.64], !P0 ;  /* 0x234000000207cfae */ /* 0x000fe8000c101d6e */
[----:B------:R-:W-:Y:S04]  /*9fd0*/  @!P4 LDGSTS.E.BYPASS.LTC128B.128 [R7+0x27400], desc[UR46][R2.64+0x80], !P1 ;  /* 0x274000800207cfae */ /* 0x000fe8000c901d6e */
[----:B------:R-:W-:Y:S04]  /*9fe0*/  @!P4 LDGSTS.E.BYPASS.LTC128B.128 [R7+0x2b400], desc[UR46][R2.64+0x100], !P2 ;  /* 0x2b4001000207cfae */ /* 0x000fe8000d101d6e */
[----:B------:R0:W-:Y:S01]  /*9ff0*/  @!P4 LDGSTS.E.BYPASS.LTC128B.128 [R7+0x2f400], desc[UR46][R2.64+0x180], !P3 ;  /* 0x2f4001800207cfae */ /* 0x0001e2000d901d6e */
[----:B--2---:R-:W-:-:S03]  /*a000*/  ISETP.GE.AND P4, PT, R9, R0, PT ;  /* 0x000000000900720c */ /* 0x004fc60003f86270 */
[----:B------:R-:W2:Y:S04]  /*a010*/  LDL.LU R9, [R1+0x3c] ;  /* 0x00003c0001097983 */ /* 0x000ea80000300800 */
[----:B0-----:R-:W0:Y:S04]  /*a020*/  SHFL.IDX PT, R2, R5, 0x3, 0x181f ;  /* 0x00781f0005027f89 */ /* 0x001e2800000e0000 */
[----:B------:R-:W1:Y:S02]  /*a030*/  SHFL.IDX PT, R6, R4, 0x3, 0x181f ;  /* 0x00781f0004067f89 */ /* 0x000e6400000e0000 */
[----:B0-----:R-:W-:-:S05]  /*a040*/  @!P4 LEA R2, P6, R8, R2, 0x1 ;  /* 0x000000020802c211 */ /* 0x001fca00078c08ff */
[----:B-1----:R-:W-:Y:S02]  /*a050*/  @!P4 IMAD.X R3, RZ, RZ, R6, P6 ;  /* 0x000000ffff03c224 */ /* 0x002fe400030e0606 */
[----:B------:R-:W-:Y:S04]  /*a060*/  SHFL.IDX PT, R6, R4, 0x4, 0x181f ;  /* 0x00981f0004067f89 */ /* 0x000fe800000e0000 */
[----:B------:R-:W-:Y:S04]  /*a070*/  @!P4 LDGSTS.E.BYPASS.LTC128B.128 [R7+0x23c00], desc[UR46][R2.64], !P0 ;  /* 0x23c000000207cfae */ /* 0x000fe8000c101d6e */
[----:B------:R-:W-:Y:S04]  /*a080*/  @!P4 LDGSTS.E.BYPASS.LTC128B.128 [R7+0x27c00], desc[UR46][R2.64+0x80], !P1 ;  /* 0x27c000800207cfae */ /* 0x000fe8000c901d6e */
[----:B------:R-:W-:Y:S04]  /*a090*/  @!P4 LDGSTS.E.BYPASS.LTC128B.128 [R7+0x2bc00], desc[UR46][R2.64+0x100], !P2 ;  /* 0x2bc001000207cfae */ /* 0x000fe8000d101d6e */
[----:B------:R0:W-:Y:S01]  /*a0a0*/  @!P4 LDGSTS.E.BYPASS.LTC128B.128 [R7+0x2fc00], desc[UR46][R2.64+0x180], !P3 ;  /* 0x2fc001800207cfae */ /* 0x0001e2000d901d6e */
[----:B---3--:R-:W-:-:S03]  /*a0b0*/  ISETP.GE.AND P4, PT, R11, R0, PT ;  /* 0x000000000b00720c */ /* 0x008fc60003f86270 */
[----:B0-----:R-:W0:Y:S10]  /*a0c0*/  SHFL.IDX PT, R2, R5, 0x4, 0x181f ;  /* 0x00981f0005027f89 */ /* 0x001e3400000e0000 */
[----:B0-----:R-:W-:-:S05]  /*a0d0*/  @!P4 LEA R2, P6, R8, R2, 0x1 ;  /* 0x000000020802c211 */ /* 0x001fca00078c08ff */
[----:B------:R-:W-:Y:S02]  /*a0e0*/  @!P4 IMAD.X R3, RZ, RZ, R6, P6 ;  /* 0x000000ffff03c224 */ /* 0x000fe400030e0606 */
[----:B------:R-:W-:Y:S04]  /*a0f0*/  SHFL.IDX PT, R6, R4, 0x5, 0x181f ;  /* 0x00b81f0004067f89 */ /* 0x000fe800000e0000 */
[----:B------:R-:W-:Y:S04]  /*a100*/  @!P4 LDGSTS.E.BYPASS.LTC128B.128 [R7+0x24400], desc[UR46][R2.64], !P0 ;  /* 0x244000000207cfae */ /* 0x000fe8000c101d6e */
[----:B------:R-:W-:Y:S04]  /*a110*/  @!P4 LDGSTS.E.BYPASS.LTC128B.128 [R7+0x28400], desc[UR46][R2.64+0x80], !P1 ;  /* 0x284000800207cfae */ /* 0x000fe8000c901d6e */
[----:B------:R-:W-:Y:S04]  /*a120*/  @!P4 LDGSTS.E.BYPASS.LTC128B.128 [R7+0x2c400], desc[UR46][R2.64+0x100], !P2 ;  /* 0x2c4001000207cfae */ /* 0x000fe8000d101d6e */
[----:B------:R0:W-:Y:S04]  /*a130*/  @!P4 LDGSTS.E.BYPASS.LTC128B.128 [R7+0x30400], desc[UR46][R2.64+0x180], !P3 ;  /* 0x304001800207cfae */ /* 0x0001e8000d901d6e */
[----:B0-----:R-:W0:Y:S01]  /*a140*/  SHFL.IDX PT, R2, R5, 0x5, 0x181f ;  /* 0x00b81f0005027f89 */ /* 0x001e2200000e0000 */
[----:B----4-:R-:W-:-:S13]  /*a150*/  ISETP.GE.AND P4, PT, R10, R0, PT ;  /* 0x000000000a00720c */ /* 0x010fda0003f86270 */
        /* <DEDUP_REMOVED lines=8> */
[----:B--2---:R-:W-:-:S13]  /*a1e0*/  ISETP.GE.AND P4, PT, R9, R0, PT ;  /* 0x000000000900720c */ /* 0x004fda0003f86270 */
[----:B0-----:R-:W-:-:S05]  /*a1f0*/  @!P4 LEA R2, P6, R8, R2, 0x1 ;  /* 0x000000020802c211 */ /* 0x001fca00078c08ff */
[----:B------:R-:W-:Y:S02]  /*a200*/  @!P4 IMAD.X R3, RZ, RZ, R6, P6 ;  /* 0x000000ffff03c224 */ /* 0x000fe400030e0606 */
[----:B------:R0:W1:Y:S04]  /*a210*/  SHFL.IDX PT, R6, R4, 0x7, 0x181f ;  /* 0x00f81f0004067f89 */ /* 0x00006800000e0000 */
[----:B------:R-:W-:Y:S04]  /*a220*/  @!P4 LDGSTS.E.BYPASS.LTC128B.128 [R7+0x25400], desc[UR46][R2.64], !P0 ;  /* 0x254000000207cfae */ /* 0x000fe8000c101d6e */
[----:B------:R-:W-:Y:S04]  /*a230*/  @!P4 LDGSTS.E.BYPASS.LTC128B.128 [R7+0x29400], desc[UR46][R2.64+0x80], !P1 ;  /* 0x294000800207cfae */ /* 0x000fe8000c901d6e */
[----:B------:R-:W-:Y:S04]  /*a240*/  @!P4 LDGSTS.E.BYPASS.LTC128B.128 [R7+0x2d400], desc[UR46][R2.64+0x100], !P2 ;  /* 0x2d4001000207cfae */ /* 0x000fe8000d101d6e */
[----:B------:R2:W-:Y:S04]  /*a250*/  @!P4 LDGSTS.E.BYPASS.LTC128B.128 [R7+0x31400], desc[UR46][R2.64+0x180], !P3 ;  /* 0x314001800207cfae */ /* 0x0005e8000d901d6e */
[----:B-12---:R0:W2:Y:S02]  /*a260*/  SHFL.IDX PT, R2, R5, 0x7, 0x181f ;  /* 0x00f81f0005027f89 */ /* 0x0060a400000e0000 */
.L_x_9418:
[----:B------:R-:W3:Y:S01]  /*a270*/  LDL.LU R7, [R1+0x50] ;  /* 0x0000500001077983 */ /* 0x000ee20000300800 */
[----:B------:R-:W-:Y:S01]  /*a280*/  BSSY B0, `(.L_x_9296) ;  /* 0x000000d000007945 */ /* 0x000fe20003800000 */
[----:B---3--:R-:W-:-:S13]  /*a290*/  ISETP.GE.AND P4, PT, R7, R0, PT ;  /* 0x000000000700720c */ /* 0x008fda0003f86270 */
[----:B------:R-:W-:Y:S05]  /*a2a0*/  @P4 BRA `(.L_x_9297) ;  /* 0x0000000000284947 */ /* 0x000fea0003800000 */
[----:B------:R-:W3:Y:S01]  /*a2b0*/  LDL R7, [R1+0x4] ;  /* 0x0000040001077983 */ /* 0x000ee20000100800 */
[----:B--2---:R-:W-:-:S05]  /*a2c0*/  LEA R2, P4, R8, R2, 0x1 ;  /* 0x0000000208027211 */ /* 0x004fca00078808ff */
[----:B------:R-:W-:-:S05]  /*a2d0*/  IMAD.X R3, RZ, RZ, R6, P4 ;  /* 0x000000ffff037224 */ /* 0x000fca00020e0606 */
[----:B------:R-:W-:Y:S01]  /*a2e0*/  @!PT LDS RZ, [RZ] ;  /* 0x00000000fffff984 */ /* 0x000fe20000000800 */
[----:B------:R-:W-:Y:S01]  /*a2f0*/  @!PT LDS RZ, [RZ] ;  /* 0x00000000fffff984 */ /* 0x000fe20000000800 */
[----:B------:R-:W-:Y:S01]  /*a300*/  @!PT LDS RZ, [RZ] ;  /* 0x00000000fffff984 */ /* 0x000fe20000000800 */
[----:B---3--:R1:W-:Y:S04]  /*a310*/  LDGSTS.E.BYPASS.LTC128B.128 [R7+0x25c00], desc[UR46][R2.64], !P0 ;  /* 0x25c0000002077fae */ /* 0x0083e8000c101d6e */
[----:B------:R1:W-:Y:S04]  /*a320*/  LDGSTS.E.BYPASS.LTC128B.128 [R7+0x29c00], desc[UR46][R2.64+0x80], !P1 ;  /* 0x29c0008002077fae */ /* 0x0003e8000c901d6e */
[----:B------:R1:W-:Y:S04]  /*a330*/  LDGSTS.E.BYPASS.LTC128B.128 [R7+0x2dc00], desc[UR46][R2.64+0x100], !P2 ;  /* 0x2dc0010002077fae */ /* 0x0003e8000d101d6e */
[----:B------:R1:W-:Y:S02]  /*a340*/  LDGSTS.E.BYPASS.LTC128B.128 [R7+0x31c00], desc[UR46][R2.64+0x180], !P3 ;  /* 0x31c0018002077fae */ /* 0x0003e4000d901d6e */
.L_x_9297:
[----:B------:R-:W-:Y:S05]  /*a350*/  BSYNC B0 ;  /* 0x0000000000007941 */ /* 0x000fea0003800000 */
.L_x_9296:
[----:B-12---:R-:W2:Y:S01]  /*a360*/  LDL R2, [R1+0x5c] ;  /* 0x00005c0001027983 */ /* 0x006ea20000100800 */
        /* <DEDUP_REMOVED lines=9> */
[----:B-1----:R-:W-:Y:S05]  /*a400*/  @!P0 BRA `(.L_x_9299) ;  /* 0x00000044005c8947 */ /* 0x002fea0003800000 */
.L_x_9419:
[----:B------:R-:W-:Y:S05]  /*a410*/  BSYNC B0 ;  /* 0x0000000000007941 */ /* 0x000fea0003800000 */
.L_x_9298:
[----:B------:R-:W-:Y:S01]  /*a420*/  LOP3.LUT P0, RZ, R18, 0x2, RZ, 0xc0, !PT ;  /* 0x0000000212ff7812 */ /* 0x000fe2000780c0ff */
[----:B------:R-:W-:-:S12]  /*a430*/  BSSY B0, `(.L_x_9300) ;  /* 0x0000059000007945 */ /* 0x000fd80003800000 */
[----:B------:R-:W-:Y:S05]  /*a440*/  @!P0 BRA `(.L_x_9301) ;  /* 0x00000004005c8947 */ /* 0x000fea0003800000 */
[----:B0-----:R-:W2:Y:S01]  /*a450*/  LDL R4, [R1+0x8] ;  /* 0x0000080001047983 */ /* 0x001ea20000100800 */
[----:B------:R-:W-:Y:S01]  /*a460*/  LEA R2, R19, UR37, 0x3 ;  /* 0x0000002513027c11 */ /* 0x000fe2000f8e18ff */
[----:B------:R-:W-:Y:S01]  /*a470*/  BSSY B1, `(.L_x_9302) ;  /* 0x0000007000017945 */ /* 0x000fe20003800000 */
[----:B-1----:R-:W0:Y:S02]  /*a480*/  S2R R3, SR_TID.X ;  /* 0x0000000000037919 */ /* 0x002e240000002100 */
[----:B0-----:R-:W-:-:S04]  /*a490*/  LOP3.LUT R3, R3, 0x7f, RZ, 0xc0, !PT ;  /* 0x0000007f03037812 */ /* 0x001fc800078ec0ff */
[----:B------:R-:W-:Y:S02]  /*a4a0*/  ISETP.NE.AND P1, PT, R3, RZ, PT ;  /* 0x000000ff0300720c */ /* 0x000fe40003f25270 */
[----:B--2---:R-:W-:-:S04]  /*a4b0*/  SHF.L.U32 R0, R4, 0x1f, RZ ;  /* 0x0000001f04007819 */ /* 0x004fc800000006ff */
[----:B------:R-:W0:Y:S02]  /*a4c0*/  SYNCS.PHASECHK.TRANS64.TRYWAIT P0, [R2+URZ+0x32460], R0 ;  /* 0x03246000020075a7 */ /* 0x000e24000800017f */
[----:B0-----:R-:W-:Y:S05]  /*a4d0*/  @!P0 BRA `(.L_x_9303) ;  /* 0x0000004400408947 */ /* 0x001fea0003800000 */
.L_x_9420:
[----:B------:R-:W-:Y:S05]  /*a4e0*/  BSYNC B1 ;  /* 0x0000000000017941 */ /* 0x000fea0003800000 */
.L_x_9302:
        /* <DEDUP_REMOVED lines=9> */
.L_x_9305:
[----:B------:R-:W-:Y:S05]  /*a580*/  BSYNC B1 ;  /* 0x0000000000017941 */ /* 0x000fea0003800000 */
.L_x_9304:
        /* <DEDUP_REMOVED lines=12> */
.L_x_9306:
        /* <DEDUP_REMOVED lines=15> */
.L_x_9307:
        /* <DEDUP_REMOVED lines=15> */
.L_x_9308:
        /* <DEDUP_REMOVED lines=15> */
.L_x_9309:
        /* <DEDUP_REMOVED lines=10> */
.L_x_9301:
[----:B------:R-:W-:Y:S05]  /*a9c0*/  BSYNC B0 ;  /* 0x0000000000007941 */ /* 0x000fea0003800000 */
.L_x_9300:
[----:B0-----:R-:W2:Y:S04]  /*a9d0*/  LDL.LU R4, [R1+0x58] ;  /* 0x0000580001047983 */ /* 0x001ea80000300800 */
[----:B------:R-:W3:Y:S01]  /*a9e0*/  LDL.LU R7, [R1+0x8] ;  /* 0x0000080001077983 */ /* 0x000ee20000300800 */
[----:B------:R-:W-:-:S05]  /*a9f0*/  VIADD R19, R19, 0x1 ;  /* 0x0000000113137836 */ /* 0x000fca0000000000 */
[----:B------:R-:W-:-:S04]  /*aa00*/  ISETP.NE.AND P0, PT, R19, 0x2, PT ;  /* 0x000000021300780c */ /* 0x000fc80003f05270 */
[----:B-1----:R-:W-:Y:S02]  /*aa10*/  SEL R0, RZ, 0x1, P0 ;  /* 0x00000001ff007807 */ /* 0x002fe40000000000 */
[----:B------:R-:W-:Y:S02]  /*aa20*/  SEL R19, R19, RZ, P0 ;  /* 0x000000ff13137207 */ /* 0x000fe40000000000 */
[----:B--2---:R-:W-:Y:S02]  /*aa30*/  ISETP.GE.AND P1, PT, R4, 0x61, PT ;  /* 0x000000610400780c */ /* 0x004fe40003f26270 */
[----:B---3--:R-:W-:-:S05]  /*aa40*/  LOP3.LUT R7, R7, R0, RZ, 0x3c, !PT ;  /* 0x0000000007077212 */ /* 0x008fca00078e3cff */
[----:B------:R0:W-:Y:S06]  /*aa50*/  STL [R1+0x8], R7 ;  /* 0x0000080701007387 */ /* 0x0001ec0000100800 */
        /* <DEDUP_REMOVED lines=35> */
.L_x_9314:
        /* <DEDUP_REMOVED lines=8> */
.L_x_9421:
[----:B------:R-:W-:Y:S05]  /*ad10*/  BSYNC B1 ;  /* 0x0000000000017941 */ /* 0x000fea0003800000 */
.L_x_9315:
        /* <DEDUP_REMOVED lines=9> */
.L_x_9318:
[----:B------:R-:W-:Y:S05]  /*adb0*/  BSYNC B1 ;  /* 0x0000000000017941 */ /* 0x000fea0003800000 */
.L_x_9317:
        /* <DEDUP_REMOVED lines=12> */
.L_x_9319:
        /* <DEDUP_REMOVED lines=13> */
.L_x_9422:
[----:B------:R-:W-:Y:S05]  /*af50*/  BSYNC B1 ;  /* 0x0000000000017941 */ /* 0x000fea0003800000 */
.L_x_9320:
        /* <DEDUP_REMOVED lines=11> */
.L_x_9323:
[----:B------:R-:W-:Y:S05]  /*b010*/  BSYNC B1 ;  /* 0x0000000000017941 */ /* 0x000fea0003800000 */
.L_x_9322:
        /* <DEDUP_REMOVED lines=9> */
.L_x_9324:
        /* <DEDUP_REMOVED lines=15> */
.L_x_9325:
        /* <DEDUP_REMOVED lines=15> */
.L_x_9326:
        /* <DEDUP_REMOVED lines=15> */
.L_x_9327:
        /* <DEDUP_REMOVED lines=10> */
.L_x_9313:
[----:B------:R-:W-:Y:S05]  /*b420*/  BSYNC B0 ;  /* 0x0000000000007941 */ /* 0x000fea0003800000 */
.L_x_9312:
        /* <DEDUP_REMOVED lines=9> */
.L_x_9311:
[----:B------:R-:W2:Y:S01]  /*b4c0*/  LDL.LU R2, [R1+0x1c] ;  /* 0x00001c0001027983 */ /* 0x000ea20000300800 */
[----:B------:R-:W-:Y:S01]  /*b4d0*/  IMAD.MOV R6, RZ, RZ, -R6 ;  /* 0x000000ffff067224 */ /* 0x000fe200078e0a06 */
[----:B------:R-:W-:Y:S04]  /*b4e0*/  BSSY B0, `(.L_x_9310) ;  /* 0x000013b000007945 */ /* 0x000fe80003800000 */
[----:B--2---:R-:W-:-:S13]  /*b4f0*/  ISETP.NE.AND P0, PT, R2, R6, PT ;  /* 0x000000060200720c */ /* 0x004fda0003f05270 */
[----:B------:R-:W-:Y:S05]  /*b500*/  @!P0 BRA `(.L_x_9328) ;  /* 0x0000001000e08947 */ /* 0x000fea0003800000 */
.L_x_9361:
        /* <DEDUP_REMOVED lines=26> */
.L_x_9331:
        /* <DEDUP_REMOVED lines=9> */
.L_x_9423:
[----:B------:R-:W-:Y:S05]  /*b740*/  BSYNC B2 ;  /* 0x0000000000027941 */ /* 0x000fea0003800000 */
.L_x_9332:
        /* <DEDUP_REMOVED lines=9> */
.L_x_9335:
[----:B------:R-:W-:Y:S05]  /*b7e0*/  BSYNC B2 ;  /* 0x0000000000027941 */ /* 0x000fea0003800000 */
.L_x_9334:
        /* <DEDUP_REMOVED lines=8> */
[----:B-1----:R-:W-:Y:S01]  /*b870*/  VIADD R5, R4, 0x32430 ;  /* 0x0003243004057836 */ /* 0x002fe20000000000 */
[----:B------:R-:W-:Y:S01]  /*b880*/  UMOV UR6, 0x0 ;  /* 0x0000000000067882 */ /* 0x000fe20000000000 */
[----:B------:R-:W-:Y:S01]  /*b890*/  VIADD R3, R3, 0x1c400 ;  /* 0x0001c40003037836 */ /* 0x000fe20000000000 */
[----:B------:R-:W-:-:S09]  /*b8a0*/  UMOV UR7, 0x14f00000 ;  /* 0x14f0000000077882 */ /* 0x000fd20000000000 */
.L_x_9336:
        /* <DEDUP_REMOVED lines=13> */
.L_x_9424:
[----:B------:R-:W-:Y:S05]  /*b980*/  BSYNC B2 ;  /* 0x0000000000027941 */ /* 0x000fea0003800000 */
.L_x_9337:
        /* <DEDUP_REMOVED lines=11> */
.L_x_9340:
[----:B------:R-:W-:Y:S05]  /*ba40*/  BSYNC B2 ;  /* 0x0000000000027941 */ /* 0x000fea0003800000 */
.L_x_9339:
        /* <DEDUP_REMOVED lines=9> */
.L_x_9341:
        /* <DEDUP_REMOVED lines=15> */
.L_x_9342:
        /* <DEDUP_REMOVED lines=15> */
.L_x_9343:
        /* <DEDUP_REMOVED lines=15> */
.L_x_9344:
        /* <DEDUP_REMOVED lines=10> */
.L_x_9330:
[----:B------:R-:W-:Y:S05]  /*be50*/  BSYNC B1 ;  /* 0x0000000000017941 */ /* 0x000fea0003800000 */
.L_x_9329:
        /* <DEDUP_REMOVED lines=32> */
.L_x_9347:
        /* <DEDUP_REMOVED lines=8> */
.L_x_9425:
[----:B------:R-:W-:Y:S05]  /*c0e0*/  BSYNC B2 ;  /* 0x0000000000027941 */ /* 0x000fea0003800000 */
.L_x_9348:
        /* <DEDUP_REMOVED lines=9> */
.L_x_9351:
[----:B------:R-:W-:Y:S05]  /*c180*/  BSYNC B2 ;  /* 0x0000000000027941 */ /* 0x000fea0003800000 */
.L_x_9350:
[----:B------:R-:W-:Y:S01]  /*c190*/  IMAD.MOV.U32 R10, RZ, RZ, RZ ;  /* 0x000000ffff0a7224 */ /* 0x000fe200078e00ff */
[----:B------:R-:W-:Y:S01]  /*c1a0*/  UIADD3 UR4, UP0, UR40, 0x370, URZ ;  /* 0x0000037028047890 */ /* 0x000fe2000ff1e03f */
[----:B------:R-:W-:Y:S01]  /*c1b0*/  IMAD.U32 R9, RZ, RZ, UR37 ;  /* 0x00000025ff097e24 */ /* 0x000fe2000f8e00ff */
        /* <DEDUP_REMOVED lines=9> */
.L_x_9352:
        /* <DEDUP_REMOVED lines=13> */
.L_x_9426:
[----:B------:R-:W-:Y:S05]  /*c320*/  BSYNC B2 ;  /* 0x0000000000027941 */ /* 0x000fea0003800000 */
.L_x_9353:
        /* <DEDUP_REMOVED lines=11> */
.L_x_9356:
[----:B------:R-:W-:Y:S05]  /*c3e0*/  BSYNC B2 ;  /* 0x0000000000027941 */ /* 0x000fea0003800000 */
.L_x_9355:
        /* <DEDUP_REMOVED lines=9> */
.L_x_9357:
        /* <DEDUP_REMOVED lines=15> */
.L_x_9358:
        /* <DEDUP_REMOVED lines=15> */
.L_x_9359:
        /* <DEDUP_REMOVED lines=15> */
.L_x_9360:
        /* <DEDUP_REMOVED lines=10> */
.L_x_9346:
[----:B------:R-:W-:Y:S05]  /*c7f0*/  BSYNC B1 ;  /* 0x0000000000017941 */ /* 0x000fea0003800000 */
.L_x_9345:
        /* <DEDUP_REMOVED lines=9> */
.L_x_9328:
[----:B------:R-:W-:Y:S05]  /*c890*/  BSYNC B0 ;  /* 0x0000000000007941 */ /* 0x000fea0003800000 */
.L_x_9310:
        /* <DEDUP_REMOVED lines=10> */
.L_x_9282:
[----:B0-----:R-:W0:Y:S01]  /*c940*/  S2R R3, SR_CgaCtaId ;  /* 0x0000000000037919 */ /* 0x001e220000008800 */
[----:B------:R-:W-:Y:S01]  /*c950*/  MOV R0, 0x400 ;  /* 0x0000040000007802 */ /* 0x000fe20000000f00 */
[----:B------:R-:W-:Y:S03]  /*c960*/  BSSY B0, `(.L_x_9363) ;  /* 0x0000005000007945 */ /* 0x000fe60003800000 */
[----:B0-----:R-:W-:Y:S02]  /*c970*/  LEA R0, R3, R0, 0x18 ;  /* 0x0000000003007211 */ /* 0x001fe400078ec0ff */
[----:B------:R-:W-:-:S04]  /*c980*/  SHF.L.U32 R3, R2, 0x1f, RZ ;  /* 0x0000001f02037819 */ /* 0x000fc800000006ff */
[----:B------:R-:W0:Y:S02]  /*c990*/  SYNCS.PHASECHK.TRANS64.TRYWAIT P0, [R0+URZ+0x32420], R3 ;  /* 0x03242003000075a7 */ /* 0x000e24000800017f */
[----:B0-----:R-:W-:Y:S05]  /*c9a0*/  @!P0 BRA `(.L_x_9364) ;  /* 0x0000002000988947 */ /* 0x001fea0003800000 */
.L_x_9427:
[----:B------:R-:W-:Y:S05]  /*c9b0*/  BSYNC B0 ;  /* 0x0000000000007941 */ /* 0x000fea0003800000 */
.L_x_9363:
[----:B------:R-:W-:-:S03]  /*c9c0*/  UMOV UR4, 0xffffffff ;  /* 0xffffffff00047882 */ /* 0x000fc60000000000 */
[----:B------:R-:W-:Y:S05]  /*c9d0*/  BRA.DIV UR4, `(.L_x_9365) ;  /* 0x0000002204a07947 */ /* 0x000fea000b800000 */
[----:B------:R-:W2:Y:S02]  /*c9e0*/  S2R R2, SR_TID.X ;  /* 0x0000000000027919 */ /* 0x000ea40000002100 */
[----:B--2---:R-:W-:-:S04]  /*c9f0*/  SHF.R.U32.HI R2, RZ, 0x5, R2 ;  /* 0x00000005ff027819 */ /* 0x004fc80000011602 */
[----:B------:R-:W-:-:S05]  /*ca00*/  LOP3.LUT R2, R2, 0x3, RZ, 0xc0, !PT ;  /* 0x0000000302027812 */ /* 0x000fca00078ec0ff */
[----:B------:R2:W3:Y:S02]  /*ca10*/  SHFL.IDX PT, R14, R2, RZ, 0x1f ;  /* 0x00001fff020e7589 */ /* 0x0004e400000e0000 */
.L_x_9430:
[----:B---3--:R-:W-:Y:S01]  /*ca20*/  ISETP.NE.AND P0, PT, R14, RZ, PT ;  /* 0x000000ff0e00720c */ /* 0x008fe20003f05270 */
[----:B------:R-:W-:-:S12]  /*ca30*/  BSSY B0, `(.L_x_9366) ;  /* 0x0000025000007945 */ /* 0x000fd80003800000 */
[----:B------:R-:W-:Y:S05]  /*ca40*/  @P0 BRA `(.L_x_9367) ;  /* 0x00000000008c0947 */ /* 0x000fea0003800000 */
[----:B------:R-:W-:-:S03]  /*ca50*/  UMOV UR4, 0xffffffff ;  /* 0xffffffff00047882 */ /* 0x000fc60000000000 */
[----:B------:R-:W-:Y:S05]  /*ca60*/  BRA.DIV UR4, `(.L_x_9368) ;  /* 0x0000002204b07947 */ /* 0x000fea000b800000 */
[----:B------:R-:W-:-:S13]  /*ca70*/  ELECT P6, URZ, PT ;  /* 0x00000000003f782f */ /* 0x000fda00038c0000 */
.L_x_9433:
[----:B------:R-:W-:Y:S05]  /*ca80*/  @!P6 BRA `(.L_x_9367) ;  /* 0x00000000007ce947 */ /* 0x000fea0003800000 */
[----:B------:R-:W-:-:S06]  /*ca90*/  ULOP3.LUT UR4, UR36, 0x2, URZ, 0xfc, !UPT ;  /* 0x0000000224047892 */ /* 0x000fcc000f8efc3f */
[----:B--2---:R-:W-:-:S05]  /*caa0*/  IMAD.U32 R2, RZ, RZ, UR4 ;  /* 0x00000004ff027e24 */ /* 0x004fca000f8e00ff */
[----:B------:R-:W-:-:S13]  /*cab0*/  ISETP.NE.AND P2, PT, R2, 0x3, PT ;  /* 0x000000030200780c */ /* 0x000fda0003f45270 */
[----:B------:R-:W-:Y:S05]  /*cac0*/  @!P2 BRA `(.L_x_9369) ;  /* 0x000000000004a947 */ /* 0x000fea0003800000 */
[----:B------:R-:W-:Y:S01]  /*cad0*/  BPT.TRAP 0x1 ;  /* 0x000000040000795c */ /* 0x000fe20000300000 */
.L_x_9369:
[----:B------:R-:W1:Y:S01]  /*cae0*/  LDL.LU R7, [R1+0x8] ;  /* 0x0000080001077983 */ /* 0x000e620000300800 */
[----:B------:R-:W-:Y:S02]  /*caf0*/  VIADD R2, R0, 0x32440 ;  /* 0x0003244000027836 */ /* 0x000fe40000000000 */
[C---:B0-----:R-:W-:Y:S02]  /*cb00*/  VIADD R3, R19.reuse, 0x1 ;  /* 0x0000000113037836 */ /* 0x041fe40000000000 */
[----:B------:R-:W-:-:S03]  /*cb10*/  IMAD R6, R19, 0x8, R2 ;  /* 0x0000000813067824 */ /* 0x000fc600078e0202 */
[----:B------:R-:W-:-:S04]  /*cb20*/  ISETP.NE.AND P1, PT, R3, 0x2, PT ;  /* 0x000000020300780c */ /* 0x000fc80003f25270 */
[----:B------:R-:W-:Y:S02]  /*cb30*/  SEL R4, RZ, 0x1, P1 ;  /* 0x00000001ff047807 */ /* 0x000fe40000800000 */
[----:B------:R-:W-:Y:S02]  /*cb40*/  SEL R3, R3, RZ, P1 ;  /* 0x000000ff03037207 */ /* 0x000fe40000800000 */
[C---:B-1----:R-:W-:Y:S02]  /*cb50*/  SHF.L.U32 R5, R7.reuse, 0x1f, RZ ;  /* 0x0000001f07057819 */ /* 0x042fe400000006ff */
[----:B------:R-:W-:Y:S01]  /*cb60*/  LOP3.LUT R4, R7, R4, RZ, 0x3c, !PT ;  /* 0x0000000407047212 */ /* 0x000fe200078e3cff */
[----:B------:R-:W-:Y:S01]  /*cb70*/  IMAD R7, R3, 0x8, R2 ;  /* 0x0000000803077824 */ /* 0x000fe200078e0202 */
[----:B------:R-:W0:Y:S02]  /*cb80*/  SYNCS.PHASECHK.TRANS64.TRYWAIT P0, [R6+URZ], R5 ;  /* 0x00000005060075a7 */ /* 0x000e24000800017f */
[----:B------:R-:W-:Y:S01]  /*cb90*/  SHF.L.U32 R2, R4, 0x1f, RZ ;  /* 0x0000001f04027819 */ /* 0x000fe200000006ff */
[----:B0-----:R-:W-:Y:S06]  /*cba0*/  @!P0 BRA `(.L_x_9370) ;  /* 0x0000002000808947 */ /* 0x001fec0003800000 */
.L_x_9434:
[----:B------:R-:W1:Y:S02]  /*cbb0*/  SYNCS.PHASECHK.TRANS64.TRYWAIT P0, [R7+URZ], R2 ;  /* 0x00000002070075a7 */ /* 0x000e64000800017f */
[----:B-1----:R-:W-:Y:S05]  /*cbc0*/  @!P0 BRA `(.L_x_9371) ;  /* 0x00000020008c8947 */ /* 0x002fea0003800000 */
.L_x_9435:
[----:B------:R-:W-:Y:S05]  /*cbd0*/  @!P2 BRA `(.L_x_9372) ;  /* 0x000000000004a947 */ /* 0x000fea0003800000 */
[----:B------:R-:W-:Y:S01]  /*cbe0*/  BPT.TRAP 0x1 ;  /* 0x000000040000795c */ /* 0x000fe20000300000 */
.L_x_9372:
[----:B------:R-:W-:-:S04]  /*cbf0*/  VIADD R0, R0, 0x32460 ;  /* 0x0003246000007836 */ /* 0x000fc80000000000 */
[----:B------:R-:W-:-:S04]  /*cc00*/  IMAD R4, R19, 0x8, R0 ;  /* 0x0000000813047824 */ /* 0x000fc800078e0200 */
[----:B------:R-:W2:Y:S02]  /*cc10*/  SYNCS.PHASECHK.TRANS64.TRYWAIT P0, [R4+URZ], R5 ;  /* 0x00000005040075a7 */ /* 0x000ea4000800017f */
[----:B--2---:R-:W-:Y:S05]  /*cc20*/  @!P0 BRA `(.L_x_9373) ;  /* 0x0000002000888947 */ /* 0x004fea0003800000 */
.L_x_9436:
[----:B------:R-:W-:-:S07]  /*cc30*/  IMAD R3, R3, 0x8, R0 ;  /* 0x0000000803037824 */ /* 0x000fce00078e0200 */
.L_x_9374:
[----:B---3--:R3:W4:Y:S02]  /*cc40*/  SYNCS.PHASECHK.TRANS64.TRYWAIT P0, [R3+URZ], R2 ;  /* 0x00000002030075a7 */ /* 0x008724000800017f */
[----:B----4-:R-:W-:Y:S05]  /*cc50*/  @!P0 NANOSLEEP.SYNCS 0x989680 ;  /* 0x009896800000895d */ /* 0x010fea0003900000 */
[----:B------:R-:W4:Y:S02]  /*cc60*/  @!P0 SYNCS.PHASECHK.TRANS64 P0, [R3+URZ], R2 ;  /* 0x00000002030085a7 */ /* 0x000f24000800007f */
[----:B----4-:R-:W-:Y:S05]  /*cc70*/  @!P0 BRA `(.L_x_9374) ;  /* 0xfffffffc00f08947 */ /* 0x010fea000383ffff */
.L_x_9367:
[----:B------:R-:W-:Y:S05]  /*cc80*/  BSYNC B0 ;  /* 0x0000000000007941 */ /* 0x000fea0003800000 */
.L_x_9366:
[----:B------:R-:W-:Y:S05]  /*cc90*/  EXIT ;  /* 0x000000000000794d */ /* 0x000fea0003800000 */
.L_x_9253:
[----:B0-----:R-:W-:-:S04]  /*cca0*/  IMAD.U32 R3, RZ, RZ, UR50 ;  /* 0x00000032ff037e24 */ /* 0x001fc8000f8e00ff */
[----:B------:R0:W1:Y:S03]  /*ccb0*/  SYNCS.PHASECHK.TRANS64.TRYWAIT P0, [R3+URZ+0x32400], R0 ;  /* 0x03240000030075a7 */ /* 0x000066000800017f */
[----:B-1----:R-:W-:Y:S05]  /*ccc0*/  @!P0 NANOSLEEP.SYNCS 0x989680 ;  /* 0x009896800000895d */ /* 0x002fea0003900000 */
[----:B------:R-:W1:Y:S02]  /*ccd0*/  @!P0 SYNCS.PHASECHK.TRANS64 P0, [R3+URZ+0x32400], R0 ;  /* 0x03240000030085a7 */ /* 0x000e64000800007f */
[----:B-1----:R-:W-:Y:S05]  /*cce0*/  @!P0 BRA `(.L_x_9253) ;  /* 0xfffffffc00ec8947 */ /* 0x002fea000383ffff */
[----:B------:R-:W-:Y:S05]  /*ccf0*/  BRA `(.L_x_9375) ;  /* 0xffffff4400347947 */ /* 0x000fea000383ffff */
.L_x_9257:
[----:B-1----:R-:W-:-:S04]  /*cd00*/  IMAD.U32 R4, RZ, RZ, UR26 ;  /* 0x0000001aff047e24 */ /* 0x002fc8000f8e00ff */
[----:B------:R1:W2:Y:S03]  /*cd10*/  SYNCS.PHASECHK.TRANS64.TRYWAIT P1, [R4+URZ+0x32430], R3 ;  /* 0x03243003040075a7 */ /* 0x0002a6000802017f */
[----:B--2---:R-:W-:Y:S05]  /*cd20*/  @!P1 NANOSLEEP.SYNCS 0x989680 ;  /* 0x009896800000995d */ /* 0x004fea0003900000 */
[----:B------:R-:W2:Y:S02]  /*cd30*/  @!P1 SYNCS.PHASECHK.TRANS64 P1, [R4+URZ+0x32430], R3 ;  /* 0x03243003040095a7 */ /* 0x000ea4000802007f */
[----:B--2---:R-:W-:Y:S05]  /*cd40*/  @!P1 BRA `(.L_x_9257) ;  /* 0xfffffffc00ec9947 */ /* 0x004fea000383ffff */
[----:B------:R-:W-:Y:S05]  /*cd50*/  BRA `(.L_x_9256) ;  /* 0xffffff4400587947 */ /* 0x000fea000383ffff */
.L_x_9258:
[----:B--2---:R-:W-:-:S04]  /*cd60*/  IMAD.U32 R5, RZ, RZ, UR50 ;  /* 0x00000032ff057e24 */ /* 0x004fc8000f8e00ff */
[----:B------:R2:W3:Y:S03]  /*cd70*/  SYNCS.PHASECHK.TRANS64.TRYWAIT P1, [R5+URZ+0x32410], R0 ;  /* 0x03241000050075a7 */ /* 0x0004e6000802017f */
[----:B---3--:R-:W-:Y:S05]  /*cd80*/  @!P1 NANOSLEEP.SYNCS 0x989680 ;  /* 0x009896800000995d */ /* 0x008fea0003900000 */
[----:B------:R-:W3:Y:S02]  /*cd90*/  @!P1 SYNCS.PHASECHK.TRANS64 P1, [R5+URZ+0x32410], R0 ;  /* 0x03241000050095a7 */ /* 0x000ee4000802007f */
[----:B---3--:R-:W-:Y:S05]  /*cda0*/  @!P1 BRA `(.L_x_9258) ;  /* 0xfffffffc00ec9947 */ /* 0x008fea000383ffff */
[----:B------:R-:W-:Y:S05]  /*cdb0*/  BRA `(.L_x_9376) ;  /* 0xffffff4400d87947 */ /* 0x000fea000383ffff */
.L_x_9262:
[----:B--2---:R-:W-:-:S04]  /*cdc0*/  IMAD.U32 R0, RZ, RZ, UR26 ;  /* 0x0000001aff007e24 */ /* 0x004fc8000f8e00ff */
[----:B------:R2:W4:Y:S03]  /*cdd0*/  SYNCS.PHASECHK.TRANS64.TRYWAIT P1, [R0+URZ+0x32450], R3 ;  /* 0x03245003000075a7 */ /* 0x000526000802017f */
[----:B----4-:R-:W-:Y:S05]  /*cde0*/  @!P1 NANOSLEEP.SYNCS 0x989680 ;  /* 0x009896800000995d */ /* 0x010fea0003900000 */
[----:B------:R-:W4:Y:S02]  /*cdf0*/  @!P1 SYNCS.PHASECHK.TRANS64 P1, [R0+URZ+0x32450], R3 ;  /* 0x03245003000095a7 */ /* 0x000f24000802007f */
[----:B----4-:R-:W-:Y:S05]  /*ce00*/  @!P1 BRA `(.L_x_9262) ;  /* 0xfffffffc00ec9947 */ /* 0x010fea000383ffff */
[----:B------:R-:W-:Y:S05]  /*ce10*/  BRA `(.L_x_9261) ;  /* 0xffffff4400e07947 */ /* 0x000fea000383ffff */
.L_x_9267:
[----:B--2---:R-:W-:-:S04]  /*ce20*/  IMAD.U32 R3, RZ, RZ, UR28 ;  /* 0x0000001cff037e24 */ /* 0x004fc8000f8e00ff */
[----:B------:R2:W3:Y:S03]  /*ce30*/  SYNCS.PHASECHK.TRANS64.TRYWAIT P3, [R3+URZ+0x32430], R0 ;  /* 0x03243000030075a7 */ /* 0x0004e6000806017f */
[----:B---3--:R-:W-:Y:S05]  /*ce40*/  @!P3 NANOSLEEP.SYNCS 0x989680 ;  /* 0x009896800000b95d */ /* 0x008fea0003900000 */
[----:B------:R-:W3:Y:S02]  /*ce50*/  @!P3 SYNCS.PHASECHK.TRANS64 P3, [R3+URZ+0x32430], R0 ;  /* 0x032430000300b5a7 */ /* 0x000ee4000806007f */
[----:B---3--:R-:W-:Y:S05]  /*ce60*/  @!P3 BRA `(.L_x_9267) ;  /* 0xfffffffc00ecb947 */ /* 0x008fea000383ffff */
[----:B------:R-:W-:Y:S05]  /*ce70*/  BRA `(.L_x_9266) ;  /* 0xffffff64008c7947 */ /* 0x000fea000383ffff */
.L_x_9271:
[----:B--2---:R-:W-:-:S04]  /*ce80*/  IMAD.U32 R3, RZ, RZ, UR28 ;  /* 0x0000001cff037e24 */ /* 0x004fc8000f8e00ff */
[----:B------:R2:W3:Y:S03]  /*ce90*/  SYNCS.PHASECHK.TRANS64.TRYWAIT P3, [R3+URZ+0x32450], R0 ;  /* 0x03245000030075a7 */ /* 0x0004e6000806017f */
[----:B---3--:R-:W-:Y:S05]  /*cea0*/  @!P3 NANOSLEEP.SYNCS 0x989680 ;  /* 0x009896800000b95d */ /* 0x008fea0003900000 */
[----:B------:R-:W3:Y:S02]  /*ceb0*/  @!P3 SYNCS.PHASECHK.TRANS64 P3, [R3+URZ+0x32450], R0 ;  /* 0x032450000300b5a7 */ /* 0x000ee4000806007f */
[----:B---3--:R-:W-:Y:S05]  /*cec0*/  @!P3 BRA `(.L_x_9271) ;  /* 0xfffffffc00ecb947 */ /* 0x008fea000383ffff */
[----:B------:R-:W-:Y:S05]  /*ced0*/  BRA `(.L_x_9270) ;  /* 0xffffff6400e47947 */ /* 0x000fea000383ffff */
.L_x_9286:
        /* <DEDUP_REMOVED lines=11> */
.L_x_9378:
[----:B------:R-:W-:Y:S05]  /*cf90*/  BSYNC B0 ;  /* 0x0000000000007941 */ /* 0x000fea0003800000 */
.L_x_9377:
[----:B------:R-:W-:Y:S05]  /*cfa0*/  BRA `(.L_x_9379) ;  /* 0xffffffb800347947 */ /* 0x000fea000383ffff */
.L_x_9288:
[----:B------:R-:W-:Y:S01]  /*cfb0*/  BSSY B0, `(.L_x_9380) ;  /* 0x0000006000007945 */ /* 0x000fe20003800000 */
[----:B------:R-:W-:-:S07]  /*cfc0*/  IMAD.MOV.U32 R15, RZ, RZ, -0x1 ;  /* 0xffffffffff0f7424 */ /* 0x000fce00078e00ff */
[----:B012---:R-:W-:Y:S05]  /*cfd0*/  WARPSYNC.COLLECTIVE R15, `(.L_x_9381) ;  /* 0x000000000f0c7348 */ /* 0x007fea0003c00000 */
[----:B------:R-:W-:Y:S02]  /*cfe0*/  ELECT P6, UR62, PT ;  /* 0x00000000003e782f */ /* 0x000fe400038c0000 */
[----:B------:R-:W-:Y:S01]  /*cff0*/  MOV R14, UR62 ;  /* 0x0000003e000e7c02 */ /* 0x000fe20008000f00 */
[----:B012---:R-:W-:Y:S10]  /*d000*/  ENDCOLLECTIVE ;  /* 0x000000000000791b */ /* 0x007ff40003800000 */
.L_x_9381:
[----:B------:R-:W-:Y:S05]  /*d010*/  BSYNC B0 ;  /* 0x0000000000007941 */ /* 0x000fea0003800000 */
.L_x_9380:
[----:B------:R-:W-:Y:S05]  /*d020*/  BRA `(.L_x_9382) ;  /* 0xffffffb800347947 */ /* 0x000fea000383ffff */
.L_x_9290:
[----:B--2---:R2:W4:Y:S02]  /*d030*/  SYNCS.PHASECHK.TRANS64.TRYWAIT P0, [R0+URZ+0x32440], R2 ;  /* 0x03244002000075a7 */ /* 0x004524000800017f */
[----:B----4-:R-:W-:Y:S05]  /*d040*/  @!P0 NANOSLEEP.SYNCS 0x989680 ;  /* 0x009896800000895d */ /* 0x010fea0003900000 */
[----:B------:R-:W4:Y:S02]  /*d050*/  @!P0 SYNCS.PHASECHK.TRANS64 P0, [R0+URZ+0x32440], R2 ;  /* 0x03244002000085a7 */ /* 0x000f24000800007f */
[----:B----4-:R-:W-:Y:S05]  /*d060*/  @!P0 BRA `(.L_x_9290) ;  /* 0xfffffffc00f08947 */ /* 0x010fea000383ffff */
[----:B------:R-:W-:Y:S05]  /*d070*/  BRA `(.L_x_9383) ;  /* 0xffffffb800907947 */ /* 0x000fea000383ffff */
.L_x_9293:
[----:B------:R-:W-:Y:S01]  /*d080*/  IMAD.MOV.U32 R13, RZ, RZ, R2 ;  /* 0x000000ffff0d7224 */ /* 0x000fe200078e0002 */
[----:B------:R-:W0:Y:S01]  /*d090*/  S2R R5, SR_TID.X ;  /* 0x0000000000057919 */ /* 0x000e220000002100 */
[----:B------:R-:W-:Y:S02]  /*d0a0*/  IMAD.MOV.U32 R12, RZ, RZ, RZ ;  /* 0x000000ffff0c7224 */ /* 0x000fe400078e00ff */
[----:B------:R-:W-:Y:S01]  /*d0b0*/  IMAD.MOV.U32 R11, RZ, RZ, 0x181f ;  /* 0x0000181fff0b7424 */ /* 0x000fe200078e00ff */
[----:B------:R1:W-:Y:S01]  /*d0c0*/  STL [R1+0x60], R9 ;  /* 0x0000600901007387 */ /* 0x0003e20000100800 */
[----:B------:R-:W-:-:S07]  /*d0d0*/  IMAD.MOV.U32 R15, RZ, RZ, -0x1 ;  /* 0xffffffffff0f7424 */ /* 0x000fce00078e00ff */
[----:B01---5:R-:W-:Y:S05]  /*d0e0*/  WARPSYNC.COLLECTIVE R15, `(.L_x_9384) ;  /* 0x000000000f087348 */ /* 0x023fea0003c00000 */
[----:B------:R2:W3:Y:S02]  /*d0f0*/  SHFL.IDX P6, R14, R13, R12, R11 ;  /* 0x0000000c0d0e7389 */ /* 0x0004e400000c000b */
[----:B0123-5:R-:W-:Y:S01]  /*d100*/  ENDCOLLECTIVE ;  /* 0x000000000000791b */ /* 0x02ffe20003800000 */
.L_x_9384:
[----:B------:R-:W-:Y:S01]  /*d110*/  IMAD.MOV.U32 R13, RZ, RZ, R0 ;  /* 0x000000ffff0d7224 */ /* 0x000fe200078e0000 */
[----:B------:R-:W-:Y:S01]  /*d120*/  LOP3.LUT R5, R5, 0x7f, RZ, 0xc0, !PT ;  /* 0x0000007f05057812 */ /* 0x000fe200078ec0ff */
[----:B------:R-:W-:-:S07]  /*d130*/  IMAD.MOV.U32 R7, RZ, RZ, R14 ;  /* 0x000000ffff077224 */ /* 0x000fce00078e000e */
[----:B------:R-:W-:Y:S05]  /*d140*/  WARPSYNC.COLLECTIVE R15, `(.L_x_9385) ;  /* 0x000000000f087348 */ /* 0x000fea0003c00000 */
[----:B------:R0:W1:Y:S02]  /*d150*/  SHFL.IDX P6, R14, R13, R12, R11 ;  /* 0x0000000c0d0e7389 */ /* 0x00006400000c000b */
[----:B01----:R-:W-:Y:S01]  /*d160*/  ENDCOLLECTIVE ;  /* 0x000000000000791b */ /* 0x003fe20003800000 */
.L_x_9385:
[----:B------:R-:W-:Y:S01]  /*d170*/  ULDC UR4, c[0x0][0x288] ;  /* 0x0000a20000047ab9 */ /* 0x000fe20000000800 */
[----:B------:R-:W-:Y:S01]  /*d180*/  SHF.R.U32.HI R9, RZ, 0x3, R5 ;  /* 0x00000003ff097819 */ /* 0x000fe20000011605 */
[----:B------:R-:W-:-:S04]  /*d190*/  IMAD R3, R6, UR4, RZ ;  /* 0x0000000406037c24 */ /* 0x000fc8000f8e02ff */
[----:B------:R-:W-:-:S05]  /*d1a0*/  IMAD.IADD R9, R9, 0x1, R4 ;  /* 0x0000000109097824 */ /* 0x000fca00078e0204 */
[----:B------:R-:W-:Y:S01]  /*d1b0*/  ISETP.GE.AND P1, PT, R9, R3, PT ;  /* 0x000000030900720c */ /* 0x000fe20003f26270 */
[----:B------:R0:W-:Y:S01]  /*d1c0*/  STL [R1+0x10], R9 ;  /* 0x0000100901007387 */ /* 0x0001e20000100800 */
[----:B------:R-:W-:Y:S02]  /*d1d0*/  IMAD.MOV.U32 R13, RZ, RZ, R2 ;  /* 0x000000ffff0d7224 */ /* 0x000fe400078e0002 */
[----:B------:R-:W-:Y:S02]  /*d1e0*/  IMAD.MOV.U32 R12, RZ, RZ, 0x1 ;  /* 0x00000001ff0c7424 */ /* 0x000fe400078e00ff */
[----:B------:R-:W-:-:S07]  /*d1f0*/  IMAD.MOV.U32 R5, RZ, RZ, R14 ;  /* 0x000000ffff057224 */ /* 0x000fce00078e000e */
[----:B0-----:R-:W-:Y:S05]  /*d200*/  WARPSYNC.COLLECTIVE R15, `(.L_x_9386) ;  /* 0x000000000f087348 */ /* 0x001fea0003c00000 */
[----:B------:R1:W2:Y:S02]  /*d210*/  SHFL.IDX P6, R14, R13, R12, R11 ;  /* 0x0000000c0d0e7389 */ /* 0x0002a400000c000b */
[----:B012---:R-:W-:Y:S01]  /*d220*/  ENDCOLLECTIVE ;  /* 0x000000000000791b */ /* 0x007fe20003800000 */
.L_x_9386:
[----:B------:R-:W-:-:S05]  /*d230*/  @!P1 LEA R5, P3, R8, R5, 0x1 ;  /* 0x0000000508059211 */ /* 0x000fca00078608ff */
[----:B------:R-:W-:Y:S02]  /*d240*/  @!P1 IMAD.X R4, RZ, RZ, R7, P3 ;  /* 0x000000ffff049224 */ /* 0x000fe400018e0607 */
[----:B------:R-:W0:Y:S03]  /*d250*/  S2R R7, SR_TID.X ;  /* 0x0000000000077919 */ /* 0x000e260000002100 */
[----:B------:R-:W-:Y:S01]  /*d260*/  @!P1 LOP3.LUT R5, R5, R4, RZ, 0x3c, !PT ;  /* 0x0000000405059212 */ /* 0x000fe200078e3cff */
[----:B------:R-:W-:-:S03]  /*d270*/  IMAD.MOV.U32 R13, RZ, RZ, R0 ;  /* 0x000000ffff0d7224 */ /* 0x000fc600078e0000 */
[----:B------:R-:W-:-:S04]  /*d280*/  @!P1 LOP3.LUT R4, R5, R4, RZ, 0x3c, !PT ;  /* 0x0000000405049212 */ /* 0x000fc800078e3cff */
[----:B------:R-:W-:Y:S01]  /*d290*/  @!P1 LOP3.LUT R5, R5, R4, RZ, 0x3c, !PT ;  /* 0x0000000405059212 */ /* 0x000fe200078e3cff */
[----:B------:R-:W-:-:S07]  /*d2a0*/  IMAD.MOV.U32 R8, RZ, RZ, R14 ;  /* 0x000000ffff087224 */ /* 0x000fce00078e000e */
[----:B0-----:R-:W-:Y:S05]  /*d2b0*/  WARPSYNC.COLLECTIVE R15, `(.L_x_9387) ;  /* 0x000000000f087348 */ /* 0x001fea0003c00000 */
[----:B------:R1:W2:Y:S02]  /*d2c0*/  SHFL.IDX P6, R14, R13, R12, R11 ;  /* 0x0000000c0d0e7389 */ /* 0x0002a400000c000b */
[----:B012---:R-:W-:Y:S01]  /*d2d0*/  ENDCOLLECTIVE ;  /* 0x000000000000791b */ /* 0x007fe20003800000 */
.L_x_9387:
[----:B------:R-:W-:Y:S01]  /*d2e0*/  @!PT LDS RZ, [RZ] ;  /* 0x00000000fffff984 */ /* 0x000fe20000000800 */
[----:B------:R-:W-:Y:S01]  /*d2f0*/  @!PT LDS RZ, [RZ] ;  /* 0x00000000fffff984 */ /* 0x000fe20000000800 */
[----:B------:R-:W-:Y:S01]  /*d300*/  @!PT LDS RZ, [RZ] ;  /* 0x00000000fffff984 */ /* 0x000fe20000000800 */
[----:B------:R0:W-:Y:S01]  /*d310*/  @!P1 LDGSTS.E.BYPASS.LTC128B.128 [R10+0x18400], desc[UR46][R4.64], !P0 ;  /* 0x18400000040a9fae */ /* 0x0001e2000c101d6e */
[----:B------:R-:W-:Y:S02]  /*d320*/  IMAD.MOV.U32 R13, RZ, RZ, R2 ;  /* 0x000000ffff0d7224 */ /* 0x000fe400078e0002 */
[----:B------:R-:W-:Y:S02]  /*d330*/  IMAD.MOV.U32 R12, RZ, RZ, 0x2 ;  /* 0x00000002ff0c7424 */ /* 0x000fe400078e00ff */
[----:B0-----:R-:W-:Y:S02]  /*d340*/  VIADD R5, R9, 0x10 ;  /* 0x0000001009057836 */ /* 0x001fe40000000000 */
[----:B------:R-:W-:-:S03]  /*d350*/  IMAD.SHL.U32 R7, R7, 0x8, RZ ;  /* 0x0000000807077824 */ /* 0x000fc600078e00ff */
[----:B------:R-:W-:Y:S01]  /*d360*/  ISETP.GE.AND P2, PT, R5, R3, PT ;  /* 0x000000030500720c */ /* 0x000fe20003f46270 */
[----:B------:R-:W-:Y:S01]  /*d370*/  IMAD.MOV.U32 R6, RZ, RZ, R14 ;  /* 0x000000ffff067224 */ /* 0x000fe200078e000e */
[----:B------:R-:W-:-:S11]  /*d380*/  LOP3.LUT R7, R7, 0x38, RZ, 0xc0, !PT ;  /* 0x0000003807077812 */ /* 0x000fd600078ec0ff */
[----:B------:R-:W-:Y:S05]  /*d390*/  WARPSYNC.COLLECTIVE R15, `(.L_x_9388) ;  /* 0x000000000f087348 */ /* 0x000fea0003c00000 */
[----:B------:R0:W1:Y:S02]  /*d3a0*/  SHFL.IDX P6, R14, R13, R12, R11 ;  /* 0x0000000c0d0e7389 */ /* 0x00006400000c000b */
[----:B01----:R-:W-:Y:S01]  /*d3b0*/  ENDCOLLECTIVE ;  /* 0x000000000000791b */ /* 0x003fe20003800000 */
.L_x_9388:
[----:B------:R0:W-:Y:S01]  /*d3c0*/  STL [R1+0x28], R5 ;  /* 0x0000280501007387 */ /* 0x0001e20000100800 */
[----:B------:R-:W-:Y:S01]  /*d3d0*/  IMAD.MOV.U32 R13, RZ, RZ, R0 ;  /* 0x000000ffff0d7224 */ /* 0x000fe200078e0000 */
[----:B0-----:R-:W-:-:S05]  /*d3e0*/  @!P2 LEA R5, P1, R7, R6, 0x1 ;  /* 0x000000060705a211 */ /* 0x001fca00078208ff */
[----:B------:R-:W-:Y:S02]  /*d3f0*/  @!P2 IMAD.X R4, RZ, RZ, R8, P1 ;  /* 0x000000ffff04a224 */ /* 0x000fe400008e0608 */
[----:B------:R-:W-:Y:S02]  /*d400*/  VIADD R8, R9, 0x20 ;  /* 0x0000002009087836 */ /* 0x000fe40000000000 */
[----:B------:R-:W-:Y:S01]  /*d410*/  IMAD.MOV.U32 R6, RZ, RZ, R14 ;  /* 0x000000ffff067224 */ /* 0x000fe200078e000e */
[----:B------:R-:W-:-:S07]  /*d420*/  @!P2 LOP3.LUT R5, R5, R4, RZ, 0x3c, !PT ;  /* 0x000000040505a212 */ /* 0x000fce00078e3cff */
[----:B------:R-:W-:Y:S05]  /*d430*/  WARPSYNC.COLLECTIVE R15, `(.L_x_9389) ;  /* 0x000000000f087348 */ /* 0x000fea0003c00000 */
[----:B------:R0:W1:Y:S02]  /*d440*/  SHFL.IDX P6, R14, R13, R12, R11 ;  /* 0x0000000c0d0e7389 */ /* 0x00006400000c000b */
[----:B01----:R-:W-:Y:S01]  /*d450*/  ENDCOLLECTIVE ;  /* 0x000000000000791b */ /* 0x003fe20003800000 */
.L_x_9389:
[----:B------:R-:W-:Y:S02]  /*d460*/  ISETP.GE.AND P1, PT, R8, R3, PT ;  /* 0x000000030800720c */ /* 0x000fe40003f26270 */
[C---:B------:R-:W-:Y:S01]  /*d470*/  @!P2 LOP3.LUT R4, R5.reuse, R4, RZ, 0x3c, !PT ;  /* 0x000000040504a212 */ /* 0x040fe200078e3cff */
[----:B------:R0:W-:Y:S03]  /*d480*/  STL [R1+0x2c], R8 ;  /* 0x00002c0801007387 */ /* 0x0001e60000100800 */
[----:B------:R-:W-:-:S05]  /*d490*/  @!P2 LOP3.LUT R5, R5, R4, RZ, 0x3c, !PT ;  /* 0x000000040505a212 */ /* 0x000fca00078e3cff */
[----:B------:R-:W-:Y:S01]  /*d4a0*/  @!PT LDS RZ, [RZ] ;  /* 0x00000000fffff984 */ /* 0x000fe20000000800 */
[----:B------:R-:W-:Y:S01]  /*d4b0*/  @!PT LDS RZ, [RZ] ;  /* 0x00000000fffff984 */ /* 0x000fe20000000800 */
[----:B------:R-:W-:Y:S01]  /*d4c0*/  @!PT LDS RZ, [RZ] ;  /* 0x00000000fffff984 */ /* 0x000fe20000000800 */
[----:B------:R1:W-:Y:S01]  /*d4d0*/  @!P2 LDGSTS.E.BYPASS.LTC128B.128 [R10+0x18c00], desc[UR46][R4.64], !P0 ;  /* 0x18c00000040aafae */ /* 0x0003e2000c101d6e */
[----:B------:R-:W-:Y:S02]  /*d4e0*/  IMAD.MOV.U32 R13, RZ, RZ, R2 ;  /* 0x000000ffff0d7224 */ /* 0x000fe400078e0002 */
[----:B------:R-:W-:Y:S02]  /*d4f0*/  IMAD.MOV.U32 R12, RZ, RZ, 0x3 ;  /* 0x00000003ff0c7424 */ /* 0x000fe400078e00ff */
[----:B0-----:R-:W-:-:S05]  /*d500*/  VIADD R8, R9, 0x30 ;  /* 0x0000003009087836 */ /* 0x001fca0000000000 */
[----:B------:R0:W-:Y:S01]  /*d510*/  STL [R1+0x30], R8 ;  /* 0x0000300801007387 */ /* 0x0001e20000100800 */
[----:B-1----:R-:W-:-:S07]  /*d520*/  IMAD.MOV.U32 R4, RZ, RZ, R14 ;  /* 0x000000ffff047224 */ /* 0x002fce00078e000e */
[----:B0-----:R-:W-:Y:S05]  /*d530*/  WARPSYNC.COLLECTIVE R15, `(.L_x_9390) ;  /* 0x000000000f087348 */ /* 0x001fea0003c00000 */
[----:B------:R1:W2:Y:S02]  /*d540*/  SHFL.IDX P6, R14, R13, R12, R11 ;  /* 0x0000000c0d0e7389 */ /* 0x0002a400000c000b */
[----:B012---:R-:W-:Y:S01]  /*d550*/  ENDCOLLECTIVE ;  /* 0x000000000000791b */ /* 0x007fe20003800000 */
.L_x_9390:
        /* <DEDUP_REMOVED lines=10> */
[----:B------:R0:W-:Y:S01]  /*d600*/  @!P1 LDGSTS.E.BYPASS.LTC128B.128 [R10+0x19400], desc[UR46][R4.64], !P0 ;  /* 0x19400000040a9fae */ /* 0x0001e2000c101d6e */
[----:B------:R-:W-:Y:S01]  /*d610*/  ISETP.GE.AND P1, PT, R8, R3, PT ;  /* 0x000000030800720c */ /* 0x000fe20003f26270 */
[----:B------:R-:W-:-:S12]  /*d620*/  VIADD R8, R9, 0x40 ;  /* 0x0000004009087836 */ /* 0x000fd80000000000 */
[----:B0-----:R-:W-:Y:S05]  /*d630*/  WARPSYNC.COLLECTIVE R15, `(.L_x_9391) ;  /* 0x000000000f087348 */ /* 0x001fea0003c00000 */
[----:B------:R1:W2:Y:S02]  /*d640*/  SHFL.IDX P6, R14, R13, R12, R11 ;  /* 0x0000000c0d0e7389 */ /* 0x0002a400000c000b */
[----:B012---:R-:W-:Y:S01]  /*d650*/  ENDCOLLECTIVE ;  /* 0x000000000000791b */ /* 0x007fe20003800000 */
.L_x_9391:
[----:B------:R0:W-:Y:S01]  /*d660*/  STL [R1+0x34], R8 ;  /* 0x0000340801007387 */ /* 0x0001e20000100800 */
[----:B------:R-:W-:Y:S02]  /*d670*/  IMAD.MOV.U32 R13, RZ, RZ, R2 ;  /* 0x000000ffff0d7224 */ /* 0x000fe400078e0002 */
[----:B------:R-:W-:Y:S02]  /*d680*/  IMAD.MOV.U32 R12, RZ, RZ, 0x4 ;  /* 0x00000004ff0c7424 */ /* 0x000fe400078e00ff */
[----:B------:R-:W-:-:S07]  /*d690*/  IMAD.MOV.U32 R4, RZ, RZ, R14 ;  /* 0x000000ffff047224 */ /* 0x000fce00078e000e */
[----:B0-----:R-:W-:Y:S05]  /*d6a0*/  WARPSYNC.COLLECTIVE R15, `(.L_x_9392) ;  /* 0x000000000f087348 */ /* 0x001fea0003c00000 */
[----:B------:R1:W2:Y:S02]  /*d6b0*/  SHFL.IDX P6, R14, R13, R12, R11 ;  /* 0x0000000c0d0e7389 */ /* 0x0002a400000c000b */
[----:B012---:R-:W-:Y:S01]  /*d6c0*/  ENDCOLLECTIVE ;  /* 0x000000000000791b */ /* 0x007fe20003800000 */
.L_x_9392:
        /* <DEDUP_REMOVED lines=10> */
.L_x_9393:
[----:B------:R-:W-:Y:S01]  /*d770*/  @!PT LDS RZ, [RZ] ;  /* 0x00000000fffff984 */ /* 0x000fe20000000800 */
[----:B------:R-:W-:Y:S01]  /*d780*/  @!PT LDS RZ, [RZ] ;  /* 0x00000000fffff984 */ /* 0x000fe20000000800 */
[----:B------:R-:W-:Y:S01]  /*d790*/  @!PT LDS RZ, [RZ] ;  /* 0x00000000fffff984 */ /* 0x000fe20000000800 */
[----:B------:R0:W-:Y:S01]  /*d7a0*/  @!P1 LDGSTS.E.BYPASS.LTC128B.128 [R10+0x19c00], desc[UR46][R4.64], !P0 ;  /* 0x19c00000040a9fae */ /* 0x0001e2000c101d6e */
[----:B------:R-:W-:Y:S01]  /*d7b0*/  ISETP.GE.AND P1, PT, R8, R3, PT ;  /* 0x000000030800720c */ /* 0x000fe20003f26270 */
[----:B------:R-:W-:-:S05]  /*d7c0*/  VIADD R8, R9, 0x50 ;  /* 0x0000005009087836 */ /* 0x000fca0000000000 */
[----:B------:R1:W-:Y:S01]  /*d7d0*/  STL [R1+0x38], R8 ;  /* 0x0000380801007387 */ /* 0x0003e20000100800 */
[----:B------:R-:W-:Y:S02]  /*d7e0*/  IMAD.MOV.U32 R13, RZ, RZ, R2 ;  /* 0x000000ffff0d7224 */ /* 0x000fe400078e0002 */
[----:B------:R-:W-:Y:S02]  /*d7f0*/  IMAD.MOV.U32 R12, RZ, RZ, 0x5 ;  /* 0x00000005ff0c7424 */ /* 0x000fe400078e00ff */
[----:B0-----:R-:W-:-:S07]  /*d800*/  IMAD.MOV.U32 R4, RZ, RZ, R14 ;  /* 0x000000ffff047224 */ /* 0x001fce00078e000e */
[----:B-1----:R-:W-:Y:S05]  /*d810*/  WARPSYNC.COLLECTIVE R15, `(.L_x_9394) ;  /* 0x000000000f087348 */ /* 0x002fea0003c00000 */
[----:B------:R0:W2:Y:S02]  /*d820*/  SHFL.IDX P6, R14, R13, R12, R11 ;  /* 0x0000000c0d0e7389 */ /* 0x0000a400000c000b */
[----:B012---:R-:W-:Y:S01]  /*d830*/  ENDCOLLECTIVE ;  /* 0x000000000000791b */ /* 0x007fe20003800000 */
.L_x_9394:
        /* <DEDUP_REMOVED lines=10> */
.L_x_9395:
[----:B------:R-:W-:Y:S01]  /*d8e0*/  @!PT LDS RZ, [RZ] ;  /* 0x00000000fffff984 */ /* 0x000fe20000000800 */
[----:B------:R-:W-:Y:S01]  /*d8f0*/  @!PT LDS RZ, [RZ] ;  /* 0x00000000fffff984 */ /* 0x000fe20000000800 */
[----:B------:R-:W-:Y:S01]  /*d900*/  @!PT LDS RZ, [RZ] ;  /* 0x00000000fffff984 */ /* 0x000fe20000000800 */
[----:B------:R0:W-:Y:S01]  /*d910*/  @!P1 LDGSTS.E.BYPASS.LTC128B.128 [R10+0x1a400], desc[UR46][R4.64], !P0 ;  /* 0x1a400000040a9fae */ /* 0x0001e2000c101d6e */
[----:B------:R-:W-:Y:S01]  /*d920*/  ISETP.GE.AND P1, PT, R8, R3, PT ;  /* 0x000000030800720c */ /* 0x000fe20003f26270 */
[----:B------:R-:W-:Y:S02]  /*d930*/  VIADD R8, R9, 0x60 ;  /* 0x0000006009087836 */ /* 0x000fe40000000000 */
[----:B------:R1:W5:Y:S01]  /*d940*/  LDL.LU R9, [R1+0x60] ;  /* 0x0000600001097983 */ /* 0x0003620000300800 */
[----:B------:R-:W-:Y:S02]  /*d950*/  IMAD.MOV.U32 R13, RZ, RZ, R2 ;  /* 0x000000ffff0d7224 */ /* 0x000fe400078e0002 */
[----:B------:R-:W-:Y:S02]  /*d960*/  IMAD.MOV.U32 R12, RZ, RZ, 0x6 ;  /* 0x00000006ff0c7424 */ /* 0x000fe400078e00ff */
[----:B01----:R-:W-:-:S07]  /*d970*/  IMAD.MOV.U32 R4, RZ, RZ, R14 ;  /* 0x000000ffff047224 */ /* 0x003fce00078e000e */
[----:B-----5:R-:W-:Y:S05]  /*d980*/  WARPSYNC.COLLECTIVE R15, `(.L_x_9396) ;  /* 0x000000000f087348 */ /* 0x020fea0003c00000 */
[----:B------:R0:W1:Y:S02]  /*d990*/  SHFL.IDX P6, R14, R13, R12, R11 ;  /* 0x0000000c0d0e7389 */ /* 0x00006400000c000b */
[----:B01---5:R-:W-:Y:S01]  /*d9a0*/  ENDCOLLECTIVE ;  /* 0x000000000000791b */ /* 0x023fe20003800000 */
.L_x_9396:
        /* <DEDUP_REMOVED lines=10> */
.L_x_9397:
        /* <DEDUP_REMOVED lines=11> */
.L_x_9398:
[----:B------:R-:W-:-:S05]  /*db00*/  @!P1 LEA R5, P2, R7, R4, 0x1 ;  /* 0x0000000407059211 */ /* 0x000fca00078408ff */
[----:B------:R-:W-:-:S05]  /*db10*/  @!P1 IMAD.X R4, RZ, RZ, R6, P2 ;  /* 0x000000ffff049224 */ /* 0x000fca00010e0606 */
[----:B------:R-:W-:-:S04]  /*db20*/  @!P1 LOP3.LUT R5, R5, R4, RZ, 0x3c, !PT ;  /* 0x0000000405059212 */ /* 0x000fc800078e3cff */
[----:B------:R-:W-:Y:S01]  /*db30*/  @!P1 LOP3.LUT R4, R5, R4, RZ, 0x3c, !PT ;  /* 0x0000000405049212 */ /* 0x000fe200078e3cff */
[----:B------:R-:W-:-:S03]  /*db40*/  IMAD.MOV.U32 R13, RZ, RZ, R0 ;  /* 0x000000ffff0d7224 */ /* 0x000fc600078e0000 */
[----:B------:R-:W-:-:S05]  /*db50*/  @!P1 LOP3.LUT R5, R5, R4, RZ, 0x3c, !PT ;  /* 0x0000000405059212 */ /* 0x000fca00078e3cff */
[----:B------:R-:W-:Y:S01]  /*db60*/  @!PT LDS RZ, [RZ] ;  /* 0x00000000fffff984 */ /* 0x000fe20000000800 */
[----:B------:R-:W-:Y:S01]  /*db70*/  @!PT LDS RZ, [RZ] ;  /* 0x00000000fffff984 */ /* 0x000fe20000000800 */
[----:B------:R-:W-:Y:S01]  /*db80*/  @!PT LDS RZ, [RZ] ;  /* 0x00000000fffff984 */ /* 0x000fe20000000800 */
[----:B------:R0:W-:Y:S04]  /*db90*/  @!P1 LDGSTS.E.BYPASS.LTC128B.128 [R10+0x1b400], desc[UR46][R4.64], !P0 ;  /* 0x1b400000040a9fae */ /* 0x0001e8000c101d6e */
[----:B------:R1:W-:Y:S01]  /*dba0*/  STL [R1+0x3c], R8 ;  /* 0x00003c0801007387 */ /* 0x0003e20000100800 */
[----:B0-----:R-:W-:-:S07]  /*dbb0*/  IMAD.MOV.U32 R4, RZ, RZ, R14 ;  /* 0x000000ffff047224 */ /* 0x001fce00078e000e */
[----:B-1----:R-:W-:Y:S05]  /*dbc0*/  WARPSYNC.COLLECTIVE R15, `(.L_x_9399) ;  /* 0x000000000f087348 */ /* 0x002fea0003c00000 */
[----:B------:R0:W2:Y:S02]  /*dbd0*/  SHFL.IDX P6, R14, R13, R12, R11 ;  /* 0x0000000c0d0e7389 */ /* 0x0000a400000c000b */
[----:B012---:R-:W-:Y:S01]  /*dbe0*/  ENDCOLLECTIVE ;  /* 0x000000000000791b */ /* 0x007fe20003800000 */
.L_x_9399:
[----:B------:R-:W-:Y:S01]  /*dbf0*/  IMAD.MOV.U32 R0, RZ, RZ, R14 ;  /* 0x000000ffff007224 */ /* 0x000fe200078e000e */
[----:B------:R-:W-:Y:S06]  /*dc00*/  BRA `(.L_x_9400) ;  /* 0xffffffb800e07947 */ /* 0x000fec000383ffff */
.L_x_9295:
        /* <DEDUP_REMOVED lines=8> */
.L_x_9402:
[----:B------:R-:W-:Y:S05]  /*dc90*/  BSYNC B0 ;  /* 0x0000000000007941 */ /* 0x000fea0003800000 */
.L_x_9401:
[----:B------:R-:W-:Y:S01]  /*dca0*/  IMAD.MOV.U32 R13, RZ, RZ, R5 ;  /* 0x000000ffff0d7224 */ /* 0x000fe200078e0005 */
[----:B------:R0:W5:Y:S01]  /*dcb0*/  LDL.LU R10, [R1+0x38] ;  /* 0x00003800010a7983 */ /* 0x0001620000300800 */
[----:B------:R-:W-:Y:S02]  /*dcc0*/  IMAD.MOV.U32 R12, RZ, RZ, RZ ;  /* 0x000000ffff0c7224 */ /* 0x000fe400078e00ff */
[----:B------:R-:W-:Y:S01]  /*dcd0*/  IMAD.MOV.U32 R11, RZ, RZ, 0x181f ;  /* 0x0000181fff0b7424 */ /* 0x000fe200078e00ff */
[----:B------:R0:W5:Y:S01]  /*dce0*/  LDL.LU R9, [R1+0x3c] ;  /* 0x00003c0001097983 */ /* 0x0001620000300800 */
[----:B------:R-:W-:Y:S02]  /*dcf0*/  IMAD.MOV.U32 R15, RZ, RZ, -0x1 ;  /* 0xffffffffff0f7424 */ /* 0x000fe400078e00ff */
[----:B------:R-:W-:Y:S01]  /*dd00*/  IMAD.MOV.U32 R2, RZ, RZ, R14 ;  /* 0x000000ffff027224 */ /* 0x000fe200078e000e */
[----:B------:R0:W5:Y:S06]  /*dd10*/  LDL R7, [R1+0x4] ;  /* 0x0000040001077983 */ /* 0x00016c0000100800 */
[----:B0----5:R-:W-:Y:S05]  /*dd20*/  WARPSYNC.COLLECTIVE R15, `(.L_x_9403) ;  /* 0x000000000f087348 */ /* 0x021fea0003c00000 */
[----:B------:R1:W2:Y:S02]  /*dd30*/  SHFL.IDX P6, R14, R13, R12, R11 ;  /* 0x0000000c0d0e7389 */ /* 0x0002a400000c000b */
[----:B012--5:R-:W-:Y:S01]  /*dd40*/  ENDCOLLECTIVE ;  /* 0x000000000000791b */ /* 0x027fe20003800000 */
.L_x_9403:
[----:B------:R-:W-:Y:S01]  /*dd50*/  ULDC UR4, c[0x0][0x288] ;  /* 0x0000a20000047ab9 */ /* 0x000fe20000000800 */
[----:B------:R-:W2:Y:S04]  /*dd60*/  LDL.LU R13, [R1+0x28] ;  /* 0x00002800010d7983 */ /* 0x000ea80000300800 */
[----:B------:R-:W3:Y:S04]  /*dd70*/  LDL.LU R12, [R1+0x2c] ;  /* 0x00002c00010c7983 */ /* 0x000ee80000300800 */
[----:B------:R-:W4:Y:S04]  /*dd80*/  LDL.LU R11, [R1+0x30] ;  /* 0x00003000010b7983 */ /* 0x000f280000300800 */
[----:B------:R-:W5:Y:S01]  /*dd90*/  LDL.LU R15, [R1+0x34] ;  /* 0x00003400010f7983 */ /* 0x000f620000300800 */
[----:B------:R-:W-:-:S03]  /*dda0*/  IMAD.MOV.U32 R3, RZ, RZ, R14 ;  /* 0x000000ffff037224 */ /* 0x000fc600078e000e */
[----:B------:R-:W5:Y:S01]  /*ddb0*/  LDL.LU R14, [R1+0x10] ;  /* 0x00001000010e7983 */ /* 0x000f620000300800 */
[----:B------:R-:W-:Y:S01]  /*ddc0*/  IMAD R0, R6, UR4, RZ ;  /* 0x0000000406007c24 */ /* 0x000fe2000f8e02ff */
[----:B------:R-:W-:-:S04]  /*ddd0*/  LOP3.LUT R18, R18, 0xffffffbf, RZ, 0xc0, !PT ;  /* 0xffffffbf12127812 */ /* 0x000fc800078ec0ff */
[-C--:B--2---:R-:W-:Y:S01]  /*dde0*/  ISETP.GE.AND P6, PT, R13, R0.reuse, PT ;  /* 0x000000000d00720c */ /* 0x084fe20003fc6270 */
[----:B------:R-:W-:Y:S01]  /*ddf0*/  IMAD.MOV.U32 R13, RZ, RZ, R4 ;  /* 0x000000ffff0d7224 */ /* 0x000fe200078e0004 */
[----:B---3--:R-:W-:Y:S01]  /*de00*/  ISETP.GE.AND P5, PT, R12, R0, PT ;  /* 0x000000000c00720c */ /* 0x008fe20003fa6270 */
[----:B------:R-:W-:-:S10]  /*de10*/  IMAD.MOV.U32 R12, RZ, RZ, 0x1 ;  /* 0x00000001ff0c7424 */ /* 0x000fd400078e00ff */
[----:B------:R-:W-:Y:S02]  /*de20*/  @P6 LOP3.LUT R18, R18, 0x40, RZ, 0xfc, !PT ;  /* 0x0000004012126812 */ /* 0x000fe400078efcff */
[-C--:B----4-:R-:W-:Y:S01]  /*de30*/  ISETP.GE.AND P6, PT, R11, R0.reuse, PT ;  /* 0x000000000b00720c */ /* 0x090fe20003fc6270 */
[----:B------:R-:W-:Y:S01]  /*de40*/  IMAD.MOV.U32 R11, RZ, RZ, 0x181f ;  /* 0x0000181fff0b7424 */ /* 0x000fe200078e00ff */
[----:B------:R-:W-:Y:S02]  /*de50*/  LOP3.LUT R18, R18, 0xffffffdf, RZ, 0xc0, !PT ;  /* 0xffffffdf12127812 */ /* 0x000fe400078ec0ff */
[-C--:B-----5:R-:W-:Y:S02]  /*de60*/  ISETP.GE.AND P4, PT, R14, R0.reuse, PT ;  /* 0x000000000e00720c */ /* 0x0a0fe40003f86270 */
[----:B------:R-:W-:Y:S02]  /*de70*/  @P5 LOP3.LUT R18, R18, 0x20, RZ, 0xfc, !PT ;  /* 0x0000002012125812 */ /* 0x000fe400078efcff */
[----:B------:R-:W-:Y:S01]  /*de80*/  ISETP.GE.AND P5, PT, R15, R0, PT ;  /* 0x000000000f00720c */ /* 0x000fe20003fa6270 */
[----:B------:R-:W-:Y:S01]  /*de90*/  IMAD.MOV.U32 R15, RZ, RZ, -0x1 ;  /* 0xffffffffff0f7424 */ /* 0x000fe200078e00ff */
[----:B------:R-:W-:-:S04]  /*dea0*/  LOP3.LUT R18, R18, 0xffffffef, RZ, 0xc0, !PT ;  /* 0xffffffef12127812 */ /* 0x000fc800078ec0ff */
[----:B------:R-:W-:Y:S02]  /*deb0*/  @P6 LOP3.LUT R18, R18, 0x10, RZ, 0xfc, !PT ;  /* 0x0000001012126812 */ /* 0x000fe400078efcff */
[----:B------:R-:W-:Y:S02]  /*dec0*/  ISETP.GE.AND P6, PT, R10, R0, PT ;  /* 0x000000000a00720c */ /* 0x000fe40003fc6270 */
[----:B------:R-:W-:-:S04]  /*ded0*/  LOP3.LUT R18, R18, 0xfffffff7, RZ, 0xc0, !PT ;  /* 0xfffffff712127812 */ /* 0x000fc800078ec0ff */
[----:B------:R-:W-:Y:S02]  /*dee0*/  @P5 LOP3.LUT R18, R18, 0x8, RZ, 0xfc, !PT ;  /* 0x0000000812125812 */ /* 0x000fe400078efcff */
[----:B------:R-:W-:Y:S02]  /*def0*/  ISETP.GE.AND P5, PT, R9, R0, PT ;  /* 0x000000000900720c */ /* 0x000fe40003fa6270 */
[----:B------:R-:W-:-:S04]  /*df00*/  LOP3.LUT R18, R18, 0xffffff7f, RZ, 0xc0, !PT ;  /* 0xffffff7f12127812 */ /* 0x000fc800078ec0ff */
[----:B------:R-:W-:-:S04]  /*df10*/  LOP3.LUT R18, R18, 0xfffffffb, RZ, 0xc0, !PT ;  /* 0xfffffffb12127812 */ /* 0x000fc800078ec0ff */
[----:B------:R-:W-:Y:S02]  /*df20*/  @P6 LOP3.LUT R18, R18, 0x4, RZ, 0xfc, !PT ;  /* 0x0000000412126812 */ /* 0x000fe400078efcff */
[----:B------:R-:W-:Y:S02]  /*df30*/  @!P4 LEA R3, P6, R8, R3, 0x1 ;  /* 0x000000030803c211 */ /* 0x000fe400078c08ff */
[----:B------:R-:W-:-:S03]  /*df40*/  @P5 LOP3.LUT R18, R18, 0x80, RZ, 0xfc, !PT ;  /* 0x0000008012125812 */ /* 0x000fc600078efcff */
[----:B------:R-:W-:Y:S01]  /*df50*/  @!P4 IMAD.X R2, RZ, RZ, R2, P6 ;  /* 0x000000ffff02c224 */ /* 0x000fe200030e0602 */
[----:B------:R-:W-:-:S04]  /*df60*/  LOP3.LUT P5, RZ, R18, 0x20, RZ, 0xc0, !PT ;  /* 0x0000002012ff7812 */ /* 0x000fc800078ac0ff */
[----:B------:R-:W-:-:S09]  /*df70*/  @!P4 LOP3.LUT R3, R3, R2, RZ, 0x3c, !PT ;  /* 0x000000020303c212 */ /* 0x000fd200078e3cff */
[----:B------:R-:W-:Y:S05]  /*df80*/  WARPSYNC.COLLECTIVE R15, `(.L_x_9404) ;  /* 0x000000000f087348 */ /* 0x000fea0003c00000 */
[----:B------:R0:W1:Y:S02]  /*df90*/  SHFL.IDX P6, R14, R13, R12, R11 ;  /* 0x0000000c0d0e7389 */ /* 0x00006400000c000b */
[----:B01----:R-:W-:Y:S01]  /*dfa0*/  ENDCOLLECTIVE ;  /* 0x000000000000791b */ /* 0x003fe20003800000 */
.L_x_9404:
[----:B------:R-:W-:-:S04]  /*dfb0*/  @!P4 LOP3.LUT R2, R3, R2, RZ, 0x3c, !PT ;  /* 0x000000020302c212 */ /* 0x000fc800078e3cff */
[----:B------:R-:W-:-:S05]  /*dfc0*/  @!P4 LOP3.LUT R3, R3, R2, RZ, 0x3c, !PT ;  /* 0x000000020303c212 */ /* 0x000fca00078e3cff */
[----:B------:R-:W-:Y:S01]  /*dfd0*/  @!PT LDS RZ, [RZ] ;  /* 0x00000000fffff984 */ /* 0x000fe20000000800 */
[----:B------:R-:W-:Y:S01]  /*dfe0*/  @!PT LDS RZ, [RZ] ;  /* 0x00000000fffff984 */ /* 0x000fe20000000800 */
[----:B------:R-:W-:Y:S01]  /*dff0*/  @!PT LDS RZ, [RZ] ;  /* 0x00000000fffff984 */ /* 0x000fe20000000800 */
[----:B------:R0:W-:Y:S01]  /*e000*/  @!P4 LDGSTS.E.BYPASS.LTC128B.128 [R7+0x22400], desc[UR46][R2.64], !P0 ;  /* 0x224000000207cfae */ /* 0x0001e2000c101d6e */
[----:B------:R-:W-:-:S03]  /*e010*/  IMAD.MOV.U32 R13, RZ, RZ, R5 ;  /* 0x000000ffff0d7224 */ /* 0x000fc600078e0005 */
[----:B------:R0:W-:Y:S04]  /*e020*/  @!P4 LDGSTS.E.BYPASS.LTC128B.128 [R7+0x26400], desc[UR46][R2.64+0x80], !P1 ;  /* 0x264000800207cfae */ /* 0x0001e8000c901d6e */
[----:B------:R0:W-:Y:S04]  /*e030*/  @!P4 LDGSTS.E.BYPASS.LTC128B.128 [R7+0x2a400], desc[UR46][R2.64+0x100], !P2 ;  /* 0x2a4001000207cfae */ /* 0x0001e8000d101d6e */
[----:B------:R0:W-:Y:S01]  /*e040*/  @!P4 LDGSTS.E.BYPASS.LTC128B.128 [R7+0x2e400], desc[UR46][R2.64+0x180], !P3 ;  /* 0x2e4001800207cfae */ /* 0x0001e2000d901d6e */
[----:B------:R-:W-:Y:S01]  /*e050*/  IMAD.MOV.U32 R6, RZ, RZ, R14 ;  /* 0x000000ffff067224 */ /* 0x000fe200078e000e */
[----:B------:R-:W-:-:S13]  /*e060*/  LOP3.LUT P4, RZ, R18, 0x40, RZ, 0xc0, !PT ;  /* 0x0000004012ff7812 */ /* 0x000fda000788c0ff */
[----:B0-----:R-:W-:Y:S05]  /*e070*/  WARPSYNC.COLLECTIVE R15, `(.L_x_9405) ;  /* 0x000000000f087348 */ /* 0x001fea0003c00000 */
[----:B------:R1:W2:Y:S02]  /*e080*/  SHFL.IDX P6, R14, R13, R12, R11 ;  /* 0x0000000c0d0e7389 */ /* 0x0002a400000c000b */
[----:B012---:R-:W-:Y:S01]  /*e090*/  ENDCOLLECTIVE ;  /* 0x000000000000791b */ /* 0x007fe20003800000 */
.L_x_9405:
[----:B------:R-:W-:Y:S02]  /*e0a0*/  IMAD.MOV.U32 R13, RZ, RZ, R4 ;  /* 0x000000ffff0d7224 */ /* 0x000fe400078e0004 */
[----:B------:R-:W-:Y:S02]  /*e0b0*/  IMAD.MOV.U32 R12, RZ, RZ, 0x2 ;  /* 0x00000002ff0c7424 */ /* 0x000fe400078e00ff */
[----:B------:R-:W-:-:S05]  /*e0c0*/  IMAD.MOV.U32 R2, RZ, RZ, R14 ;  /* 0x000000ffff027224 */ /* 0x000fca00078e000e */
[----:B------:R-:W-:-:S05]  /*e0d0*/  @!P4 LEA R2, P6, R8, R2, 0x1 ;  /* 0x000000020802c211 */ /* 0x000fca00078c08ff */
[----:B------:R-:W-:-:S05]  /*e0e0*/  @!P4 IMAD.X R3, RZ, RZ, R6, P6 ;  /* 0x000000ffff03c224 */ /* 0x000fca00030e0606 */
[----:B------:R-:W-:Y:S01]  /*e0f0*/  @!PT LDS RZ, [RZ] ;  /* 0x00000000fffff984 */ /* 0x000fe20000000800 */
[----:B------:R-:W-:Y:S01]  /*e100*/  @!PT LDS RZ, [RZ] ;  /* 0x00000000fffff984 */ /* 0x000fe20000000800 */
[----:B------:R-:W-:Y:S01]  /*e110*/  @!PT LDS RZ, [RZ] ;  /* 0x00000000fffff984 */ /* 0x000fe20000000800 */
[----:B------:R0:W-:Y:S03]  /*e120*/  @!P4 LDGSTS.E.BYPASS.LTC128B.128 [R7+0x22c00], desc[UR46][R2.64], !P0 ;  /* 0x22c000000207cfae */ /* 0x0001e6000c101d6e */
[----:B0-----:R-:W-:Y:S05]  /*e130*/  WARPSYNC.COLLECTIVE R15, `(.L_x_9406) ;  /* 0x000000000f087348 */ /* 0x001fea0003c00000 */
[----:B------:R1:W2:Y:S02]  /*e140*/  SHFL.IDX P6, R14, R13, R12, R11 ;  /* 0x0000000c0d0e7389 */ /* 0x0002a400000c000b */
[----:B012---:R-:W-:Y:S01]  /*e150*/  ENDCOLLECTIVE ;  /* 0x000000000000791b */ /* 0x007fe20003800000 */
.L_x_9406:
[----:B------:R-:W-:Y:S01]  /*e160*/  @!PT LDS RZ, [RZ] ;  /* 0x00000000fffff984 */ /* 0x000fe20000000800 */
[----:B------:R-:W-:Y:S01]  /*e170*/  @!PT LDS RZ, [RZ] ;  /* 0x00000000fffff984 */ /* 0x000fe20000000800 */
[----:B------:R-:W-:Y:S01]  /*e180*/  @!PT LDS RZ, [RZ] ;  /* 0x00000000fffff984 */ /* 0x000fe20000000800 */
[----:B------:R0:W-:Y:S04]  /*e190*/  @!P4 LDGSTS.E.BYPASS.LTC128B.128 [R7+0x26c00], desc[UR46][R2.64+0x80], !P1 ;  /* 0x26c000800207cfae */ /* 0x0001e8000c901d6e */
[----:B------:R0:W-:Y:S04]  /*e1a0*/  @!P4 LDGSTS.E.BYPASS.LTC128B.128 [R7+0x2ac00], desc[UR46][R2.64+0x100], !P2 ;  /* 0x2ac001000207cfae */ /* 0x0001e8000d101d6e */
[----:B------:R0:W-:Y:S01]  /*e1b0*/  @!P4 LDGSTS.E.BYPASS.LTC128B.128 [R7+0x2ec00], desc[UR46][R2.64+0x180], !P3 ;  /* 0x2ec001800207cfae */ /* 0x0001e2000d901d6e */
[----:B------:R-:W-:Y:S01]  /*e1c0*/  LOP3.LUT P4, RZ, R18, 0x10, RZ, 0xc0, !PT ;  /* 0x0000001012ff7812 */ /* 0x000fe2000788c0ff */
[----:B------:R-:W-:-:S02]  /*e1d0*/  IMAD.MOV.U32 R13, RZ, RZ, R5 ;  /* 0x000000ffff0d7224 */ /* 0x000fc400078e0005 */
[----:B------:R-:W-:-:S10]  /*e1e0*/  IMAD.MOV.U32 R6, RZ, RZ, R14 ;  /* 0x000000ffff067224 */ /* 0x000fd400078e000e */
[----:B0-----:R-:W-:Y:S05]  /*e1f0*/  WARPSYNC.COLLECTIVE R15, `(.L_x_9407) ;  /* 0x000000000f087348 */ /* 0x001fea0003c00000 */
[----:B------:R1:W2:Y:S02]  /*e200*/  SHFL.IDX P6, R14, R13, R12, R11 ;  /* 0x0000000c0d0e7389 */ /* 0x0002a400000c000b */
[----:B012---:R-:W-:Y:S01]  /*e210*/  ENDCOLLECTIVE ;  /* 0x000000000000791b */ /* 0x007fe20003800000 */
.L_x_9407:
        /* <DEDUP_REMOVED lines=12> */
.L_x_9408:
        /* <DEDUP_REMOVED lines=12> */
.L_x_9409:
        /* <DEDUP_REMOVED lines=12> */
.L_x_9410:
        /* <DEDUP_REMOVED lines=12> */
.L_x_9411:
[----:B------:R-:W-:Y:S02]  /*e520*/  IMAD.MOV.U32 R13, RZ, RZ, R4 ;  /* 0x000000ffff0d7224 */ /* 0x000fe400078e0004 */
[----:B------:R-:W-:Y:S02]  /*e530*/  IMAD.MOV.U32 R12, RZ, RZ, 0x5 ;  /* 0x00000005ff0c7424 */ /* 0x000fe400078e00ff */
[----:B------:R-:W-:-:S05]  /*e540*/  IMAD.MOV.U32 R2, RZ, RZ, R14 ;  /* 0x000000ffff027224 */ /* 0x000fca00078e000e */
[----:B------:R-:W-:-:S05]  /*e550*/  @!P5 LEA R2, P6, R8, R2, 0x1 ;  /* 0x000000020802d211 */ /* 0x000fca00078c08ff */
[----:B------:R-:W-:Y:S01]  /*e560*/  @!P5 IMAD.X R3, RZ, RZ, R6, P6 ;  /* 0x000000ffff03d224 */ /* 0x000fe200030e0606 */
[C---:B------:R-:W-:Y:S02]  /*e570*/  LOP3.LUT P6, RZ, R18.reuse, 0x8, RZ, 0xc0, !PT ;  /* 0x0000000812ff7812 */ /* 0x040fe400078cc0ff */
[----:B------:R-:W-:-:S11]  /*e580*/  LOP3.LUT P5, RZ, R18, 0x80, RZ, 0xc0, !PT ;  /* 0x0000008012ff7812 */ /* 0x000fd600078ac0ff */
[----:B------:R-:W-:Y:S01]  /*e590*/  @!PT LDS RZ, [RZ] ;  /* 0x00000000fffff984 */ /* 0x000fe20000000800 */
[----:B------:R-:W-:Y:S01]  /*e5a0*/  @!PT LDS RZ, [RZ] ;  /* 0x00000000fffff984 */ /* 0x000fe20000000800 */
[----:B------:R-:W-:Y:S01]  /*e5b0*/  @!PT LDS RZ, [RZ] ;  /* 0x00000000fffff984 */ /* 0x000fe20000000800 */
[----:B------:R0:W-:Y:S04]  /*e5c0*/  @!P6 LDGSTS.E.BYPASS.LTC128B.128 [R7+0x24400], desc[UR46][R2.64], !P0 ;  /* 0x244000000207efae */ /* 0x0001e8000c101d6e */
[----:B------:R0:W-:Y:S04]  /*e5d0*/  @!P6 LDGSTS.E.BYPASS.LTC128B.128 [R7+0x28400], desc[UR46][R2.64+0x80], !P1 ;  /* 0x284000800207efae */ /* 0x0001e8000c901d6e */
[----:B------:R0:W-:Y:S04]  /*e5e0*/  @!P6 LDGSTS.E.BYPASS.LTC128B.128 [R7+0x2c400], desc[UR46][R2.64+0x100], !P2 ;  /* 0x2c4001000207efae */ /* 0x0001e8000d101d6e */
[----:B------:R0:W-:Y:S02]  /*e5f0*/  @!P6 LDGSTS.E.BYPASS.LTC128B.128 [R7+0x30400], desc[UR46][R2.64+0x180], !P3 ;  /* 0x304001800207efae */ /* 0x0001e4000d901d6e */
[----:B0-----:R-:W-:Y:S05]  /*e600*/  WARPSYNC.COLLECTIVE R15, `(.L_x_9412) ;  /* 0x000000000f087348 */ /* 0x001fea0003c00000 */
[----:B------:R1:W2:Y:S02]  /*e610*/  SHFL.IDX P6, R14, R13, R12, R11 ;  /* 0x0000000c0d0e7389 */ /* 0x0002a400000c000b */
[----:B012---:R-:W-:Y:S01]  /*e620*/  ENDCOLLECTIVE ;  /* 0x000000000000791b */ /* 0x007fe20003800000 */
.L_x_9412:
[----:B------:R-:W-:Y:S02]  /*e630*/  IMAD.MOV.U32 R13, RZ, RZ, R5 ;  /* 0x000000ffff0d7224 */ /* 0x000fe400078e0005 */
[----:B------:R-:W-:-:S07]  /*e640*/  IMAD.MOV.U32 R6, RZ, RZ, R14 ;  /* 0x000000ffff067224 */ /* 0x000fce00078e000e */
[----:B------:R-:W-:Y:S05]  /*e650*/  WARPSYNC.COLLECTIVE R15, `(.L_x_9413) ;  /* 0x000000000f087348 */ /* 0x000fea0003c00000 */
[----:B------:R0:W1:Y:S02]  /*e660*/  SHFL.IDX P6, R14, R13, R12, R11 ;  /* 0x0000000c0d0e7389 */ /* 0x00006400000c000b */
[----:B01----:R-:W-:Y:S01]  /*e670*/  ENDCOLLECTIVE ;  /* 0x000000000000791b */ /* 0x003fe20003800000 */
.L_x_9413:
        /* <DEDUP_REMOVED lines=12> */
.L_x_9414:
[----:B------:R-:W-:Y:S01]  /*e740*/  @!PT LDS RZ, [RZ] ;  /* 0x00000000fffff984 */ /* 0x000fe20000000800 */
[----:B------:R-:W-:Y:S01]  /*e750*/  @!PT LDS RZ, [RZ] ;  /* 0x00000000fffff984 */ /* 0x000fe20000000800 */
[----:B------:R-:W-:Y:S01]  /*e760*/  @!PT LDS RZ, [RZ] ;  /* 0x00000000fffff984 */ /* 0x000fe20000000800 */
[----:B------:R0:W-:Y:S04]  /*e770*/  @!P4 LDGSTS.E.BYPASS.LTC128B.128 [R7+0x28c00], desc[UR46][R2.64+0x80], !P1 ;  /* 0x28c000800207cfae */ /* 0x0001e8000c901d6e */
[----:B------:R0:W-:Y:S04]  /*e780*/  @!P4 LDGSTS.E.BYPASS.LTC128B.128 [R7+0x2cc00], desc[UR46][R2.64+0x100], !P2 ;  /* 0x2cc001000207cfae */ /* 0x0001e8000d101d6e */
[----:B------:R0:W-:Y:S01]  /*e790*/  @!P4 LDGSTS.E.BYPASS.LTC128B.128 [R7+0x30c00], desc[UR46][R2.64+0x180], !P3 ;  /* 0x30c001800207cfae */ /* 0x0001e2000d901d6e */
[----:B------:R-:W-:Y:S02]  /*e7a0*/  IMAD.MOV.U32 R13, RZ, RZ, R5 ;  /* 0x000000ffff0d7224 */ /* 0x000fe400078e0005 */
[----:B------:R-:W-:-:S07]  /*e7b0*/  IMAD.MOV.U32 R6, RZ, RZ, R14 ;  /* 0x000000ffff067224 */ /* 0x000fce00078e000e */
[----:B0-----:R-:W-:Y:S05]  /*e7c0*/  WARPSYNC.COLLECTIVE R15, `(.L_x_9415) ;  /* 0x000000000f087348 */ /* 0x001fea0003c00000 */
[----:B------:R1:W2:Y:S02]  /*e7d0*/  SHFL.IDX P6, R14, R13, R12, R11 ;  /* 0x0000000c0d0e7389 */ /* 0x0002a400000c000b */
[----:B012---:R-:W-:Y:S01]  /*e7e0*/  ENDCOLLECTIVE ;  /* 0x000000000000791b */ /* 0x007fe20003800000 */
.L_x_9415:
        /* <DEDUP_REMOVED lines=12> */
.L_x_9416:
        /* <DEDUP_REMOVED lines=11> */
.L_x_9417:
[----:B------:R-:W-:Y:S01]  /*e960*/  IMAD.MOV.U32 R2, RZ, RZ, R14 ;  /* 0x000000ffff027224 */ /* 0x000fe200078e000e */
[----:B------:R-:W-:Y:S06]  /*e970*/  BRA `(.L_x_9418) ;  /* 0xffffffb8003c7947 */ /* 0x000fec000383ffff */
.L_x_9299:
[----:B-1----:R-:W-:-:S04]  /*e980*/  IMAD.U32 R3, RZ, RZ, UR37 ;  /* 0x00000025ff037e24 */ /* 0x002fc8000f8e00ff */
[----:B------:R1:W2:Y:S03]  /*e990*/  SYNCS.PHASECHK.TRANS64.TRYWAIT P0, [R3+URZ+0x32420], R0 ;  /* 0x03242000030075a7 */ /* 0x0002a6000800017f */
[----:B--2---:R-:W-:Y:S05]  /*e9a0*/  @!P0 NANOSLEEP.SYNCS 0x989680 ;  /* 0x009896800000895d */ /* 0x004fea0003900000 */
[----:B------:R-:W2:Y:S02]  /*e9b0*/  @!P0 SYNCS.PHASECHK.TRANS64 P0, [R3+URZ+0x32420], R0 ;  /* 0x03242000030085a7 */ /* 0x000ea4000800007f */
[----:B--2---:R-:W-:Y:S05]  /*e9c0*/  @!P0 BRA `(.L_x_9299) ;  /* 0xfffffffc00ec8947 */ /* 0x004fea000383ffff */
[----:B------:R-:W-:Y:S05]  /*e9d0*/  BRA `(.L_x_9419) ;  /* 0xffffffb8008c7947 */ /* 0x000fea000383ffff */
.L_x_9303:
[----:B0-----:R0:W1:Y:S02]  /*e9e0*/  SYNCS.PHASECHK.TRANS64.TRYWAIT P0, [R2+URZ+0x32460], R0 ;  /* 0x03246000020075a7 */ /* 0x001064000800017f */
[----:B-1----:R-:W-:Y:S05]  /*e9f0*/  @!P0 NANOSLEEP.SYNCS 0x989680 ;  /* 0x009896800000895d */ /* 0x002fea0003900000 */
[----:B------:R-:W1:Y:S02]  /*ea00*/  @!P0 SYNCS.PHASECHK.TRANS64 P0, [R2+URZ+0x32460], R0 ;  /* 0x03246000020085a7 */ /* 0x000e64000800007f */
[----:B-1----:R-:W-:Y:S05]  /*ea10*/  @!P0 BRA `(.L_x_9303) ;  /* 0xfffffffc00f08947 */ /* 0x002fea000383ffff */
[----:B------:R-:W-:Y:S05]  /*ea20*/  BRA `(.L_x_9420) ;  /* 0xffffffb800ac7947 */ /* 0x000fea000383ffff */
.L_x_9316:
[----:B-1----:R1:W2:Y:S02]  /*ea30*/  SYNCS.PHASECHK.TRANS64.TRYWAIT P0, [R3+URZ+0x32440], R2 ;  /* 0x03244002030075a7 */ /* 0x0022a4000800017f */
[----:B--2---:R-:W-:Y:S05]  /*ea40*/  @!P0 NANOSLEEP.SYNCS 0x989680 ;  /* 0x009896800000895d */ /* 0x004fea0003900000 */
[----:B------:R-:W2:Y:S02]  /*ea50*/  @!P0 SYNCS.PHASECHK.TRANS64 P0, [R3+URZ+0x32440], R2 ;  /* 0x03244002030085a7 */ /* 0x000ea4000800007f */
[----:B--2---:R-:W-:Y:S05]  /*ea60*/  @!P0 BRA `(.L_x_9316) ;  /* 0xfffffffc00f08947 */ /* 0x004fea000383ffff */
[----:B------:R-:W-:Y:S05]  /*ea70*/  BRA `(.L_x_9421) ;  /* 0xffffffc000a47947 */ /* 0x000fea000383ffff */
.L_x_9321:
[----:B0-----:R0:W2:Y:S02]  /*ea80*/  SYNCS.PHASECHK.TRANS64.TRYWAIT P0, [R3+URZ+0x32460], R2 ;  /* 0x03246002030075a7 */ /* 0x0010a4000800017f */
[----:B--2---:R-:W-:Y:S05]  /*ea90*/  @!P0 NANOSLEEP.SYNCS 0x989680 ;  /* 0x009896800000895d */ /* 0x004fea0003900000 */
[----:B------:R-:W2:Y:S02]  /*eaa0*/  @!P0 SYNCS.PHASECHK.TRANS64 P0, [R3+URZ+0x32460], R2 ;  /* 0x03246002030085a7 */ /* 0x000ea4000800007f */
[----:B--2---:R-:W-:Y:S05]  /*eab0*/  @!P0 BRA `(.L_x_9321) ;  /* 0xfffffffc00f08947 */ /* 0x004fea000383ffff */
[----:B------:R-:W-:Y:S05]  /*eac0*/  BRA `(.L_x_9422) ;  /* 0xffffffc400207947 */ /* 0x000fea000383ffff */
.L_x_9333:
[----:B--2---:R2:W3:Y:S02]  /*ead0*/  SYNCS.PHASECHK.TRANS64.TRYWAIT P0, [R4+URZ+0x32440], R2 ;  /* 0x03244002040075a7 */ /* 0x0044e4000800017f */
[----:B---3--:R-:W-:Y:S05]  /*eae0*/  @!P0 NANOSLEEP.SYNCS 0x989680 ;  /* 0x009896800000895d */ /* 0x008fea0003900000 */
[----:B------:R-:W3:Y:S02]  /*eaf0*/  @!P0 SYNCS.PHASECHK.TRANS64 P0, [R4+URZ+0x32440], R2 ;  /* 0x03244002040085a7 */ /* 0x000ee4000800007f */
[----:B---3--:R-:W-:Y:S05]  /*eb00*/  @!P0 BRA `(.L_x_9333) ;  /* 0xfffffffc00f08947 */ /* 0x008fea000383ffff */
[----:B------:R-:W-:Y:S05]  /*eb10*/  BRA `(.L_x_9423) ;  /* 0xffffffcc00087947 */ /* 0x000fea000383ffff */
.L_x_9338:
[----:B0-----:R0:W1:Y:S02]  /*eb20*/  SYNCS.PHASECHK.TRANS64.TRYWAIT P0, [R4+URZ+0x32460], R2 ;  /* 0x03246002040075a7 */ /* 0x001064000800017f */
[----:B-1----:R-:W-:Y:S05]  /*eb30*/  @!P0 NANOSLEEP.SYNCS 0x989680 ;  /* 0x009896800000895d */ /* 0x002fea0003900000 */
[----:B------:R-:W1:Y:S02]  /*eb40*/  @!P0 SYNCS.PHASECHK.TRANS64 P0, [R4+URZ+0x32460], R2 ;  /* 0x03246002040085a7 */ /* 0x000e64000800007f */
[----:B-1----:R-:W-:Y:S05]  /*eb50*/  @!P0 BRA `(.L_x_9338) ;  /* 0xfffffffc00f08947 */ /* 0x002fea000383ffff */
[----:B------:R-:W-:Y:S05]  /*eb60*/  BRA `(.L_x_9424) ;  /* 0xffffffcc00847947 */ /* 0x000fea000383ffff */
.L_x_9349:
[----:B0-----:R0:W2:Y:S02]  /*eb70*/  SYNCS.PHASECHK.TRANS64.TRYWAIT P0, [R4+URZ+0x32440], R2 ;  /* 0x03244002040075a7 */ /* 0x0010a4000800017f */
[----:B--2---:R-:W-:Y:S05]  /*eb80*/  @!P0 NANOSLEEP.SYNCS 0x989680 ;  /* 0x009896800000895d */ /* 0x004fea0003900000 */
[----:B------:R-:W2:Y:S02]  /*eb90*/  @!P0 SYNCS.PHASECHK.TRANS64 P0, [R4+URZ+0x32440], R2 ;  /* 0x03244002040085a7 */ /* 0x000ea4000800007f */
[----:B--2---:R-:W-:Y:S05]  /*eba0*/  @!P0 BRA `(.L_x_9349) ;  /* 0xfffffffc00f08947 */ /* 0x004fea000383ffff */
[----:B------:R-:W-:Y:S05]  /*ebb0*/  BRA `(.L_x_9425) ;  /* 0xffffffd400487947 */ /* 0x000fea000383ffff */
.L_x_9354:
[----:B-1----:R1:W2:Y:S02]  /*ebc0*/  SYNCS.PHASECHK.TRANS64.TRYWAIT P0, [R4+URZ+0x32460], R2 ;  /* 0x03246002040075a7 */ /* 0x0022a4000800017f */
[----:B--2---:R-:W-:Y:S05]  /*ebd0*/  @!P0 NANOSLEEP.SYNCS 0x989680 ;  /* 0x009896800000895d */ /* 0x004fea0003900000 */
[----:B------:R-:W2:Y:S02]  /*ebe0*/  @!P0 SYNCS.PHASECHK.TRANS64 P0, [R4+URZ+0x32460], R2 ;  /* 0x03246002040085a7 */ /* 0x000ea4000800007f */
[----:B--2---:R-:W-:Y:S05]  /*ebf0*/  @!P0 BRA `(.L_x_9354) ;  /* 0xfffffffc00f08947 */ /* 0x004fea000383ffff */
[----:B------:R-:W-:Y:S05]  /*ec00*/  BRA `(.L_x_9426) ;  /* 0xffffffd400c47947 */ /* 0x000fea000383ffff */
.L_x_9364:
[----:B0-----:R0:W2:Y:S02]  /*ec10*/  SYNCS.PHASECHK.TRANS64.TRYWAIT P0, [R0+URZ+0x32420], R3 ;  /* 0x03242003000075a7 */ /* 0x0010a4000800017f */
[----:B--2---:R-:W-:Y:S05]  /*ec20*/  @!P0 NANOSLEEP.SYNCS 0x989680 ;  /* 0x009896800000895d */ /* 0x004fea0003900000 */
[----:B------:R-:W2:Y:S02]  /*ec30*/  @!P0 SYNCS.PHASECHK.TRANS64 P0, [R0+URZ+0x32420], R3 ;  /* 0x03242003000085a7 */ /* 0x000ea4000800007f */
[----:B--2---:R-:W-:Y:S05]  /*ec40*/  @!P0 BRA `(.L_x_9364) ;  /* 0xfffffffc00f08947 */ /* 0x004fea000383ffff */
[----:B------:R-:W-:Y:S05]  /*ec50*/  BRA `(.L_x_9427) ;  /* 0xffffffdc00547947 */ /* 0x000fea000383ffff */
.L_x_9365:
        /* <DEDUP_REMOVED lines=11> */
.L_x_9429:
[----:B------:R-:W-:Y:S05]  /*ed10*/  BSYNC B0 ;  /* 0x0000000000007941 */ /* 0x000fea0003800000 */
.L_x_9428:
[----:B------:R-:W-:Y:S05]  /*ed20*/  BRA `(.L_x_9430) ;  /* 0xffffffdc003c7947 */ /* 0x000fea000383ffff */
.L_x_9368:
[----:B------:R-:W-:Y:S01]  /*ed30*/  BSSY B1, `(.L_x_9431) ;  /* 0x0000006000017945 */ /* 0x000fe20003800000 */
[----:B------:R-:W-:-:S07]  /*ed40*/  IMAD.MOV.U32 R15, RZ, RZ, -0x1 ;  /* 0xffffffffff0f7424 */ /* 0x000fce00078e00ff */
[----:B012---:R-:W-:Y:S05]  /*ed50*/  WARPSYNC.COLLECTIVE R15, `(.L_x_9432) ;  /* 0x000000000f0c7348 */ /* 0x007fea0003c00000 */
[----:B------:R-:W-:Y:S02]  /*ed60*/  ELECT P6, UR62, PT ;  /* 0x00000000003e782f */ /* 0x000fe400038c0000 */
[----:B------:R-:W-:Y:S01]  /*ed70*/  MOV R14, UR62 ;  /* 0x0000003e000e7c02 */ /* 0x000fe20008000f00 */
[----:B012---:R-:W-:Y:S10]  /*ed80*/  ENDCOLLECTIVE ;  /* 0x000000000000791b */ /* 0x007ff40003800000 */
.L_x_9432:
[----:B------:R-:W-:Y:S05]  /*ed90*/  BSYNC B1 ;  /* 0x0000000000017941 */ /* 0x000fea0003800000 */
.L_x_9431:
[----:B------:R-:W-:Y:S05]  /*eda0*/  BRA `(.L_x_9433) ;  /* 0xffffffdc00347947 */ /* 0x000fea000383ffff */
.L_x_9370:
[----:B0-----:R0:W1:Y:S02]  /*edb0*/  SYNCS.PHASECHK.TRANS64.TRYWAIT P0, [R6+URZ], R5 ;  /* 0x00000005060075a7 */ /* 0x001064000800017f */
[----:B-1----:R-:W-:Y:S05]  /*edc0*/  @!P0 NANOSLEEP.SYNCS 0x989680 ;  /* 0x009896800000895d */ /* 0x002fea0003900000 */
[----:B------:R-:W1:Y:S02]  /*edd0*/  @!P0 SYNCS.PHASECHK.TRANS64 P0, [R6+URZ], R5 ;  /* 0x00000005060085a7 */ /* 0x000e64000800007f */
[----:B-1----:R-:W-:Y:S05]  /*ede0*/  @!P0 BRA `(.L_x_9370) ;  /* 0xfffffffc00f08947 */ /* 0x002fea000383ffff */
[----:B------:R-:W-:Y:S05]  /*edf0*/  BRA `(.L_x_9434) ;  /* 0xffffffdc006c7947 */ /* 0x000fea000383ffff */
.L_x_9371:
[----:B-1----:R1:W2:Y:S02]  /*ee00*/  SYNCS.PHASECHK.TRANS64.TRYWAIT P0, [R7+URZ], R2 ;  /* 0x00000002070075a7 */ /* 0x0022a4000800017f */
[----:B--2---:R-:W-:Y:S05]  /*ee10*/  @!P0 NANOSLEEP.SYNCS 0x989680 ;  /* 0x009896800000895d */ /* 0x004fea0003900000 */
[----:B------:R-:W2:Y:S02]  /*ee20*/  @!P0 SYNCS.PHASECHK.TRANS64 P0, [R7+URZ], R2 ;  /* 0x00000002070085a7 */ /* 0x000ea4000800007f */
[----:B--2---:R-:W-:Y:S05]  /*ee30*/  @!P0 BRA `(.L_x_9371) ;  /* 0xfffffffc00f08947 */ /* 0x004fea000383ffff */
[----:B------:R-:W-:Y:S05]  /*ee40*/  BRA `(.L_x_9435) ;  /* 0xffffffdc00607947 */ /* 0x000fea000383ffff */
.L_x_9373:
[----:B--2---:R2:W3:Y:S02]  /*ee50*/  SYNCS.PHASECHK.TRANS64.TRYWAIT P0, [R4+URZ], R5 ;  /* 0x00000005040075a7 */ /* 0x0044e4000800017f */
[----:B---3--:R-:W-:Y:S05]  /*ee60*/  @!P0 NANOSLEEP.SYNCS 0x989680 ;  /* 0x009896800000895d */ /* 0x008fea0003900000 */
[----:B------:R-:W3:Y:S02]  /*ee70*/  @!P0 SYNCS.PHASECHK.TRANS64 P0, [R4+URZ], R5 ;  /* 0x00000005040085a7 */ /* 0x000ee4000800007f */
[----:B---3--:R-:W-:Y:S05]  /*ee80*/  @!P0 BRA `(.L_x_9373) ;  /* 0xfffffffc00f08947 */ /* 0x008fea000383ffff */
[----:B------:R-:W-:Y:S05]  /*ee90*/  BRA `(.L_x_9436) ;  /* 0xffffffdc00647947 */ /* 0x000fea000383ffff */
.L_x_9437:
        /* <DEDUP_REMOVED lines=14> */
.L_x_15135:


//--------------------- .text._ZN7cutlass13device_kernelIN5flash11enable_sm90INS1_16FlashAttnFwdSm90INS1_25CollectiveMainloopFwdSm90ILi2EN4cute5tupleIJNS5_1CILi1EEES8_S8_EEENS6_IJNS7_ILi128EEENS7_ILi96EEENS7_ILi64EEEEEELi256ENS_6half_tEfNS_4arch4Sm90ELb0ELb0ELb0ELb1ELb0ELb0ELb0ELb1ELb0ELb1ELb0ELb0EEENS1_21CollectiveEpilogueFwdINS6_IJSA_NS7_ILi256EEESB_EEES9_SE_SG_Li256ELb1ELb1ELb0ELb0EEENS1_36VarlenDynamicPersistentTileSchedulerILi128ELi96ELi256ELi128ELb0ELb1ELb1ELb0ELb1ELb1EEEEEEEEEvNT_6ParamsE --------------------------
	.section	.text._ZN7cutlass13device_kernelIN5flash11enable_sm90INS1_16FlashAttnFwdSm90INS1_25CollectiveMainloopFwdSm90ILi2EN4cute5tupleIJNS5_1CILi1EEES8_S8_EEENS6_IJNS7_ILi128EEENS7_ILi96EEENS7_ILi64EEEEEELi256ENS_6half_tEfNS_4arch4Sm90ELb0ELb0ELb0ELb1ELb0ELb0ELb0ELb1ELb0ELb1ELb0ELb0EEENS1_21CollectiveEpilogueFwdINS6_IJSA_NS7_ILi256EEESB_EEES9_SE_SG_Li256ELb1ELb1ELb0ELb0EEENS1_36VarlenDynamicPersistentTileSchedulerILi128ELi96ELi256ELi128ELb0ELb1ELb1ELb0ELb1ELb1EEEEEEEEEvNT_6ParamsE,"ax",@progbits
	.align	128
.text._ZN7cutlass13device_kernelIN5flash11enable_sm90INS1_16FlashAttnFwdSm90INS1_25CollectiveMainloopFwdSm90ILi2EN4cute5tupleIJNS5_1CILi1EEES8_S8_EEENS6_IJNS7_ILi128EEENS7_ILi96EEENS7_ILi64EEEEEELi256ENS_6half_tEfNS_4arch4Sm90ELb0ELb0ELb0ELb1ELb0ELb0ELb0ELb1ELb0ELb1ELb0ELb0EEENS1_21CollectiveEpilogueFwdINS6_IJSA_NS7_ILi256EEESB_EEES9_SE_SG_Li256ELb1ELb1ELb0ELb0EEENS1_36VarlenDynamicPersistentTileSchedulerILi128ELi96ELi256ELi128ELb0ELb1ELb1ELb0ELb1ELb1EEEEEEEEEvNT_6ParamsE:
        .type           _ZN7cutlass13device_kernelIN5flash11enable_sm90INS1_16FlashAttnFwdSm90INS1_25CollectiveMainloopFwdSm90ILi2EN4cute5tupleIJNS5_1CILi1EEES8_S8_EEENS6_IJNS7_ILi128EEENS7_ILi96EEENS7_ILi64EEEEEELi256ENS_6half_tEfNS_4arch4Sm90ELb0ELb0ELb0ELb1ELb0ELb0ELb0ELb1ELb0ELb1ELb0ELb0EEENS1_21CollectiveEpilogueFwdINS6_IJSA_NS7_ILi256EEESB_EEES9_SE_SG_Li256ELb1ELb1ELb0ELb0EEENS1_36VarlenDynamicPersistentTileSchedulerILi128ELi96ELi256ELi128ELb0ELb1ELb1ELb0ELb1ELb1EEEEEEEEEvNT_6ParamsE,@function
        .size           _ZN7cutlass13device_kernelIN5flash11enable_sm90INS1_16FlashAttnFwdSm90INS1_25CollectiveMainloopFwdSm90ILi2EN4cute5tupleIJNS5_1CILi1EEES8_S8_EEENS6_IJNS7_ILi128EEENS7_ILi96EEENS7_ILi64EEEEEELi256ENS_6half_tEfNS_4arch4Sm90ELb0ELb0ELb0ELb1ELb0ELb0ELb0ELb1ELb0ELb1ELb0ELb0EEENS1_21CollectiveEpilogueFwdINS6_IJSA_NS7_ILi256EEESB_EEES9_SE_SG_Li256ELb1ELb1ELb0ELb0EEENS1_36VarlenDynamicPersistentTileSchedulerILi128ELi96ELi256ELi128ELb0ELb1ELb1ELb0ELb1ELb1EEEEEEEEEvNT_6ParamsE,(.L_x_15136 - _ZN7cutlass13device_kernelIN5flash11enable_sm90INS1_16FlashAttnFwdSm90INS1_25CollectiveMainloopFwdSm90ILi2EN4cute5tupleIJNS5_1CILi1EEES8_S8_EEENS6_IJNS7_ILi128EEENS7_ILi96EEENS7_ILi64EEEEEELi256ENS_6half_tEfNS_4arch4Sm90ELb0ELb0ELb0ELb1ELb0ELb0ELb0ELb1ELb0ELb1ELb0ELb0EEENS1_21CollectiveEpilogueFwdINS6_IJSA_NS7_ILi256EEESB_EEES9_SE_SG_Li256ELb1ELb1ELb0ELb0EEENS1_36VarlenDynamicPersistentTileSchedulerILi128ELi96ELi256ELi128ELb0ELb1ELb1ELb0ELb1ELb1EEEEEEEEEvNT_6ParamsE)
        .other          _ZN7cutlass13device_kernelIN5flash11enable_sm90INS1_16FlashAttnFwdSm90INS1_25CollectiveMainloopFwdSm90ILi2EN4cute5tupleIJNS5_1CILi1EEES8_S8_EEENS6_IJNS7_ILi128EEENS7_ILi96EEENS7_ILi64EEEEEELi256ENS_6half_tEfNS_4arch4Sm90ELb0ELb0ELb0ELb1ELb0ELb0ELb0ELb1ELb0ELb1ELb0ELb0EEENS1_21CollectiveEpilogueFwdINS6_IJSA_NS7_ILi256EEESB_EEES9_SE_SG_Li256ELb1ELb1ELb0ELb0EEENS1_36VarlenDynamicPersistentTileSchedulerILi128ELi96ELi256ELi128ELb0ELb1ELb1ELb0ELb1ELb1EEEEEEEEEvNT_6ParamsE,@"STO_CUDA_ENTRY STV_DEFAULT"
_ZN7cutlass13device_kernelIN5flash11enable_sm90INS1_16FlashAttnFwdSm90INS1_25CollectiveMainloopFwdSm90ILi2EN4cute5tupleIJNS5_1CILi1EEES8_S8_EEENS6_IJNS7_ILi128EEENS7_ILi96EEENS7_ILi64EEEEEELi256ENS_6half_tEfNS_4arch4Sm90ELb0ELb0ELb0ELb1ELb0ELb0ELb0ELb1ELb0ELb1ELb0ELb0EEENS1_21CollectiveEpilogueFwdINS6_IJSA_NS7_ILi256EEESB_EEES9_SE_SG_Li256ELb1ELb1ELb0ELb0EEENS1_36VarlenDynamicPersistentTileSchedulerILi128ELi96ELi256ELi128ELb0ELb1ELb1ELb0ELb1ELb1EEEEEEEEEvNT_6ParamsE:
        /* <DEDUP_REMOVED lines=18> */
.L_x_9439:
[----:B------:R-:W-:Y:S05]  /*0120*/  BSYNC B0 ;  /* 0x0000000000007941 */ /* 0x000fea0003800000 */
.L_x_9438:
        /* <DEDUP_REMOVED lines=41> */
.L_x_9440:
        /* <DEDUP_REMOVED lines=22> */
.L_x_9441:
        /* <DEDUP_REMOVED lines=18> */
.L_x_9442:
        /* <DEDUP_REMOVED lines=22> */
.L_x_9443:
        /* <DEDUP_REMOVED lines=22> */
.L_x_9444:
[----:B------:R-:W-:Y:S01]  /*0900*/  PLOP3.LUT P0, PT, PT, PT, UP0, 0x80, 0x0 ;  /* 0x000000000000781c */ /* 0x000fe20003f0f008 */
[----:B------:R-:W-:Y:S01]  /*0910*/  UMOV UR36, 0x1 ;  /* 0x0000000100247882 */ /* 0x000fe20000000000 */
[----:B------:R-:W-:Y:S01]  /*0920*/  NOP ;  /* 0x0000000000007918 */ /* 0x000fe20000000000 */
[----:B------:R-:W-:Y:S01]  /*0930*/  USEL UR36, UR36, 0x2, !UP0 ;  /* 0x0000000224247887 */ /* 0x000fe2000c000000 */
[----:B------:R-:W-:Y:S01]  /*0940*/  ULDC.64 UR40, c[0x0][0x208] ;  /* 0x0000820000287ab9 */ /* 0x000fe20000000a00 */
[----:B012-4-:R-:W-:Y:S08]  /*0950*/  BAR.SYNC.DEFER_BLOCKING 0x0 ;  /* 0x0000000000007b1d */ /* 0x017ff00000010000 */
[----:B------:R-:W-:Y:S05]  /*0960*/  @!P0 BRA `(.L_x_9445) ;  /* 0x0000007c00d88947 */ /* 0x000fea0003800000 */
.L_x_9446:
[----:B------:R-:W-:-:S08]  /*0970*/  NOP ;  /* 0x0000000000007918 */ /* 0x000fd00000000000 */
[----:B------:R-:W0:Y:S02]  /*0980*/  USETMAXREG.TRY_ALLOC.CTAPOOL UP0, 0xf0 ;  /* 0x000000f0000079c8 */ /* 0x000e240008000600 */
[----:B0-----:R-:W-:-:S13]  /*0990*/  PLOP3.LUT P0, PT, PT, PT, UP0, 0x80, 0x0 ;  /* 0x000000000000781c */ /* 0x001fda0003f0f008 */
[----:B------:R-:W-:Y:S05]  /*09a0*/  @!P0 BRA `(.L_x_9446) ;  /* 0xfffffffc00f08947 */ /* 0x000fea000383ffff */
[----:B------:R-:W0:Y:S01]  /*09b0*/  S2R R0, SR_TID.X ;  /* 0x0000000000007919 */ /* 0x000e220000002100 */
[----:B------:R-:W1:Y:S01]  /*09c0*/  S2UR UR5, SR_CgaCtaId ;  /* 0x00000000000579c3 */ /* 0x000e620000008800 */
[----:B------:R-:W-:-:S07]  /*09d0*/  UMOV UR4, 0x400 ;  /* 0x0000040000047882 */ /* 0x000fce0000000000 */
[----:B------:R-:W-:Y:S06]  /*09e0*/  BAR.ARV 0x8, 0x180 ;  /* 0x0206000000007b1d */ /* 0x000fec0000002000 */
[----:B-1----:R-:W-:Y:S01]  /*09f0*/  ULEA UR4, UR5, UR4, 0x18 ;  /* 0x0000000405047291 */ /* 0x002fe2000f8ec03f */
[----:B0-----:R-:W-:-:S04]  /*0a00*/  SHF.R.U32.HI R0, RZ, 0x7, R0 ;  /* 0x00000007ff007819 */ /* 0x001fc80000011600 */
[----:B------:R-:W-:-:S13]  /*0a10*/  ISETP.NE.AND P0, PT, R0, 0x1, PT ;  /* 0x000000010000780c */ /* 0x000fda0003f05270 */
[----:B------:R-:W-:Y:S08]  /*0a20*/  @!P0 BAR.ARV 0x9, 0x100 ;  /* 0x0244000000008b1d */ /* 0x000ff00000002000 */
[----:B------:R-:W-:Y:S06]  /*0a30*/  BAR.SYNC.DEFER_BLOCKING 0x5, 0x180 ;  /* 0x0146000000007b1d */ /* 0x000fec0000010000 */
[----:B------:R-:W0:Y:S01]  /*0a40*/  LDS.128 R12, [UR4+0x228d0] ;  /* 0x0228d004ff0c7984 */ /* 0x000e220008000c00 */
[----:B------:R-:W-:Y:S01]  /*0a50*/  ULDC UR4, c[0x0][0xc3c] ;  /* 0x00030f0000047ab9 */ /* 0x000fe20000000800 */
[----:B------:R-:W-:Y:S06]  /*0a60*/  BAR.ARV 0x4, 0x180 ;  /* 0x0106000000007b1d */ /* 0x000fec0000002000 */
[----:B0-----:R-:W-:-:S13]  /*0a70*/  ISETP.GE.AND P0, PT, R15, UR4, PT ;  /* 0x000000040f007c0c */ /* 0x001fda000bf06270 */
[----:B------:R-:W-:Y:S05]  /*0a80*/  @P0 EXIT ;  /* 0x000000000000094d */ /* 0x000fea0003800000 */
[----:B------:R-:W0:Y:S01]  /*0a90*/  S2R R0, SR_TID.X ;  /* 0x0000000000007919 */ /* 0x000e220000002100 */
[----:B------:R-:W-:Y:S01]  /*0aa0*/  R2UR UR5, R13 ;  /* 0x000000000d0572ca */ /* 0x000fe200000e0000 */
[----:B------:R-:W-:Y:S01]  /*0ab0*/  ULOP3.LUT UR48, UR36, 0x1, URZ, 0xfc, !UPT ;  /* 0x0000000124307892 */ /* 0x000fe2000f8efc3f */
[----:B------:R-:W-:Y:S01]  /*0ac0*/  R2UR UR6, R14 ;  /* 0x000000000e0672ca */ /* 0x000fe200000e0000 */
[----:B------:R-:W-:Y:S01]  /*0ad0*/  UMOV UR47, URZ ;  /* 0x0000003f002f7c82 */ /* 0x000fe20008000000 */
[----:B------:R-:W-:Y:S01]  /*0ae0*/  UMOV UR38, URZ ;  /* 0x0000003f00267c82 */ /* 0x000fe20008000000 */
[----:B------:R-:W-:Y:S01]  /*0af0*/  UMOV UR37, URZ ;  /* 0x0000003f00257c82 */ /* 0x000fe20008000000 */
[----:B0-----:R-:W-:-:S05]  /*0b00*/  VIADD R209, R0, 0xffffff80 ;  /* 0xffffff8000d17836 */ /* 0x001fca0000000000 */
[----:B------:R-:W-:-:S04]  /*0b10*/  SHF.R.S32.HI R0, RZ, 0x1f, R209 ;  /* 0x0000001fff007819 */ /* 0x000fc800000114d1 */
[CC--:B------:R-:W-:Y:S02]  /*0b20*/  LEA.HI R3, R0.reuse, R209.reuse, RZ, 0x7 ;  /* 0x000000d100037211 */ /* 0x0c0fe400078f38ff */
[-C--:B------:R-:W-:Y:S02]  /*0b30*/  LEA.HI R4, R0, R209.reuse, RZ, 0x5 ;  /* 0x000000d100047211 */ /* 0x080fe400078f28ff */
[----:B------:R-:W-:Y:S02]  /*0b40*/  LOP3.LUT R2, R3, 0xffffff80, RZ, 0xc0, !PT ;  /* 0xffffff8003027812 */ /* 0x000fe400078ec0ff */
[----:B------:R-:W-:Y:S01]  /*0b50*/  SHF.R.S32.HI R200, RZ, 0x7, R3 ;  /* 0x00000007ffc87819 */ /* 0x000fe20000011403 */
[----:B------:R-:W-:Y:S02]  /*0b60*/  IMAD.SHL.U32 R6, R4, 0x20, RZ ;  /* 0x0000002004067824 */ /* 0x000fe400078e00ff */
[----:B------:R-:W-:Y:S01]  /*0b70*/  IMAD.IADD R23, R209, 0x1, -R2 ;  /* 0x00000001d1177824 */ /* 0x000fe200078e0a02 */
[----:B------:R-:W-:-:S02]  /*0b80*/  LEA.HI R2, R0, R209, RZ, 0x4 ;  /* 0x000000d100027211 */ /* 0x000fc400078f20ff */
[----:B------:R-:W-:Y:S02]  /*0b90*/  LOP3.LUT R7, R6, 0xfffffc00, RZ, 0xc0, !PT ;  /* 0xfffffc0006077812 */ /* 0x000fe400078ec0ff */
[----:B------:R-:W-:Y:S02]  /*0ba0*/  SHF.R.S32.HI R8, RZ, 0x1f, R23 ;  /* 0x0000001fff087819 */ /* 0x000fe40000011417 */
[----:B------:R-:W-:Y:S02]  /*0bb0*/  LOP3.LUT R4, R2, 0x3fffff0, RZ, 0xc0, !PT ;  /* 0x03fffff002047812 */ /* 0x000fe400078ec0ff */
[----:B------:R-:W-:Y:S02]  /*0bc0*/  LEA.HI R9, R8, R23, RZ, 0x2 ;  /* 0x0000001708097211 */ /* 0x000fe400078f10ff */
[----:B------:R-:W-:Y:S01]  /*0bd0*/  SHF.R.S32.HI R5, RZ, 0x4, R2 ;  /* 0x00000004ff057819 */ /* 0x000fe20000011402 */
[----:B------:R-:W-:Y:S01]  /*0be0*/  IMAD.IADD R4, R209, 0x1, -R4 ;  /* 0x00000001d1047824 */ /* 0x000fe200078e0a04 */
[----:B------:R-:W-:-:S02]  /*0bf0*/  LEA.HI R6, R0, R209, RZ, 0x2 ;  /* 0x000000d100067211 */ /* 0x000fc400078f10ff */
[----:B------:R-:W-:Y:S01]  /*0c00*/  SHF.R.S32.HI R10, RZ, 0x2, R9 ;  /* 0x00000002ff0a7819 */ /* 0x000fe20000011409 */
[----:B------:R-:W-:Y:S01]  /*0c10*/  IMAD R7, R4, 0x40, R7 ;  /* 0x0000004004077824 */ /* 0x000fe200078e0207 */
[----:B------:R-:W-:Y:S02]  /*0c20*/  SHF.R.S32.HI R11, RZ, 0x1f, R9 ;  /* 0x0000001fff0b7819 */ /* 0x000fe40000011409 */
[----:B------:R-:W-:Y:S02]  /*0c30*/  LEA.HI R2, R2, R5, RZ, 0x1 ;  /* 0x0000000502027211 */ /* 0x000fe400078f08ff */
[----:B------:R-:W-:Y:S02]  /*0c40*/  LOP3.LUT R6, R6, 0xfffffffc, RZ, 0xc0, !PT ;  /* 0xfffffffc06067812 */ /* 0x000fe400078ec0ff */
[----:B------:R-:W-:Y:S02]  /*0c50*/  LEA.HI R0, R0, R209, RZ, 0x3 ;  /* 0x000000d100007211 */ /* 0x000fe400078f18ff */
[----:B------:R-:W-:Y:S01]  /*0c60*/  LEA.HI R11, R11, R10, RZ, 0x3 ;  /* 0x0000000a0b0b7211 */ /* 0x000fe200078f18ff */
[----:B------:R-:W-:Y:S01]  /*0c70*/  IMAD.IADD R6, R209, 0x1, -R6 ;  /* 0x00000001d1067824 */ /* 0x000fe200078e0a06 */
[----:B------:R-:W-:-:S02]  /*0c80*/  LOP3.LUT R2, R2, 0x1ffffffe, RZ, 0xc0, !PT ;  /* 0x1ffffffe02027812 */ /* 0x000fc400078ec0ff */
[----:B------:R-:W-:Y:S02]  /*0c90*/  LOP3.LUT R4, R0, 0xfffffff8, RZ, 0xc0, !PT ;  /* 0xfffffff800047812 */ /* 0x000fe400078ec0ff */
[----:B------:R-:W-:Y:S01]  /*0ca0*/  LOP3.LUT R11, R11, 0xfffffff8, RZ, 0xc0, !PT ;  /* 0xfffffff80b0b7812 */ /* 0x000fe200078ec0ff */
[----:B------:R-:W-:Y:S01]  /*0cb0*/  IMAD.IADD R2, R5, 0x1, -R2 ;  /* 0x0000000105027824 */ /* 0x000fe200078e0a02 */
[----:B------:R-:W-:Y:S01]  /*0cc0*/  LEA.HI R8, R8, R23, RZ, 0x5 ;  /* 0x0000001708087211 */ /* 0x000fe200078f28ff */
[----:B------:R-:W-:Y:S01]  /*0cd0*/  IMAD.IADD R19, R209, 0x1, -R4 ;  /* 0x00000001d1137824 */ /* 0x000fe200078e0a04 */
[----:B------:R-:W-:Y:S01]  /*0ce0*/  LEA.HI R3, R3, R200, RZ, 0x1 ;  /* 0x000000c803037211 */ /* 0x000fe200078f08ff */
[----:B------:R-:W-:Y:S01]  /*0cf0*/  IMAD.IADD R11, R10, 0x1, -R11 ;  /* 0x000000010a0b7824 */ /* 0x000fe200078e0a0b */
[----:B------:R-:W-:Y:S01]  /*0d00*/  SHF.R.S32.HI R8, RZ, 0x5, R8 ;  /* 0x00000005ff087819 */ /* 0x000fe20000011408 */
[----:B------:R-:W-:Y:S01]  /*0d10*/  IMAD R204, R2, 0x8, R7 ;  /* 0x0000000802cc7824 */ /* 0x000fe200078e0207 */
[----:B------:R-:W-:Y:S01]  /*0d20*/  LEA.HI R5, R6, R6, RZ, 0x1 ;  /* 0x0000000606057211 */ /* 0x000fe200078f08ff */
[----:B------:R-:W-:Y:S01]  /*0d30*/  IMAD.SHL.U32 R2, R19, 0x8, RZ ;  /* 0x0000000813027824 */ /* 0x000fe200078e00ff */
[----:B------:R-:W-:Y:S01]  /*0d40*/  LOP3.LUT R3, R3, 0x3fffffe, RZ, 0xc0, !PT ;  /* 0x03fffffe03037812 */ /* 0x000fe200078ec0ff */
[----:B------:R-:W-:Y:S01]  /*0d50*/  IMAD R8, R8, 0x10, R11 ;  /* 0x0000001008087824 */ /* 0x000fe200078e020b */
[----:B------:R-:W-:Y:S01]  /*0d60*/  LOP3.LUT R5, R5, 0x1ffffffe, RZ, 0xc0, !PT ;  /* 0x1ffffffe05057812 */ /* 0x000fe200078ec0ff */
[----:B------:R-:W-:Y:S01]  /*0d70*/  VIADD R17, R2, 0x40 ;  /* 0x0000004002117836 */ /* 0x000fe20000000000 */
[----:B------:R-:W-:Y:S01]  /*0d80*/  LOP3.LUT R202, R9, 0x7ffffffc, RZ, 0xc0, !PT ;  /* 0x7ffffffc09ca7812 */ /* 0x000fe200078ec0ff */
[----:B------:R-:W-:Y:S01]  /*0d90*/  IMAD.IADD R3, R200, 0x1, -R3 ;  /* 0x00000001c8037824 */ /* 0x000fe200078e0a03 */
[----:B------:R-:W-:Y:S01]  /*0da0*/  SHF.R.S32.HI R22, RZ, 0x3, R0 ;  /* 0x00000003ff167819 */ /* 0x000fe20000011400 */
        /* <DEDUP_REMOVED lines=8> */
[----:B------:R-:W-:-:S02]  /*0e30*/  IMAD.MOV.U32 R7, RZ, RZ, R15 ;  /* 0x000000ffff077224 */ /* 0x000fc400078e000f */
[----:B------:R-:W-:Y:S02]  /*0e40*/  IMAD.IADD R202, R23, 0x1, -R202 ;  /* 0x0000000117ca7824 */ /* 0x000fe400078e0aca */
[----:B------:R-:W-:-:S07]  /*0e50*/  IMAD R203, R6, 0x8, R201 ;  /* 0x0000000806cb7824 */ /* 0x000fce00078e02c9 */
.L_x_9488:
[----:B012-4-:R-:W0:Y:S01]  /*0e60*/  LDC.64 R4, c[0x0][0xc88] ;  /* 0x00032200ff047b82 */ /* 0x017e220000000a00 */
[----:B------:R-:W-:Y:S01]  /*0e70*/  ULDC.64 UR8, c[0x0][0xa28] ;  /* 0x00028a0000087ab9 */ /* 0x000fe20000000a00 */
[----:B------:R-:W-:Y:S01]  /*0e80*/  ULDC.64 UR10, c[0x0][0xa20] ;  /* 0x00028800000a7ab9 */ /* 0x000fe20000000a00 */
[----:B------:R-:W-:Y:S01]  /*0e90*/  ULDC UR4, c[0x0][0x424] ;  /* 0x0001090000047ab9 */ /* 0x000fe20000000800 */
        /* <DEDUP_REMOVED lines=13> */
[----:B------:R-:W-:Y:S01]  /*0f70*/  @UP1 ULEA.HI.X UR11, UR46, UR11, UR45, 0x2, UP3 ;  /* 0x0000000b2e0b1291 */ /* 0x000fe200098f142d */
[----:B------:R-:W-:Y:S02]  /*0f80*/  IMAD.U32 R4, RZ, RZ, UR8 ;  /* 0x00000008ff047e24 */ /* 0x000fe4000f8e00ff */
[----:B------:R-:W-:-:S02]  /*0f90*/  IMAD.U32 R6, RZ, RZ, UR10 ;  /* 0x0000000aff067e24 */ /* 0x000fc4000f8e00ff */
[----:B------:R-:W-:Y:S01]  /*0fa0*/  IMAD.U32 R5, RZ, RZ, UR9 ;  /* 0x00000009ff057e24 */ /* 0x000fe2000f8e00ff */
[----:B------:R-:W-:Y:S01]  /*0fb0*/  ULDC.64 UR8, c[0x0][0x418] ;  /* 0x0001060000087ab9 */ /* 0x000fe20000000a00 */
[----:B------:R-:W-:-:S03]  /*0fc0*/  IMAD.U32 R7, RZ, RZ, UR11 ;  /* 0x0000000bff077e24 */ /* 0x000fc6000f8e00ff */
[----:B------:R-:W2:Y:S04]  /*0fd0*/  @P0 LDG.E R4, desc[UR40][R4.64] ;  /* 0x0000002804040981 */ /* 0x000ea8000c1e1900 */
[----:B---3--:R-:W3:Y:S01]  /*0fe0*/  @P1 LDG.E R6, desc[UR40][R6.64] ;  /* 0x0000002806061981 */ /* 0x008ee2000c1e1900 */
[----:B------:R-:W-:Y:S01]  /*0ff0*/  UISETP.NE.U32.AND UP0, UPT, UR8, URZ, UPT ;  /* 0x0000003f0800728c */ /* 0x000fe2000bf05070 */
[----:B------:R-:W-:Y:S01]  /*1000*/  CS2R R8, SRZ ;  /* 0x0000000000087805 */ /* 0x000fe2000001ff00 */
[----:B------:R-:W-:Y:S01]  /*1010*/  UMOV UR44, UR5 ;  /* 0x00000005002c7c82 */ /* 0x000fe20008000000 */
[----:B------:R-:W-:Y:S01]  /*1020*/  ULDC UR5, c[0x0][0x2f0] ;  /* 0x0000bc0000057ab9 */ /* 0x000fe20000000800 */
[----:B------:R-:W-:Y:S01]  /*1030*/  UISETP.NE.AND.EX UP0, UPT, UR9, URZ, UPT, UP0 ;  /* 0x0000003f0900728c */ /* 0x000fe2000bf05300 */
[----:B------:R-:W-:Y:S01]  /*1040*/  CS2R R150, SRZ ;  /* 0x0000000000967805 */ /* 0x000fe2000001ff00 */
[----:B------:R-:W-:Y:S01]  /*1050*/  UMOV UR42, URZ ;  /* 0x0000003f002a7c82 */ /* 0x000fe20008000000 */
[----:B------:R-:W-:Y:S01]  /*1060*/  UMOV UR43, UR6 ;  /* 0x00000006002b7c82 */ /* 0x000fe20008000000 */
[----:B------:R-:W-:Y:S01]  /*1070*/  USEL UR4, UR4, 0x1, UP0 ;  /* 0x0000000104047887 */ /* 0x000fe20008000000 */
[----:B------:R-:W-:-:S02]  /*1080*/  CS2R R148, SRZ ;  /* 0x0000000000947805 */ /* 0x000fc4000001ff00 */
[----:B------:R-:W-:Y:S02]  /*1090*/  CS2R R146, SRZ ;  /* 0x0000000000927805 */ /* 0x000fe4000001ff00 */
[----:B------:R-:W-:Y:S01]  /*10a0*/  CS2R R144, SRZ ;  /* 0x0000000000907805 */ /* 0x000fe2000001ff00 */
[----:B------:R-:W-:Y:S01]  /*10b0*/  UIMAD UR4, UR4, UR5, URZ ;  /* 0x00000005040472a4 */ /* 0x000fe2000f8e023f */
        /* <DEDUP_REMOVED lines=52> */
[----:B------:R-:W-:Y:S01]  /*1400*/  IMAD.MOV.U32 R41, RZ, RZ, RZ ;  /* 0x000000ffff297224 */ /* 0x000fe200078e00ff */
[----:B--2---:R-:W-:-:S02]  /*1410*/  @P0 R2UR UR42, R4 ;  /* 0x00000000042a02ca */ /* 0x004fc400000e0000 */
[----:B------:R-:W-:Y:S02]  /*1420*/  PLOP3.LUT P0, PT, PT, PT, PT, 0x80, 0x0 ;  /* 0x000000000000781c */ /* 0x000fe40003f0f070 */
        /* <DEDUP_REMOVED lines=15> */
.L_x_9447:
[----:B------:R-:W-:Y:S01]  /*1520*/  UIADD3 UR42, -UR42, UR4, URZ ;  /* 0x000000042a2a7290 */ /* 0x000fe2000fffe13f */
[----:B------:R-:W-:Y:S01]  /*1530*/  IMAD.MOV.U32 R40, RZ, RZ, RZ ;  /* 0x000000ffff287224 */ /* 0x000fe200078e00ff */
[----:B------:R-:W-:Y:S01]  /*1540*/  CS2R R34, SRZ ;  /* 0x0000000000227805 */ /* 0x000fe2000001ff00 */
[----:B------:R-:W-:Y:S01]  /*1550*/  IMAD.MOV.U32 R161, RZ, RZ, RZ ;  /* 0x000000ffffa17224 */ /* 0x000fe200078e00ff */
[----:B------:R-:W-:Y:S01]  /*1560*/  UISETP.GE.AND UP0, UPT, UR42, 0x1, UPT ;  /* 0x000000012a00788c */ /* 0x000fe2000bf06270 */
[----:B------:R-:W-:Y:S01]  /*1570*/  CS2R R36, SRZ ;  /* 0x0000000000247805 */ /* 0x000fe2000001ff00 */
[----:B------:R-:W-:Y:S01]  /*1580*/  UIADD3 UR4, UR42, 0x5f, URZ ;  /* 0x0000005f2a047890 */ /* 0x000fe2000fffe03f */
[----:B------:R-:W-:Y:S01]  /*1590*/  IMAD.MOV.U32 R162, RZ, RZ, RZ ;  /* 0x000000ffffa27224 */ /* 0x000fe200078e00ff */
[----:B------:R-:W-:Y:S01]  /*15a0*/  CS2R R32, SRZ ;  /* 0x0000000000207805 */ /* 0x000fe2000001ff00 */
[----:B------:R-:W-:Y:S01]  /*15b0*/  IMAD.MOV.U32 R12, RZ, RZ, RZ ;  /* 0x000000ffff0c7224 */ /* 0x000fe200078e00ff */
[----:B------:R-:W-:Y:S01]  /*15c0*/  PLOP3.LUT P1, PT, PT, PT, UP0, 0x80, 0x0 ;  /* 0x000000000000781c */ /* 0x000fe20003f2f008 */
[----:B------:R-:W-:Y:S01]  /*15d0*/  UIMAD.WIDE UR4, UR4, 0x2aaaaaab, URZ ;  /* 0x2aaaaaab040478a5 */ /* 0x000fe2000f8e023f */
[----:B------:R-:W-:-:S02]  /*15e0*/  CS2R R26, SRZ ;  /* 0x00000000001a7805 */ /* 0x000fc4000001ff00 */
[----:B------:R-:W-:Y:S01]  /*15f0*/  CS2R R28, SRZ ;  /* 0x00000000001c7805 */ /* 0x000fe2000001ff00 */
[----:B------:R-:W-:Y:S01]  /*1600*/  IMAD.MOV.U32 R14, RZ, RZ, RZ ;  /* 0x000000ffff0e7224 */ /* 0x000fe200078e00ff */
[----:B------:R-:W-:Y:S01]  /*1610*/  USHF.R.U32.HI UR39, URZ, 0x1f, UR5 ;  /* 0x0000001f3f277899 */ /* 0x000fe20008011605 */
[----:B------:R-:W-:-:S03]  /*1620*/  CS2R R24, SRZ ;  /* 0x0000000000187805 */ /* 0x000fc6000001ff00 */
[----:B------:R-:W-:-:S03]  /*1630*/  ULEA.HI.SX32 UR39, UR5, UR39, 0x1c ;  /* 0x0000002705277291 */ /* 0x000fc6000f8fe23f */
[----:B------:R-:W-:Y:S09]  /*1640*/  @!P1 BRA `(.L_x_9448) ;  /* 0x0000004400189947 */ /* 0x000ff20003800000 */
        /* <DEDUP_REMOVED lines=31> */
.L_x_9449:
[----:B------:R-:W0:Y:S01]  /*1840*/  S2R R0, SR_CgaCtaId ;  /* 0x0000000000007919 */ /* 0x000e220000008800 */
[----:B------:R-:W-:Y:S01]  /*1850*/  ULEA.HI UR4, UR47, UR47, URZ, 0x1 ;  /* 0x0000002f2f047291 */ /* 0x000fe2000f8f083f */
[----:B------:R-:W-:Y:S01]  /*1860*/  MOV R7, 0x400 ;  /* 0x0000040000077802 */ /* 0x000fe20000000f00 */
[----:B------:R-:W1:Y:S02]  /*1870*/  S2R R20, SR_TID.X ;  /* 0x0000000000147919 */ /* 0x000e640000002100 */
[----:B------:R-:W-:-:S04]  /*1880*/  ULOP3.LUT UR4, UR4, 0xfffffffe, URZ, 0xc0, !UPT ;  /* 0xfffffffe04047892 */ /* 0x000fc8000f8ec03f */
[----:B------:R-:W-:-:S06]  /*1890*/  UIADD3 UR4, UR47, -UR4, URZ ;  /* 0x800000042f047290 */ /* 0x000fcc000fffe03f */
[----:B------:R-:W-:Y:S01]  /*18a0*/  IMAD.U32 R3, RZ, RZ, UR4 ;  /* 0x00000004ff037e24 */ /* 0x000fe2000f8e00ff */
[----:B0-----:R-:W-:-:S04]  /*18b0*/  LEA R7, R0, R7, 0x18 ;  /* 0x0000000700077211 */ /* 0x001fc800078ec0ff */
[----:B------:R-:W-:Y:S02]  /*18c0*/  SHF.L.U32 R0, R3, 0x1f, RZ ;  /* 0x0000001f03007819 */ /* 0x000fe400000006ff */
[----:B-1----:R-:W-:Y:S02]  /*18d0*/  SHF.R.U32.HI R20, RZ, 0x7, R20 ;  /* 0x00000007ff147819 */ /* 0x002fe40000011614 */
[----:B------:R-:W0:Y:S03]  /*18e0*/  SYNCS.PHASECHK.TRANS64.TRYWAIT P0, [R7+URZ+0x22800], R0 ;  /* 0x02280000070075a7 */ /* 0x000e26000800017f */
[----:B------:R-:W-:Y:S01]  /*18f0*/  VIADD R8, R20, 0x8 ;  /* 0x0000000814087836 */ /* 0x000fe20000000000 */
[----:B0-----:R-:W-:Y:S06]  /*1900*/  @!P0 BRA `(.L_x_9450) ;  /* 0x000000cc00ac8947 */ /* 0x001fec0003800000 */
.L_x_9613:
[----:B0-----:R-:W-:Y:S01]  /*1910*/  IMAD.U32 R0, RZ, RZ, UR48 ;  /* 0x00000030ff007e24 */ /* 0x001fe2000f8e00ff */
[----:B------:R-:W-:Y:S05]  /*1920*/  WARPSYNC.ALL ;  /* 0x0000000000007948 */ /* 0x000fea0003800000 */
[----:B------:R0:W-:Y:S01]  /*1930*/  BAR.SYNC.DEFER_BLOCKING R8, 0x100 ;  /* 0x000400080000751d */ /* 0x0001e20000010000 */
[----:B------:R-:W-:-:S13]  /*1940*/  ISETP.NE.AND P0, PT, R0, 0x3, PT ;  /* 0x000000030000780c */ /* 0x000fda0003f05270 */
[----:B0-----:R-:W-:Y:S05]  /*1950*/  @!P0 BRA `(.L_x_9451) ;  /* 0x0000000000048947 */ /* 0x001fea0003800000 */
[----:B------:R-:W-:Y:S01]  /*1960*/  BPT.TRAP 0x1 ;  /* 0x000000040000795c */ /* 0x000fe20000300000 */
.L_x_9451:
[----:B------:R-:W-:Y:S02]  /*1970*/  IMAD.U32 R10, RZ, RZ, UR38 ;  /* 0x00000026ff0a7e24 */ /* 0x000fe4000f8e00ff */
[----:B------:R-:W-:-:S03]  /*1980*/  IMAD.U32 R0, RZ, RZ, UR37 ;  /* 0x00000025ff007e24 */ /* 0x000fc6000f8e00ff */
[----:B------:R-:W-:Y:S01]  /*1990*/  SHF.L.U32 R10, R10, 0x1f, RZ ;  /* 0x0000001f0a0a7819 */ /* 0x000fe200000006ff */
[----:B------:R-:W-:-:S04]  /*19a0*/  IMAD R5, R0, 0x8, R7 ;  /* 0x0000000800057824 */ /* 0x000fc800078e0207 */
[----:B------:R0:W1:Y:S01]  /*19b0*/  SYNCS.PHASECHK.TRANS64.TRYWAIT P1, [R5+URZ+0x22830], R10 ;  /* 0x0228300a050075a7 */ /* 0x000062000802017f */
[----:B------:R-:W-:Y:S05]  /*19c0*/  @!P0 BRA `(.L_x_9452) ;  /* 0x0000000000048947 */ /* 0x000fea0003800000 */
[----:B------:R-:W-:Y:S01]  /*19d0*/  BPT.TRAP 0x1 ;  /* 0x000000040000795c */ /* 0x000fe20000300000 */
.L_x_9452:
[----:B-1----:R-:W-:Y:S05]  /*19e0*/  @P1 BRA `(.L_x_9453) ;  /* 0x0000000000081947 */ /* 0x002fea0003800000 */
[----:B------:R-:W1:Y:S02]  /*19f0*/  SYNCS.PHASECHK.TRANS64.TRYWAIT P1, [R5+URZ+0x22830], R10 ;  /* 0x0228300a050075a7 */ /* 0x000e64000802017f */
[----:B-1----:R-:W-:Y:S05]  /*1a00*/  @!P1 BRA `(.L_x_9454) ;  /* 0x000000cc00809947 */ /* 0x002fea0003800000 */
.L_x_9453:
[----:B------:R-:W-:Y:S01]  /*1a10*/  R2UR UR4, R7 ;  /* 0x00000000070472ca */ /* 0x000fe200000e0000 */
[----:B------:R-:W-:Y:S01]  /*1a20*/  WARPGROUP.ARRIVE ;  /* 0x00000000000079c5 */ /* 0x000fe20000000000 */
        /* <DEDUP_REMOVED lines=8> */
[----:B------:R-:W-:Y:S01]  /*1ab0*/  P2R R12, PR, RZ, 0x1 ;  /* 0x00000001ff0c7803 */ /* 0x000fe20000000000 */
[----:B------:R-:W2:Y:S02]  /*1ac0*/  S2R R14, SR_TID.X ;  /* 0x00000000000e7919 */ /* 0x000ea40000002100 */
[----:B------:R-:W-:-:S04]  /*1ad0*/  UIADD3 UR4, UR4, 0x1c400, URZ ;  /* 0x0001c40004047890 */ /* 0x000fc8000fffe03f */
[----:B------:R-:W-:-:S04]  /*1ae0*/  USHF.R.U32.HI UR4, URZ, 0x4, UR4 ;  /* 0x000000043f047899 */ /* 0x000fc80008011604 */
[----:B------:R-:W-:-:S04]  /*1af0*/  ULOP3.LUT UR4, UR4, 0x3fff, URZ, 0xc0, !UPT ;  /* 0x00003fff04047892 */ /* 0x000fc8000f8ec03f */
[----:B------:R-:W-:Y:S02]  /*1b00*/  ULOP3.LUT UR20, UR4, 0x10000, URZ, 0xfc, !UPT ;  /* 0x0001000004147892 */ /* 0x000fe4000f8efc3f */
[----:B------:R-:W-:Y:S02]  /*1b10*/  ULOP3.LUT UR4, UR49, 0x10000, URZ, 0xfc, !UPT ;  /* 0x0001000031047892 */ /* 0x000fe4000f8efc3f */
[----:B------:R-:W-:Y:S02]  /*1b20*/  UIMAD UR6, UR37, 0x300, UR20 ;  /* 0x00000300250678a4 */ /* 0x000fe4000f8e0214 */
[----:B------:R-:W-:Y:S02]  /*1b30*/  UIADD3 UR8, UR4, 0x2, URZ ;  /* 0x0000000204087890 */ /* 0x000fe4000fffe03f */
[----:B------:R-:W-:Y:S02]  /*1b40*/  UIADD3 UR10, UR6, 0x2, URZ ;  /* 0x00000002060a7890 */ /* 0x000fe4000fffe03f */
[----:B------:R-:W-:-:S02]  /*1b50*/  UIADD3 UR12, UR4, 0x4, URZ ;  /* 0x00000004040c7890 */ /* 0x000fc4000fffe03f */
[----:B------:R-:W-:Y:S02]  /*1b60*/  UIADD3 UR14, UR6, 0x4, URZ ;  /* 0x00000004060e7890 */ /* 0x000fe4000fffe03f */
[----:B------:R-:W-:Y:S01]  /*1b70*/  HGMMA.64x96x16.F32 R24, gdesc[UR4], RZ, !UPT, gsb0 ;  /* 0x01600000041879f0 */ /* 0x000fe2000c0008ff */
[----:B------:R-:W-:Y:S02]  /*1b80*/  UIADD3 UR16, UR4, 0x6, URZ ;  /* 0x0000000604107890 */ /* 0x000fe4000fffe03f */
[----:B------:R-:W-:Y:S02]  /*1b90*/  UIADD3 UR18, UR6, 0x6, URZ ;  /* 0x0000000606127890 */ /* 0x000fe4000fffe03f */
[----:B------:R-:W-:-:S04]  /*1ba0*/  UIMAD UR6, UR39, -0x60, UR42 ;  /* 0xffffffa0270678a4 */ /* 0x000fc8000f8e022a */
[----:B------:R-:W-:-:S06]  /*1bb0*/  UIADD3 UR6, UR6, 0x60, URZ ;  /* 0x0000006006067890 */ /* 0x000fcc000fffe03f */
[----:B------:R-:W-:-:S04]  /*1bc0*/  IMAD.U32 R3, RZ, RZ, UR6 ;  /* 0x00000006ff037e24 */ /* 0x000fc8000f8e00ff */
        /* <DEDUP_REMOVED lines=104> */
[----:B------:R-:W3:Y:S01]  /*2250*/  SHFL.BFLY PT, R3, R6, 0x2, 0x1f ;  /* 0x0c401f0006037f89 */ /* 0x000ee200000e0000 */
[----:B------:R-:W-:Y:S02]  /*2260*/  FSEL R67, R67, -INF , P3 ;  /* 0xff80000043437808 */ /* 0x000fe40001800000 */
[----:B------:R-:W-:-:S02]  /*2270*/  FSEL R70, R70, -INF , P2 ;  /* 0xff80000046467808 */ /* 0x000fc40001000000 */
[----:B------:R-:W-:Y:S02]  /*2280*/  FSEL R71, R71, -INF , P1 ;  /* 0xff80000047477808 */ /* 0x000fe40000800000 */
[----:B---3--:R-:W-:-:S05]  /*2290*/  FMNMX.FTZ R9, R6, R3, !PT ;  /* 0x0000000306097209 */ /* 0x008fca0007810000 */
[----:B------:R-:W3:Y:S02]  /*22a0*/  SHFL.BFLY PT, R0, R9, 0x1, 0x1f ;  /* 0x0c201f0009007f89 */ /* 0x000ee400000e0000 */
[----:B---3--:R-:W-:-:S04]  /*22b0*/  FMNMX.FTZ R0, R9, R0, !PT ;  /* 0x0000000009007209 */ /* 0x008fc80007810000 */
        /* <DEDUP_REMOVED lines=19> */
[----:B------:R-:W3:Y:S01]  /*23f0*/  MUFU.EX2 R25, R25 ;  /* 0x0000001900197308 */ /* 0x000ee20000000800 */
        /* <DEDUP_REMOVED lines=15> */
[----:B------:R-:W4:Y:S01]  /*24f0*/  MUFU.EX2 R29, R29 ;  /* 0x0000001d001d7308 */ /* 0x000f220000000800 */
[----:B---3--:R-:W-:Y:S01]  /*2500*/  FADD.FTZ R9, R24, R25 ;  /* 0x0000001918097221 */ /* 0x008fe20000010000 */
        /* <DEDUP_REMOVED lines=11> */
[----:B------:R-:W3:Y:S01]  /*25c0*/  MUFU.EX2 R33, R33 ;  /* 0x0000002100217308 */ /* 0x000ee20000000800 */
[----:B----4-:R-:W-:Y:S02]  /*25d0*/  F2FP.F16.F32.PACK_AB R154, R29, R28 ;  /* 0x0000001c1d9a723e */ /* 0x010fe400000000ff */
[----:B------:R-:W-:-:S04]  /*25e0*/  FMNMX.FTZ R4, R54, R3, !PT ;  /* 0x0000000336047209 */ /* 0x000fc80007810000 */
[----:B------:R-:W-:Y:S01]  /*25f0*/  FMNMX.FTZ R3, R55, R4, !PT ;  /* 0x0000000437037209 */ /* 0x000fe20007810000 */
[----:B------:R-:W-:Y:S03]  /*2600*/  MUFU.EX2 R36, R36 ;  /* 0x0000002400247308 */ /* 0x000fe60000000800 */
[----:B------:R-:W-:-:S04]  /*2610*/  FMNMX.FTZ R4, R58, R3, !PT ;  /* 0x000000033a047209 */ /* 0x000fc80007810000 */
[----:B------:R-:W-:Y:S01]  /*2620*/  FMNMX.FTZ R3, R59, R4, !PT ;  /* 0x000000043b037209 */ /* 0x000fe20007810000 */
[----:B------:R-:W4:Y:S01]  /*2630*/  MUFU.EX2 R37, R37 ;  /* 0x0000002500257308 */ /* 0x000f220000000800 */
[----:B---3--:R-:W-:Y:S02]  /*2640*/  F2FP.F16.F32.PACK_AB R156, R33, R32 ;  /* 0x00000020219c723e */ /* 0x008fe400000000ff */
[----:B------:R-:W-:-:S04]  /*2650*/  FMNMX.FTZ R4, R62, R3, !PT ;  /* 0x000000033e047209 */ /* 0x000fc80007810000 */
[----:B------:R-:W-:Y:S01]  /*2660*/  FMNMX.FTZ R3, R63, R4, !PT ;  /* 0x000000043f037209 */ /* 0x000fe20007810000 */
[----:B------:R-:W-:Y:S03]  /*2670*/  MUFU.EX2 R40, R40 ;  /* 0x0000002800287308 */ /* 0x000fe60000000800 */
[----:B------:R-:W-:-:S04]  /*2680*/  FMNMX.FTZ R4, R66, R3, !PT ;  /* 0x0000000342047209 */ /* 0x000fc80007810000 */
[----:B------:R-:W-:Y:S01]  /*2690*/  FMNMX.FTZ R3, R67, R4, !PT ;  /* 0x0000000443037209 */ /* 0x000fe20007810000 */
[----:B------:R-:W3:Y:S01]  /*26a0*/  MUFU.EX2 R41, R41 ;  /* 0x0000002900297308 */ /* 0x000ee20000000800 */
[----:B----4-:R-:W-:Y:S02]  /*26b0*/  F2FP.F16.F32.PACK_AB R158, R37, R36 ;  /* 0x00000024259e723e */ /* 0x010fe400000000ff */
[----:B------:R-:W-:-:S04]  /*26c0*/  FMNMX.FTZ R4, R70, R3, !PT ;  /* 0x0000000346047209 */ /* 0x000fc80007810000 */
[----:B------:R-:W-:Y:S01]  /*26d0*/  FMNMX.FTZ R4, R71, R4, !PT ;  /* 0x0000000447047209 */ /* 0x000fe20007810000 */
[----:B------:R-:W-:Y:S04]  /*26e0*/  MUFU.EX2 R44, R44 ;  /* 0x0000002c002c7308 */ /* 0x000fe80000000800 */
[----:B------:R-:W4:Y:S04]  /*26f0*/  SHFL.BFLY PT, R3, R4, 0x2, 0x1f ;  /* 0x0c401f0004037f89 */ /* 0x000f2800000e0000 */
[----:B------:R-:W5:Y:S01]  /*2700*/  MUFU.EX2 R45, R45 ;  /* 0x0000002d002d7308 */ /* 0x000f620000000800 */
[----:B---3--:R-:W-:-:S07]  /*2710*/  F2FP.F16.F32.PACK_AB R160, R41, R40 ;  /* 0x0000002829a0723e */ /* 0x008fce00000000ff */
[----:B------:R-:W-:Y:S08]  /*2720*/  MUFU.EX2 R48, R48 ;  /* 0x0000003000307308 */ /* 0x000ff00000000800 */
[----:B------:R-:W3:Y:S01]  /*2730*/  MUFU.EX2 R49, R49 ;  /* 0x0000003100317308 */ /* 0x000ee20000000800 */
[----:B-----5:R-:W-:Y:S02]  /*2740*/  F2FP.F16.F32.PACK_AB R162, R45, R44 ;  /* 0x0000002c2da2723e */ /* 0x020fe400000000ff */
[----:B----4-:R-:W-:-:S05]  /*2750*/  FMNMX.FTZ R6, R4, R3, !PT ;  /* 0x0000000304067209 */ /* 0x010fca0007810000 */
[----:B------:R-:W-:Y:S01]  /*2760*/  MUFU.EX2 R52, R52 ;  /* 0x0000003400347308 */ /* 0x000fe20000000800 */
[----:B------:R-:W4:Y:S07]  /*2770*/  SHFL.BFLY PT, R3, R6, 0x1, 0x1f ;  /* 0x0c201f0006037f89 */ /* 0x000f2e00000e0000 */
[----:B------:R-:W5:Y:S01]  /*2780*/  MUFU.EX2 R53, R53 ;  /* 0x0000003500357308 */ /* 0x000f620000000800 */
[----:B---3--:R-:W-:-:S07]  /*2790*/  F2FP.F16.F32.PACK_AB R164, R49, R48 ;  /* 0x0000003031a4723e */ /* 0x008fce00000000ff */
[----:B------:R-:W-:Y:S08]  /*27a0*/  MUFU.EX2 R56, R56 ;  /* 0x0000003800387308 */ /* 0x000ff00000000800 */
[----:B------:R-:W-:Y:S01]  /*27b0*/  MUFU.EX2 R57, R57 ;  /* 0x0000003900397308 */ /* 0x000fe20000000800 */
[----:B----4-:R-:W-:Y:S02]  /*27c0*/  FMNMX.FTZ R3, R6, R3, !PT ;  /* 0x0000000306037209 */ /* 0x010fe40007810000 */
[----:B-----5:R-:W-:-:S02]  /*27d0*/  F2FP.F16.F32.PACK_AB R166, R53, R52 ;  /* 0x0000003435a6723e */ /* 0x020fc400000000ff */
[C---:B------:R-:W-:Y:S01]  /*27e0*/  FSETP.NEU.FTZ.AND P1, PT, R3.reuse, -INF , PT ;  /* 0xff8000000300780b */ /* 0x040fe20003f3d000 */
[----:B------:R-:W-:Y:S02]  /*27f0*/  FMUL.FTZ R4, R3, UR10 ;  /* 0x0000000a03047c20 */ /* 0x000fe40008410000 */
[----:B------:R-:W-:Y:S03]  /*2800*/  MUFU.EX2 R60, R60 ;  /* 0x0000003c003c7308 */ /* 0x000fe60000000800 */
[----:B------:R-:W-:Y:S01]  /*2810*/  FSEL R6, R4, RZ, P1 ;  /* 0x000000ff04067208 */ /* 0x000fe20000800000 */
[----:B------:R-:W-:Y:S01]  /*2820*/  FADD.FTZ R4, R28, R9 ;  /* 0x000000091c047221 */ /* 0x000fe20000010000 */
[----:B--2---:R-:W-:Y:S02]  /*2830*/  LOP3.LUT P1, RZ, R14, 0x7f, RZ, 0xc0, !PT ;  /* 0x0000007f0eff7812 */ /* 0x004fe4000782c0ff */
[----:B------:R-:W-:Y:S01]  /*2840*/  SHF.R.U32.HI R14, RZ, 0x7, R14 ;  /* 0x00000007ff0e7819 */ /* 0x000fe2000001160e */
        /* <DEDUP_REMOVED lines=8> */
[--C-:B------:R-:W-:Y:S01]  /*28d0*/  FFMA.FTZ R38, R38, UR10, -R6.reuse ;  /* 0x0000000a26267c23 */ /* 0x100fe20008010806 */
[--C-:B------:R-:W-:Y:S01]  /*28e0*/  FFMA.FTZ R39, R39, UR10, -R6.reuse ;  /* 0x0000000a27277c23 */ /* 0x100fe20008010806 */
[--C-:B------:R-:W-:Y:S01]  /*28f0*/  FFMA.FTZ R42, R42, UR10, -R6.reuse ;  /* 0x0000000a2a2a7c23 */ /* 0x100fe20008010806 */
[----:B------:R-:W-:Y:S01]  /*2900*/  FADD.FTZ R4, R32, R9 ;  /* 0x0000000920047221 */ /* 0x000fe20000010000 */
[--C-:B------:R-:W-:Y:S01]  /*2910*/  FFMA.FTZ R43, R43, UR10, -R6.reuse ;  /* 0x0000000a2b2b7c23 */ /* 0x100fe20008010806 */
[----:B------:R-:W-:Y:S01]  /*2920*/  FFMA.FTZ R46, R46, UR10, -R6 ;  /* 0x0000000a2e2e7c23 */ /* 0x000fe20008010806 */
[----:B------:R-:W2:Y:S01]  /*2930*/  MUFU.EX2 R27, R27 ;  /* 0x0000001b001b7308 */ /* 0x000ea20000000800 */
[----:B------:R-:W-:Y:S01]  /*2940*/  FADD.FTZ R13, R33, R4 ;  /* 0x00000004210d7221 */ /* 0x000fe20000010000 */
[--C-:B------:R-:W-:Y:S01]  /*2950*/  FFMA.FTZ R47, R47, UR10, -R6.reuse ;  /* 0x0000000a2f2f7c23 */ /* 0x100fe20008010806 */
[--C-:B------:R-:W-:Y:S01]  /*2960*/  FFMA.FTZ R50, R50, UR10, -R6.reuse ;  /* 0x0000000a32327c23 */ /* 0x100fe20008010806 */
[----:B------:R-:W-:Y:S01]  /*2970*/  IADD3 R178, -R14, 0xb, RZ ;  /* 0x0000000b0eb27810 */ /* 0x000fe20007ffe1ff */
[----:B------:R-:W-:Y:S01]  /*2980*/  FADD.FTZ R12, R36, R13 ;  /* 0x0000000d240c7221 */ /* 0x000fe20000010000 */
[--C-:B------:R-:W-:Y:S01]  /*2990*/  FFMA.FTZ R51, R51, UR10, -R6.reuse ;  /* 0x0000000a33337c23 */ /* 0x100fe20008010806 */
[----:B------:R-:W-:Y:S01]  /*29a0*/  FFMA.FTZ R54, R54, UR10, -R6 ;  /* 0x0000000a36367c23 */ /* 0x000fe20008010806 */
[----:B------:R-:W3:Y:S01]  /*29b0*/  MUFU.EX2 R30, R30 ;  /* 0x0000001e001e7308 */ /* 0x000ee20000000800 */
[----:B------:R-:W-:Y:S01]  /*29c0*/  FADD.FTZ R13, R37, R12 ;  /* 0x0000000c250d7221 */ /* 0x000fe20000010000 */
[--C-:B------:R-:W-:Y:S01]  /*29d0*/  FFMA.FTZ R55, R55, UR10, -R6.reuse ;  /* 0x0000000a37377c23 */ /* 0x100fe20008010806 */
[--C-:B------:R-:W-:Y:S01]  /*29e0*/  FFMA.FTZ R58, R58, UR10, -R6.reuse ;  /* 0x0000000a3a3a7c23 */ /* 0x100fe20008010806 */
[--C-:B------:R-:W-:Y:S01]  /*29f0*/  FFMA.FTZ R59, R59, UR10, -R6.reuse ;  /* 0x0000000a3b3b7c23 */ /* 0x100fe20008010806 */
[----:B------:R-:W-:Y:S01]  /*2a00*/  FADD.FTZ R14, R40, R13 ;  /* 0x0000000d280e7221 */ /* 0x000fe20000010000 */
[--C-:B------:R-:W-:Y:S01]  /*2a10*/  FFMA.FTZ R62, R62, UR10, -R6.reuse ;  /* 0x0000000a3e3e7c23 */ /* 0x100fe20008010806 */
[----:B------:R-:W-:Y:S01]  /*2a20*/  FFMA.FTZ R63, R63, UR10, -R6 ;  /* 0x0000000a3f3f7c23 */ /* 0x000fe20008010806 */
[----:B------:R-:W4:Y:S01]  /*2a30*/  MUFU.EX2 R31, R31 ;  /* 0x0000001f001f7308 */ /* 0x000f220000000800 */
[----:B--2---:R-:W-:Y:S01]  /*2a40*/  FADD.FTZ R9, R26, R27 ;  /* 0x0000001b1a097221 */ /* 0x004fe20000010000 */
[----:B------:R-:W-:Y:S01]  /*2a50*/  FADD.FTZ R13, R41, R14 ;  /* 0x0000000e290d7221 */ /* 0x000fe20000010000 */
[--C-:B------:R-:W-:Y:S01]  /*2a60*/  FFMA.FTZ R66, R66, UR10, -R6.reuse ;  /* 0x0000000a42427c23 */ /* 0x100fe20008010806 */
[--C-:B------:R-:W-:Y:S01]  /*2a70*/  FFMA.FTZ R67, R67, UR10, -R6.reuse ;  /* 0x0000000a43437c23 */ /* 0x100fe20008010806 */
[--C-:B------:R-:W-:Y:S01]  /*2a80*/  FFMA.FTZ R70, R70, UR10, -R6.reuse ;  /* 0x0000000a46467c23 */ /* 0x100fe20008010806 */
[----:B------:R-:W-:Y:S01]  /*2a90*/  FADD.FTZ R14, R44, R13 ;  /* 0x0000000d2c0e7221 */ /* 0x000fe20000010000 */
[----:B------:R-:W-:Y:S01]  /*2aa0*/  FFMA.FTZ R71, R71, UR10, -R6 ;  /* 0x0000000a47477c23 */ /* 0x000fe20008010806 */
[----:B------:R-:W2:Y:S01]  /*2ab0*/  MUFU.EX2 R34, R34 ;  /* 0x0000002200227308 */ /* 0x000ea20000000800 */
[----:B---3--:R-:W-:Y:S01]  /*2ac0*/  FADD.FTZ R4, R30, R9 ;  /* 0x000000091e047221 */ /* 0x008fe20000010000 */
[----:B------:R-:W-:Y:S01]  /*2ad0*/  FADD.FTZ R13, R45, R14 ;  /* 0x0000000e2d0d7221 */ /* 0x000fe20000010000 */
[----:B------:R-:W-:-:S02]  /*2ae0*/  F2FP.F16.F32.PACK_AB R168, R57, R56 ;  /* 0x0000003839a8723e */ /* 0x000fc400000000ff */
[----:B------:R-:W-:-:S03]  /*2af0*/  F2FP.F16.F32.PACK_AB R153, R27, R26 ;  /* 0x0000001a1b99723e */ /* 0x000fc600000000ff */
[----:B------:R-:W3:Y:S01]  /*2b00*/  MUFU.EX2 R35, R35 ;  /* 0x0000002300237308 */ /* 0x000ee20000000800 */
[----:B----4-:R-:W-:Y:S01]  /*2b10*/  FADD.FTZ R9, R31, R4 ;  /* 0x000000041f097221 */ /* 0x010fe20000010000 */
[----:B------:R-:W-:Y:S01]  /*2b20*/  @!P1 VIADD R4, R5, 0x22840 ;  /* 0x0002284005049836 */ /* 0x000fe20000000000 */
[----:B------:R-:W-:-:S04]  /*2b30*/  F2FP.F16.F32.PACK_AB R155, R31, R30 ;  /* 0x0000001e1f9b723e */ /* 0x000fc800000000ff */
[----:B------:R-:W-:Y:S01]  /*2b40*/  @!P1 PRMT R4, RZ, 0x654, R4 ;  /* 0x00000654ff049816 */ /* 0x000fe20000000004 */
[----:B------:R-:W4:Y:S01]  /*2b50*/  MUFU.EX2 R38, R38 ;  /* 0x0000002600267308 */ /* 0x000f220000000800 */
[----:B--2---:R-:W-:Y:S01]  /*2b60*/  FADD.FTZ R12, R34, R9 ;  /* 0x00000009220c7221 */ /* 0x004fe20000010000 */
[----:B------:R2:W-:Y:S06]  /*2b70*/  BAR.ARV R178, 0x100 ;  /* 0x000400b20000751d */ /* 0x0005ec0000002000 */
[----:B------:R-:W5:Y:S01]  /*2b80*/  MUFU.EX2 R39, R39 ;  /* 0x0000002700277308 */ /* 0x000f620000000800 */
[C---:B---3--:R-:W-:Y:S01]  /*2b90*/  FADD.FTZ R9, R35.reuse, R12 ;  /* 0x0000000c23097221 */ /* 0x048fe20000010000 */
[----:B------:R3:W-:Y:S01]  /*2ba0*/  @!P1 SYNCS.ARRIVE.TRANS64.RED.A1T0 RZ, [R4+URZ], RZ ;  /* 0x000000ff04ff99a7 */ /* 0x0007e2000810043f */
[----:B------:R-:W-:-:S05]  /*2bb0*/  F2FP.F16.F32.PACK_AB R157, R35, R34 ;  /* 0x00000022239d723e */ /* 0x000fca00000000ff */
[----:B------:R-:W3:Y:S01]  /*2bc0*/  MUFU.EX2 R42, R42 ;  /* 0x0000002a002a7308 */ /* 0x000ee20000000800 */
[----:B----4-:R-:W-:-:S07]  /*2bd0*/  FADD.FTZ R12, R38, R9 ;  /* 0x00000009260c7221 */ /* 0x010fce0000010000 */
[----:B------:R-:W4:Y:S01]  /*2be0*/  MUFU.EX2 R43, R43 ;  /* 0x0000002b002b7308 */ /* 0x000f220000000800 */
[C---:B-----5:R-:W-:Y:S01]  /*2bf0*/  FADD.FTZ R9, R39.reuse, R12 ;  /* 0x0000000c27097221 */ /* 0x060fe20000010000 */
[----:B------:R-:W-:Y:S01]  /*2c00*/  FADD.FTZ R12, R48, R13 ;  /* 0x0000000d300c7221 */ /* 0x000fe20000010000 */
[----:B------:R-:W-:-:S03]  /*2c10*/  F2FP.F16.F32.PACK_AB R159, R39, R38 ;  /* 0x00000026279f723e */ /* 0x000fc600000000ff */
[----:B------:R-:W-:Y:S02]  /*2c20*/  FADD.FTZ R13, R49, R12 ;  /* 0x0000000c310d7221 */ /* 0x000fe40000010000 */
[----:B------:R-:W5:Y:S01]  /*2c30*/  MUFU.EX2 R46, R46 ;  /* 0x0000002e002e7308 */ /* 0x000f620000000800 */
[----:B---3--:R-:W-:Y:S01]  /*2c40*/  FADD.FTZ R4, R42, R9 ;  /* 0x000000092a047221 */ /* 0x008fe20000010000 */
[----:B------:R-:W-:-:S04]  /*2c50*/  FADD.FTZ R12, R52, R13 ;  /* 0x0000000d340c7221 */ /* 0x000fc80000010000 */
[----:B------:R-:W-:Y:S02]  /*2c60*/  FADD.FTZ R13, R53, R12 ;  /* 0x0000000c350d7221 */ /* 0x000fe40000010000 */
[----:B------:R-:W3:Y:S01]  /*2c70*/  MUFU.EX2 R47, R47 ;  /* 0x0000002f002f7308 */ /* 0x000ee20000000800 */
[C---:B----4-:R-:W-:Y:S01]  /*2c80*/  FADD.FTZ R9, R43.reuse, R4 ;  /* 0x000000042b097221 */ /* 0x050fe20000010000 */
[----:B------:R-:W-:Y:S01]  /*2c90*/  FADD.FTZ R6, R56, R13 ;  /* 0x0000000d38067221 */ /* 0x000fe20000010000 */
[----:B------:R-:W-:-:S03]  /*2ca0*/  F2FP.F16.F32.PACK_AB R161, R43, R42 ;  /* 0x0000002a2ba1723e */ /* 0x000fc600000000ff */
[----:B------:R-:W-:Y:S02]  /*2cb0*/  FADD.FTZ R13, R57, R6 ;  /* 0x00000006390d7221 */ /* 0x000fe40000010000 */
[----:B------:R-:W4:Y:S01]  /*2cc0*/  MUFU.EX2 R50, R50 ;  /* 0x0000003200327308 */ /* 0x000f220000000800 */
[----:B-----5:R-:W-:Y:S01]  /*2cd0*/  FADD.FTZ R4, R46, R9 ;  /* 0x000000092e047221 */ /* 0x020fe20000010000 */
[----:B------:R-:W-:-:S06]  /*2ce0*/  FADD.FTZ R6, R60, R13 ;  /* 0x0000000d3c067221 */ /* 0x000fcc0000010000 */
[----:B------:R-:W5:Y:S01]  /*2cf0*/  MUFU.EX2 R51, R51 ;  /* 0x0000003300337308 */ /* 0x000f620000000800 */
[C---:B---3--:R-:W-:Y:S01]  /*2d00*/  FADD.FTZ R9, R47.reuse, R4 ;  /* 0x000000042f097221 */ /* 0x048fe20000010000 */
[----:B------:R-:W-:-:S06]  /*2d10*/  F2FP.F16.F32.PACK_AB R163, R47, R46 ;  /* 0x0000002e2fa3723e */ /* 0x000fcc00000000ff */
[----:B------:R-:W3:Y:S01]  /*2d20*/  MUFU.EX2 R54, R54 ;  /* 0x0000003600367308 */ /* 0x000ee20000000800 */
[----:B----4-:R-:W-:-:S07]  /*2d30*/  FADD.FTZ R4, R50, R9 ;  /* 0x0000000932047221 */ /* 0x010fce0000010000 */
[----:B------:R-:W4:Y:S01]  /*2d40*/  MUFU.EX2 R55, R55 ;  /* 0x0000003700377308 */ /* 0x000f220000000800 */
[C---:B-----5:R-:W-:Y:S01]  /*2d50*/  FADD.FTZ R9, R51.reuse, R4 ;  /* 0x0000000433097221 */ /* 0x060fe20000010000 */
[----:B------:R-:W-:-:S06]  /*2d60*/  F2FP.F16.F32.PACK_AB R165, R51, R50 ;  /* 0x0000003233a5723e */ /* 0x000fcc00000000ff */
[----:B------:R-:W5:Y:S01]  /*2d70*/  MUFU.EX2 R58, R58 ;  /* 0x0000003a003a7308 */ /* 0x000f620000000800 */
[----:B---3--:R-:W-:-:S07]  /*2d80*/  FADD.FTZ R4, R54, R9 ;  /* 0x0000000936047221 */ /* 0x008fce0000010000 */
[----:B------:R-:W3:Y:S01]  /*2d90*/  MUFU.EX2 R59, R59 ;  /* 0x0000003b003b7308 */ /* 0x000ee20000000800 */
[C---:B----4-:R-:W-:Y:S01]  /*2da0*/  FADD.FTZ R9, R55.reuse, R4 ;  /* 0x0000000437097221 */ /* 0x050fe20000010000 */
[----:B------:R-:W-:-:S06]  /*2db0*/  F2FP.F16.F32.PACK_AB R167, R55, R54 ;  /* 0x0000003637a7723e */ /* 0x000fcc00000000ff */
[----:B------:R-:W4:Y:S01]  /*2dc0*/  MUFU.EX2 R62, R62 ;  /* 0x0000003e003e7308 */ /* 0x000f220000000800 */
[----:B-----5:R-:W-:-:S07]  /*2dd0*/  FADD.FTZ R4, R58, R9 ;  /* 0x000000093a047221 */ /* 0x020fce0000010000 */
        /* <DEDUP_REMOVED lines=9> */
[C---:B---3--:R-:W-:Y:S01]  /*2e70*/  FADD.FTZ R9, R63.reuse, R4 ;  /* 0x000000043f097221 */ /* 0x048fe20000010000 */
[----:B------:R-:W-:-:S06]  /*2e80*/  F2FP.F16.F32.PACK_AB R171, R63, R62 ;  /* 0x0000003e3fab723e */ /* 0x000fcc00000000ff */
[----:B------:R-:W3:Y:S01]  /*2e90*/  MUFU.EX2 R65, R65 ;  /* 0x0000004100417308 */ /* 0x000ee20000000800 */
[----:B----4-:R-:W-:-:S07]  /*2ea0*/  FADD.FTZ R6, R64, R13 ;  /* 0x0000000d40067221 */ /* 0x010fce0000010000 */
[----:B------:R-:W4:Y:S01]  /*2eb0*/  MUFU.EX2 R67, R67 ;  /* 0x0000004300437308 */ /* 0x000f220000000800 */
[----:B-----5:R-:W-:-:S07]  /*2ec0*/  FADD.FTZ R4, R66, R9 ;  /* 0x0000000942047221 */ /* 0x020fce0000010000 */
[----:B------:R-:W5:Y:S01]  /*2ed0*/  MUFU.EX2 R68, R68 ;  /* 0x0000004400447308 */ /* 0x000f620000000800 */
[C---:B---3--:R-:W-:Y:S01]  /*2ee0*/  FADD.FTZ R13, R65.reuse, R6 ;  /* 0x00000006410d7221 */ /* 0x048fe20000010000 */
[----:B------:R-:W-:-:S06]  /*2ef0*/  F2FP.F16.F32.PACK_AB R172, R65, R64 ;  /* 0x0000004041ac723e */ /* 0x000fcc00000000ff */
[----:B------:R-:W3:Y:S01]  /*2f00*/  MUFU.EX2 R70, R70 ;  /* 0x0000004600467308 */ /* 0x000ee20000000800 */
[C---:B----4-:R-:W-:Y:S01]  /*2f10*/  FADD.FTZ R9, R67.reuse, R4 ;  /* 0x0000000443097221 */ /* 0x050fe20000010000 */
[----:B------:R-:W-:-:S06]  /*2f20*/  F2FP.F16.F32.PACK_AB R173, R67, R66 ;  /* 0x0000004243ad723e */ /* 0x000fcc00000000ff */
[----:B------:R-:W4:Y:S01]  /*2f30*/  MUFU.EX2 R11, R11 ;  /* 0x0000000b000b7308 */ /* 0x000f220000000800 */
[----:B-----5:R-:W-:-:S07]  /*2f40*/  FADD.FTZ R6, R68, R13 ;  /* 0x0000000d44067221 */ /* 0x020fce0000010000 */
[----:B------:R-:W5:Y:S01]  /*2f50*/  MUFU.EX2 R71, R71 ;  /* 0x0000004700477308 */ /* 0x000f620000000800 */
[----:B---3--:R-:W-:Y:S01]  /*2f60*/  FADD.FTZ R4, R70, R9 ;  /* 0x0000000946047221 */ /* 0x008fe20000010000 */
[C---:B----4-:R-:W-:Y:S01]  /*2f70*/  FADD.FTZ R6, R11.reuse, R6 ;  /* 0x000000060b067221 */ /* 0x050fe20000010000 */
[----:B------:R-:W-:Y:S02]  /*2f80*/  F2FP.F16.F32.PACK_AB R174, R11, R68 ;  /* 0x000000440bae723e */ /* 0x000fe400000000ff */
[C---:B-----5:R-:W-:Y:S01]  /*2f90*/  FADD.FTZ R4, R71.reuse, R4 ;  /* 0x0000000447047221 */ /* 0x060fe20000010000 */
[----:B------:R-:W-:Y:S01]  /*2fa0*/  F2FP.F16.F32.PACK_AB R175, R71, R70 ;  /* 0x0000004647af723e */ /* 0x000fe200000000ff */
[----:B--2---:R-:W-:Y:S06]  /*2fb0*/  @!P0 BRA `(.L_x_9455) ;  /* 0x0000000000048947 */ /* 0x004fec0003800000 */
[----:B------:R-:W-:Y:S01]  /*2fc0*/  BPT.TRAP 0x1 ;  /* 0x000000040000795c */ /* 0x000fe20000300000 */
.L_x_9455:
[----:B------:R2:W3:Y:S01]  /*2fd0*/  SYNCS.PHASECHK.TRANS64.TRYWAIT P2, [R5+URZ+0x22850], R10 ;  /* 0x0228500a050075a7 */ /* 0x0004e2000804017f */
[----:B------:R-:W-:Y:S05]  /*2fe0*/  @!P0 BRA `(.L_x_9456) ;  /* 0x0000000000048947 */ /* 0x000fea0003800000 */
[----:B------:R-:W-:Y:S01]  /*2ff0*/  BPT.TRAP 0x1 ;  /* 0x000000040000795c */ /* 0x000fe20000300000 */
.L_x_9456:
[----:B---3--:R-:W-:Y:S05]  /*3000*/  @P2 BRA `(.L_x_9457) ;  /* 0x0000000000082947 */ /* 0x008fea0003800000 */
[----:B------:R-:W3:Y:S02]  /*3010*/  SYNCS.PHASECHK.TRANS64.TRYWAIT P2, [R5+URZ+0x22850], R10 ;  /* 0x0228500a050075a7 */ /* 0x000ee4000804017f */
[----:B---3--:R-:W-:Y:S05]  /*3020*/  @!P2 BRA `(.L_x_9458) ;  /* 0x000000b8000ca947 */ /* 0x008fea0003800000 */
.L_x_9457:
[----:B------:R-:W-:Y:S01]  /*3030*/  R2UR UR6, R7 ;  /* 0x00000000070672ca */ /* 0x000fe200000e0000 */
[----:B------:R4:W-:Y:S01]  /*3040*/  BAR.SYNC.DEFER_BLOCKING R8, 0x100 ;  /* 0x000400080000751d */ /* 0x0009e20000010000 */
[----:B------:R-:W-:Y:S01]  /*3050*/  UISETP.GE.AND UP0, UPT, UR42, 0x61, UPT ;  /* 0x000000612a00788c */ /* 0x000fe2000bf06270 */
[----:B0123--:R-:W-:-:S04]  /*3060*/  @!P1 VIADD R5, R5, 0x22860 ;  /* 0x0002286005059836 */ /* 0x00ffc80000000000 */
[----:B------:R-:W-:Y:S01]  /*3070*/  UMOV UR7, 0x40000040 ;  /* 0x4000004000077882 */ /* 0x000fe20000000000 */
[----:B------:R-:W-:Y:S02]  /*3080*/  PLOP3.LUT P2, PT, PT, PT, UP0, 0x80, 0x0 ;  /* 0x000000000000781c */ /* 0x000fe40003f4f008 */
[----:B------:R-:W-:-:S03]  /*3090*/  @!P1 PRMT R5, RZ, 0x654, R5 ;  /* 0x00000654ff059816 */ /* 0x000fc60000000005 */
[----:B------:R-:W-:-:S04]  /*30a0*/  UIADD3 UR6, UR6, 0x400, URZ ;  /* 0x0000040006067890 */ /* 0x000fc8000fffe03f */
[----:B------:R-:W-:-:S04]  /*30b0*/  USHF.R.U32.HI UR6, URZ, 0x4, UR6 ;  /* 0x000000043f067899 */ /* 0x000fc80008011606 */
[----:B------:R-:W-:-:S04]  /*30c0*/  ULOP3.LUT UR6, UR6, 0x3fff, URZ, 0xc0, !UPT ;  /* 0x00003fff06067892 */ /* 0x000fc8000f8ec03f */
[----:B------:R-:W-:Y:S01]  /*30d0*/  ULOP3.LUT UR21, UR6, 0x3000000, URZ, 0xfc, !UPT ;  /* 0x0300000006157892 */ /* 0x000fe2000f8efc3f */
[----:B------:R-:W-:-:S03]  /*30e0*/  WARPGROUP.ARRIVE ;  /* 0x00000000000079c5 */ /* 0x000fc60000000000 */
[----:B------:R-:W-:-:S07]  /*30f0*/  UIMAD UR11, UR37, 0xc00, UR21 ;  /* 0x00000c00250b78a4 */ /* 0x000fce000f8e0215 */
        /* <DEDUP_REMOVED lines=39> */
.L_x_9468:
        /* <DEDUP_REMOVED lines=8> */
[----:B0-----:R-:W-:Y:S11]  /*33f0*/  @!P0 BRA `(.L_x_9460) ;  /* 0x0000000000048947 */ /* 0x001ff60003800000 */
[----:B------:R-:W-:Y:S01]  /*3400*/  BPT.TRAP 0x1 ;  /* 0x000000040000795c */ /* 0x000fe20000300000 */
.L_x_9460:
[----:B------:R-:W0:Y:S01]  /*3410*/  S2UR UR7, SR_CgaCtaId ;  /* 0x00000000000779c3 */ /* 0x000e220000008800 */
[----:B------:R-:W-:Y:S01]  /*3420*/  UMOV UR6, 0x400 ;  /* 0x0000040000067882 */ /* 0x000fe20000000000 */
[----:B----4-:R-:W-:-:S05]  /*3430*/  IMAD.U32 R5, RZ, RZ, UR38 ;  /* 0x00000026ff057e24 */ /* 0x010fca000f8e00ff */
[----:B------:R-:W-:Y:S01]  /*3440*/  SHF.L.U32 R5, R5, 0x1f, RZ ;  /* 0x0000001f05057819 */ /* 0x000fe200000006ff */
[----:B0-----:R-:W-:-:S04]  /*3450*/  ULEA UR6, UR7, UR6, 0x18 ;  /* 0x0000000607067291 */ /* 0x001fc8000f8ec03f */
[----:B------:R-:W-:-:S09]  /*3460*/  ULEA UR23, UR37, UR6, 0x3 ;  /* 0x0000000625177291 */ /* 0x000fd2000f8e183f */
[----:B------:R0:W1:Y:S01]  /*3470*/  SYNCS.PHASECHK.TRANS64.TRYWAIT P3, [UR23+0x22830], R5 ;  /* 0x02283005ff0075a7 */ /* 0x0000620008060157 */
[----:B------:R-:W-:Y:S05]  /*3480*/  @!P0 BRA `(.L_x_9461) ;  /* 0x0000000000048947 */ /* 0x000fea0003800000 */
[----:B------:R-:W-:Y:S01]  /*3490*/  BPT.TRAP 0x1 ;  /* 0x000000040000795c */ /* 0x000fe20000300000 */
.L_x_9461:
[----:B-1----:R-:W-:Y:S05]  /*34a0*/  @P3 BRA `(.L_x_9462) ;  /* 0x0000000000083947 */ /* 0x002fea0003800000 */
[----:B------:R-:W1:Y:S02]  /*34b0*/  SYNCS.PHASECHK.TRANS64.TRYWAIT P3, [UR23+0x22830], R5 ;  /* 0x02283005ff0075a7 */ /* 0x000e640008060157 */
[----:B-1----:R-:W-:Y:S05]  /*34c0*/  @!P3 BRA `(.L_x_9463) ;  /* 0x000000b000f8b947 */ /* 0x002fea0003800000 */
.L_x_9462:
[----:B------:R-:W-:Y:S01]  /*34d0*/  UIMAD UR6, UR37, 0x300, UR20 ;  /* 0x00000300250678a4 */ /* 0x000fe2000f8e0214 */
[----:B------:R-:W-:Y:S01]  /*34e0*/  WARPGROUP.ARRIVE ;  /* 0x00000000000079c5 */ /* 0x000fe20000000000 */
[----:B------:R-:W-:Y:S01]  /*34f0*/  UMOV UR7, 0x40000040 ;  /* 0x4000004000077882 */ /* 0x000fe20000000000 */
[----:B------:R-:W-:Y:S01]  /*3500*/  UMOV UR11, 0x40000040 ;  /* 0x40000040000b7882 */ /* 0x000fe20000000000 */
[----:B------:R-:W-:-:S03]  /*3510*/  UIADD3 UR10, UR6, 0x2, URZ ;  /* 0x00000002060a7890 */ /* 0x000fc6000fffe03f */
[----:B------:R-:W2:Y:S01]  /*3520*/  S2R R213, SR_TID.X ;  /* 0x0000000000d57919 */ /* 0x000ea20000002100 */
[----:B------:R-:W-:Y:S01]  /*3530*/  UIADD3 UR14, UR6, 0x4, URZ ;  /* 0x00000004060e7890 */ /* 0x000fe2000fffe03f */
[----:B------:R-:W-:Y:S01]  /*3540*/  UMOV UR15, 0x40000040 ;  /* 0x40000040000f7882 */ /* 0x000fe20000000000 */
[----:B------:R-:W-:Y:S01]  /*3550*/  HGMMA.64x96x16.F32 R152, gdesc[UR4], RZ, !UPT, gsb0 ;  /* 0x01600000049879f0 */ /* 0x000fe2000c0008ff */
[----:B------:R-:W-:Y:S01]  /*3560*/  UIADD3 UR18, UR6, 0x6, URZ ;  /* 0x0000000606127890 */ /* 0x000fe2000fffe03f */
[----:B------:R-:W-:Y:S01]  /*3570*/  UMOV UR19, 0x40000040 ;  /* 0x4000004000137882 */ /* 0x000fe20000000000 */
[----:B--2---:R-:W-:Y:S01]  /*3580*/  SHF.R.U32.HI R213, RZ, 0x7, R213 ;  /* 0x00000007ffd57819 */ /* 0x004fe200000116d5 */
        /* <DEDUP_REMOVED lines=11> */
[----:B-1----:R-:W-:Y:S02]  /*3640*/  FMNMX.FTZ R0, R152, R7, !PT ;  /* 0x0000000798007209 */ /* 0x002fe40007810000 */
[----:B------:R-:W-:Y:S02]  /*3650*/  FMNMX.FTZ R8, R154, R210, !PT ;  /* 0x000000d29a087209 */ /* 0x000fe40007810000 */
        /* <DEDUP_REMOVED lines=35> */
[C---:B------:R-:W-:Y:S01]  /*3890*/  FMUL.FTZ R211, R0.reuse, UR10 ;  /* 0x0000000a00d37c20 */ /* 0x040fe20008410000 */
[----:B------:R-:W-:Y:S01]  /*38a0*/  FMNMX.FTZ R3, R171, R10, !PT ;  /* 0x0000000aab037209 */ /* 0x000fe20007810000 */
[----:B------:R-:W-:Y:S02]  /*38b0*/  FADD.FTZ R7, -R0, R7 ;  /* 0x0000000700077221 */ /* 0x000fe40000010100 */
[--C-:B------:R-:W-:Y:S01]  /*38c0*/  FFMA.FTZ R12, R156, UR10, -R211.reuse ;  /* 0x0000000a9c0c7c23 */ /* 0x100fe200080108d3 */
[----:B------:R-:W-:Y:S01]  /*38d0*/  FMNMX.FTZ R10, R174, R3, !PT ;  /* 0x00000003ae0a7209 */ /* 0x000fe20007810000 */
[--C-:B------:R-:W-:Y:S01]  /*38e0*/  FFMA.FTZ R164, R164, UR10, -R211.reuse ;  /* 0x0000000aa4a47c23 */ /* 0x100fe200080108d3 */
[----:B------:R-:W-:Y:S01]  /*38f0*/  FMUL.FTZ R7, R7, UR10 ;  /* 0x0000000a07077c20 */ /* 0x000fe20008410000 */
        /* <DEDUP_REMOVED lines=11> */
[--C-:B------:R-:W-:Y:S01]  /*39b0*/  FFMA.FTZ R13, R161, UR10, -R211.reuse ;  /* 0x0000000aa10d7c23 */ /* 0x100fe200080108d3 */
[--C-:B------:R-:W-:Y:S01]  /*39c0*/  FFMA.FTZ R15, R165, UR10, -R211.reuse ;  /* 0x0000000aa50f7c23 */ /* 0x100fe200080108d3 */
[----:B-1----:R-:W-:Y:S01]  /*39d0*/  FMNMX.FTZ R12, R182, R3, !PT ;  /* 0x00000003b60c7209 */ /* 0x002fe20007810000 */
        /* <DEDUP_REMOVED lines=10> */
[----:B------:R-:W3:Y:S01]  /*3a80*/  MUFU.EX2 R152, R152 ;  /* 0x0000009800987308 */ /* 0x000ee20000000800 */
[----:B------:R-:W-:Y:S01]  /*3a90*/  FMNMX.FTZ R3, R187, R12, !PT ;  /* 0x0000000cbb037209 */ /* 0x000fe20007810000 */
[--C-:B-1----:R-:W-:Y:S01]  /*3aa0*/  FFMA.FTZ R164, R176, UR10, -R211.reuse ;  /* 0x0000000ab0a47c23 */ /* 0x102fe200080108d3 */
[--C-:B------:R-:W-:Y:S01]  /*3ab0*/  FFMA.FTZ R173, R193, UR10, -R211.reuse ;  /* 0x0000000ac1ad7c23 */ /* 0x100fe200080108d3 */
[--C-:B------:R-:W-:Y:S01]  /*3ac0*/  FFMA.FTZ R196, R196, UR10, -R211.reuse ;  /* 0x0000000ac4c47c23 */ /* 0x100fe200080108d3 */
[----:B------:R-:W-:Y:S01]  /*3ad0*/  FMNMX.FTZ R12, R190, R3, !PT ;  /* 0x00000003be0c7209 */ /* 0x000fe20007810000 */
[-C--:B--2---:R-:W-:Y:S01]  /*3ae0*/  FMUL.FTZ R24, R24, R7.reuse ;  /* 0x0000000718187220 */ /* 0x084fe20000410000 */
[-C--:B------:R-:W-:Y:S01]  /*3af0*/  FMUL.FTZ R25, R25, R7.reuse ;  /* 0x0000000719197220 */ /* 0x080fe20000410000 */
[----:B------:R-:W1:Y:S01]  /*3b00*/  MUFU.EX2 R9, R9 ;  /* 0x0000000900097308 */ /* 0x000e620000000800 */
[----:B------:R-:W-:Y:S01]  /*3b10*/  FMNMX.FTZ R3, R191, R12, !PT ;  /* 0x0000000cbf037209 */ /* 0x000fe20007810000 */
[-C--:B------:R-:W-:Y:S01]  /*3b20*/  FMUL.FTZ R28, R28, R7.reuse ;  /* 0x000000071c1c7220 */ /* 0x080fe20000410000 */
[-C--:B------:R-:W-:Y:S01]  /*3b30*/  FMUL.FTZ R29, R29, R7.reuse ;  /* 0x000000071d1d7220 */ /* 0x080fe20000410000 */
[----:B------:R-:W-:Y:S01]  /*3b40*/  FMUL.FTZ R32, R32, R7 ;  /* 0x0000000720207220 */ /* 0x000fe20000410000 */
[----:B------:R-:W-:Y:S01]  /*3b50*/  FMNMX.FTZ R12, R194, R3, !PT ;  /* 0x00000003c20c7209 */ /* 0x000fe20007810000 */
[-C--:B------:R-:W-:Y:S01]  /*3b60*/  FMUL.FTZ R33, R33, R7.reuse ;  /* 0x0000000721217220 */ /* 0x080fe20000410000 */
[-C--:B------:R-:W-:Y:S01]  /*3b70*/  FMUL.FTZ R36, R36, R7.reuse ;  /* 0x0000000724247220 */ /* 0x080fe20000410000 */
[----:B------:R-:W2:Y:S01]  /*3b80*/  MUFU.EX2 R11, R11 ;  /* 0x0000000b000b7308 */ /* 0x000ea20000000800 */
[----:B------:R-:W-:Y:S01]  /*3b90*/  FMNMX.FTZ R3, R195, R12, !PT ;  /* 0x0000000cc3037209 */ /* 0x000fe20007810000 */
[----:B---3--:R-:W-:Y:S01]  /*3ba0*/  FFMA.FTZ R6, R7, R6, R152 ;  /* 0x0000000607067223 */ /* 0x008fe20000010098 */
[-C--:B------:R-:W-:Y:S01]  /*3bb0*/  FMUL.FTZ R37, R37, R7.reuse ;  /* 0x0000000725257220 */ /* 0x080fe20000410000 */
[----:B------:R-:W-:Y:S01]  /*3bc0*/  FMUL.FTZ R40, R40, R7 ;  /* 0x0000000728287220 */ /* 0x000fe20000410000 */
[----:B------:R-:W-:Y:S01]  /*3bd0*/  FMNMX.FTZ R14, R198, R3, !PT ;  /* 0x00000003c60e7209 */ /* 0x000fe20007810000 */
[-C--:B------:R-:W-:Y:S01]  /*3be0*/  FMUL.FTZ R41, R41, R7.reuse ;  /* 0x0000000729297220 */ /* 0x080fe20000410000 */
[-C--:B------:R-:W-:Y:S01]  /*3bf0*/  FMUL.FTZ R44, R44, R7.reuse ;  /* 0x000000072c2c7220 */ /* 0x080fe20000410000 */
[----:B------:R-:W3:Y:S01]  /*3c00*/  MUFU.EX2 R156, R156 ;  /* 0x0000009c009c7308 */ /* 0x000ee20000000800 */
[----:B------:R-:W-:Y:S01]  /*3c10*/  FMNMX.FTZ R3, R199, R14, !PT ;  /* 0x0000000ec7037209 */ /* 0x000fe20007810000 */
[--C-:B------:R-:W-:Y:S01]  /*3c20*/  FFMA.FTZ R14, R180, UR10, -R211.reuse ;  /* 0x0000000ab40e7c23 */ /* 0x100fe200080108d3 */
[-C--:B------:R-:W-:Y:S01]  /*3c30*/  FMUL.FTZ R45, R45, R7.reuse ;  /* 0x000000072d2d7220 */ /* 0x080fe20000410000 */
[-C--:B------:R-:W-:Y:S01]  /*3c40*/  FMUL.FTZ R48, R48, R7.reuse ;  /* 0x0000000730307220 */ /* 0x080fe20000410000 */
[-C--:B------:R-:W-:Y:S01]  /*3c50*/  FMUL.FTZ R49, R49, R7.reuse ;  /* 0x0000000731317220 */ /* 0x080fe20000410000 */
[----:B------:R-:W4:Y:S01]  /*3c60*/  SHFL.BFLY PT, R20, R3, 0x2, 0x1f ;  /* 0x0c401f0003147f89 */ /* 0x000f2200000e0000 */
        /* <DEDUP_REMOVED lines=23> */
[----:B----4-:R-:W-:Y:S01]  /*3de0*/  FMNMX.FTZ R176, R3, R20, !PT ;  /* 0x0000001403b07209 */ /* 0x010fe20007810000 */
[--C-:B------:R-:W-:Y:S01]  /*3df0*/  FFMA.FTZ R20, R188, UR10, -R211.reuse ;  /* 0x0000000abc147c23 */ /* 0x100fe200080108d3 */
[----:B------:R-:W4:Y:S01]  /*3e00*/  MUFU.EX2 R21, R21 ;  /* 0x0000001500157308 */ /* 0x000f220000000800 */
[-C--:B------:R-:W-:Y:S01]  /*3e10*/  FMUL.FTZ R92, R92, R7.reuse ;  /* 0x000000075c5c7220 */ /* 0x080fe20000410000 */
[-C--:B------:R-:W-:Y:S01]  /*3e20*/  FMUL.FTZ R93, R93, R7.reuse ;  /* 0x000000075d5d7220 */ /* 0x080fe20000410000 */
[----:B------:R-:W1:Y:S01]  /*3e30*/  SHFL.BFLY PT, R3, R176, 0x1, 0x1f ;  /* 0x0c201f00b0037f89 */ /* 0x000e6200000e0000 */
        /* <DEDUP_REMOVED lines=29> */
[----:B------:R-:W1:Y:S01]  /*4010*/  MUFU.EX2 R157, R157 ;  /* 0x0000009d009d7308 */ /* 0x000e620000000800 */
[----:B------:R-:W-:Y:S01]  /*4020*/  FADD.FTZ R177, -R3, R210 ;  /* 0x000000d203b17221 */ /* 0x000fe20000010100 */
[-C--:B------:R-:W-:Y:S01]  /*4030*/  FMUL.FTZ R141, R141, R7.reuse ;  /* 0x000000078d8d7220 */ /* 0x080fe20000410000 */
[--C-:B------:R-:W-:Y:S01]  /*4040*/  FFMA.FTZ R214, R187, UR10, -R189.reuse ;  /* 0x0000000abbd67c23 */ /* 0x100fe200080108bd */
[--C-:B------:R-:W-:Y:S01]  /*4050*/  FFMA.FTZ R187, R190, UR10, -R189.reuse ;  /* 0x0000000abebb7c23 */ /* 0x100fe200080108bd */
[--C-:B------:R-:W-:Y:S01]  /*4060*/  FFMA.FTZ R190, R191, UR10, -R189.reuse ;  /* 0x0000000abfbe7c23 */ /* 0x100fe200080108bd */
[----:B------:R-:W-:Y:S01]  /*4070*/  FADD.FTZ R191, R9, R6 ;  /* 0x0000000609bf7221 */ /* 0x000fe20000010000 */
[----:B------:R-:W-:Y:S01]  /*4080*/  FMUL.FTZ R177, R177, UR10 ;  /* 0x0000000ab1b17c20 */ /* 0x000fe20008410000 */
[----:B------:R-:W1:Y:S01]  /*4090*/  MUFU.EX2 R14, R14 ;  /* 0x0000000e000e7308 */ /* 0x000e620000000800 */
[----:B------:R-:W-:Y:S01]  /*40a0*/  FFMA.FTZ R180, R154, UR10, -R189 ;  /* 0x0000000a9ab47c23 */ /* 0x000fe200080108bd */
[----:B------:R-:W-:Y:S01]  /*40b0*/  FADD.FTZ R6, R8, R191 ;  /* 0x000000bf08067221 */ /* 0x000fe20000010000 */
[--C-:B------:R-:W-:Y:S01]  /*40c0*/  FFMA.FTZ R155, R155, UR10, -R189.reuse ;  /* 0x0000000a9b9b7c23 */ /* 0x100fe200080108bd */
[--C-:B------:R-:W-:Y:S01]  /*40d0*/  FFMA.FTZ R184, R158, UR10, -R189.reuse ;  /* 0x0000000a9eb87c23 */ /* 0x100fe200080108bd */
[----:B------:R-:W-:Y:S01]  /*40e0*/  FFMA.FTZ R159, R159, UR10, -R189 ;  /* 0x0000000a9f9f7c23 */ /* 0x000fe200080108bd */
[----:B------:R-:W-:Y:S01]  /*40f0*/  FADD.FTZ R191, R11, R6 ;  /* 0x000000060bbf7221 */ /* 0x000fe20000010000 */
[-C--:B------:R-:W-:Y:S01]  /*4100*/  FMUL.FTZ R144, R144, R7.reuse ;  /* 0x0000000790907220 */ /* 0x080fe20000410000 */
[----:B------:R-:W1:Y:S01]  /*4110*/  MUFU.EX2 R161, R161 ;  /* 0x000000a100a17308 */ /* 0x000e620000000800 */
[-C--:B------:R-:W-:Y:S01]  /*4120*/  FMUL.FTZ R145, R145, R7.reuse ;  /* 0x0000000791917220 */ /* 0x080fe20000410000 */
[----:B---3--:R-:W-:Y:S01]  /*4130*/  FADD.FTZ R6, R156, R191 ;  /* 0x000000bf9c067221 */ /* 0x008fe20000010000 */
[-C--:B------:R-:W-:Y:S01]  /*4140*/  FMUL.FTZ R148, R148, R7.reuse ;  /* 0x0000000794947220 */ /* 0x080fe20000410000 */
[----:B------:R-:W-:Y:S01]  /*4150*/  FMUL.FTZ R149, R149, R7 ;  /* 0x0000000795957220 */ /* 0x000fe20000410000 */
[--C-:B------:R-:W-:Y:S01]  /*4160*/  FFMA.FTZ R185, R162, UR10, -R189.reuse ;  /* 0x0000000aa2b97c23 */ /* 0x100fe200080108bd */
[----:B-----5:R-:W-:Y:S01]  /*4170*/  FADD.FTZ R191, R13, R6 ;  /* 0x000000060dbf7221 */ /* 0x020fe20000010000 */
[----:B------:R-:W-:Y:S01]  /*4180*/  FFMA.FTZ R188, R163, UR10, -R189 ;  /* 0x0000000aa3bc7c23 */ /* 0x000fe200080108bd */
[----:B------:R-:W3:Y:S01]  /*4190*/  MUFU.EX2 R168, R168 ;  /* 0x000000a800a87308 */ /* 0x000ee20000000800 */
[----:B------:R-:W-:Y:S01]  /*41a0*/  F2FP.F16.F32.PACK_AB R152, R9, R152 ;  /* 0x000000980998723e */ /* 0x000fe200000000ff */
[----:B------:R-:W-:Y:S01]  /*41b0*/  FADD.FTZ R6, R10, R191 ;  /* 0x000000bf0a067221 */ /* 0x000fe20000010000 */
[--C-:B------:R-:W-:Y:S01]  /*41c0*/  FFMA.FTZ R163, R166, UR10, -R189.reuse ;  /* 0x0000000aa6a37c23 */ /* 0x100fe200080108bd */
[--C-:B------:R-:W-:Y:S01]  /*41d0*/  FFMA.FTZ R192, R167, UR10, -R189.reuse ;  /* 0x0000000aa7c07c23 */ /* 0x100fe200080108bd */
[--C-:B------:R-:W-:Y:S01]  /*41e0*/  FFMA.FTZ R167, R170, UR10, -R189.reuse ;  /* 0x0000000aaaa77c23 */ /* 0x100fe200080108bd */
[----:B0-----:R-:W-:Y:S01]  /*41f0*/  FADD.FTZ R191, R15, R6 ;  /* 0x000000060fbf7221 */ /* 0x001fe20000010000 */
[--C-:B------:R-:W-:Y:S01]  /*4200*/  FFMA.FTZ R210, R175, UR10, -R189.reuse ;  /* 0x0000000aafd27c23 */ /* 0x100fe200080108bd */
[----:B------:R-:W0:Y:S01]  /*4210*/  MUFU.EX2 R165, R165 ;  /* 0x000000a500a57308 */ /* 0x000e220000000800 */
[----:B------:R-:W-:Y:S01]  /*4220*/  FFMA.FTZ R175, R178, UR10, -R189 ;  /* 0x0000000ab2af7c23 */ /* 0x000fe200080108bd */
[----:B------:R-:W-:Y:S01]  /*4230*/  FADD.FTZ R6, R160, R191 ;  /* 0x000000bfa0067221 */ /* 0x000fe20000010000 */
[--C-:B------:R-:W-:Y:S01]  /*4240*/  FFMA.FTZ R212, R179, UR10, -R189.reuse ;  /* 0x0000000ab3d47c23 */ /* 0x100fe200080108bd */
[--C-:B------:R-:W-:Y:S01]  /*4250*/  FFMA.FTZ R179, R182, UR10, -R189.reuse ;  /* 0x0000000ab6b37c23 */ /* 0x100fe200080108bd */
[--C-:B------:R-:W-:Y:S01]  /*4260*/  FFMA.FTZ R182, R183, UR10, -R189.reuse ;  /* 0x0000000ab7b67c23 */ /* 0x100fe200080108bd */
[----:B----4-:R-:W-:Y:S01]  /*4270*/  FADD.FTZ R191, R21, R6 ;  /* 0x0000000615bf7221 */ /* 0x010fe20000010000 */
[----:B------:R-:W-:Y:S01]  /*4280*/  FFMA.FTZ R183, R186, UR10, -R189 ;  /* 0x0000000abab77c23 */ /* 0x000fe200080108bd */
[----:B------:R-:W4:Y:S01]  /*4290*/  MUFU.EX2 R20, R20 ;  /* 0x0000001400147308 */ /* 0x000f220000000800 */
[----:B------:R-:W-:-:S02]  /*42a0*/  IMAD.U32 R186, RZ, RZ, UR23 ;  /* 0x00000017ffba7e24 */ /* 0x000fc4000f8e00ff */
[----:B------:R-:W-:Y:S01]  /*42b0*/  FADD.FTZ R6, R12, R191 ;  /* 0x000000bf0c067221 */ /* 0x000fe20000010000 */
[----:B------:R-:W-:Y:S01]  /*42c0*/  IADD3 R178, -R213, 0xb, RZ ;  /* 0x0000000bd5b27810 */ /* 0x000fe20007ffe1ff */
[--C-:B------:R-:W-:Y:S01]  /*42d0*/  FFMA.FTZ R194, R194, UR10, -R189.reuse ;  /* 0x0000000ac2c27c23 */ /* 0x100fe200080108bd */
[----:B------:R-:W-:Y:S02]  /*42e0*/  @!P1 VIADD R154, R186, 0x22840 ;  /* 0x00022840ba9a9836 */ /* 0x000fe40000000000 */
[----:B------:R-:W-:Y:S01]  /*42f0*/  FADD.FTZ R191, R153, R6 ;  /* 0x0000000699bf7221 */ /* 0x000fe20000010000 */
[--C-:B------:R-:W-:Y:S01]  /*4300*/  FFMA.FTZ R195, R195, UR10, -R189.reuse ;  /* 0x0000000ac3c37c23 */ /* 0x100fe200080108bd */
[----:B------:R-:W5:Y:S01]  /*4310*/  MUFU.EX2 R169, R169 ;  /* 0x000000a900a97308 */ /* 0x000f620000000800 */
[----:B------:R-:W-:Y:S01]  /*4320*/  FFMA.FTZ R198, R198, UR10, -R189 ;  /* 0x0000000ac6c67c23 */ /* 0x000fe200080108bd */
[----:B--2---:R-:W-:Y:S01]  /*4330*/  FADD.FTZ R6, R164, R191 ;  /* 0x000000bfa4067221 */ /* 0x004fe20000010000 */
[----:B------:R-:W-:Y:S01]  /*4340*/  @!P1 PRMT R154, RZ, 0x654, R154 ;  /* 0x00000654ff9a9816 */ /* 0x000fe2000000009a */
[----:B------:R-:W-:Y:S01]  /*4350*/  FFMA.FTZ R199, R199, UR10, -R189 ;  /* 0x0000000ac7c77c23 */ /* 0x000fe200080108bd */
[----:B------:R2:W-:Y:S06]  /*4360*/  BAR.ARV R178, 0x100 ;  /* 0x000400b20000751d */ /* 0x0005ec0000002000 */
[----:B-1----:R-:W-:Y:S01]  /*4370*/  FADD.FTZ R191, R157, R6 ;  /* 0x000000069dbf7221 */ /* 0x002fe20000010000 */
[----:B------:R-:W1:Y:S01]  /*4380*/  MUFU.EX2 R172, R172 ;  /* 0x000000ac00ac7308 */ /* 0x000e620000000800 */
[----:B------:R3:W-:Y:S01]  /*4390*/  @!P1 SYNCS.ARRIVE.TRANS64.RED.A1T0 RZ, [R154+URZ], RZ ;  /* 0x000000ff9aff99a7 */ /* 0x0007e2000810043f */
[----:B------:R-:W-:Y:S01]  /*43a0*/  FFMA.FTZ R181, R197, UR10, -R211 ;  /* 0x0000000ac5b57c23 */ /* 0x000fe200080108d3 */
[----:B------:R-:W-:Y:S01]  /*43b0*/  FADD.FTZ R6, R14, R191 ;  /* 0x000000bf0e067221 */ /* 0x000fe20000010000 */
[----:B------:R-:W-:-:S02]  /*43c0*/  F2FP.F16.F32.PACK_AB R158, R15, R10 ;  /* 0x0000000a0f9e723e */ /* 0x000fc400000000ff */
[----:B------:R-:W-:Y:S01]  /*43d0*/  F2FP.F16.F32.PACK_AB R162, R153, R12 ;  /* 0x0000000c99a2723e */ /* 0x000fe200000000ff */
[----:B------:R-:W-:Y:S01]  /*43e0*/  FADD.FTZ R191, R161, R6 ;  /* 0x00000006a1bf7221 */ /* 0x000fe20000010000 */
[----:B------:R-:W2:Y:S01]  /*43f0*/  MUFU.EX2 R173, R173 ;  /* 0x000000ad00ad7308 */ /* 0x000ea20000000800 */
[----:B---3--:R-:W-:Y:S02]  /*4400*/  F2FP.F16.F32.PACK_AB R154, R11, R8 ;  /* 0x000000080b9a723e */ /* 0x008fe400000000ff */
[----:B------:R-:W-:Y:S01]  /*4410*/  FADD.FTZ R6, R168, R191 ;  /* 0x000000bfa8067221 */ /* 0x000fe20000010000 */
[----:B------:R-:W-:Y:S02]  /*4420*/  F2FP.F16.F32.PACK_AB R166, R161, R14 ;  /* 0x0000000ea1a6723e */ /* 0x000fe400000000ff */
[C---:B0-----:R-:W-:Y:S01]  /*4430*/  F2FP.F16.F32.PACK_AB R168, R165.reuse, R168 ;  /* 0x000000a8a5a8723e */ /* 0x041fe200000000ff */
[----:B------:R-:W-:Y:S01]  /*4440*/  FADD.FTZ R191, R165, R6 ;  /* 0x00000006a5bf7221 */ /* 0x000fe20000010000 */
[----:B------:R-:W0:Y:S01]  /*4450*/  MUFU.EX2 R177, R177 ;  /* 0x000000b100b17308 */ /* 0x000e220000000800 */
[----:B------:R-:W-:-:S02]  /*4460*/  F2FP.F16.F32.PACK_AB R164, R157, R164 ;  /* 0x000000a49da4723e */ /* 0x000fc400000000ff */
[----:B----4-:R-:W-:Y:S01]  /*4470*/  FADD.FTZ R6, R20, R191 ;  /* 0x000000bf14067221 */ /* 0x010fe20000010000 */
[----:B-----5:R-:W-:Y:S02]  /*4480*/  F2FP.F16.F32.PACK_AB R170, R169, R20 ;  /* 0x00000014a9aa723e */ /* 0x020fe400000000ff */
[----:B------:R-:W-:Y:S01]  /*4490*/  F2FP.F16.F32.PACK_AB R156, R13, R156 ;  /* 0x0000009c0d9c723e */ /* 0x000fe200000000ff */
[----:B------:R-:W-:Y:S01]  /*44a0*/  FADD.FTZ R7, R169, R6 ;  /* 0x00000006a9077221 */ /* 0x000fe20000010000 */
[----:B------:R-:W3:Y:S01]  /*44b0*/  MUFU.EX2 R180, R180 ;  /* 0x000000b400b47308 */ /* 0x000ee20000000800 */
[----:B------:R-:W-:Y:S02]  /*44c0*/  F2FP.F16.F32.PACK_AB R160, R21, R160 ;  /* 0x000000a015a0723e */ /* 0x000fe400000000ff */
[----:B-1----:R-:W-:Y:S01]  /*44d0*/  FADD.FTZ R6, R172, R7 ;  /* 0x00000007ac067221 */ /* 0x002fe20000010000 */
[----:B--2---:R-:W-:-:S03]  /*44e0*/  F2FP.F16.F32.PACK_AB R172, R173, R172 ;  /* 0x000000acadac723e */ /* 0x004fc600000000ff */
[----:B------:R-:W-:Y:S01]  /*44f0*/  FADD.FTZ R9, R173, R6 ;  /* 0x00000006ad097221 */ /* 0x000fe20000010000 */
[----:B------:R1:W2:Y:S01]  /*4500*/  MUFU.EX2 R176, R196 ;  /* 0x000000c400b07308 */ /* 0x0002a20000000800 */
        /* <DEDUP_REMOVED lines=9> */
[--C-:B-1----:R-:W-:Y:S01]  /*45a0*/  FFMA.FTZ R196, R171, UR10, -R189.reuse ;  /* 0x0000000aabc47c23 */ /* 0x102fe200080108bd */
[----:B------:R-:W-:Y:S01]  /*45b0*/  FFMA.FTZ R171, R174, UR10, -R189 ;  /* 0x0000000aaeab7c23 */ /* 0x000fe200080108bd */
[-C--:B------:R-:W-:Y:S01]  /*45c0*/  FMUL.FTZ R39, R39, R177.reuse ;  /* 0x000000b127277220 */ /* 0x080fe20000410000 */
[-C--:B------:R-:W-:Y:S01]  /*45d0*/  FMUL.FTZ R42, R42, R177.reuse ;  /* 0x000000b12a2a7220 */ /* 0x080fe20000410000 */
[-C--:B------:R-:W-:Y:S01]  /*45e0*/  FMUL.FTZ R43, R43, R177.reuse ;  /* 0x000000b12b2b7220 */ /* 0x080fe20000410000 */
[-C--:B------:R-:W-:Y:S01]  /*45f0*/  FMUL.FTZ R46, R46, R177.reuse ;  /* 0x000000b12e2e7220 */ /* 0x080fe20000410000 */
[----:B------:R-:W1:Y:S01]  /*4600*/  MUFU.EX2 R184, R184 ;  /* 0x000000b800b87308 */ /* 0x000e620000000800 */
        /* <DEDUP_REMOVED lines=75> */
[----:B------:R-:W-:Y:S01]  /*4ac0*/  FMUL.FTZ R151, R151, R177 ;  /* 0x000000b197977220 */ /* 0x000fe20000410000 */
[----:B------:R-:W-:-:S03]  /*4ad0*/  F2FP.F16.F32.PACK_AB R157, R188, R185 ;  /* 0x000000b9bc9d723e */ /* 0x000fc600000000ff */
        /* <DEDUP_REMOVED lines=31> */
[----:B0-----:R-:W-:Y:S01]  /*4cd0*/  FADD.FTZ R9, R7, R4 ;  /* 0x0000000407097221 */ /* 0x001fe20000010000 */
[C---:B-1----:R-:W-:Y:S01]  /*4ce0*/  FADD.FTZ R6, R181.reuse, R6 ;  /* 0x00000006b5067221 */ /* 0x042fe20000010000 */
[----:B------:R-:W-:Y:S02]  /*4cf0*/  F2FP.F16.F32.PACK_AB R174, R181, R176 ;  /* 0x000000b0b5ae723e */ /* 0x000fe400000000ff */
[C---:B--2---:R-:W-:Y:S01]  /*4d00*/  FADD.FTZ R4, R10.reuse, R9 ;  /* 0x000000090a047221 */ /* 0x044fe20000010000 */
[----:B------:R-:W-:Y:S01]  /*4d10*/  F2FP.F16.F32.PACK_AB R175, R10, R7 ;  /* 0x000000070aaf723e */ /* 0x000fe200000000ff */
[----:B------:R-:W-:Y:S06]  /*4d20*/  @!P0 BRA `(.L_x_9464) ;  /* 0x0000000000048947 */ /* 0x000fec0003800000 */
[----:B------:R-:W-:Y:S01]  /*4d30*/  BPT.TRAP 0x1 ;  /* 0x000000040000795c */ /* 0x000fe20000300000 */
.L_x_9464:
[----:B------:R0:W1:Y:S01]  /*4d40*/  SYNCS.PHASECHK.TRANS64.TRYWAIT P3, [UR23+0x22850], R5 ;  /* 0x02285005ff0075a7 */ /* 0x0000620008060157 */
[----:B------:R-:W-:Y:S05]  /*4d50*/  @!P0 BRA `(.L_x_9465) ;  /* 0x0000000000048947 */ /* 0x000fea0003800000 */
[----:B------:R-:W-:Y:S01]  /*4d60*/  BPT.TRAP 0x1 ;  /* 0x000000040000795c */ /* 0x000fe20000300000 */
.L_x_9465:
[----:B-1----:R-:W-:Y:S05]  /*4d70*/  @P3 BRA `(.L_x_9466) ;  /* 0x0000000000083947 */ /* 0x002fea0003800000 */
[----:B------:R-:W1:Y:S02]  /*4d80*/  SYNCS.PHASECHK.TRANS64.TRYWAIT P3, [UR23+0x22850], R5 ;  /* 0x02285005ff0075a7 */ /* 0x000e640008060157 */
[----:B-1----:R-:W-:Y:S05]  /*4d90*/  @!P3 BRA `(.L_x_9467) ;  /* 0x0000009800dcb947 */ /* 0x002fea0003800000 */
.L_x_9466:
[----:B------:R-:W2:Y:S01]  /*4da0*/  S2R R7, SR_TID.X ;  /* 0x0000000000077919 */ /* 0x000ea20000002100 */
[----:B------:R-:W-:Y:S01]  /*4db0*/  UIMAD UR11, UR37, 0xc00, UR21 ;  /* 0x00000c00250b78a4 */ /* 0x000fe2000f8e0215 */
[----:B-1----:R-:W-:Y:S01]  /*4dc0*/  @!P1 VIADD R186, R186, 0x22860 ;  /* 0x00022860baba9836 */ /* 0x002fe20000000000 */
[----:B------:R-:W-:Y:S01]  /*4dd0*/  UMOV UR7, 0x40000040 ;  /* 0x4000004000077882 */ /* 0x000fe20000000000 */
[----:B------:R-:W-:-:S03]  /*4de0*/  IMAD.MOV.U32 R210, RZ, RZ, R3 ;  /* 0x000000ffffd27224 */ /* 0x000fc600078e0003 */
[----:B------:R-:W-:Y:S01]  /*4df0*/  @!P1 PRMT R186, RZ, 0x654, R186 ;  /* 0x00000654ffba9816 */ /* 0x000fe200000000ba */
[----:B------:R-:W-:Y:S01]  /*4e00*/  UMOV UR6, UR11 ;  /* 0x0000000b00067c82 */ /* 0x000fe20008000000 */
[----:B--2---:R-:W-:-:S05]  /*4e10*/  SHF.R.U32.HI R7, RZ, 0x7, R7 ;  /* 0x00000007ff077819 */ /* 0x004fca0000011607 */
[----:B0-----:R-:W-:Y:S02]  /*4e20*/  VIADD R5, R7, 0x8 ;  /* 0x0000000807057836 */ /* 0x001fe40000000000 */
[----:B------:R-:W-:-:S03]  /*4e30*/  IMAD.MOV.U32 R7, RZ, RZ, R0 ;  /* 0x000000ffff077224 */ /* 0x000fc600078e0000 */
        /* <DEDUP_REMOVED lines=36> */
.L_x_9459:
[----:B0---4-:R-:W0:Y:S01]  /*5080*/  SHFL.BFLY PT, R5, R6, 0x2, 0x1f ;  /* 0x0c401f0006057f89 */ /* 0x011e2200000e0000 */
[----:B------:R-:W-:Y:S01]  /*5090*/  IMAD.MOV.U32 R9, RZ, RZ, RZ ;  /* 0x000000ffff097224 */ /* 0x000fe200078e00ff */
[----:B------:R-:W-:Y:S01]  /*50a0*/  UIADD3 UR37, UR37, 0x1, URZ ;  /* 0x0000000125257890 */ /* 0x000fe2000fffe03f */
[----:B------:R-:W-:Y:S01]  /*50b0*/  IMAD.U32 R13, RZ, RZ, UR10 ;  /* 0x0000000aff0d7e24 */ /* 0x000fe2000f8e00ff */
[----:B------:R-:W1:Y:S01]  /*50c0*/  SHFL.BFLY PT, R7, R4, 0x2, 0x1f ;  /* 0x0c401f0004077f89 */ /* 0x000e6200000e0000 */
[----:B------:R2:W-:Y:S06]  /*50d0*/  BAR.ARV R178, 0x100 ;  /* 0x000400b20000751d */ /* 0x0005ec0000002000 */
[----:B------:R-:W-:-:S02]  /*50e0*/  UISETP.NE.AND UP0, UPT, UR37, 0x2, UPT ;  /* 0x000000022500788c */ /* 0x000fc4000bf05270 */
[----:B------:R-:W-:Y:S06]  /*50f0*/  BAR.ARV 0x8, 0x180 ;  /* 0x0206000000007b1d */ /* 0x000fec0000002000 */
[----:B------:R-:W-:Y:S01]  /*5100*/  USEL UR4, URZ, 0x1, UP0 ;  /* 0x000000013f047887 */ /* 0x000fe20008000000 */
[----:B------:R-:W-:Y:S01]  /*5110*/  PLOP3.LUT P0, PT, PT, PT, PT, 0x8, 0x0 ;  /* 0x000000000000781c */ /* 0x000fe20003f0e170 */
[----:B0-----:R-:W-:Y:S01]  /*5120*/  FADD.FTZ R5, R5, R6 ;  /* 0x0000000605057221 */ /* 0x001fe20000010000 */
[----:B------:R-:W-:Y:S02]  /*5130*/  UIADD3 UR47, UR47, 0x1, URZ ;  /* 0x000000012f2f7890 */ /* 0x000fe4000fffe03f */
[----:B------:R-:W-:Y:S01]  /*5140*/  USEL UR37, UR37, URZ, UP0 ;  /* 0x0000003f25257287 */ /* 0x000fe20008000000 */
[----:B-1----:R-:W-:Y:S01]  /*5150*/  FADD.FTZ R7, R7, R4 ;  /* 0x0000000407077221 */ /* 0x002fe20000010000 */
[----:B------:R-:W0:Y:S01]  /*5160*/  SHFL.BFLY PT, R8, R5, 0x1, 0x1f ;  /* 0x0c201f0005087f89 */ /* 0x000e2200000e0000 */
[----:B------:R-:W-:Y:S01]  /*5170*/  IMAD.MOV.U32 R4, RZ, RZ, RZ ;  /* 0x000000ffff047224 */ /* 0x000fe200078e00ff */
[----:B------:R-:W-:Y:S01]  /*5180*/  ULOP3.LUT UR38, UR38, UR4, URZ, 0x3c, !UPT ;  /* 0x0000000426267292 */ /* 0x000fe2000f8e3c3f */
[----:B0-----:R-:W-:Y:S01]  /*5190*/  FADD.FTZ R10, R5, R8 ;  /* 0x00000008050a7221 */ /* 0x001fe20000010000 */
[----:B------:R-:W-:Y:S01]  /*51a0*/  IMAD.U32 R5, RZ, RZ, UR10 ;  /* 0x0000000aff057e24 */ /* 0x000fe2000f8e00ff */
[----:B------:R-:W0:Y:S03]  /*51b0*/  SHFL.BFLY PT, R8, R7, 0x1, 0x1f ;  /* 0x0c201f0007087f89 */ /* 0x000e2600000e0000 */
[----:B------:R-:W-:-:S13]  /*51c0*/  FSETP.NE.FTZ.AND P1, PT, R10, RZ, PT ;  /* 0x000000ff0a00720b */ /* 0x000fda0003f35000 */
[----:B------:R-:W1:Y:S01]  /*51d0*/  @P1 MUFU.LG2 R6, R10 ;  /* 0x0000000a00061308 */ /* 0x000e620000000c00 */
[----:B------:R-:W-:Y:S01]  /*51e0*/  @P1 FMUL.FTZ R5, R5, 0.69314718246459960938 ;  /* 0x3f31721805051820 */ /* 0x000fe20000410000 */
[----:B0-----:R-:W-:-:S06]  /*51f0*/  FADD.FTZ R11, R7, R8 ;  /* 0x00000008070b7221 */ /* 0x001fcc0000010000 */
[----:B------:R-:W0:Y:S01]  /*5200*/  @P1 MUFU.RCP R9, R10 ;  /* 0x0000000a00091308 */ /* 0x000e220000001000 */
[----:B------:R-:W-:Y:S01]  /*5210*/  IMAD.MOV.U32 R8, RZ, RZ, -0x800000 ;  /* 0xff800000ff087424 */ /* 0x000fe200078e00ff */
[----:B------:R-:W-:Y:S01]  /*5220*/  FSETP.NE.FTZ.AND P2, PT, R11, RZ, PT ;  /* 0x000000ff0b00720b */ /* 0x000fe20003f55000 */
[----:B-1----:R-:W-:-:S12]  /*5230*/  @P1 FMUL.FTZ R6, R6, 0.69314718246459960938 ;  /* 0x3f31721806061820 */ /* 0x002fd80000410000 */
[----:B------:R-:W1:Y:S01]  /*5240*/  @P2 MUFU.LG2 R7, R11 ;  /* 0x0000000b00072308 */ /* 0x000e620000000c00 */
[----:B------:R-:W-:Y:S01]  /*5250*/  @P2 FMUL.FTZ R13, R13, 0.69314718246459960938 ;  /* 0x3f3172180d0d2820 */ /* 0x000fe20000410000 */
[-C--:B0-----:R-:W-:Y:S01]  /*5260*/  FMUL.FTZ R24, R24, R9.reuse ;  /* 0x0000000918187220 */ /* 0x081fe20000410000 */
[-C--:B------:R-:W-:Y:S01]  /*5270*/  FMUL.FTZ R25, R25, R9.reuse ;  /* 0x0000000919197220 */ /* 0x080fe20000410000 */
[-C--:B------:R-:W-:Y:S01]  /*5280*/  FMUL.FTZ R28, R28, R9.reuse ;  /* 0x000000091c1c7220 */ /* 0x080fe20000410000 */
[-C--:B------:R-:W-:Y:S01]  /*5290*/  FMUL.FTZ R29, R29, R9.reuse ;  /* 0x000000091d1d7220 */ /* 0x080fe20000410000 */
[-C--:B------:R-:W-:Y:S01]  /*52a0*/  FMUL.FTZ R32, R32, R9.reuse ;  /* 0x0000000920207220 */ /* 0x080fe20000410000 */
[-C--:B------:R-:W-:Y:S01]  /*52b0*/  FMUL.FTZ R33, R33, R9.reuse ;  /* 0x0000000921217220 */ /* 0x080fe20000410000 */
[----:B------:R-:W0:Y:S01]  /*52c0*/  @P2 MUFU.RCP R4, R11 ;  /* 0x0000000b00042308 */ /* 0x000e220000001000 */
        /* <DEDUP_REMOVED lines=59> */
[----:B0-----:R-:W-:Y:S01]  /*5680*/  FMUL.FTZ R10, R83, R4 ;  /* 0x00000004530a7220 */ /* 0x001fe20000410000 */
[----:B------:R-:W-:-:S02]  /*5690*/  IMAD.MOV.U32 R9, RZ, RZ, -0x800000 ;  /* 0xff800000ff097424 */ /* 0x000fc400078e00ff */
        /* <DEDUP_REMOVED lines=64> */
[----:B--2---:R-:W-:-:S07]  /*5aa0*/  @P2 FFMA.FTZ R8, R13, R3, R20 ;  /* 0x000000030d082223 */ /* 0x004fce0000010014 */
.L_x_9448:
        /* <DEDUP_REMOVED lines=41> */
[C---:B------:R-:W-:Y:S01]  /*5d40*/  IADD3 R179, P4, R114.reuse, 0x60, RZ ;  /* 0x0000006072b37810 */ /* 0x040fe20007f9e0ff */
[--C-:B------:R-:W-:Y:S01]  /*5d50*/  IMAD.X R21, RZ, RZ, R115.reuse, P1 ;  /* 0x000000ffff157224 */ /* 0x100fe200008e0673 */
[C---:B------:R-:W-:Y:S01]  /*5d60*/  LOP3.LUT R13, R114.reuse, 0x380, RZ, 0xc0, !PT ;  /* 0x00000380720d7812 */ /* 0x040fe200078ec0ff */
        /* <DEDUP_REMOVED lines=13> */
[----:B------:R-:W-:Y:S01]  /*5e40*/  IMAD.X R79, RZ, RZ, R115, P1 ;  /* 0x000000ffff4f7224 */ /* 0x000fe200008e0673 */
[----:B------:R-:W-:-:S02]  /*5e50*/  SHF.R.U64 R13, R13, 0x3, RZ ;  /* 0x000000030d0d7819 */ /* 0x000fc400000012ff */
[----:B------:R-:W-:Y:S02]  /*5e60*/  LOP3.LUT R38, R179, 0x380, RZ, 0xc0, !PT ;  /* 0x00000380b3267812 */ /* 0x000fe400078ec0ff */
[C---:B------:R-:W-:Y:S02]  /*5e70*/  IADD3 R193, P4, R114.reuse, 0x8040, RZ ;  /* 0x0000804072c17810 */ /* 0x040fe40007f9e0ff */
[----:B------:R-:W-:Y:S02]  /*5e80*/  LOP3.LUT R46, R181, 0x380, RZ, 0xc0, !PT ;  /* 0x00000380b52e7812 */ /* 0x000fe400078ec0ff */
[C---:B------:R-:W-:Y:S01]  /*5e90*/  IADD3 R191, P0, R114.reuse, 0x8020, RZ ;  /* 0x0000802072bf7810 */ /* 0x040fe20007f1e0ff */
[--C-:B------:R-:W-:Y:S01]  /*5ea0*/  IMAD.X R99, RZ, RZ, R115.reuse, P4 ;  /* 0x000000ffff637224 */ /* 0x100fe200020e0673 */
[----:B------:R-:W-:Y:S02]  /*5eb0*/  IADD3 R197, P6, R114, 0xc000, RZ ;  /* 0x0000c00072c57810 */ /* 0x000fe40007fde0ff */
[----:B------:R-:W-:Y:S01]  /*5ec0*/  SHF.R.U64 R20, R20, 0x3, RZ ;  /* 0x0000000314147819 */ /* 0x000fe200000012ff */
[--C-:B------:R-:W-:Y:S01]  /*5ed0*/  IMAD.X R95, RZ, RZ, R115.reuse, P0 ;  /* 0x000000ffff5f7224 */ /* 0x100fe200000e0673 */
[----:B------:R-:W-:Y:S01]  /*5ee0*/  LOP3.LUT R54, R183, 0x380, RZ, 0xc0, !PT ;  /* 0x00000380b7367812 */ /* 0x000fe200078ec0ff */
[----:B------:R-:W-:Y:S01]  /*5ef0*/  IMAD.X R107, RZ, RZ, R115, P6 ;  /* 0x000000ffff6b7224 */ /* 0x000fe200030e0673 */
[----:B------:R-:W-:-:S02]  /*5f00*/  IADD3 R195, P3, R114, 0x8060, RZ ;  /* 0x0000806072c37810 */ /* 0x000fc40007f7e0ff */
[C---:B------:R-:W-:Y:S02]  /*5f10*/  IADD3 R3, P5, R114.reuse, 0xc020, RZ ;  /* 0x0000c02072037810 */ /* 0x040fe40007fbe0ff */
[C---:B------:R-:W-:Y:S01]  /*5f20*/  IADD3 R174, P2, R114.reuse, 0xc040, RZ ;  /* 0x0000c04072ae7810 */ /* 0x040fe20007f5e0ff */
[--C-:B------:R-:W-:Y:S01]  /*5f30*/  IMAD.X R103, RZ, RZ, R115.reuse, P3 ;  /* 0x000000ffff677224 */ /* 0x100fe200018e0673 */
[----:B------:R-:W-:Y:S01]  /*5f40*/  IADD3 R6, P1, R114, 0xc060, RZ ;  /* 0x0000c06072067810 */ /* 0x000fe20007f3e0ff */
[--C-:B------:R-:W-:Y:S01]  /*5f50*/  IMAD.X R111, RZ, RZ, R115.reuse, P5 ;  /* 0x000000ffff6f7224 */ /* 0x100fe200028e0673 */
[----:B------:R-:W-:Y:S02]  /*5f60*/  SHF.R.U64 R30, R30, 0x3, RZ ;  /* 0x000000031e1e7819 */ /* 0x000fe400000012ff */
[----:B------:R-:W-:Y:S01]  /*5f70*/  LOP3.LUT R62, R185, 0x380, RZ, 0xc0, !PT ;  /* 0x00000380b93e7812 */ /* 0x000fe200078ec0ff */
[--C-:B------:R-:W-:Y:S01]  /*5f80*/  IMAD.X R15, RZ, RZ, R115.reuse, P1 ;  /* 0x000000ffff0f7224 */ /* 0x100fe200008e0673 */
[----:B------:R-:W-:Y:S01]  /*5f90*/  LOP3.LUT R114, R13, R114, RZ, 0x3c, !PT ;  /* 0x000000720d727212 */ /* 0x000fe200078e3cff */
[----:B------:R-:W-:Y:S01]  /*5fa0*/  IMAD.X R13, RZ, RZ, R115, P2 ;  /* 0x000000ffff0d7224 */ /* 0x000fe200010e0673 */
[----:B------:R-:W-:-:S02]  /*5fb0*/  SHF.R.U64 R38, R38, 0x3, RZ ;  /* 0x0000000326267819 */ /* 0x000fc400000012ff */
[----:B------:R-:W-:Y:S02]  /*5fc0*/  LOP3.LUT R70, R187, 0x380, RZ, 0xc0, !PT ;  /* 0x00000380bb467812 */ /* 0x000fe400078ec0ff */
[----:B------:R-:W-:Y:S02]  /*5fd0*/  SHF.R.U64 R46, R46, 0x3, RZ ;  /* 0x000000032e2e7819 */ /* 0x000fe400000012ff */
[----:B------:R-:W-:Y:S02]  /*5fe0*/  LOP3.LUT R78, R189, 0x380, RZ, 0xc0, !PT ;  /* 0x00000380bd4e7812 */ /* 0x000fe400078ec0ff */
[----:B------:R-:W-:Y:S02]  /*5ff0*/  LOP3.LUT R98, R193, 0x380, RZ, 0xc0, !PT ;  /* 0x00000380c1627812 */ /* 0x000fe400078ec0ff */
[----:B------:R-:W-:Y:S02]  /*6000*/  LOP3.LUT R20, R20, R175, RZ, 0x3c, !PT ;  /* 0x000000af14147212 */ /* 0x000fe400078e3cff */
[----:B------:R-:W-:-:S02]  /*6010*/  SHF.R.U64 R54, R54, 0x3, RZ ;  /* 0x0000000336367819 */ /* 0x000fc400000012ff */
[----:B------:R-:W-:Y:S02]  /*6020*/  LOP3.LUT R94, R191, 0x380, RZ, 0xc0, !PT ;  /* 0x00000380bf5e7812 */ /* 0x000fe400078ec0ff */
[----:B------:R-:W-:Y:S02]  /*6030*/  LOP3.LUT R106, R197, 0x380, RZ, 0xc0, !PT ;  /* 0x00000380c56a7812 */ /* 0x000fe400078ec0ff */
[----:B------:R-:W-:Y:S02]  /*6040*/  LOP3.LUT R30, R30, R177, RZ, 0x3c, !PT ;  /* 0x000000b11e1e7212 */ /* 0x000fe400078e3cff */
[----:B------:R-:W-:Y:S02]  /*6050*/  SHF.R.U64 R62, R62, 0x3, RZ ;  /* 0x000000033e3e7819 */ /* 0x000fe400000012ff */
[----:B------:R-:W-:Y:S02]  /*6060*/  LOP3.LUT R38, R38, R179, RZ, 0x3c, !PT ;  /* 0x000000b326267212 */ /* 0x000fe400078e3cff */
[----:B------:R-:W-:-:S02]  /*6070*/  SHF.R.U64 R70, R70, 0x3, RZ ;  /* 0x0000000346467819 */ /* 0x000fc400000012ff */
[----:B------:R-:W-:Y:S02]  /*6080*/  LOP3.LUT R102, R195, 0x380, RZ, 0xc0, !PT ;  /* 0x00000380c3667812 */ /* 0x000fe400078ec0ff */
[----:B------:R-:W-:Y:S01]  /*6090*/  MOV R114, R114 ;  /* 0x0000007200727202 */ /* 0x000fe20000000f00 */
[----:B------:R-:W-:Y:S01]  /*60a0*/  BAR.SYNC.DEFER_BLOCKING 0x1, 0x100 ;  /* 0x0044000000007b1d */ /* 0x000fe20000010000 */
[----:B------:R-:W-:Y:S02]  /*60b0*/  LOP3.LUT R14, R3, 0x380, RZ, 0xc0, !PT ;  /* 0x00000380030e7812 */ /* 0x000fe400078ec0ff */
[----:B------:R-:W-:Y:S02]  /*60c0*/  LOP3.LUT R46, R46, R181, RZ, 0x3c, !PT ;  /* 0x000000b52e2e7212 */ /* 0x000fe400078e3cff */
[----:B------:R-:W-:Y:S02]  /*60d0*/  SHF.R.U64 R78, R78, 0x3, RZ ;  /* 0x000000034e4e7819 */ /* 0x000fe400000012ff */
[----:B------:R-:W-:-:S02]  /*60e0*/  SHF.R.U64 R98, R98, 0x3, RZ ;  /* 0x0000000362627819 */ /* 0x000fc400000012ff */
[----:B------:R-:W-:Y:S02]  /*60f0*/  LOP3.LUT R115, R6, 0x380, RZ, 0xc0, !PT ;  /* 0x0000038006737812 */ /* 0x000fe400078ec0ff */
[----:B------:R-:W-:Y:S02]  /*6100*/  LOP3.LUT R54, R54, R183, RZ, 0x3c, !PT ;  /* 0x000000b736367212 */ /* 0x000fe400078e3cff */
[----:B------:R-:W-:Y:S02]  /*6110*/  SHF.R.U64 R94, R94, 0x3, RZ ;  /* 0x000000035e5e7819 */ /* 0x000fe400000012ff */
[----:B------:R-:W-:Y:S02]  /*6120*/  SHF.R.U64 R106, R106, 0x3, RZ ;  /* 0x000000036a6a7819 */ /* 0x000fe400000012ff */
[----:B------:R-:W-:Y:S02]  /*6130*/  MOV R20, R20 ;  /* 0x0000001400147202 */ /* 0x000fe40000000f00 */
[----:B------:R-:W-:-:S02]  /*6140*/  LOP3.LUT R62, R62, R185, RZ, 0x3c, !PT ;  /* 0x000000b93e3e7212 */ /* 0x000fc400078e3cff */
[----:B------:R-:W-:Y:S02]  /*6150*/  LOP3.LUT R110, R174, 0x380, RZ, 0xc0, !PT ;  /* 0x00000380ae6e7812 */ /* 0x000fe400078ec0ff */
[----:B------:R-:W-:Y:S01]  /*6160*/  MOV R30, R30 ;  /* 0x0000001e001e7202 */ /* 0x000fe20000000f00 */
[----:B------:R0:W-:Y:S01]  /*6170*/  STSM.16.M88.4 [R114], R24 ;  /* 0x0000001872007844 */ /* 0x0001e20000000200 */
[----:B------:R-:W-:Y:S02]  /*6180*/  LOP3.LUT R70, R70, R187, RZ, 0x3c, !PT ;  /* 0x000000bb46467212 */ /* 0x000fe400078e3cff */
[----:B------:R-:W-:Y:S01]  /*6190*/  SHF.R.U64 R102, R102, 0x3, RZ ;  /* 0x0000000366667819 */ /* 0x000fe200000012ff */
[----:B------:R-:W-:Y:S01]  /*61a0*/  STSM.16.M88.4 [R20], R32 ;  /* 0x0000002014007844 */ /* 0x000fe20000000200 */
[----:B------:R-:W-:Y:S02]  /*61b0*/  SHF.R.U64 R14, R14, 0x3, RZ ;  /* 0x000000030e0e7819 */ /* 0x000fe400000012ff */
[----:B------:R-:W-:Y:S01]  /*61c0*/  MOV R38, R38 ;  /* 0x0000002600267202 */ /* 0x000fe20000000f00 */
[----:B------:R-:W-:Y:S01]  /*61d0*/  STSM.16.M88.4 [R30], R40 ;  /* 0x000000281e007844 */ /* 0x000fe20000000200 */
[----:B------:R-:W-:-:S02]  /*61e0*/  LOP3.LUT R78, R78, R189, RZ, 0x3c, !PT ;  /* 0x000000bd4e4e7212 */ /* 0x000fc400078e3cff */
[----:B------:R-:W-:Y:S01]  /*61f0*/  LOP3.LUT R98, R98, R193, RZ, 0x3c, !PT ;  /* 0x000000c162627212 */ /* 0x000fe200078e3cff */
[----:B------:R-:W-:Y:S01]  /*6200*/  STSM.16.M88.4 [R38], R48 ;  /* 0x0000003026007844 */ /* 0x000fe20000000200 */
[----:B------:R-:W-:Y:S02]  /*6210*/  SHF.R.U64 R115, R115, 0x3, RZ ;  /* 0x0000000373737819 */ /* 0x000fe400000012ff */
[----:B------:R-:W-:Y:S02]  /*6220*/  MOV R46, R46 ;  /* 0x0000002e002e7202 */ /* 0x000fe40000000f00 */
[----:B------:R-:W-:Y:S02]  /*6230*/  F2FP.F16.F32.PACK_AB R59, R155, R59 ;  /* 0x0000003b9b3b723e */ /* 0x000fe400000000ff */
[----:B------:R-:W-:Y:S02]  /*6240*/  F2FP.F16.F32.PACK_AB R65, R154, R66 ;  /* 0x000000429a41723e */ /* 0x000fe400000000ff */
[----:B------:R-:W-:Y:S01]  /*6250*/  F2FP.F16.F32.PACK_AB R72, R73, R72 ;  /* 0x000000484948723e */ /* 0x000fe200000000ff */
[----:B------:R-:W-:Y:S01]  /*6260*/  STSM.16.M88.4 [R46], R56 ;  /* 0x000000382e007844 */ /* 0x000fe20000000200 */
[----:B------:R-:W-:-:S02]  /*6270*/  LOP3.LUT R94, R94, R191, RZ, 0x3c, !PT ;  /* 0x000000bf5e5e7212 */ /* 0x000fc400078e3cff */
[----:B------:R-:W-:Y:S02]  /*6280*/  LOP3.LUT R106, R106, R197, RZ, 0x3c, !PT ;  /* 0x000000c56a6a7212 */ /* 0x000fe400078e3cff */
[----:B------:R-:W-:Y:S02]  /*6290*/  MOV R54, R54 ;  /* 0x0000003600367202 */ /* 0x000fe40000000f00 */
[----:B------:R-:W-:Y:S02]  /*62a0*/  F2FP.F16.F32.PACK_AB R66, R69, R68 ;  /* 0x000000444542723e */ /* 0x000fe400000000ff */
[----:B------:R-:W-:Y:S02]  /*62b0*/  F2FP.F16.F32.PACK_AB R67, R153, R67 ;  /* 0x000000439943723e */ /* 0x000fe400000000ff */
[----:B------:R-:W-:Y:S02]  /*62c0*/  F2FP.F16.F32.PACK_AB R73, R152, R74 ;  /* 0x0000004a9849723e */ /* 0x000fe400000000ff */
[----:B------:R-:W-:Y:S01]  /*62d0*/  F2FP.F16.F32.PACK_AB R80, R81, R80 ;  /* 0x000000505150723e */ /* 0x000fe200000000ff */
[----:B------:R-:W-:Y:S01]  /*62e0*/  STSM.16.M88.4 [R54], R64 ;  /* 0x0000004036007844 */ /* 0x000fe20000000200 */
[----:B------:R-:W-:-:S02]  /*62f0*/  SHF.R.U64 R29, R110, 0x3, RZ ;  /* 0x000000036e1d7819 */ /* 0x000fc400000012ff */
[----:B------:R-:W-:Y:S02]  /*6300*/  MOV R62, R62 ;  /* 0x0000003e003e7202 */ /* 0x000fe40000000f00 */
[----:B------:R-:W-:Y:S02]  /*6310*/  F2FP.F16.F32.PACK_AB R74, R77, R76 ;  /* 0x0000004c4d4a723e */ /* 0x000fe400000000ff */
[----:B------:R-:W-:Y:S01]  /*6320*/  F2FP.F16.F32.PACK_AB R75, R11, R75 ;  /* 0x0000004b0b4b723e */ /* 0x000fe200000000ff */
[----:B------:R-:W-:Y:S01]  /*6330*/  IMAD.U32 R11, RZ, RZ, UR9 ;  /* 0x00000009ff0b7e24 */ /* 0x000fe2000f8e00ff */
[----:B------:R-:W-:Y:S01]  /*6340*/  F2FP.F16.F32.PACK_AB R81, R10, R82 ;  /* 0x000000520a51723e */ /* 0x000fe200000000ff */
[----:B------:R-:W-:Y:S01]  /*6350*/  IMAD.U32 R10, RZ, RZ, UR8 ;  /* 0x00000008ff0a7e24 */ /* 0x000fe2000f8e00ff */
[----:B------:R-:W-:Y:S01]  /*6360*/  LOP3.LUT R102, R102, R195, RZ, 0x3c, !PT ;  /* 0x000000c366667212 */ /* 0x000fe200078e3cff */
[----:B------:R-:W-:Y:S01]  /*6370*/  STSM.16.M88.4 [R62], R72 ;  /* 0x000000483e007844 */ /* 0x000fe20000000200 */
[----:B------:R-:W-:Y:S01]  /*6380*/  LOP3.LUT R110, R14, R3, RZ, 0x3c, !PT ;  /* 0x000000030e6e7212 */ /* 0x000fe200078e3cff */
[----:B------:R-:W-:Y:S01]  /*6390*/  ULDC.64 UR8, c[0x0][0xc08] ;  /* 0x0003020000087ab9 */ /* 0x000fe20000000a00 */
[----:B------:R-:W-:-:S02]  /*63a0*/  MOV R70, R70 ;  /* 0x0000004600467202 */ /* 0x000fc40000000f00 */
[----:B------:R-:W-:Y:S02]  /*63b0*/  F2FP.F16.F32.PACK_AB R82, R85, R84 ;  /* 0x000000545552723e */ /* 0x000fe400000000ff */
[----:B------:R-:W-:Y:S02]  /*63c0*/  F2FP.F16.F32.PACK_AB R83, R83, R86 ;  /* 0x000000565353723e */ /* 0x000fe400000000ff */
[----:B------:R-:W-:Y:S02]  /*63d0*/  LOP3.LUT R14, R115, R6, RZ, 0x3c, !PT ;  /* 0x00000006730e7212 */ /* 0x000fe400078e3cff */
[----:B------:R-:W-:Y:S01]  /*63e0*/  MOV R78, R78 ;  /* 0x0000004e004e7202 */ /* 0x000fe20000000f00 */
[----:B------:R1:W-:Y:S01]  /*63f0*/  STSM.16.M88.4 [R70], R80 ;  /* 0x0000005046007844 */ /* 0x0003e20000000200 */
[----:B------:R-:W-:Y:S02]  /*6400*/  MOV R3, R98 ;  /* 0x0000006200037202 */ /* 0x000fe40000000f00 */
[----:B------:R-:W-:-:S02]  /*6410*/  F2FP.F16.F32.PACK_AB R84, R89, R88 ;  /* 0x000000585954723e */ /* 0x000fc400000000ff */
        /* <DEDUP_REMOVED lines=8> */
[----:B------:R-:W-:Y:S02]  /*64a0*/  LOP3.LUT R12, R29, R174, RZ, 0x3c, !PT ;  /* 0x000000ae1d0c7212 */ /* 0x000fe400078e3cff */
[----:B------:R-:W-:Y:S02]  /*64b0*/  F2FP.F16.F32.PACK_AB R112, R113, R112 ;  /* 0x000000707170723e */ /* 0x000fe400000000ff */
[----:B------:R-:W-:Y:S02]  /*64c0*/  F2FP.F16.F32.PACK_AB R120, R121, R120 ;  /* 0x000000787978723e */ /* 0x000fe400000000ff */
[----:B------:R-:W-:Y:S02]  /*64d0*/  MOV R102, R102 ;  /* 0x0000006600667202 */ /* 0x000fe40000000f00 */
[----:B0-----:R-:W-:-:S02]  /*64e0*/  F2FP.F16.F32.PACK_AB R114, R117, R116 ;  /* 0x000000747572723e */ /* 0x001fc400000000ff */
[----:B------:R-:W-:Y:S02]  /*64f0*/  F2FP.F16.F32.PACK_AB R128, R129, R128 ;  /* 0x000000808180723e */ /* 0x000fe400000000ff */
[----:B------:R-:W-:Y:S02]  /*6500*/  F2FP.F16.F32.PACK_AB R136, R137, R136 ;  /* 0x000000888988723e */ /* 0x000fe400000000ff */
[----:B------:R-:W-:Y:S02]  /*6510*/  MOV R110, R110 ;  /* 0x0000006e006e7202 */ /* 0x000fe40000000f00 */
[----:B------:R-:W-:Y:S02]  /*6520*/  F2FP.F16.F32.PACK_AB R144, R145, R144 ;  /* 0x000000909190723e */ /* 0x000fe400000000ff */
[----:B------:R-:W-:Y:S01]  /*6530*/  PLOP3.LUT P0, PT, PT, PT, UP0, 0x80, 0x0 ;  /* 0x000000000000781c */ /* 0x000fe20003f0f008 */
[----:B------:R-:W-:Y:S01]  /*6540*/  UISETP.NE.U32.AND UP1, UPT, UR8, URZ, UPT ;  /* 0x0000003f0800728c */ /* 0x000fe2000bf25070 */
[----:B------:R-:W-:Y:S01]  /*6550*/  F2FP.F16.F32.PACK_AB R97, R165, R164 ;  /* 0x000000a4a561723e */ /* 0x000fe200000000ff */
[----:B------:R-:W-:Y:S01]  /*6560*/  ULDC UR7, c[0x0][0xa88] ;  /* 0x0002a20000077ab9 */ /* 0x000fe20000000800 */
[----:B------:R-:W-:Y:S01]  /*6570*/  F2FP.F16.F32.PACK_AB R98, R101, R100 ;  /* 0x000000646562723e */ /* 0x000fe200000000ff */
[----:B------:R-:W-:Y:S01]  /*6580*/  UMOV UR4, URZ ;  /* 0x0000003f00047c82 */ /* 0x000fe20008000000 */
[----:B------:R-:W-:Y:S01]  /*6590*/  F2FP.F16.F32.PACK_AB R99, R167, R166 ;  /* 0x000000a6a763723e */ /* 0x000fe200000000ff */
[----:B-1----:R-:W0:Y:S01]  /*65a0*/  LDC R80, c[0x0][0xbe8] ;  /* 0x0002fa00ff507b82 */ /* 0x002e220000000800 */
[----:B------:R-:W-:-:S02]  /*65b0*/  F2FP.F16.F32.PACK_AB R105, R169, R168 ;  /* 0x000000a8a969723e */ /* 0x000fc400000000ff */
[----:B------:R-:W-:Y:S01]  /*65c0*/  F2FP.F16.F32.PACK_AB R106, R109, R108 ;  /* 0x0000006c6d6a723e */ /* 0x000fe200000000ff */
[----:B------:R-:W-:Y:S01]  /*65d0*/  STSM.16.M88.4 [R94], R96 ;  /* 0x000000605e007844 */ /* 0x000fe20000000200 */
[----:B------:R-:W-:Y:S02]  /*65e0*/  F2FP.F16.F32.PACK_AB R107, R171, R170 ;  /* 0x000000aaab6b723e */ /* 0x000fe400000000ff */
[----:B------:R-:W-:Y:S02]  /*65f0*/  F2FP.F16.F32.PACK_AB R113, R173, R172 ;  /* 0x000000acad71723e */ /* 0x000fe400000000ff */
[----:B------:R-:W-:Y:S01]  /*6600*/  F2FP.F16.F32.PACK_AB R115, R119, R118 ;  /* 0x000000767773723e */ /* 0x000fe200000000ff */
[----:B------:R1:W-:Y:S01]  /*6610*/  STSM.16.M88.4 [R3], R104 ;  /* 0x0000006803007844 */ /* 0x0003e20000000200 */
[----:B------:R-:W-:Y:S02]  /*6620*/  F2FP.F16.F32.PACK_AB R121, R123, R122 ;  /* 0x0000007a7b79723e */ /* 0x000fe400000000ff */
[----:B------:R-:W-:Y:S01]  /*6630*/  F2FP.F16.F32.PACK_AB R122, R125, R124 ;  /* 0x0000007c7d7a723e */ /* 0x000fe200000000ff */
[----:B------:R-:W-:Y:S01]  /*6640*/  STSM.16.M88.4 [R102], R112 ;  /* 0x0000007066007844 */ /* 0x000fe20000000200 */
[----:B------:R-:W-:-:S02]  /*6650*/  F2FP.F16.F32.PACK_AB R123, R127, R126 ;  /* 0x0000007e7f7b723e */ /* 0x000fc400000000ff */
[----:B------:R-:W-:Y:S02]  /*6660*/  F2FP.F16.F32.PACK_AB R129, R131, R130 ;  /* 0x000000828381723e */ /* 0x000fe400000000ff */
[----:B------:R-:W-:Y:S01]  /*6670*/  F2FP.F16.F32.PACK_AB R130, R133, R132 ;  /* 0x000000848582723e */ /* 0x000fe200000000ff */
[----:B------:R-:W-:Y:S01]  /*6680*/  STSM.16.M88.4 [R6], R120 ;  /* 0x0000007806007844 */ /* 0x000fe20000000200 */
[----:B------:R-:W-:Y:S02]  /*6690*/  F2FP.F16.F32.PACK_AB R131, R135, R134 ;  /* 0x000000868783723e */ /* 0x000fe400000000ff */
[----:B------:R-:W-:Y:S02]  /*66a0*/  F2FP.F16.F32.PACK_AB R137, R139, R138 ;  /* 0x0000008a8b89723e */ /* 0x000fe400000000ff */
[----:B------:R-:W-:Y:S01]  /*66b0*/  MOV R12, R12 ;  /* 0x0000000c000c7202 */ /* 0x000fe20000000f00 */
[----:B------:R-:W-:Y:S01]  /*66c0*/  STSM.16.M88.4 [R110], R128 ;  /* 0x000000806e007844 */ /* 0x000fe20000000200 */
[----:B------:R-:W-:-:S02]  /*66d0*/  F2FP.F16.F32.PACK_AB R138, R141, R140 ;  /* 0x0000008c8d8a723e */ /* 0x000fc400000000ff */
[----:B------:R-:W-:Y:S02]  /*66e0*/  F2FP.F16.F32.PACK_AB R139, R143, R142 ;  /* 0x0000008e8f8b723e */ /* 0x000fe400000000ff */
[----:B------:R-:W-:Y:S02]  /*66f0*/  F2FP.F16.F32.PACK_AB R145, R147, R146 ;  /* 0x000000929391723e */ /* 0x000fe400000000ff */
[----:B------:R-:W-:Y:S01]  /*6700*/  MOV R14, R14 ;  /* 0x0000000e000e7202 */ /* 0x000fe20000000f00 */
[----:B------:R-:W-:Y:S01]  /*6710*/  STSM.16.M88.4 [R12], R136 ;  /* 0x000000880c007844 */ /* 0x000fe20000000200 */
[----:B------:R-:W-:Y:S02]  /*6720*/  F2FP.F16.F32.PACK_AB R146, R149, R148 ;  /* 0x000000949592723e */ /* 0x000fe400000000ff */
[----:B------:R-:W-:-:S05]  /*6730*/  F2FP.F16.F32.PACK_AB R147, R151, R150 ;  /* 0x000000969793723e */ /* 0x000fca00000000ff */
[----:B------:R2:W-:Y:S01]  /*6740*/  STSM.16.M88.4 [R14], R144 ;  /* 0x000000900e007844 */ /* 0x0005e20000000200 */
[----:B------:R-:W-:Y:S06]  /*6750*/  BAR.SYNC.DEFER_BLOCKING 0x1, 0x100 ;  /* 0x0044000000007b1d */ /* 0x000fec0000010000 */
[----:B-1----:R-:W3:Y:S01]  /*6760*/  @P0 LDG.E R3, desc[UR40][R10.64] ;  /* 0x000000280a030981 */ /* 0x002ee2000c1e1900 */
[----:B------:R-:W-:Y:S01]  /*6770*/  UISETP.NE.AND.EX UP1, UPT, UR9, URZ, UPT, UP1 ;  /* 0x0000003f0900728c */ /* 0x000fe2000bf25310 */
[----:B0-----:R-:W-:Y:S01]  /*6780*/  ISETP.NE.AND P1, PT, R80, 0x1, PT ;  /* 0x000000015000780c */ /* 0x001fe20003f25270 */
[----:B--2---:R-:W-:-:S04]  /*6790*/  IMAD.U32 R14, RZ, RZ, UR44 ;  /* 0x0000002cff0e7e24 */ /* 0x004fc8000f8e00ff */
[----:B------:R-:W-:-:S05]  /*67a0*/  PLOP3.LUT P2, PT, PT, PT, UP1, 0x80, 0x0 ;  /* 0x000000000000781c */ /* 0x000fca0003f4f018 */
[----:B------:R-:W-:-:S03]  /*67b0*/  @UP1 ULEA UR8, UP2, UR46, UR8, 0x2 ;  /* 0x000000082e081291 */ /* 0x000fc6000f84103f */
[----:B------:R-:W0:Y:S01]  /*67c0*/  @P1 LDC R6, c[0x0][0xbec] ;  /* 0x0002fb00ff061b82 */ /* 0x000e220000000800 */
[----:B------:R-:W-:Y:S02]  /*67d0*/  @UP1 ULEA.HI.X UR9, UR46, UR9, UR45, 0x2, UP2 ;  /* 0x000000092e091291 */ /* 0x000fe400090f142d */
[----:B------:R-:W-:-:S04]  /*67e0*/  IMAD.U32 R20, RZ, RZ, UR8 ;  /* 0x00000008ff147e24 */ /* 0x000fc8000f8e00ff */
[----:B------:R-:W-:Y:S01]  /*67f0*/  IMAD.U32 R21, RZ, RZ, UR9 ;  /* 0x00000009ff157e24 */ /* 0x000fe2000f8e00ff */
[----:B------:R-:W1:Y:S01]  /*6800*/  @P1 LDC R13, c[0x0][0xbf0] ;  /* 0x0002fc00ff0d1b82 */ /* 0x000e620000000800 */
[----:B---3--:R-:W-:Y:S01]  /*6810*/  @P0 R2UR UR4, R3 ;  /* 0x00000000030402ca */ /* 0x008fe200000e0000 */
[----:B------:R-:W-:-:S06]  /*6820*/  IMAD.U32 R3, RZ, RZ, UR7 ;  /* 0x00000007ff037e24 */ /* 0x000fcc000f8e00ff */
[----:B------:R2:W5:Y:S01]  /*6830*/  @P2 LDG.E R3, desc[UR40][R20.64] ;  /* 0x0000002814032981 */ /* 0x000562000c1e1900 */
[----:B01----:R-:W-:Y:S07]  /*6840*/  @P2 BRA `(.L_x_9471) ;  /* 0x0000000000102947 */ /* 0x003fee0003800000 */
[----:B------:R-:W-:Y:S05]  /*6850*/  @!P0 BRA `(.L_x_9471) ;  /* 0x00000000000c8947 */ /* 0x000fea0003800000 */
[----:B------:R-:W3:Y:S04]  /*6860*/  LDG.E R12, desc[UR40][R10.64] ;  /* 0x000000280a0c7981 */ /* 0x000ee8000c1e1900 */
[----:B-----5:R-:W3:Y:S02]  /*6870*/  LDG.E R3, desc[UR40][R10.64+0x4] ;  /* 0x000004280a037981 */ /* 0x020ee4000c1e1900 */
[----:B---3--:R-:W-:-:S07]  /*6880*/  IMAD.IADD R3, R3, 0x1, -R12 ;  /* 0x0000000103037824 */ /* 0x008fce00078e0a0c */
.L_x_9471:
[----:B------:R-:W-:Y:S01]  /*6890*/  USHF.R.S32.HI UR14, URZ, 0x1f, UR43 ;  /* 0x0000001f3f0e7899 */ /* 0x000fe2000801142b */
[----:B------:R-:W-:Y:S01]  /*68a0*/  IMAD R15, R14, 0x80, R203 ;  /* 0x000000800e0f7824 */ /* 0x000fe200078e02cb */
[----:B------:R-:W-:Y:S01]  /*68b0*/  ULDC.64 UR12, c[0x0][0xb90] ;  /* 0x0002e400000c7ab9 */ /* 0x000fe20000000a00 */
[----:B------:R-:W-:Y:S01]  /*68c0*/  USHF.R.S32.HI UR11, URZ, 0x1f, UR4 ;  /* 0x0000001f3f0b7899 */ /* 0x000fe20008011404 */
[----:B------:R-:W-:Y:S01]  /*68d0*/  IMAD R11, R22, 0x40, R2 ;  /* 0x00000040160b7824 */ /* 0x000fe200078e0202 */
[----:B------:R-:W-:Y:S01]  /*68e0*/  UIMAD UR7, UR14, UR12, URZ ;  /* 0x0000000c0e0772a4 */ /* 0x000fe2000f8e023f */
[----:B------:R-:W-:Y:S01]  /*68f0*/  @P1 IMAD.HI.U32 R6, R15, R6, RZ ;  /* 0x000000060f061227 */ /* 0x000fe200078e00ff */
[----:B------:R-:W-:Y:S01]  /*6900*/  UMOV UR10, UR4 ;  /* 0x00000004000a7c82 */ /* 0x000fe20008000000 */
[----:B------:R-:W-:Y:S02]  /*6910*/  USEL UR45, UR45, URZ, !UP0 ;  /* 0x0000003f2d2d7287 */ /* 0x000fe4000c000000 */
[----:B------:R-:W-:Y:S01]  /*6920*/  UIMAD.WIDE.U32 UR8, UR43, UR12, UR10 ;  /* 0x0000000c2b0872a5 */ /* 0x000fe2000f8e000a */
[----:B------:R-:W-:Y:S01]  /*6930*/  IMAD.MOV.U32 R10, RZ, RZ, R15 ;  /* 0x000000ffff0a7224 */ /* 0x000fe200078e000f */
[----:B------:R-:W-:Y:S01]  /*6940*/  UIMAD UR7, UR43, UR13, UR7 ;  /* 0x0000000d2b0772a4 */ /* 0x000fe2000f8e0207 */
[----:B------:R-:W-:Y:S01]  /*6950*/  @P1 SHF.R.U32.HI R10, RZ, R13, R6 ;  /* 0x0000000dff0a1219 */ /* 0x000fe20000011606 */
[----:B------:R-:W-:Y:S01]  /*6960*/  USEL UR46, UR46, URZ, !UP0 ;  /* 0x0000003f2e2e7287 */ /* 0x000fe2000c000000 */
[----:B------:R-:W-:Y:S01]  /*6970*/  IMAD.WIDE R4, R11, 0x2, R4 ;  /* 0x000000020b047825 */ /* 0x000fe200078e0204 */
[----:B------:R-:W-:Y:S01]  /*6980*/  ULDC.64 UR12, c[0x0][0xb98] ;  /* 0x0002e600000c7ab9 */ /* 0x000fe20000000a00 */
[----:B------:R-:W-:Y:S01]  /*6990*/  UIADD3 UR9, UR9, UR7, URZ ;  /* 0x0000000709097290 */ /* 0x000fe2000fffe03f */
[--C-:B------:R-:W-:Y:S01]  /*69a0*/  SHF.R.S32.HI R6, RZ, 0x1f, R10.reuse ;  /* 0x0000001fff067819 */ /* 0x100fe2000001140a */
[----:B------:R-:W-:Y:S01]  /*69b0*/  UIMAD UR7, UR45, UR12, URZ ;  /* 0x0000000c2d0772a4 */ /* 0x000fe2000f8e023f */
[----:B------:R-:W-:Y:S01]  /*69c0*/  IMAD.MOV R13, RZ, RZ, -R10 ;  /* 0x000000ffff0d7224 */ /* 0x000fe200078e0a0a */
[----:B------:R-:W-:Y:S01]  /*69d0*/  UIMAD.WIDE.U32 UR8, UR46, UR12, UR8 ;  /* 0x0000000c2e0872a5 */ /* 0x000fe2000f8e0008 */
[----:B------:R-:W-:Y:S01]  /*69e0*/  IADD3 R37, P2, R4, 0x5000, RZ ;  /* 0x0000500004257810 */ /* 0x000fe20007f5e0ff */
[----:B------:R-:W-:Y:S01]  /*69f0*/  UIMAD UR7, UR46, UR13, UR7 ;  /* 0x0000000d2e0772a4 */ /* 0x000fe2000f8e0207 */
[----:B------:R-:W-:Y:S01]  /*6a00*/  IMAD R13, R80, R13, R15 ;  /* 0x0000000d500d7224 */ /* 0x000fe200078e020f */
[----:B------:R-:W-:Y:S01]  /*6a10*/  IADD3 R25, P5, R4, 0x1000, RZ ;  /* 0x0000100004197810 */ /* 0x000fe20007fbe0ff */
[----:B-----5:R-:W-:Y:S01]  /*6a20*/  IMAD R84, R3, R80, RZ ;  /* 0x0000005003547224 */ /* 0x020fe200078e02ff */
[----:B------:R-:W-:Y:S01]  /*6a30*/  IADD3 R10, P0, R10, UR8, RZ ;  /* 0x000000080a0a7c10 */ /* 0x000fe2000ff1e0ff */
[----:B------:R-:W-:Y:S01]  /*6a40*/  ULDC.64 UR12, c[0x0][0xaa0] ;  /* 0x0002a800000c7ab9 */ /* 0x000fe20000000a00 */
[----:B------:R-:W-:Y:S01]  /*6a50*/  IMAD.U32 R11, RZ, RZ, UR7 ;  /* 0x00000007ff0b7e24 */ /* 0x000fe2000f8e00ff */
[----:B------:R-:W-:-:S02]  /*6a60*/  IADD3 R29, P4, R4, 0x2000, RZ ;  /* 0x00002000041d7810 */ /* 0x000fc40007f9e0ff */
[----:B------:R-:W-:Y:S02]  /*6a70*/  IADD3 R57, P3, R4, 0x4000, RZ ;  /* 0x0000400004397810 */ /* 0x000fe40007f7e0ff */
[----:B------:R-:W-:Y:S01]  /*6a80*/  IADD3.X R11, R6, UR9, R11, P0, !PT ;  /* 0x00000009060b7c10 */ /* 0x000fe200087fe40b */
[----:B------:R-:W-:Y:S01]  /*6a90*/  ULDC.64 UR8, c[0x0][0xb88] ;  /* 0x0002e20000087ab9 */ /* 0x000fe20000000a00 */
[----:B------:R-:W-:Y:S02]  /*6aa0*/  SHF.R.S32.HI R6, RZ, 0x1f, R13 ;  /* 0x0000001fff067819 */ /* 0x000fe4000001140d */
[----:B------:R-:W-:Y:S01]  /*6ab0*/  IADD3 R33, P0, R4, 0x3000, RZ ;  /* 0x0000300004217810 */ /* 0x000fe20007f1e0ff */
[----:B------:R-:W-:Y:S01]  /*6ac0*/  IMAD.WIDE.U32 R10, R13, UR8, R10 ;  /* 0x000000080d0a7c25 */ /* 0x000fe2000f8e000a */
[----:B------:R-:W-:Y:S02]  /*6ad0*/  LOP3.LUT R36, R37, 0x380, RZ, 0xc0, !PT ;  /* 0x0000038025247812 */ /* 0x000fe400078ec0ff */
[----:B------:R-:W-:Y:S01]  /*6ae0*/  LOP3.LUT R32, R33, 0x380, RZ, 0xc0, !PT ;  /* 0x0000038021207812 */ /* 0x000fe200078ec0ff */
[----:B------:R-:W-:Y:S01]  /*6af0*/  IMAD R6, R6, UR8, RZ ;  /* 0x0000000806067c24 */ /* 0x000fe2000f8e02ff */
[----:B------:R-:W-:-:S02]  /*6b00*/  LOP3.LUT R24, R25, 0x380, RZ, 0xc0, !PT ;  /* 0x0000038019187812 */ /* 0x000fc400078ec0ff */
[----:B------:R-:W-:Y:S01]  /*6b10*/  SHF.R.U64 R32, R32, 0x3, RZ ;  /* 0x0000000320207819 */ /* 0x000fe200000012ff */
[----:B------:R-:W-:Y:S01]  /*6b20*/  IMAD R15, R13, UR9, R6 ;  /* 0x000000090d0f7c24 */ /* 0x000fe2000f8e0206 */
[----:B------:R-:W-:Y:S01]  /*6b30*/  LOP3.LUT R28, R29, 0x380, RZ, 0xc0, !PT ;  /* 0x000003801d1c7812 */ /* 0x000fe200078ec0ff */
[----:B------:R-:W-:Y:S01]  /*6b40*/  ULDC.64 UR8, c[0x0][0xb50] ;  /* 0x0002d40000087ab9 */ /* 0x000fe20000000a00 */
[----:B------:R-:W-:Y:S01]  /*6b50*/  LOP3.LUT R56, R57, 0x380, RZ, 0xc0, !PT ;  /* 0x0000038039387812 */ /* 0x000fe200078ec0ff */
[----:B------:R-:W-:Y:S01]  /*6b60*/  IMAD.IADD R11, R11, 0x1, R15 ;  /* 0x000000010b0b7824 */ /* 0x000fe200078e020f */
[----:B------:R-:W-:Y:S01]  /*6b70*/  LEA R14, P6, R10, UR8, 0x2 ;  /* 0x000000080a0e7c11 */ /* 0x000fe2000f8c10ff */
[----:B------:R-:W-:Y:S01]  /*6b80*/  IMAD.U32 R6, RZ, RZ, UR44 ;  /* 0x0000002cff067e24 */ /* 0x000fe2000f8e00ff */
[----:B------:R-:W-:Y:S01]  /*6b90*/  LOP3.LUT R32, R32, R33, RZ, 0x3c, !PT ;  /* 0x0000002120207212 */ /* 0x000fe200078e3cff */
[----:B------:R-:W-:Y:S01]  /*6ba0*/  IMAD.X R33, RZ, RZ, R5, P0 ;  /* 0x000000ffff217224 */ /* 0x000fe200000e0605 */
[----:B------:R-:W-:Y:S01]  /*6bb0*/  SHF.R.U64 R36, R36, 0x3, RZ ;  /* 0x0000000324247819 */ /* 0x000fe200000012ff */
[----:B--2---:R-:W-:Y:S01]  /*6bc0*/  SHFL.IDX PT, R20, R14, RZ, 0x1c1f ;  /* 0x001c1fff0e147589 */ /* 0x004fe200000e0000 */
[----:B------:R-:W-:Y:S01]  /*6bd0*/  SHF.R.U64 R24, R24, 0x3, RZ ;  /* 0x0000000318187819 */ /* 0x000fe200000012ff */
[----:B------:R-:W-:Y:S01]  /*6be0*/  IMAD R27, R6, 0x80, R201 ;  /* 0x00000080061b7824 */ /* 0x000fe200078e02c9 */
[----:B------:R-:W-:Y:S01]  /*6bf0*/  SHF.R.U64 R28, R28, 0x3, RZ ;  /* 0x000000031c1c7819 */ /* 0x000fe200000012ff */
[----:B------:R-:W-:Y:S01]  /*6c00*/  SHFL.IDX PT, R50, R14, 0x1, 0x1c1f ;  /* 0x003c1f000e327f89 */ /* 0x000fe200000e0000 */
[----:B------:R-:W-:Y:S01]  /*6c10*/  SHF.R.U64 R56, R56, 0x3, RZ ;  /* 0x0000000338387819 */ /* 0x000fe200000012ff */
[----:B------:R-:W-:Y:S01]  /*6c20*/  VIADD R6, R27, 0x8 ;  /* 0x000000081b067836 */ /* 0x000fe20000000000 */
[----:B------:R-:W-:-:S02]  /*6c30*/  IADD3 R61, P0, R4, 0x9000, RZ ;  /* 0x00009000043d7810 */ /* 0x000fc40007f1e0ff */
[----:B------:R-:W-:Y:S02]  /*6c40*/  LEA.HI.X R15, R10, UR9, R11, 0x2, P6 ;  /* 0x000000090a0f7c11 */ /* 0x000fe4000b0f140b */
        /* <DEDUP_REMOVED lines=9> */
[----:B------:R-:W0:Y:S01]  /*6ce0*/  SHFL.IDX PT, R21, R15, RZ, 0x1c1f ;  /* 0x001c1fff0f157589 */ /* 0x000e2200000e0000 */
[----:B------:R-:W-:-:S02]  /*6cf0*/  IADD3 R11, P2, R4, 0xb000, RZ ;  /* 0x0000b000040b7810 */ /* 0x000fc40007f5e0ff */
[C---:B------:R-:W-:Y:S01]  /*6d00*/  IADD3 R41, P6, R4.reuse, 0x6000, RZ ;  /* 0x0000600004297810 */ /* 0x040fe20007fde0ff */
[----:B------:R-:W1:Y:S01]  /*6d10*/  SHFL.IDX PT, R51, R15, 0x1, 0x1c1f ;  /* 0x003c1f000f337f89 */ /* 0x000e6200000e0000 */
        /* <DEDUP_REMOVED lines=8> */
[----:B------:R-:W-:Y:S02]  /*6da0*/  LOP3.LUT R48, R49, 0x380, RZ, 0xc0, !PT ;  /* 0x0000038031307812 */ /* 0x000fe400078ec0ff */
[----:B------:R-:W-:Y:S01]  /*6db0*/  LOP3.LUT R60, R60, R61, RZ, 0x3c, !PT ;  /* 0x0000003d3c3c7212 */ /* 0x000fe200078e3cff */
[----:B------:R-:W-:Y:S01]  /*6dc0*/  IMAD.X R61, RZ, RZ, R5, P0 ;  /* 0x000000ffff3d7224 */ /* 0x000fe200000e0605 */
[----:B------:R-:W-:-:S02]  /*6dd0*/  SHF.R.U64 R10, R10, 0x3, RZ ;  /* 0x000000030a0a7819 */ /* 0x000fc400000012ff */
[----:B------:R-:W-:Y:S02]  /*6de0*/  SHF.R.U64 R40, R40, 0x3, RZ ;  /* 0x0000000328287819 */ /* 0x000fe400000012ff */
[----:B------:R-:W-:Y:S02]  /*6df0*/  SHF.R.U64 R44, R44, 0x3, RZ ;  /* 0x000000032c2c7819 */ /* 0x000fe400000012ff */
[----:B------:R-:W-:Y:S02]  /*6e00*/  SHF.R.U64 R68, R68, 0x3, RZ ;  /* 0x0000000344447819 */ /* 0x000fe400000012ff */
[----:B------:R-:W-:Y:S02]  /*6e10*/  SHF.R.U64 R48, R48, 0x3, RZ ;  /* 0x0000000330307819 */ /* 0x000fe400000012ff */
[----:B------:R-:W-:Y:S02]  /*6e20*/  LOP3.LUT P0, RZ, R23, 0x3, RZ, 0xc0, !PT ;  /* 0x0000000317ff7812 */ /* 0x000fe4000780c0ff */
        /* <DEDUP_REMOVED lines=10> */
[----:B------:R-:W-:-:S02]  /*6ed0*/  ISETP.GE.OR P2, PT, R27, R84, P0 ;  /* 0x000000541b00720c */ /* 0x000fc40000746670 */
[----:B------:R-:W-:Y:S02]  /*6ee0*/  ISETP.GE.OR P0, PT, R6, R84, P0 ;  /* 0x000000540600720c */ /* 0x000fe40000706670 */
[C---:B------:R-:W-:Y:S02]  /*6ef0*/  IADD3 R77, P6, R4.reuse, 0xc000, RZ ;  /* 0x0000c000044d7810 */ /* 0x040fe40007fde0ff */
[C---:B------:R-:W-:Y:S02]  /*6f00*/  IADD3 R73, P5, R4.reuse, 0xd000, RZ ;  /* 0x0000d00004497810 */ /* 0x040fe40007fbe0ff */
[C---:B------:R-:W-:Y:S02]  /*6f10*/  IADD3 R65, P4, R4.reuse, 0xe000, RZ ;  /* 0x0000e00004417810 */ /* 0x040fe40007f9e0ff */
[C---:B------:R-:W-:Y:S02]  /*6f20*/  LOP3.LUT R13, R4.reuse, 0x380, RZ, 0xc0, !PT ;  /* 0x00000380040d7812 */ /* 0x040fe400078ec0ff */
[----:B------:R-:W-:Y:S01]  /*6f30*/  IADD3 R12, P3, R4, 0xf000, RZ ;  /* 0x0000f000040c7810 */ /* 0x000fe20007f7e0ff */
[----:B0-----:R0:W-:Y:S01]  /*6f40*/  @!P2 ST.E desc[UR40][R20.64], R9 ;  /* 0x000000091400a985 */ /* 0x0011e2000c101928 */
[----:B------:R-:W-:-:S02]  /*6f50*/  LOP3.LUT R76, R77, 0x380, RZ, 0xc0, !PT ;  /* 0x000003804d4c7812 */ /* 0x000fc400078ec0ff */
[----:B------:R-:W-:Y:S01]  /*6f60*/  LOP3.LUT R72, R73, 0x380, RZ, 0xc0, !PT ;  /* 0x0000038049487812 */ /* 0x000fe200078ec0ff */
[----:B-1----:R1:W-:Y:S01]  /*6f70*/  @!P0 ST.E desc[UR40][R50.64], R8 ;  /* 0x0000000832008985 */ /* 0x0023e2000c101928 */
[----:B------:R-:W-:Y:S01]  /*6f80*/  LOP3.LUT R64, R65, 0x380, RZ, 0xc0, !PT ;  /* 0x0000038041407812 */ /* 0x000fe200078ec0ff */
[----:B------:R-:W-:Y:S01]  /*6f90*/  IMAD.X R53, RZ, RZ, R5, P3 ;  /* 0x000000ffff357224 */ /* 0x000fe200018e0605 */
[----:B------:R-:W-:Y:S01]  /*6fa0*/  SHF.R.U64 R13, R13, 0x3, RZ ;  /* 0x000000030d0d7819 */ /* 0x000fe200000012ff */
[----:B------:R-:W-:Y:S01]  /*6fb0*/  UIMAD UR7, UR11, UR12, URZ ;  /* 0x0000000c0b0772a4 */ /* 0x000fe2000f8e023f */
[----:B------:R-:W-:Y:S01]  /*6fc0*/  LOP3.LUT R3, R12, 0x380, RZ, 0xc0, !PT ;  /* 0x000003800c037812 */ /* 0x000fe200078ec0ff */
[----:B------:R-:W-:Y:S01]  /*6fd0*/  UIMAD.WIDE.U32 UR8, UR4, UR12, URZ ;  /* 0x0000000c040872a5 */ /* 0x000fe2000f8e003f */
[----:B------:R-:W-:Y:S01]  /*6fe0*/  SHF.R.U64 R76, R76, 0x3, RZ ;  /* 0x000000034c4c7819 */ /* 0x000fe200000012ff */
[----:B0-----:R-:W0:Y:S01]  /*6ff0*/  @P1 LDC R21, c[0x0][0xbf0] ;  /* 0x0002fc00ff151b82 */ /* 0x001e220000000800 */
[----:B------:R-:W-:Y:S01]  /*7000*/  SHF.R.U64 R72, R72, 0x3, RZ ;  /* 0x0000000348487819 */ /* 0x000fe200000012ff */
[----:B------:R-:W-:Y:S01]  /*7010*/  ULDC.64 UR10, c[0x0][0xae8] ;  /* 0x0002ba00000a7ab9 */ /* 0x000fe20000000a00 */
[----:B------:R-:W-:Y:S01]  /*7020*/  SHF.R.U64 R64, R64, 0x3, RZ ;  /* 0x0000000340407819 */ /* 0x000fe200000012ff */
[----:B------:R-:W-:Y:S01]  /*7030*/  IMAD.U32 R20, RZ, RZ, UR44 ;  /* 0x0000002cff147e24 */ /* 0x000fe2000f8e00ff */
[----:B------:R-:W-:Y:S01]  /*7040*/  LOP3.LUT R4, R13, R4, RZ, 0x3c, !PT ;  /* 0x000000040d047212 */ /* 0x000fe200078e3cff */
[----:B------:R-:W5:Y:S01]  /*7050*/  LD.E.128 R24, desc[UR40][R24.64] ;  /* 0x0000002818187980 */ /* 0x000f62000c101d00 */
[----:B------:R-:W-:-:S02]  /*7060*/  SHF.R.U64 R3, R3, 0x3, RZ ;  /* 0x0000000303037819 */ /* 0x000fc400000012ff */
[----:B------:R-:W-:Y:S01]  /*7070*/  LOP3.LUT R76, R76, R77, RZ, 0x3c, !PT ;  /* 0x0000004d4c4c7212 */ /* 0x000fe200078e3cff */
[--C-:B------:R-:W-:Y:S01]  /*7080*/  IMAD.X R77, RZ, RZ, R5.reuse, P6 ;  /* 0x000000ffff4d7224 */ /* 0x100fe200030e0605 */
[----:B------:R-:W-:Y:S01]  /*7090*/  LOP3.LUT R72, R72, R73, RZ, 0x3c, !PT ;  /* 0x0000004948487212 */ /* 0x000fe200078e3cff */
[--C-:B------:R-:W-:Y:S01]  /*70a0*/  IMAD.X R73, RZ, RZ, R5.reuse, P5 ;  /* 0x000000ffff497224 */ /* 0x100fe200028e0605 */
[----:B------:R-:W-:Y:S01]  /*70b0*/  LOP3.LUT R64, R64, R65, RZ, 0x3c, !PT ;  /* 0x0000004140407212 */ /* 0x000fe200078e3cff */
[----:B------:R-:W-:Y:S01]  /*70c0*/  IMAD.X R65, RZ, RZ, R5, P4 ;  /* 0x000000ffff417224 */ /* 0x000fe200020e0605 */
[----:B------:R-:W-:Y:S01]  /*70d0*/  LOP3.LUT R52, R3, R12, RZ, 0x3c, !PT ;  /* 0x0000000c03347212 */ /* 0x000fe200078e3cff */
[----:B------:R-:W-:Y:S01]  /*70e0*/  UIMAD UR7, UR4, UR13, UR7 ;  /* 0x0000000d040772a4 */ /* 0x000fe2000f8e0207 */
[----:B------:R2:W5:Y:S01]  /*70f0*/  LD.E.128 R12, desc[UR40][R4.64] ;  /* 0x00000028040c7980 */ /* 0x000562000c101d00 */
[----:B------:R-:W-:Y:S02]  /*7100*/  IMAD R3, R19, 0x20, R22 ;  /* 0x0000002013037824 */ /* 0x000fe400078e0216 */
[----:B------:R-:W-:Y:S01]  /*7110*/  IMAD.U32 R87, RZ, RZ, UR44 ;  /* 0x0000002cff577e24 */ /* 0x000fe2000f8e00ff */
[----:B------:R-:W5:Y:S04]  /*7120*/  LD.E.128 R28, desc[UR40][R28.64] ;  /* 0x000000281c1c7980 */ /* 0x000f68000c101d00 */
[----:B------:R-:W5:Y:S01]  /*7130*/  LD.E.128 R32, desc[UR40][R32.64] ;  /* 0x0000002820207980 */ /* 0x000f62000c101d00 */
[----:B--2---:R-:W2:Y:S01]  /*7140*/  @P1 LDC R5, c[0x0][0xbec] ;  /* 0x0002fb00ff051b82 */ /* 0x004ea20000000800 */
[----:B------:R-:W-:-:S02]  /*7150*/  UIADD3 UR9, UR9, UR7, URZ ;  /* 0x0000000709097290 */ /* 0x000fc4000fffe03f */
[----:B------:R-:W5:Y:S01]  /*7160*/  LD.E.128 R56, desc[UR40][R56.64] ;  /* 0x0000002838387980 */ /* 0x000f62000c101d00 */
[----:B------:R-:W-:Y:S01]  /*7170*/  UIMAD UR4, UR14, UR10, URZ ;  /* 0x0000000a0e0472a4 */ /* 0x000fe2000f8e023f */
[----:B------:R-:W-:Y:S01]  /*7180*/  IMAD R20, R20, 0x80, R3 ;  /* 0x0000008014147824 */ /* 0x000fe200078e0203 */
[----:B------:R-:W-:Y:S01]  /*7190*/  UIMAD.WIDE.U32 UR8, UR43, UR10, UR8 ;  /* 0x0000000a2b0872a5 */ /* 0x000fe2000f8e0008 */
[----:B------:R-:W5:Y:S01]  /*71a0*/  LD.E.128 R36, desc[UR40][R36.64] ;  /* 0x0000002824247980 */ /* 0x000f62000c101d00 */
[----:B------:R-:W-:-:S03]  /*71b0*/  UIMAD UR4, UR43, UR11, UR4 ;  /* 0x0000000b2b0472a4 */ /* 0x000fc6000f8e0204 */
[----:B------:R-:W-:Y:S01]  /*71c0*/  ULDC.64 UR10, c[0x0][0xaf0] ;  /* 0x0002bc00000a7ab9 */ /* 0x000fe20000000a00 */
[----:B------:R-:W-:Y:S01]  /*71d0*/  UIADD3 UR9, UR9, UR4, URZ ;  /* 0x0000000409097290 */ /* 0x000fe2000fffe03f */
[----:B------:R-:W5:Y:S01]  /*71e0*/  LD.E.128 R40, desc[UR40][R40.64] ;  /* 0x0000002828287980 */ /* 0x000f62000c101d00 */
[----:B------:R-:W-:Y:S01]  /*71f0*/  UIMAD UR4, UR45, UR10, URZ ;  /* 0x0000000a2d0472a4 */ /* 0x000fe2000f8e023f */
[----:B------:R-:W-:Y:S01]  /*7200*/  IMAD.MOV.U32 R3, RZ, RZ, R20 ;  /* 0x000000ffff037224 */ /* 0x000fe200078e0014 */
[----:B------:R-:W-:Y:S01]  /*7210*/  UIMAD.WIDE.U32 UR8, UR46, UR10, UR8 ;  /* 0x0000000a2e0872a5 */ /* 0x000fe2000f8e0008 */
[----:B------:R-:W5:Y:S01]  /*7220*/  LD.E.128 R44, desc[UR40][R44.64] ;  /* 0x000000282c2c7980 */ /* 0x000f62000c101d00 */
[----:B------:R-:W-:-:S03]  /*7230*/  UIMAD UR4, UR46, UR11, UR4 ;  /* 0x0000000b2e0472a4 */ /* 0x000fc6000f8e0204 */
[----:B------:R-:W5:Y:S01]  /*7240*/  LD.E.128 R68, desc[UR40][R68.64] ;  /* 0x0000002844447980 */ /* 0x000f62000c101d00 */
[----:B--2---:R-:W-:Y:S01]  /*7250*/  @P1 IMAD.HI.U32 R4, R20, R5, RZ ;  /* 0x0000000514041227 */ /* 0x004fe200078e00ff */
[----:B------:R-:W-:Y:S02]  /*7260*/  UIADD3 UR4, UR9, UR4, URZ ;  /* 0x0000000409047290 */ /* 0x000fe4000fffe03f */
[----:B------:R-:W5:Y:S02]  /*7270*/  LD.E.128 R60, desc[UR40][R60.64] ;  /* 0x000000283c3c7980 */ /* 0x000f64000c101d00 */
[----:B0-----:R-:W-:Y:S01]  /*7280*/  @P1 SHF.R.U32.HI R3, RZ, R21, R4 ;  /* 0x00000015ff031219 */ /* 0x001fe20000011604 */
[----:B------:R-:W-:Y:S01]  /*7290*/  IMAD.U32 R4, RZ, RZ, UR8 ;  /* 0x00000008ff047e24 */ /* 0x000fe2000f8e00ff */
[----:B-1----:R-:W5:Y:S02]  /*72a0*/  LD.E.128 R48, desc[UR40][R48.64] ;  /* 0x0000002830307980 */ /* 0x002f64000c101d00 */
[--C-:B------:R-:W-:Y:S01]  /*72b0*/  SHF.R.S32.HI R6, RZ, 0x1f, R3.reuse ;  /* 0x0000001fff067819 */ /* 0x100fe20000011403 */
[----:B------:R-:W-:Y:S01]  /*72c0*/  IMAD.MOV R21, RZ, RZ, -R3 ;  /* 0x000000ffff157224 */ /* 0x000fe200078e0a03 */
[----:B------:R-:W5:Y:S01]  /*72d0*/  LD.E.128 R8, desc[UR40][R10.64] ;  /* 0x000000280a087980 */ /* 0x000f62000c101d00 */
[----:B------:R-:W-:Y:S01]  /*72e0*/  IMAD.U32 R5, RZ, RZ, UR9 ;  /* 0x00000009ff057e24 */ /* 0x000fe2000f8e00ff */
[----:B------:R-:W-:Y:S01]  /*72f0*/  ULDC.64 UR8, c[0x0][0xae0] ;  /* 0x0002b80000087ab9 */ /* 0x000fe20000000a00 */
[----:B------:R-:W-:Y:S01]  /*7300*/  IMAD.U32 R5, RZ, RZ, UR4 ;  /* 0x00000004ff057e24 */ /* 0x000fe2000f8e00ff */
[----:B------:R-:W5:Y:S01]  /*7310*/  LD.E.128 R76, desc[UR40][R76.64] ;  /* 0x000000284c4c7980 */ /* 0x000f62000c101d00 */
[----:B------:R-:W-:-:S02]  /*7320*/  IMAD R6, R6, UR8, RZ ;  /* 0x0000000806067c24 */ /* 0x000fc4000f8e02ff */
[----:B------:R-:W-:Y:S01]  /*7330*/  IMAD R21, R80, R21, R20 ;  /* 0x0000001550157224 */ /* 0x000fe200078e0214 */
[----:B------:R-:W5:Y:S01]  /*7340*/  LD.E.128 R72, desc[UR40][R72.64] ;  /* 0x0000002848487980 */ /* 0x000f62000c101d00 */
[C---:B------:R-:W-:Y:S02]  /*7350*/  IMAD R81, R3.reuse, UR9, R6 ;  /* 0x0000000903517c24 */ /* 0x040fe4000f8e0206 */
[----:B------:R-:W-:Y:S01]  /*7360*/  IMAD.WIDE.U32 R4, R3, UR8, R4 ;  /* 0x0000000803047c25 */ /* 0x000fe2000f8e0004 */
[----:B------:R-:W5:Y:S01]  /*7370*/  LD.E.128 R64, desc[UR40][R64.64] ;  /* 0x0000002840407980 */ /* 0x000f62000c101d00 */
[----:B------:R-:W-:Y:S01]  /*7380*/  SHF.R.S32.HI R3, RZ, 0x1f, R21 ;  /* 0x0000001fff037819 */ /* 0x000fe20000011415 */
[----:B------:R-:W-:Y:S02]  /*7390*/  ULDC.64 UR8, c[0x0][0xad8] ;  /* 0x0002b60000087ab9 */ /* 0x000fe40000000a00 */
[----:B------:R-:W5:Y:S01]  /*73a0*/  LD.E.128 R52, desc[UR40][R52.64] ;  /* 0x0000002834347980 */ /* 0x000f62000c101d00 */
[----:B------:R-:W-:Y:S01]  /*73b0*/  IMAD R87, R87, 0x80, R22 ;  /* 0x0000008057577824 */ /* 0x000fe200078e0216 */
[----:B------:R-:W-:Y:S01]  /*73c0*/  @!PT LDS RZ, [RZ] ;  /* 0x00000000fffff984 */ /* 0x000fe20000000800 */
[----:B------:R-:W-:Y:S01]  /*73d0*/  @!PT LDS RZ, [RZ] ;  /* 0x00000000fffff984 */ /* 0x000fe20000000800 */
[----:B------:R-:W-:Y:S01]  /*73e0*/  @!PT LDS RZ, [RZ] ;  /* 0x00000000fffff984 */ /* 0x000fe20000000800 */
[----:B------:R-:W-:Y:S01]  /*73f0*/  @!PT LDS RZ, [RZ] ;  /* 0x00000000fffff984 */ /* 0x000fe20000000800 */
[----:B------:R0:W-:Y:S06]  /*7400*/  MEMBAR.ALL.CTA ;  /* 0x0000000000007992 */ /* 0x0001ec0000008000 */
[----:B0-----:R-:W0:Y:S01]  /*7410*/  FENCE.VIEW.ASYNC.S ;  /* 0x00000000000073c6 */ /* 0x001e220000000000 */
[----:B------:R-:W-:-:S02]  /*7420*/  IMAD.IADD R5, R5, 0x1, R81 ;  /* 0x0000000105057824 */ /* 0x000fc400078e0251 */
[----:B------:R-:W-:Y:S02]  /*7430*/  IMAD R6, R3, UR8, RZ ;  /* 0x0000000803067c24 */ /* 0x000fe4000f8e02ff */
[----:B------:R-:W-:Y:S02]  /*7440*/  VIADD R3, R87, 0x20 ;  /* 0x0000002057037836 */ /* 0x000fe40000000000 */
[C---:B------:R-:W-:Y:S02]  /*7450*/  IMAD R81, R21.reuse, UR9, R6 ;  /* 0x0000000915517c24 */ /* 0x040fe4000f8e0206 */
[----:B------:R-:W-:Y:S01]  /*7460*/  IMAD.WIDE.U32 R4, R21, UR8, R4 ;  /* 0x0000000815047c25 */ /* 0x000fe2000f8e0004 */
[-C--:B------:R-:W-:Y:S01]  /*7470*/  ISETP.GE.AND P1, PT, R3, R84.reuse, PT ;  /* 0x000000540300720c */ /* 0x080fe20003f26270 */
[----:B------:R-:W-:Y:S01]  /*7480*/  ULDC.64 UR8, c[0x0][0xa80] ;  /* 0x0002a00000087ab9 */ /* 0x000fe20000000a00 */
[C---:B------:R-:W-:Y:S01]  /*7490*/  ISETP.GE.AND P2, PT, R87.reuse, R84, PT ;  /* 0x000000545700720c */ /* 0x040fe20003f46270 */
[----:B------:R-:W-:Y:S01]  /*74a0*/  VIADD R3, R87, 0x40 ;  /* 0x0000004057037836 */ /* 0x000fe20000000000 */
[----:B------:R-:W-:Y:S01]  /*74b0*/  LEA R6, P3, R4, UR8, 0x1 ;  /* 0x0000000804067c11 */ /* 0x000fe2000f8608ff */
[----:B------:R-:W-:-:S02]  /*74c0*/  IMAD.IADD R5, R5, 0x1, R81 ;  /* 0x0000000105057824 */ /* 0x000fc400078e0251 */
[----:B------:R-:W-:Y:S01]  /*74d0*/  VIADD R0, R0, 0x22820 ;  /* 0x0002282000007836 */ /* 0x000fe20000000000 */
[----:B------:R-:W-:Y:S02]  /*74e0*/  ISETP.GE.AND P0, PT, R3, R84, PT ;  /* 0x000000540300720c */ /* 0x000fe40003f06270 */
[----:B------:R-:W-:Y:S02]  /*74f0*/  LEA.HI.X R3, R4, UR9, R5, 0x1, P3 ;  /* 0x0000000904037c11 */ /* 0x000fe400098f0c05 */
[----:B------:R-:W-:Y:S01]  /*7500*/  PRMT R0, RZ, 0x654, R0 ;  /* 0x00000654ff007816 */ /* 0x000fe20000000000 */
[----:B0-----:R0:W1:Y:S01]  /*7510*/  SHFL.IDX PT, R85, R6, RZ, 0x181f ;  /* 0x00181fff06557589 */ /* 0x00106200000e0000 */
[----:B------:R-:W-:Y:S02]  /*7520*/  BSSY B1, `(.L_x_9472) ;  /* 0x0000015000017945 */ /* 0x000fe40003800000 */
[----:B------:R0:W-:Y:S01]  /*7530*/  SYNCS.ARRIVE.TRANS64.RED.A1T0 RZ, [R0+URZ], RZ ;  /* 0x000000ff00ff79a7 */ /* 0x0001e2000810043f */
[----:B------:R0:W2:Y:S01]  /*7540*/  SHFL.IDX PT, R83, R3, RZ, 0x181f ;  /* 0x00181fff03537589 */ /* 0x0000a200000e0000 */
[----:B------:R-:W-:Y:S05]  /*7550*/  @P2 BRA `(.L_x_9473) ;  /* 0x0000000000442947 */ /* 0x000fea0003800000 */
[----:B------:R-:W-:Y:S02]  /*7560*/  ULDC UR4, c[0x0][0xac8] ;  /* 0x0002b20000047ab9 */ /* 0x000fe40000000800 */
[----:B------:R-:W-:Y:S02]  /*7570*/  ISETP.GE.AND P5, PT, R2, UR4, PT ;  /* 0x0000000402007c0c */ /* 0x000fe4000bfa6270 */
[----:B------:R-:W-:Y:S02]  /*7580*/  ISETP.GE.AND P4, PT, R17, UR4, PT ;  /* 0x0000000411007c0c */ /* 0x000fe4000bf86270 */
[----:B------:R-:W-:Y:S02]  /*7590*/  ISETP.GE.AND P3, PT, R16, UR4, PT ;  /* 0x0000000410007c0c */ /* 0x000fe4000bf66270 */
[----:B------:R-:W-:-:S07]  /*75a0*/  ISETP.GE.AND P2, PT, R18, UR4, PT ;  /* 0x0000000412007c0c */ /* 0x000fce000bf46270 */
[----:B-1----:R-:W-:-:S04]  /*75b0*/  @!P5 LEA R4, P6, R2, R85, 0x1 ;  /* 0x000000550204d211 */ /* 0x002fc800078c08ff */
[----:B--2---:R-:W-:Y:S02]  /*75c0*/  @!P5 LEA.HI.X R5, R2, R83, R208, 0x1, P6 ;  /* 0x000000530205d211 */ /* 0x004fe400030f0cd0 */
[----:B------:R-:W-:-:S03]  /*75d0*/  @!P4 LEA R20, P6, R17, R85, 0x1 ;  /* 0x000000551114c211 */ /* 0x000fc600078c08ff */
[----:B-----5:R3:W-:Y:S01]  /*75e0*/  @!P5 ST.E.128 desc[UR40][R4.64], R12 ;  /* 0x0000000c0400d985 */ /* 0x0207e2000c101d28 */
[----:B------:R-:W-:Y:S02]  /*75f0*/  @!P4 LEA.HI.X R21, R17, R83, R207, 0x1, P6 ;  /* 0x000000531115c211 */ /* 0x000fe400030f0ccf */
[----:B------:R-:W-:-:S03]  /*7600*/  @!P3 LEA R80, P6, R16, R85, 0x1 ;  /* 0x000000551050b211 */ /* 0x000fc600078c08ff */
[----:B------:R3:W-:Y:S01]  /*7610*/  @!P4 ST.E.128 desc[UR40][R20.64], R56 ;  /* 0x000000381400c985 */ /* 0x0007e2000c101d28 */
[----:B------:R-:W-:Y:S02]  /*7620*/  @!P3 LEA.HI.X R81, R16, R83, R206, 0x1, P6 ;  /* 0x000000531051b211 */ /* 0x000fe400030f0cce */
[----:B------:R-:W-:-:S03]  /*7630*/  @!P2 LEA R82, P6, R18, R85, 0x1 ;  /* 0x000000551252a211 */ /* 0x000fc600078c08ff */
[----:B------:R3:W-:Y:S01]  /*7640*/  @!P3 ST.E.128 desc[UR40][R80.64], R68 ;  /* 0x000000445000b985 */ /* 0x0007e2000c101d28 */
[----:B------:R-:W-:-:S05]  /*7650*/  @!P2 LEA.HI.X R83, R18, R83, R205, 0x1, P6 ;  /* 0x000000531253a211 */ /* 0x000fca00030f0ccd */
[----:B------:R3:W-:Y:S04]  /*7660*/  @!P2 ST.E.128 desc[UR40][R82.64], R76 ;  /* 0x0000004c5200a985 */ /* 0x0007e8000c101d28 */
.L_x_9473:
[----:B------:R-:W-:Y:S05]  /*7670*/  BSYNC B1 ;  /* 0x0000000000017941 */ /* 0x000fea0003800000 */
.L_x_9472:
[----:B---3--:R3:W4:Y:S01]  /*7680*/  SHFL.IDX PT, R21, R3, 0x1, 0x181f ;  /* 0x00381f0003157f89 */ /* 0x00872200000e0000 */
[----:B------:R-:W-:Y:S03]  /*7690*/  BSSY B1, `(.L_x_9474) ;  /* 0x0000014000017945 */ /* 0x000fe60003800000 */
[----:B-----5:R3:W0:Y:S01]  /*76a0*/  SHFL.IDX PT, R15, R6, 0x1, 0x181f ;  /* 0x00381f00060f7f89 */ /* 0x02062200000e0000 */
[----:B------:R-:W-:Y:S05]  /*76b0*/  @P1 BRA `(.L_x_9475) ;  /* 0x0000000000441947 */ /* 0x000fea0003800000 */
[----:B------:R-:W-:Y:S02]  /*76c0*/  ULDC UR4, c[0x0][0xac8] ;  /* 0x0002b20000047ab9 */ /* 0x000fe40000000800 */
[----:B------:R-:W-:Y:S02]  /*76d0*/  ISETP.GE.AND P4, PT, R2, UR4, PT ;  /* 0x0000000402007c0c */ /* 0x000fe4000bf86270 */
[----:B------:R-:W-:Y:S02]  /*76e0*/  ISETP.GE.AND P3, PT, R17, UR4, PT ;  /* 0x0000000411007c0c */ /* 0x000fe4000bf66270 */
[----:B------:R-:W-:Y:S02]  /*76f0*/  ISETP.GE.AND P2, PT, R16, UR4, PT ;  /* 0x0000000410007c0c */ /* 0x000fe4000bf46270 */
[----:B------:R-:W-:-:S07]  /*7700*/  ISETP.GE.AND P1, PT, R18, UR4, PT ;  /* 0x0000000412007c0c */ /* 0x000fce000bf26270 */
[CC--:B0-----:R-:W-:Y:S02]  /*7710*/  @!P4 LEA R4, P6, R2.reuse, R15.reuse, 0x1 ;  /* 0x0000000f0204c211 */ /* 0x0c1fe400078c08ff */
[C---:B------:R-:W-:Y:S02]  /*7720*/  @!P3 LEA R12, P5, R17.reuse, R15, 0x1 ;  /* 0x0000000f110cb211 */ /* 0x040fe400078a08ff */
[----:B----4-:R-:W-:Y:S02]  /*7730*/  @!P4 LEA.HI.X R5, R2, R21, R208, 0x1, P6 ;  /* 0x000000150205c211 */ /* 0x010fe400030f0cd0 */
[----:B------:R-:W-:Y:S02]  /*7740*/  @!P2 LEA R14, P6, R16, R15, 0x1 ;  /* 0x0000000f100ea211 */ /* 0x000fe400078c08ff */
[----:B------:R-:W-:Y:S01]  /*7750*/  @!P3 LEA.HI.X R13, R17, R21, R207, 0x1, P5 ;  /* 0x00000015110db211 */ /* 0x000fe200028f0ccf */
[----:B------:R0:W-:Y:S01]  /*7760*/  @!P4 ST.E.128 desc[UR40][R4.64], R24 ;  /* 0x000000180400c985 */ /* 0x0001e2000c101d28 */
[----:B------:R-:W-:-:S02]  /*7770*/  @!P1 LEA R20, P5, R18, R15, 0x1 ;  /* 0x0000000f12149211 */ /* 0x000fc400078a08ff */
[-C--:B------:R-:W-:Y:S01]  /*7780*/  @!P2 LEA.HI.X R15, R16, R21.reuse, R206, 0x1, P6 ;  /* 0x00000015100fa211 */ /* 0x080fe200030f0cce */
[----:B------:R0:W-:Y:S01]  /*7790*/  @!P3 ST.E.128 desc[UR40][R12.64], R36 ;  /* 0x000000240c00b985 */ /* 0x0001e2000c101d28 */
[----:B------:R-:W-:-:S03]  /*77a0*/  @!P1 LEA.HI.X R21, R18, R21, R205, 0x1, P5 ;  /* 0x0000001512159211 */ /* 0x000fc600028f0ccd */
[----:B------:R0:W-:Y:S04]  /*77b0*/  @!P2 ST.E.128 desc[UR40][R14.64], R60 ;  /* 0x0000003c0e00a985 */ /* 0x0001e8000c101d28 */
[----:B------:R0:W-:Y:S02]  /*77c0*/  @!P1 ST.E.128 desc[UR40][R20.64], R72 ;  /* 0x0000004814009985 */ /* 0x0001e4000c101d28 */
.L_x_9475:
[----:B------:R-:W-:Y:S05]  /*77d0*/  BSYNC B1 ;  /* 0x0000000000017941 */ /* 0x000fea0003800000 */
.L_x_9474:
[----:B0---4-:R0:W4:Y:S01]  /*77e0*/  SHFL.IDX PT, R21, R3, 0x2, 0x181f ;  /* 0x00581f0003157f89 */ /* 0x01112200000e0000 */
        /* <DEDUP_REMOVED lines=11> */
[----:B----4-:R-:W-:Y:S02]  /*78a0*/  @!P3 LEA.HI.X R5, R2, R21, R208, 0x1, P6 ;  /* 0x000000150205b211 */ /* 0x010fe400030f0cd0 */
[----:B------:R-:W-:Y:S02]  /*78b0*/  @!P0 LEA R20, P6, R18, R13, 0x1 ;  /* 0x0000000d12148211 */ /* 0x000fe400078c08ff */
[-C--:B------:R-:W-:Y:S01]  /*78c0*/  @!P2 LEA.HI.X R13, R17, R21.reuse, R207, 0x1, P5 ;  /* 0x00000015110da211 */ /* 0x080fe200028f0ccf */
[----:B------:R0:W-:Y:S01]  /*78d0*/  @!P3 ST.E.128 desc[UR40][R4.64], R28 ;  /* 0x0000001c0400b985 */ /* 0x0001e2000c101d28 */
[----:B------:R-:W-:-:S02]  /*78e0*/  @!P1 LEA.HI.X R15, R16, R21, R206, 0x1, P4 ;  /* 0x00000015100f9211 */ /* 0x000fc400020f0cce */
[----:B------:R-:W-:Y:S01]  /*78f0*/  @!P0 LEA.HI.X R21, R18, R21, R205, 0x1, P6 ;  /* 0x0000001512158211 */ /* 0x000fe200030f0ccd */
[----:B------:R0:W-:Y:S04]  /*7900*/  @!P2 ST.E.128 desc[UR40][R12.64], R40 ;  /* 0x000000280c00a985 */ /* 0x0001e8000c101d28 */
[----:B------:R0:W-:Y:S04]  /*7910*/  @!P1 ST.E.128 desc[UR40][R14.64], R48 ;  /* 0x000000300e009985 */ /* 0x0001e8000c101d28 */
[----:B------:R0:W-:Y:S02]  /*7920*/  @!P0 ST.E.128 desc[UR40][R20.64], R64 ;  /* 0x0000004014008985 */ /* 0x0001e4000c101d28 */
.L_x_9477:
[----:B------:R-:W-:Y:S05]  /*7930*/  BSYNC B1 ;  /* 0x0000000000017941 */ /* 0x000fea0003800000 */
.L_x_9476:
[----:B------:R-:W-:Y:S01]  /*7940*/  VIADD R0, R87, 0x60 ;  /* 0x0000006057007836 */ /* 0x000fe20000000000 */
[----:B0--3--:R-:W3:Y:S04]  /*7950*/  SHFL.IDX PT, R3, R3, 0x3, 0x181f ;  /* 0x00781f0003037f89 */ /* 0x009ee800000e0000 */
[----:B------:R-:W-:Y:S01]  /*7960*/  ISETP.GE.AND P0, PT, R0, R84, PT ;  /* 0x000000540000720c */ /* 0x000fe20003f06270 */
[----:B----4-:R4:W0:-:S12]  /*7970*/  SHFL.IDX PT, R21, R6, 0x3, 0x181f ;  /* 0x00781f0006157f89 */ /* 0x01081800000e0000 */
[----:B----4-:R-:W-:Y:S05]  /*7980*/  @P0 BRA `(.L_x_9478) ;  /* 0x0000000c00bc0947 */ /* 0x010fea0003800000 */
[----:B------:R-:W-:Y:S02]  /*7990*/  ULDC UR4, c[0x0][0xac8] ;  /* 0x0002b20000047ab9 */ /* 0x000fe40000000800 */
[----:B------:R-:W-:Y:S02]  /*79a0*/  ISETP.GE.AND P3, PT, R2, UR4, PT ;  /* 0x0000000402007c0c */ /* 0x000fe4000bf66270 */
[----:B------:R-:W-:Y:S02]  /*79b0*/  ISETP.GE.AND P4, PT, R17, UR4, PT ;  /* 0x0000000411007c0c */ /* 0x000fe4000bf86270 */
[----:B------:R-:W-:-:S09]  /*79c0*/  ISETP.GE.AND P5, PT, R16, UR4, PT ;  /* 0x0000000410007c0c */ /* 0x000fd2000bfa6270 */
[-C--:B0-----:R-:W-:Y:S02]  /*79d0*/  @!P3 LEA R4, P0, R2, R21.reuse, 0x1 ;  /* 0x000000150204b211 */ /* 0x081fe400078008ff */
[CC--:B------:R-:W-:Y:S02]  /*79e0*/  @!P4 LEA R12, P1, R17.reuse, R21.reuse, 0x1 ;  /* 0x00000015110cc211 */ /* 0x0c0fe400078208ff */
[----:B------:R-:W-:Y:S02]  /*79f0*/  @!P5 LEA R14, P2, R16, R21, 0x1 ;  /* 0x00000015100ed211 */ /* 0x000fe400078408ff */
[-C--:B---3--:R-:W-:Y:S02]  /*7a00*/  @!P3 LEA.HI.X R5, R2, R3.reuse, R208, 0x1, P0 ;  /* 0x000000030205b211 */ /* 0x088fe400000f0cd0 */
[-C--:B------:R-:W-:Y:S02]  /*7a10*/  @!P4 LEA.HI.X R13, R17, R3.reuse, R207, 0x1, P1 ;  /* 0x00000003110dc211 */ /* 0x080fe400008f0ccf */
[----:B------:R-:W-:Y:S01]  /*7a20*/  @!P5 LEA.HI.X R15, R16, R3, R206, 0x1, P2 ;  /* 0x00000003100fd211 */ /* 0x000fe200010f0cce */
[----:B------:R4:W-:Y:S01]  /*7a30*/  @!P3 ST.E.128 desc[UR40][R4.64], R32 ;  /* 0x000000200400b985 */ /* 0x0009e2000c101d28 */
[----:B------:R-:W-:-:S03]  /*7a40*/  ISETP.GE.AND P0, PT, R18, UR4, PT ;  /* 0x0000000412007c0c */ /* 0x000fc6000bf06270 */
[----:B------:R4:W-:Y:S04]  /*7a50*/  @!P4 ST.E.128 desc[UR40][R12.64], R44 ;  /* 0x0000002c0c00c985 */ /* 0x0009e8000c101d28 */
[----:B------:R4:W-:Y:S06]  /*7a60*/  @!P5 ST.E.128 desc[UR40][R14.64], R8 ;  /* 0x000000080e00d985 */ /* 0x0009ec000c101d28 */
[----:B------:R-:W-:Y:S05]  /*7a70*/  @P0 BRA `(.L_x_9478) ;  /* 0x0000000c00800947 */ /* 0x000fea0003800000 */
[----:B----4-:R-:W-:-:S04]  /*7a80*/  LEA R4, P0, R18, R21, 0x1 ;  /* 0x0000001512047211 */ /* 0x010fc800078008ff */
[----:B------:R-:W-:-:S05]  /*7a90*/  LEA.HI.X R5, R18, R3, R205, 0x1, P0 ;  /* 0x0000000312057211 */ /* 0x000fca00000f0ccd */
[----:B------:R0:W-:Y:S01]  /*7aa0*/  ST.E.128 desc[UR40][R4.64], R52 ;  /* 0x0000003404007985 */ /* 0x0001e2000c101d28 */
[----:B------:R-:W-:Y:S05]  /*7ab0*/  BRA `(.L_x_9478) ;  /* 0x0000000c00707947 */ /* 0x000fea0003800000 */
.L_x_9470:
        /* <DEDUP_REMOVED lines=23> */
[----:B0-----:R-:W-:Y:S01]  /*7c30*/  ISETP.NE.AND P0, PT, R13, 0x1, PT ;  /* 0x000000010d00780c */ /* 0x001fe20003f05270 */
[----:B------:R-:W-:Y:S01]  /*7c40*/  UMOV UR4, URZ ;  /* 0x0000003f00047c82 */ /* 0x000fe20008000000 */
[----:B------:R-:W-:Y:S01]  /*7c50*/  USHF.R.S32.HI UR11, URZ, 0x1f, UR43 ;  /* 0x0000001f3f0b7899 */ /* 0x000fe2000801142b */
[----:B------:R-:W-:-:S10]  /*7c60*/  ISETP.GE.AND P1, PT, R209, 0x80, PT ;  /* 0x00000080d100780c */ /* 0x000fd40003f26270 */
[----:B------:R-:W0:Y:S01]  /*7c70*/  @P0 LDC R11, c[0x0][0xbec] ;  /* 0x0002fb00ff0b0b82 */ /* 0x000e220000000800 */
[----:B--2---:R-:W-:-:S13]  /*7c80*/  @P2 R2UR UR4, R3 ;  /* 0x00000000030422ca */ /* 0x004fda00000e0000 */
[----:B------:R-:W-:Y:S01]  /*7c90*/  USHF.R.S32.HI UR10, URZ, 0x1f, UR4 ;  /* 0x0000001f3f0a7899 */ /* 0x000fe20008011404 */
[----:B01----:R-:W-:Y:S11]  /*7ca0*/  @P3 BRA `(.L_x_9479) ;  /* 0x0000000000103947 */ /* 0x003ff60003800000 */
[----:B------:R-:W-:Y:S05]  /*7cb0*/  @!P2 BRA `(.L_x_9479) ;  /* 0x00000000000ca947 */ /* 0x000fea0003800000 */
[----:B------:R-:W2:Y:S04]  /*7cc0*/  LDG.E R3, desc[UR40][R4.64] ;  /* 0x0000002804037981 */ /* 0x000ea8000c1e1900 */
[----:B-----5:R-:W2:Y:S02]  /*7cd0*/  LDG.E R0, desc[UR40][R4.64+0x4] ;  /* 0x0000042804007981 */ /* 0x020ea4000c1e1900 */
[----:B--2---:R-:W-:-:S07]  /*7ce0*/  IMAD.IADD R0, R0, 0x1, -R3 ;  /* 0x0000000100007824 */ /* 0x004fce00078e0a03 */
.L_x_9479:
        /* <DEDUP_REMOVED lines=46> */
.L_x_9481:
[----:B------:R-:W-:Y:S05]  /*7fd0*/  BSYNC B1 ;  /* 0x0000000000017941 */ /* 0x000fea0003800000 */
.L_x_9480:
[----:B------:R-:W1:Y:S01]  /*7fe0*/  @P0 LDC R5, c[0x0][0xbf0] ;  /* 0x0002fc00ff050b82 */ /* 0x000e620000000800 */
[----:B------:R-:W-:Y:S01]  /*7ff0*/  ULDC.64 UR12, c[0x0][0xaa0] ;  /* 0x0002a800000c7ab9 */ /* 0x000fe20000000a00 */
[----:B0-----:R-:W-:Y:S01]  /*8000*/  IMAD R3, R19, 0x20, R22 ;  /* 0x0000002013037824 */ /* 0x001fe200078e0216 */
[----:B------:R-:W-:Y:S01]  /*8010*/  UIMAD UR7, UR10, UR12, URZ ;  /* 0x0000000c0a0772a4 */ /* 0x000fe2000f8e023f */
[----:B------:R-:W-:Y:S01]  /*8020*/  IMAD.U32 R8, RZ, RZ, UR44 ;  /* 0x0000002cff087e24 */ /* 0x000fe2000f8e00ff */
[----:B------:R-:W-:Y:S01]  /*8030*/  UIMAD.WIDE.U32 UR8, UR4, UR12, URZ ;  /* 0x0000000c040872a5 */ /* 0x000fe2000f8e003f */
[----:B------:R-:W-:Y:S01]  /*8040*/  IMAD.U32 R15, RZ, RZ, UR44 ;  /* 0x0000002cff0f7e24 */ /* 0x000fe2000f8e00ff */
[----:B------:R-:W-:Y:S01]  /*8050*/  UIMAD UR7, UR4, UR13, UR7 ;  /* 0x0000000d040772a4 */ /* 0x000fe2000f8e0207 */
[----:B------:R-:W-:Y:S01]  /*8060*/  IMAD R8, R8, 0x80, R3 ;  /* 0x0000008008087824 */ /* 0x000fe200078e0203 */
[----:B------:R-:W-:Y:S01]  /*8070*/  BSSY B1, `(.L_x_9482) ;  /* 0x000003e000017945 */ /* 0x000fe20003800000 */
[----:B------:R-:W-:Y:S01]  /*8080*/  ULDC.64 UR12, c[0x0][0xae8] ;  /* 0x0002ba00000c7ab9 */ /* 0x000fe20000000a00 */
[----:B------:R-:W-:Y:S01]  /*8090*/  UIADD3 UR9, UR9, UR7, URZ ;  /* 0x0000000709097290 */ /* 0x000fe2000fffe03f */
[----:B------:R-:W-:Y:S01]  /*80a0*/  @P0 IMAD.HI.U32 R4, R8, R11, RZ ;  /* 0x0000000b08040227 */ /* 0x000fe200078e00ff */
[----:B------:R-:W-:-:S02]  /*80b0*/  UIMAD UR4, UR11, UR12, URZ ;  /* 0x0000000c0b0472a4 */ /* 0x000fc4000f8e023f */
[----:B------:R-:W-:Y:S01]  /*80c0*/  UIMAD.WIDE.U32 UR8, UR43, UR12, UR8 ;  /* 0x0000000c2b0872a5 */ /* 0x000fe2000f8e0008 */
[----:B------:R-:W-:Y:S01]  /*80d0*/  IMAD.MOV.U32 R3, RZ, RZ, R8 ;  /* 0x000000ffff037224 */ /* 0x000fe200078e0008 */
[----:B------:R-:W-:Y:S01]  /*80e0*/  UIMAD UR4, UR43, UR13, UR4 ;  /* 0x0000000d2b0472a4 */ /* 0x000fe2000f8e0204 */
[----:B------:R-:W-:-:S03]  /*80f0*/  ULDC.64 UR10, c[0x0][0xaf0] ;  /* 0x0002bc00000a7ab9 */ /* 0x000fc60000000a00 */
[----:B------:R-:W-:Y:S02]  /*8100*/  UIADD3 UR9, UR9, UR4, URZ ;  /* 0x0000000409097290 */ /* 0x000fe4000fffe03f */
[----:B------:R-:W-:Y:S01]  /*8110*/  UIMAD UR4, UR45, UR10, URZ ;  /* 0x0000000a2d0472a4 */ /* 0x000fe2000f8e023f */
[----:B-1----:R-:W-:Y:S01]  /*8120*/  @P0 SHF.R.U32.HI R3, RZ, R5, R4 ;  /* 0x00000005ff030219 */ /* 0x002fe20000011604 */
[----:B------:R-:W-:Y:S02]  /*8130*/  UIMAD.WIDE.U32 UR8, UR46, UR10, UR8 ;  /* 0x0000000a2e0872a5 */ /* 0x000fe4000f8e0008 */
[----:B------:R-:W-:Y:S01]  /*8140*/  UIMAD UR4, UR46, UR11, UR4 ;  /* 0x0000000b2e0472a4 */ /* 0x000fe2000f8e0204 */
[--C-:B------:R-:W-:Y:S01]  /*8150*/  SHF.R.S32.HI R4, RZ, 0x1f, R3.reuse ;  /* 0x0000001fff047819 */ /* 0x100fe20000011403 */
[----:B------:R-:W-:Y:S01]  /*8160*/  IMAD.MOV R9, RZ, RZ, -R3 ;  /* 0x000000ffff097224 */ /* 0x000fe200078e0a03 */
[----:B------:R-:W-:Y:S01]  /*8170*/  ULDC.64 UR10, c[0x0][0xae0] ;  /* 0x0002b800000a7ab9 */ /* 0x000fe20000000a00 */
[----:B------:R-:W-:-:S02]  /*8180*/  UIADD3 UR4, UR9, UR4, URZ ;  /* 0x0000000409047290 */ /* 0x000fc4000fffe03f */
[----:B------:R-:W-:Y:S02]  /*8190*/  IMAD.U32 R5, RZ, RZ, UR9 ;  /* 0x00000009ff057e24 */ /* 0x000fe4000f8e00ff */
[----:B------:R-:W-:Y:S02]  /*81a0*/  IMAD R6, R4, UR10, RZ ;  /* 0x0000000a04067c24 */ /* 0x000fe4000f8e02ff */
[----:B------:R-:W-:Y:S01]  /*81b0*/  IMAD.U32 R4, RZ, RZ, UR8 ;  /* 0x00000008ff047e24 */ /* 0x000fe2000f8e00ff */
[----:B------:R-:W-:Y:S01]  /*81c0*/  ULDC.64 UR8, c[0x0][0xad8] ;  /* 0x0002b60000087ab9 */ /* 0x000fe20000000a00 */
[----:B------:R-:W-:Y:S02]  /*81d0*/  IMAD.U32 R5, RZ, RZ, UR4 ;  /* 0x00000004ff057e24 */ /* 0x000fe4000f8e00ff */
[----:B------:R-:W-:Y:S02]  /*81e0*/  IMAD R9, R13, R9, R8 ;  /* 0x000000090d097224 */ /* 0x000fe400078e0208 */
[----:B------:R-:W-:-:S02]  /*81f0*/  IMAD R11, R3, UR11, R6 ;  /* 0x0000000b030b7c24 */ /* 0x000fc4000f8e0206 */
        /* <DEDUP_REMOVED lines=14> */
[----:B------:R0:W1:Y:S01]  /*82e0*/  SHFL.IDX PT, R9, R6, RZ, 0x181f ;  /* 0x00181fff06097589 */ /* 0x00006200000e0000 */
[-C--:B------:R-:W-:Y:S01]  /*82f0*/  ISETP.GE.AND P1, PT, R0, R13.reuse, PT ;  /* 0x0000000d0000720c */ /* 0x080fe20003f26270 */
[----:B------:R-:W-:Y:S02]  /*8300*/  VIADD R0, R8, 0x40 ;  /* 0x0000004008007836 */ /* 0x000fe40000000000 */
[----:B------:R0:W2:Y:S03]  /*8310*/  SHFL.IDX PT, R5, R3, RZ, 0x181f ;  /* 0x00181fff03057589 */ /* 0x0000a600000e0000 */
[----:B------:R-:W-:Y:S01]  /*8320*/  ISETP.GE.AND P0, PT, R0, R13, PT ;  /* 0x0000000d0000720c */ /* 0x000fe20003f06270 */
[----:B------:R-:W-:-:S12]  /*8330*/  @P2 BRA `(.L_x_9483) ;  /* 0x0000000000442947 */ /* 0x000fd80003800000 */
        /* <DEDUP_REMOVED lines=8> */
[----:B------:R3:W-:Y:S01]  /*83c0*/  @!P5 ST.E.128 desc[UR40][R10.64], RZ ;  /* 0x000000ff0a00d985 */ /* 0x0007e2000c101d28 */
[----:B------:R-:W-:Y:S02]  /*83d0*/  @!P4 LEA.HI.X R15, R17, R5, R207, 0x1, P6 ;  /* 0x00000005110fc211 */ /* 0x000fe400030f0ccf */
[----:B------:R-:W-:-:S03]  /*83e0*/  @!P3 LEA R20, P6, R16, R9, 0x1 ;  /* 0x000000091014b211 */ /* 0x000fc600078c08ff */
[----:B------:R3:W-:Y:S01]  /*83f0*/  @!P4 ST.E.128 desc[UR40][R14.64], RZ ;  /* 0x000000ff0e00c985 */ /* 0x0007e2000c101d28 */
[----:B------:R-:W-:Y:S02]  /*8400*/  @!P3 LEA.HI.X R21, R16, R5, R206, 0x1, P6 ;  /* 0x000000051015b211 */ /* 0x000fe400030f0cce */
[----:B------:R-:W-:-:S03]  /*8410*/  @!P2 LEA R4, P6, R18, R9, 0x1 ;  /* 0x000000091204a211 */ /* 0x000fc600078c08ff */
[----:B------:R3:W-:Y:S01]  /*8420*/  @!P3 ST.E.128 desc[UR40][R20.64], RZ ;  /* 0x000000ff1400b985 */ /* 0x0007e2000c101d28 */
[----:B------:R-:W-:-:S05]  /*8430*/  @!P2 LEA.HI.X R5, R18, R5, R205, 0x1, P6 ;  /* 0x000000051205a211 */ /* 0x000fca00030f0ccd */
[----:B------:R3:W-:Y:S04]  /*8440*/  @!P2 ST.E.128 desc[UR40][R4.64], RZ ;  /* 0x000000ff0400a985 */ /* 0x0007e8000c101d28 */
.L_x_9483:
[----:B------:R-:W-:Y:S05]  /*8450*/  BSYNC B1 ;  /* 0x0000000000017941 */ /* 0x000fea0003800000 */
.L_x_9482:
[----:B--23--:R2:W3:Y:S01]  /*8460*/  SHFL.IDX PT, R5, R3, 0x1, 0x181f ;  /* 0x00381f0003057f89 */ /* 0x00c4e200000e0000 */
[----:B------:R-:W-:Y:S03]  /*8470*/  BSSY B1, `(.L_x_9484) ;  /* 0x0000014000017945 */ /* 0x000fe60003800000 */
[----:B-1----:R2:W1:Y:S01]  /*8480*/  SHFL.IDX PT, R9, R6, 0x1, 0x181f ;  /* 0x00381f0006097f89 */ /* 0x00246200000e0000 */
[----:B------:R-:W-:Y:S05]  /*8490*/  @P1 BRA `(.L_x_9485) ;  /* 0x0000000000441947 */ /* 0x000fea0003800000 */
[----:B------:R-:W-:Y:S02]  /*84a0*/  ULDC UR4, c[0x0][0xac8] ;  /* 0x0002b20000047ab9 */ /* 0x000fe40000000800 */
[----:B------:R-:W-:Y:S02]  /*84b0*/  ISETP.GE.AND P4, PT, R2, UR4, PT ;  /* 0x0000000402007c0c */ /* 0x000fe4000bf86270 */
[----:B------:R-:W-:Y:S02]  /*84c0*/  ISETP.GE.AND P3, PT, R17, UR4, PT ;  /* 0x0000000411007c0c */ /* 0x000fe4000bf66270 */
[----:B------:R-:W-:Y:S02]  /*84d0*/  ISETP.GE.AND P2, PT, R16, UR4, PT ;  /* 0x0000000410007c0c */ /* 0x000fe4000bf46270 */
[----:B------:R-:W-:-:S07]  /*84e0*/  ISETP.GE.AND P1, PT, R18, UR4, PT ;  /* 0x0000000412007c0c */ /* 0x000fce000bf26270 */
[CC--:B-1----:R-:W-:Y:S02]  /*84f0*/  @!P4 LEA R10, P6, R2.reuse, R9.reuse, 0x1 ;  /* 0x00000009020ac211 */ /* 0x0c2fe400078c08ff */
[C---:B------:R-:W-:Y:S02]  /*8500*/  @!P3 LEA R14, P5, R17.reuse, R9, 0x1 ;  /* 0x00000009110eb211 */ /* 0x040fe400078a08ff */
[----:B---3--:R-:W-:Y:S02]  /*8510*/  @!P4 LEA.HI.X R11, R2, R5, R208, 0x1, P6 ;  /* 0x00000005020bc211 */ /* 0x008fe400030f0cd0 */
[----:B------:R-:W-:Y:S02]  /*8520*/  @!P2 LEA R20, P6, R16, R9, 0x1 ;  /* 0x000000091014a211 */ /* 0x000fe400078c08ff */
[----:B------:R-:W-:Y:S01]  /*8530*/  @!P3 LEA.HI.X R15, R17, R5, R207, 0x1, P5 ;  /* 0x00000005110fb211 */ /* 0x000fe200028f0ccf */
[----:B------:R4:W-:Y:S01]  /*8540*/  @!P4 ST.E.128 desc[UR40][R10.64], RZ ;  /* 0x000000ff0a00c985 */ /* 0x0009e2000c101d28 */
[----:B------:R-:W-:-:S02]  /*8550*/  @!P1 LEA R4, P5, R18, R9, 0x1 ;  /* 0x0000000912049211 */ /* 0x000fc400078a08ff */
[-C--:B------:R-:W-:Y:S01]  /*8560*/  @!P2 LEA.HI.X R21, R16, R5.reuse, R206, 0x1, P6 ;  /* 0x000000051015a211 */ /* 0x080fe200030f0cce */
[----:B------:R4:W-:Y:S01]  /*8570*/  @!P3 ST.E.128 desc[UR40][R14.64], RZ ;  /* 0x000000ff0e00b985 */ /* 0x0009e2000c101d28 */
[----:B------:R-:W-:-:S03]  /*8580*/  @!P1 LEA.HI.X R5, R18, R5, R205, 0x1, P5 ;  /* 0x0000000512059211 */ /* 0x000fc600028f0ccd */
[----:B------:R4:W-:Y:S04]  /*8590*/  @!P2 ST.E.128 desc[UR40][R20.64], RZ ;  /* 0x000000ff1400a985 */ /* 0x0009e8000c101d28 */
[----:B------:R4:W-:Y:S02]  /*85a0*/  @!P1 ST.E.128 desc[UR40][R4.64], RZ ;  /* 0x000000ff04009985 */ /* 0x0009e4000c101d28 */
.L_x_9485:
[----:B------:R-:W-:Y:S05]  /*85b0*/  BSYNC B1 ;  /* 0x0000000000017941 */ /* 0x000fea0003800000 */
.L_x_9484:
[----:B---34-:R3:W4:Y:S01]  /*85c0*/  SHFL.IDX PT, R5, R3, 0x2, 0x181f ;  /* 0x00581f0003057f89 */ /* 0x01872200000e0000 */
        /* <DEDUP_REMOVED lines=8> */
[-C--:B-1----:R-:W-:Y:S02]  /*8650*/  @!P3 LEA R10, P6, R2, R9.reuse, 0x1 ;  /* 0x00000009020ab211 */ /* 0x082fe400078c08ff */
[CC--:B------:R-:W-:Y:S02]  /*8660*/  @!P2 LEA R14, P5, R17.reuse, R9.reuse, 0x1 ;  /* 0x00000009110ea211 */ /* 0x0c0fe400078a08ff */
[----:B------:R-:W-:Y:S02]  /*8670*/  @!P1 LEA R20, P4, R16, R9, 0x1 ;  /* 0x0000000910149211 */ /* 0x000fe400078808ff */
[----:B----4-:R-:W-:Y:S02]  /*8680*/  @!P3 LEA.HI.X R11, R2, R5, R208, 0x1, P6 ;  /* 0x00000005020bb211 */ /* 0x010fe400030f0cd0 */
[----:B------:R-:W-:Y:S02]  /*8690*/  @!P0 LEA R4, P6, R18, R9, 0x1 ;  /* 0x0000000912048211 */ /* 0x000fe400078c08ff */
[-C--:B------:R-:W-:Y:S01]  /*86a0*/  @!P2 LEA.HI.X R15, R17, R5.reuse, R207, 0x1, P5 ;  /* 0x00000005110fa211 */ /* 0x080fe200028f0ccf */
[----:B------:R1:W-:Y:S01]  /*86b0*/  @!P3 ST.E.128 desc[UR40][R10.64], RZ ;  /* 0x000000ff0a00b985 */ /* 0x0003e2000c101d28 */
[----:B------:R-:W-:-:S02]  /*86c0*/  @!P1 LEA.HI.X R21, R16, R5, R206, 0x1, P4 ;  /* 0x0000000510159211 */ /* 0x000fc400020f0cce */
[----:B------:R-:W-:Y:S01]  /*86d0*/  @!P0 LEA.HI.X R5, R18, R5, R205, 0x1, P6 ;  /* 0x0000000512058211 */ /* 0x000fe200030f0ccd */
[----:B------:R1:W-:Y:S04]  /*86e0*/  @!P2 ST.E.128 desc[UR40][R14.64], RZ ;  /* 0x000000ff0e00a985 */ /* 0x0003e8000c101d28 */
[----:B------:R1:W-:Y:S04]  /*86f0*/  @!P1 ST.E.128 desc[UR40][R20.64], RZ ;  /* 0x000000ff14009985 */ /* 0x0003e8000c101d28 */
[----:B------:R1:W-:Y:S02]  /*8700*/  @!P0 ST.E.128 desc[UR40][R4.64], RZ ;  /* 0x000000ff04008985 */ /* 0x0003e4000c101d28 */
.L_x_9487:
[----:B------:R-:W-:Y:S05]  /*8710*/  BSYNC B1 ;  /* 0x0000000000017941 */ /* 0x000fea0003800000 */
.L_x_9486:
[----:B------:R-:W-:Y:S01]  /*8720*/  VIADD R0, R8, 0x60 ;  /* 0x0000006008007836 */ /* 0x000fe20000000000 */
[----:B0-23--:R-:W0:Y:S04]  /*8730*/  SHFL.IDX PT, R3, R3, 0x3, 0x181f ;  /* 0x00781f0003037f89 */ /* 0x00de2800000e0000 */
[----:B------:R-:W-:Y:S01]  /*8740*/  ISETP.GE.AND P0, PT, R0, R13, PT ;  /* 0x0000000d0000720c */ /* 0x000fe20003f06270 */
[----:B-1--4-:R1:W2:-:S12]  /*8750*/  SHFL.IDX PT, R5, R6, 0x3, 0x181f ;  /* 0x00781f0006057f89 */ /* 0x01229800000e0000 */
[----:B-1----:R-:W-:Y:S05]  /*8760*/  @P0 BRA `(.L_x_9478) ;  /* 0x0000000000440947 */ /* 0x002fea0003800000 */
[----:B------:R-:W-:Y:S02]  /*8770*/  ULDC UR4, c[0x0][0xac8] ;  /* 0x0002b20000047ab9 */ /* 0x000fe40000000800 */
[----:B------:R-:W-:Y:S02]  /*8780*/  ISETP.GE.AND P3, PT, R2, UR4, PT ;  /* 0x0000000402007c0c */ /* 0x000fe4000bf66270 */
[----:B------:R-:W-:Y:S02]  /*8790*/  ISETP.GE.AND P2, PT, R17, UR4, PT ;  /* 0x0000000411007c0c */ /* 0x000fe4000bf46270 */
[----:B------:R-:W-:Y:S02]  /*87a0*/  ISETP.GE.AND P1, PT, R16, UR4, PT ;  /* 0x0000000410007c0c */ /* 0x000fe4000bf26270 */
[----:B------:R-:W-:-:S07]  /*87b0*/  ISETP.GE.AND P0, PT, R18, UR4, PT ;  /* 0x0000000412007c0c */ /* 0x000fce000bf06270 */
[-C--:B--2---:R-:W-:Y:S02]  /*87c0*/  @!P3 LEA R8, P6, R2, R5.reuse, 0x1 ;  /* 0x000000050208b211 */ /* 0x084fe400078c08ff */
[CC--:B------:R-:W-:Y:S02]  /*87d0*/  @!P2 LEA R10, P5, R17.reuse, R5.reuse, 0x1 ;  /* 0x00000005110aa211 */ /* 0x0c0fe400078a08ff */
[----:B------:R-:W-:Y:S02]  /*87e0*/  @!P1 LEA R12, P4, R16, R5, 0x1 ;  /* 0x00000005100c9211 */ /* 0x000fe400078808ff */
[----:B0-----:R-:W-:Y:S02]  /*87f0*/  @!P3 LEA.HI.X R9, R2, R3, R208, 0x1, P6 ;  /* 0x000000030209b211 */ /* 0x001fe400030f0cd0 */
        /* <DEDUP_REMOVED lines=8> */
.L_x_9478:
[----:B------:R-:W-:Y:S05]  /*8880*/  BSYNC B0 ;  /* 0x0000000000007941 */ /* 0x000fea0003800000 */
.L_x_9469:
[----:B------:R-:W-:Y:S02]  /*8890*/  ULDC UR4, c[0x0][0xc3c] ;  /* 0x00030f0000047ab9 */ /* 0x000fe40000000800 */
[----:B------:R-:W-:-:S13]  /*88a0*/  ISETP.GE.AND P0, PT, R7, UR4, PT ;  /* 0x0000000407007c0c */ /* 0x000fda000bf06270 */
[----:B------:R-:W-:Y:S05]  /*88b0*/  @!P0 BRA `(.L_x_9488) ;  /* 0xffffff8400688947 */ /* 0x000fea000383ffff */
[----:B------:R-:W-:Y:S05]  /*88c0*/  EXIT ;  /* 0x000000000000794d */ /* 0x000fea0003800000 */
.L_x_9445:
        /* <DEDUP_REMOVED lines=16> */
.L_x_9489:
        /* <DEDUP_REMOVED lines=42> */
.L_x_9495:
        /* <DEDUP_REMOVED lines=12> */
.L_x_9494:
[----:B------:R-:W-:Y:S05]  /*8d30*/  BSYNC B0 ;  /* 0x0000000000007941 */ /* 0x000fea0003800000 */
.L_x_9493:
        /* <DEDUP_REMOVED lines=22> */
.L_x_9491:
        /* <DEDUP_REMOVED lines=16> */
.L_x_9496:
        /* <DEDUP_REMOVED lines=25> */
.L_x_9492:
[----:B------:R-:W-:Y:S02]  /*9130*/  IMAD.MOV.U32 R17, RZ, RZ, RZ ;  /* 0x000000ffff117224 */ /* 0x000fe400078e00ff */
[----:B------:R-:W-:Y:S02]  /*9140*/  IMAD.U32 R16, RZ, RZ, UR6 ;  /* 0x00000006ff107e24 */ /* 0x000fe4000f8e00ff */
[----:B------:R-:W-:-:S07]  /*9150*/  IMAD.MOV.U32 R18, RZ, RZ, RZ ;  /* 0x000000ffff127224 */ /* 0x000fce00078e00ff */
.L_x_9497:
[----:B------:R-:W-:-:S13]  /*9160*/  ISETP.NE.AND P0, PT, R5, RZ, PT ;  /* 0x000000ff0500720c */ /* 0x000fda0003f05270 */
[----:B------:R-:W0:Y:S01]  /*9170*/  @!P0 S2R R3, SR_CgaCtaId ;  /* 0x0000000000038919 */ /* 0x000e220000008800 */
[----:B------:R-:W-:-:S04]  /*9180*/  @!P0 MOV R0, 0x400 ;  /* 0x0000040000008802 */ /* 0x000fc80000000f00 */
[----:B0-----:R-:W-:-:S05]  /*9190*/  @!P0 LEA R0, R3, R0, 0x18 ;  /* 0x0000000003008211 */ /* 0x001fca00078ec0ff */
[----:B------:R2:W-:Y:S01]  /*91a0*/  @!P0 STS.128 [R0+0x228d0], R16 ;  /* 0x0228d01000008388 */ /* 0x0005e20000000c00 */
[----:B------:R-:W-:Y:S06]  /*91b0*/  BAR.ARV 0x5, 0x180 ;  /* 0x0146000000007b1d */ /* 0x000fec0000002000 */
.L_x_9490:
        /* <DEDUP_REMOVED lines=31> */
.L_x_9600:
        /* <DEDUP_REMOVED lines=56> */
.L_x_9499:
        /* <DEDUP_REMOVED lines=12> */
.L_x_9500:
[----:B------:R-:W-:Y:S05]  /*97f0*/  @!P0 BRA `(.L_x_9501) ;  /* 0x00000000000c8947 */ /* 0x000fea0003800000 */
[----:B------:R-:W2:Y:S04]  /*9800*/  LDG.E R6, desc[UR40][R4.64] ;  /* 0x0000002804067981 */ /* 0x000ea8000c1e1900 */
[----:B------:R-:W2:Y:S02]  /*9810*/  LDG.E R4, desc[UR40][R4.64+0x4] ;  /* 0x0000042804047981 */ /* 0x000ea4000c1e1900 */
[----:B--2---:R-:W-:-:S07]  /*9820*/  IMAD.IADD R6, R4, 0x1, -R6 ;  /* 0x0000000104067824 */ /* 0x004fce00078e0a06 */
.L_x_9501:
[----:B-----5:R-:W-:Y:S01]  /*9830*/  IMAD.IADD R2, R6, 0x1, -R0 ;  /* 0x0000000106027824 */ /* 0x020fe200078e0a00 */
[----:B------:R-:W-:Y:S03]  /*9840*/  BSSY B7, `(.L_x_9502) ;  /* 0x0000417000077945 */ /* 0x000fe60003800000 */
[C---:B------:R-:W-:Y:S01]  /*9850*/  VIADD R0, R2.reuse, 0x5f ;  /* 0x0000005f02007836 */ /* 0x040fe20000000000 */
[----:B------:R2:W-:Y:S01]  /*9860*/  STL [R1+0x38], R2 ;  /* 0x0000380201007387 */ /* 0x0005e20000100800 */
[----:B------:R-:W-:Y:S02]  /*9870*/  ISETP.GT.AND P0, PT, R2, RZ, PT ;  /* 0x000000ff0200720c */ /* 0x000fe40003f04270 */
[----:B------:R-:W-:-:S05]  /*9880*/  IMAD.HI R0, R0, 0x2aaaaaab, RZ ;  /* 0x2aaaaaab00007827 */ /* 0x000fca00078e02ff */
[----:B--2---:R-:W-:-:S04]  /*9890*/  SHF.R.U32.HI R2, RZ, 0x1f, R0 ;  /* 0x0000001fff027819 */ /* 0x004fc80000011600 */
[----:B------:R-:W-:-:S05]  /*98a0*/  LEA.HI.SX32 R0, R0, R2, 0x1c ;  /* 0x0000000200007211 */ /* 0x000fca00078fe2ff */
[----:B------:R2:W-:Y:S01]  /*98b0*/  STL [R1+0x2c], R0 ;  /* 0x00002c0001007387 */ /* 0x0005e20000100800 */
[----:B------:R-:W-:Y:S05]  /*98c0*/  @P0 BRA `(.L_x_9503) ;  /* 0x0000000000440947 */ /* 0x000fea0003800000 */
[----:B------:R-:W3:Y:S02]  /*98d0*/  S2R R3, SR_TID.X ;  /* 0x0000000000037919 */ /* 0x000ee40000002100 */
[----:B---3--:R-:W-:-:S04]  /*98e0*/  LOP3.LUT R3, R3, 0x7f, RZ, 0xc0, !PT ;  /* 0x0000007f03037812 */ /* 0x008fc800078ec0ff */
[----:B------:R-:W-:-:S13]  /*98f0*/  ISETP.NE.AND P0, PT, R3, RZ, PT ;  /* 0x000000ff0300720c */ /* 0x000fda0003f05270 */
[----:B------:R-:W-:Y:S05]  /*9900*/  @P0 BRA `(.L_x_9504) ;  /* 0x0000004000280947 */ /* 0x000fea0003800000 */
[----:B------:R-:W3:Y:S01]  /*9910*/  S2R R5, SR_LANEID ;  /* 0x0000000000057919 */ /* 0x000ee20000000000 */
[----:B------:R-:W-:Y:S01]  /*9920*/  VOTEU.ANY UR4, UPT, PT ;  /* 0x0000000000047886 */ /* 0x000fe200038e0100 */
[----:B------:R-:W4:Y:S01]  /*9930*/  LDC.64 R2, c[0x0][0xc60] ;  /* 0x00031800ff027b82 */ /* 0x000f220000000a00 */
[----:B--2---:R-:W3:Y:S02]  /*9940*/  FLO.U32 R0, UR4 ;  /* 0x0000000400007d00 */ /* 0x004ee400080e0000 */
[----:B---3--:R-:W-:-:S06]  /*9950*/  ISETP.EQ.U32.AND P0, PT, R0, R5, PT ;  /* 0x000000050000720c */ /* 0x008fcc0003f02070 */
[----:B------:R-:W4:Y:S07]  /*9960*/  POPC R5, UR4 ;  /* 0x0000000400057d09 */ /* 0x000f2e0008000000 */
[----:B----4-:R-:W2:Y:S01]  /*9970*/  @P0 ATOMG.E.ADD.STRONG.GPU PT, R3, desc[UR40][R2.64], R5 ;  /* 0x00000005020309a8 */ /* 0x010ea200081ee1e8 */
[----:B------:R-:W3:Y:S02]  /*9980*/  S2R R4, SR_LTMASK ;  /* 0x0000000000047919 */ /* 0x000ee40000003900 */
[----:B---3--:R-:W-:-:S04]  /*9990*/  LOP3.LUT R4, R4, UR4, RZ, 0xc0, !PT ;  /* 0x0000000404047c12 */ /* 0x008fc8000f8ec0ff */
[----:B-1----:R-:W1:Y:S01]  /*99a0*/  POPC R7, R4 ;  /* 0x0000000400077309 */ /* 0x002e620000000000 */
[----:B--2---:R-:W1:Y:S02]  /*99b0*/  SHFL.IDX PT, R0, R3, R0, 0x1f ;  /* 0x00001f0003007589 */ /* 0x004e6400000e0000 */
[----:B-1----:R-:W-:Y:S01]  /*99c0*/  IADD3 R16, R0, UR37, R7 ;  /* 0x0000002500107c10 */ /* 0x002fe2000fffe007 */
[----:B------:R-:W-:Y:S06]  /*99d0*/  BRA `(.L_x_9504) ;  /* 0x0000003c00f47947 */ /* 0x000fec0003800000 */
.L_x_9503:
        /* <DEDUP_REMOVED lines=21> */
.L_x_9506:
[----:B------:R-:W-:Y:S05]  /*9b30*/  BSYNC B6 ;  /* 0x0000000000067941 */ /* 0x000fea0003800000 */
.L_x_9505:
        /* <DEDUP_REMOVED lines=21> */
.L_x_9509:
        /* <DEDUP_REMOVED lines=16> */
.L_x_9508:
[----:B------:R-:W-:Y:S05]  /*9d90*/  BSYNC B6 ;  /* 0x0000000000067941 */ /* 0x000fea0003800000 */
.L_x_9507:
        /* <DEDUP_REMOVED lines=26> */
.L_x_9616:
        /* <DEDUP_REMOVED lines=9> */
.L_x_9619:
        /* <DEDUP_REMOVED lines=25> */
.L_x_9513:
[----:B------:R-:W4:Y:S04]  /*a160*/  LDL R7, [R1+0x4] ;  /* 0x0000040001077983 */ /* 0x000f280000100800 */
[----:B--23--:R-:W4:Y:S04]  /*a170*/  LDL R0, [R1+0x8] ;  /* 0x0000080001007983 */ /* 0x00cf280000100800 */
[----:B------:R-:W2:Y:S01]  /*a180*/  LDL R2, [R1+0x10] ;  /* 0x0000100001027983 */ /* 0x000ea20000100800 */
[----:B----4-:R-:W-:Y:S01]  /*a190*/  IMAD R0, R0, 0x8, R7 ;  /* 0x0000000800007824 */ /* 0x010fe200078e0207 */
[----:B--2---:R-:W-:-:S04]  /*a1a0*/  SHF.L.U32 R2, R2, 0x1f, RZ ;  /* 0x0000001f02027819 */ /* 0x004fc800000006ff */
[----:B------:R-:W2:Y:S02]  /*a1b0*/  SYNCS.PHASECHK.TRANS64.TRYWAIT P0, [R0+URZ+0x22840], R2 ;  /* 0x02284002000075a7 */ /* 0x000ea4000800017f */
[----:B--2---:R-:W-:Y:S05]  /*a1c0*/  @!P0 BRA `(.L_x_9514) ;  /* 0x0000004800388947 */ /* 0x004fea0003800000 */
.L_x_9620:
        /* <DEDUP_REMOVED lines=11> */
.L_x_9515:
[----:B------:R-:W3:Y:S04]  /*a280*/  LDL R6, [R1+0x4] ;  /* 0x0000040001067983 */ /* 0x000ee80000100800 */
[----:B------:R-:W3:Y:S04]  /*a290*/  LDL R5, [R1+0x8] ;  /* 0x0000080001057983 */ /* 0x000ee80000100800 */
[----:B-1----:R-:W4:Y:S04]  /*a2a0*/  LDL R4, [R1+0x50] ;  /* 0x0000500001047983 */ /* 0x002f280000100800 */
[----:B------:R-:W5:Y:S04]  /*a2b0*/  LDL R3, [R1+0x1c] ;  /* 0x00001c0001037983 */ /* 0x000f680000100800 */
[----:B--2---:R-:W2:Y:S01]  /*a2c0*/  LDL R2, [R1] ;  /* 0x0000000001027983 */ /* 0x004ea20000100800 */
[----:B------:R-:W-:Y:S01]  /*a2d0*/  R2UR UR9, R0 ;  /* 0x00000000000972ca */ /* 0x000fe200000e0000 */
[----:B------:R-:W-:Y:S01]  /*a2e0*/  UIADD3 UR6, UP0, UR38, 0x370, URZ ;  /* 0x0000037026067890 */ /* 0x000fe2000ff1e03f */
[----:B------:R-:W-:Y:S01]  /*a2f0*/  R2UR UR12, R18 ;  /* 0x00000000120c72ca */ /* 0x000fe200000e0000 */
[----:B------:R-:W-:Y:S01]  /*a300*/  UMOV UR5, 0x14f00000 ;  /* 0x14f0000000057882 */ /* 0x000fe20000000000 */
[----:B------:R-:W-:Y:S01]  /*a310*/  PLOP3.LUT P0, PT, PT, PT, PT, 0x80, 0x0 ;  /* 0x000000000000781c */ /* 0x000fe20003f0f070 */
[----:B------:R-:W-:Y:S01]  /*a320*/  UIADD3.X UR7, URZ, UR39, URZ, UP0, !UPT ;  /* 0x000000273f077290 */ /* 0x000fe200087fe43f */
[----:B------:R-:W-:-:S07]  /*a330*/  UMOV UR10, URZ ;  /* 0x0000003f000a7c82 */ /* 0x000fce0008000000 */
[----:B------:R-:W-:Y:S01]  /*a340*/  UIADD3 UR9, UR9, 0x22830, URZ ;  /* 0x0002283009097890 */ /* 0x000fe2000fffe03f */
[----:B---3--:R-:W-:Y:S01]  /*a350*/  IMAD R0, R5, 0x3000, R6 ;  /* 0x0000300005007824 */ /* 0x008fe200078e0206 */
[----:B----4-:R-:W-:-:S04]  /*a360*/  R2UR UR11, R4 ;  /* 0x00000000040b72ca */ /* 0x010fc800000e0000 */
[----:B------:R-:W-:Y:S02]  /*a370*/  R2UR UR8, R0 ;  /* 0x00000000000872ca */ /* 0x000fe400000e0000 */
[----:B-----5:R-:W-:Y:S02]  /*a380*/  R2UR UR4, R3 ;  /* 0x00000000030472ca */ /* 0x020fe400000e0000 */
[----:B------:R-:W-:Y:S02]  /*a390*/  P2R R0, PR, RZ, 0x1 ;  /* 0x00000001ff007803 */ /* 0x000fe40000000000 */
[----:B--2---:R-:W-:-:S03]  /*a3a0*/  R2UR UR13, R2 ;  /* 0x00000000020d72ca */ /* 0x004fc600000e0000 */
[----:B------:R3:W-:Y:S04]  /*a3b0*/  STL [R1+0x18], R0 ;  /* 0x0000180001007387 */ /* 0x0007e80000100800 */
[----:B------:R-:W-:Y:S02]  /*a3c0*/  UIADD3 UR8, UR8, 0x1c400, URZ ;  /* 0x0001c40008087890 */ /* 0x000fe4000fffe03f */
[----:B------:R-:W-:-:S03]  /*a3d0*/  UIMAD UR11, UR11, 0x60, UR4 ;  /* 0x000000600b0b78a4 */ /* 0x000fc6000f8e0204 */
[----:B------:R-:W-:-:S06]  /*a3e0*/  UMOV UR4, 0x0 ;  /* 0x0000000000047882 */ /* 0x000fcc0000000000 */
[----:B------:R3:W-:Y:S02]  /*a3f0*/  UTMALDG.4D [UR8], [UR6], desc[UR4] ;  /* 0x00000408060075b4 */ /* 0x0007e40008019000 */
[----:B---3--:R-:W-:Y:S01]  /*a400*/  NOP ;  /* 0x0000000000007918 */ /* 0x008fe20000000000 */
.L_x_9511:
[----:B------:R-:W3:Y:S04]  /*a410*/  LDL R2, [R1+0x4] ;  /* 0x0000040001027983 */ /* 0x000ee80000100800 */
[----:B------:R-:W2:Y:S04]  /*a420*/  LDL.LU R3, [R1+0x30] ;  /* 0x0000300001037983 */ /* 0x000ea80000300800 */
        /* <DEDUP_REMOVED lines=41> */
.L_x_9517:
[----:B------:R-:W-:Y:S05]  /*a6c0*/  BSYNC B6 ;  /* 0x0000000000067941 */ /* 0x000fea0003800000 */
.L_x_9516:
[----:B--2---:R-:W2:Y:S01]  /*a6d0*/  LDL.LU R4, [R1+0x30] ;  /* 0x0000300001047983 */ /* 0x004ea20000300800 */
[----:B------:R-:W1:Y:S01]  /*a6e0*/  LDC R7, c[0x0][0x448] ;  /* 0x00011200ff077b82 */ /* 0x000e620000000800 */
[----:B------:R-:W-:Y:S01]  /*a6f0*/  ULDC.64 UR4, c[0x0][0x2d8] ;  /* 0x0000b60000047ab9 */ /* 0x000fe20000000a00 */
[----:B------:R-:W-:Y:S01]  /*a700*/  IMAD.SHL.U32 R17, R17, 0x80, RZ ;  /* 0x0000008011117824 */ /* 0x000fe200078e00ff */
[----:B------:R-:W2:Y:S01]  /*a710*/  LDL.LU.64 R2, [R1+0x48] ;  /* 0x0000480001027983 */ /* 0x000ea20000300a00 */
[----:B------:R-:W-:-:S03]  /*a720*/  ULDC UR6, c[0x0][0x2b8] ;  /* 0x0000ae0000067ab9 */ /* 0x000fc60000000800 */
        /* <DEDUP_REMOVED lines=21> */
[----:B------:R-:W-:-:S03]  /*a880*/  ULDC.64 UR4, c[0x0][0x2d0] ;  /* 0x0000b40000047ab9 */ /* 0x000fc60000000a00 */
[----:B------:R-:W-:Y:S01]  /*a890*/  IMAD.IADD R3, R3, 0x1, R0 ;  /* 0x0000000103037824 */ /* 0x000fe200078e0200 */
[C---:B-1----:R-:W-:Y:S01]  /*a8a0*/  LOP3.LUT R5, R4.reuse, 0x7f, RZ, 0xc0, !PT ;  /* 0x0000007f04057812 */ /* 0x042fe200078ec0ff */
[----:B------:R-:W-:-:S03]  /*a8b0*/  IMAD.SHL.U32 R4, R4, 0x10, RZ ;  /* 0x0000001004047824 */ /* 0x000fc600078e00ff */
[----:B------:R-:W-:-:S04]  /*a8c0*/  SHF.R.U32.HI R5, RZ, 0x3, R5 ;  /* 0x00000003ff057819 */ /* 0x000fc80000011605 */
[----:B------:R-:W-:Y:S02]  /*a8d0*/  LOP3.LUT R4, R5, 0x70, R4, 0xf8, !PT ;  /* 0x0000007005047812 */ /* 0x000fe400078ef804 */
[----:B------:R-:W1:Y:S02]  /*a8e0*/  @P0 LDC R5, c[0x0][0x44c] ;  /* 0x00011300ff050b82 */ /* 0x000e640000000800 */
[----:B------:R-:W-:-:S05]  /*a8f0*/  LOP3.LUT R0, R4, R17, RZ, 0xfc, !PT ;  /* 0x0000001104007212 */ /* 0x000fca00078efcff */
        /* <DEDUP_REMOVED lines=23> */
[----:B------:R-:W-:-:S04]  /*aa70*/  IMAD.IADD R3, R8, 0x1, R17 ;  /* 0x0000000108037824 */ /* 0x000fc800078e0211 */
[C---:B------:R-:W-:Y:S02]  /*aa80*/  VIADD R5, R3.reuse, 0x10 ;  /* 0x0000001003057836 */ /* 0x040fe40000000000 */
        /* <DEDUP_REMOVED lines=59> */
[----:B0-----:R-:W0:Y:S03]  /*ae40*/  SHFL.IDX PT, R6, R2, 0x6, 0x181f ;  /* 0x00d81f0002067f89 */ /* 0x001e2600000e0000 */
[----:B-1----:R-:W-:-:S05]  /*ae50*/  @!P1 LEA R5, P2, R10, R5, 0x1 ;  /* 0x000000050a059211 */ /* 0x002fca00078408ff */
[----:B0-----:R-:W-:-:S04]  /*ae60*/  @!P1 IMAD.X R6, RZ, RZ, R6, P2 ;  /* 0x000000ffff069224 */ /* 0x001fc800010e0606 */
[----:B------:R-:W-:Y:S02]  /*ae70*/  @!P1 IMAD.MOV.U32 R7, RZ, RZ, R6 ;  /* 0x000000ffff079224 */ /* 0x000fe400078e0006 */
[----:B------:R-:W-:Y:S02]  /*ae80*/  @!P1 IMAD.MOV.U32 R6, RZ, RZ, R5 ;  /* 0x000000ffff069224 */ /* 0x000fe400078e0005 */
[----:B------:R0:W1:Y:S04]  /*ae90*/  SHFL.IDX PT, R5, R2, 0x7, 0x181f ;  /* 0x00f81f0002057f89 */ /* 0x00006800000e0000 */
[----:B------:R0:W-:Y:S02]  /*aea0*/  @!P1 LDGSTS.E.BYPASS.LTC128B.128 [R9+0x1b400], desc[UR40][R6.64], !P0 ;  /* 0x1b40000006099fae */ /* 0x0001e4000c101d68 */
.L_x_9637:
        /* <DEDUP_REMOVED lines=11> */
.L_x_9519:
        /* <DEDUP_REMOVED lines=19> */
.L_x_9638:
[----:B------:R-:W-:Y:S05]  /*b090*/  BSYNC B0 ;  /* 0x0000000000007941 */ /* 0x000fea0003800000 */
.L_x_9520:
        /* <DEDUP_REMOVED lines=16> */
.L_x_9639:
[----:B------:R-:W-:Y:S05]  /*b1a0*/  BSYNC B1 ;  /* 0x0000000000017941 */ /* 0x000fea0003800000 */
.L_x_9524:
        /* <DEDUP_REMOVED lines=9> */
.L_x_9527:
[----:B------:R-:W-:Y:S05]  /*b240*/  BSYNC B1 ;  /* 0x0000000000017941 */ /* 0x000fea0003800000 */
.L_x_9526:
[----:B------:R-:W2:Y:S04]  /*b250*/  LDL R5, [R1+0x4] ;  /* 0x0000040001057983 */ /* 0x000ea80000100800 */
[----:B------:R-:W2:Y:S04]  /*b260*/  LDL R3, [R1+0x8] ;  /* 0x0000080001037983 */ /* 0x000ea80000100800 */
        /* <DEDUP_REMOVED lines=10> */
[----:B---3--:R-:W-:Y:S02]  /*b310*/  IMAD R0, R0, 0x60, R4 ;  /* 0x0000006000007824 */ /* 0x008fe400078e0204 */
[----:B------:R-:W-:-:S07]  /*b320*/  VIADD R4, R3, 0x400 ;  /* 0x0000040003047836 */ /* 0x000fce0000000000 */
.L_x_9528:
        /* <DEDUP_REMOVED lines=16> */
.L_x_9529:
        /* <DEDUP_REMOVED lines=16> */
.L_x_9530:
        /* <DEDUP_REMOVED lines=16> */
.L_x_9531:
        /* <DEDUP_REMOVED lines=11> */
.L_x_9523:
[----:B------:R-:W-:Y:S05]  /*b6e0*/  BSYNC B0 ;  /* 0x0000000000007941 */ /* 0x000fea0003800000 */
.L_x_9522:
        /* <DEDUP_REMOVED lines=51> */
.L_x_9538:
        /* <DEDUP_REMOVED lines=9> */
.L_x_9640:
[----:B------:R-:W-:Y:S05]  /*bab0*/  BSYNC B3 ;  /* 0x0000000000037941 */ /* 0x000fea0003800000 */
.L_x_9539:
        /* <DEDUP_REMOVED lines=9> */
.L_x_9542:
[----:B------:R-:W-:Y:S05]  /*bb50*/  BSYNC B3 ;  /* 0x0000000000037941 */ /* 0x000fea0003800000 */
.L_x_9541:
        /* <DEDUP_REMOVED lines=14> */
.L_x_9543:
        /* <DEDUP_REMOVED lines=14> */
.L_x_9641:
[----:B------:R-:W-:Y:S05]  /*bd20*/  BSYNC B3 ;  /* 0x0000000000037941 */ /* 0x000fea0003800000 */
.L_x_9544:
        /* <DEDUP_REMOVED lines=11> */
.L_x_9547:
[----:B------:R-:W-:Y:S05]  /*bde0*/  BSYNC B3 ;  /* 0x0000000000037941 */ /* 0x000fea0003800000 */
.L_x_9546:
        /* <DEDUP_REMOVED lines=11> */
.L_x_9548:
        /* <DEDUP_REMOVED lines=16> */
.L_x_9549:
        /* <DEDUP_REMOVED lines=16> */
.L_x_9550:
        /* <DEDUP_REMOVED lines=16> */
.L_x_9551:
        /* <DEDUP_REMOVED lines=11> */
.L_x_9537:
[----:B------:R-:W-:Y:S05]  /*c250*/  BSYNC B1 ;  /* 0x0000000000017941 */ /* 0x000fea0003800000 */
.L_x_9536:
[----:B------:R-:W2:Y:S02]  /*c260*/  LDL.LU R4, [R1+0x2c] ;  /* 0x00002c0001047983 */ /* 0x000ea40000300800 */
[----:B--2---:R-:W-:-:S07]  /*c270*/  VIADD R0, R4, 0xfffffffd ;  /* 0xfffffffd04007836 */ /* 0x004fce0000000000 */
.L_x_9535:
[----:B------:R-:W-:Y:S05]  /*c280*/  BSYNC B2 ;  /* 0x0000000000027941 */ /* 0x000fea0003800000 */
.L_x_9534:
[----:B------:R-:W2:Y:S01]  /*c290*/  LDL.LU R2, [R1+0x28] ;  /* 0x0000280001027983 */ /* 0x000ea20000300800 */
[----:B------:R-:W-:-:S05]  /*c2a0*/  IMAD.MOV R6, RZ, RZ, -R6 ;  /* 0x000000ffff067224 */ /* 0x000fca00078e0a06 */
[----:B--2---:R-:W-:-:S13]  /*c2b0*/  ISETP.NE.AND P0, PT, R2, R6, PT ;  /* 0x000000060200720c */ /* 0x004fda0003f05270 */
[----:B------:R-:W-:Y:S05]  /*c2c0*/  @!P0 BRA `(.L_x_9533) ;  /* 0x0000001400488947 */ /* 0x000fea0003800000 */
.L_x_9584:
[----:B------:R-:W2:Y:S04]  /*c2d0*/  LDL R4, [R1+0x18] ;  /* 0x0000180001047983 */ /* 0x000ea80000100800 */
[----:B------:R-:W0:Y:S04]  /*c2e0*/  LDL.LU R3, [R1+0x8] ;  /* 0x0000080001037983 */ /* 0x000e280000300800 */
[----:B------:R-:W3:Y:S01]  /*c2f0*/  LDL.LU R2, [R1+0x10] ;  /* 0x0000100001027983 */ /* 0x000ee20000300800 */
[----:B------:R-:W-:Y:S05]  /*c300*/  YIELD ;  /* 0x0000000000007946 */ /* 0x000fea0003800000 */
[----:B------:R-:W-:Y:S01]  /*c310*/  BSSY B1, `(.L_x_9552) ;  /* 0x00000a2000017945 */ /* 0x000fe20003800000 */
[----:B--2---:R-:W-:Y:S01]  /*c320*/  ISETP.NE.AND P1, PT, R4, RZ, PT ;  /* 0x000000ff0400720c */ /* 0x004fe20003f25270 */
        /* <DEDUP_REMOVED lines=31> */
.L_x_9554:
[----:B0-----:R-:W2:Y:S01]  /*c520*/  LDL R2, [R1+0x4] ;  /* 0x0000040001027983 */ /* 0x001ea20000100800 */
[----:B------:R-:W0:Y:S02]  /*c530*/  S2R R3, SR_TID.X ;  /* 0x0000000000037919 */ /* 0x000e240000002100 */
[----:B0-----:R-:W-:Y:S02]  /*c540*/  LOP3.LUT R4, R3, 0x7f, RZ, 0xc0, !PT ;  /* 0x0000007f03047812 */ /* 0x001fe400078ec0ff */
[----:B------:R-:W-:Y:S01]  /*c550*/  SHF.L.U32 R3, R6, 0x1f, RZ ;  /* 0x0000001f06037819 */ /* 0x000fe200000006ff */
[----:B------:R-:W-:Y:S01]  /*c560*/  BSSY B2, `(.L_x_9555) ;  /* 0x0000005000027945 */ /* 0x000fe20003800000 */
[----:B------:R-:W-:Y:S01]  /*c570*/  ISETP.NE.AND P1, PT, R4, RZ, PT ;  /* 0x000000ff0400720c */ /* 0x000fe20003f25270 */
[----:B--2---:R-:W-:-:S04]  /*c580*/  IMAD R2, R7, 0x8, R2 ;  /* 0x0000000807027824 */ /* 0x004fc800078e0202 */
[----:B------:R-:W0:Y:S02]  /*c590*/  SYNCS.PHASECHK.TRANS64.TRYWAIT P0, [R2+URZ+0x22840], R3 ;  /* 0x02284003020075a7 */ /* 0x000e24000800017f */
[----:B0-----:R-:W-:Y:S06]  /*c5a0*/  @!P0 BRA `(.L_x_9556) ;  /* 0x0000003000388947 */ /* 0x001fec0003800000 */
.L_x_9642:
[----:B------:R-:W-:Y:S05]  /*c5b0*/  BSYNC B2 ;  /* 0x0000000000027941 */ /* 0x000fea0003800000 */
.L_x_9555:
        /* <DEDUP_REMOVED lines=9> */
.L_x_9558:
[----:B------:R-:W-:Y:S05]  /*c650*/  BSYNC B2 ;  /* 0x0000000000027941 */ /* 0x000fea0003800000 */
.L_x_9557:
        /* <DEDUP_REMOVED lines=13> */
.L_x_9559:
        /* <DEDUP_REMOVED lines=14> */
.L_x_9643:
[----:B------:R-:W-:Y:S05]  /*c810*/  BSYNC B2 ;  /* 0x0000000000027941 */ /* 0x000fea0003800000 */
.L_x_9560:
        /* <DEDUP_REMOVED lines=11> */
.L_x_9563:
[----:B------:R-:W-:Y:S05]  /*c8d0*/  BSYNC B2 ;  /* 0x0000000000027941 */ /* 0x000fea0003800000 */
.L_x_9562:
        /* <DEDUP_REMOVED lines=10> */
.L_x_9564:
        /* <DEDUP_REMOVED lines=16> */
.L_x_9565:
        /* <DEDUP_REMOVED lines=16> */
.L_x_9566:
        /* <DEDUP_REMOVED lines=16> */
.L_x_9567:
        /* <DEDUP_REMOVED lines=11> */
.L_x_9553:
[----:B------:R-:W-:Y:S05]  /*cd30*/  BSYNC B1 ;  /* 0x0000000000017941 */ /* 0x000fea0003800000 */
.L_x_9552:
[----:B------:R-:W2:Y:S01]  /*cd40*/  LDL R5, [R1+0x18] ;  /* 0x0000180001057983 */ /* 0x000ea20000100800 */
[----:B------:R-:W-:Y:S01]  /*cd50*/  VIADD R7, R7, 0x1 ;  /* 0x0000000107077836 */ /* 0x000fe20000000000 */
[----:B------:R-:W-:Y:S04]  /*cd60*/  BSSY B1, `(.L_x_9568) ;  /* 0x00000a5000017945 */ /* 0x000fe80003800000 */
[----:B------:R-:W-:-:S04]  /*cd70*/  ISETP.NE.AND P0, PT, R7, 0x2, PT ;  /* 0x000000020700780c */ /* 0x000fc80003f05270 */
[----:B------:R-:W-:Y:S02]  /*cd80*/  SEL R2, RZ, 0x1, P0 ;  /* 0x00000001ff027807 */ /* 0x000fe40000000000 */
[----:B------:R-:W-:Y:S02]  /*cd90*/  SEL R9, R7, RZ, P0 ;  /* 0x000000ff07097207 */ /* 0x000fe40000000000 */
[----:B-----5:R-:W-:-:S05]  /*cda0*/  LOP3.LUT R8, R6, R2, RZ, 0x3c, !PT ;  /* 0x0000000206087212 */ /* 0x020fca00078e3cff */
[----:B------:R0:W-:Y:S04]  /*cdb0*/  STL [R1+0x10], R8 ;  /* 0x0000100801007387 */ /* 0x0001e80000100800 */
[----:B------:R0:W-:Y:S01]  /*cdc0*/  STL [R1+0x8], R9 ;  /* 0x0000080901007387 */ /* 0x0001e20000100800 */
[----:B--2---:R-:W-:-:S13]  /*cdd0*/  ISETP.NE.AND P2, PT, R5, RZ, PT ;  /* 0x000000ff0500720c */ /* 0x004fda0003f45270 */
[----:B0-----:R-:W-:Y:S05]  /*cde0*/  @!P2 BRA `(.L_x_9569) ;  /* 0x000000080070a947 */ /* 0x001fea0003800000 */
[----:B------:R-:W-:Y:S01]  /*cdf0*/  ULDC.64 UR4, c[0x0][0x418] ;  /* 0x0001060000047ab9 */ /* 0x000fe20000000a00 */
[----:B------:R-:W-:Y:S01]  /*ce00*/  VIADD R6, R0, 0xffffffff ;  /* 0xffffffff00067836 */ /* 0x000fe20000000000 */
        /* <DEDUP_REMOVED lines=23> */
.L_x_9570:
        /* <DEDUP_REMOVED lines=9> */
.L_x_9644:
[----:B------:R-:W-:Y:S05]  /*d010*/  BSYNC B2 ;  /* 0x0000000000027941 */ /* 0x000fea0003800000 */
.L_x_9571:
        /* <DEDUP_REMOVED lines=9> */
.L_x_9574:
[----:B------:R-:W-:Y:S05]  /*d0b0*/  BSYNC B2 ;  /* 0x0000000000027941 */ /* 0x000fea0003800000 */
.L_x_9573:
[----:B------:R-:W2:Y:S04]  /*d0c0*/  LDL R8, [R1+0x4] ;  /* 0x0000040001087983 */ /* 0x000ea80000100800 */
        /* <DEDUP_REMOVED lines=13> */
.L_x_9575:
        /* <DEDUP_REMOVED lines=14> */
.L_x_9645:
[----:B------:R-:W-:Y:S05]  /*d280*/  BSYNC B2 ;  /* 0x0000000000027941 */ /* 0x000fea0003800000 */
.L_x_9576:
        /* <DEDUP_REMOVED lines=11> */
.L_x_9579:
[----:B------:R-:W-:Y:S05]  /*d340*/  BSYNC B2 ;  /* 0x0000000000027941 */ /* 0x000fea0003800000 */
.L_x_9578:
        /* <DEDUP_REMOVED lines=11> */
.L_x_9580:
        /* <DEDUP_REMOVED lines=16> */
.L_x_9581:
        /* <DEDUP_REMOVED lines=16> */
.L_x_9582:
        /* <DEDUP_REMOVED lines=16> */
.L_x_9583:
        /* <DEDUP_REMOVED lines=11> */
.L_x_9569:
[----:B------:R-:W-:Y:S05]  /*d7b0*/  BSYNC B1 ;  /* 0x0000000000017941 */ /* 0x000fea0003800000 */
.L_x_9568:
[C---:B------:R-:W-:Y:S01]  /*d7c0*/  ISETP.GT.AND P0, PT, R0.reuse, 0x1, PT ;  /* 0x000000010000780c */ /* 0x040fe20003f04270 */
[----:B------:R-:W-:-:S12]  /*d7d0*/  VIADD R0, R0, 0xfffffffe ;  /* 0xfffffffe00007836 */ /* 0x000fd80000000000 */
[----:B------:R-:W-:Y:S05]  /*d7e0*/  @P0 BRA `(.L_x_9584) ;  /* 0xffffffe800b80947 */ /* 0x000fea000383ffff */
.L_x_9533:
[----:B------:R-:W-:Y:S05]  /*d7f0*/  BSYNC B0 ;  /* 0x0000000000007941 */ /* 0x000fea0003800000 */
.L_x_9532:
        /* <DEDUP_REMOVED lines=24> */
.L_x_9586:
[----:B------:R-:W-:Y:S05]  /*d980*/  BSYNC B0 ;  /* 0x0000000000007941 */ /* 0x000fea0003800000 */
.L_x_9585:
[----:B------:R-:W-:-:S05]  /*d990*/  SEL R0, R0, RZ, P0 ;  /* 0x000000ff00007207 */ /* 0x000fca0000000000 */
[----:B------:R2:W-:Y:S02]  /*d9a0*/  STL [R1+0x8], R0 ;  /* 0x0000080001007387 */ /* 0x0005e40000100800 */
.L_x_9504:
[----:B------:R-:W-:Y:S05]  /*d9b0*/  BSYNC B7 ;  /* 0x0000000000077941 */ /* 0x000fea0003800000 */
.L_x_9502:
        /* <DEDUP_REMOVED lines=13> */
.L_x_9587:
        /* <DEDUP_REMOVED lines=36> */
.L_x_9655:
[----:B------:R-:W-:Y:S02]  /*dcd0*/  ULDC UR4, c[0x0][0xc38] ;  /* 0x00030e0000047ab9 */ /* 0x000fe40000000800 */
[----:B------:R-:W-:-:S04]  /*dce0*/  IMAD.U32 R16, RZ, RZ, UR4 ;  /* 0x00000004ff107e24 */ /* 0x000fc8000f8e00ff */
[----:B--2---:R-:W-:-:S04]  /*dcf0*/  IMAD R6, R14, R16, RZ ;  /* 0x000000100e067224 */ /* 0x004fc800078e02ff */
[----:B------:R-:W-:-:S05]  /*dd00*/  IMAD.IADD R4, R4, 0x1, R6 ;  /* 0x0000000104047824 */ /* 0x000fca00078e0206 */
[----:B------:R-:W-:-:S13]  /*dd10*/  ISETP.GT.AND P6, PT, R4, R0, PT ;  /* 0x000000000400720c */ /* 0x000fda0003fc4270 */
[----:B------:R-:W-:Y:S05]  /*dd20*/  @P6 BRA `(.L_x_9590) ;  /* 0x00000000009c6947 */ /* 0x000fea0003800000 */
.L_x_9595:
        /* <DEDUP_REMOVED lines=14> */
.L_x_9593:
[----:B------:R-:W-:Y:S05]  /*de10*/  BSYNC B0 ;  /* 0x0000000000007941 */ /* 0x000fea0003800000 */
.L_x_9592:
        /* <DEDUP_REMOVED lines=18> */
.L_x_9663:
[----:B------:R-:W-:Y:S02]  /*df40*/  ULDC UR4, c[0x0][0xc38] ;  /* 0x00030e0000047ab9 */ /* 0x000fe40000000800 */
[----:B------:R-:W-:-:S04]  /*df50*/  IMAD.U32 R16, RZ, RZ, UR4 ;  /* 0x00000004ff107e24 */ /* 0x000fc8000f8e00ff */
[----:B--2---:R-:W-:-:S04]  /*df60*/  IMAD R6, R14, R16, RZ ;  /* 0x000000100e067224 */ /* 0x004fc800078e02ff */
[----:B------:R-:W-:-:S05]  /*df70*/  IMAD.IADD R4, R6, 0x1, R4 ;  /* 0x0000000106047824 */ /* 0x000fca00078e0204 */
[----:B------:R-:W-:-:S13]  /*df80*/  ISETP.GT.AND P6, PT, R4, R0, PT ;  /* 0x000000000400720c */ /* 0x000fda0003fc4270 */
[----:B------:R-:W-:Y:S05]  /*df90*/  @!P6 BRA `(.L_x_9595) ;  /* 0xfffffffc0064e947 */ /* 0x000fea000383ffff */
.L_x_9590:
        /* <DEDUP_REMOVED lines=8> */
.L_x_9667:
[----:B------:R-:W-:Y:S01]  /*e020*/  ISETP.NE.AND P0, PT, R5, RZ, PT ;  /* 0x000000ff0500720c */ /* 0x000fe20003f05270 */
[----:B------:R-:W-:-:S12]  /*e030*/  IMAD.MOV.U32 R14, RZ, RZ, RZ ;  /* 0x000000ffff0e7224 */ /* 0x000fd800078e00ff */
[----:B------:R-:W-:Y:S05]  /*e040*/  @!P0 BRA `(.L_x_9597) ;  /* 0x0000000000108947 */ /* 0x000fea0003800000 */
[----:B------:R-:W-:Y:S01]  /*e050*/  UMOV UR4, 0xffffffff ;  /* 0xffffffff00047882 */ /* 0x000fe20000000000 */
[----:B0-----:R-:W-:Y:S02]  /*e060*/  VIADD R12, R4, 0xffffffff ;  /* 0xffffffff040c7836 */ /* 0x001fe40000000000 */
[----:B------:R-:W-:Y:S05]  /*e070*/  BRA.DIV UR4, `(.L_x_9598) ;  /* 0x0000002204007947 */ /* 0x000fea000b800000 */
[----:B------:R4:W0:Y:S02]  /*e080*/  SHFL.IDX PT, R14, R3, R12, 0x1f ;  /* 0x00001f0c030e7589 */ /* 0x00082400000e0000 */
.L_x_9597:
        /* <DEDUP_REMOVED lines=31> */
.L_x_9591:
[----:B------:R-:W-:Y:S01]  /*e280*/  UMOV UR4, URZ ;  /* 0x0000003f00047c82 */ /* 0x000fe20008000000 */
[----:B------:R-:W-:Y:S01]  /*e290*/  UMOV UR5, URZ ;  /* 0x0000003f00057c82 */ /* 0x000fe20008000000 */
[----:B------:R-:W-:Y:S01]  /*e2a0*/  ULDC UR6, c[0x0][0xc3c] ;  /* 0x00030f0000067ab9 */ /* 0x000fe20000000800 */
[----:B------:R-:W-:Y:S02]  /*e2b0*/  IMAD.MOV.U32 R16, RZ, RZ, R0 ;  /* 0x000000ffff107224 */ /* 0x000fe400078e0000 */
[----:B------:R-:W-:Y:S02]  /*e2c0*/  IMAD.U32 R17, RZ, RZ, UR4 ;  /* 0x00000004ff117e24 */ /* 0x000fe4000f8e00ff */
[----:B------:R-:W-:Y:S02]  /*e2d0*/  IMAD.U32 R18, RZ, RZ, UR5 ;  /* 0x00000005ff127e24 */ /* 0x000fe4000f8e00ff */
[----:B------:R-:W-:-:S07]  /*e2e0*/  IMAD.U32 R19, RZ, RZ, UR6 ;  /* 0x00000006ff137e24 */ /* 0x000fce000f8e00ff */
.L_x_9599:
        /* <DEDUP_REMOVED lines=12> */
.L_x_9588:
[----:B------:R-:W-:Y:S02]  /*e3b0*/  ULDC UR4, c[0x0][0xc3c] ;  /* 0x00030f0000047ab9 */ /* 0x000fe40000000800 */
[----:B----4-:R-:W-:-:S13]  /*e3c0*/  ISETP.GE.AND P0, PT, R19, UR4, PT ;  /* 0x0000000413007c0c */ /* 0x010fda000bf06270 */
[----:B------:R-:W-:Y:S05]  /*e3d0*/  @!P0 BRA `(.L_x_9600) ;  /* 0xffffffac00f48947 */ /* 0x000fea000383ffff */
[----:B------:R-:W-:Y:S05]  /*e3e0*/  BSYNC B8 ;  /* 0x0000000000087941 */ /* 0x000fea0003800000 */
.L_x_9498:
        /* <DEDUP_REMOVED lines=12> */
.L_x_9670:
[----:B------:R-:W-:Y:S05]  /*e4b0*/  BSYNC B0 ;  /* 0x0000000000007941 */ /* 0x000fea0003800000 */
.L_x_9601:
[----:B------:R-:W-:-:S03]  /*e4c0*/  UMOV UR4, 0xffffffff ;  /* 0xffffffff00047882 */ /* 0x000fc60000000000 */
[----:B------:R-:W-:Y:S05]  /*e4d0*/  BRA.DIV UR4, `(.L_x_9603) ;  /* 0x0000001e04207947 */ /* 0x000fea000b800000 */
[----:B------:R-:W1:Y:S02]  /*e4e0*/  S2R R2, SR_TID.X ;  /* 0x0000000000027919 */ /* 0x000e640000002100 */
[----:B-1----:R-:W-:-:S04]  /*e4f0*/  SHF.R.U32.HI R2, RZ, 0x5, R2 ;  /* 0x00000005ff027819 */ /* 0x002fc80000011602 */
[----:B------:R-:W-:-:S05]  /*e500*/  LOP3.LUT R2, R2, 0x3, RZ, 0xc0, !PT ;  /* 0x0000000302027812 */ /* 0x000fca00078ec0ff */
[----:B------:R1:W2:Y:S02]  /*e510*/  SHFL.IDX PT, R14, R2, RZ, 0x1f ;  /* 0x00001fff020e7589 */ /* 0x0002a400000e0000 */
.L_x_9673:
[----:B--2---:R-:W-:Y:S01]  /*e520*/  ISETP.NE.AND P0, PT, R14, RZ, PT ;  /* 0x000000ff0e00720c */ /* 0x004fe20003f05270 */
[----:B------:R-:W-:-:S12]  /*e530*/  BSSY B0, `(.L_x_9604) ;  /* 0x0000027000007945 */ /* 0x000fd80003800000 */
[----:B------:R-:W-:Y:S05]  /*e540*/  @P0 BRA `(.L_x_9605) ;  /* 0x0000000000940947 */ /* 0x000fea0003800000 */
[----:B------:R-:W-:-:S03]  /*e550*/  UMOV UR4, 0xffffffff ;  /* 0xffffffff00047882 */ /* 0x000fc60000000000 */
[----:B------:R-:W-:Y:S05]  /*e560*/  BRA.DIV UR4, `(.L_x_9606) ;  /* 0x0000001e04307947 */ /* 0x000fea000b800000 */
[----:B------:R-:W-:-:S13]  /*e570*/  ELECT P6, URZ, PT ;  /* 0x00000000003f782f */ /* 0x000fda00038c0000 */
.L_x_9676:
[----:B------:R-:W-:Y:S05]  /*e580*/  @!P6 BRA `(.L_x_9605) ;  /* 0x000000000084e947 */ /* 0x000fea0003800000 */
[----:B------:R-:W-:-:S06]  /*e590*/  ULOP3.LUT UR4, UR36, 0x2, URZ, 0xfc, !UPT ;  /* 0x0000000224047892 */ /* 0x000fcc000f8efc3f */
[----:B-1----:R-:W-:-:S05]  /*e5a0*/  IMAD.U32 R2, RZ, RZ, UR4 ;  /* 0x00000004ff027e24 */ /* 0x002fca000f8e00ff */
[----:B------:R-:W-:-:S13]  /*e5b0*/  ISETP.NE.AND P2, PT, R2, 0x3, PT ;  /* 0x000000030200780c */ /* 0x000fda0003f45270 */
[----:B------:R-:W-:Y:S05]  /*e5c0*/  @!P2 BRA `(.L_x_9607) ;  /* 0x000000000004a947 */ /* 0x000fea0003800000 */
[----:B------:R-:W-:Y:S01]  /*e5d0*/  BPT.TRAP 0x1 ;  /* 0x000000040000795c */ /* 0x000fe20000300000 */
.L_x_9607:
        /* <DEDUP_REMOVED lines=14> */
.L_x_9677:
[----:B------:R-:W1:Y:S02]  /*e6c0*/  SYNCS.PHASECHK.TRANS64.TRYWAIT P0, [R7+URZ], R2 ;  /* 0x00000002070075a7 */ /* 0x000e64000800017f */
[----:B-1----:R-:W-:Y:S05]  /*e6d0*/  @!P0 BRA `(.L_x_9609) ;  /* 0x0000001c00088947 */ /* 0x002fea0003800000 */
.L_x_9678:
[----:B------:R-:W-:Y:S05]  /*e6e0*/  @!P2 BRA `(.L_x_9610) ;  /* 0x000000000004a947 */ /* 0x000fea0003800000 */
[----:B------:R-:W-:Y:S01]  /*e6f0*/  BPT.TRAP 0x1 ;  /* 0x000000040000795c */ /* 0x000fe20000300000 */
.L_x_9610:
[----:B------:R-:W2:Y:S01]  /*e700*/  LDL.LU R4, [R1+0x8] ;  /* 0x0000080001047983 */ /* 0x000ea20000300800 */
[----:B------:R-:W-:-:S04]  /*e710*/  VIADD R0, R0, 0x22860 ;  /* 0x0002286000007836 */ /* 0x000fc80000000000 */
[----:B--2---:R-:W-:-:S04]  /*e720*/  IMAD R4, R4, 0x8, R0 ;  /* 0x0000000804047824 */ /* 0x004fc800078e0200 */
[----:B------:R-:W2:Y:S02]  /*e730*/  SYNCS.PHASECHK.TRANS64.TRYWAIT P0, [R4+URZ], R5 ;  /* 0x00000005040075a7 */ /* 0x000ea4000800017f */
[----:B--2---:R-:W-:Y:S05]  /*e740*/  @!P0 BRA `(.L_x_9611) ;  /* 0x0000001c00008947 */ /* 0x004fea0003800000 */
.L_x_9679:
[----:B------:R-:W-:-:S07]  /*e750*/  IMAD R3, R3, 0x8, R0 ;  /* 0x0000000803037824 */ /* 0x000fce00078e0200 */
.L_x_9612:
[----:B---3--:R3:W4:Y:S02]  /*e760*/  SYNCS.PHASECHK.TRANS64.TRYWAIT P0, [R3+URZ], R2 ;  /* 0x00000002030075a7 */ /* 0x008724000800017f */
[----:B----4-:R-:W-:Y:S05]  /*e770*/  @!P0 NANOSLEEP.SYNCS 0x989680 ;  /* 0x009896800000895d */ /* 0x010fea0003900000 */
[----:B------:R-:W4:Y:S02]  /*e780*/  @!P0 SYNCS.PHASECHK.TRANS64 P0, [R3+URZ], R2 ;  /* 0x00000002030085a7 */ /* 0x000f24000800007f */
[----:B----4-:R-:W-:Y:S05]  /*e790*/  @!P0 BRA `(.L_x_9612) ;  /* 0xfffffffc00f08947 */ /* 0x010fea000383ffff */
.L_x_9605:
[----:B------:R-:W-:Y:S05]  /*e7a0*/  BSYNC B0 ;  /* 0x0000000000007941 */ /* 0x000fea0003800000 */
.L_x_9604:
[----:B------:R-:W-:Y:S05]  /*e7b0*/  EXIT ;  /* 0x000000000000794d */ /* 0x000fea0003800000 */
.L_x_9450:
[----:B0-----:R0:W1:Y:S02]  /*e7c0*/  SYNCS.PHASECHK.TRANS64.TRYWAIT P0, [R7+URZ+0x22800], R0 ;  /* 0x02280000070075a7 */ /* 0x001064000800017f */
[----:B-1----:R-:W-:Y:S05]  /*e7d0*/  @!P0 NANOSLEEP.SYNCS 0x989680 ;  /* 0x009896800000895d */ /* 0x002fea0003900000 */
[----:B------:R-:W1:Y:S02]  /*e7e0*/  @!P0 SYNCS.PHASECHK.TRANS64 P0, [R7+URZ+0x22800], R0 ;  /* 0x02280000070085a7 */ /* 0x000e64000800007f */
[----:B-1----:R-:W-:Y:S05]  /*e7f0*/  @!P0 BRA `(.L_x_9450) ;  /* 0xfffffffc00f08947 */ /* 0x002fea000383ffff */
[----:B------:R-:W-:Y:S05]  /*e800*/  BRA `(.L_x_9613) ;  /* 0xffffff3000407947 */ /* 0x000fea000383ffff */
.L_x_9454:
[----:B-1----:R1:W2:Y:S02]  /*e810*/  SYNCS.PHASECHK.TRANS64.TRYWAIT P1, [R5+URZ+0x22830], R10 ;  /* 0x0228300a050075a7 */ /* 0x0022a4000802017f */
[----:B--2---:R-:W-:Y:S05]  /*e820*/  @!P1 NANOSLEEP.SYNCS 0x989680 ;  /* 0x009896800000995d */ /* 0x004fea0003900000 */
[----:B------:R-:W2:Y:S02]  /*e830*/  @!P1 SYNCS.PHASECHK.TRANS64 P1, [R5+URZ+0x22830], R10 ;  /* 0x0228300a050095a7 */ /* 0x000ea4000802007f */
[----:B--2---:R-:W-:Y:S05]  /*e840*/  @!P1 BRA `(.L_x_9454) ;  /* 0xfffffffc00f09947 */ /* 0x004fea000383ffff */
[----:B------:R-:W-:Y:S05]  /*e850*/  BRA `(.L_x_9453) ;  /* 0xffffff30006c7947 */ /* 0x000fea000383ffff */
.L_x_9458:
[----:B---3--:R3:W4:Y:S02]  /*e860*/  SYNCS.PHASECHK.TRANS64.TRYWAIT P2, [R5+URZ+0x22850], R10 ;  /* 0x0228500a050075a7 */ /* 0x008724000804017f */
[----:B----4-:R-:W-:Y:S05]  /*e870*/  @!P2 NANOSLEEP.SYNCS 0x989680 ;  /* 0x009896800000a95d */ /* 0x010fea0003900000 */
[----:B------:R-:W4:Y:S02]  /*e880*/  @!P2 SYNCS.PHASECHK.TRANS64 P2, [R5+URZ+0x22850], R10 ;  /* 0x0228500a0500a5a7 */ /* 0x000f24000804007f */
[----:B----4-:R-:W-:Y:S05]  /*e890*/  @!P2 BRA `(.L_x_9458) ;  /* 0xfffffffc00f0a947 */ /* 0x010fea000383ffff */
[----:B------:R-:W-:Y:S05]  /*e8a0*/  BRA `(.L_x_9457) ;  /* 0xffffff4400e07947 */ /* 0x000fea000383ffff */
.L_x_9463:
[----:B-1----:R-:W-:-:S04]  /*e8b0*/  IMAD.U32 R0, RZ, RZ, UR23 ;  /* 0x00000017ff007e24 */ /* 0x002fc8000f8e00ff */
[----:B------:R1:W2:Y:S03]  /*e8c0*/  SYNCS.PHASECHK.TRANS64.TRYWAIT P3, [R0+URZ+0x22830], R5 ;  /* 0x02283005000075a7 */ /* 0x0002a6000806017f */
[----:B--2---:R-:W-:Y:S05]  /*e8d0*/  @!P3 NANOSLEEP.SYNCS 0x989680 ;  /* 0x009896800000b95d */ /* 0x004fea0003900000 */
[----:B------:R-:W2:Y:S02]  /*e8e0*/  @!P3 SYNCS.PHASECHK.TRANS64 P3, [R0+URZ+0x22830], R5 ;  /* 0x022830050000b5a7 */ /* 0x000ea4000806007f */
[----:B--2---:R-:W-:Y:S05]  /*e8f0*/  @!P3 BRA `(.L_x_9463) ;  /* 0xfffffffc00ecb947 */ /* 0x004fea000383ffff */
[----:B------:R-:W-:Y:S05]  /*e900*/  BRA `(.L_x_9462) ;  /* 0xffffff4800f07947 */ /* 0x000fea000383ffff */
.L_x_9467:
[----:B-1----:R1:W2:Y:S02]  /*e910*/  SYNCS.PHASECHK.TRANS64.TRYWAIT P3, [R186+URZ+0x22850], R5 ;  /* 0x02285005ba0075a7 */ /* 0x0022a4000806017f */
[----:B--2---:R-:W-:Y:S05]  /*e920*/  @!P3 NANOSLEEP.SYNCS 0x989680 ;  /* 0x009896800000b95d */ /* 0x004fea0003900000 */
[----:B------:R-:W2:Y:S02]  /*e930*/  @!P3 SYNCS.PHASECHK.TRANS64 P3, [R186+URZ+0x22850], R5 ;  /* 0x02285005ba00b5a7 */ /* 0x000ea4000806007f */
[----:B--2---:R-:W-:Y:S05]  /*e940*/  @!P3 BRA `(.L_x_9467) ;  /* 0xfffffffc00f0b947 */ /* 0x004fea000383ffff */
[----:B------:R-:W-:Y:S05]  /*e950*/  BRA `(.L_x_9466) ;  /* 0xffffff6400107947 */ /* 0x000fea000383ffff */
.L_x_9510:
        /* <DEDUP_REMOVED lines=11> */
.L_x_9615:
[----:B------:R-:W-:Y:S05]  /*ea10*/  BSYNC B0 ;  /* 0x0000000000007941 */ /* 0x000fea0003800000 */
.L_x_9614:
[----:B------:R-:W-:Y:S05]  /*ea20*/  BRA `(.L_x_9616) ;  /* 0xffffffb400447947 */ /* 0x000fea000383ffff */
.L_x_9512:
[----:B------:R-:W-:Y:S01]  /*ea30*/  BSSY B0, `(.L_x_9617) ;  /* 0x0000006000007945 */ /* 0x000fe20003800000 */
[----:B------:R-:W-:-:S07]  /*ea40*/  IMAD.MOV.U32 R15, RZ, RZ, -0x1 ;  /* 0xffffffffff0f7424 */ /* 0x000fce00078e00ff */
[----:B012---:R-:W-:Y:S05]  /*ea50*/  WARPSYNC.COLLECTIVE R15, `(.L_x_9618) ;  /* 0x000000000f0c7348 */ /* 0x007fea0003c00000 */
[----:B------:R-:W-:Y:S02]  /*ea60*/  ELECT P6, UR62, PT ;  /* 0x00000000003e782f */ /* 0x000fe400038c0000 */
[----:B------:R-:W-:Y:S01]  /*ea70*/  MOV R14, UR62 ;  /* 0x0000003e000e7c02 */ /* 0x000fe20008000f00 */
[----:B012---:R-:W-:Y:S10]  /*ea80*/  ENDCOLLECTIVE ;  /* 0x000000000000791b */ /* 0x007ff40003800000 */
.L_x_9618:
[----:B------:R-:W-:Y:S05]  /*ea90*/  BSYNC B0 ;  /* 0x0000000000007941 */ /* 0x000fea0003800000 */
.L_x_9617:
[----:B------:R-:W-:Y:S05]  /*eaa0*/  BRA `(.L_x_9619) ;  /* 0xffffffb400487947 */ /* 0x000fea000383ffff */
.L_x_9514:
[----:B--2---:R2:W3:Y:S02]  /*eab0*/  SYNCS.PHASECHK.TRANS64.TRYWAIT P0, [R0+URZ+0x22840], R2 ;  /* 0x02284002000075a7 */ /* 0x0044e4000800017f */
[----:B---3--:R-:W-:Y:S05]  /*eac0*/  @!P0 NANOSLEEP.SYNCS 0x989680 ;  /* 0x009896800000895d */ /* 0x008fea0003900000 */
[----:B------:R-:W3:Y:S02]  /*ead0*/  @!P0 SYNCS.PHASECHK.TRANS64 P0, [R0+URZ+0x22840], R2 ;  /* 0x02284002000085a7 */ /* 0x000ee4000800007f */
[----:B---3--:R-:W-:Y:S05]  /*eae0*/  @!P0 BRA `(.L_x_9514) ;  /* 0xfffffffc00f08947 */ /* 0x008fea000383ffff */
[----:B------:R-:W-:Y:S05]  /*eaf0*/  BRA `(.L_x_9620) ;  /* 0xffffffb400b47947 */ /* 0x000fea000383ffff */
.L_x_9518:
[----:B------:R-:W2:Y:S01]  /*eb00*/  LDL.LU R11, [R1+0x3c] ;  /* 0x00003c00010b7983 */ /* 0x000ea20000300800 */
        /* <DEDUP_REMOVED lines=11> */
.L_x_9621:
[----:B------:R-:W-:Y:S02]  /*ebc0*/  IMAD.MOV.U32 R13, RZ, RZ, R0 ;  /* 0x000000ffff0d7224 */ /* 0x000fe400078e0000 */
[----:B------:R-:W-:-:S07]  /*ebd0*/  IMAD.MOV.U32 R6, RZ, RZ, R14 ;  /* 0x000000ffff067224 */ /* 0x000fce00078e000e */
[----:B------:R-:W-:Y:S05]  /*ebe0*/  WARPSYNC.COLLECTIVE R15, `(.L_x_9622) ;  /* 0x000000000f087348 */ /* 0x000fea0003c00000 */
[----:B------:R0:W1:Y:S02]  /*ebf0*/  SHFL.IDX P6, R14, R13, R12, R11 ;  /* 0x0000000c0d0e7389 */ /* 0x00006400000c000b */
[----:B01----:R-:W-:Y:S01]  /*ec00*/  ENDCOLLECTIVE ;  /* 0x000000000000791b */ /* 0x003fe20003800000 */
.L_x_9622:
[----:B------:R-:W-:Y:S02]  /*ec10*/  IMAD.MOV.U32 R13, RZ, RZ, R2 ;  /* 0x000000ffff0d7224 */ /* 0x000fe400078e0002 */
[----:B------:R-:W-:Y:S02]  /*ec20*/  IMAD.MOV.U32 R12, RZ, RZ, 0x1 ;  /* 0x00000001ff0c7424 */ /* 0x000fe400078e00ff */
[----:B------:R-:W-:-:S07]  /*ec30*/  IMAD.MOV.U32 R7, RZ, RZ, R14 ;  /* 0x000000ffff077224 */ /* 0x000fce00078e000e */
[----:B------:R-:W-:Y:S05]  /*ec40*/  WARPSYNC.COLLECTIVE R15, `(.L_x_9623) ;  /* 0x000000000f087348 */ /* 0x000fea0003c00000 */
[----:B------:R0:W1:Y:S02]  /*ec50*/  SHFL.IDX P6, R14, R13, R12, R11 ;  /* 0x0000000c0d0e7389 */ /* 0x00006400000c000b */
[----:B01----:R-:W-:Y:S01]  /*ec60*/  ENDCOLLECTIVE ;  /* 0x000000000000791b */ /* 0x003fe20003800000 */
.L_x_9623:
        /* <DEDUP_REMOVED lines=15> */
.L_x_9624:
[----:B------:R-:W-:Y:S02]  /*ed60*/  IMAD.MOV.U32 R13, RZ, RZ, R2 ;  /* 0x000000ffff0d7224 */ /* 0x000fe400078e0002 */
[----:B------:R-:W-:Y:S02]  /*ed70*/  IMAD.MOV.U32 R12, RZ, RZ, 0x2 ;  /* 0x00000002ff0c7424 */ /* 0x000fe400078e00ff */
[----:B------:R-:W-:-:S07]  /*ed80*/  IMAD.MOV.U32 R5, RZ, RZ, R14 ;  /* 0x000000ffff057224 */ /* 0x000fce00078e000e */
[----:B------:R-:W-:Y:S05]  /*ed90*/  WARPSYNC.COLLECTIVE R15, `(.L_x_9625) ;  /* 0x000000000f087348 */ /* 0x000fea0003c00000 */
[----:B------:R0:W1:Y:S02]  /*eda0*/  SHFL.IDX P6, R14, R13, R12, R11 ;  /* 0x0000000c0d0e7389 */ /* 0x00006400000c000b */
[----:B01----:R-:W-:Y:S01]  /*edb0*/  ENDCOLLECTIVE ;  /* 0x000000000000791b */ /* 0x003fe20003800000 */
.L_x_9625:
        /* <DEDUP_REMOVED lines=15> */
.L_x_9626:
[----:B------:R-:W-:Y:S02]  /*eeb0*/  IMAD.MOV.U32 R13, RZ, RZ, R2 ;  /* 0x000000ffff0d7224 */ /* 0x000fe400078e0002 */
[----:B------:R-:W-:Y:S02]  /*eec0*/  IMAD.MOV.U32 R12, RZ, RZ, 0x3 ;  /* 0x00000003ff0c7424 */ /* 0x000fe400078e00ff */
[----:B------:R-:W-:-:S07]  /*eed0*/  IMAD.MOV.U32 R5, RZ, RZ, R14 ;  /* 0x000000ffff057224 */ /* 0x000fce00078e000e */
[----:B------:R-:W-:Y:S05]  /*eee0*/  WARPSYNC.COLLECTIVE R15, `(.L_x_9627) ;  /* 0x000000000f087348 */ /* 0x000fea0003c00000 */
[----:B------:R0:W1:Y:S02]  /*eef0*/  SHFL.IDX P6, R14, R13, R12, R11 ;  /* 0x0000000c0d0e7389 */ /* 0x00006400000c000b */
[----:B01----:R-:W-:Y:S01]  /*ef00*/  ENDCOLLECTIVE ;  /* 0x000000000000791b */ /* 0x003fe20003800000 */
.L_x_9627:
        /* <DEDUP_REMOVED lines=15> */
.L_x_9628:
[----:B------:R-:W-:Y:S02]  /*f000*/  IMAD.MOV.U32 R13, RZ, RZ, R2 ;  /* 0x000000ffff0d7224 */ /* 0x000fe400078e0002 */
[----:B------:R-:W-:Y:S02]  /*f010*/  IMAD.MOV.U32 R12, RZ, RZ, 0x4 ;  /* 0x00000004ff0c7424 */ /* 0x000fe400078e00ff */
[----:B------:R-:W-:-:S07]  /*f020*/  IMAD.MOV.U32 R5, RZ, RZ, R14 ;  /* 0x000000ffff057224 */ /* 0x000fce00078e000e */
[----:B------:R-:W-:Y:S05]  /*f030*/  WARPSYNC.COLLECTIVE R15, `(.L_x_9629) ;  /* 0x000000000f087348 */ /* 0x000fea0003c00000 */
[----:B------:R0:W1:Y:S02]  /*f040*/  SHFL.IDX P6, R14, R13, R12, R11 ;  /* 0x0000000c0d0e7389 */ /* 0x00006400000c000b */
[----:B01----:R-:W-:Y:S01]  /*f050*/  ENDCOLLECTIVE ;  /* 0x000000000000791b */ /* 0x003fe20003800000 */
.L_x_9629:
        /* <DEDUP_REMOVED lines=15> */
.L_x_9630:
[----:B------:R-:W-:Y:S02]  /*f150*/  IMAD.MOV.U32 R13, RZ, RZ, R2 ;  /* 0x000000ffff0d7224 */ /* 0x000fe400078e0002 */
[----:B------:R-:W-:Y:S02]  /*f160*/  IMAD.MOV.U32 R12, RZ, RZ, 0x5 ;  /* 0x00000005ff0c7424 */ /* 0x000fe400078e00ff */
[----:B------:R-:W-:-:S07]  /*f170*/  IMAD.MOV.U32 R5, RZ, RZ, R14 ;  /* 0x000000ffff057224 */ /* 0x000fce00078e000e */
[----:B------:R-:W-:Y:S05]  /*f180*/  WARPSYNC.COLLECTIVE R15, `(.L_x_9631) ;  /* 0x000000000f087348 */ /* 0x000fea0003c00000 */
[----:B------:R0:W1:Y:S02]  /*f190*/  SHFL.IDX P6, R14, R13, R12, R11 ;  /* 0x0000000c0d0e7389 */ /* 0x00006400000c000b */
[----:B01----:R-:W-:Y:S01]  /*f1a0*/  ENDCOLLECTIVE ;  /* 0x000000000000791b */ /* 0x003fe20003800000 */
.L_x_9631:
        /* <DEDUP_REMOVED lines=15> */
.L_x_9632:
[----:B------:R-:W-:Y:S02]  /*f2a0*/  IMAD.MOV.U32 R13, RZ, RZ, R2 ;  /* 0x000000ffff0d7224 */ /* 0x000fe400078e0002 */
[----:B------:R-:W-:Y:S02]  /*f2b0*/  IMAD.MOV.U32 R12, RZ, RZ, 0x6 ;  /* 0x00000006ff0c7424 */ /* 0x000fe400078e00ff */
[----:B------:R-:W-:-:S07]  /*f2c0*/  IMAD.MOV.U32 R5, RZ, RZ, R14 ;  /* 0x000000ffff057224 */ /* 0x000fce00078e000e */
[----:B------:R-:W-:Y:S05]  /*f2d0*/  WARPSYNC.COLLECTIVE R15, `(.L_x_9633) ;  /* 0x000000000f087348 */ /* 0x000fea0003c00000 */
[----:B------:R0:W1:Y:S02]  /*f2e0*/  SHFL.IDX P6, R14, R13, R12, R11 ;  /* 0x0000000c0d0e7389 */ /* 0x00006400000c000b */
[----:B01----:R-:W-:Y:S01]  /*f2f0*/  ENDCOLLECTIVE ;  /* 0x000000000000791b */ /* 0x003fe20003800000 */
.L_x_9633:
        /* <DEDUP_REMOVED lines=13> */
.L_x_9634:
        /* <DEDUP_REMOVED lines=8> */
.L_x_9635:
        /* <DEDUP_REMOVED lines=13> */
.L_x_9636:
[----:B------:R-:W-:Y:S01]  /*f520*/  IMAD.MOV.U32 R0, RZ, RZ, R14 ;  /* 0x000000ffff007224 */ /* 0x000fe200078e000e */
[----:B------:R-:W-:Y:S06]  /*f530*/  BRA `(.L_x_9637) ;  /* 0xffffffb8005c7947 */ /* 0x000fec000383ffff */
.L_x_9521:
[----:B0-----:R-:W2:Y:S02]  /*f540*/  LDL R2, [R1+0x4] ;  /* 0x0000040001027983 */ /* 0x001ea40000100800 */
[----:B--2---:R0:W1:Y:S02]  /*f550*/  SYNCS.PHASECHK.TRANS64.TRYWAIT P0, [R2+URZ+0x22820], R0 ;  /* 0x02282000020075a7 */ /* 0x004064000800017f */
[----:B-1----:R-:W-:Y:S05]  /*f560*/  @!P0 NANOSLEEP.SYNCS 0x989680 ;  /* 0x009896800000895d */ /* 0x002fea0003900000 */
[----:B------:R-:W1:Y:S02]  /*f570*/  @!P0 SYNCS.PHASECHK.TRANS64 P0, [R2+URZ+0x22820], R0 ;  /* 0x02282000020085a7 */ /* 0x000e64000800007f */
[----:B-1----:R-:W-:Y:S05]  /*f580*/  @!P0 BRA `(.L_x_9521) ;  /* 0xfffffffc00ec8947 */ /* 0x002fea000383ffff */
[----:B------:R-:W-:Y:S05]  /*f590*/  BRA `(.L_x_9638) ;  /* 0xffffffb800bc7947 */ /* 0x000fea000383ffff */
.L_x_9525:
[----:B0-----:R0:W1:Y:S02]  /*f5a0*/  SYNCS.PHASECHK.TRANS64.TRYWAIT P0, [R2+URZ+0x22860], R0 ;  /* 0x02286000020075a7 */ /* 0x001064000800017f */
[----:B-1----:R-:W-:Y:S05]  /*f5b0*/  @!P0 NANOSLEEP.SYNCS 0x989680 ;  /* 0x009896800000895d */ /* 0x002fea0003900000 */
[----:B------:R-:W1:Y:S02]  /*f5c0*/  @!P0 SYNCS.PHASECHK.TRANS64 P0, [R2+URZ+0x22860], R0 ;  /* 0x02286000020085a7 */ /* 0x000e64000800007f */
[----:B-1----:R-:W-:Y:S05]  /*f5d0*/  @!P0 BRA `(.L_x_9525) ;  /* 0xfffffffc00f08947 */ /* 0x002fea000383ffff */
[----:B------:R-:W-:Y:S05]  /*f5e0*/  BRA `(.L_x_9639) ;  /* 0xffffffb800ec7947 */ /* 0x000fea000383ffff */
.L_x_9540:
[----:B-1----:R1:W2:Y:S02]  /*f5f0*/  SYNCS.PHASECHK.TRANS64.TRYWAIT P0, [R3+URZ+0x22840], R2 ;  /* 0x02284002030075a7 */ /* 0x0022a4000800017f */
[----:B--2---:R-:W-:Y:S05]  /*f600*/  @!P0 NANOSLEEP.SYNCS 0x989680 ;  /* 0x009896800000895d */ /* 0x004fea0003900000 */
[----:B------:R-:W2:Y:S02]  /*f610*/  @!P0 SYNCS.PHASECHK.TRANS64 P0, [R3+URZ+0x22840], R2 ;  /* 0x02284002030085a7 */ /* 0x000ea4000800007f */
[----:B--2---:R-:W-:Y:S05]  /*f620*/  @!P0 BRA `(.L_x_9540) ;  /* 0xfffffffc00f08947 */ /* 0x004fea000383ffff */
[----:B------:R-:W-:Y:S05]  /*f630*/  BRA `(.L_x_9640) ;  /* 0xffffffc4001c7947 */ /* 0x000fea000383ffff */
.L_x_9545:
[----:B0-----:R0:W2:Y:S02]  /*f640*/  SYNCS.PHASECHK.TRANS64.TRYWAIT P0, [R3+URZ+0x22860], R2 ;  /* 0x02286002030075a7 */ /* 0x0010a4000800017f */
[----:B--2---:R-:W-:Y:S05]  /*f650*/  @!P0 NANOSLEEP.SYNCS 0x989680 ;  /* 0x009896800000895d */ /* 0x004fea0003900000 */
[----:B------:R-:W2:Y:S02]  /*f660*/  @!P0 SYNCS.PHASECHK.TRANS64 P0, [R3+URZ+0x22860], R2 ;  /* 0x02286002030085a7 */ /* 0x000ea4000800007f */
[----:B--2---:R-:W-:Y:S05]  /*f670*/  @!P0 BRA `(.L_x_9545) ;  /* 0xfffffffc00f08947 */ /* 0x004fea000383ffff */
[----:B------:R-:W-:Y:S05]  /*f680*/  BRA `(.L_x_9641) ;  /* 0xffffffc400a47947 */ /* 0x000fea000383ffff */
.L_x_9556:
[----:B0-----:R0:W1:Y:S02]  /*f690*/  SYNCS.PHASECHK.TRANS64.TRYWAIT P0, [R2+URZ+0x22840], R3 ;  /* 0x02284003020075a7 */ /* 0x001064000800017f */
[----:B-1----:R-:W-:Y:S05]  /*f6a0*/  @!P0 NANOSLEEP.SYNCS 0x989680 ;  /* 0x009896800000895d */ /* 0x002fea0003900000 */
[----:B------:R-:W1:Y:S02]  /*f6b0*/  @!P0 SYNCS.PHASECHK.TRANS64 P0, [R2+URZ+0x22840], R3 ;  /* 0x02284003020085a7 */ /* 0x000e64000800007f */
[----:B-1----:R-:W-:Y:S05]  /*f6c0*/  @!P0 BRA `(.L_x_9556) ;  /* 0xfffffffc00f08947 */ /* 0x002fea000383ffff */
[----:B------:R-:W-:Y:S05]  /*f6d0*/  BRA `(.L_x_9642) ;  /* 0xffffffcc00b47947 */ /* 0x000fea000383ffff */
.L_x_9561:
[----:B-1----:R1:W2:Y:S02]  /*f6e0*/  SYNCS.PHASECHK.TRANS64.TRYWAIT P0, [R2+URZ+0x22860], R3 ;  /* 0x02286003020075a7 */ /* 0x0022a4000800017f */
[----:B--2---:R-:W-:Y:S05]  /*f6f0*/  @!P0 NANOSLEEP.SYNCS 0x989680 ;  /* 0x009896800000895d */ /* 0x004fea0003900000 */
[----:B------:R-:W2:Y:S02]  /*f700*/  @!P0 SYNCS.PHASECHK.TRANS64 P0, [R2+URZ+0x22860], R3 ;  /* 0x02286003020085a7 */ /* 0x000ea4000800007f */
[----:B--2---:R-:W-:Y:S05]  /*f710*/  @!P0 BRA `(.L_x_9561) ;  /* 0xfffffffc00f08947 */ /* 0x004fea000383ffff */
[----:B------:R-:W-:Y:S05]  /*f720*/  BRA `(.L_x_9643) ;  /* 0xffffffd000387947 */ /* 0x000fea000383ffff */
.L_x_9572:
[----:B0-----:R0:W1:Y:S02]  /*f730*/  SYNCS.PHASECHK.TRANS64.TRYWAIT P0, [R2+URZ+0x22840], R3 ;  /* 0x02284003020075a7 */ /* 0x001064000800017f */
[----:B-1----:R-:W-:Y:S05]  /*f740*/  @!P0 NANOSLEEP.SYNCS 0x989680 ;  /* 0x009896800000895d */ /* 0x002fea0003900000 */
[----:B------:R-:W1:Y:S02]  /*f750*/  @!P0 SYNCS.PHASECHK.TRANS64 P0, [R2+URZ+0x22840], R3 ;  /* 0x02284003020085a7 */ /* 0x000e64000800007f */
[----:B-1----:R-:W-:Y:S05]  /*f760*/  @!P0 BRA `(.L_x_9572) ;  /* 0xfffffffc00f08947 */ /* 0x002fea000383ffff */
[----:B------:R-:W-:Y:S05]  /*f770*/  BRA `(.L_x_9644) ;  /* 0xffffffd800247947 */ /* 0x000fea000383ffff */
.L_x_9577:
[----:B-1----:R1:W2:Y:S02]  /*f780*/  SYNCS.PHASECHK.TRANS64.TRYWAIT P0, [R2+URZ+0x22860], R3 ;  /* 0x02286003020075a7 */ /* 0x0022a4000800017f */
[----:B--2---:R-:W-:Y:S05]  /*f790*/  @!P0 NANOSLEEP.SYNCS 0x989680 ;  /* 0x009896800000895d */ /* 0x004fea0003900000 */
[----:B------:R-:W2:Y:S02]  /*f7a0*/  @!P0 SYNCS.PHASECHK.TRANS64 P0, [R2+URZ+0x22860], R3 ;  /* 0x02286003020085a7 */ /* 0x000ea4000800007f */
[----:B--2---:R-:W-:Y:S05]  /*f7b0*/  @!P0 BRA `(.L_x_9577) ;  /* 0xfffffffc00f08947 */ /* 0x004fea000383ffff */
[----:B------:R-:W-:Y:S05]  /*f7c0*/  BRA `(.L_x_9645) ;  /* 0xffffffd800ac7947 */ /* 0x000fea000383ffff */
.L_x_9589:
        /* <DEDUP_REMOVED lines=8> */
.L_x_9647:
[----:B------:R-:W-:Y:S05]  /*f850*/  BSYNC B0 ;  /* 0x0000000000007941 */ /* 0x000fea0003800000 */
.L_x_9646:
        /* <DEDUP_REMOVED lines=9> */
.L_x_9648:
        /* <DEDUP_REMOVED lines=18> */
.L_x_9649:
[----:B------:R-:W-:Y:S01]  /*fa10*/  IMAD.MOV.U32 R12, RZ, RZ, 0x2 ;  /* 0x00000002ff0c7424 */ /* 0x000fe200078e00ff */
[----:B------:R-:W-:-:S05]  /*fa20*/  SEL R5, R14, RZ, P1 ;  /* 0x000000ff0e057207 */ /* 0x000fca0000800000 */
[----:B------:R-:W-:-:S04]  /*fa30*/  IMAD.IADD R3, R2, 0x1, R5 ;  /* 0x0000000102037824 */ /* 0x000fc800078e0205 */
[----:B------:R-:W-:-:S07]  /*fa40*/  IMAD.MOV.U32 R13, RZ, RZ, R3 ;  /* 0x000000ffff0d7224 */ /* 0x000fce00078e0003 */
[----:B------:R-:W-:Y:S05]  /*fa50*/  WARPSYNC.COLLECTIVE R15, `(.L_x_9650) ;  /* 0x000000000f087348 */ /* 0x000fea0003c00000 */
[----:B------:R0:W1:Y:S02]  /*fa60*/  SHFL.UP P6, R14, R13, R12, R11 ;  /* 0x0400000c0d0e7389 */ /* 0x00006400000c000b */
[----:B01----:R-:W-:Y:S01]  /*fa70*/  ENDCOLLECTIVE ;  /* 0x000000000000791b */ /* 0x003fe20003800000 */
.L_x_9650:
[----:B------:R-:W-:Y:S01]  /*fa80*/  IMAD.MOV.U32 R12, RZ, RZ, 0x4 ;  /* 0x00000004ff0c7424 */ /* 0x000fe200078e00ff */
[----:B------:R-:W-:-:S05]  /*fa90*/  SEL R14, R14, RZ, P2 ;  /* 0x000000ff0e0e7207 */ /* 0x000fca0001000000 */
[----:B------:R-:W-:-:S04]  /*faa0*/  IMAD.IADD R3, R3, 0x1, R14 ;  /* 0x0000000103037824 */ /* 0x000fc800078e020e */
[----:B------:R-:W-:-:S07]  /*fab0*/  IMAD.MOV.U32 R13, RZ, RZ, R3 ;  /* 0x000000ffff0d7224 */ /* 0x000fce00078e0003 */
[----:B------:R-:W-:Y:S05]  /*fac0*/  WARPSYNC.COLLECTIVE R15, `(.L_x_9651) ;  /* 0x000000000f087348 */ /* 0x000fea0003c00000 */
[----:B------:R0:W1:Y:S02]  /*fad0*/  SHFL.UP P6, R14, R13, R12, R11 ;  /* 0x0400000c0d0e7389 */ /* 0x00006400000c000b */
[----:B01----:R-:W-:Y:S01]  /*fae0*/  ENDCOLLECTIVE ;  /* 0x000000000000791b */ /* 0x003fe20003800000 */
.L_x_9651:
[----:B------:R-:W-:Y:S01]  /*faf0*/  IMAD.MOV.U32 R12, RZ, RZ, 0x8 ;  /* 0x00000008ff0c7424 */ /* 0x000fe200078e00ff */
[----:B------:R-:W-:-:S05]  /*fb00*/  SEL R14, R14, RZ, P3 ;  /* 0x000000ff0e0e7207 */ /* 0x000fca0001800000 */
[----:B------:R-:W-:-:S04]  /*fb10*/  IMAD.IADD R3, R3, 0x1, R14 ;  /* 0x0000000103037824 */ /* 0x000fc800078e020e */
[----:B------:R-:W-:-:S07]  /*fb20*/  IMAD.MOV.U32 R13, RZ, RZ, R3 ;  /* 0x000000ffff0d7224 */ /* 0x000fce00078e0003 */
[----:B------:R-:W-:Y:S05]  /*fb30*/  WARPSYNC.COLLECTIVE R15, `(.L_x_9652) ;  /* 0x000000000f087348 */ /* 0x000fea0003c00000 */
[----:B------:R0:W1:Y:S02]  /*fb40*/  SHFL.UP P6, R14, R13, R12, R11 ;  /* 0x0400000c0d0e7389 */ /* 0x00006400000c000b */
[----:B01----:R-:W-:Y:S01]  /*fb50*/  ENDCOLLECTIVE ;  /* 0x000000000000791b */ /* 0x003fe20003800000 */
.L_x_9652:
[----:B------:R-:W-:Y:S01]  /*fb60*/  IMAD.MOV.U32 R12, RZ, RZ, 0x10 ;  /* 0x00000010ff0c7424 */ /* 0x000fe200078e00ff */
[----:B------:R-:W-:-:S05]  /*fb70*/  SEL R14, R14, RZ, P4 ;  /* 0x000000ff0e0e7207 */ /* 0x000fca0002000000 */
[----:B------:R-:W-:-:S04]  /*fb80*/  IMAD.IADD R3, R3, 0x1, R14 ;  /* 0x0000000103037824 */ /* 0x000fc800078e020e */
[----:B------:R-:W-:-:S07]  /*fb90*/  IMAD.MOV.U32 R13, RZ, RZ, R3 ;  /* 0x000000ffff0d7224 */ /* 0x000fce00078e0003 */
[----:B------:R-:W-:Y:S05]  /*fba0*/  WARPSYNC.COLLECTIVE R15, `(.L_x_9653) ;  /* 0x000000000f087348 */ /* 0x000fea0003c00000 */
[----:B------:R0:W1:Y:S02]  /*fbb0*/  SHFL.UP P6, R14, R13, R12, R11 ;  /* 0x0400000c0d0e7389 */ /* 0x00006400000c000b */
[----:B01----:R-:W-:Y:S01]  /*fbc0*/  ENDCOLLECTIVE ;  /* 0x000000000000791b */ /* 0x003fe20003800000 */
.L_x_9653:
        /* <DEDUP_REMOVED lines=8> */
.L_x_9654:
[----:B------:R-:W-:Y:S05]  /*fc50*/  BRA `(.L_x_9655) ;  /* 0xffffffe0001c7947 */ /* 0x000fea000383ffff */
.L_x_9594:
        /* <DEDUP_REMOVED lines=8> */
.L_x_9657:
[----:B------:R-:W-:Y:S05]  /*fce0*/  BSYNC B0 ;  /* 0x0000000000007941 */ /* 0x000fea0003800000 */
.L_x_9656:
        /* <DEDUP_REMOVED lines=9> */
.L_x_9658:
[----:B------:R-:W-:Y:S01]  /*fd80*/  IMAD.MOV.U32 R12, RZ, RZ, 0x4 ;  /* 0x00000004ff0c7424 */ /* 0x000fe200078e00ff */
[----:B------:R-:W-:-:S05]  /*fd90*/  SEL R14, R14, RZ, P2 ;  /* 0x000000ff0e0e7207 */ /* 0x000fca0001000000 */
[----:B------:R-:W-:-:S04]  /*fda0*/  IMAD.IADD R3, R3, 0x1, R14 ;  /* 0x0000000103037824 */ /* 0x000fc800078e020e */
[----:B------:R-:W-:-:S07]  /*fdb0*/  IMAD.MOV.U32 R13, RZ, RZ, R3 ;  /* 0x000000ffff0d7224 */ /* 0x000fce00078e0003 */
[----:B------:R-:W-:Y:S05]  /*fdc0*/  WARPSYNC.COLLECTIVE R15, `(.L_x_9659) ;  /* 0x000000000f087348 */ /* 0x000fea0003c00000 */
[----:B------:R0:W1:Y:S02]  /*fdd0*/  SHFL.UP P6, R14, R13, R12, R11 ;  /* 0x0400000c0d0e7389 */ /* 0x00006400000c000b */
[----:B01----:R-:W-:Y:S01]  /*fde0*/  ENDCOLLECTIVE ;  /* 0x000000000000791b */ /* 0x003fe20003800000 */
.L_x_9659:
[----:B------:R-:W-:Y:S01]  /*fdf0*/  IMAD.MOV.U32 R12, RZ, RZ, 0x8 ;  /* 0x00000008ff0c7424 */ /* 0x000fe200078e00ff */
[----:B------:R-:W-:-:S05]  /*fe00*/  SEL R14, R14, RZ, P3 ;  /* 0x000000ff0e0e7207 */ /* 0x000fca0001800000 */
[----:B------:R-:W-:-:S04]  /*fe10*/  IMAD.IADD R3, R3, 0x1, R14 ;  /* 0x0000000103037824 */ /* 0x000fc800078e020e */
[----:B------:R-:W-:-:S07]  /*fe20*/  IMAD.MOV.U32 R13, RZ, RZ, R3 ;  /* 0x000000ffff0d7224 */ /* 0x000fce00078e0003 */
[----:B------:R-:W-:Y:S05]  /*fe30*/  WARPSYNC.COLLECTIVE R15, `(.L_x_9660) ;  /* 0x000000000f087348 */ /* 0x000fea0003c00000 */
[----:B------:R0:W1:Y:S02]  /*fe40*/  SHFL.UP P6, R14, R13, R12, R11 ;  /* 0x0400000c0d0e7389 */ /* 0x00006400000c000b */
[----:B01----:R-:W-:Y:S01]  /*fe50*/  ENDCOLLECTIVE ;  /* 0x000000000000791b */ /* 0x003fe20003800000 */
.L_x_9660:
[----:B------:R-:W-:Y:S01]  /*fe60*/  IMAD.MOV.U32 R12, RZ, RZ, 0x10 ;  /* 0x00000010ff0c7424 */ /* 0x000fe200078e00ff */
[----:B------:R-:W-:-:S05]  /*fe70*/  SEL R14, R14, RZ, P4 ;  /* 0x000000ff0e0e7207 */ /* 0x000fca0002000000 */
[----:B------:R-:W-:-:S04]  /*fe80*/  IMAD.IADD R3, R3, 0x1, R14 ;  /* 0x0000000103037824 */ /* 0x000fc800078e020e */
[----:B------:R-:W-:-:S07]  /*fe90*/  IMAD.MOV.U32 R13, RZ, RZ, R3 ;  /* 0x000000ffff0d7224 */ /* 0x000fce00078e0003 */
[----:B------:R-:W-:Y:S05]  /*fea0*/  WARPSYNC.COLLECTIVE R15, `(.L_x_9661) ;  /* 0x000000000f087348 */ /* 0x000fea0003c00000 */
[----:B------:R0:W1:Y:S02]  /*feb0*/  SHFL.UP P6, R14, R13, R12, R11 ;  /* 0x0400000c0d0e7389 */ /* 0x00006400000c000b */
[----:B01----:R-:W-:Y:S01]  /*fec0*/  ENDCOLLECTIVE ;  /* 0x000000000000791b */ /* 0x003fe20003800000 */
.L_x_9661:
        /* <DEDUP_REMOVED lines=8> */
.L_x_9662:
[----:B------:R-:W-:Y:S05]  /*ff50*/  BRA `(.L_x_9663) ;  /* 0xffffffdc00f87947 */ /* 0x000fea000383ffff */
.L_x_9596:
[----:B------:R-:W-:Y:S01]  /*ff60*/  BSSY B0, `(.L_x_9664) ;  /* 0x0000006000007945 */ /* 0x000fe20003800000 */
[----:B------:R-:W-:Y:S01]  /*ff70*/  PLOP3.LUT P6, PT, P6, PT, PT, 0x8, 0x0 ;  /* 0x000000000000781c */ /* 0x000fe200037ce170 */
[----:B------:R-:W-:-:S12]  /*ff80*/  IMAD.MOV.U32 R15, RZ, RZ, -0x1 ;  /* 0xffffffffff0f7424 */ /* 0x000fd800078e00ff */
[----:B01---5:R-:W-:Y:S05]  /*ff90*/  WARPSYNC.COLLECTIVE R15, `(.L_x_9665) ;  /* 0x000000000f087348 */ /* 0x023fea0003c00000 */
[----:B------:R-:W-:Y:S01]  /*ffa0*/  VOTE.ANY R14, PT, P6 ;  /* 0x00000000000e7806 */ /* 0x000fe200030e0100 */
[----:B01---5:R-:W-:Y:S06]  /*ffb0*/  ENDCOLLECTIVE ;  /* 0x000000000000791b */ /* 0x023fec0003800000 */
.L_x_9665:
[----:B------:R-:W-:Y:S05]  /*ffc0*/  BSYNC B0 ;  /* 0x0000000000007941 */ /* 0x000fea0003800000 */
.L_x_9664:
        /* <DEDUP_REMOVED lines=9> */
.L_x_9666:
[----:B------:R-:W-:Y:S01]  /*10060*/  IMAD.MOV.U32 R17, RZ, RZ, R14 ;  /* 0x000000ffff117224 */ /* 0x000fe200078e000e */
[----:B------:R-:W-:Y:S06]  /*10070*/  BRA `(.L_x_9667) ;  /* 0xffffffdc00e87947 */ /* 0x000fec000383ffff */
.L_x_9598:
[----:B------:R-:W-:Y:S01]  /*10080*/  BSSY B0, `(.L_x_9668) ;  /* 0x0000007000007945 */ /* 0x000fe20003800000 */
[----:B------:R-:W-:Y:S02]  /*10090*/  IMAD.MOV.U32 R13, RZ, RZ, R3 ;  /* 0x000000ffff0d7224 */ /* 0x000fe400078e0003 */
[----:B------:R-:W-:Y:S02]  /*100a0*/  IMAD.MOV.U32 R11, RZ, RZ, 0x1f ;  /* 0x0000001fff0b7424 */ /* 0x000fe400078e00ff */
[----:B------:R-:W-:-:S07]  /*100b0*/  IMAD.MOV.U32 R15, RZ, RZ, -0x1 ;  /* 0xffffffffff0f7424 */ /* 0x000fce00078e00ff */
[----:B-123-5:R-:W-:Y:S05]  /*100c0*/  WARPSYNC.COLLECTIVE R15, `(.L_x_9669) ;  /* 0x000000000f087348 */ /* 0x02efea0003c00000 */
[----:B------:R0:W4:Y:S02]  /*100d0*/  SHFL.IDX P6, R14, R13, R12, R11 ;  /* 0x0000000c0d0e7389 */ /* 0x00012400000c000b */
[----:B012345:R-:W-:Y:S01]  /*100e0*/  ENDCOLLECTIVE ;  /* 0x000000000000791b */ /* 0x03ffe20003800000 */
.L_x_9669:
[----:B------:R-:W-:Y:S05]  /*100f0*/  BSYNC B0 ;  /* 0x0000000000007941 */ /* 0x000fea0003800000 */
.L_x_9668:
[----:B------:R-:W-:Y:S05]  /*10100*/  BRA `(.L_x_9597) ;  /* 0xffffffdc00e07947 */ /* 0x000fea000383ffff */
.L_x_9602:
[----:B0-----:R0:W1:Y:S02]  /*10110*/  SYNCS.PHASECHK.TRANS64.TRYWAIT P0, [R0+URZ+0x22820], R3 ;  /* 0x02282003000075a7 */ /* 0x001064000800017f */
[----:B-1----:R-:W-:Y:S05]  /*10120*/  @!P0 NANOSLEEP.SYNCS 0x989680 ;  /* 0x009896800000895d */ /* 0x002fea0003900000 */
[----:B------:R-:W1:Y:S02]  /*10130*/  @!P0 SYNCS.PHASECHK.TRANS64 P0, [R0+URZ+0x22820], R3 ;  /* 0x02282003000085a7 */ /* 0x000e64000800007f */
[----:B-1----:R-:W-:Y:S05]  /*10140*/  @!P0 BRA `(.L_x_9602) ;  /* 0xfffffffc00f08947 */ /* 0x002fea000383ffff */
[----:B------:R-:W-:Y:S05]  /*10150*/  BRA `(.L_x_9670) ;  /* 0xffffffe000d47947 */ /* 0x000fea000383ffff */
.L_x_9603:
        /* <DEDUP_REMOVED lines=11> */
.L_x_9672:
[----:B------:R-:W-:Y:S05]  /*10210*/  BSYNC B0 ;  /* 0x0000000000007941 */ /* 0x000fea0003800000 */
.L_x_9671:
[----:B------:R-:W-:Y:S05]  /*10220*/  BRA `(.L_x_9673) ;  /* 0xffffffe000bc7947 */ /* 0x000fea000383ffff */
.L_x_9606:
[----:B------:R-:W-:Y:S01]  /*10230*/  BSSY B1, `(.L_x_9674) ;  /* 0x0000006000017945 */ /* 0x000fe20003800000 */
[----:B------:R-:W-:-:S07]  /*10240*/  IMAD.MOV.U32 R15, RZ, RZ, -0x1 ;  /* 0xffffffffff0f7424 */ /* 0x000fce00078e00ff */
[----:B01---5:R-:W-:Y:S05]  /*10250*/  WARPSYNC.COLLECTIVE R15, `(.L_x_9675) ;  /* 0x000000000f0c7348 */ /* 0x023fea0003c00000 */
[----:B------:R-:W-:Y:S02]  /*10260*/  ELECT P6, UR62, PT ;  /* 0x00000000003e782f */ /* 0x000fe400038c0000 */
[----:B------:R-:W-:Y:S01]  /*10270*/  MOV R14, UR62 ;  /* 0x0000003e000e7c02 */ /* 0x000fe20008000f00 */
[----:B01---5:R-:W-:Y:S10]  /*10280*/  ENDCOLLECTIVE ;  /* 0x000000000000791b */ /* 0x023ff40003800000 */
.L_x_9675:
[----:B------:R-:W-:Y:S05]  /*10290*/  BSYNC B1 ;  /* 0x0000000000017941 */ /* 0x000fea0003800000 */
.L_x_9674:
[----:B------:R-:W-:Y:S05]  /*102a0*/  BRA `(.L_x_9676) ;  /* 0xffffffe000b47947 */ /* 0x000fea000383ffff */
.L_x_9608:
[----:B0-----:R0:W1:Y:S02]  /*102b0*/  SYNCS.PHASECHK.TRANS64.TRYWAIT P0, [R6+URZ], R5 ;  /* 0x00000005060075a7 */ /* 0x001064000800017f */
[----:B-1----:R-:W-:Y:S05]  /*102c0*/  @!P0 NANOSLEEP.SYNCS 0x989680 ;  /* 0x009896800000895d */ /* 0x002fea0003900000 */
[----:B------:R-:W1:Y:S02]  /*102d0*/  @!P0 SYNCS.PHASECHK.TRANS64 P0, [R6+URZ], R5 ;  /* 0x00000005060085a7 */ /* 0x000e64000800007f */
[----:B-1----:R-:W-:Y:S05]  /*102e0*/  @!P0 BRA `(.L_x_9608) ;  /* 0xfffffffc00f08947 */ /* 0x002fea000383ffff */
[----:B------:R-:W-:Y:S05]  /*102f0*/  BRA `(.L_x_9677) ;  /* 0xffffffe000f07947 */ /* 0x000fea000383ffff */
.L_x_9609:
[----:B-1----:R1:W2:Y:S02]  /*10300*/  SYNCS.PHASECHK.TRANS64.TRYWAIT P0, [R7+URZ], R2 ;  /* 0x00000002070075a7 */ /* 0x0022a4000800017f */
[----:B--2---:R-:W-:Y:S05]  /*10310*/  @!P0 NANOSLEEP.SYNCS 0x989680 ;  /* 0x009896800000895d */ /* 0x004fea0003900000 */
[----:B------:R-:W2:Y:S02]  /*10320*/  @!P0 SYNCS.PHASECHK.TRANS64 P0, [R7+URZ], R2 ;  /* 0x00000002070085a7 */ /* 0x000ea4000800007f */
[----:B--2---:R-:W-:Y:S05]  /*10330*/  @!P0 BRA `(.L_x_9609) ;  /* 0xfffffffc00f08947 */ /* 0x004fea000383ffff */
[----:B------:R-:W-:Y:S05]  /*10340*/  BRA `(.L_x_9678) ;  /* 0xffffffe000e47947 */ /* 0x000fea000383ffff */
.L_x_9611:
[----:B--2---:R2:W3:Y:S02]  /*10350*/  SYNCS.PHASECHK.TRANS64.TRYWAIT P0, [R4+URZ], R5 ;  /* 0x00000005040075a7 */ /* 0x0044e4000800017f */
[----:B---3--:R-:W-:Y:S05]  /*10360*/  @!P0 NANOSLEEP.SYNCS 0x989680 ;  /* 0x009896800000895d */ /* 0x008fea0003900000 */
[----:B------:R-:W3:Y:S02]  /*10370*/  @!P0 SYNCS.PHASECHK.TRANS64 P0, [R4+URZ], R5 ;  /* 0x00000005040085a7 */ /* 0x000ee4000800007f */
[----:B---3--:R-:W-:Y:S05]  /*10380*/  @!P0 BRA `(.L_x_9611) ;  /* 0xfffffffc00f08947 */ /* 0x008fea000383ffff */
[----:B------:R-:W-:Y:S05]  /*10390*/  BRA `(.L_x_9679) ;  /* 0xffffffe000ec7947 */ /* 0x000fea000383ffff */
.L_x_9680:
        /* <DEDUP_REMOVED lines=14> */
.L_x_15136:


//--------------------- .text._ZN7cutlass13device_kernelIN5flash11enable_sm90INS1_16FlashAttnFwdSm90INS1_25CollectiveMainloopFwdSm90ILi2EN4cute5tupleIJNS5_1CILi1EEES8_S8_EEENS6_IJNS7_ILi128EEENS7_ILi96EEENS7_ILi64EEEEEELi256ENS_6half_tEfNS_4arch4Sm90ELb0ELb0ELb0ELb1ELb0ELb1ELb0ELb1ELb0ELb1ELb0ELb0EEENS1_21CollectiveEpilogueFwdINS6_IJSA_NS7_ILi256EEESB_EEES9_SE_SG_Li256ELb1ELb1ELb0ELb0EEENS1_36VarlenDynamicPersistentTileSchedulerILi128ELi96ELi256ELi128ELb0ELb1ELb1ELb0ELb1ELb1EEEEEEEEEvNT_6ParamsE --------------------------
	.section	.text._ZN7cutlass13device_kernelIN5flash11enable_sm90INS1_16FlashAttnFwdSm90INS1_25CollectiveMainloopFwdSm90ILi2EN4cute5tupleIJNS5_1CILi1EEES8_S8_EEENS6_IJNS7_ILi128EEENS7_ILi96EEENS7_ILi64EEEEEELi256ENS_6half_tEfNS_4arch4Sm90ELb0ELb0ELb0ELb1ELb0ELb1ELb0ELb1ELb0ELb1ELb0ELb0EEENS1_21CollectiveEpilogueFwdINS6_IJSA_NS7_ILi256EEESB_EEES9_SE_SG_Li256ELb1ELb1ELb0ELb0EEENS1_36VarlenDynamicPersistentTileSchedulerILi128ELi96ELi256ELi128ELb0ELb1ELb1ELb0ELb1ELb1EEEEEEEEEvNT_6ParamsE,"ax",@progbits
	.align	128
.text._ZN7cutlass13device_kernelIN5flash11enable_sm90INS1_16FlashAttnFwdSm90INS1_25CollectiveMainloopFwdSm90ILi2EN4cute5tupleIJNS5_1CILi1EEES8_S8_EEENS6_IJNS7_ILi128EEENS7_ILi96EEENS7_ILi64EEEEEELi256ENS_6half_tEfNS_4arch4Sm90ELb0ELb0ELb0ELb1ELb0ELb1ELb0ELb1ELb0ELb1ELb0ELb0EEENS1_21CollectiveEpilogueFwdINS6_IJSA_NS7_ILi256EEESB_EEES9_SE_SG_Li256ELb1ELb1ELb0ELb0EEENS1_36VarlenDynamicPersistentTileSchedulerILi128ELi96ELi256ELi128ELb0ELb1ELb1ELb0ELb1ELb1EEEEEEEEEvNT_6ParamsE:
        .type           _ZN7cutlass13device_kernelIN5flash11enable_sm90INS1_16FlashAttnFwdSm90INS1_25CollectiveMainloopFwdSm90ILi2EN4cute5tupleIJNS5_1CILi1EEES8_S8_EEENS6_IJNS7_ILi128EEENS7_ILi96EEENS7_ILi64EEEEEELi256ENS_6half_tEfNS_4arch4Sm90ELb0ELb0ELb0ELb1ELb0ELb1ELb0ELb1ELb0ELb1ELb0ELb0EEENS1_21CollectiveEpilogueFwdINS6_IJSA_NS7_ILi256EEESB_EEES9_SE_SG_Li256ELb1ELb1ELb0ELb0EEENS1_36VarlenDynamicPersistentTileSchedulerILi128ELi96ELi256ELi128ELb0ELb1ELb1ELb0ELb1ELb1EEEEEEEEEvNT_6ParamsE,@function
        .size           _ZN7cutlass13device_kernelIN5flash11enable_sm90INS1_16FlashAttnFwdSm90INS1_25CollectiveMainloopFwdSm90ILi2EN4cute5tupleIJNS5_1CILi1EEES8_S8_EEENS6_IJNS7_ILi128EEENS7_ILi96EEENS7_ILi64EEEEEELi256ENS_6half_tEfNS_4arch4Sm90ELb0ELb0ELb0ELb1ELb0ELb1ELb0ELb1ELb0ELb1ELb0ELb0EEENS1_21CollectiveEpilogueFwdINS6_IJSA_NS7_ILi256EEESB_EEES9_SE_SG_Li256ELb1ELb1ELb0ELb0EEENS1_36VarlenDynamicPersistentTileSchedulerILi128ELi96ELi256ELi128ELb0ELb1ELb1ELb0ELb1ELb1EEEEEEEEEvNT_6ParamsE,(.L_x_15137 - _ZN7cutlass13device_kernelIN5flash11enable_sm90INS1_16FlashAttnFwdSm90INS1_25CollectiveMainloopFwdSm90ILi2EN4cute5tupleIJNS5_1CILi1EEES8_S8_EEENS6_IJNS7_ILi128EEENS7_ILi96EEENS7_ILi64EEEEEELi256ENS_6half_tEfNS_4arch4Sm90ELb0ELb0ELb0ELb1ELb0ELb1ELb0ELb1ELb0ELb1ELb0ELb0EEENS1_21CollectiveEpilogueFwdINS6_IJSA_NS7_ILi256EEESB_EEES9_SE_SG_Li256ELb1ELb1ELb0ELb0EEENS1_36VarlenDynamicPersistentTileSchedulerILi128ELi96ELi256ELi128ELb0ELb1ELb1ELb0ELb1ELb1EEEEEEEEEvNT_6ParamsE)
        .other          _ZN7cutlass13device_kernelIN5flash11enable_sm90INS1_16FlashAttnFwdSm90INS1_25CollectiveMainloopFwdSm90ILi2EN4cute5tupleIJNS5_1CILi1EEES8_S8_EEENS6_IJNS7_ILi128EEENS7_ILi96EEENS7_ILi64EEEEEELi256ENS_6half_tEfNS_4arch4Sm90ELb0ELb0ELb0ELb1ELb0ELb1ELb0ELb1ELb0ELb1ELb0ELb0EEENS1_21CollectiveEpilogueFwdINS6_IJSA_NS7_ILi256EEESB_EEES9_SE_SG_Li256ELb1ELb1ELb0ELb0EEENS1_36VarlenDynamicPersistentTileSchedulerILi128ELi96ELi256ELi128ELb0ELb1ELb1ELb0ELb1ELb1EEEEEEEEEvNT_6ParamsE,@"STO_CUDA_ENTRY STV_DEFAULT"
_ZN7cutlass13device_kernelIN5flash11enable_sm90INS1_16FlashAttnFwdSm90INS1_25CollectiveMainloopFwdSm90ILi2EN4cute5tupleIJNS5_1CILi1EEES8_S8_EEENS6_IJNS7_ILi128EEENS7_ILi96EEENS7_ILi64EEEEEELi256ENS_6half_tEfNS_4arch4Sm90ELb0ELb0ELb0ELb1ELb0ELb1ELb0ELb1ELb0ELb1ELb0ELb0EEENS1_21CollectiveEpilogueFwdINS6_IJSA_NS7_ILi256EEESB_EEES9_SE_SG_Li256ELb1ELb1ELb0ELb0EEENS1_36VarlenDynamicPersistentTileSchedulerILi128ELi96ELi256ELi128ELb0ELb1ELb1ELb0ELb1ELb1EEEEEEEEEvNT_6ParamsE:
        /* <DEDUP_REMOVED lines=23> */
.L_x_9682:
[----:B------:R-:W-:Y:S05]  /*0170*/  BSYNC B0 ;  /* 0x0000000000007941 */ /* 0x000fea0003800000 */
.L_x_9681:
[----:B------:R-:W-:Y:S01]  /*0180*/  VOTEU.ANY UP0, P0 ;  /* 0x00000000003f7886 */ /* 0x000fe20000000100 */
[----:B------:R-:W0:Y:S01]  /*0190*/  SHFL.IDX PT, R2, R0, RZ, 0x1f ;  /* 0x00001fff00027589 */ /* 0x000e2200000e0000 */
[----:B------:R-:W-:Y:S01]  /*01a0*/  UMOV UR4, 0x80 ;  /* 0x0000008000047882 */ /* 0x000fe20000000000 */
[----:B------:R-:W-:Y:S01]  /*01b0*/  UMOV UR7, 0x100 ;  /* 0x0000010000077882 */ /* 0x000fe20000000000 */
[----:B------:R-:W-:Y:S01]  /*01c0*/  SHF.R.U32.HI R3, RZ, 0x7, R3 ;  /* 0x00000007ff037819 */ /* 0x000fe20000011603 */
[----:B------:R-:W1:Y:S01]  /*01d0*/  @UP0 S2UR UR8, SR_CgaCtaId ;  /* 0x00000000000809c3 */ /* 0x000e620000008800 */
[----:B------:R-:W-:Y:S01]  /*01e0*/  @UP0 UMOV UR6, 0x400 ;  /* 0x0000040000060882 */ /* 0x000fe20000000000 */
[----:B------:R-:W-:-:S04]  /*01f0*/  @UP0 UIADD3 UR4, -UR4, 0x100000, URZ ;  /* 0x0010000004040890 */ /* 0x000fc8000fffe13f */
[----:B------:R-:W-:Y:S02]  /*0200*/  @UP0 USHF.L.U32 UR5, UR4, 0xb, URZ ;  /* 0x0000000b04050899 */ /* 0x000fe4000800063f */
[----:B------:R-:W-:Y:S01]  /*0210*/  @UP0 USHF.L.U32 UR4, UR4, 0x1, URZ ;  /* 0x0000000104040899 */ /* 0x000fe2000800063f */
[----:B------:R-:W-:Y:S01]  /*0220*/  VOTEU.ANY UP1, P0 ;  /* 0x00000000003f7886 */ /* 0x000fe20000020100 */
[----:B0-----:R-:W-:Y:S02]  /*0230*/  ISETP.NE.AND P1, PT, R2, RZ, PT ;  /* 0x000000ff0200720c */ /* 0x001fe40003f25270 */
[----:B------:R0:W2:Y:S01]  /*0240*/  SHFL.IDX PT, R2, R3, RZ, 0x1f ;  /* 0x00001fff03027589 */ /* 0x0000a200000e0000 */
[----:B-1----:R-:W-:Y:S02]  /*0250*/  @UP0 ULEA UR8, UR8, UR6, 0x18 ;  /* 0x0000000608080291 */ /* 0x002fe4000f8ec03f */
[----:B------:R-:W-:-:S04]  /*0260*/  @UP0 UIADD3 UR6, -UR7, 0x100000, URZ ;  /* 0x0010000007060890 */ /* 0x000fc8000fffe13f */
[----:B------:R-:W-:Y:S02]  /*0270*/  @UP0 USHF.L.U32 UR7, UR6, 0xb, URZ ;  /* 0x0000000b06070899 */ /* 0x000fe4000800063f */
[----:B------:R-:W-:Y:S01]  /*0280*/  @UP0 USHF.L.U32 UR6, UR6, 0x1, URZ ;  /* 0x0000000106060899 */ /* 0x000fe2000800063f */
[----:B------:R-:W-:Y:S01]  /*0290*/  VOTEU.ANY UP0, P0 ;  /* 0x00000000003f7886 */ /* 0x000fe20000000100 */
[----:B------:R-:W1:Y:S04]  /*02a0*/  FENCE.VIEW.ASYNC.S ;  /* 0x00000000000073c6 */ /* 0x000e680000000000 */
[----:B-1----:R0:W1:Y:S06]  /*02b0*/  @UP0 SYNCS.EXCH.64 URZ, [UR8+0x22800], UR4 ;  /* 0x02280004083f05b2 */ /* 0x00206c0008000100 */
[----:B------:R0:W3:Y:S02]  /*02c0*/  @UP1 SYNCS.EXCH.64 URZ, [UR8+0x22820], UR6 ;  /* 0x02282006083f15b2 */ /* 0x0000e40008000100 */
[----:B0-----:R-:W-:Y:S05]  /*02d0*/  @P1 BRA `(.L_x_9683) ;  /* 0x0000000000481947 */ /* 0x001fea0003800000 */
        /* <DEDUP_REMOVED lines=16> */
[----:B------:R0:W0:Y:S01]  /*03e0*/  SYNCS.EXCH.64 URZ, [UR8+0x22848], UR6 ;  /* 0x02284806083f75b2 */ /* 0x0000220008000100 */
[----:B------:R-:W-:Y:S01]  /*03f0*/  NOP ;  /* 0x0000000000007918 */ /* 0x000fe20000000000 */
.L_x_9683:
        /* <DEDUP_REMOVED lines=22> */
.L_x_9684:
        /* <DEDUP_REMOVED lines=18> */
.L_x_9685:
        /* <DEDUP_REMOVED lines=22> */
.L_x_9686:
        /* <DEDUP_REMOVED lines=22> */
.L_x_9687:
[----:B--2---:R-:W-:Y:S01]  /*0940*/  ISETP.NE.AND P0, PT, R2, RZ, PT ;  /* 0x000000ff0200720c */ /* 0x004fe20003f05270 */
[----:B------:R-:W-:Y:S01]  /*0950*/  IMAD.MOV.U32 R2, RZ, RZ, 0x1 ;  /* 0x00000001ff027424 */ /* 0x000fe200078e00ff */
[----:B------:R-:W-:Y:S01]  /*0960*/  NOP ;  /* 0x0000000000007918 */ /* 0x000fe20000000000 */
[----:B------:R-:W-:Y:S01]  /*0970*/  ULDC.64 UR40, c[0x0][0x208] ;  /* 0x0000820000287ab9 */ /* 0x000fe20000000a00 */
[----:B------:R-:W-:Y:S02]  /*0980*/  BSSY B9, `(.L_x_9688) ;  /* 0x00015dc000097945 */ /* 0x000fe40003800000 */
[----:B------:R-:W-:-:S05]  /*0990*/  SEL R2, R2, 0x2, !P0 ;  /* 0x0000000202027807 */ /* 0x000fca0004000000 */
[----:B------:R2:W-:Y:S01]  /*09a0*/  STL [R1+0x60], R2 ;  /* 0x0000600201007387 */ /* 0x0005e20000100800 */
[----:B01-34-:R-:W-:Y:S06]  /*09b0*/  BAR.SYNC.DEFER_BLOCKING 0x0 ;  /* 0x0000000000007b1d */ /* 0x01bfec0000010000 */
[----:B------:R-:W-:Y:S05]  /*09c0*/  @!P0 BRA `(.L_x_9689) ;  /* 0x000000e8001c8947 */ /* 0x000fea0003800000 */
.L_x_9690:
        /* <DEDUP_REMOVED lines=8> */
[----:B-1----:R-:W-:-:S06]  /*0a50*/  ULEA UR4, UR5, UR4, 0x18 ;  /* 0x0000000405047291 */ /* 0x002fcc000f8ec03f */
[----:B------:R-:W-:Y:S01]  /*0a60*/  IMAD.U32 R18, RZ, RZ, UR4 ;  /* 0x00000004ff127e24 */ /* 0x000fe2000f8e00ff */
[----:B0-----:R-:W-:Y:S01]  /*0a70*/  SHF.R.U32.HI R0, RZ, 0x7, R0 ;  /* 0x00000007ff007819 */ /* 0x001fe20000011600 */
[----:B------:R-:W-:-:S03]  /*0a80*/  ULDC UR4, c[0x0][0xc3c] ;  /* 0x00030f0000047ab9 */ /* 0x000fc60000000800 */
[----:B------:R-:W-:-:S13]  /*0a90*/  ISETP.NE.AND P0, PT, R0, 0x1, PT ;  /* 0x000000010000780c */ /* 0x000fda0003f05270 */
[----:B------:R-:W-:Y:S08]  /*0aa0*/  @!P0 BAR.ARV 0x9, 0x100 ;  /* 0x0244000000008b1d */ /* 0x000ff00000002000 */
[----:B------:R-:W-:Y:S06]  /*0ab0*/  BAR.SYNC.DEFER_BLOCKING 0x5, 0x180 ;  /* 0x0146000000007b1d */ /* 0x000fec0000010000 */
[----:B------:R-:W0:Y:S02]  /*0ac0*/  LDS.128 R88, [R18+0x228d0] ;  /* 0x0228d00012587984 */ /* 0x000e240000000c00 */
[----:B------:R-:W-:Y:S06]  /*0ad0*/  BAR.ARV 0x4, 0x180 ;  /* 0x0106000000007b1d */ /* 0x000fec0000002000 */
[----:B0-----:R-:W-:-:S13]  /*0ae0*/  ISETP.GE.AND P0, PT, R91, UR4, PT ;  /* 0x000000045b007c0c */ /* 0x001fda000bf06270 */
[----:B------:R-:W-:Y:S05]  /*0af0*/  @P0 BRA `(.L_x_9691) ;  /* 0x0000015c00100947 */ /* 0x000fea0003800000 */
[----:B------:R-:W3:Y:S01]  /*0b00*/  LDL.LU R11, [R1+0x60] ;  /* 0x00006000010b7983 */ /* 0x000ee20000300800 */
[----:B------:R-:W0:Y:S02]  /*0b10*/  S2R R0, SR_TID.X ;  /* 0x0000000000007919 */ /* 0x000e240000002100 */
[----:B0-----:R-:W-:-:S05]  /*0b20*/  VIADD R10, R0, 0xffffff80 ;  /* 0xffffff80000a7836 */ /* 0x001fca0000000000 */
[----:B------:R-:W-:-:S04]  /*0b30*/  SHF.R.S32.HI R0, RZ, 0x1f, R10 ;  /* 0x0000001fff007819 */ /* 0x000fc8000001140a */
[----:B------:R-:W-:-:S04]  /*0b40*/  LEA.HI R3, R0, R10, RZ, 0x7 ;  /* 0x0000000a00037211 */ /* 0x000fc800078f38ff */
[----:B------:R-:W-:-:S05]  /*0b50*/  LOP3.LUT R230, R3, 0xffffff80, RZ, 0xc0, !PT ;  /* 0xffffff8003e67812 */ /* 0x000fca00078ec0ff */
[----:B------:R-:W-:-:S05]  /*0b60*/  IMAD.IADD R230, R10, 0x1, -R230 ;  /* 0x000000010ae67824 */ /* 0x000fca00078e0ae6 */
[----:B------:R-:W-:-:S04]  /*0b70*/  SHF.R.S32.HI R7, RZ, 0x1f, R230 ;  /* 0x0000001fff077819 */ /* 0x000fc800000114e6 */
[----:B------:R-:W-:-:S04]  /*0b80*/  LEA.HI R6, R7, R230, RZ, 0x2 ;  /* 0x000000e607067211 */ /* 0x000fc800078f10ff */
[--C-:B------:R-:W-:Y:S02]  /*0b90*/  SHF.R.S32.HI R4, RZ, 0x2, R6.reuse ;  /* 0x00000002ff047819 */ /* 0x100fe40000011406 */
[----:B------:R-:W-:Y:S02]  /*0ba0*/  SHF.R.S32.HI R5, RZ, 0x1f, R6 ;  /* 0x0000001fff057819 */ /* 0x000fe40000011406 */
[----:B------:R-:W-:Y:S02]  /*0bb0*/  SHF.R.S32.HI R234, RZ, 0x7, R3 ;  /* 0x00000007ffea7819 */ /* 0x000fe40000011403 */
[----:B------:R-:W-:Y:S02]  /*0bc0*/  LEA.HI R5, R5, R4, RZ, 0x3 ;  /* 0x0000000405057211 */ /* 0x000fe400078f18ff */
[----:B--2---:R-:W-:Y:S02]  /*0bd0*/  LEA.HI R2, R0, R10, RZ, 0x4 ;  /* 0x0000000a00027211 */ /* 0x004fe400078f20ff */
[----:B------:R-:W-:-:S02]  /*0be0*/  LOP3.LUT R9, R5, 0xfffffff8, RZ, 0xc0, !PT ;  /* 0xfffffff805097812 */ /* 0x000fc400078ec0ff */
[----:B------:R-:W-:Y:S02]  /*0bf0*/  LEA.HI R7, R7, R230, RZ, 0x5 ;  /* 0x000000e607077211 */ /* 0x000fe400078f28ff */
[----:B------:R-:W-:Y:S02]  /*0c00*/  LEA.HI R3, R3, R234, RZ, 0x1 ;  /* 0x000000ea03037211 */ /* 0x000fe400078f08ff */
[----:B------:R-:W-:Y:S01]  /*0c10*/  SHF.R.S32.HI R5, RZ, 0x4, R2 ;  /* 0x00000004ff057819 */ /* 0x000fe20000011402 */
[----:B------:R-:W-:Y:S01]  /*0c20*/  IMAD.IADD R8, R4, 0x1, -R9 ;  /* 0x0000000104087824 */ /* 0x000fe200078e0a09 */
[----:B------:R-:W-:Y:S02]  /*0c30*/  SHF.R.S32.HI R7, RZ, 0x5, R7 ;  /* 0x00000005ff077819 */ /* 0x000fe40000011407 */
[----:B------:R-:W-:Y:S02]  /*0c40*/  LOP3.LUT R3, R3, 0x3fffffe, RZ, 0xc0, !PT ;  /* 0x03fffffe03037812 */ /* 0x000fe400078ec0ff */
[----:B------:R-:W-:-:S02]  /*0c50*/  LOP3.LUT R4, R2, 0x3fffff0, RZ, 0xc0, !PT ;  /* 0x03fffff002047812 */ /* 0x000fc400078ec0ff */
[----:B------:R-:W-:Y:S01]  /*0c60*/  LEA.HI R2, R2, R5, RZ, 0x1 ;  /* 0x0000000502027211 */ /* 0x000fe200078f08ff */
[----:B------:R-:W-:Y:S01]  /*0c70*/  IMAD R8, R7, 0x10, R8 ;  /* 0x0000001007087824 */ /* 0x000fe200078e0208 */
[-C--:B------:R-:W-:Y:S01]  /*0c80*/  LEA.HI R211, R0, R10.reuse, RZ, 0x5 ;  /* 0x0000000a00d37211 */ /* 0x080fe200078f28ff */
[----:B------:R-:W-:Y:S01]  /*0c90*/  IMAD.IADD R3, R234, 0x1, -R3 ;  /* 0x00000001ea037824 */ /* 0x000fe200078e0a03 */
[----:B------:R-:W-:Y:S01]  /*0ca0*/  LOP3.LUT R2, R2, 0x1ffffffe, RZ, 0xc0, !PT ;  /* 0x1ffffffe02027812 */ /* 0x000fe200078ec0ff */
[----:B------:R-:W-:Y:S01]  /*0cb0*/  IMAD.IADD R4, R10, 0x1, -R4 ;  /* 0x000000010a047824 */ /* 0x000fe200078e0a04 */
[----:B------:R-:W-:Y:S01]  /*0cc0*/  SHF.R.S32.HI R211, RZ, 0x5, R211 ;  /* 0x00000005ffd37819 */ /* 0x000fe200000114d3 */
[----:B------:R-:W-:Y:S01]  /*0cd0*/  IMAD R235, R3, 0x40, R8 ;  /* 0x0000004003eb7824 */ /* 0x000fe200078e0208 */
[----:B------:R-:W-:Y:S01]  /*0ce0*/  LEA.HI R3, R0, R10, RZ, 0x2 ;  /* 0x0000000a00037211 */ /* 0x000fe200078f10ff */
[----:B------:R-:W-:Y:S02]  /*0cf0*/  IMAD.IADD R2, R5, 0x1, -R2 ;  /* 0x0000000105027824 */ /* 0x000fe400078e0a02 */
[----:B------:R-:W-:Y:S01]  /*0d00*/  IMAD R5, R211, 0x10, R4 ;  /* 0x00000010d3057824 */ /* 0x000fe200078e0204 */
[----:B------:R-:W-:-:S02]  /*0d10*/  LOP3.LUT R4, R3, 0xfffffffc, RZ, 0xc0, !PT ;  /* 0xfffffffc03047812 */ /* 0x000fc400078ec0ff */
[----:B------:R-:W-:-:S03]  /*0d20*/  LEA.HI R0, R0, R10, RZ, 0x3 ;  /* 0x0000000a00007211 */ /* 0x000fc600078f18ff */
[----:B------:R-:W-:Y:S01]  /*0d30*/  IMAD.IADD R4, R10, 0x1, -R4 ;  /* 0x000000010a047824 */ /* 0x000fe200078e0a04 */
[----:B------:R-:W-:Y:S02]  /*0d40*/  LOP3.LUT R216, R0, 0xfffffff8, RZ, 0xc0, !PT ;  /* 0xfffffff800d87812 */ /* 0x000fe400078ec0ff */
[----:B------:R-:W-:Y:S02]  /*0d50*/  SHF.R.S32.HI R228, RZ, 0x3, R0 ;  /* 0x00000003ffe47819 */ /* 0x000fe40000011400 */
[--C-:B------:R-:W-:Y:S02]  /*0d60*/  SHF.R.S32.HI R19, RZ, 0x2, R3.reuse ;  /* 0x00000002ff137819 */ /* 0x100fe40000011403 */
[----:B------:R-:W-:Y:S02]  /*0d70*/  LEA.HI R0, R4, R4, RZ, 0x1 ;  /* 0x0000000404007211 */ /* 0x000fe400078f08ff */
[----:B------:R-:W-:Y:S01]  /*0d80*/  SHF.R.S32.HI R8, RZ, 0x1f, R3 ;  /* 0x0000001fff087819 */ /* 0x000fe20000011403 */
[----:B------:R-:W-:Y:S01]  /*0d90*/  VIADD R222, R19, 0x40 ;  /* 0x0000004013de7836 */ /* 0x000fe20000000000 */
[----:B------:R-:W-:Y:S01]  /*0da0*/  LOP3.LUT R3, R0, 0x1ffffffe, RZ, 0xc0, !PT ;  /* 0x1ffffffe00037812 */ /* 0x000fe200078ec0ff */
[----:B------:R-:W-:-:S04]  /*0db0*/  IMAD.IADD R216, R10, 0x1, -R216 ;  /* 0x000000010ad87824 */ /* 0x000fc800078e0ad8 */
[----:B------:R-:W-:Y:S01]  /*0dc0*/  IMAD.IADD R0, R4, 0x1, -R3 ;  /* 0x0000000104007824 */ /* 0x000fe200078e0a03 */
[----:B------:R-:W-:Y:S01]  /*0dd0*/  SHF.R.S32.HI R3, RZ, 0x1f, R222 ;  /* 0x0000001fff037819 */ /* 0x000fe200000114de */
[----:B------:R-:W-:-:S03]  /*0de0*/  IMAD.SHL.U32 R209, R216, 0x8, RZ ;  /* 0x00000008d8d17824 */ /* 0x000fc600078e00ff */
[----:B------:R-:W-:Y:S01]  /*0df0*/  LEA.HI R3, R3, R222, RZ, 0x3 ;  /* 0x000000de03037211 */ /* 0x000fe200078f18ff */
[----:B------:R-:W-:-:S04]  /*0e00*/  VIADD R215, R209, 0xc0 ;  /* 0x000000c0d1d77836 */ /* 0x000fc80000000000 */
[----:B------:R-:W-:Y:S02]  /*0e10*/  IMAD.SHL.U32 R3, R3, 0x40, RZ ;  /* 0x0000004003037824 */ /* 0x000fe400078e00ff */
[----:B------:R-:W-:-:S03]  /*0e20*/  IMAD R9, R5, 0x8, R2 ;  /* 0x0000000805097824 */ /* 0x000fc600078e0202 */
[----:B------:R-:W-:Y:S02]  /*0e30*/  LOP3.LUT R212, R3, 0xfffffe00, RZ, 0xc0, !PT ;  /* 0xfffffe0003d47812 */ /* 0x000fe400078ec0ff */
[----:B------:R-:W-:Y:S01]  /*0e40*/  SHF.R.S32.HI R3, RZ, 0x1f, R215 ;  /* 0x0000001fff037819 */ /* 0x000fe200000114d7 */
[----:B------:R-:W-:Y:S02]  /*0e50*/  IMAD.SHL.U32 R3, R9, 0x8, RZ ;  /* 0x0000000809037824 */ /* 0x000fe400078e00ff */
[----:B------:R-:W-:-:S03]  /*0e60*/  IMAD.SHL.U32 R210, R222, 0x40, RZ ;  /* 0x00000040ded27824 */ /* 0x000fc600078e00ff */
[----:B------:R0:W-:Y:S01]  /*0e70*/  STL [R1+0x4], R3 ;  /* 0x0000040301007387 */ /* 0x0001e20000100800 */
[----:B------:R-:W-:Y:S01]  /*0e80*/  IMAD.SHL.U32 R16, R4, 0x8, RZ ;  /* 0x0000000804107824 */ /* 0x000fe200078e00ff */
[----:B------:R-:W-:Y:S01]  /*0e90*/  LOP3.LUT R210, R210, 0x1c0, RZ, 0xc0, !PT ;  /* 0x000001c0d2d27812 */ /* 0x000fe200078ec0ff */
[----:B------:R-:W-:Y:S01]  /*0ea0*/  IMAD.SHL.U32 R22, R4, 0x4, RZ ;  /* 0x0000000404167824 */ /* 0x000fe200078e00ff */
[----:B------:R-:W-:Y:S02]  /*0eb0*/  SHF.R.S32.HI R4, RZ, 0x1f, R209 ;  /* 0x0000001fff047819 */ /* 0x000fe400000114d1 */
[----:B------:R-:W-:Y:S01]  /*0ec0*/  LEA.HI R8, R8, R19, RZ, 0x3 ;  /* 0x0000001308087211 */ /* 0x000fe200078f18ff */
[----:B------:R-:W-:Y:S01]  /*0ed0*/  VIADD R202, R22, 0x10 ;  /* 0x0000001016ca7836 */ /* 0x000fe20000000000 */
[----:B------:R-:W-:Y:S02]  /*0ee0*/  SHF.R.U32.HI R4, RZ, 0x3, R210 ;  /* 0x00000003ff047819 */ /* 0x000fe400000116d2 */
[----:B------:R-:W-:Y:S01]  /*0ef0*/  LOP3.LUT R7, R210, 0x38, R16, 0xf8, !PT ;  /* 0x00000038d2077812 */ /* 0x000fe200078ef810 */
[C---:B------:R-:W-:Y:S01]  /*0f00*/  VIADD R214, R209.reuse, 0x40 ;  /* 0x00000040d1d67836 */ /* 0x040fe20000000000 */
[----:B------:R-:W-:Y:S01]  /*0f10*/  LOP3.LUT R8, R8, 0xfffffff8, RZ, 0xc0, !PT ;  /* 0xfffffff808087812 */ /* 0x000fe200078ec0ff */
[----:B------:R-:W-:Y:S01]  /*0f20*/  VIADD R213, R209, 0x80 ;  /* 0x00000080d1d57836 */ /* 0x000fe20000000000 */
[----:B------:R-:W-:-:S02]  /*0f30*/  LOP3.LUT R7, R212, R7, R4, 0xf6, !PT ;  /* 0x00000007d4077212 */ /* 0x000fc400078ef604 */
[----:B------:R-:W-:Y:S02]  /*0f40*/  LOP3.LUT R5, R6, 0x7ffffffc, RZ, 0xc0, !PT ;  /* 0x7ffffffc06057812 */ /* 0x000fe400078ec0ff */
[----:B------:R-:W-:Y:S01]  /*0f50*/  SHF.R.S32.HI R231, RZ, 0x1f, R202 ;  /* 0x0000001fffe77819 */ /* 0x000fe200000114ca */
[----:B------:R-:W-:Y:S01]  /*0f60*/  IMAD.MOV.U32 R223, RZ, RZ, RZ ;  /* 0x000000ffffdf7224 */ /* 0x000fe200078e00ff */
[----:B------:R-:W-:Y:S01]  /*0f70*/  SHF.R.S32.HI R6, RZ, 0x1f, R214 ;  /* 0x0000001fff067819 */ /* 0x000fe200000114d6 */
[----:B------:R-:W-:Y:S01]  /*0f80*/  IMAD.MOV.U32 R2, RZ, RZ, RZ ;  /* 0x000000ffff027224 */ /* 0x000fe200078e00ff */
[----:B------:R-:W-:Y:S02]  /*0f90*/  CS2R R200, SRZ ;  /* 0x0000000000c87805 */ /* 0x000fe4000001ff00 */
[----:B------:R-:W-:Y:S01]  /*0fa0*/  MOV R208, RZ ;  /* 0x000000ff00d07202 */ /* 0x000fe20000000f00 */
[----:B------:R-:W-:Y:S01]  /*0fb0*/  IMAD.IADD R227, R19, 0x1, -R8 ;  /* 0x0000000113e37824 */ /* 0x000fe200078e0a08 */
[----:B------:R-:W-:Y:S01]  /*0fc0*/  SHF.R.S32.HI R225, RZ, 0x1f, R19 ;  /* 0x0000001fffe17819 */ /* 0x000fe20000011413 */
[----:B------:R-:W-:Y:S01]  /*0fd0*/  IMAD.SHL.U32 R232, R202, 0x2, RZ ;  /* 0x00000002cae87824 */ /* 0x000fe200078e00ff */
[----:B------:R-:W-:Y:S01]  /*0fe0*/  SHF.R.S32.HI R17, RZ, 0x1f, R16 ;  /* 0x0000001fff117819 */ /* 0x000fe20000011410 */
[----:B------:R-:W-:Y:S01]  /*0ff0*/  IMAD R233, R7, 0x2, R18 ;  /* 0x0000000207e97824 */ /* 0x000fe200078e0212 */
[----:B------:R-:W-:Y:S01]  /*1000*/  SHF.R.S32.HI R6, RZ, 0x1f, R213 ;  /* 0x0000001fff067819 */ /* 0x000fe200000114d5 */
[----:B------:R-:W-:Y:S01]  /*1010*/  IMAD R237, R0, 0x8, R235 ;  /* 0x0000000800ed7824 */ /* 0x000fe200078e02eb */
[----:B------:R-:W-:-:S02]  /*1020*/  IADD3 R236, R230, -R5, RZ ;  /* 0x80000005e6ec7210 */ /* 0x000fc40007ffe0ff */
[----:B------:R-:W-:Y:S02]  /*1030*/  SHF.L.U64.HI R231, R202, 0x1, R231 ;  /* 0x00000001cae77819 */ /* 0x000fe400000102e7 */
[----:B0--3--:R-:W-:-:S07]  /*1040*/  LOP3.LUT R203, R11, 0x1, RZ, 0xfc, !PT ;  /* 0x000000010bcb7812 */ /* 0x009fce00078efcff */
.L_x_9824:
[----:B0-----:R-:W0:Y:S02]  /*1050*/  LDC.64 R4, c[0x0][0xc88] ;  /* 0x00032200ff047b82 */ /* 0x001e240000000a00 */
[----:B0-----:R-:W-:-:S05]  /*1060*/  IMAD.WIDE R4, R91, 0x4, R4 ;  /* 0x000000045b047825 */ /* 0x001fca00078e0204 */
[----:B--2---:R-:W2:Y:S01]  /*1070*/  LDG.E R221, desc[UR40][R4.64] ;  /* 0x0000002804dd7981 */ /* 0x004ea2000c1e1900 */
[----:B------:R-:W-:Y:S05]  /*1080*/  YIELD ;  /* 0x0000000000007946 */ /* 0x000fea0003800000 */
[----:B------:R-:W-:Y:S01]  /*1090*/  ULDC.64 UR4, c[0x0][0xa28] ;  /* 0x00028a0000047ab9 */ /* 0x000fe20000000a00 */
[----:B------:R-:W-:Y:S01]  /*10a0*/  ULDC.64 UR8, c[0x0][0xa18] ;  /* 0x0002860000087ab9 */ /* 0x000fe20000000a00 */
[----:B------:R-:W-:Y:S01]  /*10b0*/  ISETP.NE.U32.AND P1, PT, RZ, UR4, PT ;  /* 0x00000004ff007c0c */ /* 0x000fe2000bf25070 */
[----:B------:R-:W-:Y:S01]  /*10c0*/  ULDC.64 UR6, c[0x0][0xa08] ;  /* 0x0002820000067ab9 */ /* 0x000fe20000000a00 */
[----:B------:R-:W-:Y:S01]  /*10d0*/  IMAD.MOV.U32 R3, RZ, RZ, RZ ;  /* 0x000000ffff037224 */ /* 0x000fe200078e00ff */
[----:B------:R-:W-:Y:S01]  /*10e0*/  ISETP.NE.U32.AND P0, PT, RZ, UR6, PT ;  /* 0x00000006ff007c0c */ /* 0x000fe2000bf05070 */
[----:B------:R-:W-:Y:S01]  /*10f0*/  IMAD.MOV.U32 R31, RZ, RZ, RZ ;  /* 0x000000ffff1f7224 */ /* 0x000fe200078e00ff */
[----:B------:R-:W-:-:S02]  /*1100*/  ISETP.NE.AND.EX P1, PT, RZ, UR5, PT, P1 ;  /* 0x00000005ff007c0c */ /* 0x000fc4000bf25310 */
[----:B------:R-:W-:Y:S02]  /*1110*/  ISETP.NE.AND.EX P0, PT, RZ, UR7, PT, P0 ;  /* 0x00000007ff007c0c */ /* 0x000fe4000bf05300 */
[----:B--2---:R-:W-:Y:S01]  /*1120*/  SHF.R.S32.HI R229, RZ, 0x1f, R221 ;  /* 0x0000001fffe57819 */ /* 0x004fe200000114dd */
[----:B------:R-:W-:-:S08]  /*1130*/  IMAD.SHL.U32 R219, R221, 0x4, RZ ;  /* 0x00000004dddb7824 */ /* 0x000fd000078e00ff */
[C---:B------:R-:W-:Y:S02]  /*1140*/  @P1 LEA R6, P2, R221.reuse, UR4, 0x2 ;  /* 0x00000004dd061c11 */ /* 0x040fe4000f8410ff */
[C-C-:B------:R-:W-:Y:S02]  /*1150*/  SHF.L.U64.HI R220, R221.reuse, 0x2, R229.reuse ;  /* 0x00000002dddc7819 */ /* 0x140fe400000102e5 */
[----:B------:R-:W-:Y:S02]  /*1160*/  @P1 LEA.HI.X R7, R221, UR5, R229, 0x2, P2 ;  /* 0x00000005dd071c11 */ /* 0x000fe400090f14e5 */
[----:B------:R-:W-:Y:S01]  /*1170*/  ISETP.NE.U32.AND P2, PT, RZ, UR8, PT ;  /* 0x00000008ff007c0c */ /* 0x000fe2000bf45070 */
[----:B------:R-:W-:Y:S01]  /*1180*/  ULDC UR4, c[0x0][0x288] ;  /* 0x0000a20000047ab9 */ /* 0x000fe20000000800 */
[----:B------:R-:W-:Y:S01]  /*1190*/  IADD3 R8, P3, R219, UR6, RZ ;  /* 0x00000006db087c10 */ /* 0x000fe2000ff7e0ff */
[----:B------:R0:W5:Y:S01]  /*11a0*/  @P1 LDG.E R3, desc[UR40][R6.64] ;  /* 0x0000002806031981 */ /* 0x000162000c1e1900 */
[----:B------:R-:W-:Y:S01]  /*11b0*/  ISETP.NE.AND.EX P2, PT, RZ, UR9, PT, P2 ;  /* 0x00000009ff007c0c */ /* 0x000fe2000bf45320 */
[----:B------:R-:W-:Y:S01]  /*11c0*/  IMAD.U32 R39, RZ, RZ, UR4 ;  /* 0x00000004ff277e24 */ /* 0x000fe2000f8e00ff */
[----:B------:R-:W-:Y:S01]  /*11d0*/  IADD3.X R9, R220, UR7, RZ, P3, !PT ;  /* 0x00000007dc097c10 */ /* 0x000fe20009ffe4ff */
[----:B------:R-:W-:-:S04]  /*11e0*/  ULDC.64 UR4, c[0x0][0x418] ;  /* 0x0001060000047ab9 */ /* 0x000fc80000000a00 */
[----:B------:R0:W5:Y:S06]  /*11f0*/  @P0 LDG.E R31, desc[UR40][R8.64] ;  /* 0x00000028081f0981 */ /* 0x00016c000c1e1900 */
[----:B------:R-:W-:-:S04]  /*1200*/  @P2 IADD3 R4, P1, R219, UR8, RZ ;  /* 0x00000008db042c10 */ /* 0x000fc8000ff3e0ff */
[----:B------:R-:W-:-:S05]  /*1210*/  @P2 IADD3.X R5, R220, UR9, RZ, P1, !PT ;  /* 0x00000009dc052c10 */ /* 0x000fca0008ffe4ff */
[----:B------:R0:W5:Y:S01]  /*1220*/  @P2 LDG.E R39, desc[UR40][R4.64] ;  /* 0x0000002804272981 */ /* 0x000162000c1e1900 */
[----:B------:R-:W-:-:S03]  /*1230*/  UISETP.NE.U32.AND UP0, UPT, UR4, URZ, UPT ;  /* 0x0000003f0400728c */ /* 0x000fc6000bf05070 */
[----:B------:R-:W-:Y:S01]  /*1240*/  ULDC UR4, c[0x0][0x424] ;  /* 0x0001090000047ab9 */ /* 0x000fe20000000800 */
[----:B------:R-:W-:-:S03]  /*1250*/  UISETP.NE.AND.EX UP0, UPT, UR5, URZ, UPT, UP0 ;  /* 0x0000003f0500728c */ /* 0x000fc6000bf05300 */
[----:B------:R-:W-:Y:S01]  /*1260*/  ULDC UR5, c[0x0][0x2f0] ;  /* 0x0000bc0000057ab9 */ /* 0x000fe20000000800 */
[----:B------:R-:W-:-:S04]  /*1270*/  USEL UR4, UR4, 0x1, UP0 ;  /* 0x0000000104047887 */ /* 0x000fc80008000000 */
[----:B------:R-:W-:-:S03]  /*1280*/  UIMAD UR4, UR4, UR5, URZ ;  /* 0x00000005040472a4 */ /* 0x000fc6000f8e023f */
[----:B------:R-:W-:Y:S02]  /*1290*/  ULDC UR5, c[0x0][0x348] ;  /* 0x0000d20000057ab9 */ /* 0x000fe40000000800 */
[----:B------:R-:W-:Y:S02]  /*12a0*/  IMAD.U32 R60, RZ, RZ, UR5 ;  /* 0x00000005ff3c7e24 */ /* 0x000fe4000f8e00ff */
[----:B------:R-:W-:Y:S02]  /*12b0*/  IMAD.U32 R28, RZ, RZ, UR4 ;  /* 0x00000004ff1c7e24 */ /* 0x000fe4000f8e00ff */
[----:B------:R-:W-:Y:S01]  /*12c0*/  IMAD.MOV.U32 R29, RZ, RZ, R221 ;  /* 0x000000ffff1d7224 */ /* 0x000fe200078e00dd */
[----:B0--34-:R-:W-:Y:S06]  /*12d0*/  @P2 BRA `(.L_x_9692) ;  /* 0x0000000000242947 */ /* 0x019fec0003800000 */
        /* <DEDUP_REMOVED lines=9> */
.L_x_9692:
[----:B------:R-:W-:Y:S01]  /*1370*/  ULDC.64 UR4, c[0x0][0xa20] ;  /* 0x0002880000047ab9 */ /* 0x000fe20000000a00 */
[----:B------:R-:W-:Y:S01]  /*1380*/  IMAD.MOV.U32 R224, RZ, RZ, R89 ;  /* 0x000000ffffe07224 */ /* 0x000fe200078e0059 */
[----:B------:R-:W-:Y:S01]  /*1390*/  ISETP.NE.U32.AND P1, PT, RZ, UR4, PT ;  /* 0x00000004ff007c0c */ /* 0x000fe2000bf25070 */
[----:B------:R-:W-:-:S03]  /*13a0*/  IMAD.MOV.U32 R218, RZ, RZ, R90 ;  /* 0x000000ffffda7224 */ /* 0x000fc600078e005a */
[----:B------:R-:W-:-:S13]  /*13b0*/  ISETP.NE.AND.EX P1, PT, RZ, UR5, PT, P1 ;  /* 0x00000005ff007c0c */ /* 0x000fda000bf25310 */
[----:B------:R-:W-:Y:S05]  /*13c0*/  @!P1 BRA `(.L_x_9693) ;  /* 0x0000000000109947 */ /* 0x000fea0003800000 */
[----:B------:R-:W-:-:S04]  /*13d0*/  IADD3 R4, P0, R219, UR4, RZ ;  /* 0x00000004db047c10 */ /* 0x000fc8000ff1e0ff */
[----:B------:R-:W-:-:S05]  /*13e0*/  IADD3.X R5, R220, UR5, RZ, P0, !PT ;  /* 0x00000005dc057c10 */ /* 0x000fca00087fe4ff */
[----:B------:R0:W5:Y:S01]  /*13f0*/  LDG.E R28, desc[UR40][R4.64] ;  /* 0x00000028041c7981 */ /* 0x000162000c1e1900 */
[----:B------:R-:W-:Y:S05]  /*1400*/  BRA `(.L_x_9694) ;  /* 0x0000000000107947 */ /* 0x000fea0003800000 */
.L_x_9693:
[----:B------:R-:W-:Y:S05]  /*1410*/  @!P0 BRA `(.L_x_9694) ;  /* 0x00000000000c8947 */ /* 0x000fea0003800000 */
[----:B------:R-:W2:Y:S04]  /*1420*/  LDG.E R5, desc[UR40][R8.64] ;  /* 0x0000002808057981 */ /* 0x000ea8000c1e1900 */
[----:B------:R-:W2:Y:S02]  /*1430*/  LDG.E R28, desc[UR40][R8.64+0x4] ;  /* 0x00000428081c7981 */ /* 0x000ea4000c1e1900 */
[----:B--2---:R-:W-:-:S07]  /*1440*/  IMAD.IADD R28, R28, 0x1, -R5 ;  /* 0x000000011c1c7824 */ /* 0x004fce00078e0a05 */
.L_x_9694:
[----:B------:R-:W-:Y:S02]  /*1450*/  ULDC.64 UR4, c[0x0][0xa10] ;  /* 0x0002840000047ab9 */ /* 0x000fe40000000a00 */
[----:B------:R-:W-:-:S04]  /*1460*/  ISETP.NE.U32.AND P0, PT, RZ, UR4, PT ;  /* 0x00000004ff007c0c */ /* 0x000fc8000bf05070 */
[----:B------:R-:W-:Y:S01]  /*1470*/  ISETP.NE.AND.EX P0, PT, RZ, UR5, PT, P0 ;  /* 0x00000005ff007c0c */ /* 0x000fe2000bf05300 */
[----:B------:R-:W-:-:S12]  /*1480*/  ULDC.64 UR4, c[0x0][0xa30] ;  /* 0x00028c0000047ab9 */ /* 0x000fd80000000a00 */
[----:B0-----:R-:W0:Y:S02]  /*1490*/  @P0 LDC.64 R4, c[0x0][0xa10] ;  /* 0x00028400ff040b82 */ /* 0x001e240000000a00 */
[----:B0-----:R-:W-:-:S05]  /*14a0*/  @P0 IMAD.WIDE R4, R29, 0x4, R4 ;  /* 0x000000041d040825 */ /* 0x001fca00078e0204 */
[----:B------:R-:W2:Y:S04]  /*14b0*/  @P0 LDG.E R0, desc[UR40][R4.64] ;  /* 0x0000002804000981 */ /* 0x000ea8000c1e1900 */
[----:B------:R0:W2:Y:S01]  /*14c0*/  @P0 LDG.E R9, desc[UR40][R4.64+0x4] ;  /* 0x0000042804090981 */ /* 0x0000a2000c1e1900 */
[----:B-----5:R-:W-:Y:S01]  /*14d0*/  IADD3 R3, -R3, R28, RZ ;  /* 0x0000001c03037210 */ /* 0x020fe20007ffe1ff */
[----:B------:R-:W-:Y:S01]  /*14e0*/  IMAD.MOV.U32 R38, RZ, RZ, R28 ;  /* 0x000000ffff267224 */ /* 0x000fe200078e001c */
[----:B------:R-:W-:-:S04]  /*14f0*/  ISETP.NE.U32.AND P1, PT, RZ, UR4, PT ;  /* 0x00000004ff007c0c */ /* 0x000fc8000bf25070 */
[----:B------:R-:W-:Y:S01]  /*1500*/  ISETP.NE.AND.EX P1, PT, RZ, UR5, PT, P1 ;  /* 0x00000005ff007c0c */ /* 0x000fe2000bf25310 */
[----:B0-----:R-:W-:-:S05]  /*1510*/  IMAD.MOV R4, RZ, RZ, -R3 ;  /* 0x000000ffff047224 */ /* 0x001fca00078e0a03 */
[----:B------:R-:W-:-:S07]  /*1520*/  VIMNMX R4, RZ, R4, !PT ;  /* 0x00000004ff047248 */ /* 0x000fce0007fe0100 */
[----:B------:R-:W-:-:S04]  /*1530*/  @P1 IADD3 R6, P2, R219, UR4, RZ ;  /* 0x00000004db061c10 */ /* 0x000fc8000ff5e0ff */
[----:B------:R-:W-:-:S05]  /*1540*/  @P1 IADD3.X R7, R220, UR5, RZ, P2, !PT ;  /* 0x00000005dc071c10 */ /* 0x000fca00097fe4ff */
[----:B------:R0:W5:Y:S01]  /*1550*/  @P1 LDG.E R38, desc[UR40][R6.64] ;  /* 0x0000002806261981 */ /* 0x000162000c1e1900 */
[----:B--2---:R-:W-:-:S04]  /*1560*/  @P0 IMAD.IADD R60, R9, 0x1, -R0 ;  /* 0x00000001093c0824 */ /* 0x004fc800078e0a00 */
[----:B------:R-:W-:-:S04]  /*1570*/  IMAD.IADD R172, R3, 0x1, R60 ;  /* 0x0000000103ac7824 */ /* 0x000fc800078e023c */
[----:B------:R-:W-:-:S04]  /*1580*/  VIADD R0, R172, 0x5f ;  /* 0x0000005fac007836 */ /* 0x000fc80000000000 */
[----:B------:R-:W-:-:S05]  /*1590*/  IMAD.HI R0, R0, 0x2aaaaaab, RZ ;  /* 0x2aaaaaab00007827 */ /* 0x000fca00078e02ff */
[----:B------:R-:W-:-:S04]  /*15a0*/  SHF.R.U32.HI R173, RZ, 0x1f, R0 ;  /* 0x0000001fffad7819 */ /* 0x000fc80000011600 */
[----:B------:R-:W-:-:S05]  /*15b0*/  LEA.HI.SX32 R173, R0, R173, 0x1c ;  /* 0x000000ad00ad7211 */ /* 0x000fca00078fe2ff */
[----:B------:R-:W-:-:S05]  /*15c0*/  IMAD R3, R173, 0x60, -R3 ;  /* 0x00000060ad037824 */ /* 0x000fca00078e0a03 */
[----:B------:R-:W-:-:S04]  /*15d0*/  VIMNMX R3, R3, R60, PT ;  /* 0x0000003c03037248 */ /* 0x000fc80003fe0100 */
[----:B------:R-:W-:Y:S01]  /*15e0*/  ISETP.GT.AND P0, PT, R3, R4, PT ;  /* 0x000000040300720c */ /* 0x000fe20003f04270 */
[----:B------:R-:W-:-:S05]  /*15f0*/  IMAD.WIDE.U32 R4, R4, -0x55555555, RZ ;  /* 0xaaaaaaab04047825 */ /* 0x000fca00078e00ff */
[----:B------:R-:W-:-:S05]  /*1600*/  SHF.R.U32.HI R27, RZ, 0x6, R5 ;  /* 0x00000006ff1b7819 */ /* 0x000fca0000011605 */
[----:B------:R-:W-:Y:S02]  /*1610*/  IMAD.MOV.U32 R26, RZ, RZ, R27 ;  /* 0x000000ffff1a7224 */ /* 0x000fe400078e001b */
[----:B------:R-:W-:-:S04]  /*1620*/  @P0 VIADD R0, R3, 0x5f ;  /* 0x0000005f03000836 */ /* 0x000fc80000000000 */
[----:B------:R-:W-:-:S05]  /*1630*/  @P0 IMAD.HI R0, R0, 0x2aaaaaab, RZ ;  /* 0x2aaaaaab00000827 */ /* 0x000fca00078e02ff */
[----:B------:R-:W-:-:S04]  /*1640*/  @P0 SHF.R.U32.HI R3, RZ, 0x1f, R0 ;  /* 0x0000001fff030819 */ /* 0x000fc80000011600 */
[----:B------:R-:W-:Y:S02]  /*1650*/  @P0 LEA.HI.SX32 R26, R0, R3, 0x1c ;  /* 0x00000003001a0211 */ /* 0x000fe400078fe2ff */
        /* <DEDUP_REMOVED lines=22> */
[----:B-1---5:R-:W-:Y:S05]  /*17c0*/  CALL.ABS.NOINC R14 ;  /* 0x000000000e007343 */ /* 0x022fea0003c00000 */
.L_x_9697:
[----:B------:R-:W-:Y:S05]  /*17d0*/  BSYNC B6 ;  /* 0x0000000000067941 */ /* 0x000fea0003800000 */
.L_x_9696:
        /* <DEDUP_REMOVED lines=20> */
.L_x_9699:
[----:B------:R-:W-:Y:S05]  /*1920*/  BSYNC B6 ;  /* 0x0000000000067941 */ /* 0x000fea0003800000 */
.L_x_9698:
[----:B------:R-:W-:Y:S01]  /*1930*/  ULDC.64 UR4, c[0x0][0x9f8] ;  /* 0x00027e0000047ab9 */ /* 0x000fe20000000a00 */
[----:B------:R-:W0:Y:S01]  /*1940*/  S2R R32, SR_TID.X ;  /* 0x0000000000207919 */ /* 0x000e220000002100 */
[----:B------:R-:W-:Y:S01]  /*1950*/  ISETP.NE.U32.AND P0, PT, RZ, UR4, PT ;  /* 0x00000004ff007c0c */ /* 0x000fe2000bf05070 */
[----:B------:R-:W1:Y:S01]  /*1960*/  LDC.64 R8, c[0x0][0x300] ;  /* 0x0000c000ff087b82 */ /* 0x000e620000000a00 */
[----:B------:R-:W-:Y:S01]  /*1970*/  IMAD.IADD R58, R31, 0x1, R28 ;  /* 0x000000011f3a7824 */ /* 0x000fe200078e021c */
[----:B------:R-:W-:Y:S01]  /*1980*/  ULDC.64 UR6, c[0x0][0xa08] ;  /* 0x0002820000067ab9 */ /* 0x000fe20000000a00 */
[----:B------:R-:W-:Y:S02]  /*1990*/  ISETP.NE.AND.EX P0, PT, RZ, UR5, PT, P0 ;  /* 0x00000005ff007c0c */ /* 0x000fe4000bf05300 */
[----:B------:R-:W-:Y:S01]  /*19a0*/  SHF.R.S32.HI R11, RZ, 0x1f, R90 ;  /* 0x0000001fff0b7819 */ /* 0x000fe2000001145a */
[----:B------:R-:W-:Y:S02]  /*19b0*/  VIADD R62, R16, 0x20 ;  /* 0x00000020103e7836 */ /* 0x000fe40000000000 */
[----:B------:R-:W2:Y:S08]  /*19c0*/  LDC.64 R56, c[0x0][0x3f8] ;  /* 0x0000fe00ff387b82 */ /* 0x000eb00000000a00 */
[----:B------:R-:W-:Y:S01]  /*19d0*/  @P0 IADD3 R4, P1, R219, UR4, RZ ;  /* 0x00000004db040c10 */ /* 0x000fe2000ff3e0ff */
[----:B------:R-:W3:Y:S03]  /*19e0*/  LDC R43, c[0x0][0x3f4] ;  /* 0x0000fd00ff2b7b82 */ /* 0x000ee60000000800 */
[----:B------:R-:W-:Y:S01]  /*19f0*/  @P0 IADD3.X R5, R220, UR5, RZ, P1, !PT ;  /* 0x00000005dc050c10 */ /* 0x000fe20008ffe4ff */
[----:B------:R-:W-:-:S04]  /*1a00*/  ULDC.64 UR4, c[0x0][0x308] ;  /* 0x0000c20000047ab9 */ /* 0x000fc80000000a00 */
[----:B------:R4:W3:Y:S01]  /*1a10*/  @P0 LDG.E R29, desc[UR40][R4.64] ;  /* 0x00000028041d0981 */ /* 0x0008e2000c1e1900 */
[----:B------:R-:W-:Y:S01]  /*1a20*/  SHF.R.S32.HI R40, RZ, 0x1f, R58 ;  /* 0x0000001fff287819 */ /* 0x000fe2000001143a */
[-C--:B-1----:R-:W-:Y:S01]  /*1a30*/  IMAD.WIDE.U32 R6, R58, R8.reuse, RZ ;  /* 0x000000083a067225 */ /* 0x082fe200078e00ff */
[----:B------:R-:W-:Y:S01]  /*1a40*/  ISETP.NE.U32.AND P0, PT, RZ, UR6, PT ;  /* 0x00000006ff007c0c */ /* 0x000fe2000bf05070 */
[----:B------:R-:W1:Y:S01]  /*1a50*/  LDC.64 R14, c[0x0][0x408] ;  /* 0x00010200ff0e7b82 */ /* 0x000e620000000a00 */
[----:B0-----:R-:W-:Y:S01]  /*1a60*/  SHF.R.U32.HI R42, RZ, 0x7, R32 ;  /* 0x00000007ff2a7819 */ /* 0x001fe20000011620 */
[-C--:B------:R-:W-:Y:S01]  /*1a70*/  IMAD R0, R40, R8.reuse, RZ ;  /* 0x0000000828007224 */ /* 0x080fe200078e02ff */
[----:B------:R-:W-:Y:S01]  /*1a80*/  ISETP.NE.AND.EX P0, PT, RZ, UR7, PT, P0 ;  /* 0x00000007ff007c0c */ /* 0x000fe2000bf05300 */
[----:B------:R-:W-:Y:S01]  /*1a90*/  IMAD R10, R225, R8, RZ ;  /* 0x00000008e10a7224 */ /* 0x000fe200078e02ff */
[----:B------:R-:W-:Y:S01]  /*1aa0*/  ISETP.NE.AND P6, PT, R42, 0x1, PT ;  /* 0x000000012a00780c */ /* 0x000fe20003fc5270 */
[----:B------:R-:W-:Y:S01]  /*1ab0*/  IMAD R3, R58, R9, R0 ;  /* 0x000000093a037224 */ /* 0x000fe200078e0200 */
[C---:B------:R-:W-:Y:S01]  /*1ac0*/  IADD3 R12, R16.reuse, 0xc0, RZ ;  /* 0x000000c0100c7810 */ /* 0x040fe20007ffe0ff */
[----:B------:R-:W-:Y:S01]  /*1ad0*/  VIADD R63, R16, 0x40 ;  /* 0x00000040103f7836 */ /* 0x000fe20000000000 */
[----:B------:R-:W-:Y:S01]  /*1ae0*/  SHF.L.U32 R71, R227, 0x6, RZ ;  /* 0x00000006e3477819 */ /* 0x000fe200000006ff */
[----:B------:R-:W-:Y:S01]  /*1af0*/  IMAD.IADD R7, R7, 0x1, R3 ;  /* 0x0000000107077824 */ /* 0x000fe200078e0203 */
[----:B------:R-:W-:Y:S01]  /*1b00*/  SHF.L.U64.HI R67, R8, 0x6, R9 ;  /* 0x0000000608437819 */ /* 0x000fe20000010209 */
[----:B------:R-:W-:Y:S01]  /*1b10*/  IMAD R3, R11, UR4, RZ ;  /* 0x000000040b037c24 */ /* 0x000fe2000f8e02ff */
[----:B------:R-:W-:Y:S01]  /*1b20*/  LOP3.LUT R71, R71, 0x1c0, RZ, 0xc0, !PT ;  /* 0x000001c047477812 */ /* 0x000fe200078ec0ff */
[----:B----4-:R-:W-:Y:S01]  /*1b30*/  IMAD.WIDE.U32 R4, R90, UR4, R6 ;  /* 0x000000045a047c25 */ /* 0x010fe2000f8e0006 */
[----:B--2---:R-:W-:-:S02]  /*1b40*/  SHF.L.U64.HI R72, R56, 0x6, R57 ;  /* 0x0000000638487819 */ /* 0x004fc40000010239 */
[----:B------:R-:W-:Y:S01]  /*1b50*/  SHF.R.U32.HI R74, RZ, 0x3, R71 ;  /* 0x00000003ff4a7819 */ /* 0x000fe20000011647 */
[----:B------:R-:W-:Y:S01]  /*1b60*/  IMAD R3, R90, UR5, R3 ;  /* 0x000000055a037c24 */ /* 0x000fe2000f8e0203 */
[----:B------:R-:W-:Y:S01]  /*1b70*/  ULDC.64 UR4, c[0x0][0x310] ;  /* 0x0000c40000047ab9 */ /* 0x000fe20000000a00 */
[----:B------:R-:W-:Y:S01]  /*1b80*/  IMAD.WIDE.U32 R6, R19, R8, R16 ;  /* 0x0000000813067225 */ /* 0x000fe200078e0010 */
[----:B------:R-:W-:-:S03]  /*1b90*/  SHF.R.S32.HI R75, RZ, 0x1f, R222 ;  /* 0x0000001fff4b7819 */ /* 0x000fc600000114de */
[----:B------:R-:W-:Y:S01]  /*1ba0*/  IMAD.IADD R5, R5, 0x1, R3 ;  /* 0x0000000105057824 */ /* 0x000fe200078e0203 */
[----:B-1----:R-:W-:Y:S01]  /*1bb0*/  SHF.L.U64.HI R69, R14, 0x6, R15 ;  /* 0x000000060e457819 */ /* 0x002fe2000001020f */
[C---:B------:R-:W-:Y:S02]  /*1bc0*/  VIADD R64, R16.reuse, 0x60 ;  /* 0x0000006010407836 */ /* 0x040fe40000000000 */
[C---:B------:R-:W-:Y:S02]  /*1bd0*/  VIADD R65, R16.reuse, 0x80 ;  /* 0x0000008010417836 */ /* 0x040fe40000000000 */
[C---:B------:R-:W-:Y:S02]  /*1be0*/  VIADD R66, R16.reuse, 0xa0 ;  /* 0x000000a010427836 */ /* 0x040fe40000000000 */
[----:B------:R-:W-:Y:S02]  /*1bf0*/  VIADD R23, R16, 0xe0 ;  /* 0x000000e010177836 */ /* 0x000fe40000000000 */
[----:B------:R-:W-:-:S02]  /*1c00*/  IMAD R28, R225, R56, RZ ;  /* 0x00000038e11c7224 */ /* 0x000fc400078e02ff */
[----:B------:R-:W-:Y:S02]  /*1c10*/  IMAD.MOV.U32 R77, RZ, RZ, 0x20 ;  /* 0x00000020ff4d7424 */ /* 0x000fe400078e00ff */
[----:B------:R-:W-:Y:S02]  /*1c20*/  IMAD R35, R19, R57, R28 ;  /* 0x0000003913237224 */ /* 0x000fe400078e021c */
[----:B------:R-:W-:Y:S01]  /*1c30*/  VIADD R76, R42, 0x8 ;  /* 0x000000082a4c7836 */ /* 0x000fe20000000000 */
[----:B------:R-:W-:Y:S01]  /*1c40*/  SHF.R.U32.HI R42, RZ, 0x3, R210 ;  /* 0x00000003ff2a7819 */ /* 0x000fe200000116d2 */
[----:B------:R-:W-:Y:S02]  /*1c50*/  IMAD.SHL.U32 R68, R8, 0x40, RZ ;  /* 0x0000004008447824 */ /* 0x000fe400078e00ff */
[----:B------:R-:W-:Y:S02]  /*1c60*/  IMAD R81, R15, 0x60, RZ ;  /* 0x000000600f517824 */ /* 0x000fe400078e02ff */
[----:B------:R-:W-:-:S02]  /*1c70*/  IMAD.SHL.U32 R70, R14, 0x40, RZ ;  /* 0x000000400e467824 */ /* 0x000fc400078e00ff */
[----:B------:R-:W-:Y:S02]  /*1c80*/  IMAD.SHL.U32 R73, R56, 0x40, RZ ;  /* 0x0000004038497824 */ /* 0x000fe400078e00ff */
[----:B---3--:R-:W-:Y:S01]  /*1c90*/  IMAD.SHL.U32 R78, R43, 0x2, RZ ;  /* 0x000000022b4e7824 */ /* 0x008fe200078e00ff */
[----:B------:R-:W-:Y:S02]  /*1ca0*/  SHF.R.S32.HI R0, RZ, 0x1f, R29 ;  /* 0x0000001fff007819 */ /* 0x000fe4000001141d */
[----:B------:R-:W-:Y:S01]  /*1cb0*/  SEL R21, R29, RZ, !P0 ;  /* 0x000000ff1d157207 */ /* 0x000fe20004000000 */
[----:B------:R-:W-:Y:S01]  /*1cc0*/  IMAD.WIDE.U32 R28, R19, R56, R16 ;  /* 0x00000038131c7225 */ /* 0x000fe200078e0010 */
[----:B------:R-:W-:-:S03]  /*1cd0*/  SEL R20, R0, RZ, !P0 ;  /* 0x000000ff00147207 */ /* 0x000fc60004000000 */
[----:B------:R-:W-:-:S04]  /*1ce0*/  IMAD.WIDE.U32 R4, R21, UR4, R4 ;  /* 0x0000000415047c25 */ /* 0x000fc8000f8e0004 */
[----:B------:R-:W-:Y:S01]  /*1cf0*/  IMAD R0, R20, UR4, RZ ;  /* 0x0000000414007c24 */ /* 0x000fe2000f8e02ff */
[----:B------:R-:W-:Y:S01]  /*1d00*/  IADD3 R61, P0, R4, R6, RZ ;  /* 0x00000006043d7210 */ /* 0x000fe20007f1e0ff */
[----:B------:R-:W-:Y:S02]  /*1d10*/  IMAD.IADD R29, R35, 0x1, R29 ;  /* 0x00000001231d7824 */ /* 0x000fe400078e021d */
[----:B------:R-:W-:Y:S01]  /*1d20*/  IMAD R3, R21, UR5, R0 ;  /* 0x0000000515037c24 */ /* 0x000fe2000f8e0200 */
[----:B------:R-:W-:Y:S05]  /*1d30*/  @!P6 WARPSYNC.ALL ;  /* 0x000000000000e948 */ /* 0x000fea0003800000 */
[----:B------:R-:W-:Y:S01]  /*1d40*/  ULDC UR4, c[0x0][0x320] ;  /* 0x0000c80000047ab9 */ /* 0x000fe20000000800 */
[----:B------:R-:W-:Y:S01]  /*1d50*/  IMAD R0, R19, R9, R10 ;  /* 0x0000000913007224 */ /* 0x000fe200078e020a */
[----:B------:R-:W-:Y:S01]  /*1d60*/  @!P6 BAR.SYNC.DEFER_BLOCKING 0x9, 0x100 ;  /* 0x024400000000eb1d */ /* 0x000fe20000010000 */
[----:B------:R-:W-:Y:S01]  /*1d70*/  IMAD.IADD R3, R5, 0x1, R3 ;  /* 0x0000000105037824 */ /* 0x000fe200078e0203 */
[----:B------:R-:W-:Y:S01]  /*1d80*/  ISETP.GE.AND P1, PT, R62, UR4, PT ;  /* 0x000000043e007c0c */ /* 0x000fe2000bf26270 */
[----:B-----5:R-:W-:Y:S01]  /*1d90*/  IMAD.WIDE.U32 R36, R38, R56, R28 ;  /* 0x0000003826247225 */ /* 0x020fe200078e001c */
[----:B------:R-:W-:-:S02]  /*1da0*/  ISETP.GE.AND P2, PT, R12, UR4, PT ;  /* 0x000000040c007c0c */ /* 0x000fc4000bf46270 */
[----:B------:R-:W-:Y:S01]  /*1db0*/  SEL R6, RZ, 0xffffffff, P1 ;  /* 0xffffffffff067807 */ /* 0x000fe20000800000 */
[----:B------:R-:W-:Y:S01]  /*1dc0*/  ULDC.64 UR6, c[0x0][0x330] ;  /* 0x0000cc0000067ab9 */ /* 0x000fe20000000a00 */
[----:B------:R-:W-:Y:S01]  /*1dd0*/  IADD3.X R0, R3, R7, R0, P0, !PT ;  /* 0x0000000703007210 */ /* 0x000fe200007fe400 */
[----:B------:R-:W-:Y:S01]  /*1de0*/  IMAD R7, R11, UR6, RZ ;  /* 0x000000060b077c24 */ /* 0x000fe2000f8e02ff */
[----:B------:R-:W-:Y:S01]  /*1df0*/  ISETP.GE.AND P0, PT, R16, UR4, PT ;  /* 0x0000000410007c0c */ /* 0x000fe2000bf06270 */
[----:B------:R-:W-:Y:S01]  /*1e00*/  IMAD.SHL.U32 R11, R6, 0x2, RZ ;  /* 0x00000002060b7824 */ /* 0x000fe200078e00ff */
[----:B------:R-:W-:Y:S01]  /*1e10*/  ISETP.GE.AND P1, PT, R64, UR4, PT ;  /* 0x0000000440007c0c */ /* 0x000fe2000bf26270 */
[C---:B------:R-:W-:Y:S01]  /*1e20*/  IMAD R13, R90.reuse, UR7, R7 ;  /* 0x000000075a0d7c24 */ /* 0x040fe2000f8e0207 */
[----:B------:R-:W-:Y:S01]  /*1e30*/  SEL R10, RZ, 0x1, P0 ;  /* 0x00000001ff0a7807 */ /* 0x000fe20000000000 */
[----:B------:R-:W-:Y:S01]  /*1e40*/  IMAD.WIDE.U32 R6, R90, UR6, R16 ;  /* 0x000000065a067c25 */ /* 0x000fe2000f8e0010 */
[----:B------:R-:W-:-:S02]  /*1e50*/  ISETP.GE.AND P0, PT, R63, UR4, PT ;  /* 0x000000043f007c0c */ /* 0x000fc4000bf06270 */
[----:B------:R-:W-:Y:S01]  /*1e60*/  LOP3.LUT R10, R11, 0x2, R10, 0xe2, !PT ;  /* 0x000000020b0a7812 */ /* 0x000fe200078ee20a */
[----:B------:R-:W-:Y:S01]  /*1e70*/  IMAD.IADD R7, R7, 0x1, R13 ;  /* 0x0000000107077824 */ /* 0x000fe200078e020d */
[----:B------:R-:W-:Y:S02]  /*1e80*/  SEL R11, RZ, 0x4, P0 ;  /* 0x00000004ff0b7807 */ /* 0x000fe40000000000 */
[----:B------:R-:W-:Y:S02]  /*1e90*/  SEL R12, RZ, 0x8, P1 ;  /* 0x00000008ff0c7807 */ /* 0x000fe40000800000 */
[----:B------:R-:W-:Y:S02]  /*1ea0*/  ISETP.GE.AND P0, PT, R65, UR4, PT ;  /* 0x0000000441007c0c */ /* 0x000fe4000bf06270 */
[----:B------:R-:W-:Y:S02]  /*1eb0*/  ISETP.GE.AND P1, PT, R66, UR4, PT ;  /* 0x0000000442007c0c */ /* 0x000fe4000bf26270 */
[----:B------:R-:W-:-:S02]  /*1ec0*/  LOP3.LUT R10, R12, R10, R11, 0xfe, !PT ;  /* 0x0000000a0c0a7212 */ /* 0x000fc400078efe0b */
[----:B------:R-:W-:Y:S02]  /*1ed0*/  SEL R11, RZ, 0x10, P0 ;  /* 0x00000010ff0b7807 */ /* 0x000fe40000000000 */
[----:B------:R-:W-:Y:S02]  /*1ee0*/  SEL R12, RZ, 0x20, P1 ;  /* 0x00000020ff0c7807 */ /* 0x000fe40000800000 */
[----:B------:R-:W-:Y:S01]  /*1ef0*/  ISETP.GE.AND P3, PT, R23, UR4, PT ;  /* 0x0000000417007c0c */ /* 0x000fe2000bf66270 */
[----:B------:R-:W-:Y:S01]  /*1f00*/  ULDC.64 UR4, c[0x0][0x338] ;  /* 0x0000ce0000047ab9 */ /* 0x000fe20000000a00 */
[----:B------:R-:W-:Y:S01]  /*1f10*/  LOP3.LUT R11, R12, R10, R11, 0xfe, !PT ;  /* 0x0000000a0c0b7212 */ /* 0x000fe200078efe0b */
[----:B------:R-:W-:Y:S01]  /*1f20*/  IMAD R12, R20, UR4, RZ ;  /* 0x00000004140c7c24 */ /* 0x000fe2000f8e02ff */
[----:B------:R-:W-:Y:S01]  /*1f30*/  SEL R10, RZ, 0x40, P2 ;  /* 0x00000040ff0a7807 */ /* 0x000fe20001000000 */
[C---:B------:R-:W-:Y:S01]  /*1f40*/  IMAD.WIDE.U32 R6, R21.reuse, UR4, R6 ;  /* 0x0000000415067c25 */ /* 0x040fe2000f8e0006 */
[----:B------:R-:W-:Y:S01]  /*1f50*/  ISETP.GE.AND P0, PT, R16, R43, PT ;  /* 0x0000002b1000720c */ /* 0x000fe20003f06270 */
[----:B------:R-:W-:Y:S01]  /*1f60*/  ULDC UR4, c[0x0][0x2f4] ;  /* 0x0000bd0000047ab9 */ /* 0x000fe20000000800 */
[----:B------:R-:W-:Y:S01]  /*1f70*/  SHF.R.S32.HI R23, RZ, 0x1f, R22 ;  /* 0x0000001fff177819 */ /* 0x000fe20000011416 */
[----:B------:R-:W-:Y:S01]  /*1f80*/  IMAD R41, R21, UR5, R12 ;  /* 0x0000000515297c24 */ /* 0x000fe2000f8e020c */
[----:B------:R-:W-:Y:S01]  /*1f90*/  LOP3.LUT R96, R11, R10, RZ, 0xfc, !PT ;  /* 0x0000000a0b607212 */ /* 0x000fe200078efcff */
[-C--:B------:R-:W-:Y:S01]  /*1fa0*/  IMAD R10, R225, R14.reuse, RZ ;  /* 0x0000000ee10a7224 */ /* 0x080fe200078e02ff */
[----:B------:R-:W-:Y:S01]  /*1fb0*/  SEL R33, R43, RZ, P0 ;  /* 0x000000ff2b217207 */ /* 0x000fe20000000000 */
[----:B------:R-:W-:Y:S01]  /*1fc0*/  IMAD.WIDE.U32 R12, R19, R14, R22 ;  /* 0x0000000e130c7225 */ /* 0x000fe200078e0016 */
[----:B------:R-:W-:-:S02]  /*1fd0*/  LOP3.LUT R29, R71, 0x18, R16, 0xf8, !PT ;  /* 0x00000018471d7812 */ /* 0x000fc400078ef810 */
[----:B------:R-:W-:Y:S01]  /*1fe0*/  LOP3.LUT P1, RZ, R227, 0x4, RZ, 0xc0, !PT ;  /* 0x00000004e3ff7812 */ /* 0x000fe2000782c0ff */
[----:B------:R-:W-:Y:S01]  /*1ff0*/  IMAD R31, R19, R15, R10 ;  /* 0x0000000f131f7224 */ /* 0x000fe200078e020a */
[----:B------:R-:W-:Y:S01]  /*2000*/  LOP3.LUT R28, R29, R74, RZ, 0x3c, !PT ;  /* 0x0000004a1d1c7212 */ /* 0x000fe200078e3cff */
[C---:B------:R-:W-:Y:S01]  /*2010*/  IMAD.WIDE.U32 R20, R19.reuse, R14, R16 ;  /* 0x0000000e13147225 */ /* 0x040fe200078e0010 */
[----:B------:R-:W-:Y:S02]  /*2020*/  IADD3 R58, P2, R19, R58, RZ ;  /* 0x0000003a133a7210 */ /* 0x000fe40007f5e0ff */
[----:B------:R-:W-:Y:S01]  /*2030*/  SEL R77, R77, 0xffffffe0, !P1 ;  /* 0xffffffe04d4d7807 */ /* 0x000fe20004800000 */
[----:B------:R-:W-:Y:S01]  /*2040*/  IMAD.WIDE.U32 R10, R19, R56, R22 ;  /* 0x00000038130a7225 */ /* 0x000fe200078e0016 */
[----:B------:R-:W-:Y:S02]  /*2050*/  SEL R95, RZ, 0xffffff80, P3 ;  /* 0xffffff80ff5f7807 */ /* 0x000fe40001800000 */
[C---:B------:R-:W-:Y:S01]  /*2060*/  ISETP.GE.AND P1, PT, R16.reuse, UR4, PT ;  /* 0x0000000410007c0c */ /* 0x040fe2000bf26270 */
[----:B------:R-:W-:Y:S01]  /*2070*/  IMAD.IADD R33, R16, 0x1, R33 ;  /* 0x0000000110217824 */ /* 0x000fe200078e0221 */
[C---:B------:R-:W-:Y:S01]  /*2080*/  LOP3.LUT R95, R96.reuse, 0x80, R95, 0xc8, !PT ;  /* 0x00000080605f7812 */ /* 0x040fe200078ec85f */
[----:B------:R-:W-:Y:S01]  /*2090*/  IMAD.IADD R13, R13, 0x1, R31 ;  /* 0x000000010d0d7824 */ /* 0x000fe200078e021f */
[----:B------:R-:W-:Y:S01]  /*20a0*/  LOP3.LUT R96, R96, 0x40, RZ, 0xc0, !PT ;  /* 0x0000004060607812 */ /* 0x000fe200078ec0ff */
[----:B------:R-:W-:Y:S01]  /*20b0*/  IMAD.IADD R31, R31, 0x1, R21 ;  /* 0x000000011f1f7824 */ /* 0x000fe200078e0215 */
[----:B------:R-:W-:Y:S01]  /*20c0*/  SHF.R.S32.HI R32, RZ, 0x1f, R33 ;  /* 0x0000001fff207819 */ /* 0x000fe20000011421 */
[----:B------:R-:W-:Y:S01]  /*20d0*/  IMAD.IADD R21, R11, 0x1, R35 ;  /* 0x000000010b157824 */ /* 0x000fe200078e0223 */
[----:B------:R-:W-:Y:S01]  /*20e0*/  SHF.R.S32.HI R11, RZ, 0x1f, R38 ;  /* 0x0000001fff0b7819 */ /* 0x000fe20000011426 */
[----:B------:R-:W-:Y:S01]  /*20f0*/  IMAD.MOV.U32 R30, RZ, RZ, R20 ;  /* 0x000000ffff1e7224 */ /* 0x000fe200078e0014 */
[----:B------:R-:W-:Y:S01]  /*2100*/  LEA.HI R32, R32, R33, RZ, 0x3 ;  /* 0x0000002120207211 */ /* 0x000fe200078f18ff */
[----:B------:R-:W-:-:S02]  /*2110*/  IMAD.MOV.U32 R20, RZ, RZ, R10 ;  /* 0x000000ffff147224 */ /* 0x000fc400078e000a */
[----:B------:R-:W-:Y:S01]  /*2120*/  IMAD R10, R11, R14, RZ ;  /* 0x0000000e0b0a7224 */ /* 0x000fe200078e02ff */
[----:B------:R-:W-:Y:S01]  /*2130*/  LOP3.LUT R29, R71, 0x38, R32, 0xf8, !PT ;  /* 0x00000038471d7812 */ /* 0x000fe200078ef820 */
[----:B------:R-:W-:Y:S01]  /*2140*/  IMAD R79, R211, 0x200, R28 ;  /* 0x00000200d34f7824 */ /* 0x000fe200078e021c */
[----:B------:R-:W-:Y:S01]  /*2150*/  LOP3.LUT R28, R210, 0x38, R32, 0xf8, !PT ;  /* 0x00000038d21c7812 */ /* 0x000fe200078ef820 */
[----:B------:R-:W-:Y:S01]  /*2160*/  IMAD R34, R11, R56, RZ ;  /* 0x000000380b227224 */ /* 0x000fe200078e02ff */
[----:B------:R-:W-:Y:S01]  /*2170*/  LOP3.LUT R90, R32, 0xfffffff8, RZ, 0xc0, !PT ;  /* 0xfffffff8205a7812 */ /* 0x000fe200078ec0ff */
[----:B------:R-:W-:Y:S01]  /*2180*/  IMAD R85, R38, R15, R10 ;  /* 0x0000000f26557224 */ /* 0x000fe200078e020a */
[----:B------:R-:W-:Y:S01]  /*2190*/  LOP3.LUT R93, R28, R42, RZ, 0x3c, !PT ;  /* 0x0000002a1c5d7212 */ /* 0x000fe200078e3cff */
[C---:B------:R-:W-:Y:S01]  /*21a0*/  IMAD.WIDE.U32 R10, R38.reuse, R14, R12 ;  /* 0x0000000e260a7225 */ /* 0x040fe200078e000c */
[----:B------:R-:W-:Y:S02]  /*21b0*/  LOP3.LUT R92, R29, R74, RZ, 0x3c, !PT ;  /* 0x0000004a1d5c7212 */ /* 0x000fe400078e3cff */
[----:B------:R-:W-:Y:S01]  /*21c0*/  SHF.R.S32.HI R88, RZ, 0x3, R32 ;  /* 0x00000003ff587819 */ /* 0x000fe20000011420 */
[----:B------:R-:W-:Y:S01]  /*21d0*/  IMAD.WIDE.U32 R12, R38, R14, R30 ;  /* 0x0000000e260c7225 */ /* 0x000fe200078e001e */
[----:B------:R-:W-:-:S02]  /*21e0*/  SHF.R.S32.HI R91, RZ, 0x1f, R90 ;  /* 0x0000001fff5b7819 */ /* 0x000fc4000001145a */
[----:B------:R-:W-:Y:S01]  /*21f0*/  LEA R92, R211, R92, 0x9 ;  /* 0x0000005cd35c7211 */ /* 0x000fe200078e48ff */
[----:B------:R-:W-:Y:S02]  /*2200*/  IMAD R33, R9, 0x60, RZ ;  /* 0x0000006009217824 */ /* 0x000fe400078e02ff */
[C---:B------:R-:W-:Y:S02]  /*2210*/  IMAD R87, R38.reuse, R57, R34 ;  /* 0x0000003926577224 */ /* 0x040fe400078e0222 */
[----:B------:R-:W-:Y:S02]  /*2220*/  IMAD R31, R57, 0x60, RZ ;  /* 0x00000060391f7824 */ /* 0x000fe400078e02ff */
[----:B------:R-:W-:-:S04]  /*2230*/  IMAD.WIDE.U32 R20, R38, R56, R20 ;  /* 0x0000003826147225 */ /* 0x000fc800078e0014 */
[----:B------:R-:W-:-:S04]  /*2240*/  IMAD.WIDE.U32 R8, R8, 0x60, RZ ;  /* 0x0000006008087825 */ /* 0x000fc800078e00ff */
[----:B------:R-:W-:-:S04]  /*2250*/  IMAD.WIDE.U32 R14, R14, 0x60, RZ ;  /* 0x000000600e0e7825 */ /* 0x000fc800078e00ff */
[----:B------:R-:W-:-:S04]  /*2260*/  IMAD.WIDE.U32 R56, R56, 0x60, RZ ;  /* 0x0000006038387825 */ /* 0x000fc800078e00ff */
[----:B------:R-:W-:Y:S01]  /*2270*/  IMAD.X R59, R225, 0x1, R40, P2 ;  /* 0x00000001e13b7824 */ /* 0x000fe200010e0628 */
[----:B------:R-:W-:Y:S01]  /*2280*/  ISETP.GE.AND P2, PT, R62, UR4, PT ;  /* 0x000000043e007c0c */ /* 0x000fe2000bf46270 */
[----:B------:R-:W-:Y:S02]  /*2290*/  IMAD.IADD R84, R11, 0x1, R85 ;  /* 0x000000010b547824 */ /* 0x000fe400078e0255 */
[----:B------:R-:W-:Y:S02]  /*22a0*/  IMAD.IADD R86, R21, 0x1, R87 ;  /* 0x0000000115567824 */ /* 0x000fe400078e0257 */
[----:B------:R-:W-:Y:S02]  /*22b0*/  IMAD.IADD R80, R9, 0x1, R33 ;  /* 0x0000000109507824 */ /* 0x000fe400078e0221 */
[----:B------:R-:W-:Y:S02]  /*22c0*/  IMAD.IADD R81, R15, 0x1, R81 ;  /* 0x000000010f517824 */ /* 0x000fe400078e0251 */
[----:B------:R-:W-:-:S02]  /*22d0*/  IMAD.IADD R82, R57, 0x1, R31 ;  /* 0x0000000139527824 */ /* 0x000fc400078e021f */
[----:B------:R-:W-:Y:S02]  /*22e0*/  IMAD.IADD R83, R77, 0x1, R79 ;  /* 0x000000014d537824 */ /* 0x000fe400078e024f */
[----:B------:R-:W-:Y:S02]  /*22f0*/  IMAD.IADD R85, R85, 0x1, R13 ;  /* 0x0000000155557824 */ /* 0x000fe400078e020d */
[----:B------:R-:W-:Y:S02]  /*2300*/  IMAD.IADD R87, R87, 0x1, R37 ;  /* 0x0000000157577824 */ /* 0x000fe400078e0225 */
[----:B------:R-:W-:Y:S02]  /*2310*/  IMAD.IADD R93, R212, 0x1, R93 ;  /* 0x00000001d45d7824 */ /* 0x000fe400078e025d */
[----:B------:R-:W-:-:S07]  /*2320*/  IMAD.IADD R94, R7, 0x1, R41 ;  /* 0x00000001075e7824 */ /* 0x000fce00078e0229 */
.L_x_9747:
[----:B------:R-:W0:Y:S01]  /*2330*/  LDC.64 R100, c[0x0][0x2e8] ;  /* 0x0000ba00ff647b82 */ /* 0x000e220000000a00 */
[----:B------:R-:W-:Y:S01]  /*2340*/  VIADD R45, R26, 0xffffffff ;  /* 0xffffffff1a2d7836 */ /* 0x000fe20000000000 */
[----:B------:R-:W-:Y:S05]  /*2350*/  YIELD ;  /* 0x0000000000007946 */ /* 0x000fea0003800000 */
[----:B------:R-:W-:Y:S01]  /*2360*/  SHF.R.S32.HI R35, RZ, 0x1f, R45 ;  /* 0x0000001fff237819 */ /* 0x000fe2000001142d */
[----:B------:R-:W1:Y:S01]  /*2370*/  LDC R105, c[0x0][0x3f4] ;  /* 0x0000fd00ff697b82 */ /* 0x000e620000000800 */
[-C--:B------:R-:W-:Y:S01]  /*2380*/  IMAD R29, R80, R45.reuse, RZ ;  /* 0x0000002d501d7224 */ /* 0x080fe200078e02ff */
[----:B------:R-:W-:Y:S01]  /*2390*/  BSSY B0, `(.L_x_9700) ;  /* 0x00002a3000007945 */ /* 0x000fe20003800000 */
[----:B------:R-:W-:-:S04]  /*23a0*/  IMAD.WIDE.U32 R102, R8, R45, RZ ;  /* 0x0000002d08667225 */ /* 0x000fc800078e00ff */
[----:B------:R-:W-:Y:S01]  /*23b0*/  IMAD R31, R35, R8, R29 ;  /* 0x00000008231f7224 */ /* 0x000fe200078e021d */
[CC--:B------:R-:W-:Y:S01]  /*23c0*/  IADD3 R26, P3, P4, R61.reuse, R102.reuse, R68 ;  /* 0x000000663d1a7210 */ /* 0x0c0fe20007c7e044 */
[C---:B------:R-:W-:Y:S01]  /*23d0*/  IMAD R106, R2.reuse, 0x1800, R79 ;  /* 0x00001800026a7824 */ /* 0x040fe200078e024f */
[----:B------:R-:W-:Y:S01]  /*23e0*/  IADD3 R29, P5, R61, R102, RZ ;  /* 0x000000663d1d7210 */ /* 0x000fe20007fbe0ff */
[----:B------:R-:W-:Y:S02]  /*23f0*/  IMAD.IADD R107, R103, 0x1, R31 ;  /* 0x00000001676b7824 */ /* 0x000fe400078e021f */
[----:B------:R-:W-:Y:S02]  /*2400*/  IMAD R104, R2, 0x1800, R83 ;  /* 0x0000180002687824 */ /* 0x000fe400078e0253 */
[----:B------:R-:W-:Y:S01]  /*2410*/  IMAD.X R30, R107, 0x1, R0, P5 ;  /* 0x000000016b1e7824 */ /* 0x000fe200028e0600 */
[----:B------:R-:W-:Y:S01]  /*2420*/  IADD3.X R28, R0, R107, R67, P3, P4 ;  /* 0x0000006b001c7210 */ /* 0x000fe20001fe8443 */
[--C-:B------:R-:W-:Y:S01]  /*2430*/  IMAD R106, R106, 0x2, R25.reuse ;  /* 0x000000026a6a7824 */ /* 0x100fe200078e0219 */
[-C--:B0-----:R-:W-:Y:S01]  /*2440*/  LEA R40, P3, R26, R100.reuse, 0x1 ;  /* 0x000000641a287211 */ /* 0x081fe200078608ff */
[----:B------:R-:W-:Y:S01]  /*2450*/  IMAD R104, R104, 0x2, R25 ;  /* 0x0000000268687824 */ /* 0x000fe200078e0219 */
[----:B------:R-:W-:-:S02]  /*2460*/  LEA R42, P5, R29, R100, 0x1 ;  /* 0x000000641d2a7211 */ /* 0x000fc400078a08ff */
[----:B------:R-:W-:Y:S01]  /*2470*/  LEA.HI.X R41, R26, R101, R28, 0x1, P3 ;  /* 0x000000651a297211 */ /* 0x000fe200018f0c1c */
[----:B------:R-:W-:Y:S01]  /*2480*/  IMAD.MOV.U32 R26, RZ, RZ, R45 ;  /* 0x000000ffff1a7224 */ /* 0x000fe200078e002d */
[----:B-1----:R-:W-:Y:S02]  /*2490*/  ISETP.GE.AND P3, PT, R105, 0x1, PT ;  /* 0x000000016900780c */ /* 0x002fe40003f66270 */
[----:B------:R-:W-:Y:S02]  /*24a0*/  ISETP.GT.AND P4, PT, R45, R27, PT ;  /* 0x0000001b2d00720c */ /* 0x000fe40003f84270 */
[----:B------:R-:W-:Y:S02]  /*24b0*/  LEA.HI.X R43, R29, R101, R30, 0x1, P5 ;  /* 0x000000651d2b7211 */ /* 0x000fe400028f0c1e */
[----:B------:R-:W-:-:S07]  /*24c0*/  P2R R98, PR, RZ, 0x10 ;  /* 0x00000010ff627803 */ /* 0x000fce0000000000 */
[----:B----4-:R-:W-:Y:S05]  /*24d0*/  @!P3 BRA `(.L_x_9701) ;  /* 0x0000002400d4b947 */ /* 0x010fea0003800000 */
        /* <DEDUP_REMOVED lines=19> */
[----:B------:R-:W-:-:S03]  /*2610*/  CS2R R54, SRZ ;  /* 0x0000000000367805 */ /* 0x000fc6000001ff00 */
[----:B------:R-:W-:Y:S05]  /*2620*/  @P4 BRA `(.L_x_9704) ;  /* 0x0000000000504947 */ /* 0x000fea0003800000 */
[----:B------:R-:W-:Y:S01]  /*2630*/  IADD3 R33, P3, R20, R28, RZ ;  /* 0x0000001c14217210 */ /* 0x000fe20007f7e0ff */
[----:B------:R-:W-:Y:S01]  /*2640*/  ULDC.64 UR4, c[0x0][0x3e8] ;  /* 0x0000fa0000047ab9 */ /* 0x000fe20000000a00 */
[----:B------:R-:W-:Y:S02]  /*2650*/  CS2R R52, SRZ ;  /* 0x0000000000347805 */ /* 0x000fe4000001ff00 */
[----:B------:R-:W-:Y:S01]  /*2660*/  CS2R R54, SRZ ;  /* 0x0000000000367805 */ /* 0x000fe2000001ff00 */
[----:B------:R-:W-:Y:S01]  /*2670*/  IMAD.X R44, R97, 0x1, R86, P3 ;  /* 0x00000001612c7824 */ /* 0x000fe200018e0656 */
[----:B------:R-:W-:-:S04]  /*2680*/  LEA R32, P3, R33, UR4, 0x1 ;  /* 0x0000000421207c11 */ /* 0x000fc8000f8608ff */
[----:B------:R-:W-:Y:S01]  /*2690*/  LEA.HI.X R33, R33, UR5, R44, 0x1, P3 ;  /* 0x0000000521217c11 */ /* 0x000fe200098f0c2c */
[----:B------:R-:W-:Y:S01]  /*26a0*/  ULDC.64 UR4, c[0x0][0x400] ;  /* 0x0001000000047ab9 */ /* 0x000fe20000000a00 */
[----:B------:R-:W-:-:S05]  /*26b0*/  IADD3 R45, P3, R10, R30, RZ ;  /* 0x0000001e0a2d7210 */ /* 0x000fca0007f7e0ff */
[----:B------:R-:W-:Y:S01]  /*26c0*/  IMAD.X R46, R108, 0x1, R84, P3 ;  /* 0x000000016c2e7824 */ /* 0x000fe200018e0654 */
[----:B------:R-:W-:-:S04]  /*26d0*/  LEA R44, P3, R45, UR4, 0x1 ;  /* 0x000000042d2c7c11 */ /* 0x000fc8000f8608ff */
[----:B------:R-:W-:Y:S02]  /*26e0*/  LEA.HI.X R45, R45, UR5, R46, 0x1, P3 ;  /* 0x000000052d2d7c11 */ /* 0x000fe400098f0c2e */
        /* <DEDUP_REMOVED lines=8> */
.L_x_9704:
[----:B------:R-:W-:Y:S05]  /*2770*/  BSYNC B1 ;  /* 0x0000000000017941 */ /* 0x000fea0003800000 */
.L_x_9703:
[----:B------:R-:W-:Y:S01]  /*2780*/  ISETP.GE.AND P5, PT, R222, R99, PT ;  /* 0x00000063de00720c */ /* 0x000fe20003fa6270 */
[----:B------:R-:W-:Y:S01]  /*2790*/  BSSY B1, `(.L_x_9705) ;  /* 0x000001b000017945 */ /* 0x000fe20003800000 */
[----:B0-----:R-:W-:Y:S02]  /*27a0*/  CS2R R44, SRZ ;  /* 0x00000000002c7805 */ /* 0x001fe4000001ff00 */
[----:B------:R-:W-:Y:S01]  /*27b0*/  CS2R R32, SRZ ;  /* 0x0000000000207805 */ /* 0x000fe2000001ff00 */
[----:B-----5:R-:W-:Y:S01]  /*27c0*/  IMAD.MOV.U32 R100, RZ, RZ, R50 ;  /* 0x000000ffff647224 */ /* 0x020fe200078e0032 */
[----:B------:R-:W-:Y:S01]  /*27d0*/  CS2R R46, SRZ ;  /* 0x00000000002e7805 */ /* 0x000fe2000001ff00 */
[----:B------:R-:W-:-:S06]  /*27e0*/  IMAD.MOV.U32 R101, RZ, RZ, R51 ;  /* 0x000000ffff657224 */ /* 0x000fcc00078e0033 */
[----:B------:R-:W-:Y:S05]  /*27f0*/  @P5 BRA `(.L_x_9706) ;  /* 0x0000000000505947 */ /* 0x000fea0003800000 */
[----:B------:R-:W-:Y:S01]  /*2800*/  IADD3 R29, P3, P6, R20, R28, R73 ;  /* 0x0000001c141d7210 */ /* 0x000fe20007e7e049 */
[----:B------:R-:W-:Y:S01]  /*2810*/  ULDC.64 UR4, c[0x0][0x3e8] ;  /* 0x0000fa0000047ab9 */ /* 0x000fe20000000a00 */
[----:B------:R-:W-:Y:S02]  /*2820*/  CS2R R44, SRZ ;  /* 0x00000000002c7805 */ /* 0x000fe4000001ff00 */
[----:B------:R-:W-:Y:S02]  /*2830*/  CS2R R46, SRZ ;  /* 0x00000000002e7805 */ /* 0x000fe4000001ff00 */
[----:B------:R-:W-:Y:S02]  /*2840*/  IADD3.X R34, R86, R97, R72, P3, P6 ;  /* 0x0000006156227210 */ /* 0x000fe40001fec448 */
[----:B------:R-:W-:-:S04]  /*2850*/  IADD3 R31, P3, P6, R10, R30, R70 ;  /* 0x0000001e0a1f7210 */ /* 0x000fc80007e7e046 */
[----:B------:R-:W-:Y:S02]  /*2860*/  IADD3.X R32, R84, R108, R69, P3, P6 ;  /* 0x0000006c54207210 */ /* 0x000fe40001fec445 */
[----:B------:R-:W-:-:S04]  /*2870*/  LEA R28, P3, R29, UR4, 0x1 ;  /* 0x000000041d1c7c11 */ /* 0x000fc8000f8608ff */
[----:B------:R-:W-:Y:S01]  /*2880*/  LEA.HI.X R29, R29, UR5, R34, 0x1, P3 ;  /* 0x000000051d1d7c11 */ /* 0x000fe200098f0c22 */
[----:B------:R-:W-:Y:S02]  /*2890*/  ULDC.64 UR4, c[0x0][0x400] ;  /* 0x0001000000047ab9 */ /* 0x000fe40000000a00 */
        /* <DEDUP_REMOVED lines=10> */
.L_x_9706:
[----:B------:R-:W-:Y:S05]  /*2940*/  BSYNC B1 ;  /* 0x0000000000017941 */ /* 0x000fea0003800000 */
.L_x_9705:
[----:B0-----:R-:W-:Y:S01]  /*2950*/  IMAD.MOV.U32 R28, RZ, RZ, R52 ;  /* 0x000000ffff1c7224 */ /* 0x001fe200078e0034 */
[----:B------:R-:W-:Y:S01]  /*2960*/  MOV R29, R53 ;  /* 0x00000035001d7202 */ /* 0x000fe20000000f00 */
[----:B------:R-:W-:Y:S01]  /*2970*/  IMAD.MOV.U32 R30, RZ, RZ, R54 ;  /* 0x000000ffff1e7224 */ /* 0x000fe200078e0036 */
[----:B------:R-:W-:Y:S01]  /*2980*/  ISETP.NE.AND P3, PT, R203, 0x3, PT ;  /* 0x00000003cb00780c */ /* 0x000fe20003f65270 */
[----:B------:R-:W-:Y:S01]  /*2990*/  IMAD.MOV.U32 R31, RZ, RZ, R55 ;  /* 0x000000ffff1f7224 */ /* 0x000fe200078e0037 */
[----:B------:R-:W-:Y:S01]  /*29a0*/  PRMT R111, R28, 0x5410, R29 ;  /* 0x000054101c6f7816 */ /* 0x000fe2000000001d */
[----:B------:R-:W-:Y:S01]  /*29b0*/  IMAD.MOV.U32 R28, RZ, RZ, R48 ;  /* 0x000000ffff1c7224 */ /* 0x000fe200078e0030 */
[----:B------:R-:W-:Y:S01]  /*29c0*/  PRMT R115, R100, 0x5410, R101 ;  /* 0x0000541064737816 */ /* 0x000fe20000000065 */
[----:B------:R-:W-:Y:S01]  /*29d0*/  IMAD.MOV.U32 R29, RZ, RZ, R49 ;  /* 0x000000ffff1d7224 */ /* 0x000fe200078e0031 */
[----:B------:R-:W-:Y:S01]  /*29e0*/  PRMT R118, R30, 0x5410, R31 ;  /* 0x000054101e767816 */ /* 0x000fe2000000001f */
[----:B-----5:R-:W-:-:S02]  /*29f0*/  IMAD.MOV.U32 R30, RZ, RZ, R44 ;  /* 0x000000ffff1e7224 */ /* 0x020fc400078e002c */
[----:B------:R-:W-:Y:S01]  /*2a00*/  IMAD.MOV.U32 R31, RZ, RZ, R45 ;  /* 0x000000ffff1f7224 */ /* 0x000fe200078e002d */
        /* <DEDUP_REMOVED lines=15> */
.L_x_9707:
[----:B------:R-:W-:Y:S01]  /*2b00*/  IMAD R97, R2, 0x8, R18 ;  /* 0x0000000802617824 */ /* 0x000fe200078e0212 */
[----:B------:R-:W-:Y:S01]  /*2b10*/  SHF.L.U32 R108, R201, 0x1f, RZ ;  /* 0x0000001fc96c7819 */ /* 0x000fe200000006ff */
[----:B------:R-:W-:Y:S03]  /*2b20*/  BSSY B1, `(.L_x_9708) ;  /* 0x0000003000017945 */ /* 0x000fe60003800000 */
[----:B------:R-:W0:Y:S02]  /*2b30*/  SYNCS.PHASECHK.TRANS64.TRYWAIT P6, [R97+URZ+0x22890], R108 ;  /* 0x0228906c610075a7 */ /* 0x000e2400080c017f */
[----:B0-----:R-:W-:Y:S05]  /*2b40*/  @!P6 BRA `(.L_x_9709) ;  /* 0x0000013c0004e947 */ /* 0x001fea0003800000 */
.L_x_9985:
[----:B------:R-:W-:Y:S05]  /*2b50*/  BSYNC B1 ;  /* 0x0000000000017941 */ /* 0x000fea0003800000 */
.L_x_9708:
[----:B------:R-:W-:Y:S04]  /*2b60*/  BSSY B1, `(.L_x_9710) ;  /* 0x0000064000017945 */ /* 0x000fe80003800000 */
[----:B------:R-:W-:Y:S05]  /*2b70*/  @P4 BRA `(.L_x_9711) ;  /* 0x0000000400884947 */ /* 0x000fea0003800000 */
[----:B------:R-:W-:Y:S04]  /*2b80*/  BSSY B2, `(.L_x_9712) ;  /* 0x0000031000027945 */ /* 0x000fe80003800000 */
[----:B------:R-:W-:Y:S05]  /*2b90*/  @P1 BRA `(.L_x_9713) ;  /* 0x0000000000bc1947 */ /* 0x000fea0003800000 */
[----:B------:R1:W2:Y:S01]  /*2ba0*/  LDS.128 R28, [R106] ;  /* 0x000000006a1c7984 */ /* 0x0002a20000000c00 */
[----:B------:R-:W-:Y:S01]  /*2bb0*/  ISETP.GE.AND P4, PT, R22, R105, PT ;  /* 0x000000691600720c */ /* 0x000fe20003f86270 */
[----:B------:R-:W-:-:S12]  /*2bc0*/  BSSY B3, `(.L_x_9714) ;  /* 0x000002b000037945 */ /* 0x000fd80003800000 */
[----:B-1----:R-:W-:Y:S05]  /*2bd0*/  @P4 BRA `(.L_x_9715) ;  /* 0x0000000000a44947 */ /* 0x002fea0003800000 */
        /* <DEDUP_REMOVED lines=16> */
[----:B------:R-:W-:Y:S01]  /*2ce0*/  FFMA.FTZ R114, R29, R54, -R114 ;  /* 0x000000361d727223 */ /* 0x000fe20000010872 */
[----:B------:R-:W-:Y:S01]  /*2cf0*/  FMUL.FTZ R112, R31, R112 ;  /* 0x000000701f707220 */ /* 0x000fe20000410000 */
[----:B------:R-:W-:Y:S01]  /*2d00*/  FFMA.FTZ R109, R30, R54, R55 ;  /* 0x000000361e6d7223 */ /* 0x000fe20000010037 */
        /* <DEDUP_REMOVED lines=9> */
[--C-:B------:R-:W-:Y:S02]  /*2da0*/  HADD2.F32 R31, -RZ, R111.reuse.H0_H0 ;  /* 0x2000006fff1f7230 */ /* 0x100fe40000004100 */
[----:B------:R-:W-:Y:S01]  /*2db0*/  FMUL.FTZ R54, R28, R54 ;  /* 0x000000361c367220 */ /* 0x000fe20000410000 */
[----:B------:R-:W-:Y:S02]  /*2dc0*/  HADD2.F32 R53, -RZ, R111.H1_H1 ;  /* 0x3000006fff357230 */ /* 0x000fe40000004100 */
[-C--:B------:R-:W-:Y:S01]  /*2dd0*/  FMUL.FTZ R111, R30, R55.reuse ;  /* 0x000000371e6f7220 */ /* 0x080fe20000410000 */
        /* <DEDUP_REMOVED lines=9> */
.L_x_9715:
[----:B------:R-:W-:Y:S05]  /*2e70*/  BSYNC B3 ;  /* 0x0000000000037941 */ /* 0x000fea0003800000 */
.L_x_9714:
[----:B--2---:R1:W-:Y:S02]  /*2e80*/  STG.E.128 desc[UR40][R42.64], R28 ;  /* 0x0000001c2a007986 */ /* 0x0043e4000c101d28 */
.L_x_9713:
[----:B------:R-:W-:Y:S05]  /*2e90*/  BSYNC B2 ;  /* 0x0000000000027941 */ /* 0x000fea0003800000 */
.L_x_9712:
[----:B------:R-:W-:Y:S05]  /*2ea0*/  @P2 BRA `(.L_x_9711) ;  /* 0x0000000000bc2947 */ /* 0x000fea0003800000 */
[----:B-1----:R1:W2:Y:S01]  /*2eb0*/  LDS.128 R28, [R104] ;  /* 0x00000000681c7984 */ /* 0x0022a20000000c00 */
        /* <DEDUP_REMOVED lines=12> */
[CC--:B------:R-:W-:Y:S01]  /*2f80*/  FMUL.FTZ R110, R30.reuse, R51.reuse ;  /* 0x000000331e6e7220 */ /* 0x0c0fe20000410000 */
[----:B------:R-:W-:Y:S02]  /*2f90*/  HADD2.F32 R54, -RZ, R54.H0_H0 ;  /* 0x20000036ff367230 */ /* 0x000fe40000004100 */
[C---:B------:R-:W-:Y:S01]  /*2fa0*/  FMUL.FTZ R51, R29.reuse, R51 ;  /* 0x000000331d337220 */ /* 0x040fe20000410000 */
[--C-:B------:R-:W-:Y:S02]  /*2fb0*/  HADD2.F32 R49, -RZ, R31.reuse.H1_H1 ;  /* 0x3000001fff317230 */ /* 0x100fe40000004100 */
[-C--:B------:R-:W-:Y:S01]  /*2fc0*/  FFMA.FTZ R110, R29, R50.reuse, -R110 ;  /* 0x000000321d6e7223 */ /* 0x080fe2000001086e */
[----:B------:R-:W-:Y:S02]  /*2fd0*/  HADD2.F32 R31, -RZ, R31.H0_H0 ;  /* 0x2000001fff1f7230 */ /* 0x000fe40000004100 */
[----:B------:R-:W-:Y:S01]  /*2fe0*/  FFMA.FTZ R55, R30, R50, R51 ;  /* 0x000000321e377223 */ /* 0x000fe20000010033 */
[----:B------:R-:W-:-:S02]  /*2ff0*/  HADD2.F32 R52, -RZ, R52.H0_H0 ;  /* 0x20000034ff347230 */ /* 0x000fc40000004100 */
[-C--:B------:R-:W-:Y:S01]  /*3000*/  FMUL.FTZ R112, R49, R54.reuse ;  /* 0x0000003631707220 */ /* 0x080fe20000410000 */
[--C-:B------:R-:W-:Y:S02]  /*3010*/  HADD2.F32 R50, -RZ, R117.reuse.H0_H0 ;  /* 0x20000075ff327230 */ /* 0x100fe40000004100 */
[C---:B------:R-:W-:Y:S01]  /*3020*/  FMUL.FTZ R54, R31.reuse, R54 ;  /* 0x000000361f367220 */ /* 0x040fe20000410000 */
[----:B------:R-:W-:Y:S02]  /*3030*/  HADD2.F32 R51, -RZ, R117.H1_H1 ;  /* 0x30000075ff337230 */ /* 0x000fe40000004100 */
[-C--:B------:R-:W-:Y:S01]  /*3040*/  FFMA.FTZ R112, R31, R52.reuse, -R112 ;  /* 0x000000341f707223 */ /* 0x080fe20000010870 */
[----:B------:R-:W-:Y:S02]  /*3050*/  HADD2.F32 R29, -RZ, R28.H1_H1 ;  /* 0x3000001cff1d7230 */ /* 0x000fe40000004100 */
[----:B------:R-:W-:Y:S01]  /*3060*/  FFMA.FTZ R109, R49, R52, R54 ;  /* 0x00000034316d7223 */ /* 0x000fe20000010036 */
[----:B------:R-:W-:-:S02]  /*3070*/  HADD2.F32 R30, -RZ, R48.H1_H1 ;  /* 0x30000030ff1e7230 */ /* 0x000fc40000004100 */
[----:B------:R-:W-:Y:S02]  /*3080*/  HADD2.F32 R28, -RZ, R28.H0_H0 ;  /* 0x2000001cff1c7230 */ /* 0x000fe40000004100 */
[CC--:B------:R-:W-:Y:S01]  /*3090*/  FMUL.FTZ R53, R29.reuse, R50.reuse ;  /* 0x000000321d357220 */ /* 0x0c0fe20000410000 */
[----:B------:R-:W-:Y:S02]  /*30a0*/  HADD2.F32 R48, -RZ, R48.H0_H0 ;  /* 0x20000030ff307230 */ /* 0x000fe40000004100 */
        /* <DEDUP_REMOVED lines=13> */
.L_x_9717:
[----:B------:R-:W-:Y:S05]  /*3180*/  BSYNC B2 ;  /* 0x0000000000027941 */ /* 0x000fea0003800000 */
.L_x_9716:
[----:B--2---:R2:W-:Y:S02]  /*3190*/  STG.E.128 desc[UR40][R42.64+0x40], R28 ;  /* 0x0000401c2a007986 */ /* 0x0045e4000c101d28 */
.L_x_9711:
[----:B------:R-:W-:Y:S05]  /*31a0*/  BSYNC B1 ;  /* 0x0000000000017941 */ /* 0x000fea0003800000 */
.L_x_9710:
[----:B------:R-:W-:Y:S05]  /*31b0*/  @P5 BRA `(.L_x_9718) ;  /* 0x0000001c00005947 */ /* 0x000fea0003800000 */
[----:B------:R-:W-:Y:S04]  /*31c0*/  BSSY B1, `(.L_x_9719) ;  /* 0x0000031000017945 */ /* 0x000fe80003800000 */
[----:B------:R-:W-:Y:S05]  /*31d0*/  @P1 BRA `(.L_x_9720) ;  /* 0x0000000000bc1947 */ /* 0x000fea0003800000 */
[----:B-12---:R1:W2:Y:S01]  /*31e0*/  LDS.128 R28, [R106+0x2000] ;  /* 0x002000006a1c7984 */ /* 0x0062a20000000c00 */
[----:B------:R-:W-:Y:S01]  /*31f0*/  ISETP.GE.AND P4, PT, R22, R105, PT ;  /* 0x000000691600720c */ /* 0x000fe20003f86270 */
[----:B------:R-:W-:-:S12]  /*3200*/  BSSY B2, `(.L_x_9721) ;  /* 0x000002b000027945 */ /* 0x000fd80003800000 */
[----:B-1----:R-:W-:Y:S05]  /*3210*/  @P4 BRA `(.L_x_9722) ;  /* 0x0000000000a44947 */ /* 0x002fea0003800000 */
        /* <DEDUP_REMOVED lines=10> */
[----:B------:R-:W-:-:S02]  /*32c0*/  HADD2.F32 R30, -RZ, R29.H1_H1 ;  /* 0x3000001dff1e7230 */ /* 0x000fc40000004100 */
[----:B------:R-:W-:Y:S02]  /*32d0*/  HADD2.F32 R48, -RZ, R48.H0_H0 ;  /* 0x20000030ff307230 */ /* 0x000fe40000004100 */
[----:B------:R-:W-:Y:S02]  /*32e0*/  HADD2.F32 R29, -RZ, R29.H0_H0 ;  /* 0x2000001dff1d7230 */ /* 0x000fe40000004100 */
[-C--:B------:R-:W-:Y:S01]  /*32f0*/  FMUL.FTZ R50, R30, R45.reuse ;  /* 0x0000002d1e327220 */ /* 0x080fe20000410000 */
[-C--:B------:R-:W-:Y:S01]  /*3300*/  FMUL.FTZ R52, R43, R48.reuse ;  /* 0x000000302b347220 */ /* 0x080fe20000410000 */
[----:B------:R-:W-:Y:S01]  /*3310*/  FMUL.FTZ R48, R31, R48 ;  /* 0x000000301f307220 */ /* 0x000fe20000410000 */
[C---:B------:R-:W-:Y:S01]  /*3320*/  FMUL.FTZ R45, R29.reuse, R45 ;  /* 0x0000002d1d2d7220 */ /* 0x040fe20000410000 */
[----:B------:R-:W-:Y:S01]  /*3330*/  FFMA.FTZ R50, R29, R44, -R50 ;  /* 0x0000002c1d327223 */ /* 0x000fe20000010832 */
[----:B------:R-:W-:Y:S01]  /*3340*/  FFMA.FTZ R52, R31, R46, -R52 ;  /* 0x0000002e1f347223 */ /* 0x000fe20000010834 */
[----:B------:R-:W-:-:S02]  /*3350*/  HADD2.F32 R31, -RZ, R103.H1_H1 ;  /* 0x30000067ff1f7230 */ /* 0x000fc40000004100 */
[----:B------:R-:W-:Y:S01]  /*3360*/  FFMA.FTZ R49, R30, R44, R45 ;  /* 0x0000002c1e317223 */ /* 0x000fe2000001002d */
[----:B------:R-:W-:Y:S02]  /*3370*/  HADD2.F32 R45, -RZ, R102.H1_H1 ;  /* 0x30000066ff2d7230 */ /* 0x000fe40000004100 */
[----:B------:R-:W-:Y:S01]  /*3380*/  FFMA.FTZ R53, R43, R46, R48 ;  /* 0x0000002e2b357223 */ /* 0x000fe20000010030 */
[----:B------:R-:W-:Y:S02]  /*3390*/  HADD2.F32 R29, -RZ, R28.H1_H1 ;  /* 0x3000001cff1d7230 */ /* 0x000fe40000004100 */
[----:B------:R-:W-:Y:S02]  /*33a0*/  HADD2.F32 R30, -RZ, R42.H1_H1 ;  /* 0x3000002aff1e7230 */ /* 0x000fe40000004100 */
[----:B------:R-:W-:Y:S02]  /*33b0*/  HADD2.F32 R103, -RZ, R103.H0_H0 ;  /* 0x20000067ff677230 */ /* 0x000fe40000004100 */
[----:B------:R-:W-:-:S02]  /*33c0*/  HADD2.F32 R28, -RZ, R28.H0_H0 ;  /* 0x2000001cff1c7230 */ /* 0x000fc40000004100 */
[----:B------:R-:W-:Y:S01]  /*33d0*/  FMUL.FTZ R51, R30, R45 ;  /* 0x0000002d1e337220 */ /* 0x000fe20000410000 */
[----:B------:R-:W-:Y:S02]  /*33e0*/  HADD2.F32 R42, -RZ, R42.H0_H0 ;  /* 0x2000002aff2a7230 */ /* 0x000fe40000004100 */
[CC--:B------:R-:W-:Y:S01]  /*33f0*/  FMUL.FTZ R47, R29.reuse, R103.reuse ;  /* 0x000000671d2f7220 */ /* 0x0c0fe20000410000 */
[----:B------:R-:W-:Y:S02]  /*3400*/  HADD2.F32 R43, -RZ, R102.H0_H0 ;  /* 0x20000066ff2b7230 */ /* 0x000fe40000004100 */
[----:B------:R-:W-:Y:S01]  /*3410*/  FMUL.FTZ R44, R28, R103 ;  /* 0x000000671c2c7220 */ /* 0x000fe20000410000 */
[----:B------:R-:W-:Y:S01]  /*3420*/  FMUL.FTZ R45, R42, R45 ;  /* 0x0000002d2a2d7220 */ /* 0x000fe20000410000 */
[-C--:B------:R-:W-:Y:S02]  /*3430*/  FFMA.FTZ R47, R28, R31.reuse, -R47 ;  /* 0x0000001f1c2f7223 */ /* 0x080fe4000001082f */
[----:B------:R-:W-:Y:S01]  /*3440*/  FFMA.FTZ R44, R29, R31, R44 ;  /* 0x0000001f1d2c7223 */ /* 0x000fe2000001002c */
[-C--:B------:R-:W-:Y:S01]  /*3450*/  FFMA.FTZ R51, R42, R43.reuse, -R51 ;  /* 0x0000002b2a337223 */ /* 0x080fe20000010833 */
[----:B------:R-:W-:Y:S01]  /*3460*/  FFMA.FTZ R30, R30, R43, R45 ;  /* 0x0000002b1e1e7223 */ /* 0x000fe2000001002d */
[----:B------:R-:W-:-:S02]  /*3470*/  F2FP.F16.F32.PACK_AB R29, R49, R50 ;  /* 0x00000032311d723e */ /* 0x000fc400000000ff */
[----:B------:R-:W-:Y:S02]  /*3480*/  F2FP.F16.F32.PACK_AB R31, R53, R52 ;  /* 0x00000034351f723e */ /* 0x000fe400000000ff */
[----:B------:R-:W-:Y:S02]  /*3490*/  F2FP.F16.F32.PACK_AB R28, R44, R47 ;  /* 0x0000002f2c1c723e */ /* 0x000fe400000000ff */
[----:B------:R-:W-:-:S07]  /*34a0*/  F2FP.F16.F32.PACK_AB R30, R30, R51 ;  /* 0x000000331e1e723e */ /* 0x000fce00000000ff */
.L_x_9722:
[----:B------:R-:W-:Y:S05]  /*34b0*/  BSYNC B2 ;  /* 0x0000000000027941 */ /* 0x000fea0003800000 */
.L_x_9721:
[----:B--2---:R3:W-:Y:S02]  /*34c0*/  STG.E.128 desc[UR40][R40.64], R28 ;  /* 0x0000001c28007986 */ /* 0x0047e4000c101d28 */
.L_x_9720:
[----:B------:R-:W-:Y:S05]  /*34d0*/  BSYNC B1 ;  /* 0x0000000000017941 */ /* 0x000fea0003800000 */
.L_x_9719:
[----:B------:R-:W-:Y:S05]  /*34e0*/  @P2 BRA `(.L_x_9718) ;  /* 0x0000001800342947 */ /* 0x000fea0003800000 */
[----:B-123--:R1:W2:Y:S01]  /*34f0*/  LDS.128 R28, [R104+0x2000] ;  /* 0x00200000681c7984 */ /* 0x00e2a20000000c00 */
        /* <DEDUP_REMOVED lines=44> */
.L_x_9724:
[----:B------:R-:W-:Y:S05]  /*37c0*/  BSYNC B1 ;  /* 0x0000000000017941 */ /* 0x000fea0003800000 */
.L_x_9723:
[----:B--2---:R1:W-:Y:S01]  /*37d0*/  STG.E.128 desc[UR40][R40.64+0x40], R28 ;  /* 0x0000401c28007986 */ /* 0x0043e2000c101d28 */
[----:B------:R-:W-:Y:S05]  /*37e0*/  BRA `(.L_x_9718) ;  /* 0x0000001400747947 */ /* 0x000fea0003800000 */
.L_x_9702:
[----:B------:R-:W-:Y:S02]  /*37f0*/  ISETP.GE.AND P3, PT, R222, R99, PT ;  /* 0x00000063de00720c */ /* 0x000fe40003f66270 */
[----:B------:R-:W-:Y:S02]  /*3800*/  CS2R R34, SRZ ;  /* 0x0000000000227805 */ /* 0x000fe4000001ff00 */
[----:B------:R-:W-:Y:S02]  /*3810*/  CS2R R32, SRZ ;  /* 0x0000000000207805 */ /* 0x000fe4000001ff00 */
[----:B------:R-:W-:-:S13]  /*3820*/  ISETP.GE.OR P3, PT, R16, R105, P3 ;  /* 0x000000691000720c */ /* 0x000fda0001f66670 */
[----:B------:R-:W-:Y:S01]  /*3830*/  @!P3 IADD3 R40, P4, P5, R36, R28, R73 ;  /* 0x0000001c2428b210 */ /* 0x000fe20007d9e049 */
[----:B------:R-:W0:Y:S03]  /*3840*/  @!P3 LDC.64 R50, c[0x0][0x3e8] ;  /* 0x0000fa00ff32bb82 */ /* 0x000e260000000a00 */
[----:B------:R-:W-:Y:S02]  /*3850*/  @!P3 IADD3.X R41, R87, R97, R72, P4, P5 ;  /* 0x000000615729b210 */ /* 0x000fe400027ea448 */
[----:B------:R-:W-:-:S03]  /*3860*/  @!P3 IADD3 R44, P4, P5, R12, R30, R70 ;  /* 0x0000001e0c2cb210 */ /* 0x000fc60007d9e046 */
[----:B------:R-:W1:Y:S01]  /*3870*/  @!P3 LDC.64 R48, c[0x0][0x400] ;  /* 0x00010000ff30bb82 */ /* 0x000e620000000a00 */
[----:B------:R-:W-:Y:S02]  /*3880*/  @!P3 IADD3.X R45, R85, R108, R69, P4, P5 ;  /* 0x0000006c552db210 */ /* 0x000fe400027ea445 */
[----:B------:R-:W-:-:S04]  /*3890*/  ISETP.GE.AND P4, PT, R19, R99, PT ;  /* 0x000000631300720c */ /* 0x000fc80003f86270 */
[----:B------:R-:W-:-:S13]  /*38a0*/  ISETP.GE.OR P4, PT, R16, R105, P4 ;  /* 0x000000691000720c */ /* 0x000fda0002786670 */
[----:B------:R-:W2:Y:S01]  /*38b0*/  @!P4 LDC.64 R52, c[0x0][0x3e8] ;  /* 0x0000fa00ff34cb82 */ /* 0x000ea20000000a00 */
[----:B------:R-:W-:-:S05]  /*38c0*/  @!P4 IADD3 R28, P5, R36, R28, RZ ;  /* 0x0000001c241cc210 */ /* 0x000fca0007fbe0ff */
[----:B------:R-:W-:Y:S02]  /*38d0*/  @!P4 IMAD.X R29, R97, 0x1, R87, P5 ;  /* 0x00000001611dc824 */ /* 0x000fe400028e0657 */
[----:B------:R-:W3:Y:S01]  /*38e0*/  @!P4 LDC.64 R54, c[0x0][0x400] ;  /* 0x00010000ff36cb82 */ /* 0x000ee20000000a00 */
[----:B--2---:R-:W-:-:S04]  /*38f0*/  @!P4 LEA R52, P5, R28, R52, 0x1 ;  /* 0x000000341c34c211 */ /* 0x004fc800078a08ff */
[----:B------:R-:W-:Y:S02]  /*3900*/  @!P4 LEA.HI.X R53, R28, R53, R29, 0x1, P5 ;  /* 0x000000351c35c211 */ /* 0x000fe400028f0c1d */
[----:B------:R-:W-:-:S05]  /*3910*/  @!P4 IADD3 R30, P5, R12, R30, RZ ;  /* 0x0000001e0c1ec210 */ /* 0x000fca0007fbe0ff */
[----:B------:R-:W-:Y:S01]  /*3920*/  @!P4 IMAD.X R28, R108, 0x1, R85, P5 ;  /* 0x000000016c1cc824 */ /* 0x000fe200028e0655 */
[----:B---3--:R-:W-:-:S04]  /*3930*/  @!P4 LEA R54, P5, R30, R54, 0x1 ;  /* 0x000000361e36c211 */ /* 0x008fc800078a08ff */
[----:B------:R-:W-:Y:S02]  /*3940*/  @!P4 LEA.HI.X R55, R30, R55, R28, 0x1, P5 ;  /* 0x000000371e37c211 */ /* 0x000fe400028f0c1c */
[----:B------:R-:W-:Y:S02]  /*3950*/  CS2R R30, SRZ ;  /* 0x00000000001e7805 */ /* 0x000fe4000001ff00 */
[----:B------:R-:W-:Y:S01]  /*3960*/  CS2R R28, SRZ ;  /* 0x00000000001c7805 */ /* 0x000fe2000001ff00 */
[----:B------:R-:W2:Y:S05]  /*3970*/  @!P4 LDG.E.128 R32, desc[UR40][R54.64] ;  /* 0x000000283620c981 */ /* 0x000eaa000c1e1d00 */
[----:B------:R-:W3:Y:S01]  /*3980*/  @!P4 LDG.E.128 R28, desc[UR40][R52.64] ;  /* 0x00000028341cc981 */ /* 0x000ee2000c1e1d00 */
[----:B0-----:R-:W-:-:S02]  /*3990*/  @!P3 LEA R50, P4, R40, R50, 0x1 ;  /* 0x000000322832b211 */ /* 0x001fc400078808ff */
[----:B------:R-:W-:Y:S02]  /*39a0*/  CS2R R42, SRZ ;  /* 0x00000000002a7805 */ /* 0x000fe4000001ff00 */
[----:B------:R-:W-:Y:S02]  /*39b0*/  @!P3 LEA.HI.X R51, R40, R51, R41, 0x1, P4 ;  /* 0x000000332833b211 */ /* 0x000fe400020f0c29 */
[----:B------:R-:W-:Y:S02]  /*39c0*/  CS2R R40, SRZ ;  /* 0x0000000000287805 */ /* 0x000fe4000001ff00 */
[C---:B-1----:R-:W-:Y:S02]  /*39d0*/  @!P3 LEA R48, P4, R44.reuse, R48, 0x1 ;  /* 0x000000302c30b211 */ /* 0x042fe400078808ff */
[----:B------:R-:W-:Y:S02]  /*39e0*/  CS2R R46, SRZ ;  /* 0x00000000002e7805 */ /* 0x000fe4000001ff00 */
[----:B------:R-:W-:Y:S01]  /*39f0*/  @!P3 LEA.HI.X R49, R44, R49, R45, 0x1, P4 ;  /* 0x000000312c31b211 */ /* 0x000fe200020f0c2d */
[----:B------:R2:W4:Y:S01]  /*3a00*/  @!P3 LDG.E.128 R40, desc[UR40][R50.64] ;  /* 0x000000283228b981 */ /* 0x000522000c1e1d00 */
[----:B------:R-:W-:-:S06]  /*3a10*/  CS2R R44, SRZ ;  /* 0x00000000002c7805 */ /* 0x000fcc000001ff00 */
[----:B------:R0:W5:Y:S01]  /*3a20*/  @!P3 LDG.E.128 R44, desc[UR40][R48.64] ;  /* 0x00000028302cb981 */ /* 0x000162000c1e1d00 */
[----:B------:R-:W-:Y:S02]  /*3a30*/  ISETP.NE.AND P3, PT, R203, 0x3, PT ;  /* 0x00000003cb00780c */ /* 0x000fe40003f65270 */
[----:B------:R-:W-:Y:S01]  /*3a40*/  ISETP.GE.AND P4, PT, R16, R105, PT ;  /* 0x000000691000720c */ /* 0x000fe20003f86270 */
[----:B--2---:R-:W-:Y:S02]  /*3a50*/  IMAD.MOV.U32 R50, RZ, RZ, R34 ;  /* 0x000000ffff327224 */ /* 0x004fe400078e0022 */
[----:B---3--:R-:W-:Y:S02]  /*3a60*/  IMAD.MOV.U32 R52, RZ, RZ, R30 ;  /* 0x000000ffff347224 */ /* 0x008fe400078e001e */
[----:B------:R-:W-:Y:S02]  /*3a70*/  IMAD.MOV.U32 R53, RZ, RZ, R31 ;  /* 0x000000ffff357224 */ /* 0x000fe400078e001f */
[----:B------:R-:W-:-:S02]  /*3a80*/  IMAD.MOV.U32 R54, RZ, RZ, R28 ;  /* 0x000000ffff367224 */ /* 0x000fc400078e001c */
[----:B------:R-:W-:Y:S01]  /*3a90*/  IMAD.MOV.U32 R55, RZ, RZ, R29 ;  /* 0x000000ffff377224 */ /* 0x000fe200078e001d */
[----:B------:R-:W-:Y:S01]  /*3aa0*/  PRMT R119, R52, 0x7610, R119 ;  /* 0x0000761034777816 */ /* 0x000fe20000000077 */
[----:B0-----:R-:W-:Y:S01]  /*3ab0*/  IMAD.MOV.U32 R48, RZ, RZ, R35 ;  /* 0x000000ffff307224 */ /* 0x001fe200078e0023 */
[----:B------:R-:W-:Y:S01]  /*3ac0*/  PRMT R125, R53, 0x7610, R125 ;  /* 0x00007610357d7816 */ /* 0x000fe2000000007d */
[----:B------:R-:W-:Y:S01]  /*3ad0*/  IMAD.MOV.U32 R49, RZ, RZ, R32 ;  /* 0x000000ffff317224 */ /* 0x000fe200078e0020 */
[----:B------:R-:W-:Y:S01]  /*3ae0*/  PRMT R131, R54, 0x7610, R131 ;  /* 0x0000761036837816 */ /* 0x000fe20000000083 */
[----:B------:R-:W-:Y:S01]  /*3af0*/  IMAD.MOV.U32 R51, RZ, RZ, R33 ;  /* 0x000000ffff337224 */ /* 0x000fe200078e0021 */
[----:B------:R-:W-:Y:S02]  /*3b00*/  PRMT R121, R55, 0x7610, R121 ;  /* 0x0000761037797816 */ /* 0x000fe40000000079 */
[----:B------:R-:W-:Y:S01]  /*3b10*/  PRMT R119, R119, 0x5410, R50 ;  /* 0x0000541077777816 */ /* 0x000fe20000000032 */
[----:B----4-:R-:W-:Y:S01]  /*3b20*/  IMAD.MOV.U32 R50, RZ, RZ, R40 ;  /* 0x000000ffff327224 */ /* 0x010fe200078e0028 */
[----:B------:R-:W-:Y:S01]  /*3b30*/  PRMT R125, R125, 0x5410, R48 ;  /* 0x000054107d7d7816 */ /* 0x000fe20000000030 */
[----:B------:R-:W-:Y:S01]  /*3b40*/  IMAD.MOV.U32 R48, RZ, RZ, R42 ;  /* 0x000000ffff307224 */ /* 0x000fe200078e002a */
[----:B------:R-:W-:Y:S01]  /*3b50*/  PRMT R131, R131, 0x5410, R49 ;  /* 0x0000541083837816 */ /* 0x000fe20000000031 */
[----:B------:R-:W-:Y:S01]  /*3b60*/  IMAD.MOV.U32 R49, RZ, RZ, R43 ;  /* 0x000000ffff317224 */ /* 0x000fe200078e002b */
[----:B------:R-:W-:Y:S01]  /*3b70*/  PRMT R121, R121, 0x5410, R51 ;  /* 0x0000541079797816 */ /* 0x000fe20000000033 */
[----:B------:R-:W-:-:S03]  /*3b80*/  IMAD.MOV.U32 R51, RZ, RZ, R41 ;  /* 0x000000ffff337224 */ /* 0x000fc600078e0029 */
[----:B------:R-:W-:Y:S01]  /*3b90*/  PRMT R115, R48, 0x5410, R49 ;  /* 0x0000541030737816 */ /* 0x000fe20000000031 */
[----:B-----5:R-:W-:Y:S01]  /*3ba0*/  IMAD.MOV.U32 R49, RZ, RZ, R47 ;  /* 0x000000ffff317224 */ /* 0x020fe200078e002f */
[----:B------:R-:W-:Y:S01]  /*3bb0*/  PRMT R116, R50, 0x5410, R51 ;  /* 0x0000541032747816 */ /* 0x000fe20000000033 */
[----:B------:R-:W-:Y:S01]  /*3bc0*/  IMAD.MOV.U32 R50, RZ, RZ, R44 ;  /* 0x000000ffff327224 */ /* 0x000fe200078e002c */
[----:B------:R-:W-:Y:S01]  /*3bd0*/  MOV R48, R46 ;  /* 0x0000002e00307202 */ /* 0x000fe20000000f00 */
[----:B------:R-:W-:-:S03]  /*3be0*/  IMAD.MOV.U32 R51, RZ, RZ, R45 ;  /* 0x000000ffff337224 */ /* 0x000fc600078e002d */
[----:B------:R-:W-:Y:S02]  /*3bf0*/  PRMT R117, R48, 0x5410, R49 ;  /* 0x0000541030757816 */ /* 0x000fe40000000031 */
[----:B------:R-:W-:Y:S01]  /*3c00*/  PRMT R118, R50, 0x5410, R51 ;  /* 0x0000541032767816 */ /* 0x000fe20000000033 */
[----:B------:R-:W-:Y:S06]  /*3c10*/  @!P3 BRA `(.L_x_9725) ;  /* 0x000000000004b947 */ /* 0x000fec0003800000 */
[----:B------:R-:W-:Y:S01]  /*3c20*/  BPT.TRAP 0x1 ;  /* 0x000000040000795c */ /* 0x000fe20000300000 */
.L_x_9725:
[----:B------:R-:W-:Y:S01]  /*3c30*/  IMAD R97, R2, 0x8, R18 ;  /* 0x0000000802617824 */ /* 0x000fe200078e0212 */
[----:B------:R-:W-:Y:S01]  /*3c40*/  SHF.L.U32 R108, R201, 0x1f, RZ ;  /* 0x0000001fc96c7819 */ /* 0x000fe200000006ff */
[----:B------:R-:W0:Y:S01]  /*3c50*/  LDC R109, c[0x0][0x2f4] ;  /* 0x0000bd00ff6d7b82 */ /* 0x000e220000000800 */
[----:B------:R-:W-:Y:S01]  /*3c60*/  BSSY B1, `(.L_x_9726) ;  /* 0x0000006000017945 */ /* 0x000fe20003800000 */
[----:B------:R-:W-:Y:S01]  /*3c70*/  IMAD.MOV.U32 R103, RZ, RZ, R107 ;  /* 0x000000ffff677224 */ /* 0x000fe200078e006b */
[----:B------:R-:W1:Y:S05]  /*3c80*/  SYNCS.PHASECHK.TRANS64.TRYWAIT P5, [R97+URZ+0x22890], R108 ;  /* 0x0228906c610075a7 */ /* 0x000e6a00080a017f */
[----:B------:R-:W2:Y:S01]  /*3c90*/  LDC.64 R104, c[0x0][0x300] ;  /* 0x0000c000ff687b82 */ /* 0x000ea20000000a00 */
[----:B0-----:R-:W-:Y:S01]  /*3ca0*/  IMAD.IADD R111, R109, 0x1, -R78 ;  /* 0x000000016d6f7824 */ /* 0x001fe200078e0a4e */
[----:B-1----:R-:W-:Y:S06]  /*3cb0*/  @!P5 BRA `(.L_x_9727) ;  /* 0x0000012800bcd947 */ /* 0x002fec0003800000 */
.L_x_9986:
[----:B------:R-:W-:Y:S05]  /*3cc0*/  BSYNC B1 ;  /* 0x0000000000017941 */ /* 0x000fea0003800000 */
.L_x_9726:
[----:B------:R-:W-:Y:S01]  /*3cd0*/  ISETP.GE.OR P5, PT, R19, R99, P1 ;  /* 0x000000631300720c */ /* 0x000fe20000fa6670 */
[----:B------:R-:W-:-:S12]  /*3ce0*/  BSSY B1, `(.L_x_9728) ;  /* 0x0000078000017945 */ /* 0x000fd80003800000 */
[----:B------:R-:W-:Y:S05]  /*3cf0*/  @P5 BRA `(.L_x_9729) ;  /* 0x0000000400d85947 */ /* 0x000fea0003800000 */
[-C--:B--2---:R-:W-:Y:S01]  /*3d00*/  IMAD R48, R225, R104.reuse, RZ ;  /* 0x00000068e1307224 */ /* 0x084fe200078e02ff */
[----:B------:R-:W-:Y:S01]  /*3d10*/  BSSY B2, `(.L_x_9730) ;  /* 0x0000068000027945 */ /* 0x000fe20003800000 */
[----:B------:R-:W-:-:S04]  /*3d20*/  IMAD.WIDE.U32 R106, R19, R104, R102 ;  /* 0x00000068136a7225 */ /* 0x000fc800078e0066 */
[----:B------:R-:W-:Y:S01]  /*3d30*/  IMAD R49, R19, R105, R48 ;  /* 0x0000006913317224 */ /* 0x000fe200078e0230 */
[----:B------:R-:W-:Y:S02]  /*3d40*/  SEL R48, R78, R111, !P0 ;  /* 0x0000006f4e307207 */ /* 0x000fe40004000000 */
[----:B------:R-:W-:Y:S01]  /*3d50*/  IADD3 R110, P5, P6, R4, R106, R90 ;  /* 0x0000006a046e7210 */ /* 0x000fe20007ebe05a */
[----:B------:R-:W-:Y:S01]  /*3d60*/  IMAD.IADD R114, R49, 0x1, R107 ;  /* 0x0000000131727824 */ /* 0x000fe200078e026b */
[----:B------:R-:W-:-:S04]  /*3d70*/  SHF.R.S32.HI R49, RZ, 0x1f, R48 ;  /* 0x0000001fff317819 */ /* 0x000fc80000011430 */
[----:B------:R-:W-:Y:S02]  /*3d80*/  LEA.HI R49, R49, R48, RZ, 0x4 ;  /* 0x0000003031317211 */ /* 0x000fe400078f20ff */
[----:B------:R-:W-:Y:S02]  /*3d90*/  IADD3.X R112, R3, R114, R91, P5, P6 ;  /* 0x0000007203707210 */ /* 0x000fe40002fec45b */
[----:B------:R-:W-:-:S05]  /*3da0*/  LEA.HI.SX32 R49, R49, R88, 0x1c ;  /* 0x0000005831317211 */ /* 0x000fca00078fe2ff */
[----:B------:R-:W-:-:S05]  /*3db0*/  IMAD.SHL.U32 R113, R49, 0x8, RZ ;  /* 0x0000000831717824 */ /* 0x000fca00078e00ff */
[----:B------:R-:W-:-:S04]  /*3dc0*/  LOP3.LUT R49, R71, 0x38, R113, 0xf8, !PT ;  /* 0x0000003847317812 */ /* 0x000fc800078ef871 */
[----:B------:R-:W-:Y:S01]  /*3dd0*/  LOP3.LUT R48, R49, R74, RZ, 0x3c, !PT ;  /* 0x0000004a31307212 */ /* 0x000fe200078e3cff */
[----:B------:R-:W-:-:S04]  /*3de0*/  IMAD R49, R2, 0x1800, R92 ;  /* 0x0000180002317824 */ /* 0x000fc800078e025c */
[----:B------:R-:W-:Y:S02]  /*3df0*/  IMAD R51, R211, 0x200, R48 ;  /* 0x00000200d3337824 */ /* 0x000fe400078e0230 */
[----:B------:R-:W-:Y:S02]  /*3e00*/  IMAD R49, R49, 0x2, R18 ;  /* 0x0000000231317824 */ /* 0x000fe400078e0212 */
[----:B------:R-:W-:-:S04]  /*3e10*/  IMAD R51, R2, 0x1800, R51 ;  /* 0x0000180002337824 */ /* 0x000fc800078e0233 */
[----:B------:R-:W-:Y:S02]  /*3e20*/  IMAD R52, R51, 0x2, R18 ;  /* 0x0000000233347824 */ /* 0x000fe400078e0212 */
[----:B------:R-:W1:Y:S04]  /*3e30*/  LDS.128 R48, [R49+0x1c400] ;  /* 0x01c4000031307984 */ /* 0x000e680000000c00 */
[----:B------:R-:W2:Y:S01]  /*3e40*/  LDS.128 R52, [R52+0x1c400] ;  /* 0x01c4000034347984 */ /* 0x000ea20000000c00 */
[----:B------:R-:W-:Y:S05]  /*3e50*/  @P4 BRA `(.L_x_9731) ;  /* 0x00000004004c4947 */ /* 0x000fea0003800000 */
[--C-:B------:R-:W-:Y:S02]  /*3e60*/  SHF.R.U64 R129, R32, 0x10, R33.reuse ;  /* 0x0000001020817819 */ /* 0x100fe40000001221 */
[----:B------:R-:W-:Y:S01]  /*3e70*/  SHF.R.U32.HI R32, RZ, 0x10, R33 ;  /* 0x00000010ff207819 */ /* 0x000fe20000011621 */
[----:B------:R-:W-:Y:S01]  /*3e80*/  HADD2.F32 R33, -RZ, R121.H1_H1 ;  /* 0x30000079ff217230 */ /* 0x000fe20000004100 */
[--C-:B------:R-:W-:Y:S02]  /*3e90*/  SHF.R.U64 R130, R28, 0x10, R29.reuse ;  /* 0x000000101c827819 */ /* 0x100fe4000000121d */
[----:B------:R-:W-:Y:S01]  /*3ea0*/  SHF.R.U32.HI R120, RZ, 0x10, R29 ;  /* 0x00000010ff787819 */ /* 0x000fe2000001161d */
[----:B-1----:R-:W-:Y:S01]  /*3eb0*/  HADD2.F32 R29, -RZ, R49.H0_H0 ;  /* 0x20000031ff1d7230 */ /* 0x002fe20000004100 */
[----:B------:R-:W-:Y:S01]  /*3ec0*/  SHF.R.U64 R28, R30, 0x10, R31 ;  /* 0x000000101e1c7819 */ /* 0x000fe2000000121f */
[--C-:B--2---:R-:W-:Y:S01]  /*3ed0*/  HADD2.F32 R30, -RZ, R53.reuse.H0_H0 ;  /* 0x20000035ff1e7230 */ /* 0x104fe20000004100 */
[----:B------:R-:W-:Y:S01]  /*3ee0*/  SHF.R.U64 R128, R34, 0x10, R35 ;  /* 0x0000001022807819 */ /* 0x000fe20000001223 */
[----:B------:R-:W-:Y:S01]  /*3ef0*/  HADD2.F32 R53, -RZ, R53.H1_H1 ;  /* 0x30000035ff357230 */ /* 0x000fe20000004100 */
[----:B------:R-:W-:Y:S01]  /*3f00*/  SHF.R.U32.HI R124, RZ, 0x10, R31 ;  /* 0x00000010ff7c7819 */ /* 0x000fe2000001161f */
[----:B------:R-:W-:Y:S01]  /*3f10*/  HADD2.F32 R34, -RZ, R32.H0_H0 ;  /* 0x20000020ff227230 */ /* 0x000fe20000004100 */
[----:B------:R-:W-:Y:S01]  /*3f20*/  SHF.R.U32.HI R35, RZ, 0x10, R35 ;  /* 0x00000010ff237819 */ /* 0x000fe20000011623 */
[----:B------:R-:W-:-:S02]  /*3f30*/  HADD2.F32 R49, -RZ, R49.H1_H1 ;  /* 0x30000031ff317230 */ /* 0x000fc40000004100 */
[----:B------:R-:W-:Y:S02]  /*3f40*/  HADD2.F32 R32, -RZ, R120.H0_H0 ;  /* 0x20000078ff207230 */ /* 0x000fe40000004100 */
[CC--:B------:R-:W-:Y:S01]  /*3f50*/  FMUL.FTZ R120, R30.reuse, R33.reuse ;  /* 0x000000211e787220 */ /* 0x0c0fe20000410000 */
[----:B------:R-:W-:Y:S02]  /*3f60*/  HADD2.F32 R31, -RZ, R121.H0_H0 ;  /* 0x20000079ff1f7230 */ /* 0x000fe40000004100 */
[----:B------:R-:W-:Y:S01]  /*3f70*/  FMUL.FTZ R33, R29, R33 ;  /* 0x000000211d217220 */ /* 0x000fe20000410000 */
[-C--:B------:R-:W-:Y:S01]  /*3f80*/  FMUL.FTZ R122, R53, R34.reuse ;  /* 0x00000022357a7220 */ /* 0x080fe20000410000 */
[C---:B------:R-:W-:Y:S02]  /*3f90*/  FMUL.FTZ R34, R49.reuse, R34 ;  /* 0x0000002231227220 */ /* 0x040fe40000410000 */
[-C--:B------:R-:W-:Y:S01]  /*3fa0*/  FFMA.FTZ R121, R30, R31.reuse, R33 ;  /* 0x0000001f1e797223 */ /* 0x080fe20000010021 */
[-C--:B------:R-:W-:Y:S01]  /*3fb0*/  FFMA.FTZ R123, R49, R32.reuse, -R122 ;  /* 0x00000020317b7223 */ /* 0x080fe2000001087a */
[----:B------:R-:W-:Y:S01]  /*3fc0*/  FFMA.FTZ R120, R29, R31, -R120 ;  /* 0x0000001f1d787223 */ /* 0x000fe20000010878 */
[----:B------:R-:W-:Y:S01]  /*3fd0*/  FFMA.FTZ R122, R53, R32, R34 ;  /* 0x00000020357a7223 */ /* 0x000fe20000010022 */
[----:B------:R-:W-:-:S02]  /*3fe0*/  HADD2.F32 R33, -RZ, R125.H1_H1 ;  /* 0x3000007dff217230 */ /* 0x000fc40000004100 */
[--C-:B------:R-:W-:Y:S01]  /*3ff0*/  HADD2.F32 R30, -RZ, R55.reuse.H0_H0 ;  /* 0x20000037ff1e7230 */ /* 0x100fe20000004100 */
[----:B------:R-:W-:Y:S01]  /*4000*/  F2FP.F16.F32.PACK_AB R120, R123, R120 ;  /* 0x000000787b78723e */ /* 0x000fe200000000ff */
[----:B------:R-:W-:Y:S01]  /*4010*/  HADD2.F32 R55, -RZ, R55.H1_H1 ;  /* 0x30000037ff377230 */ /* 0x000fe20000004100 */
[----:B------:R-:W-:Y:S01]  /*4020*/  F2FP.F16.F32.PACK_AB R121, R122, R121 ;  /* 0x000000797a79723e */ /* 0x000fe200000000ff */
[----:B------:R-:W-:Y:S02]  /*4030*/  HADD2.F32 R29, -RZ, R51.H0_H0 ;  /* 0x20000033ff1d7230 */ /* 0x000fe40000004100 */
[----:B------:R-:W-:Y:S02]  /*4040*/  HADD2.F32 R34, -RZ, R35.H0_H0 ;  /* 0x20000023ff227230 */ /* 0x000fe40000004100 */
[----:B------:R-:W-:Y:S02]  /*4050*/  HADD2.F32 R51, -RZ, R51.H1_H1 ;  /* 0x30000033ff337230 */ /* 0x000fe40000004100 */
[----:B------:R-:W-:-:S02]  /*4060*/  HADD2.F32 R32, -RZ, R124.H0_H0 ;  /* 0x2000007cff207230 */ /* 0x000fc40000004100 */
[CC--:B------:R-:W-:Y:S01]  /*4070*/  FMUL.FTZ R124, R30.reuse, R33.reuse ;  /* 0x000000211e7c7220 */ /* 0x0c0fe20000410000 */
[----:B------:R-:W-:Y:S02]  /*4080*/  HADD2.F32 R31, -RZ, R125.H0_H0 ;  /* 0x2000007dff1f7230 */ /* 0x000fe40000004100 */
[----:B------:R-:W-:Y:S01]  /*4090*/  FMUL.FTZ R33, R29, R33 ;  /* 0x000000211d217220 */ /* 0x000fe20000410000 */
[-C--:B------:R-:W-:Y:S01]  /*40a0*/  FMUL.FTZ R126, R55, R34.reuse ;  /* 0x00000022377e7220 */ /* 0x080fe20000410000 */
[C---:B------:R-:W-:Y:S01]  /*40b0*/  FMUL.FTZ R34, R51.reuse, R34 ;  /* 0x0000002233227220 */ /* 0x040fe20000410000 */
[----:B------:R-:W-:Y:S02]  /*40c0*/  HADD2.F32 R35, -RZ, R129.H0_H0 ;  /* 0x20000081ff237230 */ /* 0x000fe40000004100 */
[-C--:B------:R-:W-:Y:S01]  /*40d0*/  FFMA.FTZ R125, R30, R31.reuse, R33 ;  /* 0x0000001f1e7d7223 */ /* 0x080fe20000010021 */
[-C--:B------:R-:W-:Y:S01]  /*40e0*/  FFMA.FTZ R127, R51, R32.reuse, -R126 ;  /* 0x00000020337f7223 */ /* 0x080fe2000001087e */
[----:B------:R-:W-:Y:S01]  /*40f0*/  FFMA.FTZ R124, R29, R31, -R124 ;  /* 0x0000001f1d7c7223 */ /* 0x000fe2000001087c */
[----:B------:R-:W-:Y:S01]  /*4100*/  FFMA.FTZ R126, R55, R32, R34 ;  /* 0x00000020377e7223 */ /* 0x000fe20000010022 */
[----:B------:R-:W-:-:S02]  /*4110*/  HADD2.F32 R30, -RZ, R52.H0_H0 ;  /* 0x20000034ff1e7230 */ /* 0x000fc40000004100 */
[--C-:B------:R-:W-:Y:S01]  /*4120*/  HADD2.F32 R32, -RZ, R131.reuse.H1_H1 ;  /* 0x30000083ff207230 */ /* 0x100fe20000004100 */
        /* <DEDUP_REMOVED lines=11> */
[-C--:B------:R-:W-:Y:S01]  /*41e0*/  FFMA.FTZ R34, R29, R31.reuse, -R34 ;  /* 0x0000001f1d227223 */ /* 0x080fe20000010822 */
[----:B------:R-:W-:Y:S02]  /*41f0*/  FFMA.FTZ R49, R30, R31, R49 ;  /* 0x0000001f1e317223 */ /* 0x000fe40000010031 */
[-C--:B------:R-:W-:Y:S01]  /*4200*/  FFMA.FTZ R52, R52, R33.reuse, R35 ;  /* 0x0000002134347223 */ /* 0x080fe20000010023 */
[----:B------:R-:W-:Y:S02]  /*4210*/  HADD2.F32 R31, -RZ, R119.H0_H0 ;  /* 0x20000077ff1f7230 */ /* 0x000fe40000004100 */
[----:B------:R-:W-:Y:S01]  /*4220*/  FFMA.FTZ R51, R48, R33, -R51 ;  /* 0x0000002130337223 */ /* 0x000fe20000010833 */
[----:B------:R-:W-:-:S02]  /*4230*/  HADD2.F32 R30, -RZ, R54.H0_H0 ;  /* 0x20000036ff1e7230 */ /* 0x000fc40000004100 */
[----:B------:R-:W-:Y:S01]  /*4240*/  HADD2.F32 R119, -RZ, R119.H1_H1 ;  /* 0x30000077ff777230 */ /* 0x000fe20000004100 */
[----:B------:R-:W-:Y:S01]  /*4250*/  F2FP.F16.F32.PACK_AB R52, R52, R49 ;  /* 0x000000313434723e */ /* 0x000fe200000000ff */
[----:B------:R-:W-:Y:S01]  /*4260*/  HADD2.F32 R35, -RZ, R128.H0_H0 ;  /* 0x20000080ff237230 */ /* 0x000fe20000004100 */
[----:B------:R-:W-:Y:S01]  /*4270*/  F2FP.F16.F32.PACK_AB R48, R51, R34 ;  /* 0x000000223330723e */ /* 0x000fe200000000ff */
[----:B------:R-:W-:Y:S02]  /*4280*/  HADD2.F32 R29, -RZ, R50.H0_H0 ;  /* 0x20000032ff1d7230 */ /* 0x000fe40000004100 */
[----:B------:R-:W-:Y:S02]  /*4290*/  HADD2.F32 R54, -RZ, R54.H1_H1 ;  /* 0x30000036ff367230 */ /* 0x000fe40000004100 */
[----:B------:R-:W-:Y:S02]  /*42a0*/  HADD2.F32 R50, -RZ, R50.H1_H1 ;  /* 0x30000032ff327230 */ /* 0x000fe40000004100 */
[----:B------:R-:W-:-:S02]  /*42b0*/  HADD2.F32 R33, -RZ, R28.H0_H0 ;  /* 0x2000001cff217230 */ /* 0x000fc40000004100 */
[----:B------:R-:W-:Y:S01]  /*42c0*/  FMUL.FTZ R28, R30, R119 ;  /* 0x000000771e1c7220 */ /* 0x000fe20000410000 */
[----:B------:R-:W-:Y:S01]  /*42d0*/  FMUL.FTZ R53, R54, R35 ;  /* 0x0000002336357220 */ /* 0x000fe20000410000 */
[C---:B------:R-:W-:Y:S01]  /*42e0*/  FMUL.FTZ R119, R29.reuse, R119 ;  /* 0x000000771d777220 */ /* 0x040fe20000410000 */
[C---:B------:R-:W-:Y:S01]  /*42f0*/  FMUL.FTZ R35, R50.reuse, R35 ;  /* 0x0000002332237220 */ /* 0x040fe20000410000 */
[----:B------:R-:W-:Y:S01]  /*4300*/  FFMA.FTZ R28, R29, R31, -R28 ;  /* 0x0000001f1d1c7223 */ /* 0x000fe2000001081c */
[----:B------:R-:W-:Y:S01]  /*4310*/  FFMA.FTZ R53, R50, R33, -R53 ;  /* 0x0000002132357223 */ /* 0x000fe20000010835 */
[----:B------:R-:W-:Y:S01]  /*4320*/  FFMA.FTZ R119, R30, R31, R119 ;  /* 0x0000001f1e777223 */ /* 0x000fe20000010077 */
[----:B------:R-:W-:Y:S01]  /*4330*/  FFMA.FTZ R54, R54, R33, R35 ;  /* 0x0000002136367223 */ /* 0x000fe20000010023 */
[----:B------:R-:W-:Y:S02]  /*4340*/  IMAD.MOV.U32 R49, RZ, RZ, R120 ;  /* 0x000000ffff317224 */ /* 0x000fe400078e0078 */
[----:B------:R-:W-:Y:S01]  /*4350*/  F2FP.F16.F32.PACK_AB R50, R53, R28 ;  /* 0x0000001c3532723e */ /* 0x000fe200000000ff */
[----:B------:R-:W-:Y:S01]  /*4360*/  IMAD.MOV.U32 R53, RZ, RZ, R121 ;  /* 0x000000ffff357224 */ /* 0x000fe200078e0079 */
[----:B------:R-:W-:Y:S01]  /*4370*/  F2FP.F16.F32.PACK_AB R54, R54, R119 ;  /* 0x000000773636723e */ /* 0x000fe200000000ff */
[----:B------:R-:W-:-:S07]  /*4380*/  IMAD.MOV.U32 R51, RZ, RZ, R124 ;  /* 0x000000ffff337224 */ /* 0x000fce00078e007c */
.L_x_9731:
[----:B------:R-:W-:Y:S05]  /*4390*/  BSYNC B2 ;  /* 0x0000000000027941 */ /* 0x000fea0003800000 */
.L_x_9730:
[----:B------:R-:W-:Y:S02]  /*43a0*/  ISETP.GE.AND P5, PT, R113, R109, PT ;  /* 0x0000006d7100720c */ /* 0x000fe40003fa6270 */
[----:B------:R-:W-:-:S11]  /*43b0*/  P2R R29, PR, RZ, 0x1 ;  /* 0x00000001ff1d7803 */ /* 0x000fd60000000000 */
[--C-:B------:R-:W-:Y:S02]  /*43c0*/  @!P5 SHF.R.S32.HI R28, RZ, 0x1f, R113.reuse ;  /* 0x0000001fff1cd819 */ /* 0x100fe40000011471 */
[----:B------:R-:W-:-:S04]  /*43d0*/  @!P5 IADD3 R106, P0, P6, R4, R106, R113 ;  /* 0x0000006a046ad210 */ /* 0x000fc80007e1e071 */
[----:B------:R-:W-:Y:S02]  /*43e0*/  @!P5 IADD3.X R114, R3, R114, R28, P0, P6 ;  /* 0x000000720372d210 */ /* 0x000fe400007ec41c */
[CC--:B------:R-:W-:Y:S02]  /*43f0*/  LEA R28, P6, R110.reuse, R100.reuse, 0x1 ;  /* 0x000000646e1c7211 */ /* 0x0c0fe400078c08ff */
[----:B------:R-:W-:Y:S02]  /*4400*/  ISETP.NE.AND P0, PT, R29, RZ, PT ;  /* 0x000000ff1d00720c */ /* 0x000fe40003f05270 */
[----:B------:R-:W-:Y:S02]  /*4410*/  LEA.HI.X R29, R110, R101, R112, 0x1, P6 ;  /* 0x000000656e1d7211 */ /* 0x000fe400030f0c70 */
[----:B------:R-:W-:-:S03]  /*4420*/  @!P5 LEA R30, P6, R106, R100, 0x1 ;  /* 0x000000646a1ed211 */ /* 0x000fc600078c08ff */
[----:B-1----:R1:W-:Y:S01]  /*4430*/  STG.E.128 desc[UR40][R28.64], R48 ;  /* 0x000000301c007986 */ /* 0x0023e2000c101d28 */
[----:B------:R-:W-:-:S05]  /*4440*/  @!P5 LEA.HI.X R31, R106, R101, R114, 0x1, P6 ;  /* 0x000000656a1fd211 */ /* 0x000fca00030f0c72 */
[----:B--2---:R1:W-:Y:S04]  /*4450*/  @!P5 STG.E.128 desc[UR40][R30.64], R52 ;  /* 0x000000341e00d986 */ /* 0x0043e8000c101d28 */
.L_x_9729:
[----:B------:R-:W-:Y:S05]  /*4460*/  BSYNC B1 ;  /* 0x0000000000017941 */ /* 0x000fea0003800000 */
.L_x_9728:
[C---:B------:R-:W-:Y:S01]  /*4470*/  ISETP.GE.OR P5, PT, R222.reuse, R99, P1 ;  /* 0x00000063de00720c */ /* 0x040fe20000fa6670 */
[-C--:B-12---:R-:W-:Y:S02]  /*4480*/  IMAD R28, R75, R104.reuse, RZ ;  /* 0x000000684b1c7224 */ /* 0x086fe400078e02ff */
[----:B------:R-:W-:-:S04]  /*4490*/  IMAD.WIDE.U32 R102, R222, R104, R102 ;  /* 0x00000068de667225 */ /* 0x000fc800078e0066 */
[----:B------:R-:W-:-:S06]  /*44a0*/  IMAD R105, R222, R105, R28 ;  /* 0x00000069de697224 */ /* 0x000fcc00078e021c */
[----:B------:R-:W-:Y:S05]  /*44b0*/  @P5 BRA `(.L_x_9718) ;  /* 0x0000000800405947 */ /* 0x000fea0003800000 */
[----:B------:R-:W-:Y:S01]  /*44c0*/  IMAD.IADD R50, R103, 0x1, R105 ;  /* 0x0000000167327824 */ /* 0x000fe200078e0269 */
[----:B------:R-:W-:Y:S01]  /*44d0*/  IADD3 R28, P5, P6, R4, R102, R90 ;  /* 0x00000066041c7210 */ /* 0x000fe20007ebe05a */
[----:B------:R-:W-:Y:S01]  /*44e0*/  BSSY B1, `(.L_x_9732) ;  /* 0x000006a000017945 */ /* 0x000fe20003800000 */
[----:B------:R-:W-:Y:S02]  /*44f0*/  SEL R111, R78, R111, !P0 ;  /* 0x0000006f4e6f7207 */ /* 0x000fe40004000000 */
[----:B------:R-:W-:Y:S02]  /*4500*/  IADD3.X R29, R3, R50, R91, P5, P6 ;  /* 0x00000032031d7210 */ /* 0x000fe40002fec45b */
[C---:B------:R-:W-:Y:S02]  /*4510*/  LEA R48, P5, R28.reuse, R100, 0x1 ;  /* 0x000000641c307211 */ /* 0x040fe400078a08ff */
[----:B------:R-:W-:Y:S02]  /*4520*/  SHF.R.U32.HI R30, RZ, 0x3, R210 ;  /* 0x00000003ff1e7819 */ /* 0x000fe400000116d2 */
[----:B------:R-:W-:-:S02]  /*4530*/  LEA.HI.X R49, R28, R101, R29, 0x1, P5 ;  /* 0x000000651c317211 */ /* 0x000fc400028f0c1d */
[----:B------:R-:W-:-:S04]  /*4540*/  SHF.R.S32.HI R28, RZ, 0x1f, R111 ;  /* 0x0000001fff1c7819 */ /* 0x000fc8000001146f */
[----:B------:R-:W-:-:S04]  /*4550*/  LEA.HI R111, R28, R111, RZ, 0x4 ;  /* 0x0000006f1c6f7211 */ /* 0x000fc800078f20ff */
[----:B------:R-:W-:-:S04]  /*4560*/  LEA.HI.SX32 R51, R111, R88, 0x1c ;  /* 0x000000586f337211 */ /* 0x000fc800078fe2ff */
[----:B------:R-:W-:-:S04]  /*4570*/  SHF.L.U32 R51, R51, 0x3, RZ ;  /* 0x0000000333337819 */ /* 0x000fc800000006ff */
[----:B------:R-:W-:-:S04]  /*4580*/  LOP3.LUT R28, R210, 0x38, R51, 0xf8, !PT ;  /* 0x00000038d21c7812 */ /* 0x000fc800078ef833 */
[----:B------:R-:W-:-:S05]  /*4590*/  LOP3.LUT R29, R28, R30, RZ, 0x3c, !PT ;  /* 0x0000001e1c1d7212 */ /* 0x000fca00078e3cff */
[----:B------:R-:W-:Y:S02]  /*45a0*/  IMAD.IADD R31, R212, 0x1, R29 ;  /* 0x00000001d41f7824 */ /* 0x000fe400078e021d */
[C---:B------:R-:W-:Y:S02]  /*45b0*/  IMAD R29, R2.reuse, 0x1800, R93 ;  /* 0x00001800021d7824 */ /* 0x040fe400078e025d */
[----:B------:R-:W-:Y:S02]  /*45c0*/  IMAD R31, R2, 0x1800, R31 ;  /* 0x00001800021f7824 */ /* 0x000fe400078e021f */
[--C-:B------:R-:W-:Y:S02]  /*45d0*/  IMAD R29, R29, 0x2, R18.reuse ;  /* 0x000000021d1d7824 */ /* 0x100fe400078e0212 */
[----:B------:R-:W-:-:S04]  /*45e0*/  IMAD R32, R31, 0x2, R18 ;  /* 0x000000021f207824 */ /* 0x000fc800078e0212 */
[----:B------:R-:W1:Y:S04]  /*45f0*/  LDS.128 R28, [R29+0x1c400] ;  /* 0x01c400001d1c7984 */ /* 0x000e680000000c00 */
[----:B------:R-:W2:Y:S01]  /*4600*/  LDS.128 R32, [R32+0x1c400] ;  /* 0x01c4000020207984 */ /* 0x000ea20000000c00 */
[----:B------:R-:W-:Y:S05]  /*4610*/  @P4 BRA `(.L_x_9733) ;  /* 0x0000000400584947 */ /* 0x000fea0003800000 */
[--C-:B------:R-:W-:Y:S02]  /*4620*/  SHF.R.U64 R107, R44, 0x10, R45.reuse ;  /* 0x000000102c6b7819 */ /* 0x100fe4000000122d */
[----:B------:R-:W-:Y:S01]  /*4630*/  SHF.R.U32.HI R44, RZ, 0x10, R45 ;  /* 0x00000010ff2c7819 */ /* 0x000fe2000001162d */
[----:B------:R-:W-:Y:S01]  /*4640*/  HADD2.F32 R45, -RZ, R118.H1_H1 ;  /* 0x30000076ff2d7230 */ /* 0x000fe20000004100 */
[--C-:B------:R-:W-:Y:S01]  /*4650*/  SHF.R.U64 R111, R40, 0x10, R41.reuse ;  /* 0x00000010286f7819 */ /* 0x100fe20000001229 */
[----:B--2---:R-:W-:Y:S01]  /*4660*/  IMAD.MOV.U32 R40, RZ, RZ, R32 ;  /* 0x000000ffff287224 */ /* 0x004fe200078e0020 */
[----:B------:R-:W-:Y:S01]  /*4670*/  SHF.R.U32.HI R52, RZ, 0x10, R41 ;  /* 0x00000010ff347819 */ /* 0x000fe20000011629 */
[----:B------:R-:W-:Y:S01]  /*4680*/  IMAD.MOV.U32 R41, RZ, RZ, R34 ;  /* 0x000000ffff297224 */ /* 0x000fe200078e0022 */
[----:B------:R-:W-:Y:S01]  /*4690*/  SHF.R.U64 R110, R42, 0x10, R43 ;  /* 0x000000102a6e7819 */ /* 0x000fe2000000122b */
[----:B-1----:R-:W-:Y:S01]  /*46a0*/  IMAD.MOV.U32 R32, RZ, RZ, R30 ;  /* 0x000000ffff207224 */ /* 0x002fe200078e001e */
[----:B------:R-:W-:Y:S01]  /*46b0*/  SHF.R.U64 R106, R46, 0x10, R47 ;  /* 0x000000102e6a7819 */ /* 0x000fe2000000122f */
[--C-:B------:R-:W-:Y:S01]  /*46c0*/  HADD2.F32 R34, -RZ, R33.reuse.H0_H0 ;  /* 0x20000021ff227230 */ /* 0x100fe20000004100 */
[----:B------:R-:W-:Y:S01]  /*46d0*/  SHF.R.U32.HI R54, RZ, 0x10, R43 ;  /* 0x00000010ff367819 */ /* 0x000fe2000001162b */
[----:B------:R-:W-:Y:S01]  /*46e0*/  HADD2.F32 R33, -RZ, R33.H1_H1 ;  /* 0x30000021ff217230 */ /* 0x000fe20000004100 */
[----:B------:R-:W-:Y:S01]  /*46f0*/  SHF.R.U32.HI R53, RZ, 0x10, R47 ;  /* 0x00000010ff357819 */ /* 0x000fe2000001162f */
[----:B------:R-:W-:-:S02]  /*4700*/  HADD2.F32 R30, -RZ, R29.H0_H0 ;  /* 0x2000001dff1e7230 */ /* 0x000fc40000004100 */
[-C--:B------:R-:W-:Y:S01]  /*4710*/  FMUL.FTZ R47, R34, R45.reuse ;  /* 0x0000002d222f7220 */ /* 0x080fe20000410000 */
[----:B------:R-:W-:Y:S02]  /*4720*/  HADD2.F32 R44, -RZ, R44.H0_H0 ;  /* 0x2000002cff2c7230 */ /* 0x000fe40000004100 */
[----:B------:R-:W-:Y:S02]  /*4730*/  HADD2.F32 R29, -RZ, R29.H1_H1 ;  /* 0x3000001dff1d7230 */ /* 0x000fe40000004100 */
[----:B------:R-:W-:Y:S01]  /*4740*/  FMUL.FTZ R45, R30, R45 ;  /* 0x0000002d1e2d7220 */ /* 0x000fe20000410000 */
        /* <DEDUP_REMOVED lines=8> */
[-C--:B------:R-:W-:Y:S01]  /*47d0*/  FFMA.FTZ R47, R30, R43.reuse, -R47 ;  /* 0x0000002b1e2f7223 */ /* 0x080fe2000001082f */
[----:B------:R-:W-:Y:S02]  /*47e0*/  HADD2.F32 R42, -RZ, R117.H1_H1 ;  /* 0x30000075ff2a7230 */ /* 0x000fe40000004100 */
[----:B------:R-:W-:Y:S01]  /*47f0*/  FFMA.FTZ R45, R34, R43, R45 ;  /* 0x0000002b222d7223 */ /* 0x000fe2000001002d */
[----:B------:R-:W-:Y:S02]  /*4800*/  HADD2.F32 R30, -RZ, R35.H0_H0 ;  /* 0x20000023ff1e7230 */ /* 0x000fe40000004100 */
[----:B------:R-:W-:-:S02]  /*4810*/  HADD2.F32 R33, -RZ, R115.H1_H1 ;  /* 0x30000073ff217230 */ /* 0x000fc40000004100 */
[-C--:B------:R-:W-:Y:S01]  /*4820*/  FMUL.FTZ R43, R29, R42.reuse ;  /* 0x0000002a1d2b7220 */ /* 0x080fe20000410000 */
[----:B------:R-:W-:Y:S01]  /*4830*/  HADD2.F32 R35, -RZ, R35.H1_H1 ;  /* 0x30000023ff237230 */ /* 0x000fe20000004100 */
[----:B------:R-:W-:Y:S01]  /*4840*/  F2FP.F16.F32.PACK_AB R45, R52, R45 ;  /* 0x0000002d342d723e */ /* 0x000fe200000000ff */
[----:B------:R-:W-:Y:S02]  /*4850*/  HADD2.F32 R44, -RZ, R53.H0_H0 ;  /* 0x20000035ff2c7230 */ /* 0x000fe40000004100 */
[C---:B------:R-:W-:Y:S01]  /*4860*/  FFMA.FTZ R55, R30.reuse, R33, R43 ;  /* 0x000000211e377223 */ /* 0x040fe2000001002b */
[----:B------:R-:W-:Y:S02]  /*4870*/  HADD2.F32 R34, -RZ, R54.H0_H0 ;  /* 0x20000036ff227230 */ /* 0x000fe40000004100 */
[----:B------:R-:W-:Y:S01]  /*4880*/  FMUL.FTZ R54, R30, R42 ;  /* 0x0000002a1e367220 */ /* 0x000fe20000410000 */
[----:B------:R-:W-:Y:S02]  /*4890*/  HADD2.F32 R31, -RZ, R31.H1_H1 ;  /* 0x3000001fff1f7230 */ /* 0x000fe40000004100 */
[----:B------:R-:W-:Y:S01]  /*48a0*/  FMUL.FTZ R42, R35, R44 ;  /* 0x0000002c232a7220 */ /* 0x000fe20000410000 */
[----:B------:R-:W-:-:S02]  /*48b0*/  HADD2.F32 R30, -RZ, R40.H0_H0 ;  /* 0x20000028ff1e7230 */ /* 0x000fc40000004100 */
[----:B------:R-:W-:Y:S01]  /*48c0*/  FFMA.FTZ R54, R29, R33, -R54 ;  /* 0x000000211d367223 */ /* 0x000fe20000010836 */
[----:B------:R-:W-:Y:S02]  /*48d0*/  HADD2.F32 R33, -RZ, R107.H0_H0 ;  /* 0x2000006bff217230 */ /* 0x000fe40000004100 */
[C---:B------:R-:W-:Y:S01]  /*48e0*/  FMUL.FTZ R44, R31.reuse, R44 ;  /* 0x0000002c1f2c7220 */ /* 0x040fe20000410000 */
[----:B------:R-:W-:Y:S02]  /*48f0*/  HADD2.F32 R29, -RZ, R28.H0_H0 ;  /* 0x2000001cff1d7230 */ /* 0x000fe40000004100 */
[-C--:B------:R-:W-:Y:S01]  /*4900*/  FFMA.FTZ R105, R31, R34.reuse, -R42 ;  /* 0x000000221f697223 */ /* 0x080fe2000001082a */
[----:B------:R-:W-:Y:S02]  /*4910*/  HADD2.F32 R40, -RZ, R40.H1_H1 ;  /* 0x30000028ff287230 */ /* 0x000fe40000004100 */
[----:B------:R-:W-:Y:S01]  /*4920*/  FFMA.FTZ R104, R35, R34, R44 ;  /* 0x0000002223687223 */ /* 0x000fe2000001002c */
[----:B------:R-:W-:-:S02]  /*4930*/  HADD2.F32 R28, -RZ, R28.H1_H1 ;  /* 0x3000001cff1c7230 */ /* 0x000fc40000004100 */
[-C--:B------:R-:W-:Y:S01]  /*4940*/  FMUL.FTZ R34, R30, R118.reuse ;  /* 0x000000761e227220 */ /* 0x080fe20000410000 */
[----:B------:R-:W-:Y:S02]  /*4950*/  HADD2.F32 R116, -RZ, R116.H0_H0 ;  /* 0x20000074ff747230 */ /* 0x000fe40000004100 */
[-C--:B------:R-:W-:Y:S01]  /*4960*/  FMUL.FTZ R43, R40, R33.reuse ;  /* 0x00000021282b7220 */ /* 0x080fe20000410000 */
[----:B------:R-:W-:Y:S02]  /*4970*/  HADD2.F32 R31, -RZ, R111.H0_H0 ;  /* 0x2000006fff1f7230 */ /* 0x000fe40000004100 */
[C---:B------:R-:W-:Y:S01]  /*4980*/  FMUL.FTZ R33, R28.reuse, R33 ;  /* 0x000000211c217220 */ /* 0x040fe20000410000 */
[C---:B------:R-:W-:Y:S01]  /*4990*/  FMUL.FTZ R35, R29.reuse, R118 ;  /* 0x000000761d237220 */ /* 0x040fe20000410000 */
[----:B------:R-:W-:Y:S01]  /*49a0*/  FFMA.FTZ R34, R29, R116, -R34 ;  /* 0x000000741d227223 */ /* 0x000fe20000010822 */
[----:B------:R-:W-:Y:S02]  /*49b0*/  HADD2.F32 R29, -RZ, R41.H0_H0 ;  /* 0x20000029ff1d7230 */ /* 0x000fe40000004100 */
[-C--:B------:R-:W-:Y:S01]  /*49c0*/  FFMA.FTZ R43, R28, R31.reuse, -R43 ;  /* 0x0000001f1c2b7223 */ /* 0x080fe2000001082b */
[----:B------:R-:W-:Y:S01]  /*49d0*/  FFMA.FTZ R40, R40, R31, R33 ;  /* 0x0000001f28287223 */ /* 0x000fe20000010021 */
[----:B------:R-:W-:-:S02]  /*49e0*/  HADD2.F32 R28, -RZ, R32.H0_H0 ;  /* 0x20000020ff1c7230 */ /* 0x000fc40000004100 */
[----:B------:R-:W-:Y:S01]  /*49f0*/  FFMA.FTZ R35, R30, R116, R35 ;  /* 0x000000741e237223 */ /* 0x000fe20000010023 */
[----:B------:R-:W-:Y:S01]  /*4a00*/  HADD2.F32 R117, -RZ, R117.H0_H0 ;  /* 0x20000075ff757230 */ /* 0x000fe20000004100 */
[----:B------:R-:W-:Y:S01]  /*4a10*/  F2FP.F16.F32.PACK_AB R55, R104, R55 ;  /* 0x000000376837723e */ /* 0x000fe200000000ff */
[----:B------:R-:W-:Y:S02]  /*4a20*/  HADD2.F32 R31, -RZ, R106.H0_H0 ;  /* 0x2000006aff1f7230 */ /* 0x000fe40000004100 */
        /* <DEDUP_REMOVED lines=20> */
[----:B------:R-:W-:-:S07]  /*4b70*/  F2FP.F16.F32.PACK_AB R34, R41, R42 ;  /* 0x0000002a2922723e */ /* 0x000fce00000000ff */
.L_x_9733:
[----:B------:R-:W-:Y:S05]  /*4b80*/  BSYNC B1 ;  /* 0x0000000000017941 */ /* 0x000fea0003800000 */
.L_x_9732:
[----:B-1----:R4:W-:Y:S01]  /*4b90*/  STG.E.128 desc[UR40][R48.64], R28 ;  /* 0x0000001c30007986 */ /* 0x0029e2000c101d28 */
[----:B------:R-:W-:-:S13]  /*4ba0*/  ISETP.GE.AND P4, PT, R51, R109, PT ;  /* 0x0000006d3300720c */ /* 0x000fda0003f86270 */
[----:B------:R-:W-:Y:S05]  /*4bb0*/  @P4 BRA `(.L_x_9718) ;  /* 0x0000000000804947 */ /* 0x000fea0003800000 */
[--C-:B----4-:R-:W-:Y:S02]  /*4bc0*/  SHF.R.S32.HI R28, RZ, 0x1f, R51.reuse ;  /* 0x0000001fff1c7819 */ /* 0x110fe40000011433 */
[----:B------:R-:W-:-:S04]  /*4bd0*/  IADD3 R51, P4, P5, R4, R102, R51 ;  /* 0x0000006604337210 */ /* 0x000fc80007d9e033 */
[----:B------:R-:W-:Y:S02]  /*4be0*/  IADD3.X R50, R3, R50, R28, P4, P5 ;  /* 0x0000003203327210 */ /* 0x000fe400027ea41c */
[----:B------:R-:W-:-:S04]  /*4bf0*/  LEA R100, P4, R51, R100, 0x1 ;  /* 0x0000006433647211 */ /* 0x000fc800078808ff */
[----:B------:R-:W-:-:S05]  /*4c00*/  LEA.HI.X R101, R51, R101, R50, 0x1, P4 ;  /* 0x0000006533657211 */ /* 0x000fca00020f0c32 */
[----:B--2---:R1:W-:Y:S01]  /*4c10*/  STG.E.128 desc[UR40][R100.64], R32 ;  /* 0x0000002064007986 */ /* 0x0043e2000c101d28 */
[----:B------:R-:W-:Y:S05]  /*4c20*/  BRA `(.L_x_9718) ;  /* 0x0000000000647947 */ /* 0x000fea0003800000 */
.L_x_9701:
[----:B------:R-:W-:-:S13]  /*4c30*/  ISETP.NE.AND P3, PT, R203, 0x3, PT ;  /* 0x00000003cb00780c */ /* 0x000fda0003f65270 */
[----:B------:R-:W-:Y:S05]  /*4c40*/  @!P3 BRA `(.L_x_9734) ;  /* 0x000000000004b947 */ /* 0x000fea0003800000 */
[----:B------:R-:W-:Y:S01]  /*4c50*/  BPT.TRAP 0x1 ;  /* 0x000000040000795c */ /* 0x000fe20000300000 */
.L_x_9734:
[----:B------:R-:W-:Y:S01]  /*4c60*/  IMAD R97, R2, 0x8, R18 ;  /* 0x0000000802617824 */ /* 0x000fe200078e0212 */
[----:B------:R-:W-:Y:S01]  /*4c70*/  SHF.L.U32 R108, R201, 0x1f, RZ ;  /* 0x0000001fc96c7819 */ /* 0x000fe200000006ff */
[----:B------:R-:W-:Y:S01]  /*4c80*/  IMAD R99, R26, -0x60, R60 ;  /* 0xffffffa01a637824 */ /* 0x000fe200078e023c */
[----:B------:R-:W-:Y:S02]  /*4c90*/  BSSY B1, `(.L_x_9735) ;  /* 0x0000004000017945 */ /* 0x000fe40003800000 */
[----:B------:R-:W0:Y:S02]  /*4ca0*/  SYNCS.PHASECHK.TRANS64.TRYWAIT P4, [R97+URZ+0x22890], R108 ;  /* 0x0228906c610075a7 */ /* 0x000e24000808017f */
[----:B------:R-:W-:Y:S01]  /*4cb0*/  VIMNMX R99, R99, 0x60, PT ;  /* 0x0000006063637848 */ /* 0x000fe20003fe0100 */
[----:B0-----:R-:W-:Y:S06]  /*4cc0*/  @!P4 BRA `(.L_x_9736) ;  /* 0x0000011800ccc947 */ /* 0x001fec0003800000 */
.L_x_9987:
[----:B------:R-:W-:Y:S05]  /*4cd0*/  BSYNC B1 ;  /* 0x0000000000017941 */ /* 0x000fea0003800000 */
.L_x_9735:
[-C--:B------:R-:W-:Y:S01]  /*4ce0*/  ISETP.GE.AND P5, PT, R19, R99.reuse, PT ;  /* 0x000000631300720c */ /* 0x080fe20003fa6270 */
[----:B------:R-:W-:Y:S01]  /*4cf0*/  BSSY B1, `(.L_x_9737) ;  /* 0x0000007000017945 */ /* 0x000fe20003800000 */
[----:B------:R-:W-:-:S11]  /*4d00*/  ISETP.GE.AND P4, PT, R222, R99, PT ;  /* 0x00000063de00720c */ /* 0x000fd60003f86270 */
[----:B------:R-:W-:Y:S05]  /*4d10*/  @P5 BRA `(.L_x_9738) ;  /* 0x0000000000105947 */ /* 0x000fea0003800000 */
[----:B------:R-:W1:Y:S04]  /*4d20*/  @!P1 LDS.128 R28, [R106] ;  /* 0x000000006a1c9984 */ /* 0x000e680000000c00 */
[----:B------:R-:W2:Y:S04]  /*4d30*/  @!P2 LDS.128 R32, [R104] ;  /* 0x000000006820a984 */ /* 0x000ea80000000c00 */
[----:B-1----:R1:W-:Y:S04]  /*4d40*/  @!P1 STG.E.128 desc[UR40][R42.64], R28 ;  /* 0x0000001c2a009986 */ /* 0x0023e8000c101d28 */
[----:B--2---:R1:W-:Y:S02]  /*4d50*/  @!P2 STG.E.128 desc[UR40][R42.64+0x40], R32 ;  /* 0x000040202a00a986 */ /* 0x0043e4000c101d28 */
.L_x_9738:
[----:B------:R-:W-:Y:S05]  /*4d60*/  BSYNC B1 ;  /* 0x0000000000017941 */ /* 0x000fea0003800000 */
.L_x_9737:
[----:B------:R-:W-:Y:S05]  /*4d70*/  @P4 BRA `(.L_x_9718) ;  /* 0x0000000000104947 */ /* 0x000fea0003800000 */
[----:B-1----:R-:W1:Y:S04]  /*4d80*/  @!P1 LDS.128 R28, [R106+0x2000] ;  /* 0x002000006a1c9984 */ /* 0x002e680000000c00 */
[----:B------:R-:W2:Y:S04]  /*4d90*/  @!P2 LDS.128 R32, [R104+0x2000] ;  /* 0x002000006820a984 */ /* 0x000ea80000000c00 */
[----:B-1----:R3:W-:Y:S04]  /*4da0*/  @!P1 STG.E.128 desc[UR40][R40.64], R28 ;  /* 0x0000001c28009986 */ /* 0x0027e8000c101d28 */
[----:B--2---:R3:W-:Y:S02]  /*4db0*/  @!P2 STG.E.128 desc[UR40][R40.64+0x40], R32 ;  /* 0x000040202800a986 */ /* 0x0047e4000c101d28 */
.L_x_9718:
[----:B------:R-:W-:Y:S05]  /*4dc0*/  BSYNC B0 ;  /* 0x0000000000007941 */ /* 0x000fea0003800000 */
.L_x_9700:
[----:B-1234-:R-:W1:Y:S01]  /*4dd0*/  S2R R28, SR_TID.X ;  /* 0x00000000001c7919 */ /* 0x01ee620000002100 */
        /* <DEDUP_REMOVED lines=16> */
.L_x_9740:
[----:B------:R-:W-:Y:S05]  /*4ee0*/  BSYNC B0 ;  /* 0x0000000000007941 */ /* 0x000fea0003800000 */
.L_x_9739:
[----:B------:R-:W2:Y:S01]  /*4ef0*/  SYNCS.PHASECHK.TRANS64.TRYWAIT P3, [R97+URZ+0x228b0], R108 ;  /* 0x0228b06c610075a7 */ /* 0x000ea2000806017f */
[----:B------:R-:W-:Y:S01]  /*4f00*/  ULDC UR43, c[0x0][0x320] ;  /* 0x0000c800002b7ab9 */ /* 0x000fe20000000800 */
[----:B------:R-:W-:Y:S01]  /*4f10*/  ULDC.64 UR38, c[0x0][0x328] ;  /* 0x0000ca0000267ab9 */ /* 0x000fe20000000a00 */
[----:B------:R-:W-:Y:S01]  /*4f20*/  ULDC.64 UR36, c[0x0][0x318] ;  /* 0x0000c60000247ab9 */ /* 0x000fe20000000a00 */
[----:B------:R-:W-:Y:S01]  /*4f30*/  BSSY B0, `(.L_x_9741) ;  /* 0x0000003000007945 */ /* 0x000fe20003800000 */
[----:B-1----:R-:W-:-:S03]  /*4f40*/  IMAD R28, R2, 0x6000, R79 ;  /* 0x00006000021c7824 */ /* 0x002fc600078e024f */
[----:B--2---:R-:W-:Y:S05]  /*4f50*/  @!P3 BRA `(.L_x_9742) ;  /* 0x00000118003cb947 */ /* 0x004fea0003800000 */
.L_x_9988:
[----:B------:R-:W-:Y:S05]  /*4f60*/  BSYNC B0 ;  /* 0x0000000000007941 */ /* 0x000fea0003800000 */
.L_x_9741:
[----:B------:R-:W-:Y:S01]  /*4f70*/  ISETP.GE.AND P3, PT, R19, R99, PT ;  /* 0x000000631300720c */ /* 0x000fe20003f66270 */
[----:B------:R-:W-:Y:S01]  /*4f80*/  IMAD.IADD R29, R77, 0x1, R28 ;  /* 0x000000014d1d7824 */ /* 0x000fe200078e021c */
[----:B------:R-:W-:Y:S01]  /*4f90*/  BSSY B0, `(.L_x_9743) ;  /* 0x0000025000007945 */ /* 0x000fe20003800000 */
[----:B------:R-:W-:Y:S02]  /*4fa0*/  IMAD R40, R28, 0x2, R24 ;  /* 0x000000021c287824 */ /* 0x000fe400078e0218 */
[----:B------:R-:W-:-:S04]  /*4fb0*/  IMAD.WIDE R32, R26, 0x60, R58 ;  /* 0x000000601a207825 */ /* 0x000fc800078e023a */
[----:B------:R-:W-:-:S04]  /*4fc0*/  IMAD R41, R29, 0x2, R24 ;  /* 0x000000021d297824 */ /* 0x000fc800078e0218 */
[----:B------:R-:W-:Y:S05]  /*4fd0*/  @P3 BRA `(.L_x_9744) ;  /* 0x0000000000803947 */ /* 0x000fea0003800000 */
[----:B------:R-:W-:Y:S01]  /*4fe0*/  MOV R29, R94 ;  /* 0x0000005e001d7202 */ /* 0x000fe20000000f00 */
[----:B------:R-:W-:Y:S02]  /*4ff0*/  IMAD R31, R33, UR38, RZ ;  /* 0x00000026211f7c24 */ /* 0x000fe4000f8e02ff */
[----:B------:R-:W-:Y:S02]  /*5000*/  IMAD.MOV.U32 R28, RZ, RZ, R6 ;  /* 0x000000ffff1c7224 */ /* 0x000fe400078e0006 */
[C---:B------:R-:W-:Y:S02]  /*5010*/  IMAD R31, R32.reuse, UR39, R31 ;  /* 0x00000027201f7c24 */ /* 0x040fe4000f8e021f */
[----:B------:R-:W-:-:S04]  /*5020*/  IMAD.WIDE.U32 R28, R32, UR38, R28 ;  /* 0x00000026201c7c25 */ /* 0x000fc8000f8e001c */
[----:B------:R-:W-:Y:S01]  /*5030*/  IMAD.IADD R29, R29, 0x1, R31 ;  /* 0x000000011d1d7824 */ /* 0x000fe200078e021f */
[----:B------:R-:W-:-:S04]  /*5040*/  LEA R34, P3, R28, UR36, 0x1 ;  /* 0x000000241c227c11 */ /* 0x000fc8000f8608ff */
[----:B------:R-:W-:Y:S02]  /*5050*/  LEA.HI.X R35, R28, UR37, R29, 0x1, P3 ;  /* 0x000000251c237c11 */ /* 0x000fe400098f0c1d */
[----:B------:R-:W-:-:S13]  /*5060*/  ISETP.GE.AND P3, PT, R16, UR43, PT ;  /* 0x0000002b10007c0c */ /* 0x000fda000bf66270 */
[----:B------:R-:W2:Y:S04]  /*5070*/  @!P3 LDS.128 R28, [R40] ;  /* 0x00000000281cb984 */ /* 0x000ea80000000c00 */
[----:B--2---:R-:W-:Y:S01]  /*5080*/  @!P3 STG.E.128 desc[UR40][R34.64], R28 ;  /* 0x0000001c2200b986 */ /* 0x004fe2000c101d28 */
[----:B------:R-:W-:-:S13]  /*5090*/  ISETP.GE.AND P3, PT, R62, UR43, PT ;  /* 0x0000002b3e007c0c */ /* 0x000fda000bf66270 */
[----:B------:R-:W2:Y:S04]  /*50a0*/  @!P3 LDS.128 R28, [R41] ;  /* 0x00000000291cb984 */ /* 0x000ea80000000c00 */
[----:B--2---:R-:W-:Y:S01]  /*50b0*/  @!P3 STG.E.128 desc[UR40][R34.64+0x40], R28 ;  /* 0x0000401c2200b986 */ /* 0x004fe2000c101d28 */
[----:B------:R-:W-:-:S13]  /*50c0*/  ISETP.GE.AND P3, PT, R63, UR43, PT ;  /* 0x0000002b3f007c0c */ /* 0x000fda000bf66270 */
[----:B------:R-:W2:Y:S04]  /*50d0*/  @!P3 LDS.128 R28, [R40+0x3000] ;  /* 0x00300000281cb984 */ /* 0x000ea80000000c00 */
        /* <DEDUP_REMOVED lines=10> */
[----:B------:R-:W-:-:S13]  /*5180*/  ISETP.NE.AND P3, PT, R96, RZ, PT ;  /* 0x000000ff6000720c */ /* 0x000fda0003f65270 */
[----:B------:R-:W2:Y:S04]  /*5190*/  @P3 LDS.128 R28, [R40+0x9000] ;  /* 0x00900000281c3984 */ /* 0x000ea80000000c00 */
[----:B--2---:R-:W-:Y:S01]  /*51a0*/  @P3 STG.E.128 desc[UR40][R34.64+0x180], R28 ;  /* 0x0001801c22003986 */ /* 0x004fe2000c101d28 */
[----:B------:R-:W-:-:S13]  /*51b0*/  ISETP.NE.AND P3, PT, R95, RZ, PT ;  /* 0x000000ff5f00720c */ /* 0x000fda0003f65270 */
[----:B------:R-:W2:Y:S04]  /*51c0*/  @P3 LDS.128 R28, [R41+0x9000] ;  /* 0x00900000291c3984 */ /* 0x000ea80000000c00 */
[----:B--2---:R2:W-:Y:S02]  /*51d0*/  @P3 STG.E.128 desc[UR40][R34.64+0x1c0], R28 ;  /* 0x0001c01c22003986 */ /* 0x0045e4000c101d28 */
.L_x_9744:
[----:B------:R-:W-:Y:S05]  /*51e0*/  BSYNC B0 ;  /* 0x0000000000007941 */ /* 0x000fea0003800000 */
.L_x_9743:
[----:B------:R-:W-:Y:S01]  /*51f0*/  ISETP.GE.AND P3, PT, R222, R99, PT ;  /* 0x00000063de00720c */ /* 0x000fe20003f66270 */
[----:B------:R-:W-:-:S12]  /*5200*/  BSSY B0, `(.L_x_9745) ;  /* 0x0000024000007945 */ /* 0x000fd80003800000 */
[----:B------:R-:W-:Y:S05]  /*5210*/  @P3 BRA `(.L_x_9746) ;  /* 0x0000000000883947 */ /* 0x000fea0003800000 */
[----:B--2---:R-:W-:Y:S01]  /*5220*/  IADD3 R31, P3, R32, 0x40, RZ ;  /* 0x00000040201f7810 */ /* 0x004fe20007f7e0ff */
[----:B------:R-:W-:Y:S02]  /*5230*/  IMAD.MOV.U32 R28, RZ, RZ, R6 ;  /* 0x000000ffff1c7224 */ /* 0x000fe400078e0006 */
[----:B------:R-:W-:Y:S02]  /*5240*/  IMAD.MOV.U32 R29, RZ, RZ, R94 ;  /* 0x000000ffff1d7224 */ /* 0x000fe400078e005e */
[----:B------:R-:W-:Y:S02]  /*5250*/  IMAD.X R32, RZ, RZ, R33, P3 ;  /* 0x000000ffff207224 */ /* 0x000fe400018e0621 */
[----:B------:R-:W-:-:S04]  /*5260*/  IMAD.WIDE.U32 R28, R31, UR38, R28 ;  /* 0x000000261f1c7c25 */ /* 0x000fc8000f8e001c */
[----:B------:R-:W-:-:S04]  /*5270*/  IMAD R32, R32, UR38, RZ ;  /* 0x0000002620207c24 */ /* 0x000fc8000f8e02ff */
[----:B------:R-:W-:Y:S01]  /*5280*/  IMAD R31, R31, UR39, R32 ;  /* 0x000000271f1f7c24 */ /* 0x000fe2000f8e0220 */
[----:B------:R-:W-:-:S03]  /*5290*/  LEA R32, P3, R28, UR36, 0x1 ;  /* 0x000000241c207c11 */ /* 0x000fc6000f8608ff */
[----:B------:R-:W-:-:S05]  /*52a0*/  IMAD.IADD R29, R29, 0x1, R31 ;  /* 0x000000011d1d7824 */ /* 0x000fca00078e021f */
[----:B------:R-:W-:Y:S02]  /*52b0*/  LEA.HI.X R33, R28, UR37, R29, 0x1, P3 ;  /* 0x000000251c217c11 */ /* 0x000fe400098f0c1d */
        /* <DEDUP_REMOVED lines=23> */
[----:B--2---:R3:W-:Y:S02]  /*5430*/  @P3 STG.E.128 desc[UR40][R32.64+0x1c0], R28 ;  /* 0x0001c01c20003986 */ /* 0x0047e4000c101d28 */
.L_x_9746:
[----:B------:R-:W-:Y:S05]  /*5440*/  BSYNC B0 ;  /* 0x0000000000007941 */ /* 0x000fea0003800000 */
.L_x_9745:
[----:B------:R-:W-:Y:S01]  /*5450*/  @!PT LDS RZ, [RZ] ;  /* 0x00000000fffff984 */ /* 0x000fe20000000800 */
[----:B------:R-:W-:Y:S01]  /*5460*/  @!PT LDS RZ, [RZ] ;  /* 0x00000000fffff984 */ /* 0x000fe20000000800 */
[----:B------:R-:W-:Y:S01]  /*5470*/  @!PT LDS RZ, [RZ] ;  /* 0x00000000fffff984 */ /* 0x000fe20000000800 */
[----:B------:R-:W-:Y:S01]  /*5480*/  @!PT LDS RZ, [RZ] ;  /* 0x00000000fffff984 */ /* 0x000fe20000000800 */
[----:B------:R4:W-:Y:S06]  /*5490*/  MEMBAR.ALL.CTA ;  /* 0x0000000000007992 */ /* 0x0009ec0000008000 */
[----:B----4-:R-:W4:Y:S02]  /*54a0*/  FENCE.VIEW.ASYNC.S ;  /* 0x00000000000073c6 */ /* 0x010f240000000000 */
[----:B----4-:R4:W-:Y:S01]  /*54b0*/  BAR.SYNC.DEFER_BLOCKING R76, 0x80 ;  /* 0x0002004c0000751d */ /* 0x0109e20000010000 */
[----:B------:R-:W-:Y:S01]  /*54c0*/  ISETP.NE.AND P5, PT, R98, RZ, PT ;  /* 0x000000ff6200720c */ /* 0x000fe20003fa5270 */
[----:B------:R-:W-:-:S02]  /*54d0*/  VIADD R2, R2, 0x1 ;  /* 0x0000000102027836 */ /* 0x000fc40000000000 */
[----:B01----:R-:W-:-:S03]  /*54e0*/  @!P4 VIADD R97, R97, 0x228c0 ;  /* 0x000228c06161c836 */ /* 0x003fc60000000000 */
[C---:B------:R-:W-:Y:S02]  /*54f0*/  ISETP.NE.AND P3, PT, R2.reuse, 0x2, PT ;  /* 0x000000020200780c */ /* 0x040fe40003f65270 */
[----:B------:R-:W-:Y:S02]  /*5500*/  @!P4 PRMT R97, RZ, 0x654, R97 ;  /* 0x00000654ff61c816 */ /* 0x000fe40000000061 */
[----:B--23--:R-:W-:Y:S02]  /*5510*/  SEL R28, RZ, 0x1, P3 ;  /* 0x00000001ff1c7807 */ /* 0x00cfe40001800000 */
[----:B------:R-:W-:Y:S02]  /*5520*/  SEL R2, R2, RZ, P3 ;  /* 0x000000ff02027207 */ /* 0x000fe40001800000 */
[----:B------:R-:W-:Y:S01]  /*5530*/  LOP3.LUT R201, R201, R28, RZ, 0x3c, !PT ;  /* 0x0000001cc9c97212 */ /* 0x000fe200078e3cff */
[----:B------:R4:W-:Y:S01]  /*5540*/  @!P4 SYNCS.ARRIVE.TRANS64.RED.A1T0 RZ, [R97+URZ], RZ ;  /* 0x000000ff61ffc9a7 */ /* 0x0009e2000810043f */
[----:B------:R-:W-:Y:S05]  /*5550*/  @P5 BRA `(.L_x_9747) ;  /* 0xffffffcc00745947 */ /* 0x000fea000383ffff */
[----:B------:R-:W0:Y:S01]  /*5560*/  S2R R29, SR_TID.X ;  /* 0x00000000001d7919 */ /* 0x000e220000002100 */
[----:B------:R-:W-:Y:S02]  /*5570*/  PLOP3.LUT P0, PT, PT, PT, PT, 0x8, 0x0 ;  /* 0x000000000000781c */ /* 0x000fe40003f0e170 */
[----:B0-----:R-:W-:-:S04]  /*5580*/  SHF.R.U32.HI R29, RZ, 0x7, R29 ;  /* 0x00000007ff1d7819 */ /* 0x001fc8000001161d */
[----:B------:R-:W-:-:S13]  /*5590*/  ISETP.NE.AND P5, PT, R29, 0x1, PT ;  /* 0x000000011d00780c */ /* 0x000fda0003fa5270 */
[----:B------:R-:W-:Y:S06]  /*55a0*/  @!P5 BAR.ARV 0x9, 0x100 ;  /* 0x024400000000db1d */ /* 0x000fec0000002000 */
.L_x_9695:
[----:B------:R-:W-:Y:S02]  /*55b0*/  ISETP.GE.AND P2, PT, R172, 0x1, PT ;  /* 0x00000001ac00780c */ /* 0x000fe40003f46270 */
[----:B------:R-:W-:Y:S02]  /*55c0*/  CS2R R4, SRZ ;  /* 0x0000000000047805 */ /* 0x000fe4000001ff00 */
[----:B------:R-:W-:Y:S02]  /*55d0*/  PLOP3.LUT P1, PT, PT, PT, PT, 0x80, 0x0 ;  /* 0x000000000000781c */ /* 0x000fe40003f2f070 */
        /* <DEDUP_REMOVED lines=24> */
[----:B----4-:R-:W-:-:S02]  /*5760*/  CS2R R96, SRZ ;  /* 0x0000000000607805 */ /* 0x010fc4000001ff00 */
        /* <DEDUP_REMOVED lines=42> */
[----:B------:R-:W0:Y:S01]  /*5a10*/  FENCE.VIEW.ASYNC.G ;  /* 0x00000000000073c6 */ /* 0x000e220000000100 */
[----:B------:R-:W-:Y:S05]  /*5a20*/  WARPSYNC.ALL ;  /* 0x0000000000007948 */ /* 0x000fea0003800000 */
[----:B0-----:R-:W-:Y:S06]  /*5a30*/  BAR.ARV 0xc, 0x180 ;  /* 0x0306000000007b1d */ /* 0x001fec0000002000 */
.L_x_9748:
[----:B------:R-:W-:Y:S01]  /*5a40*/  CS2R R24, SRZ ;  /* 0x0000000000187805 */ /* 0x000fe2000001ff00 */
[----:B------:R-:W-:Y:S06]  /*5a50*/  @!P2 BRA `(.L_x_9749) ;  /* 0x000000680070a947 */ /* 0x000fec0003800000 */
[----:B------:R-:W-:-:S03]  /*5a60*/  UMOV UR4, 0xffffffff ;  /* 0xffffffff00047882 */ /* 0x000fc60000000000 */
[----:B------:R-:W-:Y:S05]  /*5a70*/  BRA.DIV UR4, `(.L_x_9750) ;  /* 0x0000010e04887947 */ /* 0x000fea000b800000 */
[----:B------:R0:W1:Y:S02]  /*5a80*/  SHFL.IDX PT, R14, R234, RZ, 0x1f ;  /* 0x00001fffea0e7589 */ /* 0x00006400000e0000 */
.L_x_9991:
[----:B-1----:R-:W-:Y:S01]  /*5a90*/  LEA.HI R0, R14, R14, RZ, 0x1 ;  /* 0x0000000e0e007211 */ /* 0x002fe200078f08ff */
[----:B------:R-:W-:Y:S01]  /*5aa0*/  VIADD R24, R18, 0x18400 ;  /* 0x0001840012187836 */ /* 0x000fe20000000000 */
[----:B------:R-:W-:Y:S02]  /*5ab0*/  BSSY B6, `(.L_x_9751) ;  /* 0x0000018000067945 */ /* 0x000fe40003800000 */
[----:B------:R-:W-:Y:S02]  /*5ac0*/  LOP3.LUT R3, R0, 0x1e, RZ, 0xc0, !PT ;  /* 0x0000001e00037812 */ /* 0x000fe400078ec0ff */
[----:B------:R-:W-:-:S03]  /*5ad0*/  LOP3.LUT P0, RZ, R24, 0x1bf, RZ, 0xc0, !PT ;  /* 0x000001bf18ff7812 */ /* 0x000fc6000780c0ff */
[----:B------:R-:W-:-:S05]  /*5ae0*/  IMAD.IADD R3, R14, 0x1, -R3 ;  /* 0x000000010e037824 */ /* 0x000fca00078e0a03 */
[----:B------:R-:W-:-:S04]  /*5af0*/  LEA R3, R3, R24, 0xd ;  /* 0x0000001803037211 */ /* 0x000fc800078e68ff */
[----:B------:R-:W-:-:S04]  /*5b00*/  SHF.R.U32.HI R3, RZ, 0x4, R3 ;  /* 0x00000004ff037819 */ /* 0x000fc80000011603 */
        /* <DEDUP_REMOVED lines=18> */
.L_x_9752:
[----:B------:R-:W-:Y:S05]  /*5c30*/  BSYNC B6 ;  /* 0x0000000000067941 */ /* 0x000fea0003800000 */
.L_x_9751:
        /* <DEDUP_REMOVED lines=12> */
.L_x_9756:
[----:B--2---:R2:W3:Y:S02]  /*5d00*/  SYNCS.PHASECHK.TRANS64.TRYWAIT P0, [R18+URZ+0x22800], R3 ;  /* 0x02280003120075a7 */ /* 0x0044e4000800017f */
[----:B---3--:R-:W-:Y:S05]  /*5d10*/  @!P0 NANOSLEEP.SYNCS 0x989680 ;  /* 0x009896800000895d */ /* 0x008fea0003900000 */
[----:B------:R-:W3:Y:S02]  /*5d20*/  @!P0 SYNCS.PHASECHK.TRANS64 P0, [R18+URZ+0x22800], R3 ;  /* 0x02280003120085a7 */ /* 0x000ee4000800007f */
[----:B---3--:R-:W-:Y:S05]  /*5d30*/  @!P0 BRA `(.L_x_9756) ;  /* 0xfffffffc00f08947 */ /* 0x008fea000383ffff */
.L_x_9755:
[----:B------:R-:W-:Y:S05]  /*5d40*/  BSYNC B0 ;  /* 0x0000000000007941 */ /* 0x000fea0003800000 */
.L_x_9754:
[----:B------:R-:W-:Y:S05]  /*5d50*/  BRA `(.L_x_9757) ;  /* 0x00000020007c7947 */ /* 0x000fea0003800000 */
.L_x_9753:
[----:B-----5:R-:W-:Y:S01]  /*5d60*/  SHF.R.S32.HI R0, RZ, 0x1f, R38 ;  /* 0x0000001fff007819 */ /* 0x020fe20000011426 */
[----:B------:R-:W-:Y:S01]  /*5d70*/  ULDC.64 UR4, c[0x0][0x3f8] ;  /* 0x0000fe0000047ab9 */ /* 0x000fe20000000a00 */
[----:B------:R-:W-:Y:S01]  /*5d80*/  ULDC.64 UR6, c[0x0][0x408] ;  /* 0x0001020000067ab9 */ /* 0x000fe20000000a00 */
[----:B------:R-:W-:Y:S01]  /*5d90*/  LOP3.LUT P0, RZ, R24, 0x3ff, RZ, 0xc0, !PT ;  /* 0x000003ff18ff7812 */ /* 0x000fe2000780c0ff */
[----:B------:R-:W-:Y:S01]  /*5da0*/  IMAD.WIDE.U32 R4, R38, UR4, RZ ;  /* 0x0000000426047c25 */ /* 0x000fe2000f8e00ff */
[----:B------:R-:W-:Y:S03]  /*5db0*/  BSSY B6, `(.L_x_9758) ;  /* 0x000001f000067945 */ /* 0x000fe60003800000 */
        /* <DEDUP_REMOVED lines=27> */
[----:B-1----:R-:W-:-:S07]  /*5f70*/  IMAD.MOV.U32 R13, RZ, RZ, RZ ;  /* 0x000000ffff0d7224 */ /* 0x002fce00078e00ff */
[----:B------:R-:W-:-:S07]  /*5f80*/  LEPC R20, `(.L_x_9759) ;  /* 0x000000001014794e */ /* 0x000fce0000000000 */
[----:B0-2---:R-:W-:Y:S05]  /*5f90*/  CALL.ABS.NOINC R14 ;  /* 0x000000000e007343 */ /* 0x005fea0003c00000 */
.L_x_9759:
[----:B------:R-:W-:Y:S05]  /*5fa0*/  BSYNC B6 ;  /* 0x0000000000067941 */ /* 0x000fea0003800000 */
.L_x_9758:
        /* <DEDUP_REMOVED lines=11> */
.L_x_9997:
        /* <DEDUP_REMOVED lines=16> */
[----:B------:R-:W-:Y:S01]  /*6160*/  CS2R R12, SRZ ;  /* 0x00000000000c7805 */ /* 0x000fe2000001ff00 */
        /* <DEDUP_REMOVED lines=21> */
.L_x_9764:
[----:B------:R-:W-:Y:S05]  /*62c0*/  BSYNC B1 ;  /* 0x0000000000017941 */ /* 0x000fea0003800000 */
.L_x_9763:
[----:B0-----:R-:W-:Y:S01]  /*62d0*/  SHF.L.U32 R15, R29, 0x1f, RZ ;  /* 0x0000001f1d0f7819 */ /* 0x001fe200000006ff */
[----:B-----5:R-:W-:Y:S01]  /*62e0*/  IMAD.MOV.U32 R31, RZ, RZ, R10 ;  /* 0x000000ffff1f7224 */ /* 0x020fe200078e000a */
[----:B------:R-:W-:Y:S01]  /*62f0*/  LOP3.LUT P1, RZ, R227, 0x4, RZ, 0xc0, !PT ;  /* 0x00000004e3ff7812 */ /* 0x000fe2000782c0ff */
[--C-:B------:R-:W-:Y:S01]  /*6300*/  IMAD.MOV.U32 R14, RZ, RZ, R11.reuse ;  /* 0x000000ffff0e7224 */ /* 0x100fe200078e000b */
[----:B------:R-:W0:Y:S01]  /*6310*/  SYNCS.PHASECHK.TRANS64.TRYWAIT P0, [R18+URZ+0x22800], R15 ;  /* 0x0228000f120075a7 */ /* 0x000e22000800017f */
[----:B---3--:R-:W-:Y:S01]  /*6320*/  LEA R3, R211, R30, 0x9 ;  /* 0x0000001ed3037211 */ /* 0x008fe200078e48ff */
[----:B------:R-:W-:Y:S01]  /*6330*/  IMAD.MOV.U32 R29, RZ, RZ, R6 ;  /* 0x000000ffff1d7224 */ /* 0x000fe200078e0006 */
[--C-:B------:R-:W-:Y:S01]  /*6340*/  SHF.R.U64 R33, R10, 0x10, R11.reuse ;  /* 0x000000100a217819 */ /* 0x100fe2000000120b */
[----:B------:R-:W-:Y:S01]  /*6350*/  IMAD.MOV.U32 R32, RZ, RZ, R12 ;  /* 0x000000ffff207224 */ /* 0x000fe200078e000c */
[----:B------:R-:W-:Y:S01]  /*6360*/  SHF.R.U32.HI R20, RZ, 0x10, R11 ;  /* 0x00000010ff147819 */ /* 0x000fe2000001160b */
[----:B------:R-:W-:Y:S01]  /*6370*/  IMAD R3, R3, 0x2, R18 ;  /* 0x0000000203037824 */ /* 0x000fe200078e0212 */
[----:B------:R-:W-:Y:S01]  /*6380*/  SHF.R.U64 R35, R6, 0x10, R7 ;  /* 0x0000001006237819 */ /* 0x000fe20000001207 */
[--C-:B------:R-:W-:Y:S01]  /*6390*/  IMAD.MOV.U32 R11, RZ, RZ, R13.reuse ;  /* 0x000000ffff0b7224 */ /* 0x100fe200078e000d */
[----:B------:R-:W-:Y:S01]  /*63a0*/  SHF.R.U64 R34, R12, 0x10, R13 ;  /* 0x000000100c227819 */ /* 0x000fe2000000120d */
[----:B------:R-:W-:Y:S01]  /*63b0*/  IMAD.MOV.U32 R10, RZ, RZ, R7 ;  /* 0x000000ffff0a7224 */ /* 0x000fe200078e0007 */
[----:B------:R-:W-:Y:S01]  /*63c0*/  SHF.R.U32.HI R12, RZ, 0x10, R13 ;  /* 0x00000010ff0c7819 */ /* 0x000fe2000001160d */
[----:B------:R-:W-:Y:S01]  /*63d0*/  IMAD.MOV.U32 R30, RZ, RZ, R8 ;  /* 0x000000ffff1e7224 */ /* 0x000fe200078e0008 */
[----:B------:R-:W-:Y:S01]  /*63e0*/  SHF.R.U32.HI R7, RZ, 0x10, R7 ;  /* 0x00000010ff077819 */ /* 0x000fe20000011607 */
[----:B----4-:R-:W-:Y:S01]  /*63f0*/  VIADD R4, R3, 0x18400 ;  /* 0x0001840003047836 */ /* 0x010fe20000000000 */
[----:B-1----:R-:W-:Y:S01]  /*6400*/  VIMNMX R27, R5, 0x80, PT ;  /* 0x00000080051b7848 */ /* 0x002fe20003fe0100 */
[--C-:B------:R-:W-:Y:S01]  /*6410*/  IMAD.MOV.U32 R6, RZ, RZ, R9.reuse ;  /* 0x000000ffff067224 */ /* 0x100fe200078e0009 */
[----:B------:R-:W-:Y:S01]  /*6420*/  BSSY B1, `(.L_x_9765) ;  /* 0x000000e000017945 */ /* 0x000fe20003800000 */
[----:B--2---:R-:W-:Y:S01]  /*6430*/  VIADD R0, R3, 0x18440 ;  /* 0x0001844003007836 */ /* 0x004fe20000000000 */
        /* <DEDUP_REMOVED lines=12> */
.L_x_9998:
[----:B------:R-:W-:Y:S05]  /*6500*/  BSYNC B1 ;  /* 0x0000000000017941 */ /* 0x000fea0003800000 */
.L_x_9765:
        /* <DEDUP_REMOVED lines=46> */
.L_x_9770:
[----:B------:R-:W-:Y:S05]  /*67f0*/  BSYNC B2 ;  /* 0x0000000000027941 */ /* 0x000fea0003800000 */
.L_x_9769:
        /* <DEDUP_REMOVED lines=39> */
.L_x_9768:
[----:B------:R-:W-:Y:S05]  /*6a70*/  BSYNC B1 ;  /* 0x0000000000017941 */ /* 0x000fea0003800000 */
.L_x_9767:
        /* <DEDUP_REMOVED lines=45> */
.L_x_9773:
[----:B------:R-:W-:Y:S05]  /*6d50*/  BSYNC B1 ;  /* 0x0000000000017941 */ /* 0x000fea0003800000 */
.L_x_9772:
[----:B------:R-:W-:Y:S05]  /*6d60*/  @P1 BRA `(.L_x_9771) ;  /* 0x0000001000541947 */ /* 0x000fea0003800000 */
[----:B-1----:R-:W1:Y:S01]  /*6d70*/  LDS.128 R4, [R0+0x2000] ;  /* 0x0020000000047984 */ /* 0x002e620000000c00 */
[----:B0-----:R-:W-:Y:S02]  /*6d80*/  HADD2.F32 R15, -RZ, R30.H0_H0 ;  /* 0x2000001eff0f7230 */ /* 0x001fe40000004100 */
[----:B------:R-:W-:Y:S02]  /*6d90*/  HADD2.F32 R13, -RZ, R32.H0_H0 ;  /* 0x20000020ff0d7230 */ /* 0x000fe40000004100 */
[----:B------:R-:W-:Y:S02]  /*6da0*/  HADD2.F32 R20, -RZ, R36.H0_H0 ;  /* 0x20000024ff147230 */ /* 0x000fe40000004100 */
[----:B------:R-:W-:Y:S02]  /*6db0*/  HADD2.F32 R14, -RZ, R34.H0_H0 ;  /* 0x20000022ff0e7230 */ /* 0x000fe40000004100 */
[----:B------:R-:W-:Y:S02]  /*6dc0*/  HADD2.F32 R24, -RZ, R36.H1_H1 ;  /* 0x30000024ff187230 */ /* 0x000fe40000004100 */
[----:B-1----:R-:W-:-:S02]  /*6dd0*/  HADD2.F32 R3, -RZ, R4.H0_H0 ;  /* 0x20000004ff037230 */ /* 0x002fc40000004100 */
[----:B------:R-:W-:Y:S02]  /*6de0*/  HADD2.F32 R4, -RZ, R4.H1_H1 ;  /* 0x30000004ff047230 */ /* 0x000fe40000004100 */
        /* <DEDUP_REMOVED lines=9> */
[----:B------:R-:W-:Y:S02]  /*6e80*/  HADD2.F32 R6, -RZ, R6.H1_H1 ;  /* 0x30000006ff067230 */ /* 0x000fe40000004100 */
[C---:B------:R-:W-:Y:S01]  /*6e90*/  FMUL.FTZ R5, R14.reuse, R5 ;  /* 0x000000050e057220 */ /* 0x040fe20000410000 */
[----:B------:R-:W-:Y:S02]  /*6ea0*/  HADD2.F32 R7, -RZ, R7.H1_H1 ;  /* 0x30000007ff077230 */ /* 0x000fe40000004100 */
[-C--:B------:R-:W-:Y:S01]  /*6eb0*/  FFMA.FTZ R11, R14, R8.reuse, -R11 ;  /* 0x000000080e0b7223 */ /* 0x080fe2000001080b */
[----:B------:R-:W-:Y:S02]  /*6ec0*/  HADD2.F32 R15, -RZ, R30.H1_H1 ;  /* 0x3000001eff0f7230 */ /* 0x000fe40000004100 */
[----:B------:R-:W-:Y:S01]  /*6ed0*/  FFMA.FTZ R8, R20, R8, R5 ;  /* 0x0000000814087223 */ /* 0x000fe20000010005 */
[----:B------:R-:W-:-:S02]  /*6ee0*/  HADD2.F32 R13, -RZ, R32.H1_H1 ;  /* 0x30000020ff0d7230 */ /* 0x000fc40000004100 */
[-C--:B------:R-:W-:Y:S01]  /*6ef0*/  FMUL.FTZ R5, R24, R7.reuse ;  /* 0x0000000718057220 */ /* 0x080fe20000410000 */
[----:B------:R-:W-:Y:S02]  /*6f00*/  HADD2.F32 R14, -RZ, R34.H1_H1 ;  /* 0x30000022ff0e7230 */ /* 0x000fe40000004100 */
[----:B------:R-:W-:Y:S01]  /*6f10*/  FMUL.FTZ R4, R15, R6 ;  /* 0x000000060f047220 */ /* 0x000fe20000410000 */
[----:B------:R-:W-:Y:S01]  /*6f20*/  F2FP.F16.F32.PACK_AB R12, R3, R12 ;  /* 0x0000000c030c723e */ /* 0x000fe200000000ff */
[C---:B------:R-:W-:Y:S01]  /*6f30*/  FMUL.FTZ R6, R13.reuse, R6 ;  /* 0x000000060d067220 */ /* 0x040fe20000410000 */
        /* <DEDUP_REMOVED lines=10> */
.L_x_9761:
[----:B------:R-:W-:-:S03]  /*6fe0*/  UMOV UR4, 0xffffffff ;  /* 0xffffffff00047882 */ /* 0x000fc60000000000 */
[----:B------:R-:W-:Y:S05]  /*6ff0*/  BRA.DIV UR4, `(.L_x_9774) ;  /* 0x000000fa04d47947 */ /* 0x000fea000b800000 */
[----:B------:R1:W2:Y:S04]  /*7000*/  SHFL.IDX PT, R0, R25, RZ, 0x1c1f ;  /* 0x001c1fff19007589 */ /* 0x0002a800000e0000 */
[----:B------:R1:W3:Y:S04]  /*7010*/  SHFL.IDX PT, R3, R24, RZ, 0x1c1f ;  /* 0x001c1fff18037589 */ /* 0x0002e800000e0000 */
[----:B------:R1:W4:Y:S04]  /*7020*/  SHFL.IDX PT, R4, R27, RZ, 0x1c1f ;  /* 0x001c1fff1b047589 */ /* 0x00032800000e0000 */
[----:B------:R1:W0:Y:S02]  /*7030*/  SHFL.IDX PT, R14, R26, RZ, 0x1c1f ;  /* 0x001c1fff1a0e7589 */ /* 0x00022400000e0000 */
.L_x_10004:
[----:B------:R-:W-:Y:S01]  /*7040*/  ULDC UR4, c[0x0][0x448] ;  /* 0x0001120000047ab9 */ /* 0x000fe20000000800 */
[----:B------:R-:W-:Y:S01]  /*7050*/  LEA.HI R7, R223, R223, RZ, 0x1 ;  /* 0x000000dfdf077211 */ /* 0x000fe200078f08ff */
[----:B------:R-:W-:Y:S01]  /*7060*/  IMAD R6, R39, UR4, RZ ;  /* 0x0000000427067c24 */ /* 0x000fe2000f8e02ff */
[----:B------:R-:W-:Y:S01]  /*7070*/  BSSY B1, `(.L_x_9775) ;  /* 0x0000017000017945 */ /* 0x000fe20003800000 */
[----:B------:R-:W-:Y:S02]  /*7080*/  CS2R R10, SRZ ;  /* 0x00000000000a7805 */ /* 0x000fe4000001ff00 */
[----:B------:R-:W-:Y:S02]  /*7090*/  LOP3.LUT R8, R7, 0xfffffffe, RZ, 0xc0, !PT ;  /* 0xfffffffe07087812 */ /* 0x000fe400078ec0ff */
[----:B-1----:R-:W-:Y:S02]  /*70a0*/  CS2R R24, SRZ ;  /* 0x0000000000187805 */ /* 0x002fe4000001ff00 */
[----:B------:R-:W-:Y:S01]  /*70b0*/  ISETP.GE.AND P0, PT, R5, R6, PT ;  /* 0x000000060500720c */ /* 0x000fe20003f06270 */
[----:B------:R-:W-:Y:S01]  /*70c0*/  IMAD R5, R89, -0x80, R6 ;  /* 0xffffff8059057824 */ /* 0x000fe200078e0206 */
[----:B------:R-:W-:Y:S01]  /*70d0*/  CS2R R26, SRZ ;  /* 0x00000000001a7805 */ /* 0x000fe2000001ff00 */
[----:B------:R-:W-:Y:S01]  /*70e0*/  IMAD.IADD R13, R223, 0x1, -R8 ;  /* 0x00000001df0d7824 */ /* 0x000fe200078e0a08 */
[----:B------:R-:W-:-:S04]  /*70f0*/  CS2R R8, SRZ ;  /* 0x0000000000087805 */ /* 0x000fc8000001ff00 */
[----:B------:R-:W-:-:S05]  /*7100*/  SHF.L.U32 R13, R13, 0x1f, RZ ;  /* 0x0000001f0d0d7819 */ /* 0x000fca00000006ff */
[----:B------:R-:W-:Y:S05]  /*7110*/  @P0 BRA `(.L_x_9776) ;  /* 0x0000000000300947 */ /* 0x000fea0003800000 */
[----:B------:R-:W-:Y:S01]  /*7120*/  ULDC UR4, c[0x0][0x3f4] ;  /* 0x0000fd0000047ab9 */ /* 0x000fe20000000800 */
[C---:B------:R-:W-:Y:S01]  /*7130*/  IMAD.SHL.U32 R15, R16.reuse, 0x2, RZ ;  /* 0x00000002100f7824 */ /* 0x040fe200078e00ff */
[C---:B------:R-:W-:Y:S02]  /*7140*/  ISETP.GE.AND P2, PT, R16.reuse, UR4, PT ;  /* 0x0000000410007c0c */ /* 0x040fe4000bf46270 */
[----:B------:R-:W-:Y:S02]  /*7150*/  SHF.L.U64.HI R9, R16, 0x1, R17 ;  /* 0x0000000110097819 */ /* 0x000fe40000010211 */
[-C--:B---3--:R-:W-:Y:S02]  /*7160*/  IADD3 R6, P0, R3, R15.reuse, RZ ;  /* 0x0000000f03067210 */ /* 0x088fe40007f1e0ff */
[----:B0-----:R-:W-:-:S03]  /*7170*/  IADD3 R14, P1, R14, R15, RZ ;  /* 0x0000000f0e0e7210 */ /* 0x001fc60007f3e0ff */
[--C-:B--2---:R-:W-:Y:S02]  /*7180*/  IMAD.X R7, R0, 0x1, R9.reuse, P0 ;  /* 0x0000000100077824 */ /* 0x104fe400000e0609 */
[----:B----4-:R-:W-:Y:S01]  /*7190*/  IMAD.X R15, R4, 0x1, R9, P1 ;  /* 0x00000001040f7824 */ /* 0x010fe200008e0609 */
[----:B------:R-:W-:Y:S01]  /*71a0*/  CS2R R8, SRZ ;  /* 0x0000000000087805 */ /* 0x000fe2000001ff00 */
[----:B------:R-:W-:Y:S06]  /*71b0*/  @P2 BRA `(.L_x_9776) ;  /* 0x0000000000082947 */ /* 0x000fec0003800000 */
[----:B------:R1:W5:Y:S04]  /*71c0*/  LD.E.128 R8, desc[UR40][R6.64] ;  /* 0x0000002806087980 */ /* 0x000368000c101d00 */
[----:B------:R1:W5:Y:S02]  /*71d0*/  LD.E.128 R24, desc[UR40][R14.64] ;  /* 0x000000280e187980 */ /* 0x000364000c101d00 */
.L_x_9776:
[----:B------:R-:W-:Y:S05]  /*71e0*/  BSYNC B1 ;  /* 0x0000000000017941 */ /* 0x000fea0003800000 */
.L_x_9775:
[----:B------:R-:W0:Y:S01]  /*71f0*/  SYNCS.PHASECHK.TRANS64.TRYWAIT P1, [R18+URZ+0x22800], R13 ;  /* 0x0228000d120075a7 */ /* 0x000e22000802017f */
[----:B-----5:R-:W-:Y:S01]  /*7200*/  IMAD.MOV.U32 R38, RZ, RZ, R8 ;  /* 0x000000ffff267224 */ /* 0x020fe200078e0008 */
[----:B------:R-:W-:Y:S01]  /*7210*/  SHF.R.U64 R42, R8, 0x10, R9 ;  /* 0x00000010082a7819 */ /* 0x000fe20000001209 */
[----:B------:R-:W-:Y:S01]  /*7220*/  IMAD.MOV.U32 R39, RZ, RZ, R10 ;  /* 0x000000ffff277224 */ /* 0x000fe200078e000a */
[----:B--2---:R-:W-:Y:S01]  /*7230*/  MOV R0, R9 ;  /* 0x0000000900007202 */ /* 0x004fe20000000f00 */
[----:B----4-:R-:W-:Y:S01]  /*7240*/  IMAD.MOV.U32 R4, RZ, RZ, R11 ;  /* 0x000000ffff047224 */ /* 0x010fe200078e000b */
[----:B------:R-:W-:Y:S01]  /*7250*/  SHF.R.U32.HI R8, RZ, 0x10, R9 ;  /* 0x00000010ff087819 */ /* 0x000fe20000011609 */
[----:B------:R-:W-:Y:S01]  /*7260*/  IMAD.MOV.U32 R40, RZ, RZ, R24 ;  /* 0x000000ffff287224 */ /* 0x000fe200078e0018 */
[----:B------:R-:W-:Y:S01]  /*7270*/  SHF.R.U64 R43, R10, 0x10, R11 ;  /* 0x000000100a2b7819 */ /* 0x000fe2000000120b */
[----:B-1----:R-:W-:Y:S01]  /*7280*/  IMAD.MOV.U32 R6, RZ, RZ, R25 ;  /* 0x000000ffff067224 */ /* 0x002fe200078e0019 */
[----:B------:R-:W-:Y:S01]  /*7290*/  SHF.R.U32.HI R9, RZ, 0x10, R11 ;  /* 0x00000010ff097819 */ /* 0x000fe2000001160b */
[----:B------:R-:W-:Y:S01]  /*72a0*/  IMAD.MOV.U32 R41, RZ, RZ, R26 ;  /* 0x000000ffff297224 */ /* 0x000fe200078e001a */
[----:B------:R-:W-:Y:S01]  /*72b0*/  VIMNMX R5, R5, 0x80, PT ;  /* 0x0000008005057848 */ /* 0x000fe20003fe0100 */
[----:B------:R-:W-:Y:S01]  /*72c0*/  IMAD.MOV.U32 R7, RZ, RZ, R27 ;  /* 0x000000ffff077224 */ /* 0x000fe200078e001b */
[--C-:B------:R-:W-:Y:S01]  /*72d0*/  SHF.R.U64 R44, R24, 0x10, R25.reuse ;  /* 0x00000010182c7819 */ /* 0x100fe20000001219 */
[----:B------:R-:W-:Y:S01]  /*72e0*/  BSSY B1, `(.L_x_9777) ;  /* 0x0000012000017945 */ /* 0x000fe20003800000 */
[----:B---3--:R-:W1:Y:S01]  /*72f0*/  LDC R3, c[0x0][0x3f4] ;  /* 0x0000fd00ff037b82 */ /* 0x008e620000000800 */
[----:B------:R-:W-:-:S02]  /*7300*/  SHF.R.U32.HI R10, RZ, 0x10, R25 ;  /* 0x00000010ff0a7819 */ /* 0x000fc40000011619 */
        /* <DEDUP_REMOVED lines=10> */
[C---:B-1----:R-:W-:Y:S01]  /*73b0*/  ISETP.GE.AND P0, PT, R16.reuse, R3, PT ;  /* 0x000000031000720c */ /* 0x042fe20003f06270 */
[----:B------:R-:W-:-:S03]  /*73c0*/  IMAD.IADD R0, R16, 0x1, R3 ;  /* 0x0000000110007824 */ /* 0x000fc600078e0203 */
[-C--:B------:R-:W-:Y:S02]  /*73d0*/  ISETP.GE.OR P2, PT, R19, R5.reuse, P0 ;  /* 0x000000051300720c */ /* 0x080fe40000746670 */
[----:B------:R-:W-:Y:S01]  /*73e0*/  ISETP.GE.OR P0, PT, R222, R5, P0 ;  /* 0x00000005de00720c */ /* 0x000fe20000706670 */
[----:B0-----:R-:W-:-:S12]  /*73f0*/  @!P1 BRA `(.L_x_9778) ;  /* 0x000000f800449947 */ /* 0x001fd80003800000 */
.L_x_10005:
[----:B------:R-:W-:Y:S05]  /*7400*/  BSYNC B1 ;  /* 0x0000000000017941 */ /* 0x000fea0003800000 */
.L_x_9777:
[----:B------:R-:W-:Y:S01]  /*7410*/  BSSY B1, `(.L_x_9779) ;  /* 0x0000059000017945 */ /* 0x000fe20003800000 */
[----:B------:R-:W-:-:S03]  /*7420*/  LOP3.LUT R3, R0, 0x38, RZ, 0xc0, !PT ;  /* 0x0000003800037812 */ /* 0x000fc600078ec0ff */
[----:B------:R-:W-:Y:S05]  /*7430*/  @P2 BRA `(.L_x_9780) ;  /* 0x0000000400582947 */ /* 0x000fea0003800000 */
[----:B------:R-:W-:Y:S02]  /*7440*/  IMAD.SHL.U32 R0, R227, 0x40, RZ ;  /* 0x00000040e3007824 */ /* 0x000fe400078e00ff */
[----:B------:R-:W-:Y:S02]  /*7450*/  HADD2.F32 R26, -RZ, R40.H0_H0 ;  /* 0x20000028ff1a7230 */ /* 0x000fe40000004100 */
[----:B------:R-:W-:Y:S01]  /*7460*/  HADD2.F32 R25, -RZ, R38.H0_H0 ;  /* 0x20000026ff197230 */ /* 0x000fe20000004100 */
[----:B------:R-:W-:Y:S01]  /*7470*/  LOP3.LUT R4, R0, 0x1c0, RZ, 0xc0, !PT ;  /* 0x000001c000047812 */ /* 0x000fe200078ec0ff */
[----:B------:R-:W-:-:S03]  /*7480*/  HADD2.F32 R27, -RZ, R44.H0_H0 ;  /* 0x2000002cff1b7230 */ /* 0x000fc60000004100 */
[----:B------:R-:W-:Y:S02]  /*7490*/  LOP3.LUT R0, R4, 0x38, R16, 0xf8, !PT ;  /* 0x0000003804007812 */ /* 0x000fe400078ef810 */
[----:B------:R-:W-:-:S04]  /*74a0*/  SHF.R.U32.HI R7, RZ, 0x3, R4 ;  /* 0x00000003ff077819 */ /* 0x000fc80000011604 */
[----:B------:R-:W-:-:S05]  /*74b0*/  LOP3.LUT R0, R0, R7, RZ, 0x3c, !PT ;  /* 0x0000000700007212 */ /* 0x000fca00078e3cff */
[----:B------:R-:W-:Y:S01]  /*74c0*/  IMAD R5, R211, 0x200, R0 ;  /* 0x00000200d3057824 */ /* 0x000fe200078e0200 */
[----:B------:R-:W-:-:S03]  /*74d0*/  LOP3.LUT R0, R7, R3, R4, 0x1e, !PT ;  /* 0x0000000307007212 */ /* 0x000fc600078e1e04 */
[----:B------:R-:W-:Y:S02]  /*74e0*/  IMAD R36, R5, 0x2, R18 ;  /* 0x0000000205247824 */ /* 0x000fe400078e0212 */
[----:B------:R-:W-:-:S03]  /*74f0*/  IMAD R9, R211, 0x200, R0 ;  /* 0x00000200d3097824 */ /* 0x000fc600078e0200 */
[----:B------:R-:W1:Y:S01]  /*7500*/  LDS.128 R4, [R36+0x18400] ;  /* 0x0184000024047984 */ /* 0x000e620000000c00 */
[----:B------:R-:W-:-:S05]  /*7510*/  IMAD R37, R9, 0x2, R18 ;  /* 0x0000000209257824 */ /* 0x000fca00078e0212 */
[----:B------:R-:W2:Y:S01]  /*7520*/  LDS.128 R8, [R37+0x18400] ;  /* 0x0184000025087984 */ /* 0x000ea20000000c00 */
[--C-:B-1----:R-:W-:Y:S02]  /*7530*/  HADD2.F32 R0, -RZ, R4.reuse.H0_H0 ;  /* 0x20000004ff007230 */ /* 0x102fe40000004100 */
[----:B------:R-:W-:Y:S02]  /*7540*/  HADD2.F32 R4, -RZ, R4.H1_H1 ;  /* 0x30000004ff047230 */ /* 0x000fe40000004100 */
[----:B------:R-:W-:Y:S02]  /*7550*/  HADD2.F32 R12, -RZ, R5.H0_H0 ;  /* 0x20000005ff0c7230 */ /* 0x000fe40000004100 */
[--C-:B--2---:R-:W-:Y:S02]  /*7560*/  HADD2.F32 R15, -RZ, R8.reuse.H0_H0 ;  /* 0x20000008ff0f7230 */ /* 0x104fe40000004100 */
[----:B------:R-:W-:Y:S02]  /*7570*/  HADD2.F32 R8, -RZ, R8.H1_H1 ;  /* 0x30000008ff087230 */ /* 0x000fe40000004100 */
[----:B------:R-:W-:-:S02]  /*7580*/  HADD2.F32 R20, -RZ, R9.H0_H0 ;  /* 0x20000009ff147230 */ /* 0x000fc40000004100 */
[CC--:B------:R-:W-:Y:S01]  /*7590*/  FMUL.FTZ R29, R15.reuse, R26.reuse ;  /* 0x0000001a0f1d7220 */ /* 0x0c0fe20000410000 */
[----:B------:R-:W-:Y:S01]  /*75a0*/  FMUL.FTZ R31, R15, R25 ;  /* 0x000000190f1f7220 */ /* 0x000fe20000410000 */
[----:B------:R-:W-:Y:S02]  /*75b0*/  HADD2.F32 R15, -RZ, R42.H0_H0 ;  /* 0x2000002aff0f7230 */ /* 0x000fe40000004100 */
[----:B------:R-:W-:Y:S01]  /*75c0*/  FMUL.FTZ R33, R8, R27 ;  /* 0x0000001b08217220 */ /* 0x000fe20000410000 */
[C---:B------:R-:W-:Y:S01]  /*75d0*/  FFMA.FTZ R30, R0.reuse, R25, -R29 ;  /* 0x00000019001e7223 */ /* 0x040fe2000001081d */
[----:B------:R-:W-:Y:S02]  /*75e0*/  HADD2.F32 R29, -RZ, R40.H1_H1 ;  /* 0x30000028ff1d7230 */ /* 0x000fe40000004100 */
[----:B------:R-:W-:Y:S01]  /*75f0*/  FFMA.FTZ R31, R0, R26, R31 ;  /* 0x0000001a001f7223 */ /* 0x000fe2000001001f */
[----:B------:R-:W-:Y:S02]  /*7600*/  HADD2.F32 R25, -RZ, R38.H1_H1 ;  /* 0x30000026ff197230 */ /* 0x000fe40000004100 */
[-C--:B------:R-:W-:Y:S01]  /*7610*/  FMUL.FTZ R35, R8, R15.reuse ;  /* 0x0000000f08237220 */ /* 0x080fe20000410000 */
[----:B------:R-:W-:Y:S01]  /*7620*/  FFMA.FTZ R33, R4, R15, -R33 ;  /* 0x0000000f04217223 */ /* 0x000fe20000010821 */
[----:B------:R-:W-:-:S02]  /*7630*/  HADD2.F32 R9, -RZ, R9.H1_H1 ;  /* 0x30000009ff097230 */ /* 0x000fc40000004100 */
        /* <DEDUP_REMOVED lines=18> */
[--C-:B0-----:R-:W-:Y:S02]  /*7760*/  HADD2.F32 R13, -RZ, R6.reuse.H0_H0 ;  /* 0x20000006ff0d7230 */ /* 0x101fe40000004100 */
[----:B------:R-:W-:Y:S01]  /*7770*/  FFMA.FTZ R21, R5, R8, R34 ;  /* 0x0000000805157223 */ /* 0x000fe20000010022 */
[----:B------:R-:W-:Y:S02]  /*7780*/  HADD2.F32 R9, -RZ, R43.H0_H0 ;  /* 0x2000002bff097230 */ /* 0x000fe40000004100 */
[C---:B------:R-:W-:Y:S01]  /*7790*/  FMUL.FTZ R5, R10.reuse, R15 ;  /* 0x0000000f0a057220 */ /* 0x040fe20000410000 */
[----:B------:R-:W-:Y:S02]  /*77a0*/  HADD2.F32 R6, -RZ, R6.H1_H1 ;  /* 0x30000006ff067230 */ /* 0x000fe40000004100 */
[C---:B------:R-:W-:Y:S01]  /*77b0*/  FFMA.FTZ R27, R13.reuse, R4, -R0 ;  /* 0x000000040d1b7223 */ /* 0x040fe20000010800 */
[----:B------:R-:W-:Y:S01]  /*77c0*/  FFMA.FTZ R29, R13, R12, R29 ;  /* 0x0000000c0d1d7223 */ /* 0x000fe2000001001d */
[----:B------:R-:W-:Y:S01]  /*77d0*/  FMUL.FTZ R13, R10, R9 ;  /* 0x000000090a0d7220 */ /* 0x000fe20000410000 */
[----:B------:R-:W-:-:S02]  /*77e0*/  HADD2.F32 R24, -RZ, R11.H0_H0 ;  /* 0x2000000bff187230 */ /* 0x000fc40000004100 */
[C---:B------:R-:W-:Y:S01]  /*77f0*/  FFMA.FTZ R10, R6.reuse, R9, -R5 ;  /* 0x00000009060a7223 */ /* 0x040fe20000010805 */
[----:B------:R-:W-:Y:S02]  /*7800*/  HADD2.F32 R9, -RZ, R41.H1_H1 ;  /* 0x30000029ff097230 */ /* 0x000fe40000004100 */
[----:B------:R-:W-:Y:S01]  /*7810*/  FFMA.FTZ R12, R6, R15, R13 ;  /* 0x0000000f060c7223 */ /* 0x000fe2000001000d */
[----:B------:R-:W-:Y:S01]  /*7820*/  HADD2.F32 R11, -RZ, R11.H1_H1 ;  /* 0x3000000bff0b7230 */ /* 0x000fe20000004100 */
[----:B------:R-:W-:Y:S01]  /*7830*/  F2FP.F16.F32.PACK_AB R8, R20, R31 ;  /* 0x0000001f1408723e */ /* 0x000fe200000000ff */
[----:B------:R-:W-:Y:S02]  /*7840*/  HADD2.F32 R5, -RZ, R39.H1_H1 ;  /* 0x30000027ff057230 */ /* 0x000fe40000004100 */
[----:B------:R-:W-:Y:S01]  /*7850*/  FMUL.FTZ R13, R24, R9 ;  /* 0x00000009180d7220 */ /* 0x000fe20000410000 */
[----:B------:R-:W-:Y:S02]  /*7860*/  HADD2.F32 R4, -RZ, R45.H1_H1 ;  /* 0x3000002dff047230 */ /* 0x000fe40000004100 */
[----:B------:R-:W-:-:S02]  /*7870*/  HADD2.F32 R0, -RZ, R43.H1_H1 ;  /* 0x3000002bff007230 */ /* 0x000fc40000004100 */
[-C--:B------:R-:W-:Y:S01]  /*7880*/  FMUL.FTZ R24, R24, R5.reuse ;  /* 0x0000000518187220 */ /* 0x080fe20000410000 */
        /* <DEDUP_REMOVED lines=17> */
.L_x_9780:
[----:B------:R-:W-:Y:S05]  /*79a0*/  BSYNC B1 ;  /* 0x0000000000017941 */ /* 0x000fea0003800000 */
.L_x_9779:
[----:B------:R-:W-:Y:S05]  /*79b0*/  @P0 BRA `(.L_x_9771) ;  /* 0x0000000400400947 */ /* 0x000fea0003800000 */
[--C-:B------:R-:W-:Y:S01]  /*79c0*/  SHF.R.U32.HI R0, RZ, 0x3, R210.reuse ;  /* 0x00000003ff007819 */ /* 0x100fe200000116d2 */
[----:B-1----:R-:W1:Y:S01]  /*79d0*/  LDS.128 R4, [R233+0x18400] ;  /* 0x01840000e9047984 */ /* 0x002e620000000c00 */
[----:B------:R-:W-:Y:S02]  /*79e0*/  HADD2.F32 R30, -RZ, R40.H0_H0 ;  /* 0x20000028ff1e7230 */ /* 0x000fe40000004100 */
[----:B------:R-:W-:Y:S01]  /*79f0*/  LOP3.LUT R3, R0, R3, R210, 0x1e, !PT ;  /* 0x0000000300037212 */ /* 0x000fe200078e1ed2 */
[----:B------:R-:W-:Y:S02]  /*7a00*/  HADD2.F32 R26, -RZ, R38.H0_H0 ;  /* 0x20000026ff1a7230 */ /* 0x000fe40000004100 */
[----:B------:R-:W-:Y:S02]  /*7a10*/  HADD2.F32 R32, -RZ, R44.H0_H0 ;  /* 0x2000002cff207230 */ /* 0x000fe40000004100 */
[----:B------:R-:W-:Y:S02]  /*7a20*/  IMAD.IADD R3, R212, 0x1, R3 ;  /* 0x00000001d4037824 */ /* 0x000fe400078e0203 */
[----:B------:R-:W-:-:S02]  /*7a30*/  HADD2.F32 R34, -RZ, R40.H1_H1 ;  /* 0x30000028ff227230 */ /* 0x000fc40000004100 */
[----:B------:R-:W-:Y:S02]  /*7a40*/  IMAD R3, R3, 0x2, R18 ;  /* 0x0000000203037824 */ /* 0x000fe400078e0212 */
[----:B------:R-:W-:Y:S02]  /*7a50*/  HADD2.F32 R35, -RZ, R44.H1_H1 ;  /* 0x3000002cff237230 */ /* 0x000fe40000004100 */
[----:B------:R-:W-:Y:S01]  /*7a60*/  HADD2.F32 R37, -RZ, R41.H0_H0 ;  /* 0x20000029ff257230 */ /* 0x000fe20000004100 */
[----:B------:R-:W2:Y:S01]  /*7a70*/  LDS.128 R8, [R3+0x18400] ;  /* 0x0184000003087984 */ /* 0x000ea20000000c00 */
[----:B------:R-:W-:Y:S02]  /*7a80*/  HADD2.F32 R33, -RZ, R39.H0_H0 ;  /* 0x20000027ff217230 */ /* 0x000fe40000004100 */
[--C-:B-1----:R-:W-:Y:S02]  /*7a90*/  HADD2.F32 R0, -RZ, R4.reuse.H0_H0 ;  /* 0x20000004ff007230 */ /* 0x102fe40000004100 */
[----:B------:R-:W-:-:S02]  /*7aa0*/  HADD2.F32 R4, -RZ, R4.H1_H1 ;  /* 0x30000004ff047230 */ /* 0x000fc40000004100 */
[--C-:B------:R-:W-:Y:S02]  /*7ab0*/  HADD2.F32 R12, -RZ, R5.reuse.H0_H0 ;  /* 0x20000005ff0c7230 */ /* 0x100fe40000004100 */
[----:B------:R-:W-:Y:S02]  /*7ac0*/  HADD2.F32 R5, -RZ, R5.H1_H1 ;  /* 0x30000005ff057230 */ /* 0x000fe40000004100 */
[--C-:B0-----:R-:W-:Y:S02]  /*7ad0*/  HADD2.F32 R13, -RZ, R6.reuse.H0_H0 ;  /* 0x20000006ff0d7230 */ /* 0x101fe40000004100 */
[----:B------:R-:W-:Y:S02]  /*7ae0*/  HADD2.F32 R6, -RZ, R6.H1_H1 ;  /* 0x30000006ff067230 */ /* 0x000fe40000004100 */
[--C-:B------:R-:W-:Y:S02]  /*7af0*/  HADD2.F32 R14, -RZ, R7.reuse.H0_H0 ;  /* 0x20000007ff0e7230 */ /* 0x100fe40000004100 */
[----:B------:R-:W-:-:S02]  /*7b00*/  HADD2.F32 R7, -RZ, R7.H1_H1 ;  /* 0x30000007ff077230 */ /* 0x000fc40000004100 */
[--C-:B--2---:R-:W-:Y:S02]  /*7b10*/  HADD2.F32 R15, -RZ, R8.reuse.H0_H0 ;  /* 0x20000008ff0f7230 */ /* 0x104fe40000004100 */
        /* <DEDUP_REMOVED lines=58> */
.L_x_9771:
[----:B------:R-:W-:Y:S05]  /*7ec0*/  BSYNC B0 ;  /* 0x0000000000007941 */ /* 0x000fea0003800000 */
.L_x_9760:
        /* <DEDUP_REMOVED lines=8> */
.L_x_9757:
[----:B--23--:R-:W2:Y:S01]  /*7f50*/  S2R R0, SR_TID.X ;  /* 0x0000000000007919 */ /* 0x00cea20000002100 */
[----:B------:R-:W-:Y:S01]  /*7f60*/  ISETP.NE.AND P0, PT, R203, 0x3, PT ;  /* 0x00000003cb00780c */ /* 0x000fe20003f05270 */
[----:B------:R-:W-:Y:S05]  /*7f70*/  WARPSYNC.ALL ;  /* 0x0000000000007948 */ /* 0x000fea0003800000 */
[----:B--2---:R-:W-:-:S05]  /*7f80*/  SHF.R.U32.HI R0, RZ, 0x7, R0 ;  /* 0x00000007ff007819 */ /* 0x004fca0000011600 */
[----:B------:R-:W-:-:S05]  /*7f90*/  VIADD R21, R0, 0x8 ;  /* 0x0000000800157836 */ /* 0x000fca0000000000 */
[----:B------:R2:W-:Y:S06]  /*7fa0*/  BAR.SYNC.DEFER_BLOCKING R21, 0x100 ;  /* 0x000400150000751d */ /* 0x0005ec0000010000 */
[----:B------:R-:W-:Y:S05]  /*7fb0*/  @!P0 BRA `(.L_x_9781) ;  /* 0x0000000000048947 */ /* 0x000fea0003800000 */
[----:B------:R-:W-:Y:S01]  /*7fc0*/  BPT.TRAP 0x1 ;  /* 0x000000040000795c */ /* 0x000fe20000300000 */
.L_x_9781:
[----:B------:R-:W-:Y:S02]  /*7fd0*/  LEA R20, R200, R18, 0x3 ;  /* 0x00000012c8147211 */ /* 0x000fe400078e18ff */
[----:B0-----:R-:W-:-:S04]  /*7fe0*/  SHF.L.U32 R15, R208, 0x1f, RZ ;  /* 0x0000001fd00f7819 */ /* 0x001fc800000006ff */
[----:B------:R0:W3:Y:S01]  /*7ff0*/  SYNCS.PHASECHK.TRANS64.TRYWAIT P1, [R20+URZ+0x22830], R15 ;  /* 0x0228300f140075a7 */ /* 0x0000e2000802017f */
[----:B------:R-:W-:Y:S05]  /*8000*/  @!P0 BRA `(.L_x_9782) ;  /* 0x0000000000048947 */ /* 0x000fea0003800000 */
[----:B------:R-:W-:Y:S01]  /*8010*/  BPT.TRAP 0x1 ;  /* 0x000000040000795c */ /* 0x000fe20000300000 */
.L_x_9782:
[----:B------:R-:W-:Y:S01]  /*8020*/  VIADD R0, R18, 0x1c400 ;  /* 0x0001c40012007836 */ /* 0x000fe20000000000 */
[----:B-1----:R-:W-:Y:S01]  /*8030*/  LOP3.LUT R4, R28, 0x10000, RZ, 0xfc, !PT ;  /* 0x000100001c047812 */ /* 0x002fe200078efcff */
[----:B------:R-:W-:-:S03]  /*8040*/  IMAD.MOV.U32 R5, RZ, RZ, 0x40000040 ;  /* 0x40000040ff057424 */ /* 0x000fc600078e00ff */
[----:B------:R-:W-:-:S04]  /*8050*/  SHF.R.U32.HI R0, RZ, 0x4, R0 ;  /* 0x00000004ff007819 */ /* 0x000fc80000011600 */
[----:B------:R-:W-:-:S04]  /*8060*/  LOP3.LUT R0, R0, 0x3fff, RZ, 0xc0, !PT ;  /* 0x00003fff00007812 */ /* 0x000fc800078ec0ff */
[----:B------:R-:W-:Y:S01]  /*8070*/  LOP3.LUT R0, R0, 0x10000, RZ, 0xfc, !PT ;  /* 0x0001000000007812 */ /* 0x000fe200078efcff */
[----:B---3--:R-:W-:Y:S06]  /*8080*/  @P1 BRA `(.L_x_9783) ;  /* 0x0000000000081947 */ /* 0x008fec0003800000 */
[----:B------:R-:W1:Y:S02]  /*8090*/  SYNCS.PHASECHK.TRANS64.TRYWAIT P1, [R20+URZ+0x22830], R15 ;  /* 0x0228300f140075a7 */ /* 0x000e64000802017f */
[----:B-1----:R-:W-:Y:S05]  /*80a0*/  @!P1 BRA `(.L_x_9784) ;  /* 0x000000ec002c9947 */ /* 0x002fea0003800000 */
.L_x_9783:
[----:B------:R-:W-:Y:S01]  /*80b0*/  IMAD R12, R200, 0x300, R0 ;  /* 0x00000300c80c7824 */ /* 0x000fe200078e0200 */
        /* <DEDUP_REMOVED lines=10> */
[----:B------:R-:W3:Y:S01]  /*8160*/  S2R R73, SR_TID.X ;  /* 0x0000000000497919 */ /* 0x000ee20000002100 */
[----:B------:R-:W-:-:S02]  /*8170*/  IMAD.MOV.U32 R7, RZ, RZ, 0x40000040 ;  /* 0x40000040ff077424 */ /* 0x000fc400078e00ff */
[----:B------:R-:W-:Y:S02]  /*8180*/  VIADD R8, R4, 0x4 ;  /* 0x0000000404087836 */ /* 0x000fe40000000000 */
[----:B------:R-:W-:Y:S02]  /*8190*/  IMAD.MOV.U32 R9, RZ, RZ, 0x40000040 ;  /* 0x40000040ff097424 */ /* 0x000fe400078e00ff */
[----:B------:R-:W-:Y:S02]  /*81a0*/  IMAD.MOV.U32 R13, RZ, RZ, 0x40000040 ;  /* 0x40000040ff0d7424 */ /* 0x000fe400078e00ff */
[----:B------:R-:W-:Y:S02]  /*81b0*/  IMAD R3, R173, -0x60, R172 ;  /* 0xffffffa0ad037824 */ /* 0x000fe400078e02ac */
[----:B------:R-:W-:Y:S01]  /*81c0*/  HGMMA.64x96x16.F32 R24, gdesc[UR4], RZ, !UPT, gsb0 ;  /* 0x01600000041879f0 */ /* 0x000fe2000c0008ff */
[----:B------:R-:W-:Y:S02]  /*81d0*/  R2UR UR4, R10 ;  /* 0x000000000a0472ca */ /* 0x000fe400000e0000 */
[----:B------:R-:W-:-:S02]  /*81e0*/  R2UR UR5, R11 ;  /* 0x000000000b0572ca */ /* 0x000fc400000e0000 */
[----:B------:R-:W-:Y:S01]  /*81f0*/  R2UR UR6, R6 ;  /* 0x00000000060672ca */ /* 0x000fe200000e0000 */
[C---:B------:R-:W-:Y:S01]  /*8200*/  VIADD R6, R12.reuse, 0x4 ;  /* 0x000000040c067836 */ /* 0x040fe20000000000 */
[----:B------:R-:W-:Y:S01]  /*8210*/  R2UR UR7, R7 ;  /* 0x00000000070772ca */ /* 0x000fe200000e0000 */
[----:B------:R-:W-:Y:S01]  /*8220*/  IMAD.MOV.U32 R7, RZ, RZ, 0x40000040 ;  /* 0x40000040ff077424 */ /* 0x000fe200078e00ff */
[----:B------:R-:W-:Y:S01]  /*8230*/  IADD3 R3, R3, 0x60, RZ ;  /* 0x0000006003037810 */ /* 0x000fe20007ffe0ff */
[----:B------:R-:W-:-:S04]  /*8240*/  VIADD R12, R12, 0x6 ;  /* 0x000000060c0c7836 */ /* 0x000fc80000000000 */
[----:B------:R-:W-:-:S05]  /*8250*/  IMAD R3, R236, -0x2, R3 ;  /* 0xfffffffeec037824 */ /* 0x000fca00078e0203 */
[C---:B------:R-:W-:Y:S02]  /*8260*/  ISETP.GT.AND P2, PT, R3.reuse, RZ, PT ;  /* 0x000000ff0300720c */ /* 0x040fe40003f44270 */
[C---:B------:R-:W-:Y:S02]  /*8270*/  ISETP.GT.AND P3, PT, R3.reuse, 0x1, PT ;  /* 0x000000010300780c */ /* 0x040fe40003f64270 */
[C---:B------:R-:W-:Y:S02]  /*8280*/  ISETP.GT.AND P4, PT, R3.reuse, 0x8, PT ;  /* 0x000000080300780c */ /* 0x040fe40003f84270 */
[C---:B------:R-:W-:Y:S02]  /*8290*/  ISETP.GT.AND P5, PT, R3.reuse, 0x9, PT ;  /* 0x000000090300780c */ /* 0x040fe40003fa4270 */
[----:B------:R-:W-:Y:S02]  /*82a0*/  ISETP.GT.AND P1, PT, R3, 0x10, PT ;  /* 0x000000100300780c */ /* 0x000fe40003f24270 */
[----:B---3--:R-:W-:Y:S01]  /*82b0*/  LOP3.LUT R73, R73, 0x7f, RZ, 0xc0, !PT ;  /* 0x0000007f49497812 */ /* 0x008fe200078ec0ff */
[----:B------:R-:W-:-:S02]  /*82c0*/  WARPGROUP.DEPBAR.LE gsb0, 0x0 ;  /* 0x00008000000079c5 */ /* 0x000fc40000010000 */
[----:B------:R-:W-:-:S06]  /*82d0*/  WARPGROUP.ARRIVE ;  /* 0x00000000000079c5 */ /* 0x000fcc0000000000 */
[----:B------:R-:W-:Y:S01]  /*82e0*/  HGMMA.64x96x16.F32 R24, gdesc[UR4], R24, gsb0 ;  /* 0x01600000041879f0 */ /* 0x000fe20008000818 */
        /* <DEDUP_REMOVED lines=8> */
[----:B------:R-:W-:Y:S01]  /*8370*/  HGMMA.64x96x16.F32 R24, gdesc[UR4], R24, gsb0 ;  /* 0x01600000041879f0 */ /* 0x000fe20008000818 */
[----:B------:R-:W-:Y:S02]  /*8380*/  R2UR UR4, R6 ;  /* 0x00000000060472ca */ /* 0x000fe400000e0000 */
[----:B------:R-:W-:Y:S02]  /*8390*/  R2UR UR5, R7 ;  /* 0x00000000070572ca */ /* 0x000fe400000e0000 */
[----:B------:R-:W-:Y:S02]  /*83a0*/  R2UR UR6, R12 ;  /* 0x000000000c0672ca */ /* 0x000fe400000e0000 */
[----:B------:R-:W-:Y:S01]  /*83b0*/  R2UR UR7, R13 ;  /* 0x000000000d0772ca */ /* 0x000fe200000e0000 */
[----:B------:R-:W-:Y:S02]  /*83c0*/  WARPGROUP.DEPBAR.LE gsb0, 0x0 ;  /* 0x00008000000079c5 */ /* 0x000fe40000010000 */
[----:B------:R-:W-:-:S10]  /*83d0*/  WARPGROUP.ARRIVE ;  /* 0x00000000000079c5 */ /* 0x000fd40000000000 */
[----:B------:R-:W-:Y:S01]  /*83e0*/  HGMMA.64x96x16.F32 R24, gdesc[UR4], R24, gsb0 ;  /* 0x01600000041879f0 */ /* 0x000fe20008000818 */
        /* <DEDUP_REMOVED lines=81> */
[----:B------:R-:W-:Y:S01]  /*8900*/  ISETP.GT.AND P5, PT, R3, 0x59, PT ;  /* 0x000000590300780c */ /* 0x000fe20003fa4270 */
[----:B------:R-:W-:Y:S01]  /*8910*/  IMAD.U32 R3, RZ, RZ, UR4 ;  /* 0x00000004ff037e24 */ /* 0x000fe2000f8e00ff */
[----:B------:R-:W-:Y:S02]  /*8920*/  FSEL R108, R68, -INF , P4 ;  /* 0xff800000446c7808 */ /* 0x000fe40002000000 */
[----:B------:R-:W-:-:S02]  /*8930*/  FMNMX.FTZ R13, R106, R13, !PT ;  /* 0x0000000d6a0d7209 */ /* 0x000fc40007810000 */
[----:B------:R-:W-:Y:S02]  /*8940*/  FSEL R110, R69, -INF , P5 ;  /* 0xff800000456e7808 */ /* 0x000fe40002800000 */
[----:B------:R-:W-:Y:S02]  /*8950*/  FMNMX.FTZ R13, R108, R13, !PT ;  /* 0x0000000d6c0d7209 */ /* 0x000fe40007810000 */
[----:B------:R-:W-:Y:S02]  /*8960*/  FSEL R64, R63, -INF , P1 ;  /* 0xff8000003f407808 */ /* 0x000fe40000800000 */
[----:B------:R-:W-:Y:S02]  /*8970*/  FMNMX.FTZ R29, R110, R13, !PT ;  /* 0x0000000d6e1d7209 */ /* 0x000fe40007810000 */
[----:B------:R-:W-:Y:S02]  /*8980*/  FSEL R66, R66, -INF , P2 ;  /* 0xff80000042427808 */ /* 0x000fe40001000000 */
[----:B------:R-:W-:Y:S01]  /*8990*/  FSEL R68, R67, -INF , P3 ;  /* 0xff80000043447808 */ /* 0x000fe20001800000 */
[----:B------:R-:W3:Y:S01]  /*89a0*/  SHFL.BFLY PT, R12, R29, 0x2, 0x1f ;  /* 0x0c401f001d0c7f89 */ /* 0x000ee200000e0000 */
[----:B------:R-:W-:-:S02]  /*89b0*/  FSEL R70, R70, -INF , P4 ;  /* 0xff80000046467808 */ /* 0x000fc40002000000 */
[----:B---3--:R-:W-:-:S05]  /*89c0*/  FMNMX.FTZ R31, R29, R12, !PT ;  /* 0x0000000c1d1f7209 */ /* 0x008fca0007810000 */
[----:B------:R-:W3:Y:S02]  /*89d0*/  SHFL.BFLY PT, R12, R31, 0x1, 0x1f ;  /* 0x0c201f001f0c7f89 */ /* 0x000ee400000e0000 */
[----:B---3--:R-:W-:-:S04]  /*89e0*/  FMNMX.FTZ R12, R31, R12, !PT ;  /* 0x0000000c1f0c7209 */ /* 0x008fc80007810000 */
[C---:B------:R-:W-:Y:S01]  /*89f0*/  FSETP.NEU.FTZ.AND P6, PT, R12.reuse, -INF , PT ;  /* 0xff8000000c00780b */ /* 0x040fe20003fdd000 */
[----:B------:R-:W-:-:S05]  /*8a00*/  FMUL.FTZ R13, R12, R3 ;  /* 0x000000030c0d7220 */ /* 0x000fca0000410000 */
[----:B------:R-:W-:Y:S02]  /*8a10*/  FSEL R35, R13, RZ, P6 ;  /* 0x000000ff0d237208 */ /* 0x000fe40003000000 */
[----:B------:R-:W-:-:S03]  /*8a20*/  FMNMX.FTZ R13, R26, R27, !PT ;  /* 0x0000001b1a0d7209 */ /* 0x000fc60007810000 */
[--C-:B------:R-:W-:Y:S01]  /*8a30*/  FFMA.FTZ R31, R25, R3, -R35.reuse ;  /* 0x00000003191f7223 */ /* 0x100fe20000010823 */
[----:B------:R-:W-:Y:S01]  /*8a40*/  FMNMX.FTZ R13, R30, R13, !PT ;  /* 0x0000000d1e0d7209 */ /* 0x000fe20007810000 */
[-CC-:B------:R-:W-:Y:S01]  /*8a50*/  FFMA.FTZ R204, R72, R3.reuse, -R35.reuse ;  /* 0x0000000348cc7223 */ /* 0x180fe20000010823 */
[----:B------:R-:W-:Y:S01]  /*8a60*/  FSEL R72, R71, -INF , P5 ;  /* 0xff80000047487808 */ /* 0x000fe20002800000 */
        /* <DEDUP_REMOVED lines=29> */
[----:B------:R-:W-:Y:S01]  /*8c40*/  FMNMX.FTZ R29, R46, R29, !PT ;  /* 0x0000001d2e1d7209 */ /* 0x000fe20007810000 */
[----:B---3--:R-:W-:Y:S01]  /*8c50*/  FADD.FTZ R51, R204, R13 ;  /* 0x0000000dcc337221 */ /* 0x008fe20000010000 */
[-CC-:B------:R-:W-:Y:S01]  /*8c60*/  FFMA.FTZ R104, R104, R3.reuse, -R35.reuse ;  /* 0x0000000368687223 */ /* 0x180fe20000010823 */
[--C-:B------:R-:W-:Y:S01]  /*8c70*/  FFMA.FTZ R106, R106, R3, -R35.reuse ;  /* 0x000000036a6a7223 */ /* 0x100fe20000010823 */
[----:B------:R-:W-:Y:S01]  /*8c80*/  FMNMX.FTZ R29, R36, R29, !PT ;  /* 0x0000001d241d7209 */ /* 0x000fe20007810000 */
[--C-:B------:R-:W-:Y:S01]  /*8c90*/  FFMA.FTZ R108, R108, R3, -R35.reuse ;  /* 0x000000036c6c7223 */ /* 0x100fe20000010823 */
[----:B------:R-:W-:Y:S01]  /*8ca0*/  F2FP.F16.F32.PACK_AB R204, R13, R204 ;  /* 0x000000cc0dcc723e */ /* 0x000fe200000000ff */
[----:B------:R-:W-:Y:S01]  /*8cb0*/  MUFU.EX2 R152, R152 ;  /* 0x0000009800987308 */ /* 0x000fe20000000800 */
[----:B------:R-:W-:Y:S01]  /*8cc0*/  FMNMX.FTZ R29, R50, R29, !PT ;  /* 0x0000001d321d7209 */ /* 0x000fe20007810000 */
[----:B------:R-:W-:-:S03]  /*8cd0*/  FFMA.FTZ R35, R110, R3, -R35 ;  /* 0x000000036e237223 */ /* 0x000fc60000010823 */
        /* <DEDUP_REMOVED lines=16> */
[----:B------:R-:W-:Y:S02]  /*8de0*/  MUFU.EX2 R90, R90 ;  /* 0x0000005a005a7308 */ /* 0x000fe40000000800 */
[----:B------:R-:W3:Y:S06]  /*8df0*/  SHFL.BFLY PT, R74, R33, 0x2, 0x1f ;  /* 0x0c401f00214a7f89 */ /* 0x000eec00000e0000 */
[----:B------:R-:W4:Y:S08]  /*8e00*/  MUFU.EX2 R39, R92 ;  /* 0x0000005c00277308 */ /* 0x000f300000000800 */
[----:B------:R-:W-:Y:S08]  /*8e10*/  MUFU.EX2 R94, R94 ;  /* 0x0000005e005e7308 */ /* 0x000ff00000000800 */
[----:B------:R-:W0:Y:S01]  /*8e20*/  MUFU.EX2 R41, R96 ;  /* 0x0000006000297308 */ /* 0x000e220000000800 */
[----:B----4-:R-:W-:-:S02]  /*8e30*/  F2FP.F16.F32.PACK_AB R158, R39, R90 ;  /* 0x0000005a279e723e */ /* 0x010fc400000000ff */
[----:B---3--:R-:W-:-:S05]  /*8e40*/  FMNMX.FTZ R74, R33, R74, !PT ;  /* 0x0000004a214a7209 */ /* 0x008fca0007810000 */
[----:B------:R-:W3:Y:S01]  /*8e50*/  SHFL.BFLY PT, R33, R74, 0x1, 0x1f ;  /* 0x0c201f004a217f89 */ /* 0x000ee200000e0000 */
[----:B------:R-:W-:Y:S08]  /*8e60*/  MUFU.EX2 R52, R52 ;  /* 0x0000003400347308 */ /* 0x000ff00000000800 */
[----:B------:R-:W4:Y:S01]  /*8e70*/  MUFU.EX2 R43, R98 ;  /* 0x00000062002b7308 */ /* 0x000f220000000800 */
[----:B0-----:R-:W-:-:S07]  /*8e80*/  F2FP.F16.F32.PACK_AB R160, R41, R94 ;  /* 0x0000005e29a0723e */ /* 0x001fce00000000ff */
[----:B------:R-:W-:Y:S01]  /*8e90*/  MUFU.EX2 R56, R56 ;  /* 0x0000003800387308 */ /* 0x000fe20000000800 */
[----:B---3--:R-:W-:-:S07]  /*8ea0*/  FMNMX.FTZ R176, R74, R33, !PT ;  /* 0x000000214ab07209 */ /* 0x008fce0007810000 */
[----:B------:R-:W0:Y:S01]  /*8eb0*/  MUFU.EX2 R45, R100 ;  /* 0x00000064002d7308 */ /* 0x000e220000000800 */
[----:B----4-:R-:W-:Y:S02]  /*8ec0*/  F2FP.F16.F32.PACK_AB R162, R43, R52 ;  /* 0x000000342ba2723e */ /* 0x010fe400000000ff */
[C---:B------:R-:W-:Y:S01]  /*8ed0*/  FSETP.NEU.FTZ.AND P1, PT, R176.reuse, -INF , PT ;  /* 0xff800000b000780b */ /* 0x040fe20003f3d000 */
[----:B------:R-:W-:-:S04]  /*8ee0*/  FMUL.FTZ R49, R176, R3 ;  /* 0x00000003b0317220 */ /* 0x000fc80000410000 */
[----:B------:R-:W-:Y:S01]  /*8ef0*/  MUFU.EX2 R60, R60 ;  /* 0x0000003c003c7308 */ /* 0x000fe20000000800 */
[----:B------:R-:W-:Y:S02]  /*8f00*/  FSEL R49, R49, RZ, P1 ;  /* 0x000000ff31317208 */ /* 0x000fe40000800000 */
[----:B------:R-:W-:Y:S02]  /*8f10*/  ISETP.NE.AND P1, PT, R73, RZ, PT ;  /* 0x000000ff4900720c */ /* 0x000fe40003f25270 */
[----:B------:R-:W3:Y:S01]  /*8f20*/  S2R R73, SR_TID.X ;  /* 0x0000000000497919 */ /* 0x000ee20000002100 */
        /* <DEDUP_REMOVED lines=26> */
[----:B------:R-:W-:Y:S01]  /*90d0*/  FFMA.FTZ R49, R72, R3, -R49 ;  /* 0x0000000348317223 */ /* 0x000fe20000010831 */
[----:B0-----:R-:W-:-:S03]  /*90e0*/  F2FP.F16.F32.PACK_AB R164, R45, R56 ;  /* 0x000000382da4723e */ /* 0x001fc600000000ff */
[----:B------:R0:W2:Y:S01]  /*90f0*/  MUFU.EX2 R207, R14 ;  /* 0x0000000e00cf7308 */ /* 0x0000a20000000800 */
[----:B---3--:R-:W-:Y:S02]  /*9100*/  SHF.R.U32.HI R73, RZ, 0x7, R73 ;  /* 0x00000007ff497819 */ /* 0x008fe40000011649 */
[----:B----4-:R-:W-:Y:S02]  /*9110*/  F2FP.F16.F32.PACK_AB R205, R27, R26 ;  /* 0x0000001a1bcd723e */ /* 0x010fe400000000ff */
[----:B------:R-:W-:-:S03]  /*9120*/  IADD3 R175, -R73, 0xb, RZ ;  /* 0x0000000b49af7810 */ /* 0x000fc60007ffe1ff */
[----:B------:R-:W3:Y:S01]  /*9130*/  MUFU.EX2 R34, R34 ;  /* 0x0000002200227308 */ /* 0x000ee20000000800 */
[----:B0-----:R-:W-:Y:S01]  /*9140*/  FADD.FTZ R14, R206, R51 ;  /* 0x00000033ce0e7221 */ /* 0x001fe20000010000 */
[----:B------:R-:W-:-:S03]  /*9150*/  F2FP.F16.F32.PACK_AB R206, R25, R206 ;  /* 0x000000ce19ce723e */ /* 0x000fc600000000ff */
[----:B------:R-:W-:-:S03]  /*9160*/  FADD.FTZ R51, R25, R14 ;  /* 0x0000000e19337221 */ /* 0x000fc60000010000 */
[----:B------:R0:W4:Y:S01]  /*9170*/  MUFU.EX2 R153, R24 ;  /* 0x0000001800997308 */ /* 0x0001220000000800 */
[----:B------:R-:W-:Y:S01]  /*9180*/  FADD.FTZ R14, R152, R51 ;  /* 0x00000033980e7221 */ /* 0x000fe20000010000 */
[----:B------:R-:W-:Y:S01]  /*9190*/  FADD.FTZ R51, R26, R27 ;  /* 0x0000001b1a337221 */ /* 0x000fe20000010000 */
[C---:B------:R-:W-:Y:S02]  /*91a0*/  F2FP.F16.F32.PACK_AB R152, R29.reuse, R152 ;  /* 0x000000981d98723e */ /* 0x040fe400000000ff */
[----:B------:R-:W-:Y:S01]  /*91b0*/  FADD.FTZ R53, R29, R14 ;  /* 0x0000000e1d357221 */ /* 0x000fe20000010000 */
[----:B-1----:R-:W-:Y:S02]  /*91c0*/  FADD.FTZ R14, R30, R51 ;  /* 0x000000331e0e7221 */ /* 0x002fe40000010000 */
[----:B------:R-:W1:Y:S01]  /*91d0*/  MUFU.EX2 R38, R38 ;  /* 0x0000002600267308 */ /* 0x000e620000000800 */
[----:B0-----:R-:W-:Y:S01]  /*91e0*/  FADD.FTZ R24, R154, R53 ;  /* 0x000000359a187221 */ /* 0x001fe20000010000 */
[----:B--2---:R-:W-:Y:S01]  /*91f0*/  FADD.FTZ R51, R207, R14 ;  /* 0x0000000ecf337221 */ /* 0x004fe20000010000 */
[----:B------:R-:W-:Y:S01]  /*9200*/  @!P1 VIADD R14, R20, 0x22840 ;  /* 0x00022840140e9836 */ /* 0x000fe20000000000 */
[C---:B------:R-:W-:Y:S01]  /*9210*/  F2FP.F16.F32.PACK_AB R154, R31.reuse, R154 ;  /* 0x0000009a1f9a723e */ /* 0x040fe200000000ff */
[----:B------:R-:W-:Y:S01]  /*9220*/  FADD.FTZ R53, R31, R24 ;  /* 0x000000181f357221 */ /* 0x000fe20000010000 */
[----:B---3--:R-:W-:Y:S01]  /*9230*/  FADD.FTZ R24, R34, R51 ;  /* 0x0000003322187221 */ /* 0x008fe20000010000 */
[----:B------:R-:W-:Y:S01]  /*9240*/  F2FP.F16.F32.PACK_AB R207, R207, R30 ;  /* 0x0000001ecfcf723e */ /* 0x000fe200000000ff */
[----:B------:R0:W2:Y:S01]  /*9250*/  MUFU.EX2 R155, R28 ;  /* 0x0000001c009b7308 */ /* 0x0000a20000000800 */
[----:B------:R-:W-:Y:S01]  /*9260*/  @!P1 PRMT R14, RZ, 0x654, R14 ;  /* 0x00000654ff0e9816 */ /* 0x000fe2000000000e */
[----:B----4-:R-:W-:Y:S01]  /*9270*/  FADD.FTZ R51, R153, R24 ;  /* 0x0000001899337221 */ /* 0x010fe20000010000 */
[----:B------:R3:W-:Y:S06]  /*9280*/  BAR.ARV R175, 0x100 ;  /* 0x000400af0000751d */ /* 0x0007ec0000002000 */
[----:B------:R-:W4:Y:S01]  /*9290*/  MUFU.EX2 R42, R42 ;  /* 0x0000002a002a7308 */ /* 0x000f220000000800 */
[----:B0-----:R-:W-:Y:S01]  /*92a0*/  FADD.FTZ R28, R156, R53 ;  /* 0x000000359c1c7221 */ /* 0x001fe20000010000 */
[----:B-1----:R-:W-:Y:S01]  /*92b0*/  FADD.FTZ R24, R38, R51 ;  /* 0x0000003326187221 */ /* 0x002fe20000010000 */
[----:B------:R4:W-:Y:S01]  /*92c0*/  @!P1 SYNCS.ARRIVE.TRANS64.RED.A1T0 RZ, [R14+URZ], RZ ;  /* 0x000000ff0eff99a7 */ /* 0x0009e2000810043f */
[C---:B------:R-:W-:Y:S01]  /*92d0*/  F2FP.F16.F32.PACK_AB R156, R37.reuse, R156 ;  /* 0x0000009c259c723e */ /* 0x040fe200000000ff */
[----:B------:R-:W-:Y:S01]  /*92e0*/  FADD.FTZ R53, R37, R28 ;  /* 0x0000001c25357221 */ /* 0x000fe20000010000 */
[----:B------:R-:W-:-:S02]  /*92f0*/  F2FP.F16.F32.PACK_AB R153, R153, R34 ;  /* 0x000000229999723e */ /* 0x000fc400000000ff */
[----:B------:R-:W0:Y:S01]  /*9300*/  MUFU.EX2 R157, R32 ;  /* 0x00000020009d7308 */ /* 0x000e220000000800 */
[----:B------:R-:W-:Y:S01]  /*9310*/  FADD.FTZ R28, R90, R53 ;  /* 0x000000355a1c7221 */ /* 0x000fe20000010000 */
[C---:B--2---:R-:W-:Y:S01]  /*9320*/  FADD.FTZ R51, R155.reuse, R24 ;  /* 0x000000189b337221 */ /* 0x044fe20000010000 */
[----:B------:R-:W-:Y:S02]  /*9330*/  F2FP.F16.F32.PACK_AB R155, R155, R38 ;  /* 0x000000269b9b723e */ /* 0x000fe400000000ff */
[----:B------:R-:W-:-:S03]  /*9340*/  FADD.FTZ R53, R39, R28 ;  /* 0x0000001c27357221 */ /* 0x000fc60000010000 */
[----:B------:R-:W1:Y:S01]  /*9350*/  MUFU.EX2 R46, R46 ;  /* 0x0000002e002e7308 */ /* 0x000e620000000800 */
[----:B----4-:R-:W-:Y:S01]  /*9360*/  FADD.FTZ R14, R42, R51 ;  /* 0x000000332a0e7221 */ /* 0x010fe20000010000 */
[----:B------:R-:W-:-:S04]  /*9370*/  FADD.FTZ R24, R94, R53 ;  /* 0x000000355e187221 */ /* 0x000fc80000010000 */
        /* <DEDUP_REMOVED lines=50> */
[----:B--2---:R-:W-:Y:S01]  /*96a0*/  FADD.FTZ R14, R70, R25 ;  /* 0x00000019460e7221 */ /* 0x004fe20000010000 */
[C---:B0-----:R-:W-:Y:S01]  /*96b0*/  FADD.FTZ R13, R35.reuse, R24 ;  /* 0x00000018230d7221 */ /* 0x041fe20000010000 */
[----:B------:R-:W-:Y:S02]  /*96c0*/  F2FP.F16.F32.PACK_AB R170, R35, R108 ;  /* 0x0000006c23aa723e */ /* 0x000fe400000000ff */
[C---:B-1----:R-:W-:Y:S01]  /*96d0*/  FADD.FTZ R14, R49.reuse, R14 ;  /* 0x0000000e310e7221 */ /* 0x042fe20000010000 */
[----:B------:R-:W-:Y:S01]  /*96e0*/  F2FP.F16.F32.PACK_AB R171, R49, R70 ;  /* 0x0000004631ab723e */ /* 0x000fe200000000ff */
[----:B---3--:R-:W-:Y:S06]  /*96f0*/  @!P0 BRA `(.L_x_9785) ;  /* 0x0000000000048947 */ /* 0x008fec0003800000 */
[----:B------:R-:W-:Y:S01]  /*9700*/  BPT.TRAP 0x1 ;  /* 0x000000040000795c */ /* 0x000fe20000300000 */
.L_x_9785:
[----:B------:R0:W1:Y:S01]  /*9710*/  SYNCS.PHASECHK.TRANS64.TRYWAIT P2, [R20+URZ+0x22850], R15 ;  /* 0x0228500f140075a7 */ /* 0x000062000804017f */
[----:B------:R-:W-:Y:S05]  /*9720*/  @!P0 BRA `(.L_x_9786) ;  /* 0x0000000000048947 */ /* 0x000fea0003800000 */
[----:B------:R-:W-:Y:S01]  /*9730*/  BPT.TRAP 0x1 ;  /* 0x000000040000795c */ /* 0x000fe20000300000 */
.L_x_9786:
[----:B------:R-:W-:Y:S04]  /*9740*/  BSSY B0, `(.L_x_9787) ;  /* 0x0000004000007945 */ /* 0x000fe80003800000 */
[----:B-1----:R-:W-:Y:S05]  /*9750*/  @P2 BRA `(.L_x_9788) ;  /* 0x0000000000082947 */ /* 0x002fea0003800000 */
[----:B------:R-:W1:Y:S02]  /*9760*/  SYNCS.PHASECHK.TRANS64.TRYWAIT P2, [R20+URZ+0x22850], R15 ;  /* 0x0228500f140075a7 */ /* 0x000e64000804017f */
[----:B-1----:R-:W-:Y:S05]  /*9770*/  @!P2 BRA `(.L_x_9789) ;  /* 0x000000d4008ca947 */ /* 0x002fea0003800000 */
.L_x_9788:
[----:B------:R-:W-:Y:S05]  /*9780*/  BSYNC B0 ;  /* 0x0000000000007941 */ /* 0x000fea0003800000 */
.L_x_9787:
[----:B------:R-:W-:Y:S05]  /*9790*/  WARPSYNC.ALL ;  /* 0x0000000000007948 */ /* 0x000fea0003800000 */
[----:B01----:R-:W-:Y:S01]  /*97a0*/  VIADD R15, R18, 0x400 ;  /* 0x00000400120f7836 */ /* 0x003fe20000000000 */
[----:B------:R0:W-:Y:S01]  /*97b0*/  BAR.SYNC.DEFER_BLOCKING R21, 0x100 ;  /* 0x000400150000751d */ /* 0x0001e20000010000 */
[----:B------:R-:W-:Y:S01]  /*97c0*/  IMAD.MOV.U32 R179, RZ, RZ, 0x40000040 ;  /* 0x40000040ffb37424 */ /* 0x000fe200078e00ff */
[----:B------:R-:W-:Y:S01]  /*97d0*/  ISETP.GE.AND P2, PT, R172, 0x61, PT ;  /* 0x00000061ac00780c */ /* 0x000fe20003f46270 */
[----:B------:R-:W-:Y:S01]  /*97e0*/  IMAD.MOV.U32 R181, RZ, RZ, 0x40000040 ;  /* 0x40000040ffb57424 */ /* 0x000fe200078e00ff */
[----:B------:R-:W-:Y:S01]  /*97f0*/  SHF.R.U32.HI R15, RZ, 0x4, R15 ;  /* 0x00000004ff0f7819 */ /* 0x000fe2000001160f */
[----:B------:R-:W-:Y:S01]  /*9800*/  @!P1 VIADD R20, R20, 0x22860 ;  /* 0x0002286014149836 */ /* 0x000fe20000000000 */
[----:B------:R-:W-:Y:S01]  /*9810*/  R2UR UR7, R179 ;  /* 0x00000000b30772ca */ /* 0x000fe200000e0000 */
[----:B------:R-:W-:Y:S01]  /*9820*/  IMAD.MOV.U32 R179, RZ, RZ, 0x40000040 ;  /* 0x40000040ffb37424 */ /* 0x000fe200078e00ff */
[----:B------:R-:W-:Y:S01]  /*9830*/  LOP3.LUT R15, R15, 0x3fff, RZ, 0xc0, !PT ;  /* 0x00003fff0f0f7812 */ /* 0x000fe200078ec0ff */
[----:B------:R-:W-:Y:S01]  /*9840*/  ULDC UR42, c[0x0][0x988] ;  /* 0x00026200002a7ab9 */ /* 0x000fe20000000800 */
[----:B------:R-:W-:-:S02]  /*9850*/  @!P1 PRMT R20, RZ, 0x654, R20 ;  /* 0x00000654ff149816 */ /* 0x000fc40000000014 */
[----:B------:R-:W-:-:S05]  /*9860*/  LOP3.LUT R15, R15, 0x3000000, RZ, 0xfc, !PT ;  /* 0x030000000f0f7812 */ /* 0x000fca00078efcff */
[----:B------:R-:W-:-:S04]  /*9870*/  IMAD R178, R200, 0xc00, R15 ;  /* 0x00000c00c8b27824 */ /* 0x000fc800078e020f */
[C---:B------:R-:W-:Y:S01]  /*9880*/  VIADD R180, R178.reuse, 0x80 ;  /* 0x00000080b2b47836 */ /* 0x040fe20000000000 */
[----:B------:R-:W-:Y:S01]  /*9890*/  R2UR UR6, R178 ;  /* 0x00000000b20672ca */ /* 0x000fe200000e0000 */
[----:B------:R-:W-:-:S12]  /*98a0*/  WARPGROUP.ARRIVE ;  /* 0x00000000000079c5 */ /* 0x000fd80000000000 */
[----:B------:R-:W-:Y:S01]  /*98b0*/  HGMMA.64x256x16.F32 R24, R204, gdesc[UR4].tnspB, RZ, !UPT, gsb0 ;  /* 0x43e00004cc187df0 */ /* 0x000fe2000c0008ff */
[----:B------:R-:W-:Y:S02]  /*98c0*/  R2UR UR6, R180 ;  /* 0x00000000b40672ca */ /* 0x000fe400000e0000 */
[----:B------:R-:W-:Y:S01]  /*98d0*/  R2UR UR7, R181 ;  /* 0x00000000b50772ca */ /* 0x000fe200000e0000 */
[----:B------:R-:W-:Y:S02]  /*98e0*/  WARPGROUP.DEPBAR.LE gsb0, 0x0 ;  /* 0x00008000000079c5 */ /* 0x000fe40000010000 */
[----:B------:R-:W-:-:S15]  /*98f0*/  WARPGROUP.ARRIVE ;  /* 0x00000000000079c5 */ /* 0x000fde0000000000 */
[----:B------:R-:W-:-:S07]  /*9900*/  NOP ;  /* 0x0000000000007918 */ /* 0x000fce0000000000 */
[----:B------:R-:W-:Y:S03]  /*9910*/  HGMMA.64x256x16.F32 R24, R152, gdesc[UR4].tnspB, R24, gsb0 ;  /* 0x43e0000498187df0 */ /* 0x000fe60008000818 */
[----:B------:R-:W-:Y:S02]  /*9920*/  WARPGROUP.DEPBAR.LE gsb0, 0x0 ;  /* 0x00008000000079c5 */ /* 0x000fe40000010000 */
[----:B------:R-:W-:Y:S01]  /*9930*/  VIADD R152, R178, 0x100 ;  /* 0x00000100b2987836 */ /* 0x000fe20000000000 */
        /* <DEDUP_REMOVED lines=8> */
[C---:B------:R-:W-:Y:S01]  /*99c0*/  VIADD R152, R178.reuse, 0x200 ;  /* 0x00000200b2987836 */ /* 0x040fe20000000000 */
[----:B------:R-:W-:Y:S01]  /*99d0*/  R2UR UR7, R153 ;  /* 0x00000000990772ca */ /* 0x000fe200000e0000 */
[----:B------:R-:W-:Y:S02]  /*99e0*/  IMAD.MOV.U32 R153, RZ, RZ, 0x40000040 ;  /* 0x40000040ff997424 */ /* 0x000fe400078e00ff */
[----:B------:R-:W-:Y:S01]  /*99f0*/  VIADD R178, R178, 0x280 ;  /* 0x00000280b2b27836 */ /* 0x000fe20000000000 */
        /* <DEDUP_REMOVED lines=17> */
[----:B------:R0:W-:Y:S01]  /*9b10*/  @!P1 SYNCS.ARRIVE.TRANS64.RED.A1T0 RZ, [R20+URZ], RZ ;  /* 0x000000ff14ff99a7 */ /* 0x0001e2000810043f */
[----:B------:R-:W-:Y:S05]  /*9b20*/  @!P2 BRA `(.L_x_9790) ;  /* 0x0000001c00b4a947 */ /* 0x000fea0003800000 */
[----:B0-----:R-:W-:Y:S01]  /*9b30*/  IADD3 R20, R173, -0x2, RZ ;  /* 0xfffffffead147810 */ /* 0x001fe20007ffe0ff */
[----:B------:R-:W-:Y:S02]  /*9b40*/  IMAD.MOV.U32 R205, RZ, RZ, R176 ;  /* 0x000000ffffcd7224 */ /* 0x000fe400078e00b0 */
[----:B------:R-:W-:-:S07]  /*9b50*/  IMAD.MOV.U32 R206, RZ, RZ, R12 ;  /* 0x000000ffffce7224 */ /* 0x000fce00078e000c */
.L_x_9800:
[----:B------:R-:W-:Y:S01]  /*9b60*/  VIADD R200, R200, 0x1 ;  /* 0x00000001c8c87836 */ /* 0x000fe20000000000 */
[----:B------:R-:W-:Y:S05]  /*9b70*/  YIELD ;  /* 0x0000000000007946 */ /* 0x000fea0003800000 */
[----:B------:R-:W-:Y:S02]  /*9b80*/  ISETP.NE.AND P3, PT, R200, 0x2, PT ;  /* 0x00000002c800780c */ /* 0x000fe40003f65270 */
[C---:B------:R-:W-:Y:S01]  /*9b90*/  ISETP.GT.AND P2, PT, R20.reuse, RZ, PT ;  /* 0x000000ff1400720c */ /* 0x040fe20003f44270 */
[----:B------:R-:W-:Y:S01]  /*9ba0*/  VIADD R20, R20, 0xffffffff ;  /* 0xffffffff14147836 */ /* 0x000fe20000000000 */
[----:B------:R-:W-:-:S02]  /*9bb0*/  SEL R3, RZ, 0x1, P3 ;  /* 0x00000001ff037807 */ /* 0x000fc40001800000 */
[----:B------:R-:W-:Y:S02]  /*9bc0*/  SEL R200, R200, RZ, P3 ;  /* 0x000000ffc8c87207 */ /* 0x000fe40001800000 */
[----:B------:R-:W-:Y:S01]  /*9bd0*/  LOP3.LUT R208, R208, R3, RZ, 0x3c, !PT ;  /* 0x00000003d0d07212 */ /* 0x000fe200078e3cff */
[----:B-1----:R-:W-:Y:S06]  /*9be0*/  @!P0 BRA `(.L_x_9791) ;  /* 0x0000000000048947 */ /* 0x002fec0003800000 */
[----:B------:R-:W-:Y:S01]  /*9bf0*/  BPT.TRAP 0x1 ;  /* 0x000000040000795c */ /* 0x000fe20000300000 */
.L_x_9791:
[----:B------:R-:W-:Y:S01]  /*9c00*/  IMAD R21, R200, 0x8, R18 ;  /* 0x00000008c8157824 */ /* 0x000fe200078e0212 */
[----:B------:R-:W-:-:S04]  /*9c10*/  SHF.L.U32 R217, R208, 0x1f, RZ ;  /* 0x0000001fd0d97819 */ /* 0x000fc800000006ff */
[----:B------:R0:W1:Y:S01]  /*9c20*/  SYNCS.PHASECHK.TRANS64.TRYWAIT P3, [R21+URZ+0x22830], R217 ;  /* 0x022830d9150075a7 */ /* 0x000062000806017f */
[----:B------:R-:W-:Y:S05]  /*9c30*/  @!P0 BRA `(.L_x_9792) ;  /* 0x0000000000048947 */ /* 0x000fea0003800000 */
[----:B------:R-:W-:Y:S01]  /*9c40*/  BPT.TRAP 0x1 ;  /* 0x000000040000795c */ /* 0x000fe20000300000 */
.L_x_9792:
[----:B------:R-:W-:Y:S02]  /*9c50*/  IMAD R156, R200, 0x300, R0 ;  /* 0x00000300c89c7824 */ /* 0x000fe400078e0200 */
[----:B------:R-:W-:Y:S01]  /*9c60*/  IMAD.MOV.U32 R157, RZ, RZ, 0x40000040 ;  /* 0x40000040ff9d7424 */ /* 0x000fe200078e00ff */
[----:B-1----:R-:W-:Y:S06]  /*9c70*/  @P3 BRA `(.L_x_9793) ;  /* 0x0000000000083947 */ /* 0x002fec0003800000 */
[----:B------:R-:W1:Y:S02]  /*9c80*/  SYNCS.PHASECHK.TRANS64.TRYWAIT P3, [R21+URZ+0x22830], R217 ;  /* 0x022830d9150075a7 */ /* 0x000e64000806017f */
[----:B-1----:R-:W-:Y:S05]  /*9c90*/  @!P3 BRA `(.L_x_9794) ;  /* 0x000000d00058b947 */ /* 0x002fea0003800000 */
.L_x_9793:
[----:B------:R-:W-:Y:S05]  /*9ca0*/  WARPSYNC.ALL ;  /* 0x0000000000007948 */ /* 0x000fea0003800000 */
        /* <DEDUP_REMOVED lines=20> */
[----:B------:R-:W-:Y:S01]  /*9df0*/  HGMMA.64x96x16.F32 R152, gdesc[UR4], RZ, !UPT, gsb0 ;  /* 0x01600000049879f0 */ /* 0x000fe2000c0008ff */
[----:B------:R-:W-:-:S02]  /*9e00*/  R2UR UR13, R9 ;  /* 0x00000000090d72ca */ /* 0x000fc400000e0000 */
[----:B------:R-:W-:Y:S02]  /*9e10*/  R2UR UR16, R6 ;  /* 0x00000000061072ca */ /* 0x000fe400000e0000 */
[----:B------:R-:W-:Y:S01]  /*9e20*/  R2UR UR17, R7 ;  /* 0x00000000071172ca */ /* 0x000fe200000e0000 */
        /* <DEDUP_REMOVED lines=43> */
[-C--:B------:R-:W-:Y:S01]  /*a0e0*/  FMUL.FTZ R206, R206, R3.reuse ;  /* 0x00000003cece7220 */ /* 0x080fe20000410000 */
        /* <DEDUP_REMOVED lines=24> */
[----:B------:R-:W-:-:S03]  /*a270*/  FFMA.FTZ R197, R197, R3, -R204 ;  /* 0x00000003c5c57223 */ /* 0x000fc600000108cc */
[----:B------:R-:W4:Y:S01]  /*a280*/  MUFU.EX2 R156, R156 ;  /* 0x0000009c009c7308 */ /* 0x000f220000000800 */
[----:B--2---:R-:W-:Y:S01]  /*a290*/  FFMA.FTZ R13, R206, R13, R152 ;  /* 0x0000000dce0d7223 */ /* 0x004fe20000010098 */
[-C--:B------:R-:W-:Y:S01]  /*a2a0*/  FMUL.FTZ R24, R24, R206.reuse ;  /* 0x000000ce18187220 */ /* 0x080fe20000410000 */
[-C--:B------:R-:W-:Y:S01]  /*a2b0*/  FMUL.FTZ R25, R25, R206.reuse ;  /* 0x000000ce19197220 */ /* 0x080fe20000410000 */
[-C--:B------:R-:W-:Y:S01]  /*a2c0*/  FMUL.FTZ R28, R28, R206.reuse ;  /* 0x000000ce1c1c7220 */ /* 0x080fe20000410000 */
[-C--:B------:R-:W-:Y:S01]  /*a2d0*/  FMUL.FTZ R29, R29, R206.reuse ;  /* 0x000000ce1d1d7220 */ /* 0x080fe20000410000 */
[-C--:B------:R-:W-:Y:S01]  /*a2e0*/  FMUL.FTZ R32, R32, R206.reuse ;  /* 0x000000ce20207220 */ /* 0x080fe20000410000 */
[----:B------:R-:W-:Y:S01]  /*a2f0*/  FMUL.FTZ R33, R33, R206 ;  /* 0x000000ce21217220 */ /* 0x000fe20000410000 */
[----:B------:R-:W2:Y:S01]  /*a300*/  MUFU.EX2 R157, R157 ;  /* 0x0000009d009d7308 */ /* 0x000ea20000000800 */
[C---:B---3--:R-:W-:Y:S01]  /*a310*/  F2FP.F16.F32.PACK_AB R204, R153.reuse, R152 ;  /* 0x0000009899cc723e */ /* 0x048fe200000000ff */
[----:B------:R-:W-:Y:S01]  /*a320*/  FADD.FTZ R13, R153, R13 ;  /* 0x0000000d990d7221 */ /* 0x000fe20000010000 */
        /* <DEDUP_REMOVED lines=77> */
[----:B------:R-:W-:Y:S01]  /*a800*/  FMUL.FTZ R149, R149, R206 ;  /* 0x000000ce95957220 */ /* 0x000fe20000410000 */
[----:B----4-:R-:W-:Y:S01]  /*a810*/  FADD.FTZ R13, R156, R13 ;  /* 0x0000000d9c0d7221 */ /* 0x010fe20000010000 */
[C---:B--2---:R-:W-:Y:S01]  /*a820*/  F2FP.F16.F32.PACK_AB R206, R157.reuse, R156 ;  /* 0x0000009c9dce723e */ /* 0x044fe200000000ff */
[----:B------:R-:W-:Y:S01]  /*a830*/  MUFU.EX2 R161, R161 ;  /* 0x000000a100a17308 */ /* 0x000fe20000000800 */
[----:B------:R-:W-:Y:S01]  /*a840*/  FMNMX.FTZ R152, R194, R152, !PT ;  /* 0x00000098c2987209 */ /* 0x000fe20007810000 */
[----:B------:R-:W-:-:S03]  /*a850*/  FADD.FTZ R13, R157, R13 ;  /* 0x0000000d9d0d7221 */ /* 0x000fc60000010000 */
[----:B------:R-:W-:-:S03]  /*a860*/  FMNMX.FTZ R152, R195, R152, !PT ;  /* 0x00000098c3987209 */ /* 0x000fc60007810000 */
[----:B------:R-:W-:Y:S01]  /*a870*/  MUFU.EX2 R164, R164 ;  /* 0x000000a400a47308 */ /* 0x000fe20000000800 */
[----:B------:R-:W-:-:S04]  /*a880*/  FMNMX.FTZ R152, R198, R152, !PT ;  /* 0x00000098c6987209 */ /* 0x000fc80007810000 */
[----:B------:R-:W-:-:S03]  /*a890*/  FMNMX.FTZ R153, R199, R152, !PT ;  /* 0x00000098c7997209 */ /* 0x000fc60007810000 */
[----:B------:R-:W2:Y:S02]  /*a8a0*/  MUFU.EX2 R152, R160 ;  /* 0x000000a000987308 */ /* 0x000ea40000000800 */
[----:B------:R-:W3:Y:S06]  /*a8b0*/  SHFL.BFLY PT, R156, R153, 0x2, 0x1f ;  /* 0x0c401f00999c7f89 */ /* 0x000eec00000e0000 */
[----:B------:R-:W-:Y:S08]  /*a8c0*/  MUFU.EX2 R160, R176 ;  /* 0x000000b000a07308 */ /* 0x000ff00000000800 */
[----:B------:R-:W4:Y:S01]  /*a8d0*/  MUFU.EX2 R165, R165 ;  /* 0x000000a500a57308 */ /* 0x000f220000000800 */
[----:B--2---:R-:W-:Y:S01]  /*a8e0*/  FADD.FTZ R13, R152, R13 ;  /* 0x0000000d980d7221 */ /* 0x004fe20000010000 */
[----:B------:R-:W-:-:S03]  /*a8f0*/  F2FP.F16.F32.PACK_AB R152, R161, R152 ;  /* 0x00000098a198723e */ /* 0x000fc600000000ff */
[----:B------:R-:W-:-:S03]  /*a900*/  FADD.FTZ R13, R161, R13 ;  /* 0x0000000da10d7221 */ /* 0x000fc60000010000 */
[----:B------:R-:W-:Y:S01]  /*a910*/  MUFU.EX2 R169, R169 ;  /* 0x000000a900a97308 */ /* 0x000fe20000000800 */
[----:B------:R-:W-:Y:S01]  /*a920*/  FADD.FTZ R13, R164, R13 ;  /* 0x0000000da40d7221 */ /* 0x000fe20000010000 */
[----:B---3--:R-:W-:-:S05]  /*a930*/  FMNMX.FTZ R153, R153, R156, !PT ;  /* 0x0000009c99997209 */ /* 0x008fca0007810000 */
[----:B------:R-:W2:Y:S01]  /*a940*/  SHFL.BFLY PT, R157, R153, 0x1, 0x1f ;  /* 0x0c201f00999d7f89 */ /* 0x000ea200000e0000 */
[----:B------:R-:W3:Y:S01]  /*a950*/  MUFU.EX2 R156, R168 ;  /* 0x000000a8009c7308 */ /* 0x000ee20000000800 */
[----:B----4-:R-:W-:-:S07]  /*a960*/  FADD.FTZ R13, R165, R13 ;  /* 0x0000000da50d7221 */ /* 0x010fce0000010000 */
[----:B------:R-:W4:Y:S08]  /*a970*/  MUFU.EX2 R172, R172 ;  /* 0x000000ac00ac7308 */ /* 0x000f300000000800 */
[----:B------:R-:W-:Y:S01]  /*a980*/  MUFU.EX2 R173, R173 ;  /* 0x000000ad00ad7308 */ /* 0x000fe20000000800 */
[----:B---3--:R-:W-:Y:S01]  /*a990*/  FADD.FTZ R13, R156, R13 ;  /* 0x0000000d9c0d7221 */ /* 0x008fe20000010000 */
[----:B------:R-:W-:-:S03]  /*a9a0*/  F2FP.F16.F32.PACK_AB R156, R169, R156 ;  /* 0x0000009ca99c723e */ /* 0x000fc600000000ff */
[----:B------:R-:W-:Y:S01]  /*a9b0*/  FADD.FTZ R13, R169, R13 ;  /* 0x0000000da90d7221 */ /* 0x000fe20000010000 */
[----:B--2---:R-:W-:Y:S02]  /*a9c0*/  FMNMX.FTZ R176, R153, R157, !PT ;  /* 0x0000009d99b07209 */ /* 0x004fe40007810000 */
[----:B------:R2:W-:Y:S01]  /*a9d0*/  MUFU.EX2 R168, R192 ;  /* 0x000000c000a87308 */ /* 0x0005e20000000800 */
[----:B----4-:R-:W-:Y:S02]  /*a9e0*/  FADD.FTZ R13, R172, R13 ;  /* 0x0000000dac0d7221 */ /* 0x010fe40000010000 */
[C---:B------:R-:W-:Y:S01]  /*a9f0*/  FADD.FTZ R153, -R176.reuse, R205 ;  /* 0x000000cdb0997221 */ /* 0x040fe20000010100 */
[----:B------:R-:W-:-:S03]  /*aa00*/  FMUL.FTZ R226, R176, R3 ;  /* 0x00000003b0e27220 */ /* 0x000fc60000410000 */
[-C--:B------:R-:W-:Y:S01]  /*aa10*/  FMUL.FTZ R153, R153, R3.reuse ;  /* 0x0000000399997220 */ /* 0x080fe20000410000 */
        /* <DEDUP_REMOVED lines=8> */
[-CC-:B--2---:R-:W-:Y:S01]  /*aaa0*/  FFMA.FTZ R192, R175, R3.reuse, -R226.reuse ;  /* 0x00000003afc07223 */ /* 0x184fe200000108e2 */
[-CC-:B------:R-:W-:Y:S01]  /*aab0*/  FFMA.FTZ R166, R166, R3.reuse, -R226.reuse ;  /* 0x00000003a6a67223 */ /* 0x180fe200000108e2 */
[----:B------:R-:W2:Y:S01]  /*aac0*/  S2R R175, SR_TID.X ;  /* 0x0000000000af7919 */ /* 0x000ea20000002100 */
        /* <DEDUP_REMOVED lines=17> */
[----:B------:R5:W0:Y:S01]  /*abe0*/  MUFU.EX2 R207, R158 ;  /* 0x0000009e00cf7308 */ /* 0x000a220000000800 */
[----:B---3--:R-:W-:Y:S01]  /*abf0*/  FFMA.FTZ R14, R153, R14, R205 ;  /* 0x0000000e990e7223 */ /* 0x008fe200000100cd */
[----:B------:R-:W-:Y:S01]  /*ac00*/  FADD.FTZ R13, R173, R13 ;  /* 0x0000000dad0d7221 */ /* 0x000fe20000010000 */
[----:B------:R-:W-:-:S02]  /*ac10*/  @!P1 VIADD R154, R21, 0x22840 ;  /* 0x00022840159a9836 */ /* 0x000fc40000000000 */
[-C--:B------:R-:W-:Y:S01]  /*ac20*/  FMUL.FTZ R26, R26, R153.reuse ;  /* 0x000000991a1a7220 */ /* 0x080fe20000410000 */
[-C--:B------:R-:W-:Y:S01]  /*ac30*/  FMUL.FTZ R27, R27, R153.reuse ;  /* 0x000000991b1b7220 */ /* 0x080fe20000410000 */
[----:B------:R-:W-:Y:S01]  /*ac40*/  FADD.FTZ R13, R160, R13 ;  /* 0x0000000da00d7221 */ /* 0x000fe20000010000 */
[-C--:B------:R-:W-:Y:S01]  /*ac50*/  FMUL.FTZ R30, R30, R153.reuse ;  /* 0x000000991e1e7220 */ /* 0x080fe20000410000 */
[----:B------:R-:W3:Y:S01]  /*ac60*/  MUFU.EX2 R159, R159 ;  /* 0x0000009f009f7308 */ /* 0x000ee20000000800 */
[----:B----4-:R-:W-:Y:S01]  /*ac70*/  FADD.FTZ R14, R155, R14 ;  /* 0x0000000e9b0e7221 */ /* 0x010fe20000010000 */
[----:B------:R-:W-:Y:S01]  /*ac80*/  @!P1 PRMT R154, RZ, 0x654, R154 ;  /* 0x00000654ff9a9816 */ /* 0x000fe2000000009a */
[-C--:B------:R-:W-:Y:S01]  /*ac90*/  FMUL.FTZ R31, R31, R153.reuse ;  /* 0x000000991f1f7220 */ /* 0x080fe20000410000 */
[----:B-----5:R-:W-:Y:S01]  /*aca0*/  F2FP.F16.F32.PACK_AB R158, R173, R172 ;  /* 0x000000acad9e723e */ /* 0x020fe200000000ff */
[-C--:B------:R-:W-:Y:S01]  /*acb0*/  FMUL.FTZ R34, R34, R153.reuse ;  /* 0x0000009922227220 */ /* 0x080fe20000410000 */
[----:B--2---:R-:W-:Y:S01]  /*acc0*/  SHF.R.U32.HI R175, RZ, 0x7, R175 ;  /* 0x00000007ffaf7819 */ /* 0x004fe200000116af */
[-C--:B------:R-:W-:Y:S01]  /*acd0*/  FMUL.FTZ R35, R35, R153.reuse ;  /* 0x0000009923237220 */ /* 0x080fe20000410000 */
[----:B------:R-:W-:Y:S01]  /*ace0*/  MUFU.EX2 R170, R197 ;  /* 0x000000c500aa7308 */ /* 0x000fe20000000800 */
[----:B0-----:R-:W-:Y:S01]  /*acf0*/  FADD.FTZ R14, R207, R14 ;  /* 0x0000000ecf0e7221 */ /* 0x001fe20000010000 */
[----:B------:R-:W-:Y:S01]  /*ad00*/  IADD3 R175, -R175, 0xb, RZ ;  /* 0x0000000bafaf7810 */ /* 0x000fe20007ffe1ff */
[-C--:B------:R-:W-:Y:S01]  /*ad10*/  FMUL.FTZ R38, R38, R153.reuse ;  /* 0x0000009926267220 */ /* 0x080fe20000410000 */
[-C--:B------:R-:W-:Y:S01]  /*ad20*/  FMUL.FTZ R39, R39, R153.reuse ;  /* 0x0000009927277220 */ /* 0x080fe20000410000 */
[-C--:B------:R-:W-:Y:S01]  /*ad30*/  FMUL.FTZ R42, R42, R153.reuse ;  /* 0x000000992a2a7220 */ /* 0x080fe20000410000 */
[-C--:B------:R-:W-:Y:S01]  /*ad40*/  FMUL.FTZ R43, R43, R153.reuse ;  /* 0x000000992b2b7220 */ /* 0x080fe20000410000 */
[----:B------:R0:W-:Y:S06]  /*ad50*/  BAR.ARV R175, 0x100 ;  /* 0x000400af0000751d */ /* 0x0001ec0000002000 */
[----:B------:R-:W2:Y:S01]  /*ad60*/  MUFU.EX2 R197, R162 ;  /* 0x000000a200c57308 */ /* 0x000ea20000000800 */
[----:B---3--:R-:W-:Y:S01]  /*ad70*/  FADD.FTZ R14, R159, R14 ;  /* 0x0000000e9f0e7221 */ /* 0x008fe20000010000 */
[----:B------:R3:W-:Y:S01]  /*ad80*/  @!P1 SYNCS.ARRIVE.TRANS64.RED.A1T0 RZ, [R154+URZ], RZ ;  /* 0x000000ff9aff99a7 */ /* 0x0007e2000810043f */
[-C--:B------:R-:W-:Y:S01]  /*ad90*/  FMUL.FTZ R46, R46, R153.reuse ;  /* 0x000000992e2e7220 */ /* 0x080fe20000410000 */
[-C--:B------:R-:W-:Y:S01]  /*ada0*/  FMUL.FTZ R47, R47, R153.reuse ;  /* 0x000000992f2f7220 */ /* 0x080fe20000410000 */
[-C--:B------:R-:W-:Y:S01]  /*adb0*/  FMUL.FTZ R50, R50, R153.reuse ;  /* 0x0000009932327220 */ /* 0x080fe20000410000 */
[-C--:B------:R-:W-:Y:S01]  /*adc0*/  FMUL.FTZ R51, R51, R153.reuse ;  /* 0x0000009933337220 */ /* 0x080fe20000410000 */
[-C--:B------:R-:W-:Y:S01]  /*add0*/  FMUL.FTZ R54, R54, R153.reuse ;  /* 0x0000009936367220 */ /* 0x080fe20000410000 */
[----:B------:R-:W4:Y:S01]  /*ade0*/  MUFU.EX2 R163, R163 ;  /* 0x000000a300a37308 */ /* 0x000f220000000800 */
[-C--:B------:R-:W-:Y:S01]  /*adf0*/  FMUL.FTZ R55, R55, R153.reuse ;  /* 0x0000009937377220 */ /* 0x080fe20000410000 */
[----:B---3--:R-:W-:Y:S01]  /*ae00*/  F2FP.F16.F32.PACK_AB R154, R165, R164 ;  /* 0x000000a4a59a723e */ /* 0x008fe200000000ff */
        /* <DEDUP_REMOVED lines=63> */
[----:B------:R-:W-:Y:S01]  /*b200*/  FMUL.FTZ R151, R151, R153 ;  /* 0x0000009997977220 */ /* 0x000fe20000410000 */
[----:B------:R-:W-:-:S02]  /*b210*/  F2FP.F16.F32.PACK_AB R207, R159, R207 ;  /* 0x000000cf9fcf723e */ /* 0x000fc400000000ff */
[----:B------:R-:W-:Y:S02]  /*b220*/  F2FP.F16.F32.PACK_AB R205, R155, R205 ;  /* 0x000000cd9bcd723e */ /* 0x000fe400000000ff */
[----:B------:R-:W-:Y:S01]  /*b230*/  F2FP.F16.F32.PACK_AB R155, R167, R226 ;  /* 0x000000e2a79b723e */ /* 0x000fe200000000ff */
[----:B------:R-:W4:Y:S01]  /*b240*/  MUFU.EX2 R185, R185 ;  /* 0x000000b900b97308 */ /* 0x000f220000000800 */
[----:B---3--:R-:W-:Y:S01]  /*b250*/  FADD.FTZ R13, R184, R13 ;  /* 0x0000000db80d7221 */ /* 0x008fe20000010000 */
[----:B------:R-:W-:Y:S02]  /*b260*/  F2FP.F16.F32.PACK_AB R160, R177, R160 ;  /* 0x000000a0b1a0723e */ /* 0x000fe400000000ff */
[----:B------:R-:W-:-:S04]  /*b270*/  F2FP.F16.F32.PACK_AB R162, R181, R180 ;  /* 0x000000b4b5a2723e */ /* 0x000fc800000000ff */
[----:B------:R-:W3:Y:S01]  /*b280*/  MUFU.EX2 R174, R174 ;  /* 0x000000ae00ae7308 */ /* 0x000ee20000000800 */
[C---:B--2---:R-:W-:Y:S01]  /*b290*/  FADD.FTZ R169, R171.reuse, R14 ;  /* 0x0000000eaba97221 */ /* 0x044fe20000010000 */
[----:B------:R-:W-:-:S06]  /*b2a0*/  F2FP.F16.F32.PACK_AB R157, R171, R157 ;  /* 0x0000009dab9d723e */ /* 0x000fcc00000000ff */
[----:B------:R-:W2:Y:S01]  /*b2b0*/  MUFU.EX2 R188, R188 ;  /* 0x000000bc00bc7308 */ /* 0x000ea20000000800 */
[C---:B----4-:R-:W-:Y:S01]  /*b2c0*/  FADD.FTZ R13, R185.reuse, R13 ;  /* 0x0000000db90d7221 */ /* 0x050fe20000010000 */
[----:B------:R-:W-:-:S06]  /*b2d0*/  F2FP.F16.F32.PACK_AB R164, R185, R184 ;  /* 0x000000b8b9a4723e */ /* 0x000fcc00000000ff */
[----:B------:R-:W4:Y:S01]  /*b2e0*/  MUFU.EX2 R192, R192 ;  /* 0x000000c000c07308 */ /* 0x000f220000000800 */
[----:B---3--:R-:W-:-:S07]  /*b2f0*/  FADD.FTZ R169, R174, R169 ;  /* 0x000000a9aea97221 */ /* 0x008fce0000010000 */
[----:B------:R-:W3:Y:S01]  /*b300*/  MUFU.EX2 R189, R189 ;  /* 0x000000bd00bd7308 */ /* 0x000ee20000000800 */
[----:B--2---:R-:W-:-:S07]  /*b310*/  FADD.FTZ R13, R188, R13 ;  /* 0x0000000dbc0d7221 */ /* 0x004fce0000010000 */
[----:B------:R-:W2:Y:S01]  /*b320*/  MUFU.EX2 R161, R178 ;  /* 0x000000b200a17308 */ /* 0x000ea20000000800 */
[----:B----4-:R-:W-:-:S07]  /*b330*/  FADD.FTZ R14, R192, R169 ;  /* 0x000000a9c00e7221 */ /* 0x010fce0000010000 */
[----:B------:R-:W4:Y:S01]  /*b340*/  MUFU.EX2 R179, R179 ;  /* 0x000000b300b37308 */ /* 0x000f220000000800 */
[C---:B---3--:R-:W-:Y:S01]  /*b350*/  FADD.FTZ R13, R189.reuse, R13 ;  /* 0x0000000dbd0d7221 */ /* 0x048fe20000010000 */
[----:B------:R-:W-:-:S03]  /*b360*/  F2FP.F16.F32.PACK_AB R166, R189, R188 ;  /* 0x000000bcbda6723e */ /* 0x000fc600000000ff */
[----:B------:R-:W-:-:S03]  /*b370*/  FADD.FTZ R172, R168, R13 ;  /* 0x0000000da8ac7221 */ /* 0x000fc60000010000 */
[----:B------:R-:W3:Y:S01]  /*b380*/  MUFU.EX2 R193, R193 ;  /* 0x000000c100c17308 */ /* 0x000ee20000000800 */
[----:B--2---:R-:W-:-:S07]  /*b390*/  FADD.FTZ R14, R161, R14 ;  /* 0x0000000ea10e7221 */ /* 0x004fce0000010000 */
[----:B------:R-:W2:Y:S01]  /*b3a0*/  MUFU.EX2 R182, R182 ;  /* 0x000000b600b67308 */ /* 0x000ea20000000800 */
[C---:B----4-:R-:W-:Y:S01]  /*b3b0*/  FADD.FTZ R153, R179.reuse, R14 ;  /* 0x0000000eb3997221 */ /* 0x050fe20000010000 */
[----:B------:R-:W-:-:S06]  /*b3c0*/  F2FP.F16.F32.PACK_AB R161, R179, R161 ;  /* 0x000000a1b3a1723e */ /* 0x000fcc00000000ff */
[----:B------:R-:W4:Y:S01]  /*b3d0*/  MUFU.EX2 R183, R183 ;  /* 0x000000b700b77308 */ /* 0x000f220000000800 */
[C---:B---3--:R-:W-:Y:S01]  /*b3e0*/  FADD.FTZ R13, R193.reuse, R172 ;  /* 0x000000acc10d7221 */ /* 0x048fe20000010000 */
[----:B------:R-:W-:-:S06]  /*b3f0*/  F2FP.F16.F32.PACK_AB R168, R193, R168 ;  /* 0x000000a8c1a8723e */ /* 0x000fcc00000000ff */
[----:B------:R-:W3:Y:S01]  /*b400*/  MUFU.EX2 R165, R186 ;  /* 0x000000ba00a57308 */ /* 0x000ee20000000800 */
[----:B--2---:R-:W-:Y:S01]  /*b410*/  FADD.FTZ R172, R182, R153 ;  /* 0x00000099b6ac7221 */ /* 0x004fe20000010000 */
[----:B------:R-:W-:-:S06]  /*b420*/  F2FP.F16.F32.PACK_AB R153, R163, R197 ;  /* 0x000000c5a399723e */ /* 0x000fcc00000000ff */
[----:B------:R-:W2:Y:S01]  /*b430*/  MUFU.EX2 R187, R187 ;  /* 0x000000bb00bb7308 */ /* 0x000ea20000000800 */
[----:B----4-:R-:W-:-:S07]  /*b440*/  FADD.FTZ R172, R183, R172 ;  /* 0x000000acb7ac7221 */ /* 0x010fce0000010000 */
[----:B------:R-:W4:Y:S01]  /*b450*/  MUFU.EX2 R190, R190 ;  /* 0x000000be00be7308 */ /* 0x000f220000000800 */
[----:B---3--:R-:W-:-:S07]  /*b460*/  FADD.FTZ R172, R165, R172 ;  /* 0x000000aca5ac7221 */ /* 0x008fce0000010000 */
[----:B------:R-:W3:Y:S01]  /*b470*/  MUFU.EX2 R191, R191 ;  /* 0x000000bf00bf7308 */ /* 0x000ee20000000800 */
[C---:B--2---:R-:W-:Y:S01]  /*b480*/  FADD.FTZ R159, R187.reuse, R172 ;  /* 0x000000acbb9f7221 */ /* 0x044fe20000010000 */
[----:B------:R-:W-:-:S06]  /*b490*/  F2FP.F16.F32.PACK_AB R165, R187, R165 ;  /* 0x000000a5bba5723e */ /* 0x000fcc00000000ff */
[----:B------:R-:W2:Y:S01]  /*b4a0*/  MUFU.EX2 R169, R194 ;  /* 0x000000c200a97308 */ /* 0x000ea20000000800 */
[----:B----4-:R-:W-:Y:S01]  /*b4b0*/  FADD.FTZ R172, R190, R159 ;  /* 0x0000009fbeac7221 */ /* 0x010fe20000010000 */
[----:B------:R-:W-:-:S06]  /*b4c0*/  F2FP.F16.F32.PACK_AB R159, R192, R174 ;  /* 0x000000aec09f723e */ /* 0x000fcc00000000ff */
[----:B------:R-:W4:Y:S01]  /*b4d0*/  MUFU.EX2 R14, R195 ;  /* 0x000000c3000e7308 */ /* 0x000f220000000800 */
[----:B---3--:R-:W-:-:S07]  /*b4e0*/  FADD.FTZ R172, R191, R172 ;  /* 0x000000acbfac7221 */ /* 0x008fce0000010000 */
[----:B------:R-:W3:Y:S01]  /*b4f0*/  MUFU.EX2 R196, R196 ;  /* 0x000000c400c47308 */ /* 0x000ee20000000800 */
[----:B--2---:R-:W-:-:S07]  /*b500*/  FADD.FTZ R163, R169, R172 ;  /* 0x000000aca9a37221 */ /* 0x004fce0000010000 */
[----:B------:R-:W2:Y:S01]  /*b510*/  MUFU.EX2 R198, R198 ;  /* 0x000000c600c67308 */ /* 0x000ea20000000800 */
[C---:B----4-:R-:W-:Y:S01]  /*b520*/  FADD.FTZ R167, R14.reuse, R163 ;  /* 0x000000a30ea77221 */ /* 0x050fe20000010000 */
[----:B------:R-:W-:Y:S02]  /*b530*/  F2FP.F16.F32.PACK_AB R169, R14, R169 ;  /* 0x000000a90ea9723e */ /* 0x000fe400000000ff */
[----:B------:R-:W-:-:S04]  /*b540*/  F2FP.F16.F32.PACK_AB R163, R183, R182 ;  /* 0x000000b6b7a3723e */ /* 0x000fc800000000ff */
[----:B------:R-:W4:Y:S01]  /*b550*/  MUFU.EX2 R199, R199 ;  /* 0x000000c700c77308 */ /* 0x000f220000000800 */
[----:B---3--:R-:W-:-:S04]  /*b560*/  FADD.FTZ R13, R196, R13 ;  /* 0x0000000dc40d7221 */ /* 0x008fc80000010000 */
[C---:B------:R-:W-:Y:S01]  /*b570*/  FADD.FTZ R13, R170.reuse, R13 ;  /* 0x0000000daa0d7221 */ /* 0x040fe20000010000 */
[----:B------:R-:W-:Y:S01]  /*b580*/  F2FP.F16.F32.PACK_AB R170, R170, R196 ;  /* 0x000000c4aaaa723e */ /* 0x000fe200000000ff */
[----:B--2---:R-:W-:Y:S01]  /*b590*/  FADD.FTZ R172, R198, R167 ;  /* 0x000000a7c6ac7221 */ /* 0x004fe20000010000 */
[----:B------:R-:W-:-:S03]  /*b5a0*/  F2FP.F16.F32.PACK_AB R167, R191, R190 ;  /* 0x000000bebfa7723e */ /* 0x000fc600000000ff */
[C---:B----4-:R-:W-:Y:S01]  /*b5b0*/  FADD.FTZ R14, R199.reuse, R172 ;  /* 0x000000acc70e7221 */ /* 0x050fe20000010000 */
[----:B------:R-:W-:Y:S01]  /*b5c0*/  F2FP.F16.F32.PACK_AB R171, R199, R198 ;  /* 0x000000c6c7ab723e */ /* 0x000fe200000000ff */
[----:B0-----:R-:W-:Y:S06]  /*b5d0*/  @!P0 BRA `(.L_x_9795) ;  /* 0x0000000000048947 */ /* 0x001fec0003800000 */
[----:B------:R-:W-:Y:S01]  /*b5e0*/  BPT.TRAP 0x1 ;  /* 0x000000040000795c */ /* 0x000fe20000300000 */
.L_x_9795:
[----:B------:R0:W2:Y:S01]  /*b5f0*/  SYNCS.PHASECHK.TRANS64.TRYWAIT P3, [R21+URZ+0x22850], R217 ;  /* 0x022850d9150075a7 */ /* 0x0000a2000806017f */
[----:B------:R-:W-:Y:S05]  /*b600*/  @!P0 BRA `(.L_x_9796) ;  /* 0x0000000000048947 */ /* 0x000fea0003800000 */
[----:B------:R-:W-:Y:S01]  /*b610*/  BPT.TRAP 0x1 ;  /* 0x000000040000795c */ /* 0x000fe20000300000 */
.L_x_9796:
[----:B------:R-:W-:Y:S04]  /*b620*/  BSSY B0, `(.L_x_9797) ;  /* 0x0000004000007945 */ /* 0x000fe80003800000 */
[----:B--2---:R-:W-:Y:S05]  /*b630*/  @P3 BRA `(.L_x_9798) ;  /* 0x0000000000083947 */ /* 0x004fea0003800000 */
[----:B------:R-:W2:Y:S02]  /*b640*/  SYNCS.PHASECHK.TRANS64.TRYWAIT P3, [R21+URZ+0x22850], R217 ;  /* 0x022850d9150075a7 */ /* 0x000ea4000806017f */
[----:B--2---:R-:W-:Y:S05]  /*b650*/  @!P3 BRA `(.L_x_9799) ;  /* 0x000000b400fcb947 */ /* 0x004fea0003800000 */
.L_x_9798:
[----:B------:R-:W-:Y:S05]  /*b660*/  BSYNC B0 ;  /* 0x0000000000007941 */ /* 0x000fea0003800000 */
.L_x_9797:
[----:B------:R-:W3:Y:S01]  /*b670*/  S2R R174, SR_TID.X ;  /* 0x0000000000ae7919 */ /* 0x000ee20000002100 */
[----:B------:R-:W-:Y:S01]  /*b680*/  IMAD.MOV.U32 R173, RZ, RZ, 0x40000040 ;  /* 0x40000040ffad7424 */ /* 0x000fe200078e00ff */
[----:B------:R-:W-:Y:S05]  /*b690*/  WARPSYNC.ALL ;  /* 0x0000000000007948 */ /* 0x000fea0003800000 */
[----:B------:R-:W-:Y:S01]  /*b6a0*/  R2UR UR7, R173 ;  /* 0x00000000ad0772ca */ /* 0x000fe200000e0000 */
[----:B------:R-:W-:Y:S02]  /*b6b0*/  IMAD R172, R200, 0xc00, R15 ;  /* 0x00000c00c8ac7824 */ /* 0x000fe400078e020f */
[----:B------:R-:W-:-:S02]  /*b6c0*/  IMAD.MOV.U32 R179, RZ, RZ, 0x40000040 ;  /* 0x40000040ffb37424 */ /* 0x000fc400078e00ff */
[C---:B------:R-:W-:Y:S01]  /*b6d0*/  VIADD R178, R172.reuse, 0x80 ;  /* 0x00000080acb27836 */ /* 0x040fe20000000000 */
[----:B------:R-:W-:Y:S01]  /*b6e0*/  R2UR UR6, R172 ;  /* 0x00000000ac0672ca */ /* 0x000fe200000e0000 */
[----:B012---:R-:W-:-:S05]  /*b6f0*/  @!P1 VIADD R21, R21, 0x22860 ;  /* 0x0002286015159836 */ /* 0x007fca0000000000 */
[----:B------:R-:W-:Y:S02]  /*b700*/  @!P1 PRMT R21, RZ, 0x654, R21 ;  /* 0x00000654ff159816 */ /* 0x000fe40000000015 */
[----:B---3--:R-:W-:-:S04]  /*b710*/  SHF.R.U32.HI R174, RZ, 0x7, R174 ;  /* 0x00000007ffae7819 */ /* 0x008fc800000116ae */
[----:B------:R-:W-:-:S05]  /*b720*/  IADD3 R173, R174, 0x8, RZ ;  /* 0x00000008aead7810 */ /* 0x000fca0007ffe0ff */
[----:B------:R0:W-:Y:S02]  /*b730*/  BAR.SYNC.DEFER_BLOCKING R173, 0x100 ;  /* 0x000400ad0000751d */ /* 0x0001e40000010000 */
[----:B0-----:R-:W-:-:S04]  /*b740*/  IMAD.MOV.U32 R173, RZ, RZ, 0x40000040 ;  /* 0x40000040ffad7424 */ /* 0x001fc800078e00ff */
[----:B------:R-:W-:-:S06]  /*b750*/  WARPGROUP.ARRIVE ;  /* 0x00000000000079c5 */ /* 0x000fcc0000000000 */
[----:B------:R-:W-:Y:S01]  /*b760*/  HGMMA.64x256x16.F32 R24, R204, gdesc[UR4].tnspB, R24, gsb0 ;  /* 0x43e00004cc187df0 */ /* 0x000fe20008000818 */
[----:B------:R-:W-:Y:S02]  /*b770*/  R2UR UR6, R178 ;  /* 0x00000000b20672ca */ /* 0x000fe400000e0000 */
[----:B------:R-:W-:Y:S01]  /*b780*/  R2UR UR7, R179 ;  /* 0x00000000b30772ca */ /* 0x000fe200000e0000 */
[----:B------:R-:W-:Y:S02]  /*b790*/  WARPGROUP.DEPBAR.LE gsb0, 0x0 ;  /* 0x00008000000079c5 */ /* 0x000fe40000010000 */
[----:B------:R-:W-:Y:S01]  /*b7a0*/  WARPGROUP.ARRIVE ;  /* 0x00000000000079c5 */ /* 0x000fe20000000000 */
[----:B------:R-:W-:Y:S02]  /*b7b0*/  IMAD.MOV.U32 R205, RZ, RZ, R176 ;  /* 0x000000ffffcd7224 */ /* 0x000fe400078e00b0 */
[----:B------:R-:W-:-:S15]  /*b7c0*/  IMAD.MOV.U32 R206, RZ, RZ, R12 ;  /* 0x000000ffffce7224 */ /* 0x000fde00078e000c */
[----:B------:R-:W-:-:S04]  /*b7d0*/  NOP ;  /* 0x0000000000007918 */ /* 0x000fc80000000000 */
        /* <DEDUP_REMOVED lines=33> */
[----:B------:R-:W-:Y:S05]  /*b9f0*/  @P2 BRA `(.L_x_9800) ;  /* 0xffffffe000582947 */ /* 0x000fea000383ffff */
.L_x_9790:
[----:B------:R-:W-:Y:S05]  /*ba00*/  WARPSYNC.ALL ;  /* 0x0000000000007948 */ /* 0x000fea0003800000 */
[----:B------:R-:W2:Y:S01]  /*ba10*/  SHFL.BFLY PT, R0, R13, 0x2, 0x1f ;  /* 0x0c401f000d007f89 */ /* 0x000ea200000e0000 */
[----:B------:R-:W-:Y:S01]  /*ba20*/  VIADD R200, R200, 0x1 ;  /* 0x00000001c8c87836 */ /* 0x000fe20000000000 */
[----:B------:R3:W-:Y:S08]  /*ba30*/  BAR.ARV R175, 0x100 ;  /* 0x000400af0000751d */ /* 0x0007f00000002000 */
[----:B------:R-:W-:Y:S06]  /*ba40*/  BAR.ARV 0x8, 0x180 ;  /* 0x0206000000007b1d */ /* 0x000fec0000002000 */
[C---:B------:R-:W-:Y:S01]  /*ba50*/  ISETP.NE.AND P0, PT, R200.reuse, 0x2, PT ;  /* 0x00000002c800780c */ /* 0x040fe20003f05270 */
[----:B------:R-:W-:Y:S01]  /*ba60*/  IMAD.MOV.U32 R6, RZ, RZ, -0x800000 ;  /* 0xff800000ff067424 */ /* 0x000fe200078e00ff */
[----:B------:R-:W4:Y:S01]  /*ba70*/  SHFL.BFLY PT, R5, R14, 0x2, 0x1f ;  /* 0x0c401f000e057f89 */ /* 0x000f2200000e0000 */
[----:B------:R-:W-:Y:S01]  /*ba80*/  PLOP3.LUT P1, PT, PT, PT, PT, 0x8, 0x0 ;  /* 0x000000000000781c */ /* 0x000fe20003f2e170 */
[----:B------:R-:W-:Y:S01]  /*ba90*/  VIADD R223, R223, 0x1 ;  /* 0x00000001dfdf7836 */ /* 0x000fe20000000000 */
[----:B------:R-:W-:Y:S01]  /*baa0*/  SEL R200, R200, RZ, P0 ;  /* 0x000000ffc8c87207 */ /* 0x000fe20000000000 */
[----:B--2---:R-:W-:-:S05]  /*bab0*/  FADD.FTZ R0, R0, R13 ;  /* 0x0000000d00007221 */ /* 0x004fca0000010000 */
[----:B------:R-:W2:Y:S01]  /*bac0*/  SHFL.BFLY PT, R7, R0, 0x1, 0x1f ;  /* 0x0c201f0000077f89 */ /* 0x000ea200000e0000 */
[----:B----4-:R-:W-:Y:S01]  /*bad0*/  FADD.FTZ R4, R5, R14 ;  /* 0x0000000e05047221 */ /* 0x010fe20000010000 */
[----:B------:R-:W-:-:S04]  /*bae0*/  IMAD.MOV.U32 R5, RZ, RZ, RZ ;  /* 0x000000ffff057224 */ /* 0x000fc800078e00ff */
[----:B------:R-:W4:Y:S01]  /*baf0*/  SHFL.BFLY PT, R9, R4, 0x1, 0x1f ;  /* 0x0c201f0004097f89 */ /* 0x000f2200000e0000 */
[----:B--2---:R-:W-:Y:S01]  /*bb00*/  FADD.FTZ R7, R0, R7 ;  /* 0x0000000700077221 */ /* 0x004fe20000010000 */
[----:B------:R-:W-:-:S04]  /*bb10*/  MOV R0, RZ ;  /* 0x000000ff00007202 */ /* 0x000fc80000000f00 */
[----:B------:R-:W-:-:S13]  /*bb20*/  FSETP.NE.FTZ.AND P2, PT, R7, RZ, PT ;  /* 0x000000ff0700720b */ /* 0x000fda0003f55000 */
[----:B------:R-:W2:Y:S01]  /*bb30*/  @P2 MUFU.RCP R5, R7 ;  /* 0x0000000700052308 */ /* 0x000ea20000001000 */
[----:B------:R-:W-:Y:S01]  /*bb40*/  @P2 FMUL.FTZ R18, R3, 0.69314718246459960938 ;  /* 0x3f31721803122820 */ /* 0x000fe20000410000 */
[----:B----4-:R-:W-:Y:S01]  /*bb50*/  FADD.FTZ R8, R4, R9 ;  /* 0x0000000904087221 */ /* 0x010fe20000010000 */
[----:B------:R-:W-:-:S04]  /*bb60*/  SEL R9, RZ, 0x1, P0 ;  /* 0x00000001ff097807 */ /* 0x000fc80000000000 */
[----:B------:R-:W-:Y:S01]  /*bb70*/  FSETP.NE.FTZ.AND P3, PT, R8, RZ, PT ;  /* 0x000000ff0800720b */ /* 0x000fe20003f75000 */
[----:B01----:R-:W0:Y:S01]  /*bb80*/  @P2 MUFU.LG2 R21, R7 ;  /* 0x0000000700152308 */ /* 0x003e220000000c00 */
[----:B------:R-:W-:Y:S01]  /*bb90*/  LOP3.LUT R208, R208, R9, RZ, 0x3c, !PT ;  /* 0x00000009d0d07212 */ /* 0x000fe200078e3cff */
[-C--:B--2---:R-:W-:Y:S01]  /*bba0*/  FMUL.FTZ R167, R88, R5.reuse ;  /* 0x0000000558a77220 */ /* 0x084fe20000410000 */
[-C--:B------:R-:W-:Y:S01]  /*bbb0*/  FMUL.FTZ R161, R64, R5.reuse ;  /* 0x0000000540a17220 */ /* 0x080fe20000410000 */
[----:B------:R-:W-:-:S08]  /*bbc0*/  FMUL.FTZ R160, R60, R5 ;  /* 0x000000053ca07220 */ /* 0x000fd00000410000 */
[----:B------:R-:W1:Y:S01]  /*bbd0*/  @P3 MUFU.RCP R0, R8 ;  /* 0x0000000800003308 */ /* 0x000e620000001000 */
[----:B------:R-:W-:Y:S01]  /*bbe0*/  @P3 FMUL.FTZ R20, R3, 0.69314718246459960938 ;  /* 0x3f31721803143820 */ /* 0x000fe20000410000 */
[-C--:B------:R-:W-:Y:S01]  /*bbf0*/  FMUL.FTZ R159, R56, R5.reuse ;  /* 0x00000005389f7220 */ /* 0x080fe20000410000 */
[-C--:B------:R-:W-:Y:S01]  /*bc00*/  FMUL.FTZ R24, R24, R5.reuse ;  /* 0x0000000518187220 */ /* 0x080fe20000410000 */
[-C--:B------:R-:W-:Y:S01]  /*bc10*/  FMUL.FTZ R25, R25, R5.reuse ;  /* 0x0000000519197220 */ /* 0x080fe20000410000 */
[----:B0-----:R-:W-:Y:S01]  /*bc20*/  @P2 FMUL.FTZ R21, R21, 0.69314718246459960938 ;  /* 0x3f31721815152820 */ /* 0x001fe20000410000 */
        /* <DEDUP_REMOVED lines=126> */
[----:B------:R-:W-:-:S07]  /*c410*/  @P3 FFMA.FTZ R5, R20, R176, R39 ;  /* 0x000000b014053223 */ /* 0x000fce0000010027 */
.L_x_9749:
[----:B------:R-:W-:Y:S05]  /*c420*/  WARPSYNC.ALL ;  /* 0x0000000000007948 */ /* 0x000fea0003800000 */
        /* <DEDUP_REMOVED lines=9> */
[----:B------:R-:W2:Y:S01]  /*c4c0*/  LDL R12, [R1+0x4] ;  /* 0x00000400010c7983 */ /* 0x000ea20000100800 */
[----:B------:R-:W-:Y:S05]  /*c4d0*/  WARPSYNC.ALL ;  /* 0x0000000000007948 */ /* 0x000fea0003800000 */
[----:B------:R-:W3:Y:S01]  /*c4e0*/  S2R R39, SR_SWINHI ;  /* 0x0000000000277919 */ /* 0x000ee20000002f00 */
[----:B------:R-:W-:Y:S01]  /*c4f0*/  F2FP.F16.F32.PACK_AB R24, R25, R24 ;  /* 0x000000181918723e */ /* 0x000fe200000000ff */
[----:B------:R-:W-:Y:S01]  /*c500*/  ULDC.64 UR4, c[0x0][0xc00] ;  /* 0x0003000000047ab9 */ /* 0x000fe20000000a00 */
        /* <DEDUP_REMOVED lines=15> */
[----:B------:R-:W-:Y:S02]  /*c600*/  MOV R20, R18 ;  /* 0x0000001200147202 */ /* 0x000fe40000000f00 */
[----:B---3--:R-:W-:Y:S02]  /*c610*/  MOV R21, R39 ;  /* 0x0000002700157202 */ /* 0x008fe40000000f00 */
        /* <DEDUP_REMOVED lines=21> */
[----:B------:R-:W3:Y:S08]  /*c770*/  LDC R0, c[0x0][0xbe8] ;  /* 0x0002fa00ff007b82 */ /* 0x000ef00000000800 */
[----:B------:R-:W-:Y:S01]  /*c780*/  BAR.SYNC.DEFER_BLOCKING 0x1, 0x100 ;  /* 0x0044000000007b1d */ /* 0x000fe20000010000 */
[----:B--2---:R-:W-:-:S03]  /*c790*/  IMAD.WIDE R142, R12, 0x2, R20 ;  /* 0x000000020c8e7825 */ /* 0x004fc600078e0214 */
[C---:B------:R-:W-:Y:S02]  /*c7a0*/  IADD3 R12, P1, R142.reuse, 0x20, RZ ;  /* 0x000000208e0c7810 */ /* 0x040fe40007f3e0ff */
[C---:B-----5:R-:W-:Y:S02]  /*c7b0*/  IADD3 R38, P2, R142.reuse, 0x40, RZ ;  /* 0x000000408e267810 */ /* 0x060fe40007f5e0ff */
[----:B------:R-:W-:Y:S01]  /*c7c0*/  IADD3 R46, P3, R142, 0x60, RZ ;  /* 0x000000608e2e7810 */ /* 0x000fe20007f7e0ff */
[--C-:B------:R-:W-:Y:S01]  /*c7d0*/  IMAD.X R55, RZ, RZ, R143.reuse, P1 ;  /* 0x000000ffff377224 */ /* 0x100fe200008e068f */
[----:B------:R-:W-:Y:S01]  /*c7e0*/  LOP3.LUT R173, R12, 0x380, RZ, 0xc0, !PT ;  /* 0x000003800cad7812 */ /* 0x000fe200078ec0ff */
[--C-:B------:R-:W-:Y:S01]  /*c7f0*/  IMAD.X R95, RZ, RZ, R143.reuse, P2 ;  /* 0x000000ffff5f7224 */ /* 0x100fe200010e068f */
[----:B------:R-:W-:Y:S01]  /*c800*/  LOP3.LUT R54, R38, 0x380, RZ, 0xc0, !PT ;  /* 0x0000038026367812 */ /* 0x000fe200078ec0ff */
[----:B------:R-:W-:Y:S01]  /*c810*/  IMAD.X R99, RZ, RZ, R143, P3 ;  /* 0x000000ffff637224 */ /* 0x000fe200018e068f */
[----:B------:R-:W-:-:S02]  /*c820*/  LOP3.LUT R94, R46, 0x380, RZ, 0xc0, !PT ;  /* 0x000003802e5e7812 */ /* 0x000fc400078ec0ff */
[----:B------:R-:W-:Y:S02]  /*c830*/  SHF.R.U64 R173, R173, 0x3, RZ ;  /* 0x00000003adad7819 */ /* 0x000fe400000012ff */
[----:B-1----:R-:W-:Y:S02]  /*c840*/  IADD3 R88, P4, R142, 0x4000, RZ ;  /* 0x000040008e587810 */ /* 0x002fe40007f9e0ff */
[----:B------:R-:W-:Y:S02]  /*c850*/  SHF.R.U64 R181, R54, 0x3, RZ ;  /* 0x0000000336b57819 */ /* 0x000fe400000012ff */
[----:B------:R-:W-:Y:S01]  /*c860*/  IADD3 R106, P5, R142, 0x4020, RZ ;  /* 0x000040208e6a7810 */ /* 0x000fe20007fbe0ff */
[--C-:B------:R-:W-:Y:S01]  /*c870*/  IMAD.X R103, RZ, RZ, R143.reuse, P4 ;  /* 0x000000ffff677224 */ /* 0x100fe200020e068f */
[----:B------:R-:W-:Y:S02]  /*c880*/  SHF.R.U64 R183, R94, 0x3, RZ ;  /* 0x000000035eb77819 */ /* 0x000fe400000012ff */
[----:B------:R-:W-:Y:S01]  /*c890*/  IADD3 R110, P0, R142, 0x4040, RZ ;  /* 0x000040408e6e7810 */ /* 0x000fe20007f1e0ff */
[----:B------:R-:W-:Y:S01]  /*c8a0*/  IMAD.X R107, RZ, RZ, R143, P5 ;  /* 0x000000ffff6b7224 */ /* 0x000fe200028e068f */
[----:B------:R-:W-:-:S02]  /*c8b0*/  LOP3.LUT R54, R173, R12, RZ, 0x3c, !PT ;  /* 0x0000000cad367212 */ /* 0x000fc400078e3cff */
[----:B------:R-:W-:Y:S01]  /*c8c0*/  IADD3 R118, P2, R142, 0x8000, RZ ;  /* 0x000080008e767810 */ /* 0x000fe20007f5e0ff */
[--C-:B------:R-:W-:Y:S01]  /*c8d0*/  IMAD.X R111, RZ, RZ, R143.reuse, P0 ;  /* 0x000000ffff6f7224 */ /* 0x100fe200000e068f */
[----:B------:R-:W-:Y:S02]  /*c8e0*/  LOP3.LUT R94, R181, R38, RZ, 0x3c, !PT ;  /* 0x00000026b55e7212 */ /* 0x000fe400078e3cff */
[----:B------:R-:W-:Y:S01]  /*c8f0*/  LOP3.LUT R173, R88, 0x380, RZ, 0xc0, !PT ;  /* 0x0000038058ad7812 */ /* 0x000fe200078ec0ff */
[----:B------:R-:W-:Y:S01]  /*c900*/  IMAD.X R119, RZ, RZ, R143, P2 ;  /* 0x000000ffff777224 */ /* 0x000fe200010e068f */
[----:B------:R-:W-:Y:S02]  /*c910*/  LOP3.LUT R181, R106, 0x380, RZ, 0xc0, !PT ;  /* 0x000003806ab57812 */ /* 0x000fe400078ec0ff */
[----:B------:R-:W-:Y:S02]  /*c920*/  LOP3.LUT R47, R142, 0x380, RZ, 0xc0, !PT ;  /* 0x000003808e2f7812 */ /* 0x000fe400078ec0ff */
[----:B------:R-:W-:-:S02]  /*c930*/  LOP3.LUT R98, R183, R46, RZ, 0x3c, !PT ;  /* 0x0000002eb7627212 */ /* 0x000fc400078e3cff */
[C---:B------:R-:W-:Y:S02]  /*c940*/  IADD3 R114, P1, R142.reuse, 0x4060, RZ ;  /* 0x000040608e727810 */ /* 0x040fe40007f3e0ff */
[----:B------:R-:W-:Y:S02]  /*c950*/  IADD3 R122, P3, R142, 0x8020, RZ ;  /* 0x000080208e7a7810 */ /* 0x000fe40007f7e0ff */
[----:B------:R-:W-:Y:S01]  /*c960*/  LOP3.LUT R183, R110, 0x380, RZ, 0xc0, !PT ;  /* 0x000003806eb77812 */ /* 0x000fe200078ec0ff */
[--C-:B------:R-:W-:Y:S01]  /*c970*/  IMAD.X R115, RZ, RZ, R143.reuse, P1 ;  /* 0x000000ffff737224 */ /* 0x100fe200008e068f */
[----:B------:R-:W-:Y:S01]  /*c980*/  SHF.R.U64 R173, R173, 0x3, RZ ;  /* 0x00000003adad7819 */ /* 0x000fe200000012ff */
[----:B------:R-:W-:Y:S01]  /*c990*/  IMAD.X R123, RZ, RZ, R143, P3 ;  /* 0x000000ffff7b7224 */ /* 0x000fe200018e068f */
[----:B------:R-:W-:Y:S02]  /*c9a0*/  SHF.R.U64 R181, R181, 0x3, RZ ;  /* 0x00000003b5b57819 */ /* 0x000fe400000012ff */
[----:B------:R-:W-:-:S02]  /*c9b0*/  IADD3 R151, P2, R142, 0xc040, RZ ;  /* 0x0000c0408e977810 */ /* 0x000fc40007f5e0ff */
[----:B------:R-:W-:Y:S02]  /*c9c0*/  SHF.R.U64 R47, R47, 0x3, RZ ;  /* 0x000000032f2f7819 */ /* 0x000fe400000012ff */
[----:B------:R-:W-:Y:S01]  /*c9d0*/  SHF.R.U64 R183, R183, 0x3, RZ ;  /* 0x00000003b7b77819 */ /* 0x000fe200000012ff */
[--C-:B------:R-:W-:Y:S01]  /*c9e0*/  IMAD.X R39, RZ, RZ, R143.reuse, P2 ;  /* 0x000000ffff277224 */ /* 0x100fe200010e068f */
[----:B------:R-:W-:Y:S02]  /*c9f0*/  IADD3 R126, P4, R142, 0x8040, RZ ;  /* 0x000080408e7e7810 */ /* 0x000fe40007f9e0ff */
[----:B------:R-:W-:Y:S02]  /*ca00*/  LOP3.LUT R185, R114, 0x380, RZ, 0xc0, !PT ;  /* 0x0000038072b97812 */ /* 0x000fe400078ec0ff */
[----:B------:R-:W-:Y:S01]  /*ca10*/  LOP3.LUT R102, R173, R88, RZ, 0x3c, !PT ;  /* 0x00000058ad667212 */ /* 0x000fe200078e3cff */
[----:B------:R-:W-:Y:S01]  /*ca20*/  IMAD.X R127, RZ, RZ, R143, P4 ;  /* 0x000000ffff7f7224 */ /* 0x000fe200020e068f */
[----:B------:R-:W-:-:S02]  /*ca30*/  IADD3 R130, P5, R142, 0x8060, RZ ;  /* 0x000080608e827810 */ /* 0x000fc40007fbe0ff */
[C---:B------:R-:W-:Y:S02]  /*ca40*/  IADD3 R134, P0, R142.reuse, 0xc000, RZ ;  /* 0x0000c0008e867810 */ /* 0x040fe40007f1e0ff */
[C---:B------:R-:W-:Y:S01]  /*ca50*/  IADD3 R138, P1, R142.reuse, 0xc020, RZ ;  /* 0x0000c0208e8a7810 */ /* 0x040fe20007f3e0ff */
[--C-:B------:R-:W-:Y:S01]  /*ca60*/  IMAD.X R131, RZ, RZ, R143.reuse, P5 ;  /* 0x000000ffff837224 */ /* 0x100fe200028e068f */
[----:B------:R-:W-:Y:S02]  /*ca70*/  IADD3 R172, P3, R142, 0xc060, RZ ;  /* 0x0000c0608eac7810 */ /* 0x000fe40007f7e0ff */
[----:B------:R-:W-:Y:S01]  /*ca80*/  LOP3.LUT R106, R181, R106, RZ, 0x3c, !PT ;  /* 0x0000006ab56a7212 */ /* 0x000fe200078e3cff */
[--C-:B------:R-:W-:Y:S01]  /*ca90*/  IMAD.X R139, RZ, RZ, R143.reuse, P1 ;  /* 0x000000ffff8b7224 */ /* 0x100fe200008e068f */
[----:B------:R-:W-:Y:S02]  /*caa0*/  LOP3.LUT R173, R118, 0x380, RZ, 0xc0, !PT ;  /* 0x0000038076ad7812 */ /* 0x000fe400078ec0ff */
[----:B------:R-:W-:Y:S01]  /*cab0*/  LOP3.LUT R142, R47, R142, RZ, 0x3c, !PT ;  /* 0x0000008e2f8e7212 */ /* 0x000fe200078e3cff */
[----:B------:R-:W-:Y:S01]  /*cac0*/  IMAD.X R47, RZ, RZ, R143, P3 ;  /* 0x000000ffff2f7224 */ /* 0x000fe200018e068f */
[----:B------:R-:W-:-:S02]  /*cad0*/  LOP3.LUT R181, R122, 0x380, RZ, 0xc0, !PT ;  /* 0x000003807ab57812 */ /* 0x000fc400078ec0ff */
[----:B------:R-:W-:Y:S02]  /*cae0*/  LOP3.LUT R12, R151, 0x380, RZ, 0xc0, !PT ;  /* 0x00000380970c7812 */ /* 0x000fe400078ec0ff */
[----:B------:R-:W-:Y:S02]  /*caf0*/  LOP3.LUT R110, R183, R110, RZ, 0x3c, !PT ;  /* 0x0000006eb76e7212 */ /* 0x000fe400078e3cff */
[----:B------:R-:W-:Y:S02]  /*cb00*/  SHF.R.U64 R185, R185, 0x3, RZ ;  /* 0x00000003b9b97819 */ /* 0x000fe400000012ff */
[----:B------:R-:W-:Y:S02]  /*cb10*/  LOP3.LUT R183, R126, 0x380, RZ, 0xc0, !PT ;  /* 0x000003807eb77812 */ /* 0x000fe400078ec0ff */
[----:B------:R-:W-:Y:S02]  /*cb20*/  SHF.R.U64 R173, R173, 0x3, RZ ;  /* 0x00000003adad7819 */ /* 0x000fe400000012ff */
[----:B------:R-:W-:-:S02]  /*cb30*/  SHF.R.U64 R181, R181, 0x3, RZ ;  /* 0x00000003b5b57819 */ /* 0x000fc400000012ff */
[----:B------:R-:W-:Y:S02]  /*cb40*/  SHF.R.U64 R12, R12, 0x3, RZ ;  /* 0x000000030c0c7819 */ /* 0x000fe400000012ff */
[----:B------:R-:W-:Y:S02]  /*cb50*/  MOV R142, R142 ;  /* 0x0000008e008e7202 */ /* 0x000fe40000000f00 */
[----:B------:R-:W-:Y:S02]  /*cb60*/  MOV R55, R54 ;  /* 0x0000003600377202 */ /* 0x000fe40000000f00 */
[----:B------:R-:W-:Y:S01]  /*cb70*/  LOP3.LUT R114, R185, R114, RZ, 0x3c, !PT ;  /* 0x00000072b9727212 */ /* 0x000fe200078e3cff */
[----:B------:R1:W-:Y:S01]  /*cb80*/  STSM.16.M88.4 [R142], R24 ;  /* 0x000000188e007844 */ /* 0x0003e20000000200 */
[----:B------:R-:W-:Y:S02]  /*cb90*/  SHF.R.U64 R183, R183, 0x3, RZ ;  /* 0x00000003b7b77819 */ /* 0x000fe400000012ff */
[----:B------:R-:W-:Y:S01]  /*cba0*/  MOV R94, R94 ;  /* 0x0000005e005e7202 */ /* 0x000fe20000000f00 */
[----:B------:R2:W-:Y:S01]  /*cbb0*/  STSM.16.M88.4 [R55], R32 ;  /* 0x0000002037007844 */ /* 0x0005e20000000200 */
[----:B------:R-:W-:-:S02]  /*cbc0*/  LOP3.LUT R185, R130, 0x380, RZ, 0xc0, !PT ;  /* 0x0000038082b97812 */ /* 0x000fc400078ec0ff */
[----:B------:R-:W-:Y:S01]  /*cbd0*/  LOP3.LUT R118, R173, R118, RZ, 0x3c, !PT ;  /* 0x00000076ad767212 */ /* 0x000fe200078e3cff */
[----:B------:R-:W-:Y:S01]  /*cbe0*/  STSM.16.M88.4 [R94], R40 ;  /* 0x000000285e007844 */ /* 0x000fe20000000200 */
[----:B------:R-:W-:Y:S02]  /*cbf0*/  MOV R98, R98 ;  /* 0x0000006200627202 */ /* 0x000fe40000000f00 */
[----:B------:R-:W-:Y:S02]  /*cc00*/  LOP3.LUT R122, R181, R122, RZ, 0x3c, !PT ;  /* 0x0000007ab57a7212 */ /* 0x000fe400078e3cff */
[----:B------:R-:W-:Y:S01]  /*cc10*/  LOP3.LUT R173, R134, 0x380, RZ, 0xc0, !PT ;  /* 0x0000038086ad7812 */ /* 0x000fe200078ec0ff */
[----:B------:R-:W-:Y:S01]  /*cc20*/  STSM.16.M88.4 [R98], R48 ;  /* 0x0000003062007844 */ /* 0x000fe20000000200 */
[----:B------:R-:W-:Y:S02]  /*cc30*/  LOP3.LUT R38, R12, R151, RZ, 0x3c, !PT ;  /* 0x000000970c267212 */ /* 0x000fe400078e3cff */
[----:B------:R-:W-:-:S02]  /*cc40*/  MOV R102, R102 ;  /* 0x0000006600667202 */ /* 0x000fc40000000f00 */
[----:B------:R-:W-:Y:S02]  /*cc50*/  LOP3.LUT R181, R138, 0x380, RZ, 0xc0, !PT ;  /* 0x000003808ab57812 */ /* 0x000fe400078ec0ff */
[----:B------:R-:W-:Y:S01]  /*cc60*/  MOV R106, R106 ;  /* 0x0000006a006a7202 */ /* 0x000fe20000000f00 */
[----:B------:R4:W-:Y:S01]  /*cc70*/  STSM.16.M88.4 [R102], R8 ;  /* 0x0000000866007844 */ /* 0x0009e20000000200 */
[----:B------:R-:W-:Y:S02]  /*cc80*/  F2FP.F16.F32.PACK_AB R12, R65, R161 ;  /* 0x000000a1410c723e */ /* 0x000fe400000000ff */
[----:B------:R-:W-:Y:S02]  /*cc90*/  LOP3.LUT R126, R183, R126, RZ, 0x3c, !PT ;  /* 0x0000007eb77e7212 */ /* 0x000fe400078e3cff */
[----:B------:R-:W-:Y:S01]  /*cca0*/  MOV R110, R110 ;  /* 0x0000006e006e7202 */ /* 0x000fe20000000f00 */
[----:B------:R0:W-:Y:S01]  /*ccb0*/  STSM.16.M88.4 [R106], R12 ;  /* 0x0000000c6a007844 */ /* 0x0001e20000000200 */
[----:B-1----:R-:W-:-:S02]  /*ccc0*/  F2FP.F16.F32.PACK_AB R24, R73, R163 ;  /* 0x000000a34918723e */ /* 0x002fc400000000ff */
[----:B------:R-:W-:Y:S02]  /*ccd0*/  F2FP.F16.F32.PACK_AB R25, R75, R74 ;  /* 0x0000004a4b19723e */ /* 0x000fe400000000ff */
[----:B------:R-:W-:Y:S02]  /*cce0*/  F2FP.F16.F32.PACK_AB R26, R77, R164 ;  /* 0x000000a44d1a723e */ /* 0x000fe400000000ff */
[----:B------:R-:W-:Y:S02]  /*ccf0*/  F2FP.F16.F32.PACK_AB R27, R79, R78 ;  /* 0x0000004e4f1b723e */ /* 0x000fe400000000ff */
[----:B------:R-:W-:Y:S02]  /*cd00*/  SHF.R.U64 R185, R185, 0x3, RZ ;  /* 0x00000003b9b97819 */ /* 0x000fe400000012ff */
[----:B------:R-:W-:Y:S01]  /*cd10*/  LOP3.LUT R183, R172, 0x380, RZ, 0xc0, !PT ;  /* 0x00000380acb77812 */ /* 0x000fe200078ec0ff */
[----:B------:R1:W-:Y:S01]  /*cd20*/  STSM.16.M88.4 [R110], R24 ;  /* 0x000000186e007844 */ /* 0x0003e20000000200 */
[----:B------:R-:W-:-:S02]  /*cd30*/  MOV R114, R114 ;  /* 0x0000007200727202 */ /* 0x000fc40000000f00 */
[----:B------:R-:W-:Y:S02]  /*cd40*/  SHF.R.U64 R173, R173, 0x3, RZ ;  /* 0x00000003adad7819 */ /* 0x000fe400000012ff */
[----:B------:R-:W-:Y:S01]  /*cd50*/  MOV R118, R118 ;  /* 0x0000007600767202 */ /* 0x000fe20000000f00 */
[----:B------:R-:W-:Y:S01]  /*cd60*/  STSM.16.M88.4 [R114], R28 ;  /* 0x0000001c72007844 */ /* 0x000fe20000000200 */
[----:B------:R-:W-:Y:S02]  /*cd70*/  MOV R44, R38 ;  /* 0x00000026002c7202 */ /* 0x000fe40000000f00 */
[----:B--2---:R-:W-:Y:S02]  /*cd80*/  F2FP.F16.F32.PACK_AB R32, R4, R167 ;  /* 0x000000a70420723e */ /* 0x004fe400000000ff */
[----:B------:R-:W-:Y:S02]  /*cd90*/  F2FP.F16.F32.PACK_AB R33, R58, R3 ;  /* 0x000000033a21723e */ /* 0x000fe400000000ff */
[----:B------:R-:W-:-:S02]  /*cda0*/  F2FP.F16.F32.PACK_AB R34, R93, R168 ;  /* 0x000000a85d22723e */ /* 0x000fc400000000ff */
[----:B------:R-:W-:Y:S02]  /*cdb0*/  F2FP.F16.F32.PACK_AB R35, R66, R62 ;  /* 0x0000003e4223723e */ /* 0x000fe400000000ff */
[----:B------:R-:W-:Y:S02]  /*cdc0*/  SHF.R.U64 R181, R181, 0x3, RZ ;  /* 0x00000003b5b57819 */ /* 0x000fe400000012ff */
[----:B------:R-:W-:Y:S01]  /*cdd0*/  MOV R122, R122 ;  /* 0x0000007a007a7202 */ /* 0x000fe20000000f00 */
[----:B------:R-:W-:Y:S01]  /*cde0*/  STSM.16.M88.4 [R118], R32 ;  /* 0x0000002076007844 */ /* 0x000fe20000000200 */
[----:B------:R-:W-:Y:S02]  /*cdf0*/  F2FP.F16.F32.PACK_AB R38, R101, R170 ;  /* 0x000000aa6526723e */ /* 0x000fe400000000ff */
[----:B------:R-:W-:Y:S01]  /*ce00*/  F2FP.F16.F32.PACK_AB R39, R76, R72 ;  /* 0x000000484c27723e */ /* 0x000fe200000000ff */
[----:B------:R-:W-:Y:S01]  /*ce10*/  IMAD.MOV.U32 R76, RZ, RZ, RZ ;  /* 0x000000ffff4c7224 */ /* 0x000fe200078e00ff */
[----:B------:R-:W-:-:S02]  /*ce20*/  MOV R126, R126 ;  /* 0x0000007e007e7202 */ /* 0x000fc40000000f00 */
[----:B----4-:R-:W-:Y:S01]  /*ce30*/  F2FP.F16.F32.PACK_AB R8, R105, R171 ;  /* 0x000000ab6908723e */ /* 0x010fe200000000ff */
[----:B------:R-:W-:Y:S01]  /*ce40*/  STSM.16.M88.4 [R122], R36 ;  /* 0x000000247a007844 */ /* 0x000fe20000000200 */
[----:B------:R-:W-:Y:S02]  /*ce50*/  F2FP.F16.F32.PACK_AB R9, R84, R80 ;  /* 0x000000505409723e */ /* 0x000fe400000000ff */
[----:B------:R-:W-:Y:S02]  /*ce60*/  F2FP.F16.F32.PACK_AB R10, R109, R174 ;  /* 0x000000ae6d0a723e */ /* 0x000fe400000000ff */
[----:B------:R-:W-:Y:S02]  /*ce70*/  F2FP.F16.F32.PACK_AB R11, R92, R87 ;  /* 0x000000575c0b723e */ /* 0x000fe400000000ff */
[----:B------:R-:W-:Y:S02]  /*ce80*/  LOP3.LUT R130, R185, R130, RZ, 0x3c, !PT ;  /* 0x00000082b9827212 */ /* 0x000fe400078e3cff */
[----:B------:R-:W-:Y:S01]  /*ce90*/  SHF.R.U64 R183, R183, 0x3, RZ ;  /* 0x00000003b7b77819 */ /* 0x000fe200000012ff */
[----:B------:R2:W-:Y:S01]  /*cea0*/  STSM.16.M88.4 [R126], R8 ;  /* 0x000000087e007844 */ /* 0x0005e20000000200 */
[----:B------:R-:W-:-:S02]  /*ceb0*/  IADD3.X R135, RZ, R143, RZ, P0, !PT ;  /* 0x0000008fff877210 */ /* 0x000fc400007fe4ff */
[----:B------:R-:W-:Y:S02]  /*cec0*/  LOP3.LUT R134, R173, R134, RZ, 0x3c, !PT ;  /* 0x00000086ad867212 */ /* 0x000fe400078e3cff */
[----:B------:R-:W-:Y:S02]  /*ced0*/  LOP3.LUT R138, R181, R138, RZ, 0x3c, !PT ;  /* 0x0000008ab58a7212 */ /* 0x000fe400078e3cff */
[----:B------:R-:W-:Y:S02]  /*cee0*/  LOP3.LUT R46, R183, R172, RZ, 0x3c, !PT ;  /* 0x000000acb72e7212 */ /* 0x000fe400078e3cff */
[----:B------:R-:W-:Y:S02]  /*cef0*/  MOV R130, R130 ;  /* 0x0000008200827202 */ /* 0x000fe40000000f00 */
[----:B0-----:R-:W-:Y:S02]  /*cf00*/  F2FP.F16.F32.PACK_AB R12, R113, R175 ;  /* 0x000000af710c723e */ /* 0x001fe400000000ff */
[----:B------:R-:W-:-:S02]  /*cf10*/  F2FP.F16.F32.PACK_AB R13, R100, R96 ;  /* 0x00000060640d723e */ /* 0x000fc400000000ff */
[----:B------:R-:W-:Y:S02]  /*cf20*/  F2FP.F16.F32.PACK_AB R14, R117, R177 ;  /* 0x000000b1750e723e */ /* 0x000fe400000000ff */
[----:B------:R-:W-:Y:S02]  /*cf30*/  F2FP.F16.F32.PACK_AB R15, R108, R104 ;  /* 0x000000686c0f723e */ /* 0x000fe400000000ff */
[----:B------:R-:W-:Y:S02]  /*cf40*/  MOV R134, R134 ;  /* 0x0000008600867202 */ /* 0x000fe40000000f00 */
[----:B-1----:R-:W-:Y:S01]  /*cf50*/  F2FP.F16.F32.PACK_AB R24, R121, R178 ;  /* 0x000000b27918723e */ /* 0x002fe200000000ff */
[----:B------:R-:W-:Y:S01]  /*cf60*/  STSM.16.M88.4 [R130], R12 ;  /* 0x0000000c82007844 */ /* 0x000fe20000000200 */
[----:B------:R-:W-:Y:S02]  /*cf70*/  F2FP.F16.F32.PACK_AB R25, R116, R112 ;  /* 0x000000707419723e */ /* 0x000fe400000000ff */
[----:B------:R-:W-:-:S02]  /*cf80*/  F2FP.F16.F32.PACK_AB R26, R125, R179 ;  /* 0x000000b37d1a723e */ /* 0x000fc400000000ff */
[----:B------:R-:W-:Y:S02]  /*cf90*/  F2FP.F16.F32.PACK_AB R27, R124, R120 ;  /* 0x000000787c1b723e */ /* 0x000fe400000000ff */
[----:B------:R-:W-:Y:S02]  /*cfa0*/  ISETP.NE.U32.AND P0, PT, RZ, UR4, PT ;  /* 0x00000004ff007c0c */ /* 0x000fe4000bf05070 */
[----:B--2---:R-:W-:Y:S01]  /*cfb0*/  IADD3 R10, P1, R219, UR4, RZ ;  /* 0x00000004db0a7c10 */ /* 0x004fe2000ff3e0ff */
[----:B------:R0:W-:Y:S01]  /*cfc0*/  STSM.16.M88.4 [R134], R24 ;  /* 0x0000001886007844 */ /* 0x0001e20000000200 */
[----:B------:R-:W-:Y:S02]  /*cfd0*/  MOV R54, R138 ;  /* 0x0000008a00367202 */ /* 0x000fe40000000f00 */
[----:B------:R-:W-:Y:S02]  /*cfe0*/  F2FP.F16.F32.PACK_AB R181, R152, R128 ;  /* 0x0000008098b5723e */ /* 0x000fe400000000ff */
[----:B------:R-:W-:-:S02]  /*cff0*/  F2FP.F16.F32.PACK_AB R183, R154, R153 ;  /* 0x000000999ab7723e */ /* 0x000fc400000000ff */
[----:B------:R-:W-:Y:S02]  /*d000*/  F2FP.F16.F32.PACK_AB R138, R141, R140 ;  /* 0x0000008c8d8a723e */ /* 0x000fe400000000ff */
[----:B------:R-:W-:Y:S01]  /*d010*/  F2FP.F16.F32.PACK_AB R139, R158, R157 ;  /* 0x0000009d9e8b723e */ /* 0x000fe200000000ff */
[----:B------:R1:W-:Y:S01]  /*d020*/  STSM.16.M88.4 [R54], R180 ;  /* 0x000000b436007844 */ /* 0x0003e20000000200 */
[----:B------:R-:W-:Y:S02]  /*d030*/  MOV R46, R46 ;  /* 0x0000002e002e7202 */ /* 0x000fe40000000f00 */
[----:B------:R-:W-:Y:S01]  /*d040*/  ISETP.NE.AND.EX P0, PT, RZ, UR5, PT, P0 ;  /* 0x00000005ff007c0c */ /* 0x000fe2000bf05300 */
[----:B------:R1:W-:Y:S01]  /*d050*/  STSM.16.M88.4 [R44], R136 ;  /* 0x000000882c007844 */ /* 0x0003e20000000200 */
[----:B------:R-:W-:Y:S01]  /*d060*/  IADD3.X R11, R220, UR5, RZ, P1, !PT ;  /* 0x00000005dc0b7c10 */ /* 0x000fe20008ffe4ff */
[----:B------:R-:W-:Y:S02]  /*d070*/  ULDC.64 UR4, c[0x0][0xc08] ;  /* 0x0003020000047ab9 */ /* 0x000fe40000000a00 */
[----:B------:R-:W-:Y:S01]  /*d080*/  ISETP.NE.U32.AND P2, PT, RZ, UR4, PT ;  /* 0x00000004ff007c0c */ /* 0x000fe2000bf45070 */
[----:B------:R1:W-:Y:S01]  /*d090*/  STSM.16.M88.4 [R46], R144 ;  /* 0x000000902e007844 */ /* 0x0003e20000000200 */
[----:B------:R-:W-:Y:S02]  /*d0a0*/  BAR.SYNC.DEFER_BLOCKING 0x1, 0x100 ;  /* 0x0044000000007b1d */ /* 0x000fe40000010000 */
[----:B------:R-:W-:-:S13]  /*d0b0*/  ISETP.NE.AND.EX P2, PT, RZ, UR5, PT, P2 ;  /* 0x00000005ff007c0c */ /* 0x000fda000bf45320 */
[----:B------:R-:W-:Y:S01]  /*d0c0*/  @P2 IADD3 R8, P3, R219, UR4, RZ ;  /* 0x00000004db082c10 */ /* 0x000fe2000ff7e0ff */
[----:B------:R-:W-:Y:S02]  /*d0d0*/  ULDC UR4, c[0x0][0xa88] ;  /* 0x0002a20000047ab9 */ /* 0x000fe40000000800 */
[----:B------:R-:W-:Y:S01]  /*d0e0*/  IMAD.U32 R7, RZ, RZ, UR4 ;  /* 0x00000004ff077e24 */ /* 0x000fe2000f8e00ff */
[----:B------:R-:W-:Y:S01]  /*d0f0*/  @P2 IADD3.X R9, R220, UR5, RZ, P3, !PT ;  /* 0x00000005dc092c10 */ /* 0x000fe20009ffe4ff */
[----:B------:R1:W5:Y:S01]  /*d100*/  @P0 LDG.E R76, desc[UR40][R10.64] ;  /* 0x000000280a4c0981 */ /* 0x000362000c1e1900 */
[----:B---3--:R-:W-:Y:S01]  /*d110*/  ISETP.NE.AND P1, PT, R0, 0x1, PT ;  /* 0x000000010000780c */ /* 0x008fe20003f25270 */
[----:B0-----:R-:W-:Y:S02]  /*d120*/  IMAD R27, R224, 0x80, R237 ;  /* 0x00000080e01b7824 */ /* 0x001fe400078e02ed */
[----:B------:R1:W5:Y:S10]  /*d130*/  @P2 LDG.E R7, desc[UR40][R8.64] ;  /* 0x0000002808072981 */ /* 0x000374000c1e1900 */
[----:B------:R-:W0:Y:S08]  /*d140*/  @P1 LDC R4, c[0x0][0xbec] ;  /* 0x0002fb00ff041b82 */ /* 0x000e300000000800 */
[----:B------:R-:W2:Y:S01]  /*d150*/  @P1 LDC R15, c[0x0][0xbf0] ;  /* 0x0002fc00ff0f1b82 */ /* 0x000ea20000000800 */
[----:B-1----:R-:W-:Y:S05]  /*d160*/  @P2 BRA `(.L_x_9803) ;  /* 0x0000000000102947 */ /* 0x002fea0003800000 */
[----:B------:R-:W-:Y:S05]  /*d170*/  @!P0 BRA `(.L_x_9803) ;  /* 0x00000000000c8947 */ /* 0x000fea0003800000 */
[----:B------:R-:W3:Y:S04]  /*d180*/  LDG.E R8, desc[UR40][R10.64] ;  /* 0x000000280a087981 */ /* 0x000ee8000c1e1900 */
[----:B-----5:R-:W3:Y:S02]  /*d190*/  LDG.E R7, desc[UR40][R10.64+0x4] ;  /* 0x000004280a077981 */ /* 0x020ee4000c1e1900 */
[----:B---3--:R-:W-:-:S07]  /*d1a0*/  IMAD.IADD R7, R7, 0x1, -R8 ;  /* 0x0000000107077824 */ /* 0x008fce00078e0a08 */
.L_x_9803:
[----:B------:R-:W-:Y:S01]  /*d1b0*/  SHF.R.S32.HI R3, RZ, 0x1f, R218 ;  /* 0x0000001fff037819 */ /* 0x000fe200000114da */
[----:B0-----:R-:W-:Y:S01]  /*d1c0*/  @P1 IMAD.HI.U32 R4, R27, R4, RZ ;  /* 0x000000041b041227 */ /* 0x001fe200078e00ff */
[----:B------:R-:W-:Y:S01]  /*d1d0*/  ULDC.64 UR4, c[0x0][0xb90] ;  /* 0x0002e40000047ab9 */ /* 0x000fe20000000a00 */
[----:B-----5:R-:W-:Y:S01]  /*d1e0*/  SHF.R.S32.HI R77, RZ, 0x1f, R76 ;  /* 0x0000001fff4d7819 */ /* 0x020fe2000001144c */
[----:B------:R-:W0:Y:S01]  /*d1f0*/  @P1 LDC R80, c[0x0][0xbec] ;  /* 0x0002fb00ff501b82 */ /* 0x000e220000000800 */
[----:B------:R-:W-:Y:S01]  /*d200*/  IMAD R13, R3, UR4, RZ ;  /* 0x00000004030d7c24 */ /* 0x000fe2000f8e02ff */
[----:B------:R-:W-:Y:S01]  /*d210*/  SEL R229, R229, RZ, !P0 ;  /* 0x000000ffe5e57207 */ /* 0x000fe20004000000 */
[----:B------:R-:W-:Y:S01]  /*d220*/  IMAD.MOV.U32 R11, RZ, RZ, R27 ;  /* 0x000000ffff0b7224 */ /* 0x000fe200078e001b */
[----:B--2---:R-:W-:Y:S01]  /*d230*/  @P1 SHF.R.U32.HI R11, RZ, R15, R4 ;  /* 0x0000000fff0b1219 */ /* 0x004fe20000011604 */
[----:B------:R-:W-:Y:S01]  /*d240*/  IMAD.WIDE.U32 R8, R218, UR4, R76 ;  /* 0x00000004da087c25 */ /* 0x000fe2000f8e004c */
[----:B------:R-:W-:-:S02]  /*d250*/  SEL R221, R221, RZ, !P0 ;  /* 0x000000ffdddd7207 */ /* 0x000fc40004000000 */
[----:B------:R-:W1:Y:S01]  /*d260*/  @P1 LDC R79, c[0x0][0xbf0] ;  /* 0x0002fc00ff4f1b82 */ /* 0x000e620000000800 */
[----:B------:R-:W-:Y:S01]  /*d270*/  IMAD R13, R218, UR5, R13 ;  /* 0x00000005da0d7c24 */ /* 0x000fe2000f8e020d */
[----:B------:R-:W-:Y:S01]  /*d280*/  ULDC.64 UR4, c[0x0][0xb98] ;  /* 0x0002e60000047ab9 */ /* 0x000fe20000000a00 */
[----:B------:R-:W-:Y:S02]  /*d290*/  IMAD.MOV R25, RZ, RZ, -R11 ;  /* 0x000000ffff197224 */ /* 0x000fe400078e0a0b */
[----:B------:R-:W-:Y:S02]  /*d2a0*/  IMAD.IADD R9, R9, 0x1, R13 ;  /* 0x0000000109097824 */ /* 0x000fe400078e020d */
[----:B------:R-:W-:Y:S02]  /*d2b0*/  IMAD R15, R228, 0x40, R209 ;  /* 0x00000040e40f7824 */ /* 0x000fe400078e02d1 */
[----:B------:R-:W-:Y:S02]  /*d2c0*/  IMAD R13, R0, R25, R27 ;  /* 0x00000019000d7224 */ /* 0x000fe400078e021b */
[----:B------:R-:W-:-:S02]  /*d2d0*/  IMAD R4, R229, UR4, RZ ;  /* 0x00000004e5047c24 */ /* 0x000fc4000f8e02ff */
[----:B------:R-:W-:-:S04]  /*d2e0*/  IMAD.WIDE.U32 R8, R221, UR4, R8 ;  /* 0x00000004dd087c25 */ /* 0x000fc8000f8e0008 */
[----:B------:R-:W-:Y:S01]  /*d2f0*/  IMAD.WIDE R20, R15, 0x2, R20 ;  /* 0x000000020f147825 */ /* 0x000fe200078e0214 */
[----:B------:R-:W-:Y:S02]  /*d300*/  SHF.R.S32.HI R15, RZ, 0x1f, R11 ;  /* 0x0000001fff0f7819 */ /* 0x000fe4000001140b */
[----:B------:R-:W-:Y:S01]  /*d310*/  IADD3 R10, P0, R11, R8, RZ ;  /* 0x000000080b0a7210 */ /* 0x000fe20007f1e0ff */
[----:B------:R-:W-:Y:S01]  /*d320*/  IMAD R12, R221, UR5, R4 ;  /* 0x00000005dd0c7c24 */ /* 0x000fe2000f8e0204 */
[----:B------:R-:W-:Y:S01]  /*d330*/  SHF.R.S32.HI R4, RZ, 0x1f, R13 ;  /* 0x0000001fff047819 */ /* 0x000fe2000001140d */
[----:B------:R-:W-:Y:S01]  /*d340*/  ULDC.64 UR4, c[0x0][0xb88] ;  /* 0x0002e20000047ab9 */ /* 0x000fe20000000a00 */
[----:B------:R-:W-:Y:S01]  /*d350*/  IADD3 R25, P2, R20, 0x1000, RZ ;  /* 0x0000100014197810 */ /* 0x000fe20007f5e0ff */
[----:B------:R-:W-:Y:S01]  /*d360*/  IMAD R78, R7, R0, RZ ;  /* 0x00000000074e7224 */ /* 0x000fe200078e02ff */
[----:B------:R-:W-:Y:S01]  /*d370*/  IADD3.X R11, R15, R9, R12, P0, !PT ;  /* 0x000000090f0b7210 */ /* 0x000fe200007fe40c */
[----:B------:R-:W-:Y:S01]  /*d380*/  IMAD R4, R4, UR4, RZ ;  /* 0x0000000404047c24 */ /* 0x000fe2000f8e02ff */
[----:B------:R-:W-:-:S02]  /*d390*/  LOP3.LUT R8, R25, 0x380, RZ, 0xc0, !PT ;  /* 0x0000038019087812 */ /* 0x000fc400078ec0ff */
[----:B------:R-:W-:Y:S01]  /*d3a0*/  IADD3 R33, P4, R20, 0x5000, RZ ;  /* 0x0000500014217810 */ /* 0x000fe20007f9e0ff */
[C---:B------:R-:W-:Y:S01]  /*d3b0*/  IMAD R9, R13.reuse, UR5, R4 ;  /* 0x000000050d097c24 */ /* 0x040fe2000f8e0204 */
[----:B------:R-:W-:Y:S01]  /*d3c0*/  SHF.R.U64 R8, R8, 0x3, RZ ;  /* 0x0000000308087819 */ /* 0x000fe200000012ff */
[----:B------:R-:W-:Y:S01]  /*d3d0*/  IMAD.WIDE.U32 R10, R13, UR4, R10 ;  /* 0x000000040d0a7c25 */ /* 0x000fe2000f8e000a */
[----:B------:R-:W-:Y:S01]  /*d3e0*/  IADD3 R13, P3, R20, 0x2000, RZ ;  /* 0x00002000140d7810 */ /* 0x000fe20007f7e0ff */
[----:B------:R-:W-:Y:S01]  /*d3f0*/  ULDC.64 UR4, c[0x0][0xb50] ;  /* 0x0002d40000047ab9 */ /* 0x000fe20000000a00 */
[----:B------:R-:W-:Y:S01]  /*d400*/  LOP3.LUT R8, R8, R25, RZ, 0x3c, !PT ;  /* 0x0000001908087212 */ /* 0x000fe200078e3cff */
[----:B------:R-:W-:Y:S01]  /*d410*/  IMAD.IADD R9, R11, 0x1, R9 ;  /* 0x000000010b097824 */ /* 0x000fe200078e0209 */
[----:B------:R-:W-:Y:S01]  /*d420*/  LEA R4, P0, R10, UR4, 0x2 ;  /* 0x000000040a047c11 */ /* 0x000fe2000f8010ff */
[----:B------:R-:W-:Y:S01]  /*d430*/  IMAD R11, R224, 0x80, R235 ;  /* 0x00000080e00b7824 */ /* 0x000fe200078e02eb */
[----:B------:R-:W-:-:S02]  /*d440*/  LOP3.LUT R12, R13, 0x380, RZ, 0xc0, !PT ;  /* 0x000003800d0c7812 */ /* 0x000fc400078ec0ff */
[----:B------:R-:W-:Y:S01]  /*d450*/  LEA.HI.X R10, R10, UR5, R9, 0x2, P0 ;  /* 0x000000050a0a7c11 */ /* 0x000fe200080f1409 */
[--C-:B------:R-:W-:Y:S01]  /*d460*/  IMAD.X R9, RZ, RZ, R21.reuse, P2 ;  /* 0x000000ffff097224 */ /* 0x100fe200010e0615 */
[----:B------:R-:W-:Y:S01]  /*d470*/  SHF.R.U64 R12, R12, 0x3, RZ ;  /* 0x000000030c0c7819 */ /* 0x000fe200000012ff */
[----:B------:R-:W-:Y:S01]  /*d480*/  SHFL.IDX PT, R50, R4, RZ, 0x1c1f ;  /* 0x001c1fff04327589 */ /* 0x000fe200000e0000 */
[----:B------:R-:W-:Y:S01]  /*d490*/  IADD3 R29, P0, R20, 0x4000, RZ ;  /* 0x00004000141d7810 */ /* 0x000fe20007f1e0ff */
[----:B------:R-:W-:Y:S01]  /*d4a0*/  VIADD R7, R11, 0x8 ;  /* 0x000000080b077836 */ /* 0x000fe20000000000 */
[----:B------:R-:W-:Y:S01]  /*d4b0*/  LOP3.LUT R12, R12, R13, RZ, 0x3c, !PT ;  /* 0x0000000d0c0c7212 */ /* 0x000fe200078e3cff */
[----:B------:R-:W-:Y:S01]  /*d4c0*/  IMAD.X R13, RZ, RZ, R21, P3 ;  /* 0x000000ffff0d7224 */ /* 0x000fe200018e0615 */
[----:B------:R-:W-:Y:S01]  /*d4d0*/  LOP3.LUT R28, R29, 0x380, RZ, 0xc0, !PT ;  /* 0x000003801d1c7812 */ /* 0x000fe200078ec0ff */
[----:B------:R-:W2:Y:S01]  /*d4e0*/  SHFL.IDX PT, R51, R10, RZ, 0x1c1f ;  /* 0x001c1fff0a337589 */ /* 0x000ea200000e0000 */
[C---:B------:R-:W-:Y:S01]  /*d4f0*/  IADD3 R37, P2, R20.reuse, 0x6000, RZ ;  /* 0x0000600014257810 */ /* 0x040fe20007f5e0ff */
[----:B------:R-:W-:Y:S01]  /*d500*/  ULDC.64 UR4, c[0x0][0xaa0] ;  /* 0x0002a80000047ab9 */ /* 0x000fe20000000a00 */
[C---:B------:R-:W-:Y:S01]  /*d510*/  IADD3 R41, P3, R20.reuse, 0x7000, RZ ;  /* 0x0000700014297810 */ /* 0x040fe20007f7e0ff */
[----:B------:R3:W-:Y:S01]  /*d520*/  SHFL.IDX PT, R54, R4, 0x1, 0x1c1f ;  /* 0x003c1f0004367f89 */ /* 0x0007e200000e0000 */
[----:B------:R-:W-:-:S02]  /*d530*/  IADD3 R25, P5, R20, 0x3000, RZ ;  /* 0x0000300014197810 */ /* 0x000fc40007fbe0ff */
[----:B------:R-:W-:Y:S01]  /*d540*/  SHF.R.U64 R28, R28, 0x3, RZ ;  /* 0x000000031c1c7819 */ /* 0x000fe200000012ff */
[----:B------:R-:W4:Y:S01]  /*d550*/  SHFL.IDX PT, R55, R10, 0x1, 0x1c1f ;  /* 0x003c1f000a377f89 */ /* 0x000f2200000e0000 */
[----:B------:R-:W-:Y:S02]  /*d560*/  LOP3.LUT R36, R37, 0x380, RZ, 0xc0, !PT ;  /* 0x0000038025247812 */ /* 0x000fe400078ec0ff */
[----:B------:R-:W-:Y:S02]  /*d570*/  LOP3.LUT R40, R41, 0x380, RZ, 0xc0, !PT ;  /* 0x0000038029287812 */ /* 0x000fe400078ec0ff */
[----:B------:R-:W-:Y:S02]  /*d580*/  LOP3.LUT R24, R25, 0x380, RZ, 0xc0, !PT ;  /* 0x0000038019187812 */ /* 0x000fe400078ec0ff */
[----:B------:R-:W-:Y:S02]  /*d590*/  LOP3.LUT R32, R33, 0x380, RZ, 0xc0, !PT ;  /* 0x0000038021207812 */ /* 0x000fe400078ec0ff */
[----:B------:R-:W-:-:S02]  /*d5a0*/  LOP3.LUT R28, R28, R29, RZ, 0x3c, !PT ;  /* 0x0000001d1c1c7212 */ /* 0x000fc400078e3cff */
[----:B------:R-:W-:Y:S02]  /*d5b0*/  SHF.R.U64 R36, R36, 0x3, RZ ;  /* 0x0000000324247819 */ /* 0x000fe400000012ff */
[----:B------:R-:W-:Y:S02]  /*d5c0*/  IADD3.X R29, RZ, R21, RZ, P0, !PT ;  /* 0x00000015ff1d7210 */ /* 0x000fe400007fe4ff */
[----:B------:R-:W-:Y:S02]  /*d5d0*/  SHF.R.U64 R40, R40, 0x3, RZ ;  /* 0x0000000328287819 */ /* 0x000fe400000012ff */
[----:B------:R-:W-:Y:S02]  /*d5e0*/  SHF.R.U64 R24, R24, 0x3, RZ ;  /* 0x0000000318187819 */ /* 0x000fe400000012ff */
[----:B------:R-:W-:Y:S02]  /*d5f0*/  SHF.R.U64 R32, R32, 0x3, RZ ;  /* 0x0000000320207819 */ /* 0x000fe400000012ff */
[----:B------:R-:W-:-:S02]  /*d600*/  IADD3 R49, P0, R20, 0x9000, RZ ;  /* 0x0000900014317810 */ /* 0x000fc40007f1e0ff */
        /* <DEDUP_REMOVED lines=8> */
[----:B------:R-:W-:Y:S02]  /*d690*/  LOP3.LUT R48, R49, 0x380, RZ, 0xc0, !PT ;  /* 0x0000038031307812 */ /* 0x000fe400078ec0ff */
[----:B------:R-:W-:-:S02]  /*d6a0*/  IADD3 R57, P2, R20, 0xb000, RZ ;  /* 0x0000b00014397810 */ /* 0x000fc40007f5e0ff */
[C---:B------:R-:W-:Y:S02]  /*d6b0*/  IADD3 R61, P3, R20.reuse, 0xc000, RZ ;  /* 0x0000c000143d7810 */ /* 0x040fe40007f7e0ff */
[C---:B------:R-:W-:Y:S02]  /*d6c0*/  IADD3 R45, P5, R20.reuse, 0x8000, RZ ;  /* 0x00008000142d7810 */ /* 0x040fe40007fbe0ff */
[----:B------:R-:W-:Y:S02]  /*d6d0*/  IADD3 R53, P4, R20, 0xa000, RZ ;  /* 0x0000a00014357810 */ /* 0x000fe40007f9e0ff */
[----:B------:R-:W-:Y:S02]  /*d6e0*/  SHF.R.U64 R48, R48, 0x3, RZ ;  /* 0x0000000330307819 */ /* 0x000fe400000012ff */
        /* <DEDUP_REMOVED lines=20> */
[C---:B------:R-:W-:Y:S02]  /*d830*/  IADD3 R11, P3, R20.reuse, 0xf000, RZ ;  /* 0x0000f000140b7810 */ /* 0x040fe40007f7e0ff */
[----:B------:R-:W-:Y:S02]  /*d840*/  ISETP.GE.OR P0, PT, R7, R78, P0 ;  /* 0x0000004e0700720c */ /* 0x000fe40000706670 */
[C---:B------:R-:W-:Y:S01]  /*d850*/  IADD3 R65, P5, R20.reuse, 0xd000, RZ ;  /* 0x0000d00014417810 */ /* 0x040fe20007fbe0ff */
[----:B------:R-:W-:Y:S01]  /*d860*/  IMAD.X R73, RZ, RZ, R21, P3 ;  /* 0x000000ffff497224 */ /* 0x000fe200018e0615 */
[C---:B------:R-:W-:Y:S02]  /*d870*/  IADD3 R69, P4, R20.reuse, 0xe000, RZ ;  /* 0x0000e00014457810 */ /* 0x040fe40007f9e0ff */
[----:B------:R-:W-:Y:S02]  /*d880*/  LOP3.LUT R15, R20, 0x380, RZ, 0xc0, !PT ;  /* 0x00000380140f7812 */ /* 0x000fe400078ec0ff */
[----:B---3--:R-:W-:Y:S01]  /*d890*/  LOP3.LUT R4, R11, 0x380, RZ, 0xc0, !PT ;  /* 0x000003800b047812 */ /* 0x008fe200078ec0ff */
[----:B--2---:R-:W-:Y:S01]  /*d8a0*/  @!P2 ST.E desc[UR40][R50.64], R6 ;  /* 0x000000063200a985 */ /* 0x004fe2000c101928 */
[----:B------:R-:W-:-:S02]  /*d8b0*/  LOP3.LUT R64, R65, 0x380, RZ, 0xc0, !PT ;  /* 0x0000038041407812 */ /* 0x000fc400078ec0ff */
[----:B------:R-:W-:Y:S01]  /*d8c0*/  LOP3.LUT R68, R69, 0x380, RZ, 0xc0, !PT ;  /* 0x0000038045447812 */ /* 0x000fe200078ec0ff */
[----:B----4-:R2:W-:Y:S01]  /*d8d0*/  @!P0 ST.E desc[UR40][R54.64], R5 ;  /* 0x0000000536008985 */ /* 0x0105e2000c101928 */
[----:B------:R-:W-:Y:S02]  /*d8e0*/  SHF.R.U64 R15, R15, 0x3, RZ ;  /* 0x000000030f0f7819 */ /* 0x000fe400000012ff */
[----:B------:R-:W-:Y:S01]  /*d8f0*/  SHF.R.U64 R4, R4, 0x3, RZ ;  /* 0x0000000304047819 */ /* 0x000fe200000012ff */
[----:B------:R-:W5:Y:S01]  /*d900*/  LD.E.128 R24, desc[UR40][R24.64] ;  /* 0x0000002818187980 */ /* 0x000f62000c101d00 */
[----:B------:R-:W-:Y:S02]  /*d910*/  SHF.R.U64 R64, R64, 0x3, RZ ;  /* 0x0000000340407819 */ /* 0x000fe400000012ff */
[----:B------:R-:W-:Y:S01]  /*d920*/  SHF.R.U64 R68, R68, 0x3, RZ ;  /* 0x0000000344447819 */ /* 0x000fe200000012ff */
[----:B------:R-:W5:Y:S01]  /*d930*/  LD.E.128 R28, desc[UR40][R28.64] ;  /* 0x000000281c1c7980 */ /* 0x000f62000c101d00 */
[----:B------:R-:W-:-:S02]  /*d940*/  LOP3.LUT R20, R15, R20, RZ, 0x3c, !PT ;  /* 0x000000140f147212 */ /* 0x000fc400078e3cff */
[----:B------:R-:W-:Y:S01]  /*d950*/  LOP3.LUT R64, R64, R65, RZ, 0x3c, !PT ;  /* 0x0000004140407212 */ /* 0x000fe200078e3cff */
[--C-:B------:R-:W-:Y:S01]  /*d960*/  IMAD.X R65, RZ, RZ, R21.reuse, P5 ;  /* 0x000000ffff417224 */ /* 0x100fe200028e0615 */
[----:B------:R-:W-:Y:S01]  /*d970*/  LOP3.LUT R68, R68, R69, RZ, 0x3c, !PT ;  /* 0x0000004544447212 */ /* 0x000fe200078e3cff */
[----:B------:R-:W-:Y:S01]  /*d980*/  IMAD.X R69, RZ, RZ, R21, P4 ;  /* 0x000000ffff457224 */ /* 0x000fe200020e0615 */
[----:B------:R-:W-:Y:S01]  /*d990*/  LOP3.LUT R72, R4, R11, RZ, 0x3c, !PT ;  /* 0x0000000b04487212 */ /* 0x000fe200078e3cff */
[----:B------:R-:W5:Y:S04]  /*d9a0*/  LD.E.128 R12, desc[UR40][R12.64] ;  /* 0x000000280c0c7980 */ /* 0x000f68000c101d00 */
[----:B--2---:R2:W5:Y:S04]  /*d9b0*/  LD.E.128 R4, desc[UR40][R20.64] ;  /* 0x0000002814047980 */ /* 0x004568000c101d00 */
[----:B------:R-:W5:Y:S04]  /*d9c0*/  LD.E.128 R8, desc[UR40][R8.64] ;  /* 0x0000002808087980 */ /* 0x000f68000c101d00 */
[----:B------:R-:W5:Y:S01]  /*d9d0*/  LD.E.128 R32, desc[UR40][R32.64] ;  /* 0x0000002820207980 */ /* 0x000f62000c101d00 */
[----:B--2---:R-:W-:-:S03]  /*d9e0*/  IMAD R21, R77, UR4, RZ ;  /* 0x000000044d157c24 */ /* 0x004fc6000f8e02ff */
[----:B------:R-:W5:Y:S01]  /*d9f0*/  LD.E.128 R36, desc[UR40][R36.64] ;  /* 0x0000002824247980 */ /* 0x000f62000c101d00 */
[C---:B------:R-:W-:Y:S02]  /*da00*/  IMAD R77, R76.reuse, UR5, R21 ;  /* 0x000000054c4d7c24 */ /* 0x040fe4000f8e0215 */
[----:B------:R-:W-:Y:S01]  /*da10*/  IMAD.WIDE.U32 R20, R76, UR4, RZ ;  /* 0x000000044c147c25 */ /* 0x000fe2000f8e00ff */
[----:B------:R-:W-:Y:S01]  /*da20*/  ULDC.64 UR4, c[0x0][0xae8] ;  /* 0x0002ba0000047ab9 */ /* 0x000fe20000000a00 */
[----:B------:R-:W5:Y:S02]  /*da30*/  LD.E.128 R40, desc[UR40][R40.64] ;  /* 0x0000002828287980 */ /* 0x000f64000c101d00 */
[----:B------:R-:W-:Y:S02]  /*da40*/  IMAD.IADD R21, R21, 0x1, R77 ;  /* 0x0000000115157824 */ /* 0x000fe400078e024d */
[----:B------:R-:W-:Y:S01]  /*da50*/  IMAD R77, R216, 0x20, R228 ;  /* 0x00000020d84d7824 */ /* 0x000fe200078e02e4 */
[----:B------:R-:W5:Y:S01]  /*da60*/  LD.E.128 R44, desc[UR40][R44.64] ;  /* 0x000000282c2c7980 */ /* 0x000f62000c101d00 */
[----:B------:R-:W-:-:S03]  /*da70*/  IMAD R3, R3, UR4, RZ ;  /* 0x0000000403037c24 */ /* 0x000fc6000f8e02ff */
[----:B------:R-:W-:Y:S01]  /*da80*/  LEA R81, R224, R77, 0x7 ;  /* 0x0000004de0517211 */ /* 0x000fe200078e38ff */
[C---:B------:R-:W-:Y:S01]  /*da90*/  IMAD R3, R218.reuse, UR5, R3 ;  /* 0x00000005da037c24 */ /* 0x040fe2000f8e0203 */
[----:B------:R-:W5:Y:S01]  /*daa0*/  LD.E.128 R48, desc[UR40][R48.64] ;  /* 0x0000002830307980 */ /* 0x000f62000c101d00 */
[----:B------:R-:W-:Y:S01]  /*dab0*/  IMAD.WIDE.U32 R20, R218, UR4, R20 ;  /* 0x00000004da147c25 */ /* 0x000fe2000f8e0014 */
[----:B------:R-:W-:Y:S02]  /*dac0*/  ULDC.64 UR4, c[0x0][0xaf0] ;  /* 0x0002bc0000047ab9 */ /* 0x000fe40000000a00 */
[----:B------:R-:W5:Y:S01]  /*dad0*/  LD.E.128 R52, desc[UR40][R52.64] ;  /* 0x0000002834347980 */ /* 0x000f62000c101d00 */
[----:B0-----:R-:W-:-:S03]  /*dae0*/  @P1 IMAD.HI.U32 R76, R81, R80, RZ ;  /* 0x00000050514c1227 */ /* 0x001fc600078e00ff */
[----:B------:R-:W5:Y:S01]  /*daf0*/  LD.E.128 R56, desc[UR40][R56.64] ;  /* 0x0000002838387980 */ /* 0x000f62000c101d00 */
[----:B------:R-:W-:Y:S02]  /*db00*/  IMAD.IADD R21, R21, 0x1, R3 ;  /* 0x0000000115157824 */ /* 0x000fe400078e0203 */
[----:B------:R-:W-:Y:S01]  /*db10*/  IMAD.MOV.U32 R3, RZ, RZ, R81 ;  /* 0x000000ffff037224 */ /* 0x000fe200078e0051 */
[----:B-1----:R-:W-:Y:S01]  /*db20*/  @P1 SHF.R.U32.HI R3, RZ, R79, R76 ;  /* 0x0000004fff031219 */ /* 0x002fe2000001164c */
[----:B------:R-:W-:Y:S01]  /*db30*/  IMAD R80, R229, UR4, RZ ;  /* 0x00000004e5507c24 */ /* 0x000fe2000f8e02ff */
[----:B------:R-:W5:Y:S01]  /*db40*/  LD.E.128 R60, desc[UR40][R60.64] ;  /* 0x000000283c3c7980 */ /* 0x000f62000c101d00 */
[C---:B------:R-:W-:Y:S01]  /*db50*/  IMAD.WIDE.U32 R20, R221.reuse, UR4, R20 ;  /* 0x00000004dd147c25 */ /* 0x040fe2000f8e0014 */
[--C-:B------:R-:W-:Y:S02]  /*db60*/  SHF.R.S32.HI R76, RZ, 0x1f, R3.reuse ;  /* 0x0000001fff4c7819 */ /* 0x100fe40000011403 */
[----:B------:R-:W5:Y:S01]  /*db70*/  LD.E.128 R64, desc[UR40][R64.64] ;  /* 0x0000002840407980 */ /* 0x000f62000c101d00 */
[----:B------:R-:W-:Y:S01]  /*db80*/  IMAD R77, R221, UR5, R80 ;  /* 0x00000005dd4d7c24 */ /* 0x000fe2000f8e0250 */
[----:B------:R-:W-:Y:S01]  /*db90*/  ULDC.64 UR4, c[0x0][0xae0] ;  /* 0x0002b80000047ab9 */ /* 0x000fe20000000a00 */
[----:B------:R-:W-:Y:S01]  /*dba0*/  IMAD.MOV R79, RZ, RZ, -R3 ;  /* 0x000000ffff4f7224 */ /* 0x000fe200078e0a03 */
[----:B------:R-:W5:Y:S01]  /*dbb0*/  LD.E.128 R68, desc[UR40][R68.64] ;  /* 0x0000002844447980 */ /* 0x000f62000c101d00 */
[----:B------:R-:W-:-:S02]  /*dbc0*/  IMAD.IADD R21, R21, 0x1, R77 ;  /* 0x0000000115157824 */ /* 0x000fc400078e024d */
[----:B------:R-:W-:Y:S01]  /*dbd0*/  IMAD R77, R0, R79, R81 ;  /* 0x0000004f004d7224 */ /* 0x000fe200078e0251 */
[----:B------:R-:W5:Y:S01]  /*dbe0*/  LD.E.128 R72, desc[UR40][R72.64] ;  /* 0x0000002848487980 */ /* 0x000f62000c101d00 */
[----:B------:R-:W-:Y:S01]  /*dbf0*/  IMAD R76, R76, UR4, RZ ;  /* 0x000000044c4c7c24 */ /* 0x000fe2000f8e02ff */
[----:B------:R-:W-:Y:S01]  /*dc00*/  @!PT LDS RZ, [RZ] ;  /* 0x00000000fffff984 */ /* 0x000fe20000000800 */
[----:B------:R-:W-:Y:S01]  /*dc10*/  @!PT LDS RZ, [RZ] ;  /* 0x00000000fffff984 */ /* 0x000fe20000000800 */
[----:B------:R-:W-:Y:S01]  /*dc20*/  @!PT LDS RZ, [RZ] ;  /* 0x00000000fffff984 */ /* 0x000fe20000000800 */
[----:B------:R-:W-:Y:S01]  /*dc30*/  @!PT LDS RZ, [RZ] ;  /* 0x00000000fffff984 */ /* 0x000fe20000000800 */
[----:B------:R0:W-:Y:S06]  /*dc40*/  MEMBAR.ALL.CTA ;  /* 0x0000000000007992 */ /* 0x0001ec0000008000 */
[----:B0-----:R-:W0:Y:S01]  /*dc50*/  FENCE.VIEW.ASYNC.S ;  /* 0x00000000000073c6 */ /* 0x001e220000000000 */
[----:B------:R-:W-:Y:S01]  /*dc60*/  SHF.R.S32.HI R0, RZ, 0x1f, R77 ;  /* 0x0000001fff007819 */ /* 0x000fe2000001144d */
[----:B------:R-:W-:-:S02]  /*dc70*/  IMAD R79, R3, UR5, R76 ;  /* 0x00000005034f7c24 */ /* 0x000fc4000f8e024c */
[----:B------:R-:W-:Y:S01]  /*dc80*/  IMAD.WIDE.U32 R20, R3, UR4, R20 ;  /* 0x0000000403147c25 */ /* 0x000fe2000f8e0014 */
[----:B------:R-:W-:-:S03]  /*dc90*/  ULDC.64 UR4, c[0x0][0xad8] ;  /* 0x0002b60000047ab9 */ /* 0x000fc60000000a00 */
[----:B------:R-:W-:Y:S02]  /*dca0*/  IMAD.IADD R21, R21, 0x1, R79 ;  /* 0x0000000115157824 */ /* 0x000fe400078e024f */
[----:B------:R-:W-:Y:S02]  /*dcb0*/  IMAD R0, R0, UR4, RZ ;  /* 0x0000000400007c24 */ /* 0x000fe4000f8e02ff */
[----:B------:R-:W-:Y:S02]  /*dcc0*/  IMAD R85, R224, 0x80, R228 ;  /* 0x00000080e0557824 */ /* 0x000fe400078e02e4 */
[C---:B------:R-:W-:Y:S02]  /*dcd0*/  IMAD R79, R77.reuse, UR5, R0 ;  /* 0x000000054d4f7c24 */ /* 0x040fe4000f8e0200 */
[----:B------:R-:W-:Y:S01]  /*dce0*/  IMAD.WIDE.U32 R20, R77, UR4, R20 ;  /* 0x000000044d147c25 */ /* 0x000fe2000f8e0014 */
[----:B------:R-:W-:Y:S01]  /*dcf0*/  ISETP.GE.AND P2, PT, R85, R78, PT ;  /* 0x0000004e5500720c */ /* 0x000fe20003f46270 */
[----:B------:R-:W-:-:S02]  /*dd00*/  ULDC.64 UR4, c[0x0][0xa80] ;  /* 0x0002a00000047ab9 */ /* 0x000fc40000000a00 */
[----:B------:R-:W-:Y:S02]  /*dd10*/  VIADD R0, R18, 0x22820 ;  /* 0x0002282012007836 */ /* 0x000fe40000000000 */
[----:B------:R-:W-:Y:S01]  /*dd20*/  IMAD.IADD R21, R21, 0x1, R79 ;  /* 0x0000000115157824 */ /* 0x000fe200078e024f */
[C---:B------:R-:W-:Y:S01]  /*dd30*/  LEA R79, P3, R20.reuse, UR4, 0x1 ;  /* 0x00000004144f7c11 */ /* 0x040fe2000f8608ff */
[----:B------:R-:W-:Y:S01]  /*dd40*/  VIADD R3, R85, 0x20 ;  /* 0x0000002055037836 */ /* 0x000fe20000000000 */
[----:B------:R-:W-:Y:S02]  /*dd50*/  PRMT R0, RZ, 0x654, R0 ;  /* 0x00000654ff007816 */ /* 0x000fe40000000000 */
[----:B------:R-:W-:Y:S02]  /*dd60*/  LEA.HI.X R84, R20, UR5, R21, 0x1, P3 ;  /* 0x0000000514547c11 */ /* 0x000fe400098f0c15 */
[----:B------:R-:W-:Y:S01]  /*dd70*/  ISETP.GE.AND P1, PT, R3, R78, PT ;  /* 0x0000004e0300720c */ /* 0x000fe20003f26270 */
[----:B------:R-:W-:Y:S01]  /*dd80*/  VIADD R3, R85, 0x40 ;  /* 0x0000004055037836 */ /* 0x000fe20000000000 */
[----:B0-----:R0:W-:Y:S01]  /*dd90*/  SYNCS.ARRIVE.TRANS64.RED.A1T0 RZ, [R0+URZ], RZ ;  /* 0x000000ff00ff79a7 */ /* 0x0011e2000810043f */
[----:B------:R1:W2:Y:S01]  /*dda0*/  SHFL.IDX PT, R82, R79, RZ, 0x181f ;  /* 0x00181fff4f527589 */ /* 0x0002a200000e0000 */
[----:B------:R-:W-:Y:S01]  /*ddb0*/  BSSY B1, `(.L_x_9804) ;  /* 0x0000019000017945 */ /* 0x000fe20003800000 */
[----:B------:R-:W-:-:S02]  /*ddc0*/  SHF.R.S32.HI R86, RZ, 0x1f, R215 ;  /* 0x0000001fff567819 */ /* 0x000fc400000114d7 */
[----:B------:R-:W-:Y:S01]  /*ddd0*/  ISETP.GE.AND P0, PT, R3, R78, PT ;  /* 0x0000004e0300720c */ /* 0x000fe20003f06270 */
[----:B0-----:R1:W0:Y:S01]  /*dde0*/  SHFL.IDX PT, R0, R84, RZ, 0x181f ;  /* 0x00181fff54007589 */ /* 0x00122200000e0000 */
[----:B------:R-:W-:Y:S02]  /*ddf0*/  SHF.R.S32.HI R87, RZ, 0x1f, R213 ;  /* 0x0000001fff577819 */ /* 0x000fe400000114d5 */
[----:B------:R-:W-:Y:S02]  /*de00*/  SHF.R.S32.HI R88, RZ, 0x1f, R214 ;  /* 0x0000001fff587819 */ /* 0x000fe400000114d6 */
[----:B------:R-:W-:Y:S01]  /*de10*/  SHF.R.S32.HI R92, RZ, 0x1f, R209 ;  /* 0x0000001fff5c7819 */ /* 0x000fe200000114d1 */
[----:B------:R-:W-:Y:S06]  /*de20*/  @P2 BRA `(.L_x_9805) ;  /* 0x0000000000442947 */ /* 0x000fec0003800000 */
[----:B------:R-:W-:Y:S02]  /*de30*/  ULDC UR4, c[0x0][0xac8] ;  /* 0x0002b20000047ab9 */ /* 0x000fe40000000800 */
[----:B------:R-:W-:Y:S02]  /*de40*/  ISETP.GE.AND P2, PT, R209, UR4, PT ;  /* 0x00000004d1007c0c */ /* 0x000fe4000bf46270 */
[----:B------:R-:W-:Y:S02]  /*de50*/  ISETP.GE.AND P3, PT, R214, UR4, PT ;  /* 0x00000004d6007c0c */ /* 0x000fe4000bf66270 */
[----:B------:R-:W-:-:S09]  /*de60*/  ISETP.GE.AND P4, PT, R213, UR4, PT ;  /* 0x00000004d5007c0c */ /* 0x000fd2000bf86270 */
[----:B--2---:R-:W-:-:S04]  /*de70*/  @!P2 LEA R20, P5, R209, R82, 0x1 ;  /* 0x00000052d114a211 */ /* 0x004fc800078a08ff */
[----:B0-----:R-:W-:Y:S02]  /*de80*/  @!P2 LEA.HI.X R21, R209, R0, R92, 0x1, P5 ;  /* 0x00000000d115a211 */ /* 0x001fe400028f0c5c */
[----:B------:R-:W-:-:S03]  /*de90*/  ISETP.GE.AND P5, PT, R215, UR4, PT ;  /* 0x00000004d7007c0c */ /* 0x000fc6000bfa6270 */
[----:B-----5:R3:W-:Y:S01]  /*dea0*/  @!P2 ST.E.128 desc[UR40][R20.64], R4 ;  /* 0x000000041400a985 */ /* 0x0207e2000c101d28 */
[----:B------:R-:W-:-:S04]  /*deb0*/  @!P3 LEA R76, P2, R214, R82, 0x1 ;  /* 0x00000052d64cb211 */ /* 0x000fc800078408ff */
        /* <DEDUP_REMOVED lines=8> */
.L_x_9805:
[----:B------:R-:W-:Y:S05]  /*df40*/  BSYNC B1 ;  /* 0x0000000000017941 */ /* 0x000fea0003800000 */
.L_x_9804:
[----:B0-----:R0:W4:Y:S01]  /*df50*/  SHFL.IDX PT, R0, R84, 0x1, 0x181f ;  /* 0x00381f0054007f89 */ /* 0x00112200000e0000 */
[----:B------:R-:W-:Y:S03]  /*df60*/  BSSY B1, `(.L_x_9806) ;  /* 0x0000014000017945 */ /* 0x000fe60003800000 */
[----:B---3-5:R0:W3:Y:S01]  /*df70*/  SHFL.IDX PT, R28, R79, 0x1, 0x181f ;  /* 0x00381f004f1c7f89 */ /* 0x0280e200000e0000 */
[----:B------:R-:W-:Y:S05]  /*df80*/  @P1 BRA `(.L_x_9807) ;  /* 0x0000000000441947 */ /* 0x000fea0003800000 */
[----:B------:R-:W-:Y:S02]  /*df90*/  ULDC UR4, c[0x0][0xac8] ;  /* 0x0002b20000047ab9 */ /* 0x000fe40000000800 */
[----:B------:R-:W-:Y:S02]  /*dfa0*/  ISETP.GE.AND P4, PT, R209, UR4, PT ;  /* 0x00000004d1007c0c */ /* 0x000fe4000bf86270 */
[----:B------:R-:W-:Y:S02]  /*dfb0*/  ISETP.GE.AND P3, PT, R214, UR4, PT ;  /* 0x00000004d6007c0c */ /* 0x000fe4000bf66270 */
[----:B------:R-:W-:Y:S02]  /*dfc0*/  ISETP.GE.AND P2, PT, R213, UR4, PT ;  /* 0x00000004d5007c0c */ /* 0x000fe4000bf46270 */
[----:B------:R-:W-:-:S07]  /*dfd0*/  ISETP.GE.AND P1, PT, R215, UR4, PT ;  /* 0x00000004d7007c0c */ /* 0x000fce000bf26270 */
[----:B---3--:R-:W-:-:S04]  /*dfe0*/  @!P4 LEA R4, P5, R209, R28, 0x1 ;  /* 0x0000001cd104c211 */ /* 0x008fc800078a08ff */
[----:B----4-:R-:W-:Y:S02]  /*dff0*/  @!P4 LEA.HI.X R5, R209, R0, R92, 0x1, P5 ;  /* 0x00000000d105c211 */ /* 0x010fe400028f0c5c */
[----:B------:R-:W-:-:S03]  /*e000*/  @!P3 LEA R6, P5, R214, R28, 0x1 ;  /* 0x0000001cd606b211 */ /* 0x000fc600078a08ff */
[----:B------:R3:W-:Y:S01]  /*e010*/  @!P4 ST.E.128 desc[UR40][R4.64], R8 ;  /* 0x000000080400c985 */ /* 0x0007e2000c101d28 */
        /* <DEDUP_REMOVED lines=8> */
.L_x_9807:
[----:B------:R-:W-:Y:S05]  /*e0a0*/  BSYNC B1 ;  /* 0x0000000000017941 */ /* 0x000fea0003800000 */
.L_x_9806:
[----:B----4-:R4:W0:Y:S01]  /*e0b0*/  SHFL.IDX PT, R0, R84, 0x2, 0x181f ;  /* 0x00581f0054007f89 */ /* 0x01082200000e0000 */
[----:B------:R-:W-:Y:S03]  /*e0c0*/  BSSY B1, `(.L_x_9808) ;  /* 0x0000014000017945 */ /* 0x000fe60003800000 */
[----:B---3--:R4:W3:Y:S01]  /*e0d0*/  SHFL.IDX PT, R10, R79, 0x2, 0x181f ;  /* 0x00581f004f0a7f89 */ /* 0x0088e200000e0000 */
[----:B------:R-:W-:Y:S05]  /*e0e0*/  @P0 BRA `(.L_x_9809) ;  /* 0x0000000000440947 */ /* 0x000fea0003800000 */
[----:B------:R-:W-:Y:S02]  /*e0f0*/  ULDC UR4, c[0x0][0xac8] ;  /* 0x0002b20000047ab9 */ /* 0x000fe40000000800 */
[----:B------:R-:W-:Y:S02]  /*e100*/  ISETP.GE.AND P3, PT, R209, UR4, PT ;  /* 0x00000004d1007c0c */ /* 0x000fe4000bf66270 */
[----:B------:R-:W-:Y:S02]  /*e110*/  ISETP.GE.AND P2, PT, R214, UR4, PT ;  /* 0x00000004d6007c0c */ /* 0x000fe4000bf46270 */
[----:B------:R-:W-:Y:S02]  /*e120*/  ISETP.GE.AND P1, PT, R213, UR4, PT ;  /* 0x00000004d5007c0c */ /* 0x000fe4000bf26270 */
[----:B------:R-:W-:-:S07]  /*e130*/  ISETP.GE.AND P0, PT, R215, UR4, PT ;  /* 0x00000004d7007c0c */ /* 0x000fce000bf06270 */
[CC--:B---3--:R-:W-:Y:S02]  /*e140*/  @!P3 LEA R4, P5, R209.reuse, R10.reuse, 0x1 ;  /* 0x0000000ad104b211 */ /* 0x0c8fe400078a08ff */
[C---:B------:R-:W-:Y:S02]  /*e150*/  @!P2 LEA R6, P4, R214.reuse, R10, 0x1 ;  /* 0x0000000ad606a211 */ /* 0x040fe400078808ff */
[----:B0-----:R-:W-:Y:S02]  /*e160*/  @!P3 LEA.HI.X R5, R209, R0, R92, 0x1, P5 ;  /* 0x00000000d105b211 */ /* 0x001fe400028f0c5c */
        /* <DEDUP_REMOVED lines=9> */
.L_x_9809:
[----:B------:R-:W-:Y:S05]  /*e200*/  BSYNC B1 ;  /* 0x0000000000017941 */ /* 0x000fea0003800000 */
.L_x_9808:
[----:B------:R-:W-:Y:S01]  /*e210*/  VIADD R3, R85, 0x60 ;  /* 0x0000006055037836 */ /* 0x000fe20000000000 */
[----:B01--4-:R-:W4:Y:S04]  /*e220*/  SHFL.IDX PT, R84, R84, 0x3, 0x181f ;  /* 0x00781f0054547f89 */ /* 0x013f2800000e0000 */
[----:B------:R-:W-:Y:S01]  /*e230*/  ISETP.GE.AND P0, PT, R3, R78, PT ;  /* 0x0000004e0300720c */ /* 0x000fe20003f06270 */
[----:B------:R0:W1:-:S12]  /*e240*/  SHFL.IDX PT, R0, R79, 0x3, 0x181f ;  /* 0x00781f004f007f89 */ /* 0x00005800000e0000 */
[----:B0-----:R-:W-:Y:S05]  /*e250*/  @P0 BRA `(.L_x_9810) ;  /* 0x0000000c00e40947 */ /* 0x001fea0003800000 */
[----:B------:R-:W-:Y:S02]  /*e260*/  ULDC UR4, c[0x0][0xac8] ;  /* 0x0002b20000047ab9 */ /* 0x000fe40000000800 */
[----:B------:R-:W-:Y:S02]  /*e270*/  ISETP.GE.AND P3, PT, R209, UR4, PT ;  /* 0x00000004d1007c0c */ /* 0x000fe4000bf66270 */
[----:B------:R-:W-:Y:S02]  /*e280*/  ISETP.GE.AND P4, PT, R214, UR4, PT ;  /* 0x00000004d6007c0c */ /* 0x000fe4000bf86270 */
[----:B------:R-:W-:-:S09]  /*e290*/  ISETP.GE.AND P5, PT, R213, UR4, PT ;  /* 0x00000004d5007c0c */ /* 0x000fd2000bfa6270 */
[-C--:B-1----:R-:W-:Y:S02]  /*e2a0*/  @!P3 LEA R4, P0, R209, R0.reuse, 0x1 ;  /* 0x00000000d104b211 */ /* 0x082fe400078008ff */
[CC--:B------:R-:W-:Y:S02]  /*e2b0*/  @!P4 LEA R6, P1, R214.reuse, R0.reuse, 0x1 ;  /* 0x00000000d606c211 */ /* 0x0c0fe400078208ff */
[----:B------:R-:W-:Y:S02]  /*e2c0*/  @!P5 LEA R8, P2, R213, R0, 0x1 ;  /* 0x00000000d508d211 */ /* 0x000fe400078408ff */
[-C--:B----4-:R-:W-:Y:S02]  /*e2d0*/  @!P3 LEA.HI.X R5, R209, R84.reuse, R92, 0x1, P0 ;  /* 0x00000054d105b211 */ /* 0x090fe400000f0c5c */
[-C--:B------:R-:W-:Y:S02]  /*e2e0*/  @!P4 LEA.HI.X R7, R214, R84.reuse, R88, 0x1, P1 ;  /* 0x00000054d607c211 */ /* 0x080fe400008f0c58 */
[----:B------:R-:W-:Y:S01]  /*e2f0*/  @!P5 LEA.HI.X R9, R213, R84, R87, 0x1, P2 ;  /* 0x00000054d509d211 */ /* 0x000fe200010f0c57 */
[----:B------:R0:W-:Y:S01]  /*e300*/  @!P3 ST.E.128 desc[UR40][R4.64], R24 ;  /* 0x000000180400b985 */ /* 0x0001e2000c101d28 */
[----:B------:R-:W-:-:S03]  /*e310*/  ISETP.GE.AND P0, PT, R215, UR4, PT ;  /* 0x00000004d7007c0c */ /* 0x000fc6000bf06270 */
[----:B------:R0:W-:Y:S04]  /*e320*/  @!P4 ST.E.128 desc[UR40][R6.64], R40 ;  /* 0x000000280600c985 */ /* 0x0001e8000c101d28 */
[----:B------:R0:W-:Y:S06]  /*e330*/  @!P5 ST.E.128 desc[UR40][R8.64], R56 ;  /* 0x000000380800d985 */ /* 0x0001ec000c101d28 */
[----:B------:R-:W-:Y:S05]  /*e340*/  @P0 BRA `(.L_x_9810) ;  /* 0x0000000c00a80947 */ /* 0x000fea0003800000 */
[----:B0-----:R-:W-:-:S04]  /*e350*/  LEA R4, P0, R215, R0, 0x1 ;  /* 0x00000000d7047211 */ /* 0x001fc800078008ff */
[----:B------:R-:W-:-:S05]  /*e360*/  LEA.HI.X R5, R215, R84, R86, 0x1, P0 ;  /* 0x00000054d7057211 */ /* 0x000fca00000f0c56 */
[----:B------:R0:W-:Y:S01]  /*e370*/  ST.E.128 desc[UR40][R4.64], R72 ;  /* 0x0000004804007985 */ /* 0x0001e2000c101d28 */
[----:B------:R-:W-:Y:S05]  /*e380*/  BRA `(.L_x_9810) ;  /* 0x0000000c00987947 */ /* 0x000fea0003800000 */
.L_x_9802:
        /* <DEDUP_REMOVED lines=10> */
[----:B------:R3:W5:Y:S01]  /*e430*/  @P0 LDG.E R0, desc[UR40][R4.64] ;  /* 0x0000002804000981 */ /* 0x000762000c1e1900 */
[----:B------:R-:W4:Y:S08]  /*e440*/  S2R R3, SR_TID.X ;  /* 0x0000000000037919 */ /* 0x000f300000002100 */
[----:B------:R-:W-:Y:S01]  /*e450*/  @P1 IADD3 R6, P2, R219, UR4, RZ ;  /* 0x00000004db061c10 */ /* 0x000fe2000ff5e0ff */
[----:B------:R-:W-:-:S02]  /*e460*/  ULDC UR4, c[0x0][0xa88] ;  /* 0x0002a20000047ab9 */ /* 0x000fc40000000800 */
[----:B------:R-:W-:Y:S01]  /*e470*/  IMAD.U32 R8, RZ, RZ, UR4 ;  /* 0x00000004ff087e24 */ /* 0x000fe2000f8e00ff */
[----:B------:R-:W-:-:S05]  /*e480*/  @P1 IADD3.X R7, R220, UR5, RZ, P2, !PT ;  /* 0x00000005dc071c10 */ /* 0x000fca00097fe4ff */
[----:B------:R3:W5:Y:S01]  /*e490*/  @P1 LDG.E R8, desc[UR40][R6.64] ;  /* 0x0000002806081981 */ /* 0x000762000c1e1900 */
[----:B--2---:R-:W-:-:S13]  /*e4a0*/  ISETP.NE.AND P2, PT, R21, 0x1, PT ;  /* 0x000000011500780c */ /* 0x004fda0003f45270 */
[----:B------:R-:W2:Y:S01]  /*e4b0*/  @P2 LDC R15, c[0x0][0xbec] ;  /* 0x0002fb00ff0f2b82 */ /* 0x000ea20000000800 */
[----:B----4-:R-:W-:-:S05]  /*e4c0*/  VIADD R3, R3, 0xffffff80 ;  /* 0xffffff8003037836 */ /* 0x010fca0000000000 */
[----:B------:R-:W-:Y:S01]  /*e4d0*/  ISETP.GE.AND P3, PT, R3, 0x80, PT ;  /* 0x000000800300780c */ /* 0x000fe20003f66270 */
[----:B---3--:R-:W-:-:S12]  /*e4e0*/  @P1 BRA `(.L_x_9811) ;  /* 0x0000000000101947 */ /* 0x008fd80003800000 */
[----:B------:R-:W-:Y:S05]  /*e4f0*/  @!P0 BRA `(.L_x_9811) ;  /* 0x00000000000c8947 */ /* 0x000fea0003800000 */
[----:B------:R-:W3:Y:S04]  /*e500*/  LDG.E R3, desc[UR40][R4.64] ;  /* 0x0000002804037981 */ /* 0x000ee8000c1e1900 */
[----:B-----5:R-:W3:Y:S02]  /*e510*/  LDG.E R8, desc[UR40][R4.64+0x4] ;  /* 0x0000042804087981 */ /* 0x020ee4000c1e1900 */
[----:B---3--:R-:W-:-:S07]  /*e520*/  IMAD.IADD R8, R8, 0x1, -R3 ;  /* 0x0000000108087824 */ /* 0x008fce00078e0a03 */
.L_x_9811:
[----:B------:R-:W-:Y:S01]  /*e530*/  BSSY B1, `(.L_x_9812) ;  /* 0x000002e000017945 */ /* 0x000fe20003800000 */
[----:B------:R-:W-:Y:S02]  /*e540*/  SHF.R.S32.HI R10, RZ, 0x1f, R218 ;  /* 0x0000001fff0a7819 */ /* 0x000fe400000114da */
[----:B------:R-:W-:Y:S02]  /*e550*/  SEL R221, R221, RZ, !P0 ;  /* 0x000000ffdddd7207 */ /* 0x000fe40004000000 */
[----:B------:R-:W-:Y:S02]  /*e560*/  SEL R229, R229, RZ, !P0 ;  /* 0x000000ffe5e57207 */ /* 0x000fe40004000000 */
[----:B-----5:R-:W-:Y:S01]  /*e570*/  SHF.R.S32.HI R11, RZ, 0x1f, R0 ;  /* 0x0000001fff0b7819 */ /* 0x020fe20000011400 */
[----:B------:R-:W-:Y:S06]  /*e580*/  @P3 BRA `(.L_x_9813) ;  /* 0x0000000000a03947 */ /* 0x000fec0003800000 */
[----:B------:R-:W3:Y:S01]  /*e590*/  S2R R3, SR_TID.X ;  /* 0x0000000000037919 */ /* 0x000ee20000002100 */
[----:B------:R-:W4:Y:S02]  /*e5a0*/  LDC R12, c[0x0][0xbe8] ;  /* 0x0002fa00ff0c7b82 */ /* 0x000f240000000800 */
[----:B----4-:R-:W-:Y:S01]  /*e5b0*/  IMAD R4, R8, R12, RZ ;  /* 0x0000000c08047224 */ /* 0x010fe200078e02ff */
[----:B---3--:R-:W-:-:S05]  /*e5c0*/  LEA R3, R224, R3, 0x7 ;  /* 0x00000003e0037211 */ /* 0x008fca00078e38ff */
        /* <DEDUP_REMOVED lines=10> */
[----:B------:R-:W3:Y:S01]  /*e670*/  @P0 LDC R6, c[0x0][0xbec] ;  /* 0x0002fb00ff060b82 */ /* 0x000ee20000000800 */
[----:B------:R-:W-:Y:S01]  /*e680*/  IMAD R7, R218, UR5, R7 ;  /* 0x00000005da077c24 */ /* 0x000fe2000f8e0207 */
[----:B------:R-:W-:-:S03]  /*e690*/  ULDC.64 UR4, c[0x0][0xb98] ;  /* 0x0002e60000047ab9 */ /* 0x000fc60000000a00 */
[----:B------:R-:W-:-:S03]  /*e6a0*/  IMAD.IADD R5, R5, 0x1, R7 ;  /* 0x0000000105057824 */ /* 0x000fc600078e0207 */
[----:B------:R-:W4:Y:S01]  /*e6b0*/  @P0 LDC R13, c[0x0][0xbf0] ;  /* 0x0002fc00ff0d0b82 */ /* 0x000f220000000800 */
[----:B------:R-:W-:-:S04]  /*e6c0*/  IMAD.WIDE.U32 R4, R221, UR4, R4 ;  /* 0x00000004dd047c25 */ /* 0x000fc8000f8e0004 */
[----:B---3--:R-:W-:-:S05]  /*e6d0*/  @P0 IMAD.HI.U32 R6, R9, R6, RZ ;  /* 0x0000000609060227 */ /* 0x008fca00078e00ff */
        /* <DEDUP_REMOVED lines=19> */
.L_x_9813:
[----:B------:R-:W-:Y:S05]  /*e810*/  BSYNC B1 ;  /* 0x0000000000017941 */ /* 0x000fea0003800000 */
.L_x_9812:
[----:B------:R-:W4:Y:S01]  /*e820*/  @P2 LDC R9, c[0x0][0xbf0] ;  /* 0x0002fc00ff092b82 */ /* 0x000f220000000800 */
[----:B------:R-:W-:Y:S01]  /*e830*/  ULDC.64 UR4, c[0x0][0xaa0] ;  /* 0x0002a80000047ab9 */ /* 0x000fe20000000a00 */
[----:B---3--:R-:W-:Y:S02]  /*e840*/  IMAD R7, R216, 0x20, R228 ;  /* 0x00000020d8077824 */ /* 0x008fe400078e02e4 */
[----:B------:R-:W-:Y:S02]  /*e850*/  IMAD R3, R11, UR4, RZ ;  /* 0x000000040b037c24 */ /* 0x000fe4000f8e02ff */
[----:B------:R-:W-:-:S04]  /*e860*/  IMAD.WIDE.U32 R4, R0, UR4, RZ ;  /* 0x0000000400047c25 */ /* 0x000fc8000f8e00ff */
[----:B------:R-:W-:Y:S01]  /*e870*/  IMAD R3, R0, UR5, R3 ;  /* 0x0000000500037c24 */ /* 0x000fe2000f8e0203 */
[----:B------:R-:W-:-:S03]  /*e880*/  ULDC.64 UR4, c[0x0][0xae8] ;  /* 0x0002ba0000047ab9 */ /* 0x000fc60000000a00 */
[----:B------:R-:W-:Y:S02]  /*e890*/  IMAD.IADD R5, R5, 0x1, R3 ;  /* 0x0000000105057824 */ /* 0x000fe400078e0203 */
[----:B------:R-:W-:Y:S02]  /*e8a0*/  IMAD R3, R10, UR4, RZ ;  /* 0x000000040a037c24 */ /* 0x000fe4000f8e02ff */
[----:B------:R-:W-:Y:S02]  /*e8b0*/  IMAD R10, R224, 0x80, R7 ;  /* 0x00000080e00a7824 */ /* 0x000fe400078e0207 */
[----:B------:R-:W-:Y:S02]  /*e8c0*/  IMAD R7, R218, UR5, R3 ;  /* 0x00000005da077c24 */ /* 0x000fe4000f8e0203 */
[----:B--2---:R-:W-:-:S04]  /*e8d0*/  @P2 IMAD.HI.U32 R0, R10, R15, RZ ;  /* 0x0000000f0a002227 */ /* 0x004fc800078e00ff */
[----:B------:R-:W-:Y:S01]  /*e8e0*/  IMAD.WIDE.U32 R4, R218, UR4, R4 ;  /* 0x00000004da047c25 */ /* 0x000fe2000f8e0004 */
[----:B------:R-:W-:-:S03]  /*e8f0*/  ULDC.64 UR4, c[0x0][0xaf0] ;  /* 0x0002bc0000047ab9 */ /* 0x000fc60000000a00 */
[----:B------:R-:W-:Y:S01]  /*e900*/  IMAD.MOV.U32 R3, RZ, RZ, R10 ;  /* 0x000000ffff037224 */ /* 0x000fe200078e000a */
[----:B----4-:R-:W-:Y:S01]  /*e910*/  @P2 SHF.R.U32.HI R3, RZ, R9, R0 ;  /* 0x00000009ff032219 */ /* 0x010fe20000011600 */
[----:B------:R-:W-:Y:S02]  /*e920*/  IMAD.IADD R5, R5, 0x1, R7 ;  /* 0x0000000105057824 */ /* 0x000fe400078e0207 */
[----:B------:R-:W-:Y:S01]  /*e930*/  IMAD R6, R229, UR4, RZ ;  /* 0x00000004e5067c24 */ /* 0x000fe2000f8e02ff */
[--C-:B------:R-:W-:Y:S01]  /*e940*/  SHF.R.S32.HI R0, RZ, 0x1f, R3.reuse ;  /* 0x0000001fff007819 */ /* 0x100fe20000011403 */
[----:B------:R-:W-:Y:S02]  /*e950*/  IMAD.MOV R7, RZ, RZ, -R3 ;  /* 0x000000ffff077224 */ /* 0x000fe400078e0a03 */
[C---:B------:R-:W-:Y:S02]  /*e960*/  IMAD R9, R221.reuse, UR5, R6 ;  /* 0x00000005dd097c24 */ /* 0x040fe4000f8e0206 */
[----:B------:R-:W-:Y:S01]  /*e970*/  IMAD.WIDE.U32 R4, R221, UR4, R4 ;  /* 0x00000004dd047c25 */ /* 0x000fe2000f8e0004 */
[----:B------:R-:W-:-:S03]  /*e980*/  ULDC.64 UR4, c[0x0][0xae0] ;  /* 0x0002b80000047ab9 */ /* 0x000fc60000000a00 */
[----:B------:R-:W-:Y:S02]  /*e990*/  IMAD R7, R21, R7, R10 ;  /* 0x0000000715077224 */ /* 0x000fe400078e020a */
[----:B------:R-:W-:Y:S02]  /*e9a0*/  IMAD R6, R0, UR4, RZ ;  /* 0x0000000400067c24 */ /* 0x000fe4000f8e02ff */
[----:B------:R-:W-:Y:S01]  /*e9b0*/  IMAD.IADD R5, R5, 0x1, R9 ;  /* 0x0000000105057824 */ /* 0x000fe200078e0209 */
[----:B------:R-:W-:Y:S01]  /*e9c0*/  SHF.R.S32.HI R0, RZ, 0x1f, R7 ;  /* 0x0000001fff007819 */ /* 0x000fe20000011407 */
[C---:B------:R-:W-:Y:S02]  /*e9d0*/  IMAD R9, R3.reuse, UR5, R6 ;  /* 0x0000000503097c24 */ /* 0x040fe4000f8e0206 */
[----:B------:R-:W-:Y:S01]  /*e9e0*/  IMAD.WIDE.U32 R4, R3, UR4, R4 ;  /* 0x0000000403047c25 */ /* 0x000fe2000f8e0004 */
[----:B------:R-:W-:-:S03]  /*e9f0*/  ULDC.64 UR4, c[0x0][0xad8] ;  /* 0x0002b60000047ab9 */ /* 0x000fc60000000a00 */
[----:B------:R-:W-:Y:S01]  /*ea00*/  IMAD R0, R0, UR4, RZ ;  /* 0x0000000400007c24 */ /* 0x000fe2000f8e02ff */
[----:B------:R-:W-:-:S03]  /*ea10*/  IADD3 R5, R5, R9, RZ ;  /* 0x0000000905057210 */ /* 0x000fc60007ffe0ff */
[C---:B------:R-:W-:Y:S02]  /*ea20*/  IMAD R3, R7.reuse, UR5, R0 ;  /* 0x0000000507037c24 */ /* 0x040fe4000f8e0200 */
[----:B------:R-:W-:Y:S01]  /*ea30*/  IMAD.WIDE.U32 R4, R7, UR4, R4 ;  /* 0x0000000407047c25 */ /* 0x000fe2000f8e0004 */
[----:B------:R-:W-:-:S03]  /*ea40*/  ULDC.64 UR4, c[0x0][0xa80] ;  /* 0x0002a00000047ab9 */ /* 0x000fc60000000a00 */
[----:B------:R-:W-:Y:S01]  /*ea50*/  IMAD.IADD R5, R5, 0x1, R3 ;  /* 0x0000000105057824 */ /* 0x000fe200078e0203 */
[----:B------:R-:W-:Y:S01]  /*ea60*/  LEA R3, P0, R4, UR4, 0x1 ;  /* 0x0000000404037c11 */ /* 0x000fe2000f8008ff */
[----:B------:R-:W-:-:S03]  /*ea70*/  UMOV UR4, 0xffffffff ;  /* 0xffffffff00047882 */ /* 0x000fc60000000000 */
[----:B------:R-:W-:Y:S01]  /*ea80*/  LEA.HI.X R4, R4, UR5, R5, 0x1, P0 ;  /* 0x0000000504047c11 */ /* 0x000fe200080f0c05 */
[----:B------:R-:W-:Y:S08]  /*ea90*/  BRA.DIV UR4, `(.L_x_9814) ;  /* 0x0000008604007947 */ /* 0x000ff0000b800000 */
[----:B------:R2:W3:Y:S04]  /*eaa0*/  SHFL.IDX PT, R0, R4, RZ, 0x181f ;  /* 0x00181fff04007589 */ /* 0x0004e800000e0000 */
[----:B------:R2:W4:Y:S02]  /*eab0*/  SHFL.IDX PT, R14, R3, RZ, 0x181f ;  /* 0x00181fff030e7589 */ /* 0x00052400000e0000 */
.L_x_10008:
[----:B------:R-:W-:Y:S01]  /*eac0*/  IMAD R8, R8, R21, RZ ;  /* 0x0000001508087224 */ /* 0x000fe200078e02ff */
[----:B------:R-:W-:Y:S01]  /*ead0*/  BSSY B1, `(.L_x_9815) ;  /* 0x0000019000017945 */ /* 0x000fe20003800000 */
[----:B------:R-:W-:-:S05]  /*eae0*/  IMAD R7, R224, 0x80, R228 ;  /* 0x00000080e0077824 */ /* 0x000fca00078e02e4 */
[----:B------:R-:W-:-:S13]  /*eaf0*/  ISETP.GE.AND P0, PT, R7, R8, PT ;  /* 0x000000080700720c */ /* 0x000fda0003f06270 */
[----:B------:R-:W-:Y:S05]  /*eb00*/  @P0 BRA `(.L_x_9816) ;  /* 0x0000000000540947 */ /* 0x000fea0003800000 */
[----:B------:R-:W-:Y:S01]  /*eb10*/  ULDC UR4, c[0x0][0xac8] ;  /* 0x0002b20000047ab9 */ /* 0x000fe20000000800 */
[----:B------:R-:W-:Y:S02]  /*eb20*/  SHF.R.S32.HI R5, RZ, 0x1f, R209 ;  /* 0x0000001fff057819 */ /* 0x000fe400000114d1 */
[----:B------:R-:W-:Y:S02]  /*eb30*/  ISETP.GE.AND P3, PT, R209, UR4, PT ;  /* 0x00000004d1007c0c */ /* 0x000fe4000bf66270 */
[----:B------:R-:W-:Y:S02]  /*eb40*/  ISETP.GE.AND P2, PT, R214, UR4, PT ;  /* 0x00000004d6007c0c */ /* 0x000fe4000bf46270 */
[----:B------:R-:W-:Y:S02]  /*eb50*/  ISETP.GE.AND P1, PT, R213, UR4, PT ;  /* 0x00000004d5007c0c */ /* 0x000fe4000bf26270 */
[----:B------:R-:W-:Y:S02]  /*eb60*/  ISETP.GE.AND P0, PT, R215, UR4, PT ;  /* 0x00000004d7007c0c */ /* 0x000fe4000bf06270 */
[----:B------:R-:W-:-:S02]  /*eb70*/  SHF.R.S32.HI R9, RZ, 0x1f, R214 ;  /* 0x0000001fff097819 */ /* 0x000fc400000114d6 */
[----:B------:R-:W-:-:S03]  /*eb80*/  SHF.R.S32.HI R6, RZ, 0x1f, R213 ;  /* 0x0000001fff067819 */ /* 0x000fc600000114d5 */
[CC--:B----4-:R-:W-:Y:S02]  /*eb90*/  @!P3 LEA R10, P5, R209.reuse, R14.reuse, 0x1 ;  /* 0x0000000ed10ab211 */ /* 0x0d0fe400078a08ff */
[C---:B------:R-:W-:Y:S02]  /*eba0*/  @!P2 LEA R12, P4, R214.reuse, R14, 0x1 ;  /* 0x0000000ed60ca211 */ /* 0x040fe400078808ff */
[----:B---3--:R-:W-:Y:S02]  /*ebb0*/  @!P3 LEA.HI.X R11, R209, R0, R5, 0x1, P5 ;  /* 0x00000000d10bb211 */ /* 0x008fe400028f0c05 */
[----:B------:R-:W-:Y:S02]  /*ebc0*/  @!P1 LEA R20, P5, R213, R14, 0x1 ;  /* 0x0000000ed5149211 */ /* 0x000fe400078a08ff */
[----:B------:R-:W-:Y:S01]  /*ebd0*/  @!P2 LEA.HI.X R13, R214, R0, R9, 0x1, P4 ;  /* 0x00000000d60da211 */ /* 0x000fe200020f0c09 */
[----:B------:R3:W-:Y:S01]  /*ebe0*/  @!P3 ST.E.128 desc[UR40][R10.64], RZ ;  /* 0x000000ff0a00b985 */ /* 0x0007e2000c101d28 */
[----:B------:R-:W-:-:S02]  /*ebf0*/  SHF.R.S32.HI R5, RZ, 0x1f, R215 ;  /* 0x0000001fff057819 */ /* 0x000fc400000114d7 */
[----:B------:R-:W-:Y:S01]  /*ec00*/  @!P0 LEA R14, P4, R215, R14, 0x1 ;  /* 0x0000000ed70e8211 */ /* 0x000fe200078808ff */
[----:B------:R3:W-:Y:S01]  /*ec10*/  @!P2 ST.E.128 desc[UR40][R12.64], RZ ;  /* 0x000000ff0c00a985 */ /* 0x0007e2000c101d28 */
[-C--:B------:R-:W-:Y:S02]  /*ec20*/  @!P1 LEA.HI.X R21, R213, R0.reuse, R6, 0x1, P5 ;  /* 0x00000000d5159211 */ /* 0x080fe400028f0c06 */
[----:B------:R-:W-:-:S03]  /*ec30*/  @!P0 LEA.HI.X R15, R215, R0, R5, 0x1, P4 ;  /* 0x00000000d70f8211 */ /* 0x000fc600020f0c05 */
[----:B------:R3:W-:Y:S04]  /*ec40*/  @!P1 ST.E.128 desc[UR40][R20.64], RZ ;  /* 0x000000ff14009985 */ /* 0x0007e8000c101d28 */
[----:B------:R3:W-:Y:S02]  /*ec50*/  @!P0 ST.E.128 desc[UR40][R14.64], RZ ;  /* 0x000000ff0e008985 */ /* 0x0007e4000c101d28 */
.L_x_9816:
[----:B------:R-:W-:Y:S05]  /*ec60*/  BSYNC B1 ;  /* 0x0000000000017941 */ /* 0x000fea0003800000 */
.L_x_9815:
[----:B------:R-:W-:-:S03]  /*ec70*/  UMOV UR4, 0xffffffff ;  /* 0xffffffff00047882 */ /* 0x000fc60000000000 */
[----:B------:R-:W-:Y:S05]  /*ec80*/  BRA.DIV UR4, `(.L_x_9817) ;  /* 0x0000008204b87947 */ /* 0x000fea000b800000 */
[----:B---3--:R3:W0:Y:S04]  /*ec90*/  SHFL.IDX PT, R0, R4, 0x1, 0x181f ;  /* 0x00381f0004007f89 */ /* 0x00862800000e0000 */
[----:B----4-:R3:W4:Y:S02]  /*eca0*/  SHFL.IDX PT, R14, R3, 0x1, 0x181f ;  /* 0x00381f00030e7f89 */ /* 0x01072400000e0000 */
.L_x_10012:
[----:B------:R-:W-:Y:S01]  /*ecb0*/  VIADD R5, R7, 0x20 ;  /* 0x0000002007057836 */ /* 0x000fe20000000000 */
[----:B------:R-:W-:Y:S04]  /*ecc0*/  BSSY B1, `(.L_x_9818) ;  /* 0x0000018000017945 */ /* 0x000fe80003800000 */
        /* <DEDUP_REMOVED lines=12> */
[----:B0-----:R-:W-:Y:S02]  /*ed90*/  @!P3 LEA.HI.X R11, R209, R0, R6, 0x1, P5 ;  /* 0x00000000d10bb211 */ /* 0x001fe400028f0c06 */
        /* <DEDUP_REMOVED lines=10> */
.L_x_9819:
[----:B------:R-:W-:Y:S05]  /*ee40*/  BSYNC B1 ;  /* 0x0000000000017941 */ /* 0x000fea0003800000 */
.L_x_9818:
[----:B------:R-:W-:-:S03]  /*ee50*/  UMOV UR4, 0xffffffff ;  /* 0xffffffff00047882 */ /* 0x000fc60000000000 */
[----:B------:R-:W-:Y:S05]  /*ee60*/  BRA.DIV UR4, `(.L_x_9820) ;  /* 0x0000008204887947 */ /* 0x000fea000b800000 */
[----:B0-----:R0:W0:Y:S04]  /*ee70*/  SHFL.IDX PT, R0, R4, 0x2, 0x181f ;  /* 0x00581f0004007f89 */ /* 0x00102800000e0000 */
[----:B----4-:R4:W0:Y:S02]  /*ee80*/  SHFL.IDX PT, R14, R3, 0x2, 0x181f ;  /* 0x00581f00030e7f89 */ /* 0x01082400000e0000 */
.L_x_10016:
        /* <DEDUP_REMOVED lines=12> */
[CC--:B0-----:R-:W-:Y:S02]  /*ef50*/  @!P3 LEA R10, P5, R209.reuse, R14.reuse, 0x1 ;  /* 0x0000000ed10ab211 */ /* 0x0c1fe400078a08ff */
[C---:B------:R-:W-:Y:S02]  /*ef60*/  @!P2 LEA R12, P4, R214.reuse, R14, 0x1 ;  /* 0x0000000ed60ca211 */ /* 0x040fe400078808ff */
[----:B------:R-:W-:Y:S02]  /*ef70*/  @!P3 LEA.HI.X R11, R209, R0, R6, 0x1, P5 ;  /* 0x00000000d10bb211 */ /* 0x000fe400028f0c06 */
        /* <DEDUP_REMOVED lines=10> */
.L_x_9822:
[----:B------:R-:W-:Y:S05]  /*f020*/  BSYNC B1 ;  /* 0x0000000000017941 */ /* 0x000fea0003800000 */
.L_x_9821:
[----:B------:R-:W-:-:S03]  /*f030*/  UMOV UR4, 0xffffffff ;  /* 0xffffffff00047882 */ /* 0x000fc60000000000 */
[----:B------:R-:W-:Y:S05]  /*f040*/  BRA.DIV UR4, `(.L_x_9823) ;  /* 0x0000008204587947 */ /* 0x000fea000b800000 */
[----:B0-----:R0:W0:Y:S04]  /*f050*/  SHFL.IDX PT, R0, R4, 0x3, 0x181f ;  /* 0x00781f0004007f89 */ /* 0x00102800000e0000 */
[----:B------:R0:W0:Y:S02]  /*f060*/  SHFL.IDX PT, R14, R3, 0x3, 0x181f ;  /* 0x00781f00030e7f89 */ /* 0x00002400000e0000 */
.L_x_10020:
[----:B0-234-:R-:W-:-:S05]  /*f070*/  VIADD R3, R7, 0x60 ;  /* 0x0000006007037836 */ /* 0x01dfca0000000000 */
        /* <DEDUP_REMOVED lines=9> */
[----:B------:R-:W-:Y:S02]  /*f110*/  SHF.R.S32.HI R11, RZ, 0x1f, R213 ;  /* 0x0000001fff0b7819 */ /* 0x000fe400000114d5 */
[----:B------:R-:W-:Y:S02]  /*f120*/  SHF.R.S32.HI R10, RZ, 0x1f, R215 ;  /* 0x0000001fff0a7819 */ /* 0x000fe400000114d7 */
[CC--:B------:R-:W-:Y:S02]  /*f130*/  @!P3 LEA R4, P5, R209.reuse, R14.reuse, 0x1 ;  /* 0x0000000ed104b211 */ /* 0x0c0fe400078a08ff */
[----:B------:R-:W-:Y:S02]  /*f140*/  @!P2 LEA R6, P4, R214, R14, 0x1 ;  /* 0x0000000ed606a211 */ /* 0x000fe400078808ff */
[----:B------:R-:W-:Y:S02]  /*f150*/  @!P3 LEA.HI.X R5, R209, R0, R9, 0x1, P5 ;  /* 0x00000000d105b211 */ /* 0x000fe400028f0c09 */
[----:B------:R-:W-:-:S02]  /*f160*/  @!P1 LEA R8, P5, R213, R14, 0x1 ;  /* 0x0000000ed5089211 */ /* 0x000fc400078a08ff */
[----:B------:R-:W-:Y:S01]  /*f170*/  @!P2 LEA.HI.X R7, R214, R0, R12, 0x1, P4 ;  /* 0x00000000d607a211 */ /* 0x000fe200020f0c0c */
[----:B------:R0:W-:Y:S01]  /*f180*/  @!P3 ST.E.128 desc[UR40][R4.64], RZ ;  /* 0x000000ff0400b985 */ /* 0x0001e2000c101d28 */
[----:B------:R-:W-:Y:S02]  /*f190*/  @!P0 LEA R14, P4, R215, R14, 0x1 ;  /* 0x0000000ed70e8211 */ /* 0x000fe400078808ff */
[-C--:B------:R-:W-:Y:S01]  /*f1a0*/  @!P1 LEA.HI.X R9, R213, R0.reuse, R11, 0x1, P5 ;  /* 0x00000000d5099211 */ /* 0x080fe200028f0c0b */
[----:B------:R0:W-:Y:S01]  /*f1b0*/  @!P2 ST.E.128 desc[UR40][R6.64], RZ ;  /* 0x000000ff0600a985 */ /* 0x0001e2000c101d28 */
[----:B------:R-:W-:-:S03]  /*f1c0*/  @!P0 LEA.HI.X R15, R215, R0, R10, 0x1, P4 ;  /* 0x00000000d70f8211 */ /* 0x000fc600020f0c0a */
[----:B------:R0:W-:Y:S04]  /*f1d0*/  @!P1 ST.E.128 desc[UR40][R8.64], RZ ;  /* 0x000000ff08009985 */ /* 0x0001e8000c101d28 */
[----:B------:R0:W-:Y:S02]  /*f1e0*/  @!P0 ST.E.128 desc[UR40][R14.64], RZ ;  /* 0x000000ff0e008985 */ /* 0x0001e4000c101d28 */
.L_x_9810:
[----:B------:R-:W-:Y:S05]  /*f1f0*/  BSYNC B0 ;  /* 0x0000000000007941 */ /* 0x000fea0003800000 */
.L_x_9801:
[----:B------:R-:W-:Y:S02]  /*f200*/  ULDC UR4, c[0x0][0xc3c] ;  /* 0x00030f0000047ab9 */ /* 0x000fe40000000800 */
[----:B-1----:R-:W-:-:S13]  /*f210*/  ISETP.GE.AND P0, PT, R91, UR4, PT ;  /* 0x000000045b007c0c */ /* 0x002fda000bf06270 */
[----:B------:R-:W-:Y:S05]  /*f220*/  @!P0 BRA `(.L_x_9824) ;  /* 0xffffff1c00888947 */ /* 0x000fea000383ffff */
[----:B------:R-:W-:Y:S05]  /*f230*/  BRA `(.L_x_9691) ;  /* 0x0000007400407947 */ /* 0x000fea0003800000 */
.L_x_9689:
[----:B------:R-:W-:-:S08]  /*f240*/  NOP ;  /* 0x0000000000007918 */ /* 0x000fd00000000000 */
[----:B--2---:R-:W0:-:S00]  /*f250*/  USETMAXREG.DEALLOC.CTAPOOL 0x18 ;  /* 0x00000018000079c8 */ /* 0x004e0000080e0500 */
        /* <DEDUP_REMOVED lines=16> */
.L_x_9825:
        /* <DEDUP_REMOVED lines=42> */
.L_x_9831:
[----:B------:R-:W-:Y:S01]  /*f600*/  UIADD3 UR4, UR4, 0x1f, URZ ;  /* 0x0000001f04047890 */ /* 0x000fe2000fffe03f */
[----:B------:R-:W-:-:S05]  /*f610*/  IMAD.U32 R19, RZ, RZ, UR7 ;  /* 0x00000007ff137e24 */ /* 0x000fca000f8e00ff */
[----:B0-----:R-:W-:-:S13]  /*f620*/  ISETP.LE.AND P6, PT, R6, UR4, PT ;  /* 0x0000000406007c0c */ /* 0x001fda000bfc3270 */
[----:B------:R-:W-:Y:S05]  /*f630*/  @P6 BRA `(.L_x_9828) ;  /* 0x0000000400206947 */ /* 0x000fea0003800000 */
[----:B------:R-:W-:Y:S01]  /*f640*/  IADD3 R7, R5, UR4, RZ ;  /* 0x0000000405077c10 */ /* 0x000fe2000fffe0ff */
[----:B------:R-:W-:Y:S01]  /*f650*/  BSSY B0, `(.L_x_9829) ;  /* 0x0000007000007945 */ /* 0x000fe20003800000 */
[----:B------:R-:W-:Y:S02]  /*f660*/  IMAD.MOV.U32 R0, RZ, RZ, RZ ;  /* 0x000000ffff007224 */ /* 0x000fe400078e00ff */
[----:B------:R-:W-:-:S13]  /*f670*/  ISETP.GE.OR P6, PT, R7, R6, !P0 ;  /* 0x000000060700720c */ /* 0x000fda00047c6670 */
[----:B------:R-:W-:Y:S05]  /*f680*/  @P6 BRA `(.L_x_9830) ;  /* 0x00000000000c6947 */ /* 0x000fea0003800000 */
[----:B------:R-:W0:Y:S02]  /*f690*/  LDC.64 R2, c[0x0][0xc80] ;  /* 0x00032000ff027b82 */ /* 0x000e240000000a00 */
[----:B0-----:R-:W-:-:S05]  /*f6a0*/  IMAD.WIDE R2, R7, 0x4, R2 ;  /* 0x0000000407027825 */ /* 0x001fca00078e0202 */
[----:B------:R0:W5:Y:S02]  /*f6b0*/  LDG.E R0, desc[UR40][R2.64] ;  /* 0x0000002802007981 */ /* 0x000164000c1e1900 */
.L_x_9830:
[----:B------:R-:W-:Y:S05]  /*f6c0*/  BSYNC B0 ;  /* 0x0000000000007941 */ /* 0x000fea0003800000 */
.L_x_9829:
        /* <DEDUP_REMOVED lines=22> */
.L_x_9827:
        /* <DEDUP_REMOVED lines=16> */
.L_x_9832:
        /* <DEDUP_REMOVED lines=12> */
[-C--:B------:R-:W-:Y:S01]  /*f9f0*/  @!P1 IADD3 R3, R3, -R4.reuse, RZ ;  /* 0x8000000403039210 */ /* 0x080fe20007ffe0ff */
        /* <DEDUP_REMOVED lines=12> */
.L_x_9828:
[----:B------:R-:W-:Y:S02]  /*fac0*/  IMAD.MOV.U32 R17, RZ, RZ, RZ ;  /* 0x000000ffff117224 */ /* 0x000fe400078e00ff */
[----:B------:R-:W-:Y:S02]  /*fad0*/  IMAD.U32 R16, RZ, RZ, UR6 ;  /* 0x00000006ff107e24 */ /* 0x000fe4000f8e00ff */
[----:B------:R-:W-:-:S07]  /*fae0*/  IMAD.MOV.U32 R18, RZ, RZ, RZ ;  /* 0x000000ffff127224 */ /* 0x000fce00078e00ff */
.L_x_9833:
[----:B------:R-:W-:-:S13]  /*faf0*/  ISETP.NE.AND P0, PT, R5, RZ, PT ;  /* 0x000000ff0500720c */ /* 0x000fda0003f05270 */
[----:B------:R-:W0:Y:S01]  /*fb00*/  @!P0 S2R R3, SR_CgaCtaId ;  /* 0x0000000000038919 */ /* 0x000e220000008800 */
[----:B------:R-:W-:-:S04]  /*fb10*/  @!P0 MOV R0, 0x400 ;  /* 0x0000040000008802 */ /* 0x000fc80000000f00 */
[----:B0-----:R-:W-:-:S05]  /*fb20*/  @!P0 LEA R0, R3, R0, 0x18 ;  /* 0x0000000003008211 */ /* 0x001fca00078ec0ff */
[----:B------:R2:W-:Y:S01]  /*fb30*/  @!P0 STS.128 [R0+0x228d0], R16 ;  /* 0x0228d01000008388 */ /* 0x0005e20000000c00 */
[----:B------:R-:W-:Y:S06]  /*fb40*/  BAR.ARV 0x5, 0x180 ;  /* 0x0146000000007b1d */ /* 0x000fec0000002000 */
.L_x_9826:
        /* <DEDUP_REMOVED lines=25> */
[----:B------:R-:W-:Y:S01]  /*fce0*/  MOV R0, 0x1 ;  /* 0x0000000100007802 */ /* 0x000fe20000000f00 */
[----:B------:R0:W-:Y:S04]  /*fcf0*/  STL [R1+0x4], R4 ;  /* 0x0000040401007387 */ /* 0x0001e80000100800 */
[----:B------:R0:W-:Y:S04]  /*fd00*/  STL [R1+0x2c], R2 ;  /* 0x00002c0201007387 */ /* 0x0001e80000100800 */
[----:B------:R0:W-:Y:S04]  /*fd10*/  STL [R1+0x8], RZ ;  /* 0x000008ff01007387 */ /* 0x0001e80000100800 */
[----:B------:R0:W-:Y:S04]  /*fd20*/  STL [R1+0x14], R0 ;  /* 0x0000140001007387 */ /* 0x0001e80000100800 */
[----:B------:R0:W-:Y:S04]  /*fd30*/  STL [R1+0xc], RZ ;  /* 0x00000cff01007387 */ /* 0x0001e80000100800 */
[----:B------:R0:W-:Y:S04]  /*fd40*/  STL [R1+0x18], R0 ;  /* 0x0000180001007387 */ /* 0x0001e80000100800 */
[----:B------:R0:W-:Y:S02]  /*fd50*/  STL [R1+0x3c], RZ ;  /* 0x00003cff01007387 */ /* 0x0001e40000100800 */
.L_x_9974:
[----:B0-2---:R-:W0:Y:S02]  /*fd60*/  LDC.64 R2, c[0x0][0xc88] ;  /* 0x00032200ff027b82 */ /* 0x005e240000000a00 */
[----:B0-----:R-:W-:-:S05]  /*fd70*/  IMAD.WIDE R2, R19, 0x4, R2 ;  /* 0x0000000413027825 */ /* 0x001fca00078e0202 */
[----:B------:R-:W2:Y:S01]  /*fd80*/  LDG.E R15, desc[UR40][R2.64] ;  /* 0x00000028020f7981 */ /* 0x000ea2000c1e1900 */
[----:B------:R-:W-:Y:S05]  /*fd90*/  YIELD ;  /* 0x0000000000007946 */ /* 0x000fea0003800000 */
[----:B------:R-:W-:Y:S01]  /*fda0*/  ULDC.64 UR4, c[0x0][0xa28] ;  /* 0x00028a0000047ab9 */ /* 0x000fe20000000a00 */
[----:B---3--:R-:W-:Y:S01]  /*fdb0*/  IMAD.MOV.U32 R0, RZ, RZ, RZ ;  /* 0x000000ffff007224 */ /* 0x008fe200078e00ff */
        /* <DEDUP_REMOVED lines=14> */
[----:B-1---5:R1:W5:Y:S01]  /*fea0*/  @P0 LDG.E R0, desc[UR40][R2.64] ;  /* 0x0000002802000981 */ /* 0x022362000c1e1900 */
        /* <DEDUP_REMOVED lines=43> */
.L_x_9835:
        /* <DEDUP_REMOVED lines=12> */
.L_x_9836:
[----:B------:R-:W-:Y:S05]  /*10220*/  @!P0 BRA `(.L_x_9837) ;  /* 0x00000000000c8947 */ /* 0x000fea0003800000 */
[----:B------:R-:W2:Y:S04]  /*10230*/  LDG.E R4, desc[UR40][R8.64] ;  /* 0x0000002808047981 */ /* 0x000ea8000c1e1900 */
[----:B------:R-:W2:Y:S02]  /*10240*/  LDG.E R2, desc[UR40][R8.64+0x4] ;  /* 0x0000042808027981 */ /* 0x000ea4000c1e1900 */
[----:B--2---:R-:W-:-:S07]  /*10250*/  IMAD.IADD R2, R2, 0x1, -R4 ;  /* 0x0000000102027824 */ /* 0x004fce00078e0a04 */
.L_x_9837:
[----:B-----5:R-:W-:Y:S02]  /*10260*/  IMAD.IADD R0, R2, 0x1, -R0 ;  /* 0x0000000102007824 */ /* 0x020fe400078e0a00 */
[----:B------:R-:W2:Y:S04]  /*10270*/  @P1 LDG.E R2, desc[UR40][R6.64] ;  /* 0x0000002806021981 */ /* 0x000ea8000c1e1900 */
[----:B------:R-:W2:Y:S01]  /*10280*/  @P1 LDG.E R6, desc[UR40][R6.64+0x4] ;  /* 0x0000042806061981 */ /* 0x000ea2000c1e1900 */
[----:B------:R-:W-:Y:S01]  /*10290*/  BSSY B0, `(.L_x_9838) ;  /* 0x0000150000007945 */ /* 0x000fe20003800000 */
[----:B--2---:R-:W-:-:S04]  /*102a0*/  @P1 IMAD.IADD R10, R6, 0x1, -R2 ;  /* 0x00000001060a1824 */ /* 0x004fc800078e0a02 */
[----:B0-----:R-:W-:-:S04]  /*102b0*/  IMAD.IADD R4, R0, 0x1, R10 ;  /* 0x0000000100047824 */ /* 0x001fc800078e020a */
[----:B------:R-:W-:Y:S01]  /*102c0*/  VIADD R2, R4, 0x5f ;  /* 0x0000005f04027836 */ /* 0x000fe20000000000 */
[----:B------:R0:W-:Y:S03]  /*102d0*/  STL [R1+0x50], R4 ;  /* 0x0000500401007387 */ /* 0x0001e60000100800 */
[----:B------:R-:W-:-:S05]  /*102e0*/  IMAD.HI R2, R2, 0x2aaaaaab, RZ ;  /* 0x2aaaaaab02027827 */ /* 0x000fca00078e02ff */
[----:B0-----:R-:W-:-:S04]  /*102f0*/  SHF.R.U32.HI R4, RZ, 0x1f, R2 ;  /* 0x0000001fff047819 */ /* 0x001fc80000011602 */
[----:B------:R-:W-:-:S05]  /*10300*/  LEA.HI.SX32 R5, R2, R4, 0x1c ;  /* 0x0000000402057211 */ /* 0x000fca00078fe2ff */
[----:B------:R-:W-:Y:S01]  /*10310*/  IMAD R2, R5, 0x60, -R0 ;  /* 0x0000006005027824 */ /* 0x000fe200078e0a00 */
[----:B------:R-:W-:Y:S01]  /*10320*/  IADD3 R0, -R0, RZ, RZ ;  /* 0x000000ff00007210 */ /* 0x000fe20007ffe1ff */
[----:B------:R0:W-:Y:S03]  /*10330*/  STL [R1+0x30], R5 ;  /* 0x0000300501007387 */ /* 0x0001e60000100800 */
[----:B------:R-:W-:Y:S02]  /*10340*/  VIMNMX R10, R2, R10, PT ;  /* 0x0000000a020a7248 */ /* 0x000fe40003fe0100 */
[----:B------:R-:W-:-:S04]  /*10350*/  VIMNMX R0, RZ, R0, !PT ;  /* 0x00000000ff007248 */ /* 0x000fc80007fe0100 */
[----:B------:R-:W-:Y:S01]  /*10360*/  ISETP.GT.AND P0, PT, R10, R0, PT ;  /* 0x000000000a00720c */ /* 0x000fe20003f04270 */
[----:B0-----:R-:W-:-:S05]  /*10370*/  IMAD.WIDE.U32 R4, R0, -0x55555555, RZ ;  /* 0xaaaaaaab00047825 */ /* 0x001fca00078e00ff */
        /* <DEDUP_REMOVED lines=16> */
.L_x_10023:
[----:B-1----:R-:W-:Y:S02]  /*10480*/  ISETP.NE.AND P0, PT, R14, RZ, PT ;  /* 0x000000ff0e00720c */ /* 0x002fe40003f05270 */
[----:B------:R-:W-:-:S11]  /*10490*/  PLOP3.LUT P6, PT, PT, PT, PT, 0x8, 0x0 ;  /* 0x000000000000781c */ /* 0x000fd60003fce170 */
[----:B------:R-:W-:Y:S05]  /*104a0*/  @P0 BRA `(.L_x_9841) ;  /* 0x00000000000c0947 */ /* 0x000fea0003800000 */
[----:B------:R-:W-:-:S03]  /*104b0*/  UMOV UR4, 0xffffffff ;  /* 0xffffffff00047882 */ /* 0x000fc60000000000 */
[----:B------:R-:W-:Y:S05]  /*104c0*/  BRA.DIV UR4, `(.L_x_9842) ;  /* 0x0000006e04b47947 */ /* 0x000fea000b800000 */
[----:B------:R-:W-:-:S13]  /*104d0*/  ELECT P6, URZ, PT ;  /* 0x00000000003f782f */ /* 0x000fda00038c0000 */
.L_x_9841:
        /* <DEDUP_REMOVED lines=10> */
.L_x_10026:
[----:B------:R-:W-:Y:S05]  /*10580*/  BSYNC B1 ;  /* 0x0000000000017941 */ /* 0x000fea0003800000 */
.L_x_9843:
[----:B------:R-:W-:Y:S04]  /*10590*/  BSSY B1, `(.L_x_9845) ;  /* 0x0000083000017945 */ /* 0x000fe80003800000 */
[----:B------:R-:W-:Y:S05]  /*105a0*/  @!P6 BRA `(.L_x_9846) ;  /* 0x000000080004e947 */ /* 0x000fea0003800000 */
[----:B------:R-:W2:Y:S04]  /*105b0*/  LDL R6, [R1+0x4] ;  /* 0x0000040001067983 */ /* 0x000ea80000100800 */
[----:B------:R-:W3:Y:S01]  /*105c0*/  LDL R7, [R1+0xc] ;  /* 0x00000c0001077983 */ /* 0x000ee20000100800 */
[----:B0-----:R-:W0:Y:S01]  /*105d0*/  S2R R5, SR_TID.X ;  /* 0x0000000000057919 */ /* 0x001e220000002100 */
        /* <DEDUP_REMOVED lines=9> */
.L_x_10027:
[----:B------:R-:W-:Y:S05]  /*10670*/  BSYNC B2 ;  /* 0x0000000000027941 */ /* 0x000fea0003800000 */
.L_x_9847:
        /* <DEDUP_REMOVED lines=9> */
.L_x_9850:
[----:B------:R-:W-:Y:S05]  /*10710*/  BSYNC B2 ;  /* 0x0000000000027941 */ /* 0x000fea0003800000 */
.L_x_9849:
        /* <DEDUP_REMOVED lines=14> */
.L_x_9851:
        /* <DEDUP_REMOVED lines=13> */
.L_x_10028:
[----:B------:R-:W-:Y:S05]  /*108d0*/  BSYNC B2 ;  /* 0x0000000000027941 */ /* 0x000fea0003800000 */
.L_x_9852:
        /* <DEDUP_REMOVED lines=11> */
.L_x_9855:
[----:B------:R-:W-:Y:S05]  /*10990*/  BSYNC B2 ;  /* 0x0000000000027941 */ /* 0x000fea0003800000 */
.L_x_9854:
[----:B------:R-:W2:Y:S04]  /*109a0*/  LDL R7, [R1+0x4] ;  /* 0x0000040001077983 */ /* 0x000ea80000100800 */
[----:B------:R-:W2:Y:S01]  /*109b0*/  LDL R6, [R1+0xc] ;  /* 0x00000c0001067983 */ /* 0x000ea20000100800 */
[----:B------:R-:W-:Y:S01]  /*109c0*/  R2UR UR10, R12 ;  /* 0x000000000c0a72ca */ /* 0x000fe200000e0000 */
[----:B------:R-:W-:Y:S01]  /*109d0*/  UIADD3 UR4, UP0, UR38, 0x670, URZ ;  /* 0x0000067026047890 */ /* 0x000fe2000ff1e03f */
[----:B------:R-:W-:Y:S02]  /*109e0*/  R2UR UR6, R10 ;  /* 0x000000000a0672ca */ /* 0x000fe400000e0000 */
[----:B------:R-:W-:Y:S01]  /*109f0*/  R2UR UR7, R11 ;  /* 0x000000000b0772ca */ /* 0x000fe200000e0000 */
[----:B------:R-:W-:Y:S01]  /*10a00*/  UIADD3.X UR5, URZ, UR39, URZ, UP0, !UPT ;  /* 0x000000273f057290 */ /* 0x000fe200087fe43f */
[----:B------:R-:W-:-:S02]  /*10a10*/  PLOP3.LUT P0, PT, PT, PT, PT, 0x80, 0x0 ;  /* 0x000000000000781c */ /* 0x000fc40003f0f070 */
[----:B01----:R-:W-:Y:S01]  /*10a20*/  IADD3 R4, R4, 0x228b0, RZ ;  /* 0x000228b004047810 */ /* 0x003fe20007ffe0ff */
[----:B--2---:R-:W-:-:S04]  /*10a30*/  IMAD R7, R6, 0xc000, R7 ;  /* 0x0000c00006077824 */ /* 0x004fc800078e0207 */
[----:B------:R-:W-:-:S07]  /*10a40*/  VIADD R6, R7, 0x400 ;  /* 0x0000040007067836 */ /* 0x000fce0000000000 */
.L_x_9856:
        /* <DEDUP_REMOVED lines=15> */
.L_x_9857:
        /* <DEDUP_REMOVED lines=15> */
.L_x_9858:
        /* <DEDUP_REMOVED lines=15> */
.L_x_9859:
        /* <DEDUP_REMOVED lines=10> */
.L_x_9846:
[----:B------:R-:W-:Y:S05]  /*10dc0*/  BSYNC B1 ;  /* 0x0000000000017941 */ /* 0x000fea0003800000 */
.L_x_9845:
        /* <DEDUP_REMOVED lines=13> */
.L_x_9875:
        /* <DEDUP_REMOVED lines=14> */
.L_x_10029:
[----:B------:R-:W-:Y:S05]  /*10f80*/  BSYNC B2 ;  /* 0x0000000000027941 */ /* 0x000fea0003800000 */
.L_x_9862:
        /* <DEDUP_REMOVED lines=9> */
.L_x_9865:
[----:B------:R-:W-:Y:S05]  /*11020*/  BSYNC B2 ;  /* 0x0000000000027941 */ /* 0x000fea0003800000 */
.L_x_9864:
        /* <DEDUP_REMOVED lines=13> */
.L_x_9866:
        /* <DEDUP_REMOVED lines=13> */
.L_x_10030:
[----:B------:R-:W-:Y:S05]  /*111d0*/  BSYNC B2 ;  /* 0x0000000000027941 */ /* 0x000fea0003800000 */
.L_x_9867:
        /* <DEDUP_REMOVED lines=11> */
.L_x_9870:
[----:B------:R-:W-:Y:S05]  /*11290*/  BSYNC B2 ;  /* 0x0000000000027941 */ /* 0x000fea0003800000 */
.L_x_9869:
[----:B------:R-:W2:Y:S04]  /*112a0*/  LDL R7, [R1+0x4] ;  /* 0x0000040001077983 */ /* 0x000ea80000100800 */
[----:B01----:R-:W2:Y:S01]  /*112b0*/  LDL R6, [R1+0xc] ;  /* 0x00000c0001067983 */ /* 0x003ea20000100800 */
[----:B------:R-:W-:Y:S01]  /*112c0*/  R2UR UR10, R12 ;  /* 0x000000000c0a72ca */ /* 0x000fe200000e0000 */
[----:B------:R-:W-:Y:S01]  /*112d0*/  UIADD3 UR4, UP0, UR38, 0x670, URZ ;  /* 0x0000067026047890 */ /* 0x000fe2000ff1e03f */
[----:B------:R-:W-:Y:S02]  /*112e0*/  R2UR UR6, R10 ;  /* 0x000000000a0672ca */ /* 0x000fe400000e0000 */
[----:B------:R-:W-:Y:S01]  /*112f0*/  R2UR UR7, R11 ;  /* 0x000000000b0772ca */ /* 0x000fe200000e0000 */
[----:B------:R-:W-:Y:S01]  /*11300*/  UIADD3.X UR5, URZ, UR39, URZ, UP0, !UPT ;  /* 0x000000273f057290 */ /* 0x000fe200087fe43f */
[----:B------:R-:W-:-:S02]  /*11310*/  PLOP3.LUT P1, PT, PT, PT, PT, 0x80, 0x0 ;  /* 0x000000000000781c */ /* 0x000fc40003f2f070 */
[----:B------:R-:W-:Y:S01]  /*11320*/  IADD3 R5, R5, 0x228b0, RZ ;  /* 0x000228b005057810 */ /* 0x000fe20007ffe0ff */
[----:B--2---:R-:W-:-:S04]  /*11330*/  IMAD R6, R6, 0xc000, R7 ;  /* 0x0000c00006067824 */ /* 0x004fc800078e0207 */
[----:B------:R-:W-:-:S07]  /*11340*/  VIADD R7, R6, 0x400 ;  /* 0x0000040006077836 */ /* 0x000fce0000000000 */
.L_x_9871:
        /* <DEDUP_REMOVED lines=15> */
.L_x_9872:
        /* <DEDUP_REMOVED lines=15> */
.L_x_9873:
        /* <DEDUP_REMOVED lines=15> */
.L_x_9874:
        /* <DEDUP_REMOVED lines=10> */
.L_x_9861:
[----:B------:R-:W-:Y:S05]  /*116c0*/  BSYNC B1 ;  /* 0x0000000000017941 */ /* 0x000fea0003800000 */
.L_x_9860:
        /* <DEDUP_REMOVED lines=12> */
.L_x_9839:
[----:B------:R-:W-:Y:S05]  /*11790*/  BSYNC B0 ;  /* 0x0000000000007941 */ /* 0x000fea0003800000 */
.L_x_9838:
        /* <DEDUP_REMOVED lines=11> */
[----:B------:R-:W-:Y:S02]  /*11850*/  VOTEU.ANY UR4, UPT, PT ;  /* 0x0000000000047886 */ /* 0x000fe400038e0100 */
        /* <DEDUP_REMOVED lines=9> */
[----:B0-----:R-:W-:Y:S01]  /*118f0*/  IADD3 R16, R0, UR36, R7 ;  /* 0x0000002400107c10 */ /* 0x001fe2000fffe007 */
[----:B------:R-:W-:Y:S06]  /*11900*/  BRA `(.L_x_9878) ;  /* 0x0000004000147947 */ /* 0x000fec0003800000 */
.L_x_9877:
        /* <DEDUP_REMOVED lines=11> */
[----:B------:R-:W0:Y:S01]  /*119c0*/  LDC.64 R2, c[0x4][R2] ;  /* 0x0100000002027b82 */ /* 0x000e220000000a00 */
[----:B------:R-:W-:Y:S02]  /*119d0*/  IMAD.U32 R5, RZ, RZ, UR7 ;  /* 0x00000007ff057e24 */ /* 0x000fe4000f8e00ff */
[----:B------:R-:W-:Y:S02]  /*119e0*/  IMAD.U32 R6, RZ, RZ, UR8 ;  /* 0x00000008ff067e24 */ /* 0x000fe4000f8e00ff */
[----:B------:R-:W-:-:S02]  /*119f0*/  IMAD.U32 R7, RZ, RZ, UR9 ;  /* 0x00000009ff077e24 */ /* 0x000fc4000f8e00ff */
[----:B------:R-:W-:Y:S02]  /*11a00*/  IMAD.U32 R10, RZ, RZ, UR4 ;  /* 0x00000004ff0a7e24 */ /* 0x000fe4000f8e00ff */
[----:B------:R-:W-:Y:S02]  /*11a10*/  IMAD.U32 R11, RZ, RZ, UR5 ;  /* 0x00000005ff0b7e24 */ /* 0x000fe4000f8e00ff */
[----:B------:R-:W-:Y:S02]  /*11a20*/  IMAD.MOV.U32 R8, RZ, RZ, 0x70 ;  /* 0x00000070ff087424 */ /* 0x000fe400078e00ff */
[----:B------:R-:W-:-:S07]  /*11a30*/  IMAD.MOV.U32 R13, RZ, RZ, RZ ;  /* 0x000000ffff0d7224 */ /* 0x000fce00078e00ff */
[----:B------:R-:W-:-:S07]  /*11a40*/  LEPC R20, `(.L_x_9880) ;  /* 0x000000001014794e */ /* 0x000fce0000000000 */
[----:B0-----:R-:W-:Y:S05]  /*11a50*/  CALL.ABS.NOINC R2 ;  /* 0x0000000002007343 */ /* 0x001fea0003c00000 */
.L_x_9880:
[----:B------:R-:W-:Y:S05]  /*11a60*/  BSYNC B6 ;  /* 0x0000000000067941 */ /* 0x000fea0003800000 */
.L_x_9879:
        /* <DEDUP_REMOVED lines=21> */
.L_x_9883:
[----:B------:R-:W-:Y:S01]  /*11bc0*/  MOV R2, 0x0 ;  /* 0x0000000000027802 */ /* 0x000fe20000000f00 */
[----:B------:R-:W-:Y:S01]  /*11bd0*/  ULDC.64 UR4, c[0x4][0x118] ;  /* 0x0100460000047ab9 */ /* 0x000fe20000000a00 */
[----:B------:R-:W-:Y:S01]  /*11be0*/  ULDC.64 UR6, c[0x4][0x120] ;  /* 0x0100480000067ab9 */ /* 0x000fe20000000a00 */
[----:B------:R-:W-:Y:S01]  /*11bf0*/  ULDC.64 UR8, c[0x4][0x18] ;  /* 0x0100060000087ab9 */ /* 0x000fe20000000a00 */
[----:B------:R-:W-:Y:S01]  /*11c00*/  IMAD.U32 R4, RZ, RZ, UR4 ;  /* 0x00000004ff047e24 */ /* 0x000fe2000f8e00ff */
[----:B------:R-:W-:Y:S01]  /*11c10*/  MOV R7, UR7 ;  /* 0x0000000700077c02 */ /* 0x000fe20008000f00 */
[----:B------:R-:W0:Y:S01]  /*11c20*/  LDC.64 R2, c[0x4][R2] ;  /* 0x0100000002027b82 */ /* 0x000e220000000a00 */
[----:B------:R-:W-:Y:S02]  /*11c30*/  IMAD.U32 R5, RZ, RZ, UR5 ;  /* 0x00000005ff057e24 */ /* 0x000fe4000f8e00ff */
[----:B------:R-:W-:Y:S02]  /*11c40*/  IMAD.U32 R6, RZ, RZ, UR6 ;  /* 0x00000006ff067e24 */ /* 0x000fe4000f8e00ff */
[----:B------:R-:W-:-:S02]  /*11c50*/  IMAD.U32 R10, RZ, RZ, UR8 ;  /* 0x00000008ff0a7e24 */ /* 0x000fc4000f8e00ff */
[----:B------:R-:W-:Y:S02]  /*11c60*/  IMAD.U32 R11, RZ, RZ, UR9 ;  /* 0x00000009ff0b7e24 */ /* 0x000fe4000f8e00ff */
[----:B------:R-:W-:Y:S02]  /*11c70*/  IMAD.MOV.U32 R8, RZ, RZ, 0x70 ;  /* 0x00000070ff087424 */ /* 0x000fe400078e00ff */
[----:B------:R-:W-:Y:S02]  /*11c80*/  IMAD.MOV.U32 R12, RZ, RZ, 0x1 ;  /* 0x00000001ff0c7424 */ /* 0x000fe400078e00ff */
[----:B------:R-:W-:-:S07]  /*11c90*/  IMAD.MOV.U32 R13, RZ, RZ, RZ ;  /* 0x000000ffff0d7224 */ /* 0x000fce00078e00ff */
[----:B------:R-:W-:-:S07]  /*11ca0*/  LEPC R20, `(.L_x_9882) ;  /* 0x000000001014794e */ /* 0x000fce0000000000 */
[----:B0-----:R-:W-:Y:S05]  /*11cb0*/  CALL.ABS.NOINC R2 ;  /* 0x0000000002007343 */ /* 0x001fea0003c00000 */
.L_x_9882:
[----:B------:R-:W-:Y:S05]  /*11cc0*/  BSYNC B6 ;  /* 0x0000000000067941 */ /* 0x000fea0003800000 */
.L_x_9881:
        /* <DEDUP_REMOVED lines=26> */
.L_x_10033:
        /* <DEDUP_REMOVED lines=11> */
.L_x_10036:
        /* <DEDUP_REMOVED lines=25> */
.L_x_9887:
[----:B------:R-:W2:Y:S04]  /*120b0*/  LDL R7, [R1+0x4] ;  /* 0x0000040001077983 */ /* 0x000ea80000100800 */
[----:B01----:R-:W2:Y:S04]  /*120c0*/  LDL R0, [R1+0x8] ;  /* 0x0000080001007983 */ /* 0x003ea80000100800 */
[----:B------:R-:W3:Y:S01]  /*120d0*/  LDL R2, [R1+0x14] ;  /* 0x0000140001027983 */ /* 0x000ee20000100800 */
[----:B--2---:R-:W-:Y:S01]  /*120e0*/  IMAD R0, R0, 0x8, R7 ;  /* 0x0000000800007824 */ /* 0x004fe200078e0207 */
[----:B---3--:R-:W-:-:S04]  /*120f0*/  SHF.L.U32 R2, R2, 0x1f, RZ ;  /* 0x0000001f02027819 */ /* 0x008fc800000006ff */
[----:B------:R-:W0:Y:S02]  /*12100*/  SYNCS.PHASECHK.TRANS64.TRYWAIT P0, [R0+URZ+0x22840], R2 ;  /* 0x02284002000075a7 */ /* 0x000e24000800017f */
[----:B0-----:R-:W-:Y:S05]  /*12110*/  @!P0 BRA `(.L_x_9888) ;  /* 0x00000054007c8947 */ /* 0x001fea0003800000 */
.L_x_10037:
        /* <DEDUP_REMOVED lines=11> */
.L_x_9889:
[----:B------:R-:W2:Y:S04]  /*121d0*/  LDL R7, [R1+0x4] ;  /* 0x0000040001077983 */ /* 0x000ea80000100800 */
[----:B------:R-:W2:Y:S04]  /*121e0*/  LDL R6, [R1+0x8] ;  /* 0x0000080001067983 */ /* 0x000ea80000100800 */
[----:B------:R-:W3:Y:S04]  /*121f0*/  LDL R5, [R1+0x5c] ;  /* 0x00005c0001057983 */ /* 0x000ee80000100800 */
[----:B------:R-:W4:Y:S04]  /*12200*/  LDL R4, [R1+0x24] ;  /* 0x0000240001047983 */ /* 0x000f280000100800 */
[----:B------:R-:W5:Y:S04]  /*12210*/  LDL R3, [R1] ;  /* 0x0000000001037983 */ /* 0x000f680000100800 */
[----:B0-----:R-:W5:Y:S01]  /*12220*/  LDL.LU R2, [R1+0x1c] ;  /* 0x00001c0001027983 */ /* 0x001f620000300800 */
[----:B------:R-:W-:Y:S01]  /*12230*/  R2UR UR9, R0 ;  /* 0x00000000000972ca */ /* 0x000fe200000e0000 */
[----:B------:R-:W-:Y:S01]  /*12240*/  UIADD3 UR6, UP0, UR38, 0x370, URZ ;  /* 0x0000037026067890 */ /* 0x000fe2000ff1e03f */
[----:B------:R-:W-:Y:S01]  /*12250*/  PLOP3.LUT P0, PT, PT, PT, PT, 0x80, 0x0 ;  /* 0x000000000000781c */ /* 0x000fe20003f0f070 */
[----:B------:R-:W-:Y:S01]  /*12260*/  UMOV UR5, 0x14f00000 ;  /* 0x14f0000000057882 */ /* 0x000fe20000000000 */
[----:B------:R-:W-:Y:S01]  /*12270*/  R2UR UR12, R18 ;  /* 0x00000000120c72ca */ /* 0x000fe200000e0000 */
[----:B------:R-:W-:Y:S01]  /*12280*/  UIADD3.X UR7, URZ, UR39, URZ, UP0, !UPT ;  /* 0x000000273f077290 */ /* 0x000fe200087fe43f */
[----:B------:R-:W-:-:S07]  /*12290*/  UMOV UR10, URZ ;  /* 0x0000003f000a7c82 */ /* 0x000fce0008000000 */
        /* <DEDUP_REMOVED lines=9> */
[----:B------:R-:W-:-:S03]  /*12330*/  UIMAD UR11, UR11, 0x60, UR4 ;  /* 0x000000600b0b78a4 */ /* 0x000fc6000f8e0204 */
[----:B------:R-:W-:Y:S01]  /*12340*/  UMOV UR4, 0x0 ;  /* 0x0000000000047882 */ /* 0x000fe20000000000 */
[----:B------:R1:W-:Y:S05]  /*12350*/  STL [R1+0x1c], R2 ;  /* 0x00001c0201007387 */ /* 0x0003ea0000100800 */
[----:B------:R1:W-:Y:S01]  /*12360*/  UTMALDG.4D [UR8], [UR6], desc[UR4] ;  /* 0x00000408060075b4 */ /* 0x0003e20008019000 */
[----:B------:R-:W-:Y:S02]  /*12370*/  NOP ;  /* 0x0000000000007918 */ /* 0x000fe40000000000 */
.L_x_9885:
[----:B-1----:R-:W2:Y:S04]  /*12380*/  LDL R2, [R1+0x4] ;  /* 0x0000040001027983 */ /* 0x002ea80000100800 */
        /* <DEDUP_REMOVED lines=30> */
[----:B------:R-:W-:Y:S01]  /*12570*/  MOV R4, UR4 ;  /* 0x0000000400047c02 */ /* 0x000fe20008000f00 */
[----:B------:R-:W-:Y:S01]  /*12580*/  IMAD.U32 R5, RZ, RZ, UR5 ;  /* 0x00000005ff057e24 */ /* 0x000fe2000f8e00ff */
        /* <DEDUP_REMOVED lines=10> */
.L_x_9891:
[----:B------:R-:W-:Y:S05]  /*12630*/  BSYNC B6 ;  /* 0x0000000000067941 */ /* 0x000fea0003800000 */
.L_x_9890:
[----:B-1----:R-:W2:Y:S01]  /*12640*/  LDL.LU R4, [R1+0x38] ;  /* 0x0000380001047983 */ /* 0x002ea20000300800 */
[----:B------:R-:W0:Y:S01]  /*12650*/  LDC R7, c[0x0][0x448] ;  /* 0x00011200ff077b82 */ /* 0x000e220000000800 */
        /* <DEDUP_REMOVED lines=8> */
[----:B0-----:R-:W-:Y:S01]  /*126e0*/  ISETP.NE.AND P0, PT, R7, 0x1, PT ;  /* 0x000000010700780c */ /* 0x001fe20003f05270 */
[----:B------:R-:W0:Y:S02]  /*126f0*/  S2R R8, SR_TID.X ;  /* 0x0000000000087919 */ /* 0x000e240000002100 */
[----:B0-----:R-:W-:-:S05]  /*12700*/  IMAD.SHL.U32 R9, R8, 0x8, RZ ;  /* 0x0000000808097824 */ /* 0x001fca00078e00ff */
        /* <DEDUP_REMOVED lines=22> */
[----:B--2---:R-:W-:-:S04]  /*12870*/  @P0 SHF.R.U32.HI R4, RZ, R6, R5 ;  /* 0x00000006ff040219 */ /* 0x004fc80000011605 */
[----:B------:R-:W-:-:S05]  /*12880*/  IADD3 R5, -R4, RZ, RZ ;  /* 0x000000ff04057210 */ /* 0x000fca0007ffe1ff */
        /* <DEDUP_REMOVED lines=17> */
[----:B-1----:R-:W-:Y:S09]  /*129a0*/  BRA.DIV UR4, `(.L_x_9892) ;  /* 0x0000004e046c7947 */ /* 0x002ff2000b800000 */
[----:B------:R-:W2:Y:S01]  /*129b0*/  LDL.LU R6, [R1+0x54] ;  /* 0x0000540001067983 */ /* 0x000ea20000300800 */
[----:B------:R-:W0:Y:S02]  /*129c0*/  S2R R5, SR_TID.X ;  /* 0x0000000000057919 */ /* 0x000e240000002100 */
[----:B0-----:R-:W-:-:S04]  /*129d0*/  LOP3.LUT R5, R5, 0x7f, RZ, 0xc0, !PT ;  /* 0x0000007f05057812 */ /* 0x001fc800078ec0ff */
[----:B------:R-:W-:-:S05]  /*129e0*/  SHF.R.U32.HI R5, RZ, 0x3, R5 ;  /* 0x00000003ff057819 */ /* 0x000fca0000011605 */
[----:B------:R-:W-:-:S04]  /*129f0*/  IMAD.IADD R2, R5, 0x1, R17 ;  /* 0x0000000105027824 */ /* 0x000fc800078e0211 */
[----:B------:R-:W-:Y:S02]  /*12a00*/  VIADD R5, R2, 0x10 ;  /* 0x0000001002057836 */ /* 0x000fe40000000000 */
[----:B--2---:R-:W-:Y:S02]  /*12a10*/  IMAD R3, R6, R7, RZ ;  /* 0x0000000706037224 */ /* 0x004fe400078e02ff */
[----:B------:R-:W0:Y:S04]  /*12a20*/  SHFL.IDX PT, R7, R4, RZ, 0x181f ;  /* 0x00181fff04077589 */ /* 0x000e2800000e0000 */
[----:B------:R-:W1:Y:S01]  /*12a30*/  SHFL.IDX PT, R6, R0, RZ, 0x181f ;  /* 0x00181fff00067589 */ /* 0x000e6200000e0000 */
        /* <DEDUP_REMOVED lines=29> */
[----:B-1----:R-:W-:-:S04]  /*12c10*/  @!P1 LEA R5, P2, R9, R5, 0x1 ;  /* 0x0000000509059211 */ /* 0x002fc800078408ff */
[----:B0-----:R-:W-:-:S05]  /*12c20*/  @!P1 IADD3.X R6, RZ, R6, RZ, P2, !PT ;  /* 0x00000006ff069210 */ /* 0x001fca00017fe4ff */
        /* <DEDUP_REMOVED lines=28> */
[----:B------:R-:W-:Y:S01]  /*12df0*/  @!P1 IMAD.MOV.U32 R6, RZ, RZ, R5 ;  /* 0x000000ffff069224 */ /* 0x000fe200078e0005 */
[----:B------:R-:W0:Y:S04]  /*12e00*/  SHFL.IDX PT, R0, R0, 0x7, 0x181f ;  /* 0x00f81f0000007f89 */ /* 0x000e2800000e0000 */
[----:B------:R1:W-:Y:S04]  /*12e10*/  @!P1 LDGSTS.E.BYPASS.LTC128B.128 [R10+0x1b400], desc[UR40][R6.64], !P0 ;  /* 0x1b400000060a9fae */ /* 0x0003e8000c101d68 */
[----:B------:R-:W2:Y:S02]  /*12e20*/  SHFL.IDX PT, R4, R4, 0x7, 0x181f ;  /* 0x00f81f0004047f89 */ /* 0x000ea400000e0000 */
.L_x_10054:
[----:B------:R3:W5:Y:S01]  /*12e30*/  LDL R9, [R1+0x4] ;  /* 0x0000040001097983 */ /* 0x0007620000100800 */
[----:B------:R-:W4:Y:S01]  /*12e40*/  S2R R5, SR_TID.X ;  /* 0x0000000000057919 */ /* 0x000f220000002100 */
[----:B------:R-:W-:-:S05]  /*12e50*/  VIADD R2, R2, 0x70 ;  /* 0x0000007002027836 */ /* 0x000fca0000000000 */
[----:B------:R-:W-:Y:S02]  /*12e60*/  ISETP.GE.AND P1, PT, R2, R3, PT ;  /* 0x000000030200720c */ /* 0x000fe40003f26270 */
[----:B----4-:R-:W-:-:S04]  /*12e70*/  SHF.L.U32 R5, R5, 0x3, RZ ;  /* 0x0000000305057819 */ /* 0x010fc800000006ff */
[----:B------:R-:W-:-:S07]  /*12e80*/  LOP3.LUT R5, R5, 0x38, RZ, 0xc0, !PT ;  /* 0x0000003805057812 */ /* 0x000fce00078ec0ff */
[----:B--2---:R-:W-:-:S05]  /*12e90*/  @!P1 LEA R2, P2, R5, R4, 0x1 ;  /* 0x0000000405029211 */ /* 0x004fca00078408ff */
[----:B0-----:R-:W-:-:S05]  /*12ea0*/  @!P1 IMAD.X R3, RZ, RZ, R0, P2 ;  /* 0x000000ffff039224 */ /* 0x001fca00010e0600 */
[----:B------:R-:W-:Y:S01]  /*12eb0*/  @!PT LDS RZ, [RZ] ;  /* 0x00000000fffff984 */ /* 0x000fe20000000800 */
[----:B------:R-:W-:Y:S01]  /*12ec0*/  @!PT LDS RZ, [RZ] ;  /* 0x00000000fffff984 */ /* 0x000fe20000000800 */
[----:B------:R-:W-:Y:S01]  /*12ed0*/  @!PT LDS RZ, [RZ] ;  /* 0x00000000fffff984 */ /* 0x000fe20000000800 */
[----:B------:R3:W-:Y:S01]  /*12ee0*/  @!P1 LDGSTS.E.BYPASS.LTC128B.128 [R10+0x1bc00], desc[UR40][R2.64], !P0 ;  /* 0x1bc00000020a9fae */ /* 0x0007e2000c101d68 */
[----:B------:R-:W-:Y:S01]  /*12ef0*/  PLOP3.LUT P0, PT, PT, PT, PT, 0x80, 0x0 ;  /* 0x000000000000781c */ /* 0x000fe20003f0f070 */
[----:B------:R-:W-:-:S12]  /*12f00*/  NOP ;  /* 0x0000000000007918 */ /* 0x000fd80000000000 */
.L_x_9893:
[----:B---3--:R-:W2:Y:S01]  /*12f10*/  LDL R2, [R1+0x4] ;  /* 0x0000040001027983 */ /* 0x008ea20000100800 */
        /* <DEDUP_REMOVED lines=18> */
.L_x_10055:
[----:B------:R-:W-:Y:S05]  /*13040*/  BSYNC B0 ;  /* 0x0000000000007941 */ /* 0x000fea0003800000 */
.L_x_9894:
[----:B0-----:R-:W2:Y:S01]  /*13050*/  LDL R2, [R1+0x1c] ;  /* 0x00001c0001027983 */ /* 0x001ea20000100800 */
[----:B------:R-:W-:Y:S01]  /*13060*/  BSSY B0, `(.L_x_9896) ;  /* 0x0000063000007945 */ /* 0x000fe20003800000 */
[----:B--2---:R-:W-:-:S13]  /*13070*/  LOP3.LUT P0, RZ, R2, 0x1, RZ, 0xc0, !PT ;  /* 0x0000000102ff7812 */ /* 0x004fda000780c0ff */
        /* <DEDUP_REMOVED lines=13> */
.L_x_10056:
[----:B------:R-:W-:Y:S05]  /*13150*/  BSYNC B1 ;  /* 0x0000000000017941 */ /* 0x000fea0003800000 */
.L_x_9898:
        /* <DEDUP_REMOVED lines=9> */
.L_x_9901:
[----:B------:R-:W-:Y:S05]  /*131f0*/  BSYNC B1 ;  /* 0x0000000000017941 */ /* 0x000fea0003800000 */
.L_x_9900:
        /* <DEDUP_REMOVED lines=14> */
.L_x_9902:
        /* <DEDUP_REMOVED lines=16> */
.L_x_9903:
        /* <DEDUP_REMOVED lines=16> */
.L_x_9904:
        /* <DEDUP_REMOVED lines=16> */
.L_x_9905:
        /* <DEDUP_REMOVED lines=11> */
.L_x_9897:
[----:B------:R-:W-:Y:S05]  /*13690*/  BSYNC B0 ;  /* 0x0000000000007941 */ /* 0x000fea0003800000 */
.L_x_9896:
[----:B------:R-:W2:Y:S01]  /*136a0*/  LDL.LU R4, [R1+0x50] ;  /* 0x0000500001047983 */ /* 0x000ea20000300800 */
[----:B------:R-:W-:Y:S01]  /*136b0*/  BSSY B0, `(.L_x_9906) ;  /* 0x000020f000007945 */ /* 0x000fe20003800000 */
[----:B--2---:R-:W-:-:S13]  /*136c0*/  ISETP.GE.AND P0, PT, R4, 0x61, PT ;  /* 0x000000610400780c */ /* 0x004fda0003f06270 */
[----:B------:R-:W-:Y:S05]  /*136d0*/  @!P0 BRA `(.L_x_9907) ;  /* 0x0000002000308947 */ /* 0x000fea0003800000 */
[----:B------:R-:W1:Y:S01]  /*136e0*/  LDL R4, [R1+0x30] ;  /* 0x0000300001047983 */ /* 0x000e620000100800 */
[----:B------:R-:W-:Y:S01]  /*136f0*/  IMAD.MOV.U32 R0, RZ, RZ, 0x1 ;  /* 0x00000001ff007424 */ /* 0x000fe200078e00ff */
[----:B------:R-:W-:Y:S01]  /*13700*/  BSSY B2, `(.L_x_9908) ;  /* 0x00000b3000027945 */ /* 0x000fe20003800000 */
[----:B-1----:R-:W-:-:S05]  /*13710*/  IMAD.MOV R6, RZ, RZ, -R4 ;  /* 0x000000ffff067224 */ /* 0x002fca00078e0a04 */
[----:B------:R-:W-:-:S04]  /*13720*/  VIADDMNMX R6, R6, R0, 0xffffffff, !PT ;  /* 0xffffffff06067446 */ /* 0x000fc80007800100 */
[----:B------:R-:W-:-:S04]  /*13730*/  IADD3 R0, R4, R6, RZ ;  /* 0x0000000604007210 */ /* 0x000fc80007ffe0ff */
        /* <DEDUP_REMOVED lines=24> */
[----:B-----5:R-:W3:Y:S01]  /*138c0*/  LDL R9, [R1+0x10] ;  /* 0x0000100001097983 */ /* 0x020ee20000100800 */
        /* <DEDUP_REMOVED lines=16> */
.L_x_9912:
[----:B-1----:R-:W2:Y:S01]  /*139d0*/  LDL R2, [R1+0x4] ;  /* 0x0000040001027983 */ /* 0x002ea20000100800 */
[----:B------:R-:W-:Y:S01]  /*139e0*/  SHF.L.U32 R5, R7, 0x1f, RZ ;  /* 0x0000001f07057819 */ /* 0x000fe200000006ff */
[----:B------:R-:W1:Y:S01]  /*139f0*/  S2R R3, SR_TID.X ;  /* 0x0000000000037919 */ /* 0x000e620000002100 */
[----:B------:R-:W-:Y:S01]  /*13a00*/  BSSY B3, `(.L_x_9913) ;  /* 0x0000006000037945 */ /* 0x000fe20003800000 */
[----:B-1----:R-:W-:-:S04]  /*13a10*/  LOP3.LUT R3, R3, 0x7f, RZ, 0xc0, !PT ;  /* 0x0000007f03037812 */ /* 0x002fc800078ec0ff */
[----:B------:R-:W-:Y:S01]  /*13a20*/  ISETP.NE.AND P1, PT, R3, RZ, PT ;  /* 0x000000ff0300720c */ /* 0x000fe20003f25270 */
[----:B--2---:R-:W-:-:S04]  /*13a30*/  IMAD R2, R8, 0x8, R2 ;  /* 0x0000000808027824 */ /* 0x004fc800078e0202 */
[----:B------:R-:W1:Y:S02]  /*13a40*/  SYNCS.PHASECHK.TRANS64.TRYWAIT P0, [R2+URZ+0x22840], R5 ;  /* 0x02284005020075a7 */ /* 0x000e64000800017f */
[----:B-1----:R-:W-:Y:S06]  /*13a50*/  @!P0 BRA `(.L_x_9914) ;  /* 0x0000004800048947 */ /* 0x002fec0003800000 */
.L_x_10057:
[----:B------:R-:W-:Y:S05]  /*13a60*/  BSYNC B3 ;  /* 0x0000000000037941 */ /* 0x000fea0003800000 */
.L_x_9913:
        /* <DEDUP_REMOVED lines=9> */
.L_x_9916:
[----:B------:R-:W-:Y:S05]  /*13b00*/  BSYNC B3 ;  /* 0x0000000000037941 */ /* 0x000fea0003800000 */
.L_x_9915:
        /* <DEDUP_REMOVED lines=14> */
.L_x_9917:
        /* <DEDUP_REMOVED lines=14> */
.L_x_10058:
[----:B------:R-:W-:Y:S05]  /*13cd0*/  BSYNC B3 ;  /* 0x0000000000037941 */ /* 0x000fea0003800000 */
.L_x_9918:
[----:B------:R-:W-:Y:S01]  /*13ce0*/  BSSY B3, `(.L_x_9920) ;  /* 0x000000b000037945 */ /* 0x000fe20003800000 */
[----:B------:R-:W-:Y:S02]  /*13cf0*/  IMAD.MOV.U32 R8, RZ, RZ, 0x0 ;  /* 0x00000000ff087424 */ /* 0x000fe400078e00ff */
[----:B-----5:R-:W-:Y:S01]  /*13d00*/  IMAD.MOV.U32 R9, RZ, RZ, 0x14f00000 ;  /* 0x14f00000ff097424 */ /* 0x020fe200078e00ff */
        /* <DEDUP_REMOVED lines=8> */
.L_x_9921:
[----:B------:R-:W-:Y:S05]  /*13d90*/  BSYNC B3 ;  /* 0x0000000000037941 */ /* 0x000fea0003800000 */
.L_x_9920:
        /* <DEDUP_REMOVED lines=9> */
[----:B--2---:R-:W-:-:S05]  /*13e30*/  IMAD R3, R3, 0xc000, R4 ;  /* 0x0000c00003037824 */ /* 0x004fca00078e0204 */
[----:B------:R-:W-:-:S07]  /*13e40*/  IADD3 R4, R3, 0x400, RZ ;  /* 0x0000040003047810 */ /* 0x000fce0007ffe0ff */
.L_x_9922:
        /* <DEDUP_REMOVED lines=16> */
.L_x_9923:
        /* <DEDUP_REMOVED lines=16> */
.L_x_9924:
        /* <DEDUP_REMOVED lines=16> */
.L_x_9925:
        /* <DEDUP_REMOVED lines=11> */
.L_x_9911:
[----:B------:R-:W-:Y:S05]  /*14200*/  BSYNC B1 ;  /* 0x0000000000017941 */ /* 0x000fea0003800000 */
.L_x_9910:
[----:B------:R-:W2:Y:S02]  /*14210*/  LDL.LU R4, [R1+0x30] ;  /* 0x0000300001047983 */ /* 0x000ea40000300800 */
[----:B--2---:R-:W-:-:S07]  /*14220*/  VIADD R0, R4, 0xfffffffd ;  /* 0xfffffffd04007836 */ /* 0x004fce0000000000 */
.L_x_9909:
[----:B------:R-:W-:Y:S05]  /*14230*/  BSYNC B2 ;  /* 0x0000000000027941 */ /* 0x000fea0003800000 */
.L_x_9908:
[----:B------:R-:W2:Y:S01]  /*14240*/  LDL.LU R2, [R1+0x34] ;  /* 0x0000340001027983 */ /* 0x000ea20000300800 */
[----:B------:R-:W-:-:S05]  /*14250*/  IMAD.MOV R6, RZ, RZ, -R6 ;  /* 0x000000ffff067224 */ /* 0x000fca00078e0a06 */
[----:B--2---:R-:W-:-:S13]  /*14260*/  ISETP.NE.AND P0, PT, R2, R6, PT ;  /* 0x000000060200720c */ /* 0x004fda0003f05270 */
[----:B------:R-:W-:Y:S05]  /*14270*/  @!P0 BRA `(.L_x_9907) ;  /* 0x0000001400488947 */ /* 0x000fea0003800000 */
.L_x_9958:
        /* <DEDUP_REMOVED lines=17> */
[----:B-----5:R-:W2:Y:S01]  /*14390*/  LDL R9, [R1+0x20] ;  /* 0x0000200001097983 */ /* 0x020ea20000100800 */
        /* <DEDUP_REMOVED lines=19> */
.L_x_9928:
[----:B0-----:R-:W2:Y:S01]  /*144d0*/  LDL R2, [R1+0x4] ;  /* 0x0000040001027983 */ /* 0x001ea20000100800 */
[----:B------:R-:W0:Y:S02]  /*144e0*/  S2R R3, SR_TID.X ;  /* 0x0000000000037919 */ /* 0x000e240000002100 */
[----:B0-----:R-:W-:Y:S01]  /*144f0*/  LOP3.LUT R4, R3, 0x7f, RZ, 0xc0, !PT ;  /* 0x0000007f03047812 */ /* 0x001fe200078ec0ff */
[----:B------:R-:W-:Y:S03]  /*14500*/  BSSY B2, `(.L_x_9929) ;  /* 0x0000006000027945 */ /* 0x000fe60003800000 */
[----:B------:R-:W-:Y:S01]  /*14510*/  ISETP.NE.AND P1, PT, R4, RZ, PT ;  /* 0x000000ff0400720c */ /* 0x000fe20003f25270 */
[----:B--2---:R-:W-:Y:S01]  /*14520*/  IMAD R3, R7, 0x8, R2 ;  /* 0x0000000807037824 */ /* 0x004fe200078e0202 */
[----:B------:R-:W-:-:S04]  /*14530*/  SHF.L.U32 R2, R6, 0x1f, RZ ;  /* 0x0000001f06027819 */ /* 0x000fc800000006ff */
[----:B------:R-:W0:Y:S02]  /*14540*/  SYNCS.PHASECHK.TRANS64.TRYWAIT P0, [R3+URZ+0x22840], R2 ;  /* 0x02284002030075a7 */ /* 0x000e24000800017f */
[----:B0-----:R-:W-:Y:S05]  /*14550*/  @!P0 BRA `(.L_x_9930) ;  /* 0x0000003c006c8947 */ /* 0x001fea0003800000 */
.L_x_10059:
[----:B------:R-:W-:Y:S05]  /*14560*/  BSYNC B2 ;  /* 0x0000000000027941 */ /* 0x000fea0003800000 */
.L_x_9929:
        /* <DEDUP_REMOVED lines=9> */
.L_x_9932:
[----:B------:R-:W-:Y:S05]  /*14600*/  BSYNC B2 ;  /* 0x0000000000027941 */ /* 0x000fea0003800000 */
.L_x_9931:
        /* <DEDUP_REMOVED lines=10> */
[----:B---3--:R-:W-:Y:S01]  /*146b0*/  IMAD R4, R8, 0x60, R4 ;  /* 0x0000006008047824 */ /* 0x008fe200078e0204 */
[----:B------:R-:W-:Y:S01]  /*146c0*/  IADD3 R8, R3, 0x22830, RZ ;  /* 0x0002283003087810 */ /* 0x000fe20007ffe0ff */
[----:B------:R-:W-:-:S09]  /*146d0*/  VIADD R5, R5, 0x1c400 ;  /* 0x0001c40005057836 */ /* 0x000fd20000000000 */
.L_x_9933:
[----:B-----5:R-:W2:Y:S01]  /*146e0*/  LDL R9, [R1] ;  /* 0x0000000001097983 */ /* 0x020ea20000100800 */
        /* <DEDUP_REMOVED lines=13> */
.L_x_10060:
[----:B------:R-:W-:Y:S05]  /*147c0*/  BSYNC B2 ;  /* 0x0000000000027941 */ /* 0x000fea0003800000 */
.L_x_9934:
        /* <DEDUP_REMOVED lines=11> */
.L_x_9937:
[----:B------:R-:W-:Y:S05]  /*14880*/  BSYNC B2 ;  /* 0x0000000000027941 */ /* 0x000fea0003800000 */
.L_x_9936:
        /* <DEDUP_REMOVED lines=10> */
.L_x_9938:
        /* <DEDUP_REMOVED lines=16> */
.L_x_9939:
        /* <DEDUP_REMOVED lines=16> */
.L_x_9940:
        /* <DEDUP_REMOVED lines=16> */
.L_x_9941:
        /* <DEDUP_REMOVED lines=11> */
.L_x_9927:
[----:B------:R-:W-:Y:S05]  /*14ce0*/  BSYNC B1 ;  /* 0x0000000000017941 */ /* 0x000fea0003800000 */
.L_x_9926:
[----:B------:R-:W2:Y:S01]  /*14cf0*/  LDL R5, [R1+0x1c] ;  /* 0x00001c0001057983 */ /* 0x000ea20000100800 */
[----:B------:R-:W-:Y:S01]  /*14d00*/  VIADD R7, R7, 0x1 ;  /* 0x0000000107077836 */ /* 0x000fe20000000000 */
[----:B------:R-:W-:Y:S04]  /*14d10*/  BSSY B1, `(.L_x_9942) ;  /* 0x00000a5000017945 */ /* 0x000fe80003800000 */
[----:B------:R-:W-:-:S04]  /*14d20*/  ISETP.NE.AND P0, PT, R7, 0x2, PT ;  /* 0x000000020700780c */ /* 0x000fc80003f05270 */
[----:B------:R-:W-:Y:S02]  /*14d30*/  SEL R2, RZ, 0x1, P0 ;  /* 0x00000001ff027807 */ /* 0x000fe40000000000 */
[----:B-----5:R-:W-:Y:S02]  /*14d40*/  SEL R9, R7, RZ, P0 ;  /* 0x000000ff07097207 */ /* 0x020fe40000000000 */
[----:B------:R-:W-:-:S05]  /*14d50*/  LOP3.LUT R8, R6, R2, RZ, 0x3c, !PT ;  /* 0x0000000206087212 */ /* 0x000fca00078e3cff */
[----:B------:R0:W-:Y:S04]  /*14d60*/  STL [R1+0x14], R8 ;  /* 0x0000140801007387 */ /* 0x0001e80000100800 */
[----:B------:R0:W-:Y:S01]  /*14d70*/  STL [R1+0x8], R9 ;  /* 0x0000080901007387 */ /* 0x0001e20000100800 */
[----:B--2---:R-:W-:-:S13]  /*14d80*/  LOP3.LUT P2, RZ, R5, 0x1, RZ, 0xc0, !PT ;  /* 0x0000000105ff7812 */ /* 0x004fda000784c0ff */
        /* <DEDUP_REMOVED lines=26> */
.L_x_9944:
        /* <DEDUP_REMOVED lines=9> */
.L_x_10061:
[----:B------:R-:W-:Y:S05]  /*14fc0*/  BSYNC B2 ;  /* 0x0000000000027941 */ /* 0x000fea0003800000 */
.L_x_9945:
[----:B------:R-:W-:Y:S04]  /*14fd0*/  BSSY B2, `(.L_x_9947) ;  /* 0x0000009000027945 */ /* 0x000fe80003800000 */
[----:B------:R-:W-:Y:S05]  /*14fe0*/  @P1 BRA `(.L_x_9948) ;  /* 0x00000000001c1947 */ /* 0x000fea0003800000 */
[----:B------:R-:W1:Y:S02]  /*14ff0*/  S2R R4, SR_TID.X ;  /* 0x0000000000047919 */ /* 0x000e640000002100 */
[----:B-1----:R-:W-:Y:S02]  /*15000*/  LOP3.LUT R5, R4, 0x1f, RZ, 0xc0, !PT ;  /* 0x0000001f04057812 */ /* 0x002fe400078ec0ff */
[----:B------:R-:W-:Y:S02]  /*15010*/  MOV R4, 0x3000 ;  /* 0x0000300000047802 */ /* 0x000fe40000000f00 */
[----:B------:R-:W-:Y:S02]  /*15020*/  ISETP.NE.AND P0, PT, R5, RZ, PT ;  /* 0x000000ff0500720c */ /* 0x000fe40003f05270 */
[----:B------:R1:W-:Y:S11]  /*15030*/  SYNCS.ARRIVE.TRANS64 RZ, [R3+URZ+0x22830], R4 ;  /* 0x0228300403ff79a7 */ /* 0x0003f6000800003f */
[----:B-1----:R-:W-:Y:S05]  /*15040*/  @!P0 BRA `(.L_x_9948) ;  /* 0x0000000000048947 */ /* 0x002fea0003800000 */
[----:B------:R-:W-:Y:S01]  /*15050*/  BPT.TRAP 0x1 ;  /* 0x000000040000795c */ /* 0x000fe20000300000 */
.L_x_9948:
[----:B------:R-:W-:Y:S05]  /*15060*/  BSYNC B2 ;  /* 0x0000000000027941 */ /* 0x000fea0003800000 */
.L_x_9947:
        /* <DEDUP_REMOVED lines=14> */
.L_x_9949:
        /* <DEDUP_REMOVED lines=14> */
.L_x_10062:
[----:B------:R-:W-:Y:S05]  /*15230*/  BSYNC B2 ;  /* 0x0000000000027941 */ /* 0x000fea0003800000 */
.L_x_9950:
        /* <DEDUP_REMOVED lines=11> */
.L_x_9953:
[----:B------:R-:W-:Y:S05]  /*152f0*/  BSYNC B2 ;  /* 0x0000000000027941 */ /* 0x000fea0003800000 */
.L_x_9952:
        /* <DEDUP_REMOVED lines=11> */
.L_x_9954:
        /* <DEDUP_REMOVED lines=16> */
.L_x_9955:
        /* <DEDUP_REMOVED lines=16> */
.L_x_9956:
        /* <DEDUP_REMOVED lines=16> */
.L_x_9957:
        /* <DEDUP_REMOVED lines=11> */
.L_x_9943:
[----:B------:R-:W-:Y:S05]  /*15760*/  BSYNC B1 ;  /* 0x0000000000017941 */ /* 0x000fea0003800000 */
.L_x_9942:
[C---:B------:R-:W-:Y:S01]  /*15770*/  ISETP.GT.AND P0, PT, R0.reuse, 0x1, PT ;  /* 0x000000010000780c */ /* 0x040fe20003f04270 */
[----:B------:R-:W-:-:S12]  /*15780*/  VIADD R0, R0, 0xfffffffe ;  /* 0xfffffffe00007836 */ /* 0x000fd80000000000 */
[----:B------:R-:W-:Y:S05]  /*15790*/  @P0 BRA `(.L_x_9958) ;  /* 0xffffffe800b80947 */ /* 0x000fea000383ffff */
.L_x_9907:
[----:B------:R-:W-:Y:S05]  /*157a0*/  BSYNC B0 ;  /* 0x0000000000007941 */ /* 0x000fea0003800000 */
.L_x_9906:
[----:B------:R-:W2:Y:S04]  /*157b0*/  LDL.LU R4, [R1+0x8] ;  /* 0x0000080001047983 */ /* 0x000ea80000300800 */
[----:B------:R-:W3:Y:S01]  /*157c0*/  LDL.LU R3, [R1+0x14] ;  /* 0x0000140001037983 */ /* 0x000ee20000300800 */
[----:B------:R-:W4:Y:S01]  /*157d0*/  S2R R2, SR_TID.X ;  /* 0x0000000000027919 */ /* 0x000f220000002100 */
[----:B------:R-:W-:Y:S01]  /*157e0*/  BSSY B0, `(.L_x_9959) ;  /* 0x0000015000007945 */ /* 0x000fe20003800000 */
[----:B----4-:R-:W-:-:S04]  /*157f0*/  LOP3.LUT R2, R2, 0x7f, RZ, 0xc0, !PT ;  /* 0x0000007f02027812 */ /* 0x010fc800078ec0ff */
[----:B------:R-:W-:Y:S01]  /*15800*/  ISETP.NE.AND P1, PT, R2, RZ, PT ;  /* 0x000000ff0200720c */ /* 0x000fe20003f25270 */
[----:B--2---:R-:W-:-:S05]  /*15810*/  VIADD R0, R4, 0x1 ;  /* 0x0000000104007836 */ /* 0x004fca0000000000 */
[----:B------:R-:W-:-:S04]  /*15820*/  ISETP.NE.AND P0, PT, R0, 0x2, PT ;  /* 0x000000020000780c */ /* 0x000fc80003f05270 */
[----:B------:R-:W-:-:S04]  /*15830*/  SEL R2, RZ, 0x1, P0 ;  /* 0x00000001ff027807 */ /* 0x000fc80000000000 */
[----:B---3--:R-:W-:-:S05]  /*15840*/  LOP3.LUT R3, R3, R2, RZ, 0x3c, !PT ;  /* 0x0000000203037212 */ /* 0x008fca00078e3cff */
[----:B------:R2:W-:Y:S01]  /*15850*/  STL [R1+0x14], R3 ;  /* 0x0000140301007387 */ /* 0x0005e20000100800 */
[----:B------:R-:W-:Y:S05]  /*15860*/  @P1 BRA `(.L_x_9960) ;  /* 0x0000000000301947 */ /* 0x000fea0003800000 */
[----:B--2---:R-:W2:Y:S01]  /*15870*/  S2R R3, SR_LANEID ;  /* 0x0000000000037919 */ /* 0x004ea20000000000 */
[----:B------:R-:W-:Y:S02]  /*15880*/  VOTEU.ANY UR4, UPT, PT ;  /* 0x0000000000047886 */ /* 0x000fe400038e0100 */
[----:B------:R-:W2:Y:S08]  /*15890*/  FLO.U32 R4, UR4 ;  /* 0x0000000400047d00 */ /* 0x000eb000080e0000 */
[----:B------:R-:W3:Y:S01]  /*158a0*/  POPC R5, UR4 ;  /* 0x0000000400057d09 */ /* 0x000ee20008000000 */
[----:B--2---:R-:W-:-:S02]  /*158b0*/  ISETP.EQ.U32.AND P1, PT, R4, R3, PT ;  /* 0x000000030400720c */ /* 0x004fc40003f22070 */
[----:B------:R-:W3:Y:S11]  /*158c0*/  LDC.64 R2, c[0x0][0xc60] ;  /* 0x00031800ff027b82 */ /* 0x000ef60000000a00 */
[----:B---3--:R-:W2:Y:S01]  /*158d0*/  @P1 ATOMG.E.ADD.STRONG.GPU PT, R3, desc[UR40][R2.64], R5 ;  /* 0x00000005020319a8 */ /* 0x008ea200081ee1e8 */
[----:B-1----:R-:W1:Y:S02]  /*158e0*/  S2R R6, SR_LTMASK ;  /* 0x0000000000067919 */ /* 0x002e640000003900 */
[----:B-1----:R-:W-:-:S04]  /*158f0*/  LOP3.LUT R6, R6, UR4, RZ, 0xc0, !PT ;  /* 0x0000000406067c12 */ /* 0x002fc8000f8ec0ff */
[----:B0-----:R-:W0:Y:S01]  /*15900*/  POPC R7, R6 ;  /* 0x0000000600077309 */ /* 0x001e220000000000 */
[----:B--2---:R-:W0:Y:S02]  /*15910*/  SHFL.IDX PT, R4, R3, R4, 0x1f ;  /* 0x00001f0403047589 */ /* 0x004e2400000e0000 */
[----:B0-----:R-:W-:-:S07]  /*15920*/  IADD3 R16, R4, UR36, R7 ;  /* 0x0000002404107c10 */ /* 0x001fce000fffe007 */
.L_x_9960:
[----:B------:R-:W-:Y:S05]  /*15930*/  BSYNC B0 ;  /* 0x0000000000007941 */ /* 0x000fea0003800000 */
.L_x_9959:
[----:B------:R-:W-:-:S05]  /*15940*/  SEL R0, R0, RZ, P0 ;  /* 0x000000ff00007207 */ /* 0x000fca0000000000 */
[----:B------:R3:W-:Y:S02]  /*15950*/  STL [R1+0x8], R0 ;  /* 0x0000080001007387 */ /* 0x0007e40000100800 */
.L_x_9878:
[----:B------:R-:W-:Y:S05]  /*15960*/  BSYNC B7 ;  /* 0x0000000000077941 */ /* 0x000fea0003800000 */
.L_x_9876:
        /* <DEDUP_REMOVED lines=13> */
.L_x_9961:
[----:B------:R-:W0:Y:S01]  /*15a40*/  S2R R0, SR_TID.X ;  /* 0x0000000000007919 */ /* 0x000e220000002100 */
[----:B------:R-:W-:Y:S01]  /*15a50*/  UMOV UR4, 0xffffffff ;  /* 0xffffffff00047882 */ /* 0x000fe20000000000 */
[----:B01----:R-:W-:-:S04]  /*15a60*/  LOP3.LUT R7, R0, 0x1f, RZ, 0xc0, !PT ;  /* 0x0000001f00077812 */ /* 0x003fc800078ec0ff */
[----:B------:R-:W-:Y:S01]  /*15a70*/  ISETP.NE.AND P0, PT, R7, 0x1f, PT ;  /* 0x0000001f0700780c */ /* 0x000fe20003f05270 */
[----:B------:R-:W-:-:S12]  /*15a80*/  BRA.DIV UR4, `(.L_x_9963) ;  /* 0x0000002a04707947 */ /* 0x000fd8000b800000 */
[----:B------:R-:W-:Y:S01]  /*15a90*/  IADD3 R5, R19, R7, RZ ;  /* 0x0000000713057210 */ /* 0x000fe20007ffe0ff */
[----:B------:R-:W-:-:S03]  /*15aa0*/  ULDC UR4, c[0x0][0xc3c] ;  /* 0x00030f0000047ab9 */ /* 0x000fc60000000800 */
[----:B------:R-:W-:-:S13]  /*15ab0*/  ISETP.GE.OR P1, PT, R5, UR4, !P0 ;  /* 0x0000000405007c0c */ /* 0x000fda000c726670 */
[----:B--2---:R-:W0:Y:S02]  /*15ac0*/  @!P1 LDC.64 R2, c[0x0][0xc80] ;  /* 0x00032000ff029b82 */ /* 0x004e240000000a00 */
        /* <DEDUP_REMOVED lines=27> */
.L_x_10072:
[----:B------:R-:W-:Y:S02]  /*15c80*/  ULDC UR4, c[0x0][0xc38] ;  /* 0x00030e0000047ab9 */ /* 0x000fe40000000800 */
[----:B0-----:R-:W-:-:S04]  /*15c90*/  IMAD.U32 R16, RZ, RZ, UR4 ;  /* 0x00000004ff107e24 */ /* 0x001fc8000f8e00ff */
[----:B--2---:R-:W-:-:S04]  /*15ca0*/  IMAD R6, R6, R16, RZ ;  /* 0x0000001006067224 */ /* 0x004fc800078e02ff */
[----:B------:R-:W-:-:S05]  /*15cb0*/  IMAD.IADD R4, R4, 0x1, R6 ;  /* 0x0000000104047824 */ /* 0x000fca00078e0206 */
[----:B-1----:R-:W-:-:S13]  /*15cc0*/  ISETP.GT.AND P6, PT, R4, R0, PT ;  /* 0x000000000400720c */ /* 0x002fda0003fc4270 */
[----:B------:R-:W-:Y:S05]  /*15cd0*/  @P6 BRA `(.L_x_9964) ;  /* 0x00000000009c6947 */ /* 0x000fea0003800000 */
.L_x_9969:
        /* <DEDUP_REMOVED lines=14> */
.L_x_9967:
[----:B------:R-:W-:Y:S05]  /*15dc0*/  BSYNC B0 ;  /* 0x0000000000007941 */ /* 0x000fea0003800000 */
.L_x_9966:
        /* <DEDUP_REMOVED lines=17> */
[----:B------:R0:W1:Y:S02]  /*15ee0*/  SHFL.IDX PT, R6, R3, 0x1f, 0x1f ;  /* 0x03e01f0003067f89 */ /* 0x00006400000e0000 */
.L_x_10080:
[----:B------:R-:W-:Y:S02]  /*15ef0*/  ULDC UR4, c[0x0][0xc38] ;  /* 0x00030e0000047ab9 */ /* 0x000fe40000000800 */
[----:B------:R-:W-:-:S04]  /*15f00*/  IMAD.U32 R16, RZ, RZ, UR4 ;  /* 0x00000004ff107e24 */ /* 0x000fc8000f8e00ff */
[----:B-1----:R-:W-:-:S04]  /*15f10*/  IMAD R6, R6, R16, RZ ;  /* 0x0000001006067224 */ /* 0x002fc800078e02ff */
[----:B------:R-:W-:-:S05]  /*15f20*/  IMAD.IADD R4, R6, 0x1, R4 ;  /* 0x0000000106047824 */ /* 0x000fca00078e0204 */
[----:B------:R-:W-:-:S13]  /*15f30*/  ISETP.GT.AND P6, PT, R4, R0, PT ;  /* 0x000000000400720c */ /* 0x000fda0003fc4270 */
[----:B------:R-:W-:Y:S05]  /*15f40*/  @!P6 BRA `(.L_x_9969) ;  /* 0xfffffffc0064e947 */ /* 0x000fea000383ffff */
.L_x_9964:
        /* <DEDUP_REMOVED lines=8> */
.L_x_10084:
[----:B------:R-:W-:Y:S01]  /*15fd0*/  ISETP.NE.AND P0, PT, R5, RZ, PT ;  /* 0x000000ff0500720c */ /* 0x000fe20003f05270 */
[----:B-1----:R-:W-:-:S12]  /*15fe0*/  IMAD.MOV.U32 R2, RZ, RZ, RZ ;  /* 0x000000ffff027224 */ /* 0x002fd800078e00ff */
[----:B------:R-:W-:Y:S05]  /*15ff0*/  @!P0 BRA `(.L_x_9971) ;  /* 0x0000000000108947 */ /* 0x000fea0003800000 */
[----:B------:R-:W-:Y:S01]  /*16000*/  UMOV UR4, 0xffffffff ;  /* 0xffffffff00047882 */ /* 0x000fe20000000000 */
[----:B------:R-:W-:Y:S02]  /*16010*/  VIADD R12, R4, 0xffffffff ;  /* 0xffffffff040c7836 */ /* 0x000fe40000000000 */
[----:B------:R-:W-:Y:S05]  /*16020*/  BRA.DIV UR4, `(.L_x_9972) ;  /* 0x0000002e04607947 */ /* 0x000fea000b800000 */
[----:B------:R1:W3:Y:S02]  /*16030*/  SHFL.IDX PT, R2, R3, R12, 0x1f ;  /* 0x00001f0c03027589 */ /* 0x0002e400000e0000 */
.L_x_9971:
        /* <DEDUP_REMOVED lines=31> */
.L_x_9965:
[----:B------:R-:W-:Y:S01]  /*16230*/  UMOV UR4, URZ ;  /* 0x0000003f00047c82 */ /* 0x000fe20008000000 */
[----:B------:R-:W-:Y:S01]  /*16240*/  UMOV UR5, URZ ;  /* 0x0000003f00057c82 */ /* 0x000fe20008000000 */
[----:B------:R-:W-:Y:S01]  /*16250*/  ULDC UR6, c[0x0][0xc3c] ;  /* 0x00030f0000067ab9 */ /* 0x000fe20000000800 */
[----:B------:R-:W-:Y:S02]  /*16260*/  IMAD.MOV.U32 R16, RZ, RZ, R0 ;  /* 0x000000ffff107224 */ /* 0x000fe400078e0000 */
[----:B------:R-:W-:Y:S02]  /*16270*/  IMAD.U32 R17, RZ, RZ, UR4 ;  /* 0x00000004ff117e24 */ /* 0x000fe4000f8e00ff */
[----:B------:R-:W-:Y:S02]  /*16280*/  IMAD.U32 R18, RZ, RZ, UR5 ;  /* 0x00000005ff127e24 */ /* 0x000fe4000f8e00ff */
[----:B------:R-:W-:-:S07]  /*16290*/  IMAD.U32 R19, RZ, RZ, UR6 ;  /* 0x00000006ff137e24 */ /* 0x000fce000f8e00ff */
.L_x_9973:
        /* <DEDUP_REMOVED lines=12> */
.L_x_9962:
[----:B------:R-:W-:Y:S02]  /*16360*/  ULDC UR4, c[0x0][0xc3c] ;  /* 0x00030f0000047ab9 */ /* 0x000fe40000000800 */
[----:B----4-:R-:W-:-:S13]  /*16370*/  ISETP.GE.AND P0, PT, R19, UR4, PT ;  /* 0x0000000413007c0c */ /* 0x010fda000bf06270 */
[----:B------:R-:W-:Y:S05]  /*16380*/  @!P0 BRA `(.L_x_9974) ;  /* 0xffffff9800748947 */ /* 0x000fea000383ffff */
[----:B------:R-:W-:Y:S05]  /*16390*/  BSYNC B8 ;  /* 0x0000000000087941 */ /* 0x000fea0003800000 */
.L_x_9834:
[----:B---3--:R-:W3:Y:S01]  /*163a0*/  LDL.LU R0, [R1+0x3c] ;  /* 0x00003c0001007983 */ /* 0x008ee20000300800 */
[----:B------:R-:W-:Y:S01]  /*163b0*/  BSSY B0, `(.L_x_9975) ;  /* 0x000000b000007945 */ /* 0x000fe20003800000 */
[----:B------:R-:W4:Y:S01]  /*163c0*/  S2R R5, SR_CgaCtaId ;  /* 0x0000000000057919 */ /* 0x000f220000008800 */
[----:B---3--:R-:W-:-:S05]  /*163d0*/  VIADD R0, R0, 0x1 ;  /* 0x0000000100007836 */ /* 0x008fca0000000000 */
[----:B0-----:R-:W-:-:S04]  /*163e0*/  LEA.HI R2, R0, R0, RZ, 0x1 ;  /* 0x0000000000027211 */ /* 0x001fc800078f08ff */
[----:B--2---:R-:W-:-:S05]  /*163f0*/  LOP3.LUT R3, R2, 0xfffffffe, RZ, 0xc0, !PT ;  /* 0xfffffffe02037812 */ /* 0x004fca00078ec0ff */
[----:B------:R-:W-:Y:S01]  /*16400*/  IMAD.IADD R3, R0, 0x1, -R3 ;  /* 0x0000000100037824 */ /* 0x000fe200078e0a03 */
[----:B------:R-:W-:-:S04]  /*16410*/  MOV R0, 0x400 ;  /* 0x0000040000007802 */ /* 0x000fc80000000f00 */
[----:B----4-:R-:W-:Y:S02]  /*16420*/  LEA R0, R5, R0, 0x18 ;  /* 0x0000000005007211 */ /* 0x010fe400078ec0ff */
[----:B------:R-:W-:-:S04]  /*16430*/  SHF.L.U32 R3, R3, 0x1f, RZ ;  /* 0x0000001f03037819 */ /* 0x000fc800000006ff */
[----:B------:R-:W0:Y:S02]  /*16440*/  SYNCS.PHASECHK.TRANS64.TRYWAIT P0, [R0+URZ+0x22820], R3 ;  /* 0x02282003000075a7 */ /* 0x000e24000800017f */
[----:B0-----:R-:W-:Y:S05]  /*16450*/  @!P0 BRA `(.L_x_9976) ;  /* 0x00000028007c8947 */ /* 0x001fea0003800000 */
.L_x_10087:
[----:B------:R-:W-:Y:S05]  /*16460*/  BSYNC B0 ;  /* 0x0000000000007941 */ /* 0x000fea0003800000 */
.L_x_9975:
[----:B------:R-:W-:-:S03]  /*16470*/  UMOV UR4, 0xffffffff ;  /* 0xffffffff00047882 */ /* 0x000fc60000000000 */
[----:B------:R-:W-:Y:S05]  /*16480*/  BRA.DIV UR4, `(.L_x_9977) ;  /* 0x0000002a04847947 */ /* 0x000fea000b800000 */
[----:B------:R-:W2:Y:S02]  /*16490*/  S2R R2, SR_TID.X ;  /* 0x0000000000027919 */ /* 0x000ea40000002100 */
[----:B--2---:R-:W-:-:S04]  /*164a0*/  SHF.R.U32.HI R2, RZ, 0x5, R2 ;  /* 0x00000005ff027819 */ /* 0x004fc80000011602 */
[----:B------:R-:W-:-:S05]  /*164b0*/  LOP3.LUT R2, R2, 0x3, RZ, 0xc0, !PT ;  /* 0x0000000302027812 */ /* 0x000fca00078ec0ff */
[----:B------:R2:W3:Y:S02]  /*164c0*/  SHFL.IDX PT, R14, R2, RZ, 0x1f ;  /* 0x00001fff020e7589 */ /* 0x0004e400000e0000 */
.L_x_10090:
[----:B---3--:R-:W-:-:S13]  /*164d0*/  ISETP.NE.AND P0, PT, R14, RZ, PT ;  /* 0x000000ff0e00720c */ /* 0x008fda0003f05270 */
[----:B------:R-:W-:Y:S05]  /*164e0*/  @P0 BRA `(.L_x_9691) ;  /* 0x0000000000940947 */ /* 0x000fea0003800000 */
[----:B------:R-:W-:-:S03]  /*164f0*/  UMOV UR4, 0xffffffff ;  /* 0xffffffff00047882 */ /* 0x000fc60000000000 */
[----:B------:R-:W-:Y:S05]  /*16500*/  BRA.DIV UR4, `(.L_x_9978) ;  /* 0x0000002a04987947 */ /* 0x000fea000b800000 */
[----:B------:R-:W-:-:S13]  /*16510*/  ELECT P6, URZ, PT ;  /* 0x00000000003f782f */ /* 0x000fda00038c0000 */
.L_x_10093:
[----:B------:R-:W-:Y:S05]  /*16520*/  @!P6 BRA `(.L_x_9691) ;  /* 0x000000000084e947 */ /* 0x000fea0003800000 */
[----:B--2---:R-:W2:Y:S02]  /*16530*/  LDL.LU R2, [R1+0x60] ;  /* 0x0000600001027983 */ /* 0x004ea40000300800 */
[----:B--2---:R-:W-:-:S04]  /*16540*/  LOP3.LUT R2, R2, 0x2, RZ, 0xfc, !PT ;  /* 0x0000000202027812 */ /* 0x004fc800078efcff */
[----:B------:R-:W-:-:S13]  /*16550*/  ISETP.NE.AND P2, PT, R2, 0x3, PT ;  /* 0x000000030200780c */ /* 0x000fda0003f45270 */
[----:B------:R-:W-:Y:S05]  /*16560*/  @!P2 BRA `(.L_x_9979) ;  /* 0x000000000004a947 */ /* 0x000fea0003800000 */
[----:B------:R-:W-:Y:S01]  /*16570*/  BPT.TRAP 0x1 ;  /* 0x000000040000795c */ /* 0x000fe20000300000 */
.L_x_9979:
[----:B0-----:R-:W2:Y:S04]  /*16580*/  LDL R3, [R1+0x8] ;  /* 0x0000080001037983 */ /* 0x001ea80000100800 */
[----:B-1----:R-:W3:Y:S01]  /*16590*/  LDL.LU R7, [R1+0x14] ;  /* 0x0000140001077983 */ /* 0x002ee20000300800 */
        /* <DEDUP_REMOVED lines=12> */
.L_x_10094:
[----:B------:R-:W1:Y:S02]  /*16660*/  SYNCS.PHASECHK.TRANS64.TRYWAIT P0, [R7+URZ], R2 ;  /* 0x00000002070075a7 */ /* 0x000e64000800017f */
[----:B-1----:R-:W-:Y:S05]  /*16670*/  @!P0 BRA `(.L_x_9981) ;  /* 0x0000002800708947 */ /* 0x002fea0003800000 */
.L_x_10095:
[----:B------:R-:W-:Y:S05]  /*16680*/  @!P2 BRA `(.L_x_9982) ;  /* 0x000000000004a947 */ /* 0x000fea0003800000 */
[----:B------:R-:W-:Y:S01]  /*16690*/  BPT.TRAP 0x1 ;  /* 0x000000040000795c */ /* 0x000fe20000300000 */
.L_x_9982:
[----:B------:R-:W2:Y:S01]  /*166a0*/  LDL.LU R4, [R1+0x8] ;  /* 0x0000080001047983 */ /* 0x000ea20000300800 */
[----:B------:R-:W-:-:S05]  /*166b0*/  IADD3 R0, R0, 0x22860, RZ ;  /* 0x0002286000007810 */ /* 0x000fca0007ffe0ff */
[----:B--2---:R-:W-:-:S04]  /*166c0*/  IMAD R4, R4, 0x8, R0 ;  /* 0x0000000804047824 */ /* 0x004fc800078e0200 */
[----:B------:R-:W2:Y:S02]  /*166d0*/  SYNCS.PHASECHK.TRANS64.TRYWAIT P0, [R4+URZ], R5 ;  /* 0x00000005040075a7 */ /* 0x000ea4000800017f */
[----:B--2---:R-:W-:Y:S05]  /*166e0*/  @!P0 BRA `(.L_x_9983) ;  /* 0x0000002800688947 */ /* 0x004fea0003800000 */
.L_x_10096:
[----:B------:R-:W-:-:S07]  /*166f0*/  IMAD R3, R3, 0x8, R0 ;  /* 0x0000000803037824 */ /* 0x000fce00078e0200 */
.L_x_9984:
[----:B---3--:R3:W4:Y:S02]  /*16700*/  SYNCS.PHASECHK.TRANS64.TRYWAIT P0, [R3+URZ], R2 ;  /* 0x00000002030075a7 */ /* 0x008724000800017f */
[----:B----4-:R-:W-:Y:S05]  /*16710*/  @!P0 NANOSLEEP.SYNCS 0x989680 ;  /* 0x009896800000895d */ /* 0x010fea0003900000 */
[----:B------:R-:W4:Y:S02]  /*16720*/  @!P0 SYNCS.PHASECHK.TRANS64 P0, [R3+URZ], R2 ;  /* 0x00000002030085a7 */ /* 0x000f24000800007f */
[----:B----4-:R-:W-:Y:S05]  /*16730*/  @!P0 BRA `(.L_x_9984) ;  /* 0xfffffffc00f08947 */ /* 0x010fea000383ffff */
.L_x_9691:
[----:B------:R-:W-:Y:S05]  /*16740*/  BSYNC B9 ;  /* 0x0000000000097941 */ /* 0x000fea0003800000 */
.L_x_9688:
[----:B------:R-:W-:Y:S05]  /*16750*/  EXIT ;  /* 0x000000000000794d */ /* 0x000fea0003800000 */
.L_x_9709:
[----:B0-----:R0:W1:Y:S02]  /*16760*/  SYNCS.PHASECHK.TRANS64.TRYWAIT P6, [R97+URZ+0x22890], R108 ;  /* 0x0228906c610075a7 */ /* 0x00106400080c017f */
[----:B-1----:R-:W-:Y:S05]  /*16770*/  @!P6 NANOSLEEP.SYNCS 0x989680 ;  /* 0x009896800000e95d */ /* 0x002fea0003900000 */
[----:B------:R-:W1:Y:S02]  /*16780*/  @!P6 SYNCS.PHASECHK.TRANS64 P6, [R97+URZ+0x22890], R108 ;  /* 0x0228906c6100e5a7 */ /* 0x000e6400080c007f */
[----:B-1----:R-:W-:Y:S05]  /*16790*/  @!P6 BRA `(.L_x_9709) ;  /* 0xfffffffc00f0e947 */ /* 0x002fea000383ffff */
[----:B------:R-:W-:Y:S05]  /*167a0*/  BRA `(.L_x_9985) ;  /* 0xfffffec000e87947 */ /* 0x000fea000383ffff */
.L_x_9727:
[----:B0-----:R0:W1:Y:S02]  /*167b0*/  SYNCS.PHASECHK.TRANS64.TRYWAIT P5, [R97+URZ+0x22890], R108 ;  /* 0x0228906c610075a7 */ /* 0x00106400080a017f */
[----:B-1----:R-:W-:Y:S05]  /*167c0*/  @!P5 NANOSLEEP.SYNCS 0x989680 ;  /* 0x009896800000d95d */ /* 0x002fea0003900000 */
[----:B------:R-:W1:Y:S02]  /*167d0*/  @!P5 SYNCS.PHASECHK.TRANS64 P5, [R97+URZ+0x22890], R108 ;  /* 0x0228906c6100d5a7 */ /* 0x000e6400080a007f */
[----:B-1----:R-:W-:Y:S05]  /*167e0*/  @!P5 BRA `(.L_x_9727) ;  /* 0xfffffffc00f0d947 */ /* 0x002fea000383ffff */
[----:B------:R-:W-:Y:S05]  /*167f0*/  BRA `(.L_x_9986) ;  /* 0xfffffed400307947 */ /* 0x000fea000383ffff */
.L_x_9736:
[----:B0-----:R0:W1:Y:S02]  /*16800*/  SYNCS.PHASECHK.TRANS64.TRYWAIT P4, [R97+URZ+0x22890], R108 ;  /* 0x0228906c610075a7 */ /* 0x001064000808017f */
[----:B-1----:R-:W-:Y:S05]  /*16810*/  @!P4 NANOSLEEP.SYNCS 0x989680 ;  /* 0x009896800000c95d */ /* 0x002fea0003900000 */
[----:B------:R-:W1:Y:S02]  /*16820*/  @!P4 SYNCS.PHASECHK.TRANS64 P4, [R97+URZ+0x22890], R108 ;  /* 0x0228906c6100c5a7 */ /* 0x000e64000808007f */
[----:B-1----:R-:W-:Y:S05]  /*16830*/  @!P4 BRA `(.L_x_9736) ;  /* 0xfffffffc00f0c947 */ /* 0x002fea000383ffff */
[----:B------:R-:W-:Y:S05]  /*16840*/  BRA `(.L_x_9987) ;  /* 0xfffffee400207947 */ /* 0x000fea000383ffff */
.L_x_9742:
[----:B-1----:R1:W2:Y:S02]  /*16850*/  SYNCS.PHASECHK.TRANS64.TRYWAIT P3, [R97+URZ+0x228b0], R108 ;  /* 0x0228b06c610075a7 */ /* 0x0022a4000806017f */
[----:B--2---:R-:W-:Y:S05]  /*16860*/  @!P3 NANOSLEEP.SYNCS 0x989680 ;  /* 0x009896800000b95d */ /* 0x004fea0003900000 */
[----:B------:R-:W2:Y:S02]  /*16870*/  @!P3 SYNCS.PHASECHK.TRANS64 P3, [R97+URZ+0x228b0], R108 ;  /* 0x0228b06c6100b5a7 */ /* 0x000ea4000806007f */
[----:B--2---:R-:W-:Y:S05]  /*16880*/  @!P3 BRA `(.L_x_9742) ;  /* 0xfffffffc00f0b947 */ /* 0x004fea000383ffff */
[----:B------:R-:W-:Y:S05]  /*16890*/  BRA `(.L_x_9988) ;  /* 0xfffffee400b07947 */ /* 0x000fea000383ffff */
.L_x_9750:
        /* <DEDUP_REMOVED lines=8> */
.L_x_9990:
[----:B------:R-:W-:Y:S05]  /*16920*/  BSYNC B0 ;  /* 0x0000000000007941 */ /* 0x000fea0003800000 */
.L_x_9989:
[----:B------:R-:W-:Y:S05]  /*16930*/  BRA `(.L_x_9991) ;  /* 0xfffffef000547947 */ /* 0x000fea000383ffff */
.L_x_9762:
        /* <DEDUP_REMOVED lines=8> */
.L_x_9993:
[----:B------:R-:W-:Y:S05]  /*169c0*/  BSYNC B1 ;  /* 0x0000000000017941 */ /* 0x000fea0003800000 */
.L_x_9992:
        /* <DEDUP_REMOVED lines=8> */
.L_x_9994:
[----:B------:R-:W-:Y:S02]  /*16a50*/  IMAD.MOV.U32 R13, RZ, RZ, R27 ;  /* 0x000000ffff0d7224 */ /* 0x000fe400078e001b */
[----:B------:R-:W-:-:S07]  /*16a60*/  IMAD.MOV.U32 R3, RZ, RZ, R14 ;  /* 0x000000ffff037224 */ /* 0x000fce00078e000e */
[----:B------:R-:W-:Y:S05]  /*16a70*/  WARPSYNC.COLLECTIVE R15, `(.L_x_9995) ;  /* 0x000000000f087348 */ /* 0x000fea0003c00000 */
[----:B------:R0:W1:Y:S02]  /*16a80*/  SHFL.IDX P6, R14, R13, R12, R11 ;  /* 0x0000000c0d0e7389 */ /* 0x00006400000c000b */
[----:B01----:R-:W-:Y:S01]  /*16a90*/  ENDCOLLECTIVE ;  /* 0x000000000000791b */ /* 0x003fe20003800000 */
.L_x_9995:
[----:B------:R-:W-:Y:S02]  /*16aa0*/  IMAD.MOV.U32 R13, RZ, RZ, R26 ;  /* 0x000000ffff0d7224 */ /* 0x000fe400078e001a */
[----:B------:R-:W-:-:S07]  /*16ab0*/  IMAD.MOV.U32 R4, RZ, RZ, R14 ;  /* 0x000000ffff047224 */ /* 0x000fce00078e000e */
[----:B------:R-:W-:Y:S05]  /*16ac0*/  WARPSYNC.COLLECTIVE R15, `(.L_x_9996) ;  /* 0x000000000f087348 */ /* 0x000fea0003c00000 */
[----:B------:R0:W1:Y:S02]  /*16ad0*/  SHFL.IDX P6, R14, R13, R12, R11 ;  /* 0x0000000c0d0e7389 */ /* 0x00006400000c000b */
[----:B01----:R-:W-:Y:S01]  /*16ae0*/  ENDCOLLECTIVE ;  /* 0x000000000000791b */ /* 0x003fe20003800000 */
.L_x_9996:
[----:B------:R-:W-:Y:S05]  /*16af0*/  BRA `(.L_x_9997) ;  /* 0xfffffef400587947 */ /* 0x000fea000383ffff */
.L_x_9766:
[----:B0-----:R0:W1:Y:S02]  /*16b00*/  SYNCS.PHASECHK.TRANS64.TRYWAIT P0, [R18+URZ+0x22800], R15 ;  /* 0x0228000f120075a7 */ /* 0x001064000800017f */
[----:B-1----:R-:W-:Y:S05]  /*16b10*/  @!P0 NANOSLEEP.SYNCS 0x989680 ;  /* 0x009896800000895d */ /* 0x002fea0003900000 */
[----:B------:R-:W1:Y:S02]  /*16b20*/  @!P0 SYNCS.PHASECHK.TRANS64 P0, [R18+URZ+0x22800], R15 ;  /* 0x0228000f120085a7 */ /* 0x000e64000800007f */
[----:B-1----:R-:W-:Y:S05]  /*16b30*/  @!P0 BRA `(.L_x_9766) ;  /* 0xfffffffc00f08947 */ /* 0x002fea000383ffff */
[----:B------:R-:W-:Y:S05]  /*16b40*/  BRA `(.L_x_9998) ;  /* 0xfffffef8006c7947 */ /* 0x000fea000383ffff */
.L_x_9774:
        /* <DEDUP_REMOVED lines=8> */
.L_x_10000:
[----:B------:R-:W-:Y:S05]  /*16bd0*/  BSYNC B1 ;  /* 0x0000000000017941 */ /* 0x000fea0003800000 */
.L_x_9999:
        /* <DEDUP_REMOVED lines=8> */
.L_x_10001:
[----:B------:R-:W-:Y:S01]  /*16c60*/  MOV R13, R27 ;  /* 0x0000001b000d7202 */ /* 0x000fe20000000f00 */
[----:B------:R-:W-:-:S07]  /*16c70*/  IMAD.MOV.U32 R3, RZ, RZ, R14 ;  /* 0x000000ffff037224 */ /* 0x000fce00078e000e */
[----:B------:R-:W-:Y:S05]  /*16c80*/  WARPSYNC.COLLECTIVE R15, `(.L_x_10002) ;  /* 0x000000000f087348 */ /* 0x000fea0003c00000 */
[----:B------:R0:W1:Y:S02]  /*16c90*/  SHFL.IDX P6, R14, R13, R12, R11 ;  /* 0x0000000c0d0e7389 */ /* 0x00006400000c000b */
[----:B01----:R-:W-:Y:S01]  /*16ca0*/  ENDCOLLECTIVE ;  /* 0x000000000000791b */ /* 0x003fe20003800000 */
.L_x_10002:
[----:B------:R-:W-:Y:S02]  /*16cb0*/  IMAD.MOV.U32 R13, RZ, RZ, R26 ;  /* 0x000000ffff0d7224 */ /* 0x000fe400078e001a */
[----:B------:R-:W-:-:S07]  /*16cc0*/  IMAD.MOV.U32 R4, RZ, RZ, R14 ;  /* 0x000000ffff047224 */ /* 0x000fce00078e000e */
[----:B------:R-:W-:Y:S05]  /*16cd0*/  WARPSYNC.COLLECTIVE R15, `(.L_x_10003) ;  /* 0x000000000f087348 */ /* 0x000fea0003c00000 */
[----:B------:R0:W1:Y:S02]  /*16ce0*/  SHFL.IDX P6, R14, R13, R12, R11 ;  /* 0x0000000c0d0e7389 */ /* 0x00006400000c000b */
[----:B01----:R-:W-:Y:S01]  /*16cf0*/  ENDCOLLECTIVE ;  /* 0x000000000000791b */ /* 0x003fe20003800000 */
.L_x_10003:
[----:B------:R-:W-:Y:S05]  /*16d00*/  BRA `(.L_x_10004) ;  /* 0xffffff0000cc7947 */ /* 0x000fea000383ffff */
.L_x_9778:
[----:B0-----:R0:W1:Y:S02]  /*16d10*/  SYNCS.PHASECHK.TRANS64.TRYWAIT P1, [R18+URZ+0x22800], R13 ;  /* 0x0228000d120075a7 */ /* 0x001064000802017f */
[----:B-1----:R-:W-:Y:S05]  /*16d20*/  @!P1 NANOSLEEP.SYNCS 0x989680 ;  /* 0x009896800000995d */ /* 0x002fea0003900000 */
[----:B------:R-:W1:Y:S02]  /*16d30*/  @!P1 SYNCS.PHASECHK.TRANS64 P1, [R18+URZ+0x22800], R13 ;  /* 0x0228000d120095a7 */ /* 0x000e64000802007f */
[----:B-1----:R-:W-:Y:S05]  /*16d40*/  @!P1 BRA `(.L_x_9778) ;  /* 0xfffffffc00f09947 */ /* 0x002fea000383ffff */
[----:B------:R-:W-:Y:S05]  /*16d50*/  BRA `(.L_x_10005) ;  /* 0xffffff0400a87947 */ /* 0x000fea000383ffff */
.L_x_9784:
[----:B-1----:R1:W3:Y:S02]  /*16d60*/  SYNCS.PHASECHK.TRANS64.TRYWAIT P1, [R20+URZ+0x22830], R15 ;  /* 0x0228300f140075a7 */ /* 0x0022e4000802017f */
[----:B---3--:R-:W-:Y:S05]  /*16d70*/  @!P1 NANOSLEEP.SYNCS 0x989680 ;  /* 0x009896800000995d */ /* 0x008fea0003900000 */
[----:B------:R-:W3:Y:S02]  /*16d80*/  @!P1 SYNCS.PHASECHK.TRANS64 P1, [R20+URZ+0x22830], R15 ;  /* 0x0228300f140095a7 */ /* 0x000ee4000802007f */
[----:B---3--:R-:W-:Y:S05]  /*16d90*/  @!P1 BRA `(.L_x_9784) ;  /* 0xfffffffc00f09947 */ /* 0x008fea000383ffff */
[----:B------:R-:W-:Y:S05]  /*16da0*/  BRA `(.L_x_9783) ;  /* 0xffffff1000c07947 */ /* 0x000fea000383ffff */
.L_x_9789:
[----:B-1----:R1:W2:Y:S02]  /*16db0*/  SYNCS.PHASECHK.TRANS64.TRYWAIT P2, [R20+URZ+0x22850], R15 ;  /* 0x0228500f140075a7 */ /* 0x0022a4000804017f */
[----:B--2---:R-:W-:Y:S05]  /*16dc0*/  @!P2 NANOSLEEP.SYNCS 0x989680 ;  /* 0x009896800000a95d */ /* 0x004fea0003900000 */
[----:B------:R-:W2:Y:S02]  /*16dd0*/  @!P2 SYNCS.PHASECHK.TRANS64 P2, [R20+URZ+0x22850], R15 ;  /* 0x0228500f1400a5a7 */ /* 0x000ea4000804007f */
[----:B--2---:R-:W-:Y:S05]  /*16de0*/  @!P2 BRA `(.L_x_9789) ;  /* 0xfffffffc00f0a947 */ /* 0x004fea000383ffff */
[----:B------:R-:W-:Y:S05]  /*16df0*/  BRA `(.L_x_9788) ;  /* 0xffffff2800607947 */ /* 0x000fea000383ffff */
.L_x_9794:
[----:B-1----:R1:W2:Y:S02]  /*16e00*/  SYNCS.PHASECHK.TRANS64.TRYWAIT P3, [R21+URZ+0x22830], R217 ;  /* 0x022830d9150075a7 */ /* 0x0022a4000806017f */
[----:B--2---:R-:W-:Y:S05]  /*16e10*/  @!P3 NANOSLEEP.SYNCS 0x989680 ;  /* 0x009896800000b95d */ /* 0x004fea0003900000 */
[----:B------:R-:W2:Y:S02]  /*16e20*/  @!P3 SYNCS.PHASECHK.TRANS64 P3, [R21+URZ+0x22830], R217 ;  /* 0x022830d91500b5a7 */ /* 0x000ea4000806007f */
[----:B--2---:R-:W-:Y:S05]  /*16e30*/  @!P3 BRA `(.L_x_9794) ;  /* 0xfffffffc00f0b947 */ /* 0x004fea000383ffff */
[----:B------:R-:W-:Y:S05]  /*16e40*/  BRA `(.L_x_9793) ;  /* 0xffffff2c00947947 */ /* 0x000fea000383ffff */
.L_x_9799:
[----:B--2---:R2:W3:Y:S02]  /*16e50*/  SYNCS.PHASECHK.TRANS64.TRYWAIT P3, [R21+URZ+0x22850], R217 ;  /* 0x022850d9150075a7 */ /* 0x0044e4000806017f */
[----:B---3--:R-:W-:Y:S05]  /*16e60*/  @!P3 NANOSLEEP.SYNCS 0x989680 ;  /* 0x009896800000b95d */ /* 0x008fea0003900000 */
[----:B------:R-:W3:Y:S02]  /*16e70*/  @!P3 SYNCS.PHASECHK.TRANS64 P3, [R21+URZ+0x22850], R217 ;  /* 0x022850d91500b5a7 */ /* 0x000ee4000806007f */
[----:B---3--:R-:W-:Y:S05]  /*16e80*/  @!P3 BRA `(.L_x_9799) ;  /* 0xfffffffc00f0b947 */ /* 0x008fea000383ffff */
[----:B------:R-:W-:Y:S05]  /*16e90*/  BRA `(.L_x_9798) ;  /* 0xffffff4400f07947 */ /* 0x000fea000383ffff */
.L_x_9814:
[----:B------:R-:W-:Y:S02]  /*16ea0*/  IMAD.MOV.U32 R13, RZ, RZ, R4 ;  /* 0x000000ffff0d7224 */ /* 0x000fe400078e0004 */
[----:B------:R-:W-:Y:S02]  /*16eb0*/  IMAD.MOV.U32 R12, RZ, RZ, RZ ;  /* 0x000000ffff0c7224 */ /* 0x000fe400078e00ff */
[----:B------:R-:W-:Y:S02]  /*16ec0*/  IMAD.MOV.U32 R11, RZ, RZ, 0x181f ;  /* 0x0000181fff0b7424 */ /* 0x000fe400078e00ff */
[----:B------:R-:W-:-:S07]  /*16ed0*/  IMAD.MOV.U32 R15, RZ, RZ, -0x1 ;  /* 0xffffffffff0f7424 */ /* 0x000fce00078e00ff */
[----:B01----:R-:W-:Y:S05]  /*16ee0*/  WARPSYNC.COLLECTIVE R15, `(.L_x_10006) ;  /* 0x000000000f087348 */ /* 0x003fea0003c00000 */
[----:B------:R2:W3:Y:S02]  /*16ef0*/  SHFL.IDX P6, R14, R13, R12, R11 ;  /* 0x0000000c0d0e7389 */ /* 0x0004e400000c000b */
[----:B0123--:R-:W-:Y:S01]  /*16f00*/  ENDCOLLECTIVE ;  /* 0x000000000000791b */ /* 0x00ffe20003800000 */
.L_x_10006:
[----:B------:R-:W-:Y:S02]  /*16f10*/  IMAD.MOV.U32 R13, RZ, RZ, R3 ;  /* 0x000000ffff0d7224 */ /* 0x000fe400078e0003 */
[----:B------:R-:W-:-:S07]  /*16f20*/  IMAD.MOV.U32 R0, RZ, RZ, R14 ;  /* 0x000000ffff007224 */ /* 0x000fce00078e000e */
[----:B------:R-:W-:Y:S05]  /*16f30*/  WARPSYNC.COLLECTIVE R15, `(.L_x_10007) ;  /* 0x000000000f087348 */ /* 0x000fea0003c00000 */
[----:B------:R0:W1:Y:S02]  /*16f40*/  SHFL.IDX P6, R14, R13, R12, R11 ;  /* 0x0000000c0d0e7389 */ /* 0x00006400000c000b */
[----:B01----:R-:W-:Y:S01]  /*16f50*/  ENDCOLLECTIVE ;  /* 0x000000000000791b */ /* 0x003fe20003800000 */
.L_x_10007:
[----:B------:R-:W-:Y:S05]  /*16f60*/  BRA `(.L_x_10008) ;  /* 0xffffff7800d47947 */ /* 0x000fea000383ffff */
.L_x_9817:
[----:B------:R-:W-:Y:S01]  /*16f70*/  BSSY B1, `(.L_x_10009) ;  /* 0x0000008000017945 */ /* 0x000fe20003800000 */
[----:B---3--:R-:W-:Y:S02]  /*16f80*/  IMAD.MOV.U32 R13, RZ, RZ, R4 ;  /* 0x000000ffff0d7224 */ /* 0x008fe400078e0004 */
[----:B------:R-:W-:Y:S02]  /*16f90*/  IMAD.MOV.U32 R12, RZ, RZ, 0x1 ;  /* 0x00000001ff0c7424 */ /* 0x000fe400078e00ff */
[----:B------:R-:W-:Y:S02]  /*16fa0*/  IMAD.MOV.U32 R11, RZ, RZ, 0x181f ;  /* 0x0000181fff0b7424 */ /* 0x000fe400078e00ff */
[----:B------:R-:W-:-:S07]  /*16fb0*/  IMAD.MOV.U32 R15, RZ, RZ, -0x1 ;  /* 0xffffffffff0f7424 */ /* 0x000fce00078e00ff */
[----:B012-4-:R-:W-:Y:S05]  /*16fc0*/  WARPSYNC.COLLECTIVE R15, `(.L_x_10010) ;  /* 0x000000000f087348 */ /* 0x017fea0003c00000 */
[----:B----4-:R3:W4:Y:S02]  /*16fd0*/  SHFL.IDX P6, R14, R13, R12, R11 ;  /* 0x0000000c0d0e7389 */ /* 0x01072400000c000b */
[----:B01234-:R-:W-:Y:S01]  /*16fe0*/  ENDCOLLECTIVE ;  /* 0x000000000000791b */ /* 0x01ffe20003800000 */
.L_x_10010:
[----:B------:R-:W-:Y:S05]  /*16ff0*/  BSYNC B1 ;  /* 0x0000000000017941 */ /* 0x000fea0003800000 */
.L_x_10009:
        /* <DEDUP_REMOVED lines=8> */
.L_x_10011:
[----:B------:R-:W-:Y:S05]  /*17080*/  BRA `(.L_x_10012) ;  /* 0xffffff7c00087947 */ /* 0x000fea000383ffff */
.L_x_9820:
[----:B------:R-:W-:Y:S01]  /*17090*/  BSSY B1, `(.L_x_10013) ;  /* 0x0000008000017945 */ /* 0x000fe20003800000 */
[----:B0-----:R-:W-:Y:S02]  /*170a0*/  IMAD.MOV.U32 R13, RZ, RZ, R4 ;  /* 0x000000ffff0d7224 */ /* 0x001fe400078e0004 */
[----:B------:R-:W-:Y:S02]  /*170b0*/  IMAD.MOV.U32 R12, RZ, RZ, 0x2 ;  /* 0x00000002ff0c7424 */ /* 0x000fe400078e00ff */
[----:B------:R-:W-:Y:S02]  /*170c0*/  IMAD.MOV.U32 R11, RZ, RZ, 0x181f ;  /* 0x0000181fff0b7424 */ /* 0x000fe400078e00ff */
[----:B------:R-:W-:-:S07]  /*170d0*/  IMAD.MOV.U32 R15, RZ, RZ, -0x1 ;  /* 0xffffffffff0f7424 */ /* 0x000fce00078e00ff */
[----:B-1234-:R-:W-:Y:S05]  /*170e0*/  WARPSYNC.COLLECTIVE R15, `(.L_x_10014) ;  /* 0x000000000f087348 */ /* 0x01efea0003c00000 */
[----:B----4-:R0:W4:Y:S02]  /*170f0*/  SHFL.IDX P6, R14, R13, R12, R11 ;  /* 0x0000000c0d0e7389 */ /* 0x01012400000c000b */
[----:B01234-:R-:W-:Y:S01]  /*17100*/  ENDCOLLECTIVE ;  /* 0x000000000000791b */ /* 0x01ffe20003800000 */
.L_x_10014:
[----:B------:R-:W-:Y:S05]  /*17110*/  BSYNC B1 ;  /* 0x0000000000017941 */ /* 0x000fea0003800000 */
.L_x_10013:
        /* <DEDUP_REMOVED lines=8> */
.L_x_10015:
[----:B------:R-:W-:Y:S05]  /*171a0*/  BRA `(.L_x_10016) ;  /* 0xffffff7c00387947 */ /* 0x000fea000383ffff */
.L_x_9823:
[----:B------:R-:W-:Y:S01]  /*171b0*/  BSSY B1, `(.L_x_10017) ;  /* 0x0000008000017945 */ /* 0x000fe20003800000 */
[----:B0-----:R-:W-:Y:S01]  /*171c0*/  IMAD.MOV.U32 R13, RZ, RZ, R4 ;  /* 0x000000ffff0d7224 */ /* 0x001fe200078e0004 */
[----:B------:R-:W-:Y:S01]  /*171d0*/  MOV R15, 0xffffffff ;  /* 0xffffffff000f7802 */ /* 0x000fe20000000f00 */
[----:B------:R-:W-:Y:S02]  /*171e0*/  IMAD.MOV.U32 R12, RZ, RZ, 0x3 ;  /* 0x00000003ff0c7424 */ /* 0x000fe400078e00ff */
[----:B------:R-:W-:-:S07]  /*171f0*/  IMAD.MOV.U32 R11, RZ, RZ, 0x181f ;  /* 0x0000181fff0b7424 */ /* 0x000fce00078e00ff */
[----:B-1234-:R-:W-:Y:S05]  /*17200*/  WARPSYNC.COLLECTIVE R15, `(.L_x_10018) ;  /* 0x000000000f087348 */ /* 0x01efea0003c00000 */
[----:B------:R0:W0:Y:S02]  /*17210*/  SHFL.IDX P6, R14, R13, R12, R11 ;  /* 0x0000000c0d0e7389 */ /* 0x00002400000c000b */
[----:B01234-:R-:W-:Y:S01]  /*17220*/  ENDCOLLECTIVE ;  /* 0x000000000000791b */ /* 0x01ffe20003800000 */
.L_x_10018:
[----:B------:R-:W-:Y:S05]  /*17230*/  BSYNC B1 ;  /* 0x0000000000017941 */ /* 0x000fea0003800000 */
.L_x_10017:
        /* <DEDUP_REMOVED lines=8> */
.L_x_10019:
[----:B------:R-:W-:Y:S05]  /*172c0*/  BRA `(.L_x_10020) ;  /* 0xffffff7c00687947 */ /* 0x000fea000383ffff */
.L_x_9840:
        /* <DEDUP_REMOVED lines=11> */
.L_x_10022:
[----:B------:R-:W-:Y:S05]  /*17380*/  BSYNC B1 ;  /* 0x0000000000017941 */ /* 0x000fea0003800000 */
.L_x_10021:
[----:B------:R-:W-:Y:S05]  /*17390*/  BRA `(.L_x_10023) ;  /* 0xffffff9000387947 */ /* 0x000fea000383ffff */
.L_x_9842:
[----:B------:R-:W-:Y:S01]  /*173a0*/  BSSY B1, `(.L_x_10024) ;  /* 0x0000006000017945 */ /* 0x000fe20003800000 */
[----:B------:R-:W-:-:S07]  /*173b0*/  IMAD.MOV.U32 R15, RZ, RZ, -0x1 ;  /* 0xffffffffff0f7424 */ /* 0x000fce00078e00ff */
[----:B0-----:R-:W-:Y:S05]  /*173c0*/  WARPSYNC.COLLECTIVE R15, `(.L_x_10025) ;  /* 0x000000000f0c7348 */ /* 0x001fea0003c00000 */
[----:B------:R-:W-:Y:S02]  /*173d0*/  ELECT P6, UR62, PT ;  /* 0x00000000003e782f */ /* 0x000fe400038c0000 */
[----:B------:R-:W-:Y:S01]  /*173e0*/  MOV R14, UR62 ;  /* 0x0000003e000e7c02 */ /* 0x000fe20008000f00 */
[----:B0-----:R-:W-:Y:S10]  /*173f0*/  ENDCOLLECTIVE ;  /* 0x000000000000791b */ /* 0x001ff40003800000 */
.L_x_10025:
[----:B------:R-:W-:Y:S05]  /*17400*/  BSYNC B1 ;  /* 0x0000000000017941 */ /* 0x000fea0003800000 */
.L_x_10024:
[----:B------:R-:W-:Y:S05]  /*17410*/  BRA `(.L_x_9841) ;  /* 0xffffff9000307947 */ /* 0x000fea000383ffff */
.L_x_9844:
[----:B0-----:R-:W2:Y:S02]  /*17420*/  LDL R5, [R1+0x4] ;  /* 0x0000040001057983 */ /* 0x001ea40000100800 */
[----:B--2---:R0:W1:Y:S02]  /*17430*/  SYNCS.PHASECHK.TRANS64.TRYWAIT P0, [R5+URZ+0x22820], R4 ;  /* 0x02282004050075a7 */ /* 0x004064000800017f */
[----:B-1----:R-:W-:Y:S05]  /*17440*/  @!P0 NANOSLEEP.SYNCS 0x989680 ;  /* 0x009896800000895d */ /* 0x002fea0003900000 */
[----:B------:R-:W1:Y:S02]  /*17450*/  @!P0 SYNCS.PHASECHK.TRANS64 P0, [R5+URZ+0x22820], R4 ;  /* 0x02282004050085a7 */ /* 0x000e64000800007f */
[----:B-1----:R-:W-:Y:S05]  /*17460*/  @!P0 BRA `(.L_x_9844) ;  /* 0xfffffffc00ec8947 */ /* 0x002fea000383ffff */
[----:B------:R-:W-:Y:S05]  /*17470*/  BRA `(.L_x_10026) ;  /* 0xffffff9000407947 */ /* 0x000fea000383ffff */
.L_x_9848:
[----:B0-----:R0:W1:Y:S02]  /*17480*/  SYNCS.PHASECHK.TRANS64.TRYWAIT P0, [R4+URZ+0x228a0], R9 ;  /* 0x0228a009040075a7 */ /* 0x001064000800017f */
[----:B-1----:R-:W-:Y:S05]  /*17490*/  @!P0 NANOSLEEP.SYNCS 0x989680 ;  /* 0x009896800000895d */ /* 0x002fea0003900000 */
[----:B------:R-:W1:Y:S02]  /*174a0*/  @!P0 SYNCS.PHASECHK.TRANS64 P0, [R4+URZ+0x228a0], R9 ;  /* 0x0228a009040085a7 */ /* 0x000e64000800007f */
[----:B-1----:R-:W-:Y:S05]  /*174b0*/  @!P0 BRA `(.L_x_9848) ;  /* 0xfffffffc00f08947 */ /* 0x002fea000383ffff */
[----:B------:R-:W-:Y:S05]  /*174c0*/  BRA `(.L_x_10027) ;  /* 0xffffff9000687947 */ /* 0x000fea000383ffff */
.L_x_9853:
[----:B-1----:R1:W2:Y:S02]  /*174d0*/  SYNCS.PHASECHK.TRANS64.TRYWAIT P0, [R4+URZ+0x228c0], R9 ;  /* 0x0228c009040075a7 */ /* 0x0022a4000800017f */
[----:B--2---:R-:W-:Y:S05]  /*174e0*/  @!P0 NANOSLEEP.SYNCS 0x989680 ;  /* 0x009896800000895d */ /* 0x004fea0003900000 */
[----:B------:R-:W2:Y:S02]  /*174f0*/  @!P0 SYNCS.PHASECHK.TRANS64 P0, [R4+URZ+0x228c0], R9 ;  /* 0x0228c009040085a7 */ /* 0x000ea4000800007f */
[----:B--2---:R-:W-:Y:S05]  /*17500*/  @!P0 BRA `(.L_x_9853) ;  /* 0xfffffffc00f08947 */ /* 0x004fea000383ffff */
[----:B------:R-:W-:Y:S05]  /*17510*/  BRA `(.L_x_10028) ;  /* 0xffffff9000ec7947 */ /* 0x000fea000383ffff */
.L_x_9863:
[----:B0-----:R0:W1:Y:S02]  /*17520*/  SYNCS.PHASECHK.TRANS64.TRYWAIT P1, [R5+URZ+0x228a0], R6 ;  /* 0x0228a006050075a7 */ /* 0x001064000802017f */
[----:B-1----:R-:W-:Y:S05]  /*17530*/  @!P1 NANOSLEEP.SYNCS 0x989680 ;  /* 0x009896800000995d */ /* 0x002fea0003900000 */
[----:B------:R-:W1:Y:S02]  /*17540*/  @!P1 SYNCS.PHASECHK.TRANS64 P1, [R5+URZ+0x228a0], R6 ;  /* 0x0228a006050095a7 */ /* 0x000e64000802007f */
[----:B-1----:R-:W-:Y:S05]  /*17550*/  @!P1 BRA `(.L_x_9863) ;  /* 0xfffffffc00f09947 */ /* 0x002fea000383ffff */
[----:B------:R-:W-:Y:S05]  /*17560*/  BRA `(.L_x_10029) ;  /* 0xffffff9800847947 */ /* 0x000fea000383ffff */
.L_x_9868:
[----:B-1----:R1:W2:Y:S02]  /*17570*/  SYNCS.PHASECHK.TRANS64.TRYWAIT P1, [R5+URZ+0x228c0], R6 ;  /* 0x0228c006050075a7 */ /* 0x0022a4000802017f */
[----:B--2---:R-:W-:Y:S05]  /*17580*/  @!P1 NANOSLEEP.SYNCS 0x989680 ;  /* 0x009896800000995d */ /* 0x004fea0003900000 */
[----:B------:R-:W2:Y:S02]  /*17590*/  @!P1 SYNCS.PHASECHK.TRANS64 P1, [R5+URZ+0x228c0], R6 ;  /* 0x0228c006050095a7 */ /* 0x000ea4000802007f */
[----:B--2---:R-:W-:Y:S05]  /*175a0*/  @!P1 BRA `(.L_x_9868) ;  /* 0xfffffffc00f09947 */ /* 0x004fea000383ffff */
[----:B------:R-:W-:Y:S05]  /*175b0*/  BRA `(.L_x_10030) ;  /* 0xffffff9c00047947 */ /* 0x000fea000383ffff */
.L_x_9884:
        /* <DEDUP_REMOVED lines=11> */
.L_x_10032:
[----:B------:R-:W-:Y:S05]  /*17670*/  BSYNC B0 ;  /* 0x0000000000007941 */ /* 0x000fea0003800000 */
.L_x_10031:
[----:B------:R-:W-:Y:S05]  /*17680*/  BRA `(.L_x_10033) ;  /* 0xffffffa400f87947 */ /* 0x000fea000383ffff */
.L_x_9886:
[----:B------:R-:W-:Y:S01]  /*17690*/  BSSY B0, `(.L_x_10034) ;  /* 0x0000006000007945 */ /* 0x000fe20003800000 */
[----:B------:R-:W-:-:S07]  /*176a0*/  MOV R15, 0xffffffff ;  /* 0xffffffff000f7802 */ /* 0x000fce0000000f00 */
[----:B0-----:R-:W-:Y:S05]  /*176b0*/  WARPSYNC.COLLECTIVE R15, `(.L_x_10035) ;  /* 0x000000000f0c7348 */ /* 0x001fea0003c00000 */
[----:B------:R-:W-:Y:S02]  /*176c0*/  ELECT P6, UR62, PT ;  /* 0x00000000003e782f */ /* 0x000fe400038c0000 */
[----:B------:R-:W-:Y:S01]  /*176d0*/  MOV R14, UR62 ;  /* 0x0000003e000e7c02 */ /* 0x000fe20008000f00 */
[----:B0-----:R-:W-:Y:S10]  /*176e0*/  ENDCOLLECTIVE ;  /* 0x000000000000791b */ /* 0x001ff40003800000 */
.L_x_10035:
[----:B------:R-:W-:Y:S05]  /*176f0*/  BSYNC B0 ;  /* 0x0000000000007941 */ /* 0x000fea0003800000 */
.L_x_10034:
[----:B------:R-:W-:Y:S05]  /*17700*/  BRA `(.L_x_10036) ;  /* 0xffffffa800047947 */ /* 0x000fea000383ffff */
.L_x_9888:
[----:B0-----:R0:W1:Y:S02]  /*17710*/  SYNCS.PHASECHK.TRANS64.TRYWAIT P0, [R0+URZ+0x22840], R2 ;  /* 0x02284002000075a7 */ /* 0x001064000800017f */
[----:B-1----:R-:W-:Y:S05]  /*17720*/  @!P0 NANOSLEEP.SYNCS 0x989680 ;  /* 0x009896800000895d */ /* 0x002fea0003900000 */
[----:B------:R-:W1:Y:S02]  /*17730*/  @!P0 SYNCS.PHASECHK.TRANS64 P0, [R0+URZ+0x22840], R2 ;  /* 0x02284002000085a7 */ /* 0x000e64000800007f */
[----:B-1----:R-:W-:Y:S05]  /*17740*/  @!P0 BRA `(.L_x_9888) ;  /* 0xfffffffc00f08947 */ /* 0x002fea000383ffff */
[----:B------:R-:W-:Y:S05]  /*17750*/  BRA `(.L_x_10037) ;  /* 0xffffffa800707947 */ /* 0x000fea000383ffff */
.L_x_9892:
[----:B------:R-:W2:Y:S01]  /*17760*/  LDL.LU R11, [R1+0x54] ;  /* 0x00005400010b7983 */ /* 0x000ea20000300800 */
[----:B------:R-:W-:Y:S01]  /*17770*/  IMAD.MOV.U32 R13, RZ, RZ, R0 ;  /* 0x000000ffff0d7224 */ /* 0x000fe200078e0000 */
[----:B------:R-:W-:Y:S01]  /*17780*/  LOP3.LUT R8, R8, 0x7f, RZ, 0xc0, !PT ;  /* 0x0000007f08087812 */ /* 0x000fe200078ec0ff */
[----:B------:R-:W-:Y:S02]  /*17790*/  IMAD.MOV.U32 R12, RZ, RZ, RZ ;  /* 0x000000ffff0c7224 */ /* 0x000fe400078e00ff */
[----:B------:R-:W-:Y:S01]  /*177a0*/  IMAD.MOV.U32 R15, RZ, RZ, -0x1 ;  /* 0xffffffffff0f7424 */ /* 0x000fe200078e00ff */
[----:B------:R-:W-:-:S05]  /*177b0*/  SHF.R.U32.HI R5, RZ, 0x3, R8 ;  /* 0x00000003ff057819 */ /* 0x000fca0000011608 */
[----:B------:R-:W-:-:S04]  /*177c0*/  IMAD.IADD R2, R5, 0x1, R17 ;  /* 0x0000000105027824 */ /* 0x000fc800078e0211 */
[C---:B------:R-:W-:Y:S01]  /*177d0*/  VIADD R5, R2.reuse, 0x10 ;  /* 0x0000001002057836 */ /* 0x040fe20000000000 */
[----:B------:R-:W-:Y:S01]  /*177e0*/  IADD3 R8, R2, 0x60, RZ ;  /* 0x0000006002087810 */ /* 0x000fe20007ffe0ff */
[----:B--2---:R-:W-:Y:S02]  /*177f0*/  IMAD R3, R11, R7, RZ ;  /* 0x000000070b037224 */ /* 0x004fe400078e02ff */
[----:B------:R-:W-:-:S03]  /*17800*/  IMAD.MOV.U32 R11, RZ, RZ, 0x181f ;  /* 0x0000181fff0b7424 */ /* 0x000fc600078e00ff */
[----:B------:R-:W-:-:S13]  /*17810*/  ISETP.GE.AND P1, PT, R2, R3, PT ;  /* 0x000000030200720c */ /* 0x000fda0003f26270 */
[----:B-----5:R-:W-:Y:S05]  /*17820*/  WARPSYNC.COLLECTIVE R15, `(.L_x_10038) ;  /* 0x000000000f087348 */ /* 0x020fea0003c00000 */
[----:B------:R0:W1:Y:S02]  /*17830*/  SHFL.IDX P6, R14, R13, R12, R11 ;  /* 0x0000000c0d0e7389 */ /* 0x00006400000c000b */
[----:B01---5:R-:W-:Y:S01]  /*17840*/  ENDCOLLECTIVE ;  /* 0x000000000000791b */ /* 0x023fe20003800000 */
.L_x_10038:
[----:B------:R-:W-:Y:S02]  /*17850*/  IMAD.MOV.U32 R13, RZ, RZ, R4 ;  /* 0x000000ffff0d7224 */ /* 0x000fe400078e0004 */
[----:B------:R-:W-:-:S07]  /*17860*/  IMAD.MOV.U32 R6, RZ, RZ, R14 ;  /* 0x000000ffff067224 */ /* 0x000fce00078e000e */
[----:B------:R-:W-:Y:S05]  /*17870*/  WARPSYNC.COLLECTIVE R15, `(.L_x_10039) ;  /* 0x000000000f087348 */ /* 0x000fea0003c00000 */
[----:B------:R0:W1:Y:S02]  /*17880*/  SHFL.IDX P6, R14, R13, R12, R11 ;  /* 0x0000000c0d0e7389 */ /* 0x00006400000c000b */
[----:B01----:R-:W-:Y:S01]  /*17890*/  ENDCOLLECTIVE ;  /* 0x000000000000791b */ /* 0x003fe20003800000 */
.L_x_10039:
[----:B------:R-:W-:Y:S02]  /*178a0*/  IMAD.MOV.U32 R13, RZ, RZ, R0 ;  /* 0x000000ffff0d7224 */ /* 0x000fe400078e0000 */
[----:B------:R-:W-:Y:S02]  /*178b0*/  IMAD.MOV.U32 R12, RZ, RZ, 0x1 ;  /* 0x00000001ff0c7424 */ /* 0x000fe400078e00ff */
[----:B------:R-:W-:-:S07]  /*178c0*/  IMAD.MOV.U32 R7, RZ, RZ, R14 ;  /* 0x000000ffff077224 */ /* 0x000fce00078e000e */
[----:B------:R-:W-:Y:S05]  /*178d0*/  WARPSYNC.COLLECTIVE R15, `(.L_x_10040) ;  /* 0x000000000f087348 */ /* 0x000fea0003c00000 */
[----:B------:R0:W1:Y:S02]  /*178e0*/  SHFL.IDX P6, R14, R13, R12, R11 ;  /* 0x0000000c0d0e7389 */ /* 0x00006400000c000b */
[----:B01----:R-:W-:Y:S01]  /*178f0*/  ENDCOLLECTIVE ;  /* 0x000000000000791b */ /* 0x003fe20003800000 */
.L_x_10040:
        /* <DEDUP_REMOVED lines=15> */
.L_x_10041:
[----:B------:R-:W-:Y:S02]  /*179f0*/  IMAD.MOV.U32 R13, RZ, RZ, R0 ;  /* 0x000000ffff0d7224 */ /* 0x000fe400078e0000 */
[----:B------:R-:W-:Y:S01]  /*17a00*/  IMAD.MOV.U32 R12, RZ, RZ, 0x2 ;  /* 0x00000002ff0c7424 */ /* 0x000fe200078e00ff */
[----:B------:R-:W-:-:S07]  /*17a10*/  MOV R5, R14 ;  /* 0x0000000e00057202 */ /* 0x000fce0000000f00 */
[----:B------:R-:W-:Y:S05]  /*17a20*/  WARPSYNC.COLLECTIVE R15, `(.L_x_10042) ;  /* 0x000000000f087348 */ /* 0x000fea0003c00000 */
[----:B------:R0:W1:Y:S02]  /*17a30*/  SHFL.IDX P6, R14, R13, R12, R11 ;  /* 0x0000000c0d0e7389 */ /* 0x00006400000c000b */
[----:B01----:R-:W-:Y:S01]  /*17a40*/  ENDCOLLECTIVE ;  /* 0x000000000000791b */ /* 0x003fe20003800000 */
.L_x_10042:
        /* <DEDUP_REMOVED lines=15> */
.L_x_10043:
[----:B------:R-:W-:Y:S01]  /*17b40*/  IMAD.MOV.U32 R13, RZ, RZ, R0 ;  /* 0x000000ffff0d7224 */ /* 0x000fe200078e0000 */
[----:B------:R-:W-:Y:S01]  /*17b50*/  MOV R12, 0x3 ;  /* 0x00000003000c7802 */ /* 0x000fe20000000f00 */
[----:B------:R-:W-:-:S07]  /*17b60*/  IMAD.MOV.U32 R5, RZ, RZ, R14 ;  /* 0x000000ffff057224 */ /* 0x000fce00078e000e */
[----:B------:R-:W-:Y:S05]  /*17b70*/  WARPSYNC.COLLECTIVE R15, `(.L_x_10044) ;  /* 0x000000000f087348 */ /* 0x000fea0003c00000 */
[----:B------:R0:W1:Y:S02]  /*17b80*/  SHFL.IDX P6, R14, R13, R12, R11 ;  /* 0x0000000c0d0e7389 */ /* 0x00006400000c000b */
[----:B01----:R-:W-:Y:S01]  /*17b90*/  ENDCOLLECTIVE ;  /* 0x000000000000791b */ /* 0x003fe20003800000 */
.L_x_10044:
        /* <DEDUP_REMOVED lines=15> */
.L_x_10045:
[----:B------:R-:W-:Y:S02]  /*17c90*/  IMAD.MOV.U32 R13, RZ, RZ, R0 ;  /* 0x000000ffff0d7224 */ /* 0x000fe400078e0000 */
[----:B------:R-:W-:Y:S02]  /*17ca0*/  IMAD.MOV.U32 R12, RZ, RZ, 0x4 ;  /* 0x00000004ff0c7424 */ /* 0x000fe400078e00ff */
[----:B------:R-:W-:-:S07]  /*17cb0*/  IMAD.MOV.U32 R5, RZ, RZ, R14 ;  /* 0x000000ffff057224 */ /* 0x000fce00078e000e */
[----:B------:R-:W-:Y:S05]  /*17cc0*/  WARPSYNC.COLLECTIVE R15, `(.L_x_10046) ;  /* 0x000000000f087348 */ /* 0x000fea0003c00000 */
[----:B------:R0:W1:Y:S02]  /*17cd0*/  SHFL.IDX P6, R14, R13, R12, R11 ;  /* 0x0000000c0d0e7389 */ /* 0x00006400000c000b */
[----:B01----:R-:W-:Y:S01]  /*17ce0*/  ENDCOLLECTIVE ;  /* 0x000000000000791b */ /* 0x003fe20003800000 */
.L_x_10046:
        /* <DEDUP_REMOVED lines=15> */
.L_x_10047:
[----:B------:R-:W-:Y:S02]  /*17de0*/  IMAD.MOV.U32 R13, RZ, RZ, R0 ;  /* 0x000000ffff0d7224 */ /* 0x000fe400078e0000 */
[----:B------:R-:W-:Y:S02]  /*17df0*/  IMAD.MOV.U32 R12, RZ, RZ, 0x5 ;  /* 0x00000005ff0c7424 */ /* 0x000fe400078e00ff */
[----:B------:R-:W-:-:S07]  /*17e00*/  IMAD.MOV.U32 R5, RZ, RZ, R14 ;  /* 0x000000ffff057224 */ /* 0x000fce00078e000e */
[----:B------:R-:W-:Y:S05]  /*17e10*/  WARPSYNC.COLLECTIVE R15, `(.L_x_10048) ;  /* 0x000000000f087348 */ /* 0x000fea0003c00000 */
[----:B------:R0:W1:Y:S02]  /*17e20*/  SHFL.IDX P6, R14, R13, R12, R11 ;  /* 0x0000000c0d0e7389 */ /* 0x00006400000c000b */
[----:B01----:R-:W-:Y:S01]  /*17e30*/  ENDCOLLECTIVE ;  /* 0x000000000000791b */ /* 0x003fe20003800000 */
.L_x_10048:
[----:B------:R-:W-:-:S05]  /*17e40*/  @!P1 LEA R5, P2, R9, R5, 0x1 ;  /* 0x0000000509059211 */ /* 0x000fca00078408ff */
[----:B------:R-:W-:-:S04]  /*17e50*/  @!P1 IMAD.X R6, RZ, RZ, R6, P2 ;  /* 0x000000ffff069224 */ /* 0x000fc800010e0606 */
[----:B------:R-:W-:Y:S01]  /*17e60*/  @!P1 IMAD.MOV.U32 R7, RZ, RZ, R6 ;  /* 0x000000ffff079224 */ /* 0x000fe200078e0006 */
[----:B------:R-:W-:Y:S01]  /*17e70*/  @!P1 MOV R6, R5 ;  /* 0x0000000500069202 */ /* 0x000fe20000000f00 */
[----:B------:R-:W-:Y:S02]  /*17e80*/  IMAD.MOV.U32 R13, RZ, RZ, R4 ;  /* 0x000000ffff0d7224 */ /* 0x000fe400078e0004 */
[----:B------:R-:W-:Y:S02]  /*17e90*/  VIADD R5, R2, 0x50 ;  /* 0x0000005002057836 */ /* 0x000fe40000000000 */
[----:B------:R-:W-:Y:S01]  /*17ea0*/  @!PT LDS RZ, [RZ] ;  /* 0x00000000fffff984 */ /* 0x000fe20000000800 */
[----:B------:R-:W-:Y:S01]  /*17eb0*/  @!PT LDS RZ, [RZ] ;  /* 0x00000000fffff984 */ /* 0x000fe20000000800 */
[----:B------:R-:W-:Y:S01]  /*17ec0*/  @!PT LDS RZ, [RZ] ;  /* 0x00000000fffff984 */ /* 0x000fe20000000800 */
[----:B------:R0:W-:Y:S03]  /*17ed0*/  @!P1 LDGSTS.E.BYPASS.LTC128B.128 [R10+0x1a400], desc[UR40][R6.64], !P0 ;  /* 0x1a400000060a9fae */ /* 0x0001e6000c101d68 */
[----:B------:R-:W-:Y:S01]  /*17ee0*/  ISETP.GE.AND P1, PT, R5, R3, PT ;  /* 0x000000030500720c */ /* 0x000fe20003f26270 */
[----:B0-----:R-:W-:-:S12]  /*17ef0*/  IMAD.MOV.U32 R6, RZ, RZ, R14 ;  /* 0x000000ffff067224 */ /* 0x001fd800078e000e */
[----:B------:R-:W-:Y:S05]  /*17f00*/  WARPSYNC.COLLECTIVE R15, `(.L_x_10049) ;  /* 0x000000000f087348 */ /* 0x000fea0003c00000 */
[----:B------:R0:W1:Y:S02]  /*17f10*/  SHFL.IDX P6, R14, R13, R12, R11 ;  /* 0x0000000c0d0e7389 */ /* 0x00006400000c000b */
[----:B01----:R-:W-:Y:S01]  /*17f20*/  ENDCOLLECTIVE ;  /* 0x000000000000791b */ /* 0x003fe20003800000 */
.L_x_10049:
[----:B------:R-:W-:Y:S02]  /*17f30*/  IMAD.MOV.U32 R13, RZ, RZ, R0 ;  /* 0x000000ffff0d7224 */ /* 0x000fe400078e0000 */
[----:B------:R-:W-:Y:S02]  /*17f40*/  IMAD.MOV.U32 R12, RZ, RZ, 0x6 ;  /* 0x00000006ff0c7424 */ /* 0x000fe400078e00ff */
[----:B------:R-:W-:-:S07]  /*17f50*/  IMAD.MOV.U32 R5, RZ, RZ, R14 ;  /* 0x000000ffff057224 */ /* 0x000fce00078e000e */
[----:B------:R-:W-:Y:S05]  /*17f60*/  WARPSYNC.COLLECTIVE R15, `(.L_x_10050) ;  /* 0x000000000f087348 */ /* 0x000fea0003c00000 */
[----:B------:R0:W1:Y:S02]  /*17f70*/  SHFL.IDX P6, R14, R13, R12, R11 ;  /* 0x0000000c0d0e7389 */ /* 0x00006400000c000b */
[----:B01----:R-:W-:Y:S01]  /*17f80*/  ENDCOLLECTIVE ;  /* 0x000000000000791b */ /* 0x003fe20003800000 */
.L_x_10050:
        /* <DEDUP_REMOVED lines=14> */
.L_x_10051:
[----:B------:R-:W-:Y:S02]  /*18070*/  IMAD.MOV.U32 R13, RZ, RZ, R0 ;  /* 0x000000ffff0d7224 */ /* 0x000fe400078e0000 */
[----:B------:R-:W-:Y:S02]  /*18080*/  IMAD.MOV.U32 R12, RZ, RZ, 0x7 ;  /* 0x00000007ff0c7424 */ /* 0x000fe400078e00ff */
[----:B------:R-:W-:-:S07]  /*18090*/  IMAD.MOV.U32 R5, RZ, RZ, R14 ;  /* 0x000000ffff057224 */ /* 0x000fce00078e000e */
[----:B------:R-:W-:Y:S05]  /*180a0*/  WARPSYNC.COLLECTIVE R15, `(.L_x_10052) ;  /* 0x000000000f087348 */ /* 0x000fea0003c00000 */
[----:B------:R0:W1:Y:S02]  /*180b0*/  SHFL.IDX P6, R14, R13, R12, R11 ;  /* 0x0000000c0d0e7389 */ /* 0x00006400000c000b */
[----:B01----:R-:W-:Y:S01]  /*180c0*/  ENDCOLLECTIVE ;  /* 0x000000000000791b */ /* 0x003fe20003800000 */
.L_x_10052:
        /* <DEDUP_REMOVED lines=13> */
.L_x_10053:
[----:B------:R-:W-:Y:S01]  /*181a0*/  IMAD.MOV.U32 R4, RZ, RZ, R14 ;  /* 0x000000ffff047224 */ /* 0x000fe200078e000e */
[----:B------:R-:W-:Y:S06]  /*181b0*/  BRA `(.L_x_10054) ;  /* 0xffffffac001c7947 */ /* 0x000fec000383ffff */
.L_x_9895:
[----:B0-----:R-:W2:Y:S02]  /*181c0*/  LDL R2, [R1+0x4] ;  /* 0x0000040001027983 */ /* 0x001ea40000100800 */
[----:B--2---:R0:W2:Y:S02]  /*181d0*/  SYNCS.PHASECHK.TRANS64.TRYWAIT P0, [R2+URZ+0x22820], R0 ;  /* 0x02282000020075a7 */ /* 0x0040a4000800017f */
[----:B--2---:R-:W-:Y:S05]  /*181e0*/  @!P0 NANOSLEEP.SYNCS 0x989680 ;  /* 0x009896800000895d */ /* 0x004fea0003900000 */
[----:B------:R-:W2:Y:S02]  /*181f0*/  @!P0 SYNCS.PHASECHK.TRANS64 P0, [R2+URZ+0x22820], R0 ;  /* 0x02282000020085a7 */ /* 0x000ea4000800007f */
[----:B--2---:R-:W-:Y:S05]  /*18200*/  @!P0 BRA `(.L_x_9895) ;  /* 0xfffffffc00ec8947 */ /* 0x004fea000383ffff */
[----:B------:R-:W-:Y:S05]  /*18210*/  BRA `(.L_x_10055) ;  /* 0xffffffac00887947 */ /* 0x000fea000383ffff */
.L_x_9899:
[----:B0-----:R0:W2:Y:S02]  /*18220*/  SYNCS.PHASECHK.TRANS64.TRYWAIT P0, [R2+URZ+0x22860], R0 ;  /* 0x02286000020075a7 */ /* 0x0010a4000800017f */
[----:B--2---:R-:W-:Y:S05]  /*18230*/  @!P0 NANOSLEEP.SYNCS 0x989680 ;  /* 0x009896800000895d */ /* 0x004fea0003900000 */
[----:B------:R-:W2:Y:S02]  /*18240*/  @!P0 SYNCS.PHASECHK.TRANS64 P0, [R2+URZ+0x22860], R0 ;  /* 0x02286000020085a7 */ /* 0x000ea4000800007f */
[----:B--2---:R-:W-:Y:S05]  /*18250*/  @!P0 BRA `(.L_x_9899) ;  /* 0xfffffffc00f08947 */ /* 0x004fea000383ffff */
[----:B------:R-:W-:Y:S05]  /*18260*/  BRA `(.L_x_10056) ;  /* 0xffffffac00b87947 */ /* 0x000fea000383ffff */
.L_x_9914:
[----:B-1----:R1:W2:Y:S02]  /*18270*/  SYNCS.PHASECHK.TRANS64.TRYWAIT P0, [R2+URZ+0x22840], R5 ;  /* 0x02284005020075a7 */ /* 0x0022a4000800017f */
[----:B--2---:R-:W-:Y:S05]  /*18280*/  @!P0 NANOSLEEP.SYNCS 0x989680 ;  /* 0x009896800000895d */ /* 0x004fea0003900000 */
[----:B------:R-:W2:Y:S02]  /*18290*/  @!P0 SYNCS.PHASECHK.TRANS64 P0, [R2+URZ+0x22840], R5 ;  /* 0x02284005020085a7 */ /* 0x000ea4000800007f */
[----:B--2---:R-:W-:Y:S05]  /*182a0*/  @!P0 BRA `(.L_x_9914) ;  /* 0xfffffffc00f08947 */ /* 0x004fea000383ffff */
[----:B------:R-:W-:Y:S05]  /*182b0*/  BRA `(.L_x_10057) ;  /* 0xffffffb400e87947 */ /* 0x000fea000383ffff */
.L_x_9919:
[----:B0-----:R0:W2:Y:S02]  /*182c0*/  SYNCS.PHASECHK.TRANS64.TRYWAIT P0, [R2+URZ+0x22860], R5 ;  /* 0x02286005020075a7 */ /* 0x0010a4000800017f */
[----:B--2---:R-:W-:Y:S05]  /*182d0*/  @!P0 NANOSLEEP.SYNCS 0x989680 ;  /* 0x009896800000895d */ /* 0x004fea0003900000 */
[----:B------:R-:W2:Y:S02]  /*182e0*/  @!P0 SYNCS.PHASECHK.TRANS64 P0, [R2+URZ+0x22860], R5 ;  /* 0x02286005020085a7 */ /* 0x000ea4000800007f */
[----:B--2---:R-:W-:Y:S05]  /*182f0*/  @!P0 BRA `(.L_x_9919) ;  /* 0xfffffffc00f08947 */ /* 0x004fea000383ffff */
[----:B------:R-:W-:Y:S05]  /*18300*/  BRA `(.L_x_10058) ;  /* 0xffffffb800707947 */ /* 0x000fea000383ffff */
.L_x_9930:
[----:B0-----:R0:W1:Y:S02]  /*18310*/  SYNCS.PHASECHK.TRANS64.TRYWAIT P0, [R3+URZ+0x22840], R2 ;  /* 0x02284002030075a7 */ /* 0x001064000800017f */
[----:B-1----:R-:W-:Y:S05]  /*18320*/  @!P0 NANOSLEEP.SYNCS 0x989680 ;  /* 0x009896800000895d */ /* 0x002fea0003900000 */
[----:B------:R-:W1:Y:S02]  /*18330*/  @!P0 SYNCS.PHASECHK.TRANS64 P0, [R3+URZ+0x22840], R2 ;  /* 0x02284002030085a7 */ /* 0x000e64000800007f */
[----:B-1----:R-:W-:Y:S05]  /*18340*/  @!P0 BRA `(.L_x_9930) ;  /* 0xfffffffc00f08947 */ /* 0x002fea000383ffff */
[----:B------:R-:W-:Y:S05]  /*18350*/  BRA `(.L_x_10059) ;  /* 0xffffffc000807947 */ /* 0x000fea000383ffff */
.L_x_9935:
[----:B-1----:R1:W2:Y:S02]  /*18360*/  SYNCS.PHASECHK.TRANS64.TRYWAIT P0, [R3+URZ+0x22860], R2 ;  /* 0x02286002030075a7 */ /* 0x0022a4000800017f */
[----:B--2---:R-:W-:Y:S05]  /*18370*/  @!P0 NANOSLEEP.SYNCS 0x989680 ;  /* 0x009896800000895d */ /* 0x004fea0003900000 */
[----:B------:R-:W2:Y:S02]  /*18380*/  @!P0 SYNCS.PHASECHK.TRANS64 P0, [R3+URZ+0x22860], R2 ;  /* 0x02286002030085a7 */ /* 0x000ea4000800007f */
[----:B--2---:R-:W-:Y:S05]  /*18390*/  @!P0 BRA `(.L_x_9935) ;  /* 0xfffffffc00f08947 */ /* 0x004fea000383ffff */
[----:B------:R-:W-:Y:S05]  /*183a0*/  BRA `(.L_x_10060) ;  /* 0xffffffc400047947 */ /* 0x000fea000383ffff */
.L_x_9946:
[----:B0-----:R0:W1:Y:S02]  /*183b0*/  SYNCS.PHASECHK.TRANS64.TRYWAIT P0, [R3+URZ+0x22840], R2 ;  /* 0x02284002030075a7 */ /* 0x001064000800017f */
[----:B-1----:R-:W-:Y:S05]  /*183c0*/  @!P0 NANOSLEEP.SYNCS 0x989680 ;  /* 0x009896800000895d */ /* 0x002fea0003900000 */
[----:B------:R-:W1:Y:S02]  /*183d0*/  @!P0 SYNCS.PHASECHK.TRANS64 P0, [R3+URZ+0x22840], R2 ;  /* 0x02284002030085a7 */ /* 0x000e64000800007f */
[----:B-1----:R-:W-:Y:S05]  /*183e0*/  @!P0 BRA `(.L_x_9946) ;  /* 0xfffffffc00f08947 */ /* 0x002fea000383ffff */
[----:B------:R-:W-:Y:S05]  /*183f0*/  BRA `(.L_x_10061) ;  /* 0xffffffc800f07947 */ /* 0x000fea000383ffff */
.L_x_9951:
[----:B-1----:R1:W2:Y:S02]  /*18400*/  SYNCS.PHASECHK.TRANS64.TRYWAIT P0, [R3+URZ+0x22860], R2 ;  /* 0x02286002030075a7 */ /* 0x0022a4000800017f */
[----:B--2---:R-:W-:Y:S05]  /*18410*/  @!P0 NANOSLEEP.SYNCS 0x989680 ;  /* 0x009896800000895d */ /* 0x004fea0003900000 */
[----:B------:R-:W2:Y:S02]  /*18420*/  @!P0 SYNCS.PHASECHK.TRANS64 P0, [R3+URZ+0x22860], R2 ;  /* 0x02286002030085a7 */ /* 0x000ea4000800007f */
[----:B--2---:R-:W-:Y:S05]  /*18430*/  @!P0 BRA `(.L_x_9951) ;  /* 0xfffffffc00f08947 */ /* 0x004fea000383ffff */
[----:B------:R-:W-:Y:S05]  /*18440*/  BRA `(.L_x_10062) ;  /* 0xffffffcc00787947 */ /* 0x000fea000383ffff */
.L_x_9963:
[----:B------:R-:W-:Y:S01]  /*18450*/  BSSY B0, `(.L_x_10063) ;  /* 0x0000008000007945 */ /* 0x000fe20003800000 */
[----:B------:R-:W-:Y:S02]  /*18460*/  IMAD.MOV.U32 R13, RZ, RZ, R16 ;  /* 0x000000ffff0d7224 */ /* 0x000fe400078e0010 */
[----:B------:R-:W-:Y:S02]  /*18470*/  IMAD.MOV.U32 R12, RZ, RZ, RZ ;  /* 0x000000ffff0c7224 */ /* 0x000fe400078e00ff */
[----:B------:R-:W-:Y:S02]  /*18480*/  IMAD.MOV.U32 R11, RZ, RZ, 0x1f ;  /* 0x0000001fff0b7424 */ /* 0x000fe400078e00ff */
[----:B------:R-:W-:-:S07]  /*18490*/  IMAD.MOV.U32 R15, RZ, RZ, -0x1 ;  /* 0xffffffffff0f7424 */ /* 0x000fce00078e00ff */
[----:B--2--5:R-:W-:Y:S05]  /*184a0*/  WARPSYNC.COLLECTIVE R15, `(.L_x_10064) ;  /* 0x000000000f087348 */ /* 0x024fea0003c00000 */
[----:B------:R0:W1:Y:S02]  /*184b0*/  SHFL.IDX P6, R14, R13, R12, R11 ;  /* 0x0000000c0d0e7389 */ /* 0x00006400000c000b */
[----:B012--5:R-:W-:Y:S01]  /*184c0*/  ENDCOLLECTIVE ;  /* 0x000000000000791b */ /* 0x027fe20003800000 */
.L_x_10064:
[----:B------:R-:W-:Y:S05]  /*184d0*/  BSYNC B0 ;  /* 0x0000000000007941 */ /* 0x000fea0003800000 */
.L_x_10063:
[----:B------:R-:W-:Y:S01]  /*184e0*/  IMAD.MOV.U32 R13, RZ, RZ, R16 ;  /* 0x000000ffff0d7224 */ /* 0x000fe200078e0010 */
[----:B------:R-:W-:Y:S01]  /*184f0*/  MOV R12, 0x1 ;  /* 0x00000001000c7802 */ /* 0x000fe20000000f00 */
[----:B------:R-:W-:Y:S02]  /*18500*/  IMAD.MOV.U32 R11, RZ, RZ, 0x1f ;  /* 0x0000001fff0b7424 */ /* 0x000fe400078e00ff */
[----:B------:R-:W-:Y:S02]  /*18510*/  IMAD.MOV.U32 R15, RZ, RZ, -0x1 ;  /* 0xffffffffff0f7424 */ /* 0x000fe400078e00ff */
[----:B------:R-:W-:Y:S02]  /*18520*/  IMAD.IADD R5, R19, 0x1, R7 ;  /* 0x0000000113057824 */ /* 0x000fe400078e0207 */
[----:B------:R-:W-:-:S07]  /*18530*/  IMAD.MOV.U32 R0, RZ, RZ, R14 ;  /* 0x000000ffff007224 */ /* 0x000fce00078e000e */
[----:B------:R-:W-:Y:S05]  /*18540*/  WARPSYNC.COLLECTIVE R15, `(.L_x_10065) ;  /* 0x000000000f087348 */ /* 0x000fea0003c00000 */
[----:B------:R0:W1:Y:S02]  /*18550*/  SHFL.IDX P6, R14, R13, R12, R11 ;  /* 0x0000000c0d0e7389 */ /* 0x00006400000c000b */
[----:B01----:R-:W-:Y:S01]  /*18560*/  ENDCOLLECTIVE ;  /* 0x000000000000791b */ /* 0x003fe20003800000 */
.L_x_10065:
        /* <DEDUP_REMOVED lines=18> */
.L_x_10066:
        /* <DEDUP_REMOVED lines=8> */
.L_x_10067:
        /* <DEDUP_REMOVED lines=8> */
.L_x_10068:
        /* <DEDUP_REMOVED lines=8> */
.L_x_10069:
        /* <DEDUP_REMOVED lines=8> */
.L_x_10070:
        /* <DEDUP_REMOVED lines=9> */
.L_x_10071:
[----:B------:R-:W-:Y:S01]  /*18920*/  MOV R6, R14 ;  /* 0x0000000e00067202 */ /* 0x000fe20000000f00 */
[----:B------:R-:W-:Y:S06]  /*18930*/  BRA `(.L_x_10072) ;  /* 0xffffffd000d07947 */ /* 0x000fec000383ffff */
.L_x_9968:
        /* <DEDUP_REMOVED lines=8> */
.L_x_10074:
[----:B------:R-:W-:Y:S05]  /*189c0*/  BSYNC B0 ;  /* 0x0000000000007941 */ /* 0x000fea0003800000 */
.L_x_10073:
        /* <DEDUP_REMOVED lines=9> */
.L_x_10075:
        /* <DEDUP_REMOVED lines=8> */
.L_x_10076:
        /* <DEDUP_REMOVED lines=8> */
.L_x_10077:
        /* <DEDUP_REMOVED lines=8> */
.L_x_10078:
        /* <DEDUP_REMOVED lines=9> */
.L_x_10079:
[----:B------:R-:W-:Y:S01]  /*18c70*/  IMAD.MOV.U32 R6, RZ, RZ, R14 ;  /* 0x000000ffff067224 */ /* 0x000fe200078e000e */
[----:B------:R-:W-:Y:S06]  /*18c80*/  BRA `(.L_x_10080) ;  /* 0xffffffd000987947 */ /* 0x000fec000383ffff */
.L_x_9970:
[----:B------:R-:W-:Y:S01]  /*18c90*/  BSSY B0, `(.L_x_10081) ;  /* 0x0000006000007945 */ /* 0x000fe20003800000 */
[----:B------:R-:W-:Y:S01]  /*18ca0*/  PLOP3.LUT P6, PT, P6, PT, PT, 0x8, 0x0 ;  /* 0x000000000000781c */ /* 0x000fe200037ce170 */
[----:B------:R-:W-:-:S12]  /*18cb0*/  IMAD.MOV.U32 R15, RZ, RZ, -0x1 ;  /* 0xffffffffff0f7424 */ /* 0x000fd800078e00ff */
[----:B0----5:R-:W-:Y:S05]  /*18cc0*/  WARPSYNC.COLLECTIVE R15, `(.L_x_10082) ;  /* 0x000000000f087348 */ /* 0x021fea0003c00000 */
[----:B------:R-:W-:Y:S01]  /*18cd0*/  VOTE.ANY R14, PT, P6 ;  /* 0x00000000000e7806 */ /* 0x000fe200030e0100 */
[----:B0----5:R-:W-:Y:S06]  /*18ce0*/  ENDCOLLECTIVE ;  /* 0x000000000000791b */ /* 0x021fec0003800000 */
.L_x_10082:
[----:B------:R-:W-:Y:S05]  /*18cf0*/  BSYNC B0 ;  /* 0x0000000000007941 */ /* 0x000fea0003800000 */
.L_x_10081:
[----:B------:R-:W-:Y:S01]  /*18d00*/  IMAD.MOV.U32 R5, RZ, RZ, R14 ;  /* 0x000000ffff057224 */ /* 0x000fe200078e000e */
[----:B------:R-:W-:Y:S01]  /*18d10*/  MOV R13, R2 ;  /* 0x00000002000d7202 */ /* 0x000fe20000000f00 */
[----:B------:R-:W-:Y:S02]  /*18d20*/  IMAD.MOV.U32 R11, RZ, RZ, 0x1f ;  /* 0x0000001fff0b7424 */ /* 0x000fe400078e00ff */
[----:B------:R-:W0:Y:S01]  /*18d30*/  POPC R4, R5 ;  /* 0x0000000500047309 */ /* 0x000e220000000000 */
[----:B------:R-:W-:Y:S02]  /*18d40*/  IMAD.MOV.U32 R15, RZ, RZ, -0x1 ;  /* 0xffffffffff0f7424 */ /* 0x000fe400078e00ff */
[----:B0-----:R-:W-:-:S07]  /*18d50*/  IMAD.MOV.U32 R12, RZ, RZ, R4 ;  /* 0x000000ffff0c7224 */ /* 0x001fce00078e0004 */
[----:B------:R-:W-:Y:S05]  /*18d60*/  WARPSYNC.COLLECTIVE R15, `(.L_x_10083) ;  /* 0x000000000f087348 */ /* 0x000fea0003c00000 */
[----:B------:R0:W1:Y:S02]  /*18d70*/  SHFL.IDX P6, R14, R13, R12, R11 ;  /* 0x0000000c0d0e7389 */ /* 0x00006400000c000b */
[----:B01----:R-:W-:Y:S01]  /*18d80*/  ENDCOLLECTIVE ;  /* 0x000000000000791b */ /* 0x003fe20003800000 */
.L_x_10083:
[----:B------:R-:W-:Y:S01]  /*18d90*/  IMAD.MOV.U32 R17, RZ, RZ, R14 ;  /* 0x000000ffff117224 */ /* 0x000fe200078e000e */
[----:B------:R-:W-:Y:S06]  /*18da0*/  BRA `(.L_x_10084) ;  /* 0xffffffd000887947 */ /* 0x000fec000383ffff */
.L_x_9972:
[----:B------:R-:W-:Y:S01]  /*18db0*/  BSSY B0, `(.L_x_10085) ;  /* 0x0000007000007945 */ /* 0x000fe20003800000 */
[----:B------:R-:W-:Y:S02]  /*18dc0*/  IMAD.MOV.U32 R13, RZ, RZ, R3 ;  /* 0x000000ffff0d7224 */ /* 0x000fe400078e0003 */
[----:B------:R-:W-:Y:S02]  /*18dd0*/  IMAD.MOV.U32 R11, RZ, RZ, 0x1f ;  /* 0x0000001fff0b7424 */ /* 0x000fe400078e00ff */
[----:B------:R-:W-:-:S07]  /*18de0*/  IMAD.MOV.U32 R15, RZ, RZ, -0x1 ;  /* 0xffffffffff0f7424 */ /* 0x000fce00078e00ff */
[----:B0-2--5:R-:W-:Y:S05]  /*18df0*/  WARPSYNC.COLLECTIVE R15, `(.L_x_10086) ;  /* 0x000000000f087348 */ /* 0x025fea0003c00000 */
[----:B------:R1:W3:Y:S02]  /*18e00*/  SHFL.IDX P6, R14, R13, R12, R11 ;  /* 0x0000000c0d0e7389 */ /* 0x0002e400000c000b */
[----:B0123-5:R-:W-:Y:S01]  /*18e10*/  ENDCOLLECTIVE ;  /* 0x000000000000791b */ /* 0x02ffe20003800000 */
.L_x_10086:
[----:B------:R-:W-:Y:S05]  /*18e20*/  BSYNC B0 ;  /* 0x0000000000007941 */ /* 0x000fea0003800000 */
.L_x_10085:
[----:B------:R-:W-:Y:S01]  /*18e30*/  IMAD.MOV.U32 R2, RZ, RZ, R14 ;  /* 0x000000ffff027224 */ /* 0x000fe200078e000e */
[----:B------:R-:W-:Y:S06]  /*18e40*/  BRA `(.L_x_9971) ;  /* 0xffffffd0007c7947 */ /* 0x000fec000383ffff */
.L_x_9976:
[----:B0-----:R0:W2:Y:S02]  /*18e50*/  SYNCS.PHASECHK.TRANS64.TRYWAIT P0, [R0+URZ+0x22820], R3 ;  /* 0x02282003000075a7 */ /* 0x0010a4000800017f */
[----:B--2---:R-:W-:Y:S05]  /*18e60*/  @!P0 NANOSLEEP.SYNCS 0x989680 ;  /* 0x009896800000895d */ /* 0x004fea0003900000 */
[----:B------:R-:W2:Y:S02]  /*18e70*/  @!P0 SYNCS.PHASECHK.TRANS64 P0, [R0+URZ+0x22820], R3 ;  /* 0x02282003000085a7 */ /* 0x000ea4000800007f */
[----:B--2---:R-:W-:Y:S05]  /*18e80*/  @!P0 BRA `(.L_x_9976) ;  /* 0xfffffffc00f08947 */ /* 0x004fea000383ffff */
[----:B------:R-:W-:Y:S05]  /*18e90*/  BRA `(.L_x_10087) ;  /* 0xffffffd400707947 */ /* 0x000fea000383ffff */
.L_x_9977:
        /* <DEDUP_REMOVED lines=11> */
.L_x_10089:
[----:B------:R-:W-:Y:S05]  /*18f50*/  BSYNC B0 ;  /* 0x0000000000007941 */ /* 0x000fea0003800000 */
.L_x_10088:
[----:B------:R-:W-:Y:S05]  /*18f60*/  BRA `(.L_x_10090) ;  /* 0xffffffd400587947 */ /* 0x000fea000383ffff */
.L_x_9978:
[----:B------:R-:W-:Y:S01]  /*18f70*/  BSSY B0, `(.L_x_10091) ;  /* 0x0000006000007945 */ /* 0x000fe20003800000 */
[----:B------:R-:W-:-:S07]  /*18f80*/  IMAD.MOV.U32 R15, RZ, RZ, -0x1 ;  /* 0xffffffffff0f7424 */ /* 0x000fce00078e00ff */
[----:B012--5:R-:W-:Y:S05]  /*18f90*/  WARPSYNC.COLLECTIVE R15, `(.L_x_10092) ;  /* 0x000000000f0c7348 */ /* 0x027fea0003c00000 */
[----:B------:R-:W-:Y:S02]  /*18fa0*/  ELECT P6, UR62, PT ;  /* 0x00000000003e782f */ /* 0x000fe400038c0000 */
[----:B------:R-:W-:Y:S01]  /*18fb0*/  MOV R14, UR62 ;  /* 0x0000003e000e7c02 */ /* 0x000fe20008000f00 */
[----:B012--5:R-:W-:Y:S10]  /*18fc0*/  ENDCOLLECTIVE ;  /* 0x000000000000791b */ /* 0x027ff40003800000 */
.L_x_10092:
[----:B------:R-:W-:Y:S05]  /*18fd0*/  BSYNC B0 ;  /* 0x0000000000007941 */ /* 0x000fea0003800000 */
.L_x_10091:
[----:B------:R-:W-:Y:S05]  /*18fe0*/  BRA `(.L_x_10093) ;  /* 0xffffffd4004c7947 */ /* 0x000fea000383ffff */
.L_x_9980:
[----:B0-----:R0:W1:Y:S02]  /*18ff0*/  SYNCS.PHASECHK.TRANS64.TRYWAIT P0, [R6+URZ], R5 ;  /* 0x00000005060075a7 */ /* 0x001064000800017f */
[----:B-1----:R-:W-:Y:S05]  /*19000*/  @!P0 NANOSLEEP.SYNCS 0x989680 ;  /* 0x009896800000895d */ /* 0x002fea0003900000 */
[----:B------:R-:W1:Y:S02]  /*19010*/  @!P0 SYNCS.PHASECHK.TRANS64 P0, [R6+URZ], R5 ;  /* 0x00000005060085a7 */ /* 0x000e64000800007f */
[----:B-1----:R-:W-:Y:S05]  /*19020*/  @!P0 BRA `(.L_x_9980) ;  /* 0xfffffffc00f08947 */ /* 0x002fea000383ffff */
[----:B------:R-:W-:Y:S05]  /*19030*/  BRA `(.L_x_10094) ;  /* 0xffffffd400887947 */ /* 0x000fea000383ffff */
.L_x_9981:
[----:B-1----:R1:W2:Y:S02]  /*19040*/  SYNCS.PHASECHK.TRANS64.TRYWAIT P0, [R7+URZ], R2 ;  /* 0x00000002070075a7 */ /* 0x0022a4000800017f */
[----:B--2---:R-:W-:Y:S05]  /*19050*/  @!P0 NANOSLEEP.SYNCS 0x989680 ;  /* 0x009896800000895d */ /* 0x004fea0003900000 */
[----:B------:R-:W2:Y:S02]  /*19060*/  @!P0 SYNCS.PHASECHK.TRANS64 P0, [R7+URZ], R2 ;  /* 0x00000002070085a7 */ /* 0x000ea4000800007f */
[----:B--2---:R-:W-:Y:S05]  /*19070*/  @!P0 BRA `(.L_x_9981) ;  /* 0xfffffffc00f08947 */ /* 0x004fea000383ffff */
[----:B------:R-:W-:Y:S05]  /*19080*/  BRA `(.L_x_10095) ;  /* 0xffffffd4007c7947 */ /* 0x000fea000383ffff */
.L_x_9983:
[----:B--2---:R2:W3:Y:S02]  /*19090*/  SYNCS.PHASECHK.TRANS64.TRYWAIT P0, [R4+URZ], R5 ;  /* 0x00000005040075a7 */ /* 0x0044e4000800017f */
[----:B---3--:R-:W-:Y:S05]  /*190a0*/  @!P0 NANOSLEEP.SYNCS 0x989680 ;  /* 0x009896800000895d */ /* 0x008fea0003900000 */
[----:B------:R-:W3:Y:S02]  /*190b0*/  @!P0 SYNCS.PHASECHK.TRANS64 P0, [R4+URZ], R5 ;  /* 0x00000005040085a7 */ /* 0x000ee4000800007f */
[----:B---3--:R-:W-:Y:S05]  /*190c0*/  @!P0 BRA `(.L_x_9983) ;  /* 0xfffffffc00f08947 */ /* 0x008fea000383ffff */
[----:B------:R-:W-:Y:S05]  /*190d0*/  BRA `(.L_x_10096) ;  /* 0xffffffd400847947 */ /* 0x000fea000383ffff */
.L_x_10097:
        /* <DEDUP_REMOVED lines=10> */
.L_x_15137:


//--------------------- .text._ZN7cutlass13device_kernelIN5flash11enable_sm90INS1_16FlashAttnFwdSm90INS1_25CollectiveMainloopFwdSm90ILi2EN4cute5tupleIJNS5_1CILi1EEES8_S8_EEENS6_IJNS7_ILi128EEENS7_ILi96EEENS7_ILi64EEEEEELi256ENS_6half_tEfNS_4arch4Sm90ELb0ELb0ELb0ELb1ELb0ELb0ELb1ELb1ELb0ELb1ELb0ELb0EEENS1_21CollectiveEpilogueFwdINS6_IJSA_NS7_ILi256EEESB_EEES9_SE_SG_Li256ELb1ELb1ELb0ELb0EEENS1_36VarlenDynamicPersistentTileSchedulerILi128ELi96ELi256ELi128ELb0ELb1ELb1ELb0ELb1ELb1EEEEEEEEEvNT_6ParamsE --------------------------
	.section	.text._ZN7cutlass13device_kernelIN5flash11enable_sm90INS1_16FlashAttnFwdSm90INS1_25CollectiveMainloopFwdSm90ILi2EN4cute5tupleIJNS5_1CILi1EEES8_S8_EEENS6_IJNS7_ILi128EEENS7_ILi96EEENS7_ILi64EEEEEELi256ENS_6half_tEfNS_4arch4Sm90ELb0ELb0ELb0ELb1ELb0ELb0ELb1ELb1ELb0ELb1ELb0ELb0EEENS1_21CollectiveEpilogueFwdINS6_IJSA_NS7_ILi256EEESB_EEES9_SE_SG_Li256ELb1ELb1ELb0ELb0EEENS1_36VarlenDynamicPersistentTileSchedulerILi128ELi96ELi256ELi128ELb0ELb1ELb1ELb0ELb1ELb1EEEEEEEEEvNT_6ParamsE,"ax",@progbits
	.align	128
.text._ZN7cutlass13device_kernelIN5flash11enable_sm90INS1_16FlashAttnFwdSm90INS1_25CollectiveMainloopFwdSm90ILi2EN4cute5tupleIJNS5_1CILi1EEES8_S8_EEENS6_IJNS7_ILi128EEENS7_ILi96EEENS7_ILi64EEEEEELi256ENS_6half_tEfNS_4arch4Sm90ELb0ELb0ELb0ELb1ELb0ELb0ELb1ELb1ELb0ELb1ELb0ELb0EEENS1_21CollectiveEpilogueFwdINS6_IJSA_NS7_ILi256EEESB_EEES9_SE_SG_Li256ELb1ELb1ELb0ELb0EEENS1_36VarlenDynamicPersistentTileSchedulerILi128ELi96ELi256ELi128ELb0ELb1ELb1ELb0ELb1ELb1EEEEEEEEEvNT_6ParamsE:
        .type           _ZN7cutlass13device_kernelIN5flash11enable_sm90INS1_16FlashAttnFwdSm90INS1_25CollectiveMainloopFwdSm90ILi2EN4cute5tupleIJNS5_1CILi1EEES8_S8_EEENS6_IJNS7_ILi128EEENS7_ILi96EEENS7_ILi64EEEEEELi256ENS_6half_tEfNS_4arch4Sm90ELb0ELb0ELb0ELb1ELb0ELb0ELb1ELb1ELb0ELb1ELb0ELb0EEENS1_21CollectiveEpilogueFwdINS6_IJSA_NS7_ILi256EEESB_EEES9_SE_SG_Li256ELb1ELb1ELb0ELb0EEENS1_36VarlenDynamicPersistentTileSchedulerILi128ELi96ELi256ELi128ELb0ELb1ELb1ELb0ELb1ELb1EEEEEEEEEvNT_6ParamsE,@function
        .size           _ZN7cutlass13device_kernelIN5flash11enable_sm90INS1_16FlashAttnFwdSm90INS1_25CollectiveMainloopFwdSm90ILi2EN4cute5tupleIJNS5_1CILi1EEES8_S8_EEENS6_IJNS7_ILi128EEENS7_ILi96EEENS7_ILi64EEEEEELi256ENS_6half_tEfNS_4arch4Sm90ELb0ELb0ELb0ELb1ELb0ELb0ELb1ELb1ELb0ELb1ELb0ELb0EEENS1_21CollectiveEpilogueFwdINS6_IJSA_NS7_ILi256EEESB_EEES9_SE_SG_Li256ELb1ELb1ELb0ELb0EEENS1_36VarlenDynamicPersistentTileSchedulerILi128ELi96ELi256ELi128ELb0ELb1ELb1ELb0ELb1ELb1EEEEEEEEEvNT_6ParamsE,(.L_x_15138 - _ZN7cutlass13device_kernelIN5flash11enable_sm90INS1_16FlashAttnFwdSm90INS1_25CollectiveMainloopFwdSm90ILi2EN4cute5tupleIJNS5_1CILi1EEES8_S8_EEENS6_IJNS7_ILi128EEENS7_ILi96EEENS7_ILi64EEEEEELi256ENS_6half_tEfNS_4arch4Sm90ELb0ELb0ELb0ELb1ELb0ELb0ELb1ELb1ELb0ELb1ELb0ELb0EEENS1_21CollectiveEpilogueFwdINS6_IJSA_NS7_ILi256EEESB_EEES9_SE_SG_Li256ELb1ELb1ELb0ELb0EEENS1_36VarlenDynamicPersistentTileSchedulerILi128ELi96ELi256ELi128ELb0ELb1ELb1ELb0ELb1ELb1EEEEEEEEEvNT_6ParamsE)
        .other          _ZN7cutlass13device_kernelIN5flash11enable_sm90INS1_16FlashAttnFwdSm90INS1_25CollectiveMainloopFwdSm90ILi2EN4cute5tupleIJNS5_1CILi1EEES8_S8_EEENS6_IJNS7_ILi128EEENS7_ILi96EEENS7_ILi64EEEEEELi256ENS_6half_tEfNS_4arch4Sm90ELb0ELb0ELb0ELb1ELb0ELb0ELb1ELb1ELb0ELb1ELb0ELb0EEENS1_21CollectiveEpilogueFwdINS6_IJSA_NS7_ILi256EEESB_EEES9_SE_SG_Li256ELb1ELb1ELb0ELb0EEENS1_36VarlenDynamicPersistentTileSchedulerILi128ELi96ELi256ELi128ELb0ELb1ELb1ELb0ELb1ELb1EEEEEEEEEvNT_6ParamsE,@"STO_CUDA_ENTRY STV_DEFAULT"
_ZN7cutlass13device_kernelIN5flash11enable_sm90INS1_16FlashAttnFwdSm90INS1_25CollectiveMainloopFwdSm90ILi2EN4cute5tupleIJNS5_1CILi1EEES8_S8_EEENS6_IJNS7_ILi128EEENS7_ILi96EEENS7_ILi64EEEEEELi256ENS_6half_tEfNS_4arch4Sm90ELb0ELb0ELb0ELb1ELb0ELb0ELb1ELb1ELb0ELb1ELb0ELb0EEENS1_21CollectiveEpilogueFwdINS6_IJSA_NS7_ILi256EEESB_EEES9_SE_SG_Li256ELb1ELb1ELb0ELb0EEENS1_36VarlenDynamicPersistentTileSchedulerILi128ELi96ELi256ELi128ELb0ELb1ELb1ELb0ELb1ELb1EEEEEEEEEvNT_6ParamsE:
        /* <DEDUP_REMOVED lines=18> */
.L_x_10099:
[----:B------:R-:W-:Y:S05]  /*0120*/  BSYNC B0 ;  /* 0x0000000000007941 */ /* 0x000fea0003800000 */
.L_x_10098:
        /* <DEDUP_REMOVED lines=43> */
.L_x_10100:
        /* <DEDUP_REMOVED lines=22> */
.L_x_10101:
        /* <DEDUP_REMOVED lines=18> */
.L_x_10102:
        /* <DEDUP_REMOVED lines=22> */
.L_x_10103:
        /* <DEDUP_REMOVED lines=22> */
.L_x_10104:
[----:B0-----:R-:W-:Y:S01]  /*0920*/  UMOV UR4, 0x1 ;  /* 0x0000000100047882 */ /* 0x001fe20000000000 */
[----:B------:R-:W-:Y:S01]  /*0930*/  PLOP3.LUT P0, PT, PT, PT, UP0, 0x80, 0x0 ;  /* 0x000000000000781c */ /* 0x000fe20003f0f008 */
[----:B------:R-:W-:Y:S01]  /*0940*/  USEL UR4, UR4, 0x2, !UP0 ;  /* 0x0000000204047887 */ /* 0x000fe2000c000000 */
[----:B------:R-:W-:Y:S01]  /*0950*/  NOP ;  /* 0x0000000000007918 */ /* 0x000fe20000000000 */
[----:B------:R-:W-:-:S04]  /*0960*/  ULDC.64 UR38, c[0x0][0x208] ;  /* 0x0000820000267ab9 */ /* 0x000fc80000000a00 */
[----:B------:R-:W-:-:S05]  /*0970*/  IMAD.U32 R2, RZ, RZ, UR4 ;  /* 0x00000004ff027e24 */ /* 0x000fca000f8e00ff */
[----:B------:R0:W-:Y:S01]  /*0980*/  STL [R1+0x74], R2 ;  /* 0x0000740201007387 */ /* 0x0001e20000100800 */
[----:B-123--:R-:W-:Y:S06]  /*0990*/  BAR.SYNC.DEFER_BLOCKING 0x0 ;  /* 0x0000000000007b1d */ /* 0x00efec0000010000 */
[----:B------:R-:W-:Y:S05]  /*09a0*/  @!P0 BRA `(.L_x_10105) ;  /* 0x0000008c00c88947 */ /* 0x000fea0003800000 */
.L_x_10106:
[----:B------:R-:W-:-:S08]  /*09b0*/  NOP ;  /* 0x0000000000007918 */ /* 0x000fd00000000000 */
[----:B------:R-:W1:Y:S02]  /*09c0*/  USETMAXREG.TRY_ALLOC.CTAPOOL UP0, 0xf0 ;  /* 0x000000f0000079c8 */ /* 0x000e640008000600 */
[----:B-1----:R-:W-:-:S13]  /*09d0*/  PLOP3.LUT P0, PT, PT, PT, UP0, 0x80, 0x0 ;  /* 0x000000000000781c */ /* 0x002fda0003f0f008 */
[----:B------:R-:W-:Y:S05]  /*09e0*/  @!P0 BRA `(.L_x_10106) ;  /* 0xfffffffc00f08947 */ /* 0x000fea000383ffff */
[----:B------:R-:W1:Y:S01]  /*09f0*/  S2R R0, SR_TID.X ;  /* 0x0000000000007919 */ /* 0x000e620000002100 */
[----:B------:R-:W2:Y:S01]  /*0a00*/  S2UR UR5, SR_CgaCtaId ;  /* 0x00000000000579c3 */ /* 0x000ea20000008800 */
[----:B------:R-:W-:-:S07]  /*0a10*/  UMOV UR4, 0x400 ;  /* 0x0000040000047882 */ /* 0x000fce0000000000 */
[----:B------:R-:W-:Y:S06]  /*0a20*/  BAR.ARV 0x8, 0x180 ;  /* 0x0206000000007b1d */ /* 0x000fec0000002000 */
[----:B--2---:R-:W-:Y:S01]  /*0a30*/  ULEA UR4, UR5, UR4, 0x18 ;  /* 0x0000000405047291 */ /* 0x004fe2000f8ec03f */
[----:B-1----:R-:W-:-:S04]  /*0a40*/  SHF.R.U32.HI R0, RZ, 0x7, R0 ;  /* 0x00000007ff007819 */ /* 0x002fc80000011600 */
[----:B------:R-:W-:-:S13]  /*0a50*/  ISETP.NE.AND P0, PT, R0, 0x1, PT ;  /* 0x000000010000780c */ /* 0x000fda0003f05270 */
[----:B------:R-:W-:Y:S08]  /*0a60*/  @!P0 BAR.ARV 0x9, 0x100 ;  /* 0x0244000000008b1d */ /* 0x000ff00000002000 */
[----:B------:R-:W-:Y:S06]  /*0a70*/  BAR.SYNC.DEFER_BLOCKING 0x5, 0x180 ;  /* 0x0146000000007b1d */ /* 0x000fec0000010000 */
[----:B------:R-:W1:Y:S01]  /*0a80*/  LDS.128 R12, [UR4+0x324d0] ;  /* 0x0324d004ff0c7984 */ /* 0x000e620008000c00 */
[----:B------:R-:W-:Y:S01]  /*0a90*/  ULDC UR4, c[0x0][0xd3c] ;  /* 0x00034f0000047ab9 */ /* 0x000fe20000000800 */
[----:B------:R-:W-:Y:S06]  /*0aa0*/  BAR.ARV 0x4, 0x180 ;  /* 0x0106000000007b1d */ /* 0x000fec0000002000 */
[----:B-1----:R-:W-:-:S13]  /*0ab0*/  ISETP.GE.AND P0, PT, R15, UR4, PT ;  /* 0x000000040f007c0c */ /* 0x002fda000bf06270 */
[----:B------:R-:W-:Y:S05]  /*0ac0*/  @P0 EXIT ;  /* 0x000000000000094d */ /* 0x000fea0003800000 */
[----:B0-----:R-:W2:Y:S01]  /*0ad0*/  LDL R2, [R1+0x74] ;  /* 0x0000740001027983 */ /* 0x001ea20000100800 */
[----:B------:R-:W-:Y:S01]  /*0ae0*/  R2UR UR5, R13 ;  /* 0x000000000d0572ca */ /* 0x000fe200000e0000 */
[----:B------:R-:W-:Y:S01]  /*0af0*/  UMOV UR37, URZ ;  /* 0x0000003f00257c82 */ /* 0x000fe20008000000 */
[----:B------:R-:W-:Y:S01]  /*0b00*/  R2UR UR6, R14 ;  /* 0x000000000e0672ca */ /* 0x000fe200000e0000 */
[----:B------:R-:W0:Y:S01]  /*0b10*/  S2R R0, SR_TID.X ;  /* 0x0000000000007919 */ /* 0x000e220000002100 */
[----:B------:R-:W-:Y:S01]  /*0b20*/  UMOV UR36, URZ ;  /* 0x0000003f00247c82 */ /* 0x000fe20008000000 */
[----:B0-----:R-:W-:-:S05]  /*0b30*/  VIADD R231, R0, 0xffffff80 ;  /* 0xffffff8000e77836 */ /* 0x001fca0000000000 */
[----:B------:R-:W-:-:S04]  /*0b40*/  SHF.R.S32.HI R0, RZ, 0x1f, R231 ;  /* 0x0000001fff007819 */ /* 0x000fc800000114e7 */
[CC--:B------:R-:W-:Y:S02]  /*0b50*/  LEA.HI R3, R0.reuse, R231.reuse, RZ, 0x4 ;  /* 0x000000e700037211 */ /* 0x0c0fe400078f20ff */
[CC--:B------:R-:W-:Y:S02]  /*0b60*/  LEA.HI R4, R0.reuse, R231.reuse, RZ, 0x5 ;  /* 0x000000e700047211 */ /* 0x0c0fe400078f28ff */
[----:B------:R-:W-:Y:S02]  /*0b70*/  SHF.R.S32.HI R6, RZ, 0x4, R3 ;  /* 0x00000004ff067819 */ /* 0x000fe40000011403 */
[----:B------:R-:W-:Y:S01]  /*0b80*/  LEA.HI R11, R0, R231, RZ, 0x2 ;  /* 0x000000e7000b7211 */ /* 0x000fe200078f10ff */
[----:B------:R-:W-:Y:S01]  /*0b90*/  IMAD.SHL.U32 R5, R4, 0x20, RZ ;  /* 0x0000002004057824 */ /* 0x000fe200078e00ff */
[C---:B------:R-:W-:Y:S02]  /*0ba0*/  LOP3.LUT R4, R3.reuse, 0x3fffff0, RZ, 0xc0, !PT ;  /* 0x03fffff003047812 */ /* 0x040fe400078ec0ff */
[----:B------:R-:W-:-:S02]  /*0bb0*/  LEA.HI R3, R3, R6, RZ, 0x1 ;  /* 0x0000000603037211 */ /* 0x000fc400078f08ff */
[----:B------:R-:W-:Y:S01]  /*0bc0*/  LOP3.LUT R5, R5, 0xfffffc00, RZ, 0xc0, !PT ;  /* 0xfffffc0005057812 */ /* 0x000fe200078ec0ff */
[----:B------:R-:W-:Y:S01]  /*0bd0*/  IMAD.IADD R4, R231, 0x1, -R4 ;  /* 0x00000001e7047824 */ /* 0x000fe200078e0a04 */
[----:B------:R-:W-:-:S03]  /*0be0*/  LOP3.LUT R3, R3, 0x1ffffffe, RZ, 0xc0, !PT ;  /* 0x1ffffffe03037812 */ /* 0x000fc600078ec0ff */
[----:B------:R-:W-:Y:S02]  /*0bf0*/  IMAD R4, R4, 0x40, R5 ;  /* 0x0000004004047824 */ /* 0x000fe400078e0205 */
[----:B------:R-:W-:Y:S01]  /*0c00*/  IMAD.IADD R3, R6, 0x1, -R3 ;  /* 0x0000000106037824 */ /* 0x000fe200078e0a03 */
[----:B------:R-:W-:-:S03]  /*0c10*/  LOP3.LUT R6, R11, 0xfffffffc, RZ, 0xc0, !PT ;  /* 0xfffffffc0b067812 */ /* 0x000fc600078ec0ff */
[----:B------:R-:W-:Y:S02]  /*0c20*/  IMAD R225, R3, 0x8, R4 ;  /* 0x0000000803e17824 */ /* 0x000fe400078e0204 */
[----:B------:R-:W-:Y:S01]  /*0c30*/  IMAD.IADD R5, R231, 0x1, -R6 ;  /* 0x00000001e7057824 */ /* 0x000fe200078e0a06 */
[----:B--2---:R-:W-:Y:S02]  /*0c40*/  R2UR UR4, R2 ;  /* 0x00000000020472ca */ /* 0x004fe400000e0000 */
[CC--:B------:R-:W-:Y:S02]  /*0c50*/  LEA.HI R2, R0.reuse, R231.reuse, RZ, 0x7 ;  /* 0x000000e700027211 */ /* 0x0c0fe400078f38ff */
[----:B------:R-:W-:Y:S02]  /*0c60*/  LEA.HI R0, R0, R231, RZ, 0x3 ;  /* 0x000000e700007211 */ /* 0x000fe400078f18ff */
[----:B------:R-:W-:Y:S02]  /*0c70*/  LOP3.LUT R220, R2, 0xffffff80, RZ, 0xc0, !PT ;  /* 0xffffff8002dc7812 */ /* 0x000fe400078ec0ff */
[----:B------:R-:W-:-:S02]  /*0c80*/  SHF.R.S32.HI R221, RZ, 0x7, R2 ;  /* 0x00000007ffdd7819 */ /* 0x000fc40000011402 */
[----:B------:R-:W-:Y:S01]  /*0c90*/  SHF.R.S32.HI R204, RZ, 0x3, R0 ;  /* 0x00000003ffcc7819 */ /* 0x000fe20000011400 */
[----:B------:R-:W-:Y:S01]  /*0ca0*/  IMAD.IADD R220, R231, 0x1, -R220 ;  /* 0x00000001e7dc7824 */ /* 0x000fe200078e0adc */
[----:B------:R-:W-:Y:S01]  /*0cb0*/  LEA.HI R2, R2, R221, RZ, 0x1 ;  /* 0x000000dd02027211 */ /* 0x000fe200078f08ff */
[----:B------:R-:W-:-:S03]  /*0cc0*/  ULOP3.LUT UR4, UR4, 0x1, URZ, 0xfc, !UPT ;  /* 0x0000000104047892 */ /* 0x000fc6000f8efc3f */
[----:B------:R-:W-:Y:S02]  /*0cd0*/  SHF.R.S32.HI R7, RZ, 0x1f, R220 ;  /* 0x0000001fff077819 */ /* 0x000fe400000114dc */
[----:B------:R-:W-:Y:S01]  /*0ce0*/  LOP3.LUT R6, R2, 0x3fffffe, RZ, 0xc0, !PT ;  /* 0x03fffffe02067812 */ /* 0x000fe200078ec0ff */
[----:B------:R-:W-:Y:S01]  /*0cf0*/  IMAD.U32 R226, RZ, RZ, UR4 ;  /* 0x00000004ffe27e24 */ /* 0x000fe2000f8e00ff */
[CC--:B------:R-:W-:Y:S01]  /*0d00*/  LEA.HI R8, R7.reuse, R220.reuse, RZ, 0x2 ;  /* 0x000000dc07087211 */ /* 0x0c0fe200078f10ff */
[----:B------:R-:W-:Y:S01]  /*0d10*/  UMOV UR4, URZ ;  /* 0x0000003f00047c82 */ /* 0x000fe20008000000 */
[----:B------:R-:W-:Y:S01]  /*0d20*/  LEA.HI R7, R7, R220, RZ, 0x5 ;  /* 0x000000dc07077211 */ /* 0x000fe200078f28ff */
[----:B------:R-:W-:Y:S01]  /*0d30*/  IMAD.IADD R6, R221, 0x1, -R6 ;  /* 0x00000001dd067824 */ /* 0x000fe200078e0a06 */
[--C-:B------:R-:W-:Y:S01]  /*0d40*/  SHF.R.S32.HI R9, RZ, 0x2, R8.reuse ;  /* 0x00000002ff097819 */ /* 0x100fe20000011408 */
[----:B------:R-:W-:Y:S01]  /*0d50*/  IMAD.U32 R219, RZ, RZ, UR4 ;  /* 0x00000004ffdb7e24 */ /* 0x000fe2000f8e00ff */
[----:B------:R-:W-:-:S02]  /*0d60*/  SHF.R.S32.HI R10, RZ, 0x1f, R8 ;  /* 0x0000001fff0a7819 */ /* 0x000fc40000011408 */
[----:B------:R-:W-:Y:S02]  /*0d70*/  LOP3.LUT R2, R0, 0xfffffff8, RZ, 0xc0, !PT ;  /* 0xfffffff800027812 */ /* 0x000fe400078ec0ff */
[----:B------:R-:W-:Y:S02]  /*0d80*/  LEA.HI R10, R10, R9, RZ, 0x3 ;  /* 0x000000090a0a7211 */ /* 0x000fe400078f18ff */
[----:B------:R-:W-:Y:S01]  /*0d90*/  SHF.R.S32.HI R7, RZ, 0x5, R7 ;  /* 0x00000005ff077819 */ /* 0x000fe20000011407 */
[----:B------:R-:W-:Y:S01]  /*0da0*/  IMAD.IADD R201, R231, 0x1, -R2 ;  /* 0x00000001e7c97824 */ /* 0x000fe200078e0a02 */
[----:B------:R-:W-:Y:S02]  /*0db0*/  LOP3.LUT R10, R10, 0xfffffff8, RZ, 0xc0, !PT ;  /* 0xfffffff80a0a7812 */ /* 0x000fe400078ec0ff */
[----:B------:R-:W-:Y:S01]  /*0dc0*/  LOP3.LUT R223, R8, 0x7ffffffc, RZ, 0xc0, !PT ;  /* 0x7ffffffc08df7812 */ /* 0x000fe200078ec0ff */
[----:B------:R-:W-:Y:S02]  /*0dd0*/  IMAD.SHL.U32 R2, R201, 0x8, RZ ;  /* 0x00000008c9027824 */ /* 0x000fe400078e00ff */
[----:B------:R-:W-:Y:S01]  /*0de0*/  IMAD.IADD R10, R9, 0x1, -R10 ;  /* 0x00000001090a7824 */ /* 0x000fe200078e0a0a */
[----:B------:R-:W-:Y:S01]  /*0df0*/  LEA.HI R9, R5, R5, RZ, 0x1 ;  /* 0x0000000505097211 */ /* 0x000fe200078f08ff */
[C---:B------:R-:W-:Y:S01]  /*0e00*/  VIADD R23, R2.reuse, 0x40 ;  /* 0x0000004002177836 */ /* 0x040fe20000000000 */
[----:B------:R-:W-:Y:S01]  /*0e10*/  SHF.R.S32.HI R230, RZ, 0x1f, R2 ;  /* 0x0000001fffe67819 */ /* 0x000fe20000011402 */
[----:B------:R-:W-:Y:S01]  /*0e20*/  IMAD R7, R7, 0x10, R10 ;  /* 0x0000001007077824 */ /* 0x000fe200078e020a */
[----:B------:R-:W-:Y:S01]  /*0e30*/  LOP3.LUT R10, R9, 0x1ffffffe, RZ, 0xc0, !PT ;  /* 0x1ffffffe090a7812 */ /* 0x000fe200078ec0ff */
[C---:B------:R-:W-:Y:S01]  /*0e40*/  VIADD R22, R2.reuse, 0x80 ;  /* 0x0000008002167836 */ /* 0x040fe20000000000 */
[----:B------:R-:W-:Y:S01]  /*0e50*/  SHF.R.S32.HI R229, RZ, 0x1f, R23 ;  /* 0x0000001fffe57819 */ /* 0x000fe20000011417 */
[----:B------:R-:W-:-:S02]  /*0e60*/  VIADD R200, R2, 0xc0 ;  /* 0x000000c002c87836 */ /* 0x000fc40000000000 */
[----:B------:R-:W-:Y:S01]  /*0e70*/  IMAD.IADD R5, R5, 0x1, -R10 ;  /* 0x0000000105057824 */ /* 0x000fe200078e0a0a */
[----:B------:R-:W-:Y:S01]  /*0e80*/  SHF.R.S32.HI R228, RZ, 0x1f, R22 ;  /* 0x0000001fffe47819 */ /* 0x000fe20000011416 */
[----:B------:R-:W-:Y:S01]  /*0e90*/  IMAD R222, R6, 0x40, R7 ;  /* 0x0000004006de7824 */ /* 0x000fe200078e0207 */
[----:B------:R-:W-:Y:S01]  /*0ea0*/  SHF.R.S32.HI R227, RZ, 0x1f, R200 ;  /* 0x0000001fffe37819 */ /* 0x000fe200000114c8 */
[----:B------:R-:W-:Y:S02]  /*0eb0*/  IMAD.MOV.U32 R7, RZ, RZ, R15 ;  /* 0x000000ffff077224 */ /* 0x000fe400078e000f */
[----:B------:R-:W-:Y:S02]  /*0ec0*/  IMAD.IADD R223, R220, 0x1, -R223 ;  /* 0x00000001dcdf7824 */ /* 0x000fe400078e0adf */
[----:B------:R-:W-:-:S07]  /*0ed0*/  IMAD R224, R5, 0x8, R222 ;  /* 0x0000000805e07824 */ /* 0x000fce00078e02de */
.L_x_10149:
[----:B0-23--:R-:W0:Y:S01]  /*0ee0*/  LDC.64 R4, c[0x0][0xd88] ;  /* 0x00036200ff047b82 */ /* 0x00de220000000a00 */
        /* <DEDUP_REMOVED lines=14> */
[----:B------:R-:W-:Y:S02]  /*0fd0*/  IMAD.U32 R218, RZ, RZ, UR12 ;  /* 0x0000000cffda7e24 */ /* 0x000fe4000f8e00ff */
[----:B------:R-:W-:Y:S02]  /*0fe0*/  IMAD.U32 R6, RZ, RZ, UR8 ;  /* 0x00000008ff067e24 */ /* 0x000fe4000f8e00ff */
[----:B------:R-:W-:Y:S01]  /*0ff0*/  IMAD.U32 R7, RZ, RZ, UR9 ;  /* 0x00000009ff077e24 */ /* 0x000fe2000f8e00ff */
[----:B------:R-:W-:Y:S02]  /*1000*/  ULDC.64 UR8, c[0x0][0xb18] ;  /* 0x0002c60000087ab9 */ /* 0x000fe40000000a00 */
[----:B------:R-:W-:Y:S02]  /*1010*/  UISETP.NE.U32.AND UP1, UPT, UR8, URZ, UPT ;  /* 0x0000003f0800728c */ /* 0x000fe4000bf25070 */
[----:B------:R-:W-:Y:S01]  /*1020*/  UISETP.NE.U32.AND UP0, UPT, UR10, URZ, UPT ;  /* 0x0000003f0a00728c */ /* 0x000fe2000bf05070 */
[----:B------:R0:W5:Y:S01]  /*1030*/  @P0 LDG.E R3, desc[UR38][R6.64] ;  /* 0x0000002606030981 */ /* 0x000162000c1e1900 */
[----:B------:R-:W-:-:S02]  /*1040*/  UISETP.NE.AND.EX UP1, UPT, UR9, URZ, UPT, UP1 ;  /* 0x0000003f0900728c */ /* 0x000fc4000bf25310 */
        /* <DEDUP_REMOVED lines=10> */
[----:B------:R-:W-:Y:S02]  /*10f0*/  IMAD.U32 R202, RZ, RZ, UR5 ;  /* 0x00000005ffca7e24 */ /* 0x000fe4000f8e00ff */
[----:B------:R-:W-:Y:S01]  /*1100*/  IMAD.U32 R203, RZ, RZ, UR6 ;  /* 0x00000006ffcb7e24 */ /* 0x000fe2000f8e00ff */
[----:B-1--4-:R-:W-:Y:S06]  /*1110*/  @P0 BRA `(.L_x_10107) ;  /* 0x00000000002c0947 */ /* 0x012fec0003800000 */
        /* <DEDUP_REMOVED lines=11> */
.L_x_10107:
[----:B-----5:R-:W-:Y:S01]  /*11d0*/  IMAD.IADD R156, R156, 0x1, -R3 ;  /* 0x000000019c9c7824 */ /* 0x020fe200078e0a03 */
[----:B------:R-:W-:Y:S02]  /*11e0*/  PLOP3.LUT P0, PT, PT, PT, PT, 0x80, 0x0 ;  /* 0x000000000000781c */ /* 0x000fe40003f0f070 */
[----:B------:R-:W-:Y:S01]  /*11f0*/  CS2R R8, SRZ ;  /* 0x0000000000087805 */ /* 0x000fe2000001ff00 */
[----:B------:R-:W-:Y:S01]  /*1200*/  IMAD.MOV.U32 R150, RZ, RZ, RZ ;  /* 0x000000ffff967224 */ /* 0x000fe200078e00ff */
[----:B------:R-:W-:Y:S02]  /*1210*/  CS2R R148, SRZ ;  /* 0x0000000000947805 */ /* 0x000fe4000001ff00 */
[C---:B------:R-:W-:Y:S01]  /*1220*/  ISETP.GE.AND P1, PT, R156.reuse, 0x1, PT ;  /* 0x000000019c00780c */ /* 0x040fe20003f26270 */
[----:B------:R-:W-:Y:S01]  /*1230*/  VIADD R0, R156, 0x5f ;  /* 0x0000005f9c007836 */ /* 0x000fe20000000000 */
[----:B------:R-:W-:Y:S02]  /*1240*/  CS2R R146, SRZ ;  /* 0x0000000000927805 */ /* 0x000fe4000001ff00 */
[----:B------:R-:W-:-:S02]  /*1250*/  CS2R R144, SRZ ;  /* 0x0000000000907805 */ /* 0x000fc4000001ff00 */
[----:B------:R-:W-:Y:S01]  /*1260*/  CS2R R142, SRZ ;  /* 0x00000000008e7805 */ /* 0x000fe2000001ff00 */
[----:B------:R-:W-:Y:S01]  /*1270*/  IMAD.HI R0, R0, 0x2aaaaaab, RZ ;  /* 0x2aaaaaab00007827 */ /* 0x000fe200078e02ff */
[----:B------:R-:W-:Y:S02]  /*1280*/  CS2R R140, SRZ ;  /* 0x00000000008c7805 */ /* 0x000fe4000001ff00 */
[----:B------:R-:W-:Y:S02]  /*1290*/  CS2R R138, SRZ ;  /* 0x00000000008a7805 */ /* 0x000fe4000001ff00 */
[----:B------:R-:W-:Y:S02]  /*12a0*/  CS2R R136, SRZ ;  /* 0x0000000000887805 */ /* 0x000fe4000001ff00 */
[----:B------:R-:W-:Y:S02]  /*12b0*/  CS2R R134, SRZ ;  /* 0x0000000000867805 */ /* 0x000fe4000001ff00 */
[----:B------:R-:W-:-:S02]  /*12c0*/  SHF.R.U32.HI R3, RZ, 0x1f, R0 ;  /* 0x0000001fff037819 */ /* 0x000fc40000011600 */
[----:B------:R-:W-:Y:S02]  /*12d0*/  CS2R R132, SRZ ;  /* 0x0000000000847805 */ /* 0x000fe4000001ff00 */
[----:B------:R-:W-:Y:S02]  /*12e0*/  CS2R R130, SRZ ;  /* 0x0000000000827805 */ /* 0x000fe4000001ff00 */
[----:B------:R-:W-:Y:S02]  /*12f0*/  CS2R R128, SRZ ;  /* 0x0000000000807805 */ /* 0x000fe4000001ff00 */
[----:B------:R-:W-:Y:S01]  /*1300*/  LEA.HI.SX32 R206, R0, R3, 0x1c ;  /* 0x0000000300ce7211 */ /* 0x000fe200078fe2ff */
        /* <DEDUP_REMOVED lines=55> */
[----:B------:R-:W-:Y:S06]  /*1680*/  @!P1 BRA `(.L_x_10108) ;  /* 0x0000005000d89947 */ /* 0x000fec0003800000 */
[----:B0-----:R-:W0:Y:S01]  /*1690*/  S2R R4, SR_CgaCtaId ;  /* 0x0000000000047919 */ /* 0x001e220000008800 */
[----:B------:R-:W-:Y:S01]  /*16a0*/  MOV R3, 0x400 ;  /* 0x0000040000037802 */ /* 0x000fe20000000f00 */
[----:B------:R-:W1:Y:S03]  /*16b0*/  SHFL.IDX PT, R0, R221, RZ, 0x1f ;  /* 0x00001fffdd007589 */ /* 0x000e6600000e0000 */
[----:B0-----:R-:W-:Y:S02]  /*16c0*/  LEA R4, R4, R3, 0x18 ;  /* 0x0000000304047211 */ /* 0x001fe400078ec0ff */
[----:B-1----:R-:W-:-:S03]  /*16d0*/  LEA.HI R3, R0, R0, RZ, 0x1 ;  /* 0x0000000000037211 */ /* 0x002fc600078f08ff */
[----:B------:R-:W-:Y:S01]  /*16e0*/  VIADD R4, R4, 0x18400 ;  /* 0x0001840004047836 */ /* 0x000fe20000000000 */
[----:B------:R-:W-:-:S04]  /*16f0*/  LOP3.LUT R3, R3, 0xffffe, RZ, 0xc0, !PT ;  /* 0x000ffffe03037812 */ /* 0x000fc800078ec0ff */
[----:B------:R-:W-:Y:S01]  /*1700*/  LOP3.LUT P0, RZ, R4, 0x1bf, RZ, 0xc0, !PT ;  /* 0x000001bf04ff7812 */ /* 0x000fe2000780c0ff */
[----:B------:R-:W-:-:S12]  /*1710*/  IMAD.IADD R16, R0, 0x1, -R3 ;  /* 0x0000000100107824 */ /* 0x000fd800078e0a03 */
        /* <DEDUP_REMOVED lines=17> */
.L_x_10109:
[----:B------:R-:W0:Y:S01]  /*1830*/  S2R R3, SR_CgaCtaId ;  /* 0x0000000000037919 */ /* 0x000e220000008800 */
[----:B------:R-:W-:Y:S02]  /*1840*/  R2UR UR5, R219 ;  /* 0x00000000db0572ca */ /* 0x000fe400000e0000 */
[----:B------:R-:W-:Y:S01]  /*1850*/  MOV R0, 0x400 ;  /* 0x0000040000007802 */ /* 0x000fe20000000f00 */
[----:B------:R-:W1:Y:S10]  /*1860*/  S2R R17, SR_TID.X ;  /* 0x0000000000117919 */ /* 0x000e740000002100 */
[----:B------:R-:W-:-:S04]  /*1870*/  ULEA.HI UR4, UR5, UR5, URZ, 0x1 ;  /* 0x0000000505047291 */ /* 0x000fc8000f8f083f */
        /* <DEDUP_REMOVED lines=9> */
.L_x_10280:
[----:B------:R-:W-:Y:S05]  /*1910*/  WARPSYNC.ALL ;  /* 0x0000000000007948 */ /* 0x000fea0003800000 */
[----:B------:R-:W-:Y:S01]  /*1920*/  R2UR UR4, R226 ;  /* 0x00000000e20472ca */ /* 0x000fe200000e0000 */
[----:B------:R1:W-:-:S12]  /*1930*/  BAR.SYNC.DEFER_BLOCKING R215, 0x100 ;  /* 0x000400d70000751d */ /* 0x0003d80000010000 */
[----:B------:R-:W-:-:S05]  /*1940*/  IMAD.U32 R3, RZ, RZ, UR4 ;  /* 0x00000004ff037e24 */ /* 0x000fca000f8e00ff */
[----:B------:R-:W-:-:S13]  /*1950*/  ISETP.NE.AND P0, PT, R3, 0x3, PT ;  /* 0x000000030300780c */ /* 0x000fda0003f05270 */
[----:B-1----:R-:W-:Y:S05]  /*1960*/  @!P0 BRA `(.L_x_10111) ;  /* 0x0000000000048947 */ /* 0x002fea0003800000 */
[----:B------:R-:W-:Y:S01]  /*1970*/  BPT.TRAP 0x1 ;  /* 0x000000040000795c */ /* 0x000fe20000300000 */
.L_x_10111:
[----:B------:R-:W-:Y:S02]  /*1980*/  IMAD.U32 R4, RZ, RZ, UR36 ;  /* 0x00000024ff047e24 */ /* 0x000fe4000f8e00ff */
[----:B------:R-:W-:Y:S02]  /*1990*/  IMAD.U32 R6, RZ, RZ, UR37 ;  /* 0x00000025ff067e24 */ /* 0x000fe4000f8e00ff */
[----:B------:R-:W-:-:S03]  /*19a0*/  IMAD R3, R4, 0x8, R5 ;  /* 0x0000000804037824 */ /* 0x000fc600078e0205 */
[----:B------:R-:W-:-:S04]  /*19b0*/  SHF.L.U32 R4, R6, 0x1f, RZ ;  /* 0x0000001f06047819 */ /* 0x000fc800000006ff */
[----:B------:R1:W2:Y:S01]  /*19c0*/  SYNCS.PHASECHK.TRANS64.TRYWAIT P1, [R3+URZ+0x32430], R4 ;  /* 0x03243004030075a7 */ /* 0x0002a2000802017f */
[----:B------:R-:W-:Y:S05]  /*19d0*/  @!P0 BRA `(.L_x_10112) ;  /* 0x0000000000048947 */ /* 0x000fea0003800000 */
[----:B------:R-:W-:Y:S01]  /*19e0*/  BPT.TRAP 0x1 ;  /* 0x000000040000795c */ /* 0x000fe20000300000 */
.L_x_10112:
[----:B------:R-:W-:Y:S01]  /*19f0*/  IMAD R16, R16, 0x2000, R5 ;  /* 0x0000200010107824 */ /* 0x000fe200078e0205 */
[----:B--2---:R-:W-:Y:S06]  /*1a00*/  @P1 BRA `(.L_x_10113) ;  /* 0x0000000000081947 */ /* 0x004fec0003800000 */
[----:B------:R-:W2:Y:S02]  /*1a10*/  SYNCS.PHASECHK.TRANS64.TRYWAIT P1, [R3+URZ+0x32430], R4 ;  /* 0x03243004030075a7 */ /* 0x000ea4000802017f */
[----:B--2---:R-:W-:Y:S05]  /*1a20*/  @!P1 BRA `(.L_x_10114) ;  /* 0x000000e800d49947 */ /* 0x004fea0003800000 */
.L_x_10113:
[----:B------:R-:W-:Y:S01]  /*1a30*/  R2UR UR4, R5 ;  /* 0x00000000050472ca */ /* 0x000fe200000e0000 */
[----:B------:R-:W-:Y:S01]  /*1a40*/  WARPGROUP.ARRIVE ;  /* 0x00000000000079c5 */ /* 0x000fe20000000000 */
[----:B------:R-:W-:Y:S01]  /*1a50*/  R2UR UR5, R16 ;  /* 0x00000000100572ca */ /* 0x000fe200000e0000 */
[----:B------:R-:W-:Y:S01]  /*1a60*/  UMOV UR13, 0x40000040 ;  /* 0x40000040000d7882 */ /* 0x000fe20000000000 */
[----:B------:R-:W-:Y:S01]  /*1a70*/  UMOV UR15, 0x40000040 ;  /* 0x40000040000f7882 */ /* 0x000fe20000000000 */
[----:B------:R-:W-:-:S08]  /*1a80*/  IMAD.U32 R21, RZ, RZ, UR13 ;  /* 0x0000000dff157e24 */ /* 0x000fd0000f8e00ff */
[----:B------:R-:W-:Y:S02]  /*1a90*/  UIADD3 UR4, UR4, 0x1c400, URZ ;  /* 0x0001c40004047890 */ /* 0x000fe4000fffe03f */
[----:B------:R-:W-:Y:S02]  /*1aa0*/  UIADD3 UR6, UR5, 0x18400, URZ ;  /* 0x0001840005067890 */ /* 0x000fe4000fffe03f */
[----:B------:R-:W-:Y:S02]  /*1ab0*/  USHF.R.U32.HI UR4, URZ, 0x4, UR4 ;  /* 0x000000043f047899 */ /* 0x000fe40008011604 */
[----:B------:R-:W-:Y:S02]  /*1ac0*/  USHF.R.U32.HI UR6, URZ, 0x4, UR6 ;  /* 0x000000043f067899 */ /* 0x000fe40008011606 */
[----:B------:R-:W-:Y:S02]  /*1ad0*/  ULOP3.LUT UR4, UR4, 0x3fff, URZ, 0xc0, !UPT ;  /* 0x00003fff04047892 */ /* 0x000fe4000f8ec03f */
[----:B------:R-:W-:-:S02]  /*1ae0*/  ULOP3.LUT UR6, UR6, 0x3fff, URZ, 0xc0, !UPT ;  /* 0x00003fff06067892 */ /* 0x000fc4000f8ec03f */
[----:B------:R-:W-:Y:S02]  /*1af0*/  ULOP3.LUT UR60, UR4, 0x10000, URZ, 0xfc, !UPT ;  /* 0x00010000043c7892 */ /* 0x000fe4000f8efc3f */
[----:B------:R-:W-:Y:S02]  /*1b00*/  ULOP3.LUT UR8, UR6, 0x10000, URZ, 0xfc, !UPT ;  /* 0x0001000006087892 */ /* 0x000fe4000f8efc3f */
[----:B------:R-:W-:Y:S02]  /*1b10*/  UIMAD UR4, UR36, 0x300, UR60 ;  /* 0x00000300240478a4 */ /* 0x000fe4000f8e023c */
[----:B------:R-:W-:Y:S02]  /*1b20*/  UIADD3 UR6, UR8, 0x2, URZ ;  /* 0x0000000208067890 */ /* 0x000fe4000fffe03f */
[----:B------:R-:W-:Y:S01]  /*1b30*/  UIADD3 UR7, UR4, 0x2, URZ ;  /* 0x0000000204077890 */ /* 0x000fe2000fffe03f */
[----:B------:R-:W-:Y:S02]  /*1b40*/  UMOV UR12, UR8 ;  /* 0x00000008000c7c82 */ /* 0x000fe40008000000 */
[----:B------:R-:W-:Y:S01]  /*1b50*/  UMOV UR14, UR4 ;  /* 0x00000004000e7c82 */ /* 0x000fe20008000000 */
[----:B------:R-:W-:Y:S01]  /*1b60*/  IMAD.U32 R20, RZ, RZ, UR12 ;  /* 0x0000000cff147e24 */ /* 0x000fe2000f8e00ff */
[----:B------:R-:W-:Y:S01]  /*1b70*/  HGMMA.64x96x16.F32 R24, gdesc[UR12], RZ, !UPT, gsb0 ;  /* 0x016000000c1879f0 */ /* 0x000fe2000c0008ff */
[----:B------:R-:W-:Y:S01]  /*1b80*/  UMOV UR12, UR6 ;  /* 0x00000006000c7c82 */ /* 0x000fe20008000000 */
[----:B------:R-:W-:Y:S01]  /*1b90*/  UMOV UR13, 0x40000040 ;  /* 0x40000040000d7882 */ /* 0x000fe20000000000 */
[----:B------:R-:W-:Y:S01]  /*1ba0*/  UMOV UR14, UR7 ;  /* 0x00000007000e7c82 */ /* 0x000fe20008000000 */
[----:B------:R-:W-:Y:S01]  /*1bb0*/  UMOV UR15, 0x40000040 ;  /* 0x40000040000f7882 */ /* 0x000fe20000000000 */
[----:B------:R-:W-:Y:S01]  /*1bc0*/  UIADD3 UR6, UR8, 0x4, URZ ;  /* 0x0000000408067890 */ /* 0x000fe2000fffe03f */
[----:B------:R-:W-:Y:S01]  /*1bd0*/  IMAD.U32 R18, RZ, RZ, UR12 ;  /* 0x0000000cff127e24 */ /* 0x000fe2000f8e00ff */
[----:B------:R-:W-:Y:S01]  /*1be0*/  UIADD3 UR7, UR4, 0x4, URZ ;  /* 0x0000000404077890 */ /* 0x000fe2000fffe03f */
[----:B------:R-:W-:Y:S01]  /*1bf0*/  IMAD.U32 R19, RZ, RZ, UR13 ;  /* 0x0000000dff137e24 */ /* 0x000fe2000f8e00ff */
[----:B------:R-:W-:Y:S01]  /*1c00*/  UIADD3 UR4, UR4, 0x6, URZ ;  /* 0x0000000604047890 */ /* 0x000fe2000fffe03f */
[----:B------:R-:W-:-:S02]  /*1c10*/  WARPGROUP.DEPBAR.LE gsb0, 0x0 ;  /* 0x00008000000079c5 */ /* 0x000fc40000010000 */
[----:B------:R-:W-:-:S06]  /*1c20*/  WARPGROUP.ARRIVE ;  /* 0x00000000000079c5 */ /* 0x000fcc0000000000 */
[----:B------:R-:W-:Y:S01]  /*1c30*/  HGMMA.64x96x16.F32 R24, gdesc[UR12], R24, gsb0 ;  /* 0x016000000c1879f0 */ /* 0x000fe20008000818 */
[----:B------:R-:W-:Y:S01]  /*1c40*/  UMOV UR12, UR6 ;  /* 0x00000006000c7c82 */ /* 0x000fe20008000000 */
[----:B------:R-:W-:Y:S01]  /*1c50*/  UMOV UR13, 0x40000040 ;  /* 0x40000040000d7882 */ /* 0x000fe20000000000 */
[----:B------:R-:W-:Y:S01]  /*1c60*/  UMOV UR14, UR7 ;  /* 0x00000007000e7c82 */ /* 0x000fe20008000000 */
[----:B------:R-:W-:Y:S01]  /*1c70*/  UMOV UR15, 0x40000040 ;  /* 0x40000040000f7882 */ /* 0x000fe20000000000 */
[----:B------:R-:W-:Y:S01]  /*1c80*/  UIADD3 UR6, UR8, 0x6, URZ ;  /* 0x0000000608067890 */ /* 0x000fe2000fffe03f */
[----:B------:R-:W-:Y:S02]  /*1c90*/  IMAD.U32 R16, RZ, RZ, UR12 ;  /* 0x0000000cff107e24 */ /* 0x000fe4000f8e00ff */
[----:B------:R-:W-:Y:S01]  /*1ca0*/  IMAD.U32 R17, RZ, RZ, UR13 ;  /* 0x0000000dff117e24 */ /* 0x000fe2000f8e00ff */
[----:B------:R-:W-:Y:S02]  /*1cb0*/  WARPGROUP.DEPBAR.LE gsb0, 0x0 ;  /* 0x00008000000079c5 */ /* 0x000fe40000010000 */
[----:B------:R-:W-:-:S06]  /*1cc0*/  WARPGROUP.ARRIVE ;  /* 0x00000000000079c5 */ /* 0x000fcc0000000000 */
[----:B------:R-:W-:Y:S01]  /*1cd0*/  HGMMA.64x96x16.F32 R24, gdesc[UR12], R24, gsb0 ;  /* 0x016000000c1879f0 */ /* 0x000fe20008000818 */
[----:B------:R-:W-:Y:S01]  /*1ce0*/  UMOV UR12, UR6 ;  /* 0x00000006000c7c82 */ /* 0x000fe20008000000 */
[----:B------:R-:W-:Y:S01]  /*1cf0*/  UMOV UR13, 0x40000040 ;  /* 0x40000040000d7882 */ /* 0x000fe20000000000 */
[----:B------:R-:W-:Y:S01]  /*1d00*/  UMOV UR14, UR4 ;  /* 0x00000004000e7c82 */ /* 0x000fe20008000000 */
[----:B------:R-:W-:Y:S01]  /*1d10*/  UMOV UR15, 0x40000040 ;  /* 0x40000040000f7882 */ /* 0x000fe20000000000 */
[----:B------:R-:W-:Y:S02]  /*1d20*/  IMAD.U32 R14, RZ, RZ, UR12 ;  /* 0x0000000cff0e7e24 */ /* 0x000fe4000f8e00ff */
[----:B------:R-:W-:Y:S01]  /*1d30*/  IMAD.U32 R15, RZ, RZ, UR13 ;  /* 0x0000000dff0f7e24 */ /* 0x000fe2000f8e00ff */
[----:B------:R-:W-:Y:S02]  /*1d40*/  WARPGROUP.DEPBAR.LE gsb0, 0x0 ;  /* 0x00008000000079c5 */ /* 0x000fe40000010000 */
[----:B------:R-:W-:-:S06]  /*1d50*/  WARPGROUP.ARRIVE ;  /* 0x00000000000079c5 */ /* 0x000fcc0000000000 */
[----:B------:R-:W-:Y:S03]  /*1d60*/  HGMMA.64x96x16.F32 R24, gdesc[UR12], R24, gsb0 ;  /* 0x016000000c1879f0 */ /* 0x000fe60008000818 */
[----:B------:R-:W-:Y:S02]  /*1d70*/  WARPGROUP.DEPBAR.LE gsb0, 0x0 ;  /* 0x00008000000079c5 */ /* 0x000fe40000010000 */
[----:B------:R-:W3:Y:S02]  /*1d80*/  SYNCS.PHASECHK.TRANS64.TRYWAIT P1, [R5+URZ+0x32410], R0 ;  /* 0x03241000050075a7 */ /* 0x000ee4000802017f */
[----:B---3--:R-:W-:Y:S05]  /*1d90*/  @!P1 BRA `(.L_x_10115) ;  /* 0x000000e8000c9947 */ /* 0x008fea0003800000 */
.L_x_10281:
[----:B------:R-:W-:Y:S05]  /*1da0*/  @!P0 BRA `(.L_x_10116) ;  /* 0x0000000000048947 */ /* 0x000fea0003800000 */
[----:B------:R-:W-:Y:S01]  /*1db0*/  BPT.TRAP 0x1 ;  /* 0x000000040000795c */ /* 0x000fe20000300000 */
.L_x_10116:
[----:B------:R4:W0:Y:S01]  /*1dc0*/  SYNCS.PHASECHK.TRANS64.TRYWAIT P1, [R3+URZ+0x32450], R4 ;  /* 0x03245004030075a7 */ /* 0x000822000802017f */
[----:B------:R-:W-:Y:S05]  /*1dd0*/  @!P0 BRA `(.L_x_10117) ;  /* 0x0000000000048947 */ /* 0x000fea0003800000 */
[----:B------:R-:W-:Y:S01]  /*1de0*/  BPT.TRAP 0x1 ;  /* 0x000000040000795c */ /* 0x000fe20000300000 */
.L_x_10117:
[----:B0-----:R-:W-:Y:S05]  /*1df0*/  @P1 BRA `(.L_x_10118) ;  /* 0x0000000000081947 */ /* 0x001fea0003800000 */
[----:B------:R-:W0:Y:S02]  /*1e00*/  SYNCS.PHASECHK.TRANS64.TRYWAIT P1, [R3+URZ+0x32450], R4 ;  /* 0x03245004030075a7 */ /* 0x000e24000802017f */
[----:B0-----:R-:W-:Y:S05]  /*1e10*/  @!P1 BRA `(.L_x_10119) ;  /* 0x000000e800009947 */ /* 0x001fea0003800000 */
.L_x_10118:
[----:B------:R-:W-:Y:S01]  /*1e20*/  R2UR UR4, R5 ;  /* 0x00000000050472ca */ /* 0x000fe200000e0000 */
[----:B------:R-:W-:Y:S01]  /*1e30*/  UIADD3 UR5, UR5, 0x22400, URZ ;  /* 0x0002240005057890 */ /* 0x000fe2000fffe03f */
[----:B------:R-:W-:Y:S01]  /*1e40*/  WARPGROUP.ARRIVE ;  /* 0x00000000000079c5 */ /* 0x000fe20000000000 */
[----:B------:R-:W-:Y:S01]  /*1e50*/  UMOV UR9, 0x40000040 ;  /* 0x4000004000097882 */ /* 0x000fe20000000000 */
[----:B------:R-:W-:Y:S01]  /*1e60*/  UMOV UR11, 0x40000040 ;  /* 0x40000040000b7882 */ /* 0x000fe20000000000 */
[----:B------:R-:W-:Y:S01]  /*1e70*/  USHF.R.U32.HI UR5, URZ, 0x4, UR5 ;  /* 0x000000043f057899 */ /* 0x000fe20008011605 */
[----:B---3--:R-:W-:Y:S01]  /*1e80*/  IMAD.U32 R5, RZ, RZ, UR9 ;  /* 0x00000009ff057e24 */ /* 0x008fe2000f8e00ff */
[----:B------:R-:W-:Y:S01]  /*1e90*/  UMOV UR13, 0x40000040 ;  /* 0x40000040000d7882 */ /* 0x000fe20000000000 */
[----:B------:R-:W-:Y:S01]  /*1ea0*/  UMOV UR15, 0x40000040 ;  /* 0x40000040000f7882 */ /* 0x000fe20000000000 */
[----:B------:R-:W-:Y:S01]  /*1eb0*/  IMAD.U32 R7, RZ, RZ, UR13 ;  /* 0x0000000dff077e24 */ /* 0x000fe2000f8e00ff */
[----:B------:R-:W-:Y:S01]  /*1ec0*/  UMOV UR17, 0x40000040 ;  /* 0x4000004000117882 */ /* 0x000fe20000000000 */
[----:B------:R-:W-:Y:S01]  /*1ed0*/  UMOV UR19, 0x40000040 ;  /* 0x4000004000137882 */ /* 0x000fe20000000000 */
[----:B------:R-:W-:Y:S01]  /*1ee0*/  UMOV UR21, 0x40000040 ;  /* 0x4000004000157882 */ /* 0x000fe20000000000 */
[----:B------:R-:W-:Y:S01]  /*1ef0*/  UIADD3 UR4, UR4, 0x400, URZ ;  /* 0x0000040004047890 */ /* 0x000fe2000fffe03f */
[----:B------:R-:W-:Y:S01]  /*1f00*/  IMAD R0, R206, -0x60, R156 ;  /* 0xffffffa0ce007824 */ /* 0x000fe200078e029c */
[----:B------:R-:W-:Y:S01]  /*1f10*/  UMOV UR23, 0x40000040 ;  /* 0x4000004000177882 */ /* 0x000fe20000000000 */
[----:B------:R-:W-:Y:S01]  /*1f20*/  UMOV UR25, 0x40000040 ;  /* 0x4000004000197882 */ /* 0x000fe20000000000 */
[----:B------:R-:W-:Y:S01]  /*1f30*/  USHF.R.U32.HI UR4, URZ, 0x4, UR4 ;  /* 0x000000043f047899 */ /* 0x000fe20008011604 */
[----:B------:R-:W-:Y:S01]  /*1f40*/  VIADD R0, R0, 0x60 ;  /* 0x0000006000007836 */ /* 0x000fe20000000000 */
[----:B------:R-:W-:Y:S01]  /*1f50*/  UMOV UR27, 0x40000040 ;  /* 0x40000040001b7882 */ /* 0x000fe20000000000 */
[----:B------:R-:W-:Y:S01]  /*1f60*/  UMOV UR29, 0x40000040 ;  /* 0x40000040001d7882 */ /* 0x000fe20000000000 */
[----:B------:R-:W-:Y:S01]  /*1f70*/  ULOP3.LUT UR6, UR4, 0x3fff, URZ, 0xc0, !UPT ;  /* 0x00003fff04067892 */ /* 0x000fe2000f8ec03f */
[----:B------:R-:W-:Y:S01]  /*1f80*/  IMAD R0, R223, -0x2, R0 ;  /* 0xfffffffedf007824 */ /* 0x000fe200078e0200 */
[----:B------:R-:W-:Y:S01]  /*1f90*/  ULOP3.LUT UR4, UR5, 0x3fff, URZ, 0xc0, !UPT ;  /* 0x00003fff05047892 */ /* 0x000fe2000f8ec03f */
[----:B------:R-:W0:Y:S01]  /*1fa0*/  S2R R72, SR_TID.X ;  /* 0x0000000000487919 */ /* 0x000e220000002100 */
[----:B------:R-:W-:-:S02]  /*1fb0*/  ULOP3.LUT UR7, UR6, 0x10000, URZ, 0xfc, !UPT ;  /* 0x0001000006077892 */ /* 0x000fc4000f8efc3f */
[----:B------:R-:W-:Y:S01]  /*1fc0*/  ULOP3.LUT UR4, UR4, 0x10000, URZ, 0xfc, !UPT ;  /* 0x0001000004047892 */ /* 0x000fe2000f8efc3f */
[C---:B------:R-:W-:Y:S01]  /*1fd0*/  ISETP.GT.AND P2, PT, R0.reuse, RZ, PT ;  /* 0x000000ff0000720c */ /* 0x040fe20003f44270 */
[----:B------:R-:W-:Y:S01]  /*1fe0*/  UIMAD UR5, UR36, 0xc00, UR7 ;  /* 0x00000c00240578a4 */ /* 0x000fe2000f8e0207 */
[C---:B------:R-:W-:Y:S01]  /*1ff0*/  ISETP.GT.AND P1, PT, R0.reuse, 0x1, PT ;  /* 0x000000010000780c */ /* 0x040fe20003f24270 */
[----:B------:R-:W-:Y:S01]  /*2000*/  UIADD3 UR16, UR4, 0x404, URZ ;  /* 0x0000040404107890 */ /* 0x000fe2000fffe03f */
[C---:B------:R-:W-:Y:S01]  /*2010*/  ISETP.GT.AND P4, PT, R0.reuse, 0x10, PT ;  /* 0x000000100000780c */ /* 0x040fe20003f84270 */
[----:B------:R-:W-:Y:S01]  /*2020*/  UIADD3 UR18, UR5, 0x304, URZ ;  /* 0x0000030405127890 */ /* 0x000fe2000fffe03f */
[C---:B------:R-:W-:Y:S01]  /*2030*/  ISETP.GT.AND P6, PT, R0.reuse, 0x8, PT ;  /* 0x000000080000780c */ /* 0x040fe20003fc4270 */
[----:B------:R-:W-:Y:S01]  /*2040*/  UMOV UR8, UR4 ;  /* 0x0000000400087c82 */ /* 0x000fe20008000000 */
[----:B------:R-:W-:Y:S01]  /*2050*/  UMOV UR10, UR5 ;  /* 0x00000005000a7c82 */ /* 0x000fe20008000000 */
[----:B-12-4-:R-:W-:Y:S01]  /*2060*/  IMAD.U32 R4, RZ, RZ, UR8 ;  /* 0x00000008ff047e24 */ /* 0x016fe2000f8e00ff */
[----:B------:R-:W-:Y:S01]  /*2070*/  HGMMA.64x96x16.F32 R24, gdesc[UR8], R24, gsb0 ;  /* 0x01600000081879f0 */ /* 0x000fe20008000818 */
[----:B------:R-:W-:Y:S01]  /*2080*/  UIADD3 UR8, UR4, 0x2, URZ ;  /* 0x0000000204087890 */ /* 0x000fe2000fffe03f */
[C---:B------:R-:W-:Y:S01]  /*2090*/  ISETP.GT.AND P5, PT, R0.reuse, 0x9, PT ;  /* 0x000000090000780c */ /* 0x040fe20003fa4270 */
[----:B------:R-:W-:Y:S01]  /*20a0*/  UIADD3 UR9, UR5, 0x2, URZ ;  /* 0x0000000205097890 */ /* 0x000fe2000fffe03f */
[----:B------:R-:W-:Y:S01]  /*20b0*/  ISETP.GT.AND P3, PT, R0, 0x11, PT ;  /* 0x000000110000780c */ /* 0x000fe20003f64270 */
[----:B------:R-:W-:Y:S01]  /*20c0*/  UIADD3 UR10, UR5, 0x300, URZ ;  /* 0x00000300050a7890 */ /* 0x000fe2000fffe03f */
[----:B------:R-:W-:-:S02]  /*20d0*/  UMOV UR11, 0x40000040 ;  /* 0x40000040000b7882 */ /* 0x000fc40000000000 */
[----:B------:R-:W-:Y:S01]  /*20e0*/  UMOV UR12, UR8 ;  /* 0x00000008000c7c82 */ /* 0x000fe20008000000 */
[----:B------:R-:W-:Y:S01]  /*20f0*/  UIADD3 UR8, UR4, 0x4, URZ ;  /* 0x0000000404087890 */ /* 0x000fe2000fffe03f */
[----:B------:R-:W-:Y:S01]  /*2100*/  IMAD.U32 R6, RZ, RZ, UR12 ;  /* 0x0000000cff067e24 */ /* 0x000fe2000f8e00ff */
[----:B------:R-:W-:Y:S01]  /*2110*/  UMOV UR14, UR9 ;  /* 0x00000009000e7c82 */ /* 0x000fe20008000000 */
[----:B------:R-:W-:Y:S02]  /*2120*/  UIADD3 UR9, UR5, 0x4, URZ ;  /* 0x0000000405097890 */ /* 0x000fe4000fffe03f */
[----:B------:R-:W-:Y:S02]  /*2130*/  UIADD3 UR20, UR4, 0x406, URZ ;  /* 0x0000040604147890 */ /* 0x000fe4000fffe03f */
[----:B------:R-:W-:Y:S02]  /*2140*/  UIADD3 UR22, UR5, 0x306, URZ ;  /* 0x0000030605167890 */ /* 0x000fe4000fffe03f */
[----:B------:R-:W-:-:S02]  /*2150*/  UIADD3 UR24, UR4, 0x800, URZ ;  /* 0x0000080004187890 */ /* 0x000fc4000fffe03f */
[----:B------:R-:W-:Y:S02]  /*2160*/  UIADD3 UR26, UR5, 0x600, URZ ;  /* 0x00000600051a7890 */ /* 0x000fe4000fffe03f */
[----:B------:R-:W-:Y:S02]  /*2170*/  UIADD3 UR28, UR4, 0x802, URZ ;  /* 0x00000802041c7890 */ /* 0x000fe4000fffe03f */
[----:B------:R-:W-:Y:S01]  /*2180*/  UIADD3 UR30, UR5, 0x602, URZ ;  /* 0x00000602051e7890 */ /* 0x000fe2000fffe03f */
        /* <DEDUP_REMOVED lines=21> */
[----:B------:R-:W-:Y:S01]  /*22e0*/  UMOV UR57, 0x40000040 ;  /* 0x4000004000397882 */ /* 0x000fe20000000000 */
[----:B------:R-:W-:Y:S01]  /*22f0*/  UMOV UR59, 0x40000040 ;  /* 0x40000040003b7882 */ /* 0x000fe20000000000 */
[----:B------:R-:W-:Y:S01]  /*2300*/  ULOP3.LUT UR6, UR6, 0x3000000, URZ, 0xfc, !UPT ;  /* 0x0300000006067892 */ /* 0x000fe2000f8efc3f */
        /* <DEDUP_REMOVED lines=21> */
[----:B------:R-:W-:Y:S01]  /*2460*/  UMOV UR9, 0x40000040 ;  /* 0x4000004000097882 */ /* 0x000fe20000000000 */
[----:B------:R-:W-:Y:S01]  /*2470*/  IMAD.U32 R11, RZ, RZ, UR13 ;  /* 0x0000000dff0b7e24 */ /* 0x000fe2000f8e00ff */
[----:B------:R-:W-:Y:S02]  /*2480*/  WARPGROUP.DEPBAR.LE gsb0, 0x0 ;  /* 0x00008000000079c5 */ /* 0x000fe40000010000 */
[----:B------:R-:W-:-:S06]  /*2490*/  WARPGROUP.ARRIVE ;  /* 0x00000000000079c5 */ /* 0x000fcc0000000000 */
[----:B------:R-:W-:Y:S01]  /*24a0*/  HGMMA.64x96x16.F32 R24, gdesc[UR12], R24, gsb0 ;  /* 0x016000000c1879f0 */ /* 0x000fe20008000818 */
[----:B------:R-:W-:Y:S02]  /*24b0*/  UIADD3 UR12, UR4, 0x402, URZ ;  /* 0x00000402040c7890 */ /* 0x000fe4000fffe03f */
[----:B------:R-:W-:Y:S01]  /*24c0*/  UIADD3 UR14, UR5, 0x302, URZ ;  /* 0x00000302050e7890 */ /* 0x000fe2000fffe03f */
[----:B------:R-:W-:Y:S01]  /*24d0*/  UMOV UR13, 0x40000040 ;  /* 0x40000040000d7882 */ /* 0x000fe20000000000 */
[----:B------:R-:W-:Y:S01]  /*24e0*/  UMOV UR15, 0x40000040 ;  /* 0x40000040000f7882 */ /* 0x000fe20000000000 */
[----:B------:R-:W-:Y:S02]  /*24f0*/  UIADD3 UR4, UR4, 0xc06, URZ ;  /* 0x00000c0604047890 */ /* 0x000fe4000fffe03f */
[----:B------:R-:W-:-:S05]  /*2500*/  UIADD3 UR5, UR5, 0x906, URZ ;  /* 0x0000090605057890 */ /* 0x000fca000fffe03f */
[----:B------:R-:W-:Y:S01]  /*2510*/  UMOV UR56, UR4 ;  /* 0x0000000400387c82 */ /* 0x000fe20008000000 */
[----:B------:R-:W-:Y:S01]  /*2520*/  UIMAD UR4, UR36, 0xc00, UR6 ;  /* 0x00000c00240478a4 */ /* 0x000fe2000f8e0206 */
[----:B------:R-:W-:Y:S01]  /*2530*/  IMAD.U32 R12, RZ, RZ, UR56 ;  /* 0x00000038ff0c7e24 */ /* 0x000fe2000f8e00ff */
[----:B------:R-:W-:Y:S01]  /*2540*/  UMOV UR58, UR5 ;  /* 0x00000005003a7c82 */ /* 0x000fe20008000000 */
[----:B------:R-:W-:Y:S01]  /*2550*/  ULDC UR5, c[0x0][0xa80] ;  /* 0x0002a00000057ab9 */ /* 0x000fe20000000800 */
[----:B------:R-:W-:Y:S02]  /*2560*/  WARPGROUP.DEPBAR.LE gsb0, 0x0 ;  /* 0x00008000000079c5 */ /* 0x000fe40000010000 */
[----:B------:R-:W-:-:S06]  /*2570*/  WARPGROUP.ARRIVE ;  /* 0x00000000000079c5 */ /* 0x000fcc0000000000 */
[----:B------:R-:W-:Y:S01]  /*2580*/  HGMMA.64x96x16.F32 R24, gdesc[UR8], R24, gsb0 ;  /* 0x01600000081879f0 */ /* 0x000fe20008000818 */
[----:B------:R-:W-:Y:S01]  /*2590*/  UMOV UR10, UR4 ;  /* 0x00000004000a7c82 */ /* 0x000fe20008000000 */
[----:B------:R-:W-:Y:S01]  /*25a0*/  UMOV UR11, 0x40000040 ;  /* 0x40000040000b7882 */ /* 0x000fe20000000000 */
        /* <DEDUP_REMOVED lines=37> */
[----:B------:R-:W-:-:S02]  /*2800*/  FSEL R159, R32, -INF , P4 ;  /* 0xff800000209f7808 */ /* 0x000fc40002000000 */
        /* <DEDUP_REMOVED lines=99> */
[----:B------:R-:W-:Y:S02]  /*2e40*/  FMNMX.FTZ R32, R211, R32, !PT ;  /* 0x00000020d3207209 */ /* 0x000fe40007810000 */
[----:B------:R-:W-:Y:S02]  /*2e50*/  FMNMX.FTZ R0, R190, R31, !PT ;  /* 0x0000001fbe007209 */ /* 0x000fe40007810000 */
[----:B------:R-:W-:-:S02]  /*2e60*/  FSEL R208, R67, -INF , P5 ;  /* 0xff80000043d07808 */ /* 0x000fc40002800000 */
[----:B------:R-:W-:Y:S01]  /*2e70*/  FMNMX.FTZ R31, R205, R32, !PT ;  /* 0x00000020cd1f7209 */ /* 0x000fe20007810000 */
[----:B------:R-:W1:Y:S01]  /*2e80*/  SHFL.BFLY PT, R33, R0, 0x2, 0x1f ;  /* 0x0c401f0000217f89 */ /* 0x000e6200000e0000 */
[----:B------:R-:W-:Y:S02]  /*2e90*/  FSEL R210, R70, -INF , P4 ;  /* 0xff80000046d27808 */ /* 0x000fe40002000000 */
[----:B------:R-:W-:Y:S02]  /*2ea0*/  FMNMX.FTZ R31, R208, R31, !PT ;  /* 0x0000001fd01f7209 */ /* 0x000fe40007810000 */
[----:B------:R-:W-:Y:S02]  /*2eb0*/  FSEL R214, R71, -INF , P3 ;  /* 0xff80000047d67808 */ /* 0x000fe40001800000 */
[----:B------:R-:W-:Y:S02]  /*2ec0*/  FMNMX.FTZ R31, R210, R31, !PT ;  /* 0x0000001fd21f7209 */ /* 0x000fe40007810000 */
[----:B------:R-:W-:-:S02]  /*2ed0*/  ISETP.GE.AND P2, PT, R156, 0x61, PT ;  /* 0x000000619c00780c */ /* 0x000fc40003f46270 */
[----:B------:R-:W-:-:S05]  /*2ee0*/  FMNMX.FTZ R31, R214, R31, !PT ;  /* 0x0000001fd61f7209 */ /* 0x000fca0007810000 */
[----:B------:R-:W2:Y:S01]  /*2ef0*/  SHFL.BFLY PT, R34, R31, 0x2, 0x1f ;  /* 0x0c401f001f227f89 */ /* 0x000ea200000e0000 */
[----:B-1----:R-:W-:-:S05]  /*2f00*/  FMNMX.FTZ R33, R0, R33, !PT ;  /* 0x0000002100217209 */ /* 0x002fca0007810000 */
[----:B------:R-:W1:Y:S01]  /*2f10*/  SHFL.BFLY PT, R32, R33, 0x1, 0x1f ;  /* 0x0c201f0021207f89 */ /* 0x000e6200000e0000 */
[----:B--2---:R-:W-:-:S05]  /*2f20*/  FMNMX.FTZ R34, R31, R34, !PT ;  /* 0x000000221f227209 */ /* 0x004fca0007810000 */
[----:B------:R-:W2:Y:S01]  /*2f30*/  SHFL.BFLY PT, R209, R34, 0x1, 0x1f ;  /* 0x0c201f0022d17f89 */ /* 0x000ea200000e0000 */
[----:B-1----:R-:W-:-:S04]  /*2f40*/  FMNMX.FTZ R0, R33, R32, !PT ;  /* 0x0000002021007209 */ /* 0x002fc80007810000 */
[C---:B------:R-:W-:Y:S01]  /*2f50*/  FSETP.NEU.FTZ.AND P1, PT, R0.reuse, -INF , PT ;  /* 0xff8000000000780b */ /* 0x040fe20003f3d000 */
[----:B------:R-:W-:-:S05]  /*2f60*/  FMUL.FTZ R212, R0, UR5 ;  /* 0x0000000500d47c20 */ /* 0x000fca0008410000 */
[----:B------:R-:W-:-:S05]  /*2f70*/  FSEL R212, R212, RZ, P1 ;  /* 0x000000ffd4d47208 */ /* 0x000fca0000800000 */
[--C-:B------:R-:W-:Y:S01]  /*2f80*/  FFMA.FTZ R192, R73, UR5, -R212.reuse ;  /* 0x0000000549c07c23 */ /* 0x100fe200080108d4 */
[----:B--2---:R-:W-:Y:S01]  /*2f90*/  FMNMX.FTZ R209, R34, R209, !PT ;  /* 0x000000d122d17209 */ /* 0x004fe20007810000 */
[--C-:B------:R-:W-:Y:S01]  /*2fa0*/  FFMA.FTZ R193, R25, UR5, -R212.reuse ;  /* 0x0000000519c17c23 */ /* 0x100fe200080108d4 */
[--C-:B------:R-:W-:Y:S01]  /*2fb0*/  FFMA.FTZ R194, R27, UR5, -R212.reuse ;  /* 0x000000051bc27c23 */ /* 0x100fe200080108d4 */
[--C-:B------:R-:W-:Y:S01]  /*2fc0*/  FFMA.FTZ R195, R29, UR5, -R212.reuse ;  /* 0x000000051dc37c23 */ /* 0x100fe200080108d4 */
[C---:B------:R-:W-:Y:S01]  /*2fd0*/  FSETP.NEU.FTZ.AND P1, PT, R209.reuse, -INF , PT ;  /* 0xff800000d100780b */ /* 0x040fe20003f3d000 */
[----:B------:R-:W-:Y:S01]  /*2fe0*/  FMUL.FTZ R213, R209, UR5 ;  /* 0x00000005d1d57c20 */ /* 0x000fe20008410000 */
[----:B------:R-:W-:Y:S01]  /*2ff0*/  MUFU.EX2 R192, R192 ;  /* 0x000000c000c07308 */ /* 0x000fe20000000800 */
[--C-:B------:R-:W-:Y:S01]  /*3000*/  FFMA.FTZ R159, R159, UR5, -R212.reuse ;  /* 0x000000059f9f7c23 */ /* 0x100fe200080108d4 */
[--C-:B------:R-:W-:Y:S01]  /*3010*/  FFMA.FTZ R161, R161, UR5, -R212.reuse ;  /* 0x00000005a1a17c23 */ /* 0x100fe200080108d4 */
[--C-:B------:R-:W-:Y:S01]  /*3020*/  FFMA.FTZ R164, R164, UR5, -R212.reuse ;  /* 0x00000005a4a47c23 */ /* 0x100fe200080108d4 */
[----:B------:R-:W-:Y:S01]  /*3030*/  FSEL R213, R213, RZ, P1 ;  /* 0x000000ffd5d57208 */ /* 0x000fe20000800000 */
[--C-:B------:R-:W-:Y:S01]  /*3040*/  FFMA.FTZ R168, R168, UR5, -R212.reuse ;  /* 0x00000005a8a87c23 */ /* 0x100fe200080108d4 */
[----:B0-----:R-:W-:Y:S01]  /*3050*/  LOP3.LUT P1, RZ, R72, 0x7f, RZ, 0xc0, !PT ;  /* 0x0000007f48ff7812 */ /* 0x001fe2000782c0ff */
[----:B------:R-:W-:Y:S01]  /*3060*/  FFMA.FTZ R165, R165, UR5, -R212 ;  /* 0x00000005a5a57c23 */ /* 0x000fe200080108d4 */
[----:B------:R-:W-:Y:S01]  /*3070*/  SHF.R.U32.HI R72, RZ, 0x7, R72 ;  /* 0x00000007ff487819 */ /* 0x000fe20000011648 */
[--C-:B------:R-:W-:Y:S01]  /*3080*/  FFMA.FTZ R197, R24, UR5, -R213.reuse ;  /* 0x0000000518c57c23 */ /* 0x100fe200080108d5 */
[--C-:B------:R-:W-:Y:S01]  /*3090*/  FFMA.FTZ R196, R26, UR5, -R213.reuse ;  /* 0x000000051ac47c23 */ /* 0x100fe200080108d5 */
[--C-:B------:R-:W-:Y:S01]  /*30a0*/  FFMA.FTZ R198, R30, UR5, -R213.reuse ;  /* 0x000000051ec67c23 */ /* 0x100fe200080108d5 */
[----:B------:R-:W-:Y:S01]  /*30b0*/  IADD3 R158, -R72, 0xb, RZ ;  /* 0x0000000b489e7810 */ /* 0x000fe20007ffe1ff */
[--C-:B------:R-:W-:Y:S01]  /*30c0*/  FFMA.FTZ R199, R28, UR5, -R213.reuse ;  /* 0x000000051cc77c23 */ /* 0x100fe200080108d5 */
[----:B------:R-:W0:Y:S01]  /*30d0*/  MUFU.EX2 R193, R193 ;  /* 0x000000c100c17308 */ /* 0x000e220000000800 */
[--C-:B------:R-:W-:Y:S01]  /*30e0*/  FFMA.FTZ R157, R157, UR5, -R213.reuse ;  /* 0x000000059d9d7c23 */ /* 0x100fe200080108d5 */
[--C-:B------:R-:W-:Y:S01]  /*30f0*/  FFMA.FTZ R160, R160, UR5, -R213.reuse ;  /* 0x00000005a0a07c23 */ /* 0x100fe200080108d5 */
[--C-:B------:R-:W-:Y:S01]  /*3100*/  FFMA.FTZ R162, R162, UR5, -R213.reuse ;  /* 0x00000005a2a27c23 */ /* 0x100fe200080108d5 */
[----:B------:R-:W-:Y:S01]  /*3110*/  FFMA.FTZ R166, R166, UR5, -R213 ;  /* 0x00000005a6a67c23 */ /* 0x000fe200080108d5 */
[----:B------:R-:W-:-:S02]  /*3120*/  @!P1 VIADD R24, R3, 0x32440 ;  /* 0x0003244003189836 */ /* 0x000fc40000000000 */
[--C-:B------:R-:W-:Y:S01]  /*3130*/  FFMA.FTZ R169, R169, UR5, -R212.reuse ;  /* 0x00000005a9a97c23 */ /* 0x100fe200080108d4 */
[--C-:B------:R-:W-:Y:S01]  /*3140*/  FFMA.FTZ R172, R172, UR5, -R212.reuse ;  /* 0x00000005acac7c23 */ /* 0x100fe200080108d4 */
[----:B------:R-:W-:Y:S01]  /*3150*/  MUFU.EX2 R194, R194 ;  /* 0x000000c200c27308 */ /* 0x000fe20000000800 */
[----:B------:R-:W-:Y:S01]  /*3160*/  FFMA.FTZ R176, R176, UR5, -R212 ;  /* 0x00000005b0b07c23 */ /* 0x000fe200080108d4 */
[----:B------:R-:W-:Y:S01]  /*3170*/  @!P1 PRMT R24, RZ, 0x654, R24 ;  /* 0x00000654ff189816 */ /* 0x000fe20000000018 */
[----:B------:R1:W-:Y:S06]  /*3180*/  BAR.ARV R158, 0x100 ;  /* 0x0004009e0000751d */ /* 0x0003ec0000002000 */
[----:B------:R2:W-:Y:S01]  /*3190*/  @!P1 SYNCS.ARRIVE.TRANS64.RED.A1T0 RZ, [R24+URZ], RZ ;  /* 0x000000ff18ff99a7 */ /* 0x0005e2000810043f */
[----:B------:R-:W3:Y:S01]  /*31a0*/  MUFU.EX2 R195, R195 ;  /* 0x000000c300c37308 */ /* 0x000ee20000000800 */
[----:B------:R4:W-:Y:S01]  /*31b0*/  BAR.SYNC.DEFER_BLOCKING R215, 0x100 ;  /* 0x000400d70000751d */ /* 0x0009e20000010000 */
[----:B0-----:R-:W-:Y:S01]  /*31c0*/  F2FP.F16.F32.PACK_AB R152, R193, R192 ;  /* 0x000000c0c198723e */ /* 0x001fe200000000ff */
        /* <DEDUP_REMOVED lines=14> */
[----:B---3--:R-:W-:Y:S01]  /*32b0*/  F2FP.F16.F32.PACK_AB R154, R195, R194 ;  /* 0x000000c2c39a723e */ /* 0x008fe200000000ff */
[--C-:B----4-:R-:W-:Y:S01]  /*32c0*/  FFMA.FTZ R215, R182, UR5, -R212.reuse ;  /* 0x00000005b6d77c23 */ /* 0x110fe200080108d4 */
        /* <DEDUP_REMOVED lines=14> */
[----:B0-----:R-:W-:Y:S01]  /*33b0*/  F2FP.F16.F32.PACK_AB R153, R197, R196 ;  /* 0x000000c4c599723e */ /* 0x001fe200000000ff */
[----:B------:R-:W-:Y:S01]  /*33c0*/  FFMA.FTZ R180, R180, UR5, -R212 ;  /* 0x00000005b4b47c23 */ /* 0x000fe200080108d4 */
[--C-:B------:R-:W-:Y:S01]  /*33d0*/  FFMA.FTZ R208, R210, UR5, -R213.reuse ;  /* 0x00000005d2d07c23 */ /* 0x100fe200080108d5 */
[----:B------:R-:W-:Y:S01]  /*33e0*/  FFMA.FTZ R211, R214, UR5, -R213 ;  /* 0x00000005d6d37c23 */ /* 0x000fe200080108d5 */
[----:B------:R-:W-:Y:S01]  /*33f0*/  FADD.FTZ R193, R192, R193 ;  /* 0x000000c1c0c17221 */ /* 0x000fe20000010000 */
[----:B------:R-:W-:Y:S01]  /*3400*/  FADD.FTZ R197, R196, R197 ;  /* 0x000000c5c4c57221 */ /* 0x000fe20000010000 */
[----:B------:R-:W-:Y:S01]  /*3410*/  @!P1 VIADD R3, R3, 0x32460 ;  /* 0x0003246003039836 */ /* 0x000fe20000000000 */
[----:B------:R-:W0:Y:S01]  /*3420*/  MUFU.EX2 R159, R159 ;  /* 0x0000009f009f7308 */ /* 0x000e220000000800 */
[----:B------:R-:W-:-:S03]  /*3430*/  FADD.FTZ R194, R194, R193 ;  /* 0x000000c1c2c27221 */ /* 0x000fc60000010000 */
[----:B------:R-:W-:Y:S01]  /*3440*/  @!P1 PRMT R3, RZ, 0x654, R3 ;  /* 0x00000654ff039816 */ /* 0x000fe20000000003 */
[----:B------:R-:W-:-:S03]  /*3450*/  FADD.FTZ R194, R195, R194 ;  /* 0x000000c2c3c27221 */ /* 0x000fc60000010000 */
[----:B------:R-:W4:Y:S01]  /*3460*/  MUFU.EX2 R161, R161 ;  /* 0x000000a100a17308 */ /* 0x000f220000000800 */
[----:B---3--:R-:W-:Y:S01]  /*3470*/  F2FP.F16.F32.PACK_AB R155, R199, R198 ;  /* 0x000000c6c79b723e */ /* 0x008fe200000000ff */
[----:B------:R-:W-:-:S03]  /*3480*/  FADD.FTZ R198, R198, R197 ;  /* 0x000000c5c6c67221 */ /* 0x000fc60000010000 */
[----:B--2---:R-:W-:Y:S01]  /*3490*/  WARPGROUP.ARRIVE ;  /* 0x00000000000079c5 */ /* 0x004fe20000000000 */
[----:B------:R-:W-:Y:S02]  /*34a0*/  FADD.FTZ R198, R199, R198 ;  /* 0x000000c6c7c67221 */ /* 0x000fe40000010000 */
[----:B------:R-:W-:Y:S01]  /*34b0*/  MUFU.EX2 R164, R164 ;  /* 0x000000a400a47308 */ /* 0x000fe20000000800 */
[----:B0-----:R-:W-:Y:S02]  /*34c0*/  FADD.FTZ R194, R159, R194 ;  /* 0x000000c29fc27221 */ /* 0x001fe40000010000 */
[----:B------:R-:W-:Y:S01]  /*34d0*/  HGMMA.64x256x16.F32 R24, R152, gdesc[UR8].tnspB, RZ, !UPT, gsb0 ;  /* 0x43e0000898187df0 */ /* 0x000fe2000c0008ff */
[----:B------:R-:W-:Y:S01]  /*34e0*/  UIADD3 UR10, UR4, 0x80, URZ ;  /* 0x00000080040a7890 */ /* 0x000fe2000fffe03f */
[----:B------:R-:W-:-:S03]  /*34f0*/  UMOV UR11, 0x40000040 ;  /* 0x40000040000b7882 */ /* 0x000fc60000000000 */
[----:B------:R-:W-:Y:S08]  /*3500*/  MUFU.EX2 R168, R168 ;  /* 0x000000a800a87308 */ /* 0x000ff00000000800 */
[----:B------:R-:W-:Y:S08]  /*3510*/  MUFU.EX2 R157, R157 ;  /* 0x0000009d009d7308 */ /* 0x000ff00000000800 */
[----:B------:R-:W0:Y:S08]  /*3520*/  MUFU.EX2 R160, R160 ;  /* 0x000000a000a07308 */ /* 0x000e300000000800 */
[----:B------:R-:W-:Y:S08]  /*3530*/  MUFU.EX2 R162, R162 ;  /* 0x000000a200a27308 */ /* 0x000ff00000000800 */
[----:B------:R-:W2:Y:S08]  /*3540*/  MUFU.EX2 R166, R166 ;  /* 0x000000a600a67308 */ /* 0x000eb00000000800 */
[----:B------:R-:W3:Y:S08]  /*3550*/  MUFU.EX2 R165, R165 ;  /* 0x000000a500a57308 */ /* 0x000ef00000000800 */
[----:B------:R-:W-:Y:S08]  /*3560*/  MUFU.EX2 R169, R169 ;  /* 0x000000a900a97308 */ /* 0x000ff00000000800 */
[----:B------:R-:W-:Y:S08]  /*3570*/  MUFU.EX2 R172, R172 ;  /* 0x000000ac00ac7308 */ /* 0x000ff00000000800 */
[----:B------:R-:W-:Y:S08]  /*3580*/  MUFU.EX2 R176, R176 ;  /* 0x000000b000b07308 */ /* 0x000ff00000000800 */
[----:B------:R-:W5:Y:S08]  /*3590*/  MUFU.EX2 R163, R163 ;  /* 0x000000a300a37308 */ /* 0x000f700000000800 */
[----:B------:R-:W1:Y:S08]  /*35a0*/  MUFU.EX2 R167, R167 ;  /* 0x000000a700a77308 */ /* 0x000e700000000800 */
[----:B------:R-:W-:Y:S08]  /*35b0*/  MUFU.EX2 R170, R170 ;  /* 0x000000aa00aa7308 */ /* 0x000ff00000000800 */
[----:B------:R-:W1:Y:S08]  /*35c0*/  MUFU.EX2 R174, R174 ;  /* 0x000000ae00ae7308 */ /* 0x000e700000000800 */
[----:B------:R-:W1:Y:S08]  /*35d0*/  MUFU.EX2 R173, R173 ;  /* 0x000000ad00ad7308 */ /* 0x000e700000000800 */
[----:B------:R-:W-:Y:S08]  /*35e0*/  MUFU.EX2 R177, R177 ;  /* 0x000000b100b17308 */ /* 0x000ff00000000800 */
[----:B------:R-:W-:Y:S08]  /*35f0*/  MUFU.EX2 R181, R181 ;  /* 0x000000b500b57308 */ /* 0x000ff00000000800 */
[----:B------:R-:W-:Y:S08]  /*3600*/  MUFU.EX2 R183, R183 ;  /* 0x000000b700b77308 */ /* 0x000ff00000000800 */
[----:B------:R-:W1:Y:S08]  /*3610*/  MUFU.EX2 R171, R171 ;  /* 0x000000ab00ab7308 */ /* 0x000e700000000800 */
[----:B------:R-:W1:Y:S08]  /*3620*/  MUFU.EX2 R175, R175 ;  /* 0x000000af00af7308 */ /* 0x000e700000000800 */
[----:B------:R-:W1:Y:S08]  /*3630*/  MUFU.EX2 R179, R179 ;  /* 0x000000b300b37308 */ /* 0x000e700000000800 */
        /* <DEDUP_REMOVED lines=15> */
[C---:B----4-:R-:W-:Y:S01]  /*3730*/  F2FP.F16.F32.PACK_AB R152, R161.reuse, R159 ;  /* 0x0000009fa198723e */ /* 0x050fe200000000ff */
[----:B------:R-:W-:Y:S01]  /*3740*/  FADD.FTZ R161, R161, R194 ;  /* 0x000000c2a1a17221 */ /* 0x000fe20000010000 */
[----:B0-----:R-:W-:Y:S01]  /*3750*/  F2FP.F16.F32.PACK_AB R153, R160, R157 ;  /* 0x0000009da099723e */ /* 0x001fe200000000ff */
[----:B------:R-:W-:Y:S01]  /*3760*/  FADD.FTZ R157, R157, R198 ;  /* 0x000000c69d9d7221 */ /* 0x000fe20000010000 */
[----:B------:R-:W-:Y:S01]  /*3770*/  F2FP.F16.F32.PACK_AB R154, R168, R164 ;  /* 0x000000a4a89a723e */ /* 0x000fe200000000ff */
[----:B------:R-:W0:Y:S01]  /*3780*/  MUFU.EX2 R205, R205 ;  /* 0x000000cd00cd7308 */ /* 0x000e220000000800 */
[----:B--2---:R-:W-:Y:S01]  /*3790*/  F2FP.F16.F32.PACK_AB R155, R166, R162 ;  /* 0x000000a2a69b723e */ /* 0x004fe200000000ff */
        /* <DEDUP_REMOVED lines=9> */
[----:B---3--:R-:W-:Y:S01]  /*3830*/  FADD.FTZ R168, R165, R168 ;  /* 0x000000a8a5a87221 */ /* 0x008fe20000010000 */
[----:B------:R-:W-:Y:S01]  /*3840*/  UMOV UR11, 0x40000040 ;  /* 0x40000040000b7882 */ /* 0x000fe20000000000 */
[----:B-----5:R-:W-:Y:S01]  /*3850*/  FADD.FTZ R166, R163, R166 ;  /* 0x000000a6a3a67221 */ /* 0x020fe20000010000 */
[----:B------:R-:W2:Y:S01]  /*3860*/  MUFU.EX2 R211, R211 ;  /* 0x000000d300d37308 */ /* 0x000ea20000000800 */
[----:B------:R-:W-:-:S02]  /*3870*/  WARPGROUP.DEPBAR.LE gsb0, 0x0 ;  /* 0x00008000000079c5 */ /* 0x000fc40000010000 */
[C---:B------:R-:W-:Y:S01]  /*3880*/  F2FP.F16.F32.PACK_AB R152, R169.reuse, R165 ;  /* 0x000000a5a998723e */ /* 0x040fe200000000ff */
[----:B------:R-:W-:Y:S01]  /*3890*/  FADD.FTZ R169, R169, R168 ;  /* 0x000000a8a9a97221 */ /* 0x000fe20000010000 */
[C---:B-1----:R-:W-:Y:S01]  /*38a0*/  F2FP.F16.F32.PACK_AB R153, R167.reuse, R163 ;  /* 0x000000a3a799723e */ /* 0x042fe200000000ff */
        /* <DEDUP_REMOVED lines=9> */
[----:B------:R-:W-:-:S05]  /*3940*/  FADD.FTZ R174, R171, R174 ;  /* 0x000000aeabae7221 */ /* 0x000fca0000010000 */
[----:B------:R-:W-:Y:S01]  /*3950*/  HGMMA.64x256x16.F32 R24, R152, gdesc[UR8].tnspB, R24, gsb0 ;  /* 0x43e0000898187df0 */ /* 0x000fe20008000818 */
[----:B------:R-:W-:Y:S01]  /*3960*/  UIADD3 UR10, UR4, 0x180, URZ ;  /* 0x00000180040a7890 */ /* 0x000fe2000fffe03f */
[----:B------:R-:W-:Y:S01]  /*3970*/  FADD.FTZ R176, R177, R176 ;  /* 0x000000b0b1b07221 */ /* 0x000fe20000010000 */
[----:B------:R-:W-:Y:S01]  /*3980*/  UMOV UR11, 0x40000040 ;  /* 0x40000040000b7882 */ /* 0x000fe20000000000 */
[----:B------:R-:W-:Y:S02]  /*3990*/  FADD.FTZ R174, R175, R174 ;  /* 0x000000aeafae7221 */ /* 0x000fe40000010000 */
[----:B------:R-:W-:Y:S02]  /*39a0*/  FADD.FTZ R176, R181, R176 ;  /* 0x000000b0b5b07221 */ /* 0x000fe40000010000 */
[----:B------:R-:W-:Y:S01]  /*39b0*/  FADD.FTZ R174, R179, R174 ;  /* 0x000000aeb3ae7221 */ /* 0x000fe20000010000 */
[----:B------:R-:W-:Y:S02]  /*39c0*/  WARPGROUP.DEPBAR.LE gsb0, 0x0 ;  /* 0x00008000000079c5 */ /* 0x000fe40000010000 */
[----:B------:R-:W-:-:S02]  /*39d0*/  F2FP.F16.F32.PACK_AB R152, R177, R173 ;  /* 0x000000adb198723e */ /* 0x000fc400000000ff */
[----:B------:R-:W-:Y:S02]  /*39e0*/  F2FP.F16.F32.PACK_AB R153, R175, R171 ;  /* 0x000000abaf99723e */ /* 0x000fe400000000ff */
[C---:B------:R-:W-:Y:S01]  /*39f0*/  F2FP.F16.F32.PACK_AB R154, R183.reuse, R181 ;  /* 0x000000b5b79a723e */ /* 0x040fe200000000ff */
[----:B------:R-:W-:Y:S01]  /*3a00*/  FADD.FTZ R183, R183, R176 ;  /* 0x000000b0b7b77221 */ /* 0x000fe20000010000 */
[C---:B------:R-:W-:Y:S01]  /*3a10*/  F2FP.F16.F32.PACK_AB R155, R187.reuse, R179 ;  /* 0x000000b3bb9b723e */ /* 0x040fe200000000ff */
[----:B------:R-:W-:-:S03]  /*3a20*/  FADD.FTZ R187, R187, R174 ;  /* 0x000000aebbbb7221 */ /* 0x000fc60000010000 */
[----:B------:R-:W-:-:S07]  /*3a30*/  WARPGROUP.ARRIVE ;  /* 0x00000000000079c5 */ /* 0x000fce0000000000 */
        /* <DEDUP_REMOVED lines=31> */
[----:B------:R-:W-:-:S04]  /*3c30*/  FADD.FTZ R208, R208, R205 ;  /* 0x000000cdd0d07221 */ /* 0x000fc80000010000 */
[----:B------:R-:W-:-:S08]  /*3c40*/  FADD.FTZ R205, R211, R208 ;  /* 0x000000d0d3cd7221 */ /* 0x000fd00000010000 */
[----:B------:R-:W-:Y:S03]  /*3c50*/  HGMMA.64x256x16.F32 R24, R152, gdesc[UR8].tnspB, R24, gsb0 ;  /* 0x43e0000898187df0 */ /* 0x000fe60008000818 */
[----:B------:R-:W-:Y:S02]  /*3c60*/  WARPGROUP.DEPBAR.LE gsb0, 0x0 ;  /* 0x00008000000079c5 */ /* 0x000fe40000010000 */
[----:B------:R0:W-:Y:S02]  /*3c70*/  @!P1 SYNCS.ARRIVE.TRANS64.RED.A1T0 RZ, [R3+URZ], RZ ;  /* 0x000000ff03ff99a7 */ /* 0x0001e4000810043f */
[----:B0-----:R-:W-:Y:S01]  /*3c80*/  FADD.FTZ R3, R189, R186 ;  /* 0x000000babd037221 */ /* 0x001fe20000010000 */
[----:B------:R-:W-:Y:S06]  /*3c90*/  @!P2 BRA `(.L_x_10120) ;  /* 0x0000002000c0a947 */ /* 0x000fec0003800000 */
[----:B------:R-:W-:Y:S02]  /*3ca0*/  VIADD R206, R206, 0xfffffffe ;  /* 0xfffffffecece7836 */ /* 0x000fe40000000000 */
[----:B------:R-:W-:Y:S02]  /*3cb0*/  IMAD.MOV.U32 R211, RZ, RZ, R209 ;  /* 0x000000ffffd37224 */ /* 0x000fe400078e00d1 */
[----:B------:R-:W-:-:S07]  /*3cc0*/  IMAD.MOV.U32 R207, RZ, RZ, R0 ;  /* 0x000000ffffcf7224 */ /* 0x000fce00078e0000 */
.L_x_10129:
[----:B------:R-:W-:Y:S01]  /*3cd0*/  UIADD3 UR36, UR36, 0x1, URZ ;  /* 0x0000000124247890 */ /* 0x000fe2000fffe03f */
[C---:B------:R-:W-:Y:S01]  /*3ce0*/  ISETP.GT.AND P2, PT, R206.reuse, RZ, PT ;  /* 0x000000ffce00720c */ /* 0x040fe20003f44270 */
[----:B------:R-:W-:Y:S02]  /*3cf0*/  VIADD R206, R206, 0xffffffff ;  /* 0xffffffffcece7836 */ /* 0x000fe40000000000 */
[----:B------:R-:W-:-:S04]  /*3d00*/  UISETP.NE.AND UP0, UPT, UR36, 0x2, UPT ;  /* 0x000000022400788c */ /* 0x000fc8000bf05270 */
[----:B------:R-:W-:Y:S02]  /*3d10*/  USEL UR4, URZ, 0x1, UP0 ;  /* 0x000000013f047887 */ /* 0x000fe40008000000 */
[----:B------:R-:W-:Y:S02]  /*3d20*/  USEL UR36, UR36, URZ, UP0 ;  /* 0x0000003f24247287 */ /* 0x000fe40008000000 */
[----:B------:R-:W-:Y:S01]  /*3d30*/  ULOP3.LUT UR37, UR37, UR4, URZ, 0x3c, !UPT ;  /* 0x0000000425257292 */ /* 0x000fe2000f8e3c3f */
[----:B------:R-:W-:Y:S11]  /*3d40*/  @!P0 BRA `(.L_x_10121) ;  /* 0x0000000000048947 */ /* 0x000ff60003800000 */
[----:B------:R-:W-:Y:S01]  /*3d50*/  BPT.TRAP 0x1 ;  /* 0x000000040000795c */ /* 0x000fe20000300000 */
.L_x_10121:
        /* <DEDUP_REMOVED lines=9> */
.L_x_10122:
[----:B-1----:R-:W-:Y:S05]  /*3df0*/  @P3 BRA `(.L_x_10123) ;  /* 0x0000000000083947 */ /* 0x002fea0003800000 */
[----:B------:R-:W1:Y:S02]  /*3e00*/  SYNCS.PHASECHK.TRANS64.TRYWAIT P3, [UR4+0x32430], R0 ;  /* 0x03243000ff0075a7 */ /* 0x000e640008060144 */
[----:B-1----:R-:W-:Y:S05]  /*3e10*/  @!P3 BRA `(.L_x_10124) ;  /* 0x000000c80014b947 */ /* 0x002fea0003800000 */
.L_x_10123:
[----:B------:R-:W-:Y:S01]  /*3e20*/  R2UR UR56, R20 ;  /* 0x00000000143872ca */ /* 0x000fe200000e0000 */
[----:B------:R-:W-:Y:S01]  /*3e30*/  UIMAD UR5, UR36, 0x300, UR60 ;  /* 0x00000300240578a4 */ /* 0x000fe2000f8e023c */
[----:B------:R-:W-:Y:S01]  /*3e40*/  R2UR UR57, R21 ;  /* 0x00000000153972ca */ /* 0x000fe200000e0000 */
[----:B-1----:R-:W-:Y:S01]  /*3e50*/  WARPGROUP.ARRIVE ;  /* 0x00000000000079c5 */ /* 0x002fe20000000000 */
[----:B------:R-:W-:-:S04]  /*3e60*/  UMOV UR59, 0x40000040 ;  /* 0x40000040003b7882 */ /* 0x000fc80000000000 */
[----:B------:R-:W-:-:S07]  /*3e70*/  UMOV UR58, UR5 ;  /* 0x00000005003a7c82 */ /* 0x000fce0008000000 */
[----:B------:R-:W-:Y:S01]  /*3e80*/  HGMMA.64x96x16.F32 R152, gdesc[UR56], RZ, !UPT, gsb0 ;  /* 0x01600000389879f0 */ /* 0x000fe2000c0008ff */
[----:B------:R-:W-:Y:S01]  /*3e90*/  R2UR UR56, R18 ;  /* 0x00000000123872ca */ /* 0x000fe200000e0000 */
[----:B------:R-:W-:Y:S01]  /*3ea0*/  UIADD3 UR58, UR5, 0x2, URZ ;  /* 0x00000002053a7890 */ /* 0x000fe2000fffe03f */
[----:B------:R-:W-:Y:S01]  /*3eb0*/  R2UR UR57, R19 ;  /* 0x00000000133972ca */ /* 0x000fe200000e0000 */
[----:B------:R-:W-:Y:S01]  /*3ec0*/  UMOV UR59, 0x40000040 ;  /* 0x40000040003b7882 */ /* 0x000fe20000000000 */
[----:B------:R-:W-:Y:S02]  /*3ed0*/  WARPGROUP.DEPBAR.LE gsb0, 0x0 ;  /* 0x00008000000079c5 */ /* 0x000fe40000010000 */
[----:B------:R-:W-:-:S09]  /*3ee0*/  WARPGROUP.ARRIVE ;  /* 0x00000000000079c5 */ /* 0x000fd20000000000 */
[----:B------:R-:W-:Y:S01]  /*3ef0*/  HGMMA.64x96x16.F32 R152, gdesc[UR56], R152, gsb0 ;  /* 0x01600000389879f0 */ /* 0x000fe20008000898 */
        /* <DEDUP_REMOVED lines=13> */
[----:B------:R-:W-:Y:S03]  /*3fd0*/  HGMMA.64x96x16.F32 R152, gdesc[UR56], R152, gsb0 ;  /* 0x01600000389879f0 */ /* 0x000fe60008000898 */
[----:B------:R-:W-:Y:S02]  /*3fe0*/  WARPGROUP.DEPBAR.LE gsb0, 0x0 ;  /* 0x00008000000079c5 */ /* 0x000fe40000010000 */
[----:B------:R-:W-:Y:S05]  /*3ff0*/  @!P0 BRA `(.L_x_10125) ;  /* 0x0000000000048947 */ /* 0x000fea0003800000 */
[----:B------:R-:W-:Y:S01]  /*4000*/  BPT.TRAP 0x1 ;  /* 0x000000040000795c */ /* 0x000fe20000300000 */
.L_x_10125:
[----:B------:R1:W2:Y:S01]  /*4010*/  SYNCS.PHASECHK.TRANS64.TRYWAIT P3, [UR4+0x32450], R0 ;  /* 0x03245000ff0075a7 */ /* 0x0002a20008060144 */
[----:B------:R-:W-:Y:S05]  /*4020*/  @!P0 BRA `(.L_x_10126) ;  /* 0x0000000000048947 */ /* 0x000fea0003800000 */
[----:B------:R-:W-:Y:S01]  /*4030*/  BPT.TRAP 0x1 ;  /* 0x000000040000795c */ /* 0x000fe20000300000 */
.L_x_10126:
[----:B--2---:R-:W-:Y:S05]  /*4040*/  @P3 BRA `(.L_x_10127) ;  /* 0x0000000000083947 */ /* 0x004fea0003800000 */
[----:B------:R-:W2:Y:S02]  /*4050*/  SYNCS.PHASECHK.TRANS64.TRYWAIT P3, [UR4+0x32450], R0 ;  /* 0x03245000ff0075a7 */ /* 0x000ea40008060144 */
[----:B--2---:R-:W-:Y:S05]  /*4060*/  @!P3 BRA `(.L_x_10128) ;  /* 0x000000c40098b947 */ /* 0x004fea0003800000 */
.L_x_10127:
[----:B------:R-:W-:Y:S01]  /*4070*/  R2UR UR56, R4 ;  /* 0x00000000043872ca */ /* 0x000fe200000e0000 */
[----:B------:R-:W-:Y:S01]  /*4080*/  UIMAD UR5, UR36, 0xc00, UR7 ;  /* 0x00000c00240578a4 */ /* 0x000fe2000f8e0207 */
[----:B------:R-:W-:Y:S01]  /*4090*/  R2UR UR57, R5 ;  /* 0x00000000053972ca */ /* 0x000fe200000e0000 */
[----:B------:R-:W-:Y:S01]  /*40a0*/  WARPGROUP.ARRIVE ;  /* 0x00000000000079c5 */ /* 0x000fe20000000000 */
[----:B------:R-:W-:Y:S01]  /*40b0*/  UMOV UR59, 0x40000040 ;  /* 0x40000040003b7882 */ /* 0x000fe20000000000 */
[----:B------:R-:W-:-:S04]  /*40c0*/  UIADD3 UR10, UR5, 0x300, URZ ;  /* 0x00000300050a7890 */ /* 0x000fc8000fffe03f */
[----:B------:R-:W3:Y:S01]  /*40d0*/  S2R R216, SR_TID.X ;  /* 0x0000000000d87919 */ /* 0x000ee20000002100 */
[----:B------:R-:W-:Y:S01]  /*40e0*/  UMOV UR11, 0x40000040 ;  /* 0x40000040000b7882 */ /* 0x000fe20000000000 */
[----:B------:R-:W-:Y:S01]  /*40f0*/  UMOV UR58, UR5 ;  /* 0x00000005003a7c82 */ /* 0x000fe20008000000 */
[----:B------:R-:W-:Y:S01]  /*4100*/  UIADD3 UR14, UR5, 0x302, URZ ;  /* 0x00000302050e7890 */ /* 0x000fe2000fffe03f */
[----:B------:R-:W-:Y:S01]  /*4110*/  UMOV UR15, 0x40000040 ;  /* 0x40000040000f7882 */ /* 0x000fe20000000000 */
[----:B------:R-:W-:Y:S01]  /*4120*/  UIADD3 UR18, UR5, 0x304, URZ ;  /* 0x0000030405127890 */ /* 0x000fe2000fffe03f */
[----:B------:R-:W-:Y:S01]  /*4130*/  UMOV UR19, 0x40000040 ;  /* 0x4000004000137882 */ /* 0x000fe20000000000 */
[----:B------:R-:W-:Y:S01]  /*4140*/  HGMMA.64x96x16.F32 R152, gdesc[UR56], R152, gsb0 ;  /* 0x01600000389879f0 */ /* 0x000fe20008000898 */
[----:B------:R-:W-:Y:S01]  /*4150*/  R2UR UR56, R6 ;  /* 0x00000000063872ca */ /* 0x000fe200000e0000 */
[----:B------:R-:W-:Y:S01]  /*4160*/  UIADD3 UR58, UR5, 0x2, URZ ;  /* 0x00000002053a7890 */ /* 0x000fe2000fffe03f */
[----:B------:R-:W-:Y:S01]  /*4170*/  R2UR UR57, R7 ;  /* 0x00000000073972ca */ /* 0x000fe200000e0000 */
[----:B------:R-:W-:Y:S01]  /*4180*/  UMOV UR59, 0x40000040 ;  /* 0x40000040003b7882 */ /* 0x000fe20000000000 */
[----:B------:R-:W-:Y:S01]  /*4190*/  UIADD3 UR22, UR5, 0x306, URZ ;  /* 0x0000030605167890 */ /* 0x000fe2000fffe03f */
        /* <DEDUP_REMOVED lines=12> */
[----:B---3--:R-:W-:Y:S01]  /*4260*/  SHF.R.U32.HI R232, RZ, 0x7, R216 ;  /* 0x00000007ffe87819 */ /* 0x008fe200000116d8 */
[----:B------:R-:W-:Y:S01]  /*4270*/  UMOV UR51, 0x40000040 ;  /* 0x4000004000337882 */ /* 0x000fe20000000000 */
[----:B------:R-:W-:Y:S01]  /*4280*/  UIADD3 UR54, UR5, 0x904, URZ ;  /* 0x0000090405367890 */ /* 0x000fe2000fffe03f */
[----:B------:R-:W-:Y:S01]  /*4290*/  UMOV UR55, 0x40000040 ;  /* 0x4000004000377882 */ /* 0x000fe20000000000 */
[----:B------:R-:W-:-:S02]  /*42a0*/  WARPGROUP.DEPBAR.LE gsb0, 0x0 ;  /* 0x00008000000079c5 */ /* 0x000fc40000010000 */
[----:B------:R-:W-:-:S06]  /*42b0*/  WARPGROUP.ARRIVE ;  /* 0x00000000000079c5 */ /* 0x000fcc0000000000 */
        /* <DEDUP_REMOVED lines=19> */
[----:B------:R-:W-:Y:S01]  /*43f0*/  ULDC UR5, c[0x0][0xa80] ;  /* 0x0002a00000057ab9 */ /* 0x000fe20000000800 */
[----:B------:R-:W-:Y:S02]  /*4400*/  WARPGROUP.DEPBAR.LE gsb0, 0x0 ;  /* 0x00008000000079c5 */ /* 0x000fe40000010000 */
[----:B------:R-:W-:-:S06]  /*4410*/  WARPGROUP.ARRIVE ;  /* 0x00000000000079c5 */ /* 0x000fcc0000000000 */
[----:B------:R-:W-:Y:S01]  /*4420*/  HGMMA.64x96x16.F32 R152, gdesc[UR8], R152, gsb0 ;  /* 0x01600000089879f0 */ /* 0x000fe20008000898 */
[----:B------:R-:W-:Y:S02]  /*4430*/  UMOV UR11, 0x40000040 ;  /* 0x40000040000b7882 */ /* 0x000fe40000000000 */
        /* <DEDUP_REMOVED lines=104> */
[----:B-1----:R-:W-:Y:S01]  /*4ac0*/  FMNMX.FTZ R209, R209, R214, !PT ;  /* 0x000000d6d1d17209 */ /* 0x002fe20007810000 */
[----:B------:R-:W-:Y:S01]  /*4ad0*/  IMAD.U32 R214, RZ, RZ, UR4 ;  /* 0x00000004ffd67e24 */ /* 0x000fe2000f8e00ff */
[----:B------:R-:W0:Y:S01]  /*4ae0*/  MUFU.EX2 R207, R207 ;  /* 0x000000cf00cf7308 */ /* 0x000e220000000800 */
[----:B------:R-:W-:Y:S01]  /*4af0*/  UIMAD UR4, UR36, 0xc00, UR6 ;  /* 0x00000c00240478a4 */ /* 0x000fe2000f8e0206 */
[--C-:B------:R-:W-:Y:S01]  /*4b00*/  FFMA.FTZ R173, R173, UR5, -R212.reuse ;  /* 0x00000005adad7c23 */ /* 0x100fe200080108d4 */
[C---:B------:R-:W-:Y:S01]  /*4b10*/  FADD.FTZ R152, -R209.reuse, R211 ;  /* 0x000000d3d1987221 */ /* 0x040fe20000010100 */
[----:B------:R-:W-:Y:S01]  /*4b20*/  FMUL.FTZ R217, R209, UR5 ;  /* 0x00000005d1d97c20 */ /* 0x000fe20008410000 */
[--C-:B------:R-:W-:Y:S01]  /*4b30*/  FFMA.FTZ R176, R176, UR5, -R212.reuse ;  /* 0x00000005b0b07c23 */ /* 0x100fe200080108d4 */
[----:B------:R-:W-:Y:S01]  /*4b40*/  FFMA.FTZ R177, R177, UR5, -R212 ;  /* 0x00000005b1b17c23 */ /* 0x000fe200080108d4 */
[----:B------:R-:W-:Y:S01]  /*4b50*/  FMUL.FTZ R157, R152, UR5 ;  /* 0x00000005989d7c20 */ /* 0x000fe20008410000 */
[----:B------:R-:W-:-:S02]  /*4b60*/  @!P1 VIADD R152, R214, 0x32440 ;  /* 0x00032440d6989836 */ /* 0x000fc40000000000 */
[--C-:B------:R-:W-:Y:S01]  /*4b70*/  FFMA.FTZ R216, R158, UR5, -R217.reuse ;  /* 0x000000059ed87c23 */ /* 0x100fe200080108d9 */
[----:B------:R-:W-:Y:S01]  /*4b80*/  IADD3 R158, -R232, 0xb, RZ ;  /* 0x0000000be89e7810 */ /* 0x000fe20007ffe1ff */
[----:B------:R1:W-:Y:S01]  /*4b90*/  MUFU.EX2 R211, R153 ;  /* 0x0000009900d37308 */ /* 0x0003e20000000800 */
[--C-:B------:R-:W-:Y:S01]  /*4ba0*/  FFMA.FTZ R213, R154, UR5, -R217.reuse ;  /* 0x000000059ad57c23 */ /* 0x100fe200080108d9 */
[----:B------:R-:W-:Y:S01]  /*4bb0*/  @!P1 PRMT R152, RZ, 0x654, R152 ;  /* 0x00000654ff989816 */ /* 0x000fe20000000098 */
[--C-:B------:R-:W-:Y:S01]  /*4bc0*/  FFMA.FTZ R215, R155, UR5, -R217.reuse ;  /* 0x000000059bd77c23 */ /* 0x100fe200080108d9 */
[--C-:B------:R-:W-:Y:S01]  /*4bd0*/  FFMA.FTZ R159, R159, UR5, -R217.reuse ;  /* 0x000000059f9f7c23 */ /* 0x100fe200080108d9 */
[----:B------:R2:W-:Y:S06]  /*4be0*/  BAR.ARV R158, 0x100 ;  /* 0x0004009e0000751d */ /* 0x0005ec0000002000 */
[----:B-1----:R-:W-:Y:S01]  /*4bf0*/  VIADD R153, R232, 0x8 ;  /* 0x00000008e8997836 */ /* 0x002fe20000000000 */
[----:B------:R1:W-:Y:S01]  /*4c00*/  @!P1 SYNCS.ARRIVE.TRANS64.RED.A1T0 RZ, [R152+URZ], RZ ;  /* 0x000000ff98ff99a7 */ /* 0x0003e2000810043f */
[----:B------:R-:W3:Y:S01]  /*4c10*/  MUFU.EX2 R157, R157 ;  /* 0x0000009d009d7308 */ /* 0x000ee20000000800 */
[-C--:B0-----:R-:W-:Y:S01]  /*4c20*/  FMUL.FTZ R24, R24, R207.reuse ;  /* 0x000000cf18187220 */ /* 0x081fe20000410000 */
        /* <DEDUP_REMOVED lines=134> */
[----:B-1----:R-:W-:Y:S01]  /*5490*/  F2FP.F16.F32.PACK_AB R152, R210, R208 ;  /* 0x000000d0d298723e */ /* 0x002fe200000000ff */
[----:B------:R-:W-:Y:S01]  /*54a0*/  UMOV UR10, UR4 ;  /* 0x00000004000a7c82 */ /* 0x000fe20008000000 */
[----:B0-----:R-:W-:Y:S01]  /*54b0*/  F2FP.F16.F32.PACK_AB R154, R211, R156 ;  /* 0x0000009cd39a723e */ /* 0x001fe200000000ff */
[--C-:B------:R-:W-:Y:S01]  /*54c0*/  FFMA.FTZ R162, R162, UR5, -R217.reuse ;  /* 0x00000005a2a27c23 */ /* 0x100fe200080108d9 */
[----:B----4-:R-:W-:Y:S01]  /*54d0*/  F2FP.F16.F32.PACK_AB R153, R215, R213 ;  /* 0x000000d5d799723e */ /* 0x010fe200000000ff */
[--C-:B------:R-:W-:Y:S01]  /*54e0*/  FFMA.FTZ R163, R163, UR5, -R217.reuse ;  /* 0x00000005a3a37c23 */ /* 0x100fe200080108d9 */
[----:B-----5:R-:W-:Y:S01]  /*54f0*/  F2FP.F16.F32.PACK_AB R155, R159, R216 ;  /* 0x000000d89f9b723e */ /* 0x020fe200000000ff */
[--C-:B------:R-:W-:Y:S01]  /*5500*/  FFMA.FTZ R166, R166, UR5, -R217.reuse ;  /* 0x00000005a6a67c23 */ /* 0x100fe200080108d9 */
[--C-:B------:R-:W-:Y:S01]  /*5510*/  FFMA.FTZ R167, R167, UR5, -R217.reuse ;  /* 0x00000005a7a77c23 */ /* 0x100fe200080108d9 */
[----:B------:R-:W-:Y:S01]  /*5520*/  MUFU.EX2 R160, R160 ;  /* 0x000000a000a07308 */ /* 0x000fe20000000800 */
        /* <DEDUP_REMOVED lines=25> */
[--C-:B------:R-:W-:Y:S01]  /*56c0*/  FFMA.FTZ R192, R192, UR5, -R212.reuse ;  /* 0x00000005c0c07c23 */ /* 0x100fe200080108d4 */
[--C-:B------:R-:W-:Y:S01]  /*56d0*/  FFMA.FTZ R193, R193, UR5, -R212.reuse ;  /* 0x00000005c1c17c23 */ /* 0x100fe200080108d4 */
[--C-:B------:R-:W-:Y:S01]  /*56e0*/  FFMA.FTZ R196, R196, UR5, -R212.reuse ;  /* 0x00000005c4c47c23 */ /* 0x100fe200080108d4 */
[----:B------:R-:W-:Y:S01]  /*56f0*/  FFMA.FTZ R197, R197, UR5, -R212 ;  /* 0x00000005c5c57c23 */ /* 0x000fe200080108d4 */
[--C-:B------:R-:W-:Y:S01]  /*5700*/  FFMA.FTZ R194, R194, UR5, -R217.reuse ;  /* 0x00000005c2c27c23 */ /* 0x100fe200080108d9 */
[--C-:B------:R-:W-:Y:S01]  /*5710*/  FFMA.FTZ R195, R195, UR5, -R217.reuse ;  /* 0x00000005c3c37c23 */ /* 0x100fe200080108d9 */
[----:B------:R-:W-:Y:S01]  /*5720*/  MUFU.EX2 R162, R162 ;  /* 0x000000a200a27308 */ /* 0x000fe20000000800 */
[--C-:B------:R-:W-:Y:S01]  /*5730*/  FFMA.FTZ R198, R198, UR5, -R217.reuse ;  /* 0x00000005c6c67c23 */ /* 0x100fe200080108d9 */
[----:B------:R-:W-:Y:S01]  /*5740*/  FFMA.FTZ R199, R199, UR5, -R217 ;  /* 0x00000005c7c77c23 */ /* 0x000fe200080108d9 */
[----:B------:R-:W-:Y:S01]  /*5750*/  FFMA.FTZ R3, R207, R3, R208 ;  /* 0x00000003cf037223 */ /* 0x000fe200000100d0 */
[----:B------:R-:W-:-:S02]  /*5760*/  @!P1 VIADD R214, R214, 0x32460 ;  /* 0x00032460d6d69836 */ /* 0x000fc40000000000 */
[----:B------:R-:W-:Y:S02]  /*5770*/  IMAD.MOV.U32 R207, RZ, RZ, R0 ;  /* 0x000000ffffcf7224 */ /* 0x000fe400078e0000 */
[----:B------:R-:W-:Y:S01]  /*5780*/  FADD.FTZ R3, R210, R3 ;  /* 0x00000003d2037221 */ /* 0x000fe20000010000 */
[----:B------:R-:W3:Y:S01]  /*5790*/  MUFU.EX2 R163, R163 ;  /* 0x000000a300a37308 */ /* 0x000ee20000000800 */
[----:B------:R-:W-:Y:S02]  /*57a0*/  @!P1 PRMT R214, RZ, 0x654, R214 ;  /* 0x00000654ffd69816 */ /* 0x000fe400000000d6 */
[----:B------:R-:W-:-:S04]  /*57b0*/  FADD.FTZ R156, R156, R3 ;  /* 0x000000039c9c7221 */ /* 0x000fc80000010000 */
[----:B------:R-:W-:Y:S01]  /*57c0*/  FADD.FTZ R211, R211, R156 ;  /* 0x0000009cd3d37221 */ /* 0x000fe20000010000 */
[----:B------:R-:W-:Y:S08]  /*57d0*/  MUFU.EX2 R166, R166 ;  /* 0x000000a600a67308 */ /* 0x000ff00000000800 */
[----:B------:R-:W4:Y:S08]  /*57e0*/  MUFU.EX2 R167, R167 ;  /* 0x000000a700a77308 */ /* 0x000f300000000800 */
[----:B------:R-:W-:Y:S08]  /*57f0*/  MUFU.EX2 R168, R168 ;  /* 0x000000a800a87308 */ /* 0x000ff00000000800 */
[----:B------:R-:W5:Y:S08]  /*5800*/  MUFU.EX2 R169, R169 ;  /* 0x000000a900a97308 */ /* 0x000f700000000800 */
[----:B------:R-:W-:Y:S08]  /*5810*/  MUFU.EX2 R172, R172 ;  /* 0x000000ac00ac7308 */ /* 0x000ff00000000800 */
[----:B------:R-:W2:Y:S08]  /*5820*/  MUFU.EX2 R173, R173 ;  /* 0x000000ad00ad7308 */ /* 0x000eb00000000800 */
        /* <DEDUP_REMOVED lines=22> */
[----:B------:R-:W-:Y:S01]  /*5990*/  MUFU.EX2 R196, R196 ;  /* 0x000000c400c47308 */ /* 0x000fe20000000800 */
[----:B------:R-:W-:-:S02]  /*59a0*/  WARPGROUP.DEPBAR.LE gsb0, 0x0 ;  /* 0x00008000000079c5 */ /* 0x000fc40000010000 */
[----:B0-----:R-:W-:-:S05]  /*59b0*/  F2FP.F16.F32.PACK_AB R152, R161, R160 ;  /* 0x000000a0a198723e */ /* 0x001fca00000000ff */
[----:B------:R-:W0:Y:S01]  /*59c0*/  MUFU.EX2 R197, R197 ;  /* 0x000000c500c57308 */ /* 0x000e220000000800 */
[----:B-1----:R-:W-:Y:S01]  /*59d0*/  F2FP.F16.F32.PACK_AB R154, R165, R164 ;  /* 0x000000a4a59a723e */ /* 0x002fe200000000ff */
[----:B------:R-:W-:Y:S01]  /*59e0*/  FADD.FTZ R160, R160, R211 ;  /* 0x000000d3a0a07221 */ /* 0x000fe20000010000 */
[----:B---3--:R-:W-:Y:S01]  /*59f0*/  F2FP.F16.F32.PACK_AB R153, R163, R162 ;  /* 0x000000a2a399723e */ /* 0x008fe200000000ff */
[----:B------:R-:W-:Y:S01]  /*5a00*/  IMAD.MOV.U32 R211, RZ, RZ, R209 ;  /* 0x000000ffffd37224 */ /* 0x000fe200078e00d1 */
[----:B----4-:R-:W-:Y:S01]  /*5a10*/  F2FP.F16.F32.PACK_AB R155, R167, R166 ;  /* 0x000000a6a79b723e */ /* 0x010fe200000000ff */
[----:B------:R-:W-:Y:S02]  /*5a20*/  FADD.FTZ R161, R161, R160 ;  /* 0x000000a0a1a17221 */ /* 0x000fe40000010000 */
[----:B------:R-:W-:Y:S01]  /*5a30*/  MUFU.EX2 R194, R194 ;  /* 0x000000c200c27308 */ /* 0x000fe20000000800 */
[----:B------:R-:W-:Y:S01]  /*5a40*/  WARPGROUP.ARRIVE ;  /* 0x00000000000079c5 */ /* 0x000fe20000000000 */
[----:B------:R-:W-:-:S04]  /*5a50*/  FADD.FTZ R164, R164, R161 ;  /* 0x000000a1a4a47221 */ /* 0x000fc80000010000 */
[----:B------:R-:W-:Y:S01]  /*5a60*/  FADD.FTZ R165, R165, R164 ;  /* 0x000000a4a5a57221 */ /* 0x000fe20000010000 */
[----:B------:R-:W-:Y:S01]  /*5a70*/  HGMMA.64x256x16.F32 R24, R152, gdesc[UR8].tnspB, R24, gsb0 ;  /* 0x43e0000898187df0 */ /* 0x000fe20008000818 */
[----:B------:R-:W-:Y:S01]  /*5a80*/  UIADD3 UR10, UR4, 0x100, URZ ;  /* 0x00000100040a7890 */ /* 0x000fe2000fffe03f */
[----:B------:R-:W1:Y:S01]  /*5a90*/  MUFU.EX2 R195, R195 ;  /* 0x000000c300c37308 */ /* 0x000e620000000800 */
[----:B------:R-:W-:-:S07]  /*5aa0*/  UMOV UR11, 0x40000040 ;  /* 0x40000040000b7882 */ /* 0x000fce0000000000 */
[----:B------:R-:W-:Y:S08]  /*5ab0*/  MUFU.EX2 R198, R198 ;  /* 0x000000c600c67308 */ /* 0x000ff00000000800 */
[----:B------:R-:W3:Y:S01]  /*5ac0*/  MUFU.EX2 R199, R199 ;  /* 0x000000c700c77308 */ /* 0x000ee20000000800 */
[----:B------:R-:W-:Y:S02]  /*5ad0*/  WARPGROUP.DEPBAR.LE gsb0, 0x0 ;  /* 0x00008000000079c5 */ /* 0x000fe40000010000 */
[----:B-----5:R-:W-:Y:S01]  /*5ae0*/  F2FP.F16.F32.PACK_AB R152, R169, R168 ;  /* 0x000000a8a998723e */ /* 0x020fe200000000ff */
[----:B------:R-:W-:Y:S01]  /*5af0*/  FADD.FTZ R168, R168, R165 ;  /* 0x000000a5a8a87221 */ /* 0x000fe20000010000 */
[----:B--2---:R-:W-:-:S02]  /*5b00*/  F2FP.F16.F32.PACK_AB R154, R173, R172 ;  /* 0x000000acad9a723e */ /* 0x004fc400000000ff */
[----:B------:R-:W-:Y:S01]  /*5b10*/  F2FP.F16.F32.PACK_AB R153, R171, R170 ;  /* 0x000000aaab99723e */ /* 0x000fe200000000ff */
[----:B------:R-:W-:Y:S01]  /*5b20*/  FADD.FTZ R169, R169, R168 ;  /* 0x000000a8a9a97221 */ /* 0x000fe20000010000 */
[----:B------:R-:W-:-:S03]  /*5b30*/  F2FP.F16.F32.PACK_AB R155, R175, R174 ;  /* 0x000000aeaf9b723e */ /* 0x000fc600000000ff */
[----:B------:R-:W-:Y:S01]  /*5b40*/  FADD.FTZ R172, R172, R169 ;  /* 0x000000a9acac7221 */ /* 0x000fe20000010000 */
[----:B------:R-:W-:-:S03]  /*5b50*/  WARPGROUP.ARRIVE ;  /* 0x00000000000079c5 */ /* 0x000fc60000000000 */
[----:B------:R-:W-:-:S03]  /*5b60*/  FADD.FTZ R173, R173, R172 ;  /* 0x000000acadad7221 */ /* 0x000fc60000010000 */
[----:B------:R-:W-:Y:S01]  /*5b70*/  HGMMA.64x256x16.F32 R24, R152, gdesc[UR8].tnspB, R24, gsb0 ;  /* 0x43e0000898187df0 */ /* 0x000fe20008000818 */
[----:B------:R-:W-:Y:S01]  /*5b80*/  UIADD3 UR10, UR4, 0x180, URZ ;  /* 0x00000180040a7890 */ /* 0x000fe2000fffe03f */
[----:B------:R-:W-:Y:S01]  /*5b90*/  UMOV UR11, 0x40000040 ;  /* 0x40000040000b7882 */ /* 0x000fe20000000000 */
[----:B------:R-:W-:Y:S02]  /*5ba0*/  WARPGROUP.DEPBAR.LE gsb0, 0x0 ;  /* 0x00008000000079c5 */ /* 0x000fe40000010000 */
[----:B------:R-:W-:Y:S01]  /*5bb0*/  F2FP.F16.F32.PACK_AB R152, R177, R176 ;  /* 0x000000b0b198723e */ /* 0x000fe200000000ff */
[----:B------:R-:W-:Y:S01]  /*5bc0*/  FADD.FTZ R176, R176, R173 ;  /* 0x000000adb0b07221 */ /* 0x000fe20000010000 */
[----:B------:R-:W-:Y:S02]  /*5bd0*/  F2FP.F16.F32.PACK_AB R154, R181, R180 ;  /* 0x000000b4b59a723e */ /* 0x000fe400000000ff */
[----:B------:R-:W-:Y:S01]  /*5be0*/  F2FP.F16.F32.PACK_AB R153, R179, R178 ;  /* 0x000000b2b399723e */ /* 0x000fe200000000ff */
[----:B------:R-:W-:Y:S01]  /*5bf0*/  FADD.FTZ R177, R177, R176 ;  /* 0x000000b0b1b17221 */ /* 0x000fe20000010000 */
[----:B------:R-:W-:-:S03]  /*5c00*/  F2FP.F16.F32.PACK_AB R155, R183, R182 ;  /* 0x000000b6b79b723e */ /* 0x000fc600000000ff */
[----:B------:R-:W-:Y:S01]  /*5c10*/  FADD.FTZ R180, R180, R177 ;  /* 0x000000b1b4b47221 */ /* 0x000fe20000010000 */
[----:B------:R-:W-:-:S03]  /*5c20*/  WARPGROUP.ARRIVE ;  /* 0x00000000000079c5 */ /* 0x000fc60000000000 */
[----:B------:R-:W-:-:S10]  /*5c30*/  FADD.FTZ R181, R181, R180 ;  /* 0x000000b4b5b57221 */ /* 0x000fd40000010000 */
        /* <DEDUP_REMOVED lines=19> */
[----:B0-----:R-:W-:Y:S02]  /*5d70*/  F2FP.F16.F32.PACK_AB R154, R197, R196 ;  /* 0x000000c4c59a723e */ /* 0x001fe400000000ff */
[----:B-1----:R-:W-:Y:S01]  /*5d80*/  F2FP.F16.F32.PACK_AB R153, R195, R194 ;  /* 0x000000c2c399723e */ /* 0x002fe200000000ff */
[----:B------:R-:W-:Y:S01]  /*5d90*/  FADD.FTZ R193, R193, R192 ;  /* 0x000000c0c1c17221 */ /* 0x000fe20000010000 */
[----:B---3--:R-:W-:-:S03]  /*5da0*/  F2FP.F16.F32.PACK_AB R155, R199, R198 ;  /* 0x000000c6c79b723e */ /* 0x008fc600000000ff */
[----:B------:R-:W-:Y:S01]  /*5db0*/  FADD.FTZ R196, R196, R193 ;  /* 0x000000c1c4c47221 */ /* 0x000fe20000010000 */
[----:B------:R-:W-:-:S03]  /*5dc0*/  WARPGROUP.ARRIVE ;  /* 0x00000000000079c5 */ /* 0x000fc60000000000 */
[----:B------:R-:W-:-:S10]  /*5dd0*/  FADD.FTZ R3, R197, R196 ;  /* 0x000000c4c5037221 */ /* 0x000fd40000010000 */
[----:B------:R-:W-:Y:S03]  /*5de0*/  HGMMA.64x256x16.F32 R24, R152, gdesc[UR8].tnspB, R24, gsb0 ;  /* 0x43e0000898187df0 */ /* 0x000fe60008000818 */
[----:B------:R-:W-:Y:S02]  /*5df0*/  WARPGROUP.DEPBAR.LE gsb0, 0x0 ;  /* 0x00008000000079c5 */ /* 0x000fe40000010000 */
[----:B------:R-:W-:Y:S01]  /*5e00*/  FFMA.FTZ R152, R157, R205, R213 ;  /* 0x000000cd9d987223 */ /* 0x000fe200000100d5 */
[----:B------:R0:W-:Y:S03]  /*5e10*/  @!P1 SYNCS.ARRIVE.TRANS64.RED.A1T0 RZ, [R214+URZ], RZ ;  /* 0x000000ffd6ff99a7 */ /* 0x0001e6000810043f */
        /* <DEDUP_REMOVED lines=23> */
[----:B0-----:R-:W-:Y:S06]  /*5f90*/  @P2 BRA `(.L_x_10129) ;  /* 0xffffffdc004c2947 */ /* 0x001fec000383ffff */
.L_x_10120:
[----:B------:R-:W0:Y:S01]  /*5fa0*/  SHFL.BFLY PT, R4, R3, 0x2, 0x1f ;  /* 0x0c401f0003047f89 */ /* 0x000e2200000e0000 */
[----:B------:R-:W-:Y:S01]  /*5fb0*/  IMAD.MOV.U32 R7, RZ, RZ, RZ ;  /* 0x000000ffff077224 */ /* 0x000fe200078e00ff */
[----:B------:R-:W-:Y:S01]  /*5fc0*/  R2UR UR4, R219 ;  /* 0x00000000db0472ca */ /* 0x000fe200000e0000 */
[----:B------:R-:W-:Y:S01]  /*5fd0*/  UIADD3 UR36, UR36, 0x1, URZ ;  /* 0x0000000124247890 */ /* 0x000fe2000fffe03f */
[----:B------:R-:W1:Y:S01]  /*5fe0*/  SHFL.BFLY PT, R6, R205, 0x2, 0x1f ;  /* 0x0c401f00cd067f89 */ /* 0x000e6200000e0000 */
[----:B------:R-:W-:Y:S01]  /*5ff0*/  IMAD.MOV.U32 R9, RZ, RZ, -0x800000 ;  /* 0xff800000ff097424 */ /* 0x000fe200078e00ff */
[----:B------:R2:W-:Y:S06]  /*6000*/  BAR.ARV R158, 0x100 ;  /* 0x0004009e0000751d */ /* 0x0005ec0000002000 */
[----:B------:R-:W-:Y:S01]  /*6010*/  UISETP.NE.AND UP0, UPT, UR36, 0x2, UPT ;  /* 0x000000022400788c */ /* 0x000fe2000bf05270 */
[----:B------:R-:W-:Y:S01]  /*6020*/  IMAD.MOV.U32 R8, RZ, RZ, -0x800000 ;  /* 0xff800000ff087424 */ /* 0x000fe200078e00ff */
[----:B------:R-:W-:Y:S06]  /*6030*/  BAR.ARV 0x8, 0x180 ;  /* 0x0206000000007b1d */ /* 0x000fec0000002000 */
[----:B------:R-:W-:Y:S01]  /*6040*/  UIADD3 UR4, UR4, 0x1, URZ ;  /* 0x0000000104047890 */ /* 0x000fe2000fffe03f */
[----:B------:R-:W-:Y:S01]  /*6050*/  PLOP3.LUT P0, PT, PT, PT, PT, 0x8, 0x0 ;  /* 0x000000000000781c */ /* 0x000fe20003f0e170 */
[----:B0-----:R-:W-:Y:S01]  /*6060*/  FADD.FTZ R4, R4, R3 ;  /* 0x0000000304047221 */ /* 0x001fe20000010000 */
[----:B------:R-:W-:Y:S01]  /*6070*/  IMAD.MOV.U32 R3, RZ, RZ, RZ ;  /* 0x000000ffff037224 */ /* 0x000fe200078e00ff */
[----:B------:R-:W-:Y:S01]  /*6080*/  USEL UR36, UR36, URZ, UP0 ;  /* 0x0000003f24247287 */ /* 0x000fe20008000000 */
[----:B-1----:R-:W-:-:S02]  /*6090*/  FADD.FTZ R6, R6, R205 ;  /* 0x000000cd06067221 */ /* 0x002fc40000010000 */
[----:B------:R-:W0:Y:S01]  /*60a0*/  SHFL.BFLY PT, R5, R4, 0x1, 0x1f ;  /* 0x0c201f0004057f89 */ /* 0x000e2200000e0000 */
[----:B------:R-:W-:Y:S01]  /*60b0*/  IMAD.U32 R219, RZ, RZ, UR4 ;  /* 0x00000004ffdb7e24 */ /* 0x000fe2000f8e00ff */
[----:B------:R-:W-:-:S04]  /*60c0*/  USEL UR4, URZ, 0x1, UP0 ;  /* 0x000000013f047887 */ /* 0x000fc80008000000 */
[----:B------:R-:W-:Y:S01]  /*60d0*/  ULOP3.LUT UR37, UR37, UR4, URZ, 0x3c, !UPT ;  /* 0x0000000425257292 */ /* 0x000fe2000f8e3c3f */
[----:B0-----:R-:W-:Y:S02]  /*60e0*/  FADD.FTZ R10, R4, R5 ;  /* 0x00000005040a7221 */ /* 0x001fe40000010000 */
[----:B------:R-:W0:Y:S03]  /*60f0*/  SHFL.BFLY PT, R5, R6, 0x1, 0x1f ;  /* 0x0c201f0006057f89 */ /* 0x000e2600000e0000 */
[----:B------:R-:W-:-:S13]  /*6100*/  FSETP.NE.FTZ.AND P1, PT, R10, RZ, PT ;  /* 0x000000ff0a00720b */ /* 0x000fda0003f35000 */
[----:B------:R-:W1:Y:S01]  /*6110*/  @P1 MUFU.RCP R7, R10 ;  /* 0x0000000a00071308 */ /* 0x000e620000001000 */
[----:B0-----:R-:W-:-:S07]  /*6120*/  FADD.FTZ R11, R6, R5 ;  /* 0x00000005060b7221 */ /* 0x001fce0000010000 */
[----:B------:R-:W0:Y:S01]  /*6130*/  @P1 MUFU.LG2 R4, R10 ;  /* 0x0000000a00041308 */ /* 0x000e220000000c00 */
[----:B------:R-:W-:Y:S01]  /*6140*/  IMAD.U32 R5, RZ, RZ, UR5 ;  /* 0x00000005ff057e24 */ /* 0x000fe2000f8e00ff */
[----:B------:R-:W-:-:S03]  /*6150*/  FSETP.NE.FTZ.AND P2, PT, R11, RZ, PT ;  /* 0x000000ff0b00720b */ /* 0x000fc60003f55000 */
[----:B------:R-:W-:Y:S01]  /*6160*/  @P1 FMUL.FTZ R5, R5, 0.69314718246459960938 ;  /* 0x3f31721805051820 */ /* 0x000fe20000410000 */
        /* <DEDUP_REMOVED lines=17> */
[----:B------:R-:W3:Y:S01]  /*6280*/  @P2 MUFU.RCP R3, R11 ;  /* 0x0000000b00032308 */ /* 0x000ee20000001000 */
        /* <DEDUP_REMOVED lines=48> */
[----:B------:R-:W-:-:S02]  /*6590*/  IMAD.U32 R7, RZ, RZ, UR5 ;  /* 0x00000005ff077e24 */ /* 0x000fc4000f8e00ff */
[----:B0-----:R-:W-:Y:S01]  /*65a0*/  @P1 FMUL.FTZ R4, R4, 0.69314718246459960938 ;  /* 0x3f31721804041820 */ /* 0x001fe20000410000 */
[----:B-1----:R-:W-:Y:S01]  /*65b0*/  @P2 FMUL.FTZ R6, R6, 0.69314718246459960938 ;  /* 0x3f31721806062820 */ /* 0x002fe20000410000 */
[-C--:B---3--:R-:W-:Y:S01]  /*65c0*/  FMUL.FTZ R10, R83, R3.reuse ;  /* 0x00000003530a7220 */ /* 0x088fe20000410000 */
[----:B------:R-:W-:Y:S01]  /*65d0*/  @P2 FMUL.FTZ R7, R7, 0.69314718246459960938 ;  /* 0x3f31721807072820 */ /* 0x000fe20000410000 */
        /* <DEDUP_REMOVED lines=65> */
.L_x_10108:
[----:B0-----:R-:W0:Y:S01]  /*69f0*/  S2R R5, SR_CgaCtaId ;  /* 0x0000000000057919 */ /* 0x001e220000008800 */
        /* <DEDUP_REMOVED lines=59> */
[----:B------:R-:W-:Y:S02]  /*6db0*/  LOP3.LUT R30, R177, 0x380, RZ, 0xc0, !PT ;  /* 0x00000380b11e7812 */ /* 0x000fe400078ec0ff */
[----:B------:R-:W-:Y:S02]  /*6dc0*/  IADD3 R187, P0, R106, 0x8020, RZ ;  /* 0x000080206abb7810 */ /* 0x000fe40007f1e0ff */
[----:B------:R-:W-:Y:S02]  /*6dd0*/  SHF.R.U64 R16, R16, 0x3, RZ ;  /* 0x0000000310107819 */ /* 0x000fe400000012ff */
[----:B------:R-:W-:Y:S01]  /*6de0*/  LOP3.LUT R38, R179, 0x380, RZ, 0xc0, !PT ;  /* 0x00000380b3267812 */ /* 0x000fe200078ec0ff */
[----:B------:R-:W-:Y:S01]  /*6df0*/  IMAD.X R71, RZ, RZ, R107, P0 ;  /* 0x000000ffff477224 */ /* 0x000fe200000e066b */
[----:B------:R-:W-:-:S02]  /*6e00*/  IADD3 R189, P4, R106, 0x8040, RZ ;  /* 0x000080406abd7810 */ /* 0x000fc40007f9e0ff */
[----:B------:R-:W-:Y:S02]  /*6e10*/  SHF.R.U64 R18, R18, 0x3, RZ ;  /* 0x0000000312127819 */ /* 0x000fe400000012ff */
[----:B------:R-:W-:Y:S01]  /*6e20*/  LOP3.LUT R46, R181, 0x380, RZ, 0xc0, !PT ;  /* 0x00000380b52e7812 */ /* 0x000fe200078ec0ff */
[--C-:B------:R-:W-:Y:S01]  /*6e30*/  IMAD.X R79, RZ, RZ, R107.reuse, P4 ;  /* 0x000000ffff4f7224 */ /* 0x100fe200020e066b */
[C---:B------:R-:W-:Y:S02]  /*6e40*/  IADD3 R191, P3, R106.reuse, 0x8060, RZ ;  /* 0x000080606abf7810 */ /* 0x040fe40007f7e0ff */
[C---:B------:R-:W-:Y:S02]  /*6e50*/  IADD3 R193, P6, R106.reuse, 0xc000, RZ ;  /* 0x0000c0006ac17810 */ /* 0x040fe40007fde0ff */
[C---:B------:R-:W-:Y:S01]  /*6e60*/  IADD3 R6, P5, R106.reuse, 0xc020, RZ ;  /* 0x0000c0206a067810 */ /* 0x040fe20007fbe0ff */
[--C-:B------:R-:W-:Y:S01]  /*6e70*/  IMAD.X R95, RZ, RZ, R107.reuse, P3 ;  /* 0x000000ffff5f7224 */ /* 0x100fe200018e066b */
[C---:B------:R-:W-:Y:S01]  /*6e80*/  IADD3 R156, P2, R106.reuse, 0xc040, RZ ;  /* 0x0000c0406a9c7810 */ /* 0x040fe20007f5e0ff */
[--C-:B------:R-:W-:Y:S01]  /*6e90*/  IMAD.X R99, RZ, RZ, R107.reuse, P6 ;  /* 0x000000ffff637224 */ /* 0x100fe200030e066b */
[----:B------:R-:W-:Y:S01]  /*6ea0*/  IADD3 R151, P1, R106, 0xc060, RZ ;  /* 0x0000c0606a977810 */ /* 0x000fe20007f3e0ff */
[----:B------:R-:W-:Y:S01]  /*6eb0*/  IMAD.X R103, RZ, RZ, R107, P5 ;  /* 0x000000ffff677224 */ /* 0x000fe200028e066b */
[----:B------:R-:W-:-:S02]  /*6ec0*/  SHF.R.U64 R20, R20, 0x3, RZ ;  /* 0x0000000314147819 */ /* 0x000fc400000012ff */
[----:B------:R-:W-:Y:S01]  /*6ed0*/  LOP3.LUT R54, R183, 0x380, RZ, 0xc0, !PT ;  /* 0x00000380b7367812 */ /* 0x000fe200078ec0ff */
[--C-:B------:R-:W-:Y:S01]  /*6ee0*/  IMAD.X R15, RZ, RZ, R107.reuse, P1 ;  /* 0x000000ffff0f7224 */ /* 0x100fe200008e066b */
[----:B------:R-:W-:Y:S01]  /*6ef0*/  LOP3.LUT R106, R13, R106, RZ, 0x3c, !PT ;  /* 0x0000006a0d6a7212 */ /* 0x000fe200078e3cff */
[----:B------:R-:W-:Y:S01]  /*6f00*/  IMAD.X R13, RZ, RZ, R107, P2 ;  /* 0x000000ffff0d7224 */ /* 0x000fe200010e066b */
[----:B------:R-:W-:Y:S02]  /*6f10*/  SHF.R.U64 R30, R30, 0x3, RZ ;  /* 0x000000031e1e7819 */ /* 0x000fe400000012ff */
[----:B------:R-:W-:Y:S02]  /*6f20*/  LOP3.LUT R62, R185, 0x380, RZ, 0xc0, !PT ;  /* 0x00000380b93e7812 */ /* 0x000fe400078ec0ff */
[----:B------:R-:W-:Y:S02]  /*6f30*/  LOP3.LUT R16, R16, R171, RZ, 0x3c, !PT ;  /* 0x000000ab10107212 */ /* 0x000fe400078e3cff */
[----:B------:R-:W-:-:S02]  /*6f40*/  SHF.R.U64 R38, R38, 0x3, RZ ;  /* 0x0000000326267819 */ /* 0x000fc400000012ff */
        /* <DEDUP_REMOVED lines=10> */
[----:B------:R-:W-:Y:S01]  /*6ff0*/  MOV R106, R106 ;  /* 0x0000006a006a7202 */ /* 0x000fe20000000f00 */
[----:B------:R-:W-:Y:S01]  /*7000*/  BAR.SYNC.DEFER_BLOCKING 0x1, 0x100 ;  /* 0x0044000000007b1d */ /* 0x000fe20000010000 */
[----:B------:R-:W-:-:S02]  /*7010*/  LOP3.LUT R38, R38, R179, RZ, 0x3c, !PT ;  /* 0x000000b326267212 */ /* 0x000fc400078e3cff */
[----:B------:R-:W-:Y:S02]  /*7020*/  SHF.R.U64 R70, R70, 0x3, RZ ;  /* 0x0000000346467819 */ /* 0x000fe400000012ff */
[----:B------:R-:W-:Y:S02]  /*7030*/  LOP3.LUT R14, R6, 0x380, RZ, 0xc0, !PT ;  /* 0x00000380060e7812 */ /* 0x000fe400078ec0ff */
[----:B------:R-:W-:Y:S02]  /*7040*/  LOP3.LUT R107, R156, 0x380, RZ, 0xc0, !PT ;  /* 0x000003809c6b7812 */ /* 0x000fe400078ec0ff */
[----:B------:R-:W-:Y:S02]  /*7050*/  MOV R16, R16 ;  /* 0x0000001000107202 */ /* 0x000fe40000000f00 */
[----:B------:R-:W-:Y:S02]  /*7060*/  LOP3.LUT R46, R46, R181, RZ, 0x3c, !PT ;  /* 0x000000b52e2e7212 */ /* 0x000fe400078e3cff */
[----:B------:R-:W-:-:S02]  /*7070*/  SHF.R.U64 R78, R78, 0x3, RZ ;  /* 0x000000034e4e7819 */ /* 0x000fc400000012ff */
[----:B------:R-:W-:Y:S02]  /*7080*/  MOV R18, R18 ;  /* 0x0000001200127202 */ /* 0x000fe40000000f00 */
[----:B------:R-:W-:Y:S02]  /*7090*/  LOP3.LUT R54, R54, R183, RZ, 0x3c, !PT ;  /* 0x000000b736367212 */ /* 0x000fe400078e3cff */
[----:B------:R-:W-:Y:S02]  /*70a0*/  SHF.R.U64 R94, R94, 0x3, RZ ;  /* 0x000000035e5e7819 */ /* 0x000fe400000012ff */
[----:B------:R-:W-:Y:S02]  /*70b0*/  LOP3.LUT R102, R151, 0x380, RZ, 0xc0, !PT ;  /* 0x0000038097667812 */ /* 0x000fe400078ec0ff */
[----:B------:R-:W-:Y:S01]  /*70c0*/  MOV R20, R20 ;  /* 0x0000001400147202 */ /* 0x000fe20000000f00 */
[----:B------:R0:W-:Y:S01]  /*70d0*/  STSM.16.M88.4 [R106], R24 ;  /* 0x000000186a007844 */ /* 0x0001e20000000200 */
[----:B------:R-:W-:-:S02]  /*70e0*/  LOP3.LUT R62, R62, R185, RZ, 0x3c, !PT ;  /* 0x000000b93e3e7212 */ /* 0x000fc400078e3cff */
[----:B------:R-:W-:Y:S01]  /*70f0*/  SHF.R.U64 R98, R98, 0x3, RZ ;  /* 0x0000000362627819 */ /* 0x000fe200000012ff */
[----:B------:R1:W-:Y:S01]  /*7100*/  STSM.16.M88.4 [R16], R32 ;  /* 0x0000002010007844 */ /* 0x0003e20000000200 */
[----:B------:R-:W-:Y:S02]  /*7110*/  MOV R30, R30 ;  /* 0x0000001e001e7202 */ /* 0x000fe40000000f00 */
[----:B------:R-:W-:Y:S01]  /*7120*/  F2FP.F16.F32.PACK_AB R59, R155, R59 ;  /* 0x0000003b9b3b723e */ /* 0x000fe200000000ff */
[----:B------:R2:W-:Y:S01]  /*7130*/  STSM.16.M88.4 [R18], R40 ;  /* 0x0000002812007844 */ /* 0x0005e20000000200 */
[----:B------:R-:W-:Y:S02]  /*7140*/  F2FP.F16.F32.PACK_AB R65, R154, R66 ;  /* 0x000000429a41723e */ /* 0x000fe400000000ff */
[----:B------:R-:W-:Y:S01]  /*7150*/  F2FP.F16.F32.PACK_AB R72, R73, R72 ;  /* 0x000000484948723e */ /* 0x000fe200000000ff */
[----:B------:R2:W-:Y:S01]  /*7160*/  STSM.16.M88.4 [R20], R48 ;  /* 0x0000003014007844 */ /* 0x0005e20000000200 */
[----:B------:R-:W-:-:S02]  /*7170*/  LOP3.LUT R70, R70, R187, RZ, 0x3c, !PT ;  /* 0x000000bb46467212 */ /* 0x000fc400078e3cff */
[----:B------:R-:W-:Y:S01]  /*7180*/  SHF.R.U64 R29, R14, 0x3, RZ ;  /* 0x000000030e1d7819 */ /* 0x000fe200000012ff */
[----:B------:R2:W-:Y:S01]  /*7190*/  STSM.16.M88.4 [R30], R56 ;  /* 0x000000381e007844 */ /* 0x0005e20000000200 */
[----:B------:R-:W-:Y:S02]  /*71a0*/  SHF.R.U64 R107, R107, 0x3, RZ ;  /* 0x000000036b6b7819 */ /* 0x000fe400000012ff */
[----:B------:R-:W-:Y:S02]  /*71b0*/  MOV R38, R38 ;  /* 0x0000002600267202 */ /* 0x000fe40000000f00 */
[----:B------:R-:W-:Y:S02]  /*71c0*/  F2FP.F16.F32.PACK_AB R66, R69, R68 ;  /* 0x000000444542723e */ /* 0x000fe400000000ff */
[----:B------:R-:W-:Y:S02]  /*71d0*/  F2FP.F16.F32.PACK_AB R67, R153, R67 ;  /* 0x000000439943723e */ /* 0x000fe400000000ff */
[----:B------:R-:W-:-:S02]  /*71e0*/  F2FP.F16.F32.PACK_AB R73, R152, R74 ;  /* 0x0000004a9849723e */ /* 0x000fc400000000ff */
[----:B------:R-:W-:Y:S01]  /*71f0*/  F2FP.F16.F32.PACK_AB R80, R81, R80 ;  /* 0x000000505150723e */ /* 0x000fe200000000ff */
[----:B------:R2:W-:Y:S01]  /*7200*/  STSM.16.M88.4 [R38], R64 ;  /* 0x0000004026007844 */ /* 0x0005e20000000200 */
[----:B------:R-:W-:Y:S02]  /*7210*/  LOP3.LUT R78, R78, R189, RZ, 0x3c, !PT ;  /* 0x000000bd4e4e7212 */ /* 0x000fe400078e3cff */
[----:B------:R-:W-:Y:S02]  /*7220*/  MOV R46, R46 ;  /* 0x0000002e002e7202 */ /* 0x000fe40000000f00 */
[----:B------:R-:W-:Y:S02]  /*7230*/  F2FP.F16.F32.PACK_AB R74, R77, R76 ;  /* 0x0000004c4d4a723e */ /* 0x000fe400000000ff */
[----:B------:R-:W-:Y:S01]  /*7240*/  F2FP.F16.F32.PACK_AB R75, R11, R75 ;  /* 0x0000004b0b4b723e */ /* 0x000fe200000000ff */
[----:B------:R-:W-:Y:S01]  /*7250*/  IMAD.U32 R11, RZ, RZ, UR9 ;  /* 0x00000009ff0b7e24 */ /* 0x000fe2000f8e00ff */
[----:B------:R-:W-:Y:S01]  /*7260*/  F2FP.F16.F32.PACK_AB R81, R10, R82 ;  /* 0x000000520a51723e */ /* 0x000fe200000000ff */
[----:B------:R-:W-:Y:S01]  /*7270*/  IMAD.U32 R10, RZ, RZ, UR8 ;  /* 0x00000008ff0a7e24 */ /* 0x000fe2000f8e00ff */
[----:B------:R-:W-:Y:S01]  /*7280*/  LOP3.LUT R94, R94, R191, RZ, 0x3c, !PT ;  /* 0x000000bf5e5e7212 */ /* 0x000fe200078e3cff */
[----:B------:R2:W-:Y:S01]  /*7290*/  STSM.16.M88.4 [R46], R72 ;  /* 0x000000482e007844 */ /* 0x0005e20000000200 */
[----:B------:R-:W-:Y:S01]  /*72a0*/  SHF.R.U64 R14, R102, 0x3, RZ ;  /* 0x00000003660e7819 */ /* 0x000fe200000012ff */
[----:B------:R-:W-:Y:S01]  /*72b0*/  ULDC.64 UR8, c[0x0][0xd08] ;  /* 0x0003420000087ab9 */ /* 0x000fe20000000a00 */
[----:B------:R-:W-:-:S02]  /*72c0*/  MOV R54, R54 ;  /* 0x0000003600367202 */ /* 0x000fc40000000f00 */
        /* <DEDUP_REMOVED lines=10> */
[----:B------:R-:W-:Y:S01]  /*7370*/  R2UR UR4, R218 ;  /* 0x00000000da0472ca */ /* 0x000fe200000e0000 */
[----:B------:R-:W-:Y:S01]  /*7380*/  ULDC UR7, c[0x0][0xb88] ;  /* 0x0002e20000077ab9 */ /* 0x000fe20000000800 */
[----:B------:R-:W-:Y:S01]  /*7390*/  F2FP.F16.F32.PACK_AB R82, R85, R84 ;  /* 0x000000545552723e */ /* 0x000fe200000000ff */
[----:B------:R-:W3:Y:S01]  /*73a0*/  LDC R76, c[0x0][0xce8] ;  /* 0x00033a00ff4c7b82 */ /* 0x000ee20000000800 */
[----:B------:R-:W-:-:S02]  /*73b0*/  LOP3.LUT R98, R98, R193, RZ, 0x3c, !PT ;  /* 0x000000c162627212 */ /* 0x000fc400078e3cff */
[----:B------:R-:W-:Y:S01]  /*73c0*/  MOV R62, R62 ;  /* 0x0000003e003e7202 */ /* 0x000fe20000000f00 */
[----:B------:R2:W-:Y:S01]  /*73d0*/  STSM.16.M88.4 [R54], R80 ;  /* 0x0000005036007844 */ /* 0x0005e20000000200 */
[----:B------:R-:W-:Y:S02]  /*73e0*/  F2FP.F16.F32.PACK_AB R84, R89, R88 ;  /* 0x000000585954723e */ /* 0x000fe400000000ff */
[----:B------:R-:W-:Y:S02]  /*73f0*/  F2FP.F16.F32.PACK_AB R85, R91, R90 ;  /* 0x0000005a5b55723e */ /* 0x000fe400000000ff */
[----:B------:R-:W-:Y:S02]  /*7400*/  F2FP.F16.F32.PACK_AB R86, R93, R92 ;  /* 0x0000005c5d56723e */ /* 0x000fe400000000ff */
[----:B------:R-:W-:Y:S02]  /*7410*/  LOP3.LUT R102, R29, R6, RZ, 0x3c, !PT ;  /* 0x000000061d667212 */ /* 0x000fe400078e3cff */
[----:B------:R-:W-:Y:S01]  /*7420*/  LOP3.LUT R12, R107, R156, RZ, 0x3c, !PT ;  /* 0x0000009c6b0c7212 */ /* 0x000fe200078e3cff */
[----:B------:R2:W-:Y:S01]  /*7430*/  STSM.16.M88.4 [R62], R84 ;  /* 0x000000543e007844 */ /* 0x0005e20000000200 */
[----:B------:R-:W-:-:S02]  /*7440*/  MOV R70, R70 ;  /* 0x0000004600467202 */ /* 0x000fc40000000f00 */
[----:B------:R-:W-:Y:S02]  /*7450*/  F2FP.F16.F32.PACK_AB R164, R97, R96 ;  /* 0x0000006061a4723e */ /* 0x000fe400000000ff */
[----:B------:R-:W-:Y:S02]  /*7460*/  F2FP.F16.F32.PACK_AB R166, R101, R100 ;  /* 0x0000006465a6723e */ /* 0x000fe400000000ff */
[----:B------:R-:W-:Y:S02]  /*7470*/  MOV R78, R78 ;  /* 0x0000004e004e7202 */ /* 0x000fe40000000f00 */
[----:B------:R-:W-:Y:S01]  /*7480*/  F2FP.F16.F32.PACK_AB R105, R170, R169 ;  /* 0x000000a9aa69723e */ /* 0x000fe200000000ff */
[----:B------:R2:W-:Y:S01]  /*7490*/  STSM.16.M88.4 [R70], R164 ;  /* 0x000000a446007844 */ /* 0x0005e20000000200 */
[----:B0-----:R-:W-:Y:S02]  /*74a0*/  F2FP.F16.F32.PACK_AB R106, R109, R108 ;  /* 0x0000006c6d6a723e */ /* 0x001fe400000000ff */
[----:B------:R-:W-:-:S02]  /*74b0*/  F2FP.F16.F32.PACK_AB R107, R111, R110 ;  /* 0x0000006e6f6b723e */ /* 0x000fc400000000ff */
[----:B------:R-:W-:Y:S02]  /*74c0*/  F2FP.F16.F32.PACK_AB R113, R115, R114 ;  /* 0x000000727371723e */ /* 0x000fe400000000ff */
[----:B------:R-:W-:Y:S01]  /*74d0*/  LOP3.LUT R14, R14, R151, RZ, 0x3c, !PT ;  /* 0x000000970e0e7212 */ /* 0x000fe200078e3cff */
[----:B------:R2:W-:Y:S01]  /*74e0*/  STSM.16.M88.4 [R78], R104 ;  /* 0x000000684e007844 */ /* 0x0005e20000000200 */
[----:B------:R-:W-:Y:S02]  /*74f0*/  MOV R94, R94 ;  /* 0x0000005e005e7202 */ /* 0x000fe40000000f00 */
[----:B------:R-:W-:Y:S02]  /*7500*/  F2FP.F16.F32.PACK_AB R114, R117, R116 ;  /* 0x000000747572723e */ /* 0x000fe400000000ff */
[----:B------:R-:W-:Y:S02]  /*7510*/  F2FP.F16.F32.PACK_AB R115, R119, R118 ;  /* 0x000000767773723e */ /* 0x000fe400000000ff */
[----:B------:R-:W-:-:S02]  /*7520*/  F2FP.F16.F32.PACK_AB R121, R123, R122 ;  /* 0x0000007a7b79723e */ /* 0x000fc400000000ff */
[----:B------:R-:W-:Y:S01]  /*7530*/  MOV R98, R98 ;  /* 0x0000006200627202 */ /* 0x000fe20000000f00 */
[----:B------:R2:W-:Y:S01]  /*7540*/  STSM.16.M88.4 [R94], R112 ;  /* 0x000000705e007844 */ /* 0x0005e20000000200 */
[----:B------:R-:W-:Y:S02]  /*7550*/  F2FP.F16.F32.PACK_AB R122, R125, R124 ;  /* 0x0000007c7d7a723e */ /* 0x000fe400000000ff */
[----:B------:R-:W-:Y:S02]  /*7560*/  F2FP.F16.F32.PACK_AB R123, R127, R126 ;  /* 0x0000007e7f7b723e */ /* 0x000fe400000000ff */
[----:B------:R-:W-:Y:S02]  /*7570*/  F2FP.F16.F32.PACK_AB R129, R131, R130 ;  /* 0x000000828381723e */ /* 0x000fe400000000ff */
[----:B------:R-:W-:Y:S01]  /*7580*/  MOV R102, R102 ;  /* 0x0000006600667202 */ /* 0x000fe20000000f00 */
[----:B------:R2:W-:Y:S01]  /*7590*/  STSM.16.M88.4 [R98], R120 ;  /* 0x0000007862007844 */ /* 0x0005e20000000200 */
        /* <DEDUP_REMOVED lines=8> */
[----:B------:R-:W-:Y:S01]  /*7620*/  MOV R14, R14 ;  /* 0x0000000e000e7202 */ /* 0x000fe20000000f00 */
[----:B------:R2:W-:Y:S01]  /*7630*/  STSM.16.M88.4 [R12], R136 ;  /* 0x000000880c007844 */ /* 0x0005e20000000200 */
[----:B------:R-:W-:Y:S02]  /*7640*/  F2FP.F16.F32.PACK_AB R146, R149, R148 ;  /* 0x000000949592723e */ /* 0x000fe400000000ff */
[----:B------:R-:W-:Y:S02]  /*7650*/  F2FP.F16.F32.PACK_AB R147, R3, R150 ;  /* 0x000000960393723e */ /* 0x000fe400000000ff */
[----:B------:R-:W-:Y:S02]  /*7660*/  PLOP3.LUT P0, PT, PT, PT, UP0, 0x80, 0x0 ;  /* 0x000000000000781c */ /* 0x000fe40003f0f008 */
[----:B------:R-:W-:Y:S01]  /*7670*/  R2UR UR10, R202 ;  /* 0x00000000ca0a72ca */ /* 0x000fe200000e0000 */
[----:B------:R2:W-:Y:S01]  /*7680*/  STSM.16.M88.4 [R14], R144 ;  /* 0x000000900e007844 */ /* 0x0005e20000000200 */
[----:B------:R-:W-:Y:S09]  /*7690*/  BAR.SYNC.DEFER_BLOCKING 0x1, 0x100 ;  /* 0x0044000000007b1d */ /* 0x000ff20000010000 */
[----:B------:R-:W4:Y:S01]  /*76a0*/  @P0 LDG.E R3, desc[UR38][R10.64] ;  /* 0x000000260a030981 */ /* 0x000f22000c1e1900 */
[----:B------:R-:W-:Y:S01]  /*76b0*/  UISETP.NE.U32.AND UP1, UPT, UR8, URZ, UPT ;  /* 0x0000003f0800728c */ /* 0x000fe2000bf25070 */
[----:B---3--:R-:W-:Y:S01]  /*76c0*/  ISETP.NE.AND P1, PT, R76, 0x1, PT ;  /* 0x000000014c00780c */ /* 0x008fe20003f25270 */
[----:B------:R-:W-:-:S02]  /*76d0*/  IMAD.U32 R15, RZ, RZ, UR10 ;  /* 0x0000000aff0f7e24 */ /* 0x000fc4000f8e00ff */
[----:B------:R-:W-:-:S06]  /*76e0*/  UISETP.NE.AND.EX UP1, UPT, UR9, URZ, UPT, UP1 ;  /* 0x0000003f0900728c */ /* 0x000fcc000bf25310 */
[----:B------:R-:W-:-:S04]  /*76f0*/  PLOP3.LUT P2, PT, PT, PT, UP1, 0x80, 0x0 ;  /* 0x000000000000781c */ /* 0x000fc80003f4f018 */
[----:B------:R-:W0:Y:S01]  /*7700*/  @P1 LDC R6, c[0x0][0xcec] ;  /* 0x00033b00ff061b82 */ /* 0x000e220000000800 */
[----:B------:R-:W-:-:S04]  /*7710*/  @UP1 ULEA UR8, UP2, UR61, UR8, 0x2 ;  /* 0x000000083d081291 */ /* 0x000fc8000f84103f */
[----:B------:R-:W-:Y:S02]  /*7720*/  @UP1 ULEA.HI.X UR9, UR61, UR9, UR4, 0x2, UP2 ;  /* 0x000000093d091291 */ /* 0x000fe400090f1404 */
[----:B-1----:R-:W-:Y:S01]  /*7730*/  IMAD.U32 R16, RZ, RZ, UR8 ;  /* 0x00000008ff107e24 */ /* 0x002fe2000f8e00ff */
[----:B------:R-:W-:Y:S01]  /*7740*/  UMOV UR4, URZ ;  /* 0x0000003f00047c82 */ /* 0x000fe20008000000 */
[----:B------:R-:W1:Y:S02]  /*7750*/  @P1 LDC R13, c[0x0][0xcf0] ;  /* 0x00033c00ff0d1b82 */ /* 0x000e640000000800 */
[----:B------:R-:W-:Y:S01]  /*7760*/  IMAD.U32 R17, RZ, RZ, UR9 ;  /* 0x00000009ff117e24 */ /* 0x000fe2000f8e00ff */
[----:B----4-:R-:W-:Y:S01]  /*7770*/  @P0 R2UR UR4, R3 ;  /* 0x00000000030402ca */ /* 0x010fe200000e0000 */
[----:B------:R-:W-:-:S06]  /*7780*/  IMAD.U32 R3, RZ, RZ, UR7 ;  /* 0x00000007ff037e24 */ /* 0x000fcc000f8e00ff */
[----:B------:R2:W5:Y:S01]  /*7790*/  @P2 LDG.E R3, desc[UR38][R16.64] ;  /* 0x0000002610032981 */ /* 0x000562000c1e1900 */
[----:B01----:R-:W-:Y:S07]  /*77a0*/  @P2 BRA `(.L_x_10132) ;  /* 0x0000000000102947 */ /* 0x003fee0003800000 */
[----:B------:R-:W-:Y:S05]  /*77b0*/  @!P0 BRA `(.L_x_10132) ;  /* 0x00000000000c8947 */ /* 0x000fea0003800000 */
[----:B--2---:R-:W2:Y:S04]  /*77c0*/  LDG.E R12, desc[UR38][R10.64] ;  /* 0x000000260a0c7981 */ /* 0x004ea8000c1e1900 */
[----:B-----5:R-:W2:Y:S02]  /*77d0*/  LDG.E R3, desc[UR38][R10.64+0x4] ;  /* 0x000004260a037981 */ /* 0x020ea4000c1e1900 */
[----:B--2---:R-:W-:-:S07]  /*77e0*/  IMAD.IADD R3, R3, 0x1, -R12 ;  /* 0x0000000103037824 */ /* 0x004fce00078e0a0c */
.L_x_10132:
[----:B------:R-:W-:Y:S01]  /*77f0*/  R2UR UR17, R203 ;  /* 0x00000000cb1172ca */ /* 0x000fe200000e0000 */
[----:B------:R-:W-:Y:S01]  /*7800*/  ULDC.64 UR12, c[0x0][0xc90] ;  /* 0x00032400000c7ab9 */ /* 0x000fe20000000a00 */
[----:B------:R-:W-:Y:S01]  /*7810*/  R2UR UR15, R218 ;  /* 0x00000000da0f72ca */ /* 0x000fe200000e0000 */
[----:B------:R-:W-:Y:S01]  /*7820*/  USHF.R.S32.HI UR11, URZ, 0x1f, UR4 ;  /* 0x0000001f3f0b7899 */ /* 0x000fe20008011404 */
[----:B------:R-:W-:Y:S01]  /*7830*/  IMAD R15, R15, 0x80, R224 ;  /* 0x000000800f0f7824 */ /* 0x000fe200078e02e0 */
[----:B------:R-:W-:Y:S01]  /*7840*/  UMOV UR10, UR4 ;  /* 0x00000004000a7c82 */ /* 0x000fe20008000000 */
[----:B------:R-:W-:Y:S01]  /*7850*/  USEL UR61, UR61, URZ, !UP0 ;  /* 0x0000003f3d3d7287 */ /* 0x000fe2000c000000 */
[----:B------:R-:W-:Y:S01]  /*7860*/  IMAD R11, R204, 0x40, R2 ;  /* 0x00000040cc0b7824 */ /* 0x000fe200078e0202 */
[----:B------:R-:W-:Y:S01]  /*7870*/  R2UR UR16, R202 ;  /* 0x00000000ca1072ca */ /* 0x000fe200000e0000 */
[----:B------:R-:W-:-:S04]  /*7880*/  @P1 IMAD.HI.U32 R6, R15, R6, RZ ;  /* 0x000000060f061227 */ /* 0x000fc800078e00ff */
[----:B------:R-:W-:Y:S01]  /*7890*/  USHF.R.S32.HI UR14, URZ, 0x1f, UR17 ;  /* 0x0000001f3f0e7899 */ /* 0x000fe20008011411 */
[----:B------:R-:W-:Y:S01]  /*78a0*/  IMAD.MOV.U32 R10, RZ, RZ, R15 ;  /* 0x000000ffff0a7224 */ /* 0x000fe200078e000f */
[----:B------:R-:W-:Y:S01]  /*78b0*/  UIMAD.WIDE.U32 UR8, UR17, UR12, UR10 ;  /* 0x0000000c110872a5 */ /* 0x000fe2000f8e000a */
[----:B------:R-:W-:Y:S01]  /*78c0*/  @P1 SHF.R.U32.HI R10, RZ, R13, R6 ;  /* 0x0000000dff0a1219 */ /* 0x000fe20000011606 */
[----:B------:R-:W-:Y:S01]  /*78d0*/  UIMAD UR7, UR14, UR12, URZ ;  /* 0x0000000c0e0772a4 */ /* 0x000fe2000f8e023f */
[----:B------:R-:W-:Y:S01]  /*78e0*/  IMAD.WIDE R4, R11, 0x2, R4 ;  /* 0x000000020b047825 */ /* 0x000fe200078e0204 */
[----:B------:R-:W-:Y:S01]  /*78f0*/  USEL UR15, UR15, URZ, !UP0 ;  /* 0x0000003f0f0f7287 */ /* 0x000fe2000c000000 */
[--C-:B------:R-:W-:Y:S01]  /*7900*/  SHF.R.S32.HI R6, RZ, 0x1f, R10.reuse ;  /* 0x0000001fff067819 */ /* 0x100fe2000001140a */
[----:B------:R-:W-:Y:S01]  /*7910*/  UIMAD UR7, UR17, UR13, UR7 ;  /* 0x0000000d110772a4 */ /* 0x000fe2000f8e0207 */
[----:B------:R-:W-:Y:S01]  /*7920*/  IMAD.MOV R13, RZ, RZ, -R10 ;  /* 0x000000ffff0d7224 */ /* 0x000fe200078e0a0a */
[----:B------:R-:W-:Y:S01]  /*7930*/  IADD3 R37, P2, R4, 0x5000, RZ ;  /* 0x0000500004257810 */ /* 0x000fe20007f5e0ff */
[----:B------:R-:W-:Y:S01]  /*7940*/  ULDC.64 UR12, c[0x0][0xc98] ;  /* 0x00032600000c7ab9 */ /* 0x000fe20000000a00 */
[----:B------:R-:W-:Y:S01]  /*7950*/  UIADD3 UR9, UR9, UR7, URZ ;  /* 0x0000000709097290 */ /* 0x000fe2000fffe03f */
[----:B------:R-:W-:Y:S01]  /*7960*/  IMAD R13, R76, R13, R15 ;  /* 0x0000000d4c0d7224 */ /* 0x000fe200078e020f */
[----:B------:R-:W-:Y:S01]  /*7970*/  UIMAD UR7, UR15, UR12, URZ ;  /* 0x0000000c0f0772a4 */ /* 0x000fe2000f8e023f */
[C---:B--2---:R-:W-:Y:S01]  /*7980*/  IADD3 R17, P5, R4.reuse, 0x1000, RZ ;  /* 0x0000100004117810 */ /* 0x044fe20007fbe0ff */
[----:B------:R-:W-:Y:S01]  /*7990*/  UIMAD.WIDE.U32 UR8, UR61, UR12, UR8 ;  /* 0x0000000c3d0872a5 */ /* 0x000fe2000f8e0008 */
[C---:B------:R-:W-:Y:S01]  /*79a0*/  IADD3 R25, P4, R4.reuse, 0x2000, RZ ;  /* 0x0000200004197810 */ /* 0x040fe20007f9e0ff */
[----:B------:R-:W-:Y:S01]  /*79b0*/  UIMAD UR7, UR61, UR13, UR7 ;  /* 0x0000000d3d0772a4 */ /* 0x000fe2000f8e0207 */
[----:B------:R-:W-:Y:S01]  /*79c0*/  IADD3 R33, P3, R4, 0x4000, RZ ;  /* 0x0000400004217810 */ /* 0x000fe20007f7e0ff */
[----:B------:R-:W-:Y:S01]  /*79d0*/  IMAD.U32 R19, RZ, RZ, UR16 ;  /* 0x00000010ff137e24 */ /* 0x000fe2000f8e00ff */
[----:B------:R-:W-:Y:S01]  /*79e0*/  LOP3.LUT R36, R37, 0x380, RZ, 0xc0, !PT ;  /* 0x0000038025247812 */ /* 0x000fe200078ec0ff */
[----:B-----5:R-:W-:Y:S01]  /*79f0*/  IMAD R80, R3, R76, RZ ;  /* 0x0000004c03507224 */ /* 0x020fe200078e02ff */
[----:B------:R-:W-:Y:S01]  /*7a00*/  IADD3 R10, P0, R10, UR8, RZ ;  /* 0x000000080a0a7c10 */ /* 0x000fe2000ff1e0ff */
[----:B------:R-:W-:Y:S01]  /*7a10*/  IMAD.U32 R11, RZ, RZ, UR7 ;  /* 0x00000007ff0b7e24 */ /* 0x000fe2000f8e00ff */
[----:B------:R-:W-:Y:S01]  /*7a20*/  LOP3.LUT R16, R17, 0x380, RZ, 0xc0, !PT ;  /* 0x0000038011107812 */ /* 0x000fe200078ec0ff */
[----:B------:R-:W-:Y:S01]  /*7a30*/  IMAD R19, R19, 0x80, R222 ;  /* 0x0000008013137824 */ /* 0x000fe200078e02de */
[----:B------:R-:W-:Y:S01]  /*7a40*/  LOP3.LUT R24, R25, 0x380, RZ, 0xc0, !PT ;  /* 0x0000038019187812 */ /* 0x000fe200078ec0ff */
[----:B------:R-:W-:Y:S01]  /*7a50*/  ULDC.64 UR12, c[0x0][0xba0] ;  /* 0x0002e800000c7ab9 */ /* 0x000fe20000000a00 */
[----:B------:R-:W-:Y:S01]  /*7a60*/  IADD3.X R11, R6, UR9, R11, P0, !PT ;  /* 0x00000009060b7c10 */ /* 0x000fe200087fe40b */
[----:B------:R-:W-:Y:S01]  /*7a70*/  ULDC.64 UR8, c[0x0][0xc88] ;  /* 0x0003220000087ab9 */ /* 0x000fe20000000a00 */
[----:B------:R-:W-:-:S02]  /*7a80*/  SHF.R.S32.HI R6, RZ, 0x1f, R13 ;  /* 0x0000001fff067819 */ /* 0x000fc4000001140d */
[----:B------:R-:W-:Y:S01]  /*7a90*/  IADD3 R29, P0, R4, 0x3000, RZ ;  /* 0x00003000041d7810 */ /* 0x000fe20007f1e0ff */
[----:B------:R-:W-:Y:S01]  /*7aa0*/  IMAD.WIDE.U32 R10, R13, UR8, R10 ;  /* 0x000000080d0a7c25 */ /* 0x000fe2000f8e000a */
[----:B------:R-:W-:Y:S02]  /*7ab0*/  LOP3.LUT R32, R33, 0x380, RZ, 0xc0, !PT ;  /* 0x0000038021207812 */ /* 0x000fe400078ec0ff */
[----:B------:R-:W-:Y:S01]  /*7ac0*/  LOP3.LUT R28, R29, 0x380, RZ, 0xc0, !PT ;  /* 0x000003801d1c7812 */ /* 0x000fe200078ec0ff */
[----:B------:R-:W-:Y:S01]  /*7ad0*/  IMAD R6, R6, UR8, RZ ;  /* 0x0000000806067c24 */ /* 0x000fe2000f8e02ff */
[----:B------:R-:W-:Y:S02]  /*7ae0*/  SHF.R.U64 R36, R36, 0x3, RZ ;  /* 0x0000000324247819 */ /* 0x000fe400000012ff */
[----:B------:R-:W-:Y:S01]  /*7af0*/  SHF.R.U64 R28, R28, 0x3, RZ ;  /* 0x000000031c1c7819 */ /* 0x000fe200000012ff */
[----:B------:R-:W-:Y:S01]  /*7b00*/  IMAD R15, R13, UR9, R6 ;  /* 0x000000090d0f7c24 */ /* 0x000fe2000f8e0206 */
[----:B------:R-:W-:Y:S01]  /*7b10*/  ULDC.64 UR8, c[0x0][0xc50] ;  /* 0x0003140000087ab9 */ /* 0x000fe20000000a00 */
[----:B------:R-:W-:Y:S01]  /*7b20*/  SHF.R.U64 R16, R16, 0x3, RZ ;  /* 0x0000000310107819 */ /* 0x000fe200000012ff */
[----:B------:R-:W-:Y:S01]  /*7b30*/  VIADD R6, R19, 0x8 ;  /* 0x0000000813067836 */ /* 0x000fe20000000000 */
[----:B------:R-:W-:Y:S01]  /*7b40*/  LEA R14, P6, R10, UR8, 0x2 ;  /* 0x000000080a0e7c11 */ /* 0x000fe2000f8c10ff */
[----:B------:R-:W-:Y:S01]  /*7b50*/  IMAD.IADD R11, R11, 0x1, R15 ;  /* 0x000000010b0b7824 */ /* 0x000fe200078e020f */
[----:B------:R-:W-:Y:S01]  /*7b60*/  LOP3.LUT R28, R28, R29, RZ, 0x3c, !PT ;  /* 0x0000001d1c1c7212 */ /* 0x000fe200078e3cff */
[----:B------:R-:W-:Y:S01]  /*7b70*/  IMAD.X R29, RZ, RZ, R5, P0 ;  /* 0x000000ffff1d7224 */ /* 0x000fe200000e0605 */
[----:B------:R-:W-:Y:S01]  /*7b80*/  SHF.R.U64 R24, R24, 0x3, RZ ;  /* 0x0000000318187819 */ /* 0x000fe200000012ff */
[----:B------:R-:W-:Y:S01]  /*7b90*/  SHFL.IDX PT, R20, R14, RZ, 0x1c1f ;  /* 0x001c1fff0e147589 */ /* 0x000fe200000e0000 */
[----:B------:R-:W-:-:S02]  /*7ba0*/  SHF.R.U64 R32, R32, 0x3, RZ ;  /* 0x0000000320207819 */ /* 0x000fc400000012ff */
[----:B------:R-:W-:Y:S01]  /*7bb0*/  IADD3 R57, P0, R4, 0x9000, RZ ;  /* 0x0000900004397810 */ /* 0x000fe20007f1e0ff */
[----:B------:R-:W-:Y:S01]  /*7bc0*/  SHFL.IDX PT, R50, R14, 0x1, 0x1c1f ;  /* 0x003c1f000e327f89 */ /* 0x000fe200000e0000 */
        /* <DEDUP_REMOVED lines=163> */
.L_x_10134:
[----:B------:R-:W-:Y:S05]  /*8600*/  BSYNC B1 ;  /* 0x0000000000017941 */ /* 0x000fea0003800000 */
.L_x_10133:
        /* <DEDUP_REMOVED lines=21> */
.L_x_10136:
[----:B------:R-:W-:Y:S05]  /*8760*/  BSYNC B1 ;  /* 0x0000000000017941 */ /* 0x000fea0003800000 */
.L_x_10135:
[----:B0-----:R0:W0:Y:S01]  /*8770*/  SHFL.IDX PT, R17, R3, 0x2, 0x181f ;  /* 0x00581f0003117f89 */ /* 0x00102200000e0000 */
        /* <DEDUP_REMOVED lines=11> */
[----:B------:R-:W-:Y:S02]  /*8830*/  @!P3 LEA.HI.X R5, R2, R17, R230, 0x1, P6 ;  /* 0x000000110205b211 */ /* 0x000fe400030f0ce6 */
        /* <DEDUP_REMOVED lines=8> */
.L_x_10138:
[----:B------:R-:W-:Y:S05]  /*88c0*/  BSYNC B1 ;  /* 0x0000000000017941 */ /* 0x000fea0003800000 */
.L_x_10137:
[----:B------:R-:W-:Y:S01]  /*88d0*/  VIADD R0, R83, 0x60 ;  /* 0x0000006053007836 */ /* 0x000fe20000000000 */
[----:B0--3--:R-:W0:Y:S04]  /*88e0*/  SHFL.IDX PT, R3, R3, 0x3, 0x181f ;  /* 0x00781f0003037f89 */ /* 0x009e2800000e0000 */
[----:B------:R-:W-:Y:S01]  /*88f0*/  ISETP.GE.AND P0, PT, R0, R80, PT ;  /* 0x000000500000720c */ /* 0x000fe20003f06270 */
[----:B------:R3:W0:-:S12]  /*8900*/  SHFL.IDX PT, R13, R6, 0x3, 0x181f ;  /* 0x00781f00060d7f89 */ /* 0x00061800000e0000 */
[----:B---3--:R-:W-:Y:S05]  /*8910*/  @P0 BRA `(.L_x_10139) ;  /* 0x0000000c00d80947 */ /* 0x008fea0003800000 */
[----:B------:R-:W-:Y:S02]  /*8920*/  ULDC UR4, c[0x0][0xbc8] ;  /* 0x0002f20000047ab9 */ /* 0x000fe40000000800 */
[----:B------:R-:W-:Y:S02]  /*8930*/  ISETP.GE.AND P3, PT, R2, UR4, PT ;  /* 0x0000000402007c0c */ /* 0x000fe4000bf66270 */
[----:B------:R-:W-:Y:S02]  /*8940*/  ISETP.GE.AND P4, PT, R23, UR4, PT ;  /* 0x0000000417007c0c */ /* 0x000fe4000bf86270 */
[----:B------:R-:W-:-:S09]  /*8950*/  ISETP.GE.AND P5, PT, R22, UR4, PT ;  /* 0x0000000416007c0c */ /* 0x000fd2000bfa6270 */
[-C--:B0-----:R-:W-:Y:S02]  /*8960*/  @!P3 LEA R4, P0, R2, R13.reuse, 0x1 ;  /* 0x0000000d0204b211 */ /* 0x081fe400078008ff */
[CC--:B------:R-:W-:Y:S02]  /*8970*/  @!P4 LEA R8, P1, R23.reuse, R13.reuse, 0x1 ;  /* 0x0000000d1708c211 */ /* 0x0c0fe400078208ff */
[----:B------:R-:W-:Y:S02]  /*8980*/  @!P5 LEA R10, P2, R22, R13, 0x1 ;  /* 0x0000000d160ad211 */ /* 0x000fe400078408ff */
[-C--:B------:R-:W-:Y:S02]  /*8990*/  @!P3 LEA.HI.X R5, R2, R3.reuse, R230, 0x1, P0 ;  /* 0x000000030205b211 */ /* 0x080fe400000f0ce6 */
[-C--:B------:R-:W-:Y:S02]  /*89a0*/  @!P4 LEA.HI.X R9, R23, R3.reuse, R229, 0x1, P1 ;  /* 0x000000031709c211 */ /* 0x080fe400008f0ce5 */
[----:B------:R-:W-:Y:S01]  /*89b0*/  @!P5 LEA.HI.X R11, R22, R3, R228, 0x1, P2 ;  /* 0x00000003160bd211 */ /* 0x000fe200010f0ce4 */
[----:B------:R3:W-:Y:S01]  /*89c0*/  @!P3 ST.E.128 desc[UR38][R4.64], R28 ;  /* 0x0000001c0400b985 */ /* 0x0007e2000c101d26 */
[----:B------:R-:W-:-:S03]  /*89d0*/  ISETP.GE.AND P0, PT, R200, UR4, PT ;  /* 0x00000004c8007c0c */ /* 0x000fc6000bf06270 */
[----:B------:R3:W-:Y:S04]  /*89e0*/  @!P4 ST.E.128 desc[UR38][R8.64], R44 ;  /* 0x0000002c0800c985 */ /* 0x0007e8000c101d26 */
[----:B------:R3:W-:Y:S06]  /*89f0*/  @!P5 ST.E.128 desc[UR38][R10.64], R48 ;  /* 0x000000300a00d985 */ /* 0x0007ec000c101d26 */
[----:B------:R-:W-:Y:S05]  /*8a00*/  @P0 BRA `(.L_x_10139) ;  /* 0x0000000c009c0947 */ /* 0x000fea0003800000 */
[----:B---3--:R-:W-:-:S04]  /*8a10*/  LEA R4, P0, R200, R13, 0x1 ;  /* 0x0000000dc8047211 */ /* 0x008fc800078008ff */
[----:B------:R-:W-:-:S05]  /*8a20*/  LEA.HI.X R5, R200, R3, R227, 0x1, P0 ;  /* 0x00000003c8057211 */ /* 0x000fca00000f0ce3 */
[----:B------:R0:W-:Y:S01]  /*8a30*/  ST.E.128 desc[UR38][R4.64], R52 ;  /* 0x0000003404007985 */ /* 0x0001e2000c101d26 */
[----:B------:R-:W-:Y:S05]  /*8a40*/  BRA `(.L_x_10139) ;  /* 0x0000000c008c7947 */ /* 0x000fea0003800000 */
.L_x_10131:
[----:B------:R-:W-:Y:S01]  /*8a50*/  R2UR UR4, R218 ;  /* 0x00000000da0472ca */ /* 0x000fe200000e0000 */
[----:B------:R-:W-:Y:S01]  /*8a60*/  ULDC.64 UR10, c[0x0][0xd00] ;  /* 0x00034000000a7ab9 */ /* 0x000fe20000000a00 */
[----:B------:R-:W-:Y:S01]  /*8a70*/  USHF.L.U32 UR8, UR61, 0x2, URZ ;  /* 0x000000023d087899 */ /* 0x000fe2000800063f */
[----:B------:R-:W0:Y:S01]  /*8a80*/  LDC R13, c[0x0][0xce8] ;  /* 0x00033a00ff0d7b82 */ /* 0x000e220000000800 */
[----:B------:R-:W-:Y:S01]  /*8a90*/  UISETP.NE.U32.AND UP0, UPT, UR10, URZ, UPT ;  /* 0x0000003f0a00728c */ /* 0x000fe2000bf05070 */
[----:B------:R-:W-:-:S03]  /*8aa0*/  R2UR UR12, R203 ;  /* 0x00000000cb0c72ca */ /* 0x000fc600000e0000 */
[----:B------:R-:W-:-:S05]  /*8ab0*/  UISETP.NE.AND.EX UP0, UPT, UR11, URZ, UPT, UP0 ;  /* 0x0000003f0b00728c */ /* 0x000fca000bf05300 */
[----:B------:R-:W-:Y:S01]  /*8ac0*/  USHF.L.U64.HI UR9, UR61, 0x2, UR4 ;  /* 0x000000023d097899 */ /* 0x000fe20008010204 */
[----:B------:R-:W-:Y:S01]  /*8ad0*/  PLOP3.LUT P2, PT, PT, PT, UP0, 0x80, 0x0 ;  /* 0x000000000000781c */ /* 0x000fe20003f4f008 */
[----:B------:R-:W-:-:S04]  /*8ae0*/  UIADD3 UR4, UP1, UR8, UR10, URZ ;  /* 0x0000000a08047290 */ /* 0x000fc8000ff3e03f */
[----:B------:R-:W-:Y:S02]  /*8af0*/  UIADD3.X UR7, UR9, UR11, URZ, UP1, !UPT ;  /* 0x0000000b09077290 */ /* 0x000fe40008ffe43f */
[----:B------:R-:W-:Y:S01]  /*8b00*/  IMAD.U32 R4, RZ, RZ, UR4 ;  /* 0x00000004ff047e24 */ /* 0x000fe2000f8e00ff */
[----:B------:R-:W-:Y:S02]  /*8b10*/  ULDC.64 UR10, c[0x0][0xd08] ;  /* 0x00034200000a7ab9 */ /* 0x000fe40000000a00 */
[----:B------:R-:W-:Y:S01]  /*8b20*/  UISETP.NE.U32.AND UP1, UPT, UR10, URZ, UPT ;  /* 0x0000003f0a00728c */ /* 0x000fe2000bf25070 */
[----:B------:R-:W-:-:S03]  /*8b30*/  IMAD.U32 R5, RZ, RZ, UR7 ;  /* 0x00000007ff057e24 */ /* 0x000fc6000f8e00ff */
[----:B------:R-:W-:Y:S02]  /*8b40*/  UISETP.NE.AND.EX UP1, UPT, UR11, URZ, UPT, UP1 ;  /* 0x0000003f0b00728c */ /* 0x000fe4000bf25310 */
[----:B------:R-:W2:Y:S01]  /*8b50*/  @P2 LDG.E R3, desc[UR38][R4.64] ;  /* 0x0000002604032981 */ /* 0x000ea2000c1e1900 */
[----:B------:R-:W-:Y:S02]  /*8b60*/  ULDC UR4, c[0x0][0xb88] ;  /* 0x0002e20000047ab9 */ /* 0x000fe40000000800 */
[----:B------:R-:W-:Y:S01]  /*8b70*/  IMAD.U32 R0, RZ, RZ, UR4 ;  /* 0x00000004ff007e24 */ /* 0x000fe2000f8e00ff */
[----:B------:R-:W-:-:S05]  /*8b80*/  PLOP3.LUT P3, PT, PT, PT, UP1, 0x80, 0x0 ;  /* 0x000000000000781c */ /* 0x000fca0003f6f018 */
        /* <DEDUP_REMOVED lines=17> */
.L_x_10140:
        /* <DEDUP_REMOVED lines=19> */
[----:B------:R-:W-:-:S08]  /*8dd0*/  UMOV UR9, UR10 ;  /* 0x0000000a00097c82 */ /* 0x000fd00008000000 */
        /* <DEDUP_REMOVED lines=29> */
.L_x_10142:
[----:B------:R-:W-:Y:S05]  /*8fb0*/  BSYNC B1 ;  /* 0x0000000000017941 */ /* 0x000fea0003800000 */
.L_x_10141:
        /* <DEDUP_REMOVED lines=73> */
.L_x_10144:
[----:B------:R-:W-:Y:S05]  /*9450*/  BSYNC B1 ;  /* 0x0000000000017941 */ /* 0x000fea0003800000 */
.L_x_10143:
        /* <DEDUP_REMOVED lines=21> */
.L_x_10146:
[----:B------:R-:W-:Y:S05]  /*95b0*/  BSYNC B1 ;  /* 0x0000000000017941 */ /* 0x000fea0003800000 */
.L_x_10145:
        /* <DEDUP_REMOVED lines=21> */
.L_x_10148:
[----:B------:R-:W-:Y:S05]  /*9710*/  BSYNC B1 ;  /* 0x0000000000017941 */ /* 0x000fea0003800000 */
.L_x_10147:
        /* <DEDUP_REMOVED lines=22> */
.L_x_10139:
[----:B------:R-:W-:Y:S05]  /*9880*/  BSYNC B0 ;  /* 0x0000000000007941 */ /* 0x000fea0003800000 */
.L_x_10130:
[----:B------:R-:W-:Y:S02]  /*9890*/  ULDC UR4, c[0x0][0xd3c] ;  /* 0x00034f0000047ab9 */ /* 0x000fe40000000800 */
[----:B------:R-:W-:-:S13]  /*98a0*/  ISETP.GE.AND P0, PT, R7, UR4, PT ;  /* 0x0000000407007c0c */ /* 0x000fda000bf06270 */
[----:B------:R-:W-:Y:S05]  /*98b0*/  @!P0 BRA `(.L_x_10149) ;  /* 0xffffff7400888947 */ /* 0x000fea000383ffff */
[----:B------:R-:W-:Y:S05]  /*98c0*/  EXIT ;  /* 0x000000000000794d */ /* 0x000fea0003800000 */
.L_x_10105:
        /* <DEDUP_REMOVED lines=18> */
.L_x_10150:
        /* <DEDUP_REMOVED lines=42> */
.L_x_10156:
        /* <DEDUP_REMOVED lines=12> */
.L_x_10155:
[----:B------:R-:W-:Y:S05]  /*9d50*/  BSYNC B0 ;  /* 0x0000000000007941 */ /* 0x000fea0003800000 */
.L_x_10154:
        /* <DEDUP_REMOVED lines=22> */
.L_x_10152:
        /* <DEDUP_REMOVED lines=16> */
.L_x_10157:
        /* <DEDUP_REMOVED lines=25> */
.L_x_10153:
[----:B------:R-:W-:Y:S02]  /*a150*/  IMAD.MOV.U32 R17, RZ, RZ, RZ ;  /* 0x000000ffff117224 */ /* 0x000fe400078e00ff */
[----:B------:R-:W-:Y:S02]  /*a160*/  IMAD.U32 R16, RZ, RZ, UR6 ;  /* 0x00000006ff107e24 */ /* 0x000fe4000f8e00ff */
[----:B------:R-:W-:-:S07]  /*a170*/  IMAD.MOV.U32 R18, RZ, RZ, RZ ;  /* 0x000000ffff127224 */ /* 0x000fce00078e00ff */
.L_x_10158:
[----:B------:R-:W-:-:S13]  /*a180*/  ISETP.NE.AND P0, PT, R5, RZ, PT ;  /* 0x000000ff0500720c */ /* 0x000fda0003f05270 */
[----:B------:R-:W0:Y:S01]  /*a190*/  @!P0 S2R R3, SR_CgaCtaId ;  /* 0x0000000000038919 */ /* 0x000e220000008800 */
[----:B------:R-:W-:-:S04]  /*a1a0*/  @!P0 MOV R0, 0x400 ;  /* 0x0000040000008802 */ /* 0x000fc80000000f00 */
[----:B0-----:R-:W-:-:S05]  /*a1b0*/  @!P0 LEA R0, R3, R0, 0x18 ;  /* 0x0000000003008211 */ /* 0x001fca00078ec0ff */
[----:B------:R0:W-:Y:S01]  /*a1c0*/  @!P0 STS.128 [R0+0x324d0], R16 ;  /* 0x0324d01000008388 */ /* 0x0001e20000000c00 */
[----:B------:R-:W-:Y:S06]  /*a1d0*/  BAR.ARV 0x5, 0x180 ;  /* 0x0146000000007b1d */ /* 0x000fec0000002000 */
.L_x_10151:
        /* <DEDUP_REMOVED lines=28> */
[----:B------:R0:W-:Y:S04]  /*a3a0*/  STL [R1+0x10], R3 ;  /* 0x0000100301007387 */ /* 0x0001e80000100800 */
[----:B------:R-:W-:Y:S04]  /*a3b0*/  STL [R1+0x6c], RZ ;  /* 0x00006cff01007387 */ /* 0x000fe80000100800 */
[----:B------:R1:W-:Y:S01]  /*a3c0*/  STL [R1+0x18], R2 ;  /* 0x0000180201007387 */ /* 0x0003e20000100800 */
[----:B0-----:R-:W-:-:S03]  /*a3d0*/  LOP3.LUT R3, R0, 0x40, RZ, 0xfc, !PT ;  /* 0x0000004000037812 */ /* 0x001fc600078efcff */
[----:B------:R0:W-:Y:S01]  /*a3e0*/  STL [R1+0x8], RZ ;  /* 0x000008ff01007387 */ /* 0x0001e20000100800 */
[C---:B-1----:R-:W-:Y:S02]  /*a3f0*/  LOP3.LUT R2, R0.reuse, 0x80, RZ, 0xfc, !PT ;  /* 0x0000008000027812 */ /* 0x042fe400078efcff */
[----:B------:R-:W-:-:S07]  /*a400*/  LOP3.LUT R0, R0, 0xc0, RZ, 0xfc, !PT ;  /* 0x000000c000007812 */ /* 0x000fce00078efcff */
.L_x_10267:
[----:B01----:R-:W1:Y:S02]  /*a410*/  LDC.64 R2, c[0x0][0xd88] ;  /* 0x00036200ff027b82 */ /* 0x003e640000000a00 */
[----:B-1----:R-:W-:-:S05]  /*a420*/  IMAD.WIDE R2, R19, 0x4, R2 ;  /* 0x0000000413027825 */ /* 0x002fca00078e0202 */
        /* <DEDUP_REMOVED lines=27> */
[----:B--2---:R-:W-:-:S02]  /*a5e0*/  IADD3 R2, P3, R10, UR4, RZ ;  /* 0x000000040a027c10 */ /* 0x004fc4000ff7e0ff */
[----:B-1----:R-:W-:Y:S02]  /*a5f0*/  IADD3 R4, P4, R10, UR8, RZ ;  /* 0x000000080a047c10 */ /* 0x002fe4000ff9e0ff */
        /* <DEDUP_REMOVED lines=8> */
[----:B-1----:R-:W-:-:S04]  /*a680*/  @P2 IADD3 R6, P3, R10, UR6, RZ ;  /* 0x000000060a062c10 */ /* 0x002fc8000ff7e0ff */
        /* <DEDUP_REMOVED lines=8> */
[----:B-1----:R-:W-:Y:S01]  /*a710*/  IMAD.U32 R6, RZ, RZ, UR4 ;  /* 0x00000004ff067e24 */ /* 0x002fe2000f8e00ff */
[----:B--2---:R1:W-:Y:S01]  /*a720*/  STL [R1+0x38], R12 ;  /* 0x0000380c01007387 */ /* 0x0043e20000100800 */
[----:B------:R-:W-:Y:S05]  /*a730*/  @P2 BRA `(.L_x_10160) ;  /* 0x0000000000142947 */ /* 0x000fea0003800000 */
[----:B------:R-:W-:Y:S05]  /*a740*/  @!P1 BRA `(.L_x_10160) ;  /* 0x0000000000109947 */ /* 0x000fea0003800000 */
[----:B------:R-:W2:Y:S04]  /*a750*/  LDG.E R7, desc[UR38][R2.64] ;  /* 0x0000002602077981 */ /* 0x000ea8000c1e1900 */
[----:B------:R-:W2:Y:S02]  /*a760*/  LDG.E R2, desc[UR38][R2.64+0x4] ;  /* 0x0000042602027981 */ /* 0x000ea4000c1e1900 */
[----:B--2---:R-:W-:-:S05]  /*a770*/  IMAD.IADD R2, R2, 0x1, -R7 ;  /* 0x0000000102027824 */ /* 0x004fca00078e0a07 */
[----:B------:R2:W-:Y:S02]  /*a780*/  STL [R1+0x38], R2 ;  /* 0x0000380201007387 */ /* 0x0005e40000100800 */
.L_x_10160:
[----:B--2---:R-:W-:Y:S01]  /*a790*/  IMAD.MOV.U32 R2, RZ, RZ, R11 ;  /* 0x000000ffff027224 */ /* 0x004fe200078e000b */
        /* <DEDUP_REMOVED lines=11> */
.L_x_10161:
[----:B------:R-:W-:Y:S05]  /*a850*/  @!P0 BRA `(.L_x_10162) ;  /* 0x00000000000c8947 */ /* 0x000fea0003800000 */
[----:B------:R-:W2:Y:S04]  /*a860*/  LDG.E R6, desc[UR38][R4.64] ;  /* 0x0000002604067981 */ /* 0x000ea8000c1e1900 */
[----:B------:R-:W2:Y:S02]  /*a870*/  LDG.E R4, desc[UR38][R4.64+0x4] ;  /* 0x0000042604047981 */ /* 0x000ea4000c1e1900 */
[----:B--2---:R-:W-:-:S07]  /*a880*/  IMAD.IADD R6, R4, 0x1, -R6 ;  /* 0x0000000104067824 */ /* 0x004fce00078e0a06 */
.L_x_10162:
[----:B-----5:R-:W-:Y:S01]  /*a890*/  IMAD.IADD R2, R6, 0x1, -R0 ;  /* 0x0000000106027824 */ /* 0x020fe200078e0a00 */
[----:B------:R-:W-:Y:S03]  /*a8a0*/  BSSY B7, `(.L_x_10163) ;  /* 0x00004e6000077945 */ /* 0x000fe60003800000 */
[C---:B------:R-:W-:Y:S01]  /*a8b0*/  VIADD R0, R2.reuse, 0x5f ;  /* 0x0000005f02007836 */ /* 0x040fe20000000000 */
[----:B------:R3:W-:Y:S01]  /*a8c0*/  STL [R1+0x48], R2 ;  /* 0x0000480201007387 */ /* 0x0007e20000100800 */
[----:B------:R-:W-:Y:S02]  /*a8d0*/  ISETP.GT.AND P0, PT, R2, RZ, PT ;  /* 0x000000ff0200720c */ /* 0x000fe40003f04270 */
[----:B------:R-:W-:-:S05]  /*a8e0*/  IMAD.HI R0, R0, 0x2aaaaaab, RZ ;  /* 0x2aaaaaab00007827 */ /* 0x000fca00078e02ff */
[----:B---3--:R-:W-:-:S04]  /*a8f0*/  SHF.R.U32.HI R2, RZ, 0x1f, R0 ;  /* 0x0000001fff027819 */ /* 0x008fc80000011600 */
[----:B------:R-:W-:-:S05]  /*a900*/  LEA.HI.SX32 R0, R0, R2, 0x1c ;  /* 0x0000000200007211 */ /* 0x000fca00078fe2ff */
[----:B------:R3:W-:Y:S01]  /*a910*/  STL [R1+0x30], R0 ;  /* 0x0000300001007387 */ /* 0x0007e20000100800 */
[----:B------:R-:W-:Y:S05]  /*a920*/  @P0 BRA `(.L_x_10164) ;  /* 0x0000000000440947 */ /* 0x000fea0003800000 */
[----:B------:R-:W4:Y:S02]  /*a930*/  S2R R3, SR_TID.X ;  /* 0x0000000000037919 */ /* 0x000f240000002100 */
[----:B----4-:R-:W-:-:S04]  /*a940*/  LOP3.LUT R3, R3, 0x7f, RZ, 0xc0, !PT ;  /* 0x0000007f03037812 */ /* 0x010fc800078ec0ff */
[----:B------:R-:W-:-:S13]  /*a950*/  ISETP.NE.AND P0, PT, R3, RZ, PT ;  /* 0x000000ff0300720c */ /* 0x000fda0003f05270 */
[----:B------:R-:W-:Y:S05]  /*a960*/  @P0 BRA `(.L_x_10165) ;  /* 0x0000004c00640947 */ /* 0x000fea0003800000 */
[----:B------:R-:W4:Y:S01]  /*a970*/  S2R R3, SR_LANEID ;  /* 0x0000000000037919 */ /* 0x000f220000000000 */
[----:B------:R-:W-:Y:S01]  /*a980*/  VOTEU.ANY UR4, UPT, PT ;  /* 0x0000000000047886 */ /* 0x000fe200038e0100 */
[----:B------:R-:W5:Y:S01]  /*a990*/  LDC.64 R4, c[0x0][0xd60] ;  /* 0x00035800ff047b82 */ /* 0x000f620000000a00 */
[----:B---3--:R-:W4:Y:S08]  /*a9a0*/  FLO.U32 R0, UR4 ;  /* 0x0000000400007d00 */ /* 0x008f3000080e0000 */
[----:B------:R-:W5:Y:S01]  /*a9b0*/  POPC R2, UR4 ;  /* 0x0000000400027d09 */ /* 0x000f620008000000 */
[----:B----4-:R-:W-:-:S13]  /*a9c0*/  ISETP.EQ.U32.AND P0, PT, R0, R3, PT ;  /* 0x000000030000720c */ /* 0x010fda0003f02070 */
[----:B-----5:R-:W3:Y:S01]  /*a9d0*/  @P0 ATOMG.E.ADD.STRONG.GPU PT, R5, desc[UR38][R4.64], R2 ;  /* 0x00000002040509a8 */ /* 0x020ee200081ee1e6 */
[----:B------:R-:W4:Y:S02]  /*a9e0*/  S2R R3, SR_LTMASK ;  /* 0x0000000000037919 */ /* 0x000f240000003900 */
[----:B----4-:R-:W-:-:S06]  /*a9f0*/  LOP3.LUT R3, R3, UR4, RZ, 0xc0, !PT ;  /* 0x0000000403037c12 */ /* 0x010fcc000f8ec0ff */
[----:B------:R-:W4:Y:S01]  /*aa00*/  POPC R3, R3 ;  /* 0x0000000300037309 */ /* 0x000f220000000000 */
[----:B---3--:R-:W4:Y:S02]  /*aa10*/  SHFL.IDX PT, R0, R5, R0, 0x1f ;  /* 0x00001f0005007589 */ /* 0x008f2400000e0000 */
[----:B----4-:R-:W-:Y:S01]  /*aa20*/  IADD3 R16, R0, UR40, R3 ;  /* 0x0000002800107c10 */ /* 0x010fe2000fffe003 */
[----:B------:R-:W-:Y:S06]  /*aa30*/  BRA `(.L_x_10165) ;  /* 0x0000004c00307947 */ /* 0x000fec0003800000 */
.L_x_10164:
[----:B---3--:R-:W3:Y:S01]  /*aa40*/  LDL R0, [R1+0x4] ;  /* 0x0000040001007983 */ /* 0x008ee20000100800 */
        /* <DEDUP_REMOVED lines=16> */
[----:B-1----:R-:W-:Y:S02]  /*ab50*/  IMAD.MOV.U32 R12, RZ, RZ, 0x1 ;  /* 0x00000001ff0c7424 */ /* 0x002fe400078e00ff */
[----:B------:R-:W-:-:S07]  /*ab60*/  IMAD.MOV.U32 R13, RZ, RZ, RZ ;  /* 0x000000ffff0d7224 */ /* 0x000fce00078e00ff */
[----:B------:R-:W-:-:S07]  /*ab70*/  LEPC R20, `(.L_x_10167) ;  /* 0x000000001014794e */ /* 0x000fce0000000000 */
[----:B0--3--:R-:W-:Y:S05]  /*ab80*/  CALL.ABS.NOINC R2 ;  /* 0x0000000002007343 */ /* 0x009fea0003c00000 */
.L_x_10167:
[----:B------:R-:W-:Y:S05]  /*ab90*/  BSYNC B6 ;  /* 0x0000000000067941 */ /* 0x000fea0003800000 */
.L_x_10166:
        /* <DEDUP_REMOVED lines=17> */
[----:B-1----:R-:W-:Y:S02]  /*acb0*/  IMAD.MOV.U32 R12, RZ, RZ, 0x1 ;  /* 0x00000001ff0c7424 */ /* 0x002fe400078e00ff */
[----:B---3--:R-:W-:-:S07]  /*acc0*/  IMAD.MOV.U32 R13, RZ, RZ, RZ ;  /* 0x000000ffff0d7224 */ /* 0x008fce00078e00ff */
[----:B------:R-:W-:-:S07]  /*acd0*/  LEPC R20, `(.L_x_10170) ;  /* 0x000000001014794e */ /* 0x000fce0000000000 */
[----:B0---4-:R-:W-:Y:S05]  /*ace0*/  CALL.ABS.NOINC R2 ;  /* 0x0000000002007343 */ /* 0x011fea0003c00000 */
.L_x_10170:
        /* <DEDUP_REMOVED lines=16> */
.L_x_10169:
[----:B------:R-:W-:Y:S05]  /*adf0*/  BSYNC B6 ;  /* 0x0000000000067941 */ /* 0x000fea0003800000 */
.L_x_10168:
        /* <DEDUP_REMOVED lines=10> */
[----:B--2---:R2:W3:Y:S01]  /*aea0*/  @P0 LDG.E R7, desc[UR38][R2.64] ;  /* 0x0000002602070981 */ /* 0x0044e2000c1e1900 */
[----:B-----5:R-:W-:Y:S01]  /*aeb0*/  VIADD R9, R0, 0xffffffff ;  /* 0xffffffff00097836 */ /* 0x020fe20000000000 */
[----:B--2---:R-:W2:Y:S01]  /*aec0*/  LDC.64 R2, c[0x0][0x418] ;  /* 0x00010600ff027b82 */ /* 0x004ea20000000a00 */
[----:B---3--:R-:W-:Y:S01]  /*aed0*/  SHF.R.S32.HI R8, RZ, 0x1f, R7 ;  /* 0x0000001fff087819 */ /* 0x008fe20000011407 */
[----:B------:R3:W-:Y:S04]  /*aee0*/  @P0 STL [R1+0xc], R7 ;  /* 0x00000c0701000387 */ /* 0x0007e80000100800 */
[----:B------:R3:W-:Y:S04]  /*aef0*/  STL [R1+0x2c], R9 ;  /* 0x00002c0901007387 */ /* 0x0007e80000100800 */
        /* <DEDUP_REMOVED lines=10> */
.L_x_10284:
[----:B--2---:R-:W2:Y:S01]  /*afa0*/  LDL.LU R4, [R1+0x14] ;  /* 0x0000140001047983 */ /* 0x004ea20000300800 */
[----:B------:R-:W-:Y:S02]  /*afb0*/  PLOP3.LUT P1, PT, PT, PT, PT, 0x8, 0x0 ;  /* 0x000000000000781c */ /* 0x000fe40003f2e170 */
[----:B---3--:R-:W-:Y:S01]  /*afc0*/  ISETP.NE.AND P0, PT, R14, RZ, PT ;  /* 0x000000ff0e00720c */ /* 0x008fe20003f05270 */
        /* <DEDUP_REMOVED lines=8> */
.L_x_10287:
[----:B------:R-:W-:Y:S05]  /*b050*/  @!P6 BRA `(.L_x_10172) ;  /* 0x000000040014e947 */ /* 0x000fea0003800000 */
[----:B------:R2:W-:Y:S01]  /*b060*/  STL [R1+0x70], R9 ;  /* 0x0000700901007387 */ /* 0x0005e20000100800 */
[----:B------:R-:W-:-:S04]  /*b070*/  ISETP.NE.U32.AND P0, PT, R2, RZ, PT ;  /* 0x000000ff0200720c */ /* 0x000fc80003f05070 */
[----:B------:R-:W-:-:S13]  /*b080*/  ISETP.NE.AND.EX P0, PT, R3, RZ, PT, P0 ;  /* 0x000000ff0300720c */ /* 0x000fda0003f05300 */
[----:B--2---:R-:W-:Y:S05]  /*b090*/  @!P0 BRA `(.L_x_10174) ;  /* 0x0000000000508947 */ /* 0x004fea0003800000 */
[----:B------:R-:W2:Y:S01]  /*b0a0*/  LDC R6, c[0x0][0x43c] ;  /* 0x00010f00ff067b82 */ /* 0x000ea20000000800 */
[----:B---3--:R-:W-:Y:S01]  /*b0b0*/  IMAD.MOV.U32 R0, RZ, RZ, R9 ;  /* 0x000000ffff007224 */ /* 0x008fe200078e0009 */
[----:B------:R-:W-:Y:S01]  /*b0c0*/  ULDC.64 UR4, c[0x0][0x428] ;  /* 0x00010a0000047ab9 */ /* 0x000fe20000000a00 */
[----:B--2---:R-:W-:-:S13]  /*b0d0*/  ISETP.NE.AND P0, PT, R6, 0x1, PT ;  /* 0x000000010600780c */ /* 0x004fda0003f05270 */
        /* <DEDUP_REMOVED lines=14> */
[----:B------:R-:W2:Y:S04]  /*b1c0*/  LDG.E R0, desc[UR38][R2.64] ;  /* 0x0000002602007981 */ /* 0x000ea8000c1e1900 */
[----:B--2---:R2:W-:Y:S02]  /*b1d0*/  STL [R1], R0 ;  /* 0x0000000001007387 */ /* 0x0045e40000100800 */
.L_x_10174:
[----:B------:R-:W4:Y:S04]  /*b1e0*/  LDL R7, [R1+0x4] ;  /* 0x0000040001077983 */ /* 0x000f280000100800 */
[----:B--23--:R-:W4:Y:S04]  /*b1f0*/  LDL R0, [R1+0x8] ;  /* 0x0000080001007983 */ /* 0x00cf280000100800 */
[----:B------:R-:W2:Y:S01]  /*b200*/  LDL R2, [R1+0x18] ;  /* 0x0000180001027983 */ /* 0x000ea20000100800 */
[----:B----4-:R-:W-:Y:S01]  /*b210*/  IMAD R0, R0, 0x8, R7 ;  /* 0x0000000800007824 */ /* 0x010fe200078e0207 */
[----:B--2---:R-:W-:-:S04]  /*b220*/  SHF.L.U32 R2, R2, 0x1f, RZ ;  /* 0x0000001f02027819 */ /* 0x004fc800000006ff */
[----:B------:R-:W2:Y:S02]  /*b230*/  SYNCS.PHASECHK.TRANS64.TRYWAIT P0, [R0+URZ+0x32440], R2 ;  /* 0x03244002000075a7 */ /* 0x000ea4000800017f */
[----:B--2---:R-:W-:Y:S05]  /*b240*/  @!P0 BRA `(.L_x_10175) ;  /* 0x00000054008c8947 */ /* 0x004fea0003800000 */
.L_x_10288:
        /* <DEDUP_REMOVED lines=11> */
.L_x_10176:
[----:B------:R-:W3:Y:S04]  /*b300*/  LDL R7, [R1+0x4] ;  /* 0x0000040001077983 */ /* 0x000ee80000100800 */
[----:B------:R-:W3:Y:S04]  /*b310*/  LDL R6, [R1+0x8] ;  /* 0x0000080001067983 */ /* 0x000ee80000100800 */
[----:B------:R-:W4:Y:S04]  /*b320*/  LDL R5, [R1+0x70] ;  /* 0x0000700001057983 */ /* 0x000f280000100800 */
[----:B------:R-:W5:Y:S04]  /*b330*/  LDL R4, [R1+0x20] ;  /* 0x0000200001047983 */ /* 0x000f680000100800 */
[----:B------:R-:W5:Y:S04]  /*b340*/  LDL R3, [R1] ;  /* 0x0000000001037983 */ /* 0x000f680000100800 */
[----:B--2---:R-:W2:Y:S01]  /*b350*/  LDL.LU R2, [R1+0x14] ;  /* 0x0000140001027983 */ /* 0x004ea20000300800 */
        /* <DEDUP_REMOVED lines=8> */
[----:B---3--:R-:W-:Y:S01]  /*b3e0*/  IMAD R0, R6, 0x3000, R7 ;  /* 0x0000300006007824 */ /* 0x008fe200078e0207 */
[----:B----4-:R-:W-:-:S04]  /*b3f0*/  R2UR UR11, R5 ;  /* 0x00000000050b72ca */ /* 0x010fc800000e0000 */
[----:B------:R-:W-:Y:S02]  /*b400*/  R2UR UR8, R0 ;  /* 0x00000000000872ca */ /* 0x000fe400000e0000 */
[----:B-----5:R-:W-:Y:S02]  /*b410*/  R2UR UR4, R4 ;  /* 0x00000000040472ca */ /* 0x020fe400000e0000 */
[----:B------:R-:W-:Y:S02]  /*b420*/  R2UR UR13, R3 ;  /* 0x00000000030d72ca */ /* 0x000fe400000e0000 */
[----:B--2---:R-:W-:-:S07]  /*b430*/  LOP3.LUT R2, R2, 0xfffffffe, RZ, 0xc0, !PT ;  /* 0xfffffffe02027812 */ /* 0x004fce00078ec0ff */
[----:B------:R-:W-:Y:S01]  /*b440*/  UIADD3 UR8, UR8, 0x1c400, URZ ;  /* 0x0001c40008087890 */ /* 0x000fe2000fffe03f */
[----:B------:R-:W-:Y:S01]  /*b450*/  @P0 LOP3.LUT R2, R2, 0x1, RZ, 0xfc, !PT ;  /* 0x0000000102020812 */ /* 0x000fe200078efcff */
[----:B------:R-:W-:-:S03]  /*b460*/  UIMAD UR11, UR11, 0x60, UR4 ;  /* 0x000000600b0b78a4 */ /* 0x000fc6000f8e0204 */
[----:B------:R-:W-:Y:S01]  /*b470*/  UMOV UR4, 0x0 ;  /* 0x0000000000047882 */ /* 0x000fe20000000000 */
[----:B------:R2:W-:Y:S05]  /*b480*/  STL [R1+0x14], R2 ;  /* 0x0000140201007387 */ /* 0x0005ea0000100800 */
[----:B------:R2:W-:Y:S01]  /*b490*/  UTMALDG.4D [UR8], [UR6], desc[UR4] ;  /* 0x00000408060075b4 */ /* 0x0005e20008019000 */
[----:B------:R-:W-:Y:S02]  /*b4a0*/  NOP ;  /* 0x0000000000007918 */ /* 0x000fe40000000000 */
.L_x_10172:
        /* <DEDUP_REMOVED lines=33> */
[----:B-1----:R-:W-:Y:S02]  /*b6c0*/  IMAD.MOV.U32 R12, RZ, RZ, 0x1 ;  /* 0x00000001ff0c7424 */ /* 0x002fe400078e00ff */
[----:B------:R-:W-:-:S07]  /*b6d0*/  IMAD.MOV.U32 R13, RZ, RZ, RZ ;  /* 0x000000ffff0d7224 */ /* 0x000fce00078e00ff */
[----:B------:R-:W-:-:S07]  /*b6e0*/  LEPC R20, `(.L_x_10178) ;  /* 0x000000001014794e */ /* 0x000fce0000000000 */
[----:B0-2---:R-:W-:Y:S05]  /*b6f0*/  CALL.ABS.NOINC R2 ;  /* 0x0000000002007343 */ /* 0x005fea0003c00000 */
.L_x_10178:
[----:B------:R-:W-:Y:S05]  /*b700*/  BSYNC B6 ;  /* 0x0000000000067941 */ /* 0x000fea0003800000 */
.L_x_10177:
[----:B------:R-:W3:Y:S01]  /*b710*/  LDL R4, [R1+0x40] ;  /* 0x0000400001047983 */ /* 0x000ee20000100800 */
[----:B------:R-:W4:Y:S03]  /*b720*/  LDC R6, c[0x0][0x448] ;  /* 0x00011200ff067b82 */ /* 0x000f260000000800 */
[----:B------:R-:W3:Y:S04]  /*b730*/  LDL R10, [R1+0x28] ;  /* 0x00002800010a7983 */ /* 0x000ee80000100800 */
[----:B------:R-:W3:Y:S01]  /*b740*/  LDL R9, [R1+0x50] ;  /* 0x0000500001097983 */ /* 0x000ee20000100800 */
[----:B--2---:R-:W2:Y:S01]  /*b750*/  S2R R2, SR_TID.X ;  /* 0x0000000000027919 */ /* 0x004ea20000002100 */
[----:B------:R-:W0:Y:S02]  /*b760*/  S2R R0, SR_TID.X ;  /* 0x0000000000007919 */ /* 0x000e240000002100 */
[----:B------:R-:W3:Y:S04]  /*b770*/  LDL R8, [R1+0x58] ;  /* 0x0000580001087983 */ /* 0x000ee80000100800 */
[----:B------:R-:W3:Y:S01]  /*b780*/  LDL R7, [R1+0x34] ;  /* 0x0000340001077983 */ /* 0x000ee20000100800 */
[----:B----4-:R-:W-:Y:S01]  /*b790*/  ISETP.NE.AND P0, PT, R6, 0x1, PT ;  /* 0x000000010600780c */ /* 0x010fe20003f05270 */
[----:B------:R-:W-:Y:S01]  /*b7a0*/  IMAD.SHL.U32 R17, R17, 0x80, RZ ;  /* 0x0000008011117824 */ /* 0x000fe200078e00ff */
[----:B------:R-:W-:Y:S01]  /*b7b0*/  ULDC.64 UR4, c[0x0][0x298] ;  /* 0x0000a60000047ab9 */ /* 0x000fe20000000a00 */
[----:B------:R-:W-:-:S10]  /*b7c0*/  ULDC.64 UR6, c[0x0][0x280] ;  /* 0x0000a00000067ab9 */ /* 0x000fd40000000a00 */
[----:B------:R-:W4:Y:S01]  /*b7d0*/  @P0 LDC R3, c[0x0][0x450] ;  /* 0x00011400ff030b82 */ /* 0x000f220000000800 */
[----:B--2---:R-:W-:-:S04]  /*b7e0*/  LOP3.LUT R2, R2, 0x7f, RZ, 0xc0, !PT ;  /* 0x0000007f02027812 */ /* 0x004fc800078ec0ff */
[----:B------:R-:W-:Y:S01]  /*b7f0*/  SHF.R.U32.HI R2, RZ, 0x3, R2 ;  /* 0x00000003ff027819 */ /* 0x000fe20000011602 */
[----:B0-----:R-:W-:-:S05]  /*b800*/  IMAD.SHL.U32 R0, R0, 0x10, RZ ;  /* 0x0000001000007824 */ /* 0x001fca00078e00ff */
[----:B------:R-:W-:Y:S02]  /*b810*/  LOP3.LUT R0, R2, 0x70, R0, 0xf8, !PT ;  /* 0x0000007002007812 */ /* 0x000fe400078ef800 */
[----:B------:R-:W0:Y:S02]  /*b820*/  @P0 LDC R2, c[0x0][0x44c] ;  /* 0x00011300ff020b82 */ /* 0x000e240000000800 */
[----:B------:R-:W-:-:S05]  /*b830*/  LOP3.LUT R5, R0, R17, RZ, 0xfc, !PT ;  /* 0x0000001100057212 */ /* 0x000fca00078efcff */
        /* <DEDUP_REMOVED lines=27> */
[----:B--2---:R-:W2:Y:S01]  /*b9f0*/  S2R R5, SR_TID.X ;  /* 0x0000000000057919 */ /* 0x004ea20000002100 */
[----:B------:R-:W-:Y:S02]  /*ba00*/  IMAD.IADD R3, R3, 0x1, R4 ;  /* 0x0000000103037824 */ /* 0x000fe400078e0204 */
[----:B------:R-:W-:-:S05]  /*ba10*/  SHF.R.S32.HI R4, RZ, 0x1f, R0 ;  /* 0x0000001fff047819 */ /* 0x000fca0000011400 */
[----:B------:R-:W-:Y:S02]  /*ba20*/  IMAD R4, R4, UR4, RZ ;  /* 0x0000000404047c24 */ /* 0x000fe4000f8e02ff */
[----:B------:R-:W-:Y:S01]  /*ba30*/  IMAD.WIDE.U32 R2, R0, UR4, R2 ;  /* 0x0000000400027c25 */ /* 0x000fe2000f8e0002 */
[----:B------:R-:W-:-:S03]  /*ba40*/  ULDC UR4, c[0x0][0x2b8] ;  /* 0x0000ae0000047ab9 */ /* 0x000fc60000000800 */
[----:B------:R-:W-:Y:S01]  /*ba50*/  IMAD R4, R0, UR5, R4 ;  /* 0x0000000500047c24 */ /* 0x000fe2000f8e0204 */
[----:B------:R-:W-:-:S03]  /*ba60*/  LEA R0, P1, R2, UR6, 0x1 ;  /* 0x0000000602007c11 */ /* 0x000fc6000f8208ff */
[----:B------:R-:W-:Y:S02]  /*ba70*/  IMAD.IADD R4, R3, 0x1, R4 ;  /* 0x0000000103047824 */ /* 0x000fe400078e0204 */
[----:B--2---:R-:W-:-:S05]  /*ba80*/  IMAD.SHL.U32 R10, R5, 0x8, RZ ;  /* 0x00000008050a7824 */ /* 0x004fca00078e00ff */
[----:B------:R-:W-:Y:S02]  /*ba90*/  LOP3.LUT R10, R10, 0x38, RZ, 0xc0, !PT ;  /* 0x000000380a0a7812 */ /* 0x000fe400078ec0ff */
[----:B------:R-:W-:Y:S02]  /*baa0*/  LOP3.LUT R5, R5, 0x7f, RZ, 0xc0, !PT ;  /* 0x0000007f05057812 */ /* 0x000fe400078ec0ff */
[----:B------:R-:W-:Y:S01]  /*bab0*/  ISETP.GE.AND P0, PT, R10, UR4, PT ;  /* 0x000000040a007c0c */ /* 0x000fe2000bf06270 */
[----:B------:R-:W-:Y:S01]  /*bac0*/  UMOV UR4, 0xffffffff ;  /* 0xffffffff00047882 */ /* 0x000fe20000000000 */
[----:B------:R-:W-:Y:S02]  /*bad0*/  LEA.HI.X R2, R2, UR7, R4, 0x1, P1 ;  /* 0x0000000702027c11 */ /* 0x000fe400088f0c04 */
[----:B------:R-:W-:Y:S01]  /*bae0*/  SHF.R.U32.HI R8, RZ, 0x3, R5 ;  /* 0x00000003ff087819 */ /* 0x000fe20000011605 */
[----:B0-----:R-:W-:Y:S08]  /*baf0*/  BRA.DIV UR4, `(.L_x_10179) ;  /* 0x0000004e04747947 */ /* 0x001ff0000b800000 */
[----:B------:R-:W2:Y:S01]  /*bb00*/  LDL R7, [R1+0x38] ;  /* 0x0000380001077983 */ /* 0x000ea20000100800 */
[----:B------:R-:W-:-:S03]  /*bb10*/  IMAD.IADD R17, R8, 0x1, R17 ;  /* 0x0000000108117824 */ /* 0x000fc600078e0211 */
[----:B------:R-:W0:Y:S01]  /*bb20*/  SHFL.IDX PT, R5, R0, RZ, 0x181f ;  /* 0x00181fff00057589 */ /* 0x000e2200000e0000 */
[----:B------:R-:W-:-:S03]  /*bb30*/  VIADD R8, R17, 0x10 ;  /* 0x0000001011087836 */ /* 0x000fc60000000000 */
[----:B------:R-:W3:Y:S04]  /*bb40*/  SHFL.IDX PT, R4, R2, RZ, 0x181f ;  /* 0x00181fff02047589 */ /* 0x000ee800000e0000 */
[----:B------:R4:W-:Y:S01]  /*bb50*/  STL [R1+0x3c], R8 ;  /* 0x00003c0801007387 */ /* 0x0009e20000100800 */
[----:B--2---:R-:W-:-:S03]  /*bb60*/  IMAD R3, R7, R6, RZ ;  /* 0x0000000607037224 */ /* 0x004fc600078e02ff */
[----:B------:R-:W2:Y:S02]  /*bb70*/  SHFL.IDX PT, R6, R0, 0x1, 0x181f ;  /* 0x00381f0000067f89 */ /* 0x000ea400000e0000 */
[CC--:B------:R-:W-:Y:S02]  /*bb80*/  ISETP.GE.AND P1, PT, R17.reuse, R3.reuse, PT ;  /* 0x000000031100720c */ /* 0x0c0fe40003f26270 */
[----:B------:R-:W1:Y:S01]  /*bb90*/  SHFL.IDX PT, R7, R2, 0x1, 0x181f ;  /* 0x00381f0002077f89 */ /* 0x000e6200000e0000 */
[----:B------:R-:W-:Y:S01]  /*bba0*/  ISETP.GE.AND P2, PT, R8, R3, PT ;  /* 0x000000030800720c */ /* 0x000fe20003f46270 */
[----:B----4-:R-:W-:-:S05]  /*bbb0*/  VIADD R8, R17, 0x20 ;  /* 0x0000002011087836 */ /* 0x010fca0000000000 */
[----:B------:R-:W-:Y:S04]  /*bbc0*/  STL [R1+0x4c], R8 ;  /* 0x00004c0801007387 */ /* 0x000fe80000100800 */
[----:B0-----:R-:W-:-:S05]  /*bbd0*/  @!P1 LEA R5, P3, R10, R5, 0x1 ;  /* 0x000000050a059211 */ /* 0x001fca00078608ff */
[----:B---3--:R-:W-:-:S05]  /*bbe0*/  @!P1 IMAD.X R4, RZ, RZ, R4, P3 ;  /* 0x000000ffff049224 */ /* 0x008fca00018e0604 */
[----:B------:R-:W-:-:S04]  /*bbf0*/  @!P1 LOP3.LUT R5, R5, R4, RZ, 0x3c, !PT ;  /* 0x0000000405059212 */ /* 0x000fc800078e3cff */
[----:B------:R-:W-:-:S04]  /*bc00*/  @!P1 LOP3.LUT R4, R5, R4, RZ, 0x3c, !PT ;  /* 0x0000000405049212 */ /* 0x000fc800078e3cff */
[----:B------:R-:W-:-:S05]  /*bc10*/  @!P1 LOP3.LUT R5, R5, R4, RZ, 0x3c, !PT ;  /* 0x0000000405059212 */ /* 0x000fca00078e3cff */
[----:B-----5:R2:W-:Y:S02]  /*bc20*/  @!P1 LDGSTS.E.BYPASS.LTC128B.128 [R9+0x18400], desc[UR38][R4.64], !P0 ;  /* 0x1840000004099fae */ /* 0x0205e4000c101d66 */
[----:B--2---:R-:W-:Y:S02]  /*bc30*/  @!P2 LEA R5, P1, R10, R6, 0x1 ;  /* 0x000000060a05a211 */ /* 0x004fe400078208ff */
[----:B------:R-:W-:Y:S03]  /*bc40*/  SHFL.IDX PT, R6, R2, 0x2, 0x181f ;  /* 0x00581f0002067f89 */ /* 0x000fe600000e0000 */
[----:B-1----:R-:W-:Y:S01]  /*bc50*/  @!P2 IMAD.X R4, RZ, RZ, R7, P1 ;  /* 0x000000ffff04a224 */ /* 0x002fe200008e0607 */
[----:B------:R-:W-:Y:S01]  /*bc60*/  ISETP.GE.AND P1, PT, R8, R3, PT ;  /* 0x000000030800720c */ /* 0x000fe20003f26270 */
[----:B------:R-:W-:-:S03]  /*bc70*/  VIADD R7, R17, 0x30 ;  /* 0x0000003011077836 */ /* 0x000fc60000000000 */
[-C--:B------:R-:W-:Y:S02]  /*bc80*/  @!P2 LOP3.LUT R5, R5, R4.reuse, RZ, 0x3c, !PT ;  /* 0x000000040505a212 */ /* 0x080fe400078e3cff */
[----:B------:R-:W-:Y:S02]  /*bc90*/  STL [R1+0x54], R7 ;  /* 0x0000540701007387 */ /* 0x000fe40000100800 */
        /* <DEDUP_REMOVED lines=54> */
.L_x_10305:
        /* <DEDUP_REMOVED lines=12> */
.L_x_10180:
[----:B-1----:R-:W2:Y:S01]  /*c0c0*/  LDL R2, [R1+0x4] ;  /* 0x0000040001027983 */ /* 0x002ea20000100800 */
[----:B------:R-:W-:Y:S02]  /*c0d0*/  PLOP3.LUT P1, PT, P1, P0, PT, 0xa2, 0x0 ;  /* 0x000000000000781c */ /* 0x000fe40000f21472 */
[----:B--2---:R-:W-:-:S08]  /*c0e0*/  @P0 R2UR P1, UR4, R2 ;  /* 0x00000000020402ca */ /* 0x004fd00000020000 */
[----:B------:R-:W-:-:S05]  /*c0f0*/  @P0 PLOP3.LUT P0, PT, P1, PT, PT, 0x80, 0x0 ;  /* 0x000000000000081c */ /* 0x000fca0000f0f070 */
[----:B------:R-:W-:Y:S01]  /*c100*/  @!P1 SYNCS.ARRIVE.TRANS64.RED.A0T1 RZ, [UR4+0x32400], RZ ;  /* 0x032400ffffff99a7 */ /* 0x000fe20008200404 */
[----:B------:R-:W-:Y:S07]  /*c110*/  @!P1 ARRIVES.LDGSTSBAR.64.TRANSCNT [UR4+0x32400] ;  /* 0x03240000ff0099b0 */ /* 0x000fee0008000a84 */
[----:B------:R-:W-:Y:S05]  /*c120*/  @P0 BRA.U.ANY `(.L_x_10180) ;  /* 0xfffffffd00e40947 */ /* 0x000fea000393ffff */
[----:B------:R-:W-:Y:S01]  /*c130*/  NOP ;  /* 0x0000000000007918 */ /* 0x000fe20000000000 */
[----:B------:R-:W2:Y:S01]  /*c140*/  LDL.LU R0, [R1+0x40] ;  /* 0x0000400001007983 */ /* 0x000ea20000300800 */
[----:B------:R0:W-:Y:S01]  /*c150*/  SYNCS.ARRIVE.TRANS64.A1T0 RZ, [R2+URZ+0x32400], RZ ;  /* 0x032400ff02ff79a7 */ /* 0x0001e2000810003f */
[----:B------:R-:W-:Y:S02]  /*c160*/  ULDC.64 UR4, c[0x0][0x398] ;  /* 0x0000e60000047ab9 */ /* 0x000fe40000000a00 */
        /* <DEDUP_REMOVED lines=27> */
.L_x_10182:
[----:B------:R-:W-:Y:S05]  /*c320*/  BSYNC B6 ;  /* 0x0000000000067941 */ /* 0x000fea0003800000 */
.L_x_10181:
[----:B------:R-:W2:Y:S01]  /*c330*/  LDL.LU R6, [R1+0x28] ;  /* 0x0000280001067983 */ /* 0x000ea20000300800 */
[----:B------:R-:W-:Y:S01]  /*c340*/  ULDC.64 UR4, c[0x0][0x3d8] ;  /* 0x0000f60000047ab9 */ /* 0x000fe20000000a00 */
[----:B------:R-:W-:Y:S02]  /*c350*/  ULDC.64 UR6, c[0x0][0x390] ;  /* 0x0000e40000067ab9 */ /* 0x000fe40000000a00 */
[----:B0-----:R-:W2:Y:S04]  /*c360*/  LDL.LU.64 R2, [R1+0x40] ;  /* 0x0000400001027983 */ /* 0x001ea80000300a00 */
[----:B------:R-:W3:Y:S04]  /*c370*/  LDL.LU R0, [R1+0x50] ;  /* 0x0000500001007983 */ /* 0x000ee80000300800 */
[----:B------:R-:W4:Y:S04]  /*c380*/  LDL.LU R5, [R1+0x58] ;  /* 0x0000580001057983 */ /* 0x000f280000300800 */
[----:B------:R-:W4:Y:S04]  /*c390*/  LDL.LU R4, [R1+0x34] ;  /* 0x0000340001047983 */ /* 0x000f280000300800 */
[----:B------:R-:W4:Y:S01]  /*c3a0*/  LDL.LU R7, [R1+0x24] ;  /* 0x0000240001077983 */ /* 0x000f220000300800 */
[----:B-----5:R-:W0:Y:S01]  /*c3b0*/  S2R R8, SR_TID.X ;  /* 0x0000000000087919 */ /* 0x020e220000002100 */
[----:B--2---:R-:W-:-:S02]  /*c3c0*/  IMAD.MOV.U32 R3, RZ, RZ, R6 ;  /* 0x000000ffff037224 */ /* 0x004fc400078e0006 */
[----:B------:R-:W1:Y:S01]  /*c3d0*/  LDC R6, c[0x0][0x448] ;  /* 0x00011200ff067b82 */ /* 0x000e620000000800 */
[----:B---3--:R-:W-:Y:S02]  /*c3e0*/  IMAD R0, R0, UR4, RZ ;  /* 0x0000000400007c24 */ /* 0x008fe4000f8e02ff */
[----:B------:R-:W-:-:S04]  /*c3f0*/  IMAD.WIDE.U32 R2, R18, UR4, R2 ;  /* 0x0000000412027c25 */ /* 0x000fc8000f8e0002 */
[----:B------:R-:W-:Y:S01]  /*c400*/  IMAD R0, R18, UR5, R0 ;  /* 0x0000000512007c24 */ /* 0x000fe2000f8e0200 */
[----:B------:R-:W-:-:S03]  /*c410*/  ULDC.64 UR4, c[0x0][0x3e0] ;  /* 0x0000f80000047ab9 */ /* 0x000fc60000000a00 */
[----:B------:R-:W-:Y:S02]  /*c420*/  IMAD.IADD R3, R3, 0x1, R0 ;  /* 0x0000000103037824 */ /* 0x000fe400078e0200 */
[----:B----4-:R-:W-:Y:S01]  /*c430*/  IMAD R0, R5, UR4, RZ ;  /* 0x0000000405007c24 */ /* 0x010fe2000f8e02ff */
[----:B-1----:R-:W-:Y:S01]  /*c440*/  ISETP.NE.AND P0, PT, R6, 0x1, PT ;  /* 0x000000010600780c */ /* 0x002fe20003f05270 */
[----:B------:R-:W-:-:S04]  /*c450*/  IMAD.WIDE.U32 R2, R4, UR4, R2 ;  /* 0x0000000404027c25 */ /* 0x000fc8000f8e0002 */
[----:B------:R-:W-:Y:S01]  /*c460*/  IMAD R0, R4, UR5, R0 ;  /* 0x0000000504007c24 */ /* 0x000fe2000f8e0200 */
[----:B------:R-:W-:-:S07]  /*c470*/  ULDC.64 UR4, c[0x0][0x3d0] ;  /* 0x0000f40000047ab9 */ /* 0x000fce0000000a00 */
[----:B------:R-:W1:Y:S08]  /*c480*/  @P0 LDC R4, c[0x0][0x44c] ;  /* 0x00011300ff040b82 */ /* 0x000e700000000800 */
[----:B------:R-:W2:Y:S01]  /*c490*/  @P0 LDC R5, c[0x0][0x450] ;  /* 0x00011400ff050b82 */ /* 0x000ea20000000800 */
[----:B------:R-:W-:Y:S02]  /*c4a0*/  IMAD.IADD R3, R3, 0x1, R0 ;  /* 0x0000000103037824 */ /* 0x000fe400078e0200 */
[----:B------:R-:W-:-:S02]  /*c4b0*/  IMAD.MOV.U32 R0, RZ, RZ, R7 ;  /* 0x000000ffff007224 */ /* 0x000fc400078e0007 */
[----:B-1----:R-:W-:-:S05]  /*c4c0*/  @P0 IMAD.HI.U32 R4, R7, R4, RZ ;  /* 0x0000000407040227 */ /* 0x002fca00078e00ff */
[----:B--2---:R-:W-:-:S04]  /*c4d0*/  @P0 SHF.R.U32.HI R0, RZ, R5, R4 ;  /* 0x00000005ff000219 */ /* 0x004fc80000011604 */
[--C-:B------:R-:W-:Y:S01]  /*c4e0*/  SHF.R.S32.HI R5, RZ, 0x1f, R0.reuse ;  /* 0x0000001fff057819 */ /* 0x100fe20000011400 */
[----:B------:R-:W-:-:S04]  /*c4f0*/  IMAD.MOV R4, RZ, RZ, -R0 ;  /* 0x000000ffff047224 */ /* 0x000fc800078e0a00 */
[----:B------:R-:W-:Y:S02]  /*c500*/  IMAD R5, R5, UR4, RZ ;  /* 0x0000000405057c24 */ /* 0x000fe4000f8e02ff */
[----:B------:R-:W-:-:S04]  /*c510*/  IMAD.WIDE.U32 R2, R0, UR4, R2 ;  /* 0x0000000400027c25 */ /* 0x000fc8000f8e0002 */
[----:B------:R-:W-:Y:S02]  /*c520*/  IMAD R4, R6, R4, R7 ;  /* 0x0000000406047224 */ /* 0x000fe400078e0207 */
[----:B------:R-:W-:Y:S01]  /*c530*/  IMAD R0, R0, UR5, R5 ;  /* 0x0000000500007c24 */ /* 0x000fe2000f8e0205 */
[----:B------:R-:W-:Y:S01]  /*c540*/  ULDC.64 UR4, c[0x0][0x3c8] ;  /* 0x0000f20000047ab9 */ /* 0x000fe20000000a00 */
[C---:B0-----:R-:W-:Y:S02]  /*c550*/  IMAD.SHL.U32 R7, R8.reuse, 0x8, RZ ;  /* 0x0000000808077824 */ /* 0x041fe400078e00ff */
[----:B------:R-:W-:Y:S01]  /*c560*/  IMAD.IADD R3, R3, 0x1, R0 ;  /* 0x0000000103037824 */ /* 0x000fe200078e0200 */
[----:B------:R-:W-:Y:S01]  /*c570*/  SHF.R.S32.HI R0, RZ, 0x1f, R4 ;  /* 0x0000001fff007819 */ /* 0x000fe20000011404 */
[----:B------:R-:W-:-:S04]  /*c580*/  IMAD.SHL.U32 R8, R8, 0x8, RZ ;  /* 0x0000000808087824 */ /* 0x000fc800078e00ff */
[----:B------:R-:W-:Y:S01]  /*c590*/  IMAD R0, R0, UR4, RZ ;  /* 0x0000000400007c24 */ /* 0x000fe2000f8e02ff */
[----:B------:R-:W-:Y:S01]  /*c5a0*/  LOP3.LUT R8, R8, 0x38, RZ, 0xc0, !PT ;  /* 0x0000003808087812 */ /* 0x000fe200078ec0ff */
[----:B------:R-:W-:Y:S01]  /*c5b0*/  IMAD.WIDE.U32 R2, R4, UR4, R2 ;  /* 0x0000000404027c25 */ /* 0x000fe2000f8e0002 */
[----:B------:R-:W-:Y:S01]  /*c5c0*/  LOP3.LUT R7, R7, 0x38, RZ, 0xc0, !PT ;  /* 0x0000003807077812 */ /* 0x000fe200078ec0ff */
[----:B------:R-:W-:Y:S01]  /*c5d0*/  ULDC UR4, c[0x0][0x3b8] ;  /* 0x0000ee0000047ab9 */ /* 0x000fe20000000800 */
[----:B------:R-:W-:Y:S01]  /*c5e0*/  LOP3.LUT R10, R8, 0x40, RZ, 0xfc, !PT ;  /* 0x00000040080a7812 */ /* 0x000fe200078efcff */
[----:B------:R-:W-:Y:S01]  /*c5f0*/  IMAD R0, R4, UR5, R0 ;  /* 0x0000000504007c24 */ /* 0x000fe2000f8e0200 */
[C---:B------:R-:W-:Y:S02]  /*c600*/  LOP3.LUT R9, R8.reuse, 0x80, RZ, 0xfc, !PT ;  /* 0x0000008008097812 */ /* 0x040fe400078efcff */
[----:B------:R-:W-:Y:S01]  /*c610*/  LOP3.LUT R8, R8, 0xc0, RZ, 0xfc, !PT ;  /* 0x000000c008087812 */ /* 0x000fe200078efcff */
[----:B------:R-:W-:Y:S01]  /*c620*/  IMAD.IADD R0, R3, 0x1, R0 ;  /* 0x0000000103007824 */ /* 0x000fe200078e0200 */
[----:B------:R-:W-:-:S02]  /*c630*/  LEA R4, P4, R2, UR6, 0x1 ;  /* 0x0000000602047c11 */ /* 0x000fc4000f8808ff */
[----:B------:R-:W-:Y:S02]  /*c640*/  ISETP.GE.AND P3, PT, R7, UR4, PT ;  /* 0x0000000407007c0c */ /* 0x000fe4000bf66270 */
[----:B------:R-:W-:Y:S02]  /*c650*/  ISETP.GE.AND P2, PT, R10, UR4, PT ;  /* 0x000000040a007c0c */ /* 0x000fe4000bf46270 */
[----:B------:R-:W-:Y:S02]  /*c660*/  ISETP.GE.AND P1, PT, R9, UR4, PT ;  /* 0x0000000409007c0c */ /* 0x000fe4000bf26270 */
[----:B------:R-:W-:Y:S01]  /*c670*/  ISETP.GE.AND P0, PT, R8, UR4, PT ;  /* 0x0000000408007c0c */ /* 0x000fe2000bf06270 */
[----:B------:R-:W-:Y:S01]  /*c680*/  UMOV UR4, 0xffffffff ;  /* 0xffffffff00047882 */ /* 0x000fe20000000000 */
[----:B------:R-:W-:Y:S02]  /*c690*/  LEA.HI.X R0, R2, UR7, R0, 0x1, P4 ;  /* 0x0000000702007c11 */ /* 0x000fe4000a0f0c00 */
[----:B------:R-:W-:Y:S09]  /*c6a0*/  BRA.DIV UR4, `(.L_x_10183) ;  /* 0x0000004e04487947 */ /* 0x000ff2000b800000 */
[----:B------:R-:W2:Y:S04]  /*c6b0*/  LDL.LU R9, [R1+0x38] ;  /* 0x0000380001097983 */ /* 0x000ea80000300800 */
[----:B------:R-:W3:Y:S04]  /*c6c0*/  LDL.LU R3, [R1+0x3c] ;  /* 0x00003c0001037983 */ /* 0x000ee80000300800 */
[----:B------:R-:W4:Y:S04]  /*c6d0*/  LDL.LU R10, [R1+0x4c] ;  /* 0x00004c00010a7983 */ /* 0x000f280000300800 */
[----:B------:R-:W5:Y:S04]  /*c6e0*/  LDL R8, [R1+0x10] ;  /* 0x0000100001087983 */ /* 0x000f680000100800 */
[----:B------:R-:W-:Y:S01]  /*c6f0*/  SHFL.IDX PT, R2, R0, RZ, 0x181f ;  /* 0x00181fff00027589 */ /* 0x000fe200000e0000 */
[----:B--2---:R-:W-:-:S03]  /*c700*/  IMAD R5, R9, R6, RZ ;  /* 0x0000000609057224 */ /* 0x004fc600078e02ff */
[----:B------:R-:W2:Y:S02]  /*c710*/  LDL.LU R9, [R1+0x54] ;  /* 0x0000540001097983 */ /* 0x000ea40000300800 */
[-C--:B---3--:R-:W-:Y:S02]  /*c720*/  ISETP.GE.AND P4, PT, R3, R5.reuse, PT ;  /* 0x000000050300720c */ /* 0x088fe40003f86270 */
[----:B------:R-:W3:Y:S01]  /*c730*/  LDL.LU R11, [R1+0x5c] ;  /* 0x00005c00010b7983 */ /* 0x000ee20000300800 */
[----:B------:R-:W-:-:S03]  /*c740*/  ISETP.GE.AND P5, PT, R17, R5, PT ;  /* 0x000000051100720c */ /* 0x000fc60003fa6270 */
[----:B------:R-:W0:Y:S10]  /*c750*/  SHFL.IDX PT, R3, R4, RZ, 0x181f ;  /* 0x00181fff04037589 */ /* 0x000e3400000e0000 */
[----:B0-----:R-:W-:-:S05]  /*c760*/  @!P5 LEA R3, P6, R7, R3, 0x1 ;  /* 0x000000030703d211 */ /* 0x001fca00078c08ff */
[----:B------:R-:W-:-:S05]  /*c770*/  @!P5 IMAD.X R2, RZ, RZ, R2, P6 ;  /* 0x000000ffff02d224 */ /* 0x000fca00030e0602 */
[----:B------:R-:W-:-:S04]  /*c780*/  @!P5 LOP3.LUT R3, R3, R2, RZ, 0x3c, !PT ;  /* 0x000000020303d212 */ /* 0x000fc800078e3cff */
[----:B------:R-:W-:-:S04]  /*c790*/  @!P5 LOP3.LUT R2, R3, R2, RZ, 0x3c, !PT ;  /* 0x000000020302d212 */ /* 0x000fc800078e3cff */
[----:B------:R-:W-:-:S05]  /*c7a0*/  @!P5 LOP3.LUT R3, R3, R2, RZ, 0x3c, !PT ;  /* 0x000000020303d212 */ /* 0x000fca00078e3cff */
[----:B------:R-:W-:Y:S01]  /*c7b0*/  @!PT LDS RZ, [RZ] ;  /* 0x00000000fffff984 */ /* 0x000fe20000000800 */
[----:B-----5:R-:W-:Y:S04]  /*c7c0*/  @!P5 LDGSTS.E.BYPASS.LTC128B.128 [R8+0x22400], desc[UR38][R2.64], !P3 ;  /* 0x224000000208dfae */ /* 0x020fe8000d901d66 */
[----:B------:R-:W-:Y:S04]  /*c7d0*/  @!P5 LDGSTS.E.BYPASS.LTC128B.128 [R8+0x26400], desc[UR38][R2.64+0x80], !P2 ;  /* 0x264000800208dfae */ /* 0x000fe8000d101d66 */
[----:B------:R-:W-:Y:S04]  /*c7e0*/  @!P5 LDGSTS.E.BYPASS.LTC128B.128 [R8+0x2a400], desc[UR38][R2.64+0x100], !P1 ;  /* 0x2a4001000208dfae */ /* 0x000fe8000c901d66 */
[----:B------:R0:W-:Y:S04]  /*c7f0*/  @!P5 LDGSTS.E.BYPASS.LTC128B.128 [R8+0x2e400], desc[UR38][R2.64+0x180], !P0 ;  /* 0x2e4001800208dfae */ /* 0x0001e8000c101d66 */
        /* <DEDUP_REMOVED lines=10> */
[----:B0-----:R-:W0:Y:S04]  /*c8a0*/  SHFL.IDX PT, R2, R4, 0x2, 0x181f ;  /* 0x00581f0004027f89 */ /* 0x001e2800000e0000 */
[----:B------:R-:W1:Y:S02]  /*c8b0*/  SHFL.IDX PT, R6, R0, 0x2, 0x181f ;  /* 0x00581f0000067f89 */ /* 0x000e6400000e0000 */
[----:B0-----:R-:W-:-:S05]  /*c8c0*/  @!P4 LEA R2, P6, R7, R2, 0x1 ;  /* 0x000000020702c211 */ /* 0x001fca00078c08ff */
[----:B-1----:R-:W-:-:S05]  /*c8d0*/  @!P4 IMAD.X R3, RZ, RZ, R6, P6 ;  /* 0x000000ffff03c224 */ /* 0x002fca00030e0606 */
        /* <DEDUP_REMOVED lines=9> */
[----:B-1----:R-:W-:-:S05]  /*c970*/  @!P4 IMAD.X R3, RZ, RZ, R6, P6 ;  /* 0x000000ffff03c224 */ /* 0x002fca00030e0606 */
[----:B------:R-:W-:Y:S04]  /*c980*/  @!P4 LDGSTS.E.BYPASS.LTC128B.128 [R8+0x23c00], desc[UR38][R2.64], !P3 ;  /* 0x23c000000208cfae */ /* 0x000fe8000d901d66 */
[----:B------:R-:W-:Y:S04]  /*c990*/  @!P4 LDGSTS.E.BYPASS.LTC128B.128 [R8+0x27c00], desc[UR38][R2.64+0x80], !P2 ;  /* 0x27c000800208cfae */ /* 0x000fe8000d101d66 */
[----:B------:R-:W-:Y:S04]  /*c9a0*/  @!P4 LDGSTS.E.BYPASS.LTC128B.128 [R8+0x2bc00], desc[UR38][R2.64+0x100], !P1 ;  /* 0x2bc001000208cfae */ /* 0x000fe8000c901d66 */
[----:B------:R0:W-:Y:S04]  /*c9b0*/  @!P4 LDGSTS.E.BYPASS.LTC128B.128 [R8+0x2fc00], desc[UR38][R2.64+0x180], !P0 ;  /* 0x2fc001800208cfae */ /* 0x0001e8000c101d66 */
[----:B------:R-:W-:Y:S04]  /*c9c0*/  SHFL.IDX PT, R6, R0, 0x4, 0x181f ;  /* 0x00981f0000067f89 */ /* 0x000fe800000e0000 */
[----:B0-----:R-:W0:Y:S01]  /*c9d0*/  SHFL.IDX PT, R2, R4, 0x4, 0x181f ;  /* 0x00981f0004027f89 */ /* 0x001e2200000e0000 */
[----:B---3--:R-:W-:-:S13]  /*c9e0*/  ISETP.GE.AND P4, PT, R11, R5, PT ;  /* 0x000000050b00720c */ /* 0x008fda0003f86270 */
[----:B0-----:R-:W-:-:S05]  /*c9f0*/  @!P4 LEA R2, P6, R7, R2, 0x1 ;  /* 0x000000020702c211 */ /* 0x001fca00078c08ff */
[----:B------:R-:W-:-:S05]  /*ca00*/  @!P4 IMAD.X R3, RZ, RZ, R6, P6 ;  /* 0x000000ffff03c224 */ /* 0x000fca00030e0606 */
[----:B------:R-:W-:Y:S04]  /*ca10*/  @!P4 LDGSTS.E.BYPASS.LTC128B.128 [R8+0x24400], desc[UR38][R2.64], !P3 ;  /* 0x244000000208cfae */ /* 0x000fe8000d901d66 */
[----:B------:R-:W-:Y:S04]  /*ca20*/  @!P4 LDGSTS.E.BYPASS.LTC128B.128 [R8+0x28400], desc[UR38][R2.64+0x80], !P2 ;  /* 0x284000800208cfae */ /* 0x000fe8000d101d66 */
[----:B------:R-:W-:Y:S04]  /*ca30*/  @!P4 LDGSTS.E.BYPASS.LTC128B.128 [R8+0x2c400], desc[UR38][R2.64+0x100], !P1 ;  /* 0x2c4001000208cfae */ /* 0x000fe8000c901d66 */
[----:B------:R0:W-:Y:S04]  /*ca40*/  @!P4 LDGSTS.E.BYPASS.LTC128B.128 [R8+0x30400], desc[UR38][R2.64+0x180], !P0 ;  /* 0x304001800208cfae */ /* 0x0001e8000c101d66 */
[----:B------:R-:W-:Y:S04]  /*ca50*/  SHFL.IDX PT, R6, R0, 0x5, 0x181f ;  /* 0x00b81f0000067f89 */ /* 0x000fe800000e0000 */
[----:B0-----:R-:W0:Y:S01]  /*ca60*/  SHFL.IDX PT, R2, R4, 0x5, 0x181f ;  /* 0x00b81f0004027f89 */ /* 0x001e2200000e0000 */
[----:B----4-:R-:W-:-:S13]  /*ca70*/  ISETP.GE.AND P4, PT, R10, R5, PT ;  /* 0x000000050a00720c */ /* 0x010fda0003f86270 */
        /* <DEDUP_REMOVED lines=8> */
[----:B--2---:R-:W-:-:S13]  /*cb00*/  ISETP.GE.AND P4, PT, R9, R5, PT ;  /* 0x000000050900720c */ /* 0x004fda0003f86270 */
[----:B0-----:R-:W-:-:S05]  /*cb10*/  @!P4 LEA R2, P5, R7, R2, 0x1 ;  /* 0x000000020702c211 */ /* 0x001fca00078a08ff */
[----:B------:R-:W-:-:S05]  /*cb20*/  @!P4 IMAD.X R3, RZ, RZ, R6, P5 ;  /* 0x000000ffff03c224 */ /* 0x000fca00028e0606 */
[----:B------:R-:W-:Y:S04]  /*cb30*/  @!P4 LDGSTS.E.BYPASS.LTC128B.128 [R8+0x25400], desc[UR38][R2.64], !P3 ;  /* 0x254000000208cfae */ /* 0x000fe8000d901d66 */
[----:B------:R-:W-:Y:S04]  /*cb40*/  @!P4 LDGSTS.E.BYPASS.LTC128B.128 [R8+0x29400], desc[UR38][R2.64+0x80], !P2 ;  /* 0x294000800208cfae */ /* 0x000fe8000d101d66 */
[----:B------:R-:W-:Y:S04]  /*cb50*/  @!P4 LDGSTS.E.BYPASS.LTC128B.128 [R8+0x2d400], desc[UR38][R2.64+0x100], !P1 ;  /* 0x2d4001000208cfae */ /* 0x000fe8000c901d66 */
[----:B------:R0:W-:Y:S04]  /*cb60*/  @!P4 LDGSTS.E.BYPASS.LTC128B.128 [R8+0x31400], desc[UR38][R2.64+0x180], !P0 ;  /* 0x314001800208cfae */ /* 0x0001e8000c101d66 */
[----:B------:R1:W2:Y:S04]  /*cb70*/  SHFL.IDX PT, R6, R0, 0x7, 0x181f ;  /* 0x00f81f0000067f89 */ /* 0x0002a800000e0000 */
[----:B0-----:R1:W0:Y:S02]  /*cb80*/  SHFL.IDX PT, R2, R4, 0x7, 0x181f ;  /* 0x00f81f0004027f89 */ /* 0x00122400000e0000 */
.L_x_10323:
[----:B-1----:R-:W3:Y:S01]  /*cb90*/  LDL.LU R0, [R1+0x68] ;  /* 0x0000680001007983 */ /* 0x002ee20000300800 */
[----:B------:R-:W-:Y:S01]  /*cba0*/  BSSY B0, `(.L_x_10184) ;  /* 0x000000d000007945 */ /* 0x000fe20003800000 */
[----:B---3--:R-:W-:-:S13]  /*cbb0*/  ISETP.GE.AND P4, PT, R0, R5, PT ;  /* 0x000000050000720c */ /* 0x008fda0003f86270 */
        /* <DEDUP_REMOVED lines=9> */
[----:B------:R1:W-:Y:S04]  /*cc50*/  LDGSTS.E.BYPASS.LTC128B.128 [R0+0x2dc00], desc[UR38][R2.64+0x100], !P1 ;  /* 0x2dc0010002007fae */ /* 0x0003e8000c901d66 */
[----:B------:R1:W-:Y:S02]  /*cc60*/  LDGSTS.E.BYPASS.LTC128B.128 [R0+0x31c00], desc[UR38][R2.64+0x180], !P0 ;  /* 0x31c0018002007fae */ /* 0x0003e4000c101d66 */
.L_x_10185:
[----:B------:R-:W-:Y:S05]  /*cc70*/  BSYNC B0 ;  /* 0x0000000000007941 */ /* 0x000fea0003800000 */
.L_x_10184:
[----:B------:R3:W5:Y:S01]  /*cc80*/  LDL R7, [R1+0x4] ;  /* 0x0000040001077983 */ /* 0x0007620000100800 */
[----:B------:R-:W-:Y:S01]  /*cc90*/  PLOP3.LUT P0, PT, PT, PT, PT, 0x80, 0x0 ;  /* 0x000000000000781c */ /* 0x000fe20003f0f070 */
[----:B------:R-:W-:-:S12]  /*cca0*/  NOP ;  /* 0x0000000000007918 */ /* 0x000fd80000000000 */
.L_x_10186:
        /* <DEDUP_REMOVED lines=19> */
.L_x_10324:
[----:B------:R-:W-:Y:S05]  /*cde0*/  BSYNC B0 ;  /* 0x0000000000007941 */ /* 0x000fea0003800000 */
.L_x_10187:
[----:B0-----:R-:W4:Y:S01]  /*cdf0*/  LDL R2, [R1+0x14] ;  /* 0x0000140001027983 */ /* 0x001f220000100800 */
[----:B------:R-:W-:Y:S01]  /*ce00*/  BSSY B0, `(.L_x_10189) ;  /* 0x0000063000007945 */ /* 0x000fe20003800000 */
[----:B----4-:R-:W-:-:S13]  /*ce10*/  LOP3.LUT P0, RZ, R2, 0x1, RZ, 0xc0, !PT ;  /* 0x0000000102ff7812 */ /* 0x010fda000780c0ff */
[----:B------:R-:W-:Y:S05]  /*ce20*/  @!P0 BRA `(.L_x_10190) ;  /* 0x0000000400808947 */ /* 0x000fea0003800000 */
[----:B------:R-:W4:Y:S04]  /*ce30*/  LDL R2, [R1+0x4] ;  /* 0x0000040001027983 */ /* 0x000f280000100800 */
[----:B------:R-:W2:Y:S01]  /*ce40*/  LDL R4, [R1+0x18] ;  /* 0x0000180001047983 */ /* 0x000ea20000100800 */
[----:B------:R-:W0:Y:S01]  /*ce50*/  S2R R3, SR_TID.X ;  /* 0x0000000000037919 */ /* 0x000e220000002100 */
[----:B----4-:R-:W-:Y:S02]  /*ce60*/  IMAD.MOV.U32 R5, RZ, RZ, R2 ;  /* 0x000000ffff057224 */ /* 0x010fe400078e0002 */
[----:B------:R-:W4:Y:S01]  /*ce70*/  LDL R2, [R1+0x8] ;  /* 0x0000080001027983 */ /* 0x000f220000100800 */
[----:B--2---:R-:W-:Y:S01]  /*ce80*/  SHF.L.U32 R0, R4, 0x1f, RZ ;  /* 0x0000001f04007819 */ /* 0x004fe200000006ff */
[----:B------:R-:W-:Y:S01]  /*ce90*/  BSSY B1, `(.L_x_10191) ;  /* 0x0000006000017945 */ /* 0x000fe20003800000 */
[----:B0-----:R-:W-:-:S04]  /*cea0*/  LOP3.LUT R3, R3, 0x7f, RZ, 0xc0, !PT ;  /* 0x0000007f03037812 */ /* 0x001fc800078ec0ff */
[----:B------:R-:W-:Y:S01]  /*ceb0*/  ISETP.NE.AND P1, PT, R3, RZ, PT ;  /* 0x000000ff0300720c */ /* 0x000fe20003f25270 */
[----:B----4-:R-:W-:-:S04]  /*cec0*/  IMAD R2, R2, 0x8, R5 ;  /* 0x0000000802027824 */ /* 0x010fc800078e0205 */
[----:B------:R-:W0:Y:S02]  /*ced0*/  SYNCS.PHASECHK.TRANS64.TRYWAIT P0, [R2+URZ+0x32460], R0 ;  /* 0x03246000020075a7 */ /* 0x000e24000800017f */
[----:B0-----:R-:W-:Y:S06]  /*cee0*/  @!P0 BRA `(.L_x_10192) ;  /* 0x0000005000a08947 */ /* 0x001fec0003800000 */
.L_x_10325:
[----:B------:R-:W-:Y:S05]  /*cef0*/  BSYNC B1 ;  /* 0x0000000000017941 */ /* 0x000fea0003800000 */
.L_x_10191:
        /* <DEDUP_REMOVED lines=9> */
.L_x_10194:
[----:B------:R-:W-:Y:S05]  /*cf90*/  BSYNC B1 ;  /* 0x0000000000017941 */ /* 0x000fea0003800000 */
.L_x_10193:
[----:B------:R-:W2:Y:S04]  /*cfa0*/  LDL R5, [R1+0x4] ;  /* 0x0000040001057983 */ /* 0x000ea80000100800 */
[----:B------:R-:W2:Y:S04]  /*cfb0*/  LDL R3, [R1+0x8] ;  /* 0x0000080001037983 */ /* 0x000ea80000100800 */
        /* <DEDUP_REMOVED lines=10> */
[----:B----4-:R-:W-:Y:S02]  /*d060*/  IMAD R0, R0, 0x60, R4 ;  /* 0x0000006000007824 */ /* 0x010fe400078e0204 */
[----:B------:R-:W-:-:S07]  /*d070*/  VIADD R4, R3, 0x400 ;  /* 0x0000040003047836 */ /* 0x000fce0000000000 */
.L_x_10195:
        /* <DEDUP_REMOVED lines=16> */
.L_x_10196:
        /* <DEDUP_REMOVED lines=16> */
.L_x_10197:
        /* <DEDUP_REMOVED lines=16> */
.L_x_10198:
        /* <DEDUP_REMOVED lines=11> */
.L_x_10190:
[----:B------:R-:W-:Y:S05]  /*d430*/  BSYNC B0 ;  /* 0x0000000000007941 */ /* 0x000fea0003800000 */
.L_x_10189:
[----:B------:R-:W4:Y:S01]  /*d440*/  LDL.LU R4, [R1+0x48] ;  /* 0x0000480001047983 */ /* 0x000f220000300800 */
[----:B------:R-:W-:Y:S01]  /*d450*/  BSSY B0, `(.L_x_10199) ;  /* 0x000020f000007945 */ /* 0x000fe20003800000 */
[----:B----4-:R-:W-:-:S13]  /*d460*/  ISETP.GE.AND P0, PT, R4, 0x61, PT ;  /* 0x000000610400780c */ /* 0x010fda0003f06270 */
        /* <DEDUP_REMOVED lines=12> */
[----:B------:R-:W4:Y:S04]  /*d530*/  LDL.LU R4, [R1+0x8] ;  /* 0x0000080001047983 */ /* 0x000f280000300800 */
[----:B-----5:R-:W3:Y:S01]  /*d540*/  LDL.LU R7, [R1+0x18] ;  /* 0x0000180001077983 */ /* 0x020ee20000300800 */
[----:B------:R-:W-:Y:S01]  /*d550*/  BSSY B1, `(.L_x_10203) ;  /* 0x00000a5000017945 */ /* 0x000fe20003800000 */
[----:B--2---:R-:W-:Y:S01]  /*d560*/  LOP3.LUT P2, RZ, R5, 0x1, RZ, 0xc0, !PT ;  /* 0x0000000105ff7812 */ /* 0x004fe2000784c0ff */
[----:B----4-:R-:W-:-:S05]  /*d570*/  VIADD R2, R4, 0x1 ;  /* 0x0000000104027836 */ /* 0x010fca0000000000 */
[----:B------:R-:W-:-:S04]  /*d580*/  ISETP.NE.AND P0, PT, R2, 0x2, PT ;  /* 0x000000020200780c */ /* 0x000fc80003f05270 */
[----:B------:R-:W-:Y:S02]  /*d590*/  SEL R3, RZ, 0x1, P0 ;  /* 0x00000001ff037807 */ /* 0x000fe40000000000 */
[----:B------:R-:W-:Y:S02]  /*d5a0*/  SEL R8, R2, RZ, P0 ;  /* 0x000000ff02087207 */ /* 0x000fe40000000000 */
[----:B---3--:R-:W-:-:S05]  /*d5b0*/  LOP3.LUT R7, R7, R3, RZ, 0x3c, !PT ;  /* 0x0000000307077212 */ /* 0x008fca00078e3cff */
        /* <DEDUP_REMOVED lines=27> */
.L_x_10205:
        /* <DEDUP_REMOVED lines=9> */
.L_x_10326:
[----:B------:R-:W-:Y:S05]  /*d800*/  BSYNC B3 ;  /* 0x0000000000037941 */ /* 0x000fea0003800000 */
.L_x_10206:
        /* <DEDUP_REMOVED lines=9> */
.L_x_10209:
[----:B------:R-:W-:Y:S05]  /*d8a0*/  BSYNC B3 ;  /* 0x0000000000037941 */ /* 0x000fea0003800000 */
.L_x_10208:
        /* <DEDUP_REMOVED lines=14> */
.L_x_10210:
        /* <DEDUP_REMOVED lines=14> */
.L_x_10327:
[----:B------:R-:W-:Y:S05]  /*da70*/  BSYNC B3 ;  /* 0x0000000000037941 */ /* 0x000fea0003800000 */
.L_x_10211:
        /* <DEDUP_REMOVED lines=11> */
.L_x_10214:
[----:B------:R-:W-:Y:S05]  /*db30*/  BSYNC B3 ;  /* 0x0000000000037941 */ /* 0x000fea0003800000 */
.L_x_10213:
        /* <DEDUP_REMOVED lines=11> */
.L_x_10215:
        /* <DEDUP_REMOVED lines=16> */
.L_x_10216:
        /* <DEDUP_REMOVED lines=16> */
.L_x_10217:
        /* <DEDUP_REMOVED lines=16> */
.L_x_10218:
        /* <DEDUP_REMOVED lines=11> */
.L_x_10204:
[----:B------:R-:W-:Y:S05]  /*dfa0*/  BSYNC B1 ;  /* 0x0000000000017941 */ /* 0x000fea0003800000 */
.L_x_10203:
[----:B------:R-:W2:Y:S02]  /*dfb0*/  LDL.LU R4, [R1+0x30] ;  /* 0x0000300001047983 */ /* 0x000ea40000300800 */
[----:B--2---:R-:W-:-:S07]  /*dfc0*/  VIADD R0, R4, 0xfffffffd ;  /* 0xfffffffd04007836 */ /* 0x004fce0000000000 */
.L_x_10202:
[----:B------:R-:W-:Y:S05]  /*dfd0*/  BSYNC B2 ;  /* 0x0000000000027941 */ /* 0x000fea0003800000 */
.L_x_10201:
[----:B------:R-:W2:Y:S01]  /*dfe0*/  LDL.LU R2, [R1+0x2c] ;  /* 0x00002c0001027983 */ /* 0x000ea20000300800 */
[----:B------:R-:W-:-:S05]  /*dff0*/  IMAD.MOV R6, RZ, RZ, -R6 ;  /* 0x000000ffff067224 */ /* 0x000fca00078e0a06 */
[----:B--2---:R-:W-:-:S13]  /*e000*/  ISETP.NE.AND P0, PT, R2, R6, PT ;  /* 0x000000060200720c */ /* 0x004fda0003f05270 */
[----:B------:R-:W-:Y:S05]  /*e010*/  @!P0 BRA `(.L_x_10200) ;  /* 0x0000001400488947 */ /* 0x000fea0003800000 */
.L_x_10251:
[----:B------:R-:W2:Y:S04]  /*e020*/  LDL R4, [R1+0x14] ;  /* 0x0000140001047983 */ /* 0x000ea80000100800 */
[----:B0-----:R-:W0:Y:S04]  /*e030*/  LDL.LU R3, [R1+0x8] ;  /* 0x0000080001037983 */ /* 0x001e280000300800 */
[----:B------:R-:W4:Y:S01]  /*e040*/  LDL.LU R2, [R1+0x18] ;  /* 0x0000180001027983 */ /* 0x000f220000300800 */
[----:B------:R-:W-:Y:S05]  /*e050*/  YIELD ;  /* 0x0000000000007946 */ /* 0x000fea0003800000 */
[----:B------:R-:W-:Y:S01]  /*e060*/  BSSY B1, `(.L_x_10219) ;  /* 0x00000a2000017945 */ /* 0x000fe20003800000 */
[----:B--2---:R-:W-:Y:S01]  /*e070*/  LOP3.LUT P1, RZ, R4, 0x1, RZ, 0xc0, !PT ;  /* 0x0000000104ff7812 */ /* 0x004fe2000782c0ff */
[----:B0----5:R-:W-:-:S05]  /*e080*/  VIADD R7, R3, 0x1 ;  /* 0x0000000103077836 */ /* 0x021fca0000000000 */
        /* <DEDUP_REMOVED lines=28> */
[----:B------:R-:W2:Y:S04]  /*e250*/  LDG.E R2, desc[UR38][R4.64] ;  /* 0x0000002604027981 */ /* 0x000ea8000c1e1900 */
[----:B--2---:R0:W-:Y:S02]  /*e260*/  STL [R1], R2 ;  /* 0x0000000201007387 */ /* 0x0041e40000100800 */
.L_x_10221:
        /* <DEDUP_REMOVED lines=9> */
.L_x_10328:
[----:B------:R-:W-:Y:S05]  /*e300*/  BSYNC B2 ;  /* 0x0000000000027941 */ /* 0x000fea0003800000 */
.L_x_10222:
        /* <DEDUP_REMOVED lines=9> */
.L_x_10225:
[----:B------:R-:W-:Y:S05]  /*e3a0*/  BSYNC B2 ;  /* 0x0000000000027941 */ /* 0x000fea0003800000 */
.L_x_10224:
[----:B------:R-:W2:Y:S04]  /*e3b0*/  LDL R3, [R1+0x4] ;  /* 0x0000040001037983 */ /* 0x000ea80000100800 */
        /* <DEDUP_REMOVED lines=9> */
[----:B----4-:R-:W-:Y:S02]  /*e450*/  IMAD R8, R8, 0x60, R5 ;  /* 0x0000006008087824 */ /* 0x010fe400078e0205 */
[----:B------:R-:W-:Y:S02]  /*e460*/  VIADD R3, R3, 0x1c400 ;  /* 0x0001c40003037836 */ /* 0x000fe40000000000 */
[----:B------:R-:W-:-:S07]  /*e470*/  VIADD R5, R4, 0x32430 ;  /* 0x0003243004057836 */ /* 0x000fce0000000000 */
.L_x_10226:
        /* <DEDUP_REMOVED lines=14> */
.L_x_10329:
[----:B------:R-:W-:Y:S05]  /*e560*/  BSYNC B2 ;  /* 0x0000000000027941 */ /* 0x000fea0003800000 */
.L_x_10227:
        /* <DEDUP_REMOVED lines=11> */
.L_x_10230:
[----:B------:R-:W-:Y:S05]  /*e620*/  BSYNC B2 ;  /* 0x0000000000027941 */ /* 0x000fea0003800000 */
.L_x_10229:
        /* <DEDUP_REMOVED lines=10> */
.L_x_10231:
        /* <DEDUP_REMOVED lines=16> */
.L_x_10232:
        /* <DEDUP_REMOVED lines=16> */
.L_x_10233:
        /* <DEDUP_REMOVED lines=16> */
.L_x_10234:
        /* <DEDUP_REMOVED lines=11> */
.L_x_10220:
[----:B------:R-:W-:Y:S05]  /*ea80*/  BSYNC B1 ;  /* 0x0000000000017941 */ /* 0x000fea0003800000 */
.L_x_10219:
        /* <DEDUP_REMOVED lines=36> */
.L_x_10237:
        /* <DEDUP_REMOVED lines=9> */
.L_x_10330:
[----:B------:R-:W-:Y:S05]  /*ed60*/  BSYNC B2 ;  /* 0x0000000000027941 */ /* 0x000fea0003800000 */
.L_x_10238:
        /* <DEDUP_REMOVED lines=9> */
.L_x_10241:
[----:B------:R-:W-:Y:S05]  /*ee00*/  BSYNC B2 ;  /* 0x0000000000027941 */ /* 0x000fea0003800000 */
.L_x_10240:
[----:B0-----:R-:W2:Y:S04]  /*ee10*/  LDL R8, [R1+0x4] ;  /* 0x0000040001087983 */ /* 0x001ea80000100800 */
        /* <DEDUP_REMOVED lines=13> */
.L_x_10242:
        /* <DEDUP_REMOVED lines=14> */
.L_x_10331:
[----:B------:R-:W-:Y:S05]  /*efd0*/  BSYNC B2 ;  /* 0x0000000000027941 */ /* 0x000fea0003800000 */
.L_x_10243:
        /* <DEDUP_REMOVED lines=11> */
.L_x_10246:
[----:B------:R-:W-:Y:S05]  /*f090*/  BSYNC B2 ;  /* 0x0000000000027941 */ /* 0x000fea0003800000 */
.L_x_10245:
        /* <DEDUP_REMOVED lines=11> */
.L_x_10247:
        /* <DEDUP_REMOVED lines=16> */
.L_x_10248:
        /* <DEDUP_REMOVED lines=16> */
.L_x_10249:
        /* <DEDUP_REMOVED lines=16> */
.L_x_10250:
        /* <DEDUP_REMOVED lines=11> */
.L_x_10236:
[----:B------:R-:W-:Y:S05]  /*f500*/  BSYNC B1 ;  /* 0x0000000000017941 */ /* 0x000fea0003800000 */
.L_x_10235:
[C---:B------:R-:W-:Y:S01]  /*f510*/  ISETP.GT.AND P0, PT, R0.reuse, 0x1, PT ;  /* 0x000000010000780c */ /* 0x040fe20003f04270 */
[----:B------:R-:W-:-:S12]  /*f520*/  VIADD R0, R0, 0xfffffffe ;  /* 0xfffffffe00007836 */ /* 0x000fd80000000000 */
[----:B------:R-:W-:Y:S05]  /*f530*/  @P0 BRA `(.L_x_10251) ;  /* 0xffffffe800b80947 */ /* 0x000fea000383ffff */
.L_x_10200:
[----:B------:R-:W-:Y:S05]  /*f540*/  BSYNC B0 ;  /* 0x0000000000007941 */ /* 0x000fea0003800000 */
.L_x_10199:
[----:B------:R-:W4:Y:S04]  /*f550*/  LDL.LU R4, [R1+0x8] ;  /* 0x0000080001047983 */ /* 0x000f280000300800 */
[----:B------:R-:W2:Y:S01]  /*f560*/  LDL.LU R3, [R1+0x18] ;  /* 0x0000180001037983 */ /* 0x000ea20000300800 */
[----:B------:R-:W1:Y:S01]  /*f570*/  S2R R2, SR_TID.X ;  /* 0x0000000000027919 */ /* 0x000e620000002100 */
[----:B------:R-:W-:Y:S01]  /*f580*/  BSSY B0, `(.L_x_10252) ;  /* 0x0000015000007945 */ /* 0x000fe20003800000 */
[----:B-1----:R-:W-:-:S04]  /*f590*/  LOP3.LUT R2, R2, 0x7f, RZ, 0xc0, !PT ;  /* 0x0000007f02027812 */ /* 0x002fc800078ec0ff */
[----:B------:R-:W-:Y:S01]  /*f5a0*/  ISETP.NE.AND P1, PT, R2, RZ, PT ;  /* 0x000000ff0200720c */ /* 0x000fe20003f25270 */
[----:B----4-:R-:W-:-:S05]  /*f5b0*/  VIADD R0, R4, 0x1 ;  /* 0x0000000104007836 */ /* 0x010fca0000000000 */
[----:B------:R-:W-:-:S04]  /*f5c0*/  ISETP.NE.AND P0, PT, R0, 0x2, PT ;  /* 0x000000020000780c */ /* 0x000fc80003f05270 */
[----:B------:R-:W-:-:S04]  /*f5d0*/  SEL R2, RZ, 0x1, P0 ;  /* 0x00000001ff027807 */ /* 0x000fc80000000000 */
[----:B--2---:R-:W-:-:S05]  /*f5e0*/  LOP3.LUT R3, R3, R2, RZ, 0x3c, !PT ;  /* 0x0000000203037212 */ /* 0x004fca00078e3cff */
[----:B------:R1:W-:Y:S01]  /*f5f0*/  STL [R1+0x18], R3 ;  /* 0x0000180301007387 */ /* 0x0003e20000100800 */
[----:B------:R-:W-:Y:S05]  /*f600*/  @P1 BRA `(.L_x_10253) ;  /* 0x0000000000301947 */ /* 0x000fea0003800000 */
[----:B-1----:R-:W1:Y:S01]  /*f610*/  S2R R3, SR_LANEID ;  /* 0x0000000000037919 */ /* 0x002e620000000000 */
[----:B------:R-:W-:Y:S01]  /*f620*/  VOTEU.ANY UR4, UPT, PT ;  /* 0x0000000000047886 */ /* 0x000fe200038e0100 */
[----:B------:R-:W2:Y:S01]  /*f630*/  LDC.64 R4, c[0x0][0xd60] ;  /* 0x00035800ff047b82 */ /* 0x000ea20000000a00 */
[----:B------:R-:W1:Y:S02]  /*f640*/  FLO.U32 R2, UR4 ;  /* 0x0000000400027d00 */ /* 0x000e6400080e0000 */
[----:B-1----:R-:W-:-:S06]  /*f650*/  ISETP.EQ.U32.AND P1, PT, R2, R3, PT ;  /* 0x000000030200720c */ /* 0x002fcc0003f22070 */
[----:B------:R-:W2:Y:S07]  /*f660*/  POPC R3, UR4 ;  /* 0x0000000400037d09 */ /* 0x000eae0008000000 */
[----:B--2---:R-:W2:Y:S01]  /*f670*/  @P1 ATOMG.E.ADD.STRONG.GPU PT, R3, desc[UR38][R4.64], R3 ;  /* 0x00000003040319a8 */ /* 0x004ea200081ee1e6 */
[----:B------:R-:W1:Y:S02]  /*f680*/  S2R R6, SR_LTMASK ;  /* 0x0000000000067919 */ /* 0x000e640000003900 */
[----:B-1----:R-:W-:-:S04]  /*f690*/  LOP3.LUT R6, R6, UR4, RZ, 0xc0, !PT ;  /* 0x0000000406067c12 */ /* 0x002fc8000f8ec0ff */
[----:B0----5:R-:W0:Y:S01]  /*f6a0*/  POPC R7, R6 ;  /* 0x0000000600077309 */ /* 0x021e220000000000 */
[----:B--2---:R-:W0:Y:S02]  /*f6b0*/  SHFL.IDX PT, R2, R3, R2, 0x1f ;  /* 0x00001f0203027589 */ /* 0x004e2400000e0000 */
[----:B0-----:R-:W-:-:S07]  /*f6c0*/  IADD3 R16, R2, UR40, R7 ;  /* 0x0000002802107c10 */ /* 0x001fce000fffe007 */
.L_x_10253:
[----:B------:R-:W-:Y:S05]  /*f6d0*/  BSYNC B0 ;  /* 0x0000000000007941 */ /* 0x000fea0003800000 */
.L_x_10252:
[----:B------:R-:W-:-:S05]  /*f6e0*/  SEL R0, R0, RZ, P0 ;  /* 0x000000ff00007207 */ /* 0x000fca0000000000 */
[----:B------:R2:W-:Y:S02]  /*f6f0*/  STL [R1+0x8], R0 ;  /* 0x0000080001007387 */ /* 0x0005e40000100800 */
.L_x_10165:
[----:B------:R-:W-:Y:S05]  /*f700*/  BSYNC B7 ;  /* 0x0000000000077941 */ /* 0x000fea0003800000 */
.L_x_10163:
[----:B--23--:R-:W2:Y:S02]  /*f710*/  LDL R0, [R1+0x14] ;  /* 0x0000140001007983 */ /* 0x00cea40000100800 */
        /* <DEDUP_REMOVED lines=12> */
.L_x_10254:
[----:B------:R-:W0:Y:S01]  /*f7e0*/  S2R R0, SR_TID.X ;  /* 0x0000000000007919 */ /* 0x000e220000002100 */
[----:B------:R-:W-:Y:S01]  /*f7f0*/  UMOV UR4, 0xffffffff ;  /* 0xffffffff00047882 */ /* 0x000fe20000000000 */
[----:B0----5:R-:W-:-:S04]  /*f800*/  LOP3.LUT R7, R0, 0x1f, RZ, 0xc0, !PT ;  /* 0x0000001f00077812 */ /* 0x021fc800078ec0ff */
        /* <DEDUP_REMOVED lines=33> */
.L_x_10341:
[----:B------:R-:W-:Y:S02]  /*fa20*/  ULDC UR4, c[0x0][0xd38] ;  /* 0x00034e0000047ab9 */ /* 0x000fe40000000800 */
[----:B------:R-:W-:-:S04]  /*fa30*/  IMAD.U32 R16, RZ, RZ, UR4 ;  /* 0x00000004ff107e24 */ /* 0x000fc8000f8e00ff */
[----:B-1----:R-:W-:-:S04]  /*fa40*/  IMAD R6, R6, R16, RZ ;  /* 0x0000001006067224 */ /* 0x002fc800078e02ff */
[----:B------:R-:W-:-:S05]  /*fa50*/  IMAD.IADD R4, R4, 0x1, R6 ;  /* 0x0000000104047824 */ /* 0x000fca00078e0206 */
[----:B------:R-:W-:-:S13]  /*fa60*/  ISETP.GT.AND P6, PT, R4, R0, PT ;  /* 0x000000000400720c */ /* 0x000fda0003fc4270 */
[----:B------:R-:W-:Y:S05]  /*fa70*/  @P6 BRA `(.L_x_10257) ;  /* 0x00000000009c6947 */ /* 0x000fea0003800000 */
.L_x_10262:
        /* <DEDUP_REMOVED lines=14> */
.L_x_10260:
[----:B------:R-:W-:Y:S05]  /*fb60*/  BSYNC B0 ;  /* 0x0000000000007941 */ /* 0x000fea0003800000 */
.L_x_10259:
        /* <DEDUP_REMOVED lines=18> */
.L_x_10349:
[----:B------:R-:W-:Y:S02]  /*fc90*/  ULDC UR4, c[0x0][0xd38] ;  /* 0x00034e0000047ab9 */ /* 0x000fe40000000800 */
[----:B------:R-:W-:-:S04]  /*fca0*/  IMAD.U32 R16, RZ, RZ, UR4 ;  /* 0x00000004ff107e24 */ /* 0x000fc8000f8e00ff */
[----:B-1----:R-:W-:-:S04]  /*fcb0*/  IMAD R6, R6, R16, RZ ;  /* 0x0000001006067224 */ /* 0x002fc800078e02ff */
[----:B------:R-:W-:-:S05]  /*fcc0*/  IMAD.IADD R4, R6, 0x1, R4 ;  /* 0x0000000106047824 */ /* 0x000fca00078e0204 */
[----:B------:R-:W-:-:S13]  /*fcd0*/  ISETP.GT.AND P6, PT, R4, R0, PT ;  /* 0x000000000400720c */ /* 0x000fda0003fc4270 */
[----:B------:R-:W-:Y:S05]  /*fce0*/  @!P6 BRA `(.L_x_10262) ;  /* 0xfffffffc0064e947 */ /* 0x000fea000383ffff */
.L_x_10257:
        /* <DEDUP_REMOVED lines=8> */
.L_x_10353:
[----:B------:R-:W-:Y:S01]  /*fd70*/  ISETP.NE.AND P0, PT, R5, RZ, PT ;  /* 0x000000ff0500720c */ /* 0x000fe20003f05270 */
[----:B-1----:R-:W-:-:S12]  /*fd80*/  IMAD.MOV.U32 R2, RZ, RZ, RZ ;  /* 0x000000ffff027224 */ /* 0x002fd800078e00ff */
[----:B------:R-:W-:Y:S05]  /*fd90*/  @!P0 BRA `(.L_x_10264) ;  /* 0x0000000000108947 */ /* 0x000fea0003800000 */
[----:B------:R-:W-:Y:S01]  /*fda0*/  UMOV UR4, 0xffffffff ;  /* 0xffffffff00047882 */ /* 0x000fe20000000000 */
[----:B------:R-:W-:Y:S02]  /*fdb0*/  VIADD R12, R4, 0xffffffff ;  /* 0xffffffff040c7836 */ /* 0x000fe40000000000 */
[----:B------:R-:W-:Y:S05]  /*fdc0*/  BRA.DIV UR4, `(.L_x_10265) ;  /* 0x0000002e04d07947 */ /* 0x000fea000b800000 */
[----:B------:R1:W3:Y:S02]  /*fdd0*/  SHFL.IDX PT, R2, R3, R12, 0x1f ;  /* 0x00001f0c03027589 */ /* 0x0002e400000e0000 */
.L_x_10264:
        /* <DEDUP_REMOVED lines=31> */
.L_x_10258:
[----:B------:R-:W-:Y:S01]  /*ffd0*/  UMOV UR4, URZ ;  /* 0x0000003f00047c82 */ /* 0x000fe20008000000 */
[----:B------:R-:W-:Y:S01]  /*ffe0*/  UMOV UR5, URZ ;  /* 0x0000003f00057c82 */ /* 0x000fe20008000000 */
[----:B------:R-:W-:Y:S01]  /*fff0*/  ULDC UR6, c[0x0][0xd3c] ;  /* 0x00034f0000067ab9 */ /* 0x000fe20000000800 */
[----:B------:R-:W-:Y:S02]  /*10000*/  IMAD.MOV.U32 R16, RZ, RZ, R0 ;  /* 0x000000ffff107224 */ /* 0x000fe400078e0000 */
[----:B------:R-:W-:Y:S02]  /*10010*/  IMAD.U32 R17, RZ, RZ, UR4 ;  /* 0x00000004ff117e24 */ /* 0x000fe4000f8e00ff */
[----:B------:R-:W-:Y:S02]  /*10020*/  IMAD.U32 R18, RZ, RZ, UR5 ;  /* 0x00000005ff127e24 */ /* 0x000fe4000f8e00ff */
[----:B------:R-:W-:-:S07]  /*10030*/  IMAD.U32 R19, RZ, RZ, UR6 ;  /* 0x00000006ff137e24 */ /* 0x000fce000f8e00ff */
.L_x_10266:
[----:B0-----:R0:W2:Y:S01]  /*10040*/  LDL R3, [R1+0x4] ;  /* 0x0000040001037983 */ /* 0x0010a20000100800 */
        /* <DEDUP_REMOVED lines=11> */
.L_x_10255:
[----:B------:R-:W-:Y:S02]  /*10100*/  ULDC UR4, c[0x0][0xd3c] ;  /* 0x00034f0000047ab9 */ /* 0x000fe40000000800 */
[----:B---3--:R-:W-:-:S13]  /*10110*/  ISETP.GE.AND P0, PT, R19, UR4, PT ;  /* 0x0000000413007c0c */ /* 0x008fda000bf06270 */
[----:B------:R-:W-:Y:S05]  /*10120*/  @!P0 BRA `(.L_x_10267) ;  /* 0xffffffa000b88947 */ /* 0x000fea000383ffff */
[----:B------:R-:W-:Y:S05]  /*10130*/  BSYNC B8 ;  /* 0x0000000000087941 */ /* 0x000fea0003800000 */
.L_x_10159:
[----:B--2---:R-:W2:Y:S01]  /*10140*/  LDL.LU R0, [R1+0x6c] ;  /* 0x00006c0001007983 */ /* 0x004ea20000300800 */
[----:B------:R-:W-:Y:S01]  /*10150*/  BSSY B0, `(.L_x_10268) ;  /* 0x000000b000007945 */ /* 0x000fe20003800000 */
[----:B------:R-:W3:Y:S01]  /*10160*/  S2R R5, SR_CgaCtaId ;  /* 0x0000000000057919 */ /* 0x000ee20000008800 */
[----:B--2---:R-:W-:-:S05]  /*10170*/  VIADD R0, R0, 0x1 ;  /* 0x0000000100007836 */ /* 0x004fca0000000000 */
[----:B------:R-:W-:-:S04]  /*10180*/  LEA.HI R2, R0, R0, RZ, 0x1 ;  /* 0x0000000000027211 */ /* 0x000fc800078f08ff */
[----:B01----:R-:W-:-:S05]  /*10190*/  LOP3.LUT R3, R2, 0xfffffffe, RZ, 0xc0, !PT ;  /* 0xfffffffe02037812 */ /* 0x003fca00078ec0ff */
[----:B------:R-:W-:Y:S01]  /*101a0*/  IMAD.IADD R3, R0, 0x1, -R3 ;  /* 0x0000000100037824 */ /* 0x000fe200078e0a03 */
[----:B------:R-:W-:-:S04]  /*101b0*/  MOV R0, 0x400 ;  /* 0x0000040000007802 */ /* 0x000fc80000000f00 */
[----:B---3--:R-:W-:Y:S02]  /*101c0*/  LEA R0, R5, R0, 0x18 ;  /* 0x0000000005007211 */ /* 0x008fe400078ec0ff */
[----:B------:R-:W-:-:S04]  /*101d0*/  SHF.L.U32 R3, R3, 0x1f, RZ ;  /* 0x0000001f03037819 */ /* 0x000fc800000006ff */
[----:B------:R-:W0:Y:S02]  /*101e0*/  SYNCS.PHASECHK.TRANS64.TRYWAIT P0, [R0+URZ+0x32420], R3 ;  /* 0x03242003000075a7 */ /* 0x000e24000800017f */
[----:B0-----:R-:W-:Y:S05]  /*101f0*/  @!P0 BRA `(.L_x_10269) ;  /* 0x0000002800ec8947 */ /* 0x001fea0003800000 */
.L_x_10356:
[----:B------:R-:W-:Y:S05]  /*10200*/  BSYNC B0 ;  /* 0x0000000000007941 */ /* 0x000fea0003800000 */
.L_x_10268:
[----:B------:R-:W-:-:S03]  /*10210*/  UMOV UR4, 0xffffffff ;  /* 0xffffffff00047882 */ /* 0x000fc60000000000 */
[----:B------:R-:W-:Y:S05]  /*10220*/  BRA.DIV UR4, `(.L_x_10270) ;  /* 0x0000002a04f47947 */ /* 0x000fea000b800000 */
[----:B------:R-:W1:Y:S02]  /*10230*/  S2R R2, SR_TID.X ;  /* 0x0000000000027919 */ /* 0x000e640000002100 */
[----:B-1----:R-:W-:-:S04]  /*10240*/  SHF.R.U32.HI R2, RZ, 0x5, R2 ;  /* 0x00000005ff027819 */ /* 0x002fc80000011602 */
[----:B------:R-:W-:-:S05]  /*10250*/  LOP3.LUT R2, R2, 0x3, RZ, 0xc0, !PT ;  /* 0x0000000302027812 */ /* 0x000fca00078ec0ff */
[----:B------:R1:W2:Y:S02]  /*10260*/  SHFL.IDX PT, R14, R2, RZ, 0x1f ;  /* 0x00001fff020e7589 */ /* 0x0002a400000e0000 */
.L_x_10359:
[----:B--2---:R-:W-:Y:S01]  /*10270*/  ISETP.NE.AND P0, PT, R14, RZ, PT ;  /* 0x000000ff0e00720c */ /* 0x004fe20003f05270 */
[----:B------:R-:W-:-:S12]  /*10280*/  BSSY B0, `(.L_x_10271) ;  /* 0x0000029000007945 */ /* 0x000fd80003800000 */
[----:B------:R-:W-:Y:S05]  /*10290*/  @P0 BRA `(.L_x_10272) ;  /* 0x00000000009c0947 */ /* 0x000fea0003800000 */
[----:B------:R-:W-:-:S03]  /*102a0*/  UMOV UR4, 0xffffffff ;  /* 0xffffffff00047882 */ /* 0x000fc60000000000 */
[----:B------:R-:W-:Y:S05]  /*102b0*/  BRA.DIV UR4, `(.L_x_10273) ;  /* 0x0000002e04047947 */ /* 0x000fea000b800000 */
[----:B------:R-:W-:-:S13]  /*102c0*/  ELECT P6, URZ, PT ;  /* 0x00000000003f782f */ /* 0x000fda00038c0000 */
.L_x_10362:
        /* <DEDUP_REMOVED lines=8> */
.L_x_10274:
[----:B0-----:R-:W2:Y:S04]  /*10350*/  LDL R3, [R1+0x8] ;  /* 0x0000080001037983 */ /* 0x001ea80000100800 */
[----:B-----5:R-:W3:Y:S01]  /*10360*/  LDL.LU R7, [R1+0x18] ;  /* 0x0000180001077983 */ /* 0x020ee20000300800 */
        /* <DEDUP_REMOVED lines=12> */
.L_x_10363:
[----:B------:R-:W1:Y:S02]  /*10430*/  SYNCS.PHASECHK.TRANS64.TRYWAIT P0, [R7+URZ], R2 ;  /* 0x00000002070075a7 */ /* 0x000e64000800017f */
[----:B-1----:R-:W-:Y:S05]  /*10440*/  @!P0 BRA `(.L_x_10276) ;  /* 0x0000002800d48947 */ /* 0x002fea0003800000 */
.L_x_10364:
[----:B------:R-:W-:Y:S05]  /*10450*/  @!P2 BRA `(.L_x_10277) ;  /* 0x000000000004a947 */ /* 0x000fea0003800000 */
[----:B------:R-:W-:Y:S01]  /*10460*/  BPT.TRAP 0x1 ;  /* 0x000000040000795c */ /* 0x000fe20000300000 */
.L_x_10277:
[----:B------:R-:W2:Y:S01]  /*10470*/  LDL.LU R4, [R1+0x8] ;  /* 0x0000080001047983 */ /* 0x000ea20000300800 */
[----:B------:R-:W-:-:S04]  /*10480*/  VIADD R0, R0, 0x32460 ;  /* 0x0003246000007836 */ /* 0x000fc80000000000 */
[----:B--2---:R-:W-:-:S04]  /*10490*/  IMAD R4, R4, 0x8, R0 ;  /* 0x0000000804047824 */ /* 0x004fc800078e0200 */
[----:B------:R-:W2:Y:S02]  /*104a0*/  SYNCS.PHASECHK.TRANS64.TRYWAIT P0, [R4+URZ], R5 ;  /* 0x00000005040075a7 */ /* 0x000ea4000800017f */
[----:B--2---:R-:W-:Y:S05]  /*104b0*/  @!P0 BRA `(.L_x_10278) ;  /* 0x0000002800cc8947 */ /* 0x004fea0003800000 */
.L_x_10365:
[----:B------:R-:W-:-:S07]  /*104c0*/  IMAD R3, R3, 0x8, R0 ;  /* 0x0000000803037824 */ /* 0x000fce00078e0200 */
.L_x_10279:
[----:B---3--:R3:W4:Y:S02]  /*104d0*/  SYNCS.PHASECHK.TRANS64.TRYWAIT P0, [R3+URZ], R2 ;  /* 0x00000002030075a7 */ /* 0x008724000800017f */
[----:B----4-:R-:W-:Y:S05]  /*104e0*/  @!P0 NANOSLEEP.SYNCS 0x989680 ;  /* 0x009896800000895d */ /* 0x010fea0003900000 */
[----:B------:R-:W4:Y:S02]  /*104f0*/  @!P0 SYNCS.PHASECHK.TRANS64 P0, [R3+URZ], R2 ;  /* 0x00000002030085a7 */ /* 0x000f24000800007f */
[----:B----4-:R-:W-:Y:S05]  /*10500*/  @!P0 BRA `(.L_x_10279) ;  /* 0xfffffffc00f08947 */ /* 0x010fea000383ffff */
.L_x_10272:
[----:B------:R-:W-:Y:S05]  /*10510*/  BSYNC B0 ;  /* 0x0000000000007941 */ /* 0x000fea0003800000 */
.L_x_10271:
[----:B------:R-:W-:Y:S05]  /*10520*/  EXIT ;  /* 0x000000000000794d */ /* 0x000fea0003800000 */
.L_x_10110:
[----:B0-----:R0:W1:Y:S02]  /*10530*/  SYNCS.PHASECHK.TRANS64.TRYWAIT P0, [R5+URZ+0x32400], R0 ;  /* 0x03240000050075a7 */ /* 0x001064000800017f */
[----:B-1----:R-:W-:Y:S05]  /*10540*/  @!P0 NANOSLEEP.SYNCS 0x989680 ;  /* 0x009896800000895d */ /* 0x002fea0003900000 */
[----:B------:R-:W1:Y:S02]  /*10550*/  @!P0 SYNCS.PHASECHK.TRANS64 P0, [R5+URZ+0x32400], R0 ;  /* 0x03240000050085a7 */ /* 0x000e64000800007f */
[----:B-1----:R-:W-:Y:S05]  /*10560*/  @!P0 BRA `(.L_x_10110) ;  /* 0xfffffffc00f08947 */ /* 0x002fea000383ffff */
[----:B------:R-:W-:Y:S05]  /*10570*/  BRA `(.L_x_10280) ;  /* 0xffffff1000e47947 */ /* 0x000fea000383ffff */
.L_x_10114:
[----:B--2---:R2:W3:Y:S02]  /*10580*/  SYNCS.PHASECHK.TRANS64.TRYWAIT P1, [R3+URZ+0x32430], R4 ;  /* 0x03243004030075a7 */ /* 0x0044e4000802017f */
[----:B---3--:R-:W-:Y:S05]  /*10590*/  @!P1 NANOSLEEP.SYNCS 0x989680 ;  /* 0x009896800000995d */ /* 0x008fea0003900000 */
[----:B------:R-:W3:Y:S02]  /*105a0*/  @!P1 SYNCS.PHASECHK.TRANS64 P1, [R3+URZ+0x32430], R4 ;  /* 0x03243004030095a7 */ /* 0x000ee4000802007f */
[----:B---3--:R-:W-:Y:S05]  /*105b0*/  @!P1 BRA `(.L_x_10114) ;  /* 0xfffffffc00f09947 */ /* 0x008fea000383ffff */
[----:B------:R-:W-:Y:S05]  /*105c0*/  BRA `(.L_x_10113) ;  /* 0xffffff1400187947 */ /* 0x000fea000383ffff */
.L_x_10115:
[----:B---3--:R3:W4:Y:S02]  /*105d0*/  SYNCS.PHASECHK.TRANS64.TRYWAIT P1, [R5+URZ+0x32410], R0 ;  /* 0x03241000050075a7 */ /* 0x008724000802017f */
[----:B----4-:R-:W-:Y:S05]  /*105e0*/  @!P1 NANOSLEEP.SYNCS 0x989680 ;  /* 0x009896800000995d */ /* 0x010fea0003900000 */
[----:B------:R-:W4:Y:S02]  /*105f0*/  @!P1 SYNCS.PHASECHK.TRANS64 P1, [R5+URZ+0x32410], R0 ;  /* 0x03241000050095a7 */ /* 0x000f24000802007f */
[----:B----4-:R-:W-:Y:S05]  /*10600*/  @!P1 BRA `(.L_x_10115) ;  /* 0xfffffffc00f09947 */ /* 0x010fea000383ffff */
[----:B------:R-:W-:Y:S05]  /*10610*/  BRA `(.L_x_10281) ;  /* 0xffffff1400e07947 */ /* 0x000fea000383ffff */
.L_x_10119:
[----:B------:R0:W0:Y:S02]  /*10620*/  SYNCS.PHASECHK.TRANS64.TRYWAIT P1, [R3+URZ+0x32450], R4 ;  /* 0x03245004030075a7 */ /* 0x000024000802017f */
[----:B0-----:R-:W-:Y:S05]  /*10630*/  @!P1 NANOSLEEP.SYNCS 0x989680 ;  /* 0x009896800000995d */ /* 0x001fea0003900000 */
[----:B------:R-:W0:Y:S02]  /*10640*/  @!P1 SYNCS.PHASECHK.TRANS64 P1, [R3+URZ+0x32450], R4 ;  /* 0x03245004030095a7 */ /* 0x000e24000802007f */
[----:B0-----:R-:W-:Y:S05]  /*10650*/  @!P1 BRA `(.L_x_10119) ;  /* 0xfffffffc00f09947 */ /* 0x001fea000383ffff */
[----:B------:R-:W-:Y:S05]  /*10660*/  BRA `(.L_x_10118) ;  /* 0xffffff1400ec7947 */ /* 0x000fea000383ffff */
.L_x_10124:
[----:B-1----:R-:W-:-:S04]  /*10670*/  IMAD.U32 R153, RZ, RZ, UR4 ;  /* 0x00000004ff997e24 */ /* 0x002fc8000f8e00ff */
[----:B------:R1:W2:Y:S03]  /*10680*/  SYNCS.PHASECHK.TRANS64.TRYWAIT P3, [R153+URZ+0x32430], R0 ;  /* 0x03243000990075a7 */ /* 0x0002a6000806017f */
[----:B--2---:R-:W-:Y:S05]  /*10690*/  @!P3 NANOSLEEP.SYNCS 0x989680 ;  /* 0x009896800000b95d */ /* 0x004fea0003900000 */
[----:B------:R-:W2:Y:S02]  /*106a0*/  @!P3 SYNCS.PHASECHK.TRANS64 P3, [R153+URZ+0x32430], R0 ;  /* 0x032430009900b5a7 */ /* 0x000ea4000806007f */
[----:B--2---:R-:W-:Y:S05]  /*106b0*/  @!P3 BRA `(.L_x_10124) ;  /* 0xfffffffc00ecb947 */ /* 0x004fea000383ffff */
[----:B------:R-:W-:Y:S05]  /*106c0*/  BRA `(.L_x_10123) ;  /* 0xffffff3400d47947 */ /* 0x000fea000383ffff */
.L_x_10128:
[----:B--2---:R-:W-:-:S04]  /*106d0*/  IMAD.U32 R209, RZ, RZ, UR4 ;  /* 0x00000004ffd17e24 */ /* 0x004fc8000f8e00ff */
[----:B------:R2:W3:Y:S03]  /*106e0*/  SYNCS.PHASECHK.TRANS64.TRYWAIT P3, [R209+URZ+0x32450], R0 ;  /* 0x03245000d10075a7 */ /* 0x0004e6000806017f */
[----:B---3--:R-:W-:Y:S05]  /*106f0*/  @!P3 NANOSLEEP.SYNCS 0x989680 ;  /* 0x009896800000b95d */ /* 0x008fea0003900000 */
[----:B------:R-:W3:Y:S02]  /*10700*/  @!P3 SYNCS.PHASECHK.TRANS64 P3, [R209+URZ+0x32450], R0 ;  /* 0x03245000d100b5a7 */ /* 0x000ee4000806007f */
[----:B---3--:R-:W-:Y:S05]  /*10710*/  @!P3 BRA `(.L_x_10128) ;  /* 0xfffffffc00ecb947 */ /* 0x008fea000383ffff */
[----:B------:R-:W-:Y:S05]  /*10720*/  BRA `(.L_x_10127) ;  /* 0xffffff3800507947 */ /* 0x000fea000383ffff */
.L_x_10171:
[----:B------:R-:W2:Y:S01]  /*10730*/  S2R R4, SR_TID.X ;  /* 0x0000000000047919 */ /* 0x000ea20000002100 */
[----:B------:R-:W-:Y:S01]  /*10740*/  BSSY B0, `(.L_x_10282) ;  /* 0x000000a000007945 */ /* 0x000fe20003800000 */
[----:B-1----:R-:W-:Y:S02]  /*10750*/  IMAD.MOV.U32 R12, RZ, RZ, RZ ;  /* 0x000000ffff0c7224 */ /* 0x002fe400078e00ff */
[----:B------:R-:W-:Y:S02]  /*10760*/  IMAD.MOV.U32 R11, RZ, RZ, 0x1f ;  /* 0x0000001fff0b7424 */ /* 0x000fe400078e00ff */
[----:B------:R-:W-:Y:S01]  /*10770*/  IMAD.MOV.U32 R15, RZ, RZ, -0x1 ;  /* 0xffffffffff0f7424 */ /* 0x000fe200078e00ff */
[----:B--2---:R-:W-:-:S04]  /*10780*/  SHF.R.U32.HI R4, RZ, 0x5, R4 ;  /* 0x00000005ff047819 */ /* 0x004fc80000011604 */
[----:B------:R-:W-:-:S05]  /*10790*/  LOP3.LUT R4, R4, 0x3, RZ, 0xc0, !PT ;  /* 0x0000000304047812 */ /* 0x000fca00078ec0ff */
[----:B------:R-:W-:-:S07]  /*107a0*/  IMAD.MOV.U32 R13, RZ, RZ, R4 ;  /* 0x000000ffff0d7224 */ /* 0x000fce00078e0004 */
[----:B0-----:R-:W-:Y:S05]  /*107b0*/  WARPSYNC.COLLECTIVE R15, `(.L_x_10283) ;  /* 0x000000000f087348 */ /* 0x001fea0003c00000 */
[----:B------:R1:W2:Y:S02]  /*107c0*/  SHFL.IDX P6, R14, R13, R12, R11 ;  /* 0x0000000c0d0e7389 */ /* 0x0002a400000c000b */
[----:B012---:R-:W-:Y:S01]  /*107d0*/  ENDCOLLECTIVE ;  /* 0x000000000000791b */ /* 0x007fe20003800000 */
.L_x_10283:
[----:B------:R-:W-:Y:S05]  /*107e0*/  BSYNC B0 ;  /* 0x0000000000007941 */ /* 0x000fea0003800000 */
.L_x_10282:
[----:B------:R-:W-:Y:S05]  /*107f0*/  BRA `(.L_x_10284) ;  /* 0xffffffa400e87947 */ /* 0x000fea000383ffff */
.L_x_10173:
[----:B------:R-:W-:Y:S01]  /*10800*/  BSSY B0, `(.L_x_10285) ;  /* 0x0000006000007945 */ /* 0x000fe20003800000 */
[----:B------:R-:W-:-:S07]  /*10810*/  IMAD.MOV.U32 R15, RZ, RZ, -0x1 ;  /* 0xffffffffff0f7424 */ /* 0x000fce00078e00ff */
[----:B01-3--:R-:W-:Y:S05]  /*10820*/  WARPSYNC.COLLECTIVE R15, `(.L_x_10286) ;  /* 0x000000000f0c7348 */ /* 0x00bfea0003c00000 */
[----:B------:R-:W-:Y:S02]  /*10830*/  ELECT P6, UR62, PT ;  /* 0x00000000003e782f */ /* 0x000fe400038c0000 */
[----:B------:R-:W-:Y:S01]  /*10840*/  MOV R14, UR62 ;  /* 0x0000003e000e7c02 */ /* 0x000fe20008000f00 */
[----:B01-3--:R-:W-:Y:S10]  /*10850*/  ENDCOLLECTIVE ;  /* 0x000000000000791b */ /* 0x00bff40003800000 */
.L_x_10286:
[----:B------:R-:W-:Y:S05]  /*10860*/  BSYNC B0 ;  /* 0x0000000000007941 */ /* 0x000fea0003800000 */
.L_x_10285:
[----:B------:R-:W-:Y:S05]  /*10870*/  BRA `(.L_x_10287) ;  /* 0xffffffa400f47947 */ /* 0x000fea000383ffff */
.L_x_10175:
[----:B--2---:R2:W3:Y:S02]  /*10880*/  SYNCS.PHASECHK.TRANS64.TRYWAIT P0, [R0+URZ+0x32440], R2 ;  /* 0x03244002000075a7 */ /* 0x0044e4000800017f */
[----:B---3--:R-:W-:Y:S05]  /*10890*/  @!P0 NANOSLEEP.SYNCS 0x989680 ;  /* 0x009896800000895d */ /* 0x008fea0003900000 */
[----:B------:R-:W3:Y:S02]  /*108a0*/  @!P0 SYNCS.PHASECHK.TRANS64 P0, [R0+URZ+0x32440], R2 ;  /* 0x03244002000085a7 */ /* 0x000ee4000800007f */
[----:B---3--:R-:W-:Y:S05]  /*108b0*/  @!P0 BRA `(.L_x_10175) ;  /* 0xfffffffc00f08947 */ /* 0x008fea000383ffff */
[----:B------:R-:W-:Y:S05]  /*108c0*/  BRA `(.L_x_10288) ;  /* 0xffffffa800607947 */ /* 0x000fea000383ffff */
.L_x_10179:
[----:B------:R0:W5:Y:S01]  /*108d0*/  LDL R7, [R1+0x38] ;  /* 0x0000380001077983 */ /* 0x0001620000100800 */
[----:B------:R-:W-:Y:S02]  /*108e0*/  IMAD.MOV.U32 R13, RZ, RZ, R2 ;  /* 0x000000ffff0d7224 */ /* 0x000fe400078e0002 */
[----:B-1----:R-:W-:Y:S02]  /*108f0*/  IMAD.MOV.U32 R12, RZ, RZ, RZ ;  /* 0x000000ffff0c7224 */ /* 0x002fe400078e00ff */
[----:B------:R-:W-:Y:S02]  /*10900*/  IMAD.MOV.U32 R11, RZ, RZ, 0x181f ;  /* 0x0000181fff0b7424 */ /* 0x000fe400078e00ff */
[----:B------:R-:W-:Y:S02]  /*10910*/  IMAD.MOV.U32 R15, RZ, RZ, -0x1 ;  /* 0xffffffffff0f7424 */ /* 0x000fe400078e00ff */
[----:B0-----:R-:W-:-:S07]  /*10920*/  IMAD.IADD R17, R8, 0x1, R17 ;  /* 0x0000000108117824 */ /* 0x001fce00078e0211 */
[----:B-----5:R-:W-:Y:S05]  /*10930*/  WARPSYNC.COLLECTIVE R15, `(.L_x_10289) ;  /* 0x000000000f087348 */ /* 0x020fea0003c00000 */
[----:B------:R0:W1:Y:S02]  /*10940*/  SHFL.IDX P6, R14, R13, R12, R11 ;  /* 0x0000000c0d0e7389 */ /* 0x00006400000c000b */
[----:B01---5:R-:W-:Y:S01]  /*10950*/  ENDCOLLECTIVE ;  /* 0x000000000000791b */ /* 0x023fe20003800000 */
.L_x_10289:
[----:B------:R-:W-:-:S05]  /*10960*/  VIADD R8, R17, 0x10 ;  /* 0x0000001011087836 */ /* 0x000fca0000000000 */
[----:B------:R0:W-:Y:S01]  /*10970*/  STL [R1+0x3c], R8 ;  /* 0x00003c0801007387 */ /* 0x0001e20000100800 */
[----:B------:R-:W-:Y:S02]  /*10980*/  IMAD.MOV.U32 R13, RZ, RZ, R0 ;  /* 0x000000ffff0d7224 */ /* 0x000fe400078e0000 */
[----:B------:R-:W-:-:S07]  /*10990*/  IMAD.MOV.U32 R4, RZ, RZ, R14 ;  /* 0x000000ffff047224 */ /* 0x000fce00078e000e */
[----:B0-----:R-:W-:Y:S05]  /*109a0*/  WARPSYNC.COLLECTIVE R15, `(.L_x_10290) ;  /* 0x000000000f087348 */ /* 0x001fea0003c00000 */
[----:B------:R1:W2:Y:S02]  /*109b0*/  SHFL.IDX P6, R14, R13, R12, R11 ;  /* 0x0000000c0d0e7389 */ /* 0x0002a400000c000b */
[----:B012---:R-:W-:Y:S01]  /*109c0*/  ENDCOLLECTIVE ;  /* 0x000000000000791b */ /* 0x007fe20003800000 */
.L_x_10290:
[----:B------:R-:W-:Y:S02]  /*109d0*/  IMAD.MOV.U32 R13, RZ, RZ, R2 ;  /* 0x000000ffff0d7224 */ /* 0x000fe400078e0002 */
[----:B------:R-:W-:Y:S02]  /*109e0*/  IMAD.MOV.U32 R12, RZ, RZ, 0x1 ;  /* 0x00000001ff0c7424 */ /* 0x000fe400078e00ff */
[----:B------:R-:W-:-:S07]  /*109f0*/  IMAD.MOV.U32 R5, RZ, RZ, R14 ;  /* 0x000000ffff057224 */ /* 0x000fce00078e000e */
[----:B------:R-:W-:Y:S05]  /*10a00*/  WARPSYNC.COLLECTIVE R15, `(.L_x_10291) ;  /* 0x000000000f087348 */ /* 0x000fea0003c00000 */
[----:B------:R0:W1:Y:S02]  /*10a10*/  SHFL.IDX P6, R14, R13, R12, R11 ;  /* 0x0000000c0d0e7389 */ /* 0x00006400000c000b */
[----:B01----:R-:W-:Y:S01]  /*10a20*/  ENDCOLLECTIVE ;  /* 0x000000000000791b */ /* 0x003fe20003800000 */
.L_x_10291:
[----:B------:R-:W-:Y:S02]  /*10a30*/  IMAD.MOV.U32 R13, RZ, RZ, R0 ;  /* 0x000000ffff0d7224 */ /* 0x000fe400078e0000 */
[----:B------:R-:W-:Y:S02]  /*10a40*/  IMAD R3, R7, R6, RZ ;  /* 0x0000000607037224 */ /* 0x000fe400078e02ff */
[----:B------:R-:W-:-:S07]  /*10a50*/  IMAD.MOV.U32 R7, RZ, RZ, R14 ;  /* 0x000000ffff077224 */ /* 0x000fce00078e000e */
[----:B------:R-:W-:Y:S05]  /*10a60*/  WARPSYNC.COLLECTIVE R15, `(.L_x_10292) ;  /* 0x000000000f087348 */ /* 0x000fea0003c00000 */
[----:B------:R0:W1:Y:S02]  /*10a70*/  SHFL.IDX P6, R14, R13, R12, R11 ;  /* 0x0000000c0d0e7389 */ /* 0x00006400000c000b */
[----:B01----:R-:W-:Y:S01]  /*10a80*/  ENDCOLLECTIVE ;  /* 0x000000000000791b */ /* 0x003fe20003800000 */
.L_x_10292:
[CC--:B------:R-:W-:Y:S02]  /*10a90*/  ISETP.GE.AND P1, PT, R17.reuse, R3.reuse, PT ;  /* 0x000000031100720c */ /* 0x0c0fe40003f26270 */
[----:B------:R-:W-:Y:S01]  /*10aa0*/  ISETP.GE.AND P2, PT, R8, R3, PT ;  /* 0x000000030800720c */ /* 0x000fe20003f46270 */
[----:B------:R-:W-:-:S05]  /*10ab0*/  VIADD R8, R17, 0x20 ;  /* 0x0000002011087836 */ /* 0x000fca0000000000 */
[----:B------:R0:W-:Y:S01]  /*10ac0*/  STL [R1+0x4c], R8 ;  /* 0x00004c0801007387 */ /* 0x0001e20000100800 */
[----:B------:R-:W-:-:S04]  /*10ad0*/  IMAD.MOV.U32 R13, RZ, RZ, R2 ;  /* 0x000000ffff0d7224 */ /* 0x000fc800078e0002 */
[----:B------:R-:W-:Y:S01]  /*10ae0*/  @!P1 LEA R5, P3, R10, R5, 0x1 ;  /* 0x000000050a059211 */ /* 0x000fe200078608ff */
[----:B------:R-:W-:-:S04]  /*10af0*/  IMAD.MOV.U32 R12, RZ, RZ, 0x2 ;  /* 0x00000002ff0c7424 */ /* 0x000fc800078e00ff */
[----:B------:R-:W-:Y:S02]  /*10b00*/  @!P1 IMAD.X R4, RZ, RZ, R4, P3 ;  /* 0x000000ffff049224 */ /* 0x000fe400018e0604 */
[----:B------:R-:W-:-:S03]  /*10b10*/  IMAD.MOV.U32 R6, RZ, RZ, R14 ;  /* 0x000000ffff067224 */ /* 0x000fc600078e000e */
[----:B0-----:R-:W-:-:S07]  /*10b20*/  @!P1 LOP3.LUT R5, R5, R4, RZ, 0x3c, !PT ;  /* 0x0000000405059212 */ /* 0x001fce00078e3cff */
[----:B------:R-:W-:Y:S05]  /*10b30*/  WARPSYNC.COLLECTIVE R15, `(.L_x_10293) ;  /* 0x000000000f087348 */ /* 0x000fea0003c00000 */
[----:B------:R0:W1:Y:S02]  /*10b40*/  SHFL.IDX P6, R14, R13, R12, R11 ;  /* 0x0000000c0d0e7389 */ /* 0x00006400000c000b */
[----:B01----:R-:W-:Y:S01]  /*10b50*/  ENDCOLLECTIVE ;  /* 0x000000000000791b */ /* 0x003fe20003800000 */
.L_x_10293:
[----:B------:R-:W-:-:S04]  /*10b60*/  @!P1 LOP3.LUT R4, R5, R4, RZ, 0x3c, !PT ;  /* 0x0000000405049212 */ /* 0x000fc800078e3cff */
[----:B------:R-:W-:-:S05]  /*10b70*/  @!P1 LOP3.LUT R5, R5, R4, RZ, 0x3c, !PT ;  /* 0x0000000405059212 */ /* 0x000fca00078e3cff */
[----:B------:R-:W-:Y:S01]  /*10b80*/  @!PT LDS RZ, [RZ] ;  /* 0x00000000fffff984 */ /* 0x000fe20000000800 */
[----:B------:R-:W-:Y:S01]  /*10b90*/  @!PT LDS RZ, [RZ] ;  /* 0x00000000fffff984 */ /* 0x000fe20000000800 */
[----:B------:R-:W-:Y:S01]  /*10ba0*/  @!PT LDS RZ, [RZ] ;  /* 0x00000000fffff984 */ /* 0x000fe20000000800 */
[----:B------:R0:W-:Y:S01]  /*10bb0*/  @!P1 LDGSTS.E.BYPASS.LTC128B.128 [R9+0x18400], desc[UR38][R4.64], !P0 ;  /* 0x1840000004099fae */ /* 0x0001e2000c101d66 */
[----:B------:R-:W-:Y:S01]  /*10bc0*/  IMAD.MOV.U32 R13, RZ, RZ, R0 ;  /* 0x000000ffff0d7224 */ /* 0x000fe200078e0000 */
[----:B0-----:R-:W-:Y:S01]  /*10bd0*/  @!P2 LEA R5, P1, R10, R6, 0x1 ;  /* 0x000000060a05a211 */ /* 0x001fe200078208ff */
[----:B------:R-:W-:-:S12]  /*10be0*/  IMAD.MOV.U32 R6, RZ, RZ, R14 ;  /* 0x000000ffff067224 */ /* 0x000fd800078e000e */
[----:B------:R-:W-:Y:S05]  /*10bf0*/  WARPSYNC.COLLECTIVE R15, `(.L_x_10294) ;  /* 0x000000000f087348 */ /* 0x000fea0003c00000 */
[----:B------:R0:W1:Y:S02]  /*10c00*/  SHFL.IDX P6, R14, R13, R12, R11 ;  /* 0x0000000c0d0e7389 */ /* 0x00006400000c000b */
[----:B01----:R-:W-:Y:S01]  /*10c10*/  ENDCOLLECTIVE ;  /* 0x000000000000791b */ /* 0x003fe20003800000 */
.L_x_10294:
[----:B------:R-:W-:Y:S01]  /*10c20*/  @!P2 IMAD.X R4, RZ, RZ, R7, P1 ;  /* 0x000000ffff04a224 */ /* 0x000fe200008e0607 */
[----:B------:R-:W-:Y:S01]  /*10c30*/  ISETP.GE.AND P1, PT, R8, R3, PT ;  /* 0x000000030800720c */ /* 0x000fe20003f26270 */
[----:B------:R-:W-:-:S03]  /*10c40*/  VIADD R7, R17, 0x30 ;  /* 0x0000003011077836 */ /* 0x000fc60000000000 */
[-C--:B------:R-:W-:Y:S02]  /*10c50*/  @!P2 LOP3.LUT R5, R5, R4.reuse, RZ, 0x3c, !PT ;  /* 0x000000040505a212 */ /* 0x080fe400078e3cff */
[----:B------:R0:W-:Y:S02]  /*10c60*/  STL [R1+0x54], R7 ;  /* 0x0000540701007387 */ /* 0x0001e40000100800 */
[----:B------:R-:W-:Y:S01]  /*10c70*/  @!P2 LOP3.LUT R4, R5, R4, RZ, 0x3c, !PT ;  /* 0x000000040504a212 */ /* 0x000fe200078e3cff */
[----:B------:R-:W-:-:S03]  /*10c80*/  IMAD.MOV.U32 R13, RZ, RZ, R2 ;  /* 0x000000ffff0d7224 */ /* 0x000fc600078e0002 */
[----:B------:R-:W-:Y:S01]  /*10c90*/  @!P2 LOP3.LUT R5, R5, R4, RZ, 0x3c, !PT ;  /* 0x000000040505a212 */ /* 0x000fe200078e3cff */
[----:B------:R-:W-:-:S04]  /*10ca0*/  IMAD.MOV.U32 R12, RZ, RZ, 0x3 ;  /* 0x00000003ff0c7424 */ /* 0x000fc800078e00ff */
[----:B------:R-:W-:Y:S01]  /*10cb0*/  @!PT LDS RZ, [RZ] ;  /* 0x00000000fffff984 */ /* 0x000fe20000000800 */
[----:B------:R-:W-:Y:S01]  /*10cc0*/  @!PT LDS RZ, [RZ] ;  /* 0x00000000fffff984 */ /* 0x000fe20000000800 */
[----:B------:R-:W-:Y:S01]  /*10cd0*/  @!PT LDS RZ, [RZ] ;  /* 0x00000000fffff984 */ /* 0x000fe20000000800 */
[----:B------:R1:W-:Y:S02]  /*10ce0*/  @!P2 LDGSTS.E.BYPASS.LTC128B.128 [R9+0x18c00], desc[UR38][R4.64], !P0 ;  /* 0x18c000000409afae */ /* 0x0003e4000c101d66 */
[----:B01----:R-:W-:-:S07]  /*10cf0*/  IMAD.MOV.U32 R4, RZ, RZ, R14 ;  /* 0x000000ffff047224 */ /* 0x003fce00078e000e */
[----:B------:R-:W-:Y:S05]  /*10d00*/  WARPSYNC.COLLECTIVE R15, `(.L_x_10295) ;  /* 0x000000000f087348 */ /* 0x000fea0003c00000 */
[----:B------:R0:W1:Y:S02]  /*10d10*/  SHFL.IDX P6, R14, R13, R12, R11 ;  /* 0x0000000c0d0e7389 */ /* 0x00006400000c000b */
[----:B01----:R-:W-:Y:S01]  /*10d20*/  ENDCOLLECTIVE ;  /* 0x000000000000791b */ /* 0x003fe20003800000 */
.L_x_10295:
        /* <DEDUP_REMOVED lines=10> */
.L_x_10296:
        /* <DEDUP_REMOVED lines=13> */
.L_x_10297:
        /* <DEDUP_REMOVED lines=10> */
.L_x_10298:
        /* <DEDUP_REMOVED lines=13> */
.L_x_10299:
        /* <DEDUP_REMOVED lines=10> */
.L_x_10300:
        /* <DEDUP_REMOVED lines=13> */
.L_x_10301:
        /* <DEDUP_REMOVED lines=10> */
.L_x_10302:
        /* <DEDUP_REMOVED lines=11> */
.L_x_10303:
        /* <DEDUP_REMOVED lines=14> */
.L_x_10304:
[----:B------:R-:W-:Y:S01]  /*113b0*/  IMAD.MOV.U32 R0, RZ, RZ, R14 ;  /* 0x000000ffff007224 */ /* 0x000fe200078e000e */
[----:B------:R-:W-:Y:S06]  /*113c0*/  BRA `(.L_x_10305) ;  /* 0xffffffac000c7947 */ /* 0x000fec000383ffff */
.L_x_10183:
[----:B------:R-:W2:Y:S04]  /*113d0*/  LDL.LU R5, [R1+0x38] ;  /* 0x0000380001057983 */ /* 0x000ea80000300800 */
[----:B------:R-:W3:Y:S04]  /*113e0*/  LDL.LU R14, [R1+0x3c] ;  /* 0x00003c00010e7983 */ /* 0x000ee80000300800 */
[----:B------:R-:W4:Y:S04]  /*113f0*/  LDL.LU R13, [R1+0x4c] ;  /* 0x00004c00010d7983 */ /* 0x000f280000300800 */
[----:B------:R-:W5:Y:S04]  /*11400*/  LDL.LU R12, [R1+0x54] ;  /* 0x00005400010c7983 */ /* 0x000f680000300800 */
[----:B------:R-:W5:Y:S04]  /*11410*/  LDL.LU R11, [R1+0x5c] ;  /* 0x00005c00010b7983 */ /* 0x000f680000300800 */
[----:B------:R-:W5:Y:S04]  /*11420*/  LDL.LU R10, [R1+0x60] ;  /* 0x00006000010a7983 */ /* 0x000f680000300800 */
[----:B------:R-:W5:Y:S04]  /*11430*/  LDL.LU R9, [R1+0x64] ;  /* 0x0000640001097983 */ /* 0x000f680000300800 */
[----:B------:R-:W5:Y:S01]  /*11440*/  LDL.LU R8, [R1+0x14] ;  /* 0x0000140001087983 */ /* 0x000f620000300800 */
[----:B------:R-:W-:Y:S01]  /*11450*/  BSSY B0, `(.L_x_10306) ;  /* 0x000001b000007945 */ /* 0x000fe20003800000 */
[----:B------:R-:W-:-:S02]  /*11460*/  IMAD.MOV.U32 R15, RZ, RZ, -0x1 ;  /* 0xffffffffff0f7424 */ /* 0x000fc400078e00ff */
[----:B--2---:R-:W-:-:S05]  /*11470*/  IMAD R5, R5, R6, RZ ;  /* 0x0000000605057224 */ /* 0x004fca00078e02ff */
[-C--:B------:R-:W-:Y:S02]  /*11480*/  ISETP.GE.AND P4, PT, R17, R5.reuse, PT ;  /* 0x000000051100720c */ /* 0x080fe40003f86270 */
[-C--:B---3--:R-:W-:Y:S02]  /*11490*/  ISETP.GE.AND P5, PT, R14, R5.reuse, PT ;  /* 0x000000050e00720c */ /* 0x088fe40003fa6270 */
[----:B----4-:R-:W-:Y:S01]  /*114a0*/  ISETP.GE.AND P6, PT, R13, R5, PT ;  /* 0x000000050d00720c */ /* 0x010fe20003fc6270 */
[----:B------:R-:W-:Y:S01]  /*114b0*/  IMAD.MOV.U32 R13, RZ, RZ, R0 ;  /* 0x000000ffff0d7224 */ /* 0x000fe200078e0000 */
[----:B-----5:R-:W-:-:S07]  /*114c0*/  LOP3.LUT R8, R8, 0xffffffef, RZ, 0xc0, !PT ;  /* 0xffffffef08087812 */ /* 0x020fce00078ec0ff */
[----:B------:R-:W-:Y:S02]  /*114d0*/  @P4 LOP3.LUT R8, R8, 0x10, RZ, 0xfc, !PT ;  /* 0x0000001008084812 */ /* 0x000fe400078efcff */
[----:B------:R-:W-:Y:S01]  /*114e0*/  ISETP.GE.AND P4, PT, R12, R5, PT ;  /* 0x000000050c00720c */ /* 0x000fe20003f86270 */
[----:B------:R-:W-:Y:S01]  /*114f0*/  IMAD.MOV.U32 R12, RZ, RZ, RZ ;  /* 0x000000ffff0c7224 */ /* 0x000fe200078e00ff */
[----:B------:R-:W-:-:S04]  /*11500*/  LOP3.LUT R8, R8, 0xfffffff7, RZ, 0xc0, !PT ;  /* 0xfffffff708087812 */ /* 0x000fc800078ec0ff */
[----:B------:R-:W-:Y:S02]  /*11510*/  @P5 LOP3.LUT R8, R8, 0x8, RZ, 0xfc, !PT ;  /* 0x0000000808085812 */ /* 0x000fe400078efcff */
[----:B------:R-:W-:Y:S01]  /*11520*/  ISETP.GE.AND P5, PT, R11, R5, PT ;  /* 0x000000050b00720c */ /* 0x000fe20003fa6270 */
[----:B------:R-:W-:Y:S01]  /*11530*/  IMAD.MOV.U32 R11, RZ, RZ, 0x181f ;  /* 0x0000181fff0b7424 */ /* 0x000fe200078e00ff */
[----:B------:R-:W-:-:S04]  /*11540*/  LOP3.LUT R8, R8, 0xfffffffb, RZ, 0xc0, !PT ;  /* 0xfffffffb08087812 */ /* 0x000fc800078ec0ff */
[----:B------:R-:W-:Y:S02]  /*11550*/  @P6 LOP3.LUT R8, R8, 0x4, RZ, 0xfc, !PT ;  /* 0x0000000408086812 */ /* 0x000fe400078efcff */
[----:B------:R-:W-:Y:S02]  /*11560*/  ISETP.GE.AND P6, PT, R10, R5, PT ;  /* 0x000000050a00720c */ /* 0x000fe40003fc6270 */
[----:B------:R-:W-:-:S04]  /*11570*/  LOP3.LUT R8, R8, 0xfffffffd, RZ, 0xc0, !PT ;  /* 0xfffffffd08087812 */ /* 0x000fc800078ec0ff */
[----:B------:R-:W-:Y:S02]  /*11580*/  @P4 LOP3.LUT R8, R8, 0x2, RZ, 0xfc, !PT ;  /* 0x0000000208084812 */ /* 0x000fe400078efcff */
[----:B------:R-:W-:Y:S02]  /*11590*/  ISETP.GE.AND P4, PT, R9, R5, PT ;  /* 0x000000050900720c */ /* 0x000fe40003f86270 */
[----:B------:R-:W-:-:S04]  /*115a0*/  LOP3.LUT R8, R8, 0xffffffdf, RZ, 0xc0, !PT ;  /* 0xffffffdf08087812 */ /* 0x000fc800078ec0ff */
[----:B------:R-:W-:-:S05]  /*115b0*/  @P6 LOP3.LUT R8, R8, 0x20, RZ, 0xfc, !PT ;  /* 0x0000002008086812 */ /* 0x000fca00078efcff */
[----:B------:R0:W-:Y:S02]  /*115c0*/  STL [R1+0x14], R8 ;  /* 0x0000140801007387 */ /* 0x0001e40000100800 */
[----:B0-----:R-:W-:Y:S05]  /*115d0*/  WARPSYNC.COLLECTIVE R15, `(.L_x_10307) ;  /* 0x000000000f087348 */ /* 0x001fea0003c00000 */
[----:B------:R1:W2:Y:S02]  /*115e0*/  SHFL.IDX P6, R14, R13, R12, R11 ;  /* 0x0000000c0d0e7389 */ /* 0x0002a400000c000b */
[----:B012---:R-:W-:Y:S01]  /*115f0*/  ENDCOLLECTIVE ;  /* 0x000000000000791b */ /* 0x007fe20003800000 */
.L_x_10307:
[----:B------:R-:W-:Y:S05]  /*11600*/  BSYNC B0 ;  /* 0x0000000000007941 */ /* 0x000fea0003800000 */
.L_x_10306:
[----:B------:R-:W-:Y:S02]  /*11610*/  IMAD.MOV.U32 R9, RZ, RZ, R8 ;  /* 0x000000ffff097224 */ /* 0x000fe400078e0008 */
[----:B------:R0:W5:Y:S01]  /*11620*/  LDL R8, [R1+0x10] ;  /* 0x0000100001087983 */ /* 0x0001620000100800 */
[----:B------:R-:W-:Y:S02]  /*11630*/  IMAD.MOV.U32 R13, RZ, RZ, R4 ;  /* 0x000000ffff0d7224 */ /* 0x000fe400078e0004 */
[----:B------:R-:W-:Y:S01]  /*11640*/  IMAD.MOV.U32 R12, RZ, RZ, RZ ;  /* 0x000000ffff0c7224 */ /* 0x000fe200078e00ff */
[----:B------:R-:W-:Y:S01]  /*11650*/  LOP3.LUT R9, R9, 0xfffffeff, RZ, 0xc0, !PT ;  /* 0xfffffeff09097812 */ /* 0x000fe200078ec0ff */
[----:B------:R-:W-:Y:S02]  /*11660*/  IMAD.MOV.U32 R11, RZ, RZ, 0x181f ;  /* 0x0000181fff0b7424 */ /* 0x000fe400078e00ff */
[----:B------:R-:W-:Y:S01]  /*11670*/  IMAD.MOV.U32 R15, RZ, RZ, -0x1 ;  /* 0xffffffffff0f7424 */ /* 0x000fe200078e00ff */
[----:B------:R-:W-:Y:S01]  /*11680*/  @P5 LOP3.LUT R9, R9, 0x100, RZ, 0xfc, !PT ;  /* 0x0000010009095812 */ /* 0x000fe200078efcff */
[----:B0-----:R-:W-:-:S07]  /*11690*/  IMAD.MOV.U32 R2, RZ, RZ, R14 ;  /* 0x000000ffff027224 */ /* 0x001fce00078e000e */
[----:B-----5:R-:W-:Y:S05]  /*116a0*/  WARPSYNC.COLLECTIVE R15, `(.L_x_10308) ;  /* 0x000000000f087348 */ /* 0x020fea0003c00000 */
[----:B------:R0:W1:Y:S02]  /*116b0*/  SHFL.IDX P6, R14, R13, R12, R11 ;  /* 0x0000000c0d0e7389 */ /* 0x00006400000c000b */
[----:B01---5:R-:W-:Y:S01]  /*116c0*/  ENDCOLLECTIVE ;  /* 0x000000000000791b */ /* 0x023fe20003800000 */
.L_x_10308:
[C---:B------:R-:W-:Y:S02]  /*116d0*/  LOP3.LUT P5, RZ, R9.reuse, 0x10, RZ, 0xc0, !PT ;  /* 0x0000001009ff7812 */ /* 0x040fe400078ac0ff */
[----:B------:R-:W-:-:S04]  /*116e0*/  LOP3.LUT R9, R9, 0xffffff7f, RZ, 0xc0, !PT ;  /* 0xffffff7f09097812 */ /* 0x000fc800078ec0ff */
[----:B------:R-:W-:-:S04]  /*116f0*/  @P4 LOP3.LUT R9, R9, 0x80, RZ, 0xfc, !PT ;  /* 0x0000008009094812 */ /* 0x000fc800078efcff */
[----:B------:R-:W-:Y:S01]  /*11700*/  LOP3.LUT P4, RZ, R9, 0x8, RZ, 0xc0, !PT ;  /* 0x0000000809ff7812 */ /* 0x000fe2000788c0ff */
[----:B------:R0:W-:Y:S01]  /*11710*/  STL [R1+0x14], R9 ;  /* 0x0000140901007387 */ /* 0x0001e20000100800 */
[----:B------:R-:W-:Y:S02]  /*11720*/  IMAD.MOV.U32 R13, RZ, RZ, R0 ;  /* 0x000000ffff0d7224 */ /* 0x000fe400078e0000 */
[----:B------:R-:W-:Y:S02]  /*11730*/  IMAD.MOV.U32 R12, RZ, RZ, 0x1 ;  /* 0x00000001ff0c7424 */ /* 0x000fe400078e00ff */
[----:B------:R-:W-:-:S05]  /*11740*/  IMAD.MOV.U32 R3, RZ, RZ, R14 ;  /* 0x000000ffff037224 */ /* 0x000fca00078e000e */
[----:B------:R-:W-:-:S05]  /*11750*/  @!P5 LEA R3, P6, R7, R3, 0x1 ;  /* 0x000000030703d211 */ /* 0x000fca00078c08ff */
[----:B------:R-:W-:-:S05]  /*11760*/  @!P5 IMAD.X R2, RZ, RZ, R2, P6 ;  /* 0x000000ffff02d224 */ /* 0x000fca00030e0602 */
[----:B0-----:R-:W-:-:S07]  /*11770*/  @!P5 LOP3.LUT R3, R3, R2, RZ, 0x3c, !PT ;  /* 0x000000020303d212 */ /* 0x001fce00078e3cff */
[----:B------:R-:W-:Y:S05]  /*11780*/  WARPSYNC.COLLECTIVE R15, `(.L_x_10309) ;  /* 0x000000000f087348 */ /* 0x000fea0003c00000 */
[----:B------:R0:W1:Y:S02]  /*11790*/  SHFL.IDX P6, R14, R13, R12, R11 ;  /* 0x0000000c0d0e7389 */ /* 0x00006400000c000b */
[----:B01----:R-:W-:Y:S01]  /*117a0*/  ENDCOLLECTIVE ;  /* 0x000000000000791b */ /* 0x003fe20003800000 */
.L_x_10309:
[----:B------:R-:W-:-:S04]  /*117b0*/  @!P5 LOP3.LUT R2, R3, R2, RZ, 0x3c, !PT ;  /* 0x000000020302d212 */ /* 0x000fc800078e3cff */
[----:B------:R-:W-:Y:S01]  /*117c0*/  @!P5 LOP3.LUT R3, R3, R2, RZ, 0x3c, !PT ;  /* 0x000000020303d212 */ /* 0x000fe200078e3cff */
[----:B------:R-:W-:Y:S02]  /*117d0*/  IMAD.MOV.U32 R13, RZ, RZ, R4 ;  /* 0x000000ffff0d7224 */ /* 0x000fe400078e0004 */
[----:B------:R-:W-:-:S07]  /*117e0*/  IMAD.MOV.U32 R6, RZ, RZ, R14 ;  /* 0x000000ffff067224 */ /* 0x000fce00078e000e */
[----:B------:R-:W-:Y:S05]  /*117f0*/  WARPSYNC.COLLECTIVE R15, `(.L_x_10310) ;  /* 0x000000000f087348 */ /* 0x000fea0003c00000 */
[----:B------:R0:W1:Y:S02]  /*11800*/  SHFL.IDX P6, R14, R13, R12, R11 ;  /* 0x0000000c0d0e7389 */ /* 0x00006400000c000b */
[----:B01----:R-:W-:Y:S01]  /*11810*/  ENDCOLLECTIVE ;  /* 0x000000000000791b */ /* 0x003fe20003800000 */
.L_x_10310:
[----:B------:R-:W-:Y:S02]  /*11820*/  IMAD.MOV.U32 R13, RZ, RZ, R0 ;  /* 0x000000ffff0d7224 */ /* 0x000fe400078e0000 */
[----:B------:R-:W-:Y:S01]  /*11830*/  IMAD.MOV.U32 R12, RZ, RZ, 0x2 ;  /* 0x00000002ff0c7424 */ /* 0x000fe200078e00ff */
[----:B------:R-:W-:Y:S01]  /*11840*/  @!PT LDS RZ, [RZ] ;  /* 0x00000000fffff984 */ /* 0x000fe20000000800 */
[----:B------:R-:W-:Y:S01]  /*11850*/  @!PT LDS RZ, [RZ] ;  /* 0x00000000fffff984 */ /* 0x000fe20000000800 */
[----:B------:R-:W-:Y:S01]  /*11860*/  @!PT LDS RZ, [RZ] ;  /* 0x00000000fffff984 */ /* 0x000fe20000000800 */
[----:B------:R-:W-:Y:S04]  /*11870*/  @!P5 LDGSTS.E.BYPASS.LTC128B.128 [R8+0x22400], desc[UR38][R2.64], !P3 ;  /* 0x224000000208dfae */ /* 0x000fe8000d901d66 */
[----:B------:R-:W-:Y:S04]  /*11880*/  @!P5 LDGSTS.E.BYPASS.LTC128B.128 [R8+0x26400], desc[UR38][R2.64+0x80], !P2 ;  /* 0x264000800208dfae */ /* 0x000fe8000d101d66 */
[----:B------:R-:W-:Y:S04]  /*11890*/  @!P5 LDGSTS.E.BYPASS.LTC128B.128 [R8+0x2a400], desc[UR38][R2.64+0x100], !P1 ;  /* 0x2a4001000208dfae */ /* 0x000fe8000c901d66 */
[----:B------:R0:W-:Y:S01]  /*118a0*/  @!P5 LDGSTS.E.BYPASS.LTC128B.128 [R8+0x2e400], desc[UR38][R2.64+0x180], !P0 ;  /* 0x2e4001800208dfae */ /* 0x0001e2000c101d66 */
[----:B------:R-:W-:Y:S01]  /*118b0*/  LOP3.LUT P5, RZ, R9, 0x4, RZ, 0xc0, !PT ;  /* 0x0000000409ff7812 */ /* 0x000fe200078ac0ff */
[----:B0-----:R-:W-:-:S05]  /*118c0*/  IMAD.MOV.U32 R2, RZ, RZ, R14 ;  /* 0x000000ffff027224 */ /* 0x001fca00078e000e */
[----:B------:R-:W-:-:S05]  /*118d0*/  @!P4 LEA R2, P6, R7, R2, 0x1 ;  /* 0x000000020702c211 */ /* 0x000fca00078c08ff */
[----:B------:R-:W-:-:S05]  /*118e0*/  @!P4 IMAD.X R3, RZ, RZ, R6, P6 ;  /* 0x000000ffff03c224 */ /* 0x000fca00030e0606 */
[----:B------:R0:W-:Y:S03]  /*118f0*/  @!P4 LDGSTS.E.BYPASS.LTC128B.128 [R8+0x22c00], desc[UR38][R2.64], !P3 ;  /* 0x22c000000208cfae */ /* 0x0001e6000d901d66 */
[----:B0-----:R-:W-:Y:S05]  /*11900*/  WARPSYNC.COLLECTIVE R15, `(.L_x_10311) ;  /* 0x000000000f087348 */ /* 0x001fea0003c00000 */
[----:B------:R1:W2:Y:S02]  /*11910*/  SHFL.IDX P6, R14, R13, R12, R11 ;  /* 0x0000000c0d0e7389 */ /* 0x0002a400000c000b */
[----:B012---:R-:W-:Y:S01]  /*11920*/  ENDCOLLECTIVE ;  /* 0x000000000000791b */ /* 0x007fe20003800000 */
.L_x_10311:
        /* <DEDUP_REMOVED lines=12> */
.L_x_10312:
        /* <DEDUP_REMOVED lines=12> */
.L_x_10313:
        /* <DEDUP_REMOVED lines=12> */
.L_x_10314:
        /* <DEDUP_REMOVED lines=12> */
.L_x_10315:
        /* <DEDUP_REMOVED lines=12> */
.L_x_10316:
        /* <DEDUP_REMOVED lines=12> */
.L_x_10317:
        /* <DEDUP_REMOVED lines=11> */
.L_x_10318:
[----:B------:R-:W-:Y:S02]  /*11e60*/  IMAD.MOV.U32 R13, RZ, RZ, R0 ;  /* 0x000000ffff0d7224 */ /* 0x000fe400078e0000 */
[----:B------:R-:W-:Y:S01]  /*11e70*/  IMAD.MOV.U32 R12, RZ, RZ, 0x6 ;  /* 0x00000006ff0c7424 */ /* 0x000fe200078e00ff */
[----:B------:R-:W-:Y:S01]  /*11e80*/  LOP3.LUT P6, RZ, R9, 0x20, RZ, 0xc0, !PT ;  /* 0x0000002009ff7812 */ /* 0x000fe200078cc0ff */
[----:B------:R-:W-:-:S12]  /*11e90*/  IMAD.MOV.U32 R2, RZ, RZ, R14 ;  /* 0x000000ffff027224 */ /* 0x000fd800078e000e */
[----:B------:R-:W-:-:S05]  /*11ea0*/  @!P6 LEA R2, P5, R7, R2, 0x1 ;  /* 0x000000020702e211 */ /* 0x000fca00078a08ff */
[----:B------:R-:W-:-:S05]  /*11eb0*/  @!P6 IMAD.X R3, RZ, RZ, R6, P5 ;  /* 0x000000ffff03e224 */ /* 0x000fca00028e0606 */
        /* <DEDUP_REMOVED lines=10> */
.L_x_10319:
[----:B------:R-:W-:Y:S02]  /*11f60*/  IMAD.MOV.U32 R13, RZ, RZ, R4 ;  /* 0x000000ffff0d7224 */ /* 0x000fe400078e0004 */
[----:B------:R-:W-:-:S07]  /*11f70*/  IMAD.MOV.U32 R6, RZ, RZ, R14 ;  /* 0x000000ffff067224 */ /* 0x000fce00078e000e */
[----:B------:R-:W-:Y:S05]  /*11f80*/  WARPSYNC.COLLECTIVE R15, `(.L_x_10320) ;  /* 0x000000000f087348 */ /* 0x000fea0003c00000 */
[----:B------:R0:W1:Y:S02]  /*11f90*/  SHFL.IDX P6, R14, R13, R12, R11 ;  /* 0x0000000c0d0e7389 */ /* 0x00006400000c000b */
[----:B01----:R-:W-:Y:S01]  /*11fa0*/  ENDCOLLECTIVE ;  /* 0x000000000000791b */ /* 0x003fe20003800000 */
.L_x_10320:
[----:B------:R-:W-:Y:S02]  /*11fb0*/  IMAD.MOV.U32 R13, RZ, RZ, R0 ;  /* 0x000000ffff0d7224 */ /* 0x000fe400078e0000 */
[----:B------:R-:W-:Y:S02]  /*11fc0*/  IMAD.MOV.U32 R12, RZ, RZ, 0x7 ;  /* 0x00000007ff0c7424 */ /* 0x000fe400078e00ff */
[----:B------:R-:W-:-:S07]  /*11fd0*/  IMAD.MOV.U32 R2, RZ, RZ, R14 ;  /* 0x000000ffff027224 */ /* 0x000fce00078e000e */
[----:B------:R-:W-:Y:S05]  /*11fe0*/  WARPSYNC.COLLECTIVE R15, `(.L_x_10321) ;  /* 0x000000000f087348 */ /* 0x000fea0003c00000 */
[----:B------:R0:W1:Y:S02]  /*11ff0*/  SHFL.IDX P6, R14, R13, R12, R11 ;  /* 0x0000000c0d0e7389 */ /* 0x00006400000c000b */
[----:B01----:R-:W-:Y:S01]  /*12000*/  ENDCOLLECTIVE ;  /* 0x000000000000791b */ /* 0x003fe20003800000 */
.L_x_10321:
[----:B------:R-:W-:-:S05]  /*12010*/  @!P4 LEA R2, P5, R7, R2, 0x1 ;  /* 0x000000020702c211 */ /* 0x000fca00078a08ff */
[----:B------:R-:W-:-:S05]  /*12020*/  @!P4 IMAD.X R3, RZ, RZ, R6, P5 ;  /* 0x000000ffff03c224 */ /* 0x000fca00028e0606 */
[----:B------:R-:W-:Y:S01]  /*12030*/  @!PT LDS RZ, [RZ] ;  /* 0x00000000fffff984 */ /* 0x000fe20000000800 */
[----:B------:R-:W-:Y:S01]  /*12040*/  @!PT LDS RZ, [RZ] ;  /* 0x00000000fffff984 */ /* 0x000fe20000000800 */
[----:B------:R-:W-:Y:S01]  /*12050*/  @!PT LDS RZ, [RZ] ;  /* 0x00000000fffff984 */ /* 0x000fe20000000800 */
[----:B------:R0:W-:Y:S01]  /*12060*/  @!P4 LDGSTS.E.BYPASS.LTC128B.128 [R8+0x25400], desc[UR38][R2.64], !P3 ;  /* 0x254000000208cfae */ /* 0x0001e2000d901d66 */
[----:B------:R-:W-:-:S03]  /*12070*/  IMAD.MOV.U32 R13, RZ, RZ, R4 ;  /* 0x000000ffff0d7224 */ /* 0x000fc600078e0004 */
[----:B------:R0:W-:Y:S04]  /*12080*/  @!P4 LDGSTS.E.BYPASS.LTC128B.128 [R8+0x29400], desc[UR38][R2.64+0x80], !P2 ;  /* 0x294000800208cfae */ /* 0x0001e8000d101d66 */
[----:B------:R0:W-:Y:S01]  /*12090*/  @!P4 LDGSTS.E.BYPASS.LTC128B.128 [R8+0x2d400], desc[UR38][R2.64+0x100], !P1 ;  /* 0x2d4001000208cfae */ /* 0x0001e2000c901d66 */
[----:B------:R-:W-:-:S03]  /*120a0*/  IMAD.MOV.U32 R6, RZ, RZ, R14 ;  /* 0x000000ffff067224 */ /* 0x000fc600078e000e */
[----:B------:R0:W-:Y:S04]  /*120b0*/  @!P4 LDGSTS.E.BYPASS.LTC128B.128 [R8+0x31400], desc[UR38][R2.64+0x180], !P0 ;  /* 0x314001800208cfae */ /* 0x0001e8000c101d66 */
[----:B0-----:R-:W-:Y:S05]  /*120c0*/  WARPSYNC.COLLECTIVE R15, `(.L_x_10322) ;  /* 0x000000000f087348 */ /* 0x001fea0003c00000 */
[----:B------:R1:W2:Y:S02]  /*120d0*/  SHFL.IDX P6, R14, R13, R12, R11 ;  /* 0x0000000c0d0e7389 */ /* 0x0002a400000c000b */
[----:B012---:R-:W-:Y:S01]  /*120e0*/  ENDCOLLECTIVE ;  /* 0x000000000000791b */ /* 0x007fe20003800000 */
.L_x_10322:
[----:B------:R-:W-:Y:S01]  /*120f0*/  IMAD.MOV.U32 R2, RZ, RZ, R14 ;  /* 0x000000ffff027224 */ /* 0x000fe200078e000e */
[----:B------:R-:W-:Y:S06]  /*12100*/  BRA `(.L_x_10323) ;  /* 0xffffffa800a07947 */ /* 0x000fec000383ffff */
.L_x_10188:
[----:B0-----:R-:W4:Y:S02]  /*12110*/  LDL R2, [R1+0x4] ;  /* 0x0000040001027983 */ /* 0x001f240000100800 */
[----:B----4-:R0:W1:Y:S02]  /*12120*/  SYNCS.PHASECHK.TRANS64.TRYWAIT P0, [R2+URZ+0x32420], R0 ;  /* 0x03242000020075a7 */ /* 0x010064000800017f */
[----:B-1----:R-:W-:Y:S05]  /*12130*/  @!P0 NANOSLEEP.SYNCS 0x989680 ;  /* 0x009896800000895d */ /* 0x002fea0003900000 */
[----:B------:R-:W1:Y:S02]  /*12140*/  @!P0 SYNCS.PHASECHK.TRANS64 P0, [R2+URZ+0x32420], R0 ;  /* 0x03242000020085a7 */ /* 0x000e64000800007f */
[----:B-1----:R-:W-:Y:S05]  /*12150*/  @!P0 BRA `(.L_x_10188) ;  /* 0xfffffffc00ec8947 */ /* 0x002fea000383ffff */
[----:B------:R-:W-:Y:S05]  /*12160*/  BRA `(.L_x_10324) ;  /* 0xffffffac001c7947 */ /* 0x000fea000383ffff */
.L_x_10192:
[----:B0-----:R0:W1:Y:S02]  /*12170*/  SYNCS.PHASECHK.TRANS64.TRYWAIT P0, [R2+URZ+0x32460], R0 ;  /* 0x03246000020075a7 */ /* 0x001064000800017f */
[----:B-1----:R-:W-:Y:S05]  /*12180*/  @!P0 NANOSLEEP.SYNCS 0x989680 ;  /* 0x009896800000895d */ /* 0x002fea0003900000 */
[----:B------:R-:W1:Y:S02]  /*12190*/  @!P0 SYNCS.PHASECHK.TRANS64 P0, [R2+URZ+0x32460], R0 ;  /* 0x03246000020085a7 */ /* 0x000e64000800007f */
[----:B-1----:R-:W-:Y:S05]  /*121a0*/  @!P0 BRA `(.L_x_10192) ;  /* 0xfffffffc00f08947 */ /* 0x002fea000383ffff */
[----:B------:R-:W-:Y:S05]  /*121b0*/  BRA `(.L_x_10325) ;  /* 0xffffffac004c7947 */ /* 0x000fea000383ffff */
.L_x_10207:
[----:B-1----:R1:W2:Y:S02]  /*121c0*/  SYNCS.PHASECHK.TRANS64.TRYWAIT P0, [R3+URZ+0x32440], R2 ;  /* 0x03244002030075a7 */ /* 0x0022a4000800017f */
[----:B--2---:R-:W-:Y:S05]  /*121d0*/  @!P0 NANOSLEEP.SYNCS 0x989680 ;  /* 0x009896800000895d */ /* 0x004fea0003900000 */
[----:B------:R-:W2:Y:S02]  /*121e0*/  @!P0 SYNCS.PHASECHK.TRANS64 P0, [R3+URZ+0x32440], R2 ;  /* 0x03244002030085a7 */ /* 0x000ea4000800007f */
[----:B--2---:R-:W-:Y:S05]  /*121f0*/  @!P0 BRA `(.L_x_10207) ;  /* 0xfffffffc00f08947 */ /* 0x004fea000383ffff */
[----:B------:R-:W-:Y:S05]  /*12200*/  BRA `(.L_x_10326) ;  /* 0xffffffb4007c7947 */ /* 0x000fea000383ffff */
.L_x_10212:
[----:B0-----:R0:W2:Y:S02]  /*12210*/  SYNCS.PHASECHK.TRANS64.TRYWAIT P0, [R3+URZ+0x32460], R2 ;  /* 0x03246002030075a7 */ /* 0x0010a4000800017f */
[----:B--2---:R-:W-:Y:S05]  /*12220*/  @!P0 NANOSLEEP.SYNCS 0x989680 ;  /* 0x009896800000895d */ /* 0x004fea0003900000 */
[----:B------:R-:W2:Y:S02]  /*12230*/  @!P0 SYNCS.PHASECHK.TRANS64 P0, [R3+URZ+0x32460], R2 ;  /* 0x03246002030085a7 */ /* 0x000ea4000800007f */
[----:B--2---:R-:W-:Y:S05]  /*12240*/  @!P0 BRA `(.L_x_10212) ;  /* 0xfffffffc00f08947 */ /* 0x004fea000383ffff */
[----:B------:R-:W-:Y:S05]  /*12250*/  BRA `(.L_x_10327) ;  /* 0xffffffb800047947 */ /* 0x000fea000383ffff */
.L_x_10223:
[----:B0-----:R0:W1:Y:S02]  /*12260*/  SYNCS.PHASECHK.TRANS64.TRYWAIT P0, [R4+URZ+0x32440], R2 ;  /* 0x03244002040075a7 */ /* 0x001064000800017f */
[----:B-1----:R-:W-:Y:S05]  /*12270*/  @!P0 NANOSLEEP.SYNCS 0x989680 ;  /* 0x009896800000895d */ /* 0x002fea0003900000 */
[----:B------:R-:W1:Y:S02]  /*12280*/  @!P0 SYNCS.PHASECHK.TRANS64 P0, [R4+URZ+0x32440], R2 ;  /* 0x03244002040085a7 */ /* 0x000e64000800007f */
[----:B-1----:R-:W-:Y:S05]  /*12290*/  @!P0 BRA `(.L_x_10223) ;  /* 0xfffffffc00f08947 */ /* 0x002fea000383ffff */
[----:B------:R-:W-:Y:S05]  /*122a0*/  BRA `(.L_x_10328) ;  /* 0xffffffc000147947 */ /* 0x000fea000383ffff */
.L_x_10228:
[----:B-1----:R1:W2:Y:S02]  /*122b0*/  SYNCS.PHASECHK.TRANS64.TRYWAIT P0, [R4+URZ+0x32460], R2 ;  /* 0x03246002040075a7 */ /* 0x0022a4000800017f */
[----:B--2---:R-:W-:Y:S05]  /*122c0*/  @!P0 NANOSLEEP.SYNCS 0x989680 ;  /* 0x009896800000895d */ /* 0x004fea0003900000 */
[----:B------:R-:W2:Y:S02]  /*122d0*/  @!P0 SYNCS.PHASECHK.TRANS64 P0, [R4+URZ+0x32460], R2 ;  /* 0x03246002040085a7 */ /* 0x000ea4000800007f */
[----:B--2---:R-:W-:Y:S05]  /*122e0*/  @!P0 BRA `(.L_x_10228) ;  /* 0xfffffffc00f08947 */ /* 0x004fea000383ffff */
[----:B------:R-:W-:Y:S05]  /*122f0*/  BRA `(.L_x_10329) ;  /* 0xffffffc000987947 */ /* 0x000fea000383ffff */
.L_x_10239:
[----:B-1----:R1:W2:Y:S02]  /*12300*/  SYNCS.PHASECHK.TRANS64.TRYWAIT P0, [R4+URZ+0x32440], R2 ;  /* 0x03244002040075a7 */ /* 0x0022a4000800017f */
[----:B--2---:R-:W-:Y:S05]  /*12310*/  @!P0 NANOSLEEP.SYNCS 0x989680 ;  /* 0x009896800000895d */ /* 0x004fea0003900000 */
[----:B------:R-:W2:Y:S02]  /*12320*/  @!P0 SYNCS.PHASECHK.TRANS64 P0, [R4+URZ+0x32440], R2 ;  /* 0x03244002040085a7 */ /* 0x000ea4000800007f */
[----:B--2---:R-:W-:Y:S05]  /*12330*/  @!P0 BRA `(.L_x_10239) ;  /* 0xfffffffc00f08947 */ /* 0x004fea000383ffff */
[----:B------:R-:W-:Y:S05]  /*12340*/  BRA `(.L_x_10330) ;  /* 0xffffffc800847947 */ /* 0x000fea000383ffff */
.L_x_10244:
[----:B0-----:R0:W2:Y:S02]  /*12350*/  SYNCS.PHASECHK.TRANS64.TRYWAIT P0, [R4+URZ+0x32460], R2 ;  /* 0x03246002040075a7 */ /* 0x0010a4000800017f */
[----:B--2---:R-:W-:Y:S05]  /*12360*/  @!P0 NANOSLEEP.SYNCS 0x989680 ;  /* 0x009896800000895d */ /* 0x004fea0003900000 */
[----:B------:R-:W2:Y:S02]  /*12370*/  @!P0 SYNCS.PHASECHK.TRANS64 P0, [R4+URZ+0x32460], R2 ;  /* 0x03246002040085a7 */ /* 0x000ea4000800007f */
[----:B--2---:R-:W-:Y:S05]  /*12380*/  @!P0 BRA `(.L_x_10244) ;  /* 0xfffffffc00f08947 */ /* 0x004fea000383ffff */
[----:B------:R-:W-:Y:S05]  /*12390*/  BRA `(.L_x_10331) ;  /* 0xffffffcc000c7947 */ /* 0x000fea000383ffff */
.L_x_10256:
[----:B------:R-:W-:Y:S01]  /*123a0*/  BSSY B0, `(.L_x_10332) ;  /* 0x0000008000007945 */ /* 0x000fe20003800000 */
[----:B------:R-:W-:Y:S02]  /*123b0*/  IMAD.MOV.U32 R13, RZ, RZ, R16 ;  /* 0x000000ffff0d7224 */ /* 0x000fe400078e0010 */
[----:B-1----:R-:W-:Y:S02]  /*123c0*/  IMAD.MOV.U32 R12, RZ, RZ, RZ ;  /* 0x000000ffff0c7224 */ /* 0x002fe400078e00ff */
[----:B------:R-:W-:Y:S02]  /*123d0*/  IMAD.MOV.U32 R11, RZ, RZ, 0x1f ;  /* 0x0000001fff0b7424 */ /* 0x000fe400078e00ff */
[----:B------:R-:W-:-:S07]  /*123e0*/  IMAD.MOV.U32 R15, RZ, RZ, -0x1 ;  /* 0xffffffffff0f7424 */ /* 0x000fce00078e00ff */
[----:B------:R-:W-:Y:S05]  /*123f0*/  WARPSYNC.COLLECTIVE R15, `(.L_x_10333) ;  /* 0x000000000f087348 */ /* 0x000fea0003c00000 */
[----:B------:R0:W1:Y:S02]  /*12400*/  SHFL.IDX P6, R14, R13, R12, R11 ;  /* 0x0000000c0d0e7389 */ /* 0x00006400000c000b */
[----:B01----:R-:W-:Y:S01]  /*12410*/  ENDCOLLECTIVE ;  /* 0x000000000000791b */ /* 0x003fe20003800000 */
.L_x_10333:
[----:B------:R-:W-:Y:S05]  /*12420*/  BSYNC B0 ;  /* 0x0000000000007941 */ /* 0x000fea0003800000 */
.L_x_10332:
        /* <DEDUP_REMOVED lines=9> */
.L_x_10334:
        /* <DEDUP_REMOVED lines=18> */
.L_x_10335:
        /* <DEDUP_REMOVED lines=8> */
.L_x_10336:
        /* <DEDUP_REMOVED lines=8> */
.L_x_10337:
        /* <DEDUP_REMOVED lines=8> */
.L_x_10338:
        /* <DEDUP_REMOVED lines=8> */
.L_x_10339:
        /* <DEDUP_REMOVED lines=9> */
.L_x_10340:
[----:B------:R-:W-:Y:S01]  /*12870*/  IMAD.MOV.U32 R6, RZ, RZ, R14 ;  /* 0x000000ffff067224 */ /* 0x000fe200078e000e */
[----:B------:R-:W-:Y:S06]  /*12880*/  BRA `(.L_x_10341) ;  /* 0xffffffd000647947 */ /* 0x000fec000383ffff */
.L_x_10261:
        /* <DEDUP_REMOVED lines=8> */
.L_x_10343:
[----:B------:R-:W-:Y:S05]  /*12910*/  BSYNC B0 ;  /* 0x0000000000007941 */ /* 0x000fea0003800000 */
.L_x_10342:
        /* <DEDUP_REMOVED lines=10> */
.L_x_10344:
        /* <DEDUP_REMOVED lines=8> */
.L_x_10345:
        /* <DEDUP_REMOVED lines=8> */
.L_x_10346:
        /* <DEDUP_REMOVED lines=8> */
.L_x_10347:
        /* <DEDUP_REMOVED lines=9> */
.L_x_10348:
[----:B------:R-:W-:Y:S01]  /*12bd0*/  IMAD.MOV.U32 R6, RZ, RZ, R14 ;  /* 0x000000ffff067224 */ /* 0x000fe200078e000e */
[----:B------:R-:W-:Y:S06]  /*12be0*/  BRA `(.L_x_10349) ;  /* 0xffffffd000287947 */ /* 0x000fec000383ffff */
.L_x_10263:
[----:B------:R-:W-:Y:S01]  /*12bf0*/  BSSY B0, `(.L_x_10350) ;  /* 0x0000006000007945 */ /* 0x000fe20003800000 */
[----:B------:R-:W-:Y:S01]  /*12c00*/  PLOP3.LUT P6, PT, P6, PT, PT, 0x8, 0x0 ;  /* 0x000000000000781c */ /* 0x000fe200037ce170 */
[----:B------:R-:W-:-:S12]  /*12c10*/  IMAD.MOV.U32 R15, RZ, RZ, -0x1 ;  /* 0xffffffffff0f7424 */ /* 0x000fd800078e00ff */
[----:B0-----:R-:W-:Y:S05]  /*12c20*/  WARPSYNC.COLLECTIVE R15, `(.L_x_10351) ;  /* 0x000000000f087348 */ /* 0x001fea0003c00000 */
[----:B------:R-:W-:Y:S01]  /*12c30*/  VOTE.ANY R14, PT, P6 ;  /* 0x00000000000e7806 */ /* 0x000fe200030e0100 */
[----:B0-----:R-:W-:Y:S06]  /*12c40*/  ENDCOLLECTIVE ;  /* 0x000000000000791b */ /* 0x001fec0003800000 */
.L_x_10351:
[----:B------:R-:W-:Y:S05]  /*12c50*/  BSYNC B0 ;  /* 0x0000000000007941 */ /* 0x000fea0003800000 */
.L_x_10350:
        /* <DEDUP_REMOVED lines=9> */
.L_x_10352:
[----:B------:R-:W-:Y:S01]  /*12cf0*/  IMAD.MOV.U32 R17, RZ, RZ, R14 ;  /* 0x000000ffff117224 */ /* 0x000fe200078e000e */
[----:B------:R-:W-:Y:S06]  /*12d00*/  BRA `(.L_x_10353) ;  /* 0xffffffd000187947 */ /* 0x000fec000383ffff */
.L_x_10265:
[----:B------:R-:W-:Y:S01]  /*12d10*/  BSSY B0, `(.L_x_10354) ;  /* 0x0000007000007945 */ /* 0x000fe20003800000 */
[----:B------:R-:W-:Y:S02]  /*12d20*/  IMAD.MOV.U32 R13, RZ, RZ, R3 ;  /* 0x000000ffff0d7224 */ /* 0x000fe400078e0003 */
[----:B------:R-:W-:Y:S02]  /*12d30*/  IMAD.MOV.U32 R11, RZ, RZ, 0x1f ;  /* 0x0000001fff0b7424 */ /* 0x000fe400078e00ff */
[----:B------:R-:W-:-:S07]  /*12d40*/  IMAD.MOV.U32 R15, RZ, RZ, -0x1 ;  /* 0xffffffffff0f7424 */ /* 0x000fce00078e00ff */
[----:B0-2---:R-:W-:Y:S05]  /*12d50*/  WARPSYNC.COLLECTIVE R15, `(.L_x_10355) ;  /* 0x000000000f087348 */ /* 0x005fea0003c00000 */
[----:B------:R1:W3:Y:S02]  /*12d60*/  SHFL.IDX P6, R14, R13, R12, R11 ;  /* 0x0000000c0d0e7389 */ /* 0x0002e400000c000b */
[----:B0123--:R-:W-:Y:S01]  /*12d70*/  ENDCOLLECTIVE ;  /* 0x000000000000791b */ /* 0x00ffe20003800000 */
.L_x_10355:
[----:B------:R-:W-:Y:S05]  /*12d80*/  BSYNC B0 ;  /* 0x0000000000007941 */ /* 0x000fea0003800000 */
.L_x_10354:
[----:B------:R-:W-:Y:S01]  /*12d90*/  IMAD.MOV.U32 R2, RZ, RZ, R14 ;  /* 0x000000ffff027224 */ /* 0x000fe200078e000e */
[----:B------:R-:W-:Y:S06]  /*12da0*/  BRA `(.L_x_10264) ;  /* 0xffffffd0000c7947 */ /* 0x000fec000383ffff */
.L_x_10269:
[----:B0-----:R0:W1:Y:S02]  /*12db0*/  SYNCS.PHASECHK.TRANS64.TRYWAIT P0, [R0+URZ+0x32420], R3 ;  /* 0x03242003000075a7 */ /* 0x001064000800017f */
[----:B-1----:R-:W-:Y:S05]  /*12dc0*/  @!P0 NANOSLEEP.SYNCS 0x989680 ;  /* 0x009896800000895d */ /* 0x002fea0003900000 */
[----:B------:R-:W1:Y:S02]  /*12dd0*/  @!P0 SYNCS.PHASECHK.TRANS64 P0, [R0+URZ+0x32420], R3 ;  /* 0x03242003000085a7 */ /* 0x000e64000800007f */
[----:B-1----:R-:W-:Y:S05]  /*12de0*/  @!P0 BRA `(.L_x_10269) ;  /* 0xfffffffc00f08947 */ /* 0x002fea000383ffff */
[----:B------:R-:W-:Y:S05]  /*12df0*/  BRA `(.L_x_10356) ;  /* 0xffffffd400007947 */ /* 0x000fea000383ffff */
.L_x_10270:
        /* <DEDUP_REMOVED lines=11> */
.L_x_10358:
[----:B------:R-:W-:Y:S05]  /*12eb0*/  BSYNC B0 ;  /* 0x0000000000007941 */ /* 0x000fea0003800000 */
.L_x_10357:
[----:B------:R-:W-:Y:S05]  /*12ec0*/  BRA `(.L_x_10359) ;  /* 0xffffffd000e87947 */ /* 0x000fea000383ffff */
.L_x_10273:
[----:B------:R-:W-:Y:S01]  /*12ed0*/  BSSY B1, `(.L_x_10360) ;  /* 0x0000006000017945 */ /* 0x000fe20003800000 */
[----:B------:R-:W-:-:S07]  /*12ee0*/  IMAD.MOV.U32 R15, RZ, RZ, -0x1 ;  /* 0xffffffffff0f7424 */ /* 0x000fce00078e00ff */
[----:B01---5:R-:W-:Y:S05]  /*12ef0*/  WARPSYNC.COLLECTIVE R15, `(.L_x_10361) ;  /* 0x000000000f0c7348 */ /* 0x023fea0003c00000 */
[----:B------:R-:W-:Y:S02]  /*12f00*/  ELECT P6, UR62, PT ;  /* 0x00000000003e782f */ /* 0x000fe400038c0000 */
[----:B------:R-:W-:Y:S01]  /*12f10*/  MOV R14, UR62 ;  /* 0x0000003e000e7c02 */ /* 0x000fe20008000f00 */
[----:B01---5:R-:W-:Y:S10]  /*12f20*/  ENDCOLLECTIVE ;  /* 0x000000000000791b */ /* 0x023ff40003800000 */
.L_x_10361:
[----:B------:R-:W-:Y:S05]  /*12f30*/  BSYNC B1 ;  /* 0x0000000000017941 */ /* 0x000fea0003800000 */
.L_x_10360:
[----:B------:R-:W-:Y:S05]  /*12f40*/  BRA `(.L_x_10362) ;  /* 0xffffffd000e07947 */ /* 0x000fea000383ffff */
.L_x_10275:
[----:B0-----:R0:W1:Y:S02]  /*12f50*/  SYNCS.PHASECHK.TRANS64.TRYWAIT P0, [R6+URZ], R5 ;  /* 0x00000005060075a7 */ /* 0x001064000800017f */
[----:B-1----:R-:W-:Y:S05]  /*12f60*/  @!P0 NANOSLEEP.SYNCS 0x989680 ;  /* 0x009896800000895d */ /* 0x002fea0003900000 */
[----:B------:R-:W1:Y:S02]  /*12f70*/  @!P0 SYNCS.PHASECHK.TRANS64 P0, [R6+URZ], R5 ;  /* 0x00000005060085a7 */ /* 0x000e64000800007f */
[----:B-1----:R-:W-:Y:S05]  /*12f80*/  @!P0 BRA `(.L_x_10275) ;  /* 0xfffffffc00f08947 */ /* 0x002fea000383ffff */
[----:B------:R-:W-:Y:S05]  /*12f90*/  BRA `(.L_x_10363) ;  /* 0xffffffd400247947 */ /* 0x000fea000383ffff */
.L_x_10276:
[----:B-1----:R1:W2:Y:S02]  /*12fa0*/  SYNCS.PHASECHK.TRANS64.TRYWAIT P0, [R7+URZ], R2 ;  /* 0x00000002070075a7 */ /* 0x0022a4000800017f */
[----:B--2---:R-:W-:Y:S05]  /*12fb0*/  @!P0 NANOSLEEP.SYNCS 0x989680 ;  /* 0x009896800000895d */ /* 0x004fea0003900000 */
[----:B------:R-:W2:Y:S02]  /*12fc0*/  @!P0 SYNCS.PHASECHK.TRANS64 P0, [R7+URZ], R2 ;  /* 0x00000002070085a7 */ /* 0x000ea4000800007f */
[----:B--2---:R-:W-:Y:S05]  /*12fd0*/  @!P0 BRA `(.L_x_10276) ;  /* 0xfffffffc00f08947 */ /* 0x004fea000383ffff */
[----:B------:R-:W-:Y:S05]  /*12fe0*/  BRA `(.L_x_10364) ;  /* 0xffffffd400187947 */ /* 0x000fea000383ffff */
.L_x_10278:
[----:B--2---:R2:W3:Y:S02]  /*12ff0*/  SYNCS.PHASECHK.TRANS64.TRYWAIT P0, [R4+URZ], R5 ;  /* 0x00000005040075a7 */ /* 0x0044e4000800017f */
[----:B---3--:R-:W-:Y:S05]  /*13000*/  @!P0 NANOSLEEP.SYNCS 0x989680 ;  /* 0x009896800000895d */ /* 0x008fea0003900000 */
[----:B------:R-:W3:Y:S02]  /*13010*/  @!P0 SYNCS.PHASECHK.TRANS64 P0, [R4+URZ], R5 ;  /* 0x00000005040085a7 */ /* 0x000ee4000800007f */
[----:B---3--:R-:W-:Y:S05]  /*13020*/  @!P0 BRA `(.L_x_10278) ;  /* 0xfffffffc00f08947 */ /* 0x008fea000383ffff */
[----:B------:R-:W-:Y:S05]  /*13030*/  BRA `(.L_x_10365) ;  /* 0xffffffd400207947 */ /* 0x000fea000383ffff */
.L_x_10366:
        /* <DEDUP_REMOVED lines=12> */
.L_x_15138:


//--------------------- .text._ZN7cutlass13device_kernelIN5flash11enable_sm90INS1_16FlashAttnFwdSm90INS1_25CollectiveMainloopFwdSm90ILi2EN4cute5tupleIJNS5_1CILi1EEES8_S8_EEENS6_IJNS7_ILi128EEENS7_ILi96EEENS7_ILi64EEEEEELi256ENS_6half_tEfNS_4arch4Sm90ELb0ELb0ELb0ELb1ELb0ELb1ELb1ELb1ELb0ELb1ELb0ELb0EEENS1_21CollectiveEpilogueFwdINS6_IJSA_NS7_ILi256EEESB_EEES9_SE_SG_Li256ELb1ELb1ELb0ELb0EEENS1_36VarlenDynamicPersistentTileSchedulerILi128ELi96ELi256ELi128ELb0ELb1ELb1ELb0ELb1ELb1EEEEEEEEEvNT_6ParamsE --------------------------
	.section	.text._ZN7cutlass13device_kernelIN5flash11enable_sm90INS1_16FlashAttnFwdSm90INS1_25CollectiveMainloopFwdSm90ILi2EN4cute5tupleIJNS5_1CILi1EEES8_S8_EEENS6_IJNS7_ILi128EEENS7_ILi96EEENS7_ILi64EEEEEELi256ENS_6half_tEfNS_4arch4Sm90ELb0ELb0ELb0ELb1ELb0ELb1ELb1ELb1ELb0ELb1ELb0ELb0EEENS1_21CollectiveEpilogueFwdINS6_IJSA_NS7_ILi256EEESB_EEES9_SE_SG_Li256ELb1ELb1ELb0ELb0EEENS1_36VarlenDynamicPersistentTileSchedulerILi128ELi96ELi256ELi128ELb0ELb1ELb1ELb0ELb1ELb1EEEEEEEEEvNT_6ParamsE,"ax",@progbits
	.align	128
.text._ZN7cutlass13device_kernelIN5flash11enable_sm90INS1_16FlashAttnFwdSm90INS1_25CollectiveMainloopFwdSm90ILi2EN4cute5tupleIJNS5_1CILi1EEES8_S8_EEENS6_IJNS7_ILi128EEENS7_ILi96EEENS7_ILi64EEEEEELi256ENS_6half_tEfNS_4arch4Sm90ELb0ELb0ELb0ELb1ELb0ELb1ELb1ELb1ELb0ELb1ELb0ELb0EEENS1_21CollectiveEpilogueFwdINS6_IJSA_NS7_ILi256EEESB_EEES9_SE_SG_Li256ELb1ELb1ELb0ELb0EEENS1_36VarlenDynamicPersistentTileSchedulerILi128ELi96ELi256ELi128ELb0ELb1ELb1ELb0ELb1ELb1EEEEEEEEEvNT_6ParamsE:
        .type           _ZN7cutlass13device_kernelIN5flash11enable_sm90INS1_16FlashAttnFwdSm90INS1_25CollectiveMainloopFwdSm90ILi2EN4cute5tupleIJNS5_1CILi1EEES8_S8_EEENS6_IJNS7_ILi128EEENS7_ILi96EEENS7_ILi64EEEEEELi256ENS_6half_tEfNS_4arch4Sm90ELb0ELb0ELb0ELb1ELb0ELb1ELb1ELb1ELb0ELb1ELb0ELb0EEENS1_21CollectiveEpilogueFwdINS6_IJSA_NS7_ILi256EEESB_EEES9_SE_SG_Li256ELb1ELb1ELb0ELb0EEENS1_36VarlenDynamicPersistentTileSchedulerILi128ELi96ELi256ELi128ELb0ELb1ELb1ELb0ELb1ELb1EEEEEEEEEvNT_6ParamsE,@function
        .size           _ZN7cutlass13device_kernelIN5flash11enable_sm90INS1_16FlashAttnFwdSm90INS1_25CollectiveMainloopFwdSm90ILi2EN4cute5tupleIJNS5_1CILi1EEES8_S8_EEENS6_IJNS7_ILi128EEENS7_ILi96EEENS7_ILi64EEEEEELi256ENS_6half_tEfNS_4arch4Sm90ELb0ELb0ELb0ELb1ELb0ELb1ELb1ELb1ELb0ELb1ELb0ELb0EEENS1_21CollectiveEpilogueFwdINS6_IJSA_NS7_ILi256EEESB_EEES9_SE_SG_Li256ELb1ELb1ELb0ELb0EEENS1_36VarlenDynamicPersistentTileSchedulerILi128ELi96ELi256ELi128ELb0ELb1ELb1ELb0ELb1ELb1EEEEEEEEEvNT_6ParamsE,(.L_x_15139 - _ZN7cutlass13device_kernelIN5flash11enable_sm90INS1_16FlashAttnFwdSm90INS1_25CollectiveMainloopFwdSm90ILi2EN4cute5tupleIJNS5_1CILi1EEES8_S8_EEENS6_IJNS7_ILi128EEENS7_ILi96EEENS7_ILi64EEEEEELi256ENS_6half_tEfNS_4arch4Sm90ELb0ELb0ELb0ELb1ELb0ELb1ELb1ELb1ELb0ELb1ELb0ELb0EEENS1_21CollectiveEpilogueFwdINS6_IJSA_NS7_ILi256EEESB_EEES9_SE_SG_Li256ELb1ELb1ELb0ELb0EEENS1_36VarlenDynamicPersistentTileSchedulerILi128ELi96ELi256ELi128ELb0ELb1ELb1ELb0ELb1ELb1EEEEEEEEEvNT_6ParamsE)
        .other          _ZN7cutlass13device_kernelIN5flash11enable_sm90INS1_16FlashAttnFwdSm90INS1_25CollectiveMainloopFwdSm90ILi2EN4cute5tupleIJNS5_1CILi1EEES8_S8_EEENS6_IJNS7_ILi128EEENS7_ILi96EEENS7_ILi64EEEEEELi256ENS_6half_tEfNS_4arch4Sm90ELb0ELb0ELb0ELb1ELb0ELb1ELb1ELb1ELb0ELb1ELb0ELb0EEENS1_21CollectiveEpilogueFwdINS6_IJSA_NS7_ILi256EEESB_EEES9_SE_SG_Li256ELb1ELb1ELb0ELb0EEENS1_36VarlenDynamicPersistentTileSchedulerILi128ELi96ELi256ELi128ELb0ELb1ELb1ELb0ELb1ELb1EEEEEEEEEvNT_6ParamsE,@"STO_CUDA_ENTRY STV_DEFAULT"
_ZN7cutlass13device_kernelIN5flash11enable_sm90INS1_16FlashAttnFwdSm90INS1_25CollectiveMainloopFwdSm90ILi2EN4cute5tupleIJNS5_1CILi1EEES8_S8_EEENS6_IJNS7_ILi128EEENS7_ILi96EEENS7_ILi64EEEEEELi256ENS_6half_tEfNS_4arch4Sm90ELb0ELb0ELb0ELb1ELb0ELb1ELb1ELb1ELb0ELb1ELb0ELb0EEENS1_21CollectiveEpilogueFwdINS6_IJSA_NS7_ILi256EEESB_EEES9_SE_SG_Li256ELb1ELb1ELb0ELb0EEENS1_36VarlenDynamicPersistentTileSchedulerILi128ELi96ELi256ELi128ELb0ELb1ELb1ELb0ELb1ELb1EEEEEEEEEvNT_6ParamsE:
        /* <DEDUP_REMOVED lines=23> */
.L_x_10368:
[----:B------:R-:W-:Y:S05]  /*0170*/  BSYNC B0 ;  /* 0x0000000000007941 */ /* 0x000fea0003800000 */
.L_x_10367:
        /* <DEDUP_REMOVED lines=10> */
[----:B------:R-:W-:Y:S01]  /*0220*/  SHF.R.U32.HI R3, RZ, 0x7, R3 ;  /* 0x00000007ff037819 */ /* 0x000fe20000011603 */
[----:B------:R-:W-:Y:S01]  /*0230*/  VOTEU.ANY UP2, P0 ;  /* 0x00000000003f7886 */ /* 0x000fe20000040100 */
[----:B0-----:R-:W-:-:S03]  /*0240*/  ISETP.NE.AND P1, PT, R2, RZ, PT ;  /* 0x000000ff0200720c */ /* 0x001fc60003f25270 */
[----:B------:R0:W2:Y:S01]  /*0250*/  SHFL.IDX PT, R2, R3, RZ, 0x1f ;  /* 0x00001fff03027589 */ /* 0x0000a200000e0000 */
[----:B-1----:R-:W-:Y:S02]  /*0260*/  @UP0 ULEA UR8, UR8, UR6, 0x18 ;  /* 0x0000000608080291 */ /* 0x002fe4000f8ec03f */
[----:B------:R-:W-:-:S04]  /*0270*/  @UP0 UIADD3 UR6, -UR7, 0x100000, URZ ;  /* 0x0010000007060890 */ /* 0x000fc8000fffe13f */
[----:B------:R-:W-:Y:S02]  /*0280*/  @UP0 USHF.L.U32 UR7, UR6, 0xb, URZ ;  /* 0x0000000b06070899 */ /* 0x000fe4000800063f */
[----:B------:R-:W-:Y:S01]  /*0290*/  @UP0 USHF.L.U32 UR6, UR6, 0x1, URZ ;  /* 0x0000000106060899 */ /* 0x000fe2000800063f */
[----:B------:R-:W-:Y:S01]  /*02a0*/  VOTEU.ANY UP0, P0 ;  /* 0x00000000003f7886 */ /* 0x000fe20000000100 */
[----:B------:R-:W1:Y:S04]  /*02b0*/  FENCE.VIEW.ASYNC.S ;  /* 0x00000000000073c6 */ /* 0x000e680000000000 */
[----:B-1----:R0:W1:Y:S01]  /*02c0*/  @UP0 SYNCS.EXCH.64 URZ, [UR8+0x32400], UR4 ;  /* 0x03240004083f05b2 */ /* 0x0020620008000100 */
[----:B------:R0:W3:Y:S05]  /*02d0*/  @UP1 SYNCS.EXCH.64 URZ, [UR8+0x32410], UR4 ;  /* 0x03241004083f15b2 */ /* 0x0000ea0008000100 */
[----:B------:R0:W4:Y:S02]  /*02e0*/  @UP2 SYNCS.EXCH.64 URZ, [UR8+0x32420], UR6 ;  /* 0x03242006083f25b2 */ /* 0x0001240008000100 */
        /* <DEDUP_REMOVED lines=19> */
.L_x_10369:
        /* <DEDUP_REMOVED lines=22> */
.L_x_10370:
        /* <DEDUP_REMOVED lines=18> */
.L_x_10371:
        /* <DEDUP_REMOVED lines=22> */
.L_x_10372:
        /* <DEDUP_REMOVED lines=22> */
.L_x_10373:
        /* <DEDUP_REMOVED lines=9> */
.L_x_10376:
        /* <DEDUP_REMOVED lines=62> */
[----:B------:R-:W-:-:S02]  /*0dd0*/  IMAD.SHL.U32 R16, R4, 0x8, RZ ;  /* 0x0000000804107824 */ /* 0x000fc400078e00ff */
[C---:B------:R-:W-:Y:S02]  /*0de0*/  IMAD.SHL.U32 R22, R4.reuse, 0x4, RZ ;  /* 0x0000000404167824 */ /* 0x040fe400078e00ff */
[----:B------:R-:W-:Y:S01]  /*0df0*/  IMAD.IADD R0, R4, 0x1, -R3 ;  /* 0x0000000104007824 */ /* 0x000fe200078e0a03 */
[----:B------:R-:W-:Y:S01]  /*0e00*/  SHF.R.S32.HI R4, RZ, 0x1f, R221 ;  /* 0x0000001fff047819 */ /* 0x000fe200000114dd */
[----:B------:R-:W-:-:S03]  /*0e10*/  IMAD.IADD R216, R10, 0x1, -R216 ;  /* 0x000000010ad87824 */ /* 0x000fc600078e0ad8 */
[----:B------:R-:W-:Y:S01]  /*0e20*/  LEA.HI R4, R4, R221, RZ, 0x3 ;  /* 0x000000dd04047211 */ /* 0x000fe200078f18ff */
[----:B------:R-:W-:-:S04]  /*0e30*/  IMAD.SHL.U32 R209, R216, 0x8, RZ ;  /* 0x00000008d8d17824 */ /* 0x000fc800078e00ff */
[----:B------:R-:W-:Y:S02]  /*0e40*/  IMAD.SHL.U32 R4, R4, 0x40, RZ ;  /* 0x0000004004047824 */ /* 0x000fe400078e00ff */
[----:B------:R-:W-:Y:S02]  /*0e50*/  VIADD R215, R209, 0xc0 ;  /* 0x000000c0d1d77836 */ /* 0x000fe40000000000 */
[----:B------:R-:W-:Y:S01]  /*0e60*/  IMAD R7, R5, 0x8, R2 ;  /* 0x0000000805077824 */ /* 0x000fe200078e0202 */
[----:B------:R-:W-:Y:S02]  /*0e70*/  LOP3.LUT R212, R4, 0xfffffe00, RZ, 0xc0, !PT ;  /* 0xfffffe0004d47812 */ /* 0x000fe400078ec0ff */
[----:B------:R-:W-:Y:S01]  /*0e80*/  SHF.R.S32.HI R4, RZ, 0x1f, R215 ;  /* 0x0000001fff047819 */ /* 0x000fe200000114d7 */
[----:B------:R-:W-:Y:S01]  /*0e90*/  IMAD.SHL.U32 R4, R7, 0x8, RZ ;  /* 0x0000000807047824 */ /* 0x000fe200078e00ff */
[----:B------:R-:W-:Y:S01]  /*0ea0*/  LEA.HI R8, R8, R19, RZ, 0x3 ;  /* 0x0000001308087211 */ /* 0x000fe200078f18ff */
[----:B------:R-:W-:-:S03]  /*0eb0*/  IMAD.SHL.U32 R210, R221, 0x40, RZ ;  /* 0x00000040ddd27824 */ /* 0x000fc600078e00ff */
[----:B------:R0:W-:Y:S01]  /*0ec0*/  STL [R1+0x7c], R4 ;  /* 0x00007c0401007387 */ /* 0x0001e20000100800 */
[----:B------:R-:W-:Y:S02]  /*0ed0*/  LOP3.LUT R8, R8, 0xfffffff8, RZ, 0xc0, !PT ;  /* 0xfffffff808087812 */ /* 0x000fe400078ec0ff */
[----:B------:R-:W-:Y:S01]  /*0ee0*/  LOP3.LUT R210, R210, 0x1c0, RZ, 0xc0, !PT ;  /* 0x000001c0d2d27812 */ /* 0x000fe200078ec0ff */
[----:B------:R-:W-:Y:S01]  /*0ef0*/  VIADD R202, R22, 0x10 ;  /* 0x0000001016ca7836 */ /* 0x000fe20000000000 */
[----:B------:R-:W-:Y:S01]  /*0f00*/  SHF.R.S32.HI R3, RZ, 0x1f, R209 ;  /* 0x0000001fff037819 */ /* 0x000fe200000114d1 */
[----:B------:R-:W-:Y:S01]  /*0f10*/  IMAD.IADD R227, R19, 0x1, -R8 ;  /* 0x0000000113e37824 */ /* 0x000fe200078e0a08 */
[----:B------:R-:W-:Y:S02]  /*0f20*/  SHF.R.U32.HI R8, RZ, 0x3, R210 ;  /* 0x00000003ff087819 */ /* 0x000fe400000116d2 */
[----:B------:R-:W-:Y:S01]  /*0f30*/  LOP3.LUT R3, R210, 0x38, R16, 0xf8, !PT ;  /* 0x00000038d2037812 */ /* 0x000fe200078ef810 */
[C---:B------:R-:W-:Y:S01]  /*0f40*/  VIADD R214, R209.reuse, 0x40 ;  /* 0x00000040d1d67836 */ /* 0x040fe20000000000 */
[----:B------:R-:W-:Y:S01]  /*0f50*/  LOP3.LUT R5, R6, 0x7ffffffc, RZ, 0xc0, !PT ;  /* 0x7ffffffc06057812 */ /* 0x000fe200078ec0ff */
[----:B------:R-:W-:Y:S01]  /*0f60*/  VIADD R213, R209, 0x80 ;  /* 0x00000080d1d57836 */ /* 0x000fe20000000000 */
[----:B------:R-:W-:-:S02]  /*0f70*/  LOP3.LUT R3, R212, R3, R8, 0xf6, !PT ;  /* 0x00000003d4037212 */ /* 0x000fc400078ef608 */
[----:B------:R-:W-:Y:S01]  /*0f80*/  SHF.R.S32.HI R231, RZ, 0x1f, R202 ;  /* 0x0000001fffe77819 */ /* 0x000fe200000114ca */
[----:B------:R-:W-:Y:S01]  /*0f90*/  IMAD.MOV.U32 R2, RZ, RZ, RZ ;  /* 0x000000ffff027224 */ /* 0x000fe200078e00ff */
[----:B------:R-:W-:Y:S02]  /*0fa0*/  SHF.R.S32.HI R6, RZ, 0x1f, R214 ;  /* 0x0000001fff067819 */ /* 0x000fe400000114d6 */
[----:B------:R-:W-:Y:S01]  /*0fb0*/  CS2R R200, SRZ ;  /* 0x0000000000c87805 */ /* 0x000fe2000001ff00 */
[----:B------:R-:W-:Y:S01]  /*0fc0*/  IMAD.MOV.U32 R208, RZ, RZ, RZ ;  /* 0x000000ffffd07224 */ /* 0x000fe200078e00ff */
[----:B------:R-:W-:Y:S01]  /*0fd0*/  SHF.R.S32.HI R225, RZ, 0x1f, R19 ;  /* 0x0000001fffe17819 */ /* 0x000fe20000011413 */
[----:B------:R-:W-:Y:S01]  /*0fe0*/  IMAD.MOV.U32 R222, RZ, RZ, RZ ;  /* 0x000000ffffde7224 */ /* 0x000fe200078e00ff */
[----:B------:R-:W-:Y:S01]  /*0ff0*/  SHF.R.S32.HI R17, RZ, 0x1f, R16 ;  /* 0x0000001fff117819 */ /* 0x000fe20000011410 */
[----:B------:R-:W-:Y:S01]  /*1000*/  IMAD.SHL.U32 R232, R202, 0x2, RZ ;  /* 0x00000002cae87824 */ /* 0x000fe200078e00ff */
[----:B------:R-:W-:Y:S01]  /*1010*/  SHF.R.S32.HI R6, RZ, 0x1f, R213 ;  /* 0x0000001fff067819 */ /* 0x000fe200000114d5 */
[----:B------:R-:W-:Y:S01]  /*1020*/  IMAD.IADD R236, R230, 0x1, -R5 ;  /* 0x00000001e6ec7824 */ /* 0x000fe200078e0a05 */
[----:B------:R-:W-:Y:S01]  /*1030*/  SHF.L.U64.HI R231, R202, 0x1, R231 ;  /* 0x00000001cae77819 */ /* 0x000fe200000102e7 */
[----:B------:R-:W-:-:S02]  /*1040*/  IMAD R233, R3, 0x2, R18 ;  /* 0x0000000203e97824 */ /* 0x000fc400078e0212 */
[----:B------:R-:W-:Y:S01]  /*1050*/  IMAD R237, R0, 0x8, R235 ;  /* 0x0000000800ed7824 */ /* 0x000fe200078e02eb */
[----:B0--3--:R-:W-:-:S07]  /*1060*/  LOP3.LUT R203, R11, 0x1, RZ, 0xfc, !PT ;  /* 0x000000010bcb7812 */ /* 0x009fce00078efcff */
.L_x_10512:
        /* <DEDUP_REMOVED lines=38> */
[----:B------:R-:W-:Y:S01]  /*12d0*/  IMAD.U32 R32, RZ, RZ, UR4 ;  /* 0x00000004ff207e24 */ /* 0x000fe2000f8e00ff */
[----:B------:R-:W-:Y:S01]  /*12e0*/  MOV R35, R220 ;  /* 0x000000dc00237202 */ /* 0x000fe20000000f00 */
        /* <DEDUP_REMOVED lines=10> */
.L_x_10378:
        /* <DEDUP_REMOVED lines=10> */
.L_x_10379:
[----:B------:R-:W-:Y:S05]  /*1430*/  @!P0 BRA `(.L_x_10380) ;  /* 0x00000000000c8947 */ /* 0x000fea0003800000 */
[----:B------:R-:W2:Y:S04]  /*1440*/  LDG.E R5, desc[UR60][R8.64] ;  /* 0x0000003c08057981 */ /* 0x000ea8000c1e1900 */
[----:B------:R-:W2:Y:S02]  /*1450*/  LDG.E R32, desc[UR60][R8.64+0x4] ;  /* 0x0000043c08207981 */ /* 0x000ea4000c1e1900 */
[----:B--2---:R-:W-:-:S07]  /*1460*/  IMAD.IADD R32, R32, 0x1, -R5 ;  /* 0x0000000120207824 */ /* 0x004fce00078e0a05 */
.L_x_10380:
        /* <DEDUP_REMOVED lines=8> */
[----:B------:R0:W2:Y:S01]  /*14f0*/  @P0 LDG.E R9, desc[UR60][R4.64+0x4] ;  /* 0x0000043c04090981 */ /* 0x0000a2000c1e1900 */
[----:B------:R-:W-:Y:S01]  /*1500*/  ISETP.NE.U32.AND P1, PT, RZ, UR4, PT ;  /* 0x00000004ff007c0c */ /* 0x000fe2000bf25070 */
[----:B------:R-:W-:-:S03]  /*1510*/  IMAD.MOV.U32 R28, RZ, RZ, R32 ;  /* 0x000000ffff1c7224 */ /* 0x000fc600078e0020 */
        /* <DEDUP_REMOVED lines=45> */
.L_x_10383:
[----:B------:R-:W-:Y:S05]  /*17f0*/  BSYNC B6 ;  /* 0x0000000000067941 */ /* 0x000fea0003800000 */
.L_x_10382:
        /* <DEDUP_REMOVED lines=20> */
.L_x_10385:
[----:B------:R-:W-:Y:S05]  /*1940*/  BSYNC B6 ;  /* 0x0000000000067941 */ /* 0x000fea0003800000 */
.L_x_10384:
[----:B------:R-:W-:Y:S01]  /*1950*/  ULDC.64 UR4, c[0x0][0xaf0] ;  /* 0x0002bc0000047ab9 */ /* 0x000fe20000000a00 */
[----:B------:R-:W0:Y:S01]  /*1960*/  S2R R20, SR_TID.X ;  /* 0x0000000000147919 */ /* 0x000e220000002100 */
[----:B------:R-:W-:Y:S01]  /*1970*/  ISETP.NE.U32.AND P0, PT, RZ, UR4, PT ;  /* 0x00000004ff007c0c */ /* 0x000fe2000bf05070 */
[----:B------:R-:W1:Y:S01]  /*1980*/  LDC.64 R30, c[0x0][0x300] ;  /* 0x0000c000ff1e7b82 */ /* 0x000e620000000a00 */
[----:B------:R-:W-:Y:S01]  /*1990*/  IMAD.IADD R70, R37, 0x1, R32 ;  /* 0x0000000125467824 */ /* 0x000fe200078e0220 */
[----:B------:R-:W-:Y:S01]  /*19a0*/  SHF.R.S32.HI R9, RZ, 0x1f, R34 ;  /* 0x0000001fff097819 */ /* 0x000fe20000011422 */
[----:B------:R-:W-:Y:S01]  /*19b0*/  ULDC.64 UR6, c[0x0][0xb00] ;  /* 0x0002c00000067ab9 */ /* 0x000fe20000000a00 */
[----:B------:R-:W-:Y:S01]  /*19c0*/  ISETP.NE.AND.EX P0, PT, RZ, UR5, PT, P0 ;  /* 0x00000005ff007c0c */ /* 0x000fe2000bf05300 */
[C---:B------:R-:W-:Y:S02]  /*19d0*/  VIADD R74, R16.reuse, 0x40 ;  /* 0x00000040104a7836 */ /* 0x040fe40000000000 */
[C---:B------:R-:W-:Y:S01]  /*19e0*/  VIADD R73, R16.reuse, 0x60 ;  /* 0x0000006010497836 */ /* 0x040fe20000000000 */
[----:B------:R-:W2:Y:S01]  /*19f0*/  LDC.64 R68, c[0x0][0x3f8] ;  /* 0x0000fe00ff447b82 */ /* 0x000ea20000000a00 */
[C---:B------:R-:W-:Y:S01]  /*1a00*/  IADD3 R10, R16.reuse, 0xc0, RZ ;  /* 0x000000c0100a7810 */ /* 0x040fe20007ffe0ff */
[----:B------:R-:W-:-:S06]  /*1a10*/  VIADD R72, R16, 0x80 ;  /* 0x0000008010487836 */ /* 0x000fcc0000000000 */
[----:B------:R-:W3:Y:S01]  /*1a20*/  LDC R47, c[0x0][0x3f4] ;  /* 0x0000fd00ff2f7b82 */ /* 0x000ee20000000800 */
[----:B------:R-:W-:-:S04]  /*1a30*/  @P0 IADD3 R4, P1, R218, UR4, RZ ;  /* 0x00000004da040c10 */ /* 0x000fc8000ff3e0ff */
[----:B------:R-:W-:Y:S01]  /*1a40*/  @P0 IADD3.X R5, R219, UR5, RZ, P1, !PT ;  /* 0x00000005db050c10 */ /* 0x000fe20008ffe4ff */
[----:B------:R-:W-:Y:S02]  /*1a50*/  ULDC.64 UR4, c[0x0][0x308] ;  /* 0x0000c20000047ab9 */ /* 0x000fe40000000a00 */
[----:B------:R-:W4:Y:S02]  /*1a60*/  LDC.64 R38, c[0x0][0x408] ;  /* 0x00010200ff267b82 */ /* 0x000f240000000a00 */
[----:B------:R0:W3:Y:S01]  /*1a70*/  @P0 LDG.E R35, desc[UR60][R4.64] ;  /* 0x0000003c04230981 */ /* 0x0000e2000c1e1900 */
[----:B------:R-:W-:Y:S01]  /*1a80*/  SHF.R.S32.HI R42, RZ, 0x1f, R70 ;  /* 0x0000001fff2a7819 */ /* 0x000fe20000011446 */
[-C--:B-1----:R-:W-:Y:S01]  /*1a90*/  IMAD.WIDE.U32 R6, R70, R30.reuse, RZ ;  /* 0x0000001e46067225 */ /* 0x082fe200078e00ff */
[----:B------:R-:W-:Y:S02]  /*1aa0*/  ISETP.NE.U32.AND P0, PT, RZ, UR6, PT ;  /* 0x00000006ff007c0c */ /* 0x000fe4000bf05070 */
[----:B0-----:R-:W-:Y:S01]  /*1ab0*/  SHF.R.U32.HI R44, RZ, 0x7, R20 ;  /* 0x00000007ff2c7819 */ /* 0x001fe20000011614 */
[-C--:B------:R-:W-:Y:S01]  /*1ac0*/  IMAD R0, R42, R30.reuse, RZ ;  /* 0x0000001e2a007224 */ /* 0x080fe200078e02ff */
[----:B------:R-:W-:Y:S01]  /*1ad0*/  ISETP.NE.AND.EX P0, PT, RZ, UR7, PT, P0 ;  /* 0x00000007ff007c0c */ /* 0x000fe2000bf05300 */
[----:B------:R-:W-:Y:S01]  /*1ae0*/  IMAD R8, R225, R30, RZ ;  /* 0x0000001ee1087224 */ /* 0x000fe200078e02ff */
[----:B------:R-:W-:Y:S01]  /*1af0*/  ISETP.NE.AND P6, PT, R44, 0x1, PT ;  /* 0x000000012c00780c */ /* 0x000fe20003fc5270 */
[----:B------:R-:W-:Y:S01]  /*1b00*/  IMAD R3, R70, R31, R0 ;  /* 0x0000001f46037224 */ /* 0x000fe200078e0200 */
[----:B------:R-:W-:Y:S01]  /*1b10*/  SHF.R.S32.HI R23, RZ, 0x1f, R22 ;  /* 0x0000001fff177819 */ /* 0x000fe20000011416 */
[----:B------:R-:W-:Y:S01]  /*1b20*/  VIADD R32, R16, 0xa0 ;  /* 0x000000a010207836 */ /* 0x000fe20000000000 */
[----:B------:R-:W-:Y:S01]  /*1b30*/  SHF.R.S32.HI R96, RZ, 0x1f, R221 ;  /* 0x0000001fff607819 */ /* 0x000fe200000114dd */
[----:B------:R-:W-:-:S02]  /*1b40*/  IMAD.IADD R7, R7, 0x1, R3 ;  /* 0x0000000107077824 */ /* 0x000fc400078e0203 */
[----:B------:R-:W-:Y:S02]  /*1b50*/  IMAD R3, R9, UR4, RZ ;  /* 0x0000000409037c24 */ /* 0x000fe4000f8e02ff */
[----:B------:R-:W-:-:S04]  /*1b60*/  IMAD.WIDE.U32 R4, R34, UR4, R6 ;  /* 0x0000000422047c25 */ /* 0x000fc8000f8e0006 */
[----:B------:R-:W-:Y:S01]  /*1b70*/  IMAD R3, R34, UR5, R3 ;  /* 0x0000000522037c24 */ /* 0x000fe2000f8e0203 */
[----:B------:R-:W-:Y:S01]  /*1b80*/  ULDC.64 UR4, c[0x0][0x310] ;  /* 0x0000c40000047ab9 */ /* 0x000fe20000000a00 */
[----:B------:R-:W-:-:S04]  /*1b90*/  IMAD.WIDE.U32 R6, R19, R30, R16 ;  /* 0x0000001e13067225 */ /* 0x000fc800078e0010 */
[----:B------:R-:W-:Y:S02]  /*1ba0*/  IMAD.IADD R5, R5, 0x1, R3 ;  /* 0x0000000105057824 */ /* 0x000fe400078e0203 */
[----:B------:R-:W-:Y:S02]  /*1bb0*/  VIADD R13, R16, 0xe0 ;  /* 0x000000e0100d7836 */ /* 0x000fe40000000000 */
[----:B--2---:R-:W-:-:S04]  /*1bc0*/  IMAD.WIDE.U32 R64, R19, R68, R22 ;  /* 0x0000004413407225 */ /* 0x004fc800078e0016 */
[----:B------:R-:W-:Y:S02]  /*1bd0*/  IMAD.MOV.U32 R75, RZ, RZ, 0x20 ;  /* 0x00000020ff4b7424 */ /* 0x000fe400078e00ff */
[----:B------:R-:W-:Y:S01]  /*1be0*/  VIADD R98, R44, 0x8 ;  /* 0x000000082c627836 */ /* 0x000fe20000000000 */
[----:B------:R-:W-:Y:S01]  /*1bf0*/  SHF.R.U32.HI R44, RZ, 0x3, R210 ;  /* 0x00000003ff2c7819 */ /* 0x000fe200000116d2 */
[----:B------:R-:W-:Y:S02]  /*1c00*/  IMAD R43, R31, 0x60, RZ ;  /* 0x000000601f2b7824 */ /* 0x000fe400078e02ff */
[----:B----4-:R-:W-:Y:S02]  /*1c10*/  IMAD R79, R39, 0x60, RZ ;  /* 0x00000060274f7824 */ /* 0x010fe400078e02ff */
[----:B------:R-:W-:Y:S02]  /*1c20*/  IMAD R45, R69, 0x60, RZ ;  /* 0x00000060452d7824 */ /* 0x000fe400078e02ff */
[----:B---3--:R-:W-:Y:S01]  /*1c30*/  IMAD.SHL.U32 R76, R47, 0x2, RZ ;  /* 0x000000022f4c7824 */ /* 0x008fe200078e00ff */
[----:B------:R-:W-:-:S02]  /*1c40*/  SHF.R.S32.HI R0, RZ, 0x1f, R35 ;  /* 0x0000001fff007819 */ /* 0x000fc40000011423 */
[----:B------:R-:W-:Y:S02]  /*1c50*/  SEL R21, R35, RZ, !P0 ;  /* 0x000000ff23157207 */ /* 0x000fe40004000000 */
[----:B------:R-:W-:Y:S02]  /*1c60*/  SEL R12, R0, RZ, !P0 ;  /* 0x000000ff000c7207 */ /* 0x000fe40004000000 */
[----:B-----5:R-:W-:Y:S01]  /*1c70*/  SHF.R.S32.HI R35, RZ, 0x1f, R28 ;  /* 0x0000001fff237819 */ /* 0x020fe2000001141c */
[----:B------:R-:W-:-:S04]  /*1c80*/  IMAD.WIDE.U32 R14, R21, UR4, R4 ;  /* 0x00000004150e7c25 */ /* 0x000fc8000f8e0004 */
[----:B------:R-:W-:Y:S01]  /*1c90*/  IMAD R0, R12, UR4, RZ ;  /* 0x000000040c007c24 */ /* 0x000fe2000f8e02ff */
[----:B------:R-:W-:Y:S01]  /*1ca0*/  IADD3 R4, P0, R14, R6, RZ ;  /* 0x000000060e047210 */ /* 0x000fe20007f1e0ff */
[----:B------:R-:W-:Y:S02]  /*1cb0*/  VIADD R5, R16, 0x20 ;  /* 0x0000002010057836 */ /* 0x000fe40000000000 */
[----:B------:R-:W-:Y:S01]  /*1cc0*/  IMAD R3, R21, UR5, R0 ;  /* 0x0000000515037c24 */ /* 0x000fe2000f8e0200 */
[----:B------:R-:W-:Y:S05]  /*1cd0*/  @!P6 WARPSYNC.ALL ;  /* 0x000000000000e948 */ /* 0x000fea0003800000 */
[----:B------:R-:W-:Y:S01]  /*1ce0*/  ULDC UR4, c[0x0][0x320] ;  /* 0x0000c80000047ab9 */ /* 0x000fe20000000800 */
[----:B------:R-:W-:Y:S01]  /*1cf0*/  IMAD R0, R19, R31, R8 ;  /* 0x0000001f13007224 */ /* 0x000fe200078e0208 */
[----:B------:R-:W-:Y:S01]  /*1d00*/  @!P6 BAR.SYNC.DEFER_BLOCKING 0x9, 0x100 ;  /* 0x024400000000eb1d */ /* 0x000fe20000010000 */
[----:B------:R-:W-:Y:S01]  /*1d10*/  IMAD.IADD R3, R15, 0x1, R3 ;  /* 0x000000010f037824 */ /* 0x000fe200078e0203 */
[----:B------:R-:W-:Y:S01]  /*1d20*/  ISETP.GE.AND P1, PT, R5, UR4, PT ;  /* 0x0000000405007c0c */ /* 0x000fe2000bf26270 */
[----:B------:R-:W-:Y:S01]  /*1d30*/  IMAD R40, R35, R68, RZ ;  /* 0x0000004423287224 */ /* 0x000fe200078e02ff */
        /* <DEDUP_REMOVED lines=14> */
[----:B------:R-:W-:Y:S01]  /*1e20*/  SEL R9, RZ, 0x4, P0 ;  /* 0x00000004ff097807 */ /* 0x000fe20000000000 */
[----:B------:R-:W-:Y:S01]  /*1e30*/  IMAD R85, R28, R69, R40 ;  /* 0x000000451c557224 */ /* 0x000fe200078e0228 */
        /* <DEDUP_REMOVED lines=11> */
[----:B------:R-:W-:Y:S01]  /*1ef0*/  IMAD.SHL.U32 R12, R30, 0x40, RZ ;  /* 0x000000401e0c7824 */ /* 0x000fe200078e00ff */
[----:B------:R-:W-:Y:S01]  /*1f00*/  ISETP.GE.AND P0, PT, R16, R47, PT ;  /* 0x0000002f1000720c */ /* 0x000fe20003f06270 */
[----:B------:R-:W-:Y:S01]  /*1f10*/  IMAD R91, R21, UR5, R10 ;  /* 0x00000005155b7c24 */ /* 0x000fe2000f8e020a */
[----:B------:R-:W-:Y:S01]  /*1f20*/  LOP3.LUT R93, R9, R8, RZ, 0xfc, !PT ;  /* 0x00000008095d7212 */ /* 0x000fe200078efcff */
[----:B------:R-:W-:Y:S01]  /*1f30*/  IMAD R8, R225, R68, RZ ;  /* 0x00000044e1087224 */ /* 0x000fe200078e02ff */
[----:B------:R-:W-:Y:S01]  /*1f40*/  SEL R13, R47, RZ, P0 ;  /* 0x000000ff2f0d7207 */ /* 0x000fe20000000000 */
[----:B------:R-:W-:Y:S01]  /*1f50*/  IMAD.WIDE.U32 R20, R21, UR4, R6 ;  /* 0x0000000415147c25 */ /* 0x000fe2000f8e0006 */
[----:B------:R-:W-:Y:S01]  /*1f60*/  IADD3 R70, P2, R19, R70, RZ ;  /* 0x0000004613467210 */ /* 0x000fe20007f5e0ff */
[----:B------:R-:W-:Y:S01]  /*1f70*/  ULDC UR4, c[0x0][0x2f4] ;  /* 0x0000bd0000047ab9 */ /* 0x000fe20000000800 */
[----:B------:R-:W-:Y:S01]  /*1f80*/  LOP3.LUT P1, RZ, R227, 0x4, RZ, 0xc0, !PT ;  /* 0x00000004e3ff7812 */ /* 0x000fe2000782c0ff */
[----:B------:R-:W-:Y:S01]  /*1f90*/  IMAD R67, R19, R69, R8 ;  /* 0x0000004513437224 */ /* 0x000fe200078e0208 */
[----:B------:R-:W-:Y:S01]  /*1fa0*/  SEL R92, RZ, 0xffffff80, P3 ;  /* 0xffffff80ff5c7807 */ /* 0x000fe20001800000 */
[----:B------:R-:W-:Y:S01]  /*1fb0*/  IMAD R6, R225, R38, RZ ;  /* 0x00000026e1067224 */ /* 0x000fe200078e02ff */
[----:B------:R-:W-:Y:S01]  /*1fc0*/  SEL R75, R75, 0xffffffe0, !P1 ;  /* 0xffffffe04b4b7807 */ /* 0x000fe20004800000 */
[----:B------:R-:W-:Y:S01]  /*1fd0*/  IMAD.WIDE.U32 R8, R19, R68, R16 ;  /* 0x0000004413087225 */ /* 0x000fe200078e0010 */
[----:B------:R-:W-:-:S02]  /*1fe0*/  LOP3.LUT R92, R93, 0x80, R92, 0xc8, !PT ;  /* 0x000000805d5c7812 */ /* 0x000fc400078ec85c */
[----:B------:R-:W-:Y:S01]  /*1ff0*/  ISETP.GE.AND P1, PT, R16, UR4, PT ;  /* 0x0000000410007c0c */ /* 0x000fe2000bf26270 */
[----:B------:R-:W-:Y:S01]  /*2000*/  IMAD.IADD R65, R65, 0x1, R67 ;  /* 0x0000000141417824 */ /* 0x000fe200078e0243 */
[----:B------:R-:W-:Y:S01]  /*2010*/  LOP3.LUT R93, R93, 0x40, RZ, 0xc0, !PT ;  /* 0x000000405d5d7812 */ /* 0x000fe200078ec0ff */
[----:B------:R-:W-:Y:S02]  /*2020*/  IMAD R37, R19, R39, R6 ;  /* 0x0000002713257224 */ /* 0x000fe400078e0206 */
[----:B------:R-:W-:Y:S02]  /*2030*/  IMAD.IADD R67, R67, 0x1, R9 ;  /* 0x0000000143437824 */ /* 0x000fe400078e0209 */
[----:B------:R-:W-:-:S04]  /*2040*/  IMAD.WIDE.U32 R6, R19, R38, R22 ;  /* 0x0000002613067225 */ /* 0x000fc800078e0016 */
[----:B------:R-:W-:Y:S02]  /*2050*/  IMAD.SHL.U32 R9, R227, 0x40, RZ ;  /* 0x00000040e3097824 */ /* 0x000fe400078e00ff */
[----:B------:R-:W-:-:S03]  /*2060*/  IMAD.WIDE.U32 R10, R19, R38, R16 ;  /* 0x00000026130a7225 */ /* 0x000fc600078e0010 */
[----:B------:R-:W-:Y:S01]  /*2070*/  LOP3.LUT R9, R9, 0x1c0, RZ, 0xc0, !PT ;  /* 0x000001c009097812 */ /* 0x000fe200078ec0ff */
[----:B------:R-:W-:Y:S02]  /*2080*/  IMAD.IADD R13, R16, 0x1, R13 ;  /* 0x00000001100d7824 */ /* 0x000fe400078e020d */
[----:B------:R-:W-:Y:S01]  /*2090*/  IMAD.IADD R7, R7, 0x1, R37 ;  /* 0x0000000107077824 */ /* 0x000fe200078e0225 */
[----:B------:R-:W-:Y:S01]  /*20a0*/  LOP3.LUT R41, R9, 0x18, R16, 0xf8, !PT ;  /* 0x0000001809297812 */ /* 0x000fe200078ef810 */
[----:B------:R-:W-:Y:S01]  /*20b0*/  IMAD.MOV.U32 R36, RZ, RZ, R10 ;  /* 0x000000ffff247224 */ /* 0x000fe200078e000a */
[----:B------:R-:W-:Y:S01]  /*20c0*/  SHF.R.S32.HI R10, RZ, 0x1f, R13 ;  /* 0x0000001fff0a7819 */ /* 0x000fe2000001140d */
[----:B------:R-:W-:Y:S02]  /*20d0*/  IMAD.MOV.U32 R66, RZ, RZ, R8 ;  /* 0x000000ffff427224 */ /* 0x000fe400078e0008 */
[-C--:B------:R-:W-:Y:S01]  /*20e0*/  IMAD R8, R35, R38.reuse, RZ ;  /* 0x0000002623087224 */ /* 0x080fe200078e02ff */
[----:B------:R-:W-:Y:S01]  /*20f0*/  LEA.HI R87, R10, R13, RZ, 0x3 ;  /* 0x0000000d0a577211 */ /* 0x000fe200078f18ff */
[----:B------:R-:W-:Y:S01]  /*2100*/  IMAD.WIDE.U32 R34, R28, R38, R6 ;  /* 0x000000261c227225 */ /* 0x000fe200078e0006 */
[----:B------:R-:W-:-:S02]  /*2110*/  SHF.R.U32.HI R6, RZ, 0x3, R9 ;  /* 0x00000003ff067819 */ /* 0x000fc40000011609 */
[----:B------:R-:W-:Y:S01]  /*2120*/  SHF.L.U64.HI R13, R30, 0x6, R31 ;  /* 0x000000061e0d7819 */ /* 0x000fe2000001021f */
[----:B------:R-:W-:Y:S01]  /*2130*/  IMAD.X R71, R225, 0x1, R42, P2 ;  /* 0x00000001e1477824 */ /* 0x000fe200010e062a */
[-C--:B------:R-:W-:Y:S01]  /*2140*/  LOP3.LUT R40, R41, R6.reuse, RZ, 0x3c, !PT ;  /* 0x0000000629287212 */ /* 0x080fe200078e3cff */
[----:B------:R-:W-:Y:S01]  /*2150*/  IMAD.IADD R37, R37, 0x1, R11 ;  /* 0x0000000125257824 */ /* 0x000fe200078e020b */
[--C-:B------:R-:W-:Y:S01]  /*2160*/  LOP3.LUT R41, R9, 0x38, R87.reuse, 0xf8, !PT ;  /* 0x0000003809297812 */ /* 0x100fe200078ef857 */
[----:B------:R-:W-:Y:S01]  /*2170*/  IMAD R83, R28, R39, R8 ;  /* 0x000000271c537224 */ /* 0x000fe200078e0208 */
[----:B------:R-:W-:Y:S01]  /*2180*/  LOP3.LUT R42, R210, 0x38, R87, 0xf8, !PT ;  /* 0x00000038d22a7812 */ /* 0x000fe200078ef857 */
[----:B------:R-:W-:Y:S01]  /*2190*/  IMAD R77, R211, 0x200, R40 ;  /* 0x00000200d34d7824 */ /* 0x000fe200078e0228 */
[----:B------:R-:W-:Y:S01]  /*21a0*/  LOP3.LUT R40, R41, R6, RZ, 0x3c, !PT ;  /* 0x0000000629287212 */ /* 0x000fe200078e3cff */
[C---:B------:R-:W-:Y:S01]  /*21b0*/  IMAD.SHL.U32 R10, R38.reuse, 0x40, RZ ;  /* 0x00000040260a7824 */ /* 0x040fe200078e00ff */
[----:B------:R-:W-:Y:S01]  /*21c0*/  SHF.L.U64.HI R11, R38, 0x6, R39 ;  /* 0x00000006260b7819 */ /* 0x000fe20000010227 */
[----:B------:R-:W-:Y:S01]  /*21d0*/  IMAD.WIDE.U32 R36, R28, R38, R36 ;  /* 0x000000261c247225 */ /* 0x000fe200078e0024 */
[----:B------:R-:W-:-:S02]  /*21e0*/  SHF.L.U64.HI R8, R68, 0x6, R69 ;  /* 0x0000000644087819 */ /* 0x000fc40000010245 */
[----:B------:R-:W-:Y:S01]  /*21f0*/  SHF.R.S32.HI R86, RZ, 0x3, R87 ;  /* 0x00000003ff567819 */ /* 0x000fe20000011457 */
[----:B------:R-:W-:Y:S01]  /*2200*/  IMAD.SHL.U32 R7, R68, 0x40, RZ ;  /* 0x0000004044077824 */ /* 0x000fe200078e00ff */
[----:B------:R-:W-:Y:S01]  /*2210*/  LOP3.LUT R41, R42, R44, RZ, 0x3c, !PT ;  /* 0x0000002c2a297212 */ /* 0x000fe200078e3cff */
[CC--:B------:R-:W-:Y:S01]  /*2220*/  IMAD.WIDE.U32 R64, R28.reuse, R68.reuse, R64 ;  /* 0x000000441c407225 */ /* 0x0c0fe200078e0040 */
[----:B------:R-:W-:Y:S02]  /*2230*/  LOP3.LUT R87, R87, 0xfffffff8, RZ, 0xc0, !PT ;  /* 0xfffffff857577812 */ /* 0x000fe400078ec0ff */
[----:B------:R-:W-:Y:S01]  /*2240*/  ISETP.GE.AND P2, PT, R5, UR4, PT ;  /* 0x0000000405007c0c */ /* 0x000fe2000bf46270 */
[----:B------:R-:W-:Y:S01]  /*2250*/  IMAD.WIDE.U32 R66, R28, R68, R66 ;  /* 0x000000441c427225 */ /* 0x000fe200078e0042 */
[----:B------:R-:W-:-:S03]  /*2260*/  SHF.R.S32.HI R88, RZ, 0x1f, R87 ;  /* 0x0000001fff587819 */ /* 0x000fc60000011457 */
[----:B------:R-:W-:-:S04]  /*2270*/  IMAD.WIDE.U32 R30, R30, 0x60, RZ ;  /* 0x000000601e1e7825 */ /* 0x000fc800078e00ff */
[----:B------:R-:W-:-:S04]  /*2280*/  IMAD.WIDE.U32 R38, R38, 0x60, RZ ;  /* 0x0000006026267825 */ /* 0x000fc800078e00ff */
[----:B------:R-:W-:-:S04]  /*2290*/  IMAD.WIDE.U32 R68, R68, 0x60, RZ ;  /* 0x0000006044447825 */ /* 0x000fc800078e00ff */
[----:B------:R-:W-:Y:S02]  /*22a0*/  IMAD.IADD R82, R35, 0x1, R83 ;  /* 0x0000000123527824 */ /* 0x000fe400078e0253 */
[----:B------:R-:W-:Y:S02]  /*22b0*/  IMAD.IADD R84, R65, 0x1, R85 ;  /* 0x0000000141547824 */ /* 0x000fe400078e0255 */
[----:B------:R-:W-:Y:S02]  /*22c0*/  IMAD.IADD R78, R31, 0x1, R43 ;  /* 0x000000011f4e7824 */ /* 0x000fe400078e022b */
[----:B------:R-:W-:Y:S02]  /*22d0*/  IMAD.IADD R79, R39, 0x1, R79 ;  /* 0x00000001274f7824 */ /* 0x000fe400078e024f */
[----:B------:R-:W-:Y:S02]  /*22e0*/  IMAD.IADD R80, R69, 0x1, R45 ;  /* 0x0000000145507824 */ /* 0x000fe400078e022d */
[----:B------:R-:W-:-:S02]  /*22f0*/  IMAD.IADD R81, R75, 0x1, R77 ;  /* 0x000000014b517824 */ /* 0x000fc400078e024d */
[----:B------:R-:W-:Y:S02]  /*2300*/  IMAD.IADD R83, R83, 0x1, R37 ;  /* 0x0000000153537824 */ /* 0x000fe400078e0225 */
[----:B------:R-:W-:Y:S02]  /*2310*/  IMAD.IADD R85, R85, 0x1, R67 ;  /* 0x0000000155557824 */ /* 0x000fe400078e0243 */
[----:B------:R-:W-:Y:S02]  /*2320*/  IMAD R89, R211, 0x200, R40 ;  /* 0x00000200d3597824 */ /* 0x000fe400078e0228 */
[----:B------:R-:W-:Y:S02]  /*2330*/  IMAD.IADD R90, R212, 0x1, R41 ;  /* 0x00000001d45a7824 */ /* 0x000fe400078e0229 */
[----:B------:R-:W-:-:S07]  /*2340*/  IMAD.IADD R91, R21, 0x1, R91 ;  /* 0x00000001155b7824 */ /* 0x000fce00078e025b */
.L_x_10433:
        /* <DEDUP_REMOVED lines=9> */
[-C--:B------:R-:W-:Y:S01]  /*23e0*/  IADD3 R26, P3, P4, R4, R102.reuse, R12 ;  /* 0x00000066041a7210 */ /* 0x080fe20007c7e00c */
[----:B------:R-:W-:Y:S01]  /*23f0*/  IMAD R104, R2, 0x1800, R81 ;  /* 0x0000180002687824 */ /* 0x000fe200078e0251 */
[----:B------:R-:W-:Y:S01]  /*2400*/  IADD3 R41, P5, R4, R102, RZ ;  /* 0x0000006604297210 */ /* 0x000fe20007fbe0ff */
[----:B------:R-:W-:Y:S02]  /*2410*/  IMAD.IADD R59, R103, 0x1, R59 ;  /* 0x00000001673b7824 */ /* 0x000fe400078e023b */
[----:B------:R-:W-:Y:S01]  /*2420*/  IMAD R106, R2, 0x1800, R77 ;  /* 0x00001800026a7824 */ /* 0x000fe200078e024d */
[----:B------:R-:W-:Y:S01]  /*2430*/  LEA R104, R104, R25, 0x1 ;  /* 0x0000001968687211 */ /* 0x000fe200078e08ff */
[----:B------:R-:W-:Y:S01]  /*2440*/  IMAD.X R42, R59, 0x1, R0, P5 ;  /* 0x000000013b2a7824 */ /* 0x000fe200028e0600 */
[----:B------:R-:W-:Y:S01]  /*2450*/  IADD3.X R40, R0, R59, R13, P3, P4 ;  /* 0x0000003b00287210 */ /* 0x000fe20001fe840d */
[----:B------:R-:W-:Y:S01]  /*2460*/  IMAD R106, R106, 0x2, R25 ;  /* 0x000000026a6a7824 */ /* 0x000fe200078e0219 */
[----:B0-----:R-:W-:-:S02]  /*2470*/  LEA R48, P3, R26, R100, 0x1 ;  /* 0x000000641a307211 */ /* 0x001fc400078608ff */
[----:B------:R-:W-:Y:S02]  /*2480*/  LEA R50, P5, R41, R100, 0x1 ;  /* 0x0000006429327211 */ /* 0x000fe400078a08ff */
        /* <DEDUP_REMOVED lines=48> */
.L_x_10390:
[----:B------:R-:W-:Y:S05]  /*2790*/  BSYNC B1 ;  /* 0x0000000000017941 */ /* 0x000fea0003800000 */
.L_x_10389:
        /* <DEDUP_REMOVED lines=28> */
.L_x_10392:
[----:B------:R-:W-:Y:S05]  /*2960*/  BSYNC B1 ;  /* 0x0000000000017941 */ /* 0x000fea0003800000 */
.L_x_10391:
[----:B0-----:R-:W-:Y:S01]  /*2970*/  IMAD.MOV.U32 R40, RZ, RZ, R60 ;  /* 0x000000ffff287224 */ /* 0x001fe200078e003c */
[----:B------:R-:W-:Y:S01]  /*2980*/  ISETP.NE.AND P3, PT, R203, 0x3, PT ;  /* 0x00000003cb00780c */ /* 0x000fe20003f65270 */
[----:B------:R-:W-:Y:S01]  /*2990*/  IMAD.MOV.U32 R41, RZ, RZ, R61 ;  /* 0x000000ffff297224 */ /* 0x000fe200078e003d */
[----:B------:R-:W-:Y:S01]  /*29a0*/  PRMT R107, R101, 0x5410, R100 ;  /* 0x00005410656b7816 */ /* 0x000fe20000000064 */
[----:B------:R-:W-:Y:S02]  /*29b0*/  IMAD.MOV.U32 R42, RZ, RZ, R62 ;  /* 0x000000ffff2a7224 */ /* 0x000fe400078e003e */
[----:B------:R-:W-:Y:S01]  /*29c0*/  IMAD.MOV.U32 R43, RZ, RZ, R63 ;  /* 0x000000ffff2b7224 */ /* 0x000fe200078e003f */
[----:B------:R-:W-:Y:S01]  /*29d0*/  PRMT R115, R40, 0x5410, R41 ;  /* 0x0000541028737816 */ /* 0x000fe20000000029 */
[----:B------:R-:W-:Y:S02]  /*29e0*/  IMAD.MOV.U32 R40, RZ, RZ, R56 ;  /* 0x000000ffff287224 */ /* 0x000fe400078e0038 */
[----:B------:R-:W-:Y:S01]  /*29f0*/  IMAD.MOV.U32 R41, RZ, RZ, R57 ;  /* 0x000000ffff297224 */ /* 0x000fe200078e0039 */
[----:B------:R-:W-:Y:S01]  /*2a00*/  PRMT R118, R42, 0x5410, R43 ;  /* 0x000054102a767816 */ /* 0x000fe2000000002b */
[----:B-----5:R-:W-:-:S02]  /*2a10*/  IMAD.MOV.U32 R42, RZ, RZ, R52 ;  /* 0x000000ffff2a7224 */ /* 0x020fc400078e0034 */
        /* <DEDUP_REMOVED lines=14> */
.L_x_10393:
[----:B------:R-:W-:Y:S01]  /*2b00*/  IMAD R94, R2, 0x8, R18 ;  /* 0x00000008025e7824 */ /* 0x000fe200078e0212 */
[----:B------:R-:W-:Y:S01]  /*2b10*/  SHF.L.U32 R108, R201, 0x1f, RZ ;  /* 0x0000001fc96c7819 */ /* 0x000fe200000006ff */
[----:B------:R-:W-:Y:S03]  /*2b20*/  BSSY B1, `(.L_x_10394) ;  /* 0x0000003000017945 */ /* 0x000fe60003800000 */
[----:B------:R-:W0:Y:S02]  /*2b30*/  SYNCS.PHASECHK.TRANS64.TRYWAIT P6, [R94+URZ+0x32490], R108 ;  /* 0x0324906c5e0075a7 */ /* 0x000e2400080c017f */
[----:B0-----:R-:W-:Y:S05]  /*2b40*/  @!P6 BRA `(.L_x_10395) ;  /* 0x0000015c00ece947 */ /* 0x001fea0003800000 */
.L_x_10679:
[----:B------:R-:W-:Y:S05]  /*2b50*/  BSYNC B1 ;  /* 0x0000000000017941 */ /* 0x000fea0003800000 */
.L_x_10394:
        /* <DEDUP_REMOVED lines=49> */
.L_x_10401:
[----:B------:R-:W-:Y:S05]  /*2e70*/  BSYNC B3 ;  /* 0x0000000000037941 */ /* 0x000fea0003800000 */
.L_x_10400:
[----:B--2---:R1:W-:Y:S02]  /*2e80*/  STG.E.128 desc[UR60][R50.64], R40 ;  /* 0x0000002832007986 */ /* 0x0043e4000c101d3c */
.L_x_10399:
[----:B------:R-:W-:Y:S05]  /*2e90*/  BSYNC B2 ;  /* 0x0000000000027941 */ /* 0x000fea0003800000 */
.L_x_10398:
        /* <DEDUP_REMOVED lines=13> */
[--C-:B------:R-:W-:Y:S02]  /*2f70*/  HADD2.F32 R57, -RZ, R43.reuse.H1_H1 ;  /* 0x3000002bff397230 */ /* 0x100fe40000004100 */
[----:B------:R-:W-:Y:S01]  /*2f80*/  FMUL.FTZ R110, R42, R59 ;  /* 0x0000003b2a6e7220 */ /* 0x000fe20000410000 */
[----:B------:R-:W-:Y:S02]  /*2f90*/  HADD2.F32 R43, -RZ, R43.H0_H0 ;  /* 0x2000002bff2b7230 */ /* 0x000fe40000004100 */
[----:B------:R-:W-:Y:S02]  /*2fa0*/  HADD2.F32 R41, -RZ, R41.H0_H0 ;  /* 0x20000029ff297230 */ /* 0x000fe40000004100 */
[-C--:B------:R-:W-:Y:S01]  /*2fb0*/  FMUL.FTZ R112, R57, R62.reuse ;  /* 0x0000003e39707220 */ /* 0x080fe20000410000 */
[----:B------:R-:W-:Y:S02]  /*2fc0*/  HADD2.F32 R58, -RZ, R58.H0_H0 ;  /* 0x2000003aff3a7230 */ /* 0x000fe40000004100 */
[----:B------:R-:W-:Y:S01]  /*2fd0*/  FMUL.FTZ R62, R43, R62 ;  /* 0x0000003e2b3e7220 */ /* 0x000fe20000410000 */
[----:B------:R-:W-:-:S02]  /*2fe0*/  HADD2.F32 R60, -RZ, R60.H0_H0 ;  /* 0x2000003cff3c7230 */ /* 0x000fc40000004100 */
[C---:B------:R-:W-:Y:S01]  /*2ff0*/  FMUL.FTZ R59, R41.reuse, R59 ;  /* 0x0000003b293b7220 */ /* 0x040fe20000410000 */
[----:B------:R-:W-:Y:S01]  /*3000*/  FFMA.FTZ R110, R41, R58, -R110 ;  /* 0x0000003a296e7223 */ /* 0x000fe2000001086e */
[--C-:B------:R-:W-:Y:S02]  /*3010*/  HADD2.F32 R41, -RZ, R40.reuse.H1_H1 ;  /* 0x30000028ff297230 */ /* 0x100fe40000004100 */
[----:B------:R-:W-:Y:S01]  /*3020*/  FFMA.FTZ R63, R57, R60, R62 ;  /* 0x0000003c393f7223 */ /* 0x000fe2000001003e */
[----:B------:R-:W-:Y:S01]  /*3030*/  FFMA.FTZ R61, R42, R58, R59 ;  /* 0x0000003a2a3d7223 */ /* 0x000fe2000001003b */
[--C-:B------:R-:W-:Y:S02]  /*3040*/  HADD2.F32 R57, -RZ, R109.reuse.H0_H0 ;  /* 0x2000006dff397230 */ /* 0x100fe40000004100 */
[----:B------:R-:W-:Y:S01]  /*3050*/  FFMA.FTZ R112, R43, R60, -R112 ;  /* 0x0000003c2b707223 */ /* 0x000fe20000010870 */
[----:B------:R-:W-:Y:S02]  /*3060*/  HADD2.F32 R40, -RZ, R40.H0_H0 ;  /* 0x20000028ff287230 */ /* 0x000fe40000004100 */
[----:B------:R-:W-:-:S02]  /*3070*/  HADD2.F32 R109, -RZ, R109.H1_H1 ;  /* 0x3000006dff6d7230 */ /* 0x000fc40000004100 */
[CC--:B------:R-:W-:Y:S01]  /*3080*/  FMUL.FTZ R59, R41.reuse, R57.reuse ;  /* 0x00000039293b7220 */ /* 0x0c0fe20000410000 */
[--C-:B------:R-:W-:Y:S02]  /*3090*/  HADD2.F32 R42, -RZ, R56.reuse.H1_H1 ;  /* 0x30000038ff2a7230 */ /* 0x100fe40000004100 */
[----:B------:R-:W-:Y:S01]  /*30a0*/  FMUL.FTZ R58, R40, R57 ;  /* 0x00000039283a7220 */ /* 0x000fe20000410000 */
[----:B------:R-:W-:Y:S02]  /*30b0*/  HADD2.F32 R56, -RZ, R56.H0_H0 ;  /* 0x20000038ff387230 */ /* 0x000fe40000004100 */
        /* <DEDUP_REMOVED lines=12> */
.L_x_10403:
[----:B------:R-:W-:Y:S05]  /*3180*/  BSYNC B2 ;  /* 0x0000000000027941 */ /* 0x000fea0003800000 */
.L_x_10402:
[----:B--2---:R2:W-:Y:S02]  /*3190*/  STG.E.128 desc[UR60][R50.64+0x40], R40 ;  /* 0x0000402832007986 */ /* 0x0045e4000c101d3c */
.L_x_10397:
[----:B------:R-:W-:Y:S05]  /*31a0*/  BSYNC B1 ;  /* 0x0000000000017941 */ /* 0x000fea0003800000 */
.L_x_10396:
        /* <DEDUP_REMOVED lines=48> */
.L_x_10408:
[----:B------:R-:W-:Y:S05]  /*34b0*/  BSYNC B2 ;  /* 0x0000000000027941 */ /* 0x000fea0003800000 */
.L_x_10407:
[----:B--2---:R3:W-:Y:S02]  /*34c0*/  STG.E.128 desc[UR60][R48.64], R40 ;  /* 0x0000002830007986 */ /* 0x0047e4000c101d3c */
.L_x_10406:
[----:B------:R-:W-:Y:S05]  /*34d0*/  BSYNC B1 ;  /* 0x0000000000017941 */ /* 0x000fea0003800000 */
.L_x_10405:
        /* <DEDUP_REMOVED lines=46> */
.L_x_10410:
[----:B------:R-:W-:Y:S05]  /*37c0*/  BSYNC B1 ;  /* 0x0000000000017941 */ /* 0x000fea0003800000 */
.L_x_10409:
[----:B--2---:R1:W-:Y:S01]  /*37d0*/  STG.E.128 desc[UR60][R48.64+0x40], R40 ;  /* 0x0000402830007986 */ /* 0x0043e2000c101d3c */
[----:B------:R-:W-:Y:S05]  /*37e0*/  BRA `(.L_x_10404) ;  /* 0x00000014006c7947 */ /* 0x000fea0003800000 */
.L_x_10388:
        /* <DEDUP_REMOVED lines=24> */
[----:B------:R2:W3:Y:S05]  /*3970*/  @!P4 LDG.E.128 R44, desc[UR60][R50.64] ;  /* 0x0000003c322cc981 */ /* 0x0004ea000c1e1d00 */
[----:B------:R4:W5:Y:S01]  /*3980*/  @!P4 LDG.E.128 R40, desc[UR60][R48.64] ;  /* 0x0000003c3028c981 */ /* 0x000962000c1e1d00 */
[----:B0-----:R-:W-:-:S04]  /*3990*/  @!P3 LEA R52, P4, R58, R52, 0x1 ;  /* 0x000000343a34b211 */ /* 0x001fc800078808ff */
[----:B------:R-:W-:Y:S02]  /*39a0*/  @!P3 LEA.HI.X R53, R58, R53, R60, 0x1, P4 ;  /* 0x000000353a35b211 */ /* 0x000fe400020f0c3c */
[----:B--2---:R-:W-:Y:S02]  /*39b0*/  CS2R R50, SRZ ;  /* 0x0000000000327805 */ /* 0x004fe4000001ff00 */
[C---:B-1----:R-:W-:Y:S02]  /*39c0*/  @!P3 LEA R56, P4, R54.reuse, R56, 0x1 ;  /* 0x000000383638b211 */ /* 0x042fe400078808ff */
[----:B----4-:R-:W-:Y:S02]  /*39d0*/  CS2R R48, SRZ ;  /* 0x0000000000307805 */ /* 0x010fe4000001ff00 */
[----:B------:R-:W-:Y:S02]  /*39e0*/  @!P3 LEA.HI.X R57, R54, R57, R55, 0x1, P4 ;  /* 0x000000393639b211 */ /* 0x000fe400020f0c37 */
[----:B------:R-:W-:-:S02]  /*39f0*/  CS2R R54, SRZ ;  /* 0x0000000000367805 */ /* 0x000fc4000001ff00 */
[----:B------:R0:W2:Y:S02]  /*3a00*/  @!P3 LDG.E.128 R48, desc[UR60][R52.64] ;  /* 0x0000003c3430b981 */ /* 0x0000a4000c1e1d00 */
[----:B0-----:R-:W-:-:S06]  /*3a10*/  CS2R R52, SRZ ;  /* 0x0000000000347805 */ /* 0x001fcc000001ff00 */
[----:B------:R3:W4:Y:S01]  /*3a20*/  @!P3 LDG.E.128 R52, desc[UR60][R56.64] ;  /* 0x0000003c3834b981 */ /* 0x000722000c1e1d00 */
[----:B------:R-:W-:Y:S02]  /*3a30*/  ISETP.NE.AND P3, PT, R203, 0x3, PT ;  /* 0x00000003cb00780c */ /* 0x000fe40003f65270 */
[----:B------:R-:W-:Y:S01]  /*3a40*/  ISETP.GE.AND P4, PT, R16, R105, PT ;  /* 0x000000691000720c */ /* 0x000fe20003f86270 */
[----:B-----5:R-:W-:Y:S02]  /*3a50*/  IMAD.MOV.U32 R60, RZ, RZ, R43 ;  /* 0x000000ffff3c7224 */ /* 0x020fe400078e002b */
        /* <DEDUP_REMOVED lines=8> */
[----:B------:R-:W-:Y:S01]  /*3ae0*/  IMAD.MOV.U32 R60, RZ, RZ, R45 ;  /* 0x000000ffff3c7224 */ /* 0x000fe200078e002d */
[----:B------:R-:W-:Y:S01]  /*3af0*/  PRMT R122, R62, 0x7610, R122 ;  /* 0x000076103e7a7816 */ /* 0x000fe2000000007a */
[----:B------:R-:W-:Y:S01]  /*3b00*/  IMAD.MOV.U32 R58, RZ, RZ, R46 ;  /* 0x000000ffff3a7224 */ /* 0x000fe200078e002e */
[----:B------:R-:W-:Y:S01]  /*3b10*/  PRMT R126, R126, 0x5410, R56 ;  /* 0x000054107e7e7816 */ /* 0x000fe20000000038 */
[----:B--2---:R-:W-:Y:S01]  /*3b20*/  IMAD.MOV.U32 R56, RZ, RZ, R50 ;  /* 0x000000ffff387224 */ /* 0x004fe200078e0032 */
[----:B------:R-:W-:Y:S01]  /*3b30*/  PRMT R121, R121, 0x5410, R57 ;  /* 0x0000541079797816 */ /* 0x000fe20000000039 */
[----:B------:R-:W-:Y:S01]  /*3b40*/  IMAD.MOV.U32 R57, RZ, RZ, R51 ;  /* 0x000000ffff397224 */ /* 0x000fe200078e0033 */
[----:B------:R-:W-:Y:S01]  /*3b50*/  PRMT R122, R122, 0x5410, R60 ;  /* 0x000054107a7a7816 */ /* 0x000fe2000000003c */
[----:B------:R-:W-:Y:S01]  /*3b60*/  IMAD.MOV.U32 R60, RZ, RZ, R49 ;  /* 0x000000ffff3c7224 */ /* 0x000fe200078e0031 */
[----:B------:R-:W-:-:S02]  /*3b70*/  PRMT R120, R58, 0x7610, R120 ;  /* 0x000076103a787816 */ /* 0x000fc40000000078 */
[----:B------:R-:W-:Y:S02]  /*3b80*/  MOV R58, R48 ;  /* 0x00000030003a7202 */ /* 0x000fe40000000f00 */
[----:B------:R-:W-:Y:S02]  /*3b90*/  PRMT R115, R56, 0x5410, R57 ;  /* 0x0000541038737816 */ /* 0x000fe40000000039 */
[----:B------:R-:W-:Y:S01]  /*3ba0*/  PRMT R116, R58, 0x5410, R60 ;  /* 0x000054103a747816 */ /* 0x000fe2000000003c */
[----:B----4-:R-:W-:Y:S02]  /*3bb0*/  IMAD.MOV.U32 R56, RZ, RZ, R54 ;  /* 0x000000ffff387224 */ /* 0x010fe400078e0036 */
[----:B------:R-:W-:Y:S02]  /*3bc0*/  IMAD.MOV.U32 R57, RZ, RZ, R55 ;  /* 0x000000ffff397224 */ /* 0x000fe400078e0037 */
[----:B------:R-:W-:Y:S02]  /*3bd0*/  IMAD.MOV.U32 R58, RZ, RZ, R52 ;  /* 0x000000ffff3a7224 */ /* 0x000fe400078e0034 */
[----:B------:R-:W-:Y:S01]  /*3be0*/  IMAD.MOV.U32 R60, RZ, RZ, R53 ;  /* 0x000000ffff3c7224 */ /* 0x000fe200078e0035 */
[----:B------:R-:W-:-:S04]  /*3bf0*/  PRMT R117, R56, 0x5410, R57 ;  /* 0x0000541038757816 */ /* 0x000fc80000000039 */
[----:B------:R-:W-:Y:S01]  /*3c00*/  PRMT R118, R58, 0x5410, R60 ;  /* 0x000054103a767816 */ /* 0x000fe2000000003c */
[----:B------:R-:W-:Y:S06]  /*3c10*/  @!P3 BRA `(.L_x_10411) ;  /* 0x000000000004b947 */ /* 0x000fec0003800000 */
[----:B------:R-:W-:Y:S01]  /*3c20*/  BPT.TRAP 0x1 ;  /* 0x000000040000795c */ /* 0x000fe20000300000 */
.L_x_10411:
        /* <DEDUP_REMOVED lines=9> */
.L_x_10680:
[----:B------:R-:W-:Y:S05]  /*3cc0*/  BSYNC B1 ;  /* 0x0000000000017941 */ /* 0x000fea0003800000 */
.L_x_10412:
        /* <DEDUP_REMOVED lines=26> */
[----:B------:R-:W-:Y:S02]  /*3e70*/  SHF.R.U32.HI R45, RZ, 0x10, R45 ;  /* 0x00000010ff2d7819 */ /* 0x000fe4000001162d */
[--C-:B------:R-:W-:Y:S02]  /*3e80*/  SHF.R.U64 R119, R40, 0x10, R41.reuse ;  /* 0x0000001028777819 */ /* 0x100fe40000001229 */
[----:B------:R-:W-:Y:S02]  /*3e90*/  SHF.R.U32.HI R123, RZ, 0x10, R41 ;  /* 0x00000010ff7b7819 */ /* 0x000fe40000011629 */
[--C-:B------:R-:W-:Y:S01]  /*3ea0*/  SHF.R.U64 R40, R42, 0x10, R43.reuse ;  /* 0x000000102a287819 */ /* 0x100fe2000000122b */
[----:B-1----:R-:W-:Y:S01]  /*3eb0*/  HADD2.F32 R42, -RZ, R57.H0_H0 ;  /* 0x20000039ff2a7230 */ /* 0x002fe20000004100 */
[----:B------:R-:W-:Y:S01]  /*3ec0*/  SHF.R.U32.HI R125, RZ, 0x10, R43 ;  /* 0x00000010ff7d7819 */ /* 0x000fe2000001162b */
[--C-:B--2---:R-:W-:Y:S01]  /*3ed0*/  HADD2.F32 R43, -RZ, R61.reuse.H0_H0 ;  /* 0x2000003dff2b7230 */ /* 0x104fe20000004100 */
[--C-:B------:R-:W-:Y:S01]  /*3ee0*/  SHF.R.U64 R41, R46, 0x10, R47.reuse ;  /* 0x000000102e297819 */ /* 0x100fe2000000122f */
[----:B------:R-:W-:Y:S01]  /*3ef0*/  HADD2.F32 R46, -RZ, R61.H1_H1 ;  /* 0x3000003dff2e7230 */ /* 0x000fe20000004100 */
[----:B------:R-:W-:Y:S01]  /*3f00*/  SHF.R.U32.HI R128, RZ, 0x10, R47 ;  /* 0x00000010ff807819 */ /* 0x000fe2000001162f */
[----:B------:R-:W-:-:S02]  /*3f10*/  HADD2.F32 R47, -RZ, R122.H0_H0 ;  /* 0x2000007aff2f7230 */ /* 0x000fc40000004100 */
[----:B------:R-:W-:Y:S02]  /*3f20*/  HADD2.F32 R61, -RZ, R45.H0_H0 ;  /* 0x2000002dff3d7230 */ /* 0x000fe40000004100 */
[----:B------:R-:W-:Y:S02]  /*3f30*/  HADD2.F32 R122, -RZ, R122.H1_H1 ;  /* 0x3000007aff7a7230 */ /* 0x000fe40000004100 */
[----:B------:R-:W-:Y:S02]  /*3f40*/  HADD2.F32 R45, -RZ, R57.H1_H1 ;  /* 0x30000039ff2d7230 */ /* 0x000fe40000004100 */
[-C--:B------:R-:W-:Y:S01]  /*3f50*/  FMUL.FTZ R124, R46, R61.reuse ;  /* 0x0000003d2e7c7220 */ /* 0x080fe20000410000 */
[----:B------:R-:W-:Y:S02]  /*3f60*/  HADD2.F32 R57, -RZ, R123.H0_H0 ;  /* 0x2000007bff397230 */ /* 0x000fe40000004100 */
[-C--:B------:R-:W-:Y:S01]  /*3f70*/  FMUL.FTZ R123, R43, R122.reuse ;  /* 0x0000007a2b7b7220 */ /* 0x080fe20000410000 */
[----:B------:R-:W-:Y:S01]  /*3f80*/  FMUL.FTZ R122, R42, R122 ;  /* 0x0000007a2a7a7220 */ /* 0x000fe20000410000 */
[----:B------:R-:W-:Y:S01]  /*3f90*/  FMUL.FTZ R61, R45, R61 ;  /* 0x0000003d2d3d7220 */ /* 0x000fe20000410000 */
[----:B------:R-:W-:-:S02]  /*3fa0*/  HADD2.F32 R128, -RZ, R128.H0_H0 ;  /* 0x20000080ff807230 */ /* 0x000fc40000004100 */
[----:B------:R-:W-:Y:S01]  /*3fb0*/  FFMA.FTZ R45, R45, R57, -R124 ;  /* 0x000000392d2d7223 */ /* 0x000fe2000001087c */
[----:B------:R-:W-:Y:S01]  /*3fc0*/  FFMA.FTZ R42, R42, R47, -R123 ;  /* 0x0000002f2a2a7223 */ /* 0x000fe2000001087b */
[----:B------:R-:W-:Y:S01]  /*3fd0*/  FFMA.FTZ R46, R46, R57, R61 ;  /* 0x000000392e2e7223 */ /* 0x000fe2000001003d */
[----:B------:R-:W-:Y:S01]  /*3fe0*/  FFMA.FTZ R43, R43, R47, R122 ;  /* 0x0000002f2b2b7223 */ /* 0x000fe2000001007a */
[--C-:B------:R-:W-:Y:S02]  /*3ff0*/  HADD2.F32 R57, -RZ, R63.reuse.H0_H0 ;  /* 0x2000003fff397230 */ /* 0x100fe40000004100 */
[----:B------:R-:W-:Y:S01]  /*4000*/  HADD2.F32 R63, -RZ, R63.H1_H1 ;  /* 0x3000003fff3f7230 */ /* 0x000fe20000004100 */
[----:B------:R-:W-:Y:S01]  /*4010*/  F2FP.F16.F32.PACK_AB R42, R45, R42 ;  /* 0x0000002a2d2a723e */ /* 0x000fe200000000ff */
[--C-:B------:R-:W-:Y:S02]  /*4020*/  HADD2.F32 R47, -RZ, R59.reuse.H0_H0 ;  /* 0x2000003bff2f7230 */ /* 0x100fe40000004100 */
[----:B------:R-:W-:-:S02]  /*4030*/  HADD2.F32 R59, -RZ, R59.H1_H1 ;  /* 0x3000003bff3b7230 */ /* 0x000fc40000004100 */
[-C--:B------:R-:W-:Y:S01]  /*4040*/  FMUL.FTZ R132, R63, R128.reuse ;  /* 0x000000803f847220 */ /* 0x080fe20000410000 */
[--C-:B------:R-:W-:Y:S02]  /*4050*/  HADD2.F32 R122, -RZ, R126.reuse.H0_H0 ;  /* 0x2000007eff7a7230 */ /* 0x100fe40000004100 */
[----:B------:R-:W-:Y:S02]  /*4060*/  HADD2.F32 R124, -RZ, R125.H0_H0 ;  /* 0x2000007dff7c7230 */ /* 0x000fe40000004100 */
[----:B------:R-:W-:Y:S01]  /*4070*/  FMUL.FTZ R128, R59, R128 ;  /* 0x000000803b807220 */ /* 0x000fe20000410000 */
[----:B------:R-:W-:Y:S02]  /*4080*/  HADD2.F32 R126, -RZ, R126.H1_H1 ;  /* 0x3000007eff7e7230 */ /* 0x000fe40000004100 */
[----:B------:R-:W-:Y:S02]  /*4090*/  HADD2.F32 R61, -RZ, R121.H0_H0 ;  /* 0x20000079ff3d7230 */ /* 0x000fe40000004100 */
[-C--:B------:R-:W-:Y:S01]  /*40a0*/  FFMA.FTZ R128, R63, R124.reuse, R128 ;  /* 0x0000007c3f807223 */ /* 0x080fe20000010080 */
[----:B------:R-:W-:Y:S01]  /*40b0*/  FFMA.FTZ R132, R59, R124, -R132 ;  /* 0x0000007c3b847223 */ /* 0x000fe20000010884 */
[----:B------:R-:W-:Y:S01]  /*40c0*/  FMUL.FTZ R130, R57, R126 ;  /* 0x0000007e39827220 */ /* 0x000fe20000410000 */
[----:B------:R-:W-:-:S02]  /*40d0*/  HADD2.F32 R63, -RZ, R44.H0_H0 ;  /* 0x2000002cff3f7230 */ /* 0x000fc40000004100 */
[C---:B------:R-:W-:Y:S01]  /*40e0*/  FMUL.FTZ R126, R47.reuse, R126 ;  /* 0x0000007e2f7e7220 */ /* 0x040fe20000410000 */
[----:B------:R-:W-:Y:S02]  /*40f0*/  HADD2.F32 R121, -RZ, R121.H1_H1 ;  /* 0x30000079ff797230 */ /* 0x000fe40000004100 */
[-C--:B------:R-:W-:Y:S01]  /*4100*/  FFMA.FTZ R47, R47, R122.reuse, -R130 ;  /* 0x0000007a2f2f7223 */ /* 0x080fe20000010882 */
[----:B------:R-:W-:Y:S02]  /*4110*/  HADD2.F32 R59, -RZ, R60.H0_H0 ;  /* 0x2000003cff3b7230 */ /* 0x000fe40000004100 */
[----:B------:R-:W-:Y:S01]  /*4120*/  FFMA.FTZ R57, R57, R122, R126 ;  /* 0x0000007a39397223 */ /* 0x000fe2000001007e */
[----:B------:R-:W-:Y:S02]  /*4130*/  HADD2.F32 R44, -RZ, R56.H0_H0 ;  /* 0x20000038ff2c7230 */ /* 0x000fe40000004100 */
[----:B------:R-:W-:Y:S02]  /*4140*/  HADD2.F32 R60, -RZ, R60.H1_H1 ;  /* 0x3000003cff3c7230 */ /* 0x000fe40000004100 */
[----:B------:R-:W-:Y:S01]  /*4150*/  FMUL.FTZ R123, R59, R121 ;  /* 0x000000793b7b7220 */ /* 0x000fe20000410000 */
[----:B------:R-:W-:-:S02]  /*4160*/  HADD2.F32 R56, -RZ, R56.H1_H1 ;  /* 0x30000038ff387230 */ /* 0x000fc40000004100 */
[----:B------:R-:W-:Y:S01]  /*4170*/  FMUL.FTZ R122, R44, R121 ;  /* 0x000000792c7a7220 */ /* 0x000fe20000410000 */
[----:B------:R-:W-:Y:S02]  /*4180*/  HADD2.F32 R119, -RZ, R119.H0_H0 ;  /* 0x20000077ff777230 */ /* 0x000fe40000004100 */
[----:B------:R-:W-:Y:S01]  /*4190*/  FMUL.FTZ R121, R60, R63 ;  /* 0x0000003f3c797220 */ /* 0x000fe20000410000 */
[-C--:B------:R-:W-:Y:S01]  /*41a0*/  FFMA.FTZ R123, R44, R61.reuse, -R123 ;  /* 0x0000003d2c7b7223 */ /* 0x080fe2000001087b */
[----:B------:R-:W-:Y:S01]  /*41b0*/  FFMA.FTZ R122, R59, R61, R122 ;  /* 0x0000003d3b7a7223 */ /* 0x000fe2000001007a */
[C---:B------:R-:W-:Y:S01]  /*41c0*/  FMUL.FTZ R63, R56.reuse, R63 ;  /* 0x0000003f383f7220 */ /* 0x040fe20000410000 */
[----:B------:R-:W-:Y:S01]  /*41d0*/  FFMA.FTZ R124, R56, R119, -R121 ;  /* 0x00000077387c7223 */ /* 0x000fe20000010879 */
[----:B------:R-:W-:Y:S01]  /*41e0*/  HADD2.F32 R61, -RZ, R41.H0_H0 ;  /* 0x20000029ff3d7230 */ /* 0x000fe20000004100 */
[----:B------:R-:W-:Y:S01]  /*41f0*/  F2FP.F16.F32.PACK_AB R128, R128, R57 ;  /* 0x000000398080723e */ /* 0x000fe200000000ff */
[----:B------:R-:W-:-:S02]  /*4200*/  HADD2.F32 R44, -RZ, R62.H0_H0 ;  /* 0x2000003eff2c7230 */ /* 0x000fc40000004100 */
[----:B------:R-:W-:Y:S01]  /*4210*/  FFMA.FTZ R63, R60, R119, R63 ;  /* 0x000000773c3f7223 */ /* 0x000fe2000001003f */
[----:B------:R-:W-:Y:S02]  /*4220*/  HADD2.F32 R56, -RZ, R120.H1_H1 ;  /* 0x30000078ff387230 */ /* 0x000fe40000004100 */
[----:B------:R-:W-:Y:S02]  /*4230*/  HADD2.F32 R41, -RZ, R58.H0_H0 ;  /* 0x2000003aff297230 */ /* 0x000fe40000004100 */
[----:B------:R-:W-:Y:S01]  /*4240*/  HADD2.F32 R62, -RZ, R62.H1_H1 ;  /* 0x3000003eff3e7230 */ /* 0x000fe20000004100 */
[----:B------:R-:W-:Y:S01]  /*4250*/  F2FP.F16.F32.PACK_AB R60, R63, R122 ;  /* 0x0000007a3f3c723e */ /* 0x000fe200000000ff */
[----:B------:R-:W-:Y:S02]  /*4260*/  HADD2.F32 R120, -RZ, R120.H0_H0 ;  /* 0x20000078ff787230 */ /* 0x000fe40000004100 */
[----:B------:R-:W-:Y:S02]  /*4270*/  HADD2.F32 R58, -RZ, R58.H1_H1 ;  /* 0x3000003aff3a7230 */ /* 0x000fe40000004100 */
[----:B------:R-:W-:Y:S01]  /*4280*/  FMUL.FTZ R121, R62, R61 ;  /* 0x0000003d3e797220 */ /* 0x000fe20000410000 */
[----:B------:R-:W-:-:S02]  /*4290*/  HADD2.F32 R59, -RZ, R40.H0_H0 ;  /* 0x20000028ff3b7230 */ /* 0x000fc40000004100 */
[-C--:B------:R-:W-:Y:S01]  /*42a0*/  FMUL.FTZ R40, R44, R120.reuse ;  /* 0x000000782c287220 */ /* 0x080fe20000410000 */
[C---:B------:R-:W-:Y:S01]  /*42b0*/  FMUL.FTZ R119, R41.reuse, R120 ;  /* 0x0000007829777220 */ /* 0x040fe20000410000 */
[----:B------:R-:W-:Y:S01]  /*42c0*/  FMUL.FTZ R61, R58, R61 ;  /* 0x0000003d3a3d7220 */ /* 0x000fe20000410000 */
[----:B------:R-:W-:Y:S02]  /*42d0*/  IMAD.MOV.U32 R57, RZ, RZ, R42 ;  /* 0x000000ffff397224 */ /* 0x000fe400078e002a */
        /* <DEDUP_REMOVED lines=10> */
.L_x_10417:
[----:B------:R-:W-:Y:S05]  /*4380*/  BSYNC B2 ;  /* 0x0000000000027941 */ /* 0x000fea0003800000 */
.L_x_10416:
        /* <DEDUP_REMOVED lines=12> */
.L_x_10415:
[----:B------:R-:W-:Y:S05]  /*4450*/  BSYNC B1 ;  /* 0x0000000000017941 */ /* 0x000fea0003800000 */
.L_x_10414:
        /* <DEDUP_REMOVED lines=15> */
[----:B------:R-:W-:-:S05]  /*4550*/  LEA.HI.SX32 R59, R111, R86, 0x1c ;  /* 0x000000566f3b7211 */ /* 0x000fca00078fe2ff */
[----:B------:R-:W-:-:S05]  /*4560*/  IMAD.SHL.U32 R59, R59, 0x8, RZ ;  /* 0x000000083b3b7824 */ /* 0x000fca00078e00ff */
        /* <DEDUP_REMOVED lines=10> */
[----:B------:R-:W-:Y:S02]  /*4610*/  SHF.R.U64 R60, R48, 0x10, R49 ;  /* 0x00000010303c7819 */ /* 0x000fe40000001231 */
[----:B------:R-:W-:Y:S02]  /*4620*/  SHF.R.U32.HI R62, RZ, 0x10, R53 ;  /* 0x00000010ff3e7819 */ /* 0x000fe40000011635 */
[--C-:B------:R-:W-:Y:S01]  /*4630*/  SHF.R.U64 R48, R50, 0x10, R51.reuse ;  /* 0x0000001032307819 */ /* 0x100fe20000001233 */
[----:B--2---:R-:W-:Y:S01]  /*4640*/  IMAD.MOV.U32 R50, RZ, RZ, R44 ;  /* 0x000000ffff327224 */ /* 0x004fe200078e002c */
[----:B------:R-:W-:Y:S01]  /*4650*/  SHF.R.U32.HI R105, RZ, 0x10, R51 ;  /* 0x00000010ff697819 */ /* 0x000fe20000011633 */
[----:B------:R-:W-:Y:S01]  /*4660*/  IMAD.MOV.U32 R51, RZ, RZ, R46 ;  /* 0x000000ffff337224 */ /* 0x000fe200078e002e */
[----:B------:R-:W-:Y:S01]  /*4670*/  SHF.R.U64 R107, R52, 0x10, R53 ;  /* 0x00000010346b7819 */ /* 0x000fe20000001235 */
[----:B-1----:R-:W-:Y:S01]  /*4680*/  IMAD.MOV.U32 R44, RZ, RZ, R43 ;  /* 0x000000ffff2c7224 */ /* 0x002fe200078e002b */
[----:B------:R-:W-:Y:S01]  /*4690*/  SHF.R.U32.HI R61, RZ, 0x10, R49 ;  /* 0x00000010ff3d7819 */ /* 0x000fe20000011631 */
[----:B------:R-:W-:Y:S01]  /*46a0*/  HADD2.F32 R53, -RZ, R118.H1_H1 ;  /* 0x30000076ff357230 */ /* 0x000fe20000004100 */
[--C-:B------:R-:W-:Y:S01]  /*46b0*/  SHF.R.U64 R49, R54, 0x10, R55.reuse ;  /* 0x0000001036317819 */ /* 0x100fe20000001237 */
[----:B------:R-:W-:Y:S01]  /*46c0*/  HADD2.F32 R46, -RZ, R45.H0_H0 ;  /* 0x2000002dff2e7230 */ /* 0x000fe20000004100 */
[----:B------:R-:W-:Y:S01]  /*46d0*/  SHF.R.U32.HI R63, RZ, 0x10, R55 ;  /* 0x00000010ff3f7819 */ /* 0x000fe20000011637 */
[----:B------:R-:W-:-:S02]  /*46e0*/  HADD2.F32 R43, -RZ, R41.H0_H0 ;  /* 0x20000029ff2b7230 */ /* 0x000fc40000004100 */
[----:B------:R-:W-:Y:S02]  /*46f0*/  HADD2.F32 R45, -RZ, R45.H1_H1 ;  /* 0x3000002dff2d7230 */ /* 0x000fe40000004100 */
[-C--:B------:R-:W-:Y:S01]  /*4700*/  FMUL.FTZ R104, R46, R53.reuse ;  /* 0x000000352e687220 */ /* 0x080fe20000410000 */
[----:B------:R-:W-:Y:S02]  /*4710*/  HADD2.F32 R62, -RZ, R62.H0_H0 ;  /* 0x2000003eff3e7230 */ /* 0x000fe40000004100 */
[----:B------:R-:W-:Y:S01]  /*4720*/  FMUL.FTZ R53, R43, R53 ;  /* 0x000000352b357220 */ /* 0x000fe20000410000 */
[----:B------:R-:W-:Y:S02]  /*4730*/  HADD2.F32 R52, -RZ, R116.H1_H1 ;  /* 0x30000074ff347230 */ /* 0x000fe40000004100 */
[----:B------:R-:W-:Y:S02]  /*4740*/  HADD2.F32 R41, -RZ, R41.H1_H1 ;  /* 0x30000029ff297230 */ /* 0x000fe40000004100 */
[----:B------:R-:W-:Y:S01]  /*4750*/  FMUL.FTZ R106, R45, R62 ;  /* 0x0000003e2d6a7220 */ /* 0x000fe20000410000 */
[----:B------:R-:W-:-:S02]  /*4760*/  HADD2.F32 R54, -RZ, R61.H0_H0 ;  /* 0x2000003dff367230 */ /* 0x000fc40000004100 */
[-C--:B------:R-:W-:Y:S01]  /*4770*/  FFMA.FTZ R104, R43, R52.reuse, -R104 ;  /* 0x000000342b687223 */ /* 0x080fe20000010868 */
[----:B------:R-:W-:Y:S01]  /*4780*/  FFMA.FTZ R55, R46, R52, R53 ;  /* 0x000000342e377223 */ /* 0x000fe20000010035 */
[C---:B------:R-:W-:Y:S01]  /*4790*/  FMUL.FTZ R62, R41.reuse, R62 ;  /* 0x0000003e293e7220 */ /* 0x040fe20000410000 */
[----:B------:R-:W-:Y:S02]  /*47a0*/  HADD2.F32 R52, -RZ, R117.H1_H1 ;  /* 0x30000075ff347230 */ /* 0x000fe40000004100 */
[-C--:B------:R-:W-:Y:S01]  /*47b0*/  FFMA.FTZ R61, R41, R54.reuse, -R106 ;  /* 0x00000036293d7223 */ /* 0x080fe2000001086a */
[----:B------:R-:W-:Y:S02]  /*47c0*/  HADD2.F32 R43, -RZ, R47.H0_H0 ;  /* 0x2000002fff2b7230 */ /* 0x000fe40000004100 */
[----:B------:R-:W-:Y:S01]  /*47d0*/  FFMA.FTZ R62, R45, R54, R62 ;  /* 0x000000362d3e7223 */ /* 0x000fe2000001003e */
[----:B------:R-:W-:Y:S02]  /*47e0*/  HADD2.F32 R41, -RZ, R44.H0_H0 ;  /* 0x2000002cff297230 */ /* 0x000fe40000004100 */
[----:B------:R-:W-:-:S02]  /*47f0*/  HADD2.F32 R53, -RZ, R63.H0_H0 ;  /* 0x2000003fff357230 */ /* 0x000fc40000004100 */
[-C--:B------:R-:W-:Y:S01]  /*4800*/  FMUL.FTZ R54, R43, R52.reuse ;  /* 0x000000342b367220 */ /* 0x080fe20000410000 */
[----:B------:R-:W-:Y:S02]  /*4810*/  HADD2.F32 R44, -RZ, R44.H1_H1 ;  /* 0x3000002cff2c7230 */ /* 0x000fe40000004100 */
[----:B------:R-:W-:Y:S01]  /*4820*/  FMUL.FTZ R52, R41, R52 ;  /* 0x0000003429347220 */ /* 0x000fe20000410000 */
[----:B------:R-:W-:Y:S02]  /*4830*/  HADD2.F32 R46, -RZ, R115.H1_H1 ;  /* 0x30000073ff2e7230 */ /* 0x000fe40000004100 */
[----:B------:R-:W-:Y:S02]  /*4840*/  HADD2.F32 R47, -RZ, R47.H1_H1 ;  /* 0x3000002fff2f7230 */ /* 0x000fe40000004100 */
[----:B------:R-:W-:Y:S01]  /*4850*/  FMUL.FTZ R106, R44, R53 ;  /* 0x000000352c6a7220 */ /* 0x000fe20000410000 */
[----:B------:R-:W-:Y:S02]  /*4860*/  HADD2.F32 R45, -RZ, R105.H0_H0 ;  /* 0x20000069ff2d7230 */ /* 0x000fe40000004100 */
[----:B------:R-:W-:Y:S01]  /*4870*/  FFMA.FTZ R52, R43, R46, R52 ;  /* 0x0000002e2b347223 */ /* 0x000fe20000010034 */
[----:B------:R-:W-:-:S02]  /*4880*/  HADD2.F32 R118, -RZ, R118.H0_H0 ;  /* 0x20000076ff767230 */ /* 0x000fc40000004100 */
[C---:B------:R-:W-:Y:S01]  /*4890*/  FMUL.FTZ R63, R47.reuse, R53 ;  /* 0x000000352f3f7220 */ /* 0x040fe20000410000 */
[--C-:B------:R-:W-:Y:S02]  /*48a0*/  HADD2.F32 R43, -RZ, R50.reuse.H0_H0 ;  /* 0x20000032ff2b7230 */ /* 0x100fe40000004100 */
[-C--:B------:R-:W-:Y:S01]  /*48b0*/  FFMA.FTZ R105, R47, R45.reuse, R106 ;  /* 0x0000002d2f697223 */ /* 0x080fe2000001006a */
[----:B------:R-:W-:Y:S02]  /*48c0*/  HADD2.F32 R47, -RZ, R107.H0_H0 ;  /* 0x2000006bff2f7230 */ /* 0x000fe40000004100 */
[----:B------:R-:W-:Y:S01]  /*48d0*/  FFMA.FTZ R54, R41, R46, -R54 ;  /* 0x0000002e29367223 */ /* 0x000fe20000010836 */
[----:B------:R-:W-:Y:S02]  /*48e0*/  HADD2.F32 R50, -RZ, R50.H1_H1 ;  /* 0x30000032ff327230 */ /* 0x000fe40000004100 */
[----:B------:R-:W-:Y:S01]  /*48f0*/  FFMA.FTZ R63, R44, R45, -R63 ;  /* 0x0000002d2c3f7223 */ /* 0x000fe2000001083f */
[----:B------:R-:W-:-:S02]  /*4900*/  HADD2.F32 R116, -RZ, R116.H0_H0 ;  /* 0x20000074ff747230 */ /* 0x000fc40000004100 */
        /* <DEDUP_REMOVED lines=15> */
[--C-:B------:R-:W-:Y:S02]  /*4a00*/  HADD2.F32 R40, -RZ, R42.reuse.H0_H0 ;  /* 0x2000002aff287230 */ /* 0x100fe40000004100 */
[----:B------:R-:W-:Y:S01]  /*4a10*/  FMUL.FTZ R43, R41, R117 ;  /* 0x00000075292b7220 */ /* 0x000fe20000410000 */
[----:B------:R-:W-:Y:S01]  /*4a20*/  HADD2.F32 R51, -RZ, R51.H1_H1 ;  /* 0x30000033ff337230 */ /* 0x000fe20000004100 */
[----:B------:R-:W-:Y:S01]  /*4a30*/  F2FP.F16.F32.PACK_AB R52, R105, R52 ;  /* 0x000000346934723e */ /* 0x000fe200000000ff */
[----:B------:R-:W-:-:S02]  /*4a40*/  HADD2.F32 R42, -RZ, R42.H1_H1 ;  /* 0x3000002aff2a7230 */ /* 0x000fc40000004100 */
        /* <DEDUP_REMOVED lines=10> */
[----:B------:R-:W-:Y:S01]  /*4af0*/  F2FP.F16.F32.PACK_AB R44, R47, R118 ;  /* 0x000000762f2c723e */ /* 0x000fe200000000ff */
[----:B------:R-:W-:Y:S01]  /*4b00*/  IMAD.MOV.U32 R47, RZ, RZ, R52 ;  /* 0x000000ffff2f7224 */ /* 0x000fe200078e0034 */
[----:B------:R-:W-:Y:S01]  /*4b10*/  F2FP.F16.F32.PACK_AB R42, R42, R43 ;  /* 0x0000002b2a2a723e */ /* 0x000fe200000000ff */
[----:B------:R-:W-:Y:S01]  /*4b20*/  IMAD.MOV.U32 R43, RZ, RZ, R54 ;  /* 0x000000ffff2b7224 */ /* 0x000fe200078e0036 */
[----:B------:R-:W-:Y:S02]  /*4b30*/  F2FP.F16.F32.PACK_AB R41, R61, R104 ;  /* 0x000000683d29723e */ /* 0x000fe400000000ff */
[----:B------:R-:W-:Y:S02]  /*4b40*/  F2FP.F16.F32.PACK_AB R45, R62, R55 ;  /* 0x000000373e2d723e */ /* 0x000fe400000000ff */
[----:B------:R-:W-:-:S07]  /*4b50*/  F2FP.F16.F32.PACK_AB R46, R51, R46 ;  /* 0x0000002e332e723e */ /* 0x000fce00000000ff */
.L_x_10419:
[----:B------:R-:W-:Y:S05]  /*4b60*/  BSYNC B1 ;  /* 0x0000000000017941 */ /* 0x000fea0003800000 */
.L_x_10418:
        /* <DEDUP_REMOVED lines=10> */
.L_x_10387:
[----:B------:R-:W-:-:S13]  /*4c10*/  ISETP.NE.AND P3, PT, R203, 0x3, PT ;  /* 0x00000003cb00780c */ /* 0x000fda0003f65270 */
[----:B------:R-:W-:Y:S05]  /*4c20*/  @!P3 BRA `(.L_x_10420) ;  /* 0x000000000004b947 */ /* 0x000fea0003800000 */
[----:B------:R-:W-:Y:S01]  /*4c30*/  BPT.TRAP 0x1 ;  /* 0x000000040000795c */ /* 0x000fe20000300000 */
.L_x_10420:
[----:B------:R-:W-:Y:S01]  /*4c40*/  IMAD R94, R2, 0x8, R18 ;  /* 0x00000008025e7824 */ /* 0x000fe200078e0212 */
[----:B------:R-:W-:Y:S01]  /*4c50*/  SHF.L.U32 R108, R201, 0x1f, RZ ;  /* 0x0000001fc96c7819 */ /* 0x000fe200000006ff */
[----:B------:R-:W-:Y:S01]  /*4c60*/  IMAD R99, R26, -0x60, R29 ;  /* 0xffffffa01a637824 */ /* 0x000fe200078e021d */
[----:B------:R-:W-:Y:S02]  /*4c70*/  BSSY B1, `(.L_x_10421) ;  /* 0x0000004000017945 */ /* 0x000fe40003800000 */
[----:B------:R-:W0:Y:S02]  /*4c80*/  SYNCS.PHASECHK.TRANS64.TRYWAIT P4, [R94+URZ+0x32490], R108 ;  /* 0x0324906c5e0075a7 */ /* 0x000e24000808017f */
[----:B------:R-:W-:Y:S01]  /*4c90*/  VIMNMX R99, R99, 0x60, PT ;  /* 0x0000006063637848 */ /* 0x000fe20003fe0100 */
[----:B0-----:R-:W-:Y:S06]  /*4ca0*/  @!P4 BRA `(.L_x_10422) ;  /* 0x0000013c00bcc947 */ /* 0x001fec0003800000 */
.L_x_10681:
[----:B------:R-:W-:Y:S05]  /*4cb0*/  BSYNC B1 ;  /* 0x0000000000017941 */ /* 0x000fea0003800000 */
.L_x_10421:
        /* <DEDUP_REMOVED lines=8> */
.L_x_10424:
[----:B------:R-:W-:Y:S05]  /*4d40*/  BSYNC B1 ;  /* 0x0000000000017941 */ /* 0x000fea0003800000 */
.L_x_10423:
[----:B------:R-:W-:Y:S05]  /*4d50*/  @P4 BRA `(.L_x_10404) ;  /* 0x0000000000104947 */ /* 0x000fea0003800000 */
[----:B-1----:R-:W1:Y:S04]  /*4d60*/  @!P1 LDS.128 R40, [R106+0x2000] ;  /* 0x002000006a289984 */ /* 0x002e680000000c00 */
[----:B------:R-:W2:Y:S04]  /*4d70*/  @!P2 LDS.128 R44, [R104+0x2000] ;  /* 0x00200000682ca984 */ /* 0x000ea80000000c00 */
[----:B-1----:R3:W-:Y:S04]  /*4d80*/  @!P1 STG.E.128 desc[UR60][R48.64], R40 ;  /* 0x0000002830009986 */ /* 0x0027e8000c101d3c */
[----:B--2---:R3:W-:Y:S02]  /*4d90*/  @!P2 STG.E.128 desc[UR60][R48.64+0x40], R44 ;  /* 0x0000402c3000a986 */ /* 0x0047e4000c101d3c */
.L_x_10404:
[----:B------:R-:W-:Y:S05]  /*4da0*/  BSYNC B0 ;  /* 0x0000000000007941 */ /* 0x000fea0003800000 */
.L_x_10386:
        /* <DEDUP_REMOVED lines=17> */
.L_x_10426:
[----:B------:R-:W-:Y:S05]  /*4ec0*/  BSYNC B0 ;  /* 0x0000000000007941 */ /* 0x000fea0003800000 */
.L_x_10425:
[----:B------:R-:W2:Y:S01]  /*4ed0*/  SYNCS.PHASECHK.TRANS64.TRYWAIT P3, [R94+URZ+0x324b0], R108 ;  /* 0x0324b06c5e0075a7 */ /* 0x000ea2000806017f */
[----:B------:R-:W-:Y:S01]  /*4ee0*/  ULDC.64 UR56, c[0x0][0x328] ;  /* 0x0000ca0000387ab9 */ /* 0x000fe20000000a00 */
[----:B------:R-:W-:Y:S01]  /*4ef0*/  ULDC.64 UR58, c[0x0][0x318] ;  /* 0x0000c600003a7ab9 */ /* 0x000fe20000000a00 */
[----:B------:R-:W-:Y:S01]  /*4f00*/  BSSY B0, `(.L_x_10427) ;  /* 0x0000003000007945 */ /* 0x000fe20003800000 */
[----:B-1----:R-:W-:-:S03]  /*4f10*/  IMAD R40, R2, 0x6000, R77 ;  /* 0x0000600002287824 */ /* 0x002fc600078e024d */
[----:B--2---:R-:W-:Y:S05]  /*4f20*/  @!P3 BRA `(.L_x_10428) ;  /* 0x0000013c0030b947 */ /* 0x004fea0003800000 */
.L_x_10682:
[----:B------:R-:W-:Y:S05]  /*4f30*/  BSYNC B0 ;  /* 0x0000000000007941 */ /* 0x000fea0003800000 */
.L_x_10427:
[----:B------:R-:W-:Y:S01]  /*4f40*/  ISETP.GE.AND P3, PT, R19, R99, PT ;  /* 0x000000631300720c */ /* 0x000fe20003f66270 */
[----:B------:R-:W-:Y:S01]  /*4f50*/  IMAD.IADD R41, R75, 0x1, R40 ;  /* 0x000000014b297824 */ /* 0x000fe200078e0228 */
[----:B------:R-:W-:Y:S01]  /*4f60*/  BSSY B0, `(.L_x_10429) ;  /* 0x0000026000007945 */ /* 0x000fe20003800000 */
[----:B------:R-:W-:Y:S02]  /*4f70*/  IMAD R48, R40, 0x2, R24 ;  /* 0x0000000228307824 */ /* 0x000fe400078e0218 */
[----:B------:R-:W-:-:S04]  /*4f80*/  IMAD.WIDE R44, R26, 0x60, R70 ;  /* 0x000000601a2c7825 */ /* 0x000fc800078e0246 */
[----:B------:R-:W-:-:S04]  /*4f90*/  IMAD R49, R41, 0x2, R24 ;  /* 0x0000000229317824 */ /* 0x000fc800078e0218 */
[----:B------:R-:W-:Y:S05]  /*4fa0*/  @P3 BRA `(.L_x_10430) ;  /* 0x0000000000843947 */ /* 0x000fea0003800000 */
[----:B------:R-:W-:Y:S01]  /*4fb0*/  IMAD R43, R45, UR56, RZ ;  /* 0x000000382d2b7c24 */ /* 0x000fe2000f8e02ff */
[----:B------:R-:W-:Y:S01]  /*4fc0*/  ULDC UR4, c[0x0][0x320] ;  /* 0x0000c80000047ab9 */ /* 0x000fe20000000800 */
[----:B------:R-:W-:Y:S02]  /*4fd0*/  IMAD.MOV.U32 R40, RZ, RZ, R20 ;  /* 0x000000ffff287224 */ /* 0x000fe400078e0014 */
        /* <DEDUP_REMOVED lines=30> */
.L_x_10430:
[----:B------:R-:W-:Y:S05]  /*51c0*/  BSYNC B0 ;  /* 0x0000000000007941 */ /* 0x000fea0003800000 */
.L_x_10429:
[----:B------:R-:W-:Y:S01]  /*51d0*/  ISETP.GE.AND P3, PT, R221, R99, PT ;  /* 0x00000063dd00720c */ /* 0x000fe20003f66270 */
[----:B------:R-:W-:-:S12]  /*51e0*/  BSSY B0, `(.L_x_10431) ;  /* 0x0000025000007945 */ /* 0x000fd80003800000 */
[----:B------:R-:W-:Y:S05]  /*51f0*/  @P3 BRA `(.L_x_10432) ;  /* 0x00000000008c3947 */ /* 0x000fea0003800000 */
[----:B--2---:R-:W-:Y:S01]  /*5200*/  IADD3 R43, P3, R44, 0x40, RZ ;  /* 0x000000402c2b7810 */ /* 0x004fe20007f7e0ff */
[----:B------:R-:W-:Y:S01]  /*5210*/  IMAD.MOV.U32 R40, RZ, RZ, R20 ;  /* 0x000000ffff287224 */ /* 0x000fe200078e0014 */
[----:B------:R-:W-:Y:S01]  /*5220*/  ULDC UR4, c[0x0][0x320] ;  /* 0x0000c80000047ab9 */ /* 0x000fe20000000800 */
        /* <DEDUP_REMOVED lines=32> */
.L_x_10432:
[----:B------:R-:W-:Y:S05]  /*5430*/  BSYNC B0 ;  /* 0x0000000000007941 */ /* 0x000fea0003800000 */
.L_x_10431:
        /* <DEDUP_REMOVED lines=8> */
[----:B01----:R-:W-:Y:S01]  /*54c0*/  @!P4 VIADD R94, R94, 0x324c0 ;  /* 0x000324c05e5ec836 */ /* 0x003fe20000000000 */
[----:B------:R-:W-:-:S04]  /*54d0*/  IADD3 R2, R2, 0x1, RZ ;  /* 0x0000000102027810 */ /* 0x000fc80007ffe0ff */
        /* <DEDUP_REMOVED lines=12> */
.L_x_10381:
[----:B------:R-:W-:Y:S02]  /*55a0*/  ISETP.GE.AND P2, PT, R198, 0x1, PT ;  /* 0x00000001c600780c */ /* 0x000fe40003f46270 */
[----:B------:R-:W-:Y:S02]  /*55b0*/  CS2R R6, SRZ ;  /* 0x0000000000067805 */ /* 0x000fe4000001ff00 */
[----:B------:R-:W-:Y:S02]  /*55c0*/  PLOP3.LUT P1, PT, PT, PT, PT, 0x80, 0x0 ;  /* 0x000000000000781c */ /* 0x000fe40003f2f070 */
[----:B------:R-:W-:Y:S01]  /*55d0*/  CS2R R4, SRZ ;  /* 0x0000000000047805 */ /* 0x000fe2000001ff00 */
[----:B------:R-:W-:Y:S01]  /*55e0*/  IMAD.MOV.U32 R150, RZ, RZ, RZ ;  /* 0x000000ffff967224 */ /* 0x000fe200078e00ff */
        /* <DEDUP_REMOVED lines=63> */
[----:B------:R-:W-:Y:S02]  /*59e0*/  IMAD.MOV.U32 R27, RZ, RZ, RZ ;  /* 0x000000ffff1b7224 */ /* 0x000fe400078e00ff */
[----:B------:R-:W-:Y:S01]  /*59f0*/  IMAD.MOV.U32 R9, RZ, RZ, RZ ;  /* 0x000000ffff097224 */ /* 0x000fe200078e00ff */
[----:B------:R-:W-:Y:S06]  /*5a00*/  @P0 BRA `(.L_x_10434) ;  /* 0x00000000000c0947 */ /* 0x000fec0003800000 */
[----:B------:R-:W0:Y:S01]  /*5a10*/  FENCE.VIEW.ASYNC.G ;  /* 0x00000000000073c6 */ /* 0x000e220000000100 */
[----:B------:R-:W-:Y:S05]  /*5a20*/  WARPSYNC.ALL ;  /* 0x0000000000007948 */ /* 0x000fea0003800000 */
[----:B0-----:R-:W-:Y:S06]  /*5a30*/  BAR.ARV 0xc, 0x180 ;  /* 0x0306000000007b1d */ /* 0x001fec0000002000 */
.L_x_10434:
[----:B------:R-:W-:Y:S01]  /*5a40*/  CS2R R24, SRZ ;  /* 0x0000000000187805 */ /* 0x000fe2000001ff00 */
[----:B------:R-:W-:Y:S06]  /*5a50*/  @!P2 BRA `(.L_x_10435) ;  /* 0x0000007c00dca947 */ /* 0x000fec0003800000 */
[----:B------:R-:W-:-:S03]  /*5a60*/  UMOV UR4, 0xffffffff ;  /* 0xffffffff00047882 */ /* 0x000fc60000000000 */
[----:B------:R-:W-:Y:S05]  /*5a70*/  BRA.DIV UR4, `(.L_x_10436) ;  /* 0x0000013204707947 */ /* 0x000fea000b800000 */
[----:B------:R0:W1:Y:S02]  /*5a80*/  SHFL.IDX PT, R14, R234, RZ, 0x1f ;  /* 0x00001fffea0e7589 */ /* 0x00006400000e0000 */
.L_x_10685:
[----:B------:R-:W-:Y:S01]  /*5a90*/  VIADD R24, R18, 0x18400 ;  /* 0x0001840012187836 */ /* 0x000fe20000000000 */
[----:B-1----:R-:W-:Y:S01]  /*5aa0*/  LEA.HI R0, R14, R14, RZ, 0x1 ;  /* 0x0000000e0e007211 */ /* 0x002fe200078f08ff */
[----:B------:R-:W-:Y:S03]  /*5ab0*/  BSSY B6, `(.L_x_10437) ;  /* 0x0000015000067945 */ /* 0x000fe60003800000 */
[----:B------:R-:W-:Y:S02]  /*5ac0*/  LOP3.LUT P0, RZ, R24, 0x1bf, RZ, 0xc0, !PT ;  /* 0x000001bf18ff7812 */ /* 0x000fe4000780c0ff */
[----:B------:R-:W-:-:S05]  /*5ad0*/  LOP3.LUT R29, R0, 0xffffe, RZ, 0xc0, !PT ;  /* 0x000ffffe001d7812 */ /* 0x000fca00078ec0ff */
[----:B------:R-:W-:-:S06]  /*5ae0*/  IMAD.IADD R29, R14, 0x1, -R29 ;  /* 0x000000010e1d7824 */ /* 0x000fcc00078e0a1d */
        /* <DEDUP_REMOVED lines=17> */
.L_x_10438:
[----:B------:R-:W-:Y:S05]  /*5c00*/  BSYNC B6 ;  /* 0x0000000000067941 */ /* 0x000fea0003800000 */
.L_x_10437:
        /* <DEDUP_REMOVED lines=12> */
.L_x_10442:
[----:B--2---:R2:W3:Y:S02]  /*5cd0*/  SYNCS.PHASECHK.TRANS64.TRYWAIT P0, [R18+URZ+0x32400], R3 ;  /* 0x03240003120075a7 */ /* 0x0044e4000800017f */
[----:B---3--:R-:W-:Y:S05]  /*5ce0*/  @!P0 NANOSLEEP.SYNCS 0x989680 ;  /* 0x009896800000895d */ /* 0x008fea0003900000 */
[----:B------:R-:W3:Y:S02]  /*5cf0*/  @!P0 SYNCS.PHASECHK.TRANS64 P0, [R18+URZ+0x32400], R3 ;  /* 0x03240003120085a7 */ /* 0x000ee4000800007f */
[----:B---3--:R-:W-:Y:S05]  /*5d00*/  @!P0 BRA `(.L_x_10442) ;  /* 0xfffffffc00f08947 */ /* 0x008fea000383ffff */
.L_x_10441:
[----:B------:R-:W-:Y:S05]  /*5d10*/  BSYNC B0 ;  /* 0x0000000000007941 */ /* 0x000fea0003800000 */
.L_x_10440:
[----:B------:R-:W-:Y:S05]  /*5d20*/  BRA `(.L_x_10443) ;  /* 0x00000020007c7947 */ /* 0x000fea0003800000 */
.L_x_10439:
        /* <DEDUP_REMOVED lines=36> */
.L_x_10445:
[----:B------:R-:W-:Y:S05]  /*5f70*/  BSYNC B6 ;  /* 0x0000000000067941 */ /* 0x000fea0003800000 */
.L_x_10444:
        /* <DEDUP_REMOVED lines=11> */
.L_x_10691:
        /* <DEDUP_REMOVED lines=30> */
[----:B------:R-:W-:Y:S02]  /*6210*/  CS2R R6, SRZ ;  /* 0x0000000000067805 */ /* 0x000fe4000001ff00 */
[----:B------:R-:W-:Y:S01]  /*6220*/  @!P3 IADD3.X R31, R4, R231, RZ, P1, !PT ;  /* 0x000000e7041fb210 */ /* 0x000fe20000ffe4ff */
[----:B------:R-:W-:Y:S01]  /*6230*/  @!P2 IMAD.WIDE R14, R22, 0x2, R14 ;  /* 0x00000002160ea825 */ /* 0x000fe200078e020e */
[----:B------:R0:W5:Y:S03]  /*6240*/  @!P2 LD.E.64 R10, desc[UR60][R24.64] ;  /* 0x0000003c180aa980 */ /* 0x000166000c101b00 */
[----:B------:R-:W-:Y:S01]  /*6250*/  @!P3 IMAD.X R27, R0, 0x1, R231, P0 ;  /* 0x00000001001bb824 */ /* 0x000fe200000e06e7 */
[----:B------:R0:W5:Y:S04]  /*6260*/  @!P2 LD.E.64 R6, desc[UR60][R14.64] ;  /* 0x0000003c0e06a980 */ /* 0x000168000c101b00 */
[----:B------:R0:W5:Y:S04]  /*6270*/  @!P3 LD.E.64 R20, desc[UR60][R26.64] ;  /* 0x0000003c1a14b980 */ /* 0x000168000c101b00 */
[----:B------:R0:W5:Y:S02]  /*6280*/  @!P3 LD.E.64 R8, desc[UR60][R30.64] ;  /* 0x0000003c1e08b980 */ /* 0x000164000c101b00 */
.L_x_10450:
[----:B------:R-:W-:Y:S05]  /*6290*/  BSYNC B1 ;  /* 0x0000000000017941 */ /* 0x000fea0003800000 */
.L_x_10449:
[----:B------:R-:W-:Y:S01]  /*62a0*/  SHF.L.U32 R13, R12, 0x1f, RZ ;  /* 0x0000001f0c0d7819 */ /* 0x000fe200000006ff */
[----:B---3--:R-:W-:Y:S01]  /*62b0*/  IMAD R3, R211, 0x200, R28 ;  /* 0x00000200d3037824 */ /* 0x008fe200078e021c */
[----:B------:R-:W-:Y:S01]  /*62c0*/  LOP3.LUT P1, RZ, R227, 0x4, RZ, 0xc0, !PT ;  /* 0x00000004e3ff7812 */ /* 0x000fe2000782c0ff */
[----:B-----5:R-:W-:Y:S01]  /*62d0*/  IMAD.MOV.U32 R32, RZ, RZ, R10 ;  /* 0x000000ffff207224 */ /* 0x020fe200078e000a */
[----:B------:R-:W3:Y:S01]  /*62e0*/  SYNCS.PHASECHK.TRANS64.TRYWAIT P0, [R18+URZ+0x32400], R13 ;  /* 0x0324000d120075a7 */ /* 0x000ee2000800017f */
[----:B------:R-:W-:Y:S01]  /*62f0*/  IMAD R3, R3, 0x2, R18 ;  /* 0x0000000203037824 */ /* 0x000fe200078e0212 */
[--C-:B------:R-:W-:Y:S01]  /*6300*/  SHF.R.U64 R34, R10, 0x10, R11.reuse ;  /* 0x000000100a227819 */ /* 0x100fe2000000120b */
[--C-:B0-----:R-:W-:Y:S01]  /*6310*/  IMAD.MOV.U32 R14, RZ, RZ, R11.reuse ;  /* 0x000000ffff0e7224 */ /* 0x101fe200078e000b */
        /* <DEDUP_REMOVED lines=26> */
[----:B---3--:R-:W-:Y:S06]  /*64c0*/  @!P0 BRA `(.L_x_10452) ;  /* 0x0000012800748947 */ /* 0x008fec0003800000 */
.L_x_10692:
[----:B------:R-:W-:Y:S05]  /*64d0*/  BSYNC B1 ;  /* 0x0000000000017941 */ /* 0x000fea0003800000 */
.L_x_10451:
        /* <DEDUP_REMOVED lines=46> */
.L_x_10456:
[----:B------:R-:W-:Y:S05]  /*67c0*/  BSYNC B2 ;  /* 0x0000000000027941 */ /* 0x000fea0003800000 */
.L_x_10455:
        /* <DEDUP_REMOVED lines=39> */
.L_x_10454:
[----:B------:R-:W-:Y:S05]  /*6a40*/  BSYNC B1 ;  /* 0x0000000000017941 */ /* 0x000fea0003800000 */
.L_x_10453:
        /* <DEDUP_REMOVED lines=9> */
[--C-:B------:R-:W-:Y:S02]  /*6ae0*/  HADD2.F32 R24, -RZ, R27.reuse.H0_H0 ;  /* 0x2000001bff187230 */ /* 0x100fe40000004100 */
        /* <DEDUP_REMOVED lines=35> */
.L_x_10459:
[----:B------:R-:W-:Y:S05]  /*6d20*/  BSYNC B1 ;  /* 0x0000000000017941 */ /* 0x000fea0003800000 */
.L_x_10458:
        /* <DEDUP_REMOVED lines=40> */
.L_x_10447:
[----:B------:R-:W-:-:S03]  /*6fb0*/  UMOV UR4, 0xffffffff ;  /* 0xffffffff00047882 */ /* 0x000fc60000000000 */
[----:B------:R-:W-:Y:S05]  /*6fc0*/  BRA.DIV UR4, `(.L_x_10460) ;  /* 0x0000011e04c87947 */ /* 0x000fea000b800000 */
[----:B------:R1:W2:Y:S04]  /*6fd0*/  SHFL.IDX PT, R0, R25, RZ, 0x1c1f ;  /* 0x001c1fff19007589 */ /* 0x0002a800000e0000 */
[----:B------:R1:W3:Y:S04]  /*6fe0*/  SHFL.IDX PT, R3, R24, RZ, 0x1c1f ;  /* 0x001c1fff18037589 */ /* 0x0002e800000e0000 */
[----:B------:R1:W4:Y:S04]  /*6ff0*/  SHFL.IDX PT, R20, R27, RZ, 0x1c1f ;  /* 0x001c1fff1b147589 */ /* 0x00032800000e0000 */
[----:B------:R1:W0:Y:S02]  /*7000*/  SHFL.IDX PT, R14, R26, RZ, 0x1c1f ;  /* 0x001c1fff1a0e7589 */ /* 0x00022400000e0000 */
.L_x_10698:
[----:B------:R-:W-:Y:S01]  /*7010*/  ULDC UR4, c[0x0][0x448] ;  /* 0x0001120000047ab9 */ /* 0x000fe20000000800 */
[----:B------:R-:W-:Y:S01]  /*7020*/  LEA.HI R6, R222, R222, RZ, 0x1 ;  /* 0x000000dede067211 */ /* 0x000fe200078f08ff */
[----:B------:R-:W-:Y:S01]  /*7030*/  IMAD R4, R97, UR4, RZ ;  /* 0x0000000461047c24 */ /* 0x000fe2000f8e02ff */
[----:B------:R-:W-:Y:S01]  /*7040*/  BSSY B1, `(.L_x_10461) ;  /* 0x0000017000017945 */ /* 0x000fe20003800000 */
[----:B------:R-:W-:Y:S02]  /*7050*/  CS2R R8, SRZ ;  /* 0x0000000000087805 */ /* 0x000fe4000001ff00 */
[----:B------:R-:W-:Y:S01]  /*7060*/  LOP3.LUT R7, R6, 0xfffffffe, RZ, 0xc0, !PT ;  /* 0xfffffffe06077812 */ /* 0x000fe200078ec0ff */
[----:B------:R-:W-:Y:S01]  /*7070*/  IMAD R13, R33, -0x80, R4 ;  /* 0xffffff80210d7824 */ /* 0x000fe200078e0204 */
[----:B------:R-:W-:Y:S02]  /*7080*/  ISETP.GE.AND P0, PT, R5, R4, PT ;  /* 0x000000040500720c */ /* 0x000fe40003f06270 */
[----:B------:R-:W-:-:S02]  /*7090*/  CS2R R4, SRZ ;  /* 0x0000000000047805 */ /* 0x000fc4000001ff00 */
[----:B------:R-:W-:Y:S01]  /*70a0*/  CS2R R10, SRZ ;  /* 0x00000000000a7805 */ /* 0x000fe2000001ff00 */
[----:B------:R-:W-:Y:S01]  /*70b0*/  IMAD.IADD R12, R222, 0x1, -R7 ;  /* 0x00000001de0c7824 */ /* 0x000fe200078e0a07 */
[----:B------:R-:W-:-:S04]  /*70c0*/  CS2R R6, SRZ ;  /* 0x0000000000067805 */ /* 0x000fc8000001ff00 */
[----:B------:R-:W-:-:S03]  /*70d0*/  SHF.L.U32 R21, R12, 0x1f, RZ ;  /* 0x0000001f0c157819 */ /* 0x000fc600000006ff */
[----:B------:R-:W-:Y:S05]  /*70e0*/  @P0 BRA `(.L_x_10462) ;  /* 0x0000000000300947 */ /* 0x000fea0003800000 */
[----:B------:R-:W-:Y:S01]  /*70f0*/  ULDC UR4, c[0x0][0x3f4] ;  /* 0x0000fd0000047ab9 */ /* 0x000fe20000000800 */
[C---:B------:R-:W-:Y:S01]  /*7100*/  IMAD.SHL.U32 R15, R16.reuse, 0x2, RZ ;  /* 0x00000002100f7824 */ /* 0x040fe200078e00ff */
[C---:B------:R-:W-:Y:S02]  /*7110*/  ISETP.GE.AND P2, PT, R16.reuse, UR4, PT ;  /* 0x0000000410007c0c */ /* 0x040fe4000bf46270 */
[----:B------:R-:W-:Y:S02]  /*7120*/  SHF.L.U64.HI R5, R16, 0x1, R17 ;  /* 0x0000000110057819 */ /* 0x000fe40000010211 */
[-C--:B-1-3--:R-:W-:Y:S02]  /*7130*/  IADD3 R24, P0, R3, R15.reuse, RZ ;  /* 0x0000000f03187210 */ /* 0x08afe40007f1e0ff */
[----:B0-----:R-:W-:-:S03]  /*7140*/  IADD3 R14, P1, R14, R15, RZ ;  /* 0x0000000f0e0e7210 */ /* 0x001fc60007f3e0ff */
[--C-:B--2---:R-:W-:Y:S02]  /*7150*/  IMAD.X R25, R0, 0x1, R5.reuse, P0 ;  /* 0x0000000100197824 */ /* 0x104fe400000e0605 */
[----:B----4-:R-:W-:Y:S01]  /*7160*/  IMAD.X R15, R20, 0x1, R5, P1 ;  /* 0x00000001140f7824 */ /* 0x010fe200008e0605 */
[----:B------:R-:W-:Y:S01]  /*7170*/  CS2R R4, SRZ ;  /* 0x0000000000047805 */ /* 0x000fe2000001ff00 */
[----:B------:R-:W-:Y:S06]  /*7180*/  @P2 BRA `(.L_x_10462) ;  /* 0x0000000000082947 */ /* 0x000fec0003800000 */
[----:B------:R0:W5:Y:S04]  /*7190*/  LD.E.128 R4, desc[UR60][R24.64] ;  /* 0x0000003c18047980 */ /* 0x000168000c101d00 */
[----:B------:R0:W5:Y:S02]  /*71a0*/  LD.E.128 R8, desc[UR60][R14.64] ;  /* 0x0000003c0e087980 */ /* 0x000164000c101d00 */
.L_x_10462:
[----:B------:R-:W-:Y:S05]  /*71b0*/  BSYNC B1 ;  /* 0x0000000000017941 */ /* 0x000fea0003800000 */
.L_x_10461:
[----:B------:R-:W1:Y:S01]  /*71c0*/  SYNCS.PHASECHK.TRANS64.TRYWAIT P1, [R18+URZ+0x32400], R21 ;  /* 0x03240015120075a7 */ /* 0x000e62000802017f */
[----:B-----5:R-:W-:Y:S01]  /*71d0*/  IMAD.MOV.U32 R38, RZ, RZ, R4 ;  /* 0x000000ffff267224 */ /* 0x020fe200078e0004 */
[--C-:B------:R-:W-:Y:S01]  /*71e0*/  SHF.R.U64 R43, R4, 0x10, R5.reuse ;  /* 0x00000010042b7819 */ /* 0x100fe20000001205 */
[--C-:B--2---:R-:W-:Y:S01]  /*71f0*/  IMAD.MOV.U32 R0, RZ, RZ, R5.reuse ;  /* 0x000000ffff007224 */ /* 0x104fe200078e0005 */
[----:B0-----:R-:W-:Y:S01]  /*7200*/  SHF.R.U32.HI R14, RZ, 0x10, R5 ;  /* 0x00000010ff0e7819 */ /* 0x001fe20000011605 */
[----:B------:R-:W-:Y:S01]  /*7210*/  IMAD.MOV.U32 R40, RZ, RZ, R6 ;  /* 0x000000ffff287224 */ /* 0x000fe200078e0006 */
[--C-:B------:R-:W-:Y:S01]  /*7220*/  SHF.R.U64 R44, R6, 0x10, R7.reuse ;  /* 0x00000010062c7819 */ /* 0x100fe20000001207 */
[----:B------:R-:W-:Y:S01]  /*7230*/  IMAD.MOV.U32 R41, RZ, RZ, R8 ;  /* 0x000000ffff297224 */ /* 0x000fe200078e0008 */
[----:B------:R-:W-:Y:S01]  /*7240*/  PRMT R38, R38, 0x5410, R0 ;  /* 0x0000541026267816 */ /* 0x000fe20000000000 */
[----:B------:R-:W-:Y:S01]  /*7250*/  IMAD.MOV.U32 R4, RZ, RZ, R7 ;  /* 0x000000ffff047224 */ /* 0x000fe200078e0007 */
[--C-:B------:R-:W-:Y:S01]  /*7260*/  SHF.R.U64 R45, R8, 0x10, R9.reuse ;  /* 0x00000010082d7819 */ /* 0x100fe20000001209 */
[--C-:B------:R-:W-:Y:S01]  /*7270*/  IMAD.MOV.U32 R5, RZ, RZ, R9.reuse ;  /* 0x000000ffff057224 */ /* 0x100fe200078e0009 */
[----:B------:R-:W-:Y:S01]  /*7280*/  VIMNMX R0, R13, 0x80, PT ;  /* 0x000000800d007848 */ /* 0x000fe20003fe0100 */
[----:B------:R-:W-:Y:S01]  /*7290*/  IMAD.MOV.U32 R42, RZ, RZ, R10 ;  /* 0x000000ffff2a7224 */ /* 0x000fe200078e000a */
[----:B------:R-:W-:Y:S01]  /*72a0*/  SHF.R.U32.HI R8, RZ, 0x10, R9 ;  /* 0x00000010ff087819 */ /* 0x000fe20000011609 */
[----:B------:R-:W-:Y:S01]  /*72b0*/  IMAD.MOV.U32 R6, RZ, RZ, R11 ;  /* 0x000000ffff067224 */ /* 0x000fe200078e000b */
[----:B---3--:R-:W0:Y:S01]  /*72c0*/  LDC R3, c[0x0][0x3f4] ;  /* 0x0000fd00ff037b82 */ /* 0x008e220000000800 */
[----:B------:R-:W-:Y:S01]  /*72d0*/  SHF.R.U32.HI R7, RZ, 0x10, R7 ;  /* 0x00000010ff077819 */ /* 0x000fe20000011607 */
        /* <DEDUP_REMOVED lines=15> */
.L_x_10699:
[----:B------:R-:W-:Y:S05]  /*73d0*/  BSYNC B1 ;  /* 0x0000000000017941 */ /* 0x000fea0003800000 */
.L_x_10463:
        /* <DEDUP_REMOVED lines=17> */
[----:B------:R-:W4:Y:S01]  /*74f0*/  LDS.128 R8, [R36+0x18400] ;  /* 0x0184000024087984 */ /* 0x000f220000000c00 */
[--C-:B-1----:R-:W-:Y:S02]  /*7500*/  HADD2.F32 R0, -RZ, R4.reuse.H0_H0 ;  /* 0x20000004ff007230 */ /* 0x102fe40000004100 */
[----:B------:R-:W-:Y:S02]  /*7510*/  HADD2.F32 R13, -RZ, R5.H0_H0 ;  /* 0x20000005ff0d7230 */ /* 0x000fe40000004100 */
[----:B------:R-:W-:Y:S02]  /*7520*/  HADD2.F32 R4, -RZ, R4.H1_H1 ;  /* 0x30000004ff047230 */ /* 0x000fe40000004100 */
[--C-:B----4-:R-:W-:Y:S02]  /*7530*/  HADD2.F32 R20, -RZ, R8.reuse.H0_H0 ;  /* 0x20000008ff147230 */ /* 0x110fe40000004100 */
[----:B0-----:R-:W-:Y:S02]  /*7540*/  HADD2.F32 R21, -RZ, R9.H0_H0 ;  /* 0x20000009ff157230 */ /* 0x001fe40000004100 */
[----:B------:R-:W-:-:S02]  /*7550*/  HADD2.F32 R8, -RZ, R8.H1_H1 ;  /* 0x30000008ff087230 */ /* 0x000fc40000004100 */
[C---:B------:R-:W-:Y:S01]  /*7560*/  FMUL.FTZ R35, R20.reuse, R31 ;  /* 0x0000001f14237220 */ /* 0x040fe20000410000 */
[-C--:B------:R-:W-:Y:S01]  /*7570*/  FMUL.FTZ R37, R20, R27.reuse ;  /* 0x0000001b14257220 */ /* 0x080fe20000410000 */
[----:B------:R-:W-:Y:S02]  /*7580*/  HADD2.F32 R20, -RZ, R41.H1_H1 ;  /* 0x30000029ff147230 */ /* 0x000fe40000004100 */
[C---:B------:R-:W-:Y:S01]  /*7590*/  FFMA.FTZ R35, R0.reuse, R27, -R35 ;  /* 0x0000001b00237223 */ /* 0x040fe20000010823 */
[----:B------:R-:W-:Y:S01]  /*75a0*/  FFMA.FTZ R37, R0, R31, R37 ;  /* 0x0000001f00257223 */ /* 0x000fe20000010025 */
[----:B------:R-:W-:Y:S02]  /*75b0*/  HADD2.F32 R0, -RZ, R38.H1_H1 ;  /* 0x30000026ff007230 */ /* 0x000fe40000004100 */
[----:B------:R-:W-:Y:S01]  /*75c0*/  FMUL.FTZ R30, R21, R20 ;  /* 0x00000014151e7220 */ /* 0x000fe20000410000 */
[----:B------:R-:W-:Y:S02]  /*75d0*/  HADD2.F32 R27, -RZ, R43.H0_H0 ;  /* 0x2000002bff1b7230 */ /* 0x000fe40000004100 */
[----:B------:R-:W-:Y:S01]  /*75e0*/  FMUL.FTZ R39, R8, R33 ;  /* 0x0000002108277220 */ /* 0x000fe20000410000 */
[----:B------:R-:W-:-:S02]  /*75f0*/  HADD2.F32 R9, -RZ, R9.H1_H1 ;  /* 0x30000009ff097230 */ /* 0x000fc40000004100 */
[-C--:B------:R-:W-:Y:S01]  /*7600*/  FMUL.FTZ R21, R21, R0.reuse ;  /* 0x0000000015157220 */ /* 0x080fe20000410000 */
[C---:B------:R-:W-:Y:S01]  /*7610*/  FFMA.FTZ R30, R13.reuse, R0, -R30 ;  /* 0x000000000d1e7223 */ /* 0x040fe2000001081e */
[-C--:B------:R-:W-:Y:S01]  /*7620*/  FMUL.FTZ R31, R8, R27.reuse ;  /* 0x0000001b081f7220 */ /* 0x080fe20000410000 */
[----:B------:R-:W-:Y:S02]  /*7630*/  HADD2.F32 R8, -RZ, R45.H1_H1 ;  /* 0x3000002dff087230 */ /* 0x000fe40000004100 */
[----:B------:R-:W-:Y:S01]  /*7640*/  FFMA.FTZ R20, R13, R20, R21 ;  /* 0x000000140d147223 */ /* 0x000fe20000010015 */
[----:B------:R-:W-:Y:S02]  /*7650*/  HADD2.F32 R0, -RZ, R43.H1_H1 ;  /* 0x3000002bff007230 */ /* 0x000fe40000004100 */
[C---:B------:R-:W-:Y:S01]  /*7660*/  FFMA.FTZ R26, R4.reuse, R27, -R39 ;  /* 0x0000001b041a7223 */ /* 0x040fe20000010827 */
[----:B------:R-:W-:Y:S02]  /*7670*/  HADD2.F32 R24, -RZ, R10.H0_H0 ;  /* 0x2000000aff187230 */ /* 0x000fe40000004100 */
[----:B------:R-:W-:Y:S01]  /*7680*/  FFMA.FTZ R28, R4, R33, R31 ;  /* 0x00000021041c7223 */ /* 0x000fe2000001001f */
[----:B------:R-:W-:-:S02]  /*7690*/  HADD2.F32 R21, -RZ, R42.H0_H0 ;  /* 0x2000002aff157230 */ /* 0x000fc40000004100 */
[C---:B------:R-:W-:Y:S01]  /*76a0*/  FMUL.FTZ R4, R9.reuse, R8 ;  /* 0x0000000809047220 */ /* 0x040fe20000410000 */
[----:B------:R-:W-:Y:S02]  /*76b0*/  HADD2.F32 R5, -RZ, R5.H1_H1 ;  /* 0x30000005ff057230 */ /* 0x000fe40000004100 */
[-C--:B------:R-:W-:Y:S01]  /*76c0*/  FMUL.FTZ R32, R9, R0.reuse ;  /* 0x0000000009207220 */ /* 0x080fe20000410000 */
[----:B------:R-:W-:Y:S02]  /*76d0*/  HADD2.F32 R14, -RZ, R6.H0_H0 ;  /* 0x20000006ff0e7230 */ /* 0x000fe40000004100 */
[----:B------:R-:W-:Y:S01]  /*76e0*/  FMUL.FTZ R39, R24, R21 ;  /* 0x0000001518277220 */ /* 0x000fe20000410000 */
[----:B------:R-:W-:Y:S02]  /*76f0*/  HADD2.F32 R13, -RZ, R40.H0_H0 ;  /* 0x20000028ff0d7230 */ /* 0x000fe40000004100 */
[----:B------:R-:W-:Y:S01]  /*7700*/  FFMA.FTZ R31, R5, R0, -R4 ;  /* 0x00000000051f7223 */ /* 0x000fe20000010804 */
[----:B------:R-:W-:-:S02]  /*7710*/  HADD2.F32 R10, -RZ, R10.H1_H1 ;  /* 0x3000000aff0a7230 */ /* 0x000fc40000004100 */
[----:B------:R-:W-:Y:S01]  /*7720*/  FFMA.FTZ R33, R5, R8, R32 ;  /* 0x0000000805217223 */ /* 0x000fe20000010020 */
        /* <DEDUP_REMOVED lines=8> */
[----:B------:R-:W-:Y:S02]  /*77b0*/  HADD2.F32 R8, -RZ, R42.H1_H1 ;  /* 0x3000002aff087230 */ /* 0x000fe40000004100 */
[----:B------:R-:W-:Y:S01]  /*77c0*/  FFMA.FTZ R24, R14, R21, R24 ;  /* 0x000000150e187223 */ /* 0x000fe20000010018 */
[----:B------:R-:W-:Y:S02]  /*77d0*/  HADD2.F32 R0, -RZ, R40.H1_H1 ;  /* 0x30000028ff007230 */ /* 0x000fe40000004100 */
[C---:B------:R-:W-:Y:S01]  /*77e0*/  FFMA.FTZ R14, R6.reuse, R9, -R5 ;  /* 0x00000009060e7223 */ /* 0x040fe20000010805 */
[----:B------:R-:W-:Y:S02]  /*77f0*/  HADD2.F32 R11, -RZ, R11.H1_H1 ;  /* 0x3000000bff0b7230 */ /* 0x000fe40000004100 */
[----:B------:R-:W-:Y:S01]  /*7800*/  FFMA.FTZ R13, R6, R27, R13 ;  /* 0x0000001b060d7223 */ /* 0x000fe2000001000d */
[----:B------:R-:W-:-:S02]  /*7810*/  HADD2.F32 R10, -RZ, R46.H1_H1 ;  /* 0x3000002eff0a7230 */ /* 0x000fc40000004100 */
[C---:B------:R-:W-:Y:S01]  /*7820*/  FMUL.FTZ R6, R25.reuse, R8 ;  /* 0x0000000819067220 */ /* 0x040fe20000410000 */
[----:B------:R-:W-:Y:S02]  /*7830*/  HADD2.F32 R4, -RZ, R44.H1_H1 ;  /* 0x3000002cff047230 */ /* 0x000fe40000004100 */
[----:B------:R-:W-:Y:S01]  /*7840*/  FMUL.FTZ R25, R25, R0 ;  /* 0x0000000019197220 */ /* 0x000fe20000410000 */
[--C-:B------:R-:W-:Y:S02]  /*7850*/  HADD2.F32 R15, -RZ, R7.reuse.H0_H0 ;  /* 0x20000007ff0f7230 */ /* 0x100fe40000004100 */
        /* <DEDUP_REMOVED lines=17> */
.L_x_10466:
[----:B------:R-:W-:Y:S05]  /*7970*/  BSYNC B1 ;  /* 0x0000000000017941 */ /* 0x000fea0003800000 */
.L_x_10465:
        /* <DEDUP_REMOVED lines=11> */
[----:B------:R-:W-:Y:S01]  /*7a30*/  HADD2.F32 R41, -RZ, R45.H1_H1 ;  /* 0x3000002dff297230 */ /* 0x000fe20000004100 */
[----:B------:R-:W4:Y:S01]  /*7a40*/  LDS.128 R8, [R3+0x18400] ;  /* 0x0184000003087984 */ /* 0x000f220000000c00 */
[----:B------:R-:W-:Y:S02]  /*7a50*/  HADD2.F32 R34, -RZ, R46.H0_H0 ;  /* 0x2000002eff227230 */ /* 0x000fe40000004100 */
[----:B------:R-:W-:Y:S02]  /*7a60*/  HADD2.F32 R32, -RZ, R42.H0_H0 ;  /* 0x2000002aff207230 */ /* 0x000fe40000004100 */
[----:B-1----:R-:W-:-:S02]  /*7a70*/  HADD2.F32 R0, -RZ, R4.H0_H0 ;  /* 0x20000004ff007230 */ /* 0x002fc40000004100 */
[----:B------:R-:W-:Y:S02]  /*7a80*/  HADD2.F32 R4, -RZ, R4.H1_H1 ;  /* 0x30000004ff047230 */ /* 0x000fe40000004100 */
[--C-:B------:R-:W-:Y:S02]  /*7a90*/  HADD2.F32 R13, -RZ, R5.reuse.H0_H0 ;  /* 0x20000005ff0d7230 */ /* 0x100fe40000004100 */
[----:B------:R-:W-:Y:S02]  /*7aa0*/  HADD2.F32 R5, -RZ, R5.H1_H1 ;  /* 0x30000005ff057230 */ /* 0x000fe40000004100 */
[--C-:B------:R-:W-:Y:S02]  /*7ab0*/  HADD2.F32 R14, -RZ, R6.reuse.H0_H0 ;  /* 0x20000006ff0e7230 */ /* 0x100fe40000004100 */
[----:B------:R-:W-:Y:S02]  /*7ac0*/  HADD2.F32 R6, -RZ, R6.H1_H1 ;  /* 0x30000006ff067230 */ /* 0x000fe40000004100 */
[----:B------:R-:W-:-:S02]  /*7ad0*/  HADD2.F32 R15, -RZ, R7.H0_H0 ;  /* 0x20000007ff0f7230 */ /* 0x000fc40000004100 */
[----:B------:R-:W-:Y:S02]  /*7ae0*/  HADD2.F32 R7, -RZ, R7.H1_H1 ;  /* 0x30000007ff077230 */ /* 0x000fe40000004100 */
[--C-:B----4-:R-:W-:Y:S02]  /*7af0*/  HADD2.F32 R20, -RZ, R8.reuse.H0_H0 ;  /* 0x20000008ff147230 */ /* 0x110fe40000004100 */
[----:B------:R-:W-:Y:S02]  /*7b00*/  HADD2.F32 R8, -RZ, R8.H1_H1 ;  /* 0x30000008ff087230 */ /* 0x000fe40000004100 */
[----:B0-----:R-:W-:Y:S02]  /*7b10*/  HADD2.F32 R21, -RZ, R9.H0_H0 ;  /* 0x20000009ff157230 */ /* 0x001fe40000004100 */
        /* <DEDUP_REMOVED lines=55> */
.L_x_10457:
[----:B------:R-:W-:Y:S05]  /*7e90*/  BSYNC B0 ;  /* 0x0000000000007941 */ /* 0x000fea0003800000 */
.L_x_10446:
        /* <DEDUP_REMOVED lines=8> */
.L_x_10443:
        /* <DEDUP_REMOVED lines=8> */
.L_x_10467:
[----:B-1----:R-:W-:Y:S01]  /*7fa0*/  IMAD R4, R200, 0x8, R18 ;  /* 0x00000008c8047824 */ /* 0x002fe200078e0212 */
[----:B------:R-:W-:-:S04]  /*7fb0*/  SHF.L.U32 R3, R208, 0x1f, RZ ;  /* 0x0000001fd0037819 */ /* 0x000fc800000006ff */
[----:B------:R1:W3:Y:S01]  /*7fc0*/  SYNCS.PHASECHK.TRANS64.TRYWAIT P1, [R4+URZ+0x32430], R3 ;  /* 0x03243003040075a7 */ /* 0x0002e2000802017f */
[----:B------:R-:W-:Y:S05]  /*7fd0*/  @!P0 BRA `(.L_x_10468) ;  /* 0x0000000000048947 */ /* 0x000fea0003800000 */
[----:B------:R-:W-:Y:S01]  /*7fe0*/  BPT.TRAP 0x1 ;  /* 0x000000040000795c */ /* 0x000fe20000300000 */
.L_x_10468:
[----:B------:R-:W-:-:S05]  /*7ff0*/  VIADD R0, R18, 0x1c400 ;  /* 0x0001c40012007836 */ /* 0x000fca0000000000 */
[----:B------:R-:W-:-:S04]  /*8000*/  SHF.R.U32.HI R0, RZ, 0x4, R0 ;  /* 0x00000004ff007819 */ /* 0x000fc80000011600 */
[----:B------:R-:W-:Y:S01]  /*8010*/  LOP3.LUT R0, R0, 0x3fff, RZ, 0xc0, !PT ;  /* 0x00003fff00007812 */ /* 0x000fe200078ec0ff */
[----:B---3--:R-:W-:Y:S06]  /*8020*/  @P1 BRA `(.L_x_10469) ;  /* 0x0000000000081947 */ /* 0x008fec0003800000 */
[----:B------:R-:W3:Y:S02]  /*8030*/  SYNCS.PHASECHK.TRANS64.TRYWAIT P1, [R4+URZ+0x32430], R3 ;  /* 0x03243003040075a7 */ /* 0x000ee4000802017f */
[----:B---3--:R-:W-:Y:S05]  /*8040*/  @!P1 BRA `(.L_x_10470) ;  /* 0x00000110002c9947 */ /* 0x008fea0003800000 */
.L_x_10469:
[----:B------:R-:W-:Y:S05]  /*8050*/  WARPSYNC.ALL ;  /* 0x0000000000007948 */ /* 0x000fea0003800000 */
[----:B----4-:R-:W-:Y:S01]  /*8060*/  LOP3.LUT R20, R0, 0x10000, RZ, 0xfc, !PT ;  /* 0x0001000000147812 */ /* 0x010fe200078efcff */
[----:B------:R-:W-:Y:S01]  /*8070*/  IMAD R29, R29, 0x2000, R18 ;  /* 0x000020001d1d7824 */ /* 0x000fe200078e0212 */
[----:B------:R-:W-:-:S03]  /*8080*/  UMOV UR9, 0x40000040 ;  /* 0x4000004000097882 */ /* 0x000fc60000000000 */
[----:B------:R-:W-:Y:S01]  /*8090*/  IMAD R6, R200, 0x300, R20 ;  /* 0x00000300c8067824 */ /* 0x000fe200078e0214 */
[----:B------:R-:W-:Y:S01]  /*80a0*/  SHF.L.U32 R5, R12, 0x1f, RZ ;  /* 0x0000001f0c057819 */ /* 0x000fe200000006ff */
[----:B------:R-:W-:Y:S01]  /*80b0*/  IMAD.MOV.U32 R7, RZ, RZ, 0x40000040 ;  /* 0x40000040ff077424 */ /* 0x000fe200078e00ff */
[----:B------:R-:W-:Y:S01]  /*80c0*/  R2UR UR4, R29 ;  /* 0x000000001d0472ca */ /* 0x000fe200000e0000 */
[C---:B------:R-:W-:Y:S01]  /*80d0*/  VIADD R8, R6.reuse, 0x2 ;  /* 0x0000000206087836 */ /* 0x040fe20000000000 */
[----:B------:R-:W-:Y:S01]  /*80e0*/  R2UR UR10, R6 ;  /* 0x00000000060a72ca */ /* 0x000fe200000e0000 */
[----:B-----5:R-:W-:Y:S01]  /*80f0*/  WARPGROUP.ARRIVE ;  /* 0x00000000000079c5 */ /* 0x020fe20000000000 */
[----:B------:R-:W-:Y:S01]  /*8100*/  R2UR UR11, R7 ;  /* 0x00000000070b72ca */ /* 0x000fe200000e0000 */
[----:B------:R-:W-:Y:S01]  /*8110*/  IMAD.MOV.U32 R9, RZ, RZ, 0x40000040 ;  /* 0x40000040ff097424 */ /* 0x000fe200078e00ff */
[----:B------:R-:W-:Y:S01]  /*8120*/  BSSY B0, `(.L_x_10471) ;  /* 0x0000032000007945 */ /* 0x000fe20003800000 */
[----:B------:R-:W-:-:S02]  /*8130*/  IMAD.U32 R11, RZ, RZ, UR9 ;  /* 0x00000009ff0b7e24 */ /* 0x000fc4000f8e00ff */
[----:B------:R-:W-:-:S04]  /*8140*/  IMAD.MOV.U32 R7, RZ, RZ, 0x40000040 ;  /* 0x40000040ff077424 */ /* 0x000fc800078e00ff */
[----:B------:R-:W-:-:S04]  /*8150*/  UIADD3 UR5, UR4, 0x18400, URZ ;  /* 0x0001840004057890 */ /* 0x000fc8000fffe03f */
[----:B------:R-:W-:-:S04]  /*8160*/  USHF.R.U32.HI UR5, URZ, 0x4, UR5 ;  /* 0x000000043f057899 */ /* 0x000fc80008011605 */
[----:B------:R-:W-:-:S04]  /*8170*/  ULOP3.LUT UR5, UR5, 0x3fff, URZ, 0xc0, !UPT ;  /* 0x00003fff05057892 */ /* 0x000fc8000f8ec03f */
[----:B------:R-:W-:-:S04]  /*8180*/  ULOP3.LUT UR6, UR5, 0x10000, URZ, 0xfc, !UPT ;  /* 0x0001000005067892 */ /* 0x000fc8000f8efc3f */
[----:B------:R-:W-:-:S03]  /*8190*/  UIADD3 UR5, UR6, 0x2, URZ ;  /* 0x0000000206057890 */ /* 0x000fc6000fffe03f */
[----:B------:R-:W-:Y:S02]  /*81a0*/  UMOV UR8, UR6 ;  /* 0x0000000600087c82 */ /* 0x000fe40008000000 */
[----:B------:R-:W-:Y:S01]  /*81b0*/  HGMMA.64x96x16.F32 R24, gdesc[UR8], RZ, !UPT, gsb0 ;  /* 0x01600000081879f0 */ /* 0x000fe2000c0008ff */
[----:B------:R-:W-:Y:S01]  /*81c0*/  R2UR UR10, R8 ;  /* 0x00000000080a72ca */ /* 0x000fe200000e0000 */
[----:B------:R-:W-:Y:S01]  /*81d0*/  UMOV UR9, 0x40000040 ;  /* 0x4000004000097882 */ /* 0x000fe20000000000 */
[----:B------:R-:W-:Y:S01]  /*81e0*/  R2UR UR11, R9 ;  /* 0x00000000090b72ca */ /* 0x000fe200000e0000 */
[C---:B------:R-:W-:Y:S01]  /*81f0*/  VIADD R8, R6.reuse, 0x4 ;  /* 0x0000000406087836 */ /* 0x040fe20000000000 */
[----:B------:R-:W-:Y:S01]  /*8200*/  MOV R10, UR8 ;  /* 0x00000008000a7c02 */ /* 0x000fe20008000f00 */
[----:B------:R-:W-:Y:S01]  /*8210*/  UMOV UR8, UR5 ;  /* 0x0000000500087c82 */ /* 0x000fe20008000000 */
[----:B------:R-:W-:Y:S01]  /*8220*/  IMAD.MOV.U32 R9, RZ, RZ, 0x40000040 ;  /* 0x40000040ff097424 */ /* 0x000fe200078e00ff */
[----:B------:R-:W-:Y:S01]  /*8230*/  UIADD3 UR5, UR6, 0x4, URZ ;  /* 0x0000000406057890 */ /* 0x000fe2000fffe03f */
[----:B------:R-:W-:Y:S01]  /*8240*/  VIADD R6, R6, 0x6 ;  /* 0x0000000606067836 */ /* 0x000fe20000000000 */
[----:B------:R4:W-:Y:S02]  /*8250*/  STL.64 [R1+0x70], R10 ;  /* 0x0000700a01007387 */ /* 0x0009e40000100a00 */
[----:B----4-:R-:W-:-:S02]  /*8260*/  IMAD.U32 R10, RZ, RZ, UR8 ;  /* 0x00000008ff0a7e24 */ /* 0x010fc4000f8e00ff */
        /* <DEDUP_REMOVED lines=9> */
[----:B------:R-:W-:Y:S01]  /*8300*/  UIADD3 UR5, UR6, 0x6, URZ ;  /* 0x0000000606057890 */ /* 0x000fe2000fffe03f */
[----:B------:R-:W-:Y:S02]  /*8310*/  IMAD.U32 R8, RZ, RZ, UR8 ;  /* 0x00000008ff087e24 */ /* 0x000fe4000f8e00ff */
        /* <DEDUP_REMOVED lines=9> */
[----:B------:R-:W-:Y:S02]  /*83b0*/  IMAD.U32 R6, RZ, RZ, UR8 ;  /* 0x00000008ff067e24 */ /* 0x000fe4000f8e00ff */
[----:B------:R-:W-:-:S05]  /*83c0*/  IMAD.U32 R7, RZ, RZ, UR9 ;  /* 0x00000009ff077e24 */ /* 0x000fca000f8e00ff */
[----:B------:R4:W-:Y:S01]  /*83d0*/  STL.64 [R1+0x58], R6 ;  /* 0x0000580601007387 */ /* 0x0009e20000100a00 */
[----:B------:R-:W-:Y:S02]  /*83e0*/  WARPGROUP.DEPBAR.LE gsb0, 0x0 ;  /* 0x00008000000079c5 */ /* 0x000fe40000010000 */
[----:B------:R-:W-:-:S06]  /*83f0*/  WARPGROUP.ARRIVE ;  /* 0x00000000000079c5 */ /* 0x000fcc0000000000 */
[----:B------:R-:W-:Y:S03]  /*8400*/  HGMMA.64x96x16.F32 R24, gdesc[UR8], R24, gsb0 ;  /* 0x01600000081879f0 */ /* 0x000fe60008000818 */
[----:B------:R-:W-:Y:S02]  /*8410*/  WARPGROUP.DEPBAR.LE gsb0, 0x0 ;  /* 0x00008000000079c5 */ /* 0x000fe40000010000 */
[----:B------:R-:W0:Y:S02]  /*8420*/  SYNCS.PHASECHK.TRANS64.TRYWAIT P1, [R18+URZ+0x32410], R5 ;  /* 0x03241005120075a7 */ /* 0x000e24000802017f */
[----:B0---4-:R-:W-:Y:S05]  /*8430*/  @!P1 BRA `(.L_x_10472) ;  /* 0x0000010c00449947 */ /* 0x011fea0003800000 */
.L_x_10700:
[----:B------:R-:W-:Y:S05]  /*8440*/  BSYNC B0 ;  /* 0x0000000000007941 */ /* 0x000fea0003800000 */
.L_x_10471:
[----:B------:R-:W-:Y:S05]  /*8450*/  @!P0 BRA `(.L_x_10473) ;  /* 0x0000000000048947 */ /* 0x000fea0003800000 */
[----:B------:R-:W-:Y:S01]  /*8460*/  BPT.TRAP 0x1 ;  /* 0x000000040000795c */ /* 0x000fe20000300000 */
.L_x_10473:
[----:B------:R4:W0:Y:S01]  /*8470*/  SYNCS.PHASECHK.TRANS64.TRYWAIT P2, [R4+URZ+0x32450], R3 ;  /* 0x03245003040075a7 */ /* 0x000822000804017f */
[----:B------:R-:W-:Y:S05]  /*8480*/  @!P0 BRA `(.L_x_10474) ;  /* 0x0000000000048947 */ /* 0x000fea0003800000 */
[----:B------:R-:W-:Y:S01]  /*8490*/  BPT.TRAP 0x1 ;  /* 0x000000040000795c */ /* 0x000fe20000300000 */
.L_x_10474:
[----:B------:R-:W5:Y:S01]  /*84a0*/  S2R R0, SR_TID.X ;  /* 0x0000000000007919 */ /* 0x000f620000002100 */
[----:B------:R-:W-:Y:S01]  /*84b0*/  BSSY B0, `(.L_x_10475) ;  /* 0x0000006000007945 */ /* 0x000fe20003800000 */
[----:B-----5:R-:W-:-:S04]  /*84c0*/  LOP3.LUT R0, R0, 0x7f, RZ, 0xc0, !PT ;  /* 0x0000007f00007812 */ /* 0x020fc800078ec0ff */
[----:B------:R-:W-:Y:S01]  /*84d0*/  ISETP.NE.AND P1, PT, R0, RZ, PT ;  /* 0x000000ff0000720c */ /* 0x000fe20003f25270 */
[----:B0-----:R-:W-:-:S12]  /*84e0*/  @P2 BRA `(.L_x_10476) ;  /* 0x0000000000082947 */ /* 0x001fd80003800000 */
[----:B------:R-:W0:Y:S02]  /*84f0*/  SYNCS.PHASECHK.TRANS64.TRYWAIT P2, [R4+URZ+0x32450], R3 ;  /* 0x03245003040075a7 */ /* 0x000e24000804017f */
[----:B0-----:R-:W-:Y:S05]  /*8500*/  @!P2 BRA `(.L_x_10477) ;  /* 0x0000010c0024a947 */ /* 0x001fea0003800000 */
.L_x_10476:
[----:B------:R-:W-:Y:S05]  /*8510*/  BSYNC B0 ;  /* 0x0000000000007941 */ /* 0x000fea0003800000 */
.L_x_10475:
[----:B------:R-:W-:Y:S05]  /*8520*/  WARPSYNC.ALL ;  /* 0x0000000000007948 */ /* 0x000fea0003800000 */
[----:B------:R-:W-:Y:S01]  /*8530*/  VIADD R15, R18, 0x400 ;  /* 0x00000400120f7836 */ /* 0x000fe20000000000 */
[----:B------:R-:W-:Y:S01]  /*8540*/  UIADD3 UR4, UR4, 0x22400, URZ ;  /* 0x0002240004047890 */ /* 0x000fe2000fffe03f */
[----:B------:R-:W-:Y:S01]  /*8550*/  IMAD.MOV.U32 R7, RZ, RZ, 0x40000040 ;  /* 0x40000040ff077424 */ /* 0x000fe200078e00ff */
[----:B------:R-:W-:Y:S01]  /*8560*/  WARPGROUP.ARRIVE ;  /* 0x00000000000079c5 */ /* 0x000fe20000000000 */
[----:B------:R-:W-:Y:S01]  /*8570*/  UMOV UR9, 0x40000040 ;  /* 0x4000004000097882 */ /* 0x000fe20000000000 */
[----:B------:R-:W-:Y:S01]  /*8580*/  SHF.R.U32.HI R15, RZ, 0x4, R15 ;  /* 0x00000004ff0f7819 */ /* 0x000fe2000001160f */
[----:B------:R-:W-:Y:S01]  /*8590*/  USHF.R.U32.HI UR4, URZ, 0x4, UR4 ;  /* 0x000000043f047899 */ /* 0x000fe20008011604 */
[----:B------:R-:W-:Y:S01]  /*85a0*/  R2UR UR11, R7 ;  /* 0x00000000070b72ca */ /* 0x000fe200000e0000 */
[----:B------:R-:W-:Y:S01]  /*85b0*/  IMAD.MOV.U32 R9, RZ, RZ, 0x40000040 ;  /* 0x40000040ff097424 */ /* 0x000fe200078e00ff */
[----:B------:R-:W-:Y:S01]  /*85c0*/  LOP3.LUT R15, R15, 0x3fff, RZ, 0xc0, !PT ;  /* 0x00003fff0f0f7812 */ /* 0x000fe200078ec0ff */
[----:B------:R-:W-:Y:S01]  /*85d0*/  ULOP3.LUT UR4, UR4, 0x3fff, URZ, 0xc0, !UPT ;  /* 0x00003fff04047892 */ /* 0x000fe2000f8ec03f */
[----:B------:R-:W-:Y:S01]  /*85e0*/  IMAD.U32 R11, RZ, RZ, UR9 ;  /* 0x00000009ff0b7e24 */ /* 0x000fe2000f8e00ff */
        /* <DEDUP_REMOVED lines=12> */
[----:B------:R-:W-:Y:S01]  /*86b0*/  IMAD.U32 R10, RZ, RZ, UR8 ;  /* 0x00000008ff0a7e24 */ /* 0x000fe2000f8e00ff */
[----:B------:R-:W-:Y:S01]  /*86c0*/  UIADD3 UR52, UR4, 0x806, URZ ;  /* 0x0000080604347890 */ /* 0x000fe2000fffe03f */
[----:B------:R-:W-:Y:S01]  /*86d0*/  IMAD R0, R226, -0x60, R198 ;  /* 0xffffffa0e2007824 */ /* 0x000fe200078e02c6 */
[----:B------:R-:W-:Y:S01]  /*86e0*/  UIADD3 UR48, UR4, 0xc00, URZ ;  /* 0x00000c0004307890 */ /* 0x000fe2000fffe03f */
[----:B------:R-:W0:Y:S01]  /*86f0*/  S2R R73, SR_TID.X ;  /* 0x0000000000497919 */ /* 0x000e220000002100 */
[----:B------:R-:W-:Y:S01]  /*8700*/  UIADD3 UR44, UR4, 0xc02, URZ ;  /* 0x00000c02042c7890 */ /* 0x000fe2000fffe03f */
[----:B-1-34-:R-:W-:Y:S01]  /*8710*/  VIADD R3, R0, 0x60 ;  /* 0x0000006000037836 */ /* 0x01afe20000000000 */
[----:B------:R-:W-:Y:S01]  /*8720*/  UIADD3 UR40, UR4, 0xc04, URZ ;  /* 0x00000c0404287890 */ /* 0x000fe2000fffe03f */
[----:B------:R1:W-:Y:S01]  /*8730*/  STL.64 [R1+0x50], R10 ;  /* 0x0000500a01007387 */ /* 0x0003e20000100a00 */
[----:B------:R-:W-:Y:S01]  /*8740*/  UMOV UR41, 0x40000040 ;  /* 0x4000004000297882 */ /* 0x000fe20000000000 */
[----:B------:R-:W-:Y:S01]  /*8750*/  UIADD3 UR36, UR4, 0xc06, URZ ;  /* 0x00000c0604247890 */ /* 0x000fe2000fffe03f */
[----:B------:R-:W-:Y:S01]  /*8760*/  IMAD R3, R236, -0x2, R3 ;  /* 0xfffffffeec037824 */ /* 0x000fe200078e0203 */
        /* <DEDUP_REMOVED lines=8> */
[----:B------:R-:W-:Y:S01]  /*87f0*/  UMOV UR37, 0x40000040 ;  /* 0x4000004000257882 */ /* 0x000fe20000000000 */
[----:B-1----:R-:W-:Y:S01]  /*8800*/  IMAD.U32 R10, RZ, RZ, UR8 ;  /* 0x00000008ff0a7e24 */ /* 0x002fe2000f8e00ff */
[C---:B------:R-:W-:Y:S01]  /*8810*/  ISETP.GT.AND P3, PT, R3.reuse, RZ, PT ;  /* 0x000000ff0300720c */ /* 0x040fe20003f64270 */
[----:B------:R-:W-:Y:S01]  /*8820*/  IMAD.U32 R11, RZ, RZ, UR9 ;  /* 0x00000009ff0b7e24 */ /* 0x000fe2000f8e00ff */
[----:B------:R-:W-:-:S02]  /*8830*/  ISETP.GT.AND P5, PT, R3, 0x1, PT ;  /* 0x000000010300780c */ /* 0x000fc40003fa4270 */
[C---:B------:R-:W-:Y:S02]  /*8840*/  ISETP.GT.AND P4, PT, R3.reuse, 0x8, PT ;  /* 0x000000080300780c */ /* 0x040fe40003f84270 */
[----:B------:R1:W-:Y:S01]  /*8850*/  STL.64 [R1+0x48], R10 ;  /* 0x0000480a01007387 */ /* 0x0003e20000100a00 */
[----:B------:R-:W-:Y:S02]  /*8860*/  ISETP.GT.AND P2, PT, R3, 0x9, PT ;  /* 0x000000090300780c */ /* 0x000fe40003f44270 */
[----:B------:R-:W-:Y:S02]  /*8870*/  LOP3.LUT R15, R15, 0x3000000, RZ, 0xfc, !PT ;  /* 0x030000000f0f7812 */ /* 0x000fe400078efcff */
[----:B0-----:R-:W-:Y:S01]  /*8880*/  SHF.R.U32.HI R73, RZ, 0x7, R73 ;  /* 0x00000007ff497819 */ /* 0x001fe20000011649 */
        /* <DEDUP_REMOVED lines=23> */
[----:B0-----:R-:W-:Y:S02]  /*8a00*/  IMAD.U32 R10, RZ, RZ, UR8 ;  /* 0x00000008ff0a7e24 */ /* 0x001fe4000f8e00ff */
        /* <DEDUP_REMOVED lines=77> */
[----:B0-----:R-:W-:Y:S01]  /*8ee0*/  IMAD.U32 R10, RZ, RZ, UR8 ;  /* 0x00000008ff0a7e24 */ /* 0x001fe2000f8e00ff */
[----:B------:R-:W-:Y:S01]  /*8ef0*/  ULDC UR4, c[0x0][0xa80] ;  /* 0x0002a00000047ab9 */ /* 0x000fe20000000800 */
        /* <DEDUP_REMOVED lines=10> */
[----:B------:R-:W-:Y:S02]  /*8fa0*/  IMAD.MOV.U32 R9, RZ, RZ, 0x40000040 ;  /* 0x40000040ff097424 */ /* 0x000fe400078e00ff */
[----:B0-----:R-:W-:Y:S01]  /*8fb0*/  IMAD.U32 R10, RZ, RZ, UR8 ;  /* 0x00000008ff0a7e24 */ /* 0x001fe2000f8e00ff */
[----:B------:R-:W-:Y:S01]  /*8fc0*/  R2UR UR54, R8 ;  /* 0x00000000083672ca */ /* 0x000fe200000e0000 */
[----:B------:R-:W-:Y:S01]  /*8fd0*/  VIADD R8, R6, 0x900 ;  /* 0x0000090006087836 */ /* 0x000fe20000000000 */
[----:B------:R-:W-:Y:S01]  /*8fe0*/  R2UR UR55, R9 ;  /* 0x00000000093772ca */ /* 0x000fe200000e0000 */
[----:B------:R-:W-:-:S02]  /*8ff0*/  IMAD.MOV.U32 R9, RZ, RZ, 0x40000040 ;  /* 0x40000040ff097424 */ /* 0x000fc400078e00ff */
[----:B------:R-:W-:Y:S01]  /*9000*/  IMAD.U32 R11, RZ, RZ, UR9 ;  /* 0x00000009ff0b7e24 */ /* 0x000fe2000f8e00ff */
[----:B------:R-:W-:Y:S01]  /*9010*/  R2UR UR50, R8 ;  /* 0x00000000083272ca */ /* 0x000fe200000e0000 */
[----:B------:R-:W-:Y:S01]  /*9020*/  VIADD R8, R6, 0x902 ;  /* 0x0000090206087836 */ /* 0x000fe20000000000 */
[----:B------:R-:W-:Y:S01]  /*9030*/  R2UR UR51, R9 ;  /* 0x00000000093372ca */ /* 0x000fe200000e0000 */
[----:B------:R-:W-:Y:S01]  /*9040*/  IMAD.MOV.U32 R9, RZ, RZ, 0x40000040 ;  /* 0x40000040ff097424 */ /* 0x000fe200078e00ff */
[----:B------:R0:W-:Y:S02]  /*9050*/  STL.64 [R1], R10 ;  /* 0x0000000a01007387 */ /* 0x0001e40000100a00 */
[----:B------:R-:W-:Y:S01]  /*9060*/  R2UR UR46, R8 ;  /* 0x00000000082e72ca */ /* 0x000fe200000e0000 */
[----:B------:R-:W-:Y:S01]  /*9070*/  VIADD R8, R6, 0x904 ;  /* 0x0000090406087836 */ /* 0x000fe20000000000 */
[----:B------:R-:W-:Y:S01]  /*9080*/  R2UR UR47, R9 ;  /* 0x00000000092f72ca */ /* 0x000fe200000e0000 */
[----:B------:R-:W-:-:S02]  /*9090*/  IMAD.MOV.U32 R9, RZ, RZ, 0x40000040 ;  /* 0x40000040ff097424 */ /* 0x000fc400078e00ff */
[----:B------:R-:W-:Y:S01]  /*90a0*/  VIADD R6, R6, 0x906 ;  /* 0x0000090606067836 */ /* 0x000fe20000000000 */
[----:B------:R-:W-:Y:S02]  /*90b0*/  R2UR UR42, R8 ;  /* 0x00000000082a72ca */ /* 0x000fe400000e0000 */
        /* <DEDUP_REMOVED lines=25> */
[----:B0-----:R-:W-:Y:S02]  /*9250*/  FSEL R11, R26, -INF , P3 ;  /* 0xff8000001a0b7808 */ /* 0x001fe40001800000 */
        /* <DEDUP_REMOVED lines=15> */
[----:B------:R-:W-:Y:S02]  /*9350*/  FMNMX.FTZ R0, R11, R27, !PT ;  /* 0x0000001b0b007209 */ /* 0x000fe40007810000 */
[----:B------:R-:W-:-:S02]  /*9360*/  FSEL R154, R34, -INF , P3 ;  /* 0xff800000229a7808 */ /* 0x000fc40001800000 */
[----:B------:R-:W-:Y:S02]  /*9370*/  FSEL R10, R37, -INF , P2 ;  /* 0xff800000250a7808 */ /* 0x000fe40001000000 */
[----:B------:R-:W-:Y:S02]  /*9380*/  FMNMX.FTZ R25, R7, R26, !PT ;  /* 0x0000001a07197209 */ /* 0x000fe40007810000 */
[----:B------:R-:W-:Y:S02]  /*9390*/  ISETP.GT.AND P3, PT, R3, 0x20, PT ;  /* 0x000000200300780c */ /* 0x000fe40003f64270 */
[----:B------:R-:W-:Y:S02]  /*93a0*/  FMNMX.FTZ R0, R13, R0, !PT ;  /* 0x000000000d007209 */ /* 0x000fe40007810000 */
[----:B------:R-:W-:Y:S02]  /*93b0*/  FSEL R153, R35, -INF , P5 ;  /* 0xff80000023997808 */ /* 0x000fe40002800000 */
[----:B------:R-:W-:-:S02]  /*93c0*/  FMNMX.FTZ R26, R10, R25, !PT ;  /* 0x000000190a1a7209 */ /* 0x000fc40007810000 */
[----:B------:R-:W-:Y:S02]  /*93d0*/  ISETP.GT.AND P5, PT, R3, 0x21, PT ;  /* 0x000000210300780c */ /* 0x000fe40003fa4270 */
[----:B------:R-:W-:Y:S02]  /*93e0*/  FSEL R171, R40, -INF , P3 ;  /* 0xff80000028ab7808 */ /* 0x000fe40001800000 */
[----:B------:R-:W-:Y:S02]  /*93f0*/  FMNMX.FTZ R25, R31, R0, !PT ;  /* 0x000000001f197209 */ /* 0x000fe40007810000 */
[----:B------:R-:W-:Y:S02]  /*9400*/  FSEL R152, R38, -INF , P4 ;  /* 0xff80000026987808 */ /* 0x000fe40002000000 */
[----:B------:R-:W-:Y:S02]  /*9410*/  ISETP.GT.AND P4, PT, R3, 0x28, PT ;  /* 0x000000280300780c */ /* 0x000fe40003f84270 */
[----:B------:R-:W-:-:S02]  /*9420*/  FSEL R170, R41, -INF , P5 ;  /* 0xff80000029aa7808 */ /* 0x000fc40002800000 */
[----:B------:R-:W-:Y:S02]  /*9430*/  FMNMX.FTZ R29, R171, R26, !PT ;  /* 0x0000001aab1d7209 */ /* 0x000fe40007810000 */
[----:B------:R-:W-:Y:S02]  /*9440*/  FMNMX.FTZ R0, R154, R25, !PT ;  /* 0x000000199a007209 */ /* 0x000fe40007810000 */
[----:B------:R-:W-:Y:S02]  /*9450*/  FSEL R9, R39, -INF , P2 ;  /* 0xff80000027097808 */ /* 0x000fe40001000000 */
[----:B------:R-:W-:Y:S02]  /*9460*/  ISETP.GT.AND P2, PT, R3, 0x29, PT ;  /* 0x000000290300780c */ /* 0x000fe40003f44270 */
[----:B------:R-:W-:Y:S02]  /*9470*/  FSEL R14, R44, -INF , P4 ;  /* 0xff8000002c0e7808 */ /* 0x000fe40002000000 */
[----:B------:R-:W-:-:S02]  /*9480*/  FMNMX.FTZ R29, R170, R29, !PT ;  /* 0x0000001daa1d7209 */ /* 0x000fc40007810000 */
[----:B------:R-:W-:Y:S02]  /*9490*/  FMNMX.FTZ R25, R153, R0, !PT ;  /* 0x0000000099197209 */ /* 0x000fe40007810000 */
[----:B------:R-:W-:Y:S02]  /*94a0*/  FSEL R180, R42, -INF , P3 ;  /* 0xff8000002ab47808 */ /* 0x000fe40001800000 */
[----:B------:R-:W-:Y:S02]  /*94b0*/  ISETP.GT.AND P3, PT, R3, 0x30, PT ;  /* 0x000000300300780c */ /* 0x000fe40003f64270 */
[----:B------:R-:W-:Y:S02]  /*94c0*/  FSEL R156, R45, -INF , P2 ;  /* 0xff8000002d9c7808 */ /* 0x000fe40001000000 */
[----:B------:R-:W-:Y:S02]  /*94d0*/  FMNMX.FTZ R29, R14, R29, !PT ;  /* 0x0000001d0e1d7209 */ /* 0x000fe40007810000 */
[----:B------:R-:W-:-:S02]  /*94e0*/  FMNMX.FTZ R0, R152, R25, !PT ;  /* 0x0000001998007209 */ /* 0x000fc40007810000 */
[----:B------:R-:W-:Y:S02]  /*94f0*/  FSEL R173, R43, -INF , P5 ;  /* 0xff8000002bad7808 */ /* 0x000fe40002800000 */
[----:B------:R-:W-:Y:S02]  /*9500*/  ISETP.GT.AND P5, PT, R3, 0x31, PT ;  /* 0x000000310300780c */ /* 0x000fe40003fa4270 */
[----:B------:R-:W-:Y:S02]  /*9510*/  FSEL R179, R48, -INF , P3 ;  /* 0xff80000030b37808 */ /* 0x000fe40001800000 */
[----:B------:R-:W-:Y:S02]  /*9520*/  FMNMX.FTZ R26, R156, R29, !PT ;  /* 0x0000001d9c1a7209 */ /* 0x000fe40007810000 */
[----:B------:R-:W-:Y:S02]  /*9530*/  FMNMX.FTZ R25, R9, R0, !PT ;  /* 0x0000000009197209 */ /* 0x000fe40007810000 */
[----:B------:R-:W-:-:S02]  /*9540*/  FSEL R174, R46, -INF , P4 ;  /* 0xff8000002eae7808 */ /* 0x000fc40002000000 */
[----:B------:R-:W-:Y:S02]  /*9550*/  ISETP.GT.AND P4, PT, R3, 0x38, PT ;  /* 0x000000380300780c */ /* 0x000fe40003f84270 */
[----:B------:R-:W-:Y:S02]  /*9560*/  FSEL R176, R49, -INF , P5 ;  /* 0xff80000031b07808 */ /* 0x000fe40002800000 */
[----:B------:R-:W-:Y:S02]  /*9570*/  FMNMX.FTZ R29, R179, R26, !PT ;  /* 0x0000001ab31d7209 */ /* 0x000fe40007810000 */
[----:B------:R-:W-:Y:S02]  /*9580*/  FMNMX.FTZ R0, R180, R25, !PT ;  /* 0x00000019b4007209 */ /* 0x000fe40007810000 */
[----:B------:R-:W-:Y:S02]  /*9590*/  FSEL R175, R47, -INF , P2 ;  /* 0xff8000002faf7808 */ /* 0x000fe40001000000 */
[----:B------:R-:W-:-:S02]  /*95a0*/  ISETP.GT.AND P2, PT, R3, 0x39, PT ;  /* 0x000000390300780c */ /* 0x000fc40003f44270 */
[----:B------:R-:W-:Y:S02]  /*95b0*/  FSEL R177, R52, -INF , P4 ;  /* 0xff80000034b17808 */ /* 0x000fe40002000000 */
[----:B------:R-:W-:Y:S02]  /*95c0*/  FMNMX.FTZ R26, R176, R29, !PT ;  /* 0x0000001db01a7209 */ /* 0x000fe40007810000 */
        /* <DEDUP_REMOVED lines=32> */
[----:B------:R-:W-:Y:S02]  /*97d0*/  FSEL R192, R63, -INF , P2 ;  /* 0xff8000003fc07808 */ /* 0x000fe40001000000 */
[----:B------:R-:W-:-:S02]  /*97e0*/  ISETP.GT.AND P4, PT, R3, 0x58, PT ;  /* 0x000000580300780c */ /* 0x000fc40003f84270 */
[----:B------:R-:W-:Y:S02]  /*97f0*/  ISETP.GT.AND P2, PT, R3, 0x59, PT ;  /* 0x000000590300780c */ /* 0x000fe40003f44270 */
[----:B------:R-:W-:Y:S02]  /*9800*/  FSEL R186, R65, -INF , P5 ;  /* 0xff80000041ba7808 */ /* 0x000fe40002800000 */
[----:B------:R-:W-:Y:S02]  /*9810*/  FMNMX.FTZ R29, R194, R29, !PT ;  /* 0x0000001dc21d7209 */ /* 0x000fe40007810000 */
[----:B------:R-:W-:Y:S02]  /*9820*/  FMNMX.FTZ R3, R197, R0, !PT ;  /* 0x00000000c5037209 */ /* 0x000fe40007810000 */
[----:B------:R-:W-:Y:S02]  /*9830*/  FSEL R185, R68, -INF , P4 ;  /* 0xff80000044b97808 */ /* 0x000fe40002000000 */
[----:B------:R-:W-:-:S02]  /*9840*/  FMNMX.FTZ R26, R186, R29, !PT ;  /* 0x0000001dba1a7209 */ /* 0x000fc40007810000 */
[----:B------:R-:W-:Y:S02]  /*9850*/  FMNMX.FTZ R0, R196, R3, !PT ;  /* 0x00000003c4007209 */ /* 0x000fe40007810000 */
[----:B------:R-:W-:Y:S02]  /*9860*/  FSEL R184, R69, -INF , P2 ;  /* 0xff80000045b87808 */ /* 0x000fe40001000000 */
[----:B------:R-:W-:Y:S02]  /*9870*/  FMNMX.FTZ R25, R185, R26, !PT ;  /* 0x0000001ab9197209 */ /* 0x000fe40007810000 */
[----:B------:R-:W-:Y:S02]  /*9880*/  FMNMX.FTZ R3, R195, R0, !PT ;  /* 0x00000000c3037209 */ /* 0x000fe40007810000 */
[----:B------:R-:W-:Y:S02]  /*9890*/  FMNMX.FTZ R25, R184, R25, !PT ;  /* 0x00000019b8197209 */ /* 0x000fe40007810000 */
[----:B------:R-:W-:-:S02]  /*98a0*/  FSEL R183, R66, -INF , P3 ;  /* 0xff80000042b77808 */ /* 0x000fc40001800000 */
[----:B------:R-:W-:Y:S01]  /*98b0*/  FMNMX.FTZ R0, R192, R3, !PT ;  /* 0x00000003c0007209 */ /* 0x000fe20007810000 */
[----:B------:R-:W0:Y:S01]  /*98c0*/  SHFL.BFLY PT, R30, R25, 0x2, 0x1f ;  /* 0x0c401f00191e7f89 */ /* 0x000e2200000e0000 */
[----:B------:R-:W-:Y:S02]  /*98d0*/  FSEL R157, R67, -INF , P5 ;  /* 0xff800000439d7808 */ /* 0x000fe40002800000 */
[----:B------:R-:W-:Y:S02]  /*98e0*/  FMNMX.FTZ R0, R183, R0, !PT ;  /* 0x00000000b7007209 */ /* 0x000fe40007810000 */
[----:B------:R-:W-:Y:S02]  /*98f0*/  FSEL R158, R70, -INF , P4 ;  /* 0xff800000469e7808 */ /* 0x000fe40002000000 */
[----:B------:R-:W-:Y:S02]  /*9900*/  FMNMX.FTZ R3, R157, R0, !PT ;  /* 0x000000009d037209 */ /* 0x000fe40007810000 */
[----:B------:R-:W-:-:S02]  /*9910*/  FSEL R161, R71, -INF , P2 ;  /* 0xff80000047a17808 */ /* 0x000fc40001000000 */
[----:B------:R-:W-:-:S04]  /*9920*/  FMNMX.FTZ R0, R158, R3, !PT ;  /* 0x000000039e007209 */ /* 0x000fc80007810000 */
[----:B------:R-:W-:Y:S01]  /*9930*/  FMNMX.FTZ R26, R161, R0, !PT ;  /* 0x00000000a11a7209 */ /* 0x000fe20007810000 */
[----:B------:R-:W-:-:S04]  /*9940*/  IMAD.U32 R0, RZ, RZ, UR4 ;  /* 0x00000004ff007e24 */ /* 0x000fc8000f8e00ff */
[----:B------:R-:W1:Y:S01]  /*9950*/  SHFL.BFLY PT, R29, R26, 0x2, 0x1f ;  /* 0x0c401f001a1d7f89 */ /* 0x000e6200000e0000 */
[----:B0-----:R-:W-:-:S05]  /*9960*/  FMNMX.FTZ R30, R25, R30, !PT ;  /* 0x0000001e191e7209 */ /* 0x001fca0007810000 */
[----:B------:R-:W0:Y:S01]  /*9970*/  SHFL.BFLY PT, R3, R30, 0x1, 0x1f ;  /* 0x0c201f001e037f89 */ /* 0x000e2200000e0000 */
[----:B-1----:R-:W-:-:S05]  /*9980*/  FMNMX.FTZ R29, R26, R29, !PT ;  /* 0x0000001d1a1d7209 */ /* 0x002fca0007810000 */
[----:B------:R-:W1:Y:S01]  /*9990*/  SHFL.BFLY PT, R32, R29, 0x1, 0x1f ;  /* 0x0c201f001d207f89 */ /* 0x000e6200000e0000 */
[----:B0-----:R-:W-:-:S04]  /*99a0*/  FMNMX.FTZ R3, R30, R3, !PT ;  /* 0x000000031e037209 */ /* 0x001fc80007810000 */
[C---:B------:R-:W-:Y:S01]  /*99b0*/  FSETP.NEU.FTZ.AND P2, PT, R3.reuse, -INF , PT ;  /* 0xff8000000300780b */ /* 0x040fe20003f5d000 */
[----:B------:R-:W-:-:S05]  /*99c0*/  FMUL.FTZ R159, R3, R0 ;  /* 0x00000000039f7220 */ /* 0x000fca0000410000 */
[----:B------:R-:W-:-:S05]  /*99d0*/  FSEL R159, R159, RZ, P2 ;  /* 0x000000ff9f9f7208 */ /* 0x000fca0001000000 */
[-CC-:B------:R-:W-:Y:S01]  /*99e0*/  FFMA.FTZ R25, R8, R0.reuse, -R159.reuse ;  /* 0x0000000008197223 */ /* 0x180fe2000001089f */
[-CC-:B------:R-:W-:Y:S01]  /*99f0*/  FFMA.FTZ R26, R12, R0.reuse, -R159.reuse ;  /* 0x000000000c1a7223 */ /* 0x180fe2000001089f */
[----:B------:R-:W-:Y:S02]  /*9a00*/  @!P1 VIADD R12, R4, 0x32440 ;  /* 0x00032440040c9836 */ /* 0x000fe40000000000 */
[--C-:B------:R-:W-:Y:S01]  /*9a10*/  FFMA.FTZ R162, R24, R0, -R159.reuse ;  /* 0x0000000018a27223 */ /* 0x100fe2000001089f */
[----:B------:R0:W-:Y:S01]  /*9a20*/  MUFU.EX2 R204, R25 ;  /* 0x0000001900cc7308 */ /* 0x0001e20000000800 */
[----:B-1----:R-:W-:Y:S01]  /*9a30*/  FMNMX.FTZ R8, R29, R32, !PT ;  /* 0x000000201d087209 */ /* 0x002fe20007810000 */
[-C--:B------:R-:W-:Y:S01]  /*9a40*/  FFMA.FTZ R28, R28, R0.reuse, -R159 ;  /* 0x000000001c1c7223 */ /* 0x080fe2000001089f */
[----:B------:R-:W-:Y:S01]  /*9a50*/  @!P1 PRMT R24, RZ, 0x654, R12 ;  /* 0x00000654ff189816 */ /* 0x000fe2000000000c */
[----:B------:R-:W-:Y:S01]  /*9a60*/  IMAD R12, R200, 0xc00, R15 ;  /* 0x00000c00c80c7824 */ /* 0x000fe200078e020f */
[C---:B------:R-:W-:Y:S01]  /*9a70*/  FSETP.NEU.FTZ.AND P2, PT, R8.reuse, -INF , PT ;  /* 0xff8000000800780b */ /* 0x040fe20003f5d000 */
[-C--:B------:R-:W-:Y:S01]  /*9a80*/  FMUL.FTZ R160, R8, R0.reuse ;  /* 0x0000000008a07220 */ /* 0x080fe20000410000 */
[----:B------:R-:W-:Y:S01]  /*9a90*/  IMAD.MOV.U32 R29, RZ, RZ, 0x40000040 ;  /* 0x40000040ff1d7424 */ /* 0x000fe200078e00ff */
[----:B------:R1:W3:Y:S01]  /*9aa0*/  MUFU.EX2 R33, R26 ;  /* 0x0000001a00217308 */ /* 0x0002e20000000800 */
[----:B------:R-:W-:Y:S01]  /*9ab0*/  R2UR UR6, R12 ;  /* 0x000000000c0672ca */ /* 0x000fe200000e0000 */
[-CC-:B------:R-:W-:Y:S01]  /*9ac0*/  FFMA.FTZ R164, R5, R0.reuse, -R159.reuse ;  /* 0x0000000005a47223 */ /* 0x180fe2000001089f */
[----:B------:R-:W-:Y:S01]  /*9ad0*/  FSEL R160, R160, RZ, P2 ;  /* 0x000000ffa0a07208 */ /* 0x000fe20001000000 */
[----:B------:R-:W-:Y:S01]  /*9ae0*/  FFMA.FTZ R165, R6, R0, -R159 ;  /* 0x0000000006a57223 */ /* 0x000fe2000001089f */
[----:B------:R-:W-:Y:S01]  /*9af0*/  R2UR UR11, R29 ;  /* 0x000000001d0b72ca */ /* 0x000fe200000e0000 */
[----:B------:R-:W-:-:S02]  /*9b00*/  IMAD.MOV.U32 R29, RZ, RZ, 0x40000040 ;  /* 0x40000040ff1d7424 */ /* 0x000fc400078e00ff */
[-C--:B------:R-:W-:Y:S01]  /*9b10*/  FFMA.FTZ R166, R7, R0.reuse, -R159 ;  /* 0x0000000007a67223 */ /* 0x080fe2000001089f */
[-CC-:B0-----:R-:W-:Y:S01]  /*9b20*/  FFMA.FTZ R25, R11, R0.reuse, -R160.reuse ;  /* 0x000000000b197223 */ /* 0x181fe200000108a0 */
[----:B------:R-:W-:Y:S01]  /*9b30*/  IADD3 R11, -R73, 0xb, RZ ;  /* 0x0000000b490b7810 */ /* 0x000fe20007ffe1ff */
[-CC-:B------:R-:W-:Y:S01]  /*9b40*/  FFMA.FTZ R30, R27, R0.reuse, -R160.reuse ;  /* 0x000000001b1e7223 */ /* 0x180fe200000108a0 */
[-CC-:B------:R-:W-:Y:S01]  /*9b50*/  FFMA.FTZ R163, R13, R0.reuse, -R160.reuse ;  /* 0x000000000da37223 */ /* 0x180fe200000108a0 */
[----:B------:R-:W-:Y:S02]  /*9b60*/  IMAD.MOV.U32 R13, RZ, RZ, 0x40000040 ;  /* 0x40000040ff0d7424 */ /* 0x000fe400078e00ff */
[----:B------:R-:W-:Y:S01]  /*9b70*/  FFMA.FTZ R31, R31, R0, -R160 ;  /* 0x000000001f1f7223 */ /* 0x000fe200000108a0 */
[----:B------:R0:W-:Y:S06]  /*9b80*/  BAR.ARV R11, 0x100 ;  /* 0x0004000b0000751d */ /* 0x0001ec0000002000 */
[----:B------:R4:W-:Y:S01]  /*9b90*/  @!P1 SYNCS.ARRIVE.TRANS64.RED.A1T0 RZ, [R24+URZ], RZ ;  /* 0x000000ff18ff99a7 */ /* 0x0009e2000810043f */
[----:B------:R5:W-:Y:S01]  /*9ba0*/  MUFU.EX2 R205, R25 ;  /* 0x0000001900cd7308 */ /* 0x000be20000000800 */
[----:B------:R-:W-:Y:S01]  /*9bb0*/  R2UR UR7, R13 ;  /* 0x000000000d0772ca */ /* 0x000fe200000e0000 */
[----:B-1----:R-:W-:-:S02]  /*9bc0*/  VIADD R26, R12, 0x100 ;  /* 0x000001000c1a7836 */ /* 0x002fc40000000000 */
[----:B---3--:R-:W-:Y:S01]  /*9bd0*/  FADD.FTZ R224, R204, R33 ;  /* 0x00000021cce07221 */ /* 0x008fe20000010000 */
[----:B------:R-:W-:Y:S01]  /*9be0*/  IMAD.MOV.U32 R27, RZ, RZ, 0x40000040 ;  /* 0x40000040ff1b7424 */ /* 0x000fe200078e00ff */
[----:B------:R-:W-:Y:S01]  /*9bf0*/  F2FP.F16.F32.PACK_AB R204, R33, R204 ;  /* 0x000000cc21cc723e */ /* 0x000fe200000000ff */
[-CC-:B------:R-:W-:Y:S01]  /*9c00*/  FFMA.FTZ R5, R10, R0.reuse, -R159.reuse ;  /* 0x000000000a057223 */ /* 0x180fe2000001089f */
[----:B----4-:R-:W-:Y:S01]  /*9c10*/  VIADD R24, R12, 0x180 ;  /* 0x000001800c187836 */ /* 0x010fe20000000000 */
[----:B------:R-:W1:Y:S01]  /*9c20*/  MUFU.EX2 R30, R30 ;  /* 0x0000001e001e7308 */ /* 0x000e620000000800 */
[----:B-----5:R-:W-:Y:S01]  /*9c30*/  MOV R25, 0x40000040 ;  /* 0x4000004000197802 */ /* 0x020fe20000000f00 */
[-CC-:B------:R-:W-:Y:S01]  /*9c40*/  FFMA.FTZ R169, R154, R0.reuse, -R160.reuse ;  /* 0x000000009aa97223 */ /* 0x180fe200000108a0 */
[----:B------:R-:W-:Y:S01]  /*9c50*/  R2UR UR14, R26 ;  /* 0x000000001a0e72ca */ /* 0x000fe200000e0000 */
[-CC-:B------:R-:W-:Y:S01]  /*9c60*/  FFMA.FTZ R168, R153, R0.reuse, -R160.reuse ;  /* 0x0000000099a87223 */ /* 0x180fe200000108a0 */
[----:B------:R-:W-:Y:S01]  /*9c70*/  R2UR UR15, R27 ;  /* 0x000000001b0f72ca */ /* 0x000fe200000e0000 */
[-CC-:B------:R-:W-:Y:S01]  /*9c80*/  FFMA.FTZ R167, R152, R0.reuse, -R160.reuse ;  /* 0x0000000098a77223 */ /* 0x180fe200000108a0 */
[----:B------:R-:W-:Y:S01]  /*9c90*/  R2UR UR18, R24 ;  /* 0x00000000181272ca */ /* 0x000fe200000e0000 */
[----:B------:R3:W4:Y:S01]  /*9ca0*/  MUFU.EX2 R35, R28 ;  /* 0x0000001c00237308 */ /* 0x0007220000000800 */
[----:B------:R-:W-:Y:S01]  /*9cb0*/  R2UR UR19, R25 ;  /* 0x00000000191372ca */ /* 0x000fe200000e0000 */
[-C--:B------:R-:W-:Y:S01]  /*9cc0*/  FFMA.FTZ R9, R9, R0.reuse, -R160 ;  /* 0x0000000009097223 */ /* 0x080fe200000108a0 */
[----:B------:R-:W-:Y:S01]  /*9cd0*/  R2UR UR23, R29 ;  /* 0x000000001d1772ca */ /* 0x000fe200000e0000 */
[-CC-:B------:R-:W-:Y:S01]  /*9ce0*/  FFMA.FTZ R172, R14, R0.reuse, -R159.reuse ;  /* 0x000000000eac7223 */ /* 0x180fe2000001089f */
[-CC-:B------:R-:W-:Y:S01]  /*9cf0*/  FFMA.FTZ R10, R156, R0.reuse, -R159.reuse ;  /* 0x000000009c0a7223 */ /* 0x180fe2000001089f */
[-CC-:B------:R-:W-:Y:S01]  /*9d00*/  FFMA.FTZ R171, R171, R0.reuse, -R159.reuse ;  /* 0x00000000abab7223 */ /* 0x180fe2000001089f */
[----:B------:R-:W-:Y:S01]  /*9d10*/  FFMA.FTZ R170, R170, R0, -R159 ;  /* 0x00000000aaaa7223 */ /* 0x000fe2000001089f */
[----:B------:R-:W5:Y:S01]  /*9d20*/  MUFU.EX2 R162, R162 ;  /* 0x000000a200a27308 */ /* 0x000f620000000800 */
[----:B---3--:R-:W-:-:S02]  /*9d30*/  VIADD R28, R12, 0x80 ;  /* 0x000000800c1c7836 */ /* 0x008fc40000000000 */
[----:B-1----:R-:W-:Y:S01]  /*9d40*/  FADD.FTZ R199, R205, R30 ;  /* 0x0000001ecdc77221 */ /* 0x002fe20000010000 */
[----:B------:R-:W-:Y:S01]  /*9d50*/  F2FP.F16.F32.PACK_AB R205, R30, R205 ;  /* 0x000000cd1ecd723e */ /* 0x000fe200000000ff */
[-CC-:B------:R-:W-:Y:S01]  /*9d60*/  FFMA.FTZ R156, R180, R0.reuse, -R160.reuse ;  /* 0x00000000b49c7223 */ /* 0x180fe200000108a0 */
[-C--:B------:R-:W-:Y:S01]  /*9d70*/  FFMA.FTZ R173, R173, R0.reuse, -R160 ;  /* 0x00000000adad7223 */ /* 0x080fe200000108a0 */
[----:B------:R-:W-:Y:S01]  /*9d80*/  R2UR UR10, R28 ;  /* 0x000000001c0a72ca */ /* 0x000fe200000e0000 */
[----:B------:R-:W-:Y:S01]  /*9d90*/  VIADD R28, R12, 0x200 ;  /* 0x000002000c1c7836 */ /* 0x000fe20000000000 */
[----:B------:R-:W-:Y:S01]  /*9da0*/  MUFU.EX2 R163, R163 ;  /* 0x000000a300a37308 */ /* 0x000fe20000000800 */
[----:B----4-:R-:W-:Y:S01]  /*9db0*/  FADD.FTZ R224, R35, R224 ;  /* 0x000000e023e07221 */ /* 0x010fe20000010000 */
[-CC-:B------:R-:W-:Y:S01]  /*9dc0*/  FFMA.FTZ R174, R174, R0.reuse, -R160.reuse ;  /* 0x00000000aeae7223 */ /* 0x180fe200000108a0 */
[-CC-:B------:R-:W-:Y:S01]  /*9dd0*/  FFMA.FTZ R14, R175, R0.reuse, -R160.reuse ;  /* 0x00000000af0e7223 */ /* 0x180fe200000108a0 */
[----:B------:R-:W-:Y:S01]  /*9de0*/  R2UR UR22, R28 ;  /* 0x000000001c1672ca */ /* 0x000fe200000e0000 */
[-CC-:B------:R-:W-:Y:S01]  /*9df0*/  FFMA.FTZ R175, R179, R0.reuse, -R159.reuse ;  /* 0x00000000b3af7223 */ /* 0x180fe2000001089f */
[-CC-:B------:R-:W-:Y:S01]  /*9e00*/  FFMA.FTZ R176, R176, R0.reuse, -R159.reuse ;  /* 0x00000000b0b07223 */ /* 0x180fe2000001089f */
[-CC-:B------:R-:W-:Y:S01]  /*9e10*/  FFMA.FTZ R177, R177, R0.reuse, -R159.reuse ;  /* 0x00000000b1b17223 */ /* 0x180fe2000001089f */
[----:B------:R-:W1:Y:S01]  /*9e20*/  MUFU.EX2 R13, R31 ;  /* 0x0000001f000d7308 */ /* 0x000e620000000800 */
[----:B-----5:R-:W-:Y:S01]  /*9e30*/  F2FP.F16.F32.PACK_AB R206, R162, R35 ;  /* 0x00000023a2ce723e */ /* 0x020fe200000000ff */
[-C--:B------:R-:W-:Y:S01]  /*9e40*/  FFMA.FTZ R178, R178, R0.reuse, -R159 ;  /* 0x00000000b2b27223 */ /* 0x080fe2000001089f */
[-CC-:B------:R-:W-:Y:S01]  /*9e50*/  FFMA.FTZ R179, R191, R0.reuse, -R160.reuse ;  /* 0x00000000bfb37223 */ /* 0x180fe200000108a0 */
[-CC-:B------:R-:W-:Y:S01]  /*9e60*/  FFMA.FTZ R180, R190, R0.reuse, -R160.reuse ;  /* 0x00000000beb47223 */ /* 0x180fe200000108a0 */
[-CC-:B------:R-:W-:Y:S01]  /*9e70*/  FFMA.FTZ R181, R181, R0.reuse, -R160.reuse ;  /* 0x00000000b5b57223 */ /* 0x180fe200000108a0 */
[----:B------:R-:W-:Y:S01]  /*9e80*/  FFMA.FTZ R182, R182, R0, -R160 ;  /* 0x00000000b6b67223 */ /* 0x000fe200000108a0 */
[----:B------:R-:W-:Y:S01]  /*9e90*/  VIADD R6, R12, 0x280 ;  /* 0x000002800c067836 */ /* 0x000fe20000000000 */
[----:B------:R-:W3:Y:S01]  /*9ea0*/  MUFU.EX2 R164, R164 ;  /* 0x000000a400a47308 */ /* 0x000ee20000000800 */
[----:B------:R-:W-:-:S02]  /*9eb0*/  IMAD.MOV.U32 R7, RZ, RZ, 0x40000040 ;  /* 0x40000040ff077424 */ /* 0x000fc400078e00ff */
[----:B------:R-:W-:Y:S01]  /*9ec0*/  FADD.FTZ R191, R162, R224 ;  /* 0x000000e0a2bf7221 */ /* 0x000fe20000010000 */
[-CC-:B------:R-:W-:Y:S01]  /*9ed0*/  FFMA.FTZ R12, R188, R0.reuse, -R159.reuse ;  /* 0x00000000bc0c7223 */ /* 0x180fe2000001089f */
[-CC-:B------:R-:W-:Y:S01]  /*9ee0*/  FFMA.FTZ R162, R197, R0.reuse, -R160.reuse ;  /* 0x00000000c5a27223 */ /* 0x180fe200000108a0 */
[-CC-:B------:R-:W-:Y:S01]  /*9ef0*/  FFMA.FTZ R194, R194, R0.reuse, -R159.reuse ;  /* 0x00000000c2c27223 */ /* 0x180fe2000001089f */
[-CC-:B------:R-:W-:Y:S01]  /*9f00*/  FFMA.FTZ R186, R186, R0.reuse, -R159.reuse ;  /* 0x00000000baba7223 */ /* 0x180fe2000001089f */
[-C--:B------:R-:W-:Y:S01]  /*9f10*/  FFMA.FTZ R185, R185, R0.reuse, -R159 ;  /* 0x00000000b9b97223 */ /* 0x080fe2000001089f */
[----:B------:R-:W4:Y:S01]  /*9f20*/  MUFU.EX2 R165, R165 ;  /* 0x000000a500a57308 */ /* 0x000f220000000800 */
[----:B-1----:R-:W-:Y:S01]  /*9f30*/  F2FP.F16.F32.PACK_AB R207, R13, R163 ;  /* 0x000000a30dcf723e */ /* 0x002fe200000000ff */
[----:B------:R-:W-:Y:S01]  /*9f40*/  FADD.FTZ R163, R163, R199 ;  /* 0x000000c7a3a37221 */ /* 0x000fe20000010000 */
[-CC-:B------:R-:W-:Y:S01]  /*9f50*/  FFMA.FTZ R183, R183, R0.reuse, -R160.reuse ;  /* 0x00000000b7b77223 */ /* 0x180fe200000108a0 */
[-CC-:B------:R-:W-:Y:S01]  /*9f60*/  FFMA.FTZ R157, R157, R0.reuse, -R160.reuse ;  /* 0x000000009d9d7223 */ /* 0x180fe200000108a0 */
[-CC-:B------:R-:W-:Y:S01]  /*9f70*/  FFMA.FTZ R158, R158, R0.reuse, -R160.reuse ;  /* 0x000000009e9e7223 */ /* 0x180fe200000108a0 */
[----:B------:R-:W-:Y:S01]  /*9f80*/  FADD.FTZ R190, R13, R163 ;  /* 0x000000a30dbe7221 */ /* 0x000fe20000010000 */
[-C--:B------:R-:W-:Y:S01]  /*9f90*/  FFMA.FTZ R13, R187, R0.reuse, -R159 ;  /* 0x00000000bb0d7223 */ /* 0x080fe2000001089f */
[----:B------:R-:W1:Y:S01]  /*9fa0*/  MUFU.EX2 R166, R166 ;  /* 0x000000a600a67308 */ /* 0x000e620000000800 */
[----:B---3--:R-:W-:Y:S01]  /*9fb0*/  FADD.FTZ R191, R164, R191 ;  /* 0x000000bfa4bf7221 */ /* 0x008fe20000010000 */
[-CC-:B------:R-:W-:Y:S01]  /*9fc0*/  FFMA.FTZ R163, R196, R0.reuse, -R160.reuse ;  /* 0x00000000c4a37223 */ /* 0x180fe200000108a0 */
[----:B------:R-:W-:Y:S01]  /*9fd0*/  FFMA.FTZ R187, R195, R0, -R160 ;  /* 0x00000000c3bb7223 */ /* 0x000fe200000108a0 */
[----:B------:R-:W-:Y:S01]  /*9fe0*/  ISETP.GE.AND P2, PT, R198, 0x61, PT ;  /* 0x00000061c600780c */ /* 0x000fe20003f46270 */
[----:B------:R-:W-:-:S03]  /*9ff0*/  @!P1 VIADD R4, R4, 0x32460 ;  /* 0x0003246004049836 */ /* 0x000fc60000000000 */
[----:B------:R-:W3:Y:S01]  /*a000*/  MUFU.EX2 R5, R5 ;  /* 0x0000000500057308 */ /* 0x000ee20000000800 */
[----:B----4-:R-:W-:Y:S01]  /*a010*/  F2FP.F16.F32.PACK_AB R152, R165, R164 ;  /* 0x000000a4a598723e */ /* 0x010fe200000000ff */
[-CC-:B------:R-:W-:Y:S01]  /*a020*/  FFMA.FTZ R164, R192, R0.reuse, -R160.reuse ;  /* 0x00000000c0a47223 */ /* 0x180fe200000108a0 */
[----:B------:R-:W-:Y:S01]  /*a030*/  FFMA.FTZ R160, R161, R0, -R160 ;  /* 0x00000000a1a07223 */ /* 0x000fe200000108a0 */
[----:B------:R-:W-:Y:S01]  /*a040*/  FADD.FTZ R191, R165, R191 ;  /* 0x000000bfa5bf7221 */ /* 0x000fe20000010000 */
[----:B------:R-:W-:-:S03]  /*a050*/  @!P1 PRMT R4, RZ, 0x654, R4 ;  /* 0x00000654ff049816 */ /* 0x000fc60000000004 */
[----:B------:R-:W4:Y:S01]  /*a060*/  MUFU.EX2 R169, R169 ;  /* 0x000000a900a97308 */ /* 0x000f220000000800 */
[----:B-1----:R-:W-:-:S07]  /*a070*/  FADD.FTZ R191, R166, R191 ;  /* 0x000000bfa6bf7221 */ /* 0x002fce0000010000 */
[----:B------:R-:W1:Y:S01]  /*a080*/  MUFU.EX2 R168, R168 ;  /* 0x000000a800a87308 */ /* 0x000e620000000800 */
[C---:B---3--:R-:W-:Y:S01]  /*a090*/  F2FP.F16.F32.PACK_AB R154, R5.reuse, R166 ;  /* 0x000000a6059a723e */ /* 0x048fe200000000ff */
[----:B------:R-:W-:-:S06]  /*a0a0*/  FADD.FTZ R191, R5, R191 ;  /* 0x000000bf05bf7221 */ /* 0x000fcc0000010000 */
[----:B------:R-:W3:Y:S01]  /*a0b0*/  MUFU.EX2 R167, R167 ;  /* 0x000000a700a77308 */ /* 0x000ee20000000800 */
[----:B----4-:R-:W-:-:S07]  /*a0c0*/  FADD.FTZ R190, R169, R190 ;  /* 0x000000bea9be7221 */ /* 0x010fce0000010000 */
[----:B------:R-:W4:Y:S01]  /*a0d0*/  MUFU.EX2 R9, R9 ;  /* 0x0000000900097308 */ /* 0x000f220000000800 */
[C---:B-1----:R-:W-:Y:S01]  /*a0e0*/  F2FP.F16.F32.PACK_AB R153, R168.reuse, R169 ;  /* 0x000000a9a899723e */ /* 0x042fe200000000ff */
[----:B------:R-:W-:-:S06]  /*a0f0*/  FADD.FTZ R190, R168, R190 ;  /* 0x000000bea8be7221 */ /* 0x000fcc0000010000 */
[----:B------:R-:W1:Y:S01]  /*a100*/  MUFU.EX2 R171, R171 ;  /* 0x000000ab00ab7308 */ /* 0x000e620000000800 */
[----:B---3--:R-:W-:-:S07]  /*a110*/  FADD.FTZ R190, R167, R190 ;  /* 0x000000bea7be7221 */ /* 0x008fce0000010000 */
[----:B------:R-:W3:Y:S01]  /*a120*/  MUFU.EX2 R170, R170 ;  /* 0x000000aa00aa7308 */ /* 0x000ee20000000800 */
[C---:B----4-:R-:W-:Y:S01]  /*a130*/  F2FP.F16.F32.PACK_AB R155, R9.reuse, R167 ;  /* 0x000000a7099b723e */ /* 0x050fe200000000ff */
[----:B------:R-:W-:-:S06]  /*a140*/  FADD.FTZ R190, R9, R190 ;  /* 0x000000be09be7221 */ /* 0x000fcc0000010000 */
[----:B------:R-:W-:Y:S01]  /*a150*/  MUFU.EX2 R172, R172 ;  /* 0x000000ac00ac7308 */ /* 0x000fe20000000800 */
[----:B-1----:R-:W-:-:S07]  /*a160*/  FADD.FTZ R191, R171, R191 ;  /* 0x000000bfabbf7221 */ /* 0x002fce0000010000 */
[----:B------:R-:W-:Y:S01]  /*a170*/  MUFU.EX2 R10, R10 ;  /* 0x0000000a000a7308 */ /* 0x000fe20000000800 */
[----:B---3--:R-:W-:-:S07]  /*a180*/  FADD.FTZ R191, R170, R191 ;  /* 0x000000bfaabf7221 */ /* 0x008fce0000010000 */
[----:B------:R-:W1:Y:S08]  /*a190*/  MUFU.EX2 R156, R156 ;  /* 0x0000009c009c7308 */ /* 0x000e700000000800 */
[----:B------:R-:W3:Y:S08]  /*a1a0*/  MUFU.EX2 R173, R173 ;  /* 0x000000ad00ad7308 */ /* 0x000ef00000000800 */
[----:B------:R-:W-:Y:S01]  /*a1b0*/  MUFU.EX2 R174, R174 ;  /* 0x000000ae00ae7308 */ /* 0x000fe20000000800 */
[----:B-1----:R-:W-:-:S07]  /*a1c0*/  FADD.FTZ R190, R156, R190 ;  /* 0x000000be9cbe7221 */ /* 0x002fce0000010000 */
[----:B------:R-:W1:Y:S01]  /*a1d0*/  MUFU.EX2 R14, R14 ;  /* 0x0000000e000e7308 */ /* 0x000e620000000800 */
[----:B---3--:R-:W-:-:S07]  /*a1e0*/  FADD.FTZ R190, R173, R190 ;  /* 0x000000beadbe7221 */ /* 0x008fce0000010000 */
[----:B------:R-:W3:Y:S08]  /*a1f0*/  MUFU.EX2 R175, R175 ;  /* 0x000000af00af7308 */ /* 0x000ef00000000800 */
[----:B------:R-:W-:Y:S08]  /*a200*/  MUFU.EX2 R176, R176 ;  /* 0x000000b000b07308 */ /* 0x000ff00000000800 */
[----:B------:R-:W-:Y:S08]  /*a210*/  MUFU.EX2 R177, R177 ;  /* 0x000000b100b17308 */ /* 0x000ff00000000800 */
[----:B------:R-:W-:Y:S08]  /*a220*/  MUFU.EX2 R178, R178 ;  /* 0x000000b200b27308 */ /* 0x000ff00000000800 */
[----:B------:R-:W4:Y:S08]  /*a230*/  MUFU.EX2 R179, R179 ;  /* 0x000000b300b37308 */ /* 0x000f300000000800 */
[----:B------:R-:W5:Y:S08]  /*a240*/  MUFU.EX2 R180, R180 ;  /* 0x000000b400b47308 */ /* 0x000f700000000800 */
[----:B------:R-:W-:Y:S08]  /*a250*/  MUFU.EX2 R181, R181 ;  /* 0x000000b500b57308 */ /* 0x000ff00000000800 */
[----:B------:R-:W0:Y:S08]  /*a260*/  MUFU.EX2 R182, R182 ;  /* 0x000000b600b67308 */ /* 0x000e300000000800 */
        /* <DEDUP_REMOVED lines=13> */
[----:B------:R2:W-:Y:S06]  /*a340*/  BAR.SYNC.DEFER_BLOCKING R72, 0x100 ;  /* 0x000400480000751d */ /* 0x0005ec0000010000 */
[----:B--2---:R-:W-:-:S06]  /*a350*/  WARPGROUP.ARRIVE ;  /* 0x00000000000079c5 */ /* 0x004fcc0000000000 */
[----:B------:R-:W-:Y:S01]  /*a360*/  HGMMA.64x256x16.F32 R24, R204, gdesc[UR4].tnspB, RZ, !UPT, gsb0 ;  /* 0x43e00004cc187df0 */ /* 0x000fe2000c0008ff */
[----:B------:R-:W-:Y:S01]  /*a370*/  R2UR UR6, R6 ;  /* 0x00000000060672ca */ /* 0x000fe200000e0000 */
[-CC-:B------:R-:W-:Y:S01]  /*a380*/  FFMA.FTZ R6, R193, R0.reuse, -R159.reuse ;  /* 0x00000000c1067223 */ /* 0x180fe2000001089f */
[----:B------:R-:W-:Y:S01]  /*a390*/  R2UR UR7, R7 ;  /* 0x00000000070772ca */ /* 0x000fe200000e0000 */
[-CC-:B------:R-:W-:Y:S01]  /*a3a0*/  FFMA.FTZ R7, R189, R0.reuse, -R159.reuse ;  /* 0x00000000bd077223 */ /* 0x180fe2000001089f */
[----:B------:R-:W-:-:S03]  /*a3b0*/  FFMA.FTZ R159, R184, R0, -R159 ;  /* 0x00000000b89f7223 */ /* 0x000fc6000001089f */
[----:B------:R-:W-:Y:S08]  /*a3c0*/  MUFU.EX2 R6, R6 ;  /* 0x0000000600067308 */ /* 0x000ff00000000800 */
[----:B------:R-:W2:Y:S08]  /*a3d0*/  MUFU.EX2 R7, R7 ;  /* 0x0000000700077308 */ /* 0x000eb00000000800 */
[----:B------:R-:W2:Y:S01]  /*a3e0*/  MUFU.EX2 R159, R159 ;  /* 0x0000009f009f7308 */ /* 0x000ea20000000800 */
[----:B------:R-:W-:-:S02]  /*a3f0*/  WARPGROUP.DEPBAR.LE gsb0, 0x0 ;  /* 0x00008000000079c5 */ /* 0x000fc40000010000 */
[----:B------:R-:W-:-:S06]  /*a400*/  WARPGROUP.ARRIVE ;  /* 0x00000000000079c5 */ /* 0x000fcc0000000000 */
[----:B------:R-:W-:Y:S03]  /*a410*/  HGMMA.64x256x16.F32 R24, R152, gdesc[UR8].tnspB, R24, gsb0 ;  /* 0x43e0000898187df0 */ /* 0x000fe60008000818 */
[----:B------:R-:W-:Y:S02]  /*a420*/  WARPGROUP.DEPBAR.LE gsb0, 0x0 ;  /* 0x00008000000079c5 */ /* 0x000fe40000010000 */
[----:B------:R-:W-:Y:S02]  /*a430*/  F2FP.F16.F32.PACK_AB R152, R170, R171 ;  /* 0x000000abaa98723e */ /* 0x000fe400000000ff */
[----:B------:R-:W-:Y:S02]  /*a440*/  F2FP.F16.F32.PACK_AB R153, R173, R156 ;  /* 0x0000009cad99723e */ /* 0x000fe400000000ff */
[----:B------:R-:W-:Y:S01]  /*a450*/  F2FP.F16.F32.PACK_AB R154, R10, R172 ;  /* 0x000000ac0a9a723e */ /* 0x000fe200000000ff */
[----:B------:R-:W-:Y:S01]  /*a460*/  FADD.FTZ R172, R172, R191 ;  /* 0x000000bfacac7221 */ /* 0x000fe20000010000 */
[----:B-1----:R-:W-:Y:S01]  /*a470*/  F2FP.F16.F32.PACK_AB R155, R14, R174 ;  /* 0x000000ae0e9b723e */ /* 0x002fe200000000ff */
[----:B------:R-:W-:-:S02]  /*a480*/  FADD.FTZ R174, R174, R190 ;  /* 0x000000beaeae7221 */ /* 0x000fc40000010000 */
[----:B------:R-:W-:Y:S01]  /*a490*/  FADD.FTZ R172, R10, R172 ;  /* 0x000000ac0aac7221 */ /* 0x000fe20000010000 */
[----:B------:R-:W-:Y:S01]  /*a4a0*/  WARPGROUP.ARRIVE ;  /* 0x00000000000079c5 */ /* 0x000fe20000000000 */
[----:B------:R-:W-:Y:S02]  /*a4b0*/  FADD.FTZ R174, R14, R174 ;  /* 0x000000ae0eae7221 */ /* 0x000fe40000010000 */
[----:B---3--:R-:W-:Y:S02]  /*a4c0*/  FADD.FTZ R172, R175, R172 ;  /* 0x000000acafac7221 */ /* 0x008fe40000010000 */
[----:B----4-:R-:W-:-:S08]  /*a4d0*/  FADD.FTZ R174, R179, R174 ;  /* 0x000000aeb3ae7221 */ /* 0x010fd00000010000 */
[----:B------:R-:W-:Y:S01]  /*a4e0*/  HGMMA.64x256x16.F32 R24, R152, gdesc[UR12].tnspB, R24, gsb0 ;  /* 0x43e0000c98187df0 */ /* 0x000fe20008000818 */
[----:B------:R-:W-:Y:S01]  /*a4f0*/  FADD.FTZ R172, R176, R172 ;  /* 0x000000acb0ac7221 */ /* 0x000fe20000010000 */
[----:B-----5:R-:W-:-:S03]  /*a500*/  FADD.FTZ R174, R180, R174 ;  /* 0x000000aeb4ae7221 */ /* 0x020fc60000010000 */
[----:B------:R-:W-:-:S04]  /*a510*/  FADD.FTZ R172, R177, R172 ;  /* 0x000000acb1ac7221 */ /* 0x000fc80000010000 */
[----:B------:R-:W-:Y:S01]  /*a520*/  FADD.FTZ R5, R178, R172 ;  /* 0x000000acb2057221 */ /* 0x000fe20000010000 */
[----:B------:R-:W-:Y:S02]  /*a530*/  WARPGROUP.DEPBAR.LE gsb0, 0x0 ;  /* 0x00008000000079c5 */ /* 0x000fe40000010000 */
[----:B------:R-:W-:Y:S02]  /*a540*/  F2FP.F16.F32.PACK_AB R152, R176, R175 ;  /* 0x000000afb098723e */ /* 0x000fe400000000ff */
[----:B------:R-:W-:Y:S02]  /*a550*/  F2FP.F16.F32.PACK_AB R153, R180, R179 ;  /* 0x000000b3b499723e */ /* 0x000fe400000000ff */
[----:B------:R-:W-:Y:S02]  /*a560*/  F2FP.F16.F32.PACK_AB R154, R178, R177 ;  /* 0x000000b1b29a723e */ /* 0x000fe400000000ff */
[----:B0-----:R-:W-:Y:S01]  /*a570*/  F2FP.F16.F32.PACK_AB R155, R182, R181 ;  /* 0x000000b5b69b723e */ /* 0x001fe200000000ff */
[----:B------:R-:W-:-:S03]  /*a580*/  FADD.FTZ R181, R181, R174 ;  /* 0x000000aeb5b57221 */ /* 0x000fc60000010000 */
[----:B------:R-:W-:Y:S01]  /*a590*/  WARPGROUP.ARRIVE ;  /* 0x00000000000079c5 */ /* 0x000fe20000000000 */
[----:B------:R-:W-:-:S05]  /*a5a0*/  FADD.FTZ R181, R182, R181 ;  /* 0x000000b5b6b57221 */ /* 0x000fca0000010000 */
[----:B------:R-:W-:Y:S03]  /*a5b0*/  HGMMA.64x256x16.F32 R24, R152, gdesc[UR16].tnspB, R24, gsb0 ;  /* 0x43e0001098187df0 */ /* 0x000fe60008000818 */
[----:B------:R-:W-:Y:S02]  /*a5c0*/  WARPGROUP.DEPBAR.LE gsb0, 0x0 ;  /* 0x00008000000079c5 */ /* 0x000fe40000010000 */
[----:B--2---:R-:W-:Y:S01]  /*a5d0*/  F2FP.F16.F32.PACK_AB R152, R7, R6 ;  /* 0x000000060798723e */ /* 0x004fe200000000ff */
        /* <DEDUP_REMOVED lines=13> */
[----:B------:R-:W-:Y:S01]  /*a6b0*/  FADD.FTZ R13, R194, R13 ;  /* 0x0000000dc20d7221 */ /* 0x000fe20000010000 */
[----:B------:R-:W-:Y:S01]  /*a6c0*/  FADD.FTZ R164, R183, R164 ;  /* 0x000000a4b7a47221 */ /* 0x000fe20000010000 */
[----:B------:R-:W-:Y:S02]  /*a6d0*/  WARPGROUP.DEPBAR.LE gsb0, 0x0 ;  /* 0x00008000000079c5 */ /* 0x000fe40000010000 */
[C---:B------:R-:W-:Y:S01]  /*a6e0*/  F2FP.F16.F32.PACK_AB R152, R186.reuse, R194 ;  /* 0x000000c2ba98723e */ /* 0x040fe200000000ff */
[----:B------:R-:W-:Y:S01]  /*a6f0*/  FADD.FTZ R186, R186, R13 ;  /* 0x0000000dbaba7221 */ /* 0x000fe20000010000 */
[C---:B------:R-:W-:Y:S01]  /*a700*/  F2FP.F16.F32.PACK_AB R153, R157.reuse, R183 ;  /* 0x000000b79d99723e */ /* 0x040fe200000000ff */
[----:B------:R-:W-:Y:S01]  /*a710*/  FADD.FTZ R157, R157, R164 ;  /* 0x000000a49d9d7221 */ /* 0x000fe20000010000 */
[----:B------:R-:W-:Y:S01]  /*a720*/  F2FP.F16.F32.PACK_AB R154, R159, R185 ;  /* 0x000000b99f9a723e */ /* 0x000fe200000000ff */
[----:B------:R-:W-:Y:S01]  /*a730*/  FADD.FTZ R186, R185, R186 ;  /* 0x000000bab9ba7221 */ /* 0x000fe20000010000 */
[----:B------:R-:W-:Y:S01]  /*a740*/  F2FP.F16.F32.PACK_AB R155, R160, R158 ;  /* 0x0000009ea09b723e */ /* 0x000fe200000000ff */
[----:B------:R-:W-:-:S02]  /*a750*/  FADD.FTZ R157, R158, R157 ;  /* 0x0000009d9e9d7221 */ /* 0x000fc40000010000 */
[----:B------:R-:W-:Y:S01]  /*a760*/  FADD.FTZ R12, R159, R186 ;  /* 0x000000ba9f0c7221 */ /* 0x000fe20000010000 */
[----:B------:R-:W-:Y:S01]  /*a770*/  WARPGROUP.ARRIVE ;  /* 0x00000000000079c5 */ /* 0x000fe20000000000 */
[----:B------:R-:W-:-:S12]  /*a780*/  FADD.FTZ R13, R160, R157 ;  /* 0x0000009da00d7221 */ /* 0x000fd80000010000 */
[----:B------:R-:W-:Y:S03]  /*a790*/  HGMMA.64x256x16.F32 R24, R152, gdesc[UR4].tnspB, R24, gsb0 ;  /* 0x43e0000498187df0 */ /* 0x000fe60008000818 */
[----:B------:R-:W-:Y:S02]  /*a7a0*/  WARPGROUP.DEPBAR.LE gsb0, 0x0 ;  /* 0x00008000000079c5 */ /* 0x000fe40000010000 */
[----:B------:R0:W-:Y:S01]  /*a7b0*/  @!P1 SYNCS.ARRIVE.TRANS64.RED.A1T0 RZ, [R4+URZ], RZ ;  /* 0x000000ff04ff99a7 */ /* 0x0001e2000810043f */
[----:B------:R-:W-:Y:S05]  /*a7c0*/  @!P2 BRA `(.L_x_10478) ;  /* 0x0000002400f8a947 */ /* 0x000fea0003800000 */
[----:B0-----:R-:W-:Y:S02]  /*a7d0*/  VIADD R4, R226, 0xfffffffe ;  /* 0xfffffffee2047836 */ /* 0x001fe40000000000 */
[----:B------:R-:W-:Y:S02]  /*a7e0*/  IMAD.MOV.U32 R6, RZ, RZ, R8 ;  /* 0x000000ffff067224 */ /* 0x000fe400078e0008 */
[----:B------:R-:W-:-:S07]  /*a7f0*/  IMAD.MOV.U32 R7, RZ, RZ, R3 ;  /* 0x000000ffff077224 */ /* 0x000fce00078e0003 */
.L_x_10488:
        /* <DEDUP_REMOVED lines=8> */
[----:B-1---5:R-:W-:Y:S06]  /*a880*/  @!P0 BRA `(.L_x_10479) ;  /* 0x0000000000048947 */ /* 0x022fec0003800000 */
[----:B------:R-:W-:Y:S01]  /*a890*/  BPT.TRAP 0x1 ;  /* 0x000000040000795c */ /* 0x000fe20000300000 */
.L_x_10479:
[----:B------:R-:W-:Y:S01]  /*a8a0*/  IMAD R5, R200, 0x8, R18 ;  /* 0x00000008c8057824 */ /* 0x000fe200078e0212 */
[----:B------:R-:W-:-:S04]  /*a8b0*/  SHF.L.U32 R0, R208, 0x1f, RZ ;  /* 0x0000001fd0007819 */ /* 0x000fc800000006ff */
[----:B------:R0:W1:Y:S01]  /*a8c0*/  SYNCS.PHASECHK.TRANS64.TRYWAIT P3, [R5+URZ+0x32430], R0 ;  /* 0x03243000050075a7 */ /* 0x000062000806017f */
[----:B------:R-:W-:Y:S05]  /*a8d0*/  @!P0 BRA `(.L_x_10480) ;  /* 0x0000000000048947 */ /* 0x000fea0003800000 */
[----:B------:R-:W-:Y:S01]  /*a8e0*/  BPT.TRAP 0x1 ;  /* 0x000000040000795c */ /* 0x000fe20000300000 */
.L_x_10480:
[----:B------:R-:W-:Y:S02]  /*a8f0*/  IMAD R152, R200, 0x300, R20 ;  /* 0x00000300c8987824 */ /* 0x000fe400078e0214 */
[----:B------:R-:W-:Y:S01]  /*a900*/  IMAD.MOV.U32 R153, RZ, RZ, 0x40000040 ;  /* 0x40000040ff997424 */ /* 0x000fe200078e00ff */
[----:B-1----:R-:W-:Y:S06]  /*a910*/  @P3 BRA `(.L_x_10481) ;  /* 0x0000000000083947 */ /* 0x002fec0003800000 */
[----:B------:R-:W1:Y:S02]  /*a920*/  SYNCS.PHASECHK.TRANS64.TRYWAIT P3, [R5+URZ+0x32430], R0 ;  /* 0x03243000050075a7 */ /* 0x000e64000806017f */
[----:B-1----:R-:W-:Y:S05]  /*a930*/  @!P3 BRA `(.L_x_10482) ;  /* 0x000000e8002cb947 */ /* 0x002fea0003800000 */
.L_x_10481:
[----:B------:R-:W2:Y:S01]  /*a940*/  LDL.64 R154, [R1+0x70] ;  /* 0x00007000019a7983 */ /* 0x000ea20000100a00 */
[----:B------:R-:W-:Y:S02]  /*a950*/  VIADD R10, R152, 0x2 ;  /* 0x00000002980a7836 */ /* 0x000fe40000000000 */
[----:B------:R-:W-:Y:S01]  /*a960*/  IMAD.MOV.U32 R11, RZ, RZ, 0x40000040 ;  /* 0x40000040ff0b7424 */ /* 0x000fe200078e00ff */
[----:B------:R-:W-:Y:S05]  /*a970*/  WARPSYNC.ALL ;  /* 0x0000000000007948 */ /* 0x000fea0003800000 */
[----:B------:R-:W-:Y:S01]  /*a980*/  R2UR UR14, R10 ;  /* 0x000000000a0e72ca */ /* 0x000fe200000e0000 */
[----:B------:R-:W3:Y:S01]  /*a990*/  LDL.64 R206, [R1+0x60] ;  /* 0x0000600001ce7983 */ /* 0x000ee20000100a00 */
[----:B------:R-:W-:-:S03]  /*a9a0*/  R2UR UR15, R11 ;  /* 0x000000000b0f72ca */ /* 0x000fc600000e0000 */
[----:B------:R-:W4:Y:S01]  /*a9b0*/  LDL.64 R10, [R1+0x68] ;  /* 0x00006800010a7983 */ /* 0x000f220000100a00 */
[----:B------:R-:W-:-:S03]  /*a9c0*/  R2UR UR18, R152 ;  /* 0x00000000981272ca */ /* 0x000fc600000e0000 */
[----:B------:R-:W5:Y:S01]  /*a9d0*/  LDL.64 R204, [R1+0x58] ;  /* 0x0000580001cc7983 */ /* 0x000f620000100a00 */
[----:B------:R-:W-:Y:S01]  /*a9e0*/  R2UR UR19, R153 ;  /* 0x00000000991372ca */ /* 0x000fe200000e0000 */
[C---:B------:R-:W-:Y:S02]  /*a9f0*/  VIADD R8, R152.reuse, 0x4 ;  /* 0x0000000498087836 */ /* 0x040fe40000000000 */
[----:B------:R-:W-:Y:S02]  /*aa00*/  VIADD R152, R152, 0x6 ;  /* 0x0000000698987836 */ /* 0x000fe40000000000 */
[----:B------:R-:W-:-:S03]  /*aa10*/  IMAD.MOV.U32 R153, RZ, RZ, 0x40000040 ;  /* 0x40000040ff997424 */ /* 0x000fc600078e00ff */
[----:B------:R-:W-:Y:S02]  /*aa20*/  R2UR UR6, R152 ;  /* 0x00000000980672ca */ /* 0x000fe400000e0000 */
[----:B------:R-:W-:Y:S01]  /*aa30*/  R2UR UR7, R153 ;  /* 0x00000000990772ca */ /* 0x000fe200000e0000 */
[----:B------:R-:W-:Y:S01]  /*aa40*/  IMAD.MOV.U32 R9, RZ, RZ, 0x40000040 ;  /* 0x40000040ff097424 */ /* 0x000fe200078e00ff */
[----:B------:R-:W-:-:S04]  /*aa50*/  R2UR UR10, R8 ;  /* 0x00000000080a72ca */ /* 0x000fc800000e0000 */
[----:B------:R-:W-:Y:S02]  /*aa60*/  R2UR UR11, R9 ;  /* 0x00000000090b72ca */ /* 0x000fe400000e0000 */
[----:B--2---:R-:W-:Y:S02]  /*aa70*/  R2UR UR16, R154 ;  /* 0x000000009a1072ca */ /* 0x004fe400000e0000 */
[----:B------:R-:W-:Y:S02]  /*aa80*/  R2UR UR17, R155 ;  /* 0x000000009b1172ca */ /* 0x000fe400000e0000 */
[----:B------:R-:W-:-:S11]  /*aa90*/  WARPGROUP.ARRIVE ;  /* 0x00000000000079c5 */ /* 0x000fd60000000000 */
[----:B------:R-:W-:Y:S01]  /*aaa0*/  HGMMA.64x96x16.F32 R152, gdesc[UR16], RZ, !UPT, gsb0 ;  /* 0x01600000109879f0 */ /* 0x000fe2000c0008ff */
[----:B----4-:R-:W-:Y:S02]  /*aab0*/  R2UR UR12, R10 ;  /* 0x000000000a0c72ca */ /* 0x010fe400000e0000 */
[----:B------:R-:W-:Y:S02]  /*aac0*/  R2UR UR13, R11 ;  /* 0x000000000b0d72ca */ /* 0x000fe400000e0000 */
[----:B---3--:R-:W-:Y:S02]  /*aad0*/  R2UR UR8, R206 ;  /* 0x00000000ce0872ca */ /* 0x008fe400000e0000 */
[----:B------:R-:W-:Y:S01]  /*aae0*/  R2UR UR9, R207 ;  /* 0x00000000cf0972ca */ /* 0x000fe200000e0000 */
[----:B------:R-:W-:Y:S02]  /*aaf0*/  WARPGROUP.DEPBAR.LE gsb0, 0x0 ;  /* 0x00008000000079c5 */ /* 0x000fe40000010000 */
[----:B------:R-:W-:-:S06]  /*ab00*/  WARPGROUP.ARRIVE ;  /* 0x00000000000079c5 */ /* 0x000fcc0000000000 */
[----:B------:R-:W-:Y:S01]  /*ab10*/  HGMMA.64x96x16.F32 R152, gdesc[UR12], R152, gsb0 ;  /* 0x016000000c9879f0 */ /* 0x000fe20008000898 */
[----:B-----5:R-:W-:Y:S02]  /*ab20*/  R2UR UR4, R204 ;  /* 0x00000000cc0472ca */ /* 0x020fe400000e0000 */
        /* <DEDUP_REMOVED lines=10> */
.L_x_10483:
[----:B------:R2:W3:Y:S01]  /*abd0*/  SYNCS.PHASECHK.TRANS64.TRYWAIT P3, [R5+URZ+0x32450], R0 ;  /* 0x03245000050075a7 */ /* 0x0004e2000806017f */
[----:B------:R-:W-:Y:S05]  /*abe0*/  @!P0 BRA `(.L_x_10484) ;  /* 0x0000000000048947 */ /* 0x000fea0003800000 */
[----:B------:R-:W-:Y:S01]  /*abf0*/  BPT.TRAP 0x1 ;  /* 0x000000040000795c */ /* 0x000fe20000300000 */
.L_x_10484:
[----:B------:R-:W-:Y:S04]  /*ac00*/  BSSY B0, `(.L_x_10485) ;  /* 0x0000004000007945 */ /* 0x000fe80003800000 */
[----:B---3--:R-:W-:Y:S05]  /*ac10*/  @P3 BRA `(.L_x_10486) ;  /* 0x0000000000083947 */ /* 0x008fea0003800000 */
[----:B------:R-:W3:Y:S02]  /*ac20*/  SYNCS.PHASECHK.TRANS64.TRYWAIT P3, [R5+URZ+0x32450], R0 ;  /* 0x03245000050075a7 */ /* 0x000ee4000806017f */
[----:B---3--:R-:W-:Y:S05]  /*ac30*/  @!P3 BRA `(.L_x_10487) ;  /* 0x000000e40080b947 */ /* 0x008fea0003800000 */
.L_x_10486:
[----:B------:R-:W-:Y:S05]  /*ac40*/  BSYNC B0 ;  /* 0x0000000000007941 */ /* 0x000fea0003800000 */
.L_x_10485:
[----:B------:R-:W-:Y:S05]  /*ac50*/  WARPSYNC.ALL ;  /* 0x0000000000007948 */ /* 0x000fea0003800000 */
[----:B------:R-:W4:Y:S04]  /*ac60*/  LDL.64 R206, [R1+0x50] ;  /* 0x0000500001ce7983 */ /* 0x000f280000100a00 */
[----:B------:R-:W2:Y:S04]  /*ac70*/  LDL.64 R204, [R1+0x48] ;  /* 0x0000480001cc7983 */ /* 0x000ea80000100a00 */
[----:B------:R0:W-:Y:S04]  /*ac80*/  STL.64 [R1+0x88], R16 ;  /* 0x0000881001007387 */ /* 0x0001e80000100a00 */
[----:B0-----:R-:W3:Y:S01]  /*ac90*/  LDL.64 R16, [R1+0x40] ;  /* 0x0000400001107983 */ /* 0x001ee20000100a00 */
[----:B------:R-:W-:-:S02]  /*aca0*/  IMAD R8, R200, 0xc00, R21 ;  /* 0x00000c00c8087824 */ /* 0x000fc400078e0215 */
[----:B------:R-:W-:-:S03]  /*acb0*/  IMAD.MOV.U32 R9, RZ, RZ, 0x40000040 ;  /* 0x40000040ff097424 */ /* 0x000fc600078e00ff */
[C---:B------:R-:W-:Y:S02]  /*acc0*/  R2UR UR6, R8.reuse ;  /* 0x00000000080672ca */ /* 0x040fe400000e0000 */
[----:B------:R-:W-:Y:S01]  /*acd0*/  R2UR UR7, R9 ;  /* 0x00000000090772ca */ /* 0x000fe200000e0000 */
[----:B------:R-:W-:Y:S01]  /*ace0*/  WARPGROUP.ARRIVE ;  /* 0x00000000000079c5 */ /* 0x000fe20000000000 */
[----:B------:R-:W-:Y:S02]  /*acf0*/  VIADD R10, R8, 0x2 ;  /* 0x00000002080a7836 */ /* 0x000fe40000000000 */
[----:B------:R-:W-:Y:S01]  /*ad00*/  IMAD.MOV.U32 R11, RZ, RZ, 0x40000040 ;  /* 0x40000040ff0b7424 */ /* 0x000fe200078e00ff */
[----:B----4-:R-:W-:Y:S02]  /*ad10*/  R2UR UR4, R206 ;  /* 0x00000000ce0472ca */ /* 0x010fe400000e0000 */
[----:B------:R-:W-:Y:S02]  /*ad20*/  R2UR UR5, R207 ;  /* 0x00000000cf0572ca */ /* 0x000fe400000e0000 */
[----:B------:R-:W4:Y:S11]  /*ad30*/  LDL.64 R206, [R1+0x38] ;  /* 0x0000380001ce7983 */ /* 0x000f360000100a00 */
[----:B------:R-:W-:Y:S01]  /*ad40*/  HGMMA.64x96x16.F32 R152, gdesc[UR4], R152, gsb0 ;  /* 0x01600000049879f0 */ /* 0x000fe20008000898 */
[----:B--2---:R-:W-:-:S02]  /*ad50*/  R2UR UR4, R204 ;  /* 0x00000000cc0472ca */ /* 0x004fc400000e0000 */
[----:B------:R-:W-:Y:S02]  /*ad60*/  R2UR UR5, R205 ;  /* 0x00000000cd0572ca */ /* 0x000fe400000e0000 */
[----:B------:R-:W2:Y:S01]  /*ad70*/  LDL.64 R204, [R1+0x30] ;  /* 0x0000300001cc7983 */ /* 0x000ea20000100a00 */
[----:B------:R-:W-:Y:S02]  /*ad80*/  R2UR UR6, R10 ;  /* 0x000000000a0672ca */ /* 0x000fe400000e0000 */
[----:B------:R-:W-:Y:S01]  /*ad90*/  R2UR UR7, R11 ;  /* 0x000000000b0772ca */ /* 0x000fe200000e0000 */
[----:B------:R-:W-:Y:S02]  /*ada0*/  VIADD R10, R8, 0x4 ;  /* 0x00000004080a7836 */ /* 0x000fe40000000000 */
[----:B------:R-:W-:Y:S01]  /*adb0*/  IMAD.MOV.U32 R11, RZ, RZ, 0x40000040 ;  /* 0x40000040ff0b7424 */ /* 0x000fe200078e00ff */
[----:B------:R-:W-:Y:S02]  /*adc0*/  WARPGROUP.DEPBAR.LE gsb0, 0x0 ;  /* 0x00008000000079c5 */ /* 0x000fe40000010000 */
[----:B------:R-:W-:-:S07]  /*add0*/  WARPGROUP.ARRIVE ;  /* 0x00000000000079c5 */ /* 0x000fce0000000000 */
[----:B------:R-:W-:Y:S01]  /*ade0*/  HGMMA.64x96x16.F32 R152, gdesc[UR4], R152, gsb0 ;  /* 0x01600000049879f0 */ /* 0x000fe20008000898 */
[----:B---3--:R-:W-:Y:S02]  /*adf0*/  R2UR UR4, R16 ;  /* 0x00000000100472ca */ /* 0x008fe400000e0000 */
[----:B------:R-:W-:Y:S02]  /*ae00*/  R2UR UR5, R17 ;  /* 0x00000000110572ca */ /* 0x000fe400000e0000 */
[----:B------:R-:W3:Y:S01]  /*ae10*/  LDL.64 R16, [R1+0x28] ;  /* 0x0000280001107983 */ /* 0x000ee20000100a00 */
        /* <DEDUP_REMOVED lines=10> */
[----:B------:R-:W-:Y:S02]  /*aec0*/  R2UR UR5, R207 ;  /* 0x00000000cf0572ca */ /* 0x000fe400000e0000 */
[----:B------:R-:W4:Y:S01]  /*aed0*/  LDL.64 R206, [R1+0x20] ;  /* 0x0000200001ce7983 */ /* 0x000f220000100a00 */
[----:B------:R-:W-:-:S02]  /*aee0*/  WARPGROUP.DEPBAR.LE gsb0, 0x0 ;  /* 0x00008000000079c5 */ /* 0x000fc40000010000 */
[----:B------:R-:W-:-:S08]  /*aef0*/  WARPGROUP.ARRIVE ;  /* 0x00000000000079c5 */ /* 0x000fd00000000000 */
[----:B------:R-:W-:Y:S01]  /*af00*/  HGMMA.64x96x16.F32 R152, gdesc[UR4], R152, gsb0 ;  /* 0x01600000049879f0 */ /* 0x000fe20008000898 */
[----:B--2---:R-:W-:Y:S02]  /*af10*/  R2UR UR4, R204 ;  /* 0x00000000cc0472ca */ /* 0x004fe400000e0000 */
[----:B------:R-:W-:Y:S02]  /*af20*/  R2UR UR5, R205 ;  /* 0x00000000cd0572ca */ /* 0x000fe400000e0000 */
[----:B------:R-:W2:Y:S01]  /*af30*/  LDL.64 R204, [R1+0x18] ;  /* 0x0000180001cc7983 */ /* 0x000ea20000100a00 */
[----:B------:R-:W-:Y:S02]  /*af40*/  VIADD R10, R8, 0x300 ;  /* 0x00000300080a7836 */ /* 0x000fe40000000000 */
[----:B------:R-:W-:-:S03]  /*af50*/  IMAD.MOV.U32 R11, RZ, RZ, 0x40000040 ;  /* 0x40000040ff0b7424 */ /* 0x000fc600078e00ff */
[----:B------:R-:W-:Y:S02]  /*af60*/  R2UR UR6, R10 ;  /* 0x000000000a0672ca */ /* 0x000fe400000e0000 */
[----:B------:R-:W-:Y:S01]  /*af70*/  R2UR UR7, R11 ;  /* 0x000000000b0772ca */ /* 0x000fe200000e0000 */
[----:B------:R-:W-:Y:S01]  /*af80*/  VIADD R10, R8, 0x302 ;  /* 0x00000302080a7836 */ /* 0x000fe20000000000 */
[----:B------:R-:W-:Y:S02]  /*af90*/  WARPGROUP.DEPBAR.LE gsb0, 0x0 ;  /* 0x00008000000079c5 */ /* 0x000fe40000010000 */
[----:B------:R-:W-:-:S09]  /*afa0*/  WARPGROUP.ARRIVE ;  /* 0x00000000000079c5 */ /* 0x000fd20000000000 */
[----:B------:R-:W-:Y:S01]  /*afb0*/  HGMMA.64x96x16.F32 R152, gdesc[UR4], R152, gsb0 ;  /* 0x01600000049879f0 */ /* 0x000fe20008000898 */
[----:B------:R-:W-:Y:S01]  /*afc0*/  IMAD.MOV.U32 R11, RZ, RZ, 0x40000040 ;  /* 0x40000040ff0b7424 */ /* 0x000fe200078e00ff */
[----:B---3--:R-:W-:Y:S02]  /*afd0*/  R2UR UR4, R16 ;  /* 0x00000000100472ca */ /* 0x008fe400000e0000 */
[----:B------:R-:W-:Y:S02]  /*afe0*/  R2UR UR5, R17 ;  /* 0x00000000110572ca */ /* 0x000fe400000e0000 */
[----:B------:R-:W3:Y:S01]  /*aff0*/  LDL.64 R16, [R1+0x10] ;  /* 0x0000100001107983 */ /* 0x000ee20000100a00 */
[----:B------:R-:W-:Y:S02]  /*b000*/  R2UR UR6, R10 ;  /* 0x000000000a0672ca */ /* 0x000fe400000e0000 */
[----:B------:R-:W-:Y:S01]  /*b010*/  R2UR UR7, R11 ;  /* 0x000000000b0772ca */ /* 0x000fe200000e0000 */
[----:B------:R-:W-:-:S02]  /*b020*/  VIADD R10, R8, 0x304 ;  /* 0x00000304080a7836 */ /* 0x000fc40000000000 */
[----:B------:R-:W-:Y:S01]  /*b030*/  IMAD.MOV.U32 R11, RZ, RZ, 0x40000040 ;  /* 0x40000040ff0b7424 */ /* 0x000fe200078e00ff */
[----:B------:R-:W-:Y:S02]  /*b040*/  WARPGROUP.DEPBAR.LE gsb0, 0x0 ;  /* 0x00008000000079c5 */ /* 0x000fe40000010000 */
        /* <DEDUP_REMOVED lines=10> */
[----:B------:R-:W-:Y:S01]  /*b0f0*/  VIADD R10, R8, 0x306 ;  /* 0x00000306080a7836 */ /* 0x000fe20000000000 */
[----:B--2---:R-:W-:Y:S01]  /*b100*/  R2UR UR4, R204 ;  /* 0x00000000cc0472ca */ /* 0x004fe200000e0000 */
[----:B------:R-:W-:Y:S01]  /*b110*/  IMAD.MOV.U32 R11, RZ, RZ, 0x40000040 ;  /* 0x40000040ff0b7424 */ /* 0x000fe200078e00ff */
[----:B------:R-:W-:Y:S02]  /*b120*/  R2UR UR5, R205 ;  /* 0x00000000cd0572ca */ /* 0x000fe400000e0000 */
[----:B------:R-:W2:Y:S01]  /*b130*/  LDL.64 R204, [R1] ;  /* 0x0000000001cc7983 */ /* 0x000ea20000100a00 */
        /* <DEDUP_REMOVED lines=21> */
[----:B------:R-:W-:Y:S02]  /*b290*/  WARPGROUP.DEPBAR.LE gsb0, 0x0 ;  /* 0x00008000000079c5 */ /* 0x000fe40000010000 */
[----:B------:R-:W-:-:S10]  /*b2a0*/  WARPGROUP.ARRIVE ;  /* 0x00000000000079c5 */ /* 0x000fd40000000000 */
[----:B------:R-:W-:Y:S01]  /*b2b0*/  HGMMA.64x96x16.F32 R152, gdesc[UR4], R152, gsb0 ;  /* 0x01600000049879f0 */ /* 0x000fe20008000898 */
[----:B------:R-:W-:Y:S02]  /*b2c0*/  VIADD R10, R8, 0x604 ;  /* 0x00000604080a7836 */ /* 0x000fe40000000000 */
[----:B------:R-:W-:Y:S01]  /*b2d0*/  IMAD.MOV.U32 R11, RZ, RZ, 0x40000040 ;  /* 0x40000040ff0b7424 */ /* 0x000fe200078e00ff */
[----:B--2---:R-:W-:Y:S02]  /*b2e0*/  R2UR UR4, R204 ;  /* 0x00000000cc0472ca */ /* 0x004fe400000e0000 */
[----:B------:R-:W-:Y:S02]  /*b2f0*/  R2UR UR6, R10 ;  /* 0x000000000a0672ca */ /* 0x000fe400000e0000 */
[----:B------:R-:W-:Y:S02]  /*b300*/  R2UR UR7, R11 ;  /* 0x000000000b0772ca */ /* 0x000fe400000e0000 */
[----:B------:R-:W-:Y:S01]  /*b310*/  R2UR UR5, R205 ;  /* 0x00000000cd0572ca */ /* 0x000fe200000e0000 */
[----:B------:R-:W-:Y:S01]  /*b320*/  IMAD.MOV.U32 R11, RZ, RZ, 0x40000040 ;  /* 0x40000040ff0b7424 */ /* 0x000fe200078e00ff */
[----:B------:R-:W-:Y:S01]  /*b330*/  IADD3 R10, R8, 0x606, RZ ;  /* 0x00000606080a7810 */ /* 0x000fe20007ffe0ff */
[----:B------:R-:W-:-:S02]  /*b340*/  WARPGROUP.DEPBAR.LE gsb0, 0x0 ;  /* 0x00008000000079c5 */ /* 0x000fc40000010000 */
[----:B------:R-:W-:-:S08]  /*b350*/  WARPGROUP.ARRIVE ;  /* 0x00000000000079c5 */ /* 0x000fd00000000000 */
[----:B------:R-:W-:Y:S01]  /*b360*/  HGMMA.64x96x16.F32 R152, gdesc[UR4], R152, gsb0 ;  /* 0x01600000049879f0 */ /* 0x000fe20008000898 */
[----:B------:R-:W-:Y:S02]  /*b370*/  R2UR UR54, R10 ;  /* 0x000000000a3672ca */ /* 0x000fe400000e0000 */
[----:B------:R-:W-:Y:S01]  /*b380*/  R2UR UR55, R11 ;  /* 0x000000000b3772ca */ /* 0x000fe200000e0000 */
[----:B------:R-:W-:Y:S02]  /*b390*/  VIADD R10, R8, 0x900 ;  /* 0x00000900080a7836 */ /* 0x000fe40000000000 */
[----:B------:R-:W-:-:S03]  /*b3a0*/  IMAD.MOV.U32 R11, RZ, RZ, 0x40000040 ;  /* 0x40000040ff0b7424 */ /* 0x000fc600078e00ff */
[----:B------:R-:W-:Y:S01]  /*b3b0*/  R2UR UR50, R10 ;  /* 0x000000000a3272ca */ /* 0x000fe200000e0000 */
[----:B------:R-:W-:Y:S02]  /*b3c0*/  WARPGROUP.DEPBAR.LE gsb0, 0x0 ;  /* 0x00008000000079c5 */ /* 0x000fe40000010000 */
        /* <DEDUP_REMOVED lines=28> */
[----:B-1----:R-:W-:-:S04]  /*b590*/  FMNMX.FTZ R0, R152, R7, !PT ;  /* 0x0000000798007209 */ /* 0x002fc80007810000 */
        /* <DEDUP_REMOVED lines=26> */
[----:B0-----:R-:W-:Y:S02]  /*b740*/  FMNMX.FTZ R3, R3, R0, !PT ;  /* 0x0000000003037209 */ /* 0x001fe40007810000 */
[----:B------:R-:W0:Y:S03]  /*b750*/  LDC R0, c[0x0][0xa80] ;  /* 0x0002a000ff007b82 */ /* 0x000e260000000800 */
[C---:B------:R-:W-:Y:S01]  /*b760*/  FADD.FTZ R7, -R3.reuse, R7 ;  /* 0x0000000703077221 */ /* 0x040fe20000010100 */
[----:B0-----:R-:W-:-:S03]  /*b770*/  FMUL.FTZ R9, R3, R0 ;  /* 0x0000000003097220 */ /* 0x001fc60000410000 */
[-C--:B------:R-:W-:Y:S01]  /*b780*/  FMUL.FTZ R7, R7, R0.reuse ;  /* 0x0000000007077220 */ /* 0x080fe20000410000 */
[-CC-:B------:R-:W-:Y:S01]  /*b790*/  FFMA.FTZ R152, R152, R0.reuse, -R9.reuse ;  /* 0x0000000098987223 */ /* 0x180fe20000010809 */
[----:B------:R-:W-:-:S04]  /*b7a0*/  FFMA.FTZ R153, R153, R0, -R9 ;  /* 0x0000000099997223 */ /* 0x000fc80000010809 */
[----:B------:R-:W-:Y:S01]  /*b7b0*/  MUFU.EX2 R7, R7 ;  /* 0x0000000700077308 */ /* 0x000fe20000000800 */
[-CC-:B------:R-:W-:Y:S01]  /*b7c0*/  FFMA.FTZ R156, R156, R0.reuse, -R9.reuse ;  /* 0x000000009c9c7223 */ /* 0x180fe20000010809 */
[----:B------:R-:W-:-:S06]  /*b7d0*/  FFMA.FTZ R157, R157, R0, -R9 ;  /* 0x000000009d9d7223 */ /* 0x000fcc0000010809 */
[----:B------:R-:W0:Y:S08]  /*b7e0*/  MUFU.EX2 R152, R152 ;  /* 0x0000009800987308 */ /* 0x000e300000000800 */
[----:B------:R-:W1:Y:S08]  /*b7f0*/  MUFU.EX2 R153, R153 ;  /* 0x0000009900997308 */ /* 0x000e700000000800 */
[----:B------:R-:W2:Y:S01]  /*b800*/  MUFU.EX2 R156, R156 ;  /* 0x0000009c009c7308 */ /* 0x000ea20000000800 */
[----:B0-----:R-:W-:-:S07]  /*b810*/  FFMA.FTZ R8, R7, R12, R152 ;  /* 0x0000000c07087223 */ /* 0x001fce0000010098 */
[----:B------:R-:W0:Y:S01]  /*b820*/  MUFU.EX2 R157, R157 ;  /* 0x0000009d009d7308 */ /* 0x000e220000000800 */
[----:B-1----:R-:W-:-:S04]  /*b830*/  FADD.FTZ R8, R153, R8 ;  /* 0x0000000899087221 */ /* 0x002fc80000010000 */
[----:B--2---:R-:W-:-:S04]  /*b840*/  FADD.FTZ R8, R156, R8 ;  /* 0x000000089c087221 */ /* 0x004fc80000010000 */
[----:B0-----:R-:W-:Y:S01]  /*b850*/  FADD.FTZ R10, R157, R8 ;  /* 0x000000089d0a7221 */ /* 0x001fe20000010000 */
        /* <DEDUP_REMOVED lines=26> */
[----:B------:R-:W0:Y:S01]  /*ba00*/  SHFL.BFLY PT, R11, R8, 0x1, 0x1f ;  /* 0x0c201f00080b7f89 */ /* 0x000e2200000e0000 */
[----:B------:R-:W1:Y:S01]  /*ba10*/  S2R R207, SR_TID.X ;  /* 0x0000000000cf7919 */ /* 0x000e620000002100 */
[----:B0-----:R-:W-:-:S05]  /*ba20*/  FMNMX.FTZ R8, R8, R11, !PT ;  /* 0x0000000b08087209 */ /* 0x001fca0007810000 */
[C---:B------:R-:W-:Y:S01]  /*ba30*/  FMUL.FTZ R11, R8.reuse, R0 ;  /* 0x00000000080b7220 */ /* 0x040fe20000410000 */
[----:B------:R-:W-:-:S03]  /*ba40*/  FADD.FTZ R6, -R8, R6 ;  /* 0x0000000608067221 */ /* 0x000fc60000010100 */
[-C--:B------:R-:W-:Y:S01]  /*ba50*/  FFMA.FTZ R154, R154, R0.reuse, -R11 ;  /* 0x000000009a9a7223 */ /* 0x080fe2000001080b */
[----:B------:R-:W-:-:S05]  /*ba60*/  FMUL.FTZ R6, R6, R0 ;  /* 0x0000000006067220 */ /* 0x000fca0000410000 */
[----:B------:R-:W-:Y:S08]  /*ba70*/  MUFU.EX2 R154, R154 ;  /* 0x0000009a009a7308 */ /* 0x000ff00000000800 */
        /* <DEDUP_REMOVED lines=65> */
[----:B-1----:R-:W-:Y:S01]  /*be90*/  SHF.R.U32.HI R207, RZ, 0x7, R207 ;  /* 0x00000007ffcf7819 */ /* 0x002fe200000116cf */
[----:B------:R-:W-:-:S02]  /*bea0*/  @!P1 VIADD R7, R5, 0x32440 ;  /* 0x0003244005079836 */ /* 0x000fc40000000000 */
        /* <DEDUP_REMOVED lines=23> */
[----:B------:R-:W-:Y:S01]  /*c020*/  IADD3 R11, -R207, 0xb, RZ ;  /* 0x0000000bcf0b7810 */ /* 0x000fe20007ffe1ff */
[----:B0-----:R-:W-:Y:S01]  /*c030*/  FFMA.FTZ R14, R6, R13, R154 ;  /* 0x0000000d060e7223 */ /* 0x001fe2000001009a */
        /* <DEDUP_REMOVED lines=64> */
[----:B------:R-:W-:Y:S01]  /*c440*/  @!P1 PRMT R7, RZ, 0x654, R7 ;  /* 0x00000654ff079816 */ /* 0x000fe20000000007 */
[----:B------:R-:W-:Y:S01]  /*c450*/  VIADD R6, R207, 0x8 ;  /* 0x00000008cf067836 */ /* 0x000fe20000000000 */
[----:B------:R3:W-:Y:S06]  /*c460*/  BAR.ARV R11, 0x100 ;  /* 0x0004000b0000751d */ /* 0x0007ec0000002000 */
[----:B------:R0:W-:Y:S01]  /*c470*/  @!P1 SYNCS.ARRIVE.TRANS64.RED.A1T0 RZ, [R7+URZ], RZ ;  /* 0x000000ff07ff99a7 */ /* 0x0001e2000810043f */
[----:B------:R-:W1:Y:S08]  /*c480*/  MUFU.EX2 R155, R155 ;  /* 0x0000009b009b7308 */ /* 0x000e700000000800 */
[----:B------:R-:W-:Y:S08]  /*c490*/  MUFU.EX2 R158, R158 ;  /* 0x0000009e009e7308 */ /* 0x000ff00000000800 */
[----:B------:R-:W2:Y:S01]  /*c4a0*/  MUFU.EX2 R159, R159 ;  /* 0x0000009f009f7308 */ /* 0x000ea20000000800 */
[----:B------:R-:W-:Y:S01]  /*c4b0*/  IMAD R12, R200, 0xc00, R15 ;  /* 0x00000c00c80c7824 */ /* 0x000fe200078e020f */
[----:B------:R4:W-:Y:S01]  /*c4c0*/  BAR.SYNC.DEFER_BLOCKING R6, 0x100 ;  /* 0x000400060000751d */ /* 0x0009e20000010000 */
[----:B------:R-:W-:-:S03]  /*c4d0*/  IMAD.MOV.U32 R13, RZ, RZ, 0x40000040 ;  /* 0x40000040ff0d7424 */ /* 0x000fc600078e00ff */
[----:B------:R-:W-:Y:S02]  /*c4e0*/  R2UR UR6, R12 ;  /* 0x000000000c0672ca */ /* 0x000fe400000e0000 */
[----:B------:R-:W-:Y:S02]  /*c4f0*/  R2UR UR7, R13 ;  /* 0x000000000d0772ca */ /* 0x000fe400000e0000 */
[----:B------:R-:W-:Y:S02]  /*c500*/  F2FP.F16.F32.PACK_AB R204, R153, R152 ;  /* 0x0000009899cc723e */ /* 0x000fe400000000ff */
[----:B------:R-:W-:Y:S02]  /*c510*/  F2FP.F16.F32.PACK_AB R206, R157, R156 ;  /* 0x0000009c9dce723e */ /* 0x000fe400000000ff */
[----:B-1----:R-:W-:Y:S02]  /*c520*/  F2FP.F16.F32.PACK_AB R205, R155, R154 ;  /* 0x0000009a9bcd723e */ /* 0x002fe400000000ff */
[----:B--2---:R-:W-:-:S04]  /*c530*/  F2FP.F16.F32.PACK_AB R207, R159, R158 ;  /* 0x0000009e9fcf723e */ /* 0x004fc800000000ff */
[----:B------:R-:W-:-:S06]  /*c540*/  WARPGROUP.ARRIVE ;  /* 0x00000000000079c5 */ /* 0x000fcc0000000000 */
[----:B------:R-:W-:Y:S01]  /*c550*/  HGMMA.64x256x16.F32 R24, R204, gdesc[UR4].tnspB, R24, gsb0 ;  /* 0x43e00004cc187df0 */ /* 0x000fe20008000818 */
[-CC-:B------:R-:W-:Y:S01]  /*c560*/  FFMA.FTZ R160, R160, R0.reuse, -R9.reuse ;  /* 0x00000000a0a07223 */ /* 0x180fe20000010809 */
[----:B------:R-:W-:-:S03]  /*c570*/  FFMA.FTZ R161, R161, R0, -R9 ;  /* 0x00000000a1a17223 */ /* 0x000fc60000010809 */
[----:B------:R-:W1:Y:S01]  /*c580*/  MUFU.EX2 R152, R160 ;  /* 0x000000a000987308 */ /* 0x000e620000000800 */
[-CC-:B------:R-:W-:Y:S01]  /*c590*/  FFMA.FTZ R165, R165, R0.reuse, -R9.reuse ;  /* 0x00000000a5a57223 */ /* 0x180fe20000010809 */
[----:B------:R-:W-:-:S06]  /*c5a0*/  FFMA.FTZ R164, R164, R0, -R9 ;  /* 0x00000000a4a47223 */ /* 0x000fcc0000010809 */
[----:B------:R-:W2:Y:S08]  /*c5b0*/  MUFU.EX2 R161, R161 ;  /* 0x000000a100a17308 */ /* 0x000eb00000000800 */
[----:B------:R-:W3:Y:S08]  /*c5c0*/  MUFU.EX2 R154, R164 ;  /* 0x000000a4009a7308 */ /* 0x000ef00000000800 */
[----:B------:R-:W3:Y:S08]  /*c5d0*/  MUFU.EX2 R165, R165 ;  /* 0x000000a500a57308 */ /* 0x000ef00000000800 */
[----:B------:R-:W-:Y:S08]  /*c5e0*/  MUFU.EX2 R162, R162 ;  /* 0x000000a200a27308 */ /* 0x000ff00000000800 */
[----:B------:R-:W3:Y:S08]  /*c5f0*/  MUFU.EX2 R163, R163 ;  /* 0x000000a300a37308 */ /* 0x000ef00000000800 */
[----:B------:R-:W-:Y:S08]  /*c600*/  MUFU.EX2 R166, R166 ;  /* 0x000000a600a67308 */ /* 0x000ff00000000800 */
[----:B------:R-:W3:Y:S01]  /*c610*/  MUFU.EX2 R167, R167 ;  /* 0x000000a700a77308 */ /* 0x000ee20000000800 */
[----:B-1----:R-:W-:Y:S01]  /*c620*/  FADD.FTZ R10, R152, R10 ;  /* 0x0000000a980a7221 */ /* 0x002fe20000010000 */
[----:B----4-:R-:W-:-:S02]  /*c630*/  VIADD R6, R12, 0x80 ;  /* 0x000000800c067836 */ /* 0x010fc40000000000 */
[----:B0-----:R-:W-:Y:S02]  /*c640*/  IMAD.MOV.U32 R7, RZ, RZ, 0x40000040 ;  /* 0x40000040ff077424 */ /* 0x001fe400078e00ff */
[----:B--2---:R-:W-:Y:S01]  /*c650*/  FADD.FTZ R10, R161, R10 ;  /* 0x0000000aa10a7221 */ /* 0x004fe20000010000 */
[----:B------:R-:W-:Y:S02]  /*c660*/  R2UR UR6, R6 ;  /* 0x00000000060672ca */ /* 0x000fe400000e0000 */
[----:B------:R-:W-:Y:S01]  /*c670*/  R2UR UR7, R7 ;  /* 0x00000000070772ca */ /* 0x000fe200000e0000 */
[----:B------:R-:W-:Y:S01]  /*c680*/  FADD.FTZ R14, R155, R14 ;  /* 0x0000000e9b0e7221 */ /* 0x000fe20000010000 */
[----:B---3--:R-:W-:Y:S01]  /*c690*/  FADD.FTZ R10, R154, R10 ;  /* 0x0000000a9a0a7221 */ /* 0x008fe20000010000 */
[----:B------:R-:W-:Y:S02]  /*c6a0*/  F2FP.F16.F32.PACK_AB R152, R161, R152 ;  /* 0x00000098a198723e */ /* 0x000fe400000000ff */
[----:B------:R-:W-:-:S02]  /*c6b0*/  F2FP.F16.F32.PACK_AB R154, R165, R154 ;  /* 0x0000009aa59a723e */ /* 0x000fc400000000ff */
[----:B------:R-:W-:Y:S02]  /*c6c0*/  F2FP.F16.F32.PACK_AB R153, R163, R162 ;  /* 0x000000a2a399723e */ /* 0x000fe400000000ff */
[----:B------:R-:W-:Y:S01]  /*c6d0*/  F2FP.F16.F32.PACK_AB R155, R167, R166 ;  /* 0x000000a6a79b723e */ /* 0x000fe200000000ff */
[-CC-:B------:R-:W-:Y:S01]  /*c6e0*/  FFMA.FTZ R168, R168, R0.reuse, -R9.reuse ;  /* 0x00000000a8a87223 */ /* 0x180fe20000010809 */
[-CC-:B------:R-:W-:Y:S01]  /*c6f0*/  FFMA.FTZ R169, R169, R0.reuse, -R9.reuse ;  /* 0x00000000a9a97223 */ /* 0x180fe20000010809 */
[-CC-:B------:R-:W-:Y:S01]  /*c700*/  FFMA.FTZ R173, R173, R0.reuse, -R9.reuse ;  /* 0x00000000adad7223 */ /* 0x180fe20000010809 */
[----:B------:R-:W-:-:S04]  /*c710*/  FFMA.FTZ R172, R172, R0, -R9 ;  /* 0x00000000acac7223 */ /* 0x000fc80000010809 */
[----:B------:R-:W-:Y:S01]  /*c720*/  MUFU.EX2 R169, R169 ;  /* 0x000000a900a97308 */ /* 0x000fe20000000800 */
[----:B------:R-:W-:Y:S02]  /*c730*/  WARPGROUP.DEPBAR.LE gsb0, 0x0 ;  /* 0x00008000000079c5 */ /* 0x000fe40000010000 */
[----:B------:R-:W-:-:S06]  /*c740*/  WARPGROUP.ARRIVE ;  /* 0x00000000000079c5 */ /* 0x000fcc0000000000 */
[----:B------:R-:W-:Y:S01]  /*c750*/  HGMMA.64x256x16.F32 R24, R152, gdesc[UR4].tnspB, R24, gsb0 ;  /* 0x43e0000498187df0 */ /* 0x000fe20008000818 */
[----:B------:R-:W-:Y:S01]  /*c760*/  MUFU.EX2 R173, R173 ;  /* 0x000000ad00ad7308 */ /* 0x000fe20000000800 */
[----:B------:R-:W-:-:S07]  /*c770*/  FADD.FTZ R10, R165, R10 ;  /* 0x0000000aa50a7221 */ /* 0x000fce0000010000 */
[----:B------:R-:W-:Y:S08]  /*c780*/  MUFU.EX2 R170, R170 ;  /* 0x000000aa00aa7308 */ /* 0x000ff00000000800 */
[----:B------:R-:W-:Y:S08]  /*c790*/  MUFU.EX2 R171, R171 ;  /* 0x000000ab00ab7308 */ /* 0x000ff00000000800 */
[----:B------:R-:W-:Y:S08]  /*c7a0*/  MUFU.EX2 R174, R174 ;  /* 0x000000ae00ae7308 */ /* 0x000ff00000000800 */
[----:B------:R-:W-:Y:S01]  /*c7b0*/  MUFU.EX2 R175, R175 ;  /* 0x000000af00af7308 */ /* 0x000fe20000000800 */
[----:B------:R-:W-:-:S02]  /*c7c0*/  VIADD R6, R12, 0x100 ;  /* 0x000001000c067836 */ /* 0x000fc40000000000 */
[----:B------:R-:W-:-:S03]  /*c7d0*/  IMAD.MOV.U32 R7, RZ, RZ, 0x40000040 ;  /* 0x40000040ff077424 */ /* 0x000fc600078e00ff */
[----:B------:R-:W-:Y:S02]  /*c7e0*/  R2UR UR6, R6 ;  /* 0x00000000060672ca */ /* 0x000fe400000e0000 */
[----:B------:R-:W-:Y:S01]  /*c7f0*/  R2UR UR7, R7 ;  /* 0x00000000070772ca */ /* 0x000fe200000e0000 */
[-CC-:B------:R-:W-:Y:S01]  /*c800*/  FFMA.FTZ R176, R176, R0.reuse, -R9.reuse ;  /* 0x00000000b0b07223 */ /* 0x180fe20000010809 */
[-CC-:B------:R-:W-:Y:S01]  /*c810*/  FFMA.FTZ R177, R177, R0.reuse, -R9.reuse ;  /* 0x00000000b1b17223 */ /* 0x180fe20000010809 */
[-CC-:B------:R-:W-:Y:S01]  /*c820*/  FFMA.FTZ R181, R181, R0.reuse, -R9.reuse ;  /* 0x00000000b5b57223 */ /* 0x180fe20000010809 */
[----:B------:R-:W-:-:S04]  /*c830*/  FFMA.FTZ R180, R180, R0, -R9 ;  /* 0x00000000b4b47223 */ /* 0x000fc80000010809 */
[----:B------:R-:W-:Y:S01]  /*c840*/  MUFU.EX2 R177, R177 ;  /* 0x000000b100b17308 */ /* 0x000fe20000000800 */
[----:B------:R-:W-:-:S07]  /*c850*/  IMAD.MOV.U32 R7, RZ, RZ, 0x40000040 ;  /* 0x40000040ff077424 */ /* 0x000fce00078e00ff */
[----:B------:R-:W-:Y:S01]  /*c860*/  MUFU.EX2 R181, R181 ;  /* 0x000000b500b57308 */ /* 0x000fe20000000800 */
[----:B------:R-:W-:-:S07]  /*c870*/  WARPGROUP.DEPBAR.LE gsb0, 0x0 ;  /* 0x00008000000079c5 */ /* 0x000fce0000010000 */
[----:B------:R-:W0:Y:S08]  /*c880*/  MUFU.EX2 R152, R168 ;  /* 0x000000a800987308 */ /* 0x000e300000000800 */
[----:B------:R-:W1:Y:S01]  /*c890*/  MUFU.EX2 R154, R172 ;  /* 0x000000ac009a7308 */ /* 0x000e620000000800 */
[----:B0-----:R-:W-:-:S04]  /*c8a0*/  FADD.FTZ R10, R152, R10 ;  /* 0x0000000a980a7221 */ /* 0x001fc80000010000 */
[C---:B------:R-:W-:Y:S01]  /*c8b0*/  FADD.FTZ R10, R169.reuse, R10 ;  /* 0x0000000aa90a7221 */ /* 0x040fe20000010000 */
[----:B------:R-:W-:Y:S02]  /*c8c0*/  F2FP.F16.F32.PACK_AB R152, R169, R152 ;  /* 0x00000098a998723e */ /* 0x000fe400000000ff */
[----:B------:R-:W-:Y:S01]  /*c8d0*/  F2FP.F16.F32.PACK_AB R153, R171, R170 ;  /* 0x000000aaab99723e */ /* 0x000fe200000000ff */
[----:B-1----:R-:W-:Y:S01]  /*c8e0*/  FADD.FTZ R10, R154, R10 ;  /* 0x0000000a9a0a7221 */ /* 0x002fe20000010000 */
[----:B------:R-:W-:Y:S02]  /*c8f0*/  F2FP.F16.F32.PACK_AB R154, R173, R154 ;  /* 0x0000009aad9a723e */ /* 0x000fe400000000ff */
[----:B------:R-:W-:-:S04]  /*c900*/  F2FP.F16.F32.PACK_AB R155, R175, R174 ;  /* 0x000000aeaf9b723e */ /* 0x000fc800000000ff */
[----:B------:R-:W-:-:S06]  /*c910*/  WARPGROUP.ARRIVE ;  /* 0x00000000000079c5 */ /* 0x000fcc0000000000 */
[----:B------:R-:W-:Y:S01]  /*c920*/  HGMMA.64x256x16.F32 R24, R152, gdesc[UR4].tnspB, R24, gsb0 ;  /* 0x43e0000498187df0 */ /* 0x000fe20008000818 */
[----:B------:R-:W-:Y:S01]  /*c930*/  MUFU.EX2 R178, R178 ;  /* 0x000000b200b27308 */ /* 0x000fe20000000800 */
[----:B------:R-:W-:-:S07]  /*c940*/  FADD.FTZ R10, R173, R10 ;  /* 0x0000000aad0a7221 */ /* 0x000fce0000010000 */
[----:B------:R-:W-:Y:S08]  /*c950*/  MUFU.EX2 R179, R179 ;  /* 0x000000b300b37308 */ /* 0x000ff00000000800 */
[----:B------:R-:W-:Y:S08]  /*c960*/  MUFU.EX2 R182, R182 ;  /* 0x000000b600b67308 */ /* 0x000ff00000000800 */
[----:B------:R-:W-:Y:S01]  /*c970*/  MUFU.EX2 R183, R183 ;  /* 0x000000b700b77308 */ /* 0x000fe20000000800 */
[----:B------:R-:W-:Y:S01]  /*c980*/  VIADD R6, R12, 0x180 ;  /* 0x000001800c067836 */ /* 0x000fe20000000000 */
[----:B------:R-:W-:-:S04]  /*c990*/  R2UR UR7, R7 ;  /* 0x00000000070772ca */ /* 0x000fc800000e0000 */
[----:B------:R-:W-:Y:S01]  /*c9a0*/  R2UR UR6, R6 ;  /* 0x00000000060672ca */ /* 0x000fe200000e0000 */
[-CC-:B------:R-:W-:Y:S01]  /*c9b0*/  FFMA.FTZ R184, R184, R0.reuse, -R9.reuse ;  /* 0x00000000b8b87223 */ /* 0x180fe20000010809 */
[-CC-:B------:R-:W-:Y:S01]  /*c9c0*/  FFMA.FTZ R185, R185, R0.reuse, -R9.reuse ;  /* 0x00000000b9b97223 */ /* 0x180fe20000010809 */
[-CC-:B------:R-:W-:Y:S01]  /*c9d0*/  FFMA.FTZ R189, R189, R0.reuse, -R9.reuse ;  /* 0x00000000bdbd7223 */ /* 0x180fe20000010809 */
[----:B------:R-:W-:-:S04]  /*c9e0*/  FFMA.FTZ R188, R188, R0, -R9 ;  /* 0x00000000bcbc7223 */ /* 0x000fc80000010809 */
[----:B------:R-:W-:Y:S01]  /*c9f0*/  MUFU.EX2 R185, R185 ;  /* 0x000000b900b97308 */ /* 0x000fe20000000800 */
[----:B------:R-:W-:-:S07]  /*ca00*/  VIADD R6, R12, 0x200 ;  /* 0x000002000c067836 */ /* 0x000fce0000000000 */
[----:B------:R-:W-:Y:S08]  /*ca10*/  MUFU.EX2 R189, R189 ;  /* 0x000000bd00bd7308 */ /* 0x000ff00000000800 */
        /* <DEDUP_REMOVED lines=16> */
[----:B------:R-:W-:Y:S01]  /*cb20*/  MUFU.EX2 R191, R191 ;  /* 0x000000bf00bf7308 */ /* 0x000fe20000000800 */
[----:B------:R-:W-:Y:S01]  /*cb30*/  R2UR UR6, R6 ;  /* 0x00000000060672ca */ /* 0x000fe200000e0000 */
        /* <DEDUP_REMOVED lines=8> */
[----:B------:R-:W-:Y:S01]  /*cbc0*/  MUFU.EX2 R198, R198 ;  /* 0x000000c600c67308 */ /* 0x000fe20000000800 */
[----:B------:R-:W-:-:S07]  /*cbd0*/  WARPGROUP.DEPBAR.LE gsb0, 0x0 ;  /* 0x00008000000079c5 */ /* 0x000fce0000010000 */
[----:B------:R-:W0:Y:S08]  /*cbe0*/  MUFU.EX2 R152, R184 ;  /* 0x000000b800987308 */ /* 0x000e300000000800 */
[----:B------:R-:W1:Y:S01]  /*cbf0*/  MUFU.EX2 R154, R188 ;  /* 0x000000bc009a7308 */ /* 0x000e620000000800 */
[----:B0-----:R-:W-:Y:S01]  /*cc00*/  FADD.FTZ R10, R152, R7 ;  /* 0x00000007980a7221 */ /* 0x001fe20000010000 */
[----:B------:R-:W-:-:S03]  /*cc10*/  IMAD.MOV.U32 R7, RZ, RZ, 0x40000040 ;  /* 0x40000040ff077424 */ /* 0x000fc600078e00ff */
[----:B------:R-:W-:Y:S02]  /*cc20*/  FADD.FTZ R6, R185, R10 ;  /* 0x0000000ab9067221 */ /* 0x000fe40000010000 */
[----:B------:R-:W-:Y:S02]  /*cc30*/  R2UR UR7, R7 ;  /* 0x00000000070772ca */ /* 0x000fe400000e0000 */
[----:B-1----:R-:W-:Y:S01]  /*cc40*/  FADD.FTZ R6, R154, R6 ;  /* 0x000000069a067221 */ /* 0x002fe20000010000 */
[----:B------:R-:W-:Y:S02]  /*cc50*/  F2FP.F16.F32.PACK_AB R152, R185, R152 ;  /* 0x00000098b998723e */ /* 0x000fe400000000ff */
[----:B------:R-:W-:Y:S02]  /*cc60*/  F2FP.F16.F32.PACK_AB R154, R189, R154 ;  /* 0x0000009abd9a723e */ /* 0x000fe400000000ff */
[----:B------:R-:W-:Y:S02]  /*cc70*/  F2FP.F16.F32.PACK_AB R153, R187, R186 ;  /* 0x000000babb99723e */ /* 0x000fe400000000ff */
[----:B------:R-:W-:-:S04]  /*cc80*/  F2FP.F16.F32.PACK_AB R155, R191, R190 ;  /* 0x000000bebf9b723e */ /* 0x000fc800000000ff */
[----:B------:R-:W-:-:S06]  /*cc90*/  WARPGROUP.ARRIVE ;  /* 0x00000000000079c5 */ /* 0x000fcc0000000000 */
[----:B------:R-:W-:Y:S01]  /*cca0*/  HGMMA.64x256x16.F32 R24, R152, gdesc[UR4].tnspB, R24, gsb0 ;  /* 0x43e0000498187df0 */ /* 0x000fe20008000818 */
[----:B------:R-:W-:Y:S01]  /*ccb0*/  MUFU.EX2 R199, R199 ;  /* 0x000000c700c77308 */ /* 0x000fe20000000800 */
[----:B------:R-:W-:Y:S01]  /*ccc0*/  FADD.FTZ R6, R189, R6 ;  /* 0x00000006bd067221 */ /* 0x000fe20000010000 */
[----:B------:R-:W-:Y:S02]  /*ccd0*/  VIADD R12, R12, 0x280 ;  /* 0x000002800c0c7836 */ /* 0x000fe40000000000 */
[----:B------:R-:W-:-:S03]  /*cce0*/  IMAD.MOV.U32 R13, RZ, RZ, 0x40000040 ;  /* 0x40000040ff0d7424 */ /* 0x000fc600078e00ff */
[----:B------:R-:W-:Y:S02]  /*ccf0*/  R2UR UR6, R12 ;  /* 0x000000000c0672ca */ /* 0x000fe400000e0000 */
[----:B------:R-:W-:Y:S01]  /*cd00*/  R2UR UR7, R13 ;  /* 0x000000000d0772ca */ /* 0x000fe200000e0000 */
        /* <DEDUP_REMOVED lines=18> */
[----:B------:R-:W-:Y:S02]  /*ce30*/  WARPGROUP.DEPBAR.LE gsb0, 0x0 ;  /* 0x00008000000079c5 */ /* 0x000fe40000010000 */
        /* <DEDUP_REMOVED lines=11> */
[----:B------:R-:W-:Y:S02]  /*cef0*/  @!P1 VIADD R5, R5, 0x32460 ;  /* 0x0003246005059836 */ /* 0x000fe40000000000 */
[----:B------:R-:W-:-:S04]  /*cf00*/  FADD.FTZ R194, R194, R191 ;  /* 0x000000bfc2c27221 */ /* 0x000fc80000010000 */
[----:B------:R-:W-:Y:S01]  /*cf10*/  FADD.FTZ R195, R195, R194 ;  /* 0x000000c2c3c37221 */ /* 0x000fe20000010000 */
[----:B------:R-:W-:-:S03]  /*cf20*/  @!P1 PRMT R5, RZ, 0x654, R5 ;  /* 0x00000654ff059816 */ /* 0x000fc60000000005 */
[----:B------:R-:W-:Y:S01]  /*cf30*/  FADD.FTZ R198, R198, R195 ;  /* 0x000000c3c6c67221 */ /* 0x000fe20000010000 */
[----:B------:R-:W-:Y:S01]  /*cf40*/  FADD.FTZ R12, R9, R12 ;  /* 0x0000000c090c7221 */ /* 0x000fe20000010000 */
[----:B------:R-:W-:Y:S02]  /*cf50*/  IMAD.MOV.U32 R6, RZ, RZ, R8 ;  /* 0x000000ffff067224 */ /* 0x000fe400078e0008 */
[----:B------:R-:W-:Y:S01]  /*cf60*/  FADD.FTZ R13, R199, R198 ;  /* 0x000000c6c70d7221 */ /* 0x000fe20000010000 */
[----:B------:R-:W-:Y:S01]  /*cf70*/  IMAD.MOV.U32 R7, RZ, RZ, R3 ;  /* 0x000000ffff077224 */ /* 0x000fe200078e0003 */
[----:B------:R-:W-:Y:S02]  /*cf80*/  WARPGROUP.DEPBAR.LE gsb0, 0x0 ;  /* 0x00008000000079c5 */ /* 0x000fe40000010000 */
[----:B------:R1:W-:Y:S01]  /*cf90*/  @!P1 SYNCS.ARRIVE.TRANS64.RED.A1T0 RZ, [R5+URZ], RZ ;  /* 0x000000ff05ff99a7 */ /* 0x0003e2000810043f */
[----:B------:R-:W-:Y:S05]  /*cfa0*/  @P2 BRA `(.L_x_10488) ;  /* 0xffffffd800142947 */ /* 0x000fea000383ffff */
.L_x_10478:
[----:B------:R-:W-:Y:S05]  /*cfb0*/  WARPSYNC.ALL ;  /* 0x0000000000007948 */ /* 0x000fea0003800000 */
[----:B-1----:R-:W1:Y:S01]  /*cfc0*/  SHFL.BFLY PT, R5, R12, 0x2, 0x1f ;  /* 0x0c401f000c057f89 */ /* 0x002e6200000e0000 */
[----:B------:R-:W-:Y:S01]  /*cfd0*/  VIADD R200, R200, 0x1 ;  /* 0x00000001c8c87836 */ /* 0x000fe20000000000 */
[----:B------:R2:W-:Y:S08]  /*cfe0*/  BAR.ARV R11, 0x100 ;  /* 0x0004000b0000751d */ /* 0x0005f00000002000 */
[----:B------:R-:W-:Y:S06]  /*cff0*/  BAR.ARV 0x8, 0x180 ;  /* 0x0206000000007b1d */ /* 0x000fec0000002000 */
[----:B------:R-:W-:Y:S01]  /*d000*/  ISETP.NE.AND P0, PT, R200, 0x2, PT ;  /* 0x00000002c800780c */ /* 0x000fe20003f05270 */
[----:B------:R-:W-:Y:S01]  /*d010*/  VIADD R222, R222, 0x1 ;  /* 0x00000001dede7836 */ /* 0x000fe20000000000 */
[----:B------:R-:W3:Y:S01]  /*d020*/  SHFL.BFLY PT, R6, R13, 0x2, 0x1f ;  /* 0x0c401f000d067f89 */ /* 0x000ee200000e0000 */
[----:B------:R-:W-:-:S02]  /*d030*/  PLOP3.LUT P1, PT, PT, PT, PT, 0x8, 0x0 ;  /* 0x000000000000781c */ /* 0x000fc40003f2e170 */
[----:B------:R-:W-:Y:S01]  /*d040*/  SEL R200, R200, RZ, P0 ;  /* 0x000000ffc8c87207 */ /* 0x000fe20000000000 */
[----:B-1----:R-:W-:-:S05]  /*d050*/  FADD.FTZ R5, R5, R12 ;  /* 0x0000000c05057221 */ /* 0x002fca0000010000 */
[----:B0-----:R-:W0:Y:S01]  /*d060*/  SHFL.BFLY PT, R4, R5, 0x1, 0x1f ;  /* 0x0c201f0005047f89 */ /* 0x001e2200000e0000 */
[----:B---3--:R-:W-:Y:S01]  /*d070*/  FADD.FTZ R7, R6, R13 ;  /* 0x0000000d06077221 */ /* 0x008fe20000010000 */
[----:B------:R-:W-:Y:S01]  /*d080*/  IMAD.MOV.U32 R6, RZ, RZ, RZ ;  /* 0x000000ffff067224 */ /* 0x000fe200078e00ff */
[----:B------:R-:W-:-:S03]  /*d090*/  SEL R13, RZ, 0x1, P0 ;  /* 0x00000001ff0d7807 */ /* 0x000fc60000000000 */
[----:B------:R-:W1:Y:S01]  /*d0a0*/  SHFL.BFLY PT, R10, R7, 0x1, 0x1f ;  /* 0x0c201f00070a7f89 */ /* 0x000e6200000e0000 */
[----:B------:R-:W-:Y:S01]  /*d0b0*/  LOP3.LUT R208, R208, R13, RZ, 0x3c, !PT ;  /* 0x0000000dd0d07212 */ /* 0x000fe200078e3cff */
[----:B0-----:R-:W-:Y:S01]  /*d0c0*/  FADD.FTZ R9, R5, R4 ;  /* 0x0000000405097221 */ /* 0x001fe20000010000 */
[----:B------:R-:W-:-:S04]  /*d0d0*/  IMAD.MOV.U32 R5, RZ, RZ, RZ ;  /* 0x000000ffff057224 */ /* 0x000fc800078e00ff */
[----:B------:R-:W-:-:S13]  /*d0e0*/  FSETP.NE.FTZ.AND P2, PT, R9, RZ, PT ;  /* 0x000000ff0900720b */ /* 0x000fda0003f55000 */
[----:B------:R-:W0:Y:S01]  /*d0f0*/  @P2 MUFU.RCP R6, R9 ;  /* 0x0000000900062308 */ /* 0x000e220000001000 */
[----:B-1----:R-:W-:Y:S01]  /*d100*/  FADD.FTZ R12, R7, R10 ;  /* 0x0000000a070c7221 */ /* 0x002fe20000010000 */
[----:B------:R-:W-:-:S04]  /*d110*/  IMAD.MOV.U32 R7, RZ, RZ, -0x800000 ;  /* 0xff800000ff077424 */ /* 0x000fc800078e00ff */
[----:B------:R-:W-:Y:S02]  /*d120*/  FSETP.NE.FTZ.AND P3, PT, R12, RZ, PT ;  /* 0x000000ff0c00720b */ /* 0x000fe40003f75000 */
[----:B------:R-:W1:Y:S01]  /*d130*/  @P2 MUFU.LG2 R20, R9 ;  /* 0x0000000900142308 */ /* 0x000e620000000c00 */
[-C--:B0-----:R-:W-:Y:S01]  /*d140*/  FMUL.FTZ R10, R28, R6.reuse ;  /* 0x000000061c0a7220 */ /* 0x081fe20000410000 */
[----:B------:R-:W-:Y:S01]  /*d150*/  FMUL.FTZ R4, R33, R6 ;  /* 0x0000000621047220 */ /* 0x000fe20000410000 */
[----:B------:R-:W-:-:S08]  /*d160*/  @P2 FMUL.FTZ R28, R0, 0.69314718246459960938 ;  /* 0x3f317218001c2820 */ /* 0x000fd00000410000 */
[----:B------:R-:W0:Y:S01]  /*d170*/  @P3 MUFU.LG2 R18, R12 ;  /* 0x0000000c00123308 */ /* 0x000e220000000c00 */
[----:B------:R-:W-:Y:S01]  /*d180*/  @P3 FMUL.FTZ R21, R0, 0.69314718246459960938 ;  /* 0x3f31721800153820 */ /* 0x000fe20000410000 */
[-C--:B------:R-:W-:Y:S01]  /*d190*/  FMUL.FTZ R162, R48, R6.reuse ;  /* 0x0000000630a27220 */ /* 0x080fe20000410000 */
[-C--:B------:R-:W-:Y:S01]  /*d1a0*/  FMUL.FTZ R166, R64, R6.reuse ;  /* 0x0000000640a67220 */ /* 0x080fe20000410000 */
[-C--:B------:R-:W-:Y:S01]  /*d1b0*/  FMUL.FTZ R170, R80, R6.reuse ;  /* 0x0000000650aa7220 */ /* 0x080fe20000410000 */
[----:B-1----:R-:W-:Y:S01]  /*d1c0*/  @P2 FMUL.FTZ R33, R20, 0.69314718246459960938 ;  /* 0x3f31721814212820 */ /* 0x002fe20000410000 */
[-C--:B------:R-:W-:Y:S01]  /*d1d0*/  FMUL.FTZ R24, R24, R6.reuse ;  /* 0x0000000618187220 */ /* 0x080fe20000410000 */
[-C--:B------:R-:W-:Y:S01]  /*d1e0*/  FMUL.FTZ R25, R25, R6.reuse ;  /* 0x0000000619197220 */ /* 0x080fe20000410000 */
[----:B------:R-:W1:Y:S01]  /*d1f0*/  @P3 MUFU.RCP R5, R12 ;  /* 0x0000000c00053308 */ /* 0x000e620000001000 */
        /* <DEDUP_REMOVED lines=59> */
[----:B------:R-:W-:Y:S01]  /*d5b0*/  FMUL.FTZ R15, R47, R5 ;  /* 0x000000052f0f7220 */ /* 0x000fe20000410000 */
[----:B------:R-:W-:-:S02]  /*d5c0*/  IMAD.MOV.U32 R6, RZ, RZ, -0x800000 ;  /* 0xff800000ff067424 */ /* 0x000fc400078e00ff */
        /* <DEDUP_REMOVED lines=64> */
.L_x_10435:
        /* <DEDUP_REMOVED lines=27> */
[----:B---3--:R-:W-:Y:S01]  /*db80*/  MOV R21, R3 ;  /* 0x0000000300157202 */ /* 0x008fe20000000f00 */
[----:B------:R-:W-:Y:S02]  /*db90*/  BAR.SYNC.DEFER_BLOCKING 0x1, 0x100 ;  /* 0x0044000000007b1d */ /* 0x000fe40000010000 */
[----:B--2---:R-:W-:-:S03]  /*dba0*/  IMAD.WIDE R124, R8, 0x2, R20 ;  /* 0x00000002087c7825 */ /* 0x004fc600078e0214 */
[C---:B------:R-:W-:Y:S02]  /*dbb0*/  IADD3 R8, P2, R124.reuse, 0x40, RZ ;  /* 0x000000407c087810 */ /* 0x040fe40007f5e0ff */
[----:B------:R-:W-:Y:S02]  /*dbc0*/  IADD3 R26, P3, R124, 0x60, RZ ;  /* 0x000000607c1a7810 */ /* 0x000fe40007f7e0ff */
[----:B------:R-:W-:Y:S01]  /*dbd0*/  LOP3.LUT R96, R8, 0x380, RZ, 0xc0, !PT ;  /* 0x0000038008607812 */ /* 0x000fe200078ec0ff */
[--C-:B------:R-:W-:Y:S01]  /*dbe0*/  IMAD.X R97, RZ, RZ, R125.reuse, P2 ;  /* 0x000000ffff617224 */ /* 0x100fe200010e067d */
[----:B-1----:R-:W-:Y:S01]  /*dbf0*/  IADD3 R32, P0, R124, 0x4040, RZ ;  /* 0x000040407c207810 */ /* 0x002fe20007f1e0ff */
[--C-:B------:R-:W-:Y:S01]  /*dc00*/  IMAD.X R101, RZ, RZ, R125.reuse, P3 ;  /* 0x000000ffff657224 */ /* 0x100fe200018e067d */
[----:B------:R-:W-:Y:S02]  /*dc10*/  SHF.R.U64 R96, R96, 0x3, RZ ;  /* 0x0000000360607819 */ /* 0x000fe400000012ff */
[----:B------:R-:W-:Y:S01]  /*dc20*/  IADD3 R30, P5, R124, 0x4020, RZ ;  /* 0x000040207c1e7810 */ /* 0x000fe20007fbe0ff */
[----:B------:R-:W-:Y:S01]  /*dc30*/  IMAD.X R109, RZ, RZ, R125, P0 ;  /* 0x000000ffff6d7224 */ /* 0x000fe200000e067d */
[----:B------:R-:W-:-:S02]  /*dc40*/  LOP3.LUT R100, R26, 0x380, RZ, 0xc0, !PT ;  /* 0x000003801a647812 */ /* 0x000fc400078ec0ff */
[----:B------:R-:W-:Y:S01]  /*dc50*/  LOP3.LUT R96, R96, R8, RZ, 0x3c, !PT ;  /* 0x0000000860607212 */ /* 0x000fe200078e3cff */
[----:B------:R-:W-:Y:S01]  /*dc60*/  IMAD.X R107, RZ, RZ, R125, P5 ;  /* 0x000000ffff6b7224 */ /* 0x000fe200028e067d */
[----:B------:R-:W-:Y:S02]  /*dc70*/  LOP3.LUT R8, R32, 0x380, RZ, 0xc0, !PT ;  /* 0x0000038020087812 */ /* 0x000fe400078ec0ff */
[----:B------:R-:W-:Y:S02]  /*dc80*/  SHF.R.U64 R100, R100, 0x3, RZ ;  /* 0x0000000364647819 */ /* 0x000fe400000012ff */
[----:B------:R-:W-:Y:S02]  /*dc90*/  SHF.R.U64 R8, R8, 0x3, RZ ;  /* 0x0000000308087819 */ /* 0x000fe400000012ff */
[C---:B------:R-:W-:Y:S02]  /*dca0*/  IADD3 R118, P5, R124.reuse, 0x8060, RZ ;  /* 0x000080607c767810 */ /* 0x040fe40007fbe0ff */
[----:B------:R-:W-:-:S02]  /*dcb0*/  IADD3 R3, P1, R124, 0x20, RZ ;  /* 0x000000207c037810 */ /* 0x000fc40007f3e0ff */
[----:B-----5:R-:W-:Y:S01]  /*dcc0*/  IADD3 R28, P4, R124, 0x4000, RZ ;  /* 0x000040007c1c7810 */ /* 0x020fe20007f9e0ff */
[--C-:B------:R-:W-:Y:S01]  /*dcd0*/  IMAD.X R119, RZ, RZ, R125.reuse, P5 ;  /* 0x000000ffff777224 */ /* 0x100fe200028e067d */
[----:B------:R-:W-:Y:S01]  /*dce0*/  LOP3.LUT R100, R100, R26, RZ, 0x3c, !PT ;  /* 0x0000001a64647212 */ /* 0x000fe200078e3cff */
[--C-:B------:R-:W-:Y:S01]  /*dcf0*/  IMAD.X R93, RZ, RZ, R125.reuse, P1 ;  /* 0x000000ffff5d7224 */ /* 0x100fe200008e067d */
[----:B------:R-:W-:Y:S01]  /*dd00*/  IADD3 R114, P3, R124, 0x8020, RZ ;  /* 0x000080207c727810 */ /* 0x000fe20007f7e0ff */
[--C-:B------:R-:W-:Y:S01]  /*dd10*/  IMAD.X R105, RZ, RZ, R125.reuse, P4 ;  /* 0x000000ffff697224 */ /* 0x100fe200020e067d */
[----:B------:R-:W-:Y:S02]  /*dd20*/  LOP3.LUT R26, R30, 0x380, RZ, 0xc0, !PT ;  /* 0x000003801e1a7812 */ /* 0x000fe400078ec0ff */
[----:B------:R-:W-:Y:S01]  /*dd30*/  LOP3.LUT R108, R8, R32, RZ, 0x3c, !PT ;  /* 0x00000020086c7212 */ /* 0x000fe200078e3cff */
[----:B------:R-:W-:Y:S01]  /*dd40*/  IMAD.X R115, RZ, RZ, R125, P3 ;  /* 0x000000ffff737224 */ /* 0x000fe200018e067d */
[----:B------:R-:W-:-:S02]  /*dd50*/  LOP3.LUT R8, R118, 0x380, RZ, 0xc0, !PT ;  /* 0x0000038076087812 */ /* 0x000fc400078ec0ff */
[----:B------:R-:W-:Y:S02]  /*dd60*/  LOP3.LUT R92, R3, 0x380, RZ, 0xc0, !PT ;  /* 0x00000380035c7812 */ /* 0x000fe400078ec0ff */
[----:B------:R-:W-:Y:S02]  /*dd70*/  LOP3.LUT R104, R28, 0x380, RZ, 0xc0, !PT ;  /* 0x000003801c687812 */ /* 0x000fe400078ec0ff */
[----:B------:R-:W-:Y:S02]  /*dd80*/  SHF.R.U64 R26, R26, 0x3, RZ ;  /* 0x000000031a1a7819 */ /* 0x000fe400000012ff */
[----:B------:R-:W-:Y:S02]  /*dd90*/  IADD3 R88, P2, R124, 0x8000, RZ ;  /* 0x000080007c587810 */ /* 0x000fe40007f5e0ff */
[----:B------:R-:W-:Y:S02]  /*dda0*/  SHF.R.U64 R8, R8, 0x3, RZ ;  /* 0x0000000308087819 */ /* 0x000fe400000012ff */
[----:B------:R-:W-:Y:S01]  /*ddb0*/  IADD3 R140, P3, R124, 0xc060, RZ ;  /* 0x0000c0607c8c7810 */ /* 0x000fe20007f7e0ff */
[----:B------:R-:W-:Y:S01]  /*ddc0*/  IMAD.X R113, RZ, RZ, R125, P2 ;  /* 0x000000ffff717224 */ /* 0x000fe200010e067d */
[----:B------:R-:W-:-:S02]  /*ddd0*/  SHF.R.U64 R92, R92, 0x3, RZ ;  /* 0x000000035c5c7819 */ /* 0x000fc400000012ff */
[C---:B------:R-:W-:Y:S02]  /*dde0*/  LOP3.LUT R89, R124.reuse, 0x380, RZ, 0xc0, !PT ;  /* 0x000003807c597812 */ /* 0x040fe400078ec0ff */
[----:B------:R-:W-:Y:S02]  /*ddf0*/  IADD3 R84, P1, R124, 0x4060, RZ ;  /* 0x000040607c547810 */ /* 0x000fe40007f3e0ff */
[----:B------:R-:W-:Y:S02]  /*de00*/  SHF.R.U64 R104, R104, 0x3, RZ ;  /* 0x0000000368687819 */ /* 0x000fe400000012ff */
[----:B------:R-:W-:Y:S02]  /*de10*/  LOP3.LUT R106, R26, R30, RZ, 0x3c, !PT ;  /* 0x0000001e1a6a7212 */ /* 0x000fe400078e3cff */
[----:B------:R-:W-:Y:S02]  /*de20*/  LOP3.LUT R26, R88, 0x380, RZ, 0xc0, !PT ;  /* 0x00000380581a7812 */ /* 0x000fe400078ec0ff */
[----:B------:R-:W-:-:S02]  /*de30*/  LOP3.LUT R118, R8, R118, RZ, 0x3c, !PT ;  /* 0x0000007608767212 */ /* 0x000fc400078e3cff */
[----:B------:R-:W-:Y:S02]  /*de40*/  LOP3.LUT R92, R92, R3, RZ, 0x3c, !PT ;  /* 0x000000035c5c7212 */ /* 0x000fe400078e3cff */
[----:B------:R-:W-:Y:S02]  /*de50*/  LOP3.LUT R8, R140, 0x380, RZ, 0xc0, !PT ;  /* 0x000003808c087812 */ /* 0x000fe400078ec0ff */
[----:B------:R-:W-:Y:S02]  /*de60*/  SHF.R.U64 R89, R89, 0x3, RZ ;  /* 0x0000000359597819 */ /* 0x000fe400000012ff */
[----:B------:R-:W-:Y:S02]  /*de70*/  LOP3.LUT R3, R84, 0x380, RZ, 0xc0, !PT ;  /* 0x0000038054037812 */ /* 0x000fe400078ec0ff */
[----:B------:R-:W-:Y:S02]  /*de80*/  LOP3.LUT R104, R104, R28, RZ, 0x3c, !PT ;  /* 0x0000001c68687212 */ /* 0x000fe400078e3cff */
[----:B------:R-:W-:-:S02]  /*de90*/  LOP3.LUT R28, R114, 0x380, RZ, 0xc0, !PT ;  /* 0x00000380721c7812 */ /* 0x000fc400078ec0ff */
[----:B------:R-:W-:Y:S02]  /*dea0*/  IADD3.X R111, RZ, R125, RZ, P1, !PT ;  /* 0x0000007dff6f7210 */ /* 0x000fe40000ffe4ff */
[----:B------:R-:W-:Y:S02]  /*deb0*/  SHF.R.U64 R26, R26, 0x3, RZ ;  /* 0x000000031a1a7819 */ /* 0x000fe400000012ff */
[C---:B------:R-:W-:Y:S02]  /*dec0*/  IADD3 R116, P4, R124.reuse, 0x8040, RZ ;  /* 0x000080407c747810 */ /* 0x040fe40007f9e0ff */
[C---:B------:R-:W-:Y:S02]  /*ded0*/  IADD3 R120, P0, R124.reuse, 0xc000, RZ ;  /* 0x0000c0007c787810 */ /* 0x040fe40007f1e0ff */
[C---:B------:R-:W-:Y:S01]  /*dee0*/  IADD3 R122, P1, R124.reuse, 0xc020, RZ ;  /* 0x0000c0207c7a7810 */ /* 0x040fe20007f3e0ff */
[--C-:B------:R-:W-:Y:S01]  /*def0*/  IMAD.X R117, RZ, RZ, R125.reuse, P4 ;  /* 0x000000ffff757224 */ /* 0x100fe200020e067d */
[----:B------:R-:W-:Y:S01]  /*df00*/  IADD3 R136, P2, R124, 0xc040, RZ ;  /* 0x0000c0407c887810 */ /* 0x000fe20007f5e0ff */
[--C-:B------:R-:W-:Y:S01]  /*df10*/  IMAD.X R121, RZ, RZ, R125.reuse, P0 ;  /* 0x000000ffff797224 */ /* 0x100fe200000e067d */
[----:B------:R-:W-:Y:S01]  /*df20*/  SHF.R.U64 R8, R8, 0x3, RZ ;  /* 0x0000000308087819 */ /* 0x000fe200000012ff */
[--C-:B------:R-:W-:Y:S01]  /*df30*/  IMAD.X R123, RZ, RZ, R125.reuse, P1 ;  /* 0x000000ffff7b7224 */ /* 0x100fe200008e067d */
[----:B------:R-:W-:Y:S01]  /*df40*/  LOP3.LUT R124, R89, R124, RZ, 0x3c, !PT ;  /* 0x0000007c597c7212 */ /* 0x000fe200078e3cff */
[--C-:B------:R-:W-:Y:S01]  /*df50*/  IMAD.X R85, RZ, RZ, R125.reuse, P2 ;  /* 0x000000ffff557224 */ /* 0x100fe200010e067d */
[----:B------:R-:W-:Y:S01]  /*df60*/  SHF.R.U64 R3, R3, 0x3, RZ ;  /* 0x0000000303037819 */ /* 0x000fe200000012ff */
[----:B------:R-:W-:Y:S01]  /*df70*/  IMAD.X R89, RZ, RZ, R125, P3 ;  /* 0x000000ffff597224 */ /* 0x000fe200018e067d */
[----:B------:R-:W-:-:S02]  /*df80*/  SHF.R.U64 R28, R28, 0x3, RZ ;  /* 0x000000031c1c7819 */ /* 0x000fc400000012ff */
[----:B------:R-:W-:Y:S02]  /*df90*/  LOP3.LUT R112, R26, R88, RZ, 0x3c, !PT ;  /* 0x000000581a707212 */ /* 0x000fe400078e3cff */
[----:B------:R-:W-:Y:S02]  /*dfa0*/  LOP3.LUT R88, R8, R140, RZ, 0x3c, !PT ;  /* 0x0000008c08587212 */ /* 0x000fe400078e3cff */
[----:B------:R-:W-:Y:S02]  /*dfb0*/  LOP3.LUT R110, R3, R84, RZ, 0x3c, !PT ;  /* 0x00000054036e7212 */ /* 0x000fe400078e3cff */
[----:B------:R-:W-:Y:S02]  /*dfc0*/  MOV R124, R124 ;  /* 0x0000007c007c7202 */ /* 0x000fe40000000f00 */
[----:B------:R-:W-:Y:S02]  /*dfd0*/  F2FP.F16.F32.PACK_AB R8, R25, R24 ;  /* 0x000000181908723e */ /* 0x000fe400000000ff */
[----:B------:R-:W-:-:S02]  /*dfe0*/  LOP3.LUT R3, R116, 0x380, RZ, 0xc0, !PT ;  /* 0x0000038074037812 */ /* 0x000fc400078ec0ff */
[----:B------:R-:W-:Y:S01]  /*dff0*/  LOP3.LUT R114, R28, R114, RZ, 0x3c, !PT ;  /* 0x000000721c727212 */ /* 0x000fe200078e3cff */
[----:B------:R1:W-:Y:S01]  /*e000*/  STSM.16.M88.4 [R124], R8 ;  /* 0x000000087c007844 */ /* 0x0003e20000000200 */
[----:B------:R-:W-:Y:S02]  /*e010*/  LOP3.LUT R26, R120, 0x380, RZ, 0xc0, !PT ;  /* 0x00000380781a7812 */ /* 0x000fe400078ec0ff */
[----:B------:R-:W-:Y:S02]  /*e020*/  LOP3.LUT R28, R122, 0x380, RZ, 0xc0, !PT ;  /* 0x000003807a1c7812 */ /* 0x000fe400078ec0ff */
[----:B------:R-:W-:Y:S02]  /*e030*/  SHF.R.U64 R3, R3, 0x3, RZ ;  /* 0x0000000303037819 */ /* 0x000fe400000012ff */
[----:B------:R-:W-:Y:S02]  /*e040*/  SHF.R.U64 R26, R26, 0x3, RZ ;  /* 0x000000031a1a7819 */ /* 0x000fe400000012ff */
[----:B------:R-:W-:-:S02]  /*e050*/  SHF.R.U64 R28, R28, 0x3, RZ ;  /* 0x000000031c1c7819 */ /* 0x000fc400000012ff */
[----:B------:R-:W-:Y:S02]  /*e060*/  MOV R92, R92 ;  /* 0x0000005c005c7202 */ /* 0x000fe40000000f00 */
[----:B------:R-:W-:Y:S02]  /*e070*/  MOV R96, R96 ;  /* 0x0000006000607202 */ /* 0x000fe40000000f00 */
[----:B------:R-:W-:Y:S02]  /*e080*/  LOP3.LUT R116, R3, R116, RZ, 0x3c, !PT ;  /* 0x0000007403747212 */ /* 0x000fe400078e3cff */
[----:B-1----:R-:W-:Y:S02]  /*e090*/  F2FP.F16.F32.PACK_AB R8, R4, R14 ;  /* 0x0000000e0408723e */ /* 0x002fe400000000ff */
[----:B------:R-:W-:Y:S02]  /*e0a0*/  F2FP.F16.F32.PACK_AB R9, R12, R0 ;  /* 0x000000000c09723e */ /* 0x000fe400000000ff */
[----:B------:R-:W-:Y:S01]  /*e0b0*/  F2FP.F16.F32.PACK_AB R10, R37, R36 ;  /* 0x00000024250a723e */ /* 0x000fe200000000ff */
[----:B------:R-:W1:Y:S01]  /*e0c0*/  LDC R0, c[0x0][0xce8] ;  /* 0x00033a00ff007b82 */ /* 0x000e620000000800 */
[----:B------:R-:W-:-:S02]  /*e0d0*/  F2FP.F16.F32.PACK_AB R11, R39, R38 ;  /* 0x00000026270b723e */ /* 0x000fc400000000ff */
[----:B------:R-:W-:Y:S02]  /*e0e0*/  F2FP.F16.F32.PACK_AB R12, R41, R160 ;  /* 0x000000a0290c723e */ /* 0x000fe400000000ff */
[----:B------:R-:W-:Y:S01]  /*e0f0*/  F2FP.F16.F32.PACK_AB R14, R45, R161 ;  /* 0x000000a12d0e723e */ /* 0x000fe200000000ff */
[----:B------:R2:W-:Y:S01]  /*e100*/  STSM.16.M88.4 [R92], R8 ;  /* 0x000000085c007844 */ /* 0x0005e20000000200 */
[----:B------:R-:W-:Y:S02]  /*e110*/  LOP3.LUT R120, R26, R120, RZ, 0x3c, !PT ;  /* 0x000000781a787212 */ /* 0x000fe400078e3cff */
[----:B------:R-:W-:Y:S01]  /*e120*/  LOP3.LUT R3, R136, 0x380, RZ, 0xc0, !PT ;  /* 0x0000038088037812 */ /* 0x000fe200078ec0ff */
[----:B------:R3:W-:Y:S01]  /*e130*/  STSM.16.M88.4 [R96], R12 ;  /* 0x0000000c60007844 */ /* 0x0007e20000000200 */
[----:B------:R-:W-:Y:S02]  /*e140*/  LOP3.LUT R122, R28, R122, RZ, 0x3c, !PT ;  /* 0x0000007a1c7a7212 */ /* 0x000fe400078e3cff */
[----:B------:R-:W-:-:S02]  /*e150*/  MOV R100, R100 ;  /* 0x0000006400647202 */ /* 0x000fc40000000f00 */
[----:B------:R-:W-:Y:S02]  /*e160*/  F2FP.F16.F32.PACK_AB R24, R49, R162 ;  /* 0x000000a23118723e */ /* 0x000fe400000000ff */
[----:B------:R-:W-:Y:S02]  /*e170*/  F2FP.F16.F32.PACK_AB R25, R51, R50 ;  /* 0x000000323319723e */ /* 0x000fe400000000ff */
[----:B------:R-:W-:Y:S02]  /*e180*/  F2FP.F16.F32.PACK_AB R26, R53, R163 ;  /* 0x000000a3351a723e */ /* 0x000fe400000000ff */
[----:B------:R-:W-:Y:S02]  /*e190*/  MOV R104, R104 ;  /* 0x0000006800687202 */ /* 0x000fe40000000f00 */
[----:B------:R-:W-:Y:S01]  /*e1a0*/  F2FP.F16.F32.PACK_AB R28, R57, R164 ;  /* 0x000000a4391c723e */ /* 0x000fe200000000ff */
[----:B------:R-:W-:Y:S01]  /*e1b0*/  STSM.16.M88.4 [R100], R24 ;  /* 0x0000001864007844 */ /* 0x000fe20000000200 */
[----:B------:R-:W-:-:S02]  /*e1c0*/  F2FP.F16.F32.PACK_AB R30, R61, R165 ;  /* 0x000000a53d1e723e */ /* 0x000fc400000000ff */
[----:B------:R-:W-:Y:S02]  /*e1d0*/  MOV R106, R106 ;  /* 0x0000006a006a7202 */ /* 0x000fe40000000f00 */
[----:B--2---:R-:W-:Y:S01]  /*e1e0*/  F2FP.F16.F32.PACK_AB R8, R65, R166 ;  /* 0x000000a64108723e */ /* 0x004fe200000000ff */
[----:B------:R-:W-:Y:S01]  /*e1f0*/  STSM.16.M88.4 [R104], R28 ;  /* 0x0000001c68007844 */ /* 0x000fe20000000200 */
[----:B------:R-:W-:Y:S02]  /*e200*/  F2FP.F16.F32.PACK_AB R9, R67, R66 ;  /* 0x000000424309723e */ /* 0x000fe400000000ff */
[----:B------:R-:W-:Y:S02]  /*e210*/  F2FP.F16.F32.PACK_AB R10, R69, R167 ;  /* 0x000000a7450a723e */ /* 0x000fe400000000ff */
[----:B------:R-:W-:Y:S02]  /*e220*/  F2FP.F16.F32.PACK_AB R11, R71, R70 ;  /* 0x00000046470b723e */ /* 0x000fe400000000ff */
[----:B------:R-:W-:-:S02]  /*e230*/  MOV R108, R108 ;  /* 0x0000006c006c7202 */ /* 0x000fc40000000f00 */
[----:B---3--:R-:W-:Y:S01]  /*e240*/  F2FP.F16.F32.PACK_AB R12, R73, R168 ;  /* 0x000000a8490c723e */ /* 0x008fe200000000ff */
[----:B------:R2:W-:Y:S01]  /*e250*/  STSM.16.M88.4 [R106], R8 ;  /* 0x000000086a007844 */ /* 0x0005e20000000200 */
[----:B------:R-:W-:Y:S02]  /*e260*/  F2FP.F16.F32.PACK_AB R13, R75, R74 ;  /* 0x0000004a4b0d723e */ /* 0x000fe400000000ff */
[----:B------:R-:W-:Y:S02]  /*e270*/  F2FP.F16.F32.PACK_AB R14, R77, R169 ;  /* 0x000000a94d0e723e */ /* 0x000fe400000000ff */
[----:B------:R-:W-:Y:S02]  /*e280*/  F2FP.F16.F32.PACK_AB R15, R79, R78 ;  /* 0x0000004e4f0f723e */ /* 0x000fe400000000ff */
[----:B------:R-:W-:Y:S02]  /*e290*/  SHF.R.U64 R3, R3, 0x3, RZ ;  /* 0x0000000303037819 */ /* 0x000fe400000012ff */
[----:B------:R-:W-:Y:S01]  /*e2a0*/  MOV R110, R110 ;  /* 0x0000006e006e7202 */ /* 0x000fe20000000f00 */
[----:B------:R3:W-:Y:S01]  /*e2b0*/  STSM.16.M88.4 [R108], R12 ;  /* 0x0000000c6c007844 */ /* 0x0007e20000000200 */
[----:B------:R-:W-:-:S02]  /*e2c0*/  F2FP.F16.F32.PACK_AB R36, R81, R170 ;  /* 0x000000aa5124723e */ /* 0x000fc400000000ff */
[----:B------:R-:W-:Y:S02]  /*e2d0*/  F2FP.F16.F32.PACK_AB R37, R83, R82 ;  /* 0x000000525325723e */ /* 0x000fe400000000ff */
[----:B------:R-:W-:Y:S02]  /*e2e0*/  F2FP.F16.F32.PACK_AB R38, R48, R171 ;  /* 0x000000ab3026723e */ /* 0x000fe400000000ff */
[----:B------:R-:W-:Y:S02]  /*e2f0*/  F2FP.F16.F32.PACK_AB R39, R87, R86 ;  /* 0x000000565727723e */ /* 0x000fe400000000ff */
[----:B------:R-:W-:Y:S02]  /*e300*/  MOV R112, R112 ;  /* 0x0000007000707202 */ /* 0x000fe40000000f00 */
[----:B------:R-:W-:Y:S01]  /*e310*/  F2FP.F16.F32.PACK_AB R48, R64, R172 ;  /* 0x000000ac4030723e */ /* 0x000fe200000000ff */
[----:B------:R4:W-:Y:S01]  /*e320*/  STSM.16.M88.4 [R110], R36 ;  /* 0x000000246e007844 */ /* 0x0009e20000000200 */
[----:B------:R-:W-:-:S02]  /*e330*/  F2FP.F16.F32.PACK_AB R49, R91, R90 ;  /* 0x0000005a5b31723e */ /* 0x000fc400000000ff */
[----:B------:R-:W-:Y:S01]  /*e340*/  F2FP.F16.F32.PACK_AB R50, R80, R173 ;  /* 0x000000ad5032723e */ /* 0x000fe200000000ff */
[----:B------:R-:W-:Y:S01]  /*e350*/  IMAD.MOV.U32 R80, RZ, RZ, RZ ;  /* 0x000000ffff507224 */ /* 0x000fe200078e00ff */
[----:B------:R-:W-:Y:S02]  /*e360*/  F2FP.F16.F32.PACK_AB R51, R95, R94 ;  /* 0x0000005e5f33723e */ /* 0x000fe400000000ff */
[----:B------:R-:W-:Y:S02]  /*e370*/  MOV R114, R114 ;  /* 0x0000007200727202 */ /* 0x000fe40000000f00 */
[----:B------:R-:W-:Y:S01]  /*e380*/  F2FP.F16.F32.PACK_AB R64, R152, R174 ;  /* 0x000000ae9840723e */ /* 0x000fe200000000ff */
[----:B------:R-:W-:Y:S01]  /*e390*/  STSM.16.M88.4 [R112], R48 ;  /* 0x0000003070007844 */ /* 0x000fe20000000200 */
[----:B------:R-:W-:Y:S02]  /*e3a0*/  F2FP.F16.F32.PACK_AB R65, R99, R98 ;  /* 0x000000626341723e */ /* 0x000fe400000000ff */
[----:B------:R-:W-:-:S02]  /*e3b0*/  F2FP.F16.F32.PACK_AB R66, R153, R175 ;  /* 0x000000af9942723e */ /* 0x000fc400000000ff */
[----:B------:R-:W-:Y:S02]  /*e3c0*/  F2FP.F16.F32.PACK_AB R67, R103, R102 ;  /* 0x000000666743723e */ /* 0x000fe400000000ff */
[----:B------:R-:W-:Y:S02]  /*e3d0*/  LOP3.LUT R84, R3, R136, RZ, 0x3c, !PT ;  /* 0x0000008803547212 */ /* 0x000fe400078e3cff */
[----:B------:R-:W-:Y:S01]  /*e3e0*/  MOV R116, R116 ;  /* 0x0000007400747202 */ /* 0x000fe20000000f00 */
[----:B------:R-:W-:Y:S01]  /*e3f0*/  STSM.16.M88.4 [R114], R64 ;  /* 0x0000004072007844 */ /* 0x000fe20000000200 */
[----:B--2---:R-:W-:Y:S02]  /*e400*/  F2FP.F16.F32.PACK_AB R8, R154, R176 ;  /* 0x000000b09a08723e */ /* 0x004fe400000000ff */
[----:B------:R-:W-:Y:S02]  /*e410*/  F2FP.F16.F32.PACK_AB R9, R43, R40 ;  /* 0x000000282b09723e */ /* 0x000fe400000000ff */
[----:B------:R-:W-:-:S02]  /*e420*/  F2FP.F16.F32.PACK_AB R10, R155, R177 ;  /* 0x000000b19b0a723e */ /* 0x000fc400000000ff */
[----:B------:R-:W-:Y:S02]  /*e430*/  F2FP.F16.F32.PACK_AB R11, R47, R44 ;  /* 0x0000002c2f0b723e */ /* 0x000fe400000000ff */
[----:B------:R-:W-:Y:S02]  /*e440*/  MOV R118, R118 ;  /* 0x0000007600767202 */ /* 0x000fe40000000f00 */
[----:B---3--:R-:W-:Y:S01]  /*e450*/  F2FP.F16.F32.PACK_AB R12, R156, R178 ;  /* 0x000000b29c0c723e */ /* 0x008fe200000000ff */
[----:B------:R2:W-:Y:S01]  /*e460*/  STSM.16.M88.4 [R116], R8 ;  /* 0x0000000874007844 */ /* 0x0005e20000000200 */
        /* <DEDUP_REMOVED lines=9> */
[----:B------:R-:W-:-:S02]  /*e500*/  ISETP.NE.U32.AND P0, PT, RZ, UR4, PT ;  /* 0x00000004ff007c0c */ /* 0x000fc4000bf05070 */
[----:B------:R-:W-:Y:S01]  /*e510*/  IADD3 R4, P1, R218, UR4, RZ ;  /* 0x00000004da047c10 */ /* 0x000fe2000ff3e0ff */
[----:B------:R3:W-:Y:S01]  /*e520*/  STSM.16.M88.4 [R120], R24 ;  /* 0x0000001878007844 */ /* 0x0007e20000000200 */
[----:B------:R-:W-:Y:S02]  /*e530*/  MOV R122, R122 ;  /* 0x0000007a007a7202 */ /* 0x000fe40000000f00 */
[----:B------:R-:W-:Y:S02]  /*e540*/  F2FP.F16.F32.PACK_AB R28, R129, R128 ;  /* 0x00000080811c723e */ /* 0x000fe400000000ff */
[----:B------:R-:W-:Y:S02]  /*e550*/  F2FP.F16.F32.PACK_AB R29, R131, R130 ;  /* 0x00000082831d723e */ /* 0x000fe400000000ff */
[----:B------:R-:W-:Y:S02]  /*e560*/  F2FP.F16.F32.PACK_AB R30, R133, R132 ;  /* 0x00000084851e723e */ /* 0x000fe400000000ff */
[----:B------:R-:W-:-:S02]  /*e570*/  F2FP.F16.F32.PACK_AB R31, R135, R134 ;  /* 0x00000086871f723e */ /* 0x000fc400000000ff */
[----:B------:R-:W-:Y:S02]  /*e580*/  MOV R84, R84 ;  /* 0x0000005400547202 */ /* 0x000fe40000000f00 */
[----:B----4-:R-:W-:Y:S01]  /*e590*/  F2FP.F16.F32.PACK_AB R36, R137, R182 ;  /* 0x000000b68924723e */ /* 0x010fe200000000ff */
[----:B------:R4:W-:Y:S01]  /*e5a0*/  STSM.16.M88.4 [R122], R28 ;  /* 0x0000001c7a007844 */ /* 0x0009e20000000200 */
[----:B------:R-:W-:Y:S02]  /*e5b0*/  F2FP.F16.F32.PACK_AB R37, R139, R138 ;  /* 0x0000008a8b25723e */ /* 0x000fe400000000ff */
[----:B------:R-:W-:Y:S02]  /*e5c0*/  F2FP.F16.F32.PACK_AB R38, R141, R183 ;  /* 0x000000b78d26723e */ /* 0x000fe400000000ff */
[----:B------:R-:W-:Y:S02]  /*e5d0*/  F2FP.F16.F32.PACK_AB R39, R143, R142 ;  /* 0x0000008e8f27723e */ /* 0x000fe400000000ff */
[----:B------:R-:W-:-:S02]  /*e5e0*/  MOV R88, R88 ;  /* 0x0000005800587202 */ /* 0x000fc40000000f00 */
        /* <DEDUP_REMOVED lines=10> */
[----:B--2---:R-:W-:Y:S01]  /*e690*/  IMAD.U32 R11, RZ, RZ, UR4 ;  /* 0x00000004ff0b7e24 */ /* 0x004fe2000f8e00ff */
[----:B------:R-:W-:Y:S01]  /*e6a0*/  @P2 IADD3.X R219, R219, UR5, RZ, P3, !PT ;  /* 0x00000005dbdb2c10 */ /* 0x000fe20009ffe4ff */
[----:B------:R4:W5:Y:S01]  /*e6b0*/  @P0 LDG.E R80, desc[UR60][R4.64] ;  /* 0x0000003c04500981 */ /* 0x000962000c1e1900 */
[----:B-1----:R-:W-:Y:S01]  /*e6c0*/  ISETP.NE.AND P1, PT, R0, 0x1, PT ;  /* 0x000000010000780c */ /* 0x002fe20003f25270 */
[----:B---3--:R-:W-:Y:S02]  /*e6d0*/  IMAD R27, R223, 0x80, R237 ;  /* 0x00000080df1b7824 */ /* 0x008fe400078e02ed */
[----:B------:R4:W5:Y:S10]  /*e6e0*/  @P2 LDG.E R11, desc[UR60][R218.64] ;  /* 0x0000003cda0b2981 */ /* 0x000974000c1e1900 */
[----:B------:R-:W1:Y:S08]  /*e6f0*/  @P1 LDC R8, c[0x0][0xcec] ;  /* 0x00033b00ff081b82 */ /* 0x000e700000000800 */
[----:B------:R-:W2:Y:S01]  /*e700*/  @P1 LDC R13, c[0x0][0xcf0] ;  /* 0x00033c00ff0d1b82 */ /* 0x000ea20000000800 */
[----:B----4-:R-:W-:Y:S05]  /*e710*/  @P2 BRA `(.L_x_10491) ;  /* 0x0000000000102947 */ /* 0x010fea0003800000 */
[----:B------:R-:W-:Y:S05]  /*e720*/  @!P0 BRA `(.L_x_10491) ;  /* 0x00000000000c8947 */ /* 0x000fea0003800000 */
[----:B------:R-:W3:Y:S04]  /*e730*/  LDG.E R10, desc[UR60][R4.64] ;  /* 0x0000003c040a7981 */ /* 0x000ee8000c1e1900 */
[----:B-----5:R-:W3:Y:S02]  /*e740*/  LDG.E R11, desc[UR60][R4.64+0x4] ;  /* 0x0000043c040b7981 */ /* 0x020ee4000c1e1900 */
[----:B---3--:R-:W-:-:S07]  /*e750*/  IMAD.IADD R11, R11, 0x1, -R10 ;  /* 0x000000010b0b7824 */ /* 0x008fce00078e0a0a */
.L_x_10491:
[----:B------:R-:W-:Y:S01]  /*e760*/  SHF.R.S32.HI R3, RZ, 0x1f, R217 ;  /* 0x0000001fff037819 */ /* 0x000fe200000114d9 */
[----:B-1----:R-:W-:Y:S01]  /*e770*/  @P1 IMAD.HI.U32 R4, R27, R8, RZ ;  /* 0x000000081b041227 */ /* 0x002fe200078e00ff */
[----:B------:R-:W-:Y:S01]  /*e780*/  ULDC.64 UR4, c[0x0][0xc90] ;  /* 0x0003240000047ab9 */ /* 0x000fe20000000a00 */
[----:B-----5:R-:W-:Y:S01]  /*e790*/  SHF.R.S32.HI R81, RZ, 0x1f, R80 ;  /* 0x0000001fff517819 */ /* 0x020fe20000011450 */
[----:B------:R-:W1:Y:S01]  /*e7a0*/  @P1 LDC R83, c[0x0][0xcec] ;  /* 0x00033b00ff531b82 */ /* 0x000e620000000800 */
[----:B------:R-:W-:Y:S01]  /*e7b0*/  IMAD R8, R3, UR4, RZ ;  /* 0x0000000403087c24 */ /* 0x000fe2000f8e02ff */
[----:B------:R-:W-:Y:S01]  /*e7c0*/  SEL R229, R229, RZ, !P0 ;  /* 0x000000ffe5e57207 */ /* 0x000fe20004000000 */
[----:B------:R-:W-:Y:S01]  /*e7d0*/  IMAD.MOV.U32 R9, RZ, RZ, R27 ;  /* 0x000000ffff097224 */ /* 0x000fe200078e001b */
[----:B--2---:R-:W-:Y:S01]  /*e7e0*/  @P1 SHF.R.U32.HI R9, RZ, R13, R4 ;  /* 0x0000000dff091219 */ /* 0x004fe20000011604 */
[----:B------:R-:W-:Y:S01]  /*e7f0*/  IMAD.WIDE.U32 R4, R217, UR4, R80 ;  /* 0x00000004d9047c25 */ /* 0x000fe2000f8e0050 */
[----:B------:R-:W-:-:S02]  /*e800*/  SEL R220, R220, RZ, !P0 ;  /* 0x000000ffdcdc7207 */ /* 0x000fc40004000000 */
[----:B------:R-:W2:Y:S01]  /*e810*/  @P1 LDC R85, c[0x0][0xcf0] ;  /* 0x00033c00ff551b82 */ /* 0x000ea20000000800 */
[----:B------:R-:W-:Y:S01]  /*e820*/  IMAD R13, R217, UR5, R8 ;  /* 0x00000005d90d7c24 */ /* 0x000fe2000f8e0208 */
[----:B------:R-:W-:Y:S01]  /*e830*/  ULDC.64 UR4, c[0x0][0xc98] ;  /* 0x0003260000047ab9 */ /* 0x000fe20000000a00 */
[----:B------:R-:W-:Y:S02]  /*e840*/  IMAD.MOV R25, RZ, RZ, -R9 ;  /* 0x000000ffff197224 */ /* 0x000fe400078e0a09 */
[----:B------:R-:W-:Y:S02]  /*e850*/  IMAD.IADD R5, R5, 0x1, R13 ;  /* 0x0000000105057824 */ /* 0x000fe400078e020d */
[----:B------:R-:W-:Y:S02]  /*e860*/  IMAD R13, R0, R25, R27 ;  /* 0x00000019000d7224 */ /* 0x000fe400078e021b */
[----:B------:R-:W-:Y:S02]  /*e870*/  IMAD R15, R228, 0x40, R209 ;  /* 0x00000040e40f7824 */ /* 0x000fe400078e02d1 */
[----:B------:R-:W-:Y:S01]  /*e880*/  IMAD R25, R229, UR4, RZ ;  /* 0x00000004e5197c24 */ /* 0x000fe2000f8e02ff */
[----:B------:R-:W-:Y:S01]  /*e890*/  SHF.R.S32.HI R8, RZ, 0x1f, R13 ;  /* 0x0000001fff087819 */ /* 0x000fe2000001140d */
[----:B------:R-:W-:-:S04]  /*e8a0*/  IMAD.WIDE.U32 R4, R220, UR4, R4 ;  /* 0x00000004dc047c25 */ /* 0x000fc8000f8e0004 */
[----:B------:R-:W-:Y:S01]  /*e8b0*/  IMAD.WIDE R20, R15, 0x2, R20 ;  /* 0x000000020f147825 */ /* 0x000fe200078e0214 */
[----:B------:R-:W-:Y:S02]  /*e8c0*/  SHF.R.S32.HI R15, RZ, 0x1f, R9 ;  /* 0x0000001fff0f7819 */ /* 0x000fe40000011409 */
[----:B------:R-:W-:Y:S01]  /*e8d0*/  IADD3 R4, P0, R9, R4, RZ ;  /* 0x0000000409047210 */ /* 0x000fe20007f1e0ff */
[----:B------:R-:W-:Y:S01]  /*e8e0*/  IMAD R25, R220, UR5, R25 ;  /* 0x00000005dc197c24 */ /* 0x000fe2000f8e0219 */
[----:B------:R-:W-:Y:S01]  /*e8f0*/  ULDC.64 UR4, c[0x0][0xc88] ;  /* 0x0003220000047ab9 */ /* 0x000fe20000000a00 */
[----:B------:R-:W-:Y:S01]  /*e900*/  IADD3 R9, P2, R20, 0x1000, RZ ;  /* 0x0000100014097810 */ /* 0x000fe20007f5e0ff */
[----:B------:R-:W-:Y:S01]  /*e910*/  IMAD R10, R8, UR4, RZ ;  /* 0x00000004080a7c24 */ /* 0x000fe2000f8e02ff */
[----:B------:R-:W-:Y:S01]  /*e920*/  IADD3 R37, P4, R20, 0x5000, RZ ;  /* 0x0000500014257810 */ /* 0x000fe20007f9e0ff */
[----:B------:R-:W-:Y:S01]  /*e930*/  IMAD R32, R11, R0, RZ ;  /* 0x000000000b207224 */ /* 0x000fe200078e02ff */
[----:B------:R-:W-:Y:S01]  /*e940*/  IADD3.X R5, R15, R5, R25, P0, !PT ;  /* 0x000000050f057210 */ /* 0x000fe200007fe419 */
[----:B------:R-:W-:Y:S01]  /*e950*/  IMAD R15, R13, UR5, R10 ;  /* 0x000000050d0f7c24 */ /* 0x000fe2000f8e020a */
[----:B------:R-:W-:-:S02]  /*e960*/  LOP3.LUT R8, R9, 0x380, RZ, 0xc0, !PT ;  /* 0x0000038009087812 */ /* 0x000fc400078ec0ff */
[C---:B------:R-:W-:Y:S01]  /*e970*/  IADD3 R25, P5, R20.reuse, 0x3000, RZ ;  /* 0x0000300014197810 */ /* 0x040fe20007fbe0ff */
[----:B------:R-:W-:Y:S01]  /*e980*/  IMAD.WIDE.U32 R4, R13, UR4, R4 ;  /* 0x000000040d047c25 */ /* 0x000fe2000f8e0004 */
[----:B------:R-:W-:Y:S01]  /*e990*/  ULDC.64 UR4, c[0x0][0xc50] ;  /* 0x0003140000047ab9 */ /* 0x000fe20000000a00 */
[----:B------:R-:W-:Y:S02]  /*e9a0*/  IADD3 R13, P3, R20, 0x2000, RZ ;  /* 0x00002000140d7810 */ /* 0x000fe40007f7e0ff */
[----:B------:R-:W-:Y:S01]  /*e9b0*/  IMAD.IADD R5, R5, 0x1, R15 ;  /* 0x0000000105057824 */ /* 0x000fe200078e020f */
[----:B------:R-:W-:Y:S02]  /*e9c0*/  LEA R10, P0, R4, UR4, 0x2 ;  /* 0x00000004040a7c11 */ /* 0x000fe4000f8010ff */
[----:B------:R-:W-:Y:S02]  /*e9d0*/  SHF.R.U64 R8, R8, 0x3, RZ ;  /* 0x0000000308087819 */ /* 0x000fe400000012ff */
[----:B------:R-:W-:Y:S01]  /*e9e0*/  LEA.HI.X R4, R4, UR5, R5, 0x2, P0 ;  /* 0x0000000504047c11 */ /* 0x000fe200080f1405 */
[----:B------:R-:W-:Y:S01]  /*e9f0*/  SHFL.IDX PT, R54, R10, RZ, 0x1c1f ;  /* 0x001c1fff0a367589 */ /* 0x000fe200000e0000 */
[----:B------:R-:W-:Y:S01]  /*ea00*/  IADD3 R29, P0, R20, 0x4000, RZ ;  /* 0x00004000141d7810 */ /* 0x000fe20007f1e0ff */
[----:B------:R-:W-:Y:S01]  /*ea10*/  IMAD R5, R223, 0x80, R235 ;  /* 0x00000080df057824 */ /* 0x000fe200078e02eb */
[----:B------:R-:W-:Y:S01]  /*ea20*/  LOP3.LUT R12, R13, 0x380, RZ, 0xc0, !PT ;  /* 0x000003800d0c7812 */ /* 0x000fe200078ec0ff */
[----:B------:R-:W3:Y:S01]  /*ea30*/  SHFL.IDX PT, R55, R4, RZ, 0x1c1f ;  /* 0x001c1fff04377589 */ /* 0x000ee200000e0000 */
[----:B------:R-:W-:Y:S01]  /*ea40*/  LOP3.LUT R8, R8, R9, RZ, 0x3c, !PT ;  /* 0x0000000908087212 */ /* 0x000fe200078e3cff */
[----:B------:R-:W-:Y:S01]  /*ea50*/  IMAD.X R9, RZ, RZ, R21, P2 ;  /* 0x000000ffff097224 */ /* 0x000fe200010e0615 */
[----:B------:R-:W-:Y:S01]  /*ea60*/  LOP3.LUT R28, R29, 0x380, RZ, 0xc0, !PT ;  /* 0x000003801d1c7812 */ /* 0x000fe200078ec0ff */
[----:B------:R-:W-:Y:S01]  /*ea70*/  SHFL.IDX PT, R58, R10, 0x1, 0x1c1f ;  /* 0x003c1f000a3a7f89 */ /* 0x000fe200000e0000 */
[----:B------:R-:W-:Y:S01]  /*ea80*/  SHF.R.U64 R12, R12, 0x3, RZ ;  /* 0x000000030c0c7819 */ /* 0x000fe200000012ff */
[----:B------:R-:W-:Y:S01]  /*ea90*/  ULDC.64 UR4, c[0x0][0xba0] ;  /* 0x0002e80000047ab9 */ /* 0x000fe20000000a00 */
[----:B------:R-:W-:Y:S01]  /*eaa0*/  IADD3 R41, P2, R20, 0x6000, RZ ;  /* 0x0000600014297810 */ /* 0x000fe20007f5e0ff */
[----:B------:R4:W0:Y:S01]  /*eab0*/  SHFL.IDX PT, R59, R4, 0x1, 0x1c1f ;  /* 0x003c1f00043b7f89 */ /* 0x00082200000e0000 */
[----:B------:R-:W-:-:S02]  /*eac0*/  SHF.R.U64 R28, R28, 0x3, RZ ;  /* 0x000000031c1c7819 */ /* 0x000fc400000012ff */
[----:B------:R-:W-:Y:S01]  /*ead0*/  LOP3.LUT R12, R12, R13, RZ, 0x3c, !PT ;  /* 0x0000000d0c0c7212 */ /* 0x000fe200078e3cff */
[--C-:B------:R-:W-:Y:S01]  /*eae0*/  IMAD.X R13, RZ, RZ, R21.reuse, P3 ;  /* 0x000000ffff0d7224 */ /* 0x100fe200018e0615 */
[----:B------:R-:W-:Y:S02]  /*eaf0*/  LOP3.LUT R40, R41, 0x380, RZ, 0xc0, !PT ;  /* 0x0000038029287812 */ /* 0x000fe400078ec0ff */
[----:B------:R-:W-:Y:S02]  /*eb00*/  IADD3 R45, P3, R20, 0x7000, RZ ;  /* 0x00007000142d7810 */ /* 0x000fe40007f7e0ff */
[----:B------:R-:W-:Y:S01]  /*eb10*/  LOP3.LUT R28, R28, R29, RZ, 0x3c, !PT ;  /* 0x0000001d1c1c7212 */ /* 0x000fe200078e3cff */
[----:B------:R-:W-:Y:S01]  /*eb20*/  IMAD.X R29, RZ, RZ, R21, P0 ;  /* 0x000000ffff1d7224 */ /* 0x000fe200000e0615 */
[----:B------:R-:W-:Y:S02]  /*eb30*/  SHF.R.U64 R40, R40, 0x3, RZ ;  /* 0x0000000328287819 */ /* 0x000fe400000012ff */
[----:B------:R-:W-:-:S02]  /*eb40*/  IADD3 R53, P0, R20, 0x9000, RZ ;  /* 0x0000900014357810 */ /* 0x000fc40007f1e0ff */
[----:B------:R-:W-:Y:S02]  /*eb50*/  LOP3.LUT R44, R45, 0x380, RZ, 0xc0, !PT ;  /* 0x000003802d2c7812 */ /* 0x000fe400078ec0ff */
[----:B------:R-:W-:Y:S02]  /*eb60*/  LOP3.LUT R24, R25, 0x380, RZ, 0xc0, !PT ;  /* 0x0000038019187812 */ /* 0x000fe400078ec0ff */
[----:B------:R-:W-:Y:S02]  /*eb70*/  LOP3.LUT R36, R37, 0x380, RZ, 0xc0, !PT ;  /* 0x0000038025247812 */ /* 0x000fe400078ec0ff */
[----:B------:R-:W-:Y:S01]  /*eb80*/  LOP3.LUT R40, R40, R41, RZ, 0x3c, !PT ;  /* 0x0000002928287212 */ /* 0x000fe200078e3cff */
[----:B------:R-:W-:Y:S01]  /*eb90*/  IMAD.X R41, RZ, RZ, R21, P2 ;  /* 0x000000ffff297224 */ /* 0x000fe200010e0615 */
[----:B------:R-:W-:Y:S02]  /*eba0*/  LOP3.LUT R52, R53, 0x380, RZ, 0xc0, !PT ;  /* 0x0000038035347812 */ /* 0x000fe400078ec0ff */
[----:B------:R-:W-:-:S02]  /*ebb0*/  SHF.R.U64 R44, R44, 0x3, RZ ;  /* 0x000000032c2c7819 */ /* 0x000fc400000012ff */
[----:B------:R-:W-:Y:S02]  /*ebc0*/  IADD3 R61, P2, R20, 0xb000, RZ ;  /* 0x0000b000143d7810 */ /* 0x000fe40007f5e0ff */
[----:B------:R-:W-:Y:S02]  /*ebd0*/  SHF.R.U64 R24, R24, 0x3, RZ ;  /* 0x0000000318187819 */ /* 0x000fe400000012ff */
[----:B------:R-:W-:Y:S02]  /*ebe0*/  SHF.R.U64 R36, R36, 0x3, RZ ;  /* 0x0000000324247819 */ /* 0x000fe400000012ff */
[----:B------:R-:W-:Y:S02]  /*ebf0*/  SHF.R.U64 R52, R52, 0x3, RZ ;  /* 0x0000000334347819 */ /* 0x000fe400000012ff */
[----:B------:R-:W-:Y:S01]  /*ec00*/  LOP3.LUT R44, R44, R45, RZ, 0x3c, !PT ;  /* 0x0000002d2c2c7212 */ /* 0x000fe200078e3cff */
[----:B------:R-:W-:Y:S01]  /*ec10*/  IMAD.X R45, RZ, RZ, R21, P3 ;  /* 0x000000ffff2d7224 */ /* 0x000fe200018e0615 */
[----:B------:R-:W-:-:S02]  /*ec20*/  LOP3.LUT R60, R61, 0x380, RZ, 0xc0, !PT ;  /* 0x000003803d3c7812 */ /* 0x000fc400078ec0ff */
[----:B------:R-:W-:Y:S01]  /*ec30*/  LOP3.LUT R24, R24, R25, RZ, 0x3c, !PT ;  /* 0x0000001918187212 */ /* 0x000fe200078e3cff */
[--C-:B------:R-:W-:Y:S01]  /*ec40*/  IMAD.X R25, RZ, RZ, R21.reuse, P5 ;  /* 0x000000ffff197224 */ /* 0x100fe200028e0615 */
[----:B------:R-:W-:Y:S01]  /*ec50*/  LOP3.LUT R36, R36, R37, RZ, 0x3c, !PT ;  /* 0x0000002524247212 */ /* 0x000fe200078e3cff */
[--C-:B------:R-:W-:Y:S01]  /*ec60*/  IMAD.X R37, RZ, RZ, R21.reuse, P4 ;  /* 0x000000ffff257224 */ /* 0x100fe200020e0615 */
[C---:B------:R-:W-:Y:S02]  /*ec70*/  IADD3 R65, P3, R20.reuse, 0xc000, RZ ;  /* 0x0000c00014417810 */ /* 0x040fe40007f7e0ff */
[C---:B------:R-:W-:Y:S02]  /*ec80*/  IADD3 R49, P5, R20.reuse, 0x8000, RZ ;  /* 0x0000800014317810 */ /* 0x040fe40007fbe0ff */
[----:B------:R-:W-:Y:S02]  /*ec90*/  IADD3 R57, P4, R20, 0xa000, RZ ;  /* 0x0000a00014397810 */ /* 0x000fe40007f9e0ff */
[----:B------:R-:W-:Y:S01]  /*eca0*/  LOP3.LUT R52, R52, R53, RZ, 0x3c, !PT ;  /* 0x0000003534347212 */ /* 0x000fe200078e3cff */
[----:B------:R-:W-:Y:S01]  /*ecb0*/  IMAD.X R53, RZ, RZ, R21, P0 ;  /* 0x000000ffff357224 */ /* 0x000fe200000e0615 */
[----:B------:R-:W-:-:S02]  /*ecc0*/  SHF.R.U64 R60, R60, 0x3, RZ ;  /* 0x000000033c3c7819 */ /* 0x000fc400000012ff */
[----:B------:R-:W-:Y:S02]  /*ecd0*/  LOP3.LUT R64, R65, 0x380, RZ, 0xc0, !PT ;  /* 0x0000038041407812 */ /* 0x000fe400078ec0ff */
[----:B------:R-:W-:Y:S02]  /*ece0*/  LOP3.LUT P0, RZ, R230, 0x3, RZ, 0xc0, !PT ;  /* 0x00000003e6ff7812 */ /* 0x000fe4000780c0ff */
[----:B------:R-:W-:Y:S02]  /*ecf0*/  LOP3.LUT R48, R49, 0x380, RZ, 0xc0, !PT ;  /* 0x0000038031307812 */ /* 0x000fe400078ec0ff */
[----:B------:R-:W-:Y:S02]  /*ed00*/  LOP3.LUT R56, R57, 0x380, RZ, 0xc0, !PT ;  /* 0x0000038039387812 */ /* 0x000fe400078ec0ff */
[----:B------:R-:W-:Y:S01]  /*ed10*/  LOP3.LUT R60, R60, R61, RZ, 0x3c, !PT ;  /* 0x0000003d3c3c7212 */ /* 0x000fe200078e3cff */
[----:B------:R-:W-:Y:S01]  /*ed20*/  IMAD.X R61, RZ, RZ, R21, P2 ;  /* 0x000000ffff3d7224 */ /* 0x000fe200010e0615 */
[----:B------:R-:W-:-:S02]  /*ed30*/  SHF.R.U64 R64, R64, 0x3, RZ ;  /* 0x0000000340407819 */ /* 0x000fc400000012ff */
[CC--:B------:R-:W-:Y:S01]  /*ed40*/  ISETP.GE.OR P2, PT, R5.reuse, R32.reuse, P0 ;  /* 0x000000200500720c */ /* 0x0c0fe20000746670 */
[----:B------:R-:W-:Y:S01]  /*ed50*/  VIADD R5, R5, 0x8 ;  /* 0x0000000805057836 */ /* 0x000fe20000000000 */
[----:B------:R-:W-:Y:S02]  /*ed60*/  SHF.R.U64 R48, R48, 0x3, RZ ;  /* 0x0000000330307819 */ /* 0x000fe400000012ff */
[----:B------:R-:W-:Y:S02]  /*ed70*/  SHF.R.U64 R56, R56, 0x3, RZ ;  /* 0x0000000338387819 */ /* 0x000fe400000012ff */
[----:B------:R-:W-:Y:S01]  /*ed80*/  LOP3.LUT R64, R64, R65, RZ, 0x3c, !PT ;  /* 0x0000004140407212 */ /* 0x000fe200078e3cff */
[--C-:B------:R-:W-:Y:S01]  /*ed90*/  IMAD.X R65, RZ, RZ, R21.reuse, P3 ;  /* 0x000000ffff417224 */ /* 0x100fe200018e0615 */
[----:B------:R-:W-:Y:S01]  /*eda0*/  LOP3.LUT R48, R48, R49, RZ, 0x3c, !PT ;  /* 0x0000003130307212 */ /* 0x000fe200078e3cff */
[--C-:B------:R-:W-:Y:S01]  /*edb0*/  IMAD.X R49, RZ, RZ, R21.reuse, P5 ;  /* 0x000000ffff317224 */ /* 0x100fe200028e0615 */
[----:B------:R-:W-:Y:S01]  /*edc0*/  LOP3.LUT R56, R56, R57, RZ, 0x3c, !PT ;  /* 0x0000003938387212 */ /* 0x000fe200078e3cff */
[----:B------:R-:W-:Y:S01]  /*edd0*/  IMAD.X R57, RZ, RZ, R21, P4 ;  /* 0x000000ffff397224 */ /* 0x000fe200020e0615 */
[----:B------:R-:W-:Y:S01]  /*ede0*/  IADD3 R11, P3, R20, 0xf000, RZ ;  /* 0x0000f000140b7810 */ /* 0x000fe20007f7e0ff */
[----:B---3--:R-:W-:Y:S01]  /*edf0*/  @!P2 ST.E desc[UR60][R54.64], R7 ;  /* 0x000000073600a985 */ /* 0x008fe2000c10193c */
[----:B------:R-:W-:-:S02]  /*ee00*/  ISETP.GE.OR P0, PT, R5, R32, P0 ;  /* 0x000000200500720c */ /* 0x000fc40000706670 */
[C---:B------:R-:W-:Y:S01]  /*ee10*/  IADD3 R69, P5, R20.reuse, 0xd000, RZ ;  /* 0x0000d00014457810 */ /* 0x040fe20007fbe0ff */
[----:B------:R-:W-:Y:S01]  /*ee20*/  IMAD.X R77, RZ, RZ, R21, P3 ;  /* 0x000000ffff4d7224 */ /* 0x000fe200018e0615 */
[C---:B------:R-:W-:Y:S02]  /*ee30*/  IADD3 R73, P4, R20.reuse, 0xe000, RZ ;  /* 0x0000e00014497810 */ /* 0x040fe40007f9e0ff */
[----:B------:R-:W-:Y:S02]  /*ee40*/  LOP3.LUT R15, R20, 0x380, RZ, 0xc0, !PT ;  /* 0x00000380140f7812 */ /* 0x000fe400078ec0ff */
[----:B----4-:R-:W-:Y:S02]  /*ee50*/  LOP3.LUT R4, R11, 0x380, RZ, 0xc0, !PT ;  /* 0x000003800b047812 */ /* 0x010fe400078ec0ff */
[----:B------:R-:W-:Y:S02]  /*ee60*/  LOP3.LUT R68, R69, 0x380, RZ, 0xc0, !PT ;  /* 0x0000038045447812 */ /* 0x000fe400078ec0ff */
[----:B------:R-:W-:Y:S01]  /*ee70*/  LOP3.LUT R72, R73, 0x380, RZ, 0xc0, !PT ;  /* 0x0000038049487812 */ /* 0x000fe200078ec0ff */
[----:B0-----:R0:W-:Y:S01]  /*ee80*/  @!P0 ST.E desc[UR60][R58.64], R6 ;  /* 0x000000063a008985 */ /* 0x0011e2000c10193c */
[----:B------:R-:W-:-:S02]  /*ee90*/  SHF.R.U64 R15, R15, 0x3, RZ ;  /* 0x000000030f0f7819 */ /* 0x000fc400000012ff */
[----:B------:R-:W-:Y:S01]  /*eea0*/  SHF.R.U64 R4, R4, 0x3, RZ ;  /* 0x0000000304047819 */ /* 0x000fe200000012ff */
[----:B------:R-:W5:Y:S01]  /*eeb0*/  LD.E.128 R24, desc[UR60][R24.64] ;  /* 0x0000003c18187980 */ /* 0x000f62000c101d00 */
[----:B------:R-:W-:Y:S02]  /*eec0*/  SHF.R.U64 R68, R68, 0x3, RZ ;  /* 0x0000000344447819 */ /* 0x000fe400000012ff */
[----:B------:R-:W-:Y:S01]  /*eed0*/  SHF.R.U64 R72, R72, 0x3, RZ ;  /* 0x0000000348487819 */ /* 0x000fe200000012ff */
[----:B------:R-:W5:Y:S01]  /*eee0*/  LD.E.128 R28, desc[UR60][R28.64] ;  /* 0x0000003c1c1c7980 */ /* 0x000f62000c101d00 */
[----:B------:R-:W-:Y:S02]  /*eef0*/  LOP3.LUT R20, R15, R20, RZ, 0x3c, !PT ;  /* 0x000000140f147212 */ /* 0x000fe400078e3cff */
[----:B------:R-:W-:Y:S01]  /*ef00*/  LOP3.LUT R68, R68, R69, RZ, 0x3c, !PT ;  /* 0x0000004544447212 */ /* 0x000fe200078e3cff */
[--C-:B------:R-:W-:Y:S01]  /*ef10*/  IMAD.X R69, RZ, RZ, R21.reuse, P5 ;  /* 0x000000ffff457224 */ /* 0x100fe200028e0615 */
[----:B------:R-:W-:Y:S01]  /*ef20*/  LOP3.LUT R72, R72, R73, RZ, 0x3c, !PT ;  /* 0x0000004948487212 */ /* 0x000fe200078e3cff */
[----:B------:R-:W-:Y:S01]  /*ef30*/  IMAD.X R73, RZ, RZ, R21, P4 ;  /* 0x000000ffff497224 */ /* 0x000fe200020e0615 */
[----:B------:R-:W-:Y:S01]  /*ef40*/  LOP3.LUT R76, R4, R11, RZ, 0x3c, !PT ;  /* 0x0000000b044c7212 */ /* 0x000fe200078e3cff */
[----:B------:R-:W5:Y:S04]  /*ef50*/  LD.E.128 R12, desc[UR60][R12.64] ;  /* 0x0000003c0c0c7980 */ /* 0x000f68000c101d00 */
[----:B0-----:R0:W5:Y:S04]  /*ef60*/  LD.E.128 R4, desc[UR60][R20.64] ;  /* 0x0000003c14047980 */ /* 0x001168000c101d00 */
[----:B------:R-:W5:Y:S04]  /*ef70*/  LD.E.128 R8, desc[UR60][R8.64] ;  /* 0x0000003c08087980 */ /* 0x000f68000c101d00 */
[----:B------:R-:W5:Y:S01]  /*ef80*/  LD.E.128 R36, desc[UR60][R36.64] ;  /* 0x0000003c24247980 */ /* 0x000f62000c101d00 */
[----:B0-----:R-:W-:-:S03]  /*ef90*/  IMAD R21, R81, UR4, RZ ;  /* 0x0000000451157c24 */ /* 0x001fc6000f8e02ff */
[----:B------:R-:W5:Y:S01]  /*efa0*/  LD.E.128 R40, desc[UR60][R40.64] ;  /* 0x0000003c28287980 */ /* 0x000f62000c101d00 */
[C---:B------:R-:W-:Y:S02]  /*efb0*/  IMAD R81, R80.reuse, UR5, R21 ;  /* 0x0000000550517c24 */ /* 0x040fe4000f8e0215 */
[----:B------:R-:W-:Y:S01]  /*efc0*/  IMAD.WIDE.U32 R20, R80, UR4, RZ ;  /* 0x0000000450147c25 */ /* 0x000fe2000f8e00ff */
[----:B------:R-:W-:Y:S01]  /*efd0*/  ULDC.64 UR4, c[0x0][0xbe8] ;  /* 0x0002fa0000047ab9 */ /* 0x000fe20000000a00 */
[----:B------:R-:W5:Y:S02]  /*efe0*/  LD.E.128 R44, desc[UR60][R44.64] ;  /* 0x0000003c2c2c7980 */ /* 0x000f64000c101d00 */
[----:B------:R-:W-:Y:S02]  /*eff0*/  IMAD R82, R3, UR4, RZ ;  /* 0x0000000403527c24 */ /* 0x000fe4000f8e02ff */
[----:B------:R-:W-:Y:S01]  /*f000*/  IMAD R80, R216, 0x20, R228 ;  /* 0x00000020d8507824 */ /* 0x000fe200078e02e4 */
[----:B------:R-:W5:Y:S01]  /*f010*/  LD.E.128 R48, desc[UR60][R48.64] ;  /* 0x0000003c30307980 */ /* 0x000f62000c101d00 */
[----:B------:R-:W-:-:S02]  /*f020*/  IMAD.IADD R21, R21, 0x1, R81 ;  /* 0x0000000115157824 */ /* 0x000fc400078e0251 */
[----:B------:R-:W-:Y:S01]  /*f030*/  IMAD R3, R217, UR5, R82 ;  /* 0x00000005d9037c24 */ /* 0x000fe2000f8e0252 */
[----:B------:R-:W5:Y:S01]  /*f040*/  LD.E.128 R52, desc[UR60][R52.64] ;  /* 0x0000003c34347980 */ /* 0x000f62000c101d00 */
[----:B------:R-:W-:Y:S02]  /*f050*/  IMAD R82, R223, 0x80, R80 ;  /* 0x00000080df527824 */ /* 0x000fe400078e0250 */
[----:B------:R-:W-:Y:S01]  /*f060*/  IMAD.WIDE.U32 R20, R217, UR4, R20 ;  /* 0x00000004d9147c25 */ /* 0x000fe2000f8e0014 */
[----:B------:R-:W-:Y:S01]  /*f070*/  ULDC.64 UR4, c[0x0][0xbf0] ;  /* 0x0002fc0000047ab9 */ /* 0x000fe20000000a00 */
[----:B------:R-:W5:Y:S02]  /*f080*/  LD.E.128 R56, desc[UR60][R56.64] ;  /* 0x0000003c38387980 */ /* 0x000f64000c101d00 */
[----:B-1----:R-:W-:Y:S02]  /*f090*/  @P1 IMAD.HI.U32 R80, R82, R83, RZ ;  /* 0x0000005352501227 */ /* 0x002fe400078e00ff */
[----:B------:R-:W5:Y:S02]  /*f0a0*/  LD.E.128 R60, desc[UR60][R60.64] ;  /* 0x0000003c3c3c7980 */ /* 0x000f64000c101d00 */
[----:B------:R-:W-:Y:S01]  /*f0b0*/  IMAD.IADD R21, R21, 0x1, R3 ;  /* 0x0000000115157824 */ /* 0x000fe200078e0203 */
[----:B------:R-:W-:Y:S01]  /*f0c0*/  MOV R3, R82 ;  /* 0x0000005200037202 */ /* 0x000fe20000000f00 */
[----:B------:R-:W5:Y:S01]  /*f0d0*/  LD.E.128 R64, desc[UR60][R64.64] ;  /* 0x0000003c40407980 */ /* 0x000f62000c101d00 */
[----:B--2---:R-:W-:Y:S01]  /*f0e0*/  @P1 SHF.R.U32.HI R3, RZ, R85, R80 ;  /* 0x00000055ff031219 */ /* 0x004fe20000011650 */
[----:B------:R-:W-:-:S02]  /*f0f0*/  IMAD R229, R229, UR4, RZ ;  /* 0x00000004e5e57c24 */ /* 0x000fc4000f8e02ff */
[C---:B------:R-:W-:Y:S01]  /*f100*/  IMAD.WIDE.U32 R20, R220.reuse, UR4, R20 ;  /* 0x00000004dc147c25 */ /* 0x040fe2000f8e0014 */
[--C-:B------:R-:W-:Y:S01]  /*f110*/  SHF.R.S32.HI R80, RZ, 0x1f, R3.reuse ;  /* 0x0000001fff507819 */ /* 0x100fe20000011403 */
[----:B------:R-:W5:Y:S02]  /*f120*/  LD.E.128 R68, desc[UR60][R68.64] ;  /* 0x0000003c44447980 */ /* 0x000f64000c101d00 */
[----:B------:R-:W-:Y:S02]  /*f130*/  IMAD.MOV R81, RZ, RZ, -R3 ;  /* 0x000000ffff517224 */ /* 0x000fe400078e0a03 */
[----:B------:R-:W-:Y:S01]  /*f140*/  IMAD R229, R220, UR5, R229 ;  /* 0x00000005dce57c24 */ /* 0x000fe2000f8e02e5 */
[----:B------:R-:W-:Y:S01]  /*f150*/  ULDC.64 UR4, c[0x0][0xbe0] ;  /* 0x0002f80000047ab9 */ /* 0x000fe20000000a00 */
[----:B------:R-:W-:Y:S01]  /*f160*/  IMAD R81, R0, R81, R82 ;  /* 0x0000005100517224 */ /* 0x000fe200078e0252 */
[----:B------:R-:W5:Y:S01]  /*f170*/  LD.E.128 R72, desc[UR60][R72.64] ;  /* 0x0000003c48487980 */ /* 0x000f62000c101d00 */
[----:B------:R-:W-:-:S02]  /*f180*/  IMAD.IADD R21, R21, 0x1, R229 ;  /* 0x0000000115157824 */ /* 0x000fc400078e02e5 */
[----:B------:R-:W-:Y:S01]  /*f190*/  IMAD R80, R80, UR4, RZ ;  /* 0x0000000450507c24 */ /* 0x000fe2000f8e02ff */
[----:B------:R-:W5:Y:S01]  /*f1a0*/  LD.E.128 R76, desc[UR60][R76.64] ;  /* 0x0000003c4c4c7980 */ /* 0x000f62000c101d00 */
[----:B------:R-:W-:Y:S01]  /*f1b0*/  SHF.R.S32.HI R0, RZ, 0x1f, R81 ;  /* 0x0000001fff007819 */ /* 0x000fe20000011451 */
[----:B------:R-:W-:Y:S01]  /*f1c0*/  @!PT LDS RZ, [RZ] ;  /* 0x00000000fffff984 */ /* 0x000fe20000000800 */
[----:B------:R-:W-:Y:S01]  /*f1d0*/  @!PT LDS RZ, [RZ] ;  /* 0x00000000fffff984 */ /* 0x000fe20000000800 */
[----:B------:R-:W-:Y:S01]  /*f1e0*/  @!PT LDS RZ, [RZ] ;  /* 0x00000000fffff984 */ /* 0x000fe20000000800 */
[----:B------:R-:W-:Y:S01]  /*f1f0*/  @!PT LDS RZ, [RZ] ;  /* 0x00000000fffff984 */ /* 0x000fe20000000800 */
[----:B------:R0:W-:Y:S06]  /*f200*/  MEMBAR.ALL.CTA ;  /* 0x0000000000007992 */ /* 0x0001ec0000008000 */
[----:B0-----:R-:W0:Y:S01]  /*f210*/  FENCE.VIEW.ASYNC.S ;  /* 0x00000000000073c6 */ /* 0x001e220000000000 */
[----:B------:R-:W-:-:S02]  /*f220*/  IMAD R83, R3, UR5, R80 ;  /* 0x0000000503537c24 */ /* 0x000fc4000f8e0250 */
[----:B------:R-:W-:Y:S01]  /*f230*/  IMAD.WIDE.U32 R20, R3, UR4, R20 ;  /* 0x0000000403147c25 */ /* 0x000fe2000f8e0014 */
[----:B------:R-:W-:-:S03]  /*f240*/  ULDC.64 UR4, c[0x0][0xbd8] ;  /* 0x0002f60000047ab9 */ /* 0x000fc60000000a00 */
[----:B------:R-:W-:Y:S02]  /*f250*/  IMAD R85, R223, 0x80, R228 ;  /* 0x00000080df557824 */ /* 0x000fe400078e02e4 */
[----:B------:R-:W-:Y:S02]  /*f260*/  IMAD.IADD R21, R21, 0x1, R83 ;  /* 0x0000000115157824 */ /* 0x000fe400078e0253 */
[----:B------:R-:W-:Y:S02]  /*f270*/  IMAD R0, R0, UR4, RZ ;  /* 0x0000000400007c24 */ /* 0x000fe4000f8e02ff */
[----:B------:R-:W-:Y:S02]  /*f280*/  VIADD R3, R85, 0x20 ;  /* 0x0000002055037836 */ /* 0x000fe40000000000 */
[C---:B------:R-:W-:Y:S02]  /*f290*/  IMAD R83, R81.reuse, UR5, R0 ;  /* 0x0000000551537c24 */ /* 0x040fe4000f8e0200 */
[----:B------:R-:W-:Y:S01]  /*f2a0*/  IMAD.WIDE.U32 R20, R81, UR4, R20 ;  /* 0x0000000451147c25 */ /* 0x000fe2000f8e0014 */
[-C--:B------:R-:W-:Y:S01]  /*f2b0*/  ISETP.GE.AND P0, PT, R3, R32.reuse, PT ;  /* 0x000000200300720c */ /* 0x080fe20003f06270 */
[----:B------:R-:W-:Y:S01]  /*f2c0*/  ULDC.64 UR4, c[0x0][0xb80] ;  /* 0x0002e00000047ab9 */ /* 0x000fe20000000a00 */
[----:B------:R-:W-:Y:S01]  /*f2d0*/  ISETP.GE.AND P2, PT, R85, R32, PT ;  /* 0x000000205500720c */ /* 0x000fe20003f46270 */
[----:B------:R-:W-:-:S02]  /*f2e0*/  VIADD R0, R18, 0x32420 ;  /* 0x0003242012007836 */ /* 0x000fc40000000000 */
[----:B------:R-:W-:Y:S01]  /*f2f0*/  VIADD R3, R85, 0x40 ;  /* 0x0000004055037836 */ /* 0x000fe20000000000 */
[C---:B------:R-:W-:Y:S01]  /*f300*/  LEA R86, P3, R20.reuse, UR4, 0x1 ;  /* 0x0000000414567c11 */ /* 0x040fe2000f8608ff */
[----:B------:R-:W-:Y:S01]  /*f310*/  IMAD.IADD R21, R21, 0x1, R83 ;  /* 0x0000000115157824 */ /* 0x000fe200078e0253 */
[----:B------:R-:W-:Y:S02]  /*f320*/  P2R R87, PR, RZ, 0x1 ;  /* 0x00000001ff577803 */ /* 0x000fe40000000000 */
[----:B------:R-:W-:Y:S02]  /*f330*/  ISETP.GE.AND P0, PT, R3, R32, PT ;  /* 0x000000200300720c */ /* 0x000fe40003f06270 */
[----:B------:R-:W-:Y:S02]  /*f340*/  PRMT R0, RZ, 0x654, R0 ;  /* 0x00000654ff007816 */ /* 0x000fe40000000000 */
[----:B------:R-:W-:Y:S01]  /*f350*/  LEA.HI.X R3, R20, UR5, R21, 0x1, P3 ;  /* 0x0000000514037c11 */ /* 0x000fe200098f0c15 */
        /* <DEDUP_REMOVED lines=13> */
[----:B------:R-:W-:-:S11]  /*f430*/  ISETP.GE.AND P3, PT, R214, UR4, PT ;  /* 0x00000004d6007c0c */ /* 0x000fd6000bf66270 */
[----:B--2---:R-:W-:-:S04]  /*f440*/  @!P2 LEA R20, P4, R209, R84, 0x1 ;  /* 0x00000054d114a211 */ /* 0x004fc800078808ff */
[----:B0-----:R-:W-:Y:S02]  /*f450*/  @!P2 LEA.HI.X R21, R209, R0, R91, 0x1, P4 ;  /* 0x00000000d115a211 */ /* 0x001fe400020f0c5b */
[----:B------:R-:W-:-:S03]  /*f460*/  @!P3 LEA R80, P4, R214, R84, 0x1 ;  /* 0x00000054d650b211 */ /* 0x000fc600078808ff */
[----:B-----5:R3:W-:Y:S01]  /*f470*/  @!P2 ST.E.128 desc[UR60][R20.64], R4 ;  /* 0x000000041400a985 */ /* 0x0207e2000c101d3c */
[----:B------:R-:W-:Y:S02]  /*f480*/  @!P3 LEA.HI.X R81, R214, R0, R90, 0x1, P4 ;  /* 0x00000000d651b211 */ /* 0x000fe400020f0c5a */
[----:B------:R-:W-:-:S03]  /*f490*/  ISETP.GE.AND P4, PT, R213, UR4, PT ;  /* 0x00000004d5007c0c */ /* 0x000fc6000bf86270 */
[----:B------:R3:W-:Y:S10]  /*f4a0*/  @!P3 ST.E.128 desc[UR60][R80.64], R28 ;  /* 0x0000001c5000b985 */ /* 0x0007f4000c101d3c */
[----:B------:R-:W-:-:S04]  /*f4b0*/  @!P4 LEA R82, P5, R213, R84, 0x1 ;  /* 0x00000054d552c211 */ /* 0x000fc800078a08ff */
[----:B------:R-:W-:Y:S02]  /*f4c0*/  @!P4 LEA.HI.X R83, R213, R0, R89, 0x1, P5 ;  /* 0x00000000d553c211 */ /* 0x000fe400028f0c59 */
[----:B------:R-:W-:-:S03]  /*f4d0*/  ISETP.GE.AND P5, PT, R215, UR4, PT ;  /* 0x00000004d7007c0c */ /* 0x000fc6000bfa6270 */
[----:B------:R3:W-:Y:S10]  /*f4e0*/  @!P4 ST.E.128 desc[UR60][R82.64], R48 ;  /* 0x000000305200c985 */ /* 0x0007f4000c101d3c */
[----:B------:R-:W-:-:S04]  /*f4f0*/  @!P5 LEA R84, P6, R215, R84, 0x1 ;  /* 0x00000054d754d211 */ /* 0x000fc800078c08ff */
[----:B------:R-:W-:-:S05]  /*f500*/  @!P5 LEA.HI.X R85, R215, R0, R88, 0x1, P6 ;  /* 0x00000000d755d211 */ /* 0x000fca00030f0c58 */
[----:B------:R3:W-:Y:S04]  /*f510*/  @!P5 ST.E.128 desc[UR60][R84.64], R64 ;  /* 0x000000405400d985 */ /* 0x0007e8000c101d3c */
.L_x_10493:
[----:B------:R-:W-:Y:S05]  /*f520*/  BSYNC B1 ;  /* 0x0000000000017941 */ /* 0x000fea0003800000 */
.L_x_10492:
[----:B------:R-:W-:Y:S01]  /*f530*/  ISETP.NE.AND P2, PT, R87, RZ, PT ;  /* 0x000000ff5700720c */ /* 0x000fe20003f45270 */
[----:B0-----:R0:W4:Y:S01]  /*f540*/  SHFL.IDX PT, R0, R3, 0x1, 0x181f ;  /* 0x00381f0003007f89 */ /* 0x00112200000e0000 */
[----:B------:R-:W-:Y:S03]  /*f550*/  BSSY B1, `(.L_x_10494) ;  /* 0x0000014000017945 */ /* 0x000fe60003800000 */
[----:B---3-5:R0:W3:Y:S08]  /*f560*/  SHFL.IDX PT, R28, R86, 0x1, 0x181f ;  /* 0x00381f00561c7f89 */ /* 0x0280f000000e0000 */
[----:B0-----:R-:W-:Y:S05]  /*f570*/  @P2 BRA `(.L_x_10495) ;  /* 0x0000000000442947 */ /* 0x001fea0003800000 */
[----:B------:R-:W-:Y:S02]  /*f580*/  ULDC UR4, c[0x0][0xbc8] ;  /* 0x0002f20000047ab9 */ /* 0x000fe40000000800 */
[----:B------:R-:W-:Y:S02]  /*f590*/  ISETP.GE.AND P2, PT, R209, UR4, PT ;  /* 0x00000004d1007c0c */ /* 0x000fe4000bf46270 */
[----:B------:R-:W-:Y:S02]  /*f5a0*/  ISETP.GE.AND P3, PT, R214, UR4, PT ;  /* 0x00000004d6007c0c */ /* 0x000fe4000bf66270 */
[----:B------:R-:W-:-:S09]  /*f5b0*/  ISETP.GE.AND P4, PT, R213, UR4, PT ;  /* 0x00000004d5007c0c */ /* 0x000fd2000bf86270 */
[----:B---3--:R-:W-:-:S04]  /*f5c0*/  @!P2 LEA R4, P5, R209, R28, 0x1 ;  /* 0x0000001cd104a211 */ /* 0x008fc800078a08ff */
[----:B----4-:R-:W-:Y:S02]  /*f5d0*/  @!P2 LEA.HI.X R5, R209, R0, R91, 0x1, P5 ;  /* 0x00000000d105a211 */ /* 0x010fe400028f0c5b */
[----:B------:R-:W-:-:S03]  /*f5e0*/  ISETP.GE.AND P5, PT, R215, UR4, PT ;  /* 0x00000004d7007c0c */ /* 0x000fc6000bfa6270 */
[----:B------:R0:W-:Y:S01]  /*f5f0*/  @!P2 ST.E.128 desc[UR60][R4.64], R8 ;  /* 0x000000080400a985 */ /* 0x0001e2000c101d3c */
        /* <DEDUP_REMOVED lines=9> */
.L_x_10495:
[----:B------:R-:W-:Y:S05]  /*f690*/  BSYNC B1 ;  /* 0x0000000000017941 */ /* 0x000fea0003800000 */
.L_x_10494:
        /* <DEDUP_REMOVED lines=9> */
[----:B0-----:R-:W-:-:S04]  /*f730*/  @!P4 LEA R4, P5, R209, R10, 0x1 ;  /* 0x0000000ad104c211 */ /* 0x001fc800078a08ff */
[----:B-1----:R-:W-:Y:S02]  /*f740*/  @!P4 LEA.HI.X R5, R209, R0, R91, 0x1, P5 ;  /* 0x00000000d105c211 */ /* 0x002fe400028f0c5b */
        /* <DEDUP_REMOVED lines=10> */
.L_x_10497:
[----:B------:R-:W-:Y:S05]  /*f7f0*/  BSYNC B1 ;  /* 0x0000000000017941 */ /* 0x000fea0003800000 */
.L_x_10496:
[----:B-1----:R1:W0:Y:S04]  /*f800*/  SHFL.IDX PT, R0, R3, 0x3, 0x181f ;  /* 0x00781f0003007f89 */ /* 0x00222800000e0000 */
[----:B----4-:R-:W4:Y:S01]  /*f810*/  SHFL.IDX PT, R86, R86, 0x3, 0x181f ;  /* 0x00781f0056567f89 */ /* 0x010f2200000e0000 */
[----:B------:R-:W-:Y:S05]  /*f820*/  @P1 BRA `(.L_x_10498) ;  /* 0x0000000c00e41947 */ /* 0x000fea0003800000 */
[----:B------:R-:W-:Y:S02]  /*f830*/  ULDC UR4, c[0x0][0xbc8] ;  /* 0x0002f20000047ab9 */ /* 0x000fe40000000800 */
[----:B------:R-:W-:Y:S02]  /*f840*/  ISETP.GE.AND P3, PT, R209, UR4, PT ;  /* 0x00000004d1007c0c */ /* 0x000fe4000bf66270 */
[----:B------:R-:W-:Y:S02]  /*f850*/  ISETP.GE.AND P4, PT, R214, UR4, PT ;  /* 0x00000004d6007c0c */ /* 0x000fe4000bf86270 */
[----:B------:R-:W-:-:S09]  /*f860*/  ISETP.GE.AND P5, PT, R213, UR4, PT ;  /* 0x00000004d5007c0c */ /* 0x000fd2000bfa6270 */
[-C--:B0---4-:R-:W-:Y:S02]  /*f870*/  @!P3 LEA R4, P0, R209, R86.reuse, 0x1 ;  /* 0x00000056d104b211 */ /* 0x091fe400078008ff */
        /* <DEDUP_REMOVED lines=14> */
.L_x_10490:
        /* <DEDUP_REMOVED lines=26> */
.L_x_10499:
        /* <DEDUP_REMOVED lines=46> */
.L_x_10501:
[----:B------:R-:W-:Y:S05]  /*fde0*/  BSYNC B1 ;  /* 0x0000000000017941 */ /* 0x000fea0003800000 */
.L_x_10500:
[----:B------:R-:W4:Y:S01]  /*fdf0*/  @P2 LDC R9, c[0x0][0xcf0] ;  /* 0x00033c00ff092b82 */ /* 0x000f220000000800 */
[----:B------:R-:W-:Y:S01]  /*fe00*/  ULDC.64 UR4, c[0x0][0xba0] ;  /* 0x0002e80000047ab9 */ /* 0x000fe20000000a00 */
[----:B---3--:R-:W-:Y:S02]  /*fe10*/  IMAD R6, R216, 0x20, R228 ;  /* 0x00000020d8067824 */ /* 0x008fe400078e02e4 */
[----:B------:R-:W-:Y:S02]  /*fe20*/  IMAD R3, R11, UR4, RZ ;  /* 0x000000040b037c24 */ /* 0x000fe4000f8e02ff */
[----:B------:R-:W-:-:S04]  /*fe30*/  IMAD.WIDE.U32 R4, R0, UR4, RZ ;  /* 0x0000000400047c25 */ /* 0x000fc8000f8e00ff */
[----:B------:R-:W-:Y:S01]  /*fe40*/  IMAD R3, R0, UR5, R3 ;  /* 0x0000000500037c24 */ /* 0x000fe2000f8e0203 */
[----:B------:R-:W-:Y:S01]  /*fe50*/  ULDC.64 UR4, c[0x0][0xbe8] ;  /* 0x0002fa0000047ab9 */ /* 0x000fe20000000a00 */
[----:B------:R-:W-:Y:S02]  /*fe60*/  IMAD R10, R223, 0x80, R6 ;  /* 0x00000080df0a7824 */ /* 0x000fe400078e0206 */
[----:B------:R-:W-:Y:S02]  /*fe70*/  IMAD R0, R12, UR4, RZ ;  /* 0x000000040c007c24 */ /* 0x000fe4000f8e02ff */
[----:B------:R-:W-:Y:S02]  /*fe80*/  IMAD.IADD R5, R5, 0x1, R3 ;  /* 0x0000000105057824 */ /* 0x000fe400078e0203 */
        /* <DEDUP_REMOVED lines=20> */
[----:B------:R-:W-:Y:S02]  /*ffd0*/  IMAD R0, R0, UR4, RZ ;  /* 0x0000000400007c24 */ /* 0x000fe4000f8e02ff */
[----:B------:R-:W-:Y:S02]  /*ffe0*/  IMAD.IADD R5, R5, 0x1, R9 ;  /* 0x0000000105057824 */ /* 0x000fe400078e0209 */
        /* <DEDUP_REMOVED lines=10> */
.L_x_10703:
        /* <DEDUP_REMOVED lines=26> */
.L_x_10504:
[----:B------:R-:W-:Y:S05]  /*10230*/  BSYNC B1 ;  /* 0x0000000000017941 */ /* 0x000fea0003800000 */
.L_x_10503:
[----:B------:R-:W-:-:S03]  /*10240*/  UMOV UR4, 0xffffffff ;  /* 0xffffffff00047882 */ /* 0x000fc60000000000 */
[----:B------:R-:W-:Y:S05]  /*10250*/  BRA.DIV UR4, `(.L_x_10505) ;  /* 0x0000009204407947 */ /* 0x000fea000b800000 */
[----:B---3--:R3:W0:Y:S04]  /*10260*/  SHFL.IDX PT, R0, R4, 0x1, 0x181f ;  /* 0x00381f0004007f89 */ /* 0x00862800000e0000 */
[----:B----4-:R3:W4:Y:S02]  /*10270*/  SHFL.IDX PT, R14, R3, 0x1, 0x181f ;  /* 0x00381f00030e7f89 */ /* 0x01072400000e0000 */
.L_x_10707:
        /* <DEDUP_REMOVED lines=25> */
.L_x_10507:
[----:B------:R-:W-:Y:S05]  /*10410*/  BSYNC B1 ;  /* 0x0000000000017941 */ /* 0x000fea0003800000 */
.L_x_10506:
[----:B------:R-:W-:-:S03]  /*10420*/  UMOV UR4, 0xffffffff ;  /* 0xffffffff00047882 */ /* 0x000fc60000000000 */
[----:B------:R-:W-:Y:S05]  /*10430*/  BRA.DIV UR4, `(.L_x_10508) ;  /* 0x0000009204107947 */ /* 0x000fea000b800000 */
[----:B0-----:R0:W0:Y:S04]  /*10440*/  SHFL.IDX PT, R0, R4, 0x2, 0x181f ;  /* 0x00581f0004007f89 */ /* 0x00102800000e0000 */
[----:B----4-:R4:W0:Y:S02]  /*10450*/  SHFL.IDX PT, R14, R3, 0x2, 0x181f ;  /* 0x00581f00030e7f89 */ /* 0x01082400000e0000 */
.L_x_10711:
        /* <DEDUP_REMOVED lines=25> */
.L_x_10510:
[----:B------:R-:W-:Y:S05]  /*105f0*/  BSYNC B1 ;  /* 0x0000000000017941 */ /* 0x000fea0003800000 */
.L_x_10509:
[----:B------:R-:W-:-:S03]  /*10600*/  UMOV UR4, 0xffffffff ;  /* 0xffffffff00047882 */ /* 0x000fc60000000000 */
[----:B------:R-:W-:Y:S05]  /*10610*/  BRA.DIV UR4, `(.L_x_10511) ;  /* 0x0000008e04e07947 */ /* 0x000fea000b800000 */
[----:B0-----:R0:W0:Y:S04]  /*10620*/  SHFL.IDX PT, R0, R4, 0x3, 0x181f ;  /* 0x00781f0004007f89 */ /* 0x00102800000e0000 */
[----:B------:R0:W0:Y:S02]  /*10630*/  SHFL.IDX PT, R14, R3, 0x3, 0x181f ;  /* 0x00781f00030e7f89 */ /* 0x00002400000e0000 */
.L_x_10715:
        /* <DEDUP_REMOVED lines=24> */
.L_x_10498:
[----:B------:R-:W-:Y:S05]  /*107c0*/  BSYNC B0 ;  /* 0x0000000000007941 */ /* 0x000fea0003800000 */
.L_x_10489:
[----:B------:R-:W-:Y:S02]  /*107d0*/  ULDC UR4, c[0x0][0xd3c] ;  /* 0x00034f0000047ab9 */ /* 0x000fe40000000800 */
[----:B-1----:R-:W-:-:S13]  /*107e0*/  ISETP.GE.AND P0, PT, R35, UR4, PT ;  /* 0x0000000423007c0c */ /* 0x002fda000bf06270 */
[----:B------:R-:W-:Y:S05]  /*107f0*/  @!P0 BRA `(.L_x_10512) ;  /* 0xffffff08001c8947 */ /* 0x000fea000383ffff */
[----:B------:R-:W-:Y:S05]  /*10800*/  BRA `(.L_x_10377) ;  /* 0x0000008000b47947 */ /* 0x000fea0003800000 */
.L_x_10375:
        /* <DEDUP_REMOVED lines=18> */
.L_x_10513:
        /* <DEDUP_REMOVED lines=42> */
.L_x_10519:
        /* <DEDUP_REMOVED lines=12> */
.L_x_10518:
[----:B------:R-:W-:Y:S05]  /*10c90*/  BSYNC B0 ;  /* 0x0000000000007941 */ /* 0x000fea0003800000 */
.L_x_10517:
        /* <DEDUP_REMOVED lines=22> */
.L_x_10515:
        /* <DEDUP_REMOVED lines=16> */
.L_x_10520:
        /* <DEDUP_REMOVED lines=25> */
.L_x_10516:
[----:B------:R-:W-:Y:S02]  /*11090*/  IMAD.MOV.U32 R17, RZ, RZ, RZ ;  /* 0x000000ffff117224 */ /* 0x000fe400078e00ff */
[----:B------:R-:W-:Y:S02]  /*110a0*/  IMAD.U32 R16, RZ, RZ, UR6 ;  /* 0x00000006ff107e24 */ /* 0x000fe4000f8e00ff */
[----:B------:R-:W-:-:S07]  /*110b0*/  IMAD.MOV.U32 R18, RZ, RZ, RZ ;  /* 0x000000ffff127224 */ /* 0x000fce00078e00ff */
.L_x_10521:
[----:B------:R-:W-:-:S13]  /*110c0*/  ISETP.NE.AND P0, PT, R5, RZ, PT ;  /* 0x000000ff0500720c */ /* 0x000fda0003f05270 */
[----:B------:R-:W0:Y:S01]  /*110d0*/  @!P0 S2R R3, SR_CgaCtaId ;  /* 0x0000000000038919 */ /* 0x000e220000008800 */
[----:B------:R-:W-:-:S04]  /*110e0*/  @!P0 MOV R0, 0x400 ;  /* 0x0000040000008802 */ /* 0x000fc80000000f00 */
[----:B0-----:R-:W-:-:S05]  /*110f0*/  @!P0 LEA R0, R3, R0, 0x18 ;  /* 0x0000000003008211 */ /* 0x001fca00078ec0ff */
[----:B------:R2:W-:Y:S01]  /*11100*/  @!P0 STS.128 [R0+0x324d0], R16 ;  /* 0x0324d01000008388 */ /* 0x0005e20000000c00 */
[----:B------:R-:W-:Y:S06]  /*11110*/  BAR.ARV 0x5, 0x180 ;  /* 0x0146000000007b1d */ /* 0x000fec0000002000 */
.L_x_10514:
        /* <DEDUP_REMOVED lines=29> */
[----:B------:R-:W-:Y:S01]  /*112f0*/  STL [R1+0x68], RZ ;  /* 0x000068ff01007387 */ /* 0x000fe20000100800 */
[----:B0-----:R-:W-:-:S03]  /*11300*/  IMAD.MOV.U32 R4, RZ, RZ, 0x1 ;  /* 0x00000001ff047424 */ /* 0x001fc600078e00ff */
[----:B------:R0:W-:Y:S01]  /*11310*/  STL [R1+0x20], R2 ;  /* 0x0000200201007387 */ /* 0x0001e20000100800 */
[----:B-1----:R-:W-:-:S03]  /*11320*/  LOP3.LUT R3, R0, 0x40, RZ, 0xfc, !PT ;  /* 0x0000004000037812 */ /* 0x002fc600078efcff */
[----:B------:R1:W-:Y:S04]  /*11330*/  STL [R1+0xc], RZ ;  /* 0x00000cff01007387 */ /* 0x0003e80000100800 */
[----:B------:R1:W-:Y:S01]  /*11340*/  STL [R1+0x8], RZ ;  /* 0x000008ff01007387 */ /* 0x0003e20000100800 */
[----:B0-----:R-:W-:-:S03]  /*11350*/  LOP3.LUT R2, R0, 0x80, RZ, 0xfc, !PT ;  /* 0x0000008000027812 */ /* 0x001fc600078efcff */
[----:B------:R1:W-:Y:S01]  /*11360*/  STL [R1+0x1c], R4 ;  /* 0x00001c0401007387 */ /* 0x0003e20000100800 */
[----:B------:R-:W-:-:S07]  /*11370*/  LOP3.LUT R0, R0, 0xc0, RZ, 0xfc, !PT ;  /* 0x000000c000007812 */ /* 0x000fce00078efcff */
.L_x_10668:
[----:B01----:R-:W0:Y:S02]  /*11380*/  LDC.64 R2, c[0x0][0xd88] ;  /* 0x00036200ff027b82 */ /* 0x003e240000000a00 */
[----:B0-----:R-:W-:-:S05]  /*11390*/  IMAD.WIDE R2, R19, 0x4, R2 ;  /* 0x0000000413027825 */ /* 0x001fca00078e0202 */
[----:B------:R-:W1:Y:S01]  /*113a0*/  LDG.E R15, desc[UR60][R2.64] ;  /* 0x0000003c020f7981 */ /* 0x000e62000c1e1900 */
[----:B------:R-:W-:Y:S05]  /*113b0*/  YIELD ;  /* 0x0000000000007946 */ /* 0x000fea0003800000 */
[----:B------:R-:W-:Y:S01]  /*113c0*/  ULDC.64 UR4, c[0x0][0xb20] ;  /* 0x0002c80000047ab9 */ /* 0x000fe20000000a00 */
[----:B--2---:R-:W-:Y:S01]  /*113d0*/  IMAD.MOV.U32 R0, RZ, RZ, RZ ;  /* 0x000000ffff007224 */ /* 0x004fe200078e00ff */
[----:B------:R-:W-:Y:S02]  /*113e0*/  ISETP.NE.U32.AND P0, PT, RZ, UR4, PT ;  /* 0x00000004ff007c0c */ /* 0x000fe4000bf05070 */
[----:B-----5:R-:W-:Y:S01]  /*113f0*/  CS2R R8, SRZ ;  /* 0x0000000000087805 */ /* 0x020fe2000001ff00 */
[----:B------:R-:W-:Y:S01]  /*11400*/  ULDC.64 UR10, c[0x0][0xb10] ;  /* 0x0002c400000a7ab9 */ /* 0x000fe20000000a00 */
[----:B------:R-:W-:Y:S01]  /*11410*/  ULDC.64 UR8, c[0x0][0xb08] ;  /* 0x0002c20000087ab9 */ /* 0x000fe20000000a00 */
[----:B------:R-:W-:Y:S01]  /*11420*/  ISETP.NE.AND.EX P0, PT, RZ, UR5, PT, P0 ;  /* 0x00000005ff007c0c */ /* 0x000fe2000bf05300 */
[----:B------:R-:W-:Y:S01]  /*11430*/  ULDC.64 UR6, c[0x0][0xb00] ;  /* 0x0002c00000067ab9 */ /* 0x000fe20000000a00 */
[----:B-1----:R-:W-:Y:S01]  /*11440*/  SHF.R.S32.HI R4, RZ, 0x1f, R15 ;  /* 0x0000001fff047819 */ /* 0x002fe2000001140f */
        /* <DEDUP_REMOVED lines=45> */
[----:B----4-:R-:W-:Y:S06]  /*11720*/  @P3 BRA `(.L_x_10523) ;  /* 0x0000000000143947 */ /* 0x010fec0003800000 */
[----:B------:R-:W-:Y:S05]  /*11730*/  @!P2 BRA `(.L_x_10523) ;  /* 0x000000000010a947 */ /* 0x000fea0003800000 */
[----:B------:R-:W2:Y:S04]  /*11740*/  LDG.E R11, desc[UR60][R2.64] ;  /* 0x0000003c020b7981 */ /* 0x000ea8000c1e1900 */
[----:B------:R-:W2:Y:S02]  /*11750*/  LDG.E R2, desc[UR60][R2.64+0x4] ;  /* 0x0000043c02027981 */ /* 0x000ea4000c1e1900 */
[----:B--2---:R-:W-:-:S05]  /*11760*/  IMAD.IADD R2, R2, 0x1, -R11 ;  /* 0x0000000102027824 */ /* 0x004fca00078e0a0b */
[----:B------:R0:W-:Y:S02]  /*11770*/  STL [R1+0x44], R2 ;  /* 0x0000440201007387 */ /* 0x0001e40000100800 */
.L_x_10523:
        /* <DEDUP_REMOVED lines=12> */
.L_x_10524:
[----:B------:R-:W-:Y:S05]  /*11840*/  @!P0 BRA `(.L_x_10525) ;  /* 0x00000000000c8947 */ /* 0x000fea0003800000 */
[----:B------:R-:W2:Y:S04]  /*11850*/  LDG.E R8, desc[UR60][R6.64] ;  /* 0x0000003c06087981 */ /* 0x000ea8000c1e1900 */
[----:B------:R-:W2:Y:S02]  /*11860*/  LDG.E R6, desc[UR60][R6.64+0x4] ;  /* 0x0000043c06067981 */ /* 0x000ea4000c1e1900 */
[----:B--2---:R-:W-:-:S07]  /*11870*/  IMAD.IADD R8, R6, 0x1, -R8 ;  /* 0x0000000106087824 */ /* 0x004fce00078e0a08 */
.L_x_10525:
[----:B0-----:R-:W2:Y:S01]  /*11880*/  @P1 LDG.E R2, desc[UR60][R4.64] ;  /* 0x0000003c04021981 */ /* 0x001ea2000c1e1900 */
[----:B-----5:R-:W-:-:S03]  /*11890*/  IMAD.IADD R0, R8, 0x1, -R0 ;  /* 0x0000000108007824 */ /* 0x020fc600078e0a00 */
[----:B------:R-:W2:Y:S01]  /*118a0*/  @P1 LDG.E R4, desc[UR60][R4.64+0x4] ;  /* 0x0000043c04041981 */ /* 0x000ea2000c1e1900 */
[----:B------:R-:W-:Y:S01]  /*118b0*/  BSSY B0, `(.L_x_10526) ;  /* 0x0000150000007945 */ /* 0x000fe20003800000 */
[----:B--2---:R-:W-:-:S04]  /*118c0*/  @P1 IMAD.IADD R10, R4, 0x1, -R2 ;  /* 0x00000001040a1824 */ /* 0x004fc800078e0a02 */
[----:B------:R-:W-:-:S04]  /*118d0*/  IMAD.IADD R3, R0, 0x1, R10 ;  /* 0x0000000100037824 */ /* 0x000fc800078e020a */
[----:B------:R-:W-:-:S04]  /*118e0*/  VIADD R2, R3, 0x5f ;  /* 0x0000005f03027836 */ /* 0x000fc80000000000 */
[----:B------:R-:W-:Y:S01]  /*118f0*/  IMAD.HI R2, R2, 0x2aaaaaab, RZ ;  /* 0x2aaaaaab02027827 */ /* 0x000fe200078e02ff */
[----:B------:R0:W-:Y:S04]  /*11900*/  STL [R1+0x7c], R3 ;  /* 0x00007c0301007387 */ /* 0x0001e80000100800 */
[----:B0-----:R-:W-:-:S04]  /*11910*/  SHF.R.U32.HI R3, RZ, 0x1f, R2 ;  /* 0x0000001fff037819 */ /* 0x001fc80000011602 */
[----:B------:R-:W-:-:S05]  /*11920*/  LEA.HI.SX32 R4, R2, R3, 0x1c ;  /* 0x0000000302047211 */ /* 0x000fca00078fe2ff */
[--C-:B------:R-:W-:Y:S02]  /*11930*/  IMAD R2, R4, 0x60, -R0.reuse ;  /* 0x0000006004027824 */ /* 0x100fe400078e0a00 */
[----:B------:R-:W-:-:S03]  /*11940*/  IMAD.MOV R0, RZ, RZ, -R0 ;  /* 0x000000ffff007224 */ /* 0x000fc600078e0a00 */
[----:B------:R-:W-:Y:S02]  /*11950*/  VIMNMX R10, R2, R10, PT ;  /* 0x0000000a020a7248 */ /* 0x000fe40003fe0100 */
[----:B------:R-:W-:-:S04]  /*11960*/  VIMNMX R0, RZ, R0, !PT ;  /* 0x00000000ff007248 */ /* 0x000fc80007fe0100 */
[----:B------:R-:W-:Y:S01]  /*11970*/  ISETP.GT.AND P0, PT, R10, R0, PT ;  /* 0x000000000a00720c */ /* 0x000fe20003f04270 */
[----:B------:R-:W-:-:S05]  /*11980*/  IMAD.WIDE.U32 R2, R0, -0x55555555, RZ ;  /* 0xaaaaaaab00027825 */ /* 0x000fca00078e00ff */
[----:B------:R-:W-:-:S07]  /*11990*/  SHF.R.U32.HI R2, RZ, 0x6, R3 ;  /* 0x00000006ff027819 */ /* 0x000fce0000011603 */
[----:B------:R-:W-:-:S04]  /*119a0*/  @P0 VIADD R10, R10, 0x5f ;  /* 0x0000005f0a0a0836 */ /* 0x000fc80000000000 */
[----:B------:R-:W-:Y:S01]  /*119b0*/  @P0 IMAD.HI R0, R10, 0x2aaaaaab, RZ ;  /* 0x2aaaaaab0a000827 */ /* 0x000fe200078e02ff */
[----:B------:R0:W-:Y:S04]  /*119c0*/  STL [R1+0x38], R4 ;  /* 0x0000380401007387 */ /* 0x0001e80000100800 */
[----:B------:R-:W-:Y:S01]  /*119d0*/  @P0 SHF.R.U32.HI R3, RZ, 0x1f, R0 ;  /* 0x0000001fff030819 */ /* 0x000fe20000011600 */
[----:B------:R-:W-:-:S03]  /*119e0*/  IMAD.MOV.U32 R7, RZ, RZ, R2 ;  /* 0x000000ffff077224 */ /* 0x000fc600078e0002 */
[----:B------:R-:W-:-:S04]  /*119f0*/  @P0 LEA.HI.SX32 R7, R0, R3, 0x1c ;  /* 0x0000000300070211 */ /* 0x000fc800078fe2ff */
        /* <DEDUP_REMOVED lines=10> */
.L_x_10718:
[----:B-1----:R-:W-:Y:S02]  /*11aa0*/  ISETP.NE.AND P0, PT, R14, RZ, PT ;  /* 0x000000ff0e00720c */ /* 0x002fe40003f05270 */
[----:B------:R-:W-:-:S11]  /*11ab0*/  PLOP3.LUT P6, PT, PT, PT, PT, 0x8, 0x0 ;  /* 0x000000000000781c */ /* 0x000fd60003fce170 */
[----:B------:R-:W-:Y:S05]  /*11ac0*/  @P0 BRA `(.L_x_10529) ;  /* 0x00000000000c0947 */ /* 0x000fea0003800000 */
[----:B------:R-:W-:-:S03]  /*11ad0*/  UMOV UR4, 0xffffffff ;  /* 0xffffffff00047882 */ /* 0x000fc60000000000 */
[----:B------:R-:W-:Y:S05]  /*11ae0*/  BRA.DIV UR4, `(.L_x_10530) ;  /* 0x0000007e04287947 */ /* 0x000fea000b800000 */
[----:B------:R-:W-:-:S13]  /*11af0*/  ELECT P6, URZ, PT ;  /* 0x00000000003f782f */ /* 0x000fda00038c0000 */
.L_x_10529:
        /* <DEDUP_REMOVED lines=10> */
.L_x_10721:
[----:B------:R-:W-:Y:S05]  /*11ba0*/  BSYNC B1 ;  /* 0x0000000000017941 */ /* 0x000fea0003800000 */
.L_x_10531:
        /* <DEDUP_REMOVED lines=14> */
.L_x_10722:
[----:B------:R-:W-:Y:S05]  /*11c90*/  BSYNC B2 ;  /* 0x0000000000027941 */ /* 0x000fea0003800000 */
.L_x_10535:
        /* <DEDUP_REMOVED lines=9> */
.L_x_10538:
[----:B------:R-:W-:Y:S05]  /*11d30*/  BSYNC B2 ;  /* 0x0000000000027941 */ /* 0x000fea0003800000 */
.L_x_10537:
        /* <DEDUP_REMOVED lines=14> */
.L_x_10539:
        /* <DEDUP_REMOVED lines=13> */
.L_x_10723:
[----:B------:R-:W-:Y:S05]  /*11ef0*/  BSYNC B2 ;  /* 0x0000000000027941 */ /* 0x000fea0003800000 */
.L_x_10540:
        /* <DEDUP_REMOVED lines=11> */
.L_x_10543:
[----:B------:R-:W-:Y:S05]  /*11fb0*/  BSYNC B2 ;  /* 0x0000000000027941 */ /* 0x000fea0003800000 */
.L_x_10542:
        /* <DEDUP_REMOVED lines=11> */
.L_x_10544:
        /* <DEDUP_REMOVED lines=15> */
.L_x_10545:
        /* <DEDUP_REMOVED lines=15> */
.L_x_10546:
        /* <DEDUP_REMOVED lines=15> */
.L_x_10547:
        /* <DEDUP_REMOVED lines=10> */
.L_x_10534:
[----:B------:R-:W-:Y:S05]  /*123e0*/  BSYNC B1 ;  /* 0x0000000000017941 */ /* 0x000fea0003800000 */
.L_x_10533:
        /* <DEDUP_REMOVED lines=13> */
.L_x_10563:
        /* <DEDUP_REMOVED lines=14> */
.L_x_10724:
[----:B------:R-:W-:Y:S05]  /*125a0*/  BSYNC B2 ;  /* 0x0000000000027941 */ /* 0x000fea0003800000 */
.L_x_10550:
        /* <DEDUP_REMOVED lines=9> */
.L_x_10553:
[----:B------:R-:W-:Y:S05]  /*12640*/  BSYNC B2 ;  /* 0x0000000000027941 */ /* 0x000fea0003800000 */
.L_x_10552:
        /* <DEDUP_REMOVED lines=13> */
.L_x_10554:
        /* <DEDUP_REMOVED lines=13> */
.L_x_10725:
[----:B------:R-:W-:Y:S05]  /*127f0*/  BSYNC B2 ;  /* 0x0000000000027941 */ /* 0x000fea0003800000 */
.L_x_10555:
        /* <DEDUP_REMOVED lines=11> */
.L_x_10558:
[----:B------:R-:W-:Y:S05]  /*128b0*/  BSYNC B2 ;  /* 0x0000000000027941 */ /* 0x000fea0003800000 */
.L_x_10557:
        /* <DEDUP_REMOVED lines=11> */
.L_x_10559:
        /* <DEDUP_REMOVED lines=15> */
.L_x_10560:
        /* <DEDUP_REMOVED lines=15> */
.L_x_10561:
        /* <DEDUP_REMOVED lines=15> */
.L_x_10562:
        /* <DEDUP_REMOVED lines=10> */
.L_x_10549:
[----:B------:R-:W-:Y:S05]  /*12ce0*/  BSYNC B1 ;  /* 0x0000000000017941 */ /* 0x000fea0003800000 */
.L_x_10548:
        /* <DEDUP_REMOVED lines=12> */
.L_x_10527:
[----:B------:R-:W-:Y:S05]  /*12db0*/  BSYNC B0 ;  /* 0x0000000000007941 */ /* 0x000fea0003800000 */
.L_x_10526:
        /* <DEDUP_REMOVED lines=23> */
.L_x_10565:
        /* <DEDUP_REMOVED lines=21> */
.L_x_10568:
[----:B------:R-:W-:Y:S05]  /*13080*/  BSYNC B6 ;  /* 0x0000000000067941 */ /* 0x000fea0003800000 */
.L_x_10567:
        /* <DEDUP_REMOVED lines=21> */
.L_x_10571:
        /* <DEDUP_REMOVED lines=16> */
.L_x_10570:
[----:B------:R-:W-:Y:S05]  /*132e0*/  BSYNC B6 ;  /* 0x0000000000067941 */ /* 0x000fea0003800000 */
.L_x_10569:
        /* <DEDUP_REMOVED lines=26> */
.L_x_10728:
        /* <DEDUP_REMOVED lines=11> */
.L_x_10731:
        /* <DEDUP_REMOVED lines=25> */
.L_x_10575:
[----:B------:R-:W2:Y:S04]  /*136d0*/  LDL R7, [R1+0x4] ;  /* 0x0000040001077983 */ /* 0x000ea80000100800 */
[----:B01----:R-:W2:Y:S04]  /*136e0*/  LDL R0, [R1+0x8] ;  /* 0x0000080001007983 */ /* 0x003ea80000100800 */
[----:B------:R-:W3:Y:S01]  /*136f0*/  LDL R2, [R1+0x1c] ;  /* 0x00001c0001027983 */ /* 0x000ee20000100800 */
[----:B--2---:R-:W-:Y:S01]  /*13700*/  IMAD R0, R0, 0x8, R7 ;  /* 0x0000000800007824 */ /* 0x004fe200078e0207 */
[----:B---3--:R-:W-:-:S04]  /*13710*/  SHF.L.U32 R2, R2, 0x1f, RZ ;  /* 0x0000001f02027819 */ /* 0x008fc800000006ff */
[----:B------:R-:W0:Y:S02]  /*13720*/  SYNCS.PHASECHK.TRANS64.TRYWAIT P0, [R0+URZ+0x32440], R2 ;  /* 0x03244002000075a7 */ /* 0x000e24000800017f */
[----:B0-----:R-:W-:Y:S05]  /*13730*/  @!P0 BRA `(.L_x_10576) ;  /* 0x0000006000f08947 */ /* 0x001fea0003800000 */
.L_x_10732:
        /* <DEDUP_REMOVED lines=11> */
.L_x_10577:
        /* <DEDUP_REMOVED lines=27> */
.L_x_10573:
        /* <DEDUP_REMOVED lines=37> */
.L_x_10579:
[----:B------:R-:W-:Y:S05]  /*13bf0*/  BSYNC B6 ;  /* 0x0000000000067941 */ /* 0x000fea0003800000 */
.L_x_10578:
[----:B------:R-:W2:Y:S01]  /*13c00*/  LDL R4, [R1+0x50] ;  /* 0x0000500001047983 */ /* 0x000ea20000100800 */
[----:B------:R-:W0:Y:S03]  /*13c10*/  LDC R7, c[0x0][0x448] ;  /* 0x00011200ff077b82 */ /* 0x000e260000000800 */
[----:B------:R-:W3:Y:S04]  /*13c20*/  LDL R10, [R1+0x34] ;  /* 0x00003400010a7983 */ /* 0x000ee80000100800 */
[----:B------:R-:W4:Y:S01]  /*13c30*/  LDL R9, [R1+0x5c] ;  /* 0x00005c0001097983 */ /* 0x000f220000100800 */
[----:B-1----:R-:W1:Y:S01]  /*13c40*/  S2R R2, SR_TID.X ;  /* 0x0000000000027919 */ /* 0x002e620000002100 */
[----:B------:R-:W1:Y:S02]  /*13c50*/  S2R R0, SR_TID.X ;  /* 0x0000000000007919 */ /* 0x000e640000002100 */
[----:B------:R-:W4:Y:S04]  /*13c60*/  LDL R8, [R1+0x64] ;  /* 0x0000640001087983 */ /* 0x000f280000100800 */
[----:B------:R-:W4:Y:S01]  /*13c70*/  LDL R6, [R1+0x40] ;  /* 0x0000400001067983 */ /* 0x000f220000100800 */
[----:B0-----:R-:W-:Y:S01]  /*13c80*/  ISETP.NE.AND P0, PT, R7, 0x1, PT ;  /* 0x000000010700780c */ /* 0x001fe20003f05270 */
[----:B------:R-:W-:Y:S01]  /*13c90*/  IMAD.SHL.U32 R17, R17, 0x80, RZ ;  /* 0x0000008011117824 */ /* 0x000fe200078e00ff */
[----:B------:R-:W-:Y:S01]  /*13ca0*/  ULDC.64 UR4, c[0x0][0x298] ;  /* 0x0000a60000047ab9 */ /* 0x000fe20000000a00 */
[----:B------:R-:W-:-:S10]  /*13cb0*/  ULDC.64 UR6, c[0x0][0x280] ;  /* 0x0000a00000067ab9 */ /* 0x000fd40000000a00 */
[----:B------:R-:W0:Y:S01]  /*13cc0*/  @P0 LDC R3, c[0x0][0x450] ;  /* 0x00011400ff030b82 */ /* 0x000e220000000800 */
[----:B-1----:R-:W-:-:S04]  /*13cd0*/  LOP3.LUT R2, R2, 0x7f, RZ, 0xc0, !PT ;  /* 0x0000007f02027812 */ /* 0x002fc800078ec0ff */
[----:B------:R-:W-:Y:S01]  /*13ce0*/  SHF.R.U32.HI R2, RZ, 0x3, R2 ;  /* 0x00000003ff027819 */ /* 0x000fe20000011602 */
[----:B------:R-:W-:-:S05]  /*13cf0*/  IMAD.SHL.U32 R0, R0, 0x10, RZ ;  /* 0x0000001000007824 */ /* 0x000fca00078e00ff */
[----:B------:R-:W-:Y:S02]  /*13d00*/  LOP3.LUT R0, R2, 0x70, R0, 0xf8, !PT ;  /* 0x0000007002007812 */ /* 0x000fe400078ef800 */
[----:B------:R-:W1:Y:S02]  /*13d10*/  @P0 LDC R2, c[0x0][0x44c] ;  /* 0x00011300ff020b82 */ /* 0x000e640000000800 */
[----:B------:R-:W-:-:S05]  /*13d20*/  LOP3.LUT R5, R0, R17, RZ, 0xfc, !PT ;  /* 0x0000001100057212 */ /* 0x000fca00078efcff */
        /* <DEDUP_REMOVED lines=45> */
[----:B------:R-:W-:-:S03]  /*14000*/  IMAD.IADD R17, R8, 0x1, R17 ;  /* 0x0000000108117824 */ /* 0x000fc600078e0211 */
[----:B------:R-:W0:Y:S01]  /*14010*/  SHFL.IDX PT, R5, R3, RZ, 0x181f ;  /* 0x00181fff03057589 */ /* 0x000e2200000e0000 */
[----:B------:R-:W-:-:S03]  /*14020*/  VIADD R8, R17, 0x10 ;  /* 0x0000001011087836 */ /* 0x000fc60000000000 */
[----:B------:R-:W1:Y:S04]  /*14030*/  SHFL.IDX PT, R4, R2, RZ, 0x181f ;  /* 0x00181fff02047589 */ /* 0x000e6800000e0000 */
[----:B------:R3:W-:Y:S01]  /*14040*/  STL [R1+0x4c], R8 ;  /* 0x00004c0801007387 */ /* 0x0007e20000100800 */
[----:B--2---:R-:W-:-:S03]  /*14050*/  IMAD R0, R6, R7, RZ ;  /* 0x0000000706007224 */ /* 0x004fc600078e02ff */
[----:B------:R-:W2:Y:S02]  /*14060*/  SHFL.IDX PT, R6, R3, 0x1, 0x181f ;  /* 0x00381f0003067f89 */ /* 0x000ea400000e0000 */
[CC--:B------:R-:W-:Y:S02]  /*14070*/  ISETP.GE.AND P1, PT, R17.reuse, R0.reuse, PT ;  /* 0x000000001100720c */ /* 0x0c0fe40003f26270 */
[----:B------:R-:W4:Y:S01]  /*14080*/  SHFL.IDX PT, R7, R2, 0x1, 0x181f ;  /* 0x00381f0002077f89 */ /* 0x000f2200000e0000 */
[----:B------:R-:W-:Y:S01]  /*14090*/  ISETP.GE.AND P2, PT, R8, R0, PT ;  /* 0x000000000800720c */ /* 0x000fe20003f46270 */
[----:B---3--:R-:W-:-:S05]  /*140a0*/  VIADD R8, R17, 0x20 ;  /* 0x0000002011087836 */ /* 0x008fca0000000000 */
[----:B------:R-:W-:Y:S04]  /*140b0*/  STL [R1+0x58], R8 ;  /* 0x0000580801007387 */ /* 0x000fe80000100800 */
[----:B0-----:R-:W-:-:S05]  /*140c0*/  @!P1 LEA R5, P3, R10, R5, 0x1 ;  /* 0x000000050a059211 */ /* 0x001fca00078608ff */
[----:B-1----:R-:W-:-:S05]  /*140d0*/  @!P1 IMAD.X R4, RZ, RZ, R4, P3 ;  /* 0x000000ffff049224 */ /* 0x002fca00018e0604 */
[----:B------:R-:W-:-:S04]  /*140e0*/  @!P1 LOP3.LUT R5, R5, R4, RZ, 0x3c, !PT ;  /* 0x0000000405059212 */ /* 0x000fc800078e3cff */
[----:B------:R-:W-:-:S04]  /*140f0*/  @!P1 LOP3.LUT R4, R5, R4, RZ, 0x3c, !PT ;  /* 0x0000000405049212 */ /* 0x000fc800078e3cff */
[----:B------:R-:W-:-:S05]  /*14100*/  @!P1 LOP3.LUT R5, R5, R4, RZ, 0x3c, !PT ;  /* 0x0000000405059212 */ /* 0x000fca00078e3cff */
[----:B-----5:R2:W-:Y:S02]  /*14110*/  @!P1 LDGSTS.E.BYPASS.LTC128B.128 [R9+0x18400], desc[UR60][R4.64], !P0 ;  /* 0x1840000004099fae */ /* 0x0205e4000c101d7c */
[----:B--2---:R-:W-:Y:S02]  /*14120*/  @!P2 LEA R5, P1, R10, R6, 0x1 ;  /* 0x000000060a05a211 */ /* 0x004fe400078208ff */
[----:B------:R-:W-:Y:S03]  /*14130*/  SHFL.IDX PT, R6, R2, 0x2, 0x181f ;  /* 0x00581f0002067f89 */ /* 0x000fe600000e0000 */
[----:B----4-:R-:W-:Y:S01]  /*14140*/  @!P2 IMAD.X R4, RZ, RZ, R7, P1 ;  /* 0x000000ffff04a224 */ /* 0x010fe200008e0607 */
        /* <DEDUP_REMOVED lines=15> */
[----:B------:R-:W-:Y:S02]  /*14240*/  ISETP.GE.AND P1, PT, R7, R0, PT ;  /* 0x000000000700720c */ /* 0x000fe40003f26270 */
[----:B------:R-:W-:-:S05]  /*14250*/  IADD3 R7, R17, 0x40, RZ ;  /* 0x0000004011077810 */ /* 0x000fca0007ffe0ff */
[----:B------:R-:W-:Y:S04]  /*14260*/  STL [R1+0x6c], R7 ;  /* 0x00006c0701007387 */ /* 0x000fe80000100800 */
        /* <DEDUP_REMOVED lines=40> */
.L_x_10749:
        /* <DEDUP_REMOVED lines=12> */
.L_x_10581:
        /* <DEDUP_REMOVED lines=38> */
.L_x_10583:
[----:B------:R-:W-:Y:S05]  /*14810*/  BSYNC B6 ;  /* 0x0000000000067941 */ /* 0x000fea0003800000 */
.L_x_10582:
[----:B------:R-:W2:Y:S01]  /*14820*/  LDL.LU R6, [R1+0x34] ;  /* 0x0000340001067983 */ /* 0x000ea20000300800 */
[----:B------:R-:W1:Y:S01]  /*14830*/  LDC R7, c[0x0][0x448] ;  /* 0x00011200ff077b82 */ /* 0x000e620000000800 */
[----:B------:R-:W-:Y:S01]  /*14840*/  ULDC.64 UR4, c[0x0][0x3d8] ;  /* 0x0000f60000047ab9 */ /* 0x000fe20000000a00 */
[----:B------:R-:W-:Y:S01]  /*14850*/  ULDC.64 UR6, c[0x0][0x390] ;  /* 0x0000e40000067ab9 */ /* 0x000fe20000000a00 */
[----:B0-----:R-:W2:Y:S04]  /*14860*/  LDL.LU.64 R2, [R1+0x50] ;  /* 0x0000500001027983 */ /* 0x001ea80000300a00 */
[----:B------:R-:W3:Y:S04]  /*14870*/  LDL.LU R0, [R1+0x5c] ;  /* 0x00005c0001007983 */ /* 0x000ee80000300800 */
[----:B------:R-:W4:Y:S04]  /*14880*/  LDL.LU R5, [R1+0x64] ;  /* 0x0000640001057983 */ /* 0x000f280000300800 */
[----:B------:R-:W4:Y:S04]  /*14890*/  LDL.LU R4, [R1+0x40] ;  /* 0x0000400001047983 */ /* 0x000f280000300800 */
[----:B-----5:R-:W4:Y:S01]  /*148a0*/  LDL.LU R8, [R1+0x2c] ;  /* 0x00002c0001087983 */ /* 0x020f220000300800 */
[----:B-1----:R-:W-:Y:S01]  /*148b0*/  ISETP.NE.AND P0, PT, R7, 0x1, PT ;  /* 0x000000010700780c */ /* 0x002fe20003f05270 */
[----:B------:R-:W0:Y:S01]  /*148c0*/  S2R R9, SR_TID.X ;  /* 0x0000000000097919 */ /* 0x000e220000002100 */
[----:B--2---:R-:W-:-:S02]  /*148d0*/  IMAD.MOV.U32 R3, RZ, RZ, R6 ;  /* 0x000000ffff037224 */ /* 0x004fc400078e0006 */
        /* <DEDUP_REMOVED lines=9> */
[----:B------:R-:W-:-:S04]  /*14970*/  ULDC.64 UR4, c[0x0][0x3d0] ;  /* 0x0000f40000047ab9 */ /* 0x000fc80000000a00 */
[----:B------:R-:W2:Y:S01]  /*14980*/  @P0 LDC R4, c[0x0][0x44c] ;  /* 0x00011300ff040b82 */ /* 0x000ea20000000800 */
[----:B------:R-:W-:Y:S02]  /*14990*/  IMAD.IADD R3, R3, 0x1, R0 ;  /* 0x0000000103037824 */ /* 0x000fe400078e0200 */
[----:B------:R-:W-:Y:S02]  /*149a0*/  IMAD.MOV.U32 R0, RZ, RZ, R8 ;  /* 0x000000ffff007224 */ /* 0x000fe400078e0008 */
[----:B--2---:R-:W-:-:S05]  /*149b0*/  @P0 IMAD.HI.U32 R4, R8, R4, RZ ;  /* 0x0000000408040227 */ /* 0x004fca00078e00ff */
[----:B-1----:R-:W-:-:S04]  /*149c0*/  @P0 SHF.R.U32.HI R0, RZ, R5, R4 ;  /* 0x00000005ff000219 */ /* 0x002fc80000011604 */
[--C-:B------:R-:W-:Y:S01]  /*149d0*/  SHF.R.S32.HI R4, RZ, 0x1f, R0.reuse ;  /* 0x0000001fff047819 */ /* 0x100fe20000011400 */
[----:B------:R-:W-:-:S04]  /*149e0*/  IMAD.MOV R6, RZ, RZ, -R0 ;  /* 0x000000ffff067224 */ /* 0x000fc800078e0a00 */
[----:B------:R-:W-:Y:S02]  /*149f0*/  IMAD R4, R4, UR4, RZ ;  /* 0x0000000404047c24 */ /* 0x000fe4000f8e02ff */
[----:B------:R-:W-:-:S04]  /*14a00*/  IMAD.WIDE.U32 R2, R0, UR4, R2 ;  /* 0x0000000400027c25 */ /* 0x000fc8000f8e0002 */
[----:B------:R-:W-:Y:S02]  /*14a10*/  IMAD R6, R7, R6, R8 ;  /* 0x0000000607067224 */ /* 0x000fe400078e0208 */
[----:B------:R-:W-:Y:S01]  /*14a20*/  IMAD R0, R0, UR5, R4 ;  /* 0x0000000500007c24 */ /* 0x000fe2000f8e0204 */
[----:B------:R-:W-:Y:S01]  /*14a30*/  ULDC.64 UR4, c[0x0][0x3c8] ;  /* 0x0000f20000047ab9 */ /* 0x000fe20000000a00 */
[----:B0-----:R-:W-:Y:S02]  /*14a40*/  IMAD.SHL.U32 R8, R9, 0x8, RZ ;  /* 0x0000000809087824 */ /* 0x001fe400078e00ff */
        /* <DEDUP_REMOVED lines=8> */
[C---:B------:R-:W-:Y:S01]  /*14ad0*/  LOP3.LUT R11, R9.reuse, 0x40, RZ, 0xfc, !PT ;  /* 0x00000040090b7812 */ /* 0x040fe200078efcff */
        /* <DEDUP_REMOVED lines=16> */
[----:B------:R-:W4:Y:S04]  /*14be0*/  LDL.LU R10, [R1+0x60] ;  /* 0x00006000010a7983 */ /* 0x000f280000300800 */
[----:B------:R-:W4:Y:S04]  /*14bf0*/  LDL.LU R12, [R1+0x6c] ;  /* 0x00006c00010c7983 */ /* 0x000f280000300800 */
[----:B------:R-:W-:Y:S01]  /*14c00*/  SHFL.IDX PT, R6, R0, 0x1, 0x181f ;  /* 0x00381f0000067f89 */ /* 0x000fe200000e0000 */
[----:B--2---:R-:W-:-:S03]  /*14c10*/  IMAD R3, R5, R7, RZ ;  /* 0x0000000705037224 */ /* 0x004fc600078e02ff */
[----:B------:R-:W0:Y:S02]  /*14c20*/  SHFL.IDX PT, R5, R2, RZ, 0x181f ;  /* 0x00181fff02057589 */ /* 0x000e2400000e0000 */
[-C--:B---3--:R-:W-:Y:S02]  /*14c30*/  ISETP.GE.AND P4, PT, R4, R3.reuse, PT ;  /* 0x000000030400720c */ /* 0x088fe40003f86270 */
[----:B------:R-:W1:Y:S01]  /*14c40*/  SHFL.IDX PT, R4, R0, RZ, 0x181f ;  /* 0x00181fff00047589 */ /* 0x000e6200000e0000 */
[----:B------:R-:W-:-:S13]  /*14c50*/  ISETP.GE.AND P5, PT, R17, R3, PT ;  /* 0x000000031100720c */ /* 0x000fda0003fa6270 */
[----:B0-----:R-:W-:-:S05]  /*14c60*/  @!P5 LEA R5, P6, R8, R5, 0x1 ;  /* 0x000000050805d211 */ /* 0x001fca00078c08ff */
[----:B-1----:R-:W-:-:S05]  /*14c70*/  @!P5 IMAD.X R4, RZ, RZ, R4, P6 ;  /* 0x000000ffff04d224 */ /* 0x002fca00030e0604 */
        /* <DEDUP_REMOVED lines=10> */
[----:B------:R-:W-:-:S04]  /*14d20*/  @!P4 LOP3.LUT R5, R5, R4, RZ, 0x3c, !PT ;  /* 0x000000040505c212 */ /* 0x000fc800078e3cff */
[----:B------:R-:W-:-:S04]  /*14d30*/  @!P4 LOP3.LUT R4, R5, R4, RZ, 0x3c, !PT ;  /* 0x000000040504c212 */ /* 0x000fc800078e3cff */
[----:B------:R-:W-:-:S05]  /*14d40*/  @!P4 LOP3.LUT R5, R5, R4, RZ, 0x3c, !PT ;  /* 0x000000040505c212 */ /* 0x000fca00078e3cff */
[----:B------:R-:W-:Y:S04]  /*14d50*/  @!P4 LDGSTS.E.BYPASS.LTC128B.128 [R9+0x22c00], desc[UR60][R4.64], !P3 ;  /* 0x22c000000409cfae */ /* 0x000fe8000d901d7c */
[----:B------:R-:W-:Y:S04]  /*14d60*/  @!P4 LDGSTS.E.BYPASS.LTC128B.128 [R9+0x26c00], desc[UR60][R4.64+0x80], !P2 ;  /* 0x26c000800409cfae */ /* 0x000fe8000d101d7c */
[----:B------:R-:W-:Y:S04]  /*14d70*/  @!P4 LDGSTS.E.BYPASS.LTC128B.128 [R9+0x2ac00], desc[UR60][R4.64+0x100], !P1 ;  /* 0x2ac001000409cfae */ /* 0x000fe8000c901d7c */
[----:B------:R0:W-:Y:S01]  /*14d80*/  @!P4 LDGSTS.E.BYPASS.LTC128B.128 [R9+0x2ec00], desc[UR60][R4.64+0x180], !P0 ;  /* 0x2ec001800409cfae */ /* 0x0001e2000c101d7c */
[----:B----4-:R-:W-:-:S03]  /*14d90*/  ISETP.GE.AND P4, PT, R11, R3, PT ;  /* 0x000000030b00720c */ /* 0x010fc60003f86270 */
[----:B------:R-:W2:Y:S04]  /*14da0*/  LDL.LU R11, [R1+0x70] ;  /* 0x00007000010b7983 */ /* 0x000ea80000300800 */
[----:B0-----:R-:W0:Y:S04]  /*14db0*/  SHFL.IDX PT, R5, R2, 0x2, 0x181f ;  /* 0x00581f0002057f89 */ /* 0x001e2800000e0000 */
[----:B------:R-:W1:Y:S02]  /*14dc0*/  SHFL.IDX PT, R6, R0, 0x2, 0x181f ;  /* 0x00581f0000067f89 */ /* 0x000e6400000e0000 */
[----:B0-----:R-:W-:-:S05]  /*14dd0*/  @!P4 LEA R5, P6, R8, R5, 0x1 ;  /* 0x000000050805c211 */ /* 0x001fca00078c08ff */
[----:B-1----:R-:W-:-:S05]  /*14de0*/  @!P4 IMAD.X R4, RZ, RZ, R6, P6 ;  /* 0x000000ffff04c224 */ /* 0x002fca00030e0606 */
[----:B------:R-:W-:-:S04]  /*14df0*/  @!P4 LOP3.LUT R5, R5, R4, RZ, 0x3c, !PT ;  /* 0x000000040505c212 */ /* 0x000fc800078e3cff */
[----:B------:R-:W-:-:S04]  /*14e00*/  @!P4 LOP3.LUT R4, R5, R4, RZ, 0x3c, !PT ;  /* 0x000000040504c212 */ /* 0x000fc800078e3cff */
[----:B------:R-:W-:-:S05]  /*14e10*/  @!P4 LOP3.LUT R5, R5, R4, RZ, 0x3c, !PT ;  /* 0x000000040505c212 */ /* 0x000fca00078e3cff */
[----:B------:R-:W-:Y:S04]  /*14e20*/  @!P4 LDGSTS.E.BYPASS.LTC128B.128 [R9+0x23400], desc[UR60][R4.64], !P3 ;  /* 0x234000000409cfae */ /* 0x000fe8000d901d7c */
[----:B------:R-:W-:Y:S04]  /*14e30*/  @!P4 LDGSTS.E.BYPASS.LTC128B.128 [R9+0x27400], desc[UR60][R4.64+0x80], !P2 ;  /* 0x274000800409cfae */ /* 0x000fe8000d101d7c */
[----:B------:R-:W-:Y:S04]  /*14e40*/  @!P4 LDGSTS.E.BYPASS.LTC128B.128 [R9+0x2b400], desc[UR60][R4.64+0x100], !P1 ;  /* 0x2b4001000409cfae */ /* 0x000fe8000c901d7c */
[----:B------:R0:W-:Y:S01]  /*14e50*/  @!P4 LDGSTS.E.BYPASS.LTC128B.128 [R9+0x2f400], desc[UR60][R4.64+0x180], !P0 ;  /* 0x2f4001800409cfae */ /* 0x0001e2000c101d7c */
[----:B------:R-:W-:-:S03]  /*14e60*/  ISETP.GE.AND P4, PT, R10, R3, PT ;  /* 0x000000030a00720c */ /* 0x000fc60003f86270 */
[----:B------:R-:W3:Y:S04]  /*14e70*/  LDL.LU R10, [R1+0x74] ;  /* 0x00007400010a7983 */ /* 0x000ee80000300800 */
        /* <DEDUP_REMOVED lines=10> */
[----:B------:R0:W-:Y:S04]  /*14f20*/  @!P4 LDGSTS.E.BYPASS.LTC128B.128 [R9+0x2fc00], desc[UR60][R4.64+0x180], !P0 ;  /* 0x2fc001800409cfae */ /* 0x0001e8000c101d7c */
[----:B------:R-:W-:Y:S04]  /*14f30*/  SHFL.IDX PT, R6, R0, 0x4, 0x181f ;  /* 0x00981f0000067f89 */ /* 0x000fe800000e0000 */
[----:B0-----:R-:W0:Y:S01]  /*14f40*/  SHFL.IDX PT, R5, R2, 0x4, 0x181f ;  /* 0x00981f0002057f89 */ /* 0x001e2200000e0000 */
[----:B------:R-:W-:-:S13]  /*14f50*/  ISETP.GE.AND P4, PT, R12, R3, PT ;  /* 0x000000030c00720c */ /* 0x000fda0003f86270 */
        /* <DEDUP_REMOVED lines=26> */
[----:B------:R-:W-:-:S04]  /*15100*/  @!P4 LOP3.LUT R5, R5, R4, RZ, 0x3c, !PT ;  /* 0x000000040505c212 */ /* 0x000fc800078e3cff */
[----:B------:R-:W-:-:S04]  /*15110*/  @!P4 LOP3.LUT R4, R5, R4, RZ, 0x3c, !PT ;  /* 0x000000040504c212 */ /* 0x000fc800078e3cff */
[----:B------:R-:W-:Y:S01]  /*15120*/  @!P4 LOP3.LUT R5, R5, R4, RZ, 0x3c, !PT ;  /* 0x000000040505c212 */ /* 0x000fe200078e3cff */
[----:B------:R1:W2:Y:S04]  /*15130*/  SHFL.IDX PT, R6, R0, 0x7, 0x181f ;  /* 0x00f81f0000067f89 */ /* 0x0002a800000e0000 */
[----:B------:R1:W-:Y:S04]  /*15140*/  @!P4 LDGSTS.E.BYPASS.LTC128B.128 [R9+0x25400], desc[UR60][R4.64], !P3 ;  /* 0x254000000409cfae */ /* 0x0003e8000d901d7c */
[----:B------:R1:W-:Y:S04]  /*15150*/  @!P4 LDGSTS.E.BYPASS.LTC128B.128 [R9+0x29400], desc[UR60][R4.64+0x80], !P2 ;  /* 0x294000800409cfae */ /* 0x0003e8000d101d7c */
[----:B------:R1:W-:Y:S04]  /*15160*/  @!P4 LDGSTS.E.BYPASS.LTC128B.128 [R9+0x2d400], desc[UR60][R4.64+0x100], !P1 ;  /* 0x2d4001000409cfae */ /* 0x0003e8000c901d7c */
[----:B------:R1:W-:Y:S04]  /*15170*/  @!P4 LDGSTS.E.BYPASS.LTC128B.128 [R9+0x31400], desc[UR60][R4.64+0x180], !P0 ;  /* 0x314001800409cfae */ /* 0x0003e8000c101d7c */
[----:B------:R-:W3:Y:S02]  /*15180*/  SHFL.IDX PT, R2, R2, 0x7, 0x181f ;  /* 0x00f81f0002027f89 */ /* 0x000ee400000e0000 */
.L_x_10767:
[----:B-1----:R-:W4:Y:S01]  /*15190*/  LDL.LU R0, [R1+0x78] ;  /* 0x0000780001007983 */ /* 0x002f220000300800 */
[----:B------:R-:W-:Y:S01]  /*151a0*/  BSSY B0, `(.L_x_10585) ;  /* 0x000000d000007945 */ /* 0x000fe20003800000 */
[----:B----4-:R-:W-:-:S13]  /*151b0*/  ISETP.GE.AND P4, PT, R0, R3, PT ;  /* 0x000000030000720c */ /* 0x010fda0003f86270 */
[----:B------:R-:W-:Y:S05]  /*151c0*/  @P4 BRA `(.L_x_10586) ;  /* 0x0000000000284947 */ /* 0x000fea0003800000 */
[----:B------:R-:W4:Y:S01]  /*151d0*/  LDL R0, [R1+0x14] ;  /* 0x0000140001007983 */ /* 0x000f220000100800 */
[----:B---3--:R-:W-:-:S05]  /*151e0*/  LEA R2, P4, R8, R2, 0x1 ;  /* 0x0000000208027211 */ /* 0x008fca00078808ff */
[----:B--2---:R-:W-:-:S05]  /*151f0*/  IMAD.X R3, RZ, RZ, R6, P4 ;  /* 0x000000ffff037224 */ /* 0x004fca00020e0606 */
[----:B------:R-:W-:Y:S01]  /*15200*/  @!PT LDS RZ, [RZ] ;  /* 0x00000000fffff984 */ /* 0x000fe20000000800 */
[----:B------:R-:W-:Y:S01]  /*15210*/  @!PT LDS RZ, [RZ] ;  /* 0x00000000fffff984 */ /* 0x000fe20000000800 */
[----:B------:R-:W-:Y:S01]  /*15220*/  @!PT LDS RZ, [RZ] ;  /* 0x00000000fffff984 */ /* 0x000fe20000000800 */
[----:B----4-:R1:W-:Y:S04]  /*15230*/  LDGSTS.E.BYPASS.LTC128B.128 [R0+0x25c00], desc[UR60][R2.64], !P3 ;  /* 0x25c0000002007fae */ /* 0x0103e8000d901d7c */
[----:B------:R1:W-:Y:S04]  /*15240*/  LDGSTS.E.BYPASS.LTC128B.128 [R0+0x29c00], desc[UR60][R2.64+0x80], !P2 ;  /* 0x29c0008002007fae */ /* 0x0003e8000d101d7c */
[----:B------:R1:W-:Y:S04]  /*15250*/  LDGSTS.E.BYPASS.LTC128B.128 [R0+0x2dc00], desc[UR60][R2.64+0x100], !P1 ;  /* 0x2dc0010002007fae */ /* 0x0003e8000c901d7c */
[----:B------:R1:W-:Y:S02]  /*15260*/  LDGSTS.E.BYPASS.LTC128B.128 [R0+0x31c00], desc[UR60][R2.64+0x180], !P0 ;  /* 0x31c0018002007fae */ /* 0x0003e4000c101d7c */
.L_x_10586:
[----:B------:R-:W-:Y:S05]  /*15270*/  BSYNC B0 ;  /* 0x0000000000007941 */ /* 0x000fea0003800000 */
.L_x_10585:
[----:B------:R4:W5:Y:S01]  /*15280*/  LDL R8, [R1+0x4] ;  /* 0x0000040001087983 */ /* 0x0009620000100800 */
[----:B------:R-:W-:Y:S01]  /*15290*/  PLOP3.LUT P0, PT, PT, PT, PT, 0x80, 0x0 ;  /* 0x000000000000781c */ /* 0x000fe20003f0f070 */
[----:B------:R-:W-:-:S12]  /*152a0*/  NOP ;  /* 0x0000000000007918 */ /* 0x000fd80000000000 */
.L_x_10587:
[----:B-1-3--:R-:W3:Y:S01]  /*152b0*/  LDL R2, [R1+0x4] ;  /* 0x0000040001027983 */ /* 0x00aee20000100800 */
        /* <DEDUP_REMOVED lines=16> */
[----:B------:R-:W3:Y:S03]  /*153c0*/  SYNCS.PHASECHK.TRANS64.TRYWAIT P0, [R2+URZ+0x32420], R0 ;  /* 0x03242000020075a7 */ /* 0x000ee6000800017f */
[----:B-1-3--:R-:W-:Y:S05]  /*153d0*/  @!P0 BRA `(.L_x_10589) ;  /* 0x00000060000c8947 */ /* 0x00afea0003800000 */
.L_x_10768:
[----:B------:R-:W-:Y:S05]  /*153e0*/  BSYNC B0 ;  /* 0x0000000000007941 */ /* 0x000fea0003800000 */
.L_x_10588:
[----:B-1----:R-:W3:Y:S01]  /*153f0*/  LDL R2, [R1+0x18] ;  /* 0x0000180001027983 */ /* 0x002ee20000100800 */
[----:B------:R-:W-:Y:S01]  /*15400*/  BSSY B0, `(.L_x_10590) ;  /* 0x0000063000007945 */ /* 0x000fe20003800000 */
[----:B---3--:R-:W-:-:S13]  /*15410*/  LOP3.LUT P0, RZ, R2, 0x1, RZ, 0xc0, !PT ;  /* 0x0000000102ff7812 */ /* 0x008fda000780c0ff */
[----:B------:R-:W-:Y:S05]  /*15420*/  @!P0 BRA `(.L_x_10591) ;  /* 0x0000000400808947 */ /* 0x000fea0003800000 */
[----:B------:R-:W3:Y:S04]  /*15430*/  LDL R2, [R1+0x4] ;  /* 0x0000040001027983 */ /* 0x000ee80000100800 */
[----:B0-----:R-:W2:Y:S01]  /*15440*/  LDL R4, [R1+0x1c] ;  /* 0x00001c0001047983 */ /* 0x001ea20000100800 */
[----:B------:R-:W0:Y:S01]  /*15450*/  S2R R3, SR_TID.X ;  /* 0x0000000000037919 */ /* 0x000e220000002100 */
[----:B---3--:R-:W-:Y:S02]  /*15460*/  IMAD.MOV.U32 R5, RZ, RZ, R2 ;  /* 0x000000ffff057224 */ /* 0x008fe400078e0002 */
[----:B------:R-:W3:Y:S01]  /*15470*/  LDL R2, [R1+0x8] ;  /* 0x0000080001027983 */ /* 0x000ee20000100800 */
[----:B--2---:R-:W-:Y:S01]  /*15480*/  SHF.L.U32 R0, R4, 0x1f, RZ ;  /* 0x0000001f04007819 */ /* 0x004fe200000006ff */
[----:B------:R-:W-:Y:S01]  /*15490*/  BSSY B1, `(.L_x_10592) ;  /* 0x0000006000017945 */ /* 0x000fe20003800000 */
[----:B0-----:R-:W-:-:S04]  /*154a0*/  LOP3.LUT R3, R3, 0x7f, RZ, 0xc0, !PT ;  /* 0x0000007f03037812 */ /* 0x001fc800078ec0ff */
[----:B------:R-:W-:Y:S02]  /*154b0*/  ISETP.NE.AND P1, PT, R3, RZ, PT ;  /* 0x000000ff0300720c */ /* 0x000fe40003f25270 */
[----:B---3--:R-:W-:-:S04]  /*154c0*/  LEA R2, R2, R5, 0x3 ;  /* 0x0000000502027211 */ /* 0x008fc800078e18ff */
[----:B------:R-:W0:Y:S02]  /*154d0*/  SYNCS.PHASECHK.TRANS64.TRYWAIT P0, [R2+URZ+0x32460], R0 ;  /* 0x03246000020075a7 */ /* 0x000e24000800017f */
[----:B0-----:R-:W-:Y:S05]  /*154e0*/  @!P0 BRA `(.L_x_10593) ;  /* 0x0000005c00e08947 */ /* 0x001fea0003800000 */
.L_x_10769:
[----:B------:R-:W-:Y:S05]  /*154f0*/  BSYNC B1 ;  /* 0x0000000000017941 */ /* 0x000fea0003800000 */
.L_x_10592:
        /* <DEDUP_REMOVED lines=9> */
.L_x_10595:
[----:B------:R-:W-:Y:S05]  /*15590*/  BSYNC B1 ;  /* 0x0000000000017941 */ /* 0x000fea0003800000 */
.L_x_10594:
        /* <DEDUP_REMOVED lines=14> */
.L_x_10596:
        /* <DEDUP_REMOVED lines=16> */
.L_x_10597:
        /* <DEDUP_REMOVED lines=16> */
.L_x_10598:
        /* <DEDUP_REMOVED lines=16> */
.L_x_10599:
        /* <DEDUP_REMOVED lines=11> */
.L_x_10591:
[----:B------:R-:W-:Y:S05]  /*15a30*/  BSYNC B0 ;  /* 0x0000000000007941 */ /* 0x000fea0003800000 */
.L_x_10590:
[----:B0-----:R-:W3:Y:S01]  /*15a40*/  LDL.LU R4, [R1+0x7c] ;  /* 0x00007c0001047983 */ /* 0x001ee20000300800 */
[----:B------:R-:W-:Y:S01]  /*15a50*/  BSSY B0, `(.L_x_10600) ;  /* 0x000020f000007945 */ /* 0x000fe20003800000 */
[----:B---3--:R-:W-:-:S13]  /*15a60*/  ISETP.GE.AND P0, PT, R4, 0x61, PT ;  /* 0x000000610400780c */ /* 0x008fda0003f06270 */
        /* <DEDUP_REMOVED lines=48> */
.L_x_10606:
        /* <DEDUP_REMOVED lines=9> */
.L_x_10770:
[----:B------:R-:W-:Y:S05]  /*15e00*/  BSYNC B3 ;  /* 0x0000000000037941 */ /* 0x000fea0003800000 */
.L_x_10607:
        /* <DEDUP_REMOVED lines=9> */
.L_x_10610:
[----:B------:R-:W-:Y:S05]  /*15ea0*/  BSYNC B3 ;  /* 0x0000000000037941 */ /* 0x000fea0003800000 */
.L_x_10609:
        /* <DEDUP_REMOVED lines=14> */
.L_x_10611:
        /* <DEDUP_REMOVED lines=14> */
.L_x_10771:
[----:B------:R-:W-:Y:S05]  /*16070*/  BSYNC B3 ;  /* 0x0000000000037941 */ /* 0x000fea0003800000 */
.L_x_10612:
        /* <DEDUP_REMOVED lines=11> */
.L_x_10615:
[----:B------:R-:W-:Y:S05]  /*16130*/  BSYNC B3 ;  /* 0x0000000000037941 */ /* 0x000fea0003800000 */
.L_x_10614:
        /* <DEDUP_REMOVED lines=11> */
.L_x_10616:
        /* <DEDUP_REMOVED lines=16> */
.L_x_10617:
        /* <DEDUP_REMOVED lines=16> */
.L_x_10618:
        /* <DEDUP_REMOVED lines=16> */
.L_x_10619:
        /* <DEDUP_REMOVED lines=11> */
.L_x_10605:
[----:B------:R-:W-:Y:S05]  /*165a0*/  BSYNC B1 ;  /* 0x0000000000017941 */ /* 0x000fea0003800000 */
.L_x_10604:
[----:B------:R-:W2:Y:S02]  /*165b0*/  LDL.LU R4, [R1+0x38] ;  /* 0x0000380001047983 */ /* 0x000ea40000300800 */
[----:B--2---:R-:W-:-:S07]  /*165c0*/  VIADD R0, R4, 0xfffffffd ;  /* 0xfffffffd04007836 */ /* 0x004fce0000000000 */
.L_x_10603:
[----:B------:R-:W-:Y:S05]  /*165d0*/  BSYNC B2 ;  /* 0x0000000000027941 */ /* 0x000fea0003800000 */
.L_x_10602:
[----:B------:R-:W2:Y:S01]  /*165e0*/  LDL.LU R2, [R1+0x3c] ;  /* 0x00003c0001027983 */ /* 0x000ea20000300800 */
[----:B------:R-:W-:-:S05]  /*165f0*/  IMAD.MOV R6, RZ, RZ, -R6 ;  /* 0x000000ffff067224 */ /* 0x000fca00078e0a06 */
[----:B--2---:R-:W-:-:S13]  /*16600*/  ISETP.NE.AND P0, PT, R2, R6, PT ;  /* 0x000000060200720c */ /* 0x004fda0003f05270 */
[----:B------:R-:W-:Y:S05]  /*16610*/  @!P0 BRA `(.L_x_10601) ;  /* 0x0000001400488947 */ /* 0x000fea0003800000 */
.L_x_10652:
        /* <DEDUP_REMOVED lines=37> */
.L_x_10622:
        /* <DEDUP_REMOVED lines=9> */
.L_x_10772:
[----:B------:R-:W-:Y:S05]  /*16900*/  BSYNC B2 ;  /* 0x0000000000027941 */ /* 0x000fea0003800000 */
.L_x_10623:
        /* <DEDUP_REMOVED lines=9> */
.L_x_10626:
[----:B------:R-:W-:Y:S05]  /*169a0*/  BSYNC B2 ;  /* 0x0000000000027941 */ /* 0x000fea0003800000 */
.L_x_10625:
        /* <DEDUP_REMOVED lines=10> */
[----:B---3--:R-:W-:-:S03]  /*16a50*/  IMAD R4, R8, 0x60, R4 ;  /* 0x0000006008047824 */ /* 0x008fc600078e0204 */
[----:B------:R-:W-:Y:S01]  /*16a60*/  IADD3 R5, R5, 0x1c400, RZ ;  /* 0x0001c40005057810 */ /* 0x000fe20007ffe0ff */
[----:B------:R-:W-:-:S07]  /*16a70*/  VIADD R8, R3, 0x32430 ;  /* 0x0003243003087836 */ /* 0x000fce0000000000 */
.L_x_10627:
        /* <DEDUP_REMOVED lines=14> */
.L_x_10773:
[----:B------:R-:W-:Y:S05]  /*16b60*/  BSYNC B2 ;  /* 0x0000000000027941 */ /* 0x000fea0003800000 */
.L_x_10628:
        /* <DEDUP_REMOVED lines=11> */
.L_x_10631:
[----:B------:R-:W-:Y:S05]  /*16c20*/  BSYNC B2 ;  /* 0x0000000000027941 */ /* 0x000fea0003800000 */
.L_x_10630:
        /* <DEDUP_REMOVED lines=10> */
.L_x_10632:
        /* <DEDUP_REMOVED lines=16> */
.L_x_10633:
        /* <DEDUP_REMOVED lines=16> */
.L_x_10634:
        /* <DEDUP_REMOVED lines=16> */
.L_x_10635:
        /* <DEDUP_REMOVED lines=11> */
.L_x_10621:
[----:B------:R-:W-:Y:S05]  /*17080*/  BSYNC B1 ;  /* 0x0000000000017941 */ /* 0x000fea0003800000 */
.L_x_10620:
        /* <DEDUP_REMOVED lines=36> */
.L_x_10638:
        /* <DEDUP_REMOVED lines=9> */
.L_x_10774:
[----:B------:R-:W-:Y:S05]  /*17360*/  BSYNC B2 ;  /* 0x0000000000027941 */ /* 0x000fea0003800000 */
.L_x_10639:
        /* <DEDUP_REMOVED lines=9> */
.L_x_10642:
[----:B------:R-:W-:Y:S05]  /*17400*/  BSYNC B2 ;  /* 0x0000000000027941 */ /* 0x000fea0003800000 */
.L_x_10641:
        /* <DEDUP_REMOVED lines=14> */
.L_x_10643:
        /* <DEDUP_REMOVED lines=14> */
.L_x_10775:
[----:B------:R-:W-:Y:S05]  /*175d0*/  BSYNC B2 ;  /* 0x0000000000027941 */ /* 0x000fea0003800000 */
.L_x_10644:
        /* <DEDUP_REMOVED lines=11> */
.L_x_10647:
[----:B------:R-:W-:Y:S05]  /*17690*/  BSYNC B2 ;  /* 0x0000000000027941 */ /* 0x000fea0003800000 */
.L_x_10646:
        /* <DEDUP_REMOVED lines=11> */
.L_x_10648:
        /* <DEDUP_REMOVED lines=16> */
.L_x_10649:
        /* <DEDUP_REMOVED lines=16> */
.L_x_10650:
        /* <DEDUP_REMOVED lines=16> */
.L_x_10651:
        /* <DEDUP_REMOVED lines=11> */
.L_x_10637:
[----:B------:R-:W-:Y:S05]  /*17b00*/  BSYNC B1 ;  /* 0x0000000000017941 */ /* 0x000fea0003800000 */
.L_x_10636:
[C---:B------:R-:W-:Y:S01]  /*17b10*/  ISETP.GT.AND P0, PT, R0.reuse, 0x1, PT ;  /* 0x000000010000780c */ /* 0x040fe20003f04270 */
[----:B------:R-:W-:-:S12]  /*17b20*/  VIADD R0, R0, 0xfffffffe ;  /* 0xfffffffe00007836 */ /* 0x000fd80000000000 */
[----:B------:R-:W-:Y:S05]  /*17b30*/  @P0 BRA `(.L_x_10652) ;  /* 0xffffffe800b80947 */ /* 0x000fea000383ffff */
.L_x_10601:
[----:B------:R-:W-:Y:S05]  /*17b40*/  BSYNC B0 ;  /* 0x0000000000007941 */ /* 0x000fea0003800000 */
.L_x_10600:
[----:B------:R-:W3:Y:S04]  /*17b50*/  LDL.LU R4, [R1+0x8] ;  /* 0x0000080001047983 */ /* 0x000ee80000300800 */
[----:B------:R-:W2:Y:S01]  /*17b60*/  LDL.LU R3, [R1+0x1c] ;  /* 0x00001c0001037983 */ /* 0x000ea20000300800 */
[----:B------:R-:W1:Y:S01]  /*17b70*/  S2R R2, SR_TID.X ;  /* 0x0000000000027919 */ /* 0x000e620000002100 */
[----:B------:R-:W-:Y:S01]  /*17b80*/  BSSY B0, `(.L_x_10653) ;  /* 0x0000015000007945 */ /* 0x000fe20003800000 */
[----:B-1----:R-:W-:-:S04]  /*17b90*/  LOP3.LUT R2, R2, 0x7f, RZ, 0xc0, !PT ;  /* 0x0000007f02027812 */ /* 0x002fc800078ec0ff */
[----:B------:R-:W-:Y:S01]  /*17ba0*/  ISETP.NE.AND P1, PT, R2, RZ, PT ;  /* 0x000000ff0200720c */ /* 0x000fe20003f25270 */
[----:B---3--:R-:W-:-:S05]  /*17bb0*/  VIADD R0, R4, 0x1 ;  /* 0x0000000104007836 */ /* 0x008fca0000000000 */
        /* <DEDUP_REMOVED lines=16> */
[----:B--2---:R-:W-:-:S07]  /*17cc0*/  IADD3 R16, R3, UR36, R2 ;  /* 0x0000002403107c10 */ /* 0x004fce000fffe002 */
.L_x_10654:
[----:B------:R-:W-:Y:S05]  /*17cd0*/  BSYNC B0 ;  /* 0x0000000000007941 */ /* 0x000fea0003800000 */
.L_x_10653:
[----:B------:R-:W-:-:S05]  /*17ce0*/  SEL R0, R0, RZ, P0 ;  /* 0x000000ff00007207 */ /* 0x000fca0000000000 */
[----:B------:R2:W-:Y:S02]  /*17cf0*/  STL [R1+0x8], R0 ;  /* 0x0000080001007387 */ /* 0x0005e40000100800 */
.L_x_10566:
[----:B------:R-:W-:Y:S05]  /*17d00*/  BSYNC B7 ;  /* 0x0000000000077941 */ /* 0x000fea0003800000 */
.L_x_10564:
        /* <DEDUP_REMOVED lines=13> */
.L_x_10655:
        /* <DEDUP_REMOVED lines=35> */
[----:B------:R0:W1:Y:S02]  /*18010*/  SHFL.IDX PT, R6, R3, 0x1f, 0x1f ;  /* 0x03e01f0003067f89 */ /* 0x00006400000e0000 */
.L_x_10785:
[----:B------:R-:W-:Y:S02]  /*18020*/  ULDC UR4, c[0x0][0xd38] ;  /* 0x00034e0000047ab9 */ /* 0x000fe40000000800 */
[----:B------:R-:W-:-:S04]  /*18030*/  IMAD.U32 R16, RZ, RZ, UR4 ;  /* 0x00000004ff107e24 */ /* 0x000fc8000f8e00ff */
[----:B-1----:R-:W-:-:S04]  /*18040*/  IMAD R6, R6, R16, RZ ;  /* 0x0000001006067224 */ /* 0x002fc800078e02ff */
[----:B------:R-:W-:-:S05]  /*18050*/  IMAD.IADD R4, R4, 0x1, R6 ;  /* 0x0000000104047824 */ /* 0x000fca00078e0206 */
[----:B------:R-:W-:-:S13]  /*18060*/  ISETP.GT.AND P6, PT, R4, R0, PT ;  /* 0x000000000400720c */ /* 0x000fda0003fc4270 */
[----:B------:R-:W-:Y:S05]  /*18070*/  @P6 BRA `(.L_x_10658) ;  /* 0x00000000009c6947 */ /* 0x000fea0003800000 */
.L_x_10663:
        /* <DEDUP_REMOVED lines=14> */
.L_x_10661:
[----:B------:R-:W-:Y:S05]  /*18160*/  BSYNC B0 ;  /* 0x0000000000007941 */ /* 0x000fea0003800000 */
.L_x_10660:
        /* <DEDUP_REMOVED lines=18> */
.L_x_10793:
[----:B------:R-:W-:Y:S02]  /*18290*/  ULDC UR4, c[0x0][0xd38] ;  /* 0x00034e0000047ab9 */ /* 0x000fe40000000800 */
[----:B------:R-:W-:-:S04]  /*182a0*/  IMAD.U32 R16, RZ, RZ, UR4 ;  /* 0x00000004ff107e24 */ /* 0x000fc8000f8e00ff */
[----:B-1----:R-:W-:-:S04]  /*182b0*/  IMAD R6, R6, R16, RZ ;  /* 0x0000001006067224 */ /* 0x002fc800078e02ff */
[----:B------:R-:W-:-:S05]  /*182c0*/  IMAD.IADD R4, R6, 0x1, R4 ;  /* 0x0000000106047824 */ /* 0x000fca00078e0204 */
[----:B------:R-:W-:-:S13]  /*182d0*/  ISETP.GT.AND P6, PT, R4, R0, PT ;  /* 0x000000000400720c */ /* 0x000fda0003fc4270 */
[----:B------:R-:W-:Y:S05]  /*182e0*/  @!P6 BRA `(.L_x_10663) ;  /* 0xfffffffc0064e947 */ /* 0x000fea000383ffff */
.L_x_10658:
        /* <DEDUP_REMOVED lines=8> */
.L_x_10797:
[----:B------:R-:W-:Y:S01]  /*18370*/  ISETP.NE.AND P0, PT, R5, RZ, PT ;  /* 0x000000ff0500720c */ /* 0x000fe20003f05270 */
[----:B-1----:R-:W-:-:S12]  /*18380*/  IMAD.MOV.U32 R2, RZ, RZ, RZ ;  /* 0x000000ffff027224 */ /* 0x002fd800078e00ff */
[----:B------:R-:W-:Y:S05]  /*18390*/  @!P0 BRA `(.L_x_10665) ;  /* 0x0000000000108947 */ /* 0x000fea0003800000 */
[----:B------:R-:W-:Y:S01]  /*183a0*/  UMOV UR4, 0xffffffff ;  /* 0xffffffff00047882 */ /* 0x000fe20000000000 */
[----:B------:R-:W-:Y:S02]  /*183b0*/  VIADD R12, R4, 0xffffffff ;  /* 0xffffffff040c7836 */ /* 0x000fe40000000000 */
[----:B------:R-:W-:Y:S05]  /*183c0*/  BRA.DIV UR4, `(.L_x_10666) ;  /* 0x0000003e04107947 */ /* 0x000fea000b800000 */
[----:B------:R1:W3:Y:S02]  /*183d0*/  SHFL.IDX PT, R2, R3, R12, 0x1f ;  /* 0x00001f0c03027589 */ /* 0x0002e400000e0000 */
.L_x_10665:
        /* <DEDUP_REMOVED lines=31> */
.L_x_10659:
[----:B------:R-:W-:Y:S01]  /*185d0*/  UMOV UR4, URZ ;  /* 0x0000003f00047c82 */ /* 0x000fe20008000000 */
[----:B------:R-:W-:Y:S01]  /*185e0*/  UMOV UR5, URZ ;  /* 0x0000003f00057c82 */ /* 0x000fe20008000000 */
[----:B------:R-:W-:Y:S01]  /*185f0*/  ULDC UR6, c[0x0][0xd3c] ;  /* 0x00034f0000067ab9 */ /* 0x000fe20000000800 */
[----:B------:R-:W-:Y:S02]  /*18600*/  IMAD.MOV.U32 R16, RZ, RZ, R0 ;  /* 0x000000ffff107224 */ /* 0x000fe400078e0000 */
[----:B------:R-:W-:Y:S02]  /*18610*/  IMAD.U32 R17, RZ, RZ, UR4 ;  /* 0x00000004ff117e24 */ /* 0x000fe4000f8e00ff */
[----:B------:R-:W-:Y:S02]  /*18620*/  IMAD.U32 R18, RZ, RZ, UR5 ;  /* 0x00000005ff127e24 */ /* 0x000fe4000f8e00ff */
[----:B------:R-:W-:-:S07]  /*18630*/  IMAD.U32 R19, RZ, RZ, UR6 ;  /* 0x00000006ff137e24 */ /* 0x000fce000f8e00ff */
.L_x_10667:
        /* <DEDUP_REMOVED lines=12> */
.L_x_10656:
[----:B------:R-:W-:Y:S02]  /*18700*/  ULDC UR4, c[0x0][0xd3c] ;  /* 0x00034f0000047ab9 */ /* 0x000fe40000000800 */
[----:B---3--:R-:W-:-:S13]  /*18710*/  ISETP.GE.AND P0, PT, R19, UR4, PT ;  /* 0x0000000413007c0c */ /* 0x008fda000bf06270 */
[----:B------:R-:W-:Y:S05]  /*18720*/  @!P0 BRA `(.L_x_10668) ;  /* 0xffffff8c00148947 */ /* 0x000fea000383ffff */
[----:B------:R-:W-:Y:S05]  /*18730*/  BSYNC B8 ;  /* 0x0000000000087941 */ /* 0x000fea0003800000 */
.L_x_10522:
        /* <DEDUP_REMOVED lines=12> */
.L_x_10800:
[----:B------:R-:W-:Y:S05]  /*18800*/  BSYNC B0 ;  /* 0x0000000000007941 */ /* 0x000fea0003800000 */
.L_x_10669:
[----:B------:R-:W-:-:S03]  /*18810*/  UMOV UR4, 0xffffffff ;  /* 0xffffffff00047882 */ /* 0x000fc60000000000 */
[----:B------:R-:W-:Y:S05]  /*18820*/  BRA.DIV UR4, `(.L_x_10671) ;  /* 0x0000003a04347947 */ /* 0x000fea000b800000 */
[----:B------:R-:W1:Y:S02]  /*18830*/  S2R R2, SR_TID.X ;  /* 0x0000000000027919 */ /* 0x000e640000002100 */
[----:B-1----:R-:W-:-:S04]  /*18840*/  SHF.R.U32.HI R2, RZ, 0x5, R2 ;  /* 0x00000005ff027819 */ /* 0x002fc80000011602 */
[----:B------:R-:W-:-:S05]  /*18850*/  LOP3.LUT R2, R2, 0x3, RZ, 0xc0, !PT ;  /* 0x0000000302027812 */ /* 0x000fca00078ec0ff */
[----:B------:R1:W2:Y:S02]  /*18860*/  SHFL.IDX PT, R14, R2, RZ, 0x1f ;  /* 0x00001fff020e7589 */ /* 0x0002a400000e0000 */
.L_x_10803:
[----:B--2---:R-:W-:-:S13]  /*18870*/  ISETP.NE.AND P0, PT, R14, RZ, PT ;  /* 0x000000ff0e00720c */ /* 0x004fda0003f05270 */
[----:B------:R-:W-:Y:S05]  /*18880*/  @P0 BRA `(.L_x_10377) ;  /* 0x0000000000940947 */ /* 0x000fea0003800000 */
[----:B------:R-:W-:-:S03]  /*18890*/  UMOV UR4, 0xffffffff ;  /* 0xffffffff00047882 */ /* 0x000fc60000000000 */
[----:B------:R-:W-:Y:S05]  /*188a0*/  BRA.DIV UR4, `(.L_x_10672) ;  /* 0x0000003a04487947 */ /* 0x000fea000b800000 */
[----:B------:R-:W-:-:S13]  /*188b0*/  ELECT P6, URZ, PT ;  /* 0x00000000003f782f */ /* 0x000fda00038c0000 */
.L_x_10806:
[----:B------:R-:W-:Y:S05]  /*188c0*/  @!P6 BRA `(.L_x_10377) ;  /* 0x000000000084e947 */ /* 0x000fea0003800000 */
[----:B-1----:R-:W2:Y:S02]  /*188d0*/  LDL.LU R2, [R1+0x84] ;  /* 0x0000840001027983 */ /* 0x002ea40000300800 */
[----:B--2---:R-:W-:-:S04]  /*188e0*/  LOP3.LUT R2, R2, 0x2, RZ, 0xfc, !PT ;  /* 0x0000000202027812 */ /* 0x004fc800078efcff */
[----:B------:R-:W-:-:S13]  /*188f0*/  ISETP.NE.AND P2, PT, R2, 0x3, PT ;  /* 0x000000030200780c */ /* 0x000fda0003f45270 */
[----:B------:R-:W-:Y:S05]  /*18900*/  @!P2 BRA `(.L_x_10673) ;  /* 0x000000000004a947 */ /* 0x000fea0003800000 */
[----:B------:R-:W-:Y:S01]  /*18910*/  BPT.TRAP 0x1 ;  /* 0x000000040000795c */ /* 0x000fe20000300000 */
.L_x_10673:
        /* <DEDUP_REMOVED lines=14> */
.L_x_10807:
[----:B------:R-:W1:Y:S02]  /*18a00*/  SYNCS.PHASECHK.TRANS64.TRYWAIT P0, [R7+URZ], R2 ;  /* 0x00000002070075a7 */ /* 0x000e64000800017f */
[----:B-1----:R-:W-:Y:S05]  /*18a10*/  @!P0 BRA `(.L_x_10675) ;  /* 0x0000003800208947 */ /* 0x002fea0003800000 */
.L_x_10808:
[----:B------:R-:W-:Y:S05]  /*18a20*/  @!P2 BRA `(.L_x_10676) ;  /* 0x000000000004a947 */ /* 0x000fea0003800000 */
[----:B------:R-:W-:Y:S01]  /*18a30*/  BPT.TRAP 0x1 ;  /* 0x000000040000795c */ /* 0x000fe20000300000 */
.L_x_10676:
[----:B------:R-:W2:Y:S01]  /*18a40*/  LDL.LU R4, [R1+0x8] ;  /* 0x0000080001047983 */ /* 0x000ea20000300800 */
[----:B------:R-:W-:-:S05]  /*18a50*/  IADD3 R0, R0, 0x32460, RZ ;  /* 0x0003246000007810 */ /* 0x000fca0007ffe0ff */
[----:B--2---:R-:W-:-:S04]  /*18a60*/  IMAD R4, R4, 0x8, R0 ;  /* 0x0000000804047824 */ /* 0x004fc800078e0200 */
[----:B------:R-:W2:Y:S02]  /*18a70*/  SYNCS.PHASECHK.TRANS64.TRYWAIT P0, [R4+URZ], R5 ;  /* 0x00000005040075a7 */ /* 0x000ea4000800017f */
[----:B--2---:R-:W-:Y:S05]  /*18a80*/  @!P0 BRA `(.L_x_10677) ;  /* 0x0000003800188947 */ /* 0x004fea0003800000 */
.L_x_10809:
[----:B------:R-:W-:-:S07]  /*18a90*/  IMAD R3, R3, 0x8, R0 ;  /* 0x0000000803037824 */ /* 0x000fce00078e0200 */
.L_x_10678:
[----:B---3--:R3:W0:Y:S02]  /*18aa0*/  SYNCS.PHASECHK.TRANS64.TRYWAIT P0, [R3+URZ], R2 ;  /* 0x00000002030075a7 */ /* 0x008624000800017f */
[----:B0-----:R-:W-:Y:S05]  /*18ab0*/  @!P0 NANOSLEEP.SYNCS 0x989680 ;  /* 0x009896800000895d */ /* 0x001fea0003900000 */
[----:B------:R-:W0:Y:S02]  /*18ac0*/  @!P0 SYNCS.PHASECHK.TRANS64 P0, [R3+URZ], R2 ;  /* 0x00000002030085a7 */ /* 0x000e24000800007f */
[----:B0-----:R-:W-:Y:S05]  /*18ad0*/  @!P0 BRA `(.L_x_10678) ;  /* 0xfffffffc00f08947 */ /* 0x001fea000383ffff */
.L_x_10377:
[----:B------:R-:W-:Y:S05]  /*18ae0*/  BSYNC B9 ;  /* 0x0000000000097941 */ /* 0x000fea0003800000 */
.L_x_10374:
[----:B------:R-:W-:Y:S05]  /*18af0*/  EXIT ;  /* 0x000000000000794d */ /* 0x000fea0003800000 */
.L_x_10395:
[----:B0-----:R0:W1:Y:S02]  /*18b00*/  SYNCS.PHASECHK.TRANS64.TRYWAIT P6, [R94+URZ+0x32490], R108 ;  /* 0x0324906c5e0075a7 */ /* 0x00106400080c017f */
[----:B-1----:R-:W-:Y:S05]  /*18b10*/  @!P6 NANOSLEEP.SYNCS 0x989680 ;  /* 0x009896800000e95d */ /* 0x002fea0003900000 */
[----:B------:R-:W1:Y:S02]  /*18b20*/  @!P6 SYNCS.PHASECHK.TRANS64 P6, [R94+URZ+0x32490], R108 ;  /* 0x0324906c5e00e5a7 */ /* 0x000e6400080c007f */
[----:B-1----:R-:W-:Y:S05]  /*18b30*/  @!P6 BRA `(.L_x_10395) ;  /* 0xfffffffc00f0e947 */ /* 0x002fea000383ffff */
[----:B------:R-:W-:Y:S05]  /*18b40*/  BRA `(.L_x_10679) ;  /* 0xfffffea000007947 */ /* 0x000fea000383ffff */
.L_x_10413:
[----:B0-----:R0:W1:Y:S02]  /*18b50*/  SYNCS.PHASECHK.TRANS64.TRYWAIT P5, [R94+URZ+0x32490], R108 ;  /* 0x0324906c5e0075a7 */ /* 0x00106400080a017f */
[----:B-1----:R-:W-:Y:S05]  /*18b60*/  @!P5 NANOSLEEP.SYNCS 0x989680 ;  /* 0x009896800000d95d */ /* 0x002fea0003900000 */
[----:B------:R-:W1:Y:S02]  /*18b70*/  @!P5 SYNCS.PHASECHK.TRANS64 P5, [R94+URZ+0x32490], R108 ;  /* 0x0324906c5e00d5a7 */ /* 0x000e6400080a007f */
[----:B-1----:R-:W-:Y:S05]  /*18b80*/  @!P5 BRA `(.L_x_10413) ;  /* 0xfffffffc00f0d947 */ /* 0x002fea000383ffff */
[----:B------:R-:W-:Y:S05]  /*18b90*/  BRA `(.L_x_10680) ;  /* 0xfffffeb000487947 */ /* 0x000fea000383ffff */
.L_x_10422:
[----:B0-----:R0:W1:Y:S02]  /*18ba0*/  SYNCS.PHASECHK.TRANS64.TRYWAIT P4, [R94+URZ+0x32490], R108 ;  /* 0x0324906c5e0075a7 */ /* 0x001064000808017f */
[----:B-1----:R-:W-:Y:S05]  /*18bb0*/  @!P4 NANOSLEEP.SYNCS 0x989680 ;  /* 0x009896800000c95d */ /* 0x002fea0003900000 */
[----:B------:R-:W1:Y:S02]  /*18bc0*/  @!P4 SYNCS.PHASECHK.TRANS64 P4, [R94+URZ+0x32490], R108 ;  /* 0x0324906c5e00c5a7 */ /* 0x000e64000808007f */
[----:B-1----:R-:W-:Y:S05]  /*18bd0*/  @!P4 BRA `(.L_x_10422) ;  /* 0xfffffffc00f0c947 */ /* 0x002fea000383ffff */
[----:B------:R-:W-:Y:S05]  /*18be0*/  BRA `(.L_x_10681) ;  /* 0xfffffec000307947 */ /* 0x000fea000383ffff */
.L_x_10428:
[----:B-1----:R1:W2:Y:S02]  /*18bf0*/  SYNCS.PHASECHK.TRANS64.TRYWAIT P3, [R94+URZ+0x324b0], R108 ;  /* 0x0324b06c5e0075a7 */ /* 0x0022a4000806017f */
[----:B--2---:R-:W-:Y:S05]  /*18c00*/  @!P3 NANOSLEEP.SYNCS 0x989680 ;  /* 0x009896800000b95d */ /* 0x004fea0003900000 */
[----:B------:R-:W2:Y:S02]  /*18c10*/  @!P3 SYNCS.PHASECHK.TRANS64 P3, [R94+URZ+0x324b0], R108 ;  /* 0x0324b06c5e00b5a7 */ /* 0x000ea4000806007f */
[----:B--2---:R-:W-:Y:S05]  /*18c20*/  @!P3 BRA `(.L_x_10428) ;  /* 0xfffffffc00f0b947 */ /* 0x004fea000383ffff */
[----:B------:R-:W-:Y:S05]  /*18c30*/  BRA `(.L_x_10682) ;  /* 0xfffffec000bc7947 */ /* 0x000fea000383ffff */
.L_x_10436:
        /* <DEDUP_REMOVED lines=8> */
.L_x_10684:
[----:B------:R-:W-:Y:S05]  /*18cc0*/  BSYNC B0 ;  /* 0x0000000000007941 */ /* 0x000fea0003800000 */
.L_x_10683:
[----:B------:R-:W-:Y:S05]  /*18cd0*/  BRA `(.L_x_10685) ;  /* 0xfffffecc006c7947 */ /* 0x000fea000383ffff */
.L_x_10448:
        /* <DEDUP_REMOVED lines=8> */
.L_x_10687:
[----:B------:R-:W-:Y:S05]  /*18d60*/  BSYNC B1 ;  /* 0x0000000000017941 */ /* 0x000fea0003800000 */
.L_x_10686:
        /* <DEDUP_REMOVED lines=8> */
.L_x_10688:
[----:B------:R-:W-:Y:S02]  /*18df0*/  IMAD.MOV.U32 R13, RZ, RZ, R27 ;  /* 0x000000ffff0d7224 */ /* 0x000fe400078e001b */
[----:B------:R-:W-:-:S07]  /*18e00*/  IMAD.MOV.U32 R3, RZ, RZ, R14 ;  /* 0x000000ffff037224 */ /* 0x000fce00078e000e */
[----:B------:R-:W-:Y:S05]  /*18e10*/  WARPSYNC.COLLECTIVE R15, `(.L_x_10689) ;  /* 0x000000000f087348 */ /* 0x000fea0003c00000 */
[----:B------:R0:W1:Y:S02]  /*18e20*/  SHFL.IDX P6, R14, R13, R12, R11 ;  /* 0x0000000c0d0e7389 */ /* 0x00006400000c000b */
[----:B01----:R-:W-:Y:S01]  /*18e30*/  ENDCOLLECTIVE ;  /* 0x000000000000791b */ /* 0x003fe20003800000 */
.L_x_10689:
[----:B------:R-:W-:Y:S02]  /*18e40*/  IMAD.MOV.U32 R13, RZ, RZ, R26 ;  /* 0x000000ffff0d7224 */ /* 0x000fe400078e001a */
[----:B------:R-:W-:-:S07]  /*18e50*/  IMAD.MOV.U32 R4, RZ, RZ, R14 ;  /* 0x000000ffff047224 */ /* 0x000fce00078e000e */
[----:B------:R-:W-:Y:S05]  /*18e60*/  WARPSYNC.COLLECTIVE R15, `(.L_x_10690) ;  /* 0x000000000f087348 */ /* 0x000fea0003c00000 */
[----:B------:R0:W1:Y:S02]  /*18e70*/  SHFL.IDX P6, R14, R13, R12, R11 ;  /* 0x0000000c0d0e7389 */ /* 0x00006400000c000b */
[----:B01----:R-:W-:Y:S01]  /*18e80*/  ENDCOLLECTIVE ;  /* 0x000000000000791b */ /* 0x003fe20003800000 */
.L_x_10690:
[----:B------:R-:W-:Y:S05]  /*18e90*/  BRA `(.L_x_10691) ;  /* 0xfffffed000647947 */ /* 0x000fea000383ffff */
.L_x_10452:
[----:B0-----:R0:W1:Y:S02]  /*18ea0*/  SYNCS.PHASECHK.TRANS64.TRYWAIT P0, [R18+URZ+0x32400], R13 ;  /* 0x0324000d120075a7 */ /* 0x001064000800017f */
[----:B-1----:R-:W-:Y:S05]  /*18eb0*/  @!P0 NANOSLEEP.SYNCS 0x989680 ;  /* 0x009896800000895d */ /* 0x002fea0003900000 */
[----:B------:R-:W1:Y:S02]  /*18ec0*/  @!P0 SYNCS.PHASECHK.TRANS64 P0, [R18+URZ+0x32400], R13 ;  /* 0x0324000d120085a7 */ /* 0x000e64000800007f */
[----:B-1----:R-:W-:Y:S05]  /*18ed0*/  @!P0 BRA `(.L_x_10452) ;  /* 0xfffffffc00f08947 */ /* 0x002fea000383ffff */
[----:B------:R-:W-:Y:S05]  /*18ee0*/  BRA `(.L_x_10692) ;  /* 0xfffffed400787947 */ /* 0x000fea000383ffff */
.L_x_10460:
        /* <DEDUP_REMOVED lines=8> */
.L_x_10694:
[----:B------:R-:W-:Y:S05]  /*18f70*/  BSYNC B1 ;  /* 0x0000000000017941 */ /* 0x000fea0003800000 */
.L_x_10693:
        /* <DEDUP_REMOVED lines=8> */
.L_x_10695:
[----:B------:R-:W-:Y:S02]  /*19000*/  IMAD.MOV.U32 R13, RZ, RZ, R27 ;  /* 0x000000ffff0d7224 */ /* 0x000fe400078e001b */
[----:B------:R-:W-:-:S07]  /*19010*/  IMAD.MOV.U32 R3, RZ, RZ, R14 ;  /* 0x000000ffff037224 */ /* 0x000fce00078e000e */
[----:B------:R-:W-:Y:S05]  /*19020*/  WARPSYNC.COLLECTIVE R15, `(.L_x_10696) ;  /* 0x000000000f087348 */ /* 0x000fea0003c00000 */
[----:B------:R0:W1:Y:S02]  /*19030*/  SHFL.IDX P6, R14, R13, R12, R11 ;  /* 0x0000000c0d0e7389 */ /* 0x00006400000c000b */
[----:B01----:R-:W-:Y:S01]  /*19040*/  ENDCOLLECTIVE ;  /* 0x000000000000791b */ /* 0x003fe20003800000 */
.L_x_10696:
[----:B------:R-:W-:Y:S02]  /*19050*/  IMAD.MOV.U32 R13, RZ, RZ, R26 ;  /* 0x000000ffff0d7224 */ /* 0x000fe400078e001a */
[----:B------:R-:W-:-:S07]  /*19060*/  IMAD.MOV.U32 R20, RZ, RZ, R14 ;  /* 0x000000ffff147224 */ /* 0x000fce00078e000e */
[----:B------:R-:W-:Y:S05]  /*19070*/  WARPSYNC.COLLECTIVE R15, `(.L_x_10697) ;  /* 0x000000000f087348 */ /* 0x000fea0003c00000 */
[----:B------:R0:W1:Y:S02]  /*19080*/  SHFL.IDX P6, R14, R13, R12, R11 ;  /* 0x0000000c0d0e7389 */ /* 0x00006400000c000b */
[----:B01----:R-:W-:Y:S01]  /*19090*/  ENDCOLLECTIVE ;  /* 0x000000000000791b */ /* 0x003fe20003800000 */
.L_x_10697:
[----:B------:R-:W-:Y:S05]  /*190a0*/  BRA `(.L_x_10698) ;  /* 0xfffffedc00d87947 */ /* 0x000fea000383ffff */
.L_x_10464:
[----:B0-----:R0:W1:Y:S02]  /*190b0*/  SYNCS.PHASECHK.TRANS64.TRYWAIT P1, [R18+URZ+0x32400], R21 ;  /* 0x03240015120075a7 */ /* 0x001064000802017f */
[----:B-1----:R-:W-:Y:S05]  /*190c0*/  @!P1 NANOSLEEP.SYNCS 0x989680 ;  /* 0x009896800000995d */ /* 0x002fea0003900000 */
[----:B------:R-:W1:Y:S02]  /*190d0*/  @!P1 SYNCS.PHASECHK.TRANS64 P1, [R18+URZ+0x32400], R21 ;  /* 0x03240015120095a7 */ /* 0x000e64000802007f */
[----:B-1----:R-:W-:Y:S05]  /*190e0*/  @!P1 BRA `(.L_x_10464) ;  /* 0xfffffffc00f09947 */ /* 0x002fea000383ffff */
[----:B------:R-:W-:Y:S05]  /*190f0*/  BRA `(.L_x_10699) ;  /* 0xfffffee000b47947 */ /* 0x000fea000383ffff */
.L_x_10470:
[----:B---3--:R3:W0:Y:S02]  /*19100*/  SYNCS.PHASECHK.TRANS64.TRYWAIT P1, [R4+URZ+0x32430], R3 ;  /* 0x03243003040075a7 */ /* 0x008624000802017f */
[----:B0-----:R-:W-:Y:S05]  /*19110*/  @!P1 NANOSLEEP.SYNCS 0x989680 ;  /* 0x009896800000995d */ /* 0x001fea0003900000 */
[----:B------:R-:W0:Y:S02]  /*19120*/  @!P1 SYNCS.PHASECHK.TRANS64 P1, [R4+URZ+0x32430], R3 ;  /* 0x03243003040095a7 */ /* 0x000e24000802007f */
[----:B0-----:R-:W-:Y:S05]  /*19130*/  @!P1 BRA `(.L_x_10470) ;  /* 0xfffffffc00f09947 */ /* 0x001fea000383ffff */
[----:B------:R-:W-:Y:S05]  /*19140*/  BRA `(.L_x_10469) ;  /* 0xfffffeec00c07947 */ /* 0x000fea000383ffff */
.L_x_10472:
[----:B0-----:R0:W4:Y:S02]  /*19150*/  SYNCS.PHASECHK.TRANS64.TRYWAIT P1, [R18+URZ+0x32410], R5 ;  /* 0x03241005120075a7 */ /* 0x001124000802017f */
[----:B----4-:R-:W-:Y:S05]  /*19160*/  @!P1 NANOSLEEP.SYNCS 0x989680 ;  /* 0x009896800000995d */ /* 0x010fea0003900000 */
[----:B------:R-:W4:Y:S02]  /*19170*/  @!P1 SYNCS.PHASECHK.TRANS64 P1, [R18+URZ+0x32410], R5 ;  /* 0x03241005120095a7 */ /* 0x000f24000802007f */
[----:B----4-:R-:W-:Y:S05]  /*19180*/  @!P1 BRA `(.L_x_10472) ;  /* 0xfffffffc00f09947 */ /* 0x010fea000383ffff */
[----:B------:R-:W-:Y:S05]  /*19190*/  BRA `(.L_x_10700) ;  /* 0xfffffef000a87947 */ /* 0x000fea000383ffff */
.L_x_10477:
[----:B------:R0:W0:Y:S02]  /*191a0*/  SYNCS.PHASECHK.TRANS64.TRYWAIT P2, [R4+URZ+0x32450], R3 ;  /* 0x03245003040075a7 */ /* 0x000024000804017f */
[----:B0-----:R-:W-:Y:S05]  /*191b0*/  @!P2 NANOSLEEP.SYNCS 0x989680 ;  /* 0x009896800000a95d */ /* 0x001fea0003900000 */
[----:B------:R-:W0:Y:S02]  /*191c0*/  @!P2 SYNCS.PHASECHK.TRANS64 P2, [R4+URZ+0x32450], R3 ;  /* 0x032450030400a5a7 */ /* 0x000e24000804007f */
[----:B0-----:R-:W-:Y:S05]  /*191d0*/  @!P2 BRA `(.L_x_10477) ;  /* 0xfffffffc00f0a947 */ /* 0x001fea000383ffff */
[----:B------:R-:W-:Y:S05]  /*191e0*/  BRA `(.L_x_10476) ;  /* 0xfffffef000c87947 */ /* 0x000fea000383ffff */
.L_x_10482:
[----:B-1----:R1:W2:Y:S02]  /*191f0*/  SYNCS.PHASECHK.TRANS64.TRYWAIT P3, [R5+URZ+0x32430], R0 ;  /* 0x03243000050075a7 */ /* 0x0022a4000806017f */
[----:B--2---:R-:W-:Y:S05]  /*19200*/  @!P3 NANOSLEEP.SYNCS 0x989680 ;  /* 0x009896800000b95d */ /* 0x004fea0003900000 */
[----:B------:R-:W2:Y:S02]  /*19210*/  @!P3 SYNCS.PHASECHK.TRANS64 P3, [R5+URZ+0x32430], R0 ;  /* 0x032430000500b5a7 */ /* 0x000ea4000806007f */
[----:B--2---:R-:W-:Y:S05]  /*19220*/  @!P3 BRA `(.L_x_10482) ;  /* 0xfffffffc00f0b947 */ /* 0x004fea000383ffff */
[----:B------:R-:W-:Y:S05]  /*19230*/  BRA `(.L_x_10481) ;  /* 0xffffff1400c07947 */ /* 0x000fea000383ffff */
.L_x_10487:
[----:B---3--:R3:W4:Y:S02]  /*19240*/  SYNCS.PHASECHK.TRANS64.TRYWAIT P3, [R5+URZ+0x32450], R0 ;  /* 0x03245000050075a7 */ /* 0x008724000806017f */
[----:B----4-:R-:W-:Y:S05]  /*19250*/  @!P3 NANOSLEEP.SYNCS 0x989680 ;  /* 0x009896800000b95d */ /* 0x010fea0003900000 */
[----:B------:R-:W4:Y:S02]  /*19260*/  @!P3 SYNCS.PHASECHK.TRANS64 P3, [R5+URZ+0x32450], R0 ;  /* 0x032450000500b5a7 */ /* 0x000f24000806007f */
[----:B----4-:R-:W-:Y:S05]  /*19270*/  @!P3 BRA `(.L_x_10487) ;  /* 0xfffffffc00f0b947 */ /* 0x010fea000383ffff */
[----:B------:R-:W-:Y:S05]  /*19280*/  BRA `(.L_x_10486) ;  /* 0xffffff18006c7947 */ /* 0x000fea000383ffff */
.L_x_10502:
[----:B------:R-:W-:Y:S02]  /*19290*/  IMAD.MOV.U32 R13, RZ, RZ, R4 ;  /* 0x000000ffff0d7224 */ /* 0x000fe400078e0004 */
[----:B------:R-:W-:Y:S02]  /*192a0*/  IMAD.MOV.U32 R12, RZ, RZ, RZ ;  /* 0x000000ffff0c7224 */ /* 0x000fe400078e00ff */
[----:B------:R-:W-:Y:S02]  /*192b0*/  IMAD.MOV.U32 R11, RZ, RZ, 0x181f ;  /* 0x0000181fff0b7424 */ /* 0x000fe400078e00ff */
[----:B------:R-:W-:-:S07]  /*192c0*/  IMAD.MOV.U32 R15, RZ, RZ, -0x1 ;  /* 0xffffffffff0f7424 */ /* 0x000fce00078e00ff */
[----:B01----:R-:W-:Y:S05]  /*192d0*/  WARPSYNC.COLLECTIVE R15, `(.L_x_10701) ;  /* 0x000000000f087348 */ /* 0x003fea0003c00000 */
[----:B------:R2:W3:Y:S02]  /*192e0*/  SHFL.IDX P6, R14, R13, R12, R11 ;  /* 0x0000000c0d0e7389 */ /* 0x0004e400000c000b */
[----:B0123--:R-:W-:Y:S01]  /*192f0*/  ENDCOLLECTIVE ;  /* 0x000000000000791b */ /* 0x00ffe20003800000 */
.L_x_10701:
[----:B------:R-:W-:Y:S01]  /*19300*/  MOV R13, R3 ;  /* 0x00000003000d7202 */ /* 0x000fe20000000f00 */
[----:B------:R-:W-:-:S07]  /*19310*/  IMAD.MOV.U32 R0, RZ, RZ, R14 ;  /* 0x000000ffff007224 */ /* 0x000fce00078e000e */
[----:B------:R-:W-:Y:S05]  /*19320*/  WARPSYNC.COLLECTIVE R15, `(.L_x_10702) ;  /* 0x000000000f087348 */ /* 0x000fea0003c00000 */
[----:B------:R0:W1:Y:S02]  /*19330*/  SHFL.IDX P6, R14, R13, R12, R11 ;  /* 0x0000000c0d0e7389 */ /* 0x00006400000c000b */
[----:B01----:R-:W-:Y:S01]  /*19340*/  ENDCOLLECTIVE ;  /* 0x000000000000791b */ /* 0x003fe20003800000 */
.L_x_10702:
[----:B------:R-:W-:Y:S05]  /*19350*/  BRA `(.L_x_10703) ;  /* 0xffffff6c004c7947 */ /* 0x000fea000383ffff */
.L_x_10505:
        /* <DEDUP_REMOVED lines=8> */
.L_x_10705:
[----:B------:R-:W-:Y:S05]  /*193e0*/  BSYNC B1 ;  /* 0x0000000000017941 */ /* 0x000fea0003800000 */
.L_x_10704:
        /* <DEDUP_REMOVED lines=8> */
.L_x_10706:
[----:B------:R-:W-:Y:S05]  /*19470*/  BRA `(.L_x_10707) ;  /* 0xffffff6c00807947 */ /* 0x000fea000383ffff */
.L_x_10508:
        /* <DEDUP_REMOVED lines=8> */
.L_x_10709:
[----:B------:R-:W-:Y:S05]  /*19500*/  BSYNC B1 ;  /* 0x0000000000017941 */ /* 0x000fea0003800000 */
.L_x_10708:
        /* <DEDUP_REMOVED lines=8> */
.L_x_10710:
[----:B------:R-:W-:Y:S05]  /*19590*/  BRA `(.L_x_10711) ;  /* 0xffffff6c00b07947 */ /* 0x000fea000383ffff */
.L_x_10511:
[----:B------:R-:W-:Y:S01]  /*195a0*/  BSSY B1, `(.L_x_10712) ;  /* 0x0000008000017945 */ /* 0x000fe20003800000 */
[----:B0-----:R-:W-:Y:S02]  /*195b0*/  IMAD.MOV.U32 R13, RZ, RZ, R4 ;  /* 0x000000ffff0d7224 */ /* 0x001fe400078e0004 */
[----:B------:R-:W-:Y:S02]  /*195c0*/  IMAD.MOV.U32 R12, RZ, RZ, 0x3 ;  /* 0x00000003ff0c7424 */ /* 0x000fe400078e00ff */
[----:B------:R-:W-:Y:S02]  /*195d0*/  IMAD.MOV.U32 R11, RZ, RZ, 0x181f ;  /* 0x0000181fff0b7424 */ /* 0x000fe400078e00ff */
[----:B------:R-:W-:-:S07]  /*195e0*/  IMAD.MOV.U32 R15, RZ, RZ, -0x1 ;  /* 0xffffffffff0f7424 */ /* 0x000fce00078e00ff */
[----:B-1234-:R-:W-:Y:S05]  /*195f0*/  WARPSYNC.COLLECTIVE R15, `(.L_x_10713) ;  /* 0x000000000f087348 */ /* 0x01efea0003c00000 */
[----:B------:R0:W0:Y:S02]  /*19600*/  SHFL.IDX P6, R14, R13, R12, R11 ;  /* 0x0000000c0d0e7389 */ /* 0x00002400000c000b */
[----:B01234-:R-:W-:Y:S01]  /*19610*/  ENDCOLLECTIVE ;  /* 0x000000000000791b */ /* 0x01ffe20003800000 */
.L_x_10713:
[----:B------:R-:W-:Y:S05]  /*19620*/  BSYNC B1 ;  /* 0x0000000000017941 */ /* 0x000fea0003800000 */
.L_x_10712:
        /* <DEDUP_REMOVED lines=8> */
.L_x_10714:
[----:B------:R-:W-:Y:S05]  /*196b0*/  BRA `(.L_x_10715) ;  /* 0xffffff6c00e07947 */ /* 0x000fea000383ffff */
.L_x_10528:
        /* <DEDUP_REMOVED lines=11> */
.L_x_10717:
[----:B------:R-:W-:Y:S05]  /*19770*/  BSYNC B1 ;  /* 0x0000000000017941 */ /* 0x000fea0003800000 */
.L_x_10716:
[----:B------:R-:W-:Y:S05]  /*19780*/  BRA `(.L_x_10718) ;  /* 0xffffff8000c47947 */ /* 0x000fea000383ffff */
.L_x_10530:
[----:B------:R-:W-:Y:S01]  /*19790*/  BSSY B1, `(.L_x_10719) ;  /* 0x0000006000017945 */ /* 0x000fe20003800000 */
[----:B------:R-:W-:-:S07]  /*197a0*/  IMAD.MOV.U32 R15, RZ, RZ, -0x1 ;  /* 0xffffffffff0f7424 */ /* 0x000fce00078e00ff */
[----:B0-----:R-:W-:Y:S05]  /*197b0*/  WARPSYNC.COLLECTIVE R15, `(.L_x_10720) ;  /* 0x000000000f0c7348 */ /* 0x001fea0003c00000 */
[----:B------:R-:W-:Y:S02]  /*197c0*/  ELECT P6, UR62, PT ;  /* 0x00000000003e782f */ /* 0x000fe400038c0000 */
[----:B------:R-:W-:Y:S01]  /*197d0*/  MOV R14, UR62 ;  /* 0x0000003e000e7c02 */ /* 0x000fe20008000f00 */
[----:B0-----:R-:W-:Y:S10]  /*197e0*/  ENDCOLLECTIVE ;  /* 0x000000000000791b */ /* 0x001ff40003800000 */
.L_x_10720:
[----:B------:R-:W-:Y:S05]  /*197f0*/  BSYNC B1 ;  /* 0x0000000000017941 */ /* 0x000fea0003800000 */
.L_x_10719:
[----:B------:R-:W-:Y:S05]  /*19800*/  BRA `(.L_x_10529) ;  /* 0xffffff8000bc7947 */ /* 0x000fea000383ffff */
.L_x_10532:
[----:B0-----:R-:W2:Y:S02]  /*19810*/  LDL R4, [R1+0x4] ;  /* 0x0000040001047983 */ /* 0x001ea40000100800 */
[----:B--2---:R0:W1:Y:S02]  /*19820*/  SYNCS.PHASECHK.TRANS64.TRYWAIT P0, [R4+URZ+0x32420], R3 ;  /* 0x03242003040075a7 */ /* 0x004064000800017f */
[----:B-1----:R-:W-:Y:S05]  /*19830*/  @!P0 NANOSLEEP.SYNCS 0x989680 ;  /* 0x009896800000895d */ /* 0x002fea0003900000 */
[----:B------:R-:W1:Y:S02]  /*19840*/  @!P0 SYNCS.PHASECHK.TRANS64 P0, [R4+URZ+0x32420], R3 ;  /* 0x03242003040085a7 */ /* 0x000e64000800007f */
[----:B-1----:R-:W-:Y:S05]  /*19850*/  @!P0 BRA `(.L_x_10532) ;  /* 0xfffffffc00ec8947 */ /* 0x002fea000383ffff */
[----:B------:R-:W-:Y:S05]  /*19860*/  BRA `(.L_x_10721) ;  /* 0xffffff8000cc7947 */ /* 0x000fea000383ffff */
.L_x_10536:
[----:B0-----:R0:W1:Y:S02]  /*19870*/  SYNCS.PHASECHK.TRANS64.TRYWAIT P0, [R3+URZ+0x324a0], R8 ;  /* 0x0324a008030075a7 */ /* 0x001064000800017f */
[----:B-1----:R-:W-:Y:S05]  /*19880*/  @!P0 NANOSLEEP.SYNCS 0x989680 ;  /* 0x009896800000895d */ /* 0x002fea0003900000 */
[----:B------:R-:W1:Y:S02]  /*19890*/  @!P0 SYNCS.PHASECHK.TRANS64 P0, [R3+URZ+0x324a0], R8 ;  /* 0x0324a008030085a7 */ /* 0x000e64000800007f */
[----:B-1----:R-:W-:Y:S05]  /*198a0*/  @!P0 BRA `(.L_x_10536) ;  /* 0xfffffffc00f08947 */ /* 0x002fea000383ffff */
[----:B------:R-:W-:Y:S05]  /*198b0*/  BRA `(.L_x_10722) ;  /* 0xffffff8000f47947 */ /* 0x000fea000383ffff */
.L_x_10541:
[----:B-1----:R1:W2:Y:S02]  /*198c0*/  SYNCS.PHASECHK.TRANS64.TRYWAIT P0, [R3+URZ+0x324c0], R8 ;  /* 0x0324c008030075a7 */ /* 0x0022a4000800017f */
[----:B--2---:R-:W-:Y:S05]  /*198d0*/  @!P0 NANOSLEEP.SYNCS 0x989680 ;  /* 0x009896800000895d */ /* 0x004fea0003900000 */
[----:B------:R-:W2:Y:S02]  /*198e0*/  @!P0 SYNCS.PHASECHK.TRANS64 P0, [R3+URZ+0x324c0], R8 ;  /* 0x0324c008030085a7 */ /* 0x000ea4000800007f */
[----:B--2---:R-:W-:Y:S05]  /*198f0*/  @!P0 BRA `(.L_x_10541) ;  /* 0xfffffffc00f08947 */ /* 0x004fea000383ffff */
[----:B------:R-:W-:Y:S05]  /*19900*/  BRA `(.L_x_10723) ;  /* 0xffffff8400787947 */ /* 0x000fea000383ffff */
.L_x_10551:
[----:B0-----:R0:W1:Y:S02]  /*19910*/  SYNCS.PHASECHK.TRANS64.TRYWAIT P1, [R4+URZ+0x324a0], R5 ;  /* 0x0324a005040075a7 */ /* 0x001064000802017f */
[----:B-1----:R-:W-:Y:S05]  /*19920*/  @!P1 NANOSLEEP.SYNCS 0x989680 ;  /* 0x009896800000995d */ /* 0x002fea0003900000 */
[----:B------:R-:W1:Y:S02]  /*19930*/  @!P1 SYNCS.PHASECHK.TRANS64 P1, [R4+URZ+0x324a0], R5 ;  /* 0x0324a005040095a7 */ /* 0x000e64000802007f */
[----:B-1----:R-:W-:Y:S05]  /*19940*/  @!P1 BRA `(.L_x_10551) ;  /* 0xfffffffc00f09947 */ /* 0x002fea000383ffff */
[----:B------:R-:W-:Y:S05]  /*19950*/  BRA `(.L_x_10724) ;  /* 0xffffff8c00107947 */ /* 0x000fea000383ffff */
.L_x_10556:
[----:B-1----:R1:W2:Y:S02]  /*19960*/  SYNCS.PHASECHK.TRANS64.TRYWAIT P1, [R4+URZ+0x324c0], R5 ;  /* 0x0324c005040075a7 */ /* 0x0022a4000802017f */
[----:B--2---:R-:W-:Y:S05]  /*19970*/  @!P1 NANOSLEEP.SYNCS 0x989680 ;  /* 0x009896800000995d */ /* 0x004fea0003900000 */
[----:B------:R-:W2:Y:S02]  /*19980*/  @!P1 SYNCS.PHASECHK.TRANS64 P1, [R4+URZ+0x324c0], R5 ;  /* 0x0324c005040095a7 */ /* 0x000ea4000802007f */
[----:B--2---:R-:W-:Y:S05]  /*19990*/  @!P1 BRA `(.L_x_10556) ;  /* 0xfffffffc00f09947 */ /* 0x004fea000383ffff */
[----:B------:R-:W-:Y:S05]  /*199a0*/  BRA `(.L_x_10725) ;  /* 0xffffff8c00907947 */ /* 0x000fea000383ffff */
.L_x_10572:
        /* <DEDUP_REMOVED lines=11> */
.L_x_10727:
[----:B------:R-:W-:Y:S05]  /*19a60*/  BSYNC B0 ;  /* 0x0000000000007941 */ /* 0x000fea0003800000 */
.L_x_10726:
[----:B------:R-:W-:Y:S05]  /*19a70*/  BRA `(.L_x_10728) ;  /* 0xffffff9800847947 */ /* 0x000fea000383ffff */
.L_x_10574:
[----:B------:R-:W-:Y:S01]  /*19a80*/  BSSY B0, `(.L_x_10729) ;  /* 0x0000006000007945 */ /* 0x000fe20003800000 */
[----:B------:R-:W-:-:S07]  /*19a90*/  IMAD.MOV.U32 R15, RZ, RZ, -0x1 ;  /* 0xffffffffff0f7424 */ /* 0x000fce00078e00ff */
[----:B0-----:R-:W-:Y:S05]  /*19aa0*/  WARPSYNC.COLLECTIVE R15, `(.L_x_10730) ;  /* 0x000000000f0c7348 */ /* 0x001fea0003c00000 */
[----:B------:R-:W-:Y:S02]  /*19ab0*/  ELECT P6, UR62, PT ;  /* 0x00000000003e782f */ /* 0x000fe400038c0000 */
[----:B------:R-:W-:Y:S01]  /*19ac0*/  MOV R14, UR62 ;  /* 0x0000003e000e7c02 */ /* 0x000fe20008000f00 */
[----:B0-----:R-:W-:Y:S10]  /*19ad0*/  ENDCOLLECTIVE ;  /* 0x000000000000791b */ /* 0x001ff40003800000 */
.L_x_10730:
[----:B------:R-:W-:Y:S05]  /*19ae0*/  BSYNC B0 ;  /* 0x0000000000007941 */ /* 0x000fea0003800000 */
.L_x_10729:
[----:B------:R-:W-:Y:S05]  /*19af0*/  BRA `(.L_x_10731) ;  /* 0xffffff9800907947 */ /* 0x000fea000383ffff */
.L_x_10576:
[----:B0-----:R0:W1:Y:S02]  /*19b00*/  SYNCS.PHASECHK.TRANS64.TRYWAIT P0, [R0+URZ+0x32440], R2 ;  /* 0x03244002000075a7 */ /* 0x001064000800017f */
[----:B-1----:R-:W-:Y:S05]  /*19b10*/  @!P0 NANOSLEEP.SYNCS 0x989680 ;  /* 0x009896800000895d */ /* 0x002fea0003900000 */
[----:B------:R-:W1:Y:S02]  /*19b20*/  @!P0 SYNCS.PHASECHK.TRANS64 P0, [R0+URZ+0x32440], R2 ;  /* 0x03244002000085a7 */ /* 0x000e64000800007f */
[----:B-1----:R-:W-:Y:S05]  /*19b30*/  @!P0 BRA `(.L_x_10576) ;  /* 0xfffffffc00f08947 */ /* 0x002fea000383ffff */
[----:B------:R-:W-:Y:S05]  /*19b40*/  BRA `(.L_x_10732) ;  /* 0xffffff9800fc7947 */ /* 0x000fea000383ffff */
.L_x_10580:
[----:B------:R0:W5:Y:S01]  /*19b50*/  LDL R6, [R1+0x44] ;  /* 0x0000440001067983 */ /* 0x0001620000100800 */
[----:B------:R-:W-:Y:S01]  /*19b60*/  MOV R13, R2 ;  /* 0x00000002000d7202 */ /* 0x000fe20000000f00 */
[----:B------:R-:W-:Y:S02]  /*19b70*/  IMAD.MOV.U32 R12, RZ, RZ, RZ ;  /* 0x000000ffff0c7224 */ /* 0x000fe400078e00ff */
[----:B------:R-:W-:Y:S02]  /*19b80*/  IMAD.MOV.U32 R11, RZ, RZ, 0x181f ;  /* 0x0000181fff0b7424 */ /* 0x000fe400078e00ff */
[----:B------:R-:W-:Y:S02]  /*19b90*/  IMAD.MOV.U32 R15, RZ, RZ, -0x1 ;  /* 0xffffffffff0f7424 */ /* 0x000fe400078e00ff */
[----:B0-----:R-:W-:-:S07]  /*19ba0*/  IMAD.IADD R17, R8, 0x1, R17 ;  /* 0x0000000108117824 */ /* 0x001fce00078e0211 */
[----:B-----5:R-:W-:Y:S05]  /*19bb0*/  WARPSYNC.COLLECTIVE R15, `(.L_x_10733) ;  /* 0x000000000f087348 */ /* 0x020fea0003c00000 */
[----:B------:R0:W1:Y:S02]  /*19bc0*/  SHFL.IDX P6, R14, R13, R12, R11 ;  /* 0x0000000c0d0e7389 */ /* 0x00006400000c000b */
[----:B01---5:R-:W-:Y:S01]  /*19bd0*/  ENDCOLLECTIVE ;  /* 0x000000000000791b */ /* 0x023fe20003800000 */
.L_x_10733:
[----:B------:R-:W-:-:S05]  /*19be0*/  VIADD R8, R17, 0x10 ;  /* 0x0000001011087836 */ /* 0x000fca0000000000 */
[----:B------:R0:W-:Y:S01]  /*19bf0*/  STL [R1+0x4c], R8 ;  /* 0x00004c0801007387 */ /* 0x0001e20000100800 */
[----:B------:R-:W-:Y:S02]  /*19c00*/  IMAD.MOV.U32 R13, RZ, RZ, R3 ;  /* 0x000000ffff0d7224 */ /* 0x000fe400078e0003 */
[----:B------:R-:W-:-:S07]  /*19c10*/  IMAD.MOV.U32 R4, RZ, RZ, R14 ;  /* 0x000000ffff047224 */ /* 0x000fce00078e000e */
[----:B0-----:R-:W-:Y:S05]  /*19c20*/  WARPSYNC.COLLECTIVE R15, `(.L_x_10734) ;  /* 0x000000000f087348 */ /* 0x001fea0003c00000 */
[----:B------:R1:W2:Y:S02]  /*19c30*/  SHFL.IDX P6, R14, R13, R12, R11 ;  /* 0x0000000c0d0e7389 */ /* 0x0002a400000c000b */
[----:B012---:R-:W-:Y:S01]  /*19c40*/  ENDCOLLECTIVE ;  /* 0x000000000000791b */ /* 0x007fe20003800000 */
.L_x_10734:
[----:B------:R-:W-:Y:S02]  /*19c50*/  IMAD.MOV.U32 R13, RZ, RZ, R2 ;  /* 0x000000ffff0d7224 */ /* 0x000fe400078e0002 */
[----:B------:R-:W-:Y:S02]  /*19c60*/  IMAD.MOV.U32 R12, RZ, RZ, 0x1 ;  /* 0x00000001ff0c7424 */ /* 0x000fe400078e00ff */
[----:B------:R-:W-:-:S07]  /*19c70*/  IMAD.MOV.U32 R5, RZ, RZ, R14 ;  /* 0x000000ffff057224 */ /* 0x000fce00078e000e */
[----:B------:R-:W-:Y:S05]  /*19c80*/  WARPSYNC.COLLECTIVE R15, `(.L_x_10735) ;  /* 0x000000000f087348 */ /* 0x000fea0003c00000 */
[----:B------:R0:W1:Y:S02]  /*19c90*/  SHFL.IDX P6, R14, R13, R12, R11 ;  /* 0x0000000c0d0e7389 */ /* 0x00006400000c000b */
[----:B01----:R-:W-:Y:S01]  /*19ca0*/  ENDCOLLECTIVE ;  /* 0x000000000000791b */ /* 0x003fe20003800000 */
.L_x_10735:
[----:B------:R-:W-:Y:S02]  /*19cb0*/  IMAD.MOV.U32 R13, RZ, RZ, R3 ;  /* 0x000000ffff0d7224 */ /* 0x000fe400078e0003 */
[----:B------:R-:W-:Y:S02]  /*19cc0*/  IMAD R0, R6, R7, RZ ;  /* 0x0000000706007224 */ /* 0x000fe400078e02ff */
[----:B------:R-:W-:-:S07]  /*19cd0*/  IMAD.MOV.U32 R7, RZ, RZ, R14 ;  /* 0x000000ffff077224 */ /* 0x000fce00078e000e */
[----:B------:R-:W-:Y:S05]  /*19ce0*/  WARPSYNC.COLLECTIVE R15, `(.L_x_10736) ;  /* 0x000000000f087348 */ /* 0x000fea0003c00000 */
[----:B------:R0:W1:Y:S02]  /*19cf0*/  SHFL.IDX P6, R14, R13, R12, R11 ;  /* 0x0000000c0d0e7389 */ /* 0x00006400000c000b */
[----:B01----:R-:W-:Y:S01]  /*19d00*/  ENDCOLLECTIVE ;  /* 0x000000000000791b */ /* 0x003fe20003800000 */
.L_x_10736:
        /* <DEDUP_REMOVED lines=13> */
.L_x_10737:
        /* <DEDUP_REMOVED lines=12> */
.L_x_10738:
        /* <DEDUP_REMOVED lines=17> */
.L_x_10739:
        /* <DEDUP_REMOVED lines=10> */
.L_x_10740:
        /* <DEDUP_REMOVED lines=13> */
.L_x_10741:
        /* <DEDUP_REMOVED lines=10> */
.L_x_10742:
[----:B------:R-:W-:Y:S01]  /*1a1c0*/  @!PT LDS RZ, [RZ] ;  /* 0x00000000fffff984 */ /* 0x000fe20000000800 */
[----:B------:R-:W-:Y:S01]  /*1a1d0*/  @!PT LDS RZ, [RZ] ;  /* 0x00000000fffff984 */ /* 0x000fe20000000800 */
[----:B------:R-:W-:Y:S01]  /*1a1e0*/  @!PT LDS RZ, [RZ] ;  /* 0x00000000fffff984 */ /* 0x000fe20000000800 */
[----:B------:R0:W-:Y:S01]  /*1a1f0*/  @!P1 LDGSTS.E.BYPASS.LTC128B.128 [R9+0x19c00], desc[UR60][R4.64], !P0 ;  /* 0x19c0000004099fae */ /* 0x0001e2000c101d7c */
[----:B------:R-:W-:Y:S01]  /*1a200*/  ISETP.GE.AND P1, PT, R7, R0, PT ;  /* 0x000000000700720c */ /* 0x000fe20003f26270 */
[----:B------:R-:W-:-:S05]  /*1a210*/  VIADD R7, R17, 0x50 ;  /* 0x0000005011077836 */ /* 0x000fca0000000000 */
[----:B------:R1:W-:Y:S01]  /*1a220*/  STL [R1+0x70], R7 ;  /* 0x0000700701007387 */ /* 0x0003e20000100800 */
[----:B------:R-:W-:Y:S01]  /*1a230*/  IMAD.MOV.U32 R13, RZ, RZ, R2 ;  /* 0x000000ffff0d7224 */ /* 0x000fe200078e0002 */
[----:B------:R-:W-:Y:S01]  /*1a240*/  MOV R12, 0x5 ;  /* 0x00000005000c7802 */ /* 0x000fe20000000f00 */
[----:B0-----:R-:W-:-:S07]  /*1a250*/  IMAD.MOV.U32 R4, RZ, RZ, R14 ;  /* 0x000000ffff047224 */ /* 0x001fce00078e000e */
[----:B-1----:R-:W-:Y:S05]  /*1a260*/  WARPSYNC.COLLECTIVE R15, `(.L_x_10743) ;  /* 0x000000000f087348 */ /* 0x002fea0003c00000 */
[----:B------:R0:W2:Y:S02]  /*1a270*/  SHFL.IDX P6, R14, R13, R12, R11 ;  /* 0x0000000c0d0e7389 */ /* 0x0000a400000c000b */
[----:B012---:R-:W-:Y:S01]  /*1a280*/  ENDCOLLECTIVE ;  /* 0x000000000000791b */ /* 0x007fe20003800000 */
.L_x_10743:
        /* <DEDUP_REMOVED lines=10> */
.L_x_10744:
        /* <DEDUP_REMOVED lines=13> */
.L_x_10745:
        /* <DEDUP_REMOVED lines=10> */
.L_x_10746:
        /* <DEDUP_REMOVED lines=11> */
.L_x_10747:
        /* <DEDUP_REMOVED lines=14> */
.L_x_10748:
[----:B------:R-:W-:Y:S01]  /*1a630*/  IMAD.MOV.U32 R3, RZ, RZ, R14 ;  /* 0x000000ffff037224 */ /* 0x000fe200078e000e */
[----:B------:R-:W-:Y:S06]  /*1a640*/  BRA `(.L_x_10749) ;  /* 0xffffff9c00a87947 */ /* 0x000fec000383ffff */
.L_x_10584:
        /* <DEDUP_REMOVED lines=9> */
[----:B--2---:R-:W-:-:S05]  /*1a6e0*/  IMAD R3, R3, R7, RZ ;  /* 0x0000000703037224 */ /* 0x004fca00078e02ff */
[-C--:B------:R-:W-:Y:S02]  /*1a6f0*/  ISETP.GE.AND P4, PT, R17, R3.reuse, PT ;  /* 0x000000031100720c */ /* 0x080fe40003f86270 */
[-C--:B---3--:R-:W-:Y:S01]  /*1a700*/  ISETP.GE.AND P5, PT, R15, R3.reuse, PT ;  /* 0x000000030f00720c */ /* 0x088fe20003fa6270 */
[----:B------:R-:W-:Y:S01]  /*1a710*/  IMAD.MOV.U32 R15, RZ, RZ, -0x1 ;  /* 0xffffffffff0f7424 */ /* 0x000fe200078e00ff */
[----:B----4-:R-:W-:Y:S02]  /*1a720*/  ISETP.GE.AND P6, PT, R14, R3, PT ;  /* 0x000000030e00720c */ /* 0x010fe40003fc6270 */
[----:B-----5:R-:W-:-:S07]  /*1a730*/  LOP3.LUT R9, R9, 0xffffffef, RZ, 0xc0, !PT ;  /* 0xffffffef09097812 */ /* 0x020fce00078ec0ff */
[----:B------:R-:W-:Y:S02]  /*1a740*/  @P4 LOP3.LUT R9, R9, 0x10, RZ, 0xfc, !PT ;  /* 0x0000001009094812 */ /* 0x000fe400078efcff */
[----:B------:R-:W-:Y:S01]  /*1a750*/  ISETP.GE.AND P4, PT, R13, R3, PT ;  /* 0x000000030d00720c */ /* 0x000fe20003f86270 */
[----:B------:R-:W-:Y:S01]  /*1a760*/  IMAD.MOV.U32 R13, RZ, RZ, R0 ;  /* 0x000000ffff0d7224 */ /* 0x000fe200078e0000 */
[----:B------:R-:W-:-:S04]  /*1a770*/  LOP3.LUT R9, R9, 0xfffffff7, RZ, 0xc0, !PT ;  /* 0xfffffff709097812 */ /* 0x000fc800078ec0ff */
        /* <DEDUP_REMOVED lines=16> */
.L_x_10751:
[----:B------:R-:W-:Y:S05]  /*1a880*/  BSYNC B0 ;  /* 0x0000000000007941 */ /* 0x000fea0003800000 */
.L_x_10750:
[----:B------:R0:W5:Y:S01]  /*1a890*/  LDL R7, [R1+0x14] ;  /* 0x0000140001077983 */ /* 0x0001620000100800 */
[----:B------:R-:W-:Y:S01]  /*1a8a0*/  IMAD.MOV.U32 R13, RZ, RZ, R2 ;  /* 0x000000ffff0d7224 */ /* 0x000fe200078e0002 */
[----:B------:R-:W-:Y:S01]  /*1a8b0*/  LOP3.LUT R9, R9, 0xfffffeff, RZ, 0xc0, !PT ;  /* 0xfffffeff09097812 */ /* 0x000fe200078ec0ff */
[----:B------:R-:W-:Y:S02]  /*1a8c0*/  IMAD.MOV.U32 R12, RZ, RZ, RZ ;  /* 0x000000ffff0c7224 */ /* 0x000fe400078e00ff */
[----:B------:R-:W-:Y:S01]  /*1a8d0*/  IMAD.MOV.U32 R11, RZ, RZ, 0x181f ;  /* 0x0000181fff0b7424 */ /* 0x000fe200078e00ff */
[----:B------:R-:W-:Y:S01]  /*1a8e0*/  @P5 LOP3.LUT R9, R9, 0x100, RZ, 0xfc, !PT ;  /* 0x0000010009095812 */ /* 0x000fe200078efcff */
[----:B------:R-:W-:Y:S02]  /*1a8f0*/  IMAD.MOV.U32 R15, RZ, RZ, -0x1 ;  /* 0xffffffffff0f7424 */ /* 0x000fe400078e00ff */
[----:B------:R-:W-:Y:S01]  /*1a900*/  IMAD.MOV.U32 R4, RZ, RZ, R14 ;  /* 0x000000ffff047224 */ /* 0x000fe200078e000e */
[----:B0-----:R-:W-:-:S13]  /*1a910*/  LOP3.LUT P5, RZ, R9, 0x10, RZ, 0xc0, !PT ;  /* 0x0000001009ff7812 */ /* 0x001fda00078ac0ff */
[----:B-----5:R-:W-:Y:S05]  /*1a920*/  WARPSYNC.COLLECTIVE R15, `(.L_x_10752) ;  /* 0x000000000f087348 */ /* 0x020fea0003c00000 */
[----:B------:R0:W1:Y:S02]  /*1a930*/  SHFL.IDX P6, R14, R13, R12, R11 ;  /* 0x0000000c0d0e7389 */ /* 0x00006400000c000b */
[----:B01---5:R-:W-:Y:S01]  /*1a940*/  ENDCOLLECTIVE ;  /* 0x000000000000791b */ /* 0x023fe20003800000 */
.L_x_10752:
        /* <DEDUP_REMOVED lines=13> */
.L_x_10753:
[----:B------:R-:W-:-:S04]  /*1aa20*/  @!P5 LOP3.LUT R4, R5, R4, RZ, 0x3c, !PT ;  /* 0x000000040504d212 */ /* 0x000fc800078e3cff */
[----:B------:R-:W-:Y:S01]  /*1aa30*/  @!P5 LOP3.LUT R5, R5, R4, RZ, 0x3c, !PT ;  /* 0x000000040505d212 */ /* 0x000fe200078e3cff */
[----:B------:R-:W-:Y:S02]  /*1aa40*/  IMAD.MOV.U32 R13, RZ, RZ, R2 ;  /* 0x000000ffff0d7224 */ /* 0x000fe400078e0002 */
[----:B------:R-:W-:-:S07]  /*1aa50*/  IMAD.MOV.U32 R6, RZ, RZ, R14 ;  /* 0x000000ffff067224 */ /* 0x000fce00078e000e */
[----:B------:R-:W-:Y:S05]  /*1aa60*/  WARPSYNC.COLLECTIVE R15, `(.L_x_10754) ;  /* 0x000000000f087348 */ /* 0x000fea0003c00000 */
[----:B------:R0:W1:Y:S02]  /*1aa70*/  SHFL.IDX P6, R14, R13, R12, R11 ;  /* 0x0000000c0d0e7389 */ /* 0x00006400000c000b */
[----:B01----:R-:W-:Y:S01]  /*1aa80*/  ENDCOLLECTIVE ;  /* 0x000000000000791b */ /* 0x003fe20003800000 */
.L_x_10754:
        /* <DEDUP_REMOVED lines=13> */
[----:B------:R-:W-:-:S07]  /*1ab60*/  @!P4 LOP3.LUT R5, R5, R4, RZ, 0x3c, !PT ;  /* 0x000000040505c212 */ /* 0x000fce00078e3cff */
[----:B------:R-:W-:Y:S05]  /*1ab70*/  WARPSYNC.COLLECTIVE R15, `(.L_x_10755) ;  /* 0x000000000f087348 */ /* 0x000fea0003c00000 */
[----:B------:R0:W1:Y:S02]  /*1ab80*/  SHFL.IDX P6, R14, R13, R12, R11 ;  /* 0x0000000c0d0e7389 */ /* 0x00006400000c000b */
[----:B01----:R-:W-:Y:S01]  /*1ab90*/  ENDCOLLECTIVE ;  /* 0x000000000000791b */ /* 0x003fe20003800000 */
.L_x_10755:
[----:B------:R-:W-:-:S04]  /*1aba0*/  @!P4 LOP3.LUT R4, R5, R4, RZ, 0x3c, !PT ;  /* 0x000000040504c212 */ /* 0x000fc800078e3cff */
[----:B------:R-:W-:-:S05]  /*1abb0*/  @!P4 LOP3.LUT R5, R5, R4, RZ, 0x3c, !PT ;  /* 0x000000040505c212 */ /* 0x000fca00078e3cff */
[----:B------:R-:W-:Y:S01]  /*1abc0*/  @!PT LDS RZ, [RZ] ;  /* 0x00000000fffff984 */ /* 0x000fe20000000800 */
[----:B------:R-:W-:Y:S01]  /*1abd0*/  @!PT LDS RZ, [RZ] ;  /* 0x00000000fffff984 */ /* 0x000fe20000000800 */
[----:B------:R-:W-:Y:S01]  /*1abe0*/  @!PT LDS RZ, [RZ] ;  /* 0x00000000fffff984 */ /* 0x000fe20000000800 */
[----:B------:R0:W-:Y:S01]  /*1abf0*/  @!P4 LDGSTS.E.BYPASS.LTC128B.128 [R7+0x22c00], desc[UR60][R4.64], !P3 ;  /* 0x22c000000407cfae */ /* 0x0001e2000d901d7c */
[----:B------:R-:W-:-:S03]  /*1ac00*/  MOV R13, R2 ;  /* 0x00000002000d7202 */ /* 0x000fc60000000f00 */
        /* <DEDUP_REMOVED lines=8> */
.L_x_10756:
[----:B------:R-:W-:Y:S02]  /*1ac90*/  IMAD.MOV.U32 R13, RZ, RZ, R0 ;  /* 0x000000ffff0d7224 */ /* 0x000fe400078e0000 */
[----:B------:R-:W-:Y:S02]  /*1aca0*/  IMAD.MOV.U32 R12, RZ, RZ, 0x3 ;  /* 0x00000003ff0c7424 */ /* 0x000fe400078e00ff */
[----:B------:R-:W-:-:S05]  /*1acb0*/  IMAD.MOV.U32 R5, RZ, RZ, R14 ;  /* 0x000000ffff057224 */ /* 0x000fca00078e000e */
[----:B------:R-:W-:-:S05]  /*1acc0*/  @!P5 LEA R5, P6, R8, R5, 0x1 ;  /* 0x000000050805d211 */ /* 0x000fca00078c08ff */
[----:B------:R-:W-:-:S05]  /*1acd0*/  @!P5 IMAD.X R4, RZ, RZ, R6, P6 ;  /* 0x000000ffff04d224 */ /* 0x000fca00030e0606 */
[----:B------:R-:W-:-:S07]  /*1ace0*/  @!P5 LOP3.LUT R5, R5, R4, RZ, 0x3c, !PT ;  /* 0x000000040505d212 */ /* 0x000fce00078e3cff */
[----:B------:R-:W-:Y:S05]  /*1acf0*/  WARPSYNC.COLLECTIVE R15, `(.L_x_10757) ;  /* 0x000000000f087348 */ /* 0x000fea0003c00000 */
[----:B------:R0:W1:Y:S02]  /*1ad00*/  SHFL.IDX P6, R14, R13, R12, R11 ;  /* 0x0000000c0d0e7389 */ /* 0x00006400000c000b */
[----:B01----:R-:W-:Y:S01]  /*1ad10*/  ENDCOLLECTIVE ;  /* 0x000000000000791b */ /* 0x003fe20003800000 */
.L_x_10757:
        /* <DEDUP_REMOVED lines=15> */
.L_x_10758:
        /* <DEDUP_REMOVED lines=9> */
.L_x_10759:
        /* <DEDUP_REMOVED lines=15> */
.L_x_10760:
        /* <DEDUP_REMOVED lines=9> */
.L_x_10761:
        /* <DEDUP_REMOVED lines=10> */
[----:B------:R-:W-:-:S07]  /*1b0c0*/  IMAD.MOV.U32 R6, RZ, RZ, R14 ;  /* 0x000000ffff067224 */ /* 0x000fce00078e000e */
[----:B0-----:R-:W-:Y:S05]  /*1b0d0*/  WARPSYNC.COLLECTIVE R15, `(.L_x_10762) ;  /* 0x000000000f087348 */ /* 0x001fea0003c00000 */
[----:B------:R1:W2:Y:S02]  /*1b0e0*/  SHFL.IDX P6, R14, R13, R12, R11 ;  /* 0x0000000c0d0e7389 */ /* 0x0002a400000c000b */
[----:B012---:R-:W-:Y:S01]  /*1b0f0*/  ENDCOLLECTIVE ;  /* 0x000000000000791b */ /* 0x007fe20003800000 */
.L_x_10762:
[----:B------:R-:W-:Y:S02]  /*1b100*/  IMAD.MOV.U32 R13, RZ, RZ, R0 ;  /* 0x000000ffff0d7224 */ /* 0x000fe400078e0000 */
[----:B------:R-:W-:Y:S01]  /*1b110*/  IMAD.MOV.U32 R12, RZ, RZ, 0x6 ;  /* 0x00000006ff0c7424 */ /* 0x000fe200078e00ff */
[----:B------:R-:W-:Y:S01]  /*1b120*/  LOP3.LUT P6, RZ, R9, 0x20, RZ, 0xc0, !PT ;  /* 0x0000002009ff7812 */ /* 0x000fe200078cc0ff */
[----:B------:R-:W-:-:S12]  /*1b130*/  IMAD.MOV.U32 R5, RZ, RZ, R14 ;  /* 0x000000ffff057224 */ /* 0x000fd800078e000e */
        /* <DEDUP_REMOVED lines=15> */
.L_x_10763:
[----:B------:R-:W-:Y:S02]  /*1b230*/  IMAD.MOV.U32 R13, RZ, RZ, R2 ;  /* 0x000000ffff0d7224 */ /* 0x000fe400078e0002 */
[----:B------:R-:W-:-:S07]  /*1b240*/  IMAD.MOV.U32 R6, RZ, RZ, R14 ;  /* 0x000000ffff067224 */ /* 0x000fce00078e000e */
[----:B------:R-:W-:Y:S05]  /*1b250*/  WARPSYNC.COLLECTIVE R15, `(.L_x_10764) ;  /* 0x000000000f087348 */ /* 0x000fea0003c00000 */
[----:B------:R0:W1:Y:S02]  /*1b260*/  SHFL.IDX P6, R14, R13, R12, R11 ;  /* 0x0000000c0d0e7389 */ /* 0x00006400000c000b */
[----:B01----:R-:W-:Y:S01]  /*1b270*/  ENDCOLLECTIVE ;  /* 0x000000000000791b */ /* 0x003fe20003800000 */
.L_x_10764:
[----:B------:R-:W-:Y:S02]  /*1b280*/  IMAD.MOV.U32 R13, RZ, RZ, R0 ;  /* 0x000000ffff0d7224 */ /* 0x000fe400078e0000 */
[----:B------:R-:W-:Y:S02]  /*1b290*/  IMAD.MOV.U32 R12, RZ, RZ, 0x7 ;  /* 0x00000007ff0c7424 */ /* 0x000fe400078e00ff */
[----:B------:R-:W-:-:S07]  /*1b2a0*/  IMAD.MOV.U32 R5, RZ, RZ, R14 ;  /* 0x000000ffff057224 */ /* 0x000fce00078e000e */
[----:B------:R-:W-:Y:S05]  /*1b2b0*/  WARPSYNC.COLLECTIVE R15, `(.L_x_10765) ;  /* 0x000000000f087348 */ /* 0x000fea0003c00000 */
[----:B------:R0:W1:Y:S02]  /*1b2c0*/  SHFL.IDX P6, R14, R13, R12, R11 ;  /* 0x0000000c0d0e7389 */ /* 0x00006400000c000b */
[----:B01----:R-:W-:Y:S01]  /*1b2d0*/  ENDCOLLECTIVE ;  /* 0x000000000000791b */ /* 0x003fe20003800000 */
.L_x_10765:
        /* <DEDUP_REMOVED lines=10> */
.L_x_10766:
[----:B------:R-:W-:Y:S01]  /*1b380*/  @!PT LDS RZ, [RZ] ;  /* 0x00000000fffff984 */ /* 0x000fe20000000800 */
[----:B------:R-:W-:Y:S01]  /*1b390*/  @!PT LDS RZ, [RZ] ;  /* 0x00000000fffff984 */ /* 0x000fe20000000800 */
[----:B------:R-:W-:Y:S01]  /*1b3a0*/  @!PT LDS RZ, [RZ] ;  /* 0x00000000fffff984 */ /* 0x000fe20000000800 */
[----:B------:R0:W-:Y:S04]  /*1b3b0*/  @!P4 LDGSTS.E.BYPASS.LTC128B.128 [R7+0x25400], desc[UR60][R4.64], !P3 ;  /* 0x254000000407cfae */ /* 0x0001e8000d901d7c */
[----:B------:R0:W-:Y:S04]  /*1b3c0*/  @!P4 LDGSTS.E.BYPASS.LTC128B.128 [R7+0x29400], desc[UR60][R4.64+0x80], !P2 ;  /* 0x294000800407cfae */ /* 0x0001e8000d101d7c */
[----:B------:R0:W-:Y:S04]  /*1b3d0*/  @!P4 LDGSTS.E.BYPASS.LTC128B.128 [R7+0x2d400], desc[UR60][R4.64+0x100], !P1 ;  /* 0x2d4001000407cfae */ /* 0x0001e8000c901d7c */
[----:B------:R0:W-:Y:S01]  /*1b3e0*/  @!P4 LDGSTS.E.BYPASS.LTC128B.128 [R7+0x31400], desc[UR60][R4.64+0x180], !P0 ;  /* 0x314001800407cfae */ /* 0x0001e2000c101d7c */
[----:B------:R-:W-:Y:S01]  /*1b3f0*/  IMAD.MOV.U32 R2, RZ, RZ, R14 ;  /* 0x000000ffff027224 */ /* 0x000fe200078e000e */
[----:B------:R-:W-:Y:S06]  /*1b400*/  BRA `(.L_x_10767) ;  /* 0xffffff9c00607947 */ /* 0x000fec000383ffff */
.L_x_10589:
[----:B-1----:R-:W3:Y:S02]  /*1b410*/  LDL R2, [R1+0x4] ;  /* 0x0000040001027983 */ /* 0x002ee40000100800 */
[----:B---3--:R1:W3:Y:S02]  /*1b420*/  SYNCS.PHASECHK.TRANS64.TRYWAIT P0, [R2+URZ+0x32420], R0 ;  /* 0x03242000020075a7 */ /* 0x0082e4000800017f */
[----:B---3--:R-:W-:Y:S05]  /*1b430*/  @!P0 NANOSLEEP.SYNCS 0x989680 ;  /* 0x009896800000895d */ /* 0x008fea0003900000 */
[----:B------:R-:W3:Y:S02]  /*1b440*/  @!P0 SYNCS.PHASECHK.TRANS64 P0, [R2+URZ+0x32420], R0 ;  /* 0x03242000020085a7 */ /* 0x000ee4000800007f */
[----:B---3--:R-:W-:Y:S05]  /*1b450*/  @!P0 BRA `(.L_x_10589) ;  /* 0xfffffffc00ec8947 */ /* 0x008fea000383ffff */
[----:B------:R-:W-:Y:S05]  /*1b460*/  BRA `(.L_x_10768) ;  /* 0xffffff9c00dc7947 */ /* 0x000fea000383ffff */
.L_x_10593:
[----:B0-----:R0:W1:Y:S02]  /*1b470*/  SYNCS.PHASECHK.TRANS64.TRYWAIT P0, [R2+URZ+0x32460], R0 ;  /* 0x03246000020075a7 */ /* 0x001064000800017f */
[----:B-1----:R-:W-:Y:S05]  /*1b480*/  @!P0 NANOSLEEP.SYNCS 0x989680 ;  /* 0x009896800000895d */ /* 0x002fea0003900000 */
[----:B------:R-:W1:Y:S02]  /*1b490*/  @!P0 SYNCS.PHASECHK.TRANS64 P0, [R2+URZ+0x32460], R0 ;  /* 0x03246000020085a7 */ /* 0x000e64000800007f */
[----:B-1----:R-:W-:Y:S05]  /*1b4a0*/  @!P0 BRA `(.L_x_10593) ;  /* 0xfffffffc00f08947 */ /* 0x002fea000383ffff */
[----:B------:R-:W-:Y:S05]  /*1b4b0*/  BRA `(.L_x_10769) ;  /* 0xffffffa0000c7947 */ /* 0x000fea000383ffff */
.L_x_10608:
[----:B-1----:R1:W2:Y:S02]  /*1b4c0*/  SYNCS.PHASECHK.TRANS64.TRYWAIT P0, [R2+URZ+0x32440], R5 ;  /* 0x03244005020075a7 */ /* 0x0022a4000800017f */
[----:B--2---:R-:W-:Y:S05]  /*1b4d0*/  @!P0 NANOSLEEP.SYNCS 0x989680 ;  /* 0x009896800000895d */ /* 0x004fea0003900000 */
[----:B------:R-:W2:Y:S02]  /*1b4e0*/  @!P0 SYNCS.PHASECHK.TRANS64 P0, [R2+URZ+0x32440], R5 ;  /* 0x03244005020085a7 */ /* 0x000ea4000800007f */
[----:B--2---:R-:W-:Y:S05]  /*1b4f0*/  @!P0 BRA `(.L_x_10608) ;  /* 0xfffffffc00f08947 */ /* 0x004fea000383ffff */
[----:B------:R-:W-:Y:S05]  /*1b500*/  BRA `(.L_x_10770) ;  /* 0xffffffa8003c7947 */ /* 0x000fea000383ffff */
.L_x_10613:
[----:B0-----:R0:W2:Y:S02]  /*1b510*/  SYNCS.PHASECHK.TRANS64.TRYWAIT P0, [R2+URZ+0x32460], R5 ;  /* 0x03246005020075a7 */ /* 0x0010a4000800017f */
[----:B--2---:R-:W-:Y:S05]  /*1b520*/  @!P0 NANOSLEEP.SYNCS 0x989680 ;  /* 0x009896800000895d */ /* 0x004fea0003900000 */
[----:B------:R-:W2:Y:S02]  /*1b530*/  @!P0 SYNCS.PHASECHK.TRANS64 P0, [R2+URZ+0x32460], R5 ;  /* 0x03246005020085a7 */ /* 0x000ea4000800007f */
[----:B--2---:R-:W-:Y:S05]  /*1b540*/  @!P0 BRA `(.L_x_10613) ;  /* 0xfffffffc00f08947 */ /* 0x004fea000383ffff */
[----:B------:R-:W-:Y:S05]  /*1b550*/  BRA `(.L_x_10771) ;  /* 0xffffffa800c47947 */ /* 0x000fea000383ffff */
.L_x_10624:
[----:B0-----:R0:W1:Y:S02]  /*1b560*/  SYNCS.PHASECHK.TRANS64.TRYWAIT P0, [R3+URZ+0x32440], R2 ;  /* 0x03244002030075a7 */ /* 0x001064000800017f */
[----:B-1----:R-:W-:Y:S05]  /*1b570*/  @!P0 NANOSLEEP.SYNCS 0x989680 ;  /* 0x009896800000895d */ /* 0x002fea0003900000 */
[----:B------:R-:W1:Y:S02]  /*1b580*/  @!P0 SYNCS.PHASECHK.TRANS64 P0, [R3+URZ+0x32440], R2 ;  /* 0x03244002030085a7 */ /* 0x000e64000800007f */
[----:B-1----:R-:W-:Y:S05]  /*1b590*/  @!P0 BRA `(.L_x_10624) ;  /* 0xfffffffc00f08947 */ /* 0x002fea000383ffff */
[----:B------:R-:W-:Y:S05]  /*1b5a0*/  BRA `(.L_x_10772) ;  /* 0xffffffb000d47947 */ /* 0x000fea000383ffff */
.L_x_10629:
[----:B-1----:R1:W2:Y:S02]  /*1b5b0*/  SYNCS.PHASECHK.TRANS64.TRYWAIT P0, [R3+URZ+0x32460], R2 ;  /* 0x03246002030075a7 */ /* 0x0022a4000800017f */
[----:B--2---:R-:W-:Y:S05]  /*1b5c0*/  @!P0 NANOSLEEP.SYNCS 0x989680 ;  /* 0x009896800000895d */ /* 0x004fea0003900000 */
[----:B------:R-:W2:Y:S02]  /*1b5d0*/  @!P0 SYNCS.PHASECHK.TRANS64 P0, [R3+URZ+0x32460], R2 ;  /* 0x03246002030085a7 */ /* 0x000ea4000800007f */
[----:B--2---:R-:W-:Y:S05]  /*1b5e0*/  @!P0 BRA `(.L_x_10629) ;  /* 0xfffffffc00f08947 */ /* 0x004fea000383ffff */
[----:B------:R-:W-:Y:S05]  /*1b5f0*/  BRA `(.L_x_10773) ;  /* 0xffffffb400587947 */ /* 0x000fea000383ffff */
.L_x_10640:
[----:B0-----:R0:W1:Y:S02]  /*1b600*/  SYNCS.PHASECHK.TRANS64.TRYWAIT P0, [R3+URZ+0x32440], R2 ;  /* 0x03244002030075a7 */ /* 0x001064000800017f */
[----:B-1----:R-:W-:Y:S05]  /*1b610*/  @!P0 NANOSLEEP.SYNCS 0x989680 ;  /* 0x009896800000895d */ /* 0x002fea0003900000 */
[----:B------:R-:W1:Y:S02]  /*1b620*/  @!P0 SYNCS.PHASECHK.TRANS64 P0, [R3+URZ+0x32440], R2 ;  /* 0x03244002030085a7 */ /* 0x000e64000800007f */
[----:B-1----:R-:W-:Y:S05]  /*1b630*/  @!P0 BRA `(.L_x_10640) ;  /* 0xfffffffc00f08947 */ /* 0x002fea000383ffff */
[----:B------:R-:W-:Y:S05]  /*1b640*/  BRA `(.L_x_10774) ;  /* 0xffffffbc00447947 */ /* 0x000fea000383ffff */
.L_x_10645:
[----:B-1----:R1:W2:Y:S02]  /*1b650*/  SYNCS.PHASECHK.TRANS64.TRYWAIT P0, [R3+URZ+0x32460], R2 ;  /* 0x03246002030075a7 */ /* 0x0022a4000800017f */
[----:B--2---:R-:W-:Y:S05]  /*1b660*/  @!P0 NANOSLEEP.SYNCS 0x989680 ;  /* 0x009896800000895d */ /* 0x004fea0003900000 */
[----:B------:R-:W2:Y:S02]  /*1b670*/  @!P0 SYNCS.PHASECHK.TRANS64 P0, [R3+URZ+0x32460], R2 ;  /* 0x03246002030085a7 */ /* 0x000ea4000800007f */
[----:B--2---:R-:W-:Y:S05]  /*1b680*/  @!P0 BRA `(.L_x_10645) ;  /* 0xfffffffc00f08947 */ /* 0x004fea000383ffff */
[----:B------:R-:W-:Y:S05]  /*1b690*/  BRA `(.L_x_10775) ;  /* 0xffffffbc00cc7947 */ /* 0x000fea000383ffff */
.L_x_10657:
[----:B------:R-:W-:Y:S01]  /*1b6a0*/  BSSY B0, `(.L_x_10776) ;  /* 0x0000008000007945 */ /* 0x000fe20003800000 */
[----:B------:R-:W-:Y:S02]  /*1b6b0*/  IMAD.MOV.U32 R13, RZ, RZ, R16 ;  /* 0x000000ffff0d7224 */ /* 0x000fe400078e0010 */
[----:B------:R-:W-:Y:S02]  /*1b6c0*/  IMAD.MOV.U32 R12, RZ, RZ, RZ ;  /* 0x000000ffff0c7224 */ /* 0x000fe400078e00ff */
[----:B------:R-:W-:Y:S02]  /*1b6d0*/  IMAD.MOV.U32 R11, RZ, RZ, 0x1f ;  /* 0x0000001fff0b7424 */ /* 0x000fe400078e00ff */
[----:B------:R-:W-:-:S07]  /*1b6e0*/  IMAD.MOV.U32 R15, RZ, RZ, -0x1 ;  /* 0xffffffffff0f7424 */ /* 0x000fce00078e00ff */
[----:B-1--45:R-:W-:Y:S05]  /*1b6f0*/  WARPSYNC.COLLECTIVE R15, `(.L_x_10777) ;  /* 0x000000000f087348 */ /* 0x032fea0003c00000 */
[----:B------:R0:W2:Y:S02]  /*1b700*/  SHFL.IDX P6, R14, R13, R12, R11 ;  /* 0x0000000c0d0e7389 */ /* 0x0000a400000c000b */
[----:B012-45:R-:W-:Y:S01]  /*1b710*/  ENDCOLLECTIVE ;  /* 0x000000000000791b */ /* 0x037fe20003800000 */
.L_x_10777:
[----:B------:R-:W-:Y:S05]  /*1b720*/  BSYNC B0 ;  /* 0x0000000000007941 */ /* 0x000fea0003800000 */
.L_x_10776:
        /* <DEDUP_REMOVED lines=9> */
.L_x_10778:
        /* <DEDUP_REMOVED lines=18> */
.L_x_10779:
        /* <DEDUP_REMOVED lines=8> */
.L_x_10780:
        /* <DEDUP_REMOVED lines=8> */
.L_x_10781:
        /* <DEDUP_REMOVED lines=8> */
.L_x_10782:
        /* <DEDUP_REMOVED lines=8> */
.L_x_10783:
        /* <DEDUP_REMOVED lines=9> */
.L_x_10784:
[----:B------:R-:W-:Y:S01]  /*1bb70*/  IMAD.MOV.U32 R6, RZ, RZ, R14 ;  /* 0x000000ffff067224 */ /* 0x000fe200078e000e */
[----:B------:R-:W-:Y:S06]  /*1bb80*/  BRA `(.L_x_10785) ;  /* 0xffffffc400247947 */ /* 0x000fec000383ffff */
.L_x_10662:
[----:B------:R-:W-:Y:S01]  /*1bb90*/  BSSY B0, `(.L_x_10786) ;  /* 0x0000008000007945 */ /* 0x000fe20003800000 */
[----:B-----5:R-:W-:Y:S02]  /*1bba0*/  IMAD.MOV.U32 R13, RZ, RZ, R2 ;  /* 0x000000ffff0d7224 */ /* 0x020fe400078e0002 */
[----:B------:R-:W-:Y:S02]  /*1bbb0*/  IMAD.MOV.U32 R12, RZ, RZ, 0x1 ;  /* 0x00000001ff0c7424 */ /* 0x000fe400078e00ff */
[----:B------:R-:W-:Y:S02]  /*1bbc0*/  IMAD.MOV.U32 R11, RZ, RZ, RZ ;  /* 0x000000ffff0b7224 */ /* 0x000fe400078e00ff */
[----:B------:R-:W-:-:S07]  /*1bbd0*/  IMAD.MOV.U32 R15, RZ, RZ, -0x1 ;  /* 0xffffffffff0f7424 */ /* 0x000fce00078e00ff */
[----:B0---4-:R-:W-:Y:S05]  /*1bbe0*/  WARPSYNC.COLLECTIVE R15, `(.L_x_10787) ;  /* 0x000000000f087348 */ /* 0x011fea0003c00000 */
[----:B------:R1:W2:Y:S02]  /*1bbf0*/  SHFL.UP P6, R14, R13, R12, R11 ;  /* 0x0400000c0d0e7389 */ /* 0x0002a400000c000b */
[----:B012-4-:R-:W-:Y:S01]  /*1bc00*/  ENDCOLLECTIVE ;  /* 0x000000000000791b */ /* 0x017fe20003800000 */
.L_x_10787:
[----:B------:R-:W-:Y:S05]  /*1bc10*/  BSYNC B0 ;  /* 0x0000000000007941 */ /* 0x000fea0003800000 */
.L_x_10786:
[----:B------:R-:W-:Y:S01]  /*1bc20*/  IMAD.MOV.U32 R3, RZ, RZ, R14 ;  /* 0x000000ffff037224 */ /* 0x000fe200078e000e */
[----:B------:R-:W-:Y:S01]  /*1bc30*/  MOV R12, 0x2 ;  /* 0x00000002000c7802 */ /* 0x000fe20000000f00 */
[----:B------:R-:W-:Y:S02]  /*1bc40*/  IMAD.MOV.U32 R11, RZ, RZ, RZ ;  /* 0x000000ffff0b7224 */ /* 0x000fe400078e00ff */
[----:B------:R-:W-:Y:S01]  /*1bc50*/  IMAD.MOV.U32 R15, RZ, RZ, -0x1 ;  /* 0xffffffffff0f7424 */ /* 0x000fe200078e00ff */
[----:B------:R-:W-:-:S05]  /*1bc60*/  SEL R3, R3, RZ, P1 ;  /* 0x000000ff03037207 */ /* 0x000fca0000800000 */
[----:B------:R-:W-:-:S04]  /*1bc70*/  IMAD.IADD R3, R2, 0x1, R3 ;  /* 0x0000000102037824 */ /* 0x000fc800078e0203 */
[----:B------:R-:W-:-:S07]  /*1bc80*/  IMAD.MOV.U32 R13, RZ, RZ, R3 ;  /* 0x000000ffff0d7224 */ /* 0x000fce00078e0003 */
[----:B------:R-:W-:Y:S05]  /*1bc90*/  WARPSYNC.COLLECTIVE R15, `(.L_x_10788) ;  /* 0x000000000f087348 */ /* 0x000fea0003c00000 */
[----:B------:R0:W1:Y:S02]  /*1bca0*/  SHFL.UP P6, R14, R13, R12, R11 ;  /* 0x0400000c0d0e7389 */ /* 0x00006400000c000b */
[----:B01----:R-:W-:Y:S01]  /*1bcb0*/  ENDCOLLECTIVE ;  /* 0x000000000000791b */ /* 0x003fe20003800000 */
.L_x_10788:
        /* <DEDUP_REMOVED lines=8> */
.L_x_10789:
        /* <DEDUP_REMOVED lines=8> */
.L_x_10790:
        /* <DEDUP_REMOVED lines=8> */
.L_x_10791:
        /* <DEDUP_REMOVED lines=9> */
.L_x_10792:
[----:B------:R-:W-:Y:S01]  /*1bed0*/  IMAD.MOV.U32 R6, RZ, RZ, R14 ;  /* 0x000000ffff067224 */ /* 0x000fe200078e000e */
[----:B------:R-:W-:Y:S06]  /*1bee0*/  BRA `(.L_x_10793) ;  /* 0xffffffc000e87947 */ /* 0x000fec000383ffff */
.L_x_10664:
[----:B------:R-:W-:Y:S01]  /*1bef0*/  BSSY B0, `(.L_x_10794) ;  /* 0x0000006000007945 */ /* 0x000fe20003800000 */
[----:B------:R-:W-:Y:S01]  /*1bf00*/  PLOP3.LUT P6, PT, P6, PT, PT, 0x8, 0x0 ;  /* 0x000000000000781c */ /* 0x000fe200037ce170 */
[----:B------:R-:W-:-:S12]  /*1bf10*/  IMAD.MOV.U32 R15, RZ, RZ, -0x1 ;  /* 0xffffffffff0f7424 */ /* 0x000fd800078e00ff */
[----:B0---45:R-:W-:Y:S05]  /*1bf20*/  WARPSYNC.COLLECTIVE R15, `(.L_x_10795) ;  /* 0x000000000f087348 */ /* 0x031fea0003c00000 */
[----:B------:R-:W-:Y:S01]  /*1bf30*/  VOTE.ANY R14, PT, P6 ;  /* 0x00000000000e7806 */ /* 0x000fe200030e0100 */
[----:B0---45:R-:W-:Y:S06]  /*1bf40*/  ENDCOLLECTIVE ;  /* 0x000000000000791b */ /* 0x031fec0003800000 */
.L_x_10795:
[----:B------:R-:W-:Y:S05]  /*1bf50*/  BSYNC B0 ;  /* 0x0000000000007941 */ /* 0x000fea0003800000 */
.L_x_10794:
        /* <DEDUP_REMOVED lines=9> */
.L_x_10796:
[----:B------:R-:W-:Y:S01]  /*1bff0*/  IMAD.MOV.U32 R17, RZ, RZ, R14 ;  /* 0x000000ffff117224 */ /* 0x000fe200078e000e */
[----:B------:R-:W-:Y:S06]  /*1c000*/  BRA `(.L_x_10797) ;  /* 0xffffffc000d87947 */ /* 0x000fec000383ffff */
.L_x_10666:
[----:B------:R-:W-:Y:S01]  /*1c010*/  BSSY B0, `(.L_x_10798) ;  /* 0x0000007000007945 */ /* 0x000fe20003800000 */
[----:B------:R-:W-:Y:S02]  /*1c020*/  IMAD.MOV.U32 R13, RZ, RZ, R3 ;  /* 0x000000ffff0d7224 */ /* 0x000fe400078e0003 */
[----:B------:R-:W-:Y:S02]  /*1c030*/  IMAD.MOV.U32 R11, RZ, RZ, 0x1f ;  /* 0x0000001fff0b7424 */ /* 0x000fe400078e00ff */
[----:B------:R-:W-:-:S07]  /*1c040*/  IMAD.MOV.U32 R15, RZ, RZ, -0x1 ;  /* 0xffffffffff0f7424 */ /* 0x000fce00078e00ff */
[----:B0-2-45:R-:W-:Y:S05]  /*1c050*/  WARPSYNC.COLLECTIVE R15, `(.L_x_10799) ;  /* 0x000000000f087348 */ /* 0x035fea0003c00000 */
[----:B------:R1:W3:Y:S02]  /*1c060*/  SHFL.IDX P6, R14, R13, R12, R11 ;  /* 0x0000000c0d0e7389 */ /* 0x0002e400000c000b */
[----:B012345:R-:W-:Y:S01]  /*1c070*/  ENDCOLLECTIVE ;  /* 0x000000000000791b */ /* 0x03ffe20003800000 */
.L_x_10799:
[----:B------:R-:W-:Y:S05]  /*1c080*/  BSYNC B0 ;  /* 0x0000000000007941 */ /* 0x000fea0003800000 */
.L_x_10798:
[----:B------:R-:W-:Y:S01]  /*1c090*/  IMAD.MOV.U32 R2, RZ, RZ, R14 ;  /* 0x000000ffff027224 */ /* 0x000fe200078e000e */
[----:B------:R-:W-:Y:S06]  /*1c0a0*/  BRA `(.L_x_10665) ;  /* 0xffffffc000cc7947 */ /* 0x000fec000383ffff */
.L_x_10670:
[----:B0-----:R0:W1:Y:S02]  /*1c0b0*/  SYNCS.PHASECHK.TRANS64.TRYWAIT P0, [R0+URZ+0x32420], R3 ;  /* 0x03242003000075a7 */ /* 0x001064000800017f */
[----:B-1----:R-:W-:Y:S05]  /*1c0c0*/  @!P0 NANOSLEEP.SYNCS 0x989680 ;  /* 0x009896800000895d */ /* 0x002fea0003900000 */
[----:B------:R-:W1:Y:S02]  /*1c0d0*/  @!P0 SYNCS.PHASECHK.TRANS64 P0, [R0+URZ+0x32420], R3 ;  /* 0x03242003000085a7 */ /* 0x000e64000800007f */
[----:B-1----:R-:W-:Y:S05]  /*1c0e0*/  @!P0 BRA `(.L_x_10670) ;  /* 0xfffffffc00f08947 */ /* 0x002fea000383ffff */
[----:B------:R-:W-:Y:S05]  /*1c0f0*/  BRA `(.L_x_10800) ;  /* 0xffffffc400c07947 */ /* 0x000fea000383ffff */
.L_x_10671:
        /* <DEDUP_REMOVED lines=11> */
.L_x_10802:
[----:B------:R-:W-:Y:S05]  /*1c1b0*/  BSYNC B0 ;  /* 0x0000000000007941 */ /* 0x000fea0003800000 */
.L_x_10801:
[----:B------:R-:W-:Y:S05]  /*1c1c0*/  BRA `(.L_x_10803) ;  /* 0xffffffc400a87947 */ /* 0x000fea000383ffff */
.L_x_10672:
[----:B------:R-:W-:Y:S01]  /*1c1d0*/  BSSY B0, `(.L_x_10804) ;  /* 0x0000006000007945 */ /* 0x000fe20003800000 */
[----:B------:R-:W-:-:S07]  /*1c1e0*/  IMAD.MOV.U32 R15, RZ, RZ, -0x1 ;  /* 0xffffffffff0f7424 */ /* 0x000fce00078e00ff */
[----:B01--45:R-:W-:Y:S05]  /*1c1f0*/  WARPSYNC.COLLECTIVE R15, `(.L_x_10805) ;  /* 0x000000000f0c7348 */ /* 0x033fea0003c00000 */
[----:B------:R-:W-:Y:S02]  /*1c200*/  ELECT P6, UR62, PT ;  /* 0x00000000003e782f */ /* 0x000fe400038c0000 */
[----:B------:R-:W-:Y:S01]  /*1c210*/  MOV R14, UR62 ;  /* 0x0000003e000e7c02 */ /* 0x000fe20008000f00 */
[----:B01--45:R-:W-:Y:S10]  /*1c220*/  ENDCOLLECTIVE ;  /* 0x000000000000791b */ /* 0x033ff40003800000 */
.L_x_10805:
[----:B------:R-:W-:Y:S05]  /*1c230*/  BSYNC B0 ;  /* 0x0000000000007941 */ /* 0x000fea0003800000 */
.L_x_10804:
[----:B------:R-:W-:Y:S05]  /*1c240*/  BRA `(.L_x_10806) ;  /* 0xffffffc4009c7947 */ /* 0x000fea000383ffff */
.L_x_10674:
[----:B0-----:R0:W1:Y:S02]  /*1c250*/  SYNCS.PHASECHK.TRANS64.TRYWAIT P0, [R6+URZ], R5 ;  /* 0x00000005060075a7 */ /* 0x001064000800017f */
[----:B-1----:R-:W-:Y:S05]  /*1c260*/  @!P0 NANOSLEEP.SYNCS 0x989680 ;  /* 0x009896800000895d */ /* 0x002fea0003900000 */
[----:B------:R-:W1:Y:S02]  /*1c270*/  @!P0 SYNCS.PHASECHK.TRANS64 P0, [R6+URZ], R5 ;  /* 0x00000005060085a7 */ /* 0x000e64000800007f */
[----:B-1----:R-:W-:Y:S05]  /*1c280*/  @!P0 BRA `(.L_x_10674) ;  /* 0xfffffffc00f08947 */ /* 0x002fea000383ffff */
[----:B------:R-:W-:Y:S05]  /*1c290*/  BRA `(.L_x_10807) ;  /* 0xffffffc400d87947 */ /* 0x000fea000383ffff */
.L_x_10675:
[----:B-1----:R1:W2:Y:S02]  /*1c2a0*/  SYNCS.PHASECHK.TRANS64.TRYWAIT P0, [R7+URZ], R2 ;  /* 0x00000002070075a7 */ /* 0x0022a4000800017f */
[----:B--2---:R-:W-:Y:S05]  /*1c2b0*/  @!P0 NANOSLEEP.SYNCS 0x989680 ;  /* 0x009896800000895d */ /* 0x004fea0003900000 */
[----:B------:R-:W2:Y:S02]  /*1c2c0*/  @!P0 SYNCS.PHASECHK.TRANS64 P0, [R7+URZ], R2 ;  /* 0x00000002070085a7 */ /* 0x000ea4000800007f */
[----:B--2---:R-:W-:Y:S05]  /*1c2d0*/  @!P0 BRA `(.L_x_10675) ;  /* 0xfffffffc00f08947 */ /* 0x004fea000383ffff */
[----:B------:R-:W-:Y:S05]  /*1c2e0*/  BRA `(.L_x_10808) ;  /* 0xffffffc400cc7947 */ /* 0x000fea000383ffff */
.L_x_10677:
[----:B--2---:R2:W3:Y:S02]  /*1c2f0*/  SYNCS.PHASECHK.TRANS64.TRYWAIT P0, [R4+URZ], R5 ;  /* 0x00000005040075a7 */ /* 0x0044e4000800017f */
[----:B---3--:R-:W-:Y:S05]  /*1c300*/  @!P0 NANOSLEEP.SYNCS 0x989680 ;  /* 0x009896800000895d */ /* 0x008fea0003900000 */
[----:B------:R-:W3:Y:S02]  /*1c310*/  @!P0 SYNCS.PHASECHK.TRANS64 P0, [R4+URZ], R5 ;  /* 0x00000005040085a7 */ /* 0x000ee4000800007f */
[----:B---3--:R-:W-:Y:S05]  /*1c320*/  @!P0 BRA `(.L_x_10677) ;  /* 0xfffffffc00f08947 */ /* 0x008fea000383ffff */
[----:B------:R-:W-:Y:S05]  /*1c330*/  BRA `(.L_x_10809) ;  /* 0xffffffc400d47947 */ /* 0x000fea000383ffff */
.L_x_10810:
        /* <DEDUP_REMOVED lines=12> */
.L_x_15139:


//--------------------- .text._ZN7cutlass13device_kernelIN5flash11enable_sm90INS1_16FlashAttnFwdSm90INS1_25CollectiveMainloopFwdSm90ILi2EN4cute5tupleIJNS5_1CILi1EEES8_S8_EEENS6_IJNS7_ILi128EEENS7_ILi96EEENS7_ILi64EEEEEELi256ENS_6half_tEfNS_4arch4Sm90ELb0ELb1ELb0ELb0ELb0ELb0ELb0ELb1ELb0ELb1ELb0ELb0EEENS1_21CollectiveEpilogueFwdINS6_IJSA_NS7_ILi256EEESB_EEES9_SE_SG_Li256ELb0ELb1ELb0ELb0EEENS1_30DynamicPersistentTileSchedulerILi256ELi128ELb0ELb1ELb1EEEEEEEEEvNT_6ParamsE --------------------------
	.section	.text._ZN7cutlass13device_kernelIN5flash11enable_sm90INS1_16FlashAttnFwdSm90INS1_25CollectiveMainloopFwdSm90ILi2EN4cute5tupleIJNS5_1CILi1EEES8_S8_EEENS6_IJNS7_ILi128EEENS7_ILi96EEENS7_ILi64EEEEEELi256ENS_6half_tEfNS_4arch4Sm90ELb0ELb1ELb0ELb0ELb0ELb0ELb0ELb1ELb0ELb1ELb0ELb0EEENS1_21CollectiveEpilogueFwdINS6_IJSA_NS7_ILi256EEESB_EEES9_SE_SG_Li256ELb0ELb1ELb0ELb0EEENS1_30DynamicPersistentTileSchedulerILi256ELi128ELb0ELb1ELb1EEEEEEEEEvNT_6ParamsE,"ax",@progbits
	.align	128
.text._ZN7cutlass13device_kernelIN5flash11enable_sm90INS1_16FlashAttnFwdSm90INS1_25CollectiveMainloopFwdSm90ILi2EN4cute5tupleIJNS5_1CILi1EEES8_S8_EEENS6_IJNS7_ILi128EEENS7_ILi96EEENS7_ILi64EEEEEELi256ENS_6half_tEfNS_4arch4Sm90ELb0ELb1ELb0ELb0ELb0ELb0ELb0ELb1ELb0ELb1ELb0ELb0EEENS1_21CollectiveEpilogueFwdINS6_IJSA_NS7_ILi256EEESB_EEES9_SE_SG_Li256ELb0ELb1ELb0ELb0EEENS1_30DynamicPersistentTileSchedulerILi256ELi128ELb0ELb1ELb1EEEEEEEEEvNT_6ParamsE:
        .type           _ZN7cutlass13device_kernelIN5flash11enable_sm90INS1_16FlashAttnFwdSm90INS1_25CollectiveMainloopFwdSm90ILi2EN4cute5tupleIJNS5_1CILi1EEES8_S8_EEENS6_IJNS7_ILi128EEENS7_ILi96EEENS7_ILi64EEEEEELi256ENS_6half_tEfNS_4arch4Sm90ELb0ELb1ELb0ELb0ELb0ELb0ELb0ELb1ELb0ELb1ELb0ELb0EEENS1_21CollectiveEpilogueFwdINS6_IJSA_NS7_ILi256EEESB_EEES9_SE_SG_Li256ELb0ELb1ELb0ELb0EEENS1_30DynamicPersistentTileSchedulerILi256ELi128ELb0ELb1ELb1EEEEEEEEEvNT_6ParamsE,@function
        .size           _ZN7cutlass13device_kernelIN5flash11enable_sm90INS1_16FlashAttnFwdSm90INS1_25CollectiveMainloopFwdSm90ILi2EN4cute5tupleIJNS5_1CILi1EEES8_S8_EEENS6_IJNS7_ILi128EEENS7_ILi96EEENS7_ILi64EEEEEELi256ENS_6half_tEfNS_4arch4Sm90ELb0ELb1ELb0ELb0ELb0ELb0ELb0ELb1ELb0ELb1ELb0ELb0EEENS1_21CollectiveEpilogueFwdINS6_IJSA_NS7_ILi256EEESB_EEES9_SE_SG_Li256ELb0ELb1ELb0ELb0EEENS1_30DynamicPersistentTileSchedulerILi256ELi128ELb0ELb1ELb1EEEEEEEEEvNT_6ParamsE,(.L_x_15140 - _ZN7cutlass13device_kernelIN5flash11enable_sm90INS1_16FlashAttnFwdSm90INS1_25CollectiveMainloopFwdSm90ILi2EN4cute5tupleIJNS5_1CILi1EEES8_S8_EEENS6_IJNS7_ILi128EEENS7_ILi96EEENS7_ILi64EEEEEELi256ENS_6half_tEfNS_4arch4Sm90ELb0ELb1ELb0ELb0ELb0ELb0ELb0ELb1ELb0ELb1ELb0ELb0EEENS1_21CollectiveEpilogueFwdINS6_IJSA_NS7_ILi256EEESB_EEES9_SE_SG_Li256ELb0ELb1ELb0ELb0EEENS1_30DynamicPersistentTileSchedulerILi256ELi128ELb0ELb1ELb1EEEEEEEEEvNT_6ParamsE)
        .other          _ZN7cutlass13device_kernelIN5flash11enable_sm90INS1_16FlashAttnFwdSm90INS1_25CollectiveMainloopFwdSm90ILi2EN4cute5tupleIJNS5_1CILi1EEES8_S8_EEENS6_IJNS7_ILi128EEENS7_ILi96EEENS7_ILi64EEEEEELi256ENS_6half_tEfNS_4arch4Sm90ELb0ELb1ELb0ELb0ELb0ELb0ELb0ELb1ELb0ELb1ELb0ELb0EEENS1_21CollectiveEpilogueFwdINS6_IJSA_NS7_ILi256EEESB_EEES9_SE_SG_Li256ELb0ELb1ELb0ELb0EEENS1_30DynamicPersistentTileSchedulerILi256ELi128ELb0ELb1ELb1EEEEEEEEEvNT_6ParamsE,@"STO_CUDA_ENTRY STV_DEFAULT"
_ZN7cutlass13device_kernelIN5flash11enable_sm90INS1_16FlashAttnFwdSm90INS1_25CollectiveMainloopFwdSm90ILi2EN4cute5tupleIJNS5_1CILi1EEES8_S8_EEENS6_IJNS7_ILi128EEENS7_ILi96EEENS7_ILi64EEEEEELi256ENS_6half_tEfNS_4arch4Sm90ELb0ELb1ELb0ELb0ELb0ELb0ELb0ELb1ELb0ELb1ELb0ELb0EEENS1_21CollectiveEpilogueFwdINS6_IJSA_NS7_ILi256EEESB_EEES9_SE_SG_Li256ELb0ELb1ELb0ELb0EEENS1_30DynamicPersistentTileSchedulerILi256ELi128ELb0ELb1ELb1EEEEEEEEEvNT_6ParamsE:
        /* <DEDUP_REMOVED lines=18> */
.L_x_10812:
[----:B------:R-:W-:Y:S05]  /*0120*/  BSYNC B0 ;  /* 0x0000000000007941 */ /* 0x000fea0003800000 */
.L_x_10811:
        /* <DEDUP_REMOVED lines=41> */
.L_x_10813:
        /* <DEDUP_REMOVED lines=22> */
.L_x_10814:
        /* <DEDUP_REMOVED lines=18> */
.L_x_10815:
        /* <DEDUP_REMOVED lines=22> */
.L_x_10816:
        /* <DEDUP_REMOVED lines=22> */
.L_x_10817:
[----:B------:R-:W-:Y:S01]  /*0900*/  PLOP3.LUT P0, PT, PT, PT, UP0, 0x80, 0x0 ;  /* 0x000000000000781c */ /* 0x000fe20003f0f008 */
[----:B------:R-:W-:Y:S01]  /*0910*/  UMOV UR41, 0x1 ;  /* 0x0000000100297882 */ /* 0x000fe20000000000 */
[----:B------:R-:W-:Y:S01]  /*0920*/  NOP ;  /* 0x0000000000007918 */ /* 0x000fe20000000000 */
[----:B------:R-:W-:Y:S01]  /*0930*/  USEL UR41, UR41, 0x2, !UP0 ;  /* 0x0000000229297887 */ /* 0x000fe2000c000000 */
[----:B------:R-:W-:Y:S01]  /*0940*/  ULDC.64 UR46, c[0x0][0x208] ;  /* 0x00008200002e7ab9 */ /* 0x000fe20000000a00 */
[----:B012-4-:R-:W-:Y:S08]  /*0950*/  BAR.SYNC.DEFER_BLOCKING 0x0 ;  /* 0x0000000000007b1d */ /* 0x017ff00000010000 */
[----:B------:R-:W-:Y:S05]  /*0960*/  @!P0 BRA `(.L_x_10818) ;  /* 0x000000f000548947 */ /* 0x000fea0003800000 */
.L_x_10819:
[----:B------:R-:W-:-:S08]  /*0970*/  NOP ;  /* 0x0000000000007918 */ /* 0x000fd00000000000 */
[----:B------:R-:W0:Y:S02]  /*0980*/  USETMAXREG.TRY_ALLOC.CTAPOOL UP0, 0xf0 ;  /* 0x000000f0000079c8 */ /* 0x000e240008000600 */
[----:B0-----:R-:W-:-:S13]  /*0990*/  PLOP3.LUT P0, PT, PT, PT, UP0, 0x80, 0x0 ;  /* 0x000000000000781c */ /* 0x001fda0003f0f008 */
[----:B------:R-:W-:Y:S05]  /*09a0*/  @!P0 BRA `(.L_x_10819) ;  /* 0xfffffffc00f08947 */ /* 0x000fea000383ffff */
[----:B------:R-:W0:Y:S01]  /*09b0*/  S2R R0, SR_TID.X ;  /* 0x0000000000007919 */ /* 0x000e220000002100 */
[----:B------:R-:W1:Y:S08]  /*09c0*/  S2UR UR4, SR_CTAID.X ;  /* 0x00000000000479c3 */ /* 0x000e700000002500 */
[----:B------:R-:W-:Y:S08]  /*09d0*/  BAR.ARV 0x4, 0x180 ;  /* 0x0106000000007b1d */ /* 0x000ff00000002000 */
[----:B------:R-:W-:Y:S06]  /*09e0*/  BAR.ARV 0x8, 0x180 ;  /* 0x0206000000007b1d */ /* 0x000fec0000002000 */
[----:B0-----:R-:W-:-:S04]  /*09f0*/  SHF.R.U32.HI R0, RZ, 0x7, R0 ;  /* 0x00000007ff007819 */ /* 0x001fc80000011600 */
[----:B------:R-:W-:Y:S02]  /*0a00*/  ISETP.NE.AND P0, PT, R0, 0x1, PT ;  /* 0x000000010000780c */ /* 0x000fe40003f05270 */
[----:B------:R-:W1:Y:S11]  /*0a10*/  LDC R0, c[0x0][0xc38] ;  /* 0x00030e00ff007b82 */ /* 0x000e760000000800 */
[----:B------:R-:W-:Y:S06]  /*0a20*/  @!P0 BAR.ARV 0x9, 0x100 ;  /* 0x0244000000008b1d */ /* 0x000fec0000002000 */
[----:B-1----:R-:W-:-:S13]  /*0a30*/  ISETP.LE.AND P0, PT, R0, UR4, PT ;  /* 0x0000000400007c0c */ /* 0x002fda000bf03270 */
[----:B------:R-:W-:Y:S05]  /*0a40*/  @P0 EXIT ;  /* 0x000000000000094d */ /* 0x000fea0003800000 */
[----:B------:R-:W0:Y:S01]  /*0a50*/  S2R R2, SR_TID.X ;  /* 0x0000000000027919 */ /* 0x000e220000002100 */
[----:B------:R-:W-:Y:S01]  /*0a60*/  ULOP3.LUT UR44, UR41, 0x1, URZ, 0xfc, !UPT ;  /* 0x00000001292c7892 */ /* 0x000fe2000f8efc3f */
[----:B------:R-:W-:Y:S01]  /*0a70*/  UMOV UR38, URZ ;  /* 0x0000003f00267c82 */ /* 0x000fe20008000000 */
[----:B------:R-:W-:Y:S01]  /*0a80*/  UMOV UR37, URZ ;  /* 0x0000003f00257c82 */ /* 0x000fe20008000000 */
[----:B------:R-:W-:Y:S01]  /*0a90*/  UMOV UR36, URZ ;  /* 0x0000003f00247c82 */ /* 0x000fe20008000000 */
[----:B0-----:R-:W-:-:S05]  /*0aa0*/  VIADD R214, R2, 0xffffff80 ;  /* 0xffffff8002d67836 */ /* 0x001fca0000000000 */
[----:B------:R-:W-:-:S04]  /*0ab0*/  SHF.R.S32.HI R3, RZ, 0x1f, R214 ;  /* 0x0000001fff037819 */ /* 0x000fc800000114d6 */
[CC--:B------:R-:W-:Y:S02]  /*0ac0*/  LEA.HI R0, R3.reuse, R214.reuse, RZ, 0x7 ;  /* 0x000000d603007211 */ /* 0x0c0fe400078f38ff */
[CC--:B------:R-:W-:Y:S02]  /*0ad0*/  LEA.HI R2, R3.reuse, R214.reuse, RZ, 0x4 ;  /* 0x000000d603027211 */ /* 0x0c0fe400078f20ff */
[----:B------:R-:W-:Y:S02]  /*0ae0*/  LOP3.LUT R5, R0, 0xffffff80, RZ, 0xc0, !PT ;  /* 0xffffff8000057812 */ /* 0x000fe400078ec0ff */
[----:B------:R-:W-:Y:S02]  /*0af0*/  SHF.R.S32.HI R7, RZ, 0x4, R2 ;  /* 0x00000004ff077819 */ /* 0x000fe40000011402 */
[----:B------:R-:W-:Y:S01]  /*0b00*/  LEA.HI R4, R3, R214, RZ, 0x5 ;  /* 0x000000d603047211 */ /* 0x000fe200078f28ff */
[----:B------:R-:W-:Y:S01]  /*0b10*/  IMAD.IADD R206, R214, 0x1, -R5 ;  /* 0x00000001d6ce7824 */ /* 0x000fe200078e0a05 */
[----:B------:R-:W-:-:S02]  /*0b20*/  LOP3.LUT R5, R2, 0x3fffff0, RZ, 0xc0, !PT ;  /* 0x03fffff002057812 */ /* 0x000fc400078ec0ff */
[----:B------:R-:W-:Y:S01]  /*0b30*/  LEA.HI R2, R2, R7, RZ, 0x1 ;  /* 0x0000000702027211 */ /* 0x000fe200078f08ff */
[----:B------:R-:W-:Y:S01]  /*0b40*/  IMAD.SHL.U32 R4, R4, 0x20, RZ ;  /* 0x0000002004047824 */ /* 0x000fe200078e00ff */
[----:B------:R-:W-:Y:S01]  /*0b50*/  SHF.R.S32.HI R9, RZ, 0x1f, R206 ;  /* 0x0000001fff097819 */ /* 0x000fe200000114ce */
[----:B------:R-:W-:Y:S01]  /*0b60*/  IMAD.IADD R5, R214, 0x1, -R5 ;  /* 0x00000001d6057824 */ /* 0x000fe200078e0a05 */
[----:B------:R-:W-:Y:S02]  /*0b70*/  LOP3.LUT R2, R2, 0x1ffffffe, RZ, 0xc0, !PT ;  /* 0x1ffffffe02027812 */ /* 0x000fe400078ec0ff */
[----:B------:R-:W-:Y:S02]  /*0b80*/  LEA.HI R6, R9, R206, RZ, 0x2 ;  /* 0x000000ce09067211 */ /* 0x000fe400078f10ff */
[----:B------:R-:W-:Y:S01]  /*0b90*/  LEA.HI R10, R3, R214, RZ, 0x2 ;  /* 0x000000d6030a7211 */ /* 0x000fe200078f10ff */
[----:B------:R-:W-:Y:S01]  /*0ba0*/  IMAD.IADD R2, R7, 0x1, -R2 ;  /* 0x0000000107027824 */ /* 0x000fe200078e0a02 */
[----:B------:R-:W-:-:S02]  /*0bb0*/  SHF.R.S32.HI R8, RZ, 0x2, R6 ;  /* 0x00000002ff087819 */ /* 0x000fc40000011406 */
[----:B------:R-:W-:Y:S02]  /*0bc0*/  SHF.R.S32.HI R11, RZ, 0x1f, R6 ;  /* 0x0000001fff0b7819 */ /* 0x000fe40000011406 */
[----:B------:R-:W-:Y:S02]  /*0bd0*/  LOP3.LUT R4, R4, 0xfffffc00, RZ, 0xc0, !PT ;  /* 0xfffffc0004047812 */ /* 0x000fe400078ec0ff */
[----:B------:R-:W-:Y:S02]  /*0be0*/  LOP3.LUT R7, R10, 0xfffffffc, RZ, 0xc0, !PT ;  /* 0xfffffffc0a077812 */ /* 0x000fe400078ec0ff */
[----:B------:R-:W-:Y:S01]  /*0bf0*/  LEA.HI R3, R3, R214, RZ, 0x3 ;  /* 0x000000d603037211 */ /* 0x000fe200078f18ff */
[----:B------:R-:W-:Y:S01]  /*0c00*/  IMAD R5, R5, 0x40, R4 ;  /* 0x0000004005057824 */ /* 0x000fe200078e0204 */
[----:B------:R-:W-:Y:S01]  /*0c10*/  LEA.HI R11, R11, R8, RZ, 0x3 ;  /* 0x000000080b0b7211 */ /* 0x000fe200078f18ff */
[----:B------:R-:W-:Y:S01]  /*0c20*/  IMAD.IADD R4, R214, 0x1, -R7 ;  /* 0x00000001d6047824 */ /* 0x000fe200078e0a07 */
[----:B------:R-:W-:Y:S01]  /*0c30*/  SHF.R.S32.HI R207, RZ, 0x7, R0 ;  /* 0x00000007ffcf7819 */ /* 0x000fe20000011400 */
[----:B------:R-:W-:Y:S01]  /*0c40*/  IMAD R209, R2, 0x8, R5 ;  /* 0x0000000802d17824 */ /* 0x000fe200078e0205 */
[----:B------:R-:W-:-:S02]  /*0c50*/  LOP3.LUT R7, R3, 0xfffffff8, RZ, 0xc0, !PT ;  /* 0xfffffff803077812 */ /* 0x000fc400078ec0ff */
[----:B------:R-:W-:Y:S02]  /*0c60*/  LOP3.LUT R11, R11, 0xfffffff8, RZ, 0xc0, !PT ;  /* 0xfffffff80b0b7812 */ /* 0x000fe400078ec0ff */
[----:B------:R-:W-:Y:S01]  /*0c70*/  LEA.HI R9, R9, R206, RZ, 0x5 ;  /* 0x000000ce09097211 */ /* 0x000fe200078f28ff */
[----:B------:R-:W-:Y:S01]  /*0c80*/  IMAD.IADD R202, R214, 0x1, -R7 ;  /* 0x00000001d6ca7824 */ /* 0x000fe200078e0a07 */
[----:B------:R-:W-:Y:S01]  /*0c90*/  LEA.HI R0, R0, R207, RZ, 0x1 ;  /* 0x000000cf00007211 */ /* 0x000fe200078f08ff */
[----:B------:R-:W-:Y:S01]  /*0ca0*/  IMAD.IADD R8, R8, 0x1, -R11 ;  /* 0x0000000108087824 */ /* 0x000fe200078e0a0b */
[----:B------:R-:W-:Y:S01]  /*0cb0*/  SHF.R.S32.HI R9, RZ, 0x5, R9 ;  /* 0x00000005ff097819 */ /* 0x000fe20000011409 */
[----:B------:R-:W-:Y:S01]  /*0cc0*/  IMAD.SHL.U32 R19, R202, 0x8, RZ ;  /* 0x00000008ca137824 */ /* 0x000fe200078e00ff */
[----:B------:R-:W-:Y:S02]  /*0cd0*/  LEA.HI R10, R4, R4, RZ, 0x1 ;  /* 0x00000004040a7211 */ /* 0x000fe400078f08ff */
[----:B------:R-:W-:Y:S01]  /*0ce0*/  LOP3.LUT R0, R0, 0x3fffffe, RZ, 0xc0, !PT ;  /* 0x03fffffe00007812 */ /* 0x000fe200078ec0ff */
[----:B------:R-:W-:Y:S01]  /*0cf0*/  IMAD R9, R9, 0x10, R8 ;  /* 0x0000001009097824 */ /* 0x000fe200078e0208 */
[----:B------:R-:W-:Y:S01]  /*0d00*/  LOP3.LUT R11, R10, 0x1ffffffe, RZ, 0xc0, !PT ;  /* 0x1ffffffe0a0b7812 */ /* 0x000fe200078ec0ff */
[----:B------:R-:W-:Y:S01]  /*0d10*/  VIADD R200, R19, 0x40 ;  /* 0x0000004013c87836 */ /* 0x000fe20000000000 */
[----:B------:R-:W-:Y:S01]  /*0d20*/  SHF.R.S32.HI R205, RZ, 0x3, R3 ;  /* 0x00000003ffcd7819 */ /* 0x000fe20000011403 */
[----:B------:R-:W-:Y:S01]  /*0d30*/  IMAD.IADD R0, R207, 0x1, -R0 ;  /* 0x00000001cf007824 */ /* 0x000fe200078e0a00 */
[----:B------:R-:W-:Y:S01]  /*0d40*/  LOP3.LUT R3, R6, 0x7ffffffc, RZ, 0xc0, !PT ;  /* 0x7ffffffc06037812 */ /* 0x000fe200078ec0ff */
        /* <DEDUP_REMOVED lines=8> */
[----:B------:R-:W-:-:S02]  /*0dd0*/  IMAD.IADD R18, R206, 0x1, -R3 ;  /* 0x00000001ce127824 */ /* 0x000fc400078e0a03 */
[----:B------:R-:W-:-:S07]  /*0de0*/  IMAD R22, R11, 0x8, R208 ;  /* 0x000000080b167824 */ /* 0x000fce00078e02d0 */
.L_x_10916:
        /* <DEDUP_REMOVED lines=21> */
.L_x_10820:
[----:B------:R-:W-:Y:S01]  /*0f40*/  ULDC UR7, c[0x0][0xc54] ;  /* 0x0003150000077ab9 */ /* 0x000fe20000000800 */
[----:B------:R-:W-:Y:S01]  /*0f50*/  UMOV UR6, UR9 ;  /* 0x0000000900067c82 */ /* 0x000fe20008000000 */
[----:B------:R-:W-:-:S11]  /*0f60*/  UISETP.NE.AND UP0, UPT, UR7, 0x1, UPT ;  /* 0x000000010700788c */ /* 0x000fd6000bf05270 */
[----:B------:R-:W-:Y:S02]  /*0f70*/  @UP0 ULDC.64 UR10, c[0x0][0xc58] ;  /* 0x00031600000a0ab9 */ /* 0x000fe40000000a00 */
[----:B------:R-:W-:-:S04]  /*0f80*/  UIMAD.WIDE.U32 UR4, UR9, UR10, URZ ;  /* 0x0000000a090472a5 */ /* 0x000fc8000f8e003f */
[----:B------:R-:W-:-:S04]  /*0f90*/  @UP0 USHF.R.U32.HI UR6, URZ, UR11, UR5 ;  /* 0x0000000b3f060299 */ /* 0x000fc80008011605 */
[----:B------:R-:W-:-:S12]  /*0fa0*/  UIMAD UR4, UR6, UR7, URZ ;  /* 0x00000007060472a4 */ /* 0x000fd8000f8e023f */
.L_x_10821:
[----:B------:R-:W0:Y:S01]  /*0fb0*/  LDC R0, c[0x0][0x448] ;  /* 0x00011200ff007b82 */ /* 0x000e220000000800 */
[----:B------:R-:W-:Y:S01]  /*0fc0*/  ULOP3.LUT UR6, URZ, UR6, URZ, 0x33, !UPT ;  /* 0x000000063f067292 */ /* 0x000fe2000f8e333f */
[----:B------:R-:W-:Y:S01]  /*0fd0*/  ULDC UR40, c[0x0][0xc48] ;  /* 0x0003120000287ab9 */ /* 0x000fe20000000800 */
[----:B------:R-:W-:Y:S01]  /*0fe0*/  ULDC UR5, c[0x0][0xc3c] ;  /* 0x00030f0000057ab9 */ /* 0x000fe20000000800 */
[----:B------:R-:W-:Y:S02]  /*0ff0*/  UISETP.NE.AND UP0, UPT, UR40, 0x1, UPT ;  /* 0x000000012800788c */ /* 0x000fe4000bf05270 */
[----:B------:R-:W-:Y:S02]  /*1000*/  UIADD3 UR6, UR6, UR5, URZ ;  /* 0x0000000506067290 */ /* 0x000fe4000fffe03f */
[----:B------:R-:W1:Y:S01]  /*1010*/  LDC.64 R8, c[0x0][0x9e0] ;  /* 0x00027800ff087b82 */ /* 0x000e620000000a00 */
[----:B------:R-:W-:Y:S02]  /*1020*/  UIADD3 UR4, UR9, -UR4, URZ ;  /* 0x8000000409047290 */ /* 0x000fe4000fffe03f */
[----:B------:R-:W-:Y:S01]  /*1030*/  USHF.L.U32 UR43, UR6, 0x7, URZ ;  /* 0x00000007062b7899 */ /* 0x000fe2000800063f */
[----:B------:R-:W-:Y:S01]  /*1040*/  ULDC.64 UR10, c[0x0][0x418] ;  /* 0x00010600000a7ab9 */ /* 0x000fe20000000a00 */
[----:B------:R-:W-:Y:S01]  /*1050*/  ULDC UR7, c[0x0][0xc54] ;  /* 0x0003150000077ab9 */ /* 0x000fe20000000800 */
[----:B------:R-:W-:-:S02]  /*1060*/  ISETP.NE.U32.AND P0, PT, RZ, UR10, PT ;  /* 0x0000000aff007c0c */ /* 0x000fc4000bf05070 */
[----:B------:R-:W2:Y:S01]  /*1070*/  LDC R6, c[0x0][0x288] ;  /* 0x0000a200ff067b82 */ /* 0x000ea20000000800 */
[----:B------:R-:W-:Y:S02]  /*1080*/  UIADD3 UR6, UR43, 0x7f, URZ ;  /* 0x0000007f2b067890 */ /* 0x000fe4000fffe03f */
[----:B------:R-:W-:Y:S01]  /*1090*/  UIMAD UR8, UR8, UR7, UR4 ;  /* 0x00000007080872a4 */ /* 0x000fe2000f8e0204 */
[----:B------:R-:W-:Y:S02]  /*10a0*/  ISETP.NE.AND.EX P0, PT, RZ, UR11, PT, P0 ;  /* 0x0000000bff007c0c */ /* 0x000fe4000bf05300 */
[----:B------:R-:W-:Y:S01]  /*10b0*/  @UP0 ULDC UR4, c[0x0][0xc4c] ;  /* 0x0003130000040ab9 */ /* 0x000fe20000000800 */
[----:B------:R-:W-:Y:S01]  /*10c0*/  @UP0 ULDC UR7, c[0x0][0xc50] ;  /* 0x0003140000070ab9 */ /* 0x000fe20000000800 */
[----:B0-----:R-:W-:Y:S01]  /*10d0*/  ISETP.NE.AND P1, PT, R0, 0x1, PT ;  /* 0x000000010000780c */ /* 0x001fe20003f25270 */
[----:B------:R-:W0:Y:S01]  /*10e0*/  LDC R7, c[0x0][0x2f0] ;  /* 0x0000bc00ff077b82 */ /* 0x000e220000000800 */
[----:B------:R-:W-:Y:S01]  /*10f0*/  UIMAD.WIDE.U32 UR4, UR8, UR4, URZ ;  /* 0x00000004080472a5 */ /* 0x000fe2000f8e003f */
[----:B------:R-:W-:Y:S01]  /*1100*/  IMAD.U32 R2, RZ, RZ, UR6 ;  /* 0x00000006ff027e24 */ /* 0x000fe2000f8e00ff */
[----:B------:R-:W-:-:S02]  /*1110*/  UMOV UR42, UR8 ;  /* 0x00000008002a7c82 */ /* 0x000fc40008000000 */
[----:B------:R-:W-:Y:S01]  /*1120*/  @UP0 USHF.R.U32.HI UR42, URZ, UR7, UR5 ;  /* 0x000000073f2a0299 */ /* 0x000fe20008011605 */
[----:B-1----:R-:W-:Y:S02]  /*1130*/  ISETP.GE.AND P2, PT, R9, 0x1, PT ;  /* 0x000000010900780c */ /* 0x002fe40003f46270 */
[----:B------:R-:W1:Y:S01]  /*1140*/  LDC R0, c[0x0][0x424] ;  /* 0x00010900ff007b82 */ /* 0x000e620000000800 */
[----:B------:R-:W-:-:S04]  /*1150*/  UIADD3 UR4, -UR42, URZ, URZ ;  /* 0x0000003f2a047290 */ /* 0x000fc8000fffe13f */
[----:B------:R-:W-:Y:S01]  /*1160*/  UIMAD UR40, UR40, UR4, UR8 ;  /* 0x00000004282872a4 */ /* 0x000fe2000f8e0208 */
[----:B--2---:R-:W-:Y:S02]  /*1170*/  IADD3 R5, -R6, 0x1, RZ ;  /* 0x0000000106057810 */ /* 0x004fe40007ffe1ff */
[----:B------:R-:W2:Y:S08]  /*1180*/  @P1 LDC R3, c[0x0][0x44c] ;  /* 0x00011300ff031b82 */ /* 0x000eb00000000800 */
[----:B------:R-:W3:Y:S01]  /*1190*/  @P1 LDC R4, c[0x0][0x450] ;  /* 0x00011400ff041b82 */ /* 0x000ee20000000800 */
[----:B-1----:R-:W-:-:S05]  /*11a0*/  SEL R0, R0, 0x1, P0 ;  /* 0x0000000100007807 */ /* 0x002fca0000000000 */
[CC--:B0-----:R-:W-:Y:S02]  /*11b0*/  IMAD R5, R0.reuse, R7.reuse, R5 ;  /* 0x0000000700057224 */ /* 0x0c1fe400078e0205 */
[----:B------:R-:W-:Y:S02]  /*11c0*/  IMAD R16, R0, R7, RZ ;  /* 0x0000000700107224 */ /* 0x000fe400078e02ff */
[----:B--2---:R-:W-:-:S05]  /*11d0*/  @P1 IMAD.HI.U32 R3, R3, UR6, RZ ;  /* 0x0000000603031c27 */ /* 0x004fca000f8e00ff */
[----:B---3--:R-:W-:-:S05]  /*11e0*/  @P1 SHF.R.U32.HI R2, RZ, R4, R3 ;  /* 0x00000004ff021219 */ /* 0x008fca0000011603 */
        /* <DEDUP_REMOVED lines=13> */
.L_x_10823:
[----:B------:R-:W-:-:S13]  /*12c0*/  ISETP.NE.AND P0, PT, R9, 0x1, PT ;  /* 0x000000010900780c */ /* 0x000fda0003f05270 */
[----:B------:R-:W0:Y:S02]  /*12d0*/  @P0 LDC.64 R4, c[0x0][0x9e8] ;  /* 0x00027a00ff040b82 */ /* 0x000e240000000a00 */
[----:B0-----:R-:W-:-:S05]  /*12e0*/  @P0 IMAD.HI.U32 R4, R3, R4, RZ ;  /* 0x0000000403040227 */ /* 0x001fca00078e00ff */
[----:B------:R-:W-:-:S07]  /*12f0*/  @P0 SHF.R.U32.HI R3, RZ, R5, R4 ;  /* 0x00000005ff030219 */ /* 0x000fce0000011604 */
.L_x_10824:
[----:B------:R-:W-:-:S05]  /*1300*/  IMAD R3, R3, R9, R9 ;  /* 0x0000000903037224 */ /* 0x000fca00078e0209 */
[----:B------:R-:W-:-:S07]  /*1310*/  VIMNMX R2, R2, R3, PT ;  /* 0x0000000302027248 */ /* 0x000fce0003fe0100 */
.L_x_10822:
[----:B------:R-:W0:Y:S01]  /*1320*/  @P1 LDC R4, c[0x0][0x44c] ;  /* 0x00011300ff041b82 */ /* 0x000e220000000800 */
[----:B------:R-:W-:Y:S01]  /*1330*/  IMAD.U32 R3, RZ, RZ, UR43 ;  /* 0x0000002bff037e24 */ /* 0x000fe2000f8e00ff */
[----:B------:R-:W-:Y:S01]  /*1340*/  ULDC UR4, c[0x0][0x9dc] ;  /* 0x0002770000047ab9 */ /* 0x000fe20000000800 */
[-C--:B------:R-:W-:Y:S02]  /*1350*/  IMAD R6, R0, R7.reuse, -R6 ;  /* 0x0000000700067224 */ /* 0x080fe400078e0a06 */
[----:B------:R-:W-:Y:S02]  /*1360*/  VIADD R2, R2, 0x5f ;  /* 0x0000005f02027836 */ /* 0x000fe40000000000 */
[----:B------:R-:W-:Y:S01]  /*1370*/  IMAD R0, R0, R7, 0x5f ;  /* 0x0000005f00007424 */ /* 0x000fe200078e0207 */
[----:B------:R-:W1:Y:S01]  /*1380*/  @P1 LDC R5, c[0x0][0x450] ;  /* 0x00011400ff051b82 */ /* 0x000e620000000800 */
[----:B------:R-:W-:-:S04]  /*1390*/  IMAD.HI R2, R2, 0x2aaaaaab, RZ ;  /* 0x2aaaaaab02027827 */ /* 0x000fc800078e02ff */
[----:B------:R-:W-:-:S04]  /*13a0*/  IMAD.HI R0, R0, 0x2aaaaaab, RZ ;  /* 0x2aaaaaab00007827 */ /* 0x000fc800078e02ff */
[----:B0-----:R-:W-:-:S05]  /*13b0*/  @P1 IMAD.HI.U32 R4, R4, UR43, RZ ;  /* 0x0000002b04041c27 */ /* 0x001fca000f8e00ff */
[----:B-1----:R-:W-:Y:S02]  /*13c0*/  @P1 SHF.R.U32.HI R3, RZ, R5, R4 ;  /* 0x00000005ff031219 */ /* 0x002fe40000011604 */
[----:B------:R-:W-:-:S03]  /*13d0*/  SHF.R.U32.HI R5, RZ, 0x1f, R2 ;  /* 0x0000001fff057819 */ /* 0x000fc60000011602 */
[----:B------:R-:W-:Y:S01]  /*13e0*/  IMAD.IADD R6, R6, 0x1, R3 ;  /* 0x0000000106067824 */ /* 0x000fe200078e0203 */
[----:B------:R-:W-:Y:S02]  /*13f0*/  SHF.R.U32.HI R3, RZ, 0x1f, R0 ;  /* 0x0000001fff037819 */ /* 0x000fe40000011600 */
[----:B------:R-:W-:Y:S01]  /*1400*/  LEA.HI.SX32 R176, R2, R5, 0x1c ;  /* 0x0000000502b07211 */ /* 0x000fe200078fe2ff */
[----:B------:R-:W-:Y:S01]  /*1410*/  VIADD R4, R6, -UR4 ;  /* 0x8000000406047c36 */ /* 0x000fe20008000000 */
[----:B------:R-:W-:-:S04]  /*1420*/  LEA.HI.SX32 R3, R0, R3, 0x1c ;  /* 0x0000000300037211 */ /* 0x000fc800078fe2ff */
[----:B------:R-:W-:Y:S02]  /*1430*/  R2UR UR4, R4 ;  /* 0x00000000040472ca */ /* 0x000fe400000e0000 */
[----:B------:R-:W-:Y:S01]  /*1440*/  VIMNMX R176, R3, R176, PT ;  /* 0x000000b003b07248 */ /* 0x000fe20003fe0100 */
[----:B------:R-:W-:-:S12]  /*1450*/  @!P2 BRA `(.L_x_10825) ;  /* 0x000000000044a947 */ /* 0x000fd80003800000 */
        /* <DEDUP_REMOVED lines=9> */
.L_x_10826:
[----:B------:R-:W-:-:S13]  /*14f0*/  ISETP.NE.AND P0, PT, R9, 0x1, PT ;  /* 0x000000010900780c */ /* 0x000fda0003f05270 */
[----:B------:R-:W0:Y:S02]  /*1500*/  @P0 LDC.64 R2, c[0x0][0x9e8] ;  /* 0x00027a00ff020b82 */ /* 0x000e240000000a00 */
[----:B0-----:R-:W-:-:S05]  /*1510*/  @P0 IMAD.HI.U32 R0, R6, R2, RZ ;  /* 0x0000000206000227 */ /* 0x001fca00078e00ff */
[----:B------:R-:W-:-:S07]  /*1520*/  @P0 SHF.R.U32.HI R6, RZ, R3, R0 ;  /* 0x00000003ff060219 */ /* 0x000fce0000011600 */
.L_x_10827:
[----:B------:R-:W-:-:S05]  /*1530*/  IMAD R6, R6, R9, RZ ;  /* 0x0000000906067224 */ /* 0x000fca00078e02ff */
[----:B------:R-:W-:-:S13]  /*1540*/  R2UR UR5, R6 ;  /* 0x00000000060572ca */ /* 0x000fda00000e0000 */
[----:B------:R-:W-:-:S04]  /*1550*/  UISETP.LT.AND UP0, UPT, UR4, UR5, UPT ;  /* 0x000000050400728c */ /* 0x000fc8000bf01270 */
[----:B------:R-:W-:-:S12]  /*1560*/  USEL UR4, UR4, UR5, !UP0 ;  /* 0x0000000504047287 */ /* 0x000fd8000c000000 */
.L_x_10825:
[----:B------:R-:W-:Y:S01]  /*1570*/  UIMAD.WIDE UR4, UR4, 0x2aaaaaab, URZ ;  /* 0x2aaaaaab040478a5 */ /* 0x000fe2000f8e023f */
[----:B------:R-:W-:Y:S01]  /*1580*/  PLOP3.LUT P0, PT, PT, PT, PT, 0x80, 0x0 ;  /* 0x000000000000781c */ /* 0x000fe20003f0f070 */
[----:B------:R-:W-:Y:S01]  /*1590*/  IMAD.MOV.U32 R3, RZ, RZ, RZ ;  /* 0x000000ffff037224 */ /* 0x000fe200078e00ff */
[----:B------:R-:W-:Y:S01]  /*15a0*/  CS2R R4, SRZ ;  /* 0x0000000000047805 */ /* 0x000fe2000001ff00 */
[----:B------:R-:W-:Y:S01]  /*15b0*/  USHF.R.U32.HI UR4, URZ, 0x1f, UR5 ;  /* 0x0000001f3f047899 */ /* 0x000fe20008011605 */
[----:B------:R-:W-:Y:S01]  /*15c0*/  IMAD.MOV.U32 R0, RZ, RZ, RZ ;  /* 0x000000ffff007224 */ /* 0x000fe200078e00ff */
[----:B------:R-:W-:Y:S02]  /*15d0*/  CS2R R178, SRZ ;  /* 0x0000000000b27805 */ /* 0x000fe4000001ff00 */
[----:B------:R-:W-:Y:S01]  /*15e0*/  CS2R R148, SRZ ;  /* 0x0000000000947805 */ /* 0x000fe2000001ff00 */
[----:B------:R-:W-:Y:S01]  /*15f0*/  ULEA.HI.SX32 UR4, UR5, UR4, 0x1c ;  /* 0x0000000405047291 */ /* 0x000fe2000f8fe23f */
[----:B------:R-:W-:Y:S01]  /*1600*/  IMAD.MOV.U32 R177, RZ, RZ, RZ ;  /* 0x000000ffffb17224 */ /* 0x000fe200078e00ff */
[----:B------:R-:W-:-:S02]  /*1610*/  CS2R R144, SRZ ;  /* 0x0000000000907805 */ /* 0x000fc4000001ff00 */
[----:B------:R-:W-:Y:S01]  /*1620*/  CS2R R174, SRZ ;  /* 0x0000000000ae7805 */ /* 0x000fe2000001ff00 */
[----:B------:R-:W-:Y:S01]  /*1630*/  UISETP.LT.AND UP0, UPT, URZ, UR4, UPT ;  /* 0x000000043f00728c */ /* 0x000fe2000bf01270 */
[----:B------:R-:W-:Y:S02]  /*1640*/  CS2R R140, SRZ ;  /* 0x00000000008c7805 */ /* 0x000fe4000001ff00 */
[----:B------:R-:W-:Y:S02]  /*1650*/  CS2R R128, SRZ ;  /* 0x0000000000807805 */ /* 0x000fe4000001ff00 */
[----:B------:R-:W-:Y:S01]  /*1660*/  CS2R R120, SRZ ;  /* 0x0000000000787805 */ /* 0x000fe2000001ff00 */
[----:B------:R-:W-:Y:S01]  /*1670*/  USEL UR39, URZ, UR4, !UP0 ;  /* 0x000000043f277287 */ /* 0x000fe2000c000000 */
[----:B------:R-:W-:Y:S02]  /*1680*/  CS2R R136, SRZ ;  /* 0x0000000000887805 */ /* 0x000fe4000001ff00 */
[----:B------:R-:W-:-:S02]  /*1690*/  CS2R R116, SRZ ;  /* 0x0000000000747805 */ /* 0x000fc4000001ff00 */
[----:B------:R-:W-:Y:S02]  /*16a0*/  CS2R R112, SRZ ;  /* 0x0000000000707805 */ /* 0x000fe4000001ff00 */
[----:B------:R-:W-:Y:S02]  /*16b0*/  CS2R R132, SRZ ;  /* 0x0000000000847805 */ /* 0x000fe4000001ff00 */
[----:B------:R-:W-:Y:S02]  /*16c0*/  CS2R R108, SRZ ;  /* 0x00000000006c7805 */ /* 0x000fe4000001ff00 */
[----:B------:R-:W-:Y:S02]  /*16d0*/  ISETP.GT.AND P1, PT, R176, UR39, PT ;  /* 0x00000027b0007c0c */ /* 0x000fe4000bf24270 */
        /* <DEDUP_REMOVED lines=84> */
.L_x_10829:
        /* <DEDUP_REMOVED lines=13> */
.L_x_11026:
[----:B0-----:R-:W-:Y:S01]  /*1cf0*/  IMAD.U32 R0, RZ, RZ, UR44 ;  /* 0x0000002cff007e24 */ /* 0x001fe2000f8e00ff */
[----:B------:R-:W-:Y:S05]  /*1d00*/  WARPSYNC.ALL ;  /* 0x0000000000007948 */ /* 0x000fea0003800000 */
[----:B------:R0:W-:Y:S01]  /*1d10*/  BAR.SYNC.DEFER_BLOCKING R9, 0x100 ;  /* 0x000400090000751d */ /* 0x0001e20000010000 */
[----:B------:R-:W-:-:S13]  /*1d20*/  ISETP.NE.AND P0, PT, R0, 0x3, PT ;  /* 0x000000030000780c */ /* 0x000fda0003f05270 */
[----:B0-----:R-:W-:Y:S05]  /*1d30*/  @!P0 BRA `(.L_x_10831) ;  /* 0x0000000000048947 */ /* 0x001fea0003800000 */
[----:B------:R-:W-:Y:S01]  /*1d40*/  BPT.TRAP 0x1 ;  /* 0x000000040000795c */ /* 0x000fe20000300000 */
.L_x_10831:
[----:B------:R-:W-:Y:S01]  /*1d50*/  R2UR UR22, R5 ;  /* 0x00000000051672ca */ /* 0x000fe200000e0000 */
[----:B------:R-:W-:-:S05]  /*1d60*/  IMAD.U32 R10, RZ, RZ, UR37 ;  /* 0x00000025ff0a7e24 */ /* 0x000fca000f8e00ff */
[----:B------:R-:W-:-:S07]  /*1d70*/  SHF.L.U32 R10, R10, 0x1f, RZ ;  /* 0x0000001f0a0a7819 */ /* 0x000fce00000006ff */
[----:B------:R-:W-:-:S09]  /*1d80*/  ULEA UR22, UR36, UR22, 0x3 ;  /* 0x0000001624167291 */ /* 0x000fd2000f8e183f */
[----:B------:R0:W1:Y:S01]  /*1d90*/  SYNCS.PHASECHK.TRANS64.TRYWAIT P1, [UR22+0x22830], R10 ;  /* 0x0228300aff0075a7 */ /* 0x0000620008020156 */
[----:B------:R-:W-:Y:S05]  /*1da0*/  @!P0 BRA `(.L_x_10832) ;  /* 0x0000000000048947 */ /* 0x000fea0003800000 */
[----:B------:R-:W-:Y:S01]  /*1db0*/  BPT.TRAP 0x1 ;  /* 0x000000040000795c */ /* 0x000fe20000300000 */
.L_x_10832:
[----:B-1----:R-:W-:Y:S05]  /*1dc0*/  @P1 BRA `(.L_x_10833) ;  /* 0x0000000000081947 */ /* 0x002fea0003800000 */
[----:B------:R-:W1:Y:S02]  /*1dd0*/  SYNCS.PHASECHK.TRANS64.TRYWAIT P1, [UR22+0x22830], R10 ;  /* 0x0228300aff0075a7 */ /* 0x000e640008020156 */
[----:B-1----:R-:W-:Y:S05]  /*1de0*/  @!P1 BRA `(.L_x_10834) ;  /* 0x0000012800109947 */ /* 0x002fea0003800000 */
.L_x_10833:
[----:B------:R-:W-:Y:S01]  /*1df0*/  R2UR UR4, R5 ;  /* 0x00000000050472ca */ /* 0x000fe200000e0000 */
[----:B------:R-:W-:Y:S01]  /*1e00*/  ULOP3.LUT UR16, UR45, 0x10000, URZ, 0xfc, !UPT ;  /* 0x000100002d107892 */ /* 0x000fe2000f8efc3f */
[----:B------:R-:W-:Y:S01]  /*1e10*/  WARPGROUP.ARRIVE ;  /* 0x00000000000079c5 */ /* 0x000fe20000000000 */
[----:B------:R-:W-:Y:S01]  /*1e20*/  UMOV UR17, 0x40000040 ;  /* 0x4000004000117882 */ /* 0x000fe20000000000 */
[----:B------:R-:W-:Y:S01]  /*1e30*/  UMOV UR19, 0x40000040 ;  /* 0x4000004000137882 */ /* 0x000fe20000000000 */
[----:B------:R-:W-:Y:S01]  /*1e40*/  UMOV UR5, 0x40000040 ;  /* 0x4000004000057882 */ /* 0x000fe20000000000 */
[----:B------:R-:W-:Y:S01]  /*1e50*/  UMOV UR7, 0x40000040 ;  /* 0x4000004000077882 */ /* 0x000fe20000000000 */
[----:B------:R-:W-:Y:S01]  /*1e60*/  UIADD3 UR8, UR16, 0x4, URZ ;  /* 0x0000000410087890 */ /* 0x000fe2000fffe03f */
[----:B------:R-:W2:Y:S01]  /*1e70*/  LDC R8, c[0x0][0x448] ;  /* 0x00011200ff087b82 */ /* 0x000ea20000000800 */
[----:B------:R-:W-:Y:S01]  /*1e80*/  UMOV UR9, 0x40000040 ;  /* 0x4000004000097882 */ /* 0x000fe20000000000 */
[----:B------:R-:W-:Y:S01]  /*1e90*/  UMOV UR11, 0x40000040 ;  /* 0x40000040000b7882 */ /* 0x000fe20000000000 */
[----:B------:R-:W-:Y:S01]  /*1ea0*/  UIADD3 UR12, UR16, 0x6, URZ ;  /* 0x00000006100c7890 */ /* 0x000fe2000fffe03f */
[----:B------:R-:W3:Y:S01]  /*1eb0*/  S2R R2, SR_TID.X ;  /* 0x0000000000027919 */ /* 0x000ee20000002100 */
[----:B------:R-:W-:Y:S01]  /*1ec0*/  UIADD3 UR4, UR4, 0x1c400, URZ ;  /* 0x0001c40004047890 */ /* 0x000fe2000fffe03f */
[----:B------:R-:W-:Y:S01]  /*1ed0*/  VIADD R0, R22, UR43 ;  /* 0x0000002b16007c36 */ /* 0x000fe20008000000 */
[----:B------:R-:W-:Y:S01]  /*1ee0*/  UMOV UR13, 0x40000040 ;  /* 0x40000040000d7882 */ /* 0x000fe20000000000 */
[----:B------:R-:W-:Y:S01]  /*1ef0*/  UMOV UR15, 0x40000040 ;  /* 0x40000040000f7882 */ /* 0x000fe20000000000 */
[----:B------:R-:W-:Y:S01]  /*1f00*/  USHF.R.U32.HI UR4, URZ, 0x4, UR4 ;  /* 0x000000043f047899 */ /* 0x000fe20008011604 */
[----:B------:R-:W4:Y:S01]  /*1f10*/  LDC R7, c[0x0][0x288] ;  /* 0x0000a200ff077b82 */ /* 0x000f220000000800 */
[----:B------:R-:W-:Y:S01]  /*1f20*/  IMAD.MOV.U32 R6, RZ, RZ, R0 ;  /* 0x000000ffff067224 */ /* 0x000fe200078e0000 */
[----:B------:R-:W-:Y:S01]  /*1f30*/  LOP3.LUT R17, R17, 0xffefffff, RZ, 0xc0, !PT ;  /* 0xffefffff11117812 */ /* 0x000fe200078ec0ff */
[----:B------:R-:W-:-:S04]  /*1f40*/  ULOP3.LUT UR4, UR4, 0x3fff, URZ, 0xc0, !UPT ;  /* 0x00003fff04047892 */ /* 0x000fc8000f8ec03f */
[----:B------:R-:W-:Y:S02]  /*1f50*/  ULOP3.LUT UR20, UR4, 0x10000, URZ, 0xfc, !UPT ;  /* 0x0001000004147892 */ /* 0x000fe4000f8efc3f */
[----:B------:R-:W-:Y:S02]  /*1f60*/  UIADD3 UR4, UR16, 0x2, URZ ;  /* 0x0000000210047890 */ /* 0x000fe4000fffe03f */
[----:B------:R-:W-:Y:S01]  /*1f70*/  UIMAD UR18, UR36, 0x300, UR20 ;  /* 0x00000300241278a4 */ /* 0x000fe2000f8e0214 */
[----:B--2---:R-:W-:-:S03]  /*1f80*/  ISETP.NE.AND P2, PT, R8, 0x1, PT ;  /* 0x000000010800780c */ /* 0x004fc60003f45270 */
[----:B------:R-:W-:Y:S02]  /*1f90*/  UIADD3 UR6, UR18, 0x2, URZ ;  /* 0x0000000212067890 */ /* 0x000fe4000fffe03f */
[----:B------:R-:W-:Y:S02]  /*1fa0*/  UIADD3 UR10, UR18, 0x4, URZ ;  /* 0x00000004120a7890 */ /* 0x000fe4000fffe03f */
[----:B------:R-:W-:Y:S02]  /*1fb0*/  UIADD3 UR14, UR18, 0x6, URZ ;  /* 0x00000006120e7890 */ /* 0x000fe4000fffe03f */
[----:B------:R-:W-:Y:S01]  /*1fc0*/  HGMMA.64x96x16.F32 R24, gdesc[UR16], RZ, !UPT, gsb0 ;  /* 0x01600000101879f0 */ /* 0x000fe2000c0008ff */
[----:B---3--:R-:W-:-:S03]  /*1fd0*/  LOP3.LUT P1, RZ, R2, 0x7f, RZ, 0xc0, !PT ;  /* 0x0000007f02ff7812 */ /* 0x008fc6000782c0ff */
[----:B-1----:R-:W1:Y:S01]  /*1fe0*/  @P2 LDC R3, c[0x0][0x44c] ;  /* 0x00011300ff032b82 */ /* 0x002e620000000800 */
[----:B------:R-:W-:Y:S01]  /*1ff0*/  SHF.R.U32.HI R11, RZ, 0x7, R2 ;  /* 0x00000007ff0b7819 */ /* 0x000fe20000011602 */
[----:B------:R-:W-:Y:S01]  /*2000*/  IMAD R2, R176, -0x60, R16 ;  /* 0xffffffa0b0027824 */ /* 0x000fe200078e0210 */
[----:B------:R-:W-:-:S04]  /*2010*/  @P2 LOP3.LUT R17, R17, 0x100000, RZ, 0xfc, !PT ;  /* 0x0010000011112812 */ /* 0x000fc800078efcff */
[----:B------:R-:W-:Y:S01]  /*2020*/  LOP3.LUT R17, R17, 0xfff7ffff, RZ, 0xc0, !PT ;  /* 0xfff7ffff11117812 */ /* 0x000fe200078ec0ff */
[----:B------:R-:W2:Y:S03]  /*2030*/  @P2 LDC R4, c[0x0][0x450] ;  /* 0x00011400ff042b82 */ /* 0x000ea60000000800 */
[----:B------:R-:W-:Y:S01]  /*2040*/  @P1 LOP3.LUT R17, R17, 0x80000, RZ, 0xfc, !PT ;  /* 0x0008000011111812 */ /* 0x000fe200078efcff */
[----:B-1----:R-:W-:-:S04]  /*2050*/  @P2 IMAD.HI.U32 R3, R0, R3, RZ ;  /* 0x0000000300032227 */ /* 0x002fc800078e00ff */
[----:B------:R-:W-:Y:S01]  /*2060*/  IMAD.U32 R0, RZ, RZ, UR22 ;  /* 0x00000016ff007e24 */ /* 0x000fe2000f8e00ff */
[----:B--2---:R-:W-:-:S03]  /*2070*/  @P2 SHF.R.U32.HI R6, RZ, R4, R3 ;  /* 0x00000004ff062219 */ /* 0x004fc60000011603 */
[----:B------:R-:W-:Y:S01]  /*2080*/  @!P1 VIADD R0, R0, 0x22840 ;  /* 0x0002284000009836 */ /* 0x000fe20000000000 */
[----:B------:R-:W-:Y:S01]  /*2090*/  IADD3 R4, -R11, 0xb, RZ ;  /* 0x0000000b0b047810 */ /* 0x000fe20007ffe1ff */
[----:B------:R-:W-:Y:S01]  /*20a0*/  VIADD R3, R2, 0x61 ;  /* 0x0000006102037836 */ /* 0x000fe20000000000 */
[----:B------:R-:W1:Y:S02]  /*20b0*/  SHFL.IDX PT, R20, R6, RZ, 0x1c1f ;  /* 0x001c1fff06147589 */ /* 0x000e6400000e0000 */
[----:B------:R-:W-:Y:S01]  /*20c0*/  @!P1 PRMT R0, RZ, 0x654, R0 ;  /* 0x00000654ff009816 */ /* 0x000fe20000000000 */
[----:B------:R-:W-:-:S04]  /*20d0*/  IMAD.MOV.U32 R11, RZ, RZ, -0x60 ;  /* 0xffffffa0ff0b7424 */ /* 0x000fc800078e00ff */
[----:B------:R-:W-:-:S04]  /*20e0*/  IMAD R15, R176, R11, 0x60 ;  /* 0x00000060b00f7424 */ /* 0x000fc800078e020b */
[----:B------:R-:W-:Y:S01]  /*20f0*/  IMAD R14, R18, -0x2, R15 ;  /* 0xfffffffe120e7824 */ /* 0x000fe200078e020f */
[----:B------:R-:W-:Y:S02]  /*2100*/  WARPGROUP.DEPBAR.LE gsb0, 0x0 ;  /* 0x00008000000079c5 */ /* 0x000fe40000010000 */
[----:B------:R-:W-:-:S06]  /*2110*/  WARPGROUP.ARRIVE ;  /* 0x00000000000079c5 */ /* 0x000fcc0000000000 */
[----:B------:R-:W-:Y:S01]  /*2120*/  HGMMA.64x96x16.F32 R24, gdesc[UR4], R24, gsb0 ;  /* 0x01600000041879f0 */ /* 0x000fe20008000818 */
[----:B------:R-:W-:Y:S02]  /*2130*/  ULDC UR7, c[0x0][0x9dc] ;  /* 0x0002770000077ab9 */ /* 0x000fe40000000800 */
[----:B------:R-:W-:Y:S01]  /*2140*/  ULOP3.LUT UR6, URZ, UR7, URZ, 0x33, !UPT ;  /* 0x000000073f067292 */ /* 0x000fe2000f8e333f */
[----:B------:R-:W-:Y:S02]  /*2150*/  WARPGROUP.DEPBAR.LE gsb0, 0x0 ;  /* 0x00008000000079c5 */ /* 0x000fe40000010000 */
[----:B------:R-:W-:-:S06]  /*2160*/  WARPGROUP.ARRIVE ;  /* 0x00000000000079c5 */ /* 0x000fcc0000000000 */
[----:B------:R-:W-:Y:S03]  /*2170*/  HGMMA.64x96x16.F32 R24, gdesc[UR8], R24, gsb0 ;  /* 0x01600000081879f0 */ /* 0x000fe60008000818 */
[----:B------:R-:W-:Y:S02]  /*2180*/  WARPGROUP.DEPBAR.LE gsb0, 0x0 ;  /* 0x00008000000079c5 */ /* 0x000fe40000010000 */
[----:B------:R-:W-:-:S06]  /*2190*/  WARPGROUP.ARRIVE ;  /* 0x00000000000079c5 */ /* 0x000fcc0000000000 */
[----:B------:R-:W-:Y:S01]  /*21a0*/  HGMMA.64x96x16.F32 R24, gdesc[UR12], R24, gsb0 ;  /* 0x016000000c1879f0 */ /* 0x000fe20008000818 */
[----:B------:R-:W-:Y:S02]  /*21b0*/  ULDC.64 UR14, c[0x0][0x9e0] ;  /* 0x00027800000e7ab9 */ /* 0x000fe40000000a00 */
[----:B------:R-:W-:Y:S01]  /*21c0*/  UISETP.GE.AND UP0, UPT, UR15, 0x1, UPT ;  /* 0x000000010f00788c */ /* 0x000fe2000bf06270 */
[----:B------:R-:W-:Y:S02]  /*21d0*/  WARPGROUP.DEPBAR.LE gsb0, 0x0 ;  /* 0x00008000000079c5 */ /* 0x000fe40000010000 */
[----:B------:R2:W-:Y:S06]  /*21e0*/  BAR.ARV R4, 0x100 ;  /* 0x000400040000751d */ /* 0x0005ec0000002000 */
[----:B------:R3:W-:Y:S01]  /*21f0*/  @!P1 SYNCS.ARRIVE.TRANS64.RED.A1T0 RZ, [R0+URZ], RZ ;  /* 0x000000ff00ff99a7 */ /* 0x0007e2000810043f */
[----:B------:R-:W-:Y:S01]  /*2200*/  PLOP3.LUT P1, PT, PT, PT, UP0, 0x40, 0x0 ;  /* 0x000000000000781c */ /* 0x000fe20003f2e808 */
[----:B---3--:R-:W-:-:S02]  /*2210*/  IMAD R0, R18, -0x2, R3 ;  /* 0xfffffffe12007824 */ /* 0x008fc400078e0203 */
[----:B------:R-:W-:Y:S02]  /*2220*/  VIADD R3, R2, 0x60 ;  /* 0x0000006002037836 */ /* 0x000fe40000000000 */
[----:B----4-:R-:W-:Y:S02]  /*2230*/  IMAD.IADD R0, R0, 0x1, -R7 ;  /* 0x0000000100007824 */ /* 0x010fe400078e0a07 */
[----:B------:R-:W-:Y:S02]  /*2240*/  IMAD R11, R18, -0x2, R3 ;  /* 0xfffffffe120b7824 */ /* 0x000fe400078e0203 */
[C---:B------:R-:W-:Y:S02]  /*2250*/  VIADD R12, R0.reuse, UR14 ;  /* 0x0000000e000c7c36 */ /* 0x040fe40008000000 */
[----:B------:R-:W-:-:S03]  /*2260*/  VIADD R13, R0, UR6 ;  /* 0x00000006000d7c36 */ /* 0x000fc60008000000 */
[----:B-1----:R-:W-:Y:S01]  /*2270*/  VIADDMNMX R0, R20, R12, R11, PT ;  /* 0x0000000c14007246 */ /* 0x002fe2000380010b */
[----:B------:R-:W-:Y:S01]  /*2280*/  IMAD.IADD R2, R13, 0x1, R20 ;  /* 0x000000010d027824 */ /* 0x000fe200078e0214 */
[----:B--2---:R-:W-:Y:S06]  /*2290*/  @P1 BRA `(.L_x_10835) ;  /* 0x0000000000541947 */ /* 0x004fec0003800000 */
[----:B------:R-:W-:Y:S01]  /*22a0*/  IADD3 R3, R16, -R7, R20 ;  /* 0x8000000710037210 */ /* 0x000fe20007ffe014 */
        /* <DEDUP_REMOVED lines=11> */
.L_x_10837:
[----:B------:R-:W-:-:S06]  /*2360*/  UISETP.NE.AND UP1, UPT, UR15, 0x1, UPT ;  /* 0x000000010f00788c */ /* 0x000fcc000bf25270 */
[----:B------:R-:W-:-:S05]  /*2370*/  PLOP3.LUT P1, PT, PT, PT, UP1, 0x80, 0x0 ;  /* 0x000000000000781c */ /* 0x000fca0003f2f018 */
[----:B------:R-:W-:-:S08]  /*2380*/  @UP1 ULDC.64 UR10, c[0x0][0x9e8] ;  /* 0x00027a00000a1ab9 */ /* 0x000fd00000000a00 */
[----:B------:R-:W-:-:S05]  /*2390*/  @P1 IMAD.HI.U32 R20, R3, UR10, RZ ;  /* 0x0000000a03141c27 */ /* 0x000fca000f8e00ff */
[----:B------:R-:W-:-:S07]  /*23a0*/  @P1 SHF.R.U32.HI R3, RZ, UR11, R20 ;  /* 0x0000000bff031c19 */ /* 0x000fce0008011614 */
.L_x_10838:
[----:B------:R-:W-:Y:S05]  /*23b0*/  BSYNC B0 ;  /* 0x0000000000007941 */ /* 0x000fea0003800000 */
.L_x_10836:
[----:B------:R-:W-:-:S05]  /*23c0*/  IMAD R3, R3, UR15, R14 ;  /* 0x0000000f03037c24 */ /* 0x000fca000f8e020e */
[----:B------:R-:W-:Y:S02]  /*23d0*/  VIMNMX R2, R2, R3, !PT ;  /* 0x0000000302027248 */ /* 0x000fe40007fe0100 */
[----:B------:R-:W-:-:S07]  /*23e0*/  VIADDMNMX R0, R3, UR15, R0, PT ;  /* 0x0000000f03007c46 */ /* 0x000fce000b800100 */
.L_x_10835:
[C---:B------:R-:W-:Y:S02]  /*23f0*/  ISETP.GE.AND P6, PT, R15.reuse, 0x9, PT ;  /* 0x000000090f00780c */ /* 0x040fe40003fc6270 */
[C---:B------:R-:W-:Y:S02]  /*2400*/  ISETP.GE.AND P1, PT, R15.reuse, 0x2, PT ;  /* 0x000000020f00780c */ /* 0x040fe40003f26270 */
[C---:B------:R-:W-:Y:S02]  /*2410*/  ISETP.GT.AND P2, PT, R2.reuse, 0x8, !P6 ;  /* 0x000000080200780c */ /* 0x040fe40007744270 */
[----:B------:R-:W-:Y:S02]  /*2420*/  ISETP.GT.AND P3, PT, R2, 0x1, !P1 ;  /* 0x000000010200780c */ /* 0x000fe40004f64270 */
[----:B------:R-:W-:Y:S02]  /*2430*/  ISETP.LT.OR P2, PT, R0, 0x9, P2 ;  /* 0x000000090000780c */ /* 0x000fe40001741670 */
[----:B------:R-:W-:-:S02]  /*2440*/  ISETP.GE.AND P4, PT, R15, 0xa, PT ;  /* 0x0000000a0f00780c */ /* 0x000fc40003f86270 */
[----:B------:R-:W-:Y:S02]  /*2450*/  FSEL R28, R28, -INF , !P2 ;  /* 0xff8000001c1c7808 */ /* 0x000fe40005000000 */
[----:B------:R-:W-:Y:S02]  /*2460*/  ISETP.LT.OR P3, PT, R0, 0x2, P3 ;  /* 0x000000020000780c */ /* 0x000fe40001f61670 */
[----:B------:R-:W-:Y:S02]  /*2470*/  ISETP.GT.AND P2, PT, R2, 0x9, !P4 ;  /* 0x000000090200780c */ /* 0x000fe40006744270 */
[----:B------:R-:W-:Y:S02]  /*2480*/  FSEL R20, R25, -INF , !P3 ;  /* 0xff80000019147808 */ /* 0x000fe40005800000 */
        /* <DEDUP_REMOVED lines=26> */
[C---:B------:R-:W-:Y:S02]  /*2630*/  ISETP.GE.AND P3, PT, R15.reuse, 0x22, PT ;  /* 0x000000220f00780c */ /* 0x040fe40003f66270 */
        /* <DEDUP_REMOVED lines=59> */
[----:B------:R-:W-:Y:S02]  /*29f0*/  P2R R21, PR, RZ, 0x10 ;  /* 0x00000010ff157803 */ /* 0x000fe40000000000 */
[----:B------:R-:W-:Y:S02]  /*2a00*/  FSEL R64, R64, -INF , !P2 ;  /* 0xff80000040407808 */ /* 0x000fe40005000000 */
[C---:B------:R-:W-:Y:S02]  /*2a10*/  ISETP.GE.AND P2, PT, R15.reuse, 0x52, PT ;  /* 0x000000520f00780c */ /* 0x040fe40003f46270 */
[----:B------:R-:W-:Y:S02]  /*2a20*/  ISETP.GE.AND P5, PT, R15, 0x1, PT ;  /* 0x000000010f00780c */ /* 0x000fe40003fa6270 */
[----:B------:R-:W-:-:S04]  /*2a30*/  ISETP.GT.AND P3, PT, R2, 0x51, !P2 ;  /* 0x000000510200780c */ /* 0x000fc80005764270 */
[----:B------:R-:W-:-:S04]  /*2a40*/  ISETP.LT.OR P3, PT, R0, 0x52, P3 ;  /* 0x000000520000780c */ /* 0x000fc80001f61670 */
[----:B------:R-:W-:Y:S02]  /*2a50*/  FSEL R90, R65, -INF , !P3 ;  /* 0xff800000415a7808 */ /* 0x000fe40005800000 */
[----:B------:R-:W-:-:S04]  /*2a60*/  ISETP.GE.AND P3, PT, R15, 0x59, PT ;  /* 0x000000590f00780c */ /* 0x000fc80003f66270 */
[----:B------:R-:W-:-:S04]  /*2a70*/  ISETP.GT.AND P4, PT, R2, 0x58, !P3 ;  /* 0x000000580200780c */ /* 0x000fc80005f84270 */
[----:B------:R-:W-:-:S04]  /*2a80*/  ISETP.LT.OR P4, PT, R0, 0x59, P4 ;  /* 0x000000590000780c */ /* 0x000fc80002781670 */
[----:B------:R-:W-:Y:S02]  /*2a90*/  FSEL R68, R68, -INF , !P4 ;  /* 0xff80000044447808 */ /* 0x000fe40006000000 */
[----:B------:R-:W-:-:S04]  /*2aa0*/  ISETP.GT.AND P4, PT, R2, RZ, !P5 ;  /* 0x000000ff0200720c */ /* 0x000fc80006f84270 */
[----:B------:R-:W-:-:S04]  /*2ab0*/  ISETP.LT.OR P4, PT, R0, 0x1, P4 ;  /* 0x000000010000780c */ /* 0x000fc80002781670 */
[----:B------:R-:W-:Y:S02]  /*2ac0*/  FSEL R24, R24, -INF , !P4 ;  /* 0xff80000018187808 */ /* 0x000fe40006000000 */
[----:B------:R-:W-:-:S04]  /*2ad0*/  ISETP.GE.AND P4, PT, R15, 0x5a, PT ;  /* 0x0000005a0f00780c */ /* 0x000fc80003f86270 */
[----:B------:R-:W-:Y:S02]  /*2ae0*/  P2R R15, PR, RZ, 0x10 ;  /* 0x00000010ff0f7803 */ /* 0x000fe40000000000 */
[----:B------:R-:W-:Y:S02]  /*2af0*/  ISETP.GT.AND P4, PT, R2, 0x59, !P4 ;  /* 0x000000590200780c */ /* 0x000fe40006784270 */
[----:B------:R-:W1:Y:S02]  /*2b00*/  SHFL.IDX PT, R2, R6, 0x1, 0x1c1f ;  /* 0x003c1f0006027f89 */ /* 0x000e6400000e0000 */
[----:B------:R-:W-:-:S04]  /*2b10*/  ISETP.LT.OR P4, PT, R0, 0x5a, P4 ;  /* 0x0000005a0000780c */ /* 0x000fc80002781670 */
[----:B------:R-:W-:Y:S02]  /*2b20*/  FSEL R92, R69, -INF , !P4 ;  /* 0xff800000455c7808 */ /* 0x000fe40006000000 */
[----:B------:R-:W-:Y:S02]  /*2b30*/  PLOP3.LUT P4, PT, PT, PT, UP0, 0x40, 0x0 ;  /* 0x000000000000781c */ /* 0x000fe40003f8e808 */
[----:B-1----:R-:W-:Y:S01]  /*2b40*/  VIADDMNMX R0, R2, R12, R11, PT ;  /* 0x0000000c02007246 */ /* 0x002fe2000380010b */
[----:B------:R-:W-:-:S10]  /*2b50*/  IMAD.IADD R3, R13, 0x1, R2 ;  /* 0x000000010d037824 */ /* 0x000fd400078e0202 */
[----:B------:R-:W-:Y:S05]  /*2b60*/  @P4 BRA `(.L_x_10839) ;  /* 0x00000000005c4947 */ /* 0x000fea0003800000 */
        /* <DEDUP_REMOVED lines=13> */
.L_x_10841:
[----:B------:R-:W-:-:S06]  /*2c40*/  UISETP.NE.AND UP1, UPT, UR15, 0x1, UPT ;  /* 0x000000010f00788c */ /* 0x000fcc000bf25270 */
[----:B------:R-:W-:-:S05]  /*2c50*/  PLOP3.LUT P4, PT, PT, PT, UP1, 0x80, 0x0 ;  /* 0x000000000000781c */ /* 0x000fca0003f8f018 */
[----:B------:R-:W-:-:S08]  /*2c60*/  @UP1 ULDC.64 UR10, c[0x0][0x9e8] ;  /* 0x00027a00000a1ab9 */ /* 0x000fd00000000a00 */
[----:B------:R-:W-:Y:S01]  /*2c70*/  @P4 IMAD.HI.U32 R6, R2, UR10, RZ ;  /* 0x0000000a02064c27 */ /* 0x000fe2000f8e00ff */
[----:B------:R-:W-:-:S13]  /*2c80*/  PLOP3.LUT P4, PT, PT, PT, UP1, 0x80, 0x0 ;  /* 0x000000000000781c */ /* 0x000fda0003f8f018 */
[----:B------:R-:W-:-:S07]  /*2c90*/  @P4 SHF.R.U32.HI R2, RZ, UR11, R6 ;  /* 0x0000000bff024c19 */ /* 0x000fce0008011606 */
.L_x_10842:
[----:B------:R-:W-:Y:S05]  /*2ca0*/  BSYNC B0 ;  /* 0x0000000000007941 */ /* 0x000fea0003800000 */
.L_x_10840:
[----:B------:R-:W-:-:S05]  /*2cb0*/  IMAD R2, R2, UR15, R14 ;  /* 0x0000000f02027c24 */ /* 0x000fca000f8e020e */
[----:B------:R-:W-:Y:S02]  /*2cc0*/  VIMNMX R3, R3, R2, !PT ;  /* 0x0000000203037248 */ /* 0x000fe40007fe0100 */
[----:B------:R-:W-:-:S07]  /*2cd0*/  VIADDMNMX R0, R2, UR15, R0, PT ;  /* 0x0000000f02007c46 */ /* 0x000fce000b800100 */
.L_x_10839:
[C---:B------:R-:W-:Y:S01]  /*2ce0*/  ISETP.GT.AND P1, PT, R3.reuse, 0x1, !P1 ;  /* 0x000000010300780c */ /* 0x040fe20004f24270 */
[----:B------:R-:W-:Y:S01]  /*2cf0*/  ULDC UR6, c[0x0][0x988] ;  /* 0x0002620000067ab9 */ /* 0x000fe20000000800 */
        /* <DEDUP_REMOVED lines=66> */
[----:B------:R-:W-:Y:S01]  /*3120*/  ISETP.NE.AND P6, PT, R83, RZ, PT ;  /* 0x000000ff5300720c */ /* 0x000fe20003fc5270 */
[----:B------:R-:W1:Y:S01]  /*3130*/  SHFL.BFLY PT, R11, R6, 0x2, 0x1f ;  /* 0x0c401f00060b7f89 */ /* 0x000e6200000e0000 */
[----:B------:R-:W-:Y:S02]  /*3140*/  ISETP.LT.OR P1, PT, R0, 0x31, P1 ;  /* 0x000000310000780c */ /* 0x000fe40000f21670 */
[----:B------:R-:W-:Y:S02]  /*3150*/  ISETP.NE.AND P4, PT, R57, RZ, PT ;  /* 0x000000ff3900720c */ /* 0x000fe40003f85270 */
[----:B------:R-:W-:Y:S02]  /*3160*/  FSEL R50, R50, -INF , !P1 ;  /* 0xff80000032327808 */ /* 0x000fe40004800000 */
[----:B------:R-:W-:-:S02]  /*3170*/  ISETP.NE.AND P1, PT, R79, RZ, PT ;  /* 0x000000ff4f00720c */ /* 0x000fc40003f25270 */
[C---:B------:R-:W-:Y:S02]  /*3180*/  ISETP.GT.AND P5, PT, R3.reuse, RZ, !P5 ;  /* 0x000000ff0300720c */ /* 0x040fe40006fa4270 */
[----:B------:R-:W-:Y:S02]  /*3190*/  ISETP.GT.AND P1, PT, R3, 0x31, !P1 ;  /* 0x000000310300780c */ /* 0x000fe40004f24270 */
[C---:B------:R-:W-:Y:S02]  /*31a0*/  ISETP.LT.OR P5, PT, R0.reuse, 0x1, P5 ;  /* 0x000000010000780c */ /* 0x040fe40002fa1670 */
[----:B------:R-:W-:Y:S02]  /*31b0*/  ISETP.LT.OR P1, PT, R0, 0x32, P1 ;  /* 0x000000320000780c */ /* 0x000fe40000f21670 */
[----:B------:R-:W-:Y:S02]  /*31c0*/  FSEL R26, R26, -INF , !P5 ;  /* 0xff8000001a1a7808 */ /* 0x000fe40006800000 */
[----:B------:R-:W-:-:S02]  /*31d0*/  FSEL R51, R51, -INF , !P1 ;  /* 0xff80000033337808 */ /* 0x000fc40004800000 */
[----:B------:R-:W-:Y:S02]  /*31e0*/  ISETP.NE.AND P1, PT, R49, RZ, PT ;  /* 0x000000ff3100720c */ /* 0x000fe40003f25270 */
[C---:B------:R-:W-:Y:S02]  /*31f0*/  ISETP.GT.AND P2, PT, R3.reuse, 0x51, !P2 ;  /* 0x000000510300780c */ /* 0x040fe40005744270 */
[C---:B------:R-:W-:Y:S02]  /*3200*/  ISETP.GT.AND P1, PT, R3.reuse, 0x38, !P1 ;  /* 0x000000380300780c */ /* 0x040fe40004f24270 */
[----:B-1----:R-:W-:Y:S02]  /*3210*/  FMNMX.FTZ R12, R6, R11, !PT ;  /* 0x0000000b060c7209 */ /* 0x002fe40007810000 */
[----:B------:R-:W-:Y:S02]  /*3220*/  ISETP.LT.OR P1, PT, R0, 0x39, P1 ;  /* 0x000000390000780c */ /* 0x000fe40000f21670 */
[----:B------:R-:W-:Y:S01]  /*3230*/  ISETP.GT.AND P3, PT, R3, 0x58, !P3 ;  /* 0x000000580300780c */ /* 0x000fe20005f64270 */
[----:B------:R-:W1:Y:S01]  /*3240*/  SHFL.BFLY PT, R11, R12, 0x1, 0x1f ;  /* 0x0c201f000c0b7f89 */ /* 0x000e6200000e0000 */
[----:B------:R-:W-:-:S02]  /*3250*/  FSEL R54, R54, -INF , !P1 ;  /* 0xff80000036367808 */ /* 0x000fc40004800000 */
[----:B------:R-:W-:Y:S02]  /*3260*/  ISETP.NE.AND P1, PT, R81, RZ, PT ;  /* 0x000000ff5100720c */ /* 0x000fe40003f25270 */
[C---:B------:R-:W-:Y:S02]  /*3270*/  ISETP.LT.OR P2, PT, R0.reuse, 0x52, P2 ;  /* 0x000000520000780c */ /* 0x040fe40001741670 */
[----:B------:R-:W-:Y:S02]  /*3280*/  ISETP.GT.AND P1, PT, R3, 0x39, !P1 ;  /* 0x000000390300780c */ /* 0x000fe40004f24270 */
[C---:B------:R-:W-:Y:S02]  /*3290*/  ISETP.LT.OR P3, PT, R0.reuse, 0x59, P3 ;  /* 0x000000590000780c */ /* 0x040fe40001f61670 */
[----:B------:R-:W-:Y:S02]  /*32a0*/  ISETP.LT.OR P1, PT, R0, 0x3a, P1 ;  /* 0x0000003a0000780c */ /* 0x000fe40000f21670 */
[----:B------:R-:W-:-:S02]  /*32b0*/  FSEL R67, R67, -INF , !P2 ;  /* 0xff80000043437808 */ /* 0x000fc40005000000 */
[----:B------:R-:W-:Y:S02]  /*32c0*/  FSEL R55, R55, -INF , !P1 ;  /* 0xff80000037377808 */ /* 0x000fe40004800000 */
[----:B------:R-:W-:Y:S02]  /*32d0*/  ISETP.NE.AND P1, PT, R53, RZ, PT ;  /* 0x000000ff3500720c */ /* 0x000fe40003f25270 */
[----:B------:R-:W-:Y:S02]  /*32e0*/  FSEL R70, R70, -INF , !P3 ;  /* 0xff80000046467808 */ /* 0x000fe40005800000 */
[----:B------:R-:W-:Y:S02]  /*32f0*/  ISETP.GT.AND P1, PT, R3, 0x40, !P1 ;  /* 0x000000400300780c */ /* 0x000fe40004f24270 */
[----:B-1----:R-:W-:Y:S02]  /*3300*/  FMNMX.FTZ R2, R12, R11, !PT ;  /* 0x0000000b0c027209 */ /* 0x002fe40007810000 */
[----:B------:R-:W-:-:S03]  /*3310*/  ISETP.LT.OR P1, PT, R0, 0x41, P1 ;  /* 0x000000410000780c */ /* 0x000fc60000f21670 */
[----:B------:R-:W-:Y:S01]  /*3320*/  FMUL.FTZ R11, R2, UR6 ;  /* 0x00000006020b7c20 */ /* 0x000fe20008410000 */
        /* <DEDUP_REMOVED lines=19> */
[----:B------:R-:W-:Y:S01]  /*3460*/  MUFU.EX2 R14, R14 ;  /* 0x0000000e000e7308 */ /* 0x000fe20000000800 */
[----:B------:R-:W-:Y:S01]  /*3470*/  FSEL R63, R63, -INF , !P1 ;  /* 0xff8000003f3f7808 */ /* 0x000fe20004800000 */
[--C-:B------:R-:W-:Y:S01]  /*3480*/  FFMA.FTZ R21, R72, UR6, -R13.reuse ;  /* 0x0000000648157c23 */ /* 0x100fe2000801080d */
[----:B------:R-:W-:Y:S01]  /*3490*/  FMNMX.FTZ R6, R34, R11, !PT ;  /* 0x0000000b22067209 */ /* 0x000fe20007810000 */
[--C-:B------:R-:W-:Y:S01]  /*34a0*/  FFMA.FTZ R24, R32, UR6, -R13.reuse ;  /* 0x0000000620187c23 */ /* 0x100fe2000801080d */
[----:B------:R-:W-:Y:S01]  /*34b0*/  ISETP.GT.AND P1, PT, R3, 0x50, !P6 ;  /* 0x000000500300780c */ /* 0x000fe20007724270 */
[--C-:B------:R-:W-:Y:S01]  /*34c0*/  FFMA.FTZ R28, R36, UR6, -R13.reuse ;  /* 0x00000006241c7c23 */ /* 0x100fe2000801080d */
[----:B------:R-:W-:Y:S01]  /*34d0*/  FMNMX.FTZ R11, R35, R6, !PT ;  /* 0x00000006230b7209 */ /* 0x000fe20007810000 */
[----:B------:R-:W-:Y:S01]  /*34e0*/  MUFU.EX2 R20, R20 ;  /* 0x0000001400147308 */ /* 0x000fe20000000800 */
[----:B------:R-:W-:Y:S01]  /*34f0*/  ISETP.NE.AND P4, PT, R15, RZ, PT ;  /* 0x000000ff0f00720c */ /* 0x000fe20003f85270 */
[--C-:B------:R-:W-:Y:S01]  /*3500*/  FFMA.FTZ R36, R48, UR6, -R13.reuse ;  /* 0x0000000630247c23 */ /* 0x100fe2000801080d */
[----:B------:R-:W-:Y:S01]  /*3510*/  FMNMX.FTZ R6, R38, R11, !PT ;  /* 0x0000000b26067209 */ /* 0x000fe20007810000 */
[--C-:B------:R-:W-:Y:S01]  /*3520*/  FFMA.FTZ R48, R88, UR6, -R13.reuse ;  /* 0x0000000658307c23 */ /* 0x100fe2000801080d */
[----:B------:R-:W-:Y:S01]  /*3530*/  ISETP.LT.OR P1, PT, R0, 0x51, P1 ;  /* 0x000000510000780c */ /* 0x000fe20000f21670 */
[--C-:B------:R-:W-:Y:S01]  /*3540*/  FFMA.FTZ R29, R76, UR6, -R13.reuse ;  /* 0x000000064c1d7c23 */ /* 0x100fe2000801080d */
[----:B------:R-:W-:Y:S01]  /*3550*/  FMNMX.FTZ R11, R39, R6, !PT ;  /* 0x00000006270b7209 */ /* 0x000fe20007810000 */
[----:B------:R1:W2:Y:S01]  /*3560*/  MUFU.EX2 R15, R12 ;  /* 0x0000000c000f7308 */ /* 0x0002a20000000800 */
[----:B------:R-:W-:Y:S01]  /*3570*/  ISETP.GT.AND P4, PT, R3, 0x59, !P4 ;  /* 0x000000590300780c */ /* 0x000fe20006784270 */
[--C-:B------:R-:W-:Y:S01]  /*3580*/  FFMA.FTZ R32, R80, UR6, -R13.reuse ;  /* 0x0000000650207c23 */ /* 0x100fe2000801080d */
[----:B------:R-:W-:Y:S01]  /*3590*/  FMNMX.FTZ R6, R42, R11, !PT ;  /* 0x0000000b2a067209 */ /* 0x000fe20007810000 */
[--C-:B------:R-:W-:Y:S01]  /*35a0*/  FFMA.FTZ R37, R82, UR6, -R13.reuse ;  /* 0x0000000652257c23 */ /* 0x100fe2000801080d */
[----:B------:R-:W-:Y:S01]  /*35b0*/  FSEL R66, R66, -INF , !P1 ;  /* 0xff80000042427808 */ /* 0x000fe20004800000 */
[--C-:B------:R-:W-:Y:S01]  /*35c0*/  FFMA.FTZ R41, R84, UR6, -R13.reuse ;  /* 0x0000000654297c23 */ /* 0x100fe2000801080d */
[----:B------:R-:W-:Y:S01]  /*35d0*/  FMNMX.FTZ R11, R43, R6, !PT ;  /* 0x000000062b0b7209 */ /* 0x000fe20007810000 */
[----:B------:R-:W3:Y:S01]  /*35e0*/  MUFU.EX2 R21, R21 ;  /* 0x0000001500157308 */ /* 0x000ee20000000800 */
[----:B------:R-:W-:Y:S01]  /*35f0*/  ISETP.LT.OR P4, PT, R0, 0x5a, P4 ;  /* 0x0000005a0000780c */ /* 0x000fe20002781670 */
[--C-:B-1----:R-:W-:Y:S01]  /*3600*/  FFMA.FTZ R12, R74, UR6, -R13.reuse ;  /* 0x000000064a0c7c23 */ /* 0x102fe2000801080d */
[----:B------:R-:W-:Y:S01]  /*3610*/  FMNMX.FTZ R6, R46, R11, !PT ;  /* 0x0000000b2e067209 */ /* 0x000fe20007810000 */
[----:B------:R-:W-:Y:S01]  /*3620*/  FFMA.FTZ R53, R90, UR6, -R13 ;  /* 0x000000065a357c23 */ /* 0x000fe2000801080d */
[----:B------:R-:W-:-:S02]  /*3630*/  FSEL R71, R71, -INF , !P4 ;  /* 0xff80000047477808 */ /* 0x000fc40006000000 */
[----:B------:R-:W-:Y:S01]  /*3640*/  FMNMX.FTZ R11, R47, R6, !PT ;  /* 0x000000062f0b7209 */ /* 0x000fe20007810000 */
[----:B------:R-:W-:Y:S01]  /*3650*/  MUFU.EX2 R24, R24 ;  /* 0x0000001800187308 */ /* 0x000fe20000000800 */
[----:B--2---:R-:W-:Y:S02]  /*3660*/  F2FP.F16.F32.PACK_AB R152, R15, R14 ;  /* 0x0000000e0f98723e */ /* 0x004fe400000000ff */
[----:B------:R-:W-:-:S04]  /*3670*/  FMNMX.FTZ R6, R50, R11, !PT ;  /* 0x0000000b32067209 */ /* 0x000fc80007810000 */
[----:B------:R-:W-:Y:S01]  /*3680*/  FMNMX.FTZ R11, R51, R6, !PT ;  /* 0x00000006330b7209 */ /* 0x000fe20007810000 */
[----:B------:R1:W2:Y:S01]  /*3690*/  MUFU.EX2 R25, R12 ;  /* 0x0000000c00197308 */ /* 0x0002a20000000800 */
[----:B---3--:R-:W-:Y:S02]  /*36a0*/  F2FP.F16.F32.PACK_AB R154, R21, R20 ;  /* 0x00000014159a723e */ /* 0x008fe400000000ff */
[----:B------:R-:W-:-:S04]  /*36b0*/  FMNMX.FTZ R6, R54, R11, !PT ;  /* 0x0000000b36067209 */ /* 0x000fc80007810000 */
[----:B------:R-:W-:Y:S01]  /*36c0*/  FMNMX.FTZ R11, R55, R6, !PT ;  /* 0x00000006370b7209 */ /* 0x000fe20007810000 */
[----:B------:R-:W-:Y:S01]  /*36d0*/  MUFU.EX2 R28, R28 ;  /* 0x0000001c001c7308 */ /* 0x000fe20000000800 */
[--C-:B-1----:R-:W-:Y:S01]  /*36e0*/  FFMA.FTZ R12, R40, UR6, -R13.reuse ;  /* 0x00000006280c7c23 */ /* 0x102fe2000801080d */
[--C-:B------:R-:W-:Y:S01]  /*36f0*/  FFMA.FTZ R40, R52, UR6, -R13.reuse ;  /* 0x0000000634287c23 */ /* 0x100fe2000801080d */
[----:B------:R-:W-:Y:S01]  /*3700*/  FMNMX.FTZ R6, R58, R11, !PT ;  /* 0x0000000b3a067209 */ /* 0x000fe20007810000 */
[----:B------:R-:W-:-:S03]  /*3710*/  FFMA.FTZ R52, R64, UR6, -R13 ;  /* 0x0000000640347c23 */ /* 0x000fc6000801080d */
[----:B------:R-:W-:Y:S01]  /*3720*/  FMNMX.FTZ R11, R59, R6, !PT ;  /* 0x000000063b0b7209 */ /* 0x000fe20007810000 */
[----:B------:R-:W-:Y:S01]  /*3730*/  MUFU.EX2 R49, R48 ;  /* 0x0000003000317308 */ /* 0x000fe20000000800 */
[----:B--2---:R-:W-:Y:S02]  /*3740*/  F2FP.F16.F32.PACK_AB R156, R25, R24 ;  /* 0x00000018199c723e */ /* 0x004fe400000000ff */
[----:B------:R-:W-:Y:S01]  /*3750*/  FMNMX.FTZ R6, R62, R11, !PT ;  /* 0x0000000b3e067209 */ /* 0x000fe20007810000 */
[----:B------:R-:W-:-:S03]  /*3760*/  FFMA.FTZ R11, R78, UR6, -R13 ;  /* 0x000000064e0b7c23 */ /* 0x000fc6000801080d */
[----:B------:R-:W-:Y:S01]  /*3770*/  FMNMX.FTZ R3, R63, R6, !PT ;  /* 0x000000063f037209 */ /* 0x000fe20007810000 */
[----:B------:R-:W1:Y:S03]  /*3780*/  MUFU.EX2 R29, R29 ;  /* 0x0000001d001d7308 */ /* 0x000e660000000800 */
[----:B------:R-:W-:-:S04]  /*3790*/  FMNMX.FTZ R6, R66, R3, !PT ;  /* 0x0000000342067209 */ /* 0x000fc80007810000 */
[----:B------:R-:W-:Y:S01]  /*37a0*/  FMNMX.FTZ R3, R67, R6, !PT ;  /* 0x0000000643037209 */ /* 0x000fe20007810000 */
[--C-:B------:R-:W-:Y:S01]  /*37b0*/  FFMA.FTZ R6, R44, UR6, -R13.reuse ;  /* 0x000000062c067c23 */ /* 0x100fe2000801080d */
[----:B------:R-:W-:Y:S01]  /*37c0*/  MUFU.EX2 R12, R12 ;  /* 0x0000000c000c7308 */ /* 0x000fe20000000800 */
[----:B------:R-:W-:Y:S01]  /*37d0*/  FFMA.FTZ R44, R56, UR6, -R13 ;  /* 0x00000006382c7c23 */ /* 0x000fe2000801080d */
[----:B------:R-:W-:-:S04]  /*37e0*/  FMNMX.FTZ R0, R70, R3, !PT ;  /* 0x0000000346007209 */ /* 0x000fc80007810000 */
[----:B------:R-:W-:Y:S02]  /*37f0*/  FMNMX.FTZ R0, R71, R0, !PT ;  /* 0x0000000047007209 */ /* 0x000fe40007810000 */
[----:B------:R-:W-:Y:S01]  /*3800*/  MUFU.EX2 R162, R6 ;  /* 0x0000000600a27308 */ /* 0x000fe20000000800 */
[----:B-1----:R-:W-:Y:S02]  /*3810*/  F2FP.F16.F32.PACK_AB R158, R29, R28 ;  /* 0x0000001c1d9e723e */ /* 0x002fe400000000ff */
[----:B------:R-:W1:Y:S05]  /*3820*/  SHFL.BFLY PT, R3, R0, 0x2, 0x1f ;  /* 0x0c401f0000037f89 */ /* 0x000e6a00000e0000 */
[----:B------:R-:W2:Y:S08]  /*3830*/  MUFU.EX2 R11, R11 ;  /* 0x0000000b000b7308 */ /* 0x000eb00000000800 */
[----:B------:R3:W-:Y:S08]  /*3840*/  MUFU.EX2 R33, R32 ;  /* 0x0000002000217308 */ /* 0x0007f00000000800 */
[----:B------:R-:W-:Y:S01]  /*3850*/  MUFU.EX2 R36, R36 ;  /* 0x0000002400247308 */ /* 0x000fe20000000800 */
[----:B---3--:R-:W-:Y:S01]  /*3860*/  FFMA.FTZ R32, R60, UR6, -R13 ;  /* 0x000000063c207c23 */ /* 0x008fe2000801080d */
[----:B--2---:R-:W-:-:S02]  /*3870*/  F2FP.F16.F32.PACK_AB R160, R11, R12 ;  /* 0x0000000c0ba0723e */ /* 0x004fc400000000ff */
[----:B-1----:R-:W-:Y:S01]  /*3880*/  FMNMX.FTZ R3, R0, R3, !PT ;  /* 0x0000000300037209 */ /* 0x002fe20007810000 */
[----:B------:R-:W-:-:S03]  /*3890*/  FFMA.FTZ R0, R86, UR6, -R13 ;  /* 0x0000000656007c23 */ /* 0x000fc6000801080d */
[----:B------:R-:W1:Y:S01]  /*38a0*/  MUFU.EX2 R37, R37 ;  /* 0x0000002500257308 */ /* 0x000e620000000800 */
[----:B------:R-:W2:Y:S07]  /*38b0*/  SHFL.BFLY PT, R6, R3, 0x1, 0x1f ;  /* 0x0c201f0003067f89 */ /* 0x000eae00000e0000 */
[----:B------:R3:W-:Y:S08]  /*38c0*/  MUFU.EX2 R45, R0 ;  /* 0x00000000002d7308 */ /* 0x0007f00000000800 */
[----:B------:R-:W-:Y:S01]  /*38d0*/  MUFU.EX2 R40, R40 ;  /* 0x0000002800287308 */ /* 0x000fe20000000800 */
[----:B-1----:R-:W-:-:S07]  /*38e0*/  F2FP.F16.F32.PACK_AB R164, R37, R36 ;  /* 0x0000002425a4723e */ /* 0x002fce00000000ff */
[----:B------:R-:W-:Y:S01]  /*38f0*/  MUFU.EX2 R41, R41 ;  /* 0x0000002900297308 */ /* 0x000fe20000000800 */
[----:B--2---:R-:W-:Y:S01]  /*3900*/  FMNMX.FTZ R6, R3, R6, !PT ;  /* 0x0000000603067209 */ /* 0x004fe20007810000 */
[--C-:B------:R-:W-:Y:S01]  /*3910*/  FFMA.FTZ R3, R68, UR6, -R13.reuse ;  /* 0x0000000644037c23 */ /* 0x100fe2000801080d */
[----:B------:R-:W-:Y:S02]  /*3920*/  FFMA.FTZ R13, R92, UR6, -R13 ;  /* 0x000000065c0d7c23 */ /* 0x000fe4000801080d */
[C---:B------:R-:W-:Y:S01]  /*3930*/  FSETP.NEU.FTZ.AND P1, PT, R6.reuse, -INF , PT ;  /* 0xff8000000600780b */ /* 0x040fe20003f3d000 */
[----:B---3--:R-:W-:Y:S02]  /*3940*/  FMUL.FTZ R0, R6, UR6 ;  /* 0x0000000606007c20 */ /* 0x008fe40008410000 */
[----:B------:R1:W-:Y:S03]  /*3950*/  MUFU.EX2 R174, R3 ;  /* 0x0000000300ae7308 */ /* 0x0003e60000000800 */
[----:B------:R-:W-:-:S05]  /*3960*/  FSEL R0, R0, RZ, P1 ;  /* 0x000000ff00007208 */ /* 0x000fca0000800000 */
[--C-:B------:R-:W-:Y:S01]  /*3970*/  FFMA.FTZ R26, R26, UR6, -R0.reuse ;  /* 0x000000061a1a7c23 */ /* 0x100fe20008010800 */
[--C-:B------:R-:W-:Y:S01]  /*3980*/  FFMA.FTZ R27, R27, UR6, -R0.reuse ;  /* 0x000000061b1b7c23 */ /* 0x100fe20008010800 */
[--C-:B------:R-:W-:Y:S01]  /*3990*/  FFMA.FTZ R30, R30, UR6, -R0.reuse ;  /* 0x000000061e1e7c23 */ /* 0x100fe20008010800 */
[--C-:B------:R-:W-:Y:S01]  /*39a0*/  FFMA.FTZ R31, R31, UR6, -R0.reuse ;  /* 0x000000061f1f7c23 */ /* 0x100fe20008010800 */
[----:B-1----:R-:W-:Y:S01]  /*39b0*/  FADD.FTZ R3, R14, R15 ;  /* 0x0000000f0e037221 */ /* 0x002fe20000010000 */
[--C-:B------:R-:W-:Y:S01]  /*39c0*/  FFMA.FTZ R34, R34, UR6, -R0.reuse ;  /* 0x0000000622227c23 */ /* 0x100fe20008010800 */
[----:B------:R-:W-:Y:S01]  /*39d0*/  MUFU.EX2 R26, R26 ;  /* 0x0000001a001a7308 */ /* 0x000fe20000000800 */
[--C-:B------:R-:W-:Y:S01]  /*39e0*/  FFMA.FTZ R35, R35, UR6, -R0.reuse ;  /* 0x0000000623237c23 */ /* 0x100fe20008010800 */
[----:B------:R-:W-:Y:S01]  /*39f0*/  FADD.FTZ R48, R20, R3 ;  /* 0x0000000314307221 */ /* 0x000fe20000010000 */
[--C-:B------:R-:W-:Y:S01]  /*3a00*/  FFMA.FTZ R38, R38, UR6, -R0.reuse ;  /* 0x0000000626267c23 */ /* 0x100fe20008010800 */
[--C-:B------:R-:W-:Y:S01]  /*3a10*/  FFMA.FTZ R39, R39, UR6, -R0.reuse ;  /* 0x0000000627277c23 */ /* 0x100fe20008010800 */
[----:B------:R-:W-:Y:S01]  /*3a20*/  FFMA.FTZ R42, R42, UR6, -R0 ;  /* 0x000000062a2a7c23 */ /* 0x000fe20008010800 */
[----:B------:R-:W-:Y:S01]  /*3a30*/  FADD.FTZ R3, R21, R48 ;  /* 0x0000003015037221 */ /* 0x000fe20000010000 */
[--C-:B------:R-:W-:Y:S01]  /*3a40*/  FFMA.FTZ R43, R43, UR6, -R0.reuse ;  /* 0x000000062b2b7c23 */ /* 0x100fe20008010800 */
[----:B------:R-:W1:Y:S01]  /*3a50*/  MUFU.EX2 R27, R27 ;  /* 0x0000001b001b7308 */ /* 0x000e620000000800 */
[--C-:B------:R-:W-:Y:S01]  /*3a60*/  FFMA.FTZ R46, R46, UR6, -R0.reuse ;  /* 0x000000062e2e7c23 */ /* 0x100fe20008010800 */
[----:B------:R-:W-:Y:S01]  /*3a70*/  FADD.FTZ R48, R24, R3 ;  /* 0x0000000318307221 */ /* 0x000fe20000010000 */
[--C-:B------:R-:W-:Y:S01]  /*3a80*/  FFMA.FTZ R47, R47, UR6, -R0.reuse ;  /* 0x000000062f2f7c23 */ /* 0x100fe20008010800 */
[--C-:B------:R-:W-:Y:S01]  /*3a90*/  FFMA.FTZ R50, R50, UR6, -R0.reuse ;  /* 0x0000000632327c23 */ /* 0x100fe20008010800 */
[----:B------:R-:W-:Y:S01]  /*3aa0*/  FFMA.FTZ R51, R51, UR6, -R0 ;  /* 0x0000000633337c23 */ /* 0x000fe20008010800 */
[----:B------:R-:W-:Y:S01]  /*3ab0*/  FADD.FTZ R57, R25, R48 ;  /* 0x0000003019397221 */ /* 0x000fe20000010000 */
[--C-:B------:R-:W-:Y:S01]  /*3ac0*/  FFMA.FTZ R54, R54, UR6, -R0.reuse ;  /* 0x0000000636367c23 */ /* 0x100fe20008010800 */
[----:B------:R-:W2:Y:S01]  /*3ad0*/  MUFU.EX2 R30, R30 ;  /* 0x0000001e001e7308 */ /* 0x000ea20000000800 */
[--C-:B------:R-:W-:Y:S01]  /*3ae0*/  FFMA.FTZ R55, R55, UR6, -R0.reuse ;  /* 0x0000000637377c23 */ /* 0x100fe20008010800 */
[----:B------:R-:W-:Y:S01]  /*3af0*/  FADD.FTZ R56, R28, R57 ;  /* 0x000000391c387221 */ /* 0x000fe20000010000 */
[--C-:B------:R-:W-:Y:S01]  /*3b00*/  FFMA.FTZ R58, R58, UR6, -R0.reuse ;  /* 0x000000063a3a7c23 */ /* 0x100fe20008010800 */
[--C-:B------:R-:W-:Y:S01]  /*3b10*/  FFMA.FTZ R59, R59, UR6, -R0.reuse ;  /* 0x000000063b3b7c23 */ /* 0x100fe20008010800 */
[----:B------:R-:W-:Y:S01]  /*3b20*/  FFMA.FTZ R62, R62, UR6, -R0 ;  /* 0x000000063e3e7c23 */ /* 0x000fe20008010800 */
[----:B------:R-:W-:Y:S01]  /*3b30*/  FADD.FTZ R57, R29, R56 ;  /* 0x000000381d397221 */ /* 0x000fe20000010000 */
[--C-:B------:R-:W-:Y:S01]  /*3b40*/  FFMA.FTZ R63, R63, UR6, -R0.reuse ;  /* 0x000000063f3f7c23 */ /* 0x100fe20008010800 */
[----:B------:R-:W3:Y:S01]  /*3b50*/  MUFU.EX2 R31, R31 ;  /* 0x0000001f001f7308 */ /* 0x000ee20000000800 */
[----:B-1----:R-:W-:Y:S01]  /*3b60*/  FADD.FTZ R3, R26, R27 ;  /* 0x0000001b1a037221 */ /* 0x002fe20000010000 */
[----:B------:R-:W-:Y:S01]  /*3b70*/  FADD.FTZ R56, R12, R57 ;  /* 0x000000390c387221 */ /* 0x000fe20000010000 */
[--C-:B------:R-:W-:Y:S01]  /*3b80*/  FFMA.FTZ R66, R66, UR6, -R0.reuse ;  /* 0x0000000642427c23 */ /* 0x100fe20008010800 */
[--C-:B------:R-:W-:Y:S01]  /*3b90*/  FFMA.FTZ R67, R67, UR6, -R0.reuse ;  /* 0x0000000643437c23 */ /* 0x100fe20008010800 */
[----:B------:R-:W-:Y:S01]  /*3ba0*/  FFMA.FTZ R70, R70, UR6, -R0 ;  /* 0x0000000646467c23 */ /* 0x000fe20008010800 */
[----:B------:R-:W-:Y:S01]  /*3bb0*/  FADD.FTZ R57, R11, R56 ;  /* 0x000000380b397221 */ /* 0x000fe20000010000 */
[----:B------:R-:W-:Y:S01]  /*3bc0*/  FFMA.FTZ R0, R71, UR6, -R0 ;  /* 0x0000000647007c23 */ /* 0x000fe20008010800 */
[----:B------:R-:W1:Y:S01]  /*3bd0*/  MUFU.EX2 R34, R34 ;  /* 0x0000002200227308 */ /* 0x000e620000000800 */
[----:B--2---:R-:W-:Y:S01]  /*3be0*/  FADD.FTZ R48, R30, R3 ;  /* 0x000000031e307221 */ /* 0x004fe20000010000 */
[----:B------:R-:W-:Y:S01]  /*3bf0*/  FADD.FTZ R56, R162, R57 ;  /* 0x00000039a2387221 */ /* 0x000fe20000010000 */
[----:B------:R-:W-:-:S02]  /*3c00*/  F2FP.F16.F32.PACK_AB R162, R33, R162 ;  /* 0x000000a221a2723e */ /* 0x000fc400000000ff */
[----:B------:R-:W-:Y:S01]  /*3c10*/  F2FP.F16.F32.PACK_AB R166, R41, R40 ;  /* 0x0000002829a6723e */ /* 0x000fe200000000ff */
[----:B------:R-:W-:Y:S01]  /*3c20*/  FADD.FTZ R57, R33, R56 ;  /* 0x0000003821397221 */ /* 0x000fe20000010000 */
[----:B------:R-:W-:Y:S01]  /*3c30*/  F2FP.F16.F32.PACK_AB R153, R27, R26 ;  /* 0x0000001a1b99723e */ /* 0x000fe200000000ff */
[----:B------:R-:W2:Y:S01]  /*3c40*/  MUFU.EX2 R35, R35 ;  /* 0x0000002300237308 */ /* 0x000ea20000000800 */
[C---:B---3--:R-:W-:Y:S01]  /*3c50*/  FADD.FTZ R3, R31.reuse, R48 ;  /* 0x000000301f037221 */ /* 0x048fe20000010000 */
[----:B------:R-:W-:Y:S01]  /*3c60*/  FADD.FTZ R56, R36, R57 ;  /* 0x0000003924387221 */ /* 0x000fe20000010000 */
[----:B------:R-:W-:-:S03]  /*3c70*/  F2FP.F16.F32.PACK_AB R155, R31, R30 ;  /* 0x0000001e1f9b723e */ /* 0x000fc600000000ff */
[----:B------:R-:W-:Y:S02]  /*3c80*/  FADD.FTZ R57, R37, R56 ;  /* 0x0000003825397221 */ /* 0x000fe40000010000 */
[----:B------:R-:W3:Y:S01]  /*3c90*/  MUFU.EX2 R38, R38 ;  /* 0x0000002600267308 */ /* 0x000ee20000000800 */
[----:B-1----:R-:W-:Y:S01]  /*3ca0*/  FADD.FTZ R48, R34, R3 ;  /* 0x0000000322307221 */ /* 0x002fe20000010000 */
[----:B------:R-:W-:-:S04]  /*3cb0*/  FADD.FTZ R56, R40, R57 ;  /* 0x0000003928387221 */ /* 0x000fc80000010000 */
[----:B------:R-:W-:Y:S02]  /*3cc0*/  FADD.FTZ R57, R41, R56 ;  /* 0x0000003829397221 */ /* 0x000fe40000010000 */
        /* <DEDUP_REMOVED lines=18> */
[----:B------:R-:W2:Y:S01]  /*3df0*/  MUFU.EX2 R51, R51 ;  /* 0x0000003300337308 */ /* 0x000ea20000000800 */
[----:B---3--:R-:W-:-:S07]  /*3e00*/  FADD.FTZ R14, R50, R3 ;  /* 0x00000003320e7221 */ /* 0x008fce0000010000 */
[----:B------:R-:W3:Y:S01]  /*3e10*/  MUFU.EX2 R54, R54 ;  /* 0x0000003600367308 */ /* 0x000ee20000000800 */
[----:B-1----:R-:W-:Y:S01]  /*3e20*/  FADD.FTZ R48, R44, R57 ;  /* 0x000000392c307221 */ /* 0x002fe20000010000 */
[----:B------:R-:W-:-:S03]  /*3e30*/  F2FP.F16.F32.PACK_AB R168, R45, R44 ;  /* 0x0000002c2da8723e */ /* 0x000fc600000000ff */
[----:B------:R-:W-:-:S03]  /*3e40*/  FADD.FTZ R15, R45, R48 ;  /* 0x000000302d0f7221 */ /* 0x000fc60000010000 */
        /* <DEDUP_REMOVED lines=15> */
[----:B-1----:R-:W-:-:S07]  /*3f40*/  FADD.FTZ R14, R52, R11 ;  /* 0x0000000b340e7221 */ /* 0x002fce0000010000 */
[----:B------:R-:W1:Y:S01]  /*3f50*/  MUFU.EX2 R62, R62 ;  /* 0x0000003e003e7308 */ /* 0x000e620000000800 */
[C---:B--2---:R-:W-:Y:S01]  /*3f60*/  FADD.FTZ R3, R59.reuse, R12 ;  /* 0x0000000c3b037221 */ /* 0x044fe20000010000 */
[----:B------:R-:W-:-:S06]  /*3f70*/  F2FP.F16.F32.PACK_AB R169, R59, R58 ;  /* 0x0000003a3ba9723e */ /* 0x000fcc00000000ff */
[----:B------:R-:W2:Y:S01]  /*3f80*/  MUFU.EX2 R63, R63 ;  /* 0x0000003f003f7308 */ /* 0x000ea20000000800 */
[C---:B---3--:R-:W-:Y:S01]  /*3f90*/  FADD.FTZ R11, R53.reuse, R14 ;  /* 0x0000000e350b7221 */ /* 0x048fe20000010000 */
[----:B------:R-:W-:-:S03]  /*3fa0*/  F2FP.F16.F32.PACK_AB R172, R53, R52 ;  /* 0x0000003435ac723e */ /* 0x000fc600000000ff */
[----:B------:R-:W-:-:S03]  /*3fb0*/  FADD.FTZ R14, R174, R11 ;  /* 0x0000000bae0e7221 */ /* 0x000fc60000010000 */
[----:B------:R-:W3:Y:S01]  /*3fc0*/  MUFU.EX2 R66, R66 ;  /* 0x0000004200427308 */ /* 0x000ee20000000800 */
[----:B-1----:R-:W-:-:S07]  /*3fd0*/  FADD.FTZ R12, R62, R3 ;  /* 0x000000033e0c7221 */ /* 0x002fce0000010000 */
[----:B------:R-:W1:Y:S01]  /*3fe0*/  MUFU.EX2 R67, R67 ;  /* 0x0000004300437308 */ /* 0x000e620000000800 */
[C---:B--2---:R-:W-:Y:S01]  /*3ff0*/  FADD.FTZ R11, R63.reuse, R12 ;  /* 0x0000000c3f0b7221 */ /* 0x044fe20000010000 */
[----:B------:R-:W-:-:S06]  /*4000*/  F2FP.F16.F32.PACK_AB R171, R63, R62 ;  /* 0x0000003e3fab723e */ /* 0x000fcc00000000ff */
[----:B------:R-:W2:Y:S01]  /*4010*/  MUFU.EX2 R70, R70 ;  /* 0x0000004600467308 */ /* 0x000ea20000000800 */
[----:B---3--:R-:W-:-:S07]  /*4020*/  FADD.FTZ R12, R66, R11 ;  /* 0x0000000b420c7221 */ /* 0x008fce0000010000 */
[----:B------:R2:W3:Y:S01]  /*4030*/  MUFU.EX2 R175, R0 ;  /* 0x0000000000af7308 */ /* 0x0004e20000000800 */
[C---:B-1----:R-:W-:Y:S01]  /*4040*/  FADD.FTZ R11, R67.reuse, R12 ;  /* 0x0000000c430b7221 */ /* 0x042fe20000010000 */
[----:B------:R-:W-:-:S06]  /*4050*/  F2FP.F16.F32.PACK_AB R173, R67, R66 ;  /* 0x0000004243ad723e */ /* 0x000fcc00000000ff */
[----:B------:R-:W1:Y:S01]  /*4060*/  MUFU.EX2 R13, R13 ;  /* 0x0000000d000d7308 */ /* 0x000e620000000800 */
[----:B--2---:R-:W-:-:S04]  /*4070*/  FADD.FTZ R0, R70, R11 ;  /* 0x0000000b46007221 */ /* 0x004fc80000010000 */
[C---:B---3--:R-:W-:Y:S01]  /*4080*/  FADD.FTZ R0, R175.reuse, R0 ;  /* 0x00000000af007221 */ /* 0x048fe20000010000 */
[----:B------:R-:W-:Y:S01]  /*4090*/  F2FP.F16.F32.PACK_AB R175, R175, R70 ;  /* 0x00000046afaf723e */ /* 0x000fe200000000ff */
[C---:B-1----:R-:W-:Y:S01]  /*40a0*/  FADD.FTZ R3, R13.reuse, R14 ;  /* 0x0000000e0d037221 */ /* 0x042fe20000010000 */
[----:B------:R-:W-:Y:S01]  /*40b0*/  F2FP.F16.F32.PACK_AB R174, R13, R174 ;  /* 0x000000ae0dae723e */ /* 0x000fe200000000ff */
[----:B------:R-:W-:Y:S06]  /*40c0*/  @!P0 BRA `(.L_x_10843) ;  /* 0x0000000000048947 */ /* 0x000fec0003800000 */
[----:B------:R-:W-:Y:S01]  /*40d0*/  BPT.TRAP 0x1 ;  /* 0x000000040000795c */ /* 0x000fe20000300000 */
.L_x_10843:
[----:B------:R1:W2:Y:S01]  /*40e0*/  SYNCS.PHASECHK.TRANS64.TRYWAIT P1, [UR22+0x22850], R10 ;  /* 0x0228500aff0075a7 */ /* 0x0002a20008020156 */
[----:B------:R-:W-:Y:S05]  /*40f0*/  @!P0 BRA `(.L_x_10844) ;  /* 0x0000000000048947 */ /* 0x000fea0003800000 */
[----:B------:R-:W-:Y:S01]  /*4100*/  BPT.TRAP 0x1 ;  /* 0x000000040000795c */ /* 0x000fe20000300000 */
.L_x_10844:
[----:B--2---:R-:W-:Y:S05]  /*4110*/  @P1 BRA `(.L_x_10845) ;  /* 0x0000000000081947 */ /* 0x004fea0003800000 */
[----:B------:R-:W2:Y:S02]  /*4120*/  SYNCS.PHASECHK.TRANS64.TRYWAIT P1, [UR22+0x22850], R10 ;  /* 0x0228500aff0075a7 */ /* 0x000ea40008020156 */
[----:B--2---:R-:W-:Y:S05]  /*4130*/  @!P1 BRA `(.L_x_10846) ;  /* 0x0000010400549947 */ /* 0x004fea0003800000 */
.L_x_10845:
[----:B------:R-:W-:Y:S01]  /*4140*/  R2UR UR10, R5 ;  /* 0x00000000050a72ca */ /* 0x000fe200000e0000 */
[----:B------:R3:W-:Y:S01]  /*4150*/  BAR.SYNC.DEFER_BLOCKING R9, 0x100 ;  /* 0x000400090000751d */ /* 0x0007e20000010000 */
[----:B------:R-:W-:-:S05]  /*4160*/  ISETP.NE.AND P2, PT, R8, 0x1, PT ;  /* 0x000000010800780c */ /* 0x000fca0003f45270 */
[----:B------:R-:W-:Y:S01]  /*4170*/  UMOV UR11, 0x40000040 ;  /* 0x40000040000b7882 */ /* 0x000fe20000000000 */
[----:B--2---:R-:W2:Y:S01]  /*4180*/  S2R R11, SR_TID.X ;  /* 0x00000000000b7919 */ /* 0x004ea20000002100 */
[----:B---3--:R-:W-:-:S04]  /*4190*/  IMAD.U32 R9, RZ, RZ, UR43 ;  /* 0x0000002bff097e24 */ /* 0x008fc8000f8e00ff */
[----:B------:R-:W-:Y:S02]  /*41a0*/  UIADD3 UR10, UR10, 0x400, URZ ;  /* 0x000004000a0a7890 */ /* 0x000fe4000fffe03f */
[----:B------:R-:W3:Y:S02]  /*41b0*/  @P2 LDC R5, c[0x0][0x44c] ;  /* 0x00011300ff052b82 */ /* 0x000ee40000000800 */
[----:B------:R-:W-:-:S04]  /*41c0*/  USHF.R.U32.HI UR10, URZ, 0x4, UR10 ;  /* 0x000000043f0a7899 */ /* 0x000fc8000801160a */
[----:B------:R-:W-:Y:S02]  /*41d0*/  ULOP3.LUT UR10, UR10, 0x3fff, URZ, 0xc0, !UPT ;  /* 0x00003fff0a0a7892 */ /* 0x000fe4000f8ec03f */
[----:B01----:R-:W0:Y:S02]  /*41e0*/  @P2 LDC R10, c[0x0][0x450] ;  /* 0x00011400ff0a2b82 */ /* 0x003e240000000800 */
[----:B------:R-:W-:Y:S01]  /*41f0*/  ULOP3.LUT UR21, UR10, 0x3000000, URZ, 0xfc, !UPT ;  /* 0x030000000a157892 */ /* 0x000fe2000f8efc3f */
[----:B------:R-:W-:-:S03]  /*4200*/  WARPGROUP.ARRIVE ;  /* 0x00000000000079c5 */ /* 0x000fc60000000000 */
[----:B------:R-:W-:-:S07]  /*4210*/  UIMAD UR18, UR36, 0xc00, UR21 ;  /* 0x00000c00241278a4 */ /* 0x000fce000f8e0215 */
[----:B------:R-:W-:Y:S02]  /*4220*/  UMOV UR10, UR18 ;  /* 0x00000012000a7c82 */ /* 0x000fe40008000000 */
[----:B------:R-:W-:Y:S01]  /*4230*/  HGMMA.64x256x16.F32 R24, R152, gdesc[UR8].tnspB, RZ, !UPT, gsb0 ;  /* 0x43e0000898187df0 */ /* 0x000fe2000c0008ff */
[----:B------:R-:W-:Y:S01]  /*4240*/  UIADD3 UR10, UR18, 0x80, URZ ;  /* 0x00000080120a7890 */ /* 0x000fe2000fffe03f */
[----:B---3--:R-:W-:Y:S01]  /*4250*/  @P2 IMAD.HI.U32 R5, R5, UR43, RZ ;  /* 0x0000002b05052c27 */ /* 0x008fe2000f8e00ff */
[----:B------:R-:W-:Y:S01]  /*4260*/  UMOV UR11, 0x40000040 ;  /* 0x40000040000b7882 */ /* 0x000fe20000000000 */
[----:B--2---:R-:W-:Y:S02]  /*4270*/  LOP3.LUT P1, RZ, R11, 0x7f, RZ, 0xc0, !PT ;  /* 0x0000007f0bff7812 */ /* 0x004fe4000782c0ff */
[----:B------:R-:W-:Y:S01]  /*4280*/  IMAD.U32 R11, RZ, RZ, UR22 ;  /* 0x00000016ff0b7e24 */ /* 0x000fe2000f8e00ff */
[----:B0-----:R-:W-:-:S04]  /*4290*/  @P2 SHF.R.U32.HI R9, RZ, R10, R5 ;  /* 0x0000000aff092219 */ /* 0x001fc80000011605 */
[----:B------:R-:W-:-:S06]  /*42a0*/  IADD3 R9, R9, -R7, R16 ;  /* 0x8000000709097210 */ /* 0x000fcc0007ffe010 */
[----:B------:R-:W-:-:S05]  /*42b0*/  @!P1 VIADD R5, R11, 0x22860 ;  /* 0x000228600b059836 */ /* 0x000fca0000000000 */
[----:B------:R-:W-:Y:S01]  /*42c0*/  @!P1 PRMT R5, RZ, 0x654, R5 ;  /* 0x00000654ff059816 */ /* 0x000fe20000000005 */
[----:B------:R-:W-:Y:S02]  /*42d0*/  WARPGROUP.DEPBAR.LE gsb0, 0x0 ;  /* 0x00008000000079c5 */ /* 0x000fe40000010000 */
        /* <DEDUP_REMOVED lines=26> */
[----:B------:R-:W-:-:S13]  /*4480*/  R2UR UR10, R9 ;  /* 0x00000000090a72ca */ /* 0x000fda00000e0000 */
[----:B------:R-:W-:Y:S01]  /*4490*/  UIADD3 UR14, UR10, UR14, URZ ;  /* 0x0000000e0a0e7290 */ /* 0x000fe2000fffe03f */
[----:B------:R-:W-:Y:S02]  /*44a0*/  WARPGROUP.DEPBAR.LE gsb0, 0x0 ;  /* 0x00008000000079c5 */ /* 0x000fe40000010000 */
[----:B------:R0:W-:Y:S01]  /*44b0*/  @!P1 SYNCS.ARRIVE.TRANS64.RED.A1T0 RZ, [R5+URZ], RZ ;  /* 0x000000ff05ff99a7 */ /* 0x0001e2000810043f */
[----:B------:R-:W-:Y:S01]  /*44c0*/  PLOP3.LUT P1, PT, PT, PT, UP0, 0x40, 0x0 ;  /* 0x000000000000781c */ /* 0x000fe20003f2e808 */
[----:B0-----:R-:W-:-:S12]  /*44d0*/  VIADD R5, R176, 0xfffffffe ;  /* 0xfffffffeb0057836 */ /* 0x001fd80000000000 */
[----:B------:R-:W-:Y:S05]  /*44e0*/  @P1 BRA `(.L_x_10847) ;  /* 0x0000000000481947 */ /* 0x000fea0003800000 */
[C---:B------:R-:W-:Y:S01]  /*44f0*/  ISETP.GT.AND P1, PT, R9.reuse, RZ, PT ;  /* 0x000000ff0900720c */ /* 0x040fe20003f24270 */
[----:B------:R-:W-:-:S05]  /*4500*/  VIADD R10, R9, 0xffffffff ;  /* 0xffffffff090a7836 */ /* 0x000fca0000000000 */
[----:B------:R-:W-:-:S07]  /*4510*/  R2UR UR18, R10 ;  /* 0x000000000a1272ca */ /* 0x000fce00000e0000 */
[----:B------:R-:W-:Y:S08]  /*4520*/  @P1 BRA `(.L_x_10848) ;  /* 0x00000000001c1947 */ /* 0x000ff00003800000 */
[----:B------:R-:W-:Y:S02]  /*4530*/  UISETP.NE.AND UP1, UPT, UR15, 0x1, UPT ;  /* 0x000000010f00788c */ /* 0x000fe4000bf25270 */
[----:B------:R-:W-:-:S09]  /*4540*/  UIADD3 UR18, -UR10, URZ, URZ ;  /* 0x0000003f0a127290 */ /* 0x000fd2000fffe13f */
[----:B------:R-:W-:Y:S02]  /*4550*/  @UP1 ULDC.64 UR22, c[0x0][0x9e8] ;  /* 0x00027a0000161ab9 */ /* 0x000fe40000000a00 */
[----:B------:R-:W-:-:S04]  /*4560*/  UIMAD.WIDE.U32 UR10, UR18, UR22, URZ ;  /* 0x00000016120a72a5 */ /* 0x000fc8000f8e003f */
[----:B------:R-:W-:-:S04]  /*4570*/  @UP1 USHF.R.U32.HI UR18, URZ, UR23, UR11 ;  /* 0x000000173f121299 */ /* 0x000fc8000801160b */
[----:B------:R-:W-:Y:S01]  /*4580*/  ULOP3.LUT UR18, URZ, UR18, URZ, 0x33, !UPT ;  /* 0x000000123f127292 */ /* 0x000fe2000f8e333f */
[----:B------:R-:W-:Y:S11]  /*4590*/  BRA `(.L_x_10849) ;  /* 0x0000000000107947 */ /* 0x000ff60003800000 */
.L_x_10848:
[----:B------:R-:W-:-:S11]  /*45a0*/  UISETP.NE.AND UP1, UPT, UR15, 0x1, UPT ;  /* 0x000000010f00788c */ /* 0x000fd6000bf25270 */
[----:B------:R-:W-:Y:S02]  /*45b0*/  @UP1 ULDC.64 UR22, c[0x0][0x9e8] ;  /* 0x00027a0000161ab9 */ /* 0x000fe40000000a00 */
[----:B------:R-:W-:-:S04]  /*45c0*/  UIMAD.WIDE.U32 UR10, UR18, UR22, URZ ;  /* 0x00000016120a72a5 */ /* 0x000fc8000f8e003f */
[----:B------:R-:W-:-:S12]  /*45d0*/  @UP1 USHF.R.U32.HI UR18, URZ, UR23, UR11 ;  /* 0x000000173f121299 */ /* 0x000fd8000801160b */
.L_x_10849:
[----:B------:R-:W-:-:S04]  /*45e0*/  UIMAD UR15, UR18, UR15, UR15 ;  /* 0x0000000f120f72a4 */ /* 0x000fc8000f8e020f */
[----:B------:R-:W-:-:S04]  /*45f0*/  UISETP.LT.AND UP1, UPT, UR14, UR15, UPT ;  /* 0x0000000f0e00728c */ /* 0x000fc8000bf21270 */
[----:B------:R-:W-:-:S12]  /*4600*/  USEL UR14, UR14, UR15, UP1 ;  /* 0x0000000f0e0e7287 */ /* 0x000fd80008800000 */
.L_x_10847:
[----:B------:R-:W-:Y:S01]  /*4610*/  UIMAD.WIDE UR10, UR14, 0x2aaaaaab, URZ ;  /* 0x2aaaaaab0e0a78a5 */ /* 0x000fe2000f8e023f */
[----:B------:R-:W-:Y:S01]  /*4620*/  ULDC UR25, c[0x0][0x9e4] ;  /* 0x0002790000197ab9 */ /* 0x000fe20000000800 */
[----:B------:R-:W-:Y:S02]  /*4630*/  ULDC UR23, c[0x0][0x9dc] ;  /* 0x0002770000177ab9 */ /* 0x000fe40000000800 */
[----:B------:R-:W-:Y:S01]  /*4640*/  USHF.R.U32.HI UR10, URZ, 0x1f, UR11 ;  /* 0x0000001f3f0a7899 */ /* 0x000fe2000801160b */
[----:B------:R-:W-:Y:S01]  /*4650*/  ULDC UR24, c[0x0][0x988] ;  /* 0x0002620000187ab9 */ /* 0x000fe20000000800 */
[----:B------:R-:W-:Y:S02]  /*4660*/  ULDC UR26, c[0x0][0x9e0] ;  /* 0x00027800001a7ab9 */ /* 0x000fe40000000800 */
[----:B------:R-:W-:-:S04]  /*4670*/  ULEA.HI.SX32 UR10, UR11, UR10, 0x1c ;  /* 0x0000000a0b0a7291 */ /* 0x000fc8000f8fe23f */
[----:B------:R-:W-:-:S04]  /*4680*/  UISETP.LT.AND UP1, UPT, UR39, UR10, UPT ;  /* 0x0000000a2700728c */ /* 0x000fc8000bf21270 */
[----:B------:R-:W-:-:S06]  /*4690*/  USEL UR22, UR39, UR10, !UP1 ;  /* 0x0000000a27167287 */ /* 0x000fcc000c800000 */
[----:B------:R-:W-:-:S13]  /*46a0*/  ISETP.GE.AND P1, PT, R5, UR22, PT ;  /* 0x0000001605007c0c */ /* 0x000fda000bf26270 */
[----:B------:R-:W-:Y:S05]  /*46b0*/  @!P1 BRA `(.L_x_10850) ;  /* 0x0000003000049947 */ /* 0x000fea0003800000 */
.L_x_10867:
[----:B------:R-:W-:-:S04]  /*46c0*/  UIADD3 UR36, UR36, 0x1, URZ ;  /* 0x0000000124247890 */ /* 0x000fc8000fffe03f */
[----:B------:R-:W-:-:S04]  /*46d0*/  UISETP.NE.AND UP1, UPT, UR36, 0x2, UPT ;  /* 0x000000022400788c */ /* 0x000fc8000bf25270 */
[----:B------:R-:W-:Y:S02]  /*46e0*/  USEL UR6, URZ, 0x1, UP1 ;  /* 0x000000013f067887 */ /* 0x000fe40008800000 */
[----:B------:R-:W-:Y:S02]  /*46f0*/  USEL UR36, UR36, URZ, UP1 ;  /* 0x0000003f24247287 */ /* 0x000fe40008800000 */
[----:B------:R-:W-:Y:S01]  /*4700*/  ULOP3.LUT UR37, UR37, UR6, URZ, 0x3c, !UPT ;  /* 0x0000000625257292 */ /* 0x000fe2000f8e3c3f */
[----:B01----:R-:W-:Y:S11]  /*4710*/  @!P0 BRA `(.L_x_10851) ;  /* 0x0000000000048947 */ /* 0x003ff60003800000 */
[----:B------:R-:W-:Y:S01]  /*4720*/  BPT.TRAP 0x1 ;  /* 0x000000040000795c */ /* 0x000fe20000300000 */
.L_x_10851:
        /* <DEDUP_REMOVED lines=9> */
.L_x_10852:
[----:B-1----:R-:W-:Y:S05]  /*47c0*/  @P1 BRA `(.L_x_10853) ;  /* 0x0000000000081947 */ /* 0x002fea0003800000 */
[----:B------:R-:W1:Y:S02]  /*47d0*/  SYNCS.PHASECHK.TRANS64.TRYWAIT P1, [UR27+0x22830], R9 ;  /* 0x02283009ff0075a7 */ /* 0x000e64000802015b */
[----:B-1----:R-:W-:Y:S05]  /*47e0*/  @!P1 BRA `(.L_x_10854) ;  /* 0x000000fc00c09947 */ /* 0x002fea0003800000 */
.L_x_10853:
[----:B------:R-:W-:Y:S01]  /*47f0*/  UIMAD UR18, UR36, 0x300, UR20 ;  /* 0x00000300241278a4 */ /* 0x000fe2000f8e0214 */
[----:B------:R-:W-:Y:S01]  /*4800*/  WARPGROUP.ARRIVE ;  /* 0x00000000000079c5 */ /* 0x000fe20000000000 */
[----:B------:R-:W-:Y:S01]  /*4810*/  UMOV UR19, 0x40000040 ;  /* 0x4000004000137882 */ /* 0x000fe20000000000 */
[----:B------:R-:W-:Y:S01]  /*4820*/  UMOV UR7, 0x40000040 ;  /* 0x4000004000077882 */ /* 0x000fe20000000000 */
[----:B------:R-:W-:Y:S01]  /*4830*/  UIADD3 UR6, UR18, 0x2, URZ ;  /* 0x0000000212067890 */ /* 0x000fe2000fffe03f */
[----:B------:R-:W-:Y:S01]  /*4840*/  ISETP.NE.AND P2, PT, R8, 0x1, PT ;  /* 0x000000010800780c */ /* 0x000fe20003f45270 */
[----:B------:R-:W-:Y:S01]  /*4850*/  UIADD3 UR10, UR18, 0x4, URZ ;  /* 0x00000004120a7890 */ /* 0x000fe2000fffe03f */
[----:B------:R-:W2:Y:S01]  /*4860*/  S2R R10, SR_TID.X ;  /* 0x00000000000a7919 */ /* 0x000ea20000002100 */
[----:B------:R-:W-:Y:S01]  /*4870*/  UMOV UR11, 0x40000040 ;  /* 0x40000040000b7882 */ /* 0x000fe20000000000 */
[----:B------:R-:W-:Y:S01]  /*4880*/  HGMMA.64x96x16.F32 R152, gdesc[UR16], RZ, !UPT, gsb0 ;  /* 0x01600000109879f0 */ /* 0x000fe2000c0008ff */
[----:B------:R-:W-:Y:S01]  /*4890*/  UIADD3 UR14, UR18, 0x6, URZ ;  /* 0x00000006120e7890 */ /* 0x000fe2000fffe03f */
[----:B------:R-:W-:Y:S01]  /*48a0*/  VIADD R203, R22, UR43 ;  /* 0x0000002b16cb7c36 */ /* 0x000fe20008000000 */
[----:B------:R-:W-:Y:S01]  /*48b0*/  UMOV UR15, 0x40000040 ;  /* 0x40000040000f7882 */ /* 0x000fe20000000000 */
[----:B------:R-:W3:Y:S01]  /*48c0*/  LDC R7, c[0x0][0x288] ;  /* 0x0000a200ff077b82 */ /* 0x000ee20000000800 */
[----:B------:R-:W-:-:S02]  /*48d0*/  IMAD.U32 R12, RZ, RZ, UR27 ;  /* 0x0000001bff0c7e24 */ /* 0x000fc4000f8e00ff */
[----:B------:R-:W-:-:S05]  /*48e0*/  IMAD R13, R5, -0x60, RZ ;  /* 0xffffffa0050d7824 */ /* 0x000fca00078e02ff */
[----:B-1----:R-:W1:Y:S08]  /*48f0*/  @P2 LDC R4, c[0x0][0x44c] ;  /* 0x00011300ff042b82 */ /* 0x002e700000000800 */
[----:B------:R-:W4:Y:S01]  /*4900*/  @P2 LDC R11, c[0x0][0x450] ;  /* 0x00011400ff0b2b82 */ /* 0x000f220000000800 */
[----:B--2---:R-:W-:Y:S02]  /*4910*/  LOP3.LUT P1, RZ, R10, 0x7f, RZ, 0xc0, !PT ;  /* 0x0000007f0aff7812 */ /* 0x004fe4000782c0ff */
[----:B------:R-:W-:Y:S01]  /*4920*/  SHF.R.U32.HI R14, RZ, 0x7, R10 ;  /* 0x00000007ff0e7819 */ /* 0x000fe2000001160a */
[----:B-1----:R-:W-:-:S10]  /*4930*/  @P2 IMAD.HI.U32 R4, R203, R4, RZ ;  /* 0x00000004cb042227 */ /* 0x002fd400078e00ff */
[----:B------:R-:W-:Y:S01]  /*4940*/  @!P1 VIADD R10, R12, 0x22840 ;  /* 0x000228400c0a9836 */ /* 0x000fe20000000000 */
[----:B----4-:R-:W-:Y:S01]  /*4950*/  @P2 SHF.R.U32.HI R203, RZ, R11, R4 ;  /* 0x0000000bffcb2219 */ /* 0x010fe20000011604 */
[----:B------:R-:W-:Y:S01]  /*4960*/  VIADD R11, R13, 0x1 ;  /* 0x000000010d0b7836 */ /* 0x000fe20000000000 */
[----:B------:R-:W-:Y:S02]  /*4970*/  IADD3 R4, -R14, 0xb, RZ ;  /* 0x0000000b0e047810 */ /* 0x000fe40007ffe1ff */
[----:B------:R-:W-:Y:S01]  /*4980*/  @!P1 PRMT R10, RZ, 0x654, R10 ;  /* 0x00000654ff0a9816 */ /* 0x000fe2000000000a */
[----:B------:R-:W1:Y:S01]  /*4990*/  SHFL.IDX PT, R215, R203, RZ, 0x1c1f ;  /* 0x001c1fffcbd77589 */ /* 0x000e6200000e0000 */
[----:B------:R-:W-:-:S05]  /*49a0*/  IMAD R11, R18, -0x2, R11 ;  /* 0xfffffffe120b7824 */ /* 0x000fca00078e020b */
[----:B---3--:R-:W-:-:S05]  /*49b0*/  IADD3 R11, R11, -R7, R16 ;  /* 0x800000070b0b7210 */ /* 0x008fca0007ffe010 */
[----:B------:R-:W-:-:S04]  /*49c0*/  VIADD R21, R11, UR26 ;  /* 0x0000001a0b157c36 */ /* 0x000fc80008000000 */
[----:B-1----:R-:W-:Y:S01]  /*49d0*/  IMAD.IADD R15, R215, 0x1, R21 ;  /* 0x00000001d70f7824 */ /* 0x002fe200078e0215 */
[----:B------:R-:W-:Y:S02]  /*49e0*/  WARPGROUP.DEPBAR.LE gsb0, 0x0 ;  /* 0x00008000000079c5 */ /* 0x000fe40000010000 */
[----:B------:R-:W-:-:S06]  /*49f0*/  WARPGROUP.ARRIVE ;  /* 0x00000000000079c5 */ /* 0x000fcc0000000000 */
[----:B------:R-:W-:Y:S01]  /*4a00*/  HGMMA.64x96x16.F32 R152, gdesc[UR4], R152, gsb0 ;  /* 0x01600000049879f0 */ /* 0x000fe20008000898 */
[----:B------:R-:W-:Y:S02]  /*4a10*/  UMOV UR7, UR23 ;  /* 0x0000001700077c82 */ /* 0x000fe40008000000 */
[----:B------:R-:W-:-:S06]  /*4a20*/  ULOP3.LUT UR6, URZ, UR7, URZ, 0x33, !UPT ;  /* 0x000000073f067292 */ /* 0x000fcc000f8e333f */
[----:B------:R-:W-:-:S04]  /*4a30*/  VIADD R20, R11, UR6 ;  /* 0x000000060b147c36 */ /* 0x000fc80008000000 */
[----:B------:R-:W-:Y:S01]  /*4a40*/  IMAD.IADD R14, R215, 0x1, R20 ;  /* 0x00000001d70e7824 */ /* 0x000fe200078e0214 */
[----:B------:R-:W-:Y:S02]  /*4a50*/  WARPGROUP.DEPBAR.LE gsb0, 0x0 ;  /* 0x00008000000079c5 */ /* 0x000fe40000010000 */
[----:B------:R-:W-:-:S06]  /*4a60*/  WARPGROUP.ARRIVE ;  /* 0x00000000000079c5 */ /* 0x000fcc0000000000 */
[----:B------:R-:W-:Y:S03]  /*4a70*/  HGMMA.64x96x16.F32 R152, gdesc[UR8], R152, gsb0 ;  /* 0x01600000089879f0 */ /* 0x000fe60008000898 */
[----:B------:R-:W-:Y:S02]  /*4a80*/  WARPGROUP.DEPBAR.LE gsb0, 0x0 ;  /* 0x00008000000079c5 */ /* 0x000fe40000010000 */
[----:B------:R-:W-:-:S06]  /*4a90*/  WARPGROUP.ARRIVE ;  /* 0x00000000000079c5 */ /* 0x000fcc0000000000 */
[----:B------:R-:W-:Y:S03]  /*4aa0*/  HGMMA.64x96x16.F32 R152, gdesc[UR12], R152, gsb0 ;  /* 0x016000000c9879f0 */ /* 0x000fe60008000898 */
[----:B------:R-:W-:Y:S02]  /*4ab0*/  WARPGROUP.DEPBAR.LE gsb0, 0x0 ;  /* 0x00008000000079c5 */ /* 0x000fe40000010000 */
[----:B------:R1:W-:Y:S06]  /*4ac0*/  BAR.ARV R4, 0x100 ;  /* 0x000400040000751d */ /* 0x0003ec0000002000 */
[----:B------:R1:W-:Y:S01]  /*4ad0*/  @!P1 SYNCS.ARRIVE.TRANS64.RED.A1T0 RZ, [R10+URZ], RZ ;  /* 0x000000ff0aff99a7 */ /* 0x0003e2000810043f */
[----:B------:R-:W-:-:S13]  /*4ae0*/  PLOP3.LUT P1, PT, PT, PT, UP0, 0x40, 0x0 ;  /* 0x000000000000781c */ /* 0x000fda0003f2e808 */
[----:B-1----:R-:W-:Y:S05]  /*4af0*/  @P1 BRA `(.L_x_10855) ;  /* 0x0000000000581947 */ /* 0x002fea0003800000 */
[----:B------:R-:W-:Y:S01]  /*4b00*/  IADD3 R215, R16, -R7, R215 ;  /* 0x8000000710d77210 */ /* 0x000fe20007ffe0d7 */
[----:B------:R-:W-:Y:S03]  /*4b10*/  BSSY B0, `(.L_x_10856) ;  /* 0x0000010000007945 */ /* 0x000fe60003800000 */
        /* <DEDUP_REMOVED lines=10> */
.L_x_10857:
[----:B------:R-:W-:-:S05]  /*4bc0*/  IMAD.U32 R204, RZ, RZ, UR25 ;  /* 0x00000019ffcc7e24 */ /* 0x000fca000f8e00ff */
[----:B------:R-:W-:-:S13]  /*4bd0*/  ISETP.NE.AND P1, PT, R204, 0x1, PT ;  /* 0x00000001cc00780c */ /* 0x000fda0003f25270 */
[----:B------:R-:W1:Y:S02]  /*4be0*/  @P1 LDC.64 R10, c[0x0][0x9e8] ;  /* 0x00027a00ff0a1b82 */ /* 0x000e640000000a00 */
[----:B-1----:R-:W-:-:S05]  /*4bf0*/  @P1 IMAD.HI.U32 R10, R215, R10, RZ ;  /* 0x0000000ad70a1227 */ /* 0x002fca00078e00ff */
[----:B------:R-:W-:-:S07]  /*4c00*/  @P1 SHF.R.U32.HI R215, RZ, R11, R10 ;  /* 0x0000000bffd71219 */ /* 0x000fce000001160a */
.L_x_10858:
[----:B------:R-:W-:Y:S05]  /*4c10*/  BSYNC B0 ;  /* 0x0000000000007941 */ /* 0x000fea0003800000 */
.L_x_10856:
[----:B------:R-:W-:-:S04]  /*4c20*/  IMAD R10, R18, -0x2, R13 ;  /* 0xfffffffe120a7824 */ /* 0x000fc800078e020d */
[----:B------:R-:W-:-:S05]  /*4c30*/  IMAD R10, R215, R204, R10 ;  /* 0x000000ccd70a7224 */ /* 0x000fca00078e020a */
[----:B------:R-:W-:Y:S02]  /*4c40*/  VIADDMNMX R15, R10, R204, R15, PT ;  /* 0x000000cc0a0f7246 */ /* 0x000fe4000380010f */
[----:B------:R-:W-:-:S07]  /*4c50*/  VIMNMX R14, R14, R10, !PT ;  /* 0x0000000a0e0e7248 */ /* 0x000fce0007fe0100 */
.L_x_10855:
[----:B------:R-:W-:Y:S02]  /*4c60*/  ISETP.GE.AND P2, PT, R13, 0x1, PT ;  /* 0x000000010d00780c */ /* 0x000fe40003f46270 */
[----:B------:R-:W-:Y:S02]  /*4c70*/  LOP3.LUT R17, R17, 0xfffbffff, RZ, 0xc0, !PT ;  /* 0xfffbffff11117812 */ /* 0x000fe400078ec0ff */
[C---:B------:R-:W-:Y:S02]  /*4c80*/  ISETP.GE.AND P1, PT, R13.reuse, 0x2, PT ;  /* 0x000000020d00780c */ /* 0x040fe40003f26270 */
[----:B------:R-:W-:Y:S02]  /*4c90*/  ISETP.GT.AND P3, PT, R14, RZ, !P2 ;  /* 0x000000ff0e00720c */ /* 0x000fe40005764270 */
[----:B------:R-:W-:Y:S02]  /*4ca0*/  ISETP.GE.AND P4, PT, R13, 0x9, PT ;  /* 0x000000090d00780c */ /* 0x000fe40003f86270 */
[----:B------:R-:W-:-:S03]  /*4cb0*/  ISETP.LT.OR P3, PT, R15, 0x1, P3 ;  /* 0x000000010f00780c */ /* 0x000fc60001f61670 */
[----:B------:R-:W-:Y:S02]  /*4cc0*/  @P2 LOP3.LUT R17, R17, 0x40000, RZ, 0xfc, !PT ;  /* 0x0004000011112812 */ /* 0x000fe400078efcff */
[----:B------:R-:W-:Y:S02]  /*4cd0*/  ISETP.GT.AND P2, PT, R14, 0x1, !P1 ;  /* 0x000000010e00780c */ /* 0x000fe40004f44270 */
[----:B------:R-:W-:Y:S02]  /*4ce0*/  FSEL R215, R152, -INF , !P3 ;  /* 0xff80000098d77808 */ /* 0x000fe40005800000 */
[----:B------:R-:W-:Y:S02]  /*4cf0*/  ISETP.LT.OR P2, PT, R15, 0x2, P2 ;  /* 0x000000020f00780c */ /* 0x000fe40001741670 */
[----:B------:R-:W-:Y:S02]  /*4d00*/  ISETP.GE.AND P3, PT, R13, 0xa, PT ;  /* 0x0000000a0d00780c */ /* 0x000fe40003f66270 */
[----:B------:R-:W-:-:S02]  /*4d10*/  LOP3.LUT R17, R17, 0xfffffffd, RZ, 0xc0, !PT ;  /* 0xfffffffd11117812 */ /* 0x000fc400078ec0ff */
[----:B------:R-:W-:Y:S02]  /*4d20*/  FSEL R153, R153, -INF , !P2 ;  /* 0xff80000099997808 */ /* 0x000fe40005000000 */
[----:B------:R-:W-:Y:S02]  /*4d30*/  ISETP.GT.AND P2, PT, R14, 0x8, !P4 ;  /* 0x000000080e00780c */ /* 0x000fe40006744270 */
[----:B------:R-:W-:Y:S02]  /*4d40*/  @P4 LOP3.LUT R17, R17, 0x2, RZ, 0xfc, !PT ;  /* 0x0000000211114812 */ /* 0x000fe400078efcff */
[----:B------:R-:W-:Y:S02]  /*4d50*/  ISETP.LT.OR P2, PT, R15, 0x9, P2 ;  /* 0x000000090f00780c */ /* 0x000fe40001741670 */
[----:B------:R-:W-:Y:S02]  /*4d60*/  LOP3.LUT R17, R17, 0xfffffffb, RZ, 0xc0, !PT ;  /* 0xfffffffb11117812 */ /* 0x000fe400078ec0ff */
[----:B------:R-:W-:-:S02]  /*4d70*/  FSEL R156, R156, -INF , !P2 ;  /* 0xff8000009c9c7808 */ /* 0x000fc40005000000 */
[----:B------:R-:W-:Y:S02]  /*4d80*/  @P3 LOP3.LUT R17, R17, 0x4, RZ, 0xfc, !PT ;  /* 0x0000000411113812 */ /* 0x000fe400078efcff */
[----:B------:R-:W-:Y:S02]  /*4d90*/  ISETP.GT.AND P2, PT, R14, 0x9, !P3 ;  /* 0x000000090e00780c */ /* 0x000fe40005f44270 */
[----:B------:R-:W-:Y:S02]  /*4da0*/  ISETP.GE.AND P3, PT, R13, 0x11, PT ;  /* 0x000000110d00780c */ /* 0x000fe40003f66270 */
[----:B------:R-:W-:Y:S02]  /*4db0*/  ISETP.LT.OR P2, PT, R15, 0xa, P2 ;  /* 0x0000000a0f00780c */ /* 0x000fe40001741670 */
[----:B------:R-:W-:Y:S02]  /*4dc0*/  LOP3.LUT R17, R17, 0xfffffff7, RZ, 0xc0, !PT ;  /* 0xfffffff711117812 */ /* 0x000fe400078ec0ff */
[----:B------:R-:W-:-:S02]  /*4dd0*/  FSEL R157, R157, -INF , !P2 ;  /* 0xff8000009d9d7808 */ /* 0x000fc40005000000 */
[----:B------:R-:W-:-:S04]  /*4de0*/  ISETP.GT.AND P2, PT, R14, 0x10, !P3 ;  /* 0x000000100e00780c */ /* 0x000fc80005f44270 */
[----:B------:R-:W-:Y:S02]  /*4df0*/  ISETP.LT.OR P2, PT, R15, 0x11, P2 ;  /* 0x000000110f00780c */ /* 0x000fe40001741670 */
[----:B------:R-:W-:Y:S02]  /*4e00*/  @P3 LOP3.LUT R17, R17, 0x8, RZ, 0xfc, !PT ;  /* 0x0000000811113812 */ /* 0x000fe400078efcff */
[----:B------:R-:W-:Y:S02]  /*4e10*/  ISETP.GE.AND P3, PT, R13, 0x12, PT ;  /* 0x000000120d00780c */ /* 0x000fe40003f66270 */
[----:B------:R-:W-:Y:S02]  /*4e20*/  LOP3.LUT R17, R17, 0xffffffef, RZ, 0xc0, !PT ;  /* 0xffffffef11117812 */ /* 0x000fe400078ec0ff */
[----:B------:R-:W-:Y:S02]  /*4e30*/  FSEL R160, R160, -INF , !P2 ;  /* 0xff800000a0a07808 */ /* 0x000fe40005000000 */
[----:B------:R-:W-:-:S04]  /*4e40*/  ISETP.GT.AND P2, PT, R14, 0x11, !P3 ;  /* 0x000000110e00780c */ /* 0x000fc80005f44270 */
[----:B------:R-:W-:-:S03]  /*4e50*/  ISETP.LT.OR P2, PT, R15, 0x12, P2 ;  /* 0x000000120f00780c */ /* 0x000fc60001741670 */
        /* <DEDUP_REMOVED lines=68> */
[----:B------:R-:W-:Y:S02]  /*52a0*/  FSEL R184, R184, -INF , !P2 ;  /* 0xff800000b8b87808 */ /* 0x000fe40005000000 */
[----:B------:R-:W-:Y:S02]  /*52b0*/  LOP3.LUT R17, R17, 0xffffffbf, RZ, 0xc0, !PT ;  /* 0xffffffbf11117812 */ /* 0x000fe400078ec0ff */
[----:B------:R-:W-:-:S04]  /*52c0*/  ISETP.GT.AND P2, PT, R14, 0x41, !P3 ;  /* 0x000000410e00780c */ /* 0x000fc80005f44270 */
[----:B------:R-:W-:-:S03]  /*52d0*/  ISETP.LT.OR P2, PT, R15, 0x42, P2 ;  /* 0x000000420f00780c */ /* 0x000fc60001741670 */
[----:B------:R-:W-:Y:S02]  /*52e0*/  @P3 LOP3.LUT R17, R17, 0x40, RZ, 0xfc, !PT ;  /* 0x0000004011113812 */ /* 0x000fe400078efcff */
[----:B------:R-:W-:Y:S02]  /*52f0*/  ISETP.GE.AND P3, PT, R13, 0x49, PT ;  /* 0x000000490d00780c */ /* 0x000fe40003f66270 */
[----:B------:R-:W-:Y:S02]  /*5300*/  FSEL R185, R185, -INF , !P2 ;  /* 0xff800000b9b97808 */ /* 0x000fe40005000000 */
[----:B------:R-:W-:Y:S02]  /*5310*/  ISETP.GT.AND P2, PT, R14, 0x48, !P3 ;  /* 0x000000480e00780c */ /* 0x000fe40005f44270 */
[----:B------:R-:W-:Y:S02]  /*5320*/  LOP3.LUT R17, R17, 0xffffffdf, RZ, 0xc0, !PT ;  /* 0xffffffdf11117812 */ /* 0x000fe400078ec0ff */
[----:B------:R-:W-:-:S04]  /*5330*/  ISETP.LT.OR P2, PT, R15, 0x49, P2 ;  /* 0x000000490f00780c */ /* 0x000fc80001741670 */
[----:B------:R-:W-:Y:S02]  /*5340*/  FSEL R188, R188, -INF , !P2 ;  /* 0xff800000bcbc7808 */ /* 0x000fe40005000000 */
[----:B------:R-:W-:Y:S02]  /*5350*/  ISETP.GE.AND P2, PT, R13, 0x4a, PT ;  /* 0x0000004a0d00780c */ /* 0x000fe40003f46270 */
[----:B------:R-:W-:Y:S02]  /*5360*/  @P3 LOP3.LUT R17, R17, 0x20, RZ, 0xfc, !PT ;  /* 0x0000002011113812 */ /* 0x000fe400078efcff */
[----:B------:R-:W-:Y:S02]  /*5370*/  ISETP.GT.AND P3, PT, R14, 0x49, !P2 ;  /* 0x000000490e00780c */ /* 0x000fe40005764270 */
[----:B------:R-:W-:Y:S02]  /*5380*/  LOP3.LUT R17, R17, 0xfffffffe, RZ, 0xc0, !PT ;  /* 0xfffffffe11117812 */ /* 0x000fe400078ec0ff */
        /* <DEDUP_REMOVED lines=14> */
[----:B------:R-:W-:-:S13]  /*5470*/  ISETP.GE.AND P6, PT, R13, 0x5a, PT ;  /* 0x0000005a0d00780c */ /* 0x000fda0003fc6270 */
[----:B------:R-:W-:Y:S02]  /*5480*/  @P6 LOP3.LUT R17, R17, 0x1, RZ, 0xfc, !PT ;  /* 0x0000000111116812 */ /* 0x000fe400078efcff */
[----:B------:R-:W-:-:S04]  /*5490*/  ISETP.GT.AND P6, PT, R14, 0x59, !P6 ;  /* 0x000000590e00780c */ /* 0x000fc800077c4270 */
[----:B------:R-:W-:Y:S02]  /*54a0*/  ISETP.LT.OR P6, PT, R15, 0x5a, P6 ;  /* 0x0000005a0f00780c */ /* 0x000fe400037c1670 */
[----:B------:R-:W1:Y:S02]  /*54b0*/  SHFL.IDX PT, R15, R203, 0x1, 0x1c1f ;  /* 0x003c1f00cb0f7f89 */ /* 0x000e6400000e0000 */
[----:B------:R-:W-:Y:S02]  /*54c0*/  FSEL R197, R197, -INF , !P6 ;  /* 0xff800000c5c57808 */ /* 0x000fe40007000000 */
[----:B------:R-:W-:Y:S01]  /*54d0*/  PLOP3.LUT P6, PT, PT, PT, UP0, 0x40, 0x0 ;  /* 0x000000000000781c */ /* 0x000fe20003fce808 */
[--C-:B-1----:R-:W-:Y:S02]  /*54e0*/  IMAD.IADD R21, R21, 0x1, R15.reuse ;  /* 0x0000000115157824 */ /* 0x102fe400078e020f */
[----:B------:R-:W-:-:S10]  /*54f0*/  IMAD.IADD R20, R20, 0x1, R15 ;  /* 0x0000000114147824 */ /* 0x000fd400078e020f */
[----:B------:R-:W-:Y:S05]  /*5500*/  @P6 BRA `(.L_x_10859) ;  /* 0x0000000000586947 */ /* 0x000fea0003800000 */
        /* <DEDUP_REMOVED lines=12> */
.L_x_10861:
[----:B------:R-:W-:-:S05]  /*55d0*/  IMAD.U32 R14, RZ, RZ, UR25 ;  /* 0x00000019ff0e7e24 */ /* 0x000fca000f8e00ff */
[----:B------:R-:W-:-:S13]  /*55e0*/  ISETP.NE.AND P6, PT, R14, 0x1, PT ;  /* 0x000000010e00780c */ /* 0x000fda0003fc5270 */
[----:B------:R-:W1:Y:S02]  /*55f0*/  @P6 LDC.64 R10, c[0x0][0x9e8] ;  /* 0x00027a00ff0a6b82 */ /* 0x000e640000000a00 */
[----:B-1----:R-:W-:-:S05]  /*5600*/  @P6 IMAD.HI.U32 R10, R15, R10, RZ ;  /* 0x0000000a0f0a6227 */ /* 0x002fca00078e00ff */
[----:B------:R-:W-:-:S07]  /*5610*/  @P6 SHF.R.U32.HI R15, RZ, R11, R10 ;  /* 0x0000000bff0f6219 */ /* 0x000fce000001160a */
.L_x_10862:
[----:B------:R-:W-:Y:S05]  /*5620*/  BSYNC B0 ;  /* 0x0000000000007941 */ /* 0x000fea0003800000 */
.L_x_10860:
[----:B------:R-:W-:-:S04]  /*5630*/  IMAD R13, R18, -0x2, R13 ;  /* 0xfffffffe120d7824 */ /* 0x000fc800078e020d */
[----:B------:R-:W-:-:S05]  /*5640*/  IMAD R15, R15, R14, R13 ;  /* 0x0000000e0f0f7224 */ /* 0x000fca00078e020d */
[----:B------:R-:W-:Y:S02]  /*5650*/  VIADDMNMX R21, R15, R14, R21, PT ;  /* 0x0000000e0f157246 */ /* 0x000fe40003800115 */
[----:B------:R-:W-:-:S07]  /*5660*/  VIMNMX R20, R20, R15, !PT ;  /* 0x0000000f14147248 */ /* 0x000fce0007fe0100 */
.L_x_10859:
[----:B------:R-:W-:Y:S01]  /*5670*/  ISETP.GT.AND P1, PT, R20, 0x1, !P1 ;  /* 0x000000011400780c */ /* 0x000fe20004f24270 */
[----:B------:R-:W-:Y:S01]  /*5680*/  UMOV UR6, UR24 ;  /* 0x0000001800067c82 */ /* 0x000fe20008000000 */
[----:B------:R-:W-:Y:S02]  /*5690*/  LOP3.LUT P6, RZ, R17, 0x10000, RZ, 0xc0, !PT ;  /* 0x0001000011ff7812 */ /* 0x000fe400078cc0ff */
[----:B------:R-:W-:Y:S02]  /*56a0*/  ISETP.LT.OR P1, PT, R21, 0x2, P1 ;  /* 0x000000021500780c */ /* 0x000fe40000f21670 */
[----:B------:R-:W-:Y:S02]  /*56b0*/  FMNMX.FTZ R10, R215, R2, !PT ;  /* 0x00000002d70a7209 */ /* 0x000fe40007810000 */
[----:B------:R-:W-:Y:S02]  /*56c0*/  FSEL R155, R155, -INF , !P1 ;  /* 0xff8000009b9b7808 */ /* 0x000fe40004800000 */
[----:B------:R-:W-:-:S02]  /*56d0*/  LOP3.LUT P1, RZ, R17, 0x2, RZ, 0xc0, !PT ;  /* 0x0000000211ff7812 */ /* 0x000fc4000782c0ff */
[----:B------:R-:W-:Y:S02]  /*56e0*/  FMNMX.FTZ R11, R153, R10, !PT ;  /* 0x0000000a990b7209 */ /* 0x000fe40007810000 */
[----:B------:R-:W-:Y:S02]  /*56f0*/  ISETP.GT.AND P1, PT, R20, 0x8, !P1 ;  /* 0x000000081400780c */ /* 0x000fe40004f24270 */
[----:B------:R-:W-:Y:S02]  /*5700*/  FMNMX.FTZ R10, R156, R11, !PT ;  /* 0x0000000b9c0a7209 */ /* 0x000fe40007810000 */
[----:B------:R-:W-:Y:S02]  /*5710*/  ISETP.LT.OR P1, PT, R21, 0x9, P1 ;  /* 0x000000091500780c */ /* 0x000fe40000f21670 */
[----:B------:R-:W-:Y:S02]  /*5720*/  FMNMX.FTZ R11, R157, R10, !PT ;  /* 0x0000000a9d0b7209 */ /* 0x000fe40007810000 */
[----:B------:R-:W-:-:S02]  /*5730*/  FSEL R158, R158, -INF , !P1 ;  /* 0xff8000009e9e7808 */ /* 0x000fc40004800000 */
[----:B------:R-:W-:Y:S02]  /*5740*/  LOP3.LUT P1, RZ, R17, 0x4, RZ, 0xc0, !PT ;  /* 0x0000000411ff7812 */ /* 0x000fe4000782c0ff */
[----:B------:R-:W-:Y:S02]  /*5750*/  FMNMX.FTZ R10, R160, R11, !PT ;  /* 0x0000000ba00a7209 */ /* 0x000fe40007810000 */
[----:B------:R-:W-:Y:S02]  /*5760*/  ISETP.GT.AND P1, PT, R20, 0x9, !P1 ;  /* 0x000000091400780c */ /* 0x000fe40004f24270 */
[----:B------:R-:W-:Y:S02]  /*5770*/  FMNMX.FTZ R11, R161, R10, !PT ;  /* 0x0000000aa10b7209 */ /* 0x000fe40007810000 */
[----:B------:R-:W-:Y:S02]  /*5780*/  ISETP.LT.OR P1, PT, R21, 0xa, P1 ;  /* 0x0000000a1500780c */ /* 0x000fe40000f21670 */
[----:B------:R-:W-:-:S02]  /*5790*/  FMNMX.FTZ R10, R164, R11, !PT ;  /* 0x0000000ba40a7209 */ /* 0x000fc40007810000 */
[----:B------:R-:W-:Y:S02]  /*57a0*/  FSEL R159, R159, -INF , !P1 ;  /* 0xff8000009f9f7808 */ /* 0x000fe40004800000 */
[----:B------:R-:W-:Y:S02]  /*57b0*/  LOP3.LUT P1, RZ, R17, 0x8, RZ, 0xc0, !PT ;  /* 0x0000000811ff7812 */ /* 0x000fe4000782c0ff */
[----:B------:R-:W-:Y:S02]  /*57c0*/  FMNMX.FTZ R11, R165, R10, !PT ;  /* 0x0000000aa50b7209 */ /* 0x000fe40007810000 */
[----:B------:R-:W-:Y:S02]  /*57d0*/  ISETP.GT.AND P1, PT, R20, 0x10, !P1 ;  /* 0x000000101400780c */ /* 0x000fe40004f24270 */
[----:B------:R-:W-:Y:S02]  /*57e0*/  FMNMX.FTZ R10, R168, R11, !PT ;  /* 0x0000000ba80a7209 */ /* 0x000fe40007810000 */
[----:B------:R-:W-:-:S02]  /*57f0*/  ISETP.LT.OR P1, PT, R21, 0x11, P1 ;  /* 0x000000111500780c */ /* 0x000fc40000f21670 */
[----:B------:R-:W-:Y:S02]  /*5800*/  FMNMX.FTZ R11, R169, R10, !PT ;  /* 0x0000000aa90b7209 */ /* 0x000fe40007810000 */
[----:B------:R-:W-:Y:S02]  /*5810*/  FSEL R162, R162, -INF , !P1 ;  /* 0xff800000a2a27808 */ /* 0x000fe40004800000 */
[----:B------:R-:W-:Y:S02]  /*5820*/  LOP3.LUT P1, RZ, R17, 0x10, RZ, 0xc0, !PT ;  /* 0x0000001011ff7812 */ /* 0x000fe4000782c0ff */
[----:B------:R-:W-:Y:S02]  /*5830*/  FMNMX.FTZ R10, R172, R11, !PT ;  /* 0x0000000bac0a7209 */ /* 0x000fe40007810000 */
[----:B------:R-:W-:Y:S02]  /*5840*/  ISETP.GT.AND P1, PT, R20, 0x11, !P1 ;  /* 0x000000111400780c */ /* 0x000fe40004f24270 */
[----:B------:R-:W-:-:S02]  /*5850*/  FMNMX.FTZ R11, R173, R10, !PT ;  /* 0x0000000aad0b7209 */ /* 0x000fc40007810000 */
[----:B------:R-:W-:Y:S02]  /*5860*/  ISETP.LT.OR P1, PT, R21, 0x12, P1 ;  /* 0x000000121500780c */ /* 0x000fe40000f21670 */
[----:B------:R-:W-:Y:S02]  /*5870*/  FMNMX.FTZ R10, R176, R11, !PT ;  /* 0x0000000bb00a7209 */ /* 0x000fe40007810000 */
[----:B------:R-:W-:Y:S02]  /*5880*/  FSEL R163, R163, -INF , !P1 ;  /* 0xff800000a3a37808 */ /* 0x000fe40004800000 */
[----:B------:R-:W-:Y:S02]  /*5890*/  LOP3.LUT P1, RZ, R17, 0x20000, RZ, 0xc0, !PT ;  /* 0x0002000011ff7812 */ /* 0x000fe4000782c0ff */
        /* <DEDUP_REMOVED lines=18> */
[----:B------:R-:W-:Y:S02]  /*59c0*/  LOP3.LUT P1, RZ, R17, 0x4000, RZ, 0xc0, !PT ;  /* 0x0000400011ff7812 */ /* 0x000fe4000782c0ff */
[----:B------:R-:W-:-:S02]  /*59d0*/  FMNMX.FTZ R11, R193, R10, !PT ;  /* 0x0000000ac10b7209 */ /* 0x000fc40007810000 */
[----:B------:R-:W-:Y:S02]  /*59e0*/  ISETP.GT.AND P1, PT, R20, 0x21, !P1 ;  /* 0x000000211400780c */ /* 0x000fe40004f24270 */
[----:B------:R-:W-:Y:S02]  /*59f0*/  FMNMX.FTZ R10, R196, R11, !PT ;  /* 0x0000000bc40a7209 */ /* 0x000fe40007810000 */
[----:B------:R-:W-:Y:S02]  /*5a00*/  ISETP.LT.OR P1, PT, R21, 0x22, P1 ;  /* 0x000000221500780c */ /* 0x000fe40000f21670 */
[----:B------:R-:W-:Y:S02]  /*5a10*/  FMNMX.FTZ R13, R197, R10, !PT ;  /* 0x0000000ac50d7209 */ /* 0x000fe40007810000 */
[----:B------:R-:W-:Y:S02]  /*5a20*/  FSEL R171, R171, -INF , !P1 ;  /* 0xff800000abab7808 */ /* 0x000fe40004800000 */
[C---:B------:R-:W-:Y:S01]  /*5a30*/  LOP3.LUT P1, RZ, R17.reuse, 0x2000, RZ, 0xc0, !PT ;  /* 0x0000200011ff7812 */ /* 0x040fe2000782c0ff */
[----:B------:R-:W1:Y:S01]  /*5a40*/  SHFL.BFLY PT, R10, R13, 0x2, 0x1f ;  /* 0x0c401f000d0a7f89 */ /* 0x000e6200000e0000 */
[----:B------:R-:W-:-:S02]  /*5a50*/  LOP3.LUT P6, RZ, R17, 0x20, RZ, 0xc0, !PT ;  /* 0x0000002011ff7812 */ /* 0x000fc400078cc0ff */
[C---:B------:R-:W-:Y:S02]  /*5a60*/  ISETP.GT.AND P1, PT, R20.reuse, 0x28, !P1 ;  /* 0x000000281400780c */ /* 0x040fe40004f24270 */
[----:B------:R-:W-:Y:S02]  /*5a70*/  ISETP.GT.AND P2, PT, R20, 0x49, !P2 ;  /* 0x000000491400780c */ /* 0x000fe40005744270 */
[C---:B------:R-:W-:Y:S02]  /*5a80*/  ISETP.LT.OR P1, PT, R21.reuse, 0x29, P1 ;  /* 0x000000291500780c */ /* 0x040fe40000f21670 */
[----:B------:R-:W-:Y:S02]  /*5a90*/  ISETP.LT.OR P2, PT, R21, 0x4a, P2 ;  /* 0x0000004a1500780c */ /* 0x000fe40001741670 */
[----:B------:R-:W-:Y:S02]  /*5aa0*/  FSEL R174, R174, -INF , !P1 ;  /* 0xff800000aeae7808 */ /* 0x000fe40004800000 */
[----:B------:R-:W-:-:S02]  /*5ab0*/  LOP3.LUT P1, RZ, R17, 0x1000, RZ, 0xc0, !PT ;  /* 0x0000100011ff7812 */ /* 0x000fc4000782c0ff */
[C---:B------:R-:W-:Y:S02]  /*5ac0*/  ISETP.GT.AND P3, PT, R20.reuse, 0x50, !P3 ;  /* 0x000000501400780c */ /* 0x040fe40005f64270 */
[----:B------:R-:W-:Y:S02]  /*5ad0*/  ISETP.GT.AND P1, PT, R20, 0x29, !P1 ;  /* 0x000000291400780c */ /* 0x000fe40004f24270 */
[----:B------:R-:W-:Y:S02]  /*5ae0*/  FSEL R191, R191, -INF , !P2 ;  /* 0xff800000bfbf7808 */ /* 0x000fe40005000000 */
[C---:B------:R-:W-:Y:S02]  /*5af0*/  ISETP.LT.OR P1, PT, R21.reuse, 0x2a, P1 ;  /* 0x0000002a1500780c */ /* 0x040fe40000f21670 */
[----:B------:R-:W-:Y:S02]  /*5b00*/  ISETP.LT.OR P3, PT, R21, 0x51, P3 ;  /* 0x000000511500780c */ /* 0x000fe40001f61670 */
[----:B------:R-:W-:-:S02]  /*5b10*/  FSEL R175, R175, -INF , !P1 ;  /* 0xff800000afaf7808 */ /* 0x000fc40004800000 */
[----:B------:R-:W-:Y:S02]  /*5b20*/  LOP3.LUT P1, RZ, R17, 0x800, RZ, 0xc0, !PT ;  /* 0x0000080011ff7812 */ /* 0x000fe4000782c0ff */
[----:B-1----:R-:W-:Y:S02]  /*5b30*/  FMNMX.FTZ R15, R13, R10, !PT ;  /* 0x0000000a0d0f7209 */ /* 0x002fe40007810000 */
[C---:B------:R-:W-:Y:S02]  /*5b40*/  ISETP.GT.AND P1, PT, R20.reuse, 0x30, !P1 ;  /* 0x000000301400780c */ /* 0x040fe40004f24270 */
[----:B------:R-:W-:Y:S01]  /*5b50*/  ISETP.GT.AND P4, PT, R20, 0x51, !P4 ;  /* 0x000000511400780c */ /* 0x000fe20006784270 */
[----:B------:R-:W1:Y:S01]  /*5b60*/  SHFL.BFLY PT, R10, R15, 0x1, 0x1f ;  /* 0x0c201f000f0a7f89 */ /* 0x000e6200000e0000 */
[----:B------:R-:W-:Y:S02]  /*5b70*/  ISETP.LT.OR P1, PT, R21, 0x31, P1 ;  /* 0x000000311500780c */ /* 0x000fe40000f21670 */
[----:B------:R-:W-:-:S02]  /*5b80*/  FSEL R194, R194, -INF , !P3 ;  /* 0xff800000c2c27808 */ /* 0x000fc40005800000 */
[----:B------:R-:W-:Y:S02]  /*5b90*/  FSEL R178, R178, -INF , !P1 ;  /* 0xff800000b2b27808 */ /* 0x000fe40004800000 */
[----:B------:R-:W-:Y:S02]  /*5ba0*/  LOP3.LUT P1, RZ, R17, 0x400, RZ, 0xc0, !PT ;  /* 0x0000040011ff7812 */ /* 0x000fe4000782c0ff */
[C---:B------:R-:W-:Y:S02]  /*5bb0*/  ISETP.GT.AND P5, PT, R20.reuse, 0x58, !P5 ;  /* 0x000000581400780c */ /* 0x040fe40006fa4270 */
[----:B------:R-:W-:Y:S02]  /*5bc0*/  ISETP.GT.AND P1, PT, R20, 0x31, !P1 ;  /* 0x000000311400780c */ /* 0x000fe40004f24270 */
[C---:B------:R-:W-:Y:S02]  /*5bd0*/  ISETP.LT.OR P4, PT, R21.reuse, 0x52, P4 ;  /* 0x000000521500780c */ /* 0x040fe40002781670 */
[----:B------:R-:W-:-:S02]  /*5be0*/  ISETP.LT.OR P1, PT, R21, 0x32, P1 ;  /* 0x000000321500780c */ /* 0x000fc40000f21670 */
[----:B------:R-:W-:Y:S02]  /*5bf0*/  ISETP.LT.OR P5, PT, R21, 0x59, P5 ;  /* 0x000000591500780c */ /* 0x000fe40002fa1670 */
[----:B------:R-:W-:Y:S02]  /*5c00*/  FSEL R179, R179, -INF , !P1 ;  /* 0xff800000b3b37808 */ /* 0x000fe40004800000 */
[----:B------:R-:W-:Y:S02]  /*5c10*/  LOP3.LUT P1, RZ, R17, 0x200, RZ, 0xc0, !PT ;  /* 0x0000020011ff7812 */ /* 0x000fe4000782c0ff */
[----:B------:R-:W-:Y:S02]  /*5c20*/  FSEL R195, R195, -INF , !P4 ;  /* 0xff800000c3c37808 */ /* 0x000fe40006000000 */
[----:B------:R-:W-:Y:S02]  /*5c30*/  ISETP.GT.AND P1, PT, R20, 0x38, !P1 ;  /* 0x000000381400780c */ /* 0x000fe40004f24270 */
[----:B-1----:R-:W-:-:S02]  /*5c40*/  FMNMX.FTZ R10, R15, R10, !PT ;  /* 0x0000000a0f0a7209 */ /* 0x002fc40007810000 */
[----:B------:R-:W-:Y:S02]  /*5c50*/  ISETP.LT.OR P1, PT, R21, 0x39, P1 ;  /* 0x000000391500780c */ /* 0x000fe40000f21670 */
[----:B------:R-:W-:Y:S01]  /*5c60*/  FSEL R198, R198, -INF , !P5 ;  /* 0xff800000c6c67808 */ /* 0x000fe20006800000 */
[----:B------:R-:W-:Y:S01]  /*5c70*/  FMUL.FTZ R14, R10, UR6 ;  /* 0x000000060a0e7c20 */ /* 0x000fe20008410000 */
[----:B------:R-:W-:Y:S02]  /*5c80*/  FSEL R182, R182, -INF , !P1 ;  /* 0xff800000b6b67808 */ /* 0x000fe40004800000 */
[----:B------:R-:W-:-:S04]  /*5c90*/  LOP3.LUT P1, RZ, R17, 0x100, RZ, 0xc0, !PT ;  /* 0x0000010011ff7812 */ /* 0x000fc8000782c0ff */
[----:B------:R-:W-:-:S04]  /*5ca0*/  ISETP.GT.AND P1, PT, R20, 0x39, !P1 ;  /* 0x000000391400780c */ /* 0x000fc80004f24270 */
[----:B------:R-:W-:-:S04]  /*5cb0*/  ISETP.LT.OR P1, PT, R21, 0x3a, P1 ;  /* 0x0000003a1500780c */ /* 0x000fc80000f21670 */
        /* <DEDUP_REMOVED lines=9> */
[----:B------:R-:W-:Y:S02]  /*5d50*/  ISETP.GT.AND P1, PT, R20, 0x48, !P6 ;  /* 0x000000481400780c */ /* 0x000fe40007724270 */
[----:B------:R-:W-:Y:S02]  /*5d60*/  LOP3.LUT P6, RZ, R17, 0x40000, RZ, 0xc0, !PT ;  /* 0x0004000011ff7812 */ /* 0x000fe400078cc0ff */
[----:B------:R-:W-:-:S04]  /*5d70*/  ISETP.LT.OR P1, PT, R21, 0x49, P1 ;  /* 0x000000491500780c */ /* 0x000fc80000f21670 */
[----:B------:R-:W-:Y:S02]  /*5d80*/  FSEL R190, R190, -INF , !P1 ;  /* 0xff800000bebe7808 */ /* 0x000fe40004800000 */
[C---:B------:R-:W-:Y:S02]  /*5d90*/  ISETP.GT.AND P1, PT, R20.reuse, RZ, !P6 ;  /* 0x000000ff1400720c */ /* 0x040fe40007724270 */
[----:B------:R-:W-:Y:S02]  /*5da0*/  LOP3.LUT P6, RZ, R17, 0x1, RZ, 0xc0, !PT ;  /* 0x0000000111ff7812 */ /* 0x000fe400078cc0ff */
        /* <DEDUP_REMOVED lines=8> */
[--C-:B------:R-:W-:Y:S01]  /*5e30*/  FFMA.FTZ R203, R156, UR6, -R14.reuse ;  /* 0x000000069ccb7c23 */ /* 0x100fe2000801080e */
[----:B------:R-:W-:Y:S01]  /*5e40*/  FMNMX.FTZ R154, R158, R15, !PT ;  /* 0x0000000f9e9a7209 */ /* 0x000fe20007810000 */
[--C-:B------:R-:W-:Y:S01]  /*5e50*/  FFMA.FTZ R13, R153, UR6, -R14.reuse ;  /* 0x00000006990d7c23 */ /* 0x100fe2000801080e */
[--C-:B------:R-:W-:Y:S01]  /*5e60*/  FFMA.FTZ R204, R160, UR6, -R14.reuse ;  /* 0x00000006a0cc7c23 */ /* 0x100fe2000801080e */
[----:B------:R-:W-:Y:S01]  /*5e70*/  FSEL R199, R199, -INF , !P2 ;  /* 0xff800000c7c77808 */ /* 0x000fe20005000000 */
[--C-:B------:R-:W-:Y:S01]  /*5e80*/  FFMA.FTZ R152, R215, UR6, -R14.reuse ;  /* 0x00000006d7987c23 */ /* 0x100fe2000801080e */
[----:B------:R-:W-:Y:S01]  /*5e90*/  FMNMX.FTZ R15, R159, R154, !PT ;  /* 0x0000009a9f0f7209 */ /* 0x000fe20007810000 */
[--C-:B------:R-:W-:Y:S01]  /*5ea0*/  FFMA.FTZ R196, R196, UR6, -R14.reuse ;  /* 0x00000006c4c47c23 */ /* 0x100fe2000801080e */
[----:B------:R1:W-:Y:S02]  /*5eb0*/  MUFU.EX2 R154, R203 ;  /* 0x000000cb009a7308 */ /* 0x0003e40000000800 */
[----:B------:R-:W-:Y:S01]  /*5ec0*/  FMNMX.FTZ R156, R162, R15, !PT ;  /* 0x0000000fa29c7209 */ /* 0x000fe20007810000 */
[----:B------:R-:W-:-:S03]  /*5ed0*/  FFMA.FTZ R15, R157, UR6, -R14 ;  /* 0x000000069d0f7c23 */ /* 0x000fc6000801080e */
[----:B------:R-:W-:Y:S02]  /*5ee0*/  FMNMX.FTZ R153, R163, R156, !PT ;  /* 0x0000009ca3997209 */ /* 0x000fe40007810000 */
[----:B------:R-:W-:Y:S01]  /*5ef0*/  MUFU.EX2 R152, R152 ;  /* 0x0000009800987308 */ /* 0x000fe20000000800 */
[----:B-1----:R-:W-:Y:S01]  /*5f00*/  FFMA.FTZ R203, R165, UR6, -R14 ;  /* 0x00000006a5cb7c23 */ /* 0x002fe2000801080e */
[----:B------:R-:W-:-:S04]  /*5f10*/  FMNMX.FTZ R156, R166, R153, !PT ;  /* 0x00000099a69c7209 */ /* 0x000fc80007810000 */
[----:B------:R-:W-:Y:S02]  /*5f20*/  FMNMX.FTZ R153, R167, R156, !PT ;  /* 0x0000009ca7997209 */ /* 0x000fe40007810000 */
[----:B------:R1:W-:Y:S02]  /*5f30*/  MUFU.EX2 R156, R204 ;  /* 0x000000cc009c7308 */ /* 0x0003e40000000800 */
[----:B------:R-:W-:Y:S01]  /*5f40*/  FMNMX.FTZ R160, R170, R153, !PT ;  /* 0x00000099aaa07209 */ /* 0x000fe20007810000 */
[----:B------:R-:W-:-:S03]  /*5f50*/  FFMA.FTZ R153, R161, UR6, -R14 ;  /* 0x00000006a1997c23 */ /* 0x000fc6000801080e */
[----:B------:R-:W-:Y:S02]  /*5f60*/  FMNMX.FTZ R157, R171, R160, !PT ;  /* 0x000000a0ab9d7209 */ /* 0x000fe40007810000 */
[----:B------:R-:W-:Y:S01]  /*5f70*/  MUFU.EX2 R13, R13 ;  /* 0x0000000d000d7308 */ /* 0x000fe20000000800 */
[--C-:B-1----:R-:W-:Y:S01]  /*5f80*/  FFMA.FTZ R204, R169, UR6, -R14.reuse ;  /* 0x00000006a9cc7c23 */ /* 0x102fe2000801080e */
[----:B------:R-:W-:Y:S01]  /*5f90*/  FMNMX.FTZ R160, R174, R157, !PT ;  /* 0x0000009daea07209 */ /* 0x000fe20007810000 */
[----:B------:R-:W-:-:S03]  /*5fa0*/  FFMA.FTZ R157, R164, UR6, -R14 ;  /* 0x00000006a49d7c23 */ /* 0x000fc6000801080e */
[----:B------:R-:W-:Y:S02]  /*5fb0*/  FMNMX.FTZ R161, R175, R160, !PT ;  /* 0x000000a0afa17209 */ /* 0x000fe40007810000 */
[----:B------:R-:W-:Y:S02]  /*5fc0*/  MUFU.EX2 R15, R15 ;  /* 0x0000000f000f7308 */ /* 0x000fe40000000800 */
[----:B------:R-:W-:-:S04]  /*5fd0*/  FMNMX.FTZ R160, R178, R161, !PT ;  /* 0x000000a1b2a07209 */ /* 0x000fc80007810000 */
[----:B------:R-:W-:Y:S02]  /*5fe0*/  FMNMX.FTZ R161, R179, R160, !PT ;  /* 0x000000a0b3a17209 */ /* 0x000fe40007810000 */
[----:B------:R-:W-:Y:S02]  /*5ff0*/  MUFU.EX2 R153, R153 ;  /* 0x0000009900997308 */ /* 0x000fe40000000800 */
[----:B------:R-:W-:Y:S01]  /*6000*/  FMNMX.FTZ R164, R182, R161, !PT ;  /* 0x000000a1b6a47209 */ /* 0x000fe20007810000 */
[----:B------:R-:W-:-:S03]  /*6010*/  FFMA.FTZ R161, R168, UR6, -R14 ;  /* 0x00000006a8a17c23 */ /* 0x000fc6000801080e */
[----:B------:R-:W-:Y:S02]  /*6020*/  FMNMX.FTZ R165, R183, R164, !PT ;  /* 0x000000a4b7a57209 */ /* 0x000fe40007810000 */
[----:B------:R-:W-:Y:S02]  /*6030*/  MUFU.EX2 R157, R157 ;  /* 0x0000009d009d7308 */ /* 0x000fe40000000800 */
[----:B------:R-:W-:-:S04]  /*6040*/  FMNMX.FTZ R164, R186, R165, !PT ;  /* 0x000000a5baa47209 */ /* 0x000fc80007810000 */
[----:B------:R-:W-:Y:S02]  /*6050*/  FMNMX.FTZ R165, R187, R164, !PT ;  /* 0x000000a4bba57209 */ /* 0x000fe40007810000 */
[----:B------:R1:W-:Y:S02]  /*6060*/  MUFU.EX2 R164, R204 ;  /* 0x000000cc00a47308 */ /* 0x0003e40000000800 */
[----:B------:R-:W-:Y:S01]  /*6070*/  FMNMX.FTZ R168, R190, R165, !PT ;  /* 0x000000a5bea87209 */ /* 0x000fe20007810000 */
[--C-:B------:R-:W-:Y:S01]  /*6080*/  FFMA.FTZ R165, R172, UR6, -R14.reuse ;  /* 0x00000006aca57c23 */ /* 0x100fe2000801080e */
[--C-:B------:R-:W-:Y:S02]  /*6090*/  FFMA.FTZ R172, R177, UR6, -R14.reuse ;  /* 0x00000006b1ac7c23 */ /* 0x100fe4000801080e */
[----:B------:R-:W-:Y:S01]  /*60a0*/  FMNMX.FTZ R169, R191, R168, !PT ;  /* 0x000000a8bfa97209 */ /* 0x000fe20007810000 */
[--C-:B------:R-:W-:Y:S01]  /*60b0*/  FFMA.FTZ R168, R173, UR6, -R14.reuse ;  /* 0x00000006ada87c23 */ /* 0x100fe2000801080e */
[--C-:B------:R-:W-:Y:S01]  /*60c0*/  FFMA.FTZ R173, R184, UR6, -R14.reuse ;  /* 0x00000006b8ad7c23 */ /* 0x100fe2000801080e */
[--C-:B------:R-:W-:Y:S01]  /*60d0*/  FFMA.FTZ R184, R189, UR6, -R14.reuse ;  /* 0x00000006bdb87c23 */ /* 0x100fe2000801080e */
[----:B------:R-:W-:Y:S01]  /*60e0*/  FMNMX.FTZ R20, R194, R169, !PT ;  /* 0x000000a9c2147209 */ /* 0x000fe20007810000 */
[--C-:B------:R-:W-:Y:S01]  /*60f0*/  FFMA.FTZ R169, R180, UR6, -R14.reuse ;  /* 0x00000006b4a97c23 */ /* 0x100fe2000801080e */
[----:B------:R-:W-:Y:S01]  /*6100*/  FFMA.FTZ R180, R185, UR6, -R14 ;  /* 0x00000006b9b47c23 */ /* 0x000fe2000801080e */
[----:B------:R-:W-:Y:S01]  /*6110*/  FSEL R189, R10, RZ, P1 ;  /* 0x000000ff0abd7208 */ /* 0x000fe20000800000 */
[----:B------:R-:W-:Y:S01]  /*6120*/  MUFU.EX2 R160, R203 ;  /* 0x000000cb00a07308 */ /* 0x000fe20000000800 */
[----:B------:R-:W-:-:S03]  /*6130*/  FMNMX.FTZ R21, R195, R20, !PT ;  /* 0x00000014c3157209 */ /* 0x000fc60007810000 */
[----:B------:R-:W-:Y:S01]  /*6140*/  FADD.FTZ R189, -R189, R2 ;  /* 0x00000002bdbd7221 */ /* 0x000fe20000010100 */
[----:B------:R-:W-:Y:S01]  /*6150*/  FMNMX.FTZ R20, R198, R21, !PT ;  /* 0x00000015c6147209 */ /* 0x000fe20007810000 */
[--C-:B------:R-:W-:Y:S01]  /*6160*/  FFMA.FTZ R21, R176, UR6, -R14.reuse ;  /* 0x00000006b0157c23 */ /* 0x100fe2000801080e */
[--C-:B------:R-:W-:Y:S01]  /*6170*/  FFMA.FTZ R176, R181, UR6, -R14.reuse ;  /* 0x00000006b5b07c23 */ /* 0x100fe2000801080e */
[--C-:B------:R-:W-:Y:S01]  /*6180*/  FFMA.FTZ R181, R192, UR6, -R14.reuse ;  /* 0x00000006c0b57c23 */ /* 0x100fe2000801080e */
[----:B------:R-:W-:Y:S01]  /*6190*/  FMNMX.FTZ R20, R199, R20, !PT ;  /* 0x00000014c7147209 */ /* 0x000fe20007810000 */
[----:B------:R-:W-:Y:S04]  /*61a0*/  MUFU.EX2 R161, R161 ;  /* 0x000000a100a17308 */ /* 0x000fe80000000800 */
[----:B------:R-:W2:Y:S04]  /*61b0*/  SHFL.BFLY PT, R177, R20, 0x2, 0x1f ;  /* 0x0c401f0014b17f89 */ /* 0x000ea800000e0000 */
[----:B------:R-:W-:Y:S08]  /*61c0*/  MUFU.EX2 R165, R165 ;  /* 0x000000a500a57308 */ /* 0x000ff00000000800 */
[----:B------:R-:W-:Y:S08]  /*61d0*/  MUFU.EX2 R168, R168 ;  /* 0x000000a800a87308 */ /* 0x000ff00000000800 */
[----:B------:R-:W-:Y:S01]  /*61e0*/  MUFU.EX2 R21, R21 ;  /* 0x0000001500157308 */ /* 0x000fe20000000800 */
[----:B--2---:R-:W-:Y:S01]  /*61f0*/  FMNMX.FTZ R185, R20, R177, !PT ;  /* 0x000000b114b97209 */ /* 0x004fe20007810000 */
[--C-:B------:R-:W-:Y:S01]  /*6200*/  FFMA.FTZ R177, R188, UR6, -R14.reuse ;  /* 0x00000006bcb17c23 */ /* 0x100fe2000801080e */
[----:B------:R-:W-:-:S05]  /*6210*/  FFMA.FTZ R188, R193, UR6, -R14 ;  /* 0x00000006c1bc7c23 */ /* 0x000fca000801080e */
[----:B------:R-:W-:Y:S01]  /*6220*/  MUFU.EX2 R172, R172 ;  /* 0x000000ac00ac7308 */ /* 0x000fe20000000800 */
[----:B------:R-:W2:Y:S07]  /*6230*/  SHFL.BFLY PT, R20, R185, 0x1, 0x1f ;  /* 0x0c201f00b9147f89 */ /* 0x000eae00000e0000 */
[----:B------:R-:W-:Y:S08]  /*6240*/  MUFU.EX2 R169, R169 ;  /* 0x000000a900a97308 */ /* 0x000ff00000000800 */
[----:B------:R-:W-:Y:S08]  /*6250*/  MUFU.EX2 R176, R176 ;  /* 0x000000b000b07308 */ /* 0x000ff00000000800 */
[----:B------:R-:W-:Y:S01]  /*6260*/  MUFU.EX2 R173, R173 ;  /* 0x000000ad00ad7308 */ /* 0x000fe20000000800 */
[----:B--2---:R-:W-:Y:S01]  /*6270*/  FMNMX.FTZ R20, R185, R20, !PT ;  /* 0x00000014b9147209 */ /* 0x004fe20007810000 */
[----:B------:R-:W-:Y:S01]  /*6280*/  FMUL.FTZ R185, R189, UR6 ;  /* 0x00000006bdb97c20 */ /* 0x000fe20008410000 */
[----:B------:R-:W-:-:S02]  /*6290*/  FFMA.FTZ R189, R197, UR6, -R14 ;  /* 0x00000006c5bd7c23 */ /* 0x000fc4000801080e */
[C---:B------:R-:W-:Y:S01]  /*62a0*/  FSETP.NEU.FTZ.AND P1, PT, R20.reuse, -INF , PT ;  /* 0xff8000001400780b */ /* 0x040fe20003f3d000 */
[----:B-1----:R-:W-:Y:S02]  /*62b0*/  FMUL.FTZ R204, R20, UR6 ;  /* 0x0000000614cc7c20 */ /* 0x002fe40008410000 */
[----:B------:R-:W1:Y:S03]  /*62c0*/  MUFU.EX2 R185, R185 ;  /* 0x000000b900b97308 */ /* 0x000e660000000800 */
[----:B------:R-:W-:-:S05]  /*62d0*/  FSEL R204, R204, RZ, P1 ;  /* 0x000000ffcccc7208 */ /* 0x000fca0000800000 */
        /* <DEDUP_REMOVED lines=9> */
[----:B-1----:R-:W-:Y:S01]  /*6370*/  FFMA.FTZ R192, R185, R3, R152 ;  /* 0x00000003b9c07223 */ /* 0x002fe20000010098 */
[----:B------:R-:W-:Y:S01]  /*6380*/  MUFU.EX2 R177, R177 ;  /* 0x000000b100b17308 */ /* 0x000fe20000000800 */
[----:B------:R-:W-:Y:S01]  /*6390*/  F2FP.F16.F32.PACK_AB R152, R13, R152 ;  /* 0x000000980d98723e */ /* 0x000fe200000000ff */
[----:B------:R-:W-:Y:S01]  /*63a0*/  FFMA.FTZ R183, R183, UR6, -R204 ;  /* 0x00000006b7b77c23 */ /* 0x000fe200080108cc */
[----:B------:R-:W-:Y:S01]  /*63b0*/  FADD.FTZ R3, R13, R192 ;  /* 0x000000c00d037221 */ /* 0x000fe20000010000 */
[--C-:B------:R-:W-:Y:S01]  /*63c0*/  FFMA.FTZ R192, R159, UR6, -R204.reuse ;  /* 0x000000069fc07c23 */ /* 0x100fe200080108cc */
[--C-:B------:R-:W-:Y:S01]  /*63d0*/  FFMA.FTZ R159, R162, UR6, -R204.reuse ;  /* 0x00000006a29f7c23 */ /* 0x100fe200080108cc */
[--C-:B------:R-:W-:Y:S01]  /*63e0*/  FFMA.FTZ R186, R186, UR6, -R204.reuse ;  /* 0x00000006baba7c23 */ /* 0x100fe200080108cc */
[----:B------:R-:W-:Y:S01]  /*63f0*/  FADD.FTZ R158, R154, R3 ;  /* 0x000000039a9e7221 */ /* 0x000fe20000010000 */
[----:B------:R-:W1:Y:S01]  /*6400*/  MUFU.EX2 R184, R184 ;  /* 0x000000b800b87308 */ /* 0x000e620000000800 */
[----:B------:R-:W-:Y:S01]  /*6410*/  F2FP.F16.F32.PACK_AB R154, R15, R154 ;  /* 0x0000009a0f9a723e */ /* 0x000fe200000000ff */
[----:B------:R-:W-:Y:S01]  /*6420*/  FFMA.FTZ R187, R187, UR6, -R204 ;  /* 0x00000006bbbb7c23 */ /* 0x000fe200080108cc */
[----:B------:R-:W-:Y:S01]  /*6430*/  FADD.FTZ R3, R15, R158 ;  /* 0x0000009e0f037221 */ /* 0x000fe20000010000 */
[--C-:B------:R-:W-:Y:S01]  /*6440*/  FFMA.FTZ R191, R191, UR6, -R204.reuse ;  /* 0x00000006bfbf7c23 */ /* 0x100fe200080108cc */
[--C-:B------:R-:W-:Y:S01]  /*6450*/  FFMA.FTZ R194, R194, UR6, -R204.reuse ;  /* 0x00000006c2c27c23 */ /* 0x100fe200080108cc */
[--C-:B------:R-:W-:Y:S01]  /*6460*/  FFMA.FTZ R195, R195, UR6, -R204.reuse ;  /* 0x00000006c3c37c23 */ /* 0x100fe200080108cc */
[----:B------:R-:W-:Y:S01]  /*6470*/  FADD.FTZ R158, R156, R3 ;  /* 0x000000039c9e7221 */ /* 0x000fe20000010000 */
[----:B------:R2:W-:Y:S01]  /*6480*/  MUFU.EX2 R2, R196 ;  /* 0x000000c400027308 */ /* 0x0005e20000000800 */
[--C-:B------:R-:W-:Y:S01]  /*6490*/  FFMA.FTZ R198, R198, UR6, -R204.reuse ;  /* 0x00000006c6c67c23 */ /* 0x100fe200080108cc */
[----:B------:R-:W-:Y:S01]  /*64a0*/  FFMA.FTZ R199, R199, UR6, -R204 ;  /* 0x00000006c7c77c23 */ /* 0x000fe200080108cc */
[C---:B------:R-:W-:Y:S01]  /*64b0*/  FADD.FTZ R158, R153.reuse, R158 ;  /* 0x0000009e999e7221 */ /* 0x040fe20000010000 */
[----:B------:R-:W-:Y:S01]  /*64c0*/  F2FP.F16.F32.PACK_AB R156, R153, R156 ;  /* 0x0000009c999c723e */ /* 0x000fe200000000ff */
[-C--:B------:R-:W-:Y:S01]  /*64d0*/  FMUL.FTZ R24, R24, R185.reuse ;  /* 0x000000b918187220 */ /* 0x080fe20000410000 */
[----:B------:R-:W-:Y:S01]  /*64e0*/  FMUL.FTZ R25, R25, R185 ;  /* 0x000000b919197220 */ /* 0x000fe20000410000 */
[----:B------:R-:W-:Y:S01]  /*64f0*/  FADD.FTZ R3, R157, R158 ;  /* 0x0000009e9d037221 */ /* 0x000fe20000010000 */
[----:B------:R-:W-:Y:S01]  /*6500*/  MUFU.EX2 R181, R181 ;  /* 0x000000b500b57308 */ /* 0x000fe20000000800 */
[--C-:B--2---:R-:W-:Y:S01]  /*6510*/  FFMA.FTZ R196, R163, UR6, -R204.reuse ;  /* 0x00000006a3c47c23 */ /* 0x104fe200080108cc */
[----:B------:R-:W-:Y:S01]  /*6520*/  FFMA.FTZ R163, R166, UR6, -R204 ;  /* 0x00000006a6a37c23 */ /* 0x000fe200080108cc */
[----:B------:R-:W-:Y:S01]  /*6530*/  FADD.FTZ R158, R160, R3 ;  /* 0x00000003a09e7221 */ /* 0x000fe20000010000 */
[----:B------:R-:W-:Y:S01]  /*6540*/  F2FP.F16.F32.PACK_AB R166, R176, R169 ;  /* 0x000000a9b0a6723e */ /* 0x000fe200000000ff */
[-C--:B------:R-:W-:Y:S01]  /*6550*/  FMUL.FTZ R28, R28, R185.reuse ;  /* 0x000000b91c1c7220 */ /* 0x080fe20000410000 */
[-C--:B------:R-:W-:Y:S01]  /*6560*/  FMUL.FTZ R29, R29, R185.reuse ;  /* 0x000000b91d1d7220 */ /* 0x080fe20000410000 */
[----:B------:R-:W-:Y:S01]  /*6570*/  FADD.FTZ R3, R161, R158 ;  /* 0x0000009ea1037221 */ /* 0x000fe20000010000 */
[----:B------:R-:W-:Y:S01]  /*6580*/  MUFU.EX2 R188, R188 ;  /* 0x000000bc00bc7308 */ /* 0x000fe20000000800 */
[-C--:B------:R-:W-:Y:S01]  /*6590*/  FMUL.FTZ R32, R32, R185.reuse ;  /* 0x000000b920207220 */ /* 0x080fe20000410000 */
[-C--:B------:R-:W-:Y:S01]  /*65a0*/  FMUL.FTZ R33, R33, R185.reuse ;  /* 0x000000b921217220 */ /* 0x080fe20000410000 */
[----:B------:R-:W-:Y:S01]  /*65b0*/  FADD.FTZ R158, R164, R3 ;  /* 0x00000003a49e7221 */ /* 0x000fe20000010000 */
[----:B------:R-:W-:Y:S01]  /*65c0*/  FSEL R3, R20, RZ, P1 ;  /* 0x000000ff14037208 */ /* 0x000fe20000800000 */
[-C--:B------:R-:W-:Y:S01]  /*65d0*/  FMUL.FTZ R36, R36, R185.reuse ;  /* 0x000000b924247220 */ /* 0x080fe20000410000 */
[----:B------:R-:W-:Y:S01]  /*65e0*/  FMUL.FTZ R37, R37, R185 ;  /* 0x000000b925257220 */ /* 0x000fe20000410000 */
[----:B------:R-:W-:Y:S01]  /*65f0*/  FADD.FTZ R193, R165, R158 ;  /* 0x0000009ea5c17221 */ /* 0x000fe20000010000 */
[----:B------:R-:W-:Y:S01]  /*6600*/  MUFU.EX2 R11, R11 ;  /* 0x0000000b000b7308 */ /* 0x000fe20000000800 */
[----:B------:R-:W-:Y:S01]  /*6610*/  FADD.FTZ R3, -R3, R6 ;  /* 0x0000000603037221 */ /* 0x000fe20000010100 */
[--C-:B------:R-:W-:Y:S01]  /*6620*/  FFMA.FTZ R6, R167, UR6, -R204.reuse ;  /* 0x00000006a7067c23 */ /* 0x100fe200080108cc */
[----:B------:R-:W-:Y:S01]  /*6630*/  FADD.FTZ R158, R168, R193 ;  /* 0x000000c1a89e7221 */ /* 0x000fe20000010000 */
[----:B------:R-:W-:Y:S01]  /*6640*/  FFMA.FTZ R167, R170, UR6, -R204 ;  /* 0x00000006aaa77c23 */ /* 0x000fe200080108cc */
[----:B-1----:R-:W-:Y:S01]  /*6650*/  F2FP.F16.F32.PACK_AB R170, R184, R177 ;  /* 0x000000b1b8aa723e */ /* 0x002fe200000000ff */
[-C--:B------:R-:W-:Y:S01]  /*6660*/  FMUL.FTZ R40, R40, R185.reuse ;  /* 0x000000b928287220 */ /* 0x080fe20000410000 */
[----:B------:R-:W-:Y:S01]  /*6670*/  FADD.FTZ R193, R21, R158 ;  /* 0x0000009e15c17221 */ /* 0x000fe20000010000 */
[----:B------:R-:W-:Y:S01]  /*6680*/  FFMA.FTZ R158, R171, UR6, -R204 ;  /* 0x00000006ab9e7c23 */ /* 0x000fe200080108cc */
[----:B------:R-:W1:Y:S01]  /*6690*/  MUFU.EX2 R14, R14 ;  /* 0x0000000e000e7308 */ /* 0x000e620000000800 */
[-C--:B------:R-:W-:Y:S01]  /*66a0*/  FMUL.FTZ R41, R41, R185.reuse ;  /* 0x000000b929297220 */ /* 0x080fe20000410000 */
[----:B------:R-:W-:Y:S01]  /*66b0*/  FADD.FTZ R162, R172, R193 ;  /* 0x000000c1aca27221 */ /* 0x000fe20000010000 */
[-C--:B------:R-:W-:Y:S01]  /*66c0*/  FMUL.FTZ R44, R44, R185.reuse ;  /* 0x000000b92c2c7220 */ /* 0x080fe20000410000 */
[-C--:B------:R-:W-:Y:S01]  /*66d0*/  FMUL.FTZ R45, R45, R185.reuse ;  /* 0x000000b92d2d7220 */ /* 0x080fe20000410000 */
[-C--:B------:R-:W-:Y:S01]  /*66e0*/  FMUL.FTZ R48, R48, R185.reuse ;  /* 0x000000b930307220 */ /* 0x080fe20000410000 */
[----:B------:R-:W-:Y:S01]  /*66f0*/  FADD.FTZ R171, R169, R162 ;  /* 0x000000a2a9ab7221 */ /* 0x000fe20000010000 */
[-C--:B------:R-:W-:Y:S01]  /*6700*/  FMUL.FTZ R49, R49, R185.reuse ;  /* 0x000000b931317220 */ /* 0x080fe20000410000 */
[----:B------:R-:W-:Y:S01]  /*6710*/  MUFU.EX2 R155, R155 ;  /* 0x0000009b009b7308 */ /* 0x000fe20000000800 */
[-C--:B------:R-:W-:Y:S01]  /*6720*/  FMUL.FTZ R52, R52, R185.reuse ;  /* 0x000000b934347220 */ /* 0x080fe20000410000 */
[----:B------:R-:W-:Y:S01]  /*6730*/  FADD.FTZ R162, R176, R171 ;  /* 0x000000abb0a27221 */ /* 0x000fe20000010000 */
[----:B------:R-:W-:Y:S01]  /*6740*/  FMUL.FTZ R176, R3, UR6 ;  /* 0x0000000603b07c20 */ /* 0x000fe20008410000 */
[----:B------:R-:W-:Y:S01]  /*6750*/  FFMA.FTZ R171, R190, UR6, -R204 ;  /* 0x00000006beab7c23 */ /* 0x000fe200080108cc */
[-C--:B------:R-:W-:Y:S01]  /*6760*/  FMUL.FTZ R53, R53, R185.reuse ;  /* 0x000000b935357220 */ /* 0x080fe20000410000 */
[----:B------:R-:W-:Y:S01]  /*6770*/  FADD.FTZ R193, R173, R162 ;  /* 0x000000a2adc17221 */ /* 0x000fe20000010000 */
[----:B------:R-:W-:Y:S01]  /*6780*/  FMUL.FTZ R56, R56, R185 ;  /* 0x000000b938387220 */ /* 0x000fe20000410000 */
[----:B------:R-:W-:Y:S01]  /*6790*/  MUFU.EX2 R192, R192 ;  /* 0x000000c000c07308 */ /* 0x000fe20000000800 */
[----:B-1----:R-:W-:Y:S01]  /*67a0*/  F2FP.F16.F32.PACK_AB R153, R14, R11 ;  /* 0x0000000b0e99723e */ /* 0x002fe200000000ff */
[----:B------:R-:W-:Y:S01]  /*67b0*/  FADD.FTZ R162, R180, R193 ;  /* 0x000000c1b4a27221 */ /* 0x000fe20000010000 */
[-C--:B------:R-:W-:Y:S01]  /*67c0*/  FMUL.FTZ R57, R57, R185.reuse ;  /* 0x000000b939397220 */ /* 0x080fe20000410000 */
[-C--:B------:R-:W-:Y:S01]  /*67d0*/  FMUL.FTZ R60, R60, R185.reuse ;  /* 0x000000b93c3c7220 */ /* 0x080fe20000410000 */
[-C--:B------:R-:W-:Y:S01]  /*67e0*/  FMUL.FTZ R61, R61, R185.reuse ;  /* 0x000000b93d3d7220 */ /* 0x080fe20000410000 */
[----:B------:R-:W-:Y:S01]  /*67f0*/  FADD.FTZ R193, R177, R162 ;  /* 0x000000a2b1c17221 */ /* 0x000fe20000010000 */
[-C--:B------:R-:W-:Y:S01]  /*6800*/  FMUL.FTZ R64, R64, R185.reuse ;  /* 0x000000b940407220 */ /* 0x080fe20000410000 */
[----:B------:R-:W1:Y:S01]  /*6810*/  MUFU.EX2 R176, R176 ;  /* 0x000000b000b07308 */ /* 0x000e620000000800 */
[-C--:B------:R-:W-:Y:S01]  /*6820*/  FMUL.FTZ R65, R65, R185.reuse ;  /* 0x000000b941417220 */ /* 0x080fe20000410000 */
[----:B------:R-:W-:Y:S01]  /*6830*/  FADD.FTZ R162, R184, R193 ;  /* 0x000000c1b8a27221 */ /* 0x000fe20000010000 */
[-C--:B------:R-:W-:Y:S01]  /*6840*/  FMUL.FTZ R68, R68, R185.reuse ;  /* 0x000000b944447220 */ /* 0x080fe20000410000 */
[-C--:B------:R-:W-:Y:S01]  /*6850*/  FMUL.FTZ R69, R69, R185.reuse ;  /* 0x000000b945457220 */ /* 0x080fe20000410000 */
[----:B------:R-:W-:Y:S01]  /*6860*/  FMUL.FTZ R72, R72, R185 ;  /* 0x000000b948487220 */ /* 0x000fe20000410000 */
[----:B------:R-:W-:Y:S01]  /*6870*/  FADD.FTZ R15, R181, R162 ;  /* 0x000000a2b50f7221 */ /* 0x000fe20000010000 */
[----:B------:R-:W-:Y:S01]  /*6880*/  F2FP.F16.F32.PACK_AB R162, R168, R165 ;  /* 0x000000a5a8a2723e */ /* 0x000fe200000000ff */
[----:B------:R2:W-:Y:S01]  /*6890*/  MUFU.EX2 R13, R174 ;  /* 0x000000ae000d7308 */ /* 0x0005e20000000800 */
[----:B------:R-:W-:Y:S01]  /*68a0*/  F2FP.F16.F32.PACK_AB R168, R180, R173 ;  /* 0x000000adb4a8723e */ /* 0x000fe200000000ff */
[----:B------:R-:W-:Y:S01]  /*68b0*/  FADD.FTZ R15, R188, R15 ;  /* 0x0000000fbc0f7221 */ /* 0x000fe20000010000 */
[-C--:B------:R-:W-:Y:S01]  /*68c0*/  FMUL.FTZ R73, R73, R185.reuse ;  /* 0x000000b949497220 */ /* 0x080fe20000410000 */
[-C--:B------:R-:W-:Y:S01]  /*68d0*/  FMUL.FTZ R76, R76, R185.reuse ;  /* 0x000000b94c4c7220 */ /* 0x080fe20000410000 */
[-C--:B------:R-:W-:Y:S01]  /*68e0*/  FMUL.FTZ R77, R77, R185.reuse ;  /* 0x000000b94d4d7220 */ /* 0x080fe20000410000 */
[-C--:B------:R-:W-:Y:S01]  /*68f0*/  FMUL.FTZ R80, R80, R185.reuse ;  /* 0x000000b950507220 */ /* 0x080fe20000410000 */
[-C--:B------:R-:W-:Y:S01]  /*6900*/  FMUL.FTZ R81, R81, R185.reuse ;  /* 0x000000b951517220 */ /* 0x080fe20000410000 */
[----:B------:R-:W3:Y:S01]  /*6910*/  MUFU.EX2 R159, R159 ;  /* 0x0000009f009f7308 */ /* 0x000ee20000000800 */
[----:B--2---:R-:W-:Y:S01]  /*6920*/  FADD.FTZ R174, R2, R15 ;  /* 0x0000000f02ae7221 */ /* 0x004fe20000010000 */
[----:B-1----:R-:W-:Y:S01]  /*6930*/  FFMA.FTZ R15, R176, R0, R11 ;  /* 0x00000000b00f7223 */ /* 0x002fe2000001000b */
        /* <DEDUP_REMOVED lines=13> */
[----:B------:R-:W2:Y:S01]  /*6a10*/  MUFU.EX2 R163, R163 ;  /* 0x000000a300a37308 */ /* 0x000ea20000000800 */
[-C--:B------:R-:W-:Y:S01]  /*6a20*/  FMUL.FTZ R101, R101, R185.reuse ;  /* 0x000000b965657220 */ /* 0x080fe20000410000 */
[----:B---3--:R-:W-:Y:S01]  /*6a30*/  FADD.FTZ R15, R159, R0 ;  /* 0x000000009f0f7221 */ /* 0x008fe20000010000 */
        /* <DEDUP_REMOVED lines=28> */
[----:B------:R-:W-:Y:S01]  /*6c00*/  FMUL.FTZ R149, R149, R185 ;  /* 0x000000b995957220 */ /* 0x000fe20000410000 */
[----:B------:R2:W3:Y:S01]  /*6c10*/  MUFU.EX2 R190, R158 ;  /* 0x0000009e00be7308 */ /* 0x0004e20000000800 */
[----:B------:R-:W-:Y:S01]  /*6c20*/  F2FP.F16.F32.PACK_AB R155, R192, R155 ;  /* 0x0000009bc09b723e */ /* 0x000fe200000000ff */
[-C--:B------:R-:W-:Y:S01]  /*6c30*/  FMUL.FTZ R26, R26, R176.reuse ;  /* 0x000000b01a1a7220 */ /* 0x080fe20000410000 */
[-C--:B------:R-:W-:Y:S01]  /*6c40*/  FMUL.FTZ R27, R27, R176.reuse ;  /* 0x000000b01b1b7220 */ /* 0x080fe20000410000 */
[-C--:B------:R-:W-:Y:S01]  /*6c50*/  FMUL.FTZ R30, R30, R176.reuse ;  /* 0x000000b01e1e7220 */ /* 0x080fe20000410000 */
[-C--:B------:R-:W-:Y:S01]  /*6c60*/  FMUL.FTZ R31, R31, R176.reuse ;  /* 0x000000b01f1f7220 */ /* 0x080fe20000410000 */
[-C--:B------:R-:W-:Y:S01]  /*6c70*/  FMUL.FTZ R34, R34, R176.reuse ;  /* 0x000000b022227220 */ /* 0x080fe20000410000 */
[----:B------:R-:W-:Y:S01]  /*6c80*/  FMUL.FTZ R35, R35, R176 ;  /* 0x000000b023237220 */ /* 0x000fe20000410000 */
[----:B------:R-:W4:Y:S01]  /*6c90*/  MUFU.EX2 R204, R175 ;  /* 0x000000af00cc7308 */ /* 0x000f220000000800 */
[C---:B-1----:R-:W-:Y:S01]  /*6ca0*/  FADD.FTZ R3, R189.reuse, R174 ;  /* 0x000000aebd037221 */ /* 0x042fe20000010000 */
[----:B------:R-:W-:Y:S01]  /*6cb0*/  F2FP.F16.F32.PACK_AB R174, R189, R2 ;  /* 0x00000002bdae723e */ /* 0x000fe200000000ff */
[-C--:B------:R-:W-:Y:S01]  /*6cc0*/  FMUL.FTZ R38, R38, R176.reuse ;  /* 0x000000b026267220 */ /* 0x080fe20000410000 */
[----:B--2---:R-:W-:Y:S01]  /*6cd0*/  F2FP.F16.F32.PACK_AB R158, R160, R157 ;  /* 0x0000009da09e723e */ /* 0x004fe200000000ff */
[-C--:B------:R-:W-:Y:S01]  /*6ce0*/  FMUL.FTZ R39, R39, R176.reuse ;  /* 0x000000b027277220 */ /* 0x080fe20000410000 */
[----:B------:R-:W-:Y:S01]  /*6cf0*/  F2FP.F16.F32.PACK_AB R157, R196, R159 ;  /* 0x0000009fc49d723e */ /* 0x000fe200000000ff */
[-C--:B------:R-:W-:Y:S01]  /*6d00*/  FMUL.FTZ R42, R42, R176.reuse ;  /* 0x000000b02a2a7220 */ /* 0x080fe20000410000 */
[----:B------:R1:W2:Y:S01]  /*6d10*/  MUFU.EX2 R165, R178 ;  /* 0x000000b200a57308 */ /* 0x0002a20000000800 */
[----:B------:R-:W-:Y:S01]  /*6d20*/  F2FP.F16.F32.PACK_AB R159, R6, R163 ;  /* 0x000000a3069f723e */ /* 0x000fe200000000ff */
[-C--:B------:R-:W-:Y:S01]  /*6d30*/  FMUL.FTZ R43, R43, R176.reuse ;  /* 0x000000b02b2b7220 */ /* 0x080fe20000410000 */
[----:B------:R-:W-:Y:S01]  /*6d40*/  F2FP.F16.F32.PACK_AB R160, R164, R161 ;  /* 0x000000a1a4a0723e */ /* 0x000fe200000000ff */
[-C--:B------:R-:W-:Y:S01]  /*6d50*/  FMUL.FTZ R46, R46, R176.reuse ;  /* 0x000000b02e2e7220 */ /* 0x080fe20000410000 */
[----:B------:R-:W-:Y:S01]  /*6d60*/  F2FP.F16.F32.PACK_AB R164, R172, R21 ;  /* 0x00000015aca4723e */ /* 0x000fe200000000ff */
[-C--:B------:R-:W-:Y:S01]  /*6d70*/  FMUL.FTZ R47, R47, R176.reuse ;  /* 0x000000b02f2f7220 */ /* 0x080fe20000410000 */
[----:B---3--:R-:W-:Y:S01]  /*6d80*/  F2FP.F16.F32.PACK_AB R161, R190, R167 ;  /* 0x000000a7bea1723e */ /* 0x008fe200000000ff */
[----:B------:R-:W3:Y:S01]  /*6d90*/  MUFU.EX2 R2, R179 ;  /* 0x000000b300027308 */ /* 0x000ee20000000800 */
[----:B-1----:R-:W-:Y:S01]  /*6da0*/  FADD.FTZ R178, R6, R15 ;  /* 0x0000000f06b27221 */ /* 0x002fe20000010000 */
[----:B------:R-:W-:Y:S01]  /*6db0*/  F2FP.F16.F32.PACK_AB R172, R188, R181 ;  /* 0x000000b5bcac723e */ /* 0x000fe200000000ff */
[-C--:B------:R-:W-:Y:S01]  /*6dc0*/  FMUL.FTZ R50, R50, R176.reuse ;  /* 0x000000b032327220 */ /* 0x080fe20000410000 */
[----:B----4-:R-:W-:Y:S01]  /*6dd0*/  F2FP.F16.F32.PACK_AB R163, R204, R13 ;  /* 0x0000000dcca3723e */ /* 0x010fe200000000ff */
[----:B------:R-:W-:Y:S01]  /*6de0*/  FADD.FTZ R15, R167, R178 ;  /* 0x000000b2a70f7221 */ /* 0x000fe20000010000 */
[-C--:B------:R-:W-:Y:S01]  /*6df0*/  FMUL.FTZ R51, R51, R176.reuse ;  /* 0x000000b033337220 */ /* 0x080fe20000410000 */
[-C--:B------:R-:W-:Y:S01]  /*6e00*/  FMUL.FTZ R54, R54, R176.reuse ;  /* 0x000000b036367220 */ /* 0x080fe20000410000 */
[----:B------:R-:W1:Y:S01]  /*6e10*/  MUFU.EX2 R182, R182 ;  /* 0x000000b600b67308 */ /* 0x000e620000000800 */
[----:B------:R-:W-:Y:S01]  /*6e20*/  FADD.FTZ R178, R190, R15 ;  /* 0x0000000fbeb27221 */ /* 0x000fe20000010000 */
[-C--:B------:R-:W-:Y:S01]  /*6e30*/  FMUL.FTZ R55, R55, R176.reuse ;  /* 0x000000b037377220 */ /* 0x080fe20000410000 */
[-C--:B------:R-:W-:Y:S01]  /*6e40*/  FMUL.FTZ R58, R58, R176.reuse ;  /* 0x000000b03a3a7220 */ /* 0x080fe20000410000 */
[-C--:B------:R-:W-:Y:S01]  /*6e50*/  FMUL.FTZ R59, R59, R176.reuse ;  /* 0x000000b03b3b7220 */ /* 0x080fe20000410000 */
[----:B------:R-:W-:Y:S01]  /*6e60*/  FADD.FTZ R15, R13, R178 ;  /* 0x000000b20d0f7221 */ /* 0x000fe20000010000 */
[-C--:B------:R-:W-:Y:S01]  /*6e70*/  FMUL.FTZ R62, R62, R176.reuse ;  /* 0x000000b03e3e7220 */ /* 0x080fe20000410000 */
[-C--:B------:R-:W-:Y:S01]  /*6e80*/  FMUL.FTZ R63, R63, R176.reuse ;  /* 0x000000b03f3f7220 */ /* 0x080fe20000410000 */
[----:B------:R-:W4:Y:S01]  /*6e90*/  MUFU.EX2 R183, R183 ;  /* 0x000000b700b77308 */ /* 0x000f220000000800 */
[----:B------:R-:W-:Y:S01]  /*6ea0*/  FADD.FTZ R180, R204, R15 ;  /* 0x0000000fccb47221 */ /* 0x000fe20000010000 */
[-C--:B------:R-:W-:Y:S01]  /*6eb0*/  FMUL.FTZ R66, R66, R176.reuse ;  /* 0x000000b042427220 */ /* 0x080fe20000410000 */
[-C--:B------:R-:W-:Y:S01]  /*6ec0*/  FMUL.FTZ R67, R67, R176.reuse ;  /* 0x000000b043437220 */ /* 0x080fe20000410000 */
[-C--:B------:R-:W-:Y:S01]  /*6ed0*/  FMUL.FTZ R70, R70, R176.reuse ;  /* 0x000000b046467220 */ /* 0x080fe20000410000 */
[----:B--2---:R-:W-:Y:S01]  /*6ee0*/  FADD.FTZ R15, R165, R180 ;  /* 0x000000b4a50f7221 */ /* 0x004fe20000010000 */
[C---:B---3--:R-:W-:Y:S01]  /*6ef0*/  F2FP.F16.F32.PACK_AB R165, R2.reuse, R165 ;  /* 0x000000a502a5723e */ /* 0x048fe200000000ff */
[-C--:B------:R-:W-:Y:S01]  /*6f00*/  FMUL.FTZ R71, R71, R176.reuse ;  /* 0x000000b047477220 */ /* 0x080fe20000410000 */
[----:B------:R-:W2:Y:S01]  /*6f10*/  MUFU.EX2 R169, R186 ;  /* 0x000000ba00a97308 */ /* 0x000ea20000000800 */
[----:B------:R-:W-:Y:S01]  /*6f20*/  FADD.FTZ R15, R2, R15 ;  /* 0x0000000f020f7221 */ /* 0x000fe20000010000 */
[-C--:B------:R-:W-:Y:S01]  /*6f30*/  FMUL.FTZ R74, R74, R176.reuse ;  /* 0x000000b04a4a7220 */ /* 0x080fe20000410000 */
[-C--:B------:R-:W-:Y:S01]  /*6f40*/  FMUL.FTZ R75, R75, R176.reuse ;  /* 0x000000b04b4b7220 */ /* 0x080fe20000410000 */
[-C--:B------:R-:W-:Y:S01]  /*6f50*/  FMUL.FTZ R78, R78, R176.reuse ;  /* 0x000000b04e4e7220 */ /* 0x080fe20000410000 */
[----:B-1----:R-:W-:Y:S01]  /*6f60*/  FADD.FTZ R184, R182, R15 ;  /* 0x0000000fb6b87221 */ /* 0x002fe20000010000 */
[-C--:B------:R-:W-:Y:S01]  /*6f70*/  FMUL.FTZ R79, R79, R176.reuse ;  /* 0x000000b04f4f7220 */ /* 0x080fe20000410000 */
[----:B------:R-:W-:Y:S01]  /*6f80*/  FMUL.FTZ R82, R82, R176 ;  /* 0x000000b052527220 */ /* 0x000fe20000410000 */
[----:B------:R-:W1:Y:S01]  /*6f90*/  MUFU.EX2 R0, R187 ;  /* 0x000000bb00007308 */ /* 0x000e620000000800 */
[C---:B----4-:R-:W-:Y:S01]  /*6fa0*/  FADD.FTZ R184, R183.reuse, R184 ;  /* 0x000000b8b7b87221 */ /* 0x050fe20000010000 */
[----:B------:R-:W-:Y:S01]  /*6fb0*/  F2FP.F16.F32.PACK_AB R167, R183, R182 ;  /* 0x000000b6b7a7723e */ /* 0x000fe200000000ff */
        /* <DEDUP_REMOVED lines=14> */
[C---:B-1----:R-:W-:Y:S01]  /*70a0*/  FADD.FTZ R184, R0.reuse, R15 ;  /* 0x0000000f00b87221 */ /* 0x042fe20000010000 */
[----:B------:R-:W-:Y:S01]  /*70b0*/  F2FP.F16.F32.PACK_AB R169, R0, R169 ;  /* 0x000000a900a9723e */ /* 0x000fe200000000ff */
        /* <DEDUP_REMOVED lines=33> */
[----:B------:R-:W-:Y:S01]  /*72d0*/  FMUL.FTZ R151, R151, R176 ;  /* 0x000000b097977220 */ /* 0x000fe20000410000 */
[----:B--2---:R-:W-:-:S04]  /*72e0*/  FADD.FTZ R11, R175, R6 ;  /* 0x00000006af0b7221 */ /* 0x004fc80000010000 */
[C---:B-1----:R-:W-:Y:S01]  /*72f0*/  FADD.FTZ R0, R184.reuse, R11 ;  /* 0x0000000bb8007221 */ /* 0x042fe20000010000 */
[----:B------:R-:W-:Y:S01]  /*7300*/  F2FP.F16.F32.PACK_AB R175, R184, R175 ;  /* 0x000000afb8af723e */ /* 0x000fe200000000ff */
[----:B------:R-:W-:Y:S06]  /*7310*/  @!P0 BRA `(.L_x_10863) ;  /* 0x0000000000048947 */ /* 0x000fec0003800000 */
[----:B------:R-:W-:Y:S01]  /*7320*/  BPT.TRAP 0x1 ;  /* 0x000000040000795c */ /* 0x000fe20000300000 */
.L_x_10863:
[----:B------:R1:W2:Y:S01]  /*7330*/  SYNCS.PHASECHK.TRANS64.TRYWAIT P1, [UR27+0x22850], R9 ;  /* 0x02285009ff0075a7 */ /* 0x0002a2000802015b */
[----:B------:R-:W-:Y:S05]  /*7340*/  @!P0 BRA `(.L_x_10864) ;  /* 0x0000000000048947 */ /* 0x000fea0003800000 */
[----:B------:R-:W-:Y:S01]  /*7350*/  BPT.TRAP 0x1 ;  /* 0x000000040000795c */ /* 0x000fe20000300000 */
.L_x_10864:
[----:B--2---:R-:W-:Y:S05]  /*7360*/  @P1 BRA `(.L_x_10865) ;  /* 0x0000000000081947 */ /* 0x004fea0003800000 */
[----:B------:R-:W2:Y:S02]  /*7370*/  SYNCS.PHASECHK.TRANS64.TRYWAIT P1, [UR27+0x22850], R9 ;  /* 0x02285009ff0075a7 */ /* 0x000ea4000802015b */
[----:B--2---:R-:W-:Y:S05]  /*7380*/  @!P1 BRA `(.L_x_10866) ;  /* 0x000000d000f09947 */ /* 0x004fea0003800000 */
.L_x_10865:
[----:B------:R-:W3:Y:S01]  /*7390*/  S2R R2, SR_TID.X ;  /* 0x0000000000027919 */ /* 0x000ee20000002100 */
[----:B------:R-:W-:Y:S01]  /*73a0*/  UIMAD UR14, UR36, 0xc00, UR21 ;  /* 0x00000c00240e78a4 */ /* 0x000fe2000f8e0215 */
[----:B------:R-:W-:Y:S01]  /*73b0*/  UMOV UR11, 0x40000040 ;  /* 0x40000040000b7882 */ /* 0x000fe20000000000 */
[----:B------:R-:W4:Y:S05]  /*73c0*/  S2R R6, SR_TID.X ;  /* 0x0000000000067919 */ /* 0x000f2a0000002100 */
[----:B------:R-:W-:Y:S01]  /*73d0*/  UMOV UR10, UR14 ;  /* 0x0000000e000a7c82 */ /* 0x000fe20008000000 */
[----:B---3--:R-:W-:Y:S02]  /*73e0*/  SHF.R.U32.HI R2, RZ, 0x7, R2 ;  /* 0x00000007ff027819 */ /* 0x008fe40000011602 */
[----:B----4-:R-:W-:-:S03]  /*73f0*/  LOP3.LUT P1, RZ, R6, 0x7f, RZ, 0xc0, !PT ;  /* 0x0000007f06ff7812 */ /* 0x010fc6000782c0ff */
[----:B------:R-:W-:Y:S02]  /*7400*/  VIADD R2, R2, 0x8 ;  /* 0x0000000802027836 */ /* 0x000fe40000000000 */
[----:B------:R-:W-:-:S03]  /*7410*/  IMAD.MOV.U32 R6, RZ, RZ, R20 ;  /* 0x000000ffff067224 */ /* 0x000fc600078e0014 */
[----:B------:R3:W-:Y:S05]  /*7420*/  BAR.SYNC.DEFER_BLOCKING R2, 0x100 ;  /* 0x000400020000751d */ /* 0x0007ea0000010000 */
[----:B--2---:R-:W-:Y:S02]  /*7430*/  @!P1 VIADD R12, R12, 0x22860 ;  /* 0x000228600c0c9836 */ /* 0x004fe40000000000 */
[----:B---3--:R-:W-:-:S03]  /*7440*/  IMAD.MOV.U32 R2, RZ, RZ, R10 ;  /* 0x000000ffff027224 */ /* 0x008fc600078e000a */
[----:B------:R-:W-:Y:S01]  /*7450*/  @!P1 PRMT R12, RZ, 0x654, R12 ;  /* 0x00000654ff0c9816 */ /* 0x000fe2000000000c */
        /* <DEDUP_REMOVED lines=34> */
[C---:B------:R-:W-:Y:S01]  /*7680*/  ISETP.GT.AND P1, PT, R5.reuse, UR22, PT ;  /* 0x0000001605007c0c */ /* 0x040fe2000bf24270 */
[----:B------:R-:W-:-:S12]  /*7690*/  VIADD R5, R5, 0xffffffff ;  /* 0xffffffff05057836 */ /* 0x000fd80000000000 */
[----:B--2---:R-:W-:Y:S05]  /*76a0*/  @P1 BRA `(.L_x_10867) ;  /* 0xffffffd000041947 */ /* 0x004fea000383ffff */
[----:B------:R-:W-:Y:S02]  /*76b0*/  IMAD.MOV.U32 R6, RZ, RZ, R20 ;  /* 0x000000ffff067224 */ /* 0x000fe400078e0014 */
[----:B------:R-:W-:-:S07]  /*76c0*/  IMAD.MOV.U32 R2, RZ, RZ, R10 ;  /* 0x000000ffff027224 */ /* 0x000fce00078e000a */
.L_x_10850:
[----:B------:R-:W-:Y:S01]  /*76d0*/  ULDC UR10, c[0x0][0x448] ;  /* 0x00011200000a7ab9 */ /* 0x000fe20000000800 */
[----:B------:R-:W-:Y:S01]  /*76e0*/  IADD3 R7, R16, 0x1, -R7 ;  /* 0x0000000110077810 */ /* 0x000fe20007ffe807 */
[----:B------:R-:W-:Y:S01]  /*76f0*/  UISETP.NE.AND UP0, UPT, UR10, 0x1, UPT ;  /* 0x000000010a00788c */ /* 0x000fe2000bf05270 */
[----:B------:R-:W-:Y:S02]  /*7700*/  ULDC UR15, c[0x0][0x9e4] ;  /* 0x00027900000f7ab9 */ /* 0x000fe40000000800 */
[----:B------:R-:W-:Y:S01]  /*7710*/  R2UR UR18, R7 ;  /* 0x00000000071272ca */ /* 0x000fe200000e0000 */
[----:B------:R-:W-:Y:S02]  /*7720*/  UISETP.GE.AND UP1, UPT, UR15, 0x1, UPT ;  /* 0x000000010f00788c */ /* 0x000fe4000bf26270 */
[----:B------:R-:W-:-:S04]  /*7730*/  UIADD3 UR14, UR43, 0x7f, URZ ;  /* 0x0000007f2b0e7890 */ /* 0x000fc8000fffe03f */
[----:B------:R-:W-:Y:S01]  /*7740*/  PLOP3.LUT P1, PT, PT, PT, UP1, 0x40, 0x0 ;  /* 0x000000000000781c */ /* 0x000fe20003f2e818 */
[----:B------:R-:W-:Y:S01]  /*7750*/  @UP0 ULDC UR10, c[0x0][0x44c] ;  /* 0x00011300000a0ab9 */ /* 0x000fe20000000800 */
[----:B------:R-:W-:Y:S01]  /*7760*/  @UP0 ULDC UR19, c[0x0][0x450] ;  /* 0x0001140000130ab9 */ /* 0x000fe20000000800 */
[----:B------:R-:W-:-:S04]  /*7770*/  UIMAD.WIDE.U32 UR10, UR14, UR10, URZ ;  /* 0x0000000a0e0a72a5 */ /* 0x000fc8000f8e003f */
[----:B------:R-:W-:-:S04]  /*7780*/  @UP0 USHF.R.U32.HI UR14, URZ, UR19, UR11 ;  /* 0x000000133f0e0299 */ /* 0x000fc8000801160b */
[----:B------:R-:W-:-:S04]  /*7790*/  UIADD3 UR14, UR18, UR14, URZ ;  /* 0x0000000e120e7290 */ /* 0x000fc8000fffe03f */
[----:B------:R-:W-:Y:S01]  /*77a0*/  UIADD3 UR7, UR14, -UR7, URZ ;  /* 0x800000070e077290 */ /* 0x000fe2000fffe03f */
[----:B------:R-:W-:Y:S11]  /*77b0*/  @P1 BRA `(.L_x_10868) ;  /* 0x0000000000441947 */ /* 0x000ff60003800000 */
        /* <DEDUP_REMOVED lines=10> */
.L_x_10869:
[----:B------:R-:W-:-:S11]  /*7860*/  UISETP.NE.AND UP2, UPT, UR15, 0x1, UPT ;  /* 0x000000010f00788c */ /* 0x000fd6000bf45270 */
[----:B------:R-:W-:Y:S02]  /*7870*/  @UP2 ULDC.64 UR18, c[0x0][0x9e8] ;  /* 0x00027a0000122ab9 */ /* 0x000fe40000000a00 */
[----:B------:R-:W-:-:S04]  /*7880*/  UIMAD.WIDE.U32 UR10, UR14, UR18, URZ ;  /* 0x000000120e0a72a5 */ /* 0x000fc8000f8e003f */
[----:B------:R-:W-:-:S12]  /*7890*/  @UP2 USHF.R.U32.HI UR14, URZ, UR19, UR11 ;  /* 0x000000133f0e2299 */ /* 0x000fd8000801160b */
.L_x_10870:
[----:B------:R-:W-:-:S04]  /*78a0*/  UIMAD UR14, UR14, UR15, URZ ;  /* 0x0000000f0e0e72a4 */ /* 0x000fc8000f8e023f */
[----:B------:R-:W-:-:S04]  /*78b0*/  UISETP.LT.AND UP2, UPT, UR7, UR14, UPT ;  /* 0x0000000e0700728c */ /* 0x000fc8000bf41270 */
[----:B------:R-:W-:-:S12]  /*78c0*/  USEL UR7, UR7, UR14, !UP2 ;  /* 0x0000000e07077287 */ /* 0x000fd8000d000000 */
.L_x_10868:
[----:B------:R-:W-:-:S04]  /*78d0*/  UIADD3 UR10, UR7, 0x5f, URZ ;  /* 0x0000005f070a7890 */ /* 0x000fc8000fffe03f */
[----:B------:R-:W-:-:S04]  /*78e0*/  UIMAD.WIDE UR10, UR10, 0x2aaaaaab, URZ ;  /* 0x2aaaaaab0a0a78a5 */ /* 0x000fc8000f8e023f */
[----:B------:R-:W-:-:S04]  /*78f0*/  USHF.R.U32.HI UR7, URZ, 0x1f, UR11 ;  /* 0x0000001f3f077899 */ /* 0x000fc8000801160b */
[----:B------:R-:W-:-:S04]  /*7900*/  ULEA.HI.SX32 UR7, UR11, UR7, 0x1c ;  /* 0x000000070b077291 */ /* 0x000fc8000f8fe23f */
[----:B------:R-:W-:-:S04]  /*7910*/  UISETP.LT.AND UP2, UPT, UR39, UR7, UPT ;  /* 0x000000072700728c */ /* 0x000fc8000bf41270 */
[----:B------:R-:W-:-:S06]  /*7920*/  USEL UR22, UR39, UR7, !UP2 ;  /* 0x0000000727167287 */ /* 0x000fcc000d000000 */
[----:B------:R-:W-:-:S13]  /*7930*/  ISETP.GE.AND P1, PT, R5, UR22, PT ;  /* 0x0000001605007c0c */ /* 0x000fda000bf26270 */
[----:B------:R-:W-:Y:S05]  /*7940*/  @!P1 BRA `(.L_x_10871) ;  /* 0x0000001c005c9947 */ /* 0x000fea0003800000 */
[----:B------:R-:W-:Y:S01]  /*7950*/  IMAD.MOV.U32 R203, RZ, RZ, R6 ;  /* 0x000000ffffcb7224 */ /* 0x000fe200078e0006 */
[----:B------:R-:W-:Y:S01]  /*7960*/  ULDC UR23, c[0x0][0x988] ;  /* 0x0002620000177ab9 */ /* 0x000fe20000000800 */
[----:B01----:R-:W-:Y:S02]  /*7970*/  IMAD.MOV.U32 R9, RZ, RZ, R2 ;  /* 0x000000ffff097224 */ /* 0x003fe400078e0002 */
[----:B------:R-:W-:-:S07]  /*7980*/  IMAD.MOV.U32 R7, RZ, RZ, R5 ;  /* 0x000000ffff077224 */ /* 0x000fce00078e0005 */
.L_x_10880:
[----:B------:R-:W-:Y:S01]  /*7990*/  UIADD3 UR36, UR36, 0x1, URZ ;  /* 0x0000000124247890 */ /* 0x000fe2000fffe03f */
[C---:B------:R-:W-:Y:S01]  /*79a0*/  ISETP.GT.AND P1, PT, R7.reuse, UR22, PT ;  /* 0x0000001607007c0c */ /* 0x040fe2000bf24270 */
[----:B------:R-:W-:Y:S02]  /*79b0*/  VIADD R7, R7, 0xffffffff ;  /* 0xffffffff07077836 */ /* 0x000fe40000000000 */
[----:B------:R-:W-:-:S04]  /*79c0*/  UISETP.NE.AND UP2, UPT, UR36, 0x2, UPT ;  /* 0x000000022400788c */ /* 0x000fc8000bf45270 */
[----:B------:R-:W-:Y:S02]  /*79d0*/  USEL UR6, URZ, 0x1, UP2 ;  /* 0x000000013f067887 */ /* 0x000fe40009000000 */
[----:B------:R-:W-:Y:S02]  /*79e0*/  USEL UR36, UR36, URZ, UP2 ;  /* 0x0000003f24247287 */ /* 0x000fe40009000000 */
[----:B------:R-:W-:Y:S01]  /*79f0*/  ULOP3.LUT UR37, UR37, UR6, URZ, 0x3c, !UPT ;  /* 0x0000000625257292 */ /* 0x000fe2000f8e3c3f */
[----:B-1----:R-:W-:Y:S11]  /*7a00*/  @!P0 BRA `(.L_x_10872) ;  /* 0x0000000000048947 */ /* 0x002ff60003800000 */
[----:B------:R-:W-:Y:S01]  /*7a10*/  BPT.TRAP 0x1 ;  /* 0x000000040000795c */ /* 0x000fe20000300000 */
.L_x_10872:
        /* <DEDUP_REMOVED lines=9> */
.L_x_10873:
[----:B-1----:R-:W-:Y:S05]  /*7ab0*/  @P2 BRA `(.L_x_10874) ;  /* 0x0000000000082947 */ /* 0x002fea0003800000 */
[----:B------:R-:W1:Y:S02]  /*7ac0*/  SYNCS.PHASECHK.TRANS64.TRYWAIT P2, [UR24+0x22830], R5 ;  /* 0x02283005ff0075a7 */ /* 0x000e640008040158 */
[----:B-1----:R-:W-:Y:S05]  /*7ad0*/  @!P2 BRA `(.L_x_10875) ;  /* 0x000000cc0030a947 */ /* 0x002fea0003800000 */
.L_x_10874:
        /* <DEDUP_REMOVED lines=11> */
[----:B--2---:R-:W-:Y:S02]  /*7b90*/  LOP3.LUT P2, RZ, R215, 0x7f, RZ, 0xc0, !PT ;  /* 0x0000007fd7ff7812 */ /* 0x004fe4000784c0ff */
[----:B------:R-:W-:Y:S01]  /*7ba0*/  SHF.R.U32.HI R215, RZ, 0x7, R215 ;  /* 0x00000007ffd77819 */ /* 0x000fe200000116d7 */
        /* <DEDUP_REMOVED lines=39> */
[----:B-1----:R-:W-:Y:S02]  /*7e20*/  FMNMX.FTZ R2, R12, R11, !PT ;  /* 0x0000000b0c027209 */ /* 0x002fe40007810000 */
[----:B------:R-:W-:-:S03]  /*7e30*/  FMNMX.FTZ R11, R155, R6, !PT ;  /* 0x000000069b0b7209 */ /* 0x000fc60007810000 */
[----:B------:R-:W-:Y:S01]  /*7e40*/  FADD.FTZ R4, -R2, R9 ;  /* 0x0000000902047221 */ /* 0x000fe20000010100 */
[----:B------:R-:W-:-:S03]  /*7e50*/  FMNMX.FTZ R6, R158, R11, !PT ;  /* 0x0000000b9e067209 */ /* 0x000fc60007810000 */
[----:B------:R-:W-:Y:S01]  /*7e60*/  FMUL.FTZ R8, R4, UR6 ;  /* 0x0000000604087c20 */ /* 0x000fe20008410000 */
[----:B------:R-:W-:Y:S01]  /*7e70*/  FMNMX.FTZ R11, R159, R6, !PT ;  /* 0x000000069f0b7209 */ /* 0x000fe20007810000 */
[----:B------:R-:W-:-:S03]  /*7e80*/  FMUL.FTZ R4, R2, UR6 ;  /* 0x0000000602047c20 */ /* 0x000fc60008410000 */
        /* <DEDUP_REMOVED lines=21> */
[----:B------:R-:W1:Y:S03]  /*7fe0*/  MUFU.EX2 R8, R8 ;  /* 0x0000000800087308 */ /* 0x000e660000000800 */
[----:B------:R-:W-:Y:S01]  /*7ff0*/  FMNMX.FTZ R6, R174, R13, !PT ;  /* 0x0000000dae067209 */ /* 0x000fe20007810000 */
[--C-:B------:R-:W-:Y:S01]  /*8000*/  FFMA.FTZ R13, R161, UR6, -R4.reuse ;  /* 0x00000006a10d7c23 */ /* 0x100fe20008010804 */
[--C-:B------:R-:W-:Y:S01]  /*8010*/  FFMA.FTZ R161, R181, UR6, -R4.reuse ;  /* 0x00000006b5a17c23 */ /* 0x100fe20008010804 */
[----:B------:R-:W-:Y:S01]  /*8020*/  FFMA.FTZ R181, R197, UR6, -R4 ;  /* 0x00000006c5b57c23 */ /* 0x000fe20008010804 */
[----:B------:R-:W-:Y:S01]  /*8030*/  FMNMX.FTZ R15, R175, R6, !PT ;  /* 0x00000006af0f7209 */ /* 0x000fe20007810000 */
[----:B------:R-:W2:Y:S03]  /*8040*/  MUFU.EX2 R9, R9 ;  /* 0x0000000900097308 */ /* 0x000ea60000000800 */
[----:B------:R-:W-:-:S04]  /*8050*/  FMNMX.FTZ R6, R178, R15, !PT ;  /* 0x0000000fb2067209 */ /* 0x000fc80007810000 */
[----:B------:R-:W-:Y:S01]  /*8060*/  FMNMX.FTZ R15, R179, R6, !PT ;  /* 0x00000006b30f7209 */ /* 0x000fe20007810000 */
[----:B------:R-:W3:Y:S01]  /*8070*/  MUFU.EX2 R152, R152 ;  /* 0x0000009800987308 */ /* 0x000ee20000000800 */
[-C--:B-1----:R-:W-:Y:S01]  /*8080*/  FMUL.FTZ R24, R24, R8.reuse ;  /* 0x0000000818187220 */ /* 0x082fe20000410000 */
[-C--:B------:R-:W-:Y:S01]  /*8090*/  FMUL.FTZ R25, R25, R8.reuse ;  /* 0x0000000819197220 */ /* 0x080fe20000410000 */
[----:B------:R-:W-:Y:S01]  /*80a0*/  FMNMX.FTZ R6, R182, R15, !PT ;  /* 0x0000000fb6067209 */ /* 0x000fe20007810000 */
[--C-:B------:R-:W-:Y:S01]  /*80b0*/  FFMA.FTZ R15, R165, UR6, -R4.reuse ;  /* 0x00000006a50f7c23 */ /* 0x100fe20008010804 */
[-C--:B------:R-:W-:Y:S01]  /*80c0*/  FMUL.FTZ R28, R28, R8.reuse ;  /* 0x000000081c1c7220 */ /* 0x080fe20000410000 */
[----:B------:R-:W-:Y:S01]  /*80d0*/  FMUL.FTZ R29, R29, R8 ;  /* 0x000000081d1d7220 */ /* 0x000fe20000410000 */
[----:B------:R-:W-:Y:S01]  /*80e0*/  FMNMX.FTZ R21, R183, R6, !PT ;  /* 0x00000006b7157209 */ /* 0x000fe20007810000 */
[----:B------:R-:W-:Y:S01]  /*80f0*/  MUFU.EX2 R10, R10 ;  /* 0x0000000a000a7308 */ /* 0x000fe20000000800 */
[----:B--2---:R-:W-:Y:S01]  /*8100*/  FFMA.FTZ R3, R8, R3, R9 ;  /* 0x0000000308037223 */ /* 0x004fe20000010009 */
[-C--:B------:R-:W-:Y:S01]  /*8110*/  FMUL.FTZ R32, R32, R8.reuse ;  /* 0x0000000820207220 */ /* 0x080fe20000410000 */
[----:B------:R-:W-:Y:S01]  /*8120*/  FMNMX.FTZ R6, R186, R21, !PT ;  /* 0x00000015ba067209 */ /* 0x000fe20007810000 */
[-C--:B------:R-:W-:Y:S01]  /*8130*/  FMUL.FTZ R33, R33, R8.reuse ;  /* 0x0000000821217220 */ /* 0x080fe20000410000 */
[-C--:B------:R-:W-:Y:S01]  /*8140*/  FMUL.FTZ R36, R36, R8.reuse ;  /* 0x0000000824247220 */ /* 0x080fe20000410000 */
[----:B------:R-:W-:Y:S01]  /*8150*/  FMUL.FTZ R37, R37, R8 ;  /* 0x0000000825257220 */ /* 0x000fe20000410000 */
[----:B------:R-:W-:Y:S01]  /*8160*/  FMNMX.FTZ R21, R187, R6, !PT ;  /* 0x00000006bb157209 */ /* 0x000fe20007810000 */
[----:B------:R-:W-:Y:S01]  /*8170*/  MUFU.EX2 R11, R11 ;  /* 0x0000000b000b7308 */ /* 0x000fe20000000800 */
[C---:B---3--:R-:W-:Y:S01]  /*8180*/  FADD.FTZ R3, R152.reuse, R3 ;  /* 0x0000000398037221 */ /* 0x048fe20000010000 */
[----:B------:R-:W-:Y:S01]  /*8190*/  F2FP.F16.F32.PACK_AB R152, R152, R9 ;  /* 0x000000099898723e */ /* 0x000fe200000000ff */
[-C--:B------:R-:W-:Y:S01]  /*81a0*/  FMUL.FTZ R40, R40, R8.reuse ;  /* 0x0000000828287220 */ /* 0x080fe20000410000 */
[----:B------:R-:W-:Y:S01]  /*81b0*/  FMNMX.FTZ R6, R190, R21, !PT ;  /* 0x00000015be067209 */ /* 0x000fe20007810000 */
[--C-:B------:R-:W-:Y:S01]  /*81c0*/  FFMA.FTZ R21, R169, UR6, -R4.reuse ;  /* 0x00000006a9157c23 */ /* 0x100fe20008010804 */
[--C-:B------:R-:W-:Y:S01]  /*81d0*/  FFMA.FTZ R169, R188, UR6, -R4.reuse ;  /* 0x00000006bca97c23 */ /* 0x100fe20008010804 */
[----:B------:R-:W-:Y:S01]  /*81e0*/  FMUL.FTZ R41, R41, R8 ;  /* 0x0000000829297220 */ /* 0x000fe20000410000 */
[----:B------:R-:W-:Y:S01]  /*81f0*/  FMNMX.FTZ R153, R191, R6, !PT ;  /* 0x00000006bf997209 */ /* 0x000fe20007810000 */
[----:B------:R-:W-:Y:S01]  /*8200*/  MUFU.EX2 R156, R156 ;  /* 0x0000009c009c7308 */ /* 0x000fe20000000800 */
[-C--:B------:R-:W-:Y:S01]  /*8210*/  FMUL.FTZ R44, R44, R8.reuse ;  /* 0x000000082c2c7220 */ /* 0x080fe20000410000 */
[-C--:B------:R-:W-:Y:S01]  /*8220*/  FMUL.FTZ R45, R45, R8.reuse ;  /* 0x000000082d2d7220 */ /* 0x080fe20000410000 */
[----:B------:R-:W-:Y:S01]  /*8230*/  FMNMX.FTZ R6, R194, R153, !PT ;  /* 0x00000099c2067209 */ /* 0x000fe20007810000 */
[-C--:B------:R-:W-:Y:S01]  /*8240*/  FMUL.FTZ R48, R48, R8.reuse ;  /* 0x0000000830307220 */ /* 0x080fe20000410000 */
[-C--:B------:R-:W-:Y:S01]  /*8250*/  FMUL.FTZ R49, R49, R8.reuse ;  /* 0x0000000831317220 */ /* 0x080fe20000410000 */
[----:B------:R-:W-:Y:S01]  /*8260*/  FMUL.FTZ R52, R52, R8 ;  /* 0x0000000834347220 */ /* 0x000fe20000410000 */
[----:B------:R-:W-:Y:S01]  /*8270*/  FMNMX.FTZ R153, R195, R6, !PT ;  /* 0x00000006c3997209 */ /* 0x000fe20007810000 */
[----:B------:R-:W-:Y:S01]  /*8280*/  MUFU.EX2 R13, R13 ;  /* 0x0000000d000d7308 */ /* 0x000fe20000000800 */
[-C--:B------:R-:W-:Y:S01]  /*8290*/  FMUL.FTZ R53, R53, R8.reuse ;  /* 0x0000000835357220 */ /* 0x080fe20000410000 */
        /* <DEDUP_REMOVED lines=9> */
[-C--:B------:R-:W-:Y:S01]  /*8330*/  FMUL.FTZ R64, R64, R8.reuse ;  /* 0x0000000840407220 */ /* 0x080fe20000410000 */
[----:B------:R-:W1:Y:S01]  /*8340*/  SHFL.BFLY PT, R165, R6, 0x2, 0x1f ;  /* 0x0c401f0006a57f89 */ /* 0x000e6200000e0000 */
        /* <DEDUP_REMOVED lines=23> */
[----:B-1----:R-:W-:Y:S01]  /*84c0*/  FMNMX.FTZ R177, R6, R165, !PT ;  /* 0x000000a506b17209 */ /* 0x002fe20007810000 */
[----:B------:R-:W-:Y:S01]  /*84d0*/  FFMA.FTZ R165, R185, UR6, -R4 ;  /* 0x00000006b9a57c23 */ /* 0x000fe20008010804 */
[-C--:B------:R-:W-:Y:S01]  /*84e0*/  FMUL.FTZ R105, R105, R8.reuse ;  /* 0x0000000869697220 */ /* 0x080fe20000410000 */
[-C--:B------:R-:W-:Y:S01]  /*84f0*/  FMUL.FTZ R108, R108, R8.reuse ;  /* 0x000000086c6c7220 */ /* 0x080fe20000410000 */
[----:B------:R-:W-:Y:S01]  /*8500*/  MUFU.EX2 R14, R14 ;  /* 0x0000000e000e7308 */ /* 0x000fe20000000800 */
[----:B------:R-:W1:Y:S01]  /*8510*/  SHFL.BFLY PT, R6, R177, 0x1, 0x1f ;  /* 0x0c201f00b1067f89 */ /* 0x000e6200000e0000 */
        /* <DEDUP_REMOVED lines=23> */
[----:B-1----:R-:W-:Y:S01]  /*8690*/  FMNMX.FTZ R6, R177, R6, !PT ;  /* 0x00000006b1067209 */ /* 0x002fe20007810000 */
[----:B------:R-:W-:-:S04]  /*86a0*/  FMUL.FTZ R149, R149, R8 ;  /* 0x0000000895957220 */ /* 0x000fc80000410000 */
[C---:B------:R-:W-:Y:S01]  /*86b0*/  FMUL.FTZ R189, R6.reuse, UR6 ;  /* 0x0000000606bd7c20 */ /* 0x040fe20008410000 */
[----:B------:R-:W-:Y:S01]  /*86c0*/  FADD.FTZ R4, -R6, R203 ;  /* 0x000000cb06047221 */ /* 0x000fe20000010100 */
[----:B------:R-:W-:Y:S02]  /*86d0*/  MUFU.EX2 R20, R20 ;  /* 0x0000001400147308 */ /* 0x000fe40000000800 */
[--C-:B------:R-:W-:Y:S01]  /*86e0*/  FFMA.FTZ R184, R154, UR6, -R189.reuse ;  /* 0x000000069ab87c23 */ /* 0x100fe200080108bd */
[----:B------:R-:W-:Y:S01]  /*86f0*/  FMUL.FTZ R4, R4, UR6 ;  /* 0x0000000604047c20 */ /* 0x000fe20008410000 */
[--C-:B------:R-:W-:Y:S01]  /*8700*/  FFMA.FTZ R155, R155, UR6, -R189.reuse ;  /* 0x000000069b9b7c23 */ /* 0x100fe200080108bd */
[--C-:B------:R-:W-:Y:S01]  /*8710*/  FFMA.FTZ R185, R158, UR6, -R189.reuse ;  /* 0x000000069eb97c23 */ /* 0x100fe200080108bd */
[--C-:B------:R-:W-:Y:S01]  /*8720*/  FFMA.FTZ R188, R159, UR6, -R189.reuse ;  /* 0x000000069fbc7c23 */ /* 0x100fe200080108bd */
[--C-:B------:R-:W-:Y:S01]  /*8730*/  FFMA.FTZ R216, R175, UR6, -R189.reuse ;  /* 0x00000006afd87c23 */ /* 0x100fe200080108bd */
[----:B------:R1:W-:Y:S01]  /*8740*/  MUFU.EX2 R177, R4 ;  /* 0x0000000400b17308 */ /* 0x0003e20000000800 */
[--C-:B------:R-:W-:Y:S01]  /*8750*/  FFMA.FTZ R159, R162, UR6, -R189.reuse ;  /* 0x00000006a29f7c23 */ /* 0x100fe200080108bd */
[----:B------:R-:W-:Y:S01]  /*8760*/  FFMA.FTZ R175, R178, UR6, -R189 ;  /* 0x00000006b2af7c23 */ /* 0x000fe200080108bd */
[----:B------:R-:W-:-:S02]  /*8770*/  IMAD.U32 R178, RZ, RZ, UR24 ;  /* 0x00000018ffb27e24 */ /* 0x000fc4000f8e00ff */
[--C-:B------:R-:W-:Y:S01]  /*8780*/  FFMA.FTZ R192, R163, UR6, -R189.reuse ;  /* 0x00000006a3c07c23 */ /* 0x100fe200080108bd */
[--C-:B------:R-:W-:Y:S01]  /*8790*/  FFMA.FTZ R163, R166, UR6, -R189.reuse ;  /* 0x00000006a6a37c23 */ /* 0x100fe200080108bd */
[--C-:B------:R-:W-:Y:S01]  /*87a0*/  FFMA.FTZ R196, R167, UR6, -R189.reuse ;  /* 0x00000006a7c47c23 */ /* 0x100fe200080108bd */
[----:B------:R-:W-:Y:S01]  /*87b0*/  @!P2 VIADD R154, R178, 0x22840 ;  /* 0x00022840b29aa836 */ /* 0x000fe20000000000 */
[----:B------:R-:W2:Y:S01]  /*87c0*/  MUFU.EX2 R184, R184 ;  /* 0x000000b800b87308 */ /* 0x000ea20000000800 */
[----:B-1----:R-:W-:Y:S01]  /*87d0*/  IADD3 R4, -R215, 0xb, RZ ;  /* 0x0000000bd7047810 */ /* 0x002fe20007ffe1ff */
[--C-:B------:R-:W-:Y:S01]  /*87e0*/  FFMA.FTZ R167, R170, UR6, -R189.reuse ;  /* 0x00000006aaa77c23 */ /* 0x100fe200080108bd */
[--C-:B------:R-:W-:Y:S01]  /*87f0*/  FFMA.FTZ R204, R171, UR6, -R189.reuse ;  /* 0x00000006abcc7c23 */ /* 0x100fe200080108bd */
[----:B------:R-:W-:Y:S01]  /*8800*/  @!P2 PRMT R154, RZ, 0x654, R154 ;  /* 0x00000654ff9aa816 */ /* 0x000fe2000000009a */
[--C-:B------:R-:W-:Y:S01]  /*8810*/  FFMA.FTZ R171, R174, UR6, -R189.reuse ;  /* 0x00000006aeab7c23 */ /* 0x100fe200080108bd */
[----:B------:R1:W-:Y:S06]  /*8820*/  BAR.ARV R4, 0x100 ;  /* 0x000400040000751d */ /* 0x0003ec0000002000 */
[----:B------:R-:W3:Y:S01]  /*8830*/  MUFU.EX2 R155, R155 ;  /* 0x0000009b009b7308 */ /* 0x000ee20000000800 */
[----:B------:R4:W-:Y:S01]  /*8840*/  @!P2 SYNCS.ARRIVE.TRANS64.RED.A1T0 RZ, [R154+URZ], RZ ;  /* 0x000000ff9affa9a7 */ /* 0x0009e2000810043f */
[--C-:B------:R-:W-:Y:S01]  /*8850*/  FFMA.FTZ R218, R179, UR6, -R189.reuse ;  /* 0x00000006b3da7c23 */ /* 0x100fe200080108bd */
[--C-:B------:R-:W-:Y:S01]  /*8860*/  FFMA.FTZ R179, R182, UR6, -R189.reuse ;  /* 0x00000006b6b37c23 */ /* 0x100fe200080108bd */
[--C-:B------:R-:W-:Y:S01]  /*8870*/  FFMA.FTZ R182, R183, UR6, -R189.reuse ;  /* 0x00000006b7b67c23 */ /* 0x100fe200080108bd */
[----:B--2---:R-:W-:Y:S01]  /*8880*/  FFMA.FTZ R0, R177, R0, R184 ;  /* 0x00000000b1007223 */ /* 0x004fe200000100b8 */
[--C-:B------:R-:W-:Y:S01]  /*8890*/  FFMA.FTZ R183, R186, UR6, -R189.reuse ;  /* 0x00000006bab77c23 */ /* 0x100fe200080108bd */
[----:B------:R-:W-:Y:S01]  /*88a0*/  FFMA.FTZ R186, R187, UR6, -R189 ;  /* 0x00000006bbba7c23 */ /* 0x000fe200080108bd */
[----:B------:R-:W2:Y:S01]  /*88b0*/  MUFU.EX2 R185, R185 ;  /* 0x000000b900b97308 */ /* 0x000ea20000000800 */
[----:B----4-:R-:W-:Y:S01]  /*88c0*/  FADD.FTZ R154, R10, R3 ;  /* 0x000000030a9a7221 */ /* 0x010fe20000010000 */
[--C-:B------:R-:W-:Y:S01]  /*88d0*/  FFMA.FTZ R187, R190, UR6, -R189.reuse ;  /* 0x00000006bebb7c23 */ /* 0x100fe200080108bd */
[--C-:B------:R-:W-:Y:S01]  /*88e0*/  FFMA.FTZ R190, R191, UR6, -R189.reuse ;  /* 0x00000006bfbe7c23 */ /* 0x100fe200080108bd */
[--C-:B------:R-:W-:Y:S01]  /*88f0*/  FFMA.FTZ R194, R194, UR6, -R189.reuse ;  /* 0x00000006c2c27c23 */ /* 0x100fe200080108bd */
[----:B------:R-:W-:Y:S01]  /*8900*/  FADD.FTZ R3, R11, R154 ;  /* 0x0000009a0b037221 */ /* 0x000fe20000010000 */
[--C-:B------:R-:W-:Y:S01]  /*8910*/  FFMA.FTZ R195, R195, UR6, -R189.reuse ;  /* 0x00000006c3c37c23 */ /* 0x100fe200080108bd */
[----:B------:R-:W-:Y:S01]  /*8920*/  FFMA.FTZ R198, R198, UR6, -R189 ;  /* 0x00000006c6c67c23 */ /* 0x000fe200080108bd */
[----:B------:R-:W4:Y:S01]  /*8930*/  MUFU.EX2 R188, R188 ;  /* 0x000000bc00bc7308 */ /* 0x000f220000000800 */
[----:B---3--:R-:W-:Y:S01]  /*8940*/  FADD.FTZ R0, R155, R0 ;  /* 0x000000009b007221 */ /* 0x008fe20000010000 */
[----:B------:R-:W-:Y:S01]  /*8950*/  FADD.FTZ R154, R156, R3 ;  /* 0x000000039c9a7221 */ /* 0x000fe20000010000 */
[----:B------:R-:W-:Y:S01]  /*8960*/  FFMA.FTZ R199, R199, UR6, -R189 ;  /* 0x00000006c7c77c23 */ /* 0x000fe200080108bd */
[----:B------:R-:W-:Y:S01]  /*8970*/  F2FP.F16.F32.PACK_AB R162, R153, R14 ;  /* 0x0000000e99a2723e */ /* 0x000fe200000000ff */
[-C--:B------:R-:W-:Y:S01]  /*8980*/  FMUL.FTZ R26, R26, R177.reuse ;  /* 0x000000b11a1a7220 */ /* 0x080fe20000410000 */
[C---:B------:R-:W-:Y:S01]  /*8990*/  FADD.FTZ R3, R13.reuse, R154 ;  /* 0x0000009a0d037221 */ /* 0x040fe20000010000 */
[----:B------:R-:W-:Y:S01]  /*89a0*/  F2FP.F16.F32.PACK_AB R156, R13, R156 ;  /* 0x0000009c0d9c723e */ /* 0x000fe200000000ff */
        /* <DEDUP_REMOVED lines=11> */
[----:B------:R-:W-:Y:S01]  /*8a60*/  F2FP.F16.F32.PACK_AB R160, R21, R160 ;  /* 0x000000a015a0723e */ /* 0x000fe200000000ff */
[-C--:B------:R-:W-:Y:S01]  /*8a70*/  FMUL.FTZ R35, R35, R177.reuse ;  /* 0x000000b123237220 */ /* 0x080fe20000410000 */
[-C--:B------:R-:W-:Y:S01]  /*8a80*/  FMUL.FTZ R38, R38, R177.reuse ;  /* 0x000000b126267220 */ /* 0x080fe20000410000 */
[----:B------:R-:W-:Y:S01]  /*8a90*/  FADD.FTZ R3, R21, R154 ;  /* 0x0000009a15037221 */ /* 0x000fe20000010000 */
[-C--:B------:R-:W-:Y:S01]  /*8aa0*/  FMUL.FTZ R39, R39, R177.reuse ;  /* 0x000000b127277220 */ /* 0x080fe20000410000 */
[----:B------:R-:W4:Y:S01]  /*8ab0*/  MUFU.EX2 R163, R163 ;  /* 0x000000a300a37308 */ /* 0x000f220000000800 */
[----:B---3--:R-:W-:Y:S01]  /*8ac0*/  FADD.FTZ R9, R159, R0 ;  /* 0x000000009f097221 */ /* 0x008fe20000010000 */
[----:B------:R-:W-:Y:S01]  /*8ad0*/  FADD.FTZ R154, R14, R3 ;  /* 0x000000030e9a7221 */ /* 0x000fe20000010000 */
[-C--:B------:R-:W-:Y:S01]  /*8ae0*/  FMUL.FTZ R42, R42, R177.reuse ;  /* 0x000000b12a2a7220 */ /* 0x080fe20000410000 */
[-C--:B------:R-:W-:Y:S01]  /*8af0*/  FMUL.FTZ R43, R43, R177.reuse ;  /* 0x000000b12b2b7220 */ /* 0x080fe20000410000 */
[-C--:B------:R-:W-:Y:S01]  /*8b00*/  FMUL.FTZ R46, R46, R177.reuse ;  /* 0x000000b12e2e7220 */ /* 0x080fe20000410000 */
[----:B------:R-:W-:Y:S01]  /*8b10*/  FADD.FTZ R3, R153, R154 ;  /* 0x0000009a99037221 */ /* 0x000fe20000010000 */
[----:B------:R-:W-:Y:S01]  /*8b20*/  F2FP.F16.F32.PACK_AB R153, R155, R184 ;  /* 0x000000b89b99723e */ /* 0x000fe200000000ff */
[----:B------:R-:W3:Y:S01]  /*8b30*/  MUFU.EX2 R196, R196 ;  /* 0x000000c400c47308 */ /* 0x000ee20000000800 */
[----:B--2---:R-:W-:Y:S01]  /*8b40*/  FADD.FTZ R0, R192, R9 ;  /* 0x00000009c0007221 */ /* 0x004fe20000010000 */
[----:B------:R-:W-:Y:S01]  /*8b50*/  FADD.FTZ R154, R164, R3 ;  /* 0x00000003a49a7221 */ /* 0x000fe20000010000 */
[----:B------:R-:W-:Y:S01]  /*8b60*/  F2FP.F16.F32.PACK_AB R164, R157, R164 ;  /* 0x000000a49da4723e */ /* 0x000fe200000000ff */
[-C--:B------:R-:W-:Y:S01]  /*8b70*/  FMUL.FTZ R47, R47, R177.reuse ;  /* 0x000000b12f2f7220 */ /* 0x080fe20000410000 */
[----:B------:R-:W-:Y:S01]  /*8b80*/  FMUL.FTZ R50, R50, R177 ;  /* 0x000000b132327220 */ /* 0x000fe20000410000 */
[----:B------:R-:W-:Y:S01]  /*8b90*/  FADD.FTZ R3, R157, R154 ;  /* 0x0000009a9d037221 */ /* 0x000fe20000010000 */
[----:B------:R-:W-:Y:S01]  /*8ba0*/  F2FP.F16.F32.PACK_AB R157, R192, R159 ;  /* 0x0000009fc09d723e */ /* 0x000fe200000000ff */
[----:B------:R-:W2:Y:S01]  /*8bb0*/  MUFU.EX2 R167, R167 ;  /* 0x000000a700a77308 */ /* 0x000ea20000000800 */
[----:B----4-:R-:W-:Y:S01]  /*8bc0*/  FADD.FTZ R9, R163, R0 ;  /* 0x00000000a3097221 */ /* 0x010fe20000010000 */
[----:B------:R-:W-:Y:S01]  /*8bd0*/  FADD.FTZ R154, R20, R3 ;  /* 0x00000003149a7221 */ /* 0x000fe20000010000 */
[-C--:B------:R-:W-:Y:S01]  /*8be0*/  FMUL.FTZ R51, R51, R177.reuse ;  /* 0x000000b133337220 */ /* 0x080fe20000410000 */
[-C--:B------:R-:W-:Y:S01]  /*8bf0*/  FMUL.FTZ R54, R54, R177.reuse ;  /* 0x000000b136367220 */ /* 0x080fe20000410000 */
[-C--:B------:R-:W-:Y:S01]  /*8c00*/  FMUL.FTZ R55, R55, R177.reuse ;  /* 0x000000b137377220 */ /* 0x080fe20000410000 */
[-C--:B------:R-:W-:Y:S01]  /*8c10*/  FMUL.FTZ R58, R58, R177.reuse ;  /* 0x000000b13a3a7220 */ /* 0x080fe20000410000 */
[----:B------:R-:W-:Y:S01]  /*8c20*/  FMUL.FTZ R59, R59, R177 ;  /* 0x000000b13b3b7220 */ /* 0x000fe20000410000 */
[----:B------:R-:W4:Y:S01]  /*8c30*/  MUFU.EX2 R204, R204 ;  /* 0x000000cc00cc7308 */ /* 0x000f220000000800 */
        /* <DEDUP_REMOVED lines=65> */
[----:B------:R-:W-:-:S02]  /*9050*/  F2FP.F16.F32.PACK_AB R166, R161, R20 ;  /* 0x00000014a1a6723e */ /* 0x000fc400000000ff */
[----:B------:R-:W-:Y:S02]  /*9060*/  F2FP.F16.F32.PACK_AB R161, R204, R167 ;  /* 0x000000a7cca1723e */ /* 0x000fe400000000ff */
[----:B------:R-:W-:Y:S02]  /*9070*/  F2FP.F16.F32.PACK_AB R155, R188, R185 ;  /* 0x000000b9bc9b723e */ /* 0x000fe400000000ff */
[----:B------:R-:W4:Y:S01]  /*9080*/  MUFU.EX2 R183, R183 ;  /* 0x000000b700b77308 */ /* 0x000f220000000800 */
[C---:B---3--:R-:W-:Y:S01]  /*9090*/  FADD.FTZ R0, R182.reuse, R9 ;  /* 0x00000009b6007221 */ /* 0x048fe20000010000 */
[----:B------:R-:W-:-:S06]  /*90a0*/  F2FP.F16.F32.PACK_AB R167, R182, R179 ;  /* 0x000000b3b6a7723e */ /* 0x000fcc00000000ff */
[----:B------:R-:W3:Y:S01]  /*90b0*/  MUFU.EX2 R165, R165 ;  /* 0x000000a500a57308 */ /* 0x000ee20000000800 */
[----:B--2---:R-:W-:-:S07]  /*90c0*/  FADD.FTZ R154, R168, R3 ;  /* 0x00000003a89a7221 */ /* 0x004fce0000010000 */
[----:B------:R-:W2:Y:S01]  /*90d0*/  MUFU.EX2 R186, R186 ;  /* 0x000000ba00ba7308 */ /* 0x000ea20000000800 */
[----:B----4-:R-:W-:-:S07]  /*90e0*/  FADD.FTZ R9, R183, R0 ;  /* 0x00000000b7097221 */ /* 0x010fce0000010000 */
[----:B------:R-:W4:Y:S01]  /*90f0*/  MUFU.EX2 R169, R169 ;  /* 0x000000a900a97308 */ /* 0x000f220000000800 */
[C---:B---3--:R-:W-:Y:S01]  /*9100*/  FADD.FTZ R154, R165.reuse, R154 ;  /* 0x0000009aa59a7221 */ /* 0x048fe20000010000 */
[----:B------:R-:W-:Y:S02]  /*9110*/  F2FP.F16.F32.PACK_AB R168, R165, R168 ;  /* 0x000000a8a5a8723e */ /* 0x000fe400000000ff */
[----:B------:R-:W-:-:S04]  /*9120*/  F2FP.F16.F32.PACK_AB R165, R218, R175 ;  /* 0x000000afdaa5723e */ /* 0x000fc800000000ff */
[----:B------:R-:W3:Y:S01]  /*9130*/  MUFU.EX2 R187, R187 ;  /* 0x000000bb00bb7308 */ /* 0x000ee20000000800 */
[----:B--2---:R-:W-:-:S07]  /*9140*/  FADD.FTZ R0, R186, R9 ;  /* 0x00000009ba007221 */ /* 0x004fce0000010000 */
[----:B------:R-:W2:Y:S01]  /*9150*/  MUFU.EX2 R172, R172 ;  /* 0x000000ac00ac7308 */ /* 0x000ea20000000800 */
[----:B----4-:R-:W-:Y:S01]  /*9160*/  FADD.FTZ R3, R169, R154 ;  /* 0x0000009aa9037221 */ /* 0x010fe20000010000 */
[----:B------:R-:W-:-:S06]  /*9170*/  F2FP.F16.F32.PACK_AB R154, R11, R10 ;  /* 0x0000000a0b9a723e */ /* 0x000fcc00000000ff */
[----:B------:R-:W4:Y:S01]  /*9180*/  MUFU.EX2 R190, R190 ;  /* 0x000000be00be7308 */ /* 0x000f220000000800 */
[----:B---3--:R-:W-:-:S07]  /*9190*/  FADD.FTZ R9, R187, R0 ;  /* 0x00000000bb097221 */ /* 0x008fce0000010000 */
[----:B------:R-:W3:Y:S01]  /*91a0*/  MUFU.EX2 R173, R173 ;  /* 0x000000ad00ad7308 */ /* 0x000ee20000000800 */
[C---:B--2---:R-:W-:Y:S01]  /*91b0*/  FADD.FTZ R158, R172.reuse, R3 ;  /* 0x00000003ac9e7221 */ /* 0x044fe20000010000 */
[----:B------:R-:W-:Y:S02]  /*91c0*/  F2FP.F16.F32.PACK_AB R170, R172, R169 ;  /* 0x000000a9acaa723e */ /* 0x000fe400000000ff */
[----:B------:R-:W-:-:S04]  /*91d0*/  F2FP.F16.F32.PACK_AB R169, R186, R183 ;  /* 0x000000b7baa9723e */ /* 0x000fc800000000ff */
[----:B------:R-:W2:Y:S01]  /*91e0*/  MUFU.EX2 R189, R194 ;  /* 0x000000c200bd7308 */ /* 0x000ea20000000800 */
[C---:B----4-:R-:W-:Y:S01]  /*91f0*/  FADD.FTZ R0, R190.reuse, R9 ;  /* 0x00000009be007221 */ /* 0x050fe20000010000 */
[----:B------:R-:W-:-:S06]  /*9200*/  F2FP.F16.F32.PACK_AB R171, R190, R187 ;  /* 0x000000bbbeab723e */ /* 0x000fcc00000000ff */
[----:B------:R-:W4:Y:S01]  /*9210*/  MUFU.EX2 R176, R176 ;  /* 0x000000b000b07308 */ /* 0x000f220000000800 */
[----:B---3--:R-:W-:Y:S01]  /*9220*/  FADD.FTZ R3, R173, R158 ;  /* 0x0000009ead037221 */ /* 0x008fe20000010000 */
[----:B------:R-:W-:-:S06]  /*9230*/  F2FP.F16.F32.PACK_AB R158, R15, R12 ;  /* 0x0000000c0f9e723e */ /* 0x000fcc00000000ff */
        /* <DEDUP_REMOVED lines=9> */
[----:B--2---:R-:W-:-:S07]  /*92d0*/  FADD.FTZ R10, R180, R3 ;  /* 0x00000003b40a7221 */ /* 0x004fce0000010000 */
[----:B------:R-:W2:Y:S01]  /*92e0*/  MUFU.EX2 R199, R199 ;  /* 0x000000c700c77308 */ /* 0x000ea20000000800 */
[----:B----4-:R-:W-:Y:S01]  /*92f0*/  FADD.FTZ R0, R198, R9 ;  /* 0x00000009c6007221 */ /* 0x010fe20000010000 */
[C---:B---3--:R-:W-:Y:S01]  /*9300*/  FADD.FTZ R3, R181.reuse, R10 ;  /* 0x0000000ab5037221 */ /* 0x048fe20000010000 */
[----:B------:R-:W-:Y:S02]  /*9310*/  F2FP.F16.F32.PACK_AB R174, R181, R180 ;  /* 0x000000b4b5ae723e */ /* 0x000fe400000000ff */
[C---:B--2---:R-:W-:Y:S01]  /*9320*/  FADD.FTZ R0, R199.reuse, R0 ;  /* 0x00000000c7007221 */ /* 0x044fe20000010000 */
[----:B------:R-:W-:Y:S01]  /*9330*/  F2FP.F16.F32.PACK_AB R175, R199, R198 ;  /* 0x000000c6c7af723e */ /* 0x000fe200000000ff */
[----:B-1----:R-:W-:Y:S06]  /*9340*/  @!P0 BRA `(.L_x_10876) ;  /* 0x0000000000048947 */ /* 0x002fec0003800000 */
[----:B------:R-:W-:Y:S01]  /*9350*/  BPT.TRAP 0x1 ;  /* 0x000000040000795c */ /* 0x000fe20000300000 */
.L_x_10876:
[----:B------:R1:W2:Y:S01]  /*9360*/  SYNCS.PHASECHK.TRANS64.TRYWAIT P2, [UR24+0x22850], R5 ;  /* 0x02285005ff0075a7 */ /* 0x0002a20008040158 */
[----:B------:R-:W-:Y:S05]  /*9370*/  @!P0 BRA `(.L_x_10877) ;  /* 0x0000000000048947 */ /* 0x000fea0003800000 */
[----:B------:R-:W-:Y:S01]  /*9380*/  BPT.TRAP 0x1 ;  /* 0x000000040000795c */ /* 0x000fe20000300000 */
.L_x_10877:
[----:B--2---:R-:W-:Y:S05]  /*9390*/  @P2 BRA `(.L_x_10878) ;  /* 0x0000000000082947 */ /* 0x004fea0003800000 */
[----:B------:R-:W2:Y:S02]  /*93a0*/  SYNCS.PHASECHK.TRANS64.TRYWAIT P2, [UR24+0x22850], R5 ;  /* 0x02285005ff0075a7 */ /* 0x000ea40008040158 */
[----:B--2---:R-:W-:Y:S05]  /*93b0*/  @!P2 BRA `(.L_x_10879) ;  /* 0x000000b40010a947 */ /* 0x004fea0003800000 */
.L_x_10878:
[----:B------:R-:W3:Y:S01]  /*93c0*/  S2R R8, SR_TID.X ;  /* 0x0000000000087919 */ /* 0x000ee20000002100 */
[----:B------:R-:W-:Y:S01]  /*93d0*/  UIMAD UR7, UR36, 0xc00, UR21 ;  /* 0x00000c00240778a4 */ /* 0x000fe2000f8e0215 */
[----:B------:R-:W-:Y:S01]  /*93e0*/  IMAD.MOV.U32 R203, RZ, RZ, R6 ;  /* 0x000000ffffcb7224 */ /* 0x000fe200078e0006 */
[----:B------:R-:W-:Y:S01]  /*93f0*/  UMOV UR11, 0x40000040 ;  /* 0x40000040000b7882 */ /* 0x000fe20000000000 */
[----:B------:R-:W-:-:S04]  /*9400*/  IMAD.MOV.U32 R9, RZ, RZ, R2 ;  /* 0x000000ffff097224 */ /* 0x000fc800078e0002 */
[----:B------:R-:W-:Y:S01]  /*9410*/  UMOV UR10, UR7 ;  /* 0x00000007000a7c82 */ /* 0x000fe20008000000 */
[----:B---3--:R-:W-:-:S05]  /*9420*/  SHF.R.U32.HI R8, RZ, 0x7, R8 ;  /* 0x00000007ff087819 */ /* 0x008fca0000011608 */
[----:B012---:R-:W-:Y:S02]  /*9430*/  VIADD R5, R8, 0x8 ;  /* 0x0000000808057836 */ /* 0x007fe40000000000 */
[----:B------:R-:W0:Y:S03]  /*9440*/  S2R R8, SR_TID.X ;  /* 0x0000000000087919 */ /* 0x000e260000002100 */
[----:B------:R1:W-:Y:S06]  /*9450*/  BAR.SYNC.DEFER_BLOCKING R5, 0x100 ;  /* 0x000400050000751d */ /* 0x0003ec0000010000 */
[----:B------:R-:W-:Y:S01]  /*9460*/  WARPGROUP.ARRIVE ;  /* 0x00000000000079c5 */ /* 0x000fe20000000000 */
[----:B0-----:R-:W-:-:S05]  /*9470*/  LOP3.LUT P2, RZ, R8, 0x7f, RZ, 0xc0, !PT ;  /* 0x0000007f08ff7812 */ /* 0x001fca000784c0ff */
[----:B------:R-:W-:Y:S01]  /*9480*/  HGMMA.64x256x16.F32 R24, R152, gdesc[UR8].tnspB, R24, gsb0 ;  /* 0x43e0000898187df0 */ /* 0x000fe20008000818 */
[----:B------:R-:W-:Y:S01]  /*9490*/  UIADD3 UR10, UR7, 0x80, URZ ;  /* 0x00000080070a7890 */ /* 0x000fe2000fffe03f */
[----:B------:R-:W-:-:S06]  /*94a0*/  UMOV UR11, 0x40000040 ;  /* 0x40000040000b7882 */ /* 0x000fcc0000000000 */
[----:B------:R-:W-:-:S05]  /*94b0*/  @!P2 VIADD R178, R178, 0x22860 ;  /* 0x00022860b2b2a836 */ /* 0x000fca0000000000 */
[----:B------:R-:W-:Y:S01]  /*94c0*/  @!P2 PRMT R178, RZ, 0x654, R178 ;  /* 0x00000654ffb2a816 */ /* 0x000fe200000000b2 */
[----:B------:R-:W-:Y:S02]  /*94d0*/  WARPGROUP.DEPBAR.LE gsb0, 0x0 ;  /* 0x00008000000079c5 */ /* 0x000fe40000010000 */
[----:B------:R-:W-:-:S12]  /*94e0*/  WARPGROUP.ARRIVE ;  /* 0x00000000000079c5 */ /* 0x000fd80000000000 */
        /* <DEDUP_REMOVED lines=28> */
[----:B-1----:R-:W-:-:S07]  /*96b0*/  IMAD.MOV.U32 R5, RZ, RZ, R7 ;  /* 0x000000ffff057224 */ /* 0x002fce00078e0007 */
.L_x_10871:
[----:B------:R-:W-:-:S13]  /*96c0*/  ISETP.GE.AND P1, PT, R5, UR39, PT ;  /* 0x0000002705007c0c */ /* 0x000fda000bf26270 */
[----:B------:R-:W-:Y:S05]  /*96d0*/  @!P1 BRA `(.L_x_10881) ;  /* 0x0000003000109947 */ /* 0x000fea0003800000 */
[----:B------:R-:W-:Y:S01]  /*96e0*/  IMAD.MOV.U32 R12, RZ, RZ, R6 ;  /* 0x000000ffff0c7224 */ /* 0x000fe200078e0006 */
[----:B------:R-:W-:Y:S01]  /*96f0*/  ULDC UR23, c[0x0][0x9e4] ;  /* 0x0002790000177ab9 */ /* 0x000fe20000000800 */
[----:B01----:R-:W-:Y:S01]  /*9700*/  IMAD.MOV.U32 R9, RZ, RZ, R2 ;  /* 0x000000ffff097224 */ /* 0x003fe200078e0002 */
[----:B------:R-:W-:Y:S01]  /*9710*/  ULDC UR24, c[0x0][0x288] ;  /* 0x0000a20000187ab9 */ /* 0x000fe20000000800 */
[----:B------:R-:W-:Y:S01]  /*9720*/  ULDC UR25, c[0x0][0x9dc] ;  /* 0x0002770000197ab9 */ /* 0x000fe20000000800 */
[----:B------:R-:W-:Y:S01]  /*9730*/  ULDC UR22, c[0x0][0x988] ;  /* 0x0002620000167ab9 */ /* 0x000fe20000000800 */
[----:B------:R-:W-:-:S05]  /*9740*/  ULDC UR26, c[0x0][0x9e0] ;  /* 0x00027800001a7ab9 */ /* 0x000fca0000000800 */
.L_x_10898:
[----:B------:R-:W-:-:S04]  /*9750*/  UIADD3 UR36, UR36, 0x1, URZ ;  /* 0x0000000124247890 */ /* 0x000fc8000fffe03f */
[----:B------:R-:W-:-:S04]  /*9760*/  UISETP.NE.AND UP2, UPT, UR36, 0x2, UPT ;  /* 0x000000022400788c */ /* 0x000fc8000bf45270 */
[----:B------:R-:W-:Y:S02]  /*9770*/  USEL UR6, URZ, 0x1, UP2 ;  /* 0x000000013f067887 */ /* 0x000fe40009000000 */
[----:B------:R-:W-:Y:S02]  /*9780*/  USEL UR36, UR36, URZ, UP2 ;  /* 0x0000003f24247287 */ /* 0x000fe40009000000 */
[----:B------:R-:W-:Y:S01]  /*9790*/  ULOP3.LUT UR37, UR37, UR6, URZ, 0x3c, !UPT ;  /* 0x0000000625257292 */ /* 0x000fe2000f8e3c3f */
[----:B------:R-:W-:Y:S11]  /*97a0*/  @!P0 BRA `(.L_x_10882) ;  /* 0x0000000000048947 */ /* 0x000ff60003800000 */
[----:B------:R-:W-:Y:S01]  /*97b0*/  BPT.TRAP 0x1 ;  /* 0x000000040000795c */ /* 0x000fe20000300000 */
.L_x_10882:
        /* <DEDUP_REMOVED lines=9> */
.L_x_10883:
[----:B-1----:R-:W-:Y:S05]  /*9850*/  @P1 BRA `(.L_x_10884) ;  /* 0x0000000000081947 */ /* 0x002fea0003800000 */
[----:B------:R-:W1:Y:S02]  /*9860*/  SYNCS.PHASECHK.TRANS64.TRYWAIT P1, [UR27+0x22830], R7 ;  /* 0x02283007ff0075a7 */ /* 0x000e64000802015b */
[----:B-1----:R-:W-:Y:S05]  /*9870*/  @!P1 BRA `(.L_x_10885) ;  /* 0x000000ac00f49947 */ /* 0x002fea0003800000 */
.L_x_10884:
[----:B------:R-:W-:Y:S01]  /*9880*/  UIMAD UR18, UR36, 0x300, UR20 ;  /* 0x00000300241278a4 */ /* 0x000fe2000f8e0214 */
[----:B------:R-:W-:Y:S01]  /*9890*/  WARPGROUP.ARRIVE ;  /* 0x00000000000079c5 */ /* 0x000fe20000000000 */
[----:B------:R-:W-:Y:S01]  /*98a0*/  UMOV UR19, 0x40000040 ;  /* 0x4000004000137882 */ /* 0x000fe20000000000 */
[----:B------:R-:W-:Y:S01]  /*98b0*/  UMOV UR7, 0x40000040 ;  /* 0x4000004000077882 */ /* 0x000fe20000000000 */
[----:B------:R-:W-:-:S03]  /*98c0*/  UIADD3 UR6, UR18, 0x2, URZ ;  /* 0x0000000212067890 */ /* 0x000fc6000fffe03f */
[----:B------:R-:W2:Y:S01]  /*98d0*/  S2R R4, SR_TID.X ;  /* 0x0000000000047919 */ /* 0x000ea20000002100 */
[----:B------:R-:W-:Y:S01]  /*98e0*/  UIADD3 UR10, UR18, 0x4, URZ ;  /* 0x00000004120a7890 */ /* 0x000fe2000fffe03f */
[----:B------:R-:W-:Y:S01]  /*98f0*/  PLOP3.LUT P1, PT, PT, PT, UP0, 0x80, 0x0 ;  /* 0x000000000000781c */ /* 0x000fe20003f2f008 */
[----:B------:R-:W-:Y:S01]  /*9900*/  UMOV UR11, 0x40000040 ;  /* 0x40000040000b7882 */ /* 0x000fe20000000000 */
[----:B------:R-:W-:Y:S01]  /*9910*/  HGMMA.64x96x16.F32 R152, gdesc[UR16], RZ, !UPT, gsb0 ;  /* 0x01600000109879f0 */ /* 0x000fe2000c0008ff */
[----:B------:R-:W-:Y:S01]  /*9920*/  UIADD3 UR14, UR18, 0x6, URZ ;  /* 0x00000006120e7890 */ /* 0x000fe2000fffe03f */
[----:B------:R-:W-:Y:S01]  /*9930*/  PLOP3.LUT P2, PT, PT, PT, UP0, 0x80, 0x0 ;  /* 0x000000000000781c */ /* 0x000fe20003f4f008 */
[----:B------:R-:W-:Y:S01]  /*9940*/  UMOV UR15, 0x40000040 ;  /* 0x40000040000f7882 */ /* 0x000fe20000000000 */
[----:B------:R-:W-:Y:S02]  /*9950*/  VIADD R20, R22, UR43 ;  /* 0x0000002b16147c36 */ /* 0x000fe40008000000 */
[----:B------:R-:W-:-:S02]  /*9960*/  IMAD R13, R5, -0x60, RZ ;  /* 0xffffffa0050d7824 */ /* 0x000fc400078e02ff */
[----:B------:R-:W-:Y:S02]  /*9970*/  IMAD.U32 R8, RZ, RZ, UR27 ;  /* 0x0000001bff087e24 */ /* 0x000fe4000f8e00ff */
[----:B------:R-:W-:-:S04]  /*9980*/  VIADD R11, R13, 0x1 ;  /* 0x000000010d0b7836 */ /* 0x000fc80000000000 */
[----:B------:R-:W-:-:S05]  /*9990*/  IMAD R11, R18, -0x2, R11 ;  /* 0xfffffffe120b7824 */ /* 0x000fca00078e020b */
[----:B------:R-:W-:-:S05]  /*99a0*/  IADD3 R11, R11, -UR24, R16 ;  /* 0x800000180b0b7c10 */ /* 0x000fca000fffe010 */
[----:B------:R-:W-:Y:S01]  /*99b0*/  VIADD R15, R11, UR26 ;  /* 0x0000001a0b0f7c36 */ /* 0x000fe20008000000 */
[----:B--2---:R-:W-:Y:S02]  /*99c0*/  LOP3.LUT P3, RZ, R4, 0x7f, RZ, 0xc0, !PT ;  /* 0x0000007f04ff7812 */ /* 0x004fe4000786c0ff */
[----:B------:R-:W-:-:S04]  /*99d0*/  SHF.R.U32.HI R4, RZ, 0x7, R4 ;  /* 0x00000007ff047819 */ /* 0x000fc80000011604 */
[----:B------:R-:W-:Y:S01]  /*99e0*/  IADD3 R4, -R4, 0xb, RZ ;  /* 0x0000000b04047810 */ /* 0x000fe20007ffe1ff */
[----:B------:R-:W-:Y:S02]  /*99f0*/  WARPGROUP.DEPBAR.LE gsb0, 0x0 ;  /* 0x00008000000079c5 */ /* 0x000fe40000010000 */
[----:B------:R-:W-:-:S06]  /*9a00*/  WARPGROUP.ARRIVE ;  /* 0x00000000000079c5 */ /* 0x000fcc0000000000 */
[----:B------:R-:W-:Y:S01]  /*9a10*/  HGMMA.64x96x16.F32 R152, gdesc[UR4], R152, gsb0 ;  /* 0x01600000049879f0 */ /* 0x000fe20008000898 */
[----:B------:R-:W-:Y:S02]  /*9a20*/  @UP0 ULDC UR6, c[0x0][0x44c] ;  /* 0x0001130000060ab9 */ /* 0x000fe40000000800 */
[----:B-1----:R-:W-:Y:S01]  /*9a30*/  @P1 IMAD.HI.U32 R2, R20, UR6, RZ ;  /* 0x0000000614021c27 */ /* 0x002fe2000f8e00ff */
[----:B------:R-:W-:Y:S01]  /*9a40*/  @UP0 ULDC UR6, c[0x0][0x450] ;  /* 0x0001140000060ab9 */ /* 0x000fe20000000800 */
[----:B------:R-:W-:-:S03]  /*9a50*/  PLOP3.LUT P1, PT, PT, PT, UP1, 0x40, 0x0 ;  /* 0x000000000000781c */ /* 0x000fc60003f2e818 */
[----:B------:R-:W-:Y:S01]  /*9a60*/  @P2 SHF.R.U32.HI R20, RZ, UR6, R2 ;  /* 0x00000006ff142c19 */ /* 0x000fe20008011602 */
[----:B------:R-:W-:Y:S01]  /*9a70*/  @!P3 VIADD R2, R8, 0x22840 ;  /* 0x000228400802b836 */ /* 0x000fe20000000000 */
[----:B------:R-:W-:-:S03]  /*9a80*/  ULOP3.LUT UR6, URZ, UR25, URZ, 0x33, !UPT ;  /* 0x000000193f067292 */ /* 0x000fc6000f8e333f */
[----:B------:R-:W1:Y:S01]  /*9a90*/  SHFL.IDX PT, R21, R20, RZ, 0x1c1f ;  /* 0x001c1fff14157589 */ /* 0x000e6200000e0000 */
[----:B------:R-:W-:Y:S02]  /*9aa0*/  @!P3 PRMT R2, RZ, 0x654, R2 ;  /* 0x00000654ff02b816 */ /* 0x000fe40000000002 */
[----:B------:R-:W-:Y:S02]  /*9ab0*/  VIADD R14, R11, UR6 ;  /* 0x000000060b0e7c36 */ /* 0x000fe40008000000 */
[----:B-1----:R-:W-:Y:S01]  /*9ac0*/  IMAD.IADD R6, R21, 0x1, R15 ;  /* 0x0000000115067824 */ /* 0x002fe200078e020f */
        /* <DEDUP_REMOVED lines=8> */
[----:B------:R2:W-:Y:S02]  /*9b50*/  @!P3 SYNCS.ARRIVE.TRANS64.RED.A1T0 RZ, [R2+URZ], RZ ;  /* 0x000000ff02ffb9a7 */ /* 0x0005e4000810043f */
[----:B--2---:R-:W-:Y:S01]  /*9b60*/  IMAD.IADD R2, R21, 0x1, R14 ;  /* 0x0000000115027824 */ /* 0x004fe200078e020e */
[----:B-1----:R-:W-:Y:S06]  /*9b70*/  @P1 BRA `(.L_x_10886) ;  /* 0x0000000000581947 */ /* 0x002fec0003800000 */
[----:B------:R-:W-:Y:S01]  /*9b80*/  IADD3 R21, R16, -UR24, R21 ;  /* 0x8000001810157c10 */ /* 0x000fe2000fffe015 */
        /* <DEDUP_REMOVED lines=11> */
.L_x_10888:
[----:B------:R-:W-:-:S05]  /*9c40*/  IMAD.U32 R203, RZ, RZ, UR23 ;  /* 0x00000017ffcb7e24 */ /* 0x000fca000f8e00ff */
[----:B------:R-:W-:-:S13]  /*9c50*/  ISETP.NE.AND P1, PT, R203, 0x1, PT ;  /* 0x00000001cb00780c */ /* 0x000fda0003f25270 */
[----:B------:R-:W1:Y:S02]  /*9c60*/  @P1 LDC.64 R10, c[0x0][0x9e8] ;  /* 0x00027a00ff0a1b82 */ /* 0x000e640000000a00 */
[----:B-1----:R-:W-:-:S05]  /*9c70*/  @P1 IMAD.HI.U32 R10, R21, R10, RZ ;  /* 0x0000000a150a1227 */ /* 0x002fca00078e00ff */
[----:B------:R-:W-:-:S07]  /*9c80*/  @P1 SHF.R.U32.HI R21, RZ, R11, R10 ;  /* 0x0000000bff151219 */ /* 0x000fce000001160a */
.L_x_10889:
[----:B------:R-:W-:Y:S05]  /*9c90*/  BSYNC B0 ;  /* 0x0000000000007941 */ /* 0x000fea0003800000 */
.L_x_10887:
[----:B------:R-:W-:-:S04]  /*9ca0*/  IMAD R10, R18, -0x2, R13 ;  /* 0xfffffffe120a7824 */ /* 0x000fc800078e020d */
[----:B------:R-:W-:-:S05]  /*9cb0*/  IMAD R21, R21, R203, R10 ;  /* 0x000000cb15157224 */ /* 0x000fca00078e020a */
[----:B------:R-:W-:Y:S02]  /*9cc0*/  VIADDMNMX R6, R21, R203, R6, PT ;  /* 0x000000cb15067246 */ /* 0x000fe40003800106 */
[----:B------:R-:W-:-:S07]  /*9cd0*/  VIMNMX R2, R2, R21, !PT ;  /* 0x0000001502027248 */ /* 0x000fce0007fe0100 */
.L_x_10886:
[C---:B------:R-:W-:Y:S01]  /*9ce0*/  ISETP.GE.AND P1, PT, R13.reuse, 0x1, PT ;  /* 0x000000010d00780c */ /* 0x040fe20003f26270 */
[----:B------:R-:W1:Y:S01]  /*9cf0*/  SHFL.IDX PT, R21, R20, 0x1, 0x1c1f ;  /* 0x003c1f0014157f89 */ /* 0x000e6200000e0000 */
[----:B------:R-:W-:Y:S02]  /*9d00*/  ISETP.GE.AND P4, PT, R13, 0x9, PT ;  /* 0x000000090d00780c */ /* 0x000fe40003f86270 */
[----:B------:R-:W-:Y:S02]  /*9d10*/  LOP3.LUT R17, R17, 0xfffbffff, RZ, 0xc0, !PT ;  /* 0xfffbffff11117812 */ /* 0x000fe400078ec0ff */
[----:B------:R-:W-:-:S04]  /*9d20*/  ISETP.GT.AND P2, PT, R2, RZ, !P1 ;  /* 0x000000ff0200720c */ /* 0x000fc80004f44270 */
[----:B------:R-:W-:-:S03]  /*9d30*/  ISETP.LT.OR P2, PT, R6, 0x1, P2 ;  /* 0x000000010600780c */ /* 0x000fc60001741670 */
[----:B------:R-:W-:Y:S02]  /*9d40*/  @P1 LOP3.LUT R17, R17, 0x40000, RZ, 0xfc, !PT ;  /* 0x0004000011111812 */ /* 0x000fe400078efcff */
[----:B------:R-:W-:Y:S02]  /*9d50*/  ISETP.GE.AND P1, PT, R13, 0x2, PT ;  /* 0x000000020d00780c */ /* 0x000fe40003f26270 */
[----:B------:R-:W-:Y:S02]  /*9d60*/  LOP3.LUT R17, R17, 0xfffffffd, RZ, 0xc0, !PT ;  /* 0xfffffffd11117812 */ /* 0x000fe400078ec0ff */
[----:B------:R-:W-:Y:S02]  /*9d70*/  FSEL R152, R152, -INF , !P2 ;  /* 0xff80000098987808 */ /* 0x000fe40005000000 */
[----:B------:R-:W-:Y:S02]  /*9d80*/  ISETP.GT.AND P3, PT, R2, 0x1, !P1 ;  /* 0x000000010200780c */ /* 0x000fe40004f64270 */
[----:B------:R-:W-:-:S02]  /*9d90*/  @P4 LOP3.LUT R17, R17, 0x2, RZ, 0xfc, !PT ;  /* 0x0000000211114812 */ /* 0x000fc400078efcff */
[----:B------:R-:W-:Y:S01]  /*9da0*/  ISETP.GT.AND P2, PT, R2, 0x8, !P4 ;  /* 0x000000080200780c */ /* 0x000fe20006744270 */
[--C-:B-1----:R-:W-:Y:S01]  /*9db0*/  IMAD.IADD R15, R15, 0x1, R21.reuse ;  /* 0x000000010f0f7824 */ /* 0x102fe200078e0215 */
[----:B------:R-:W-:Y:S01]  /*9dc0*/  ISETP.GE.AND P4, PT, R13, 0xa, PT ;  /* 0x0000000a0d00780c */ /* 0x000fe20003f86270 */
[----:B------:R-:W-:Y:S01]  /*9dd0*/  IMAD.IADD R14, R14, 0x1, R21 ;  /* 0x000000010e0e7824 */ /* 0x000fe200078e0215 */
[C---:B------:R-:W-:Y:S02]  /*9de0*/  ISETP.LT.OR P3, PT, R6.reuse, 0x2, P3 ;  /* 0x000000020600780c */ /* 0x040fe40001f61670 */
[----:B------:R-:W-:Y:S02]  /*9df0*/  ISETP.LT.OR P2, PT, R6, 0x9, P2 ;  /* 0x000000090600780c */ /* 0x000fe40001741670 */
[----:B------:R-:W-:Y:S02]  /*9e00*/  FSEL R153, R153, -INF , !P3 ;  /* 0xff80000099997808 */ /* 0x000fe40005800000 */
[----:B------:R-:W-:-:S02]  /*9e10*/  ISETP.GE.AND P3, PT, R13, 0x11, PT ;  /* 0x000000110d00780c */ /* 0x000fc40003f66270 */
[----:B------:R-:W-:Y:S02]  /*9e20*/  LOP3.LUT R17, R17, 0xfffffffb, RZ, 0xc0, !PT ;  /* 0xfffffffb11117812 */ /* 0x000fe400078ec0ff */
[----:B------:R-:W-:Y:S02]  /*9e30*/  FSEL R156, R156, -INF , !P2 ;  /* 0xff8000009c9c7808 */ /* 0x000fe40005000000 */
[----:B------:R-:W-:Y:S02]  /*9e40*/  ISETP.GT.AND P2, PT, R2, 0x9, !P4 ;  /* 0x000000090200780c */ /* 0x000fe40006744270 */
[----:B------:R-:W-:Y:S02]  /*9e50*/  @P4 LOP3.LUT R17, R17, 0x4, RZ, 0xfc, !PT ;  /* 0x0000000411114812 */ /* 0x000fe400078efcff */
[----:B------:R-:W-:Y:S02]  /*9e60*/  ISETP.LT.OR P2, PT, R6, 0xa, P2 ;  /* 0x0000000a0600780c */ /* 0x000fe40001741670 */
[----:B------:R-:W-:-:S02]  /*9e70*/  LOP3.LUT R17, R17, 0xfffffff7, RZ, 0xc0, !PT ;  /* 0xfffffff711117812 */ /* 0x000fc400078ec0ff */
[----:B------:R-:W-:Y:S02]  /*9e80*/  FSEL R157, R157, -INF , !P2 ;  /* 0xff8000009d9d7808 */ /* 0x000fe40005000000 */
[----:B------:R-:W-:Y:S02]  /*9e90*/  @P3 LOP3.LUT R17, R17, 0x8, RZ, 0xfc, !PT ;  /* 0x0000000811113812 */ /* 0x000fe400078efcff */
[----:B------:R-:W-:Y:S02]  /*9ea0*/  ISETP.GT.AND P2, PT, R2, 0x10, !P3 ;  /* 0x000000100200780c */ /* 0x000fe40005f44270 */
[----:B------:R-:W-:Y:S02]  /*9eb0*/  ISETP.GE.AND P3, PT, R13, 0x12, PT ;  /* 0x000000120d00780c */ /* 0x000fe40003f66270 */
[----:B------:R-:W-:Y:S02]  /*9ec0*/  ISETP.LT.OR P2, PT, R6, 0x11, P2 ;  /* 0x000000110600780c */ /* 0x000fe40001741670 */
[----:B------:R-:W-:-:S02]  /*9ed0*/  LOP3.LUT R17, R17, 0xffffffef, RZ, 0xc0, !PT ;  /* 0xffffffef11117812 */ /* 0x000fc400078ec0ff */
[----:B------:R-:W-:Y:S02]  /*9ee0*/  FSEL R160, R160, -INF , !P2 ;  /* 0xff800000a0a07808 */ /* 0x000fe40005000000 */
        /* <DEDUP_REMOVED lines=102> */
[----:B------:R-:W-:-:S04]  /*a550*/  ISETP.LT.OR P6, PT, R6, 0x5a, P6 ;  /* 0x0000005a0600780c */ /* 0x000fc800037c1670 */
[----:B------:R-:W-:Y:S02]  /*a560*/  FSEL R197, R197, -INF , !P6 ;  /* 0xff800000c5c57808 */ /* 0x000fe40007000000 */
[----:B------:R-:W-:-:S13]  /*a570*/  PLOP3.LUT P6, PT, PT, PT, UP1, 0x40, 0x0 ;  /* 0x000000000000781c */ /* 0x000fda0003fce818 */
[----:B------:R-:W-:Y:S05]  /*a580*/  @P6 BRA `(.L_x_10890) ;  /* 0x0000000000586947 */ /* 0x000fea0003800000 */
        /* <DEDUP_REMOVED lines=12> */
.L_x_10892:
[----:B------:R-:W-:-:S05]  /*a650*/  IMAD.U32 R2, RZ, RZ, UR23 ;  /* 0x00000017ff027e24 */ /* 0x000fca000f8e00ff */
[----:B------:R-:W-:-:S13]  /*a660*/  ISETP.NE.AND P6, PT, R2, 0x1, PT ;  /* 0x000000010200780c */ /* 0x000fda0003fc5270 */
[----:B------:R-:W1:Y:S02]  /*a670*/  @P6 LDC.64 R10, c[0x0][0x9e8] ;  /* 0x00027a00ff0a6b82 */ /* 0x000e640000000a00 */
[----:B-1----:R-:W-:-:S05]  /*a680*/  @P6 IMAD.HI.U32 R10, R21, R10, RZ ;  /* 0x0000000a150a6227 */ /* 0x002fca00078e00ff */
[----:B------:R-:W-:-:S07]  /*a690*/  @P6 SHF.R.U32.HI R21, RZ, R11, R10 ;  /* 0x0000000bff156219 */ /* 0x000fce000001160a */
.L_x_10893:
[----:B------:R-:W-:Y:S05]  /*a6a0*/  BSYNC B0 ;  /* 0x0000000000007941 */ /* 0x000fea0003800000 */
.L_x_10891:
[----:B------:R-:W-:-:S04]  /*a6b0*/  IMAD R13, R18, -0x2, R13 ;  /* 0xfffffffe120d7824 */ /* 0x000fc800078e020d */
[----:B------:R-:W-:-:S05]  /*a6c0*/  IMAD R21, R21, R2, R13 ;  /* 0x0000000215157224 */ /* 0x000fca00078e020d */
[----:B------:R-:W-:Y:S02]  /*a6d0*/  VIADDMNMX R15, R21, R2, R15, PT ;  /* 0x00000002150f7246 */ /* 0x000fe4000380010f */
[----:B------:R-:W-:-:S07]  /*a6e0*/  VIMNMX R14, R14, R21, !PT ;  /* 0x000000150e0e7248 */ /* 0x000fce0007fe0100 */
.L_x_10890:
        /* <DEDUP_REMOVED lines=70> */
[C---:B------:R-:W-:Y:S02]  /*ab50*/  ISETP.GT.AND P1, PT, R14.reuse, 0x29, !P1 ;  /* 0x000000290e00780c */ /* 0x040fe40004f24270 */
[----:B------:R-:W-:Y:S02]  /*ab60*/  FSEL R191, R191, -INF , !P2 ;  /* 0xff800000bfbf7808 */ /* 0x000fe40005000000 */
[----:B------:R-:W-:Y:S02]  /*ab70*/  ISETP.LT.OR P1, PT, R15, 0x2a, P1 ;  /* 0x0000002a0f00780c */ /* 0x000fe40000f21670 */
[----:B------:R-:W-:Y:S02]  /*ab80*/  ISETP.GT.AND P4, PT, R14, 0x51, !P4 ;  /* 0x000000510e00780c */ /* 0x000fe40006784270 */
[----:B------:R-:W-:-:S02]  /*ab90*/  FSEL R175, R175, -INF , !P1 ;  /* 0xff800000afaf7808 */ /* 0x000fc40004800000 */
[----:B------:R-:W-:Y:S02]  /*aba0*/  LOP3.LUT P1, RZ, R17, 0x800, RZ, 0xc0, !PT ;  /* 0x0000080011ff7812 */ /* 0x000fe4000782c0ff */
[----:B-1----:R-:W-:Y:S02]  /*abb0*/  FMNMX.FTZ R13, R6, R11, !PT ;  /* 0x0000000b060d7209 */ /* 0x002fe40007810000 */
[C---:B------:R-:W-:Y:S02]  /*abc0*/  ISETP.GT.AND P1, PT, R14.reuse, 0x30, !P1 ;  /* 0x000000300e00780c */ /* 0x040fe40004f24270 */
[C---:B------:R-:W-:Y:S01]  /*abd0*/  ISETP.LT.OR P3, PT, R15.reuse, 0x51, P3 ;  /* 0x000000510f00780c */ /* 0x040fe20001f61670 */
[----:B------:R-:W1:Y:S01]  /*abe0*/  SHFL.BFLY PT, R2, R13, 0x1, 0x1f ;  /* 0x0c201f000d027f89 */ /* 0x000e6200000e0000 */
[----:B------:R-:W-:Y:S02]  /*abf0*/  ISETP.LT.OR P1, PT, R15, 0x31, P1 ;  /* 0x000000310f00780c */ /* 0x000fe40000f21670 */
[----:B------:R-:W-:-:S02]  /*ac00*/  ISETP.GT.AND P5, PT, R14, 0x58, !P5 ;  /* 0x000000580e00780c */ /* 0x000fc40006fa4270 */
[----:B------:R-:W-:Y:S02]  /*ac10*/  FSEL R178, R178, -INF , !P1 ;  /* 0xff800000b2b27808 */ /* 0x000fe40004800000 */
[----:B------:R-:W-:Y:S02]  /*ac20*/  LOP3.LUT P1, RZ, R17, 0x400, RZ, 0xc0, !PT ;  /* 0x0000040011ff7812 */ /* 0x000fe4000782c0ff */
[C---:B------:R-:W-:Y:S02]  /*ac30*/  ISETP.LT.OR P4, PT, R15.reuse, 0x52, P4 ;  /* 0x000000520f00780c */ /* 0x040fe40002781670 */
[----:B------:R-:W-:Y:S02]  /*ac40*/  ISETP.GT.AND P1, PT, R14, 0x31, !P1 ;  /* 0x000000310e00780c */ /* 0x000fe40004f24270 */
[----:B------:R-:W-:Y:S02]  /*ac50*/  FSEL R194, R194, -INF , !P3 ;  /* 0xff800000c2c27808 */ /* 0x000fe40005800000 */
        /* <DEDUP_REMOVED lines=45> */
[----:B------:R-:W-:Y:S01]  /*af30*/  FSEL R184, R2, RZ, P1 ;  /* 0x000000ff02b87208 */ /* 0x000fe20000800000 */
[--C-:B------:R-:W-:Y:S01]  /*af40*/  FFMA.FTZ R152, R152, UR6, -R10.reuse ;  /* 0x0000000698987c23 */ /* 0x100fe2000801080a */
[----:B------:R-:W-:Y:S01]  /*af50*/  FMNMX.FTZ R6, R162, R21, !PT ;  /* 0x00000015a2067209 */ /* 0x000fe20007810000 */
[--C-:B------:R-:W-:Y:S01]  /*af60*/  FFMA.FTZ R21, R157, UR6, -R10.reuse ;  /* 0x000000069d157c23 */ /* 0x100fe2000801080a */
[--C-:B------:R-:W-:Y:S01]  /*af70*/  FFMA.FTZ R154, R156, UR6, -R10.reuse ;  /* 0x000000069c9a7c23 */ /* 0x100fe2000801080a */
[----:B------:R-:W-:Y:S01]  /*af80*/  FADD.FTZ R9, -R184, R9 ;  /* 0x00000009b8097221 */ /* 0x000fe20000010100 */
[----:B------:R-:W-:Y:S01]  /*af90*/  FMNMX.FTZ R153, R163, R6, !PT ;  /* 0x00000006a3997209 */ /* 0x000fe20007810000 */
[----:B------:R-:W-:Y:S01]  /*afa0*/  MUFU.EX2 R152, R152 ;  /* 0x0000009800987308 */ /* 0x000fe20000000800 */
[--C-:B------:R-:W-:Y:S01]  /*afb0*/  FFMA.FTZ R20, R164, UR6, -R10.reuse ;  /* 0x00000006a4147c23 */ /* 0x100fe2000801080a */
[----:B------:R-:W-:Y:S01]  /*afc0*/  FMUL.FTZ R9, R9, UR6 ;  /* 0x0000000609097c20 */ /* 0x000fe20008410000 */
        /* <DEDUP_REMOVED lines=18> */
[----:B------:R-:W-:Y:S01]  /*b0f0*/  FMUL.FTZ R25, R25, R9 ;  /* 0x0000000919197220 */ /* 0x000fe20000410000 */
[----:B------:R-:W-:Y:S01]  /*b100*/  FMNMX.FTZ R6, R178, R157, !PT ;  /* 0x0000009db2067209 */ /* 0x000fe20007810000 */
[--C-:B------:R-:W-:Y:S01]  /*b110*/  FFMA.FTZ R157, R165, UR6, -R10.reuse ;  /* 0x00000006a59d7c23 */ /* 0x100fe2000801080a */
[-C--:B------:R-:W-:Y:S01]  /*b120*/  FMUL.FTZ R28, R28, R9.reuse ;  /* 0x000000091c1c7220 */ /* 0x080fe20000410000 */
[-C--:B------:R-:W-:Y:S01]  /*b130*/  FMUL.FTZ R29, R29, R9.reuse ;  /* 0x000000091d1d7220 */ /* 0x080fe20000410000 */
[----:B------:R-:W-:Y:S01]  /*b140*/  FMNMX.FTZ R161, R179, R6, !PT ;  /* 0x00000006b3a17209 */ /* 0x000fe20007810000 */
[----:B------:R-:W1:Y:S01]  /*b150*/  MUFU.EX2 R21, R21 ;  /* 0x0000001500157308 */ /* 0x000e620000000800 */
[-C--:B------:R-:W-:Y:S01]  /*b160*/  FMUL.FTZ R32, R32, R9.reuse ;  /* 0x0000000920207220 */ /* 0x080fe20000410000 */
[----:B------:R-:W-:Y:S01]  /*b170*/  FMUL.FTZ R33, R33, R9 ;  /* 0x0000000921217220 */ /* 0x000fe20000410000 */
[----:B------:R-:W-:Y:S01]  /*b180*/  FMNMX.FTZ R6, R182, R161, !PT ;  /* 0x000000a1b6067209 */ /* 0x000fe20007810000 */
[-C--:B------:R-:W-:Y:S01]  /*b190*/  FMUL.FTZ R36, R36, R9.reuse ;  /* 0x0000000924247220 */ /* 0x080fe20000410000 */
[-C--:B------:R-:W-:Y:S01]  /*b1a0*/  FMUL.FTZ R37, R37, R9.reuse ;  /* 0x0000000925257220 */ /* 0x080fe20000410000 */
[-C--:B------:R-:W-:Y:S01]  /*b1b0*/  FMUL.FTZ R40, R40, R9.reuse ;  /* 0x0000000928287220 */ /* 0x080fe20000410000 */
[----:B------:R-:W-:Y:S01]  /*b1c0*/  FMNMX.FTZ R161, R183, R6, !PT ;  /* 0x00000006b7a17209 */ /* 0x000fe20007810000 */
[----:B------:R-:W4:Y:S01]  /*b1d0*/  MUFU.EX2 R156, R156 ;  /* 0x0000009c009c7308 */ /* 0x000f220000000800 */
[-C--:B------:R-:W-:Y:S01]  /*b1e0*/  FMUL.FTZ R41, R41, R9.reuse ;  /* 0x0000000929297220 */ /* 0x080fe20000410000 */
[----:B------:R-:W-:Y:S01]  /*b1f0*/  FMUL.FTZ R44, R44, R9 ;  /* 0x000000092c2c7220 */ /* 0x000fe20000410000 */
[----:B------:R-:W-:Y:S01]  /*b200*/  FMNMX.FTZ R6, R186, R161, !PT ;  /* 0x000000a1ba067209 */ /* 0x000fe20007810000 */
[--C-:B------:R-:W-:Y:S01]  /*b210*/  FFMA.FTZ R161, R169, UR6, -R10.reuse ;  /* 0x00000006a9a17c23 */ /* 0x100fe2000801080a */
[--C-:B------:R-:W-:Y:S01]  /*b220*/  FFMA.FTZ R169, R181, UR6, -R10.reuse ;  /* 0x00000006b5a97c23 */ /* 0x100fe2000801080a */
[----:B------:R-:W-:Y:S01]  /*b230*/  FFMA.FTZ R181, R193, UR6, -R10 ;  /* 0x00000006c1b57c23 */ /* 0x000fe2000801080a */
[----:B------:R-:W-:Y:S01]  /*b240*/  FMNMX.FTZ R165, R187, R6, !PT ;  /* 0x00000006bba57209 */ /* 0x000fe20007810000 */
[----:B------:R5:W-:Y:S01]  /*b250*/  MUFU.EX2 R184, R188 ;  /* 0x000000bc00b87308 */ /* 0x000be20000000800 */
[-C--:B------:R-:W-:Y:S01]  /*b260*/  FMUL.FTZ R45, R45, R9.reuse ;  /* 0x000000092d2d7220 */ /* 0x080fe20000410000 */
[----:B------:R-:W-:Y:S01]  /*b270*/  FMUL.FTZ R48, R48, R9 ;  /* 0x0000000930307220 */ /* 0x000fe20000410000 */
[----:B------:R-:W-:Y:S01]  /*b280*/  FMNMX.FTZ R6, R190, R165, !PT ;  /* 0x000000a5be067209 */ /* 0x000fe20007810000 */
[-C--:B------:R-:W-:Y:S01]  /*b290*/  FMUL.FTZ R49, R49, R9.reuse ;  /* 0x0000000931317220 */ /* 0x080fe20000410000 */
[-C--:B------:R-:W-:Y:S01]  /*b2a0*/  FMUL.FTZ R52, R52, R9.reuse ;  /* 0x0000000934347220 */ /* 0x080fe20000410000 */
[----:B------:R-:W-:Y:S01]  /*b2b0*/  FMUL.FTZ R53, R53, R9 ;  /* 0x0000000935357220 */ /* 0x000fe20000410000 */
[----:B------:R-:W-:Y:S01]  /*b2c0*/  FMNMX.FTZ R165, R191, R6, !PT ;  /* 0x00000006bfa57209 */ /* 0x000fe20007810000 */
[----:B------:R-:W0:Y:S01]  /*b2d0*/  MUFU.EX2 R153, R153 ;  /* 0x0000009900997308 */ /* 0x000e220000000800 */
[----:B-----5:R-:W-:Y:S01]  /*b2e0*/  FFMA.FTZ R188, R9, R3, R152 ;  /* 0x0000000309bc7223 */ /* 0x020fe20000010098 */
[C---:B--2---:R-:W-:Y:S01]  /*b2f0*/  F2FP.F16.F32.PACK_AB R152, R13.reuse, R152 ;  /* 0x000000980d98723e */ /* 0x044fe200000000ff */
[----:B------:R-:W-:Y:S01]  /*b300*/  FMUL.FTZ R56, R56, R9 ;  /* 0x0000000938387220 */ /* 0x000fe20000410000 */
[----:B------:R-:W-:Y:S01]  /*b310*/  FMNMX.FTZ R6, R194, R165, !PT ;  /* 0x000000a5c2067209 */ /* 0x000fe20007810000 */
[----:B------:R-:W-:Y:S01]  /*b320*/  FADD.FTZ R3, R13, R188 ;  /* 0x000000bc0d037221 */ /* 0x000fe20000010000 */
[-C--:B------:R-:W-:Y:S01]  /*b330*/  FMUL.FTZ R57, R57, R9.reuse ;  /* 0x0000000939397220 */ /* 0x080fe20000410000 */
[-C--:B------:R-:W-:Y:S01]  /*b340*/  FMUL.FTZ R60, R60, R9.reuse ;  /* 0x000000093c3c7220 */ /* 0x080fe20000410000 */
[----:B------:R-:W-:Y:S01]  /*b350*/  FMNMX.FTZ R165, R195, R6, !PT ;  /* 0x00000006c3a57209 */ /* 0x000fe20007810000 */
[----:B------:R-:W-:Y:S01]  /*b360*/  MUFU.EX2 R20, R20 ;  /* 0x0000001400147308 */ /* 0x000fe20000000800 */
[-C--:B------:R-:W-:Y:S01]  /*b370*/  FMUL.FTZ R61, R61, R9.reuse ;  /* 0x000000093d3d7220 */ /* 0x080fe20000410000 */
[----:B------:R-:W-:Y:S01]  /*b380*/  FMUL.FTZ R64, R64, R9 ;  /* 0x0000000940407220 */ /* 0x000fe20000410000 */
[----:B------:R-:W-:Y:S01]  /*b390*/  FMNMX.FTZ R6, R198, R165, !PT ;  /* 0x000000a5c6067209 */ /* 0x000fe20007810000 */
[--C-:B------:R-:W-:Y:S01]  /*b3a0*/  FFMA.FTZ R165, R177, UR6, -R10.reuse ;  /* 0x00000006b1a57c23 */ /* 0x100fe2000801080a */
[-C--:B------:R-:W-:Y:S01]  /*b3b0*/  FMUL.FTZ R65, R65, R9.reuse ;  /* 0x0000000941417220 */ /* 0x080fe20000410000 */
[-C--:B------:R-:W-:Y:S01]  /*b3c0*/  FMUL.FTZ R68, R68, R9.reuse ;  /* 0x0000000944447220 */ /* 0x080fe20000410000 */
[----:B------:R-:W-:Y:S01]  /*b3d0*/  FMNMX.FTZ R6, R199, R6, !PT ;  /* 0x00000006c7067209 */ /* 0x000fe20007810000 */
[----:B------:R-:W-:Y:S01]  /*b3e0*/  MUFU.EX2 R157, R157 ;  /* 0x0000009d009d7308 */ /* 0x000fe20000000800 */
[-C--:B------:R-:W-:Y:S01]  /*b3f0*/  FMUL.FTZ R69, R69, R9.reuse ;  /* 0x0000000945457220 */ /* 0x080fe20000410000 */
[-C--:B------:R-:W-:Y:S01]  /*b400*/  FMUL.FTZ R72, R72, R9.reuse ;  /* 0x0000000948487220 */ /* 0x080fe20000410000 */
[-C--:B------:R-:W-:Y:S01]  /*b410*/  FMUL.FTZ R73, R73, R9.reuse ;  /* 0x0000000949497220 */ /* 0x080fe20000410000 */
[----:B------:R-:W2:Y:S01]  /*b420*/  SHFL.BFLY PT, R177, R6, 0x2, 0x1f ;  /* 0x0c401f0006b17f89 */ /* 0x000ea200000e0000 */
        /* <DEDUP_REMOVED lines=23> */
[----:B--2---:R-:W-:Y:S01]  /*b5a0*/  FMNMX.FTZ R185, R6, R177, !PT ;  /* 0x000000b106b97209 */ /* 0x004fe20007810000 */
[----:B------:R-:W-:Y:S01]  /*b5b0*/  FFMA.FTZ R177, R189, UR6, -R10 ;  /* 0x00000006bdb17c23 */ /* 0x000fe2000801080a */
[-C--:B------:R-:W-:Y:S01]  /*b5c0*/  FMUL.FTZ R116, R116, R9.reuse ;  /* 0x0000000974747220 */ /* 0x080fe20000410000 */
[-C--:B------:R-:W-:Y:S01]  /*b5d0*/  FMUL.FTZ R117, R117, R9.reuse ;  /* 0x0000000975757220 */ /* 0x080fe20000410000 */
[----:B------:R-:W-:Y:S01]  /*b5e0*/  MUFU.EX2 R15, R15 ;  /* 0x0000000f000f7308 */ /* 0x000fe20000000800 */
[----:B------:R-:W2:Y:S01]  /*b5f0*/  SHFL.BFLY PT, R6, R185, 0x1, 0x1f ;  /* 0x0c201f00b9067f89 */ /* 0x000ea200000e0000 */
        /* <DEDUP_REMOVED lines=17> */
[----:B------:R-:W-:-:S05]  /*b710*/  FMUL.FTZ R149, R149, R9 ;  /* 0x0000000995957220 */ /* 0x000fca0000410000 */
[----:B------:R-:W-:Y:S01]  /*b720*/  MUFU.EX2 R168, R168 ;  /* 0x000000a800a87308 */ /* 0x000fe20000000800 */
[----:B--2---:R-:W-:Y:S01]  /*b730*/  FMNMX.FTZ R6, R185, R6, !PT ;  /* 0x00000006b9067209 */ /* 0x004fe20007810000 */
[----:B------:R-:W-:-:S03]  /*b740*/  FFMA.FTZ R185, R197, UR6, -R10 ;  /* 0x00000006c5b97c23 */ /* 0x000fc6000801080a */
[C---:B------:R-:W-:Y:S01]  /*b750*/  FSETP.NEU.FTZ.AND P1, PT, R6.reuse, -INF , PT ;  /* 0xff8000000600780b */ /* 0x040fe20003f3d000 */
[----:B------:R-:W-:Y:S02]  /*b760*/  FMUL.FTZ R196, R6, UR6 ;  /* 0x0000000606c47c20 */ /* 0x000fe40008410000 */
[----:B------:R-:W2:Y:S03]  /*b770*/  MUFU.EX2 R169, R169 ;  /* 0x000000a900a97308 */ /* 0x000ea60000000800 */
[----:B------:R-:W-:-:S05]  /*b780*/  FSEL R196, R196, RZ, P1 ;  /* 0x000000ffc4c47208 */ /* 0x000fca0000800000 */
[--C-:B------:R-:W-:Y:S01]  /*b790*/  FFMA.FTZ R10, R155, UR6, -R196.reuse ;  /* 0x000000069b0a7c23 */ /* 0x100fe200080108c4 */
[--C-:B------:R-:W-:Y:S01]  /*b7a0*/  FFMA.FTZ R155, R158, UR6, -R196.reuse ;  /* 0x000000069e9b7c23 */ /* 0x100fe200080108c4 */
[----:B---3--:R-:W-:Y:S01]  /*b7b0*/  FADD.FTZ R158, R154, R3 ;  /* 0x000000039a9e7221 */ /* 0x008fe20000010000 */
[--C-:B------:R-:W-:Y:S01]  /*b7c0*/  FFMA.FTZ R188, R159, UR6, -R196.reuse ;  /* 0x000000069fbc7c23 */ /* 0x100fe200080108c4 */
[----:B------:R-:W-:Y:S01]  /*b7d0*/  MUFU.EX2 R172, R172 ;  /* 0x000000ac00ac7308 */ /* 0x000fe20000000800 */
[----:B------:R-:W-:Y:S01]  /*b7e0*/  FFMA.FTZ R159, R162, UR6, -R196 ;  /* 0x00000006a29f7c23 */ /* 0x000fe200080108c4 */
[C---:B-1----:R-:W-:Y:S01]  /*b7f0*/  FADD.FTZ R3, R21.reuse, R158 ;  /* 0x0000009e15037221 */ /* 0x042fe20000010000 */
[----:B------:R-:W-:Y:S01]  /*b800*/  F2FP.F16.F32.PACK_AB R154, R21, R154 ;  /* 0x0000009a159a723e */ /* 0x000fe200000000ff */
[--C-:B------:R-:W-:Y:S01]  /*b810*/  FFMA.FTZ R11, R11, UR6, -R196.reuse ;  /* 0x000000060b0b7c23 */ /* 0x100fe200080108c4 */
[--C-:B------:R-:W-:Y:S01]  /*b820*/  FFMA.FTZ R174, R174, UR6, -R196.reuse ;  /* 0x00000006aeae7c23 */ /* 0x100fe200080108c4 */
[----:B----4-:R-:W-:Y:S01]  /*b830*/  FADD.FTZ R158, R156, R3 ;  /* 0x000000039c9e7221 */ /* 0x010fe20000010000 */
[--C-:B------:R-:W-:Y:S01]  /*b840*/  FFMA.FTZ R192, R163, UR6, -R196.reuse ;  /* 0x00000006a3c07c23 */ /* 0x100fe200080108c4 */
[----:B------:R-:W-:Y:S01]  /*b850*/  MUFU.EX2 R173, R173 ;  /* 0x000000ad00ad7308 */ /* 0x000fe20000000800 */
[----:B------:R-:W-:Y:S01]  /*b860*/  FFMA.FTZ R163, R166, UR6, -R196 ;  /* 0x00000006a6a37c23 */ /* 0x000fe200080108c4 */
[----:B0-----:R-:W-:Y:S01]  /*b870*/  FADD.FTZ R3, R153, R158 ;  /* 0x0000009e99037221 */ /* 0x001fe20000010000 */
[--C-:B------:R-:W-:Y:S01]  /*b880*/  FFMA.FTZ R175, R175, UR6, -R196.reuse ;  /* 0x00000006afaf7c23 */ /* 0x100fe200080108c4 */
[----:B--2---:R-:W-:Y:S01]  /*b890*/  F2FP.F16.F32.PACK_AB R166, R169, R168 ;  /* 0x000000a8a9a6723e */ /* 0x004fe200000000ff */
[--C-:B------:R-:W-:Y:S01]  /*b8a0*/  FFMA.FTZ R179, R179, UR6, -R196.reuse ;  /* 0x00000006b3b37c23 */ /* 0x100fe200080108c4 */
[----:B------:R-:W-:Y:S01]  /*b8b0*/  FADD.FTZ R158, R20, R3 ;  /* 0x00000003149e7221 */ /* 0x000fe20000010000 */
[--C-:B------:R-:W-:Y:S01]  /*b8c0*/  FFMA.FTZ R182, R182, UR6, -R196.reuse ;  /* 0x00000006b6b67c23 */ /* 0x100fe200080108c4 */
[----:B------:R-:W-:Y:S01]  /*b8d0*/  MUFU.EX2 R176, R176 ;  /* 0x000000b000b07308 */ /* 0x000fe20000000800 */
[----:B------:R-:W-:Y:S01]  /*b8e0*/  FFMA.FTZ R183, R183, UR6, -R196 ;  /* 0x00000006b7b77c23 */ /* 0x000fe200080108c4 */
[----:B------:R-:W-:Y:S01]  /*b8f0*/  FADD.FTZ R3, R157, R158 ;  /* 0x0000009e9d037221 */ /* 0x000fe20000010000 */
[--C-:B------:R-:W-:Y:S01]  /*b900*/  FFMA.FTZ R186, R186, UR6, -R196.reuse ;  /* 0x00000006baba7c23 */ /* 0x100fe200080108c4 */
[--C-:B------:R-:W-:Y:S01]  /*b910*/  FFMA.FTZ R187, R187, UR6, -R196.reuse ;  /* 0x00000006bbbb7c23 */ /* 0x100fe200080108c4 */
[--C-:B------:R-:W-:Y:S01]  /*b920*/  FFMA.FTZ R190, R190, UR6, -R196.reuse ;  /* 0x00000006bebe7c23 */ /* 0x100fe200080108c4 */
[----:B------:R-:W-:Y:S01]  /*b930*/  FADD.FTZ R158, R160, R3 ;  /* 0x00000003a09e7221 */ /* 0x000fe20000010000 */
[----:B------:R-:W-:Y:S01]  /*b940*/  FSEL R3, R6, RZ, P1 ;  /* 0x000000ff06037208 */ /* 0x000fe20000800000 */
[----:B------:R-:W0:Y:S01]  /*b950*/  MUFU.EX2 R177, R177 ;  /* 0x000000b100b17308 */ /* 0x000e220000000800 */
[----:B------:R-:W-:Y:S01]  /*b960*/  FFMA.FTZ R191, R191, UR6, -R196 ;  /* 0x00000006bfbf7c23 */ /* 0x000fe200080108c4 */
[----:B------:R-:W-:Y:S01]  /*b970*/  FADD.FTZ R189, R161, R158 ;  /* 0x0000009ea1bd7221 */ /* 0x000fe20000010000 */
[----:B------:R-:W-:Y:S01]  /*b980*/  FFMA.FTZ R194, R194, UR6, -R196 ;  /* 0x00000006c2c27c23 */ /* 0x000fe200080108c4 */
[----:B------:R-:W-:Y:S01]  /*b990*/  FADD.FTZ R3, -R3, R12 ;  /* 0x0000000c03037221 */ /* 0x000fe20000010100 */
        /* <DEDUP_REMOVED lines=8> */
[----:B------:R-:W-:Y:S01]  /*ba20*/  FFMA.FTZ R198, R198, UR6, -R196 ;  /* 0x00000006c6c67c23 */ /* 0x000fe200080108c4 */
[----:B------:R-:W-:Y:S01]  /*ba30*/  FADD.FTZ R162, R164, R189 ;  /* 0x000000bda4a27221 */ /* 0x000fe20000010000 */
[----:B------:R-:W-:Y:S01]  /*ba40*/  F2FP.F16.F32.PACK_AB R164, R165, R164 ;  /* 0x000000a4a5a4723e */ /* 0x000fe200000000ff */
[----:B------:R-:W1:Y:S01]  /*ba50*/  MUFU.EX2 R181, R181 ;  /* 0x000000b500b57308 */ /* 0x000e620000000800 */
[----:B0-----:R-:W-:Y:S01]  /*ba60*/  F2FP.F16.F32.PACK_AB R170, R177, R176 ;  /* 0x000000b0b1aa723e */ /* 0x001fe200000000ff */
[----:B------:R-:W-:Y:S01]  /*ba70*/  FADD.FTZ R189, R165, R162 ;  /* 0x000000a2a5bd7221 */ /* 0x000fe20000010000 */
[----:B------:R-:W-:Y:S01]  /*ba80*/  FFMA.FTZ R196, R199, UR6, -R196 ;  /* 0x00000006c7c47c23 */ /* 0x000fe200080108c4 */
[----:B------:R-:W-:-:S02]  /*ba90*/  F2FP.F16.F32.PACK_AB R156, R153, R156 ;  /* 0x0000009c999c723e */ /* 0x000fc400000000ff */
[----:B------:R-:W-:Y:S01]  /*baa0*/  FADD.FTZ R162, R168, R189 ;  /* 0x000000bda8a27221 */ /* 0x000fe20000010000 */
[----:B------:R-:W-:Y:S01]  /*bab0*/  F2FP.F16.F32.PACK_AB R168, R173, R172 ;  /* 0x000000acada8723e */ /* 0x000fe200000000ff */
[----:B------:R0:W-:Y:S01]  /*bac0*/  MUFU.EX2 R178, R158 ;  /* 0x0000009e00b27308 */ /* 0x0001e20000000800 */
[----:B------:R-:W-:Y:S01]  /*bad0*/  F2FP.F16.F32.PACK_AB R160, R161, R160 ;  /* 0x000000a0a1a0723e */ /* 0x000fe200000000ff */
[----:B------:R-:W-:-:S04]  /*bae0*/  FADD.FTZ R189, R169, R162 ;  /* 0x000000a2a9bd7221 */ /* 0x000fc80000010000 */
[----:B------:R-:W-:Y:S02]  /*baf0*/  FADD.FTZ R162, R172, R189 ;  /* 0x000000bdaca27221 */ /* 0x000fe40000010000 */
[----:B------:R-:W-:Y:S01]  /*bb00*/  MUFU.EX2 R11, R11 ;  /* 0x0000000b000b7308 */ /* 0x000fe20000000800 */
[----:B0-----:R-:W-:Y:S01]  /*bb10*/  F2FP.F16.F32.PACK_AB R158, R157, R20 ;  /* 0x000000149d9e723e */ /* 0x001fe200000000ff */
[----:B------:R-:W-:Y:S01]  /*bb20*/  FADD.FTZ R189, R173, R162 ;  /* 0x000000a2adbd7221 */ /* 0x000fe20000010000 */
[----:B-1----:R-:W-:-:S03]  /*bb30*/  F2FP.F16.F32.PACK_AB R172, R181, R180 ;  /* 0x000000b4b5ac723e */ /* 0x002fc600000000ff */
[----:B------:R-:W-:Y:S02]  /*bb40*/  FADD.FTZ R162, R176, R189 ;  /* 0x000000bdb0a27221 */ /* 0x000fe40000010000 */
[----:B------:R-:W0:Y:S02]  /*bb50*/  MUFU.EX2 R10, R10 ;  /* 0x0000000a000a7308 */ /* 0x000e240000000800 */
[----:B------:R-:W-:Y:S01]  /*bb60*/  FADD.FTZ R21, R177, R162 ;  /* 0x000000a2b1157221 */ /* 0x000fe20000010000 */
[----:B------:R-:W-:-:S03]  /*bb70*/  F2FP.F16.F32.PACK_AB R162, R15, R14 ;  /* 0x0000000e0fa2723e */ /* 0x000fc600000000ff */
[----:B------:R-:W-:Y:S02]  /*bb80*/  FADD.FTZ R20, R180, R21 ;  /* 0x00000015b4147221 */ /* 0x000fe40000010000 */
[----:B------:R-:W-:Y:S02]  /*bb90*/  MUFU.EX2 R155, R155 ;  /* 0x0000009b009b7308 */ /* 0x000fe40000000800 */
[----:B------:R-:W-:Y:S01]  /*bba0*/  FADD.FTZ R15, R181, R20 ;  /* 0x00000014b50f7221 */ /* 0x000fe20000010000 */
[----:B------:R-:W-:-:S05]  /*bbb0*/  FMUL.FTZ R20, R3, UR6 ;  /* 0x0000000603147c20 */ /* 0x000fca0008410000 */
[----:B------:R-:W-:Y:S01]  /*bbc0*/  MUFU.EX2 R188, R188 ;  /* 0x000000bc00bc7308 */ /* 0x000fe20000000800 */
[----:B0-----:R-:W-:-:S07]  /*bbd0*/  F2FP.F16.F32.PACK_AB R153, R10, R11 ;  /* 0x0000000b0a99723e */ /* 0x001fce00000000ff */
[----:B------:R-:W0:Y:S08]  /*bbe0*/  MUFU.EX2 R20, R20 ;  /* 0x0000001400147308 */ /* 0x000e300000000800 */
[----:B------:R1:W-:Y:S08]  /*bbf0*/  MUFU.EX2 R13, R174 ;  /* 0x000000ae000d7308 */ /* 0x0003f00000000800 */
[----:B------:R-:W2:Y:S01]  /*bc00*/  MUFU.EX2 R159, R159 ;  /* 0x0000009f009f7308 */ /* 0x000ea20000000800 */
[----:B-1----:R-:W-:Y:S01]  /*bc10*/  FADD.FTZ R174, R184, R15 ;  /* 0x0000000fb8ae7221 */ /* 0x002fe20000010000 */
[----:B0-----:R-:W-:Y:S01]  /*bc20*/  FFMA.FTZ R15, R20, R0, R11 ;  /* 0x00000000140f7223 */ /* 0x001fe2000001000b */
[-C--:B------:R-:W-:Y:S01]  /*bc30*/  FMUL.FTZ R26, R26, R20.reuse ;  /* 0x000000141a1a7220 */ /* 0x080fe20000410000 */
[-C--:B------:R-:W-:Y:S01]  /*bc40*/  FMUL.FTZ R27, R27, R20.reuse ;  /* 0x000000141b1b7220 */ /* 0x080fe20000410000 */
[-C--:B------:R-:W-:Y:S01]  /*bc50*/  FMUL.FTZ R30, R30, R20.reuse ;  /* 0x000000141e1e7220 */ /* 0x080fe20000410000 */
[----:B------:R-:W-:Y:S01]  /*bc60*/  FADD.FTZ R0, R10, R15 ;  /* 0x0000000f0a007221 */ /* 0x000fe20000010000 */
[-C--:B------:R-:W-:Y:S01]  /*bc70*/  FMUL.FTZ R31, R31, R20.reuse ;  /* 0x000000141f1f7220 */ /* 0x080fe20000410000 */
[----:B------:R-:W0:Y:S01]  /*bc80*/  MUFU.EX2 R192, R192 ;  /* 0x000000c000c07308 */ /* 0x000e220000000800 */
[-C--:B------:R-:W-:Y:S01]  /*bc90*/  FMUL.FTZ R34, R34, R20.reuse ;  /* 0x0000001422227220 */ /* 0x080fe20000410000 */
        /* <DEDUP_REMOVED lines=40> */
[----:B------:R-:W-:Y:S01]  /*bf20*/  F2FP.F16.F32.PACK_AB R161, R178, R167 ;  /* 0x000000a7b2a1723e */ /* 0x000fe200000000ff */
[-C--:B------:R-:W-:Y:S01]  /*bf30*/  FMUL.FTZ R86, R86, R20.reuse ;  /* 0x0000001456567220 */ /* 0x080fe20000410000 */
[-C--:B------:R-:W-:Y:S01]  /*bf40*/  FMUL.FTZ R87, R87, R20.reuse ;  /* 0x0000001457577220 */ /* 0x080fe20000410000 */
[----:B------:R-:W-:Y:S01]  /*bf50*/  FADD.FTZ R180, R178, R15 ;  /* 0x0000000fb2b47221 */ /* 0x000fe20000010000 */
[-C--:B------:R-:W-:Y:S01]  /*bf60*/  FMUL.FTZ R90, R90, R20.reuse ;  /* 0x000000145a5a7220 */ /* 0x080fe20000410000 */
[----:B------:R-:W-:Y:S01]  /*bf70*/  FMUL.FTZ R91, R91, R20 ;  /* 0x000000145b5b7220 */ /* 0x000fe20000410000 */
[----:B------:R-:W0:Y:S01]  /*bf80*/  MUFU.EX2 R165, R171 ;  /* 0x000000ab00a57308 */ /* 0x000e220000000800 */
[----:B------:R-:W-:Y:S01]  /*bf90*/  FADD.FTZ R15, R13, R180 ;  /* 0x000000b40d0f7221 */ /* 0x000fe20000010000 */
[C---:B-1----:R-:W-:Y:S01]  /*bfa0*/  FADD.FTZ R3, R185.reuse, R174 ;  /* 0x000000aeb9037221 */ /* 0x042fe20000010000 */
[----:B------:R-:W-:Y:S01]  /*bfb0*/  F2FP.F16.F32.PACK_AB R174, R185, R184 ;  /* 0x000000b8b9ae723e */ /* 0x000fe200000000ff */
        /* <DEDUP_REMOVED lines=21> */
[C---:B-1----:R-:W-:Y:S01]  /*c110*/  FADD.FTZ R15, R176.reuse, R15 ;  /* 0x0000000fb00f7221 */ /* 0x042fe20000010000 */
[----:B------:R-:W-:Y:S01]  /*c120*/  F2FP.F16.F32.PACK_AB R165, R176, R165 ;  /* 0x000000a5b0a5723e */ /* 0x000fe200000000ff */
        /* <DEDUP_REMOVED lines=15> */
[----:B0-----:R-:W-:Y:S01]  /*c220*/  F2FP.F16.F32.PACK_AB R167, R183, R182 ;  /* 0x000000b6b7a7723e */ /* 0x001fe200000000ff */
[-C--:B------:R-:W-:Y:S01]  /*c230*/  FMUL.FTZ R147, R147, R20.reuse ;  /* 0x0000001493937220 */ /* 0x080fe20000410000 */
[-C--:B------:R-:W-:Y:S01]  /*c240*/  FMUL.FTZ R150, R150, R20.reuse ;  /* 0x0000001496967220 */ /* 0x080fe20000410000 */
[----:B------:R-:W-:Y:S01]  /*c250*/  FADD.FTZ R186, R183, R186 ;  /* 0x000000bab7ba7221 */ /* 0x000fe20000010000 */
[----:B------:R-:W-:-:S02]  /*c260*/  FMUL.FTZ R151, R151, R20 ;  /* 0x0000001497977220 */ /* 0x000fc40000410000 */
[----:B------:R-:W0:Y:S01]  /*c270*/  MUFU.EX2 R171, R190 ;  /* 0x000000be00ab7308 */ /* 0x000e220000000800 */
[----:B-1----:R-:W-:-:S07]  /*c280*/  FADD.FTZ R15, R169, R186 ;  /* 0x000000baa90f7221 */ /* 0x002fce0000010000 */
[----:B------:R-:W1:Y:S01]  /*c290*/  MUFU.EX2 R180, R191 ;  /* 0x000000bf00b47308 */ /* 0x000e620000000800 */
[C---:B---3--:R-:W-:Y:S01]  /*c2a0*/  FADD.FTZ R186, R0.reuse, R15 ;  /* 0x0000000f00ba7221 */ /* 0x048fe20000010000 */
        /* <DEDUP_REMOVED lines=10> */
[----:B------:R-:W-:-:S03]  /*c350*/  F2FP.F16.F32.PACK_AB R173, R184, R173 ;  /* 0x000000adb8ad723e */ /* 0x000fc600000000ff */
[----:B-1----:R-:W-:-:S04]  /*c360*/  FADD.FTZ R9, R175, R10 ;  /* 0x0000000aaf097221 */ /* 0x002fc80000010000 */
[C---:B--2---:R-:W-:Y:S01]  /*c370*/  FADD.FTZ R0, R196.reuse, R9 ;  /* 0x00000009c4007221 */ /* 0x044fe20000010000 */
[----:B------:R-:W-:Y:S01]  /*c380*/  F2FP.F16.F32.PACK_AB R175, R196, R175 ;  /* 0x000000afc4af723e */ /* 0x000fe200000000ff */
[----:B------:R-:W-:Y:S06]  /*c390*/  @!P0 BRA `(.L_x_10894) ;  /* 0x0000000000048947 */ /* 0x000fec0003800000 */
[----:B------:R-:W-:Y:S01]  /*c3a0*/  BPT.TRAP 0x1 ;  /* 0x000000040000795c */ /* 0x000fe20000300000 */
.L_x_10894:
[----:B------:R0:W1:Y:S01]  /*c3b0*/  SYNCS.PHASECHK.TRANS64.TRYWAIT P1, [UR27+0x22850], R7 ;  /* 0x02285007ff0075a7 */ /* 0x000062000802015b */
[----:B------:R-:W-:Y:S05]  /*c3c0*/  @!P0 BRA `(.L_x_10895) ;  /* 0x0000000000048947 */ /* 0x000fea0003800000 */
[----:B------:R-:W-:Y:S01]  /*c3d0*/  BPT.TRAP 0x1 ;  /* 0x000000040000795c */ /* 0x000fe20000300000 */
.L_x_10895:
[----:B-1----:R-:W-:Y:S05]  /*c3e0*/  @P1 BRA `(.L_x_10896) ;  /* 0x0000000000081947 */ /* 0x002fea0003800000 */
[----:B------:R-:W1:Y:S02]  /*c3f0*/  SYNCS.PHASECHK.TRANS64.TRYWAIT P1, [UR27+0x22850], R7 ;  /* 0x02285007ff0075a7 */ /* 0x000e64000802015b */
[----:B-1----:R-:W-:Y:S05]  /*c400*/  @!P1 BRA `(.L_x_10897) ;  /* 0x0000008400289947 */ /* 0x002fea0003800000 */
.L_x_10896:
[----:B------:R-:W2:Y:S01]  /*c410*/  S2R R9, SR_TID.X ;  /* 0x0000000000097919 */ /* 0x000ea20000002100 */
[----:B------:R-:W-:Y:S01]  /*c420*/  UIMAD UR7, UR36, 0xc00, UR21 ;  /* 0x00000c00240778a4 */ /* 0x000fe2000f8e0215 */
[----:B------:R-:W-:Y:S01]  /*c430*/  IMAD.MOV.U32 R12, RZ, RZ, R6 ;  /* 0x000000ffff0c7224 */ /* 0x000fe200078e0006 */
[----:B------:R-:W-:-:S05]  /*c440*/  UMOV UR11, 0x40000040 ;  /* 0x40000040000b7882 */ /* 0x000fca0000000000 */
[----:B------:R-:W-:Y:S01]  /*c450*/  UMOV UR10, UR7 ;  /* 0x00000007000a7c82 */ /* 0x000fe20008000000 */
[----:B--2---:R-:W-:-:S05]  /*c460*/  SHF.R.U32.HI R9, RZ, 0x7, R9 ;  /* 0x00000007ff097819 */ /* 0x004fca0000011609 */
[----:B01----:R-:W-:Y:S02]  /*c470*/  VIADD R7, R9, 0x8 ;  /* 0x0000000809077836 */ /* 0x003fe40000000000 */
[----:B------:R-:W0:Y:S03]  /*c480*/  S2R R9, SR_TID.X ;  /* 0x0000000000097919 */ /* 0x000e260000002100 */
[----:B------:R2:W-:Y:S06]  /*c490*/  BAR.SYNC.DEFER_BLOCKING R7, 0x100 ;  /* 0x000400070000751d */ /* 0x0005ec0000010000 */
[----:B------:R-:W-:Y:S01]  /*c4a0*/  WARPGROUP.ARRIVE ;  /* 0x00000000000079c5 */ /* 0x000fe20000000000 */
[----:B0-----:R-:W-:Y:S01]  /*c4b0*/  LOP3.LUT P1, RZ, R9, 0x7f, RZ, 0xc0, !PT ;  /* 0x0000007f09ff7812 */ /* 0x001fe2000782c0ff */
[----:B------:R-:W-:-:S04]  /*c4c0*/  IMAD.MOV.U32 R9, RZ, RZ, R2 ;  /* 0x000000ffff097224 */ /* 0x000fc800078e0002 */
        /* <DEDUP_REMOVED lines=37> */
.L_x_10881:
[----:B------:R-:W2:Y:S01]  /*c720*/  SHFL.BFLY PT, R8, R3, 0x2, 0x1f ;  /* 0x0c401f0003087f89 */ /* 0x000ea200000e0000 */
[----:B------:R-:W-:Y:S01]  /*c730*/  UIADD3 UR36, UR36, 0x1, URZ ;  /* 0x0000000124247890 */ /* 0x000fe2000fffe03f */
[----:B------:R-:W-:Y:S01]  /*c740*/  IMAD.U32 R12, RZ, RZ, UR6 ;  /* 0x00000006ff0c7e24 */ /* 0x000fe2000f8e00ff */
[----:B------:R3:W-:Y:S06]  /*c750*/  BAR.ARV R4, 0x100 ;  /* 0x000400040000751d */ /* 0x0007ec0000002000 */
[----:B------:R-:W-:Y:S02]  /*c760*/  UISETP.NE.AND UP0, UPT, UR36, 0x2, UPT ;  /* 0x000000022400788c */ /* 0x000fe4000bf05270 */
[----:B------:R-:W-:Y:S06]  /*c770*/  BAR.ARV 0x8, 0x180 ;  /* 0x0206000000007b1d */ /* 0x000fec0000002000 */
[----:B---3--:R-:W-:Y:S01]  /*c780*/  IMAD.MOV.U32 R4, RZ, RZ, -0x800000 ;  /* 0xff800000ff047424 */ /* 0x008fe200078e00ff */
[----:B------:R-:W-:Y:S01]  /*c790*/  USEL UR4, URZ, 0x1, UP0 ;  /* 0x000000013f047887 */ /* 0x000fe20008000000 */
[----:B------:R-:W3:Y:S01]  /*c7a0*/  SHFL.BFLY PT, R7, R0, 0x2, 0x1f ;  /* 0x0c401f0000077f89 */ /* 0x000ee200000e0000 */
[----:B------:R-:W-:Y:S01]  /*c7b0*/  PLOP3.LUT P0, PT, PT, PT, PT, 0x8, 0x0 ;  /* 0x000000000000781c */ /* 0x000fe20003f0e170 */
[----:B------:R-:W-:Y:S01]  /*c7c0*/  UIADD3 UR38, UR38, 0x1, URZ ;  /* 0x0000000126267890 */ /* 0x000fe2000fffe03f */
[----:B--2---:R-:W-:Y:S01]  /*c7d0*/  FADD.FTZ R8, R8, R3 ;  /* 0x0000000308087221 */ /* 0x004fe20000010000 */
[----:B------:R-:W-:Y:S01]  /*c7e0*/  IMAD.MOV.U32 R3, RZ, RZ, -0x800000 ;  /* 0xff800000ff037424 */ /* 0x000fe200078e00ff */
[----:B------:R-:W-:-:S02]  /*c7f0*/  USEL UR36, UR36, URZ, UP0 ;  /* 0x0000003f24247287 */ /* 0x000fc40008000000 */
[----:B------:R-:W-:Y:S01]  /*c800*/  ULOP3.LUT UR37, UR37, UR4, URZ, 0x3c, !UPT ;  /* 0x0000000425257292 */ /* 0x000fe2000f8e3c3f */
[----:B------:R-:W2:Y:S01]  /*c810*/  SHFL.BFLY PT, R5, R8, 0x1, 0x1f ;  /* 0x0c201f0008057f89 */ /* 0x000ea200000e0000 */
[----:B---3--:R-:W-:Y:S01]  /*c820*/  FADD.FTZ R7, R7, R0 ;  /* 0x0000000007077221 */ /* 0x008fe20000010000 */
[----:B------:R-:W-:-:S04]  /*c830*/  IMAD.MOV.U32 R0, RZ, RZ, RZ ;  /* 0x000000ffff007224 */ /* 0x000fc800078e00ff */
[----:B------:R-:W3:Y:S01]  /*c840*/  SHFL.BFLY PT, R10, R7, 0x1, 0x1f ;  /* 0x0c201f00070a7f89 */ /* 0x000ee200000e0000 */
[----:B--2---:R-:W-:Y:S01]  /*c850*/  FADD.FTZ R11, R8, R5 ;  /* 0x00000005080b7221 */ /* 0x004fe20000010000 */
[----:B------:R-:W-:-:S04]  /*c860*/  IMAD.MOV.U32 R5, RZ, RZ, RZ ;  /* 0x000000ffff057224 */ /* 0x000fc800078e00ff */
[----:B------:R-:W-:-:S13]  /*c870*/  FSETP.NE.FTZ.AND P1, PT, R11, RZ, PT ;  /* 0x000000ff0b00720b */ /* 0x000fda0003f35000 */
[----:B------:R-:W2:Y:S01]  /*c880*/  @P1 MUFU.LG2 R8, R11 ;  /* 0x0000000b00081308 */ /* 0x000ea20000000c00 */
[----:B---3--:R-:W-:Y:S01]  /*c890*/  FADD.FTZ R10, R7, R10 ;  /* 0x0000000a070a7221 */ /* 0x008fe20000010000 */
[----:B------:R-:W-:-:S04]  /*c8a0*/  IMAD.U32 R7, RZ, RZ, UR6 ;  /* 0x00000006ff077e24 */ /* 0x000fc8000f8e00ff */
[----:B------:R-:W-:Y:S02]  /*c8b0*/  FSETP.NE.FTZ.AND P2, PT, R10, RZ, PT ;  /* 0x000000ff0a00720b */ /* 0x000fe40003f55000 */
[----:B------:R-:W3:Y:S01]  /*c8c0*/  @P1 MUFU.RCP R5, R11 ;  /* 0x0000000b00051308 */ /* 0x000ee20000001000 */
[----:B------:R-:W-:Y:S01]  /*c8d0*/  @P1 FMUL.FTZ R7, R7, 0.69314718246459960938 ;  /* 0x3f31721807071820 */ /* 0x000fe20000410000 */
[----:B--2---:R-:W-:-:S09]  /*c8e0*/  @P1 FMUL.FTZ R8, R8, 0.69314718246459960938 ;  /* 0x3f31721808081820 */ /* 0x004fd20000410000 */
[----:B01----:R-:W0:Y:S01]  /*c8f0*/  @P2 MUFU.LG2 R9, R10 ;  /* 0x0000000a00092308 */ /* 0x003e220000000c00 */
[----:B------:R-:W-:Y:S01]  /*c900*/  @P2 FMUL.FTZ R12, R12, 0.69314718246459960938 ;  /* 0x3f3172180c0c2820 */ /* 0x000fe20000410000 */
[----:B------:R-:W-:Y:S01]  /*c910*/  @P1 FFMA.FTZ R4, R7, R2, R8 ;  /* 0x0000000207041223 */ /* 0x000fe20000010008 */
[-C--:B---3--:R-:W-:Y:S01]  /*c920*/  FMUL.FTZ R180, R40, R5.reuse ;  /* 0x0000000528b47220 */ /* 0x088fe20000410000 */
[-C--:B------:R-:W-:Y:S01]  /*c930*/  FMUL.FTZ R24, R24, R5.reuse ;  /* 0x0000000518187220 */ /* 0x080fe20000410000 */
[----:B------:R-:W-:-:S03]  /*c940*/  FMUL.FTZ R25, R25, R5 ;  /* 0x0000000519197220 */ /* 0x000fc60000410000 */
        /* <DEDUP_REMOVED lines=127> */
[----:B------:R-:W-:-:S07]  /*d140*/  @P2 FFMA.FTZ R3, R12, R6, R9 ;  /* 0x000000060c032223 */ /* 0x000fce0000010009 */
.L_x_10828:
        /* <DEDUP_REMOVED lines=13> */
[----:B------:R-:W-:Y:S01]  /*d220*/  F2FP.F16.F32.PACK_AB R33, R35, R34 ;  /* 0x000000222321723e */ /* 0x000fe200000000ff */
[----:B------:R-:W-:Y:S01]  /*d230*/  BAR.SYNC.DEFER_BLOCKING 0x1, 0x100 ;  /* 0x0044000000007b1d */ /* 0x000fe20000010000 */
[----:B------:R-:W-:Y:S01]  /*d240*/  F2FP.F16.F32.PACK_AB R35, R39, R38 ;  /* 0x000000262723723e */ /* 0x000fe200000000ff */
[----:B------:R-:W-:Y:S01]  /*d250*/  USHF.R.S32.HI UR12, URZ, 0x1f, UR42 ;  /* 0x0000001f3f0c7899 */ /* 0x000fe2000801142a */
[----:B------:R-:W-:Y:S02]  /*d260*/  F2FP.F16.F32.PACK_AB R24, R25, R24 ;  /* 0x000000181918723e */ /* 0x000fe400000000ff */
[----:B------:R-:W-:Y:S01]  /*d270*/  F2FP.F16.F32.PACK_AB R25, R40, R26 ;  /* 0x0000001a2819723e */ /* 0x000fe200000000ff */
[----:B------:R-:W-:Y:S01]  /*d280*/  ULDC.64 UR8, c[0x0][0xb90] ;  /* 0x0002e40000087ab9 */ /* 0x000fe20000000a00 */
[----:B------:R-:W-:Y:S01]  /*d290*/  F2FP.F16.F32.PACK_AB R26, R29, R28 ;  /* 0x0000001c1d1a723e */ /* 0x000fe200000000ff */
[----:B------:R-:W-:Y:S01]  /*d2a0*/  UIMAD UR5, UR10, UR8, URZ ;  /* 0x000000080a0572a4 */ /* 0x000fe2000f8e023f */
[----:B------:R-:W-:Y:S01]  /*d2b0*/  F2FP.F16.F32.PACK_AB R27, R27, R30 ;  /* 0x0000001e1b1b723e */ /* 0x000fe200000000ff */
[----:B------:R-:W-:Y:S01]  /*d2c0*/  UIMAD.WIDE.U32 UR6, UR40, UR8, URZ ;  /* 0x00000008280672a5 */ /* 0x000fe2000f8e003f */
[----:B------:R-:W-:Y:S01]  /*d2d0*/  F2FP.F16.F32.PACK_AB R34, R37, R36 ;  /* 0x000000242522723e */ /* 0x000fe200000000ff */
[----:B------:R-:W-:Y:S01]  /*d2e0*/  UIMAD UR5, UR40, UR9, UR5 ;  /* 0x00000009280572a4 */ /* 0x000fe2000f8e0205 */
[----:B------:R-:W-:-:S02]  /*d2f0*/  F2FP.F16.F32.PACK_AB R144, R145, R144 ;  /* 0x000000909190723e */ /* 0x000fc400000000ff */
[----:B------:R-:W-:Y:S01]  /*d300*/  ULDC.64 UR8, c[0x0][0xb98] ;  /* 0x0002e60000087ab9 */ /* 0x000fe20000000a00 */
[----:B------:R-:W-:Y:S01]  /*d310*/  UIADD3 UR7, UR7, UR5, URZ ;  /* 0x0000000507077290 */ /* 0x000fe2000fffe03f */
[----:B------:R-:W-:Y:S01]  /*d320*/  F2FP.F16.F32.PACK_AB R145, R178, R177 ;  /* 0x000000b1b291723e */ /* 0x000fe200000000ff */
[----:B------:R-:W-:Y:S02]  /*d330*/  UIMAD UR5, UR12, UR8, URZ ;  /* 0x000000080c0572a4 */ /* 0x000fe4000f8e023f */
[----:B------:R-:W-:Y:S02]  /*d340*/  UIMAD.WIDE.U32 UR6, UR42, UR8, UR6 ;  /* 0x000000082a0672a5 */ /* 0x000fe4000f8e0006 */
[----:B------:R-:W-:-:S03]  /*d350*/  UIMAD UR5, UR42, UR9, UR5 ;  /* 0x000000092a0572a4 */ /* 0x000fc6000f8e0205 */
[----:B------:R-:W-:Y:S01]  /*d360*/  ULDC.64 UR8, c[0x0][0xae8] ;  /* 0x0002ba0000087ab9 */ /* 0x000fe20000000a00 */
[----:B------:R-:W-:Y:S02]  /*d370*/  MOV R170, R176 ;  /* 0x000000b000aa7202 */ /* 0x000fe40000000f00 */
[----:B0-----:R-:W-:-:S03]  /*d380*/  MOV R171, R7 ;  /* 0x0000000700ab7202 */ /* 0x001fc60000000f00 */
[----:B------:R-:W-:-:S04]  /*d390*/  IMAD.WIDE R6, R209, 0x2, R170 ;  /* 0x00000002d1067825 */ /* 0x000fc800078e02aa */
[----:B------:R-:W-:Y:S01]  /*d3a0*/  IMAD.WIDE R170, R9, 0x2, R170 ;  /* 0x0000000209aa7825 */ /* 0x000fe200078e02aa */
[C---:B------:R-:W-:Y:S02]  /*d3b0*/  IADD3 R11, P3, R6.reuse, 0xc060, RZ ;  /* 0x0000c060060b7810 */ /* 0x040fe40007f7e0ff */
[C---:B------:R-:W-:Y:S02]  /*d3c0*/  LOP3.LUT R173, R6.reuse, 0x380, RZ, 0xc0, !PT ;  /* 0x0000038006ad7812 */ /* 0x040fe400078ec0ff */
[----:B------:R-:W-:Y:S01]  /*d3d0*/  LOP3.LUT R8, R11, 0x380, RZ, 0xc0, !PT ;  /* 0x000003800b087812 */ /* 0x000fe200078ec0ff */
[----:B------:R-:W-:Y:S01]  /*d3e0*/  IMAD.X R9, RZ, RZ, R7, P3 ;  /* 0x000000ffff097224 */ /* 0x000fe200018e0607 */
[----:B------:R-:W-:Y:S02]  /*d3f0*/  IADD3 R131, P4, R6, 0xc040, RZ ;  /* 0x0000c04006837810 */ /* 0x000fe40007f9e0ff */
[----:B------:R-:W-:Y:S02]  /*d400*/  SHF.R.U64 R8, R8, 0x3, RZ ;  /* 0x0000000308087819 */ /* 0x000fe400000012ff */
        /* <DEDUP_REMOVED lines=30> */
[--C-:B------:R-:W-:Y:S01]  /*d5f0*/  IMAD.X R169, RZ, RZ, R7.reuse, P3 ;  /* 0x000000ffffa97224 */ /* 0x100fe200018e0607 */
[----:B------:R-:W-:Y:S01]  /*d600*/  LOP3.LUT R2, R123, 0x380, RZ, 0xc0, !PT ;  /* 0x000003807b027812 */ /* 0x000fe200078ec0ff */
[----:B------:R-:W-:Y:S01]  /*d610*/  IMAD.MOV.U32 R173, RZ, RZ, R7 ;  /* 0x000000ffffad7224 */ /* 0x000fe200078e0007 */
[----:B------:R-:W-:-:S02]  /*d620*/  SHF.R.U64 R6, R6, 0x3, RZ ;  /* 0x0000000306067819 */ /* 0x000fc400000012ff */
[----:B------:R-:W-:Y:S02]  /*d630*/  LOP3.LUT R7, R12, 0x380, RZ, 0xc0, !PT ;  /* 0x000003800c077812 */ /* 0x000fe400078ec0ff */
[----:B------:R-:W-:Y:S02]  /*d640*/  LOP3.LUT R14, R6, R127, RZ, 0x3c, !PT ;  /* 0x0000007f060e7212 */ /* 0x000fe400078e3cff */
[----:B------:R-:W-:Y:S02]  /*d650*/  LOP3.LUT R6, R115, 0x380, RZ, 0xc0, !PT ;  /* 0x0000038073067812 */ /* 0x000fe400078ec0ff */
[----:B------:R-:W-:Y:S02]  /*d660*/  SHF.R.U64 R7, R7, 0x3, RZ ;  /* 0x0000000307077819 */ /* 0x000fe400000012ff */
[----:B------:R-:W-:Y:S02]  /*d670*/  SHF.R.U64 R6, R6, 0x3, RZ ;  /* 0x0000000306067819 */ /* 0x000fe400000012ff */
[----:B------:R-:W-:-:S02]  /*d680*/  MOV R173, R172 ;  /* 0x000000ac00ad7202 */ /* 0x000fc40000000f00 */
[----:B------:R-:W-:Y:S01]  /*d690*/  LOP3.LUT R158, R6, R115, RZ, 0x3c, !PT ;  /* 0x00000073069e7212 */ /* 0x000fe200078e3cff */
[----:B------:R-:W0:Y:S01]  /*d6a0*/  LDC R172, c[0x0][0xbe8] ;  /* 0x0002fa00ffac7b82 */ /* 0x000e220000000800 */
[----:B------:R-:W-:Y:S01]  /*d6b0*/  IADD3 R115, P2, R170, 0x7000, RZ ;  /* 0x00007000aa737810 */ /* 0x000fe20007f5e0ff */
[----:B------:R1:W-:Y:S01]  /*d6c0*/  STSM.16.M88.4 [R173], R24 ;  /* 0x00000018ad007844 */ /* 0x0003e20000000200 */
[----:B------:R-:W-:Y:S02]  /*d6d0*/  LOP3.LUT R12, R7, R12, RZ, 0x3c, !PT ;  /* 0x0000000c070c7212 */ /* 0x000fe400078e3cff */
[----:B------:R-:W-:Y:S02]  /*d6e0*/  LOP3.LUT R114, R115, 0x380, RZ, 0xc0, !PT ;  /* 0x0000038073727812 */ /* 0x000fe400078ec0ff */
[----:B------:R-:W-:Y:S02]  /*d6f0*/  LOP3.LUT R7, R20, 0x380, RZ, 0xc0, !PT ;  /* 0x0000038014077812 */ /* 0x000fe400078ec0ff */
[----:B------:R-:W-:-:S02]  /*d700*/  SHF.R.U64 R114, R114, 0x3, RZ ;  /* 0x0000000372727819 */ /* 0x000fc400000012ff */
[----:B------:R-:W-:Y:S02]  /*d710*/  SHF.R.U64 R7, R7, 0x3, RZ ;  /* 0x0000000307077819 */ /* 0x000fe400000012ff */
[----:B------:R-:W-:Y:S01]  /*d720*/  LOP3.LUT R114, R114, R115, RZ, 0x3c, !PT ;  /* 0x0000007372727212 */ /* 0x000fe200078e3cff */
[----:B------:R-:W-:Y:S01]  /*d730*/  IMAD.X R115, RZ, RZ, R171, P2 ;  /* 0x000000ffff737224 */ /* 0x000fe200010e06ab */
[----:B------:R-:W-:Y:S02]  /*d740*/  IADD3 R143, P2, R170, 0xe000, RZ ;  /* 0x0000e000aa8f7810 */ /* 0x000fe40007f5e0ff */
[----:B------:R-:W-:Y:S02]  /*d750*/  LOP3.LUT R156, R7, R20, RZ, 0x3c, !PT ;  /* 0x00000014079c7212 */ /* 0x000fe400078e3cff */
[----:B------:R-:W-:Y:S02]  /*d760*/  LOP3.LUT R7, R16, 0x380, RZ, 0xc0, !PT ;  /* 0x0000038010077812 */ /* 0x000fe400078ec0ff */
[----:B------:R-:W-:-:S02]  /*d770*/  LOP3.LUT R142, R143, 0x380, RZ, 0xc0, !PT ;  /* 0x000003808f8e7812 */ /* 0x000fc400078ec0ff */
[----:B------:R-:W-:Y:S02]  /*d780*/  SHF.R.U64 R2, R2, 0x3, RZ ;  /* 0x0000000302027819 */ /* 0x000fe400000012ff */
[----:B------:R-:W-:Y:S02]  /*d790*/  LOP3.LUT R6, R107, 0x380, RZ, 0xc0, !PT ;  /* 0x000003806b067812 */ /* 0x000fe400078ec0ff */
[----:B------:R-:W-:Y:S02]  /*d7a0*/  SHF.R.U64 R7, R7, 0x3, RZ ;  /* 0x0000000307077819 */ /* 0x000fe400000012ff */
[----:B------:R-:W-:Y:S02]  /*d7b0*/  SHF.R.U64 R142, R142, 0x3, RZ ;  /* 0x000000038e8e7819 */ /* 0x000fe400000012ff */
[----:B------:R-:W-:Y:S02]  /*d7c0*/  LOP3.LUT R150, R2, R123, RZ, 0x3c, !PT ;  /* 0x0000007b02967212 */ /* 0x000fe400078e3cff */
[----:B------:R-:W-:-:S02]  /*d7d0*/  SHF.R.U64 R6, R6, 0x3, RZ ;  /* 0x0000000306067819 */ /* 0x000fc400000012ff */
[----:B------:R-:W-:Y:S02]  /*d7e0*/  LOP3.LUT R164, R7, R16, RZ, 0x3c, !PT ;  /* 0x0000001007a47212 */ /* 0x000fe400078e3cff */
[----:B------:R-:W-:Y:S02]  /*d7f0*/  LOP3.LUT R2, R21, 0x380, RZ, 0xc0, !PT ;  /* 0x0000038015027812 */ /* 0x000fe400078ec0ff */
[----:B------:R-:W-:Y:S02]  /*d800*/  IADD3 R7, P3, R170, 0x1000, RZ ;  /* 0x00001000aa077810 */ /* 0x000fe40007f7e0ff */
[----:B------:R-:W-:Y:S01]  /*d810*/  LOP3.LUT R142, R142, R143, RZ, 0x3c, !PT ;  /* 0x0000008f8e8e7212 */ /* 0x000fe200078e3cff */
[----:B------:R-:W-:Y:S01]  /*d820*/  IMAD.X R143, RZ, RZ, R171, P2 ;  /* 0x000000ffff8f7224 */ /* 0x000fe200010e06ab */
[----:B0-----:R-:W-:Y:S02]  /*d830*/  ISETP.NE.AND P2, PT, R172, 0x1, PT ;  /* 0x00000001ac00780c */ /* 0x001fe40003f45270 */
[----:B------:R-:W-:-:S02]  /*d840*/  LOP3.LUT R166, R6, R107, RZ, 0x3c, !PT ;  /* 0x0000006b06a67212 */ /* 0x000fc400078e3cff */
[----:B------:R-:W-:Y:S02]  /*d850*/  SHF.R.U64 R2, R2, 0x3, RZ ;  /* 0x0000000302027819 */ /* 0x000fe400000012ff */
[----:B------:R-:W-:Y:S02]  /*d860*/  LOP3.LUT R6, R7, 0x380, RZ, 0xc0, !PT ;  /* 0x0000038007067812 */ /* 0x000fe400078ec0ff */
[----:B------:R-:W-:Y:S02]  /*d870*/  LOP3.LUT R98, R119, 0x380, RZ, 0xc0, !PT ;  /* 0x0000038077627812 */ /* 0x000fe400078ec0ff */
[----:B------:R-:W-:Y:S02]  /*d880*/  LOP3.LUT R152, R2, R21, RZ, 0x3c, !PT ;  /* 0x0000001502987212 */ /* 0x000fe400078e3cff */
[----:B------:R-:W-:Y:S01]  /*d890*/  SHF.R.U64 R6, R6, 0x3, RZ ;  /* 0x0000000306067819 */ /* 0x000fe200000012ff */
[----:B------:R-:W0:Y:S01]  /*d8a0*/  @P2 LDC R38, c[0x0][0xbf0] ;  /* 0x0002fc00ff262b82 */ /* 0x000e220000000800 */
[----:B------:R-:W-:-:S02]  /*d8b0*/  SHF.R.U64 R98, R98, 0x3, RZ ;  /* 0x0000000362627819 */ /* 0x000fc400000012ff */
[----:B------:R-:W-:Y:S02]  /*d8c0*/  LOP3.LUT R2, R31, 0x380, RZ, 0xc0, !PT ;  /* 0x000003801f027812 */ /* 0x000fe400078ec0ff */
[----:B------:R-:W-:Y:S01]  /*d8d0*/  LOP3.LUT R6, R6, R7, RZ, 0x3c, !PT ;  /* 0x0000000706067212 */ /* 0x000fe200078e3cff */
[----:B------:R-:W-:Y:S01]  /*d8e0*/  IMAD.X R7, RZ, RZ, R171, P3 ;  /* 0x000000ffff077224 */ /* 0x000fe200018e06ab */
[----:B------:R-:W-:Y:S02]  /*d8f0*/  LOP3.LUT R154, R98, R119, RZ, 0x3c, !PT ;  /* 0x00000077629a7212 */ /* 0x000fe400078e3cff */
[----:B------:R-:W-:Y:S02]  /*d900*/  SHF.R.U64 R2, R2, 0x3, RZ ;  /* 0x0000000302027819 */ /* 0x000fe400000012ff */
[----:B------:R-:W-:Y:S02]  /*d910*/  IADD3 R119, P3, R170, 0x8000, RZ ;  /* 0x00008000aa777810 */ /* 0x000fe40007f7e0ff */
[----:B------:R-:W-:-:S02]  /*d920*/  MOV R150, R150 ;  /* 0x0000009600967202 */ /* 0x000fc40000000f00 */
[----:B------:R-:W2:Y:S01]  /*d930*/  @P2 LDC R151, c[0x0][0xbec] ;  /* 0x0002fb00ff972b82 */ /* 0x000ea20000000800 */
[----:B------:R-:W-:Y:S02]  /*d940*/  LOP3.LUT R162, R2, R31, RZ, 0x3c, !PT ;  /* 0x0000001f02a27212 */ /* 0x000fe400078e3cff */
        /* <DEDUP_REMOVED lines=8> */
[----:B------:R-:W-:Y:S02]  /*d9d0*/  LOP3.LUT R160, R20, R111, RZ, 0x3c, !PT ;  /* 0x0000006f14a07212 */ /* 0x000fe400078e3cff */
[----:B------:R-:W-:Y:S02]  /*d9e0*/  LOP3.LUT R146, R16, R103, RZ, 0x3c, !PT ;  /* 0x0000006710927212 */ /* 0x000fe400078e3cff */
[----:B------:R-:W-:-:S02]  /*d9f0*/  LOP3.LUT R168, R2, R99, RZ, 0x3c, !PT ;  /* 0x0000006302a87212 */ /* 0x000fc400078e3cff */
        /* <DEDUP_REMOVED lines=17> */
[----:B------:R-:W-:Y:S02]  /*db10*/  LOP3.LUT R29, R170, 0x380, RZ, 0xc0, !PT ;  /* 0x00000380aa1d7812 */ /* 0x000fe400078ec0ff */
[----:B------:R-:W-:Y:S02]  /*db20*/  MOV R40, R8 ;  /* 0x0000000800287202 */ /* 0x000fe40000000f00 */
[----:B------:R-:W-:Y:S01]  /*db30*/  F2FP.F16.F32.PACK_AB R9, R43, R42 ;  /* 0x0000002a2b09723e */ /* 0x000fe200000000ff */
[----:B------:R-:W-:Y:S01]  /*db40*/  VIADD R42, R22, UR43 ;  /* 0x0000002b162a7c36 */ /* 0x000fe20008000000 */
[----:B------:R-:W-:-:S02]  /*db50*/  SHF.R.U64 R20, R20, 0x3, RZ ;  /* 0x0000000314147819 */ /* 0x000fc400000012ff */
[----:B------:R-:W-:Y:S01]  /*db60*/  SHF.R.U64 R98, R98, 0x3, RZ ;  /* 0x0000000362627819 */ /* 0x000fe200000012ff */
[----:B--2---:R-:W-:Y:S01]  /*db70*/  @P2 IMAD.HI.U32 R37, R42, R151, RZ ;  /* 0x000000972a252227 */ /* 0x004fe200078e00ff */
[----:B------:R-:W-:Y:S02]  /*db80*/  SHF.R.U64 R102, R102, 0x3, RZ ;  /* 0x0000000366667819 */ /* 0x000fe400000012ff */
[----:B------:R-:W-:Y:S01]  /*db90*/  SHF.R.U64 R106, R106, 0x3, RZ ;  /* 0x000000036a6a7819 */ /* 0x000fe200000012ff */
[----:B------:R-:W-:Y:S01]  /*dba0*/  IMAD.MOV.U32 R36, RZ, RZ, R42 ;  /* 0x000000ffff247224 */ /* 0x000fe200078e002a */
[----:B------:R-:W-:Y:S02]  /*dbb0*/  SHF.R.U64 R110, R110, 0x3, RZ ;  /* 0x000000036e6e7819 */ /* 0x000fe400000012ff */
[----:B------:R-:W-:Y:S02]  /*dbc0*/  SHF.R.U64 R2, R2, 0x3, RZ ;  /* 0x0000000302027819 */ /* 0x000fe400000012ff */
[----:B------:R-:W-:-:S02]  /*dbd0*/  LOP3.LUT R10, R10, R131, RZ, 0x3c, !PT ;  /* 0x000000830a0a7212 */ /* 0x000fc400078e3cff */
        /* <DEDUP_REMOVED lines=12> */
[C---:B------:R-:W-:Y:S02]  /*dca0*/  IADD3 R123, P4, R170.reuse, 0x9000, RZ ;  /* 0x00009000aa7b7810 */ /* 0x040fe40007f9e0ff */
[C---:B------:R-:W-:Y:S02]  /*dcb0*/  IADD3 R127, P5, R170.reuse, 0xa000, RZ ;  /* 0x0000a000aa7f7810 */ /* 0x040fe40007fbe0ff */
[C---:B------:R-:W-:Y:S02]  /*dcc0*/  IADD3 R131, P6, R170.reuse, 0xb000, RZ ;  /* 0x0000b000aa837810 */ /* 0x040fe40007fde0ff */
[C---:B------:R-:W-:Y:S02]  /*dcd0*/  IADD3 R135, P0, R170.reuse, 0xc000, RZ ;  /* 0x0000c000aa877810 */ /* 0x040fe40007f1e0ff */
[----:B------:R-:W-:Y:S02]  /*dce0*/  IADD3 R139, P1, R170, 0xd000, RZ ;  /* 0x0000d000aa8b7810 */ /* 0x000fe40007f3e0ff */
[----:B------:R-:W-:Y:S01]  /*dcf0*/  LOP3.LUT R28, R29, R170, RZ, 0x3c, !PT ;  /* 0x000000aa1d1c7212 */ /* 0x000fe200078e3cff */
[----:B------:R-:W-:Y:S01]  /*dd00*/  IMAD.MOV.U32 R29, RZ, RZ, R171 ;  /* 0x000000ffff1d7224 */ /* 0x000fe200078e00ab */
[----:B------:R-:W-:-:S02]  /*dd10*/  MOV R2, R10 ;  /* 0x0000000a00027202 */ /* 0x000fc40000000f00 */
[----:B------:R-:W-:Y:S02]  /*dd20*/  MOV R152, R152 ;  /* 0x0000009800987202 */ /* 0x000fe40000000f00 */
[----:B------:R-:W-:Y:S02]  /*dd30*/  MOV R16, R12 ;  /* 0x0000000c00107202 */ /* 0x000fe40000000f00 */
[----:B------:R-:W-:Y:S01]  /*dd40*/  MOV R170, R14 ;  /* 0x0000000e00aa7202 */ /* 0x000fe20000000f00 */
[----:B------:R-:W-:Y:S01]  /*dd50*/  STSM.16.M88.4 [R152], R32 ;  /* 0x0000002098007844 */ /* 0x000fe20000000200 */
[----:B------:R-:W-:Y:S02]  /*dd60*/  MOV R162, R162 ;  /* 0x000000a200a27202 */ /* 0x000fe40000000f00 */
        /* <DEDUP_REMOVED lines=9> */
[----:B------:R-:W-:Y:S02]  /*de00*/  MOV R146, R146 ;  /* 0x0000009200927202 */ /* 0x000fe40000000f00 */
[----:B-1----:R-:W-:Y:S01]  /*de10*/  F2FP.F16.F32.PACK_AB R24, R57, R184 ;  /* 0x000000b83918723e */ /* 0x002fe200000000ff */
[----:B------:R1:W-:Y:S01]  /*de20*/  STSM.16.M88.4 [R168], R12 ;  /* 0x0000000ca8007844 */ /* 0x0003e20000000200 */
[----:B------:R-:W-:Y:S02]  /*de30*/  F2FP.F16.F32.PACK_AB R25, R59, R58 ;  /* 0x0000003a3b19723e */ /* 0x000fe400000000ff */
[----:B------:R-:W-:Y:S02]  /*de40*/  F2FP.F16.F32.PACK_AB R26, R61, R185 ;  /* 0x000000b93d1a723e */ /* 0x000fe400000000ff */
[----:B------:R-:W-:Y:S02]  /*de50*/  F2FP.F16.F32.PACK_AB R27, R63, R62 ;  /* 0x0000003e3f1b723e */ /* 0x000fe400000000ff */
[----:B0-----:R-:W-:-:S02]  /*de60*/  @P2 SHF.R.U32.HI R36, RZ, R38, R37 ;  /* 0x00000026ff242219 */ /* 0x001fc40000011625 */
[----:B------:R-:W-:Y:S01]  /*de70*/  LOP3.LUT R134, R135, 0x380, RZ, 0xc0, !PT ;  /* 0x0000038087867812 */ /* 0x000fe200078ec0ff */
[----:B------:R0:W-:Y:S01]  /*de80*/  STSM.16.M88.4 [R146], R24 ;  /* 0x0000001892007844 */ /* 0x0001e20000000200 */
[----:B------:R-:W-:Y:S01]  /*de90*/  MOV R166, R166 ;  /* 0x000000a600a67202 */ /* 0x000fe20000000f00 */
[----:B------:R-:W-:Y:S01]  /*dea0*/  IMAD.MOV R37, RZ, RZ, -R36 ;  /* 0x000000ffff257224 */ /* 0x000fe200078e0a24 */
[----:B--2---:R-:W-:Y:S02]  /*deb0*/  F2FP.F16.F32.PACK_AB R8, R65, R186 ;  /* 0x000000ba4108723e */ /* 0x004fe400000000ff */
[----:B------:R-:W-:Y:S01]  /*dec0*/  F2FP.F16.F32.PACK_AB R9, R67, R66 ;  /* 0x000000424309723e */ /* 0x000fe200000000ff */
[----:B------:R-:W-:Y:S01]  /*ded0*/  IMAD R37, R172, R37, R42 ;  /* 0x00000025ac257224 */ /* 0x000fe200078e022a */
        /* <DEDUP_REMOVED lines=8> */
[----:B------:R-:W-:-:S02]  /*df60*/  SHF.R.U64 R134, R134, 0x3, RZ ;  /* 0x0000000386867819 */ /* 0x000fc400000012ff */
[----:B------:R-:W-:Y:S01]  /*df70*/  MOV R160, R160 ;  /* 0x000000a000a07202 */ /* 0x000fe20000000f00 */
[----:B------:R2:W-:Y:S01]  /*df80*/  STSM.16.M88.4 [R164], R12 ;  /* 0x0000000ca4007844 */ /* 0x0005e20000000200 */
[----:B0-----:R-:W-:Y:S02]  /*df90*/  F2FP.F16.F32.PACK_AB R24, R81, R190 ;  /* 0x000000be5118723e */ /* 0x001fe400000000ff */
[----:B------:R-:W-:Y:S02]  /*dfa0*/  F2FP.F16.F32.PACK_AB R25, R83, R82 ;  /* 0x000000525319723e */ /* 0x000fe400000000ff */
[----:B------:R-:W-:Y:S02]  /*dfb0*/  F2FP.F16.F32.PACK_AB R26, R85, R191 ;  /* 0x000000bf551a723e */ /* 0x000fe400000000ff */
[----:B------:R-:W-:Y:S02]  /*dfc0*/  F2FP.F16.F32.PACK_AB R27, R87, R86 ;  /* 0x00000056571b723e */ /* 0x000fe400000000ff */
[----:B------:R-:W-:Y:S01]  /*dfd0*/  LOP3.LUT R134, R134, R135, RZ, 0x3c, !PT ;  /* 0x0000008786867212 */ /* 0x000fe200078e3cff */
[----:B------:R-:W-:Y:S01]  /*dfe0*/  IMAD.X R135, RZ, RZ, R171, P0 ;  /* 0x000000ffff877224 */ /* 0x000fe200000e06ab */
[----:B-1----:R-:W-:Y:S01]  /*dff0*/  F2FP.F16.F32.PACK_AB R9, R44, R5 ;  /* 0x000000052c09723e */ /* 0x002fe200000000ff */
[----:B------:R0:W-:Y:S01]  /*e000*/  STSM.16.M88.4 [R160], R24 ;  /* 0x00000018a0007844 */ /* 0x0001e20000000200 */
[----:B------:R-:W-:-:S02]  /*e010*/  SHF.R.S32.HI R5, RZ, 0x1f, R37 ;  /* 0x0000001fff057819 */ /* 0x000fc40000011425 */
[----:B------:R-:W-:Y:S01]  /*e020*/  MOV R158, R158 ;  /* 0x0000009e009e7202 */ /* 0x000fe20000000f00 */
[----:B--2---:R-:W-:Y:S01]  /*e030*/  IMAD.U32 R13, RZ, RZ, UR5 ;  /* 0x00000005ff0d7e24 */ /* 0x004fe2000f8e00ff */
[----:B------:R-:W-:Y:S01]  /*e040*/  SHF.R.S32.HI R12, RZ, 0x1f, R36 ;  /* 0x0000001fff0c7819 */ /* 0x000fe20000011424 */
[----:B------:R-:W-:Y:S01]  /*e050*/  ULDC UR5, c[0x0][0xa88] ;  /* 0x0002a20000057ab9 */ /* 0x000fe20000000800 */
[----:B------:R-:W-:Y:S02]  /*e060*/  F2FP.F16.F32.PACK_AB R32, R89, R192 ;  /* 0x000000c05920723e */ /* 0x000fe400000000ff */
[----:B------:R-:W-:Y:S02]  /*e070*/  F2FP.F16.F32.PACK_AB R33, R91, R90 ;  /* 0x0000005a5b21723e */ /* 0x000fe400000000ff */
[----:B------:R-:W-:Y:S02]  /*e080*/  F2FP.F16.F32.PACK_AB R34, R93, R193 ;  /* 0x000000c15d22723e */ /* 0x000fe400000000ff */
[----:B------:R-:W-:-:S02]  /*e090*/  F2FP.F16.F32.PACK_AB R35, R95, R94 ;  /* 0x0000005e5f23723e */ /* 0x000fc400000000ff */
[----:B------:R-:W-:Y:S01]  /*e0a0*/  MOV R156, R156 ;  /* 0x0000009c009c7202 */ /* 0x000fe20000000f00 */
[----:B0-----:R-:W-:Y:S01]  /*e0b0*/  VIADD R26, R208, UR43 ;  /* 0x0000002bd01a7c36 */ /* 0x001fe20008000000 */
[----:B------:R-:W-:Y:S01]  /*e0c0*/  IADD3 R24, P0, R36, UR6, RZ ;  /* 0x0000000624187c10 */ /* 0x000fe2000ff1e0ff */
[----:B------:R0:W-:Y:S01]  /*e0d0*/  STSM.16.M88.4 [R158], R32 ;  /* 0x000000209e007844 */ /* 0x0001e20000000200 */
[----:B------:R-:W-:Y:S02]  /*e0e0*/  F2FP.F16.F32.PACK_AB R8, R97, R194 ;  /* 0x000000c26108723e */ /* 0x000fe400000000ff */
[----:B------:R-:W-:Y:S01]  /*e0f0*/  IADD3.X R25, R12, UR7, R13, P0, !PT ;  /* 0x000000070c197c10 */ /* 0x000fe200087fe40d */
[----:B------:R-:W-:Y:S01]  /*e100*/  ULDC.64 UR6, c[0x0][0xb88] ;  /* 0x0002e20000067ab9 */ /* 0x000fe20000000a00 */
[----:B------:R-:W-:Y:S01]  /*e110*/  F2FP.F16.F32.PACK_AB R10, R101, R195 ;  /* 0x000000c3650a723e */ /* 0x000fe200000000ff */
[----:B------:R-:W-:Y:S01]  /*e120*/  IMAD R12, R5, UR6, RZ ;  /* 0x00000006050c7c24 */ /* 0x000fe2000f8e02ff */
[----:B------:R-:W-:Y:S01]  /*e130*/  F2FP.F16.F32.PACK_AB R11, R52, R48 ;  /* 0x00000030340b723e */ /* 0x000fe200000000ff */
[----:B------:R-:W-:Y:S01]  /*e140*/  IMAD.WIDE.U32 R24, R37, UR6, R24 ;  /* 0x0000000625187c25 */ /* 0x000fe2000f8e0018 */
[----:B------:R-:W-:-:S02]  /*e150*/  LOP3.LUT R138, R139, 0x380, RZ, 0xc0, !PT ;  /* 0x000003808b8a7812 */ /* 0x000fc400078ec0ff */
[----:B------:R-:W-:Y:S01]  /*e160*/  LOP3.LUT P0, RZ, R206, 0x3, RZ, 0xc0, !PT ;  /* 0x00000003ceff7812 */ /* 0x000fe2000780c0ff */
[----:B------:R-:W-:Y:S01]  /*e170*/  IMAD R37, R37, UR7, R12 ;  /* 0x0000000725257c24 */ /* 0x000fe2000f8e020c */
[----:B------:R1:W-:Y:S01]  /*e180*/  STSM.16.M88.4 [R156], R8 ;  /* 0x000000089c007844 */ /* 0x0003e20000000200 */
[----:B------:R-:W-:Y:S01]  /*e190*/  ULDC.64 UR6, c[0x0][0xb50] ;  /* 0x0002d40000067ab9 */ /* 0x000fe20000000a00 */
[----:B------:R-:W-:Y:S01]  /*e1a0*/  SHF.R.U64 R138, R138, 0x3, RZ ;  /* 0x000000038a8a7819 */ /* 0x000fe200000012ff */
[----:B------:R-:W-:Y:S01]  /*e1b0*/  IMAD R5, R172, UR5, RZ ;  /* 0x00000005ac057c24 */ /* 0x000fe2000f8e02ff */
[----:B0-----:R-:W-:Y:S02]  /*e1c0*/  LEA R34, P3, R24, UR6, 0x2 ;  /* 0x0000000618227c11 */ /* 0x001fe4000f8610ff */
[----:B------:R-:W-:Y:S02]  /*e1d0*/  MOV R154, R154 ;  /* 0x0000009a009a7202 */ /* 0x000fe40000000f00 */
[----:B------:R-:W-:Y:S01]  /*e1e0*/  F2FP.F16.F32.PACK_AB R12, R105, R196 ;  /* 0x000000c4690c723e */ /* 0x000fe200000000ff */
[----:B------:R-:W-:Y:S01]  /*e1f0*/  SHFL.IDX PT, R42, R34, RZ, 0x1c1f ;  /* 0x001c1fff222a7589 */ /* 0x000fe200000e0000 */
[----:B------:R-:W-:-:S02]  /*e200*/  F2FP.F16.F32.PACK_AB R13, R60, R56 ;  /* 0x000000383c0d723e */ /* 0x000fc400000000ff */
[----:B------:R-:W-:Y:S01]  /*e210*/  F2FP.F16.F32.PACK_AB R14, R109, R197 ;  /* 0x000000c56d0e723e */ /* 0x000fe200000000ff */
[----:B------:R-:W-:Y:S01]  /*e220*/  SHFL.IDX PT, R52, R34, 0x1, 0x1c1f ;  /* 0x003c1f0022347f89 */ /* 0x000fe200000e0000 */
[----:B------:R-:W-:Y:S01]  /*e230*/  F2FP.F16.F32.PACK_AB R15, R68, R64 ;  /* 0x00000040440f723e */ /* 0x000fe200000000ff */
[----:B-1----:R-:W-:Y:S01]  /*e240*/  IMAD.IADD R9, R25, 0x1, R37 ;  /* 0x0000000119097824 */ /* 0x002fe200078e0225 */
[----:B------:R-:W-:Y:S01]  /*e250*/  LOP3.LUT R138, R138, R139, RZ, 0x3c, !PT ;  /* 0x0000008b8a8a7212 */ /* 0x000fe200078e3cff */
[----:B------:R-:W-:Y:S02]  /*e260*/  VIADD R8, R26, 0x8 ;  /* 0x000000081a087836 */ /* 0x000fe40000000000 */
[----:B------:R0:W-:Y:S01]  /*e270*/  STSM.16.M88.4 [R154], R12 ;  /* 0x0000000c9a007844 */ /* 0x0001e20000000200 */
[----:B------:R-:W-:Y:S01]  /*e280*/  IMAD.X R139, RZ, RZ, R171, P1 ;  /* 0x000000ffff8b7224 */ /* 0x000fe200008e06ab */
[----:B------:R-:W-:Y:S02]  /*e290*/  LEA.HI.X R35, R24, UR7, R9, 0x2, P3 ;  /* 0x0000000718237c11 */ /* 0x000fe400098f1409 */
[----:B------:R-:W-:-:S02]  /*e2a0*/  ISETP.GE.OR P1, PT, R26, R5, P0 ;  /* 0x000000051a00720c */ /* 0x000fc40000726670 */
[----:B------:R-:W-:Y:S01]  /*e2b0*/  ISETP.GE.OR P0, PT, R8, R5, P0 ;  /* 0x000000050800720c */ /* 0x000fe20000706670 */
[----:B------:R-:W1:Y:S01]  /*e2c0*/  SHFL.IDX PT, R43, R35, RZ, 0x1c1f ;  /* 0x001c1fff232b7589 */ /* 0x000e6200000e0000 */
[----:B------:R-:W-:Y:S02]  /*e2d0*/  F2FP.F16.F32.PACK_AB R8, R113, R198 ;  /* 0x000000c67108723e */ /* 0x000fe400000000ff */
[----:B------:R-:W-:Y:S01]  /*e2e0*/  F2FP.F16.F32.PACK_AB R9, R76, R72 ;  /* 0x000000484c09723e */ /* 0x000fe200000000ff */
[----:B------:R-:W2:Y:S01]  /*e2f0*/  SHFL.IDX PT, R53, R35, 0x1, 0x1c1f ;  /* 0x003c1f0023357f89 */ /* 0x000ea200000e0000 */
[----:B------:R-:W-:Y:S02]  /*e300*/  F2FP.F16.F32.PACK_AB R10, R117, R199 ;  /* 0x000000c7750a723e */ /* 0x000fe400000000ff */
[----:B------:R-:W-:Y:S02]  /*e310*/  F2FP.F16.F32.PACK_AB R11, R84, R80 ;  /* 0x00000050540b723e */ /* 0x000fe400000000ff */
[----:B0-----:R-:W-:-:S02]  /*e320*/  F2FP.F16.F32.PACK_AB R12, R121, R203 ;  /* 0x000000cb790c723e */ /* 0x001fc400000000ff */
[----:B------:R-:W-:Y:S01]  /*e330*/  F2FP.F16.F32.PACK_AB R13, R92, R88 ;  /* 0x000000585c0d723e */ /* 0x000fe200000000ff */
[----:B------:R0:W-:Y:S01]  /*e340*/  STSM.16.M88.4 [R150], R8 ;  /* 0x0000000896007844 */ /* 0x0001e20000000200 */
        /* <DEDUP_REMOVED lines=8> */
[----:B------:R-:W-:Y:S01]  /*e3d0*/  F2FP.F16.F32.PACK_AB R33, R128, R120 ;  /* 0x000000788021723e */ /* 0x000fe200000000ff */
[----:B------:R-:W-:Y:S01]  /*e3e0*/  STSM.16.M88.4 [R16], R24 ;  /* 0x0000001810007844 */ /* 0x000fe20000000200 */
[----:B------:R-:W-:Y:S01]  /*e3f0*/  F2FP.F16.F32.PACK_AB R34, R141, R140 ;  /* 0x0000008c8d22723e */ /* 0x000fe200000000ff */
[----:B0-----:R-:W0:Y:S01]  /*e400*/  @P2 LDC R9, c[0x0][0xbf0] ;  /* 0x0002fc00ff092b82 */ /* 0x001e220000000800 */
[----:B------:R-:W-:Y:S02]  /*e410*/  F2FP.F16.F32.PACK_AB R35, R175, R174 ;  /* 0x000000aeaf23723e */ /* 0x000fe400000000ff */
[----:B------:R-:W-:-:S02]  /*e420*/  F2FP.F16.F32.PACK_AB R146, R149, R148 ;  /* 0x000000949592723e */ /* 0x000fc400000000ff */
[----:B------:R-:W-:Y:S01]  /*e430*/  F2FP.F16.F32.PACK_AB R147, R0, R179 ;  /* 0x000000b30093723e */ /* 0x000fe200000000ff */
[----:B------:R-:W-:Y:S01]  /*e440*/  STSM.16.M88.4 [R2], R32 ;  /* 0x0000002002007844 */ /* 0x000fe20000000200 */
[----:B------:R-:W-:Y:S02]  /*e450*/  LOP3.LUT R122, R123, 0x380, RZ, 0xc0, !PT ;  /* 0x000003807b7a7812 */ /* 0x000fe400078ec0ff */
[----:B------:R-:W-:Y:S01]  /*e460*/  LOP3.LUT R126, R127, 0x380, RZ, 0xc0, !PT ;  /* 0x000003807f7e7812 */ /* 0x000fe200078ec0ff */
[----:B------:R-:W-:Y:S01]  /*e470*/  STSM.16.M88.4 [R40], R144 ;  /* 0x0000009028007844 */ /* 0x000fe20000000200 */
[----:B------:R-:W-:Y:S01]  /*e480*/  IMAD R0, R202, 0x20, R205 ;  /* 0x00000020ca007824 */ /* 0x000fe200078e02cd */
[----:B------:R-:W-:Y:S01]  /*e490*/  UIMAD UR5, UR10, UR8, URZ ;  /* 0x000000080a0572a4 */ /* 0x000fe2000f8e023f */
[----:B------:R-:W-:Y:S01]  /*e4a0*/  LOP3.LUT R130, R131, 0x380, RZ, 0xc0, !PT ;  /* 0x0000038083827812 */ /* 0x000fe200078ec0ff */
[----:B------:R-:W-:Y:S01]  /*e4b0*/  BAR.SYNC.DEFER_BLOCKING 0x1, 0x100 ;  /* 0x0044000000007b1d */ /* 0x000fe20000010000 */
[----:B------:R-:W-:Y:S01]  /*e4c0*/  UIMAD.WIDE.U32 UR6, UR40, UR8, URZ ;  /* 0x00000008280672a5 */ /* 0x000fe2000f8e003f */
[----:B------:R-:W-:Y:S01]  /*e4d0*/  SHF.R.U64 R122, R122, 0x3, RZ ;  /* 0x000000037a7a7819 */ /* 0x000fe200000012ff */
[----:B------:R-:W-:Y:S01]  /*e4e0*/  UIMAD UR5, UR40, UR9, UR5 ;  /* 0x00000009280572a4 */ /* 0x000fe2000f8e0205 */
[----:B------:R-:W-:-:S02]  /*e4f0*/  SHF.R.U64 R126, R126, 0x3, RZ ;  /* 0x000000037e7e7819 */ /* 0x000fc400000012ff */
[----:B------:R-:W-:Y:S01]  /*e500*/  ULDC.64 UR10, c[0x0][0xaf0] ;  /* 0x0002bc00000a7ab9 */ /* 0x000fe20000000a00 */
[----:B------:R-:W-:Y:S01]  /*e510*/  SHF.R.U64 R130, R130, 0x3, RZ ;  /* 0x0000000382827819 */ /* 0x000fe200000012ff */
[----:B-1----:R1:W-:Y:S01]  /*e520*/  @!P1 ST.E desc[UR46][R42.64], R4 ;  /* 0x000000042a009985 */ /* 0x0023e2000c10192e */
[----:B------:R-:W-:Y:S01]  /*e530*/  UIMAD UR8, UR12, UR10, URZ ;  /* 0x0000000a0c0872a4 */ /* 0x000fe2000f8e023f */
[----:B------:R-:W-:Y:S01]  /*e540*/  LOP3.LUT R122, R122, R123, RZ, 0x3c, !PT ;  /* 0x0000007b7a7a7212 */ /* 0x000fe200078e3cff */
[----:B------:R-:W-:Y:S01]  /*e550*/  UIADD3 UR7, UR7, UR5, URZ ;  /* 0x0000000507077290 */ /* 0x000fe2000fffe03f */
[----:B--2---:R2:W-:Y:S01]  /*e560*/  @!P0 ST.E desc[UR46][R52.64], R3 ;  /* 0x0000000334008985 */ /* 0x0045e2000c10192e */
[----:B------:R-:W-:Y:S02]  /*e570*/  LOP3.LUT R126, R126, R127, RZ, 0x3c, !PT ;  /* 0x0000007f7e7e7212 */ /* 0x000fe400078e3cff */
[----:B------:R-:W-:Y:S01]  /*e580*/  LOP3.LUT R130, R130, R131, RZ, 0x3c, !PT ;  /* 0x0000008382827212 */ /* 0x000fe200078e3cff */
[----:B------:R3:W5:Y:S01]  /*e590*/  LD.E.128 R44, desc[UR46][R6.64] ;  /* 0x0000002e062c7980 */ /* 0x000762000c101d00 */
[----:B-1----:R-:W-:Y:S01]  /*e5a0*/  VIADD R4, R0, UR43 ;  /* 0x0000002b00047c36 */ /* 0x002fe20008000000 */
[----:B------:R-:W-:Y:S01]  /*e5b0*/  UIMAD UR5, UR42, UR11, UR8 ;  /* 0x0000000b2a0572a4 */ /* 0x000fe2000f8e0208 */
[--C-:B------:R-:W-:Y:S01]  /*e5c0*/  IMAD.X R123, RZ, RZ, R171.reuse, P4 ;  /* 0x000000ffff7b7224 */ /* 0x100fe200020e06ab */
[----:B------:R-:W-:Y:S01]  /*e5d0*/  UIMAD.WIDE.U32 UR6, UR42, UR10, UR6 ;  /* 0x0000000a2a0672a5 */ /* 0x000fe2000f8e0006 */
[----:B--2---:R-:W1:Y:S01]  /*e5e0*/  @P2 LDC R3, c[0x0][0xbec] ;  /* 0x0002fb00ff032b82 */ /* 0x004e620000000800 */
[--C-:B------:R-:W-:Y:S01]  /*e5f0*/  IMAD.X R127, RZ, RZ, R171.reuse, P5 ;  /* 0x000000ffff7f7224 */ /* 0x100fe200028e06ab */
[----:B------:R-:W-:Y:S01]  /*e600*/  ULDC.64 UR8, c[0x0][0xae0] ;  /* 0x0002b80000087ab9 */ /* 0x000fe20000000a00 */
[----:B---3--:R-:W-:Y:S01]  /*e610*/  IMAD.MOV.U32 R7, RZ, RZ, R4 ;  /* 0x000000ffff077224 */ /* 0x008fe200078e0004 */
[----:B------:R-:W-:Y:S01]  /*e620*/  UIADD3 UR5, UR7, UR5, URZ ;  /* 0x0000000507057290 */ /* 0x000fe2000fffe03f */
[----:B------:R-:W-:Y:S01]  /*e630*/  IMAD.X R131, RZ, RZ, R171, P6 ;  /* 0x000000ffff837224 */ /* 0x000fe200030e06ab */
[----:B------:R2:W5:Y:S01]  /*e640*/  LD.E.128 R36, desc[UR46][R28.64] ;  /* 0x0000002e1c247980 */ /* 0x000562000c101d00 */
[----:B------:R-:W-:-:S03]  /*e650*/  IMAD.U32 R2, RZ, RZ, UR6 ;  /* 0x00000006ff027e24 */ /* 0x000fc6000f8e00ff */
[----:B------:R2:W5:Y:S04]  /*e660*/  LD.E.128 R48, desc[UR46][R20.64] ;  /* 0x0000002e14307980 */ /* 0x000568000c101d00 */
[----:B------:R-:W5:Y:S04]  /*e670*/  LD.E.128 R96, desc[UR46][R98.64] ;  /* 0x0000002e62607980 */ /* 0x000f68000c101d00 */
[----:B------:R-:W5:Y:S04]  /*e680*/  LD.E.128 R100, desc[UR46][R102.64] ;  /* 0x0000002e66647980 */ /* 0x000f68000c101d00 */
[----:B------:R-:W5:Y:S01]  /*e690*/  LD.E.128 R104, desc[UR46][R106.64] ;  /* 0x0000002e6a687980 */ /* 0x000f62000c101d00 */
[----:B-1----:R-:W-:-:S03]  /*e6a0*/  @P2 IMAD.HI.U32 R0, R4, R3, RZ ;  /* 0x0000000304002227 */ /* 0x002fc600078e00ff */
[----:B------:R-:W5:Y:S02]  /*e6b0*/  LD.E.128 R108, desc[UR46][R110.64] ;  /* 0x0000002e6e6c7980 */ /* 0x000f64000c101d00 */
[----:B0-----:R-:W-:Y:S02]  /*e6c0*/  @P2 SHF.R.U32.HI R7, RZ, R9, R0 ;  /* 0x00000009ff072219 */ /* 0x001fe40000011600 */
[----:B------:R-:W5:Y:S02]  /*e6d0*/  LD.E.128 R112, desc[UR46][R114.64] ;  /* 0x0000002e72707980 */ /* 0x000f64000c101d00 */
[--C-:B------:R-:W-:Y:S01]  /*e6e0*/  SHF.R.S32.HI R0, RZ, 0x1f, R7.reuse ;  /* 0x0000001fff007819 */ /* 0x100fe20000011407 */
[----:B------:R-:W-:Y:S01]  /*e6f0*/  IMAD.MOV R9, RZ, RZ, -R7 ;  /* 0x000000ffff097224 */ /* 0x000fe200078e0a07 */
[----:B------:R-:W5:Y:S01]  /*e700*/  LD.E.128 R116, desc[UR46][R118.64] ;  /* 0x0000002e76747980 */ /* 0x000f62000c101d00 */
[----:B------:R-:W-:Y:S01]  /*e710*/  IMAD.U32 R3, RZ, RZ, UR7 ;  /* 0x00000007ff037e24 */ /* 0x000fe2000f8e00ff */
[----:B------:R-:W-:Y:S01]  /*e720*/  ULDC.64 UR6, c[0x0][0xad8] ;  /* 0x0002b60000067ab9 */ /* 0x000fe20000000a00 */
[----:B------:R-:W-:Y:S01]  /*e730*/  IMAD R0, R0, UR8, RZ ;  /* 0x0000000800007c24 */ /* 0x000fe2000f8e02ff */
[----:B------:R-:W5:Y:S01]  /*e740*/  LD.E.128 R120, desc[UR46][R122.64] ;  /* 0x0000002e7a787980 */ /* 0x000f62000c101d00 */
[----:B------:R-:W-:-:S02]  /*e750*/  IMAD R9, R172, R9, R4 ;  /* 0x00000009ac097224 */ /* 0x000fc400078e0204 */
[----:B------:R-:W-:Y:S01]  /*e760*/  IMAD.U32 R3, RZ, RZ, UR5 ;  /* 0x00000005ff037e24 */ /* 0x000fe2000f8e00ff */
[----:B------:R-:W5:Y:S01]  /*e770*/  LD.E.128 R124, desc[UR46][R126.64] ;  /* 0x0000002e7e7c7980 */ /* 0x000f62000c101d00 */
[C---:B------:R-:W-:Y:S01]  /*e780*/  IMAD R11, R7.reuse, UR9, R0 ;  /* 0x00000009070b7c24 */ /* 0x040fe2000f8e0200 */
[----:B------:R-:W-:Y:S02]  /*e790*/  SHF.R.S32.HI R0, RZ, 0x1f, R9 ;  /* 0x0000001fff007819 */ /* 0x000fe40000011409 */
[----:B------:R-:W5:Y:S01]  /*e7a0*/  LD.E.128 R128, desc[UR46][R130.64] ;  /* 0x0000002e82807980 */ /* 0x000f62000c101d00 */
[----:B------:R-:W-:-:S03]  /*e7b0*/  IMAD.WIDE.U32 R2, R7, UR8, R2 ;  /* 0x0000000807027c25 */ /* 0x000fc6000f8e0002 */
[----:B------:R-:W5:Y:S04]  /*e7c0*/  LD.E.128 R132, desc[UR46][R134.64] ;  /* 0x0000002e86847980 */ /* 0x000f68000c101d00 */
[----:B------:R-:W5:Y:S04]  /*e7d0*/  LD.E.128 R136, desc[UR46][R138.64] ;  /* 0x0000002e8a887980 */ /* 0x000f68000c101d00 */
[----:B------:R-:W5:Y:S04]  /*e7e0*/  LD.E.128 R140, desc[UR46][R142.64] ;  /* 0x0000002e8e8c7980 */ /* 0x000f68000c101d00 */
[----:B------:R-:W5:Y:S01]  /*e7f0*/  LD.E.128 R28, desc[UR46][R30.64] ;  /* 0x0000002e1e1c7980 */ /* 0x000f62000c101d00 */
        /* <DEDUP_REMOVED lines=8> */
[----:B------:R-:W-:Y:S02]  /*e880*/  VIADD R14, R205, UR43 ;  /* 0x0000002bcd0e7c36 */ /* 0x000fe40008000000 */
[C---:B------:R-:W-:Y:S02]  /*e890*/  IMAD R7, R9.reuse, UR7, R4 ;  /* 0x0000000709077c24 */ /* 0x040fe4000f8e0204 */
[----:B------:R-:W-:Y:S01]  /*e8a0*/  IMAD.WIDE.U32 R2, R9, UR6, R2 ;  /* 0x0000000609027c25 */ /* 0x000fe2000f8e0002 */
[C---:B------:R-:W-:Y:S01]  /*e8b0*/  ISETP.GE.AND P2, PT, R14.reuse, R5, PT ;  /* 0x000000050e00720c */ /* 0x040fe20003f46270 */
[----:B------:R-:W-:Y:S02]  /*e8c0*/  ULDC.64 UR6, c[0x0][0xa80] ;  /* 0x0002a00000067ab9 */ /* 0x000fe40000000a00 */
[----:B------:R-:W-:Y:S01]  /*e8d0*/  VIADD R0, R14, 0x20 ;  /* 0x000000200e007836 */ /* 0x000fe20000000000 */
[----:B------:R-:W-:Y:S01]  /*e8e0*/  LEA R4, P3, R2, UR6, 0x1 ;  /* 0x0000000602047c11 */ /* 0x000fe2000f8608ff */
[----:B------:R-:W-:-:S02]  /*e8f0*/  IMAD.IADD R3, R3, 0x1, R7 ;  /* 0x0000000103037824 */ /* 0x000fc400078e0207 */
[----:B------:R-:W-:Y:S01]  /*e900*/  VIADD R176, R176, 0x22820 ;  /* 0x00022820b0b07836 */ /* 0x000fe20000000000 */
[-C--:B------:R-:W-:Y:S01]  /*e910*/  ISETP.GE.AND P1, PT, R0, R5.reuse, PT ;  /* 0x000000050000720c */ /* 0x080fe20003f26270 */
[----:B------:R-:W-:Y:S01]  /*e920*/  VIADD R0, R14, 0x40 ;  /* 0x000000400e007836 */ /* 0x000fe20000000000 */
[----:B------:R-:W-:Y:S02]  /*e930*/  LEA.HI.X R12, R2, UR7, R3, 0x1, P3 ;  /* 0x00000007020c7c11 */ /* 0x000fe400098f0c03 */
[----:B------:R-:W-:Y:S01]  /*e940*/  PRMT R176, RZ, 0x654, R176 ;  /* 0x00000654ffb07816 */ /* 0x000fe200000000b0 */
[----:B0-----:R2:W0:Y:S01]  /*e950*/  SHFL.IDX PT, R10, R4, RZ, 0x181f ;  /* 0x00181fff040a7589 */ /* 0x00142200000e0000 */
[----:B------:R-:W-:Y:S01]  /*e960*/  ISETP.GE.AND P0, PT, R0, R5, PT ;  /* 0x000000050000720c */ /* 0x000fe20003f06270 */
[----:B------:R-:W-:Y:S01]  /*e970*/  BSSY B1, `(.L_x_10901) ;  /* 0x0000015000017945 */ /* 0x000fe20003800000 */
[----:B------:R2:W-:Y:S01]  /*e980*/  SYNCS.ARRIVE.TRANS64.RED.A1T0 RZ, [R176+URZ], RZ ;  /* 0x000000ffb0ff79a7 */ /* 0x0005e2000810043f */
[----:B------:R2:W1:Y:S02]  /*e990*/  SHFL.IDX PT, R0, R12, RZ, 0x181f ;  /* 0x00181fff0c007589 */ /* 0x00046400000e0000 */
[----:B------:R-:W-:Y:S08]  /*e9a0*/  @P2 BRA `(.L_x_10902) ;  /* 0x0000000000442947 */ /* 0x000ff00003800000 */
        /* <DEDUP_REMOVED lines=17> */
.L_x_10902:
[----:B------:R-:W-:Y:S05]  /*eac0*/  BSYNC B1 ;  /* 0x0000000000017941 */ /* 0x000fea0003800000 */
.L_x_10901:
[----:B-1----:R1:W4:Y:S01]  /*ead0*/  SHFL.IDX PT, R0, R12, 0x1, 0x181f ;  /* 0x00381f000c007f89 */ /* 0x00232200000e0000 */
[----:B------:R-:W-:Y:S03]  /*eae0*/  BSSY B1, `(.L_x_10903) ;  /* 0x0000014000017945 */ /* 0x000fe60003800000 */
[----:B0--3--:R1:W0:Y:S01]  /*eaf0*/  SHFL.IDX PT, R10, R4, 0x1, 0x181f ;  /* 0x00381f00040a7f89 */ /* 0x00922200000e0000 */
        /* <DEDUP_REMOVED lines=11> */
[----:B-----5:R3:W-:Y:S01]  /*ebb0*/  @!P4 ST.E.128 desc[UR46][R2.64], R44 ;  /* 0x0000002c0200c985 */ /* 0x0207e2000c101d2e */
[----:B------:R-:W-:-:S02]  /*ebc0*/  @!P1 LEA R10, P5, R201, R10, 0x1 ;  /* 0x0000000ac90a9211 */ /* 0x000fc400078a08ff */
[-C--:B------:R-:W-:Y:S01]  /*ebd0*/  @!P2 LEA.HI.X R9, R23, R0.reuse, R211, 0x1, P6 ;  /* 0x000000001709a211 */ /* 0x080fe200030f0cd3 */
[----:B------:R3:W-:Y:S01]  /*ebe0*/  @!P3 ST.E.128 desc[UR46][R6.64], R104 ;  /* 0x000000680600b985 */ /* 0x0007e2000c101d2e */
[----:B------:R-:W-:-:S03]  /*ebf0*/  @!P1 LEA.HI.X R11, R201, R0, R210, 0x1, P5 ;  /* 0x00000000c90b9211 */ /* 0x000fc600028f0cd2 */
[----:B------:R3:W-:Y:S04]  /*ec00*/  @!P2 ST.E.128 desc[UR46][R8.64], R120 ;  /* 0x000000780800a985 */ /* 0x0007e8000c101d2e */
[----:B------:R3:W-:Y:S02]  /*ec10*/  @!P1 ST.E.128 desc[UR46][R10.64], R136 ;  /* 0x000000880a009985 */ /* 0x0007e4000c101d2e */
.L_x_10904:
[----:B------:R-:W-:Y:S05]  /*ec20*/  BSYNC B1 ;  /* 0x0000000000017941 */ /* 0x000fea0003800000 */
.L_x_10903:
[----:B----4-:R4:W1:Y:S01]  /*ec30*/  SHFL.IDX PT, R0, R12, 0x2, 0x181f ;  /* 0x00581f000c007f89 */ /* 0x01086200000e0000 */
        /* <DEDUP_REMOVED lines=11> */
[----:B-1----:R-:W-:Y:S02]  /*ecf0*/  @!P3 LEA.HI.X R3, R19, R0, R213, 0x1, P6 ;  /* 0x000000001303b211 */ /* 0x002fe400030f0cd5 */
[----:B------:R-:W-:Y:S02]  /*ed00*/  @!P0 LEA R10, P6, R201, R10, 0x1 ;  /* 0x0000000ac90a8211 */ /* 0x000fe400078c08ff */
[-C--:B------:R-:W-:Y:S01]  /*ed10*/  @!P2 LEA.HI.X R7, R200, R0.reuse, R212, 0x1, P5 ;  /* 0x00000000c807a211 */ /* 0x080fe200028f0cd4 */
[----:B-----5:R3:W-:Y:S01]  /*ed20*/  @!P3 ST.E.128 desc[UR46][R2.64], R48 ;  /* 0x000000300200b985 */ /* 0x0207e2000c101d2e */
[----:B------:R-:W-:-:S02]  /*ed30*/  @!P1 LEA.HI.X R9, R23, R0, R211, 0x1, P4 ;  /* 0x0000000017099211 */ /* 0x000fc400020f0cd3 */
[----:B------:R-:W-:Y:S01]  /*ed40*/  @!P0 LEA.HI.X R11, R201, R0, R210, 0x1, P6 ;  /* 0x00000000c90b8211 */ /* 0x000fe200030f0cd2 */
[----:B------:R3:W-:Y:S04]  /*ed50*/  @!P2 ST.E.128 desc[UR46][R6.64], R108 ;  /* 0x0000006c0600a985 */ /* 0x0007e8000c101d2e */
[----:B------:R3:W-:Y:S04]  /*ed60*/  @!P1 ST.E.128 desc[UR46][R8.64], R124 ;  /* 0x0000007c08009985 */ /* 0x0007e8000c101d2e */
[----:B------:R3:W-:Y:S02]  /*ed70*/  @!P0 ST.E.128 desc[UR46][R10.64], R140 ;  /* 0x0000008c0a008985 */ /* 0x0007e4000c101d2e */
.L_x_10906:
[----:B------:R-:W-:Y:S05]  /*ed80*/  BSYNC B1 ;  /* 0x0000000000017941 */ /* 0x000fea0003800000 */
.L_x_10905:
[----:B-1----:R-:W-:Y:S01]  /*ed90*/  VIADD R0, R14, 0x60 ;  /* 0x000000600e007836 */ /* 0x002fe20000000000 */
[----:B--2-4-:R-:W1:Y:S04]  /*eda0*/  SHFL.IDX PT, R12, R12, 0x3, 0x181f ;  /* 0x00781f000c0c7f89 */ /* 0x014e6800000e0000 */
[----:B------:R-:W-:Y:S01]  /*edb0*/  ISETP.GE.AND P0, PT, R0, R5, PT ;  /* 0x000000050000720c */ /* 0x000fe20003f06270 */
[----:B---3--:R2:W3:-:S12]  /*edc0*/  SHFL.IDX PT, R8, R4, 0x3, 0x181f ;  /* 0x00781f0004087f89 */ /* 0x0084d800000e0000 */
[----:B--2---:R-:W-:Y:S05]  /*edd0*/  @P0 BRA `(.L_x_10907) ;  /* 0x0000000c00200947 */ /* 0x004fea0003800000 */
[----:B------:R-:W-:Y:S02]  /*ede0*/  ULDC UR5, c[0x0][0xac8] ;  /* 0x0002b20000057ab9 */ /* 0x000fe40000000800 */
[----:B------:R-:W-:Y:S02]  /*edf0*/  ISETP.GE.AND P3, PT, R19, UR5, PT ;  /* 0x0000000513007c0c */ /* 0x000fe4000bf66270 */
[----:B------:R-:W-:Y:S02]  /*ee00*/  ISETP.GE.AND P4, PT, R200, UR5, PT ;  /* 0x00000005c8007c0c */ /* 0x000fe4000bf86270 */
[----:B------:R-:W-:-:S09]  /*ee10*/  ISETP.GE.AND P5, PT, R23, UR5, PT ;  /* 0x0000000517007c0c */ /* 0x000fd2000bfa6270 */
[-C--:B---3--:R-:W-:Y:S02]  /*ee20*/  @!P3 LEA R2, P0, R19, R8.reuse, 0x1 ;  /* 0x000000081302b211 */ /* 0x088fe400078008ff */
[CC--:B------:R-:W-:Y:S02]  /*ee30*/  @!P4 LEA R4, P1, R200.reuse, R8.reuse, 0x1 ;  /* 0x00000008c804c211 */ /* 0x0c0fe400078208ff */
[----:B------:R-:W-:Y:S02]  /*ee40*/  @!P5 LEA R6, P2, R23, R8, 0x1 ;  /* 0x000000081706d211 */ /* 0x000fe400078408ff */
[-C--:B-1----:R-:W-:Y:S02]  /*ee50*/  @!P3 LEA.HI.X R3, R19, R12.reuse, R213, 0x1, P0 ;  /* 0x0000000c1303b211 */ /* 0x082fe400000f0cd5 */
[-C--:B------:R-:W-:Y:S02]  /*ee60*/  @!P4 LEA.HI.X R5, R200, R12.reuse, R212, 0x1, P1 ;  /* 0x0000000cc805c211 */ /* 0x080fe400008f0cd4 */
[----:B------:R-:W-:Y:S01]  /*ee70*/  @!P5 LEA.HI.X R7, R23, R12, R211, 0x1, P2 ;  /* 0x0000000c1707d211 */ /* 0x000fe200010f0cd3 */
[----:B-----5:R1:W-:Y:S01]  /*ee80*/  @!P3 ST.E.128 desc[UR46][R2.64], R96 ;  /* 0x000000600200b985 */ /* 0x0203e2000c101d2e */
[----:B------:R-:W-:-:S03]  /*ee90*/  ISETP.GE.AND P0, PT, R201, UR5, PT ;  /* 0x00000005c9007c0c */ /* 0x000fc6000bf06270 */
[----:B------:R1:W-:Y:S04]  /*eea0*/  @!P4 ST.E.128 desc[UR46][R4.64], R112 ;  /* 0x000000700400c985 */ /* 0x0003e8000c101d2e */
[----:B------:R1:W-:Y:S06]  /*eeb0*/  @!P5 ST.E.128 desc[UR46][R6.64], R128 ;  /* 0x000000800600d985 */ /* 0x0003ec000c101d2e */
[----:B------:R-:W-:Y:S05]  /*eec0*/  @P0 BRA `(.L_x_10907) ;  /* 0x0000000800e40947 */ /* 0x000fea0003800000 */
[----:B-1----:R-:W-:-:S04]  /*eed0*/  LEA R2, P0, R201, R8, 0x1 ;  /* 0x00000008c9027211 */ /* 0x002fc800078008ff */
[----:B------:R-:W-:-:S05]  /*eee0*/  LEA.HI.X R3, R201, R12, R210, 0x1, P0 ;  /* 0x0000000cc9037211 */ /* 0x000fca00000f0cd2 */
[----:B------:R1:W-:Y:S01]  /*eef0*/  ST.E.128 desc[UR46][R2.64], R28 ;  /* 0x0000001c02007985 */ /* 0x0003e2000c101d2e */
[----:B------:R-:W-:Y:S05]  /*ef00*/  BRA `(.L_x_10907) ;  /* 0x0000000800d47947 */ /* 0x000fea0003800000 */
.L_x_10900:
[----:B------:R-:W0:Y:S01]  /*ef10*/  LDC R8, c[0x0][0xbe8] ;  /* 0x0002fa00ff087b82 */ /* 0x000e220000000800 */
[----:B------:R-:W-:Y:S01]  /*ef20*/  ISETP.GE.AND P0, PT, R214, 0x80, PT ;  /* 0x00000080d600780c */ /* 0x000fe20003f06270 */
[----:B------:R-:W-:Y:S01]  /*ef30*/  USHF.R.S32.HI UR8, URZ, 0x1f, UR40 ;  /* 0x0000001f3f087899 */ /* 0x000fe20008011428 */
[----:B------:R-:W-:Y:S01]  /*ef40*/  BSSY B1, `(.L_x_10908) ;  /* 0x000002f000017945 */ /* 0x000fe20003800000 */
[----:B------:R-:W-:Y:S01]  /*ef50*/  USHF.R.S32.HI UR9, URZ, 0x1f, UR42 ;  /* 0x0000001f3f097899 */ /* 0x000fe2000801142a */
[----:B------:R-:W-:Y:S01]  /*ef60*/  IMAD R6, R202, 0x20, R205 ;  /* 0x00000020ca067824 */ /* 0x000fe200078e02cd */
        /* <DEDUP_REMOVED lines=44> */
.L_x_10909:
[----:B------:R-:W-:Y:S05]  /*f230*/  BSYNC B1 ;  /* 0x0000000000017941 */ /* 0x000fea0003800000 */
.L_x_10908:
[----:B------:R-:W-:Y:S01]  /*f240*/  ULDC.64 UR10, c[0x0][0xae8] ;  /* 0x0002ba00000a7ab9 */ /* 0x000fe20000000a00 */
[----:B------:R-:W-:Y:S01]  /*f250*/  VIADD R6, R6, UR43 ;  /* 0x0000002b06067c36 */ /* 0x000fe20008000000 */
[----:B------:R-:W-:Y:S01]  /*f260*/  UIMAD UR5, UR8, UR10, URZ ;  /* 0x0000000a080572a4 */ /* 0x000fe2000f8e023f */
[----:B------:R-:W-:Y:S01]  /*f270*/  BSSY B1, `(.L_x_10910) ;  /* 0x000003c000017945 */ /* 0x000fe20003800000 */
[----:B------:R-:W-:Y:S01]  /*f280*/  UIMAD.WIDE.U32 UR6, UR40, UR10, URZ ;  /* 0x0000000a280672a5 */ /* 0x000fe2000f8e003f */
[----:B0-----:R-:W-:Y:S01]  /*f290*/  @P1 IMAD.HI.U32 R0, R6, R9, RZ ;  /* 0x0000000906001227 */ /* 0x001fe200078e00ff */
[----:B------:R-:W-:-:S03]  /*f2a0*/  UIMAD UR5, UR40, UR11, UR5 ;  /* 0x0000000b280572a4 */ /* 0x000fc6000f8e0205 */
[----:B------:R-:W-:Y:S01]  /*f2b0*/  ULDC.64 UR10, c[0x0][0xaf0] ;  /* 0x0002bc00000a7ab9 */ /* 0x000fe20000000a00 */
[----:B------:R-:W-:Y:S01]  /*f2c0*/  UIADD3 UR7, UR7, UR5, URZ ;  /* 0x0000000507077290 */ /* 0x000fe2000fffe03f */
[----:B--2---:R-:W-:Y:S01]  /*f2d0*/  IMAD.MOV.U32 R5, RZ, RZ, R6 ;  /* 0x000000ffff057224 */ /* 0x004fe200078e0006 */
        /* <DEDUP_REMOVED lines=10> */
[----:B------:R-:W-:Y:S02]  /*f380*/  IMAD R7, R8, R7, R6 ;  /* 0x0000000708077224 */ /* 0x000fe400078e0206 */
        /* <DEDUP_REMOVED lines=9> */
[----:B------:R-:W-:Y:S02]  /*f420*/  VIADD R6, R205, UR43 ;  /* 0x0000002bcd067c36 */ /* 0x000fe40008000000 */
        /* <DEDUP_REMOVED lines=32> */
.L_x_10911:
[----:B------:R-:W-:Y:S05]  /*f630*/  BSYNC B1 ;  /* 0x0000000000017941 */ /* 0x000fea0003800000 */
.L_x_10910:
[----:B--2---:R2:W4:Y:S01]  /*f640*/  SHFL.IDX PT, R0, R5, 0x1, 0x181f ;  /* 0x00381f0005007f89 */ /* 0x00452200000e0000 */
[----:B------:R-:W-:Y:S03]  /*f650*/  BSSY B1, `(.L_x_10912) ;  /* 0x0000014000017945 */ /* 0x000fe60003800000 */
[----:B-1-3--:R2:W1:Y:S01]  /*f660*/  SHFL.IDX PT, R2, R4, 0x1, 0x181f ;  /* 0x00381f0004027f89 */ /* 0x00a46200000e0000 */
        /* <DEDUP_REMOVED lines=8> */
[----:B----4-:R-:W-:Y:S02]  /*f6f0*/  @!P4 LEA.HI.X R11, R19, R0, R213, 0x1, P6 ;  /* 0x00000000130bc211 */ /* 0x010fe400030f0cd5 */
        /* <DEDUP_REMOVED lines=9> */
.L_x_10913:
[----:B------:R-:W-:Y:S05]  /*f790*/  BSYNC B1 ;  /* 0x0000000000017941 */ /* 0x000fea0003800000 */
.L_x_10912:
[----:B----4-:R4:W0:Y:S01]  /*f7a0*/  SHFL.IDX PT, R0, R5, 0x2, 0x181f ;  /* 0x00581f0005007f89 */ /* 0x01082200000e0000 */
        /* <DEDUP_REMOVED lines=20> */
.L_x_10915:
[----:B------:R-:W-:Y:S05]  /*f8f0*/  BSYNC B1 ;  /* 0x0000000000017941 */ /* 0x000fea0003800000 */
.L_x_10914:
[----:B---3--:R-:W-:Y:S01]  /*f900*/  VIADD R3, R6, 0x60 ;  /* 0x0000006006037836 */ /* 0x008fe20000000000 */
[----:B0-----:R0:W3:Y:S04]  /*f910*/  SHFL.IDX PT, R0, R5, 0x3, 0x181f ;  /* 0x00781f0005007f89 */ /* 0x0010e800000e0000 */
[----:B------:R-:W-:Y:S01]  /*f920*/  ISETP.GE.AND P0, PT, R3, R9, PT ;  /* 0x000000090300720c */ /* 0x000fe20003f06270 */
[----:B-1----:R0:W1:-:S12]  /*f930*/  SHFL.IDX PT, R2, R4, 0x3, 0x181f ;  /* 0x00781f0004027f89 */ /* 0x00205800000e0000 */
[----:B0-----:R-:W-:Y:S05]  /*f940*/  @P0 BRA `(.L_x_10907) ;  /* 0x0000000000440947 */ /* 0x001fea0003800000 */
[----:B------:R-:W-:Y:S02]  /*f950*/  ULDC UR5, c[0x0][0xac8] ;  /* 0x0002b20000057ab9 */ /* 0x000fe40000000800 */
[----:B------:R-:W-:Y:S02]  /*f960*/  ISETP.GE.AND P3, PT, R19, UR5, PT ;  /* 0x0000000513007c0c */ /* 0x000fe4000bf66270 */
[----:B------:R-:W-:Y:S02]  /*f970*/  ISETP.GE.AND P2, PT, R200, UR5, PT ;  /* 0x00000005c8007c0c */ /* 0x000fe4000bf46270 */
[----:B------:R-:W-:Y:S02]  /*f980*/  ISETP.GE.AND P1, PT, R23, UR5, PT ;  /* 0x0000000517007c0c */ /* 0x000fe4000bf26270 */
[----:B------:R-:W-:-:S07]  /*f990*/  ISETP.GE.AND P0, PT, R201, UR5, PT ;  /* 0x00000005c9007c0c */ /* 0x000fce000bf06270 */
[-C--:B-12-4-:R-:W-:Y:S02]  /*f9a0*/  @!P3 LEA R4, P6, R19, R2.reuse, 0x1 ;  /* 0x000000021304b211 */ /* 0x096fe400078c08ff */
[CC--:B------:R-:W-:Y:S02]  /*f9b0*/  @!P2 LEA R6, P5, R200.reuse, R2.reuse, 0x1 ;  /* 0x00000002c806a211 */ /* 0x0c0fe400078a08ff */
[----:B------:R-:W-:Y:S02]  /*f9c0*/  @!P1 LEA R8, P4, R23, R2, 0x1 ;  /* 0x0000000217089211 */ /* 0x000fe400078808ff */
[----:B---3--:R-:W-:Y:S02]  /*f9d0*/  @!P3 LEA.HI.X R5, R19, R0, R213, 0x1, P6 ;  /* 0x000000001305b211 */ /* 0x008fe400030f0cd5 */
        /* <DEDUP_REMOVED lines=8> */
.L_x_10907:
[----:B------:R-:W-:Y:S05]  /*fa60*/  BSYNC B0 ;  /* 0x0000000000007941 */ /* 0x000fea0003800000 */
.L_x_10899:
[----:B------:R-:W-:Y:S02]  /*fa70*/  ULDC UR5, c[0x0][0xc38] ;  /* 0x00030e0000057ab9 */ /* 0x000fe40000000800 */
[----:B------:R-:W-:-:S06]  /*fa80*/  UISETP.GE.AND UP0, UPT, UR4, UR5, UPT ;  /* 0x000000050400728c */ /* 0x000fcc000bf06270 */
[----:B------:R-:W-:-:S13]  /*fa90*/  PLOP3.LUT P0, PT, PT, PT, UP0, 0x80, 0x0 ;  /* 0x000000000000781c */ /* 0x000fda0003f0f008 */
[----:B------:R-:W-:Y:S05]  /*faa0*/  @!P0 BRA `(.L_x_10916) ;  /* 0xffffff1000d08947 */ /* 0x000fea000383ffff */
[----:B------:R-:W-:Y:S05]  /*fab0*/  EXIT ;  /* 0x000000000000794d */ /* 0x000fea0003800000 */
.L_x_10818:
        /* <DEDUP_REMOVED lines=26> */
[----:B------:R-:W-:-:S04]  /*fc60*/  LOP3.LUT R2, R0, 0x1f8, RZ, 0xc0, !PT ;  /* 0x000001f800027812 */ /* 0x000fc800078ec0ff */
[----:B------:R-:W-:Y:S01]  /*fc70*/  LOP3.LUT R3, R2, 0x38, R5, 0x78, !PT ;  /* 0x0000003802037812 */ /* 0x000fe200078e7805 */
[----:B------:R-:W-:Y:S01]  /*fc80*/  IMAD.SHL.U32 R2, R4, 0x8, RZ ;  /* 0x0000000804027824 */ /* 0x000fe200078e00ff */
[----:B------:R-:W-:-:S04]  /*fc90*/  SHF.R.U32.HI R4, RZ, 0x3, R4 ;  /* 0x00000003ff047819 */ /* 0x000fc80000011604 */
[----:B------:R-:W-:Y:S01]  /*fca0*/  LOP3.LUT R3, R3, 0x200, R2, 0xf8, !PT ;  /* 0x0000020003037812 */ /* 0x000fe200078ef802 */
[----:B------:R-:W-:-:S04]  /*fcb0*/  IMAD.SHL.U32 R2, R5, 0x10, RZ ;  /* 0x0000001005027824 */ /* 0x000fc800078e00ff */
[----:B------:R-:W-:Y:S01]  /*fcc0*/  IMAD R3, R3, 0x2, R18 ;  /* 0x0000000203037824 */ /* 0x000fe200078e0212 */
[----:B------:R-:W-:Y:S01]  /*fcd0*/  LOP3.LUT R0, R4, 0x70, R2, 0xf8, !PT ;  /* 0x0000007004007812 */ /* 0x000fe200078ef802 */
[----:B------:R-:W-:Y:S02]  /*fce0*/  IMAD.U32 R2, RZ, RZ, UR6 ;  /* 0x00000006ff027e24 */ /* 0x000fe4000f8e00ff */
[----:B------:R-:W-:Y:S01]  /*fcf0*/  IMAD.MOV.U32 R0, RZ, RZ, 0x1 ;  /* 0x00000001ff007424 */ /* 0x000fe200078e00ff */
[----:B------:R0:W-:Y:S04]  /*fd00*/  STL [R1+0x10], R3 ;  /* 0x0000100301007387 */ /* 0x0001e80000100800 */
[----:B------:R0:W-:Y:S04]  /*fd10*/  STL [R1+0xc], R2 ;  /* 0x00000c0201007387 */ /* 0x0001e80000100800 */
[----:B------:R0:W-:Y:S04]  /*fd20*/  STL [R1+0x18], RZ ;  /* 0x000018ff01007387 */ /* 0x0001e80000100800 */
[----:B------:R0:W-:Y:S02]  /*fd30*/  STL [R1+0x4], R0 ;  /* 0x0000040001007387 */ /* 0x0001e40000100800 */
.L_x_11013:
        /* <DEDUP_REMOVED lines=23> */
.L_x_10918:
[----:B------:R-:W-:Y:S01]  /*feb0*/  ULDC UR9, c[0x0][0xc54] ;  /* 0x0003150000097ab9 */ /* 0x000fe20000000800 */
[----:B------:R-:W-:Y:S01]  /*fec0*/  UMOV UR6, UR8 ;  /* 0x0000000800067c82 */ /* 0x000fe20008000000 */
[----:B------:R-:W-:-:S11]  /*fed0*/  UISETP.NE.AND UP0, UPT, UR9, 0x1, UPT ;  /* 0x000000010900788c */ /* 0x000fd6000bf05270 */
[----:B------:R-:W-:Y:S02]  /*fee0*/  @UP0 ULDC.64 UR10, c[0x0][0xc58] ;  /* 0x00031600000a0ab9 */ /* 0x000fe40000000a00 */
[----:B------:R-:W-:-:S04]  /*fef0*/  UIMAD.WIDE.U32 UR4, UR8, UR10, URZ ;  /* 0x0000000a080472a5 */ /* 0x000fc8000f8e003f */
[----:B------:R-:W-:-:S04]  /*ff00*/  @UP0 USHF.R.U32.HI UR6, URZ, UR11, UR5 ;  /* 0x0000000b3f060299 */ /* 0x000fc80008011605 */
[----:B------:R-:W-:-:S12]  /*ff10*/  UIMAD UR4, UR6, UR9, URZ ;  /* 0x00000009060472a4 */ /* 0x000fd8000f8e023f */
.L_x_10919:
        /* <DEDUP_REMOVED lines=48> */
.L_x_10921:
[----:B------:R-:W-:-:S11]  /*10220*/  UISETP.NE.AND UP0, UPT, UR5, 0x1, UPT ;  /* 0x000000010500788c */ /* 0x000fd6000bf05270 */
[----:B------:R-:W-:Y:S02]  /*10230*/  @UP0 ULDC.64 UR12, c[0x0][0x9e8] ;  /* 0x00027a00000c0ab9 */ /* 0x000fe40000000a00 */
[----:B------:R-:W-:-:S04]  /*10240*/  UIMAD.WIDE.U32 UR8, UR10, UR12, URZ ;  /* 0x0000000c0a0872a5 */ /* 0x000fc8000f8e003f */
[----:B------:R-:W-:-:S12]  /*10250*/  @UP0 USHF.R.U32.HI UR10, URZ, UR13, UR9 ;  /* 0x0000000d3f0a0299 */ /* 0x000fd80008011609 */
.L_x_10922:
[----:B------:R-:W-:-:S04]  /*10260*/  UIMAD UR10, UR10, UR5, UR5 ;  /* 0x000000050a0a72a4 */ /* 0x000fc8000f8e0205 */
[----:B------:R-:W-:-:S04]  /*10270*/  UISETP.LT.AND UP0, UPT, UR4, UR10, UPT ;  /* 0x0000000a0400728c */ /* 0x000fc8000bf01270 */
[----:B------:R-:W-:-:S12]  /*10280*/  USEL UR4, UR4, UR10, UP0 ;  /* 0x0000000a04047287 */ /* 0x000fd80008000000 */
.L_x_10920:
        /* <DEDUP_REMOVED lines=31> */
.L_x_10924:
[----:B------:R-:W-:-:S11]  /*10480*/  UISETP.NE.AND UP0, UPT, UR5, 0x1, UPT ;  /* 0x000000010500788c */ /* 0x000fd6000bf05270 */
[----:B------:R-:W-:Y:S02]  /*10490*/  @UP0 ULDC.64 UR10, c[0x0][0x9e8] ;  /* 0x00027a00000a0ab9 */ /* 0x000fe40000000a00 */
[----:B------:R-:W-:-:S04]  /*104a0*/  UIMAD.WIDE.U32 UR6, UR4, UR10, URZ ;  /* 0x0000000a040672a5 */ /* 0x000fc8000f8e003f */
[----:B------:R-:W-:-:S12]  /*104b0*/  @UP0 USHF.R.U32.HI UR4, URZ, UR11, UR7 ;  /* 0x0000000b3f040299 */ /* 0x000fd80008011607 */
.L_x_10925:
[----:B------:R-:W-:-:S04]  /*104c0*/  UIMAD UR4, UR4, UR5, URZ ;  /* 0x00000005040472a4 */ /* 0x000fc8000f8e023f */
[----:B------:R-:W-:-:S04]  /*104d0*/  UISETP.LT.AND UP0, UPT, UR8, UR4, UPT ;  /* 0x000000040800728c */ /* 0x000fc8000bf01270 */
[----:B------:R-:W-:-:S12]  /*104e0*/  USEL UR8, UR8, UR4, !UP0 ;  /* 0x0000000408087287 */ /* 0x000fd8000c000000 */
.L_x_10923:
        /* <DEDUP_REMOVED lines=27> */
.L_x_10927:
        /* <DEDUP_REMOVED lines=20> */
.L_x_10930:
[----:B------:R-:W-:Y:S05]  /*107e0*/  BSYNC B6 ;  /* 0x0000000000067941 */ /* 0x000fea0003800000 */
.L_x_10929:
        /* <DEDUP_REMOVED lines=20> */
.L_x_10933:
        /* <DEDUP_REMOVED lines=15> */
.L_x_10932:
[----:B------:R-:W-:Y:S05]  /*10a20*/  BSYNC B6 ;  /* 0x0000000000067941 */ /* 0x000fea0003800000 */
.L_x_10931:
        /* <DEDUP_REMOVED lines=27> */
.L_x_11028:
        /* <DEDUP_REMOVED lines=9> */
.L_x_11031:
[----:B------:R-:W-:Y:S05]  /*10c70*/  @!P6 BRA `(.L_x_10935) ;  /* 0x0000000000e0e947 */ /* 0x000fea0003800000 */
[----:B------:R-:W-:Y:S01]  /*10c80*/  IMAD.MOV.U32 R16, RZ, RZ, R7 ;  /* 0x000000ffff107224 */ /* 0x000fe200078e0007 */
[----:B------:R-:W-:Y:S06]  /*10c90*/  @!P1 BRA `(.L_x_10937) ;  /* 0x00000000004c9947 */ /* 0x000fec0003800000 */
[----:B------:R-:W-:Y:S01]  /*10ca0*/  IMAD.MOV.U32 R9, RZ, RZ, R0 ;  /* 0x000000ffff097224 */ /* 0x000fe200078e0000 */
[----:B------:R-:W-:Y:S01]  /*10cb0*/  ULDC.64 UR4, c[0x0][0x428] ;  /* 0x00010a0000047ab9 */ /* 0x000fe20000000a00 */
[----:B------:R-:W2:Y:S02]  /*10cc0*/  LDC R0, c[0x0][0x43c] ;  /* 0x00010f00ff007b82 */ /* 0x000ea40000000800 */
[----:B--2---:R-:W-:-:S13]  /*10cd0*/  ISETP.NE.AND P0, PT, R0, 0x1, PT ;  /* 0x000000010000780c */ /* 0x004fda0003f05270 */
[----:B-1----:R-:W1:Y:S02]  /*10ce0*/  @P0 LDC.64 R4, c[0x0][0x440] ;  /* 0x00011000ff040b82 */ /* 0x002e640000000a00 */
[----:B-1----:R-:W-:-:S04]  /*10cf0*/  @P0 IMAD.HI.U32 R6, R9, R4, RZ ;  /* 0x0000000409060227 */ /* 0x002fc800078e00ff */
[----:B------:R-:W-:Y:S01]  /*10d00*/  IMAD.MOV.U32 R4, RZ, RZ, R9 ;  /* 0x000000ffff047224 */ /* 0x000fe200078e0009 */
[----:B------:R-:W-:-:S05]  /*10d10*/  @P0 SHF.R.U32.HI R4, RZ, R5, R6 ;  /* 0x00000005ff040219 */ /* 0x000fca0000011606 */
[----:B------:R-:W-:-:S04]  /*10d20*/  IMAD.MOV R5, RZ, RZ, -R4 ;  /* 0x000000ffff057224 */ /* 0x000fc800078e0a04 */
[----:B------:R-:W-:Y:S01]  /*10d30*/  IMAD R9, R0, R5, R9 ;  /* 0x0000000500097224 */ /* 0x000fe200078e0209 */
[----:B------:R-:W-:Y:S01]  /*10d40*/  SHF.R.S32.HI R5, RZ, 0x1f, R4 ;  /* 0x0000001fff057819 */ /* 0x000fe20000011404 */
[----:B------:R-:W-:-:S03]  /*10d50*/  IMAD R0, R8, UR4, RZ ;  /* 0x0000000408007c24 */ /* 0x000fc6000f8e02ff */
[----:B------:R2:W-:Y:S01]  /*10d60*/  STL [R1+0x14], R9 ;  /* 0x0000140901007387 */ /* 0x0005e20000100800 */
[----:B------:R-:W-:-:S04]  /*10d70*/  IMAD.WIDE.U32 R4, R7, UR4, R4 ;  /* 0x0000000407047c25 */ /* 0x000fc8000f8e0004 */
[----:B------:R-:W-:Y:S01]  /*10d80*/  IMAD R0, R7, UR5, R0 ;  /* 0x0000000507007c24 */ /* 0x000fe2000f8e0200 */
[----:B------:R-:W-:-:S03]  /*10d90*/  LEA R2, P0, R4, R2, 0x2 ;  /* 0x0000000204027211 */ /* 0x000fc600078010ff */
[----:B------:R-:W-:-:S05]  /*10da0*/  IMAD.IADD R0, R5, 0x1, R0 ;  /* 0x0000000105007824 */ /* 0x000fca00078e0200 */
[----:B------:R-:W-:-:S05]  /*10db0*/  LEA.HI.X R3, R4, R3, R0, 0x2, P0 ;  /* 0x0000000304037211 */ /* 0x000fca00000f1400 */
[----:B------:R2:W5:Y:S02]  /*10dc0*/  LDG.E R16, desc[UR46][R2.64] ;  /* 0x0000002e02107981 */ /* 0x000564000c1e1900 */
.L_x_10937:
[----:B------:R-:W3:Y:S01]  /*10dd0*/  LDL R0, [R1+0x4] ;  /* 0x0000040001007983 */ /* 0x000ee20000100800 */
[----:B--2---:R-:W-:Y:S01]  /*10de0*/  IMAD R3, R19, 0x8, R18 ;  /* 0x0000000813037824 */ /* 0x004fe200078e0212 */
[----:B0-----:R-:W0:Y:S02]  /*10df0*/  S2R R7, SR_TID.X ;  /* 0x0000000000077919 */ /* 0x001e240000002100 */
[----:B0-----:R-:W-:-:S04]  /*10e00*/  LOP3.LUT R7, R7, 0x7f, RZ, 0xc0, !PT ;  /* 0x0000007f07077812 */ /* 0x001fc800078ec0ff */
[----:B------:R-:W-:Y:S02]  /*10e10*/  ISETP.NE.AND P1, PT, R7, RZ, PT ;  /* 0x000000ff0700720c */ /* 0x000fe40003f25270 */
[----:B---3--:R-:W-:-:S04]  /*10e20*/  SHF.L.U32 R0, R0, 0x1f, RZ ;  /* 0x0000001f00007819 */ /* 0x008fc800000006ff */
[----:B------:R-:W0:Y:S02]  /*10e30*/  SYNCS.PHASECHK.TRANS64.TRYWAIT P0, [R3+URZ+0x22840], R0 ;  /* 0x02284000030075a7 */ /* 0x000e24000800017f */
[----:B0-----:R-:W-:Y:S05]  /*10e40*/  @!P0 BRA `(.L_x_10938) ;  /* 0x0000003800ec8947 */ /* 0x001fea0003800000 */
.L_x_11032:
        /* <DEDUP_REMOVED lines=8> */
.L_x_10939:
        /* <DEDUP_REMOVED lines=11> */
[----:B------:R-:W-:-:S04]  /*10f80*/  LOP3.LUT R17, R17, 0xfffffffd, RZ, 0xc0, !PT ;  /* 0xfffffffd11117812 */ /* 0x000fc800078ec0ff */
[----:B------:R-:W-:-:S04]  /*10f90*/  UIADD3 UR33, UR33, 0x22830, URZ ;  /* 0x0002283021217890 */ /* 0x000fc8000fffe03f */
[----:B------:R-:W-:Y:S02]  /*10fa0*/  UIADD3 UR32, UR32, 0x1c400, URZ ;  /* 0x0001c40020207890 */ /* 0x000fe4000fffe03f */
[----:B------:R-:W-:Y:S02]  /*10fb0*/  @P0 LOP3.LUT R17, R17, 0x2, RZ, 0xfc, !PT ;  /* 0x0000000211110812 */ /* 0x000fe400078efcff */
[----:B--2---:R-:W-:-:S13]  /*10fc0*/  R2UR UR35, R2 ;  /* 0x00000000022372ca */ /* 0x004fda00000e0000 */
[----:B------:R-:W-:-:S09]  /*10fd0*/  UIMAD UR35, UR35, 0x60, URZ ;  /* 0x00000060232378a4 */ /* 0x000fd2000f8e023f */
[----:B------:R2:W-:Y:S02]  /*10fe0*/  UTMALDG.4D [UR32], [UR4], desc[UR6] ;  /* 0x00000620040075b4 */ /* 0x0005e40008019000 */
[----:B--2---:R-:W-:Y:S01]  /*10ff0*/  NOP ;  /* 0x0000000000007918 */ /* 0x004fe20000000000 */
.L_x_10935:
[----:B------:R-:W-:Y:S01]  /*11000*/  VIADD R0, R18, 0x18400 ;  /* 0x0001840012007836 */ /* 0x000fe20000000000 */
        /* <DEDUP_REMOVED lines=21> */
.L_x_10941:
[----:B------:R-:W-:Y:S05]  /*11160*/  BSYNC B6 ;  /* 0x0000000000067941 */ /* 0x000fea0003800000 */
.L_x_10940:
[----:B------:R2:W5:Y:S01]  /*11170*/  LDL R10, [R1+0x10] ;  /* 0x00001000010a7983 */ /* 0x0005620000100800 */
[----:B0-----:R-:W0:Y:S01]  /*11180*/  LDC R7, c[0x0][0x448] ;  /* 0x00011200ff077b82 */ /* 0x001e220000000800 */
[----:B------:R-:W3:Y:S01]  /*11190*/  S2R R2, SR_TID.X ;  /* 0x0000000000027919 */ /* 0x000ee20000002100 */
[----:B------:R-:W-:Y:S01]  /*111a0*/  USHF.R.S32.HI UR4, URZ, 0x1f, UR36 ;  /* 0x0000001f3f047899 */ /* 0x000fe20008011424 */
[----:B------:R-:W-:Y:S01]  /*111b0*/  ULDC.64 UR8, c[0x0][0x2d8] ;  /* 0x0000b60000087ab9 */ /* 0x000fe20000000a00 */
[----:B0-----:R-:W-:Y:S02]  /*111c0*/  ISETP.NE.AND P0, PT, R7, 0x1, PT ;  /* 0x000000010700780c */ /* 0x001fe40003f05270 */
[C---:B---3--:R-:W-:Y:S01]  /*111d0*/  LOP3.LUT R0, R2.reuse, 0x7f, RZ, 0xc0, !PT ;  /* 0x0000007f02007812 */ /* 0x048fe200078ec0ff */
[----:B------:R-:W-:-:S10]  /*111e0*/  IMAD.SHL.U32 R2, R2, 0x10, RZ ;  /* 0x0000001002027824 */ /* 0x000fd400078e00ff */
[----:B------:R-:W0:Y:S01]  /*111f0*/  @P0 LDC R3, c[0x0][0x44c] ;  /* 0x00011300ff030b82 */ /* 0x000e220000000800 */
[----:B------:R-:W-:-:S04]  /*11200*/  SHF.R.U32.HI R0, RZ, 0x3, R0 ;  /* 0x00000003ff007819 */ /* 0x000fc80000011600 */
[----:B------:R-:W-:-:S03]  /*11210*/  LOP3.LUT R2, R0, 0x70, R2, 0xf8, !PT ;  /* 0x0000007000027812 */ /* 0x000fc600078ef802 */
[----:B------:R-:W3:Y:S01]  /*11220*/  @P0 LDC R0, c[0x0][0x450] ;  /* 0x00011400ff000b82 */ /* 0x000ee20000000800 */
[----:B------:R-:W-:Y:S01]  /*11230*/  UIMAD UR6, UR4, UR8, URZ ;  /* 0x00000008040672a4 */ /* 0x000fe2000f8e023f */
[----:B------:R-:W-:Y:S01]  /*11240*/  VIADD R2, R2, UR40 ;  /* 0x0000002802027c36 */ /* 0x000fe20008000000 */
[----:B------:R-:W-:Y:S02]  /*11250*/  UIMAD.WIDE.U32 UR4, UR36, UR8, URZ ;  /* 0x00000008240472a5 */ /* 0x000fe4000f8e003f */
[----:B------:R-:W-:Y:S01]  /*11260*/  UIMAD UR6, UR36, UR9, UR6 ;  /* 0x00000009240672a4 */ /* 0x000fe2000f8e0206 */
[----:B------:R-:W-:Y:S01]  /*11270*/  IMAD.MOV.U32 R6, RZ, RZ, R2 ;  /* 0x000000ffff067224 */ /* 0x000fe200078e0002 */
[----:B------:R-:W-:Y:S02]  /*11280*/  USHF.R.S32.HI UR7, URZ, 0x1f, UR43 ;  /* 0x0000001f3f077899 */ /* 0x000fe4000801142b */
[----:B------:R-:W-:Y:S01]  /*11290*/  UIADD3 UR5, UR5, UR6, URZ ;  /* 0x0000000605057290 */ /* 0x000fe2000fffe03f */
[----:B------:R-:W-:Y:S01]  /*112a0*/  ULDC.64 UR8, c[0x0][0x2e0] ;  /* 0x0000b80000087ab9 */ /* 0x000fe20000000a00 */
[----:B0-----:R-:W-:-:S02]  /*112b0*/  @P0 IMAD.HI.U32 R3, R2, R3, RZ ;  /* 0x0000000302030227 */ /* 0x001fc400078e00ff */
[----:B------:R-:W-:Y:S01]  /*112c0*/  UIMAD.WIDE.U32 UR4, UR43, UR8, UR4 ;  /* 0x000000082b0472a5 */ /* 0x000fe2000f8e0004 */
[----:B------:R-:W0:Y:S01]  /*112d0*/  S2R R9, SR_TID.X ;  /* 0x0000000000097919 */ /* 0x000e220000002100 */
[----:B------:R-:W-:Y:S01]  /*112e0*/  UIMAD UR6, UR7, UR8, URZ ;  /* 0x00000008070672a4 */ /* 0x000fe2000f8e023f */
[----:B---3--:R-:W-:-:S03]  /*112f0*/  @P0 SHF.R.U32.HI R6, RZ, R0, R3 ;  /* 0x00000000ff060219 */ /* 0x008fc60000011603 */
[----:B------:R-:W-:Y:S01]  /*11300*/  UIMAD UR6, UR43, UR9, UR6 ;  /* 0x000000092b0672a4 */ /* 0x000fe2000f8e0206 */
[----:B-1----:R-:W-:Y:S02]  /*11310*/  IMAD.U32 R4, RZ, RZ, UR4 ;  /* 0x00000004ff047e24 */ /* 0x002fe4000f8e00ff */
        /* <DEDUP_REMOVED lines=30> */
[----:B------:R-:W1:Y:S01]  /*11500*/  S2R R8, SR_TID.X ;  /* 0x0000000000087919 */ /* 0x000e620000002100 */
[----:B------:R-:W2:Y:S04]  /*11510*/  SHFL.IDX PT, R6, R0, RZ, 0x181f ;  /* 0x00181fff00067589 */ /* 0x000ea800000e0000 */
[----:B------:R-:W-:Y:S04]  /*11520*/  SHFL.IDX PT, R9, R0, 0x1, 0x181f ;  /* 0x00381f0000097f89 */ /* 0x000fe800000e0000 */
[----:B------:R-:W-:Y:S01]  /*11530*/  SHFL.IDX PT, R14, R0, 0x7, 0x181f ;  /* 0x00f81f00000e7f89 */ /* 0x000fe200000e0000 */
[----:B0-----:R-:W-:-:S04]  /*11540*/  LOP3.LUT R5, R5, 0x7f, RZ, 0xc0, !PT ;  /* 0x0000007f05057812 */ /* 0x001fc800078ec0ff */
[----:B------:R-:W-:Y:S01]  /*11550*/  SHF.R.U32.HI R5, RZ, 0x3, R5 ;  /* 0x00000003ff057819 */ /* 0x000fe20000011605 */
[----:B-1----:R-:W-:Y:S02]  /*11560*/  IMAD.SHL.U32 R11, R8, 0x8, RZ ;  /* 0x00000008080b7824 */ /* 0x002fe400078e00ff */
[----:B------:R-:W-:Y:S02]  /*11570*/  SHFL.IDX PT, R8, R4, 0x1, 0x181f ;  /* 0x00381f0004087f89 */ /* 0x000fe400000e0000 */
[----:B------:R-:W-:Y:S01]  /*11580*/  VIADD R2, R5, UR40 ;  /* 0x0000002805027c36 */ /* 0x000fe20008000000 */
[----:B------:R-:W-:-:S03]  /*11590*/  LOP3.LUT R11, R11, 0x38, RZ, 0xc0, !PT ;  /* 0x000000380b0b7812 */ /* 0x000fc600078ec0ff */
[C---:B------:R-:W-:Y:S01]  /*115a0*/  VIADD R5, R2.reuse, 0x10 ;  /* 0x0000001002057836 */ /* 0x040fe20000000000 */
[----:B------:R-:W-:-:S04]  /*115b0*/  ISETP.GE.AND P3, PT, R2, R3, PT ;  /* 0x000000030200720c */ /* 0x000fc80003f66270 */
[----:B------:R-:W-:Y:S02]  /*115c0*/  ISETP.GE.AND P1, PT, R5, R3, PT ;  /* 0x000000030500720c */ /* 0x000fe40003f26270 */
[----:B------:R-:W0:Y:S07]  /*115d0*/  SHFL.IDX PT, R5, R4, RZ, 0x181f ;  /* 0x00181fff04057589 */ /* 0x000e2e00000e0000 */
[----:B--2---:R-:W-:-:S05]  /*115e0*/  @!P3 LEA R6, P2, R11, R6, 0x1 ;  /* 0x000000060b06b211 */ /* 0x004fca00078408ff */
[----:B0-----:R-:W-:-:S04]  /*115f0*/  @!P3 IMAD.X R5, RZ, RZ, R5, P2 ;  /* 0x000000ffff05b224 */ /* 0x001fc800010e0605 */
[----:B------:R-:W-:Y:S02]  /*11600*/  @!P3 IMAD.MOV.U32 R7, RZ, RZ, R5 ;  /* 0x000000ffff07b224 */ /* 0x000fe400078e0005 */
[----:B------:R-:W-:-:S03]  /*11610*/  VIADD R5, R2, 0x20 ;  /* 0x0000002002057836 */ /* 0x000fc60000000000 */
[----:B-----5:R0:W-:Y:S02]  /*11620*/  @!P3 LDGSTS.E.BYPASS.LTC128B.128 [R10+0x18400], desc[UR46][R6.64], !P0 ;  /* 0x18400000060abfae */ /* 0x0201e4000c101d6e */
[----:B0-----:R-:W-:-:S05]  /*11630*/  @!P1 LEA R6, P2, R11, R9, 0x1 ;  /* 0x000000090b069211 */ /* 0x001fca00078408ff */
[----:B------:R-:W-:-:S05]  /*11640*/  @!P1 IMAD.X R7, RZ, RZ, R8, P2 ;  /* 0x000000ffff079224 */ /* 0x000fca00010e0608 */
        /* <DEDUP_REMOVED lines=8> */
[----:B------:R0:W-:Y:S02]  /*116d0*/  @!P1 LDGSTS.E.BYPASS.LTC128B.128 [R10+0x19400], desc[UR46][R6.64], !P0 ;  /* 0x19400000060a9fae */ /* 0x0001e4000c101d6e */
        /* <DEDUP_REMOVED lines=26> */
[----:B------:R-:W-:Y:S04]  /*11880*/  SHFL.IDX PT, R4, R4, 0x7, 0x181f ;  /* 0x00f81f0004047f89 */ /* 0x000fe800000e0000 */
[----:B0-----:R-:W0:Y:S03]  /*11890*/  SHFL.IDX PT, R6, R0, 0x6, 0x181f ;  /* 0x00d81f0000067f89 */ /* 0x001e2600000e0000 */
[----:B0-----:R-:W-:-:S05]  /*118a0*/  @!P1 LEA R6, P2, R11, R6, 0x1 ;  /* 0x000000060b069211 */ /* 0x001fca00078408ff */
[----:B------:R-:W-:-:S04]  /*118b0*/  @!P1 IMAD.X R5, RZ, RZ, R5, P2 ;  /* 0x000000ffff059224 */ /* 0x000fc800010e0605 */
[----:B------:R-:W-:-:S05]  /*118c0*/  @!P1 IMAD.MOV.U32 R7, RZ, RZ, R5 ;  /* 0x000000ffff079224 */ /* 0x000fca00078e0005 */
[----:B------:R0:W-:Y:S02]  /*118d0*/  @!P1 LDGSTS.E.BYPASS.LTC128B.128 [R10+0x1b400], desc[UR46][R6.64], !P0 ;  /* 0x1b400000060a9fae */ /* 0x0001e4000c101d6e */
.L_x_11049:
[----:B------:R-:W1:Y:S01]  /*118e0*/  S2R R0, SR_TID.X ;  /* 0x0000000000007919 */ /* 0x000e620000002100 */
[----:B------:R-:W-:-:S05]  /*118f0*/  VIADD R2, R2, 0x70 ;  /* 0x0000007002027836 */ /* 0x000fca0000000000 */
[----:B------:R-:W-:Y:S01]  /*11900*/  ISETP.GE.AND P1, PT, R2, R3, PT ;  /* 0x000000030200720c */ /* 0x000fe20003f26270 */
[----:B-1----:R-:W-:-:S05]  /*11910*/  IMAD.SHL.U32 R0, R0, 0x8, RZ ;  /* 0x0000000800007824 */ /* 0x002fca00078e00ff */
[----:B------:R-:W-:-:S07]  /*11920*/  LOP3.LUT R0, R0, 0x38, RZ, 0xc0, !PT ;  /* 0x0000003800007812 */ /* 0x000fce00078ec0ff */
        /* <DEDUP_REMOVED lines=8> */
.L_x_10943:
        /* <DEDUP_REMOVED lines=18> */
.L_x_11050:
[----:B------:R-:W-:Y:S05]  /*11ad0*/  BSYNC B0 ;  /* 0x0000000000007941 */ /* 0x000fea0003800000 */
.L_x_10944:
[----:B------:R-:W-:Y:S01]  /*11ae0*/  LOP3.LUT P0, RZ, R17, 0x2, RZ, 0xc0, !PT ;  /* 0x0000000211ff7812 */ /* 0x000fe2000780c0ff */
[----:B------:R-:W-:-:S12]  /*11af0*/  BSSY B0, `(.L_x_10946) ;  /* 0x0000058000007945 */ /* 0x000fd80003800000 */
[----:B------:R-:W-:Y:S05]  /*11b00*/  @!P0 BRA `(.L_x_10947) ;  /* 0x0000000400588947 */ /* 0x000fea0003800000 */
[----:B------:R-:W1:Y:S01]  /*11b10*/  LDL R4, [R1+0x4] ;  /* 0x0000040001047983 */ /* 0x000e620000100800 */
[----:B------:R-:W2:Y:S02]  /*11b20*/  S2R R0, SR_TID.X ;  /* 0x0000000000007919 */ /* 0x000ea40000002100 */
[----:B--2---:R-:W-:Y:S01]  /*11b30*/  LOP3.LUT R2, R0, 0x7f, RZ, 0xc0, !PT ;  /* 0x0000007f00027812 */ /* 0x004fe200078ec0ff */
[----:B------:R-:W-:Y:S01]  /*11b40*/  IMAD R0, R19, 0x8, R18 ;  /* 0x0000000813007824 */ /* 0x000fe200078e0212 */
[----:B------:R-:W-:Y:S02]  /*11b50*/  BSSY B1, `(.L_x_10948) ;  /* 0x0000005000017945 */ /* 0x000fe40003800000 */
[----:B------:R-:W-:Y:S02]  /*11b60*/  ISETP.NE.AND P1, PT, R2, RZ, PT ;  /* 0x000000ff0200720c */ /* 0x000fe40003f25270 */
[----:B-1----:R-:W-:-:S04]  /*11b70*/  SHF.L.U32 R3, R4, 0x1f, RZ ;  /* 0x0000001f04037819 */ /* 0x002fc800000006ff */
[----:B------:R-:W1:Y:S02]  /*11b80*/  SYNCS.PHASECHK.TRANS64.TRYWAIT P0, [R0+URZ+0x22860], R3 ;  /* 0x02286003000075a7 */ /* 0x000e64000800017f */
[----:B-1----:R-:W-:Y:S05]  /*11b90*/  @!P0 BRA `(.L_x_10949) ;  /* 0x0000003800488947 */ /* 0x002fea0003800000 */
.L_x_11051:
[----:B------:R-:W-:Y:S05]  /*11ba0*/  BSYNC B1 ;  /* 0x0000000000017941 */ /* 0x000fea0003800000 */
.L_x_10948:
        /* <DEDUP_REMOVED lines=9> */
.L_x_10951:
[----:B------:R-:W-:Y:S05]  /*11c40*/  BSYNC B1 ;  /* 0x0000000000017941 */ /* 0x000fea0003800000 */
.L_x_10950:
[----:B------:R-:W2:Y:S01]  /*11c50*/  LDL.LU R2, [R1+0x14] ;  /* 0x0000140001027983 */ /* 0x000ea20000300800 */
[----:B-1----:R-:W-:Y:S01]  /*11c60*/  IMAD R3, R19, 0xc000, R18 ;  /* 0x0000c00013037824 */ /* 0x002fe200078e0212 */
[----:B------:R-:W-:Y:S01]  /*11c70*/  UIADD3 UR4, UP0, UR44, 0x470, URZ ;  /* 0x000004702c047890 */ /* 0x000fe2000ff1e03f */
[----:B------:R-:W-:Y:S01]  /*11c80*/  PLOP3.LUT P0, PT, PT, PT, PT, 0x80, 0x0 ;  /* 0x000000000000781c */ /* 0x000fe20003f0f070 */
[----:B------:R-:W-:Y:S01]  /*11c90*/  VIADD R0, R0, 0x22850 ;  /* 0x0002285000007836 */ /* 0x000fe20000000000 */
[----:B------:R-:W-:Y:S01]  /*11ca0*/  UMOV UR6, 0x0 ;  /* 0x0000000000067882 */ /* 0x000fe20000000000 */
[----:B------:R-:W-:Y:S01]  /*11cb0*/  VIADD R4, R3, 0x400 ;  /* 0x0000040003047836 */ /* 0x000fe20000000000 */
[----:B------:R-:W-:Y:S01]  /*11cc0*/  UIADD3.X UR5, URZ, UR45, URZ, UP0, !UPT ;  /* 0x0000002d3f057290 */ /* 0x000fe200087fe43f */
[----:B------:R-:W-:Y:S01]  /*11cd0*/  UMOV UR7, 0x14f00000 ;  /* 0x14f0000000077882 */ /* 0x000fe20000000000 */
[----:B------:R-:W-:Y:S01]  /*11ce0*/  UMOV UR10, URZ ;  /* 0x0000003f000a7c82 */ /* 0x000fe20008000000 */
[----:B--2---:R-:W-:-:S09]  /*11cf0*/  IMAD R2, R2, 0x60, RZ ;  /* 0x0000006002027824 */ /* 0x004fd200078e02ff */
.L_x_10952:
        /* <DEDUP_REMOVED lines=15> */
.L_x_10953:
        /* <DEDUP_REMOVED lines=15> */
.L_x_10954:
        /* <DEDUP_REMOVED lines=15> */
.L_x_10955:
        /* <DEDUP_REMOVED lines=10> */
.L_x_10947:
[----:B------:R-:W-:Y:S05]  /*12070*/  BSYNC B0 ;  /* 0x0000000000007941 */ /* 0x000fea0003800000 */
.L_x_10946:
[----:B------:R-:W-:-:S04]  /*12080*/  UIADD3 UR4, UR39, -0x2, URZ ;  /* 0xfffffffe27047890 */ /* 0x000fc8000fffe03f */
[----:B------:R-:W-:-:S06]  /*12090*/  UISETP.GE.AND UP0, UPT, UR4, UR38, UPT ;  /* 0x000000260400728c */ /* 0x000fcc000bf06270 */
[----:B------:R-:W-:-:S13]  /*120a0*/  PLOP3.LUT P0, PT, PT, PT, UP0, 0x80, 0x0 ;  /* 0x000000000000781c */ /* 0x000fda0003f0f008 */
[----:B------:R-:W-:Y:S05]  /*120b0*/  @!P0 BRA `(.L_x_10956) ;  /* 0x0000001c00808947 */ /* 0x000fea0003800000 */
[----:B-1----:R-:W-:Y:S01]  /*120c0*/  IMAD R3, RZ, RZ, -UR39 ;  /* 0x80000027ff037e24 */ /* 0x002fe2000f8e02ff */
[----:B0-----:R-:W-:-:S04]  /*120d0*/  LOP3.LUT R6, RZ, UR38, RZ, 0x33, !PT ;  /* 0x00000026ff067c12 */ /* 0x001fc8000f8e33ff */
        /* <DEDUP_REMOVED lines=38> */
.L_x_10960:
[----:B-1----:R-:W1:Y:S01]  /*12340*/  S2R R2, SR_TID.X ;  /* 0x0000000000027919 */ /* 0x002e620000002100 */
[----:B------:R-:W-:Y:S01]  /*12350*/  IMAD R4, R19, 0x8, R18 ;  /* 0x0000000813047824 */ /* 0x000fe200078e0212 */
[----:B------:R-:W-:Y:S01]  /*12360*/  BSSY B1, `(.L_x_10961) ;  /* 0x0000006000017945 */ /* 0x000fe20003800000 */
[----:B-1----:R-:W-:Y:S02]  /*12370*/  LOP3.LUT R3, R2, 0x7f, RZ, 0xc0, !PT ;  /* 0x0000007f02037812 */ /* 0x002fe400078ec0ff */
[----:B------:R-:W-:Y:S02]  /*12380*/  SHF.L.U32 R2, R8, 0x1f, RZ ;  /* 0x0000001f08027819 */ /* 0x000fe400000006ff */
[----:B------:R-:W-:Y:S02]  /*12390*/  ISETP.NE.AND P1, PT, R3, RZ, PT ;  /* 0x000000ff0300720c */ /* 0x000fe40003f25270 */
[----:B------:R-:W1:Y:S02]  /*123a0*/  SYNCS.PHASECHK.TRANS64.TRYWAIT P0, [R4+URZ+0x22840], R2 ;  /* 0x02284002040075a7 */ /* 0x000e64000800017f */
[----:B-1----:R-:W-:Y:S09]  /*123b0*/  @!P0 BRA `(.L_x_10962) ;  /* 0x0000003000548947 */ /* 0x002ff20003800000 */
.L_x_11052:
[----:B------:R-:W-:Y:S05]  /*123c0*/  BSYNC B1 ;  /* 0x0000000000017941 */ /* 0x000fea0003800000 */
.L_x_10961:
        /* <DEDUP_REMOVED lines=9> */
.L_x_10964:
[----:B------:R-:W-:Y:S05]  /*12460*/  BSYNC B1 ;  /* 0x0000000000017941 */ /* 0x000fea0003800000 */
.L_x_10963:
[----:B------:R-:W-:Y:S01]  /*12470*/  IMAD.MOV.U32 R7, RZ, RZ, RZ ;  /* 0x000000ffff077224 */ /* 0x000fe200078e00ff */
[----:B------:R-:W-:Y:S01]  /*12480*/  UIADD3 UR4, UP0, UR44, 0x370, URZ ;  /* 0x000003702c047890 */ /* 0x000fe2000ff1e03f */
[----:B------:R-:W-:Y:S01]  /*12490*/  IMAD R3, R19, 0x3000, R18 ;  /* 0x0000300013037824 */ /* 0x000fe200078e0212 */
[----:B------:R-:W-:Y:S01]  /*124a0*/  PLOP3.LUT P0, PT, PT, PT, PT, 0x80, 0x0 ;  /* 0x000000000000781c */ /* 0x000fe20003f0f070 */
[----:B------:R-:W-:Y:S01]  /*124b0*/  IMAD R5, R0, 0x60, RZ ;  /* 0x0000006000057824 */ /* 0x000fe200078e02ff */
[----:B------:R-:W-:Y:S01]  /*124c0*/  R2UR UR10, R7 ;  /* 0x00000000070a72ca */ /* 0x000fe200000e0000 */
[----:B------:R-:W-:Y:S01]  /*124d0*/  VIADD R0, R3, 0x1c400 ;  /* 0x0001c40003007836 */ /* 0x000fe20000000000 */
[----:B------:R-:W-:Y:S01]  /*124e0*/  UIADD3.X UR5, URZ, UR45, URZ, UP0, !UPT ;  /* 0x0000002d3f057290 */ /* 0x000fe200087fe43f */
[----:B------:R-:W-:Y:S01]  /*124f0*/  VIADD R3, R4, 0x22830 ;  /* 0x0002283004037836 */ /* 0x000fe20000000000 */
[----:B------:R-:W-:Y:S01]  /*12500*/  UMOV UR6, 0x0 ;  /* 0x0000000000067882 */ /* 0x000fe20000000000 */
[----:B------:R-:W-:-:S10]  /*12510*/  UMOV UR7, 0x14f00000 ;  /* 0x14f0000000077882 */ /* 0x000fd40000000000 */
.L_x_10965:
        /* <DEDUP_REMOVED lines=13> */
.L_x_11053:
[----:B------:R-:W-:Y:S05]  /*125f0*/  BSYNC B1 ;  /* 0x0000000000017941 */ /* 0x000fea0003800000 */
.L_x_10966:
        /* <DEDUP_REMOVED lines=11> */
.L_x_10969:
[----:B------:R-:W-:Y:S05]  /*126b0*/  BSYNC B1 ;  /* 0x0000000000017941 */ /* 0x000fea0003800000 */
.L_x_10968:
        /* <DEDUP_REMOVED lines=9> */
.L_x_10970:
        /* <DEDUP_REMOVED lines=15> */
.L_x_10971:
        /* <DEDUP_REMOVED lines=15> */
.L_x_10972:
        /* <DEDUP_REMOVED lines=15> */
.L_x_10973:
        /* <DEDUP_REMOVED lines=10> */
.L_x_10959:
[----:B------:R-:W-:Y:S05]  /*12ac0*/  BSYNC B0 ;  /* 0x0000000000007941 */ /* 0x000fea0003800000 */
.L_x_10958:
[----:B------:R-:W-:-:S06]  /*12ad0*/  UIADD3 UR4, UR39, -0x3, URZ ;  /* 0xfffffffd27047890 */ /* 0x000fcc000fffe03f */
[----:B------:R-:W-:-:S07]  /*12ae0*/  IMAD.U32 R0, RZ, RZ, UR4 ;  /* 0x00000004ff007e24 */ /* 0x000fce000f8e00ff */
.L_x_10957:
[----:B------:R-:W-:Y:S01]  /*12af0*/  ULOP3.LUT UR4, URZ, UR39, URZ, 0x33, !UPT ;  /* 0x000000273f047292 */ /* 0x000fe2000f8e333f */
[----:B------:R-:W-:Y:S01]  /*12b00*/  VIADD R6, R6, 0xfffffffe ;  /* 0xfffffffe06067836 */ /* 0x000fe20000000000 */
[----:B------:R-:W-:Y:S04]  /*12b10*/  BSSY B0, `(.L_x_10956) ;  /* 0x000013a000007945 */ /* 0x000fe80003800000 */
[----:B------:R-:W-:-:S13]  /*12b20*/  ISETP.NE.AND P0, PT, R6, UR4, PT ;  /* 0x0000000406007c0c */ /* 0x000fda000bf05270 */
[----:B------:R-:W-:Y:S05]  /*12b30*/  @!P0 BRA `(.L_x_10974) ;  /* 0x0000001000dc8947 */ /* 0x000fea0003800000 */
.L_x_11007:
        /* <DEDUP_REMOVED lines=33> */
.L_x_10977:
        /* <DEDUP_REMOVED lines=8> */
.L_x_11054:
[----:B------:R-:W-:Y:S05]  /*12dd0*/  BSYNC B2 ;  /* 0x0000000000027941 */ /* 0x000fea0003800000 */
.L_x_10978:
        /* <DEDUP_REMOVED lines=9> */
.L_x_10981:
[----:B------:R-:W-:Y:S05]  /*12e70*/  BSYNC B2 ;  /* 0x0000000000027941 */ /* 0x000fea0003800000 */
.L_x_10980:
        /* <DEDUP_REMOVED lines=11> */
.L_x_10982:
        /* <DEDUP_REMOVED lines=13> */
.L_x_11055:
[----:B------:R-:W-:Y:S05]  /*13000*/  BSYNC B2 ;  /* 0x0000000000027941 */ /* 0x000fea0003800000 */
.L_x_10983:
        /* <DEDUP_REMOVED lines=11> */
.L_x_10986:
[----:B------:R-:W-:Y:S05]  /*130c0*/  BSYNC B2 ;  /* 0x0000000000027941 */ /* 0x000fea0003800000 */
.L_x_10985:
        /* <DEDUP_REMOVED lines=9> */
.L_x_10987:
        /* <DEDUP_REMOVED lines=15> */
.L_x_10988:
        /* <DEDUP_REMOVED lines=15> */
.L_x_10989:
        /* <DEDUP_REMOVED lines=15> */
.L_x_10990:
        /* <DEDUP_REMOVED lines=10> */
.L_x_10976:
[----:B------:R-:W-:Y:S05]  /*134d0*/  BSYNC B1 ;  /* 0x0000000000017941 */ /* 0x000fea0003800000 */
.L_x_10975:
[----:B------:R-:W-:Y:S01]  /*134e0*/  VIADD R6, R6, 0x1 ;  /* 0x0000000106067836 */ /* 0x000fe20000000000 */
[----:B------:R-:W-:Y:S01]  /*134f0*/  LOP3.LUT P2, RZ, R17, 0x2, RZ, 0xc0, !PT ;  /* 0x0000000211ff7812 */ /* 0x000fe2000784c0ff */
[----:B------:R-:W-:Y:S03]  /*13500*/  BSSY B1, `(.L_x_10991) ;  /* 0x0000097000017945 */ /* 0x000fe60003800000 */
[----:B------:R-:W-:-:S04]  /*13510*/  ISETP.NE.AND P0, PT, R6, 0x2, PT ;  /* 0x000000020600780c */ /* 0x000fc80003f05270 */
[----:B------:R-:W-:Y:S02]  /*13520*/  SEL R2, RZ, 0x1, P0 ;  /* 0x00000001ff027807 */ /* 0x000fe40000000000 */
[----:B------:R-:W-:Y:S01]  /*13530*/  SEL R19, R6, RZ, P0 ;  /* 0x000000ff06137207 */ /* 0x000fe20000000000 */
[----:B------:R-:W-:Y:S01]  /*13540*/  VIADD R6, R0, 0xffffffff ;  /* 0xffffffff00067836 */ /* 0x000fe20000000000 */
[----:B0-----:R-:W-:-:S05]  /*13550*/  LOP3.LUT R8, R7, R2, RZ, 0x3c, !PT ;  /* 0x0000000207087212 */ /* 0x001fca00078e3cff */
        /* <DEDUP_REMOVED lines=25> */
.L_x_10993:
        /* <DEDUP_REMOVED lines=8> */
.L_x_11056:
[----:B------:R-:W-:Y:S05]  /*13770*/  BSYNC B2 ;  /* 0x0000000000027941 */ /* 0x000fea0003800000 */
.L_x_10994:
        /* <DEDUP_REMOVED lines=9> */
.L_x_10997:
[----:B------:R-:W-:Y:S05]  /*13810*/  BSYNC B2 ;  /* 0x0000000000027941 */ /* 0x000fea0003800000 */
.L_x_10996:
        /* <DEDUP_REMOVED lines=8> */
[----:B0-----:R-:W-:Y:S01]  /*138a0*/  VIADD R8, R4, 0x22830 ;  /* 0x0002283004087836 */ /* 0x001fe20000000000 */
[----:B------:R-:W-:Y:S01]  /*138b0*/  UMOV UR6, 0x0 ;  /* 0x0000000000067882 */ /* 0x000fe20000000000 */
[----:B------:R-:W-:-:S10]  /*138c0*/  UMOV UR7, 0x14f00000 ;  /* 0x14f0000000077882 */ /* 0x000fd40000000000 */
.L_x_10998:
        /* <DEDUP_REMOVED lines=13> */
.L_x_11057:
[----:B------:R-:W-:Y:S05]  /*139a0*/  BSYNC B2 ;  /* 0x0000000000027941 */ /* 0x000fea0003800000 */
.L_x_10999:
        /* <DEDUP_REMOVED lines=11> */
.L_x_11002:
[----:B------:R-:W-:Y:S05]  /*13a60*/  BSYNC B2 ;  /* 0x0000000000027941 */ /* 0x000fea0003800000 */
.L_x_11001:
        /* <DEDUP_REMOVED lines=9> */
.L_x_11003:
        /* <DEDUP_REMOVED lines=15> */
.L_x_11004:
        /* <DEDUP_REMOVED lines=15> */
.L_x_11005:
        /* <DEDUP_REMOVED lines=15> */
.L_x_11006:
        /* <DEDUP_REMOVED lines=10> */
.L_x_10992:
[----:B------:R-:W-:Y:S05]  /*13e70*/  BSYNC B1 ;  /* 0x0000000000017941 */ /* 0x000fea0003800000 */
.L_x_10991:
[----:B------:R-:W-:Y:S01]  /*13e80*/  ISETP.GT.AND P0, PT, R6, UR38, PT ;  /* 0x0000002606007c0c */ /* 0x000fe2000bf04270 */
[----:B------:R-:W-:-:S12]  /*13e90*/  VIADD R0, R0, 0xfffffffe ;  /* 0xfffffffe00007836 */ /* 0x000fd80000000000 */
[----:B------:R-:W-:Y:S05]  /*13ea0*/  @P0 BRA `(.L_x_11007) ;  /* 0xffffffec00240947 */ /* 0x000fea000383ffff */
.L_x_10974:
[----:B------:R-:W-:Y:S05]  /*13eb0*/  BSYNC B0 ;  /* 0x0000000000007941 */ /* 0x000fea0003800000 */
.L_x_10956:
[----:B------:R-:W2:Y:S01]  /*13ec0*/  LDL.LU R2, [R1+0x4] ;  /* 0x0000040001027983 */ /* 0x000ea20000300800 */
[----:B------:R-:W3:Y:S01]  /*13ed0*/  S2R R0, SR_TID.X ;  /* 0x0000000000007919 */ /* 0x000ee20000002100 */
[----:B------:R-:W-:-:S05]  /*13ee0*/  VIADD R19, R19, 0x1 ;  /* 0x0000000113137836 */ /* 0x000fca0000000000 */
[----:B------:R-:W-:Y:S02]  /*13ef0*/  ISETP.NE.AND P1, PT, R19, 0x2, PT ;  /* 0x000000021300780c */ /* 0x000fe40003f25270 */
[----:B---3--:R-:W-:-:S04]  /*13f00*/  LOP3.LUT R0, R0, 0x7f, RZ, 0xc0, !PT ;  /* 0x0000007f00007812 */ /* 0x008fc800078ec0ff */
[----:B------:R-:W-:Y:S02]  /*13f10*/  ISETP.NE.AND P0, PT, R0, RZ, PT ;  /* 0x000000ff0000720c */ /* 0x000fe40003f05270 */
[----:B------:R-:W-:Y:S01]  /*13f20*/  SEL R0, RZ, 0x1, P1 ;  /* 0x00000001ff007807 */ /* 0x000fe20000800000 */
[----:B------:R-:W-:Y:S03]  /*13f30*/  BSSY B0, `(.L_x_11008) ;  /* 0x0000011000007945 */ /* 0x000fe60003800000 */
[----:B--2---:R-:W-:-:S05]  /*13f40*/  LOP3.LUT R2, R2, R0, RZ, 0x3c, !PT ;  /* 0x0000000002027212 */ /* 0x004fca00078e3cff */
[----:B------:R2:W-:Y:S02]  /*13f50*/  STL [R1+0x4], R2 ;  /* 0x0000040201007387 */ /* 0x0005e40000100800 */
[----:B------:R-:W-:Y:S05]  /*13f60*/  @P0 BRA `(.L_x_11009) ;  /* 0x0000000000340947 */ /* 0x000fea0003800000 */
[----:B------:R-:W3:Y:S01]  /*13f70*/  S2R R5, SR_LANEID ;  /* 0x0000000000057919 */ /* 0x000ee20000000000 */
[----:B------:R-:W-:Y:S01]  /*13f80*/  VOTEU.ANY UR4, UPT, PT ;  /* 0x0000000000047886 */ /* 0x000fe200038e0100 */
[----:B-12---:R-:W1:Y:S01]  /*13f90*/  LDC.64 R2, c[0x0][0xc80] ;  /* 0x00032000ff027b82 */ /* 0x006e620000000a00 */
[----:B------:R-:W3:Y:S02]  /*13fa0*/  FLO.U32 R0, UR4 ;  /* 0x0000000400007d00 */ /* 0x000ee400080e0000 */
[----:B---3--:R-:W-:-:S06]  /*13fb0*/  ISETP.EQ.U32.AND P2, PT, R0, R5, PT ;  /* 0x000000050000720c */ /* 0x008fcc0003f42070 */
[----:B------:R-:W1:Y:S07]  /*13fc0*/  POPC R5, UR4 ;  /* 0x0000000400057d09 */ /* 0x000e6e0008000000 */
[----:B-1----:R-:W2:Y:S01]  /*13fd0*/  @P2 ATOMG.E.ADD.STRONG.GPU PT, R3, desc[UR46][R2.64], R5 ;  /* 0x00000005020329a8 */ /* 0x002ea200081ee1ee */
[----:B------:R-:W1:Y:S02]  /*13fe0*/  S2R R4, SR_LTMASK ;  /* 0x0000000000047919 */ /* 0x000e640000003900 */
[----:B-1----:R-:W-:-:S04]  /*13ff0*/  LOP3.LUT R4, R4, UR4, RZ, 0xc0, !PT ;  /* 0x0000000404047c12 */ /* 0x002fc8000f8ec0ff */
[----:B0-----:R-:W0:Y:S01]  /*14000*/  POPC R7, R4 ;  /* 0x0000000400077309 */ /* 0x001e220000000000 */
[----:B--2---:R-:W0:Y:S02]  /*14010*/  SHFL.IDX PT, R0, R3, R0, 0x1f ;  /* 0x00001f0003007589 */ /* 0x004e2400000e0000 */
[----:B0-----:R-:W-:-:S05]  /*14020*/  IADD3 R0, R0, UR42, R7 ;  /* 0x0000002a00007c10 */ /* 0x001fca000fffe007 */
[----:B------:R3:W-:Y:S02]  /*14030*/  STL [R1+0xc], R0 ;  /* 0x00000c0001007387 */ /* 0x0007e40000100800 */
.L_x_11009:
[----:B------:R-:W-:Y:S05]  /*14040*/  BSYNC B0 ;  /* 0x0000000000007941 */ /* 0x000fea0003800000 */
.L_x_11008:
[----:B------:R-:W-:-:S07]  /*14050*/  SEL R19, R19, RZ, P1 ;  /* 0x000000ff13137207 */ /* 0x000fce0000800000 */
.L_x_10928:
[----:B------:R-:W-:Y:S05]  /*14060*/  BSYNC B7 ;  /* 0x0000000000077941 */ /* 0x000fea0003800000 */
.L_x_10926:
[----:B--2---:R2:W5:Y:S01]  /*14070*/  LDL R2, [R1+0xc] ;  /* 0x00000c0001027983 */ /* 0x0045620000100800 */
[----:B------:R-:W-:-:S13]  /*14080*/  LOP3.LUT P1, RZ, R17, 0x4, RZ, 0xc0, !PT ;  /* 0x0000000411ff7812 */ /* 0x000fda000782c0ff */
[----:B--2---:R-:W-:Y:S05]  /*14090*/  @!P1 BRA `(.L_x_11010) ;  /* 0x0000000000289947 */ /* 0x004fea0003800000 */
[----:B------:R-:W-:Y:S05]  /*140a0*/  WARPSYNC.ALL ;  /* 0x0000000000007948 */ /* 0x000fea0003800000 */
[----:B------:R-:W2:Y:S08]  /*140b0*/  S2UR UR5, SR_CgaCtaId ;  /* 0x00000000000579c3 */ /* 0x000eb00000008800 */
[----:B------:R-:W-:Y:S06]  /*140c0*/  BAR.SYNC.DEFER_BLOCKING 0x5, 0x180 ;  /* 0x0146000000007b1d */ /* 0x000fec0000010000 */
[----:B------:R-:W-:-:S02]  /*140d0*/  UMOV UR4, 0x400 ;  /* 0x0000040000047882 */ /* 0x000fc40000000000 */
[----:B--2---:R-:W-:-:S06]  /*140e0*/  ULEA UR4, UR5, UR4, 0x18 ;  /* 0x0000000405047291 */ /* 0x004fcc000f8ec03f */
[----:B-1----:R-:W-:-:S05]  /*140f0*/  IMAD.U32 R18, RZ, RZ, UR4 ;  /* 0x00000004ff127e24 */ /* 0x002fca000f8e00ff */
[----:B-----5:R-:W1:Y:S04]  /*14100*/  LDS R2, [R18+0x228d0] ;  /* 0x0228d00012027984 */ /* 0x020e680000000800 */
[----:B-1----:R1:W-:Y:S01]  /*14110*/  STL [R1+0xc], R2 ;  /* 0x00000c0201007387 */ /* 0x0023e20000100800 */
[----:B------:R-:W-:Y:S06]  /*14120*/  BAR.ARV 0x4, 0x180 ;  /* 0x0106000000007b1d */ /* 0x000fec0000002000 */
[----:B------:R-:W-:Y:S05]  /*14130*/  BRA `(.L_x_11011) ;  /* 0x00000000002c7947 */ /* 0x000fea0003800000 */
.L_x_11010:
[----:B------:R-:W-:-:S03]  /*14140*/  UMOV UR4, 0xffffffff ;  /* 0xffffffff00047882 */ /* 0x000fc60000000000 */
[----:B------:R-:W-:Y:S05]  /*14150*/  BRA.DIV UR4, `(.L_x_11012) ;  /* 0x0000001604647947 */ /* 0x000fea000b800000 */
[----:B-----5:R2:W0:Y:S02]  /*14160*/  SHFL.IDX PT, R14, R2, RZ, 0x1f ;  /* 0x00001fff020e7589 */ /* 0x02042400000e0000 */
.L_x_11060:
[----:B-1----:R-:W1:Y:S01]  /*14170*/  @!P0 S2R R3, SR_CgaCtaId ;  /* 0x0000000000038919 */ /* 0x002e620000008800 */
[----:B------:R-:W-:Y:S05]  /*14180*/  WARPSYNC.ALL ;  /* 0x0000000000007948 */ /* 0x000fea0003800000 */
[----:B------:R-:W-:Y:S01]  /*14190*/  BAR.SYNC.DEFER_BLOCKING 0x4, 0x180 ;  /* 0x0106000000007b1d */ /* 0x000fe20000010000 */
[----:B---34-:R-:W-:-:S05]  /*141a0*/  @!P0 MOV R0, 0x400 ;  /* 0x0000040000008802 */ /* 0x018fca0000000f00 */
[----:B0-----:R0:W-:Y:S01]  /*141b0*/  STL [R1+0xc], R14 ;  /* 0x00000c0e01007387 */ /* 0x0011e20000100800 */
[----:B-1----:R-:W-:-:S05]  /*141c0*/  @!P0 LEA R18, R3, R0, 0x18 ;  /* 0x0000000003128211 */ /* 0x002fca00078ec0ff */
[----:B------:R0:W-:Y:S01]  /*141d0*/  @!P0 STS [R18+0x228d0], R2 ;  /* 0x0228d00212008388 */ /* 0x0001e20000000800 */
[----:B------:R-:W-:Y:S06]  /*141e0*/  BAR.ARV 0x5, 0x180 ;  /* 0x0146000000007b1d */ /* 0x000fec0000002000 */
.L_x_11011:
[----:B---34-:R-:W3:Y:S01]  /*141f0*/  LDL R0, [R1+0xc] ;  /* 0x00000c0001007983 */ /* 0x018ee20000100800 */
[----:B------:R-:W-:Y:S02]  /*14200*/  ULDC UR4, c[0x0][0xc38] ;  /* 0x00030e0000047ab9 */ /* 0x000fe40000000800 */
[----:B---3--:R-:W-:-:S13]  /*14210*/  ISETP.GE.AND P0, PT, R0, UR4, PT ;  /* 0x0000000400007c0c */ /* 0x008fda000bf06270 */
[----:B------:R-:W-:Y:S05]  /*14220*/  @!P0 BRA `(.L_x_11013) ;  /* 0xffffffb800c48947 */ /* 0x000fea000383ffff */
.L_x_10917:
[----:B0-----:R-:W3:Y:S01]  /*14230*/  LDL.LU R0, [R1+0x18] ;  /* 0x0000180001007983 */ /* 0x001ee20000300800 */
[----:B------:R-:W-:Y:S01]  /*14240*/  BSSY B0, `(.L_x_11014) ;  /* 0x000000b000007945 */ /* 0x000fe20003800000 */
[----:B------:R-:W0:Y:S01]  /*14250*/  S2R R5, SR_CgaCtaId ;  /* 0x0000000000057919 */ /* 0x000e220000008800 */
[----:B---3--:R-:W-:-:S05]  /*14260*/  VIADD R0, R0, 0x1 ;  /* 0x0000000100007836 */ /* 0x008fca0000000000 */
[----:B-12---:R-:W-:-:S04]  /*14270*/  LEA.HI R2, R0, R0, RZ, 0x1 ;  /* 0x0000000000027211 */ /* 0x006fc800078f08ff */
[----:B------:R-:W-:-:S05]  /*14280*/  LOP3.LUT R3, R2, 0xfffffffe, RZ, 0xc0, !PT ;  /* 0xfffffffe02037812 */ /* 0x000fca00078ec0ff */
[----:B------:R-:W-:Y:S01]  /*14290*/  IMAD.IADD R3, R0, 0x1, -R3 ;  /* 0x0000000100037824 */ /* 0x000fe200078e0a03 */
[----:B------:R-:W-:-:S04]  /*142a0*/  MOV R0, 0x400 ;  /* 0x0000040000007802 */ /* 0x000fc80000000f00 */
[----:B0-----:R-:W-:Y:S02]  /*142b0*/  LEA R0, R5, R0, 0x18 ;  /* 0x0000000005007211 */ /* 0x001fe400078ec0ff */
[----:B------:R-:W-:-:S04]  /*142c0*/  SHF.L.U32 R3, R3, 0x1f, RZ ;  /* 0x0000001f03037819 */ /* 0x000fc800000006ff */
[----:B------:R-:W0:Y:S02]  /*142d0*/  SYNCS.PHASECHK.TRANS64.TRYWAIT P0, [R0+URZ+0x22820], R3 ;  /* 0x02282003000075a7 */ /* 0x000e24000800017f */
[----:B0-----:R-:W-:Y:S05]  /*142e0*/  @!P0 BRA `(.L_x_11015) ;  /* 0x0000001400288947 */ /* 0x001fea0003800000 */
.L_x_11061:
[----:B------:R-:W-:Y:S05]  /*142f0*/  BSYNC B0 ;  /* 0x0000000000007941 */ /* 0x000fea0003800000 */
.L_x_11014:
[----:B------:R-:W-:-:S03]  /*14300*/  UMOV UR4, 0xffffffff ;  /* 0xffffffff00047882 */ /* 0x000fc60000000000 */
[----:B------:R-:W-:Y:S05]  /*14310*/  BRA.DIV UR4, `(.L_x_11016) ;  /* 0x0000001604307947 */ /* 0x000fea000b800000 */
[----:B------:R-:W1:Y:S02]  /*14320*/  S2R R2, SR_TID.X ;  /* 0x0000000000027919 */ /* 0x000e640000002100 */
[----:B-1----:R-:W-:-:S04]  /*14330*/  SHF.R.U32.HI R2, RZ, 0x5, R2 ;  /* 0x00000005ff027819 */ /* 0x002fc80000011602 */
[----:B------:R-:W-:-:S05]  /*14340*/  LOP3.LUT R2, R2, 0x3, RZ, 0xc0, !PT ;  /* 0x0000000302027812 */ /* 0x000fca00078ec0ff */
[----:B------:R1:W2:Y:S02]  /*14350*/  SHFL.IDX PT, R14, R2, RZ, 0x1f ;  /* 0x00001fff020e7589 */ /* 0x0002a400000e0000 */
.L_x_11064:
[----:B--2---:R-:W-:Y:S01]  /*14360*/  ISETP.NE.AND P0, PT, R14, RZ, PT ;  /* 0x000000ff0e00720c */ /* 0x004fe20003f05270 */
[----:B------:R-:W-:-:S12]  /*14370*/  BSSY B0, `(.L_x_11017) ;  /* 0x0000025000007945 */ /* 0x000fd80003800000 */
[----:B------:R-:W-:Y:S05]  /*14380*/  @P0 BRA `(.L_x_11018) ;  /* 0x00000000008c0947 */ /* 0x000fea0003800000 */
[----:B------:R-:W-:-:S03]  /*14390*/  UMOV UR4, 0xffffffff ;  /* 0xffffffff00047882 */ /* 0x000fc60000000000 */
[----:B------:R-:W-:Y:S05]  /*143a0*/  BRA.DIV UR4, `(.L_x_11019) ;  /* 0x0000001604407947 */ /* 0x000fea000b800000 */
[----:B------:R-:W-:-:S13]  /*143b0*/  ELECT P6, URZ, PT ;  /* 0x00000000003f782f */ /* 0x000fda00038c0000 */
.L_x_11067:
[----:B------:R-:W-:Y:S05]  /*143c0*/  @!P6 BRA `(.L_x_11018) ;  /* 0x00000000007ce947 */ /* 0x000fea0003800000 */
[----:B------:R-:W-:-:S06]  /*143d0*/  ULOP3.LUT UR4, UR41, 0x2, URZ, 0xfc, !UPT ;  /* 0x0000000229047892 */ /* 0x000fcc000f8efc3f */
[----:B-1----:R-:W-:-:S05]  /*143e0*/  IMAD.U32 R2, RZ, RZ, UR4 ;  /* 0x00000004ff027e24 */ /* 0x002fca000f8e00ff */
[----:B------:R-:W-:-:S13]  /*143f0*/  ISETP.NE.AND P2, PT, R2, 0x3, PT ;  /* 0x000000030200780c */ /* 0x000fda0003f45270 */
[----:B------:R-:W-:Y:S05]  /*14400*/  @!P2 BRA `(.L_x_11020) ;  /* 0x000000000004a947 */ /* 0x000fea0003800000 */
[----:B------:R-:W-:Y:S01]  /*14410*/  BPT.TRAP 0x1 ;  /* 0x000000040000795c */ /* 0x000fe20000300000 */
.L_x_11020:
[----:B------:R-:W2:Y:S01]  /*14420*/  LDL.LU R7, [R1+0x4] ;  /* 0x0000040001077983 */ /* 0x000ea20000300800 */
[----:B------:R-:W-:Y:S02]  /*14430*/  VIADD R2, R0, 0x22840 ;  /* 0x0002284000027836 */ /* 0x000fe40000000000 */
[C---:B0-----:R-:W-:Y:S02]  /*14440*/  VIADD R3, R19.reuse, 0x1 ;  /* 0x0000000113037836 */ /* 0x041fe40000000000 */
[----:B------:R-:W-:-:S03]  /*14450*/  IMAD R6, R19, 0x8, R2 ;  /* 0x0000000813067824 */ /* 0x000fc600078e0202 */
        /* <DEDUP_REMOVED lines=9> */
.L_x_11068:
[----:B------:R-:W1:Y:S02]  /*144f0*/  SYNCS.PHASECHK.TRANS64.TRYWAIT P0, [R7+URZ], R2 ;  /* 0x00000002070075a7 */ /* 0x000e64000800017f */
[----:B-1----:R-:W-:Y:S05]  /*14500*/  @!P0 BRA `(.L_x_11022) ;  /* 0x00000014001c8947 */ /* 0x002fea0003800000 */
.L_x_11069:
[----:B------:R-:W-:Y:S05]  /*14510*/  @!P2 BRA `(.L_x_11023) ;  /* 0x000000000004a947 */ /* 0x000fea0003800000 */
[----:B------:R-:W-:Y:S01]  /*14520*/  BPT.TRAP 0x1 ;  /* 0x000000040000795c */ /* 0x000fe20000300000 */
.L_x_11023:
[----:B------:R-:W-:-:S04]  /*14530*/  VIADD R0, R0, 0x22860 ;  /* 0x0002286000007836 */ /* 0x000fc80000000000 */
[----:B------:R-:W-:-:S04]  /*14540*/  IMAD R4, R19, 0x8, R0 ;  /* 0x0000000813047824 */ /* 0x000fc800078e0200 */
[----:B------:R-:W2:Y:S02]  /*14550*/  SYNCS.PHASECHK.TRANS64.TRYWAIT P0, [R4+URZ], R5 ;  /* 0x00000005040075a7 */ /* 0x000ea4000800017f */
[----:B--2---:R-:W-:Y:S05]  /*14560*/  @!P0 BRA `(.L_x_11024) ;  /* 0x0000001400188947 */ /* 0x004fea0003800000 */
.L_x_11070:
[----:B------:R-:W-:-:S07]  /*14570*/  IMAD R3, R3, 0x8, R0 ;  /* 0x0000000803037824 */ /* 0x000fce00078e0200 */
.L_x_11025:
[----:B---3--:R3:W4:Y:S02]  /*14580*/  SYNCS.PHASECHK.TRANS64.TRYWAIT P0, [R3+URZ], R2 ;  /* 0x00000002030075a7 */ /* 0x008724000800017f */
[----:B----4-:R-:W-:Y:S05]  /*14590*/  @!P0 NANOSLEEP.SYNCS 0x989680 ;  /* 0x009896800000895d */ /* 0x010fea0003900000 */
[----:B------:R-:W4:Y:S02]  /*145a0*/  @!P0 SYNCS.PHASECHK.TRANS64 P0, [R3+URZ], R2 ;  /* 0x00000002030085a7 */ /* 0x000f24000800007f */
[----:B----4-:R-:W-:Y:S05]  /*145b0*/  @!P0 BRA `(.L_x_11025) ;  /* 0xfffffffc00f08947 */ /* 0x010fea000383ffff */
.L_x_11018:
[----:B------:R-:W-:Y:S05]  /*145c0*/  BSYNC B0 ;  /* 0x0000000000007941 */ /* 0x000fea0003800000 */
.L_x_11017:
[----:B------:R-:W-:Y:S05]  /*145d0*/  EXIT ;  /* 0x000000000000794d */ /* 0x000fea0003800000 */
.L_x_10830:
[----:B0-----:R0:W1:Y:S02]  /*145e0*/  SYNCS.PHASECHK.TRANS64.TRYWAIT P0, [R5+URZ+0x22800], R0 ;  /* 0x02280000050075a7 */ /* 0x001064000800017f */
[----:B-1----:R-:W-:Y:S05]  /*145f0*/  @!P0 NANOSLEEP.SYNCS 0x989680 ;  /* 0x009896800000895d */ /* 0x002fea0003900000 */
[----:B------:R-:W1:Y:S02]  /*14600*/  @!P0 SYNCS.PHASECHK.TRANS64 P0, [R5+URZ+0x22800], R0 ;  /* 0x02280000050085a7 */ /* 0x000e64000800007f */
[----:B-1----:R-:W-:Y:S05]  /*14610*/  @!P0 BRA `(.L_x_10830) ;  /* 0xfffffffc00f08947 */ /* 0x002fea000383ffff */
[----:B------:R-:W-:Y:S05]  /*14620*/  BRA `(.L_x_11026) ;  /* 0xfffffed400b07947 */ /* 0x000fea000383ffff */
.L_x_10834:
[----:B-1----:R-:W-:-:S04]  /*14630*/  IMAD.U32 R3, RZ, RZ, UR22 ;  /* 0x00000016ff037e24 */ /* 0x002fc8000f8e00ff */
[----:B------:R1:W2:Y:S03]  /*14640*/  SYNCS.PHASECHK.TRANS64.TRYWAIT P1, [R3+URZ+0x22830], R10 ;  /* 0x0228300a030075a7 */ /* 0x0002a6000802017f */
[----:B--2---:R-:W-:Y:S05]  /*14650*/  @!P1 NANOSLEEP.SYNCS 0x989680 ;  /* 0x009896800000995d */ /* 0x004fea0003900000 */
[----:B------:R-:W2:Y:S02]  /*14660*/  @!P1 SYNCS.PHASECHK.TRANS64 P1, [R3+URZ+0x22830], R10 ;  /* 0x0228300a030095a7 */ /* 0x000ea4000802007f */
[----:B--2---:R-:W-:Y:S05]  /*14670*/  @!P1 BRA `(.L_x_10834) ;  /* 0xfffffffc00ec9947 */ /* 0x004fea000383ffff */
[----:B------:R-:W-:Y:S05]  /*14680*/  BRA `(.L_x_10833) ;  /* 0xfffffed400d87947 */ /* 0x000fea000383ffff */
.L_x_10846:
[----:B--2---:R-:W-:-:S04]  /*14690*/  IMAD.U32 R11, RZ, RZ, UR22 ;  /* 0x00000016ff0b7e24 */ /* 0x004fc8000f8e00ff */
[----:B------:R2:W3:Y:S03]  /*146a0*/  SYNCS.PHASECHK.TRANS64.TRYWAIT P1, [R11+URZ+0x22850], R10 ;  /* 0x0228500a0b0075a7 */ /* 0x0004e6000802017f */
[----:B---3--:R-:W-:Y:S05]  /*146b0*/  @!P1 NANOSLEEP.SYNCS 0x989680 ;  /* 0x009896800000995d */ /* 0x008fea0003900000 */
[----:B------:R-:W3:Y:S02]  /*146c0*/  @!P1 SYNCS.PHASECHK.TRANS64 P1, [R11+URZ+0x22850], R10 ;  /* 0x0228500a0b0095a7 */ /* 0x000ee4000802007f */
[----:B---3--:R-:W-:Y:S05]  /*146d0*/  @!P1 BRA `(.L_x_10846) ;  /* 0xfffffffc00ec9947 */ /* 0x008fea000383ffff */
[----:B------:R-:W-:Y:S05]  /*146e0*/  BRA `(.L_x_10845) ;  /* 0xfffffef800947947 */ /* 0x000fea000383ffff */
.L_x_10854:
[----:B-1----:R-:W-:-:S04]  /*146f0*/  IMAD.U32 R4, RZ, RZ, UR27 ;  /* 0x0000001bff047e24 */ /* 0x002fc8000f8e00ff */
[----:B------:R1:W2:Y:S03]  /*14700*/  SYNCS.PHASECHK.TRANS64.TRYWAIT P1, [R4+URZ+0x22830], R9 ;  /* 0x02283009040075a7 */ /* 0x0002a6000802017f */
[----:B--2---:R-:W-:Y:S05]  /*14710*/  @!P1 NANOSLEEP.SYNCS 0x989680 ;  /* 0x009896800000995d */ /* 0x004fea0003900000 */
[----:B------:R-:W2:Y:S02]  /*14720*/  @!P1 SYNCS.PHASECHK.TRANS64 P1, [R4+URZ+0x22830], R9 ;  /* 0x02283009040095a7 */ /* 0x000ea4000802007f */
[----:B--2---:R-:W-:Y:S05]  /*14730*/  @!P1 BRA `(.L_x_10854) ;  /* 0xfffffffc00ec9947 */ /* 0x004fea000383ffff */
[----:B------:R-:W-:Y:S05]  /*14740*/  BRA `(.L_x_10853) ;  /* 0xffffff0000287947 */ /* 0x000fea000383ffff */
.L_x_10866:
[----:B--2---:R2:W3:Y:S02]  /*14750*/  SYNCS.PHASECHK.TRANS64.TRYWAIT P1, [R12+URZ+0x22850], R9 ;  /* 0x022850090c0075a7 */ /* 0x0044e4000802017f */
[----:B---3--:R-:W-:Y:S05]  /*14760*/  @!P1 NANOSLEEP.SYNCS 0x989680 ;  /* 0x009896800000995d */ /* 0x008fea0003900000 */
[----:B------:R-:W3:Y:S02]  /*14770*/  @!P1 SYNCS.PHASECHK.TRANS64 P1, [R12+URZ+0x22850], R9 ;  /* 0x022850090c0095a7 */ /* 0x000ee4000802007f */
[----:B---3--:R-:W-:Y:S05]  /*14780*/  @!P1 BRA `(.L_x_10866) ;  /* 0xfffffffc00f09947 */ /* 0x008fea000383ffff */
[----:B------:R-:W-:Y:S05]  /*14790*/  BRA `(.L_x_10865) ;  /* 0xffffff2800fc7947 */ /* 0x000fea000383ffff */
.L_x_10875:
[----:B-1----:R-:W-:-:S04]  /*147a0*/  IMAD.U32 R2, RZ, RZ, UR24 ;  /* 0x00000018ff027e24 */ /* 0x002fc8000f8e00ff */
[----:B------:R1:W2:Y:S03]  /*147b0*/  SYNCS.PHASECHK.TRANS64.TRYWAIT P2, [R2+URZ+0x22830], R5 ;  /* 0x02283005020075a7 */ /* 0x0002a6000804017f */
[----:B--2---:R-:W-:Y:S05]  /*147c0*/  @!P2 NANOSLEEP.SYNCS 0x989680 ;  /* 0x009896800000a95d */ /* 0x004fea0003900000 */
[----:B------:R-:W2:Y:S02]  /*147d0*/  @!P2 SYNCS.PHASECHK.TRANS64 P2, [R2+URZ+0x22830], R5 ;  /* 0x022830050200a5a7 */ /* 0x000ea4000804007f */
[----:B--2---:R-:W-:Y:S05]  /*147e0*/  @!P2 BRA `(.L_x_10875) ;  /* 0xfffffffc00eca947 */ /* 0x004fea000383ffff */
[----:B------:R-:W-:Y:S05]  /*147f0*/  BRA `(.L_x_10874) ;  /* 0xffffff3000b87947 */ /* 0x000fea000383ffff */
.L_x_10879:
[----:B--2---:R2:W3:Y:S02]  /*14800*/  SYNCS.PHASECHK.TRANS64.TRYWAIT P2, [R178+URZ+0x22850], R5 ;  /* 0x02285005b20075a7 */ /* 0x0044e4000804017f */
[----:B---3--:R-:W-:Y:S05]  /*14810*/  @!P2 NANOSLEEP.SYNCS 0x989680 ;  /* 0x009896800000a95d */ /* 0x008fea0003900000 */
[----:B------:R-:W3:Y:S02]  /*14820*/  @!P2 SYNCS.PHASECHK.TRANS64 P2, [R178+URZ+0x22850], R5 ;  /* 0x02285005b200a5a7 */ /* 0x000ee4000804007f */
[----:B---3--:R-:W-:Y:S05]  /*14830*/  @!P2 BRA `(.L_x_10879) ;  /* 0xfffffffc00f0a947 */ /* 0x008fea000383ffff */
[----:B------:R-:W-:Y:S05]  /*14840*/  BRA `(.L_x_10878) ;  /* 0xffffff4800dc7947 */ /* 0x000fea000383ffff */
.L_x_10885:
[----:B-1----:R-:W-:-:S04]  /*14850*/  IMAD.U32 R2, RZ, RZ, UR27 ;  /* 0x0000001bff027e24 */ /* 0x002fc8000f8e00ff */
[----:B------:R1:W2:Y:S03]  /*14860*/  SYNCS.PHASECHK.TRANS64.TRYWAIT P1, [R2+URZ+0x22830], R7 ;  /* 0x02283007020075a7 */ /* 0x0002a6000802017f */
[----:B--2---:R-:W-:Y:S05]  /*14870*/  @!P1 NANOSLEEP.SYNCS 0x989680 ;  /* 0x009896800000995d */ /* 0x004fea0003900000 */
[----:B------:R-:W2:Y:S02]  /*14880*/  @!P1 SYNCS.PHASECHK.TRANS64 P1, [R2+URZ+0x22830], R7 ;  /* 0x02283007020095a7 */ /* 0x000ea4000802007f */
[----:B--2---:R-:W-:Y:S05]  /*14890*/  @!P1 BRA `(.L_x_10885) ;  /* 0xfffffffc00ec9947 */ /* 0x004fea000383ffff */
[----:B------:R-:W-:Y:S05]  /*148a0*/  BRA `(.L_x_10884) ;  /* 0xffffff4c00f47947 */ /* 0x000fea000383ffff */
.L_x_10897:
[----:B-1----:R1:W2:Y:S02]  /*148b0*/  SYNCS.PHASECHK.TRANS64.TRYWAIT P1, [R8+URZ+0x22850], R7 ;  /* 0x02285007080075a7 */ /* 0x0022a4000802017f */
[----:B--2---:R-:W-:Y:S05]  /*148c0*/  @!P1 NANOSLEEP.SYNCS 0x989680 ;  /* 0x009896800000995d */ /* 0x004fea0003900000 */
[----:B------:R-:W2:Y:S02]  /*148d0*/  @!P1 SYNCS.PHASECHK.TRANS64 P1, [R8+URZ+0x22850], R7 ;  /* 0x02285007080095a7 */ /* 0x000ea4000802007f */
[----:B--2---:R-:W-:Y:S05]  /*148e0*/  @!P1 BRA `(.L_x_10897) ;  /* 0xfffffffc00f09947 */ /* 0x004fea000383ffff */
[----:B------:R-:W-:Y:S05]  /*148f0*/  BRA `(.L_x_10896) ;  /* 0xffffff7800c47947 */ /* 0x000fea000383ffff */
.L_x_10934:
[----:B------:R-:W-:Y:S02]  /*14900*/  IMAD.MOV.U32 R13, RZ, RZ, R4 ;  /* 0x000000ffff0d7224 */ /* 0x000fe400078e0004 */
[----:B------:R-:W-:Y:S02]  /*14910*/  IMAD.MOV.U32 R12, RZ, RZ, RZ ;  /* 0x000000ffff0c7224 */ /* 0x000fe400078e00ff */
[----:B------:R-:W-:Y:S02]  /*14920*/  IMAD.MOV.U32 R11, RZ, RZ, 0x1f ;  /* 0x0000001fff0b7424 */ /* 0x000fe400078e00ff */
[----:B------:R-:W-:-:S07]  /*14930*/  IMAD.MOV.U32 R15, RZ, RZ, -0x1 ;  /* 0xffffffffff0f7424 */ /* 0x000fce00078e00ff */
[----:B0-----:R-:W-:Y:S05]  /*14940*/  WARPSYNC.COLLECTIVE R15, `(.L_x_11027) ;  /* 0x000000000f087348 */ /* 0x001fea0003c00000 */
[----:B------:R1:W2:Y:S02]  /*14950*/  SHFL.IDX P6, R14, R13, R12, R11 ;  /* 0x0000000c0d0e7389 */ /* 0x0002a400000c000b */
[----:B012---:R-:W-:Y:S01]  /*14960*/  ENDCOLLECTIVE ;  /* 0x000000000000791b */ /* 0x007fe20003800000 */
.L_x_11027:
[----:B------:R-:W-:Y:S05]  /*14970*/  BRA `(.L_x_11028) ;  /* 0xffffffc000987947 */ /* 0x000fea000383ffff */
.L_x_10936:
[----:B------:R-:W-:Y:S01]  /*14980*/  BSSY B0, `(.L_x_11029) ;  /* 0x0000006000007945 */ /* 0x000fe20003800000 */
[----:B------:R-:W-:-:S07]  /*14990*/  IMAD.MOV.U32 R15, RZ, RZ, -0x1 ;  /* 0xffffffffff0f7424 */ /* 0x000fce00078e00ff */
[----:B01----:R-:W-:Y:S05]  /*149a0*/  WARPSYNC.COLLECTIVE R15, `(.L_x_11030) ;  /* 0x000000000f0c7348 */ /* 0x003fea0003c00000 */
[----:B------:R-:W-:Y:S02]  /*149b0*/  ELECT P6, UR62, PT ;  /* 0x00000000003e782f */ /* 0x000fe400038c0000 */
[----:B------:R-:W-:Y:S01]  /*149c0*/  MOV R14, UR62 ;  /* 0x0000003e000e7c02 */ /* 0x000fe20008000f00 */
[----:B01----:R-:W-:Y:S10]  /*149d0*/  ENDCOLLECTIVE ;  /* 0x000000000000791b */ /* 0x003ff40003800000 */
.L_x_11030:
[----:B------:R-:W-:Y:S05]  /*149e0*/  BSYNC B0 ;  /* 0x0000000000007941 */ /* 0x000fea0003800000 */
.L_x_11029:
[----:B------:R-:W-:Y:S05]  /*149f0*/  BRA `(.L_x_11031) ;  /* 0xffffffc0009c7947 */ /* 0x000fea000383ffff */
.L_x_10938:
[----:B0-----:R0:W2:Y:S02]  /*14a00*/  SYNCS.PHASECHK.TRANS64.TRYWAIT P0, [R3+URZ+0x22840], R0 ;  /* 0x02284000030075a7 */ /* 0x0010a4000800017f */
[----:B--2---:R-:W-:Y:S05]  /*14a10*/  @!P0 NANOSLEEP.SYNCS 0x989680 ;  /* 0x009896800000895d */ /* 0x004fea0003900000 */
[----:B------:R-:W2:Y:S02]  /*14a20*/  @!P0 SYNCS.PHASECHK.TRANS64 P0, [R3+URZ+0x22840], R0 ;  /* 0x02284000030085a7 */ /* 0x000ea4000800007f */
[----:B--2---:R-:W-:Y:S05]  /*14a30*/  @!P0 BRA `(.L_x_10938) ;  /* 0xfffffffc00f08947 */ /* 0x004fea000383ffff */
[----:B------:R-:W-:Y:S05]  /*14a40*/  BRA `(.L_x_11032) ;  /* 0xffffffc400007947 */ /* 0x000fea000383ffff */
.L_x_10942:
        /* <DEDUP_REMOVED lines=10> */
.L_x_11033:
[----:B------:R-:W0:Y:S01]  /*14af0*/  S2R R9, SR_TID.X ;  /* 0x0000000000097919 */ /* 0x000e220000002100 */
[----:B------:R-:W-:Y:S02]  /*14b00*/  IMAD.MOV.U32 R13, RZ, RZ, R0 ;  /* 0x000000ffff0d7224 */ /* 0x000fe400078e0000 */
[----:B------:R-:W-:-:S07]  /*14b10*/  IMAD.MOV.U32 R5, RZ, RZ, R14 ;  /* 0x000000ffff057224 */ /* 0x000fce00078e000e */
[----:B0-----:R-:W-:Y:S05]  /*14b20*/  WARPSYNC.COLLECTIVE R15, `(.L_x_11034) ;  /* 0x000000000f087348 */ /* 0x001fea0003c00000 */
[----:B------:R1:W2:Y:S02]  /*14b30*/  SHFL.IDX P6, R14, R13, R12, R11 ;  /* 0x0000000c0d0e7389 */ /* 0x0002a400000c000b */
[----:B012---:R-:W-:Y:S01]  /*14b40*/  ENDCOLLECTIVE ;  /* 0x000000000000791b */ /* 0x007fe20003800000 */
.L_x_11034:
        /* <DEDUP_REMOVED lines=9> */
.L_x_11035:
[----:B------:R-:W-:-:S05]  /*14be0*/  @!P1 LEA R6, P2, R8, R6, 0x1 ;  /* 0x0000000608069211 */ /* 0x000fca00078408ff */
[----:B------:R-:W-:-:S04]  /*14bf0*/  @!P1 IMAD.X R5, RZ, RZ, R5, P2 ;  /* 0x000000ffff059224 */ /* 0x000fc800010e0605 */
[----:B------:R-:W-:Y:S02]  /*14c00*/  @!P1 IMAD.MOV.U32 R7, RZ, RZ, R5 ;  /* 0x000000ffff079224 */ /* 0x000fe400078e0005 */
[----:B------:R-:W-:Y:S02]  /*14c10*/  IMAD.MOV.U32 R13, RZ, RZ, R0 ;  /* 0x000000ffff0d7224 */ /* 0x000fe400078e0000 */
[C---:B------:R-:W-:Y:S01]  /*14c20*/  VIADD R5, R2.reuse, 0x10 ;  /* 0x0000001002057836 */ /* 0x040fe20000000000 */
[----:B------:R-:W-:Y:S01]  /*14c30*/  @!PT LDS RZ, [RZ] ;  /* 0x00000000fffff984 */ /* 0x000fe20000000800 */
[----:B------:R-:W-:Y:S01]  /*14c40*/  @!PT LDS RZ, [RZ] ;  /* 0x00000000fffff984 */ /* 0x000fe20000000800 */
[----:B------:R-:W-:Y:S01]  /*14c50*/  @!PT LDS RZ, [RZ] ;  /* 0x00000000fffff984 */ /* 0x000fe20000000800 */
[----:B------:R0:W-:Y:S04]  /*14c60*/  @!P1 LDGSTS.E.BYPASS.LTC128B.128 [R10+0x18400], desc[UR46][R6.64], !P0 ;  /* 0x18400000060a9fae */ /* 0x0001e8000c101d6e */
[----:B------:R-:W-:Y:S01]  /*14c70*/  ISETP.GE.AND P1, PT, R5, R3, PT ;  /* 0x000000030500720c */ /* 0x000fe20003f26270 */
[----:B------:R-:W-:-:S02]  /*14c80*/  VIADD R5, R2, 0x20 ;  /* 0x0000002002057836 */ /* 0x000fc40000000000 */
[----:B------:R-:W-:-:S10]  /*14c90*/  IMAD.MOV.U32 R8, RZ, RZ, R14 ;  /* 0x000000ffff087224 */ /* 0x000fd400078e000e */
[----:B0-----:R-:W-:Y:S05]  /*14ca0*/  WARPSYNC.COLLECTIVE R15, `(.L_x_11036) ;  /* 0x000000000f087348 */ /* 0x001fea0003c00000 */
[----:B------:R1:W2:Y:S02]  /*14cb0*/  SHFL.IDX P6, R14, R13, R12, R11 ;  /* 0x0000000c0d0e7389 */ /* 0x0002a400000c000b */
[----:B012---:R-:W-:Y:S01]  /*14cc0*/  ENDCOLLECTIVE ;  /* 0x000000000000791b */ /* 0x007fe20003800000 */
.L_x_11036:
[----:B------:R-:W-:-:S05]  /*14cd0*/  IMAD.SHL.U32 R7, R9, 0x8, RZ ;  /* 0x0000000809077824 */ /* 0x000fca00078e00ff */
[----:B------:R-:W-:Y:S01]  /*14ce0*/  LOP3.LUT R7, R7, 0x38, RZ, 0xc0, !PT ;  /* 0x0000003807077812 */ /* 0x000fe200078ec0ff */
[----:B------:R-:W-:Y:S02]  /*14cf0*/  IMAD.MOV.U32 R13, RZ, RZ, R4 ;  /* 0x000000ffff0d7224 */ /* 0x000fe400078e0004 */
[----:B------:R-:W-:Y:S02]  /*14d00*/  IMAD.MOV.U32 R12, RZ, RZ, 0x2 ;  /* 0x00000002ff0c7424 */ /* 0x000fe400078e00ff */
[----:B------:R-:W-:-:S07]  /*14d10*/  IMAD.MOV.U32 R9, RZ, RZ, R14 ;  /* 0x000000ffff097224 */ /* 0x000fce00078e000e */
[----:B------:R-:W-:Y:S05]  /*14d20*/  WARPSYNC.COLLECTIVE R15, `(.L_x_11037) ;  /* 0x000000000f087348 */ /* 0x000fea0003c00000 */
[----:B------:R0:W1:Y:S02]  /*14d30*/  SHFL.IDX P6, R14, R13, R12, R11 ;  /* 0x0000000c0d0e7389 */ /* 0x00006400000c000b */
[----:B01----:R-:W-:Y:S01]  /*14d40*/  ENDCOLLECTIVE ;  /* 0x000000000000791b */ /* 0x003fe20003800000 */
.L_x_11037:
[----:B------:R-:W-:Y:S02]  /*14d50*/  @!P1 LEA R6, P2, R7, R9, 0x1 ;  /* 0x0000000907069211 */ /* 0x000fe400078408ff */
[----:B------:R-:W0:Y:S03]  /*14d60*/  S2R R9, SR_TID.X ;  /* 0x0000000000097919 */ /* 0x000e260000002100 */
[----:B------:R-:W-:Y:S02]  /*14d70*/  @!P1 IMAD.X R7, RZ, RZ, R8, P2 ;  /* 0x000000ffff079224 */ /* 0x000fe400010e0608 */
[----:B------:R-:W-:-:S03]  /*14d80*/  VIADD R8, R2, 0x60 ;  /* 0x0000006002087836 */ /* 0x000fc60000000000 */
[----:B------:R-:W-:Y:S01]  /*14d90*/  @!PT LDS RZ, [RZ] ;  /* 0x00000000fffff984 */ /* 0x000fe20000000800 */
[----:B------:R-:W-:Y:S01]  /*14da0*/  @!PT LDS RZ, [RZ] ;  /* 0x00000000fffff984 */ /* 0x000fe20000000800 */
[----:B------:R-:W-:Y:S01]  /*14db0*/  @!PT LDS RZ, [RZ] ;  /* 0x00000000fffff984 */ /* 0x000fe20000000800 */
[----:B------:R1:W-:Y:S01]  /*14dc0*/  @!P1 LDGSTS.E.BYPASS.LTC128B.128 [R10+0x18c00], desc[UR46][R6.64], !P0 ;  /* 0x18c00000060a9fae */ /* 0x0003e2000c101d6e */
[----:B------:R-:W-:Y:S01]  /*14dd0*/  IMAD.MOV.U32 R13, RZ, RZ, R0 ;  /* 0x000000ffff0d7224 */ /* 0x000fe200078e0000 */
[----:B------:R-:W-:Y:S01]  /*14de0*/  ISETP.GE.AND P1, PT, R5, R3, PT ;  /* 0x000000030500720c */ /* 0x000fe20003f26270 */
[----:B------:R-:W-:-:S12]  /*14df0*/  IMAD.MOV.U32 R5, RZ, RZ, R14 ;  /* 0x000000ffff057224 */ /* 0x000fd800078e000e */
[----:B01----:R-:W-:Y:S05]  /*14e00*/  WARPSYNC.COLLECTIVE R15, `(.L_x_11038) ;  /* 0x000000000f087348 */ /* 0x003fea0003c00000 */
[----:B------:R2:W3:Y:S02]  /*14e10*/  SHFL.IDX P6, R14, R13, R12, R11 ;  /* 0x0000000c0d0e7389 */ /* 0x0004e400000c000b */
[----:B0123--:R-:W-:Y:S01]  /*14e20*/  ENDCOLLECTIVE ;  /* 0x000000000000791b */ /* 0x00ffe20003800000 */
.L_x_11038:
[----:B------:R-:W-:Y:S02]  /*14e30*/  IMAD.SHL.U32 R9, R9, 0x8, RZ ;  /* 0x0000000809097824 */ /* 0x000fe400078e00ff */
[----:B------:R-:W-:Y:S02]  /*14e40*/  IMAD.MOV.U32 R13, RZ, RZ, R4 ;  /* 0x000000ffff0d7224 */ /* 0x000fe400078e0004 */
[----:B------:R-:W-:Y:S01]  /*14e50*/  IMAD.MOV.U32 R12, RZ, RZ, 0x3 ;  /* 0x00000003ff0c7424 */ /* 0x000fe200078e00ff */
[----:B------:R-:W-:Y:S01]  /*14e60*/  LOP3.LUT R9, R9, 0x38, RZ, 0xc0, !PT ;  /* 0x0000003809097812 */ /* 0x000fe200078ec0ff */
[----:B------:R-:W-:-:S07]  /*14e70*/  IMAD.MOV.U32 R6, RZ, RZ, R14 ;  /* 0x000000ffff067224 */ /* 0x000fce00078e000e */
[----:B------:R-:W-:Y:S05]  /*14e80*/  WARPSYNC.COLLECTIVE R15, `(.L_x_11039) ;  /* 0x000000000f087348 */ /* 0x000fea0003c00000 */
[----:B------:R0:W1:Y:S02]  /*14e90*/  SHFL.IDX P6, R14, R13, R12, R11 ;  /* 0x0000000c0d0e7389 */ /* 0x00006400000c000b */
[----:B01----:R-:W-:Y:S01]  /*14ea0*/  ENDCOLLECTIVE ;  /* 0x000000000000791b */ /* 0x003fe20003800000 */
.L_x_11039:
        /* <DEDUP_REMOVED lines=14> */
.L_x_11040:
[----:B------:R-:W-:Y:S02]  /*14f90*/  IMAD.MOV.U32 R13, RZ, RZ, R4 ;  /* 0x000000ffff0d7224 */ /* 0x000fe400078e0004 */
[----:B------:R-:W-:Y:S02]  /*14fa0*/  IMAD.MOV.U32 R12, RZ, RZ, 0x4 ;  /* 0x00000004ff0c7424 */ /* 0x000fe400078e00ff */
[----:B------:R-:W-:-:S07]  /*14fb0*/  IMAD.MOV.U32 R6, RZ, RZ, R14 ;  /* 0x000000ffff067224 */ /* 0x000fce00078e000e */
[----:B------:R-:W-:Y:S05]  /*14fc0*/  WARPSYNC.COLLECTIVE R15, `(.L_x_11041) ;  /* 0x000000000f087348 */ /* 0x000fea0003c00000 */
[----:B------:R0:W1:Y:S02]  /*14fd0*/  SHFL.IDX P6, R14, R13, R12, R11 ;  /* 0x0000000c0d0e7389 */ /* 0x00006400000c000b */
[----:B01----:R-:W-:Y:S01]  /*14fe0*/  ENDCOLLECTIVE ;  /* 0x000000000000791b */ /* 0x003fe20003800000 */
.L_x_11041:
        /* <DEDUP_REMOVED lines=14> */
.L_x_11042:
[----:B------:R-:W-:Y:S02]  /*150d0*/  IMAD.MOV.U32 R13, RZ, RZ, R4 ;  /* 0x000000ffff0d7224 */ /* 0x000fe400078e0004 */
[----:B------:R-:W-:Y:S02]  /*150e0*/  IMAD.MOV.U32 R12, RZ, RZ, 0x5 ;  /* 0x00000005ff0c7424 */ /* 0x000fe400078e00ff */
[----:B------:R-:W-:-:S07]  /*150f0*/  IMAD.MOV.U32 R6, RZ, RZ, R14 ;  /* 0x000000ffff067224 */ /* 0x000fce00078e000e */
[----:B------:R-:W-:Y:S05]  /*15100*/  WARPSYNC.COLLECTIVE R15, `(.L_x_11043) ;  /* 0x000000000f087348 */ /* 0x000fea0003c00000 */
[----:B------:R0:W1:Y:S02]  /*15110*/  SHFL.IDX P6, R14, R13, R12, R11 ;  /* 0x0000000c0d0e7389 */ /* 0x00006400000c000b */
[----:B01----:R-:W-:Y:S01]  /*15120*/  ENDCOLLECTIVE ;  /* 0x000000000000791b */ /* 0x003fe20003800000 */
.L_x_11043:
        /* <DEDUP_REMOVED lines=14> */
.L_x_11044:
[----:B------:R-:W-:Y:S02]  /*15210*/  IMAD.MOV.U32 R13, RZ, RZ, R4 ;  /* 0x000000ffff0d7224 */ /* 0x000fe400078e0004 */
[----:B------:R-:W-:Y:S02]  /*15220*/  IMAD.MOV.U32 R12, RZ, RZ, 0x6 ;  /* 0x00000006ff0c7424 */ /* 0x000fe400078e00ff */
[----:B------:R-:W-:-:S07]  /*15230*/  IMAD.MOV.U32 R6, RZ, RZ, R14 ;  /* 0x000000ffff067224 */ /* 0x000fce00078e000e */
[----:B------:R-:W-:Y:S05]  /*15240*/  WARPSYNC.COLLECTIVE R15, `(.L_x_11045) ;  /* 0x000000000f087348 */ /* 0x000fea0003c00000 */
[----:B------:R0:W1:Y:S02]  /*15250*/  SHFL.IDX P6, R14, R13, R12, R11 ;  /* 0x0000000c0d0e7389 */ /* 0x00006400000c000b */
[----:B01----:R-:W-:Y:S01]  /*15260*/  ENDCOLLECTIVE ;  /* 0x000000000000791b */ /* 0x003fe20003800000 */
.L_x_11045:
        /* <DEDUP_REMOVED lines=13> */
.L_x_11046:
[----:B------:R-:W-:Y:S02]  /*15340*/  IMAD.MOV.U32 R13, RZ, RZ, R4 ;  /* 0x000000ffff0d7224 */ /* 0x000fe400078e0004 */
[----:B------:R-:W-:Y:S02]  /*15350*/  IMAD.MOV.U32 R12, RZ, RZ, 0x7 ;  /* 0x00000007ff0c7424 */ /* 0x000fe400078e00ff */
[----:B------:R-:W-:-:S07]  /*15360*/  IMAD.MOV.U32 R6, RZ, RZ, R14 ;  /* 0x000000ffff067224 */ /* 0x000fce00078e000e */
[----:B------:R-:W-:Y:S05]  /*15370*/  WARPSYNC.COLLECTIVE R15, `(.L_x_11047) ;  /* 0x000000000f087348 */ /* 0x000fea0003c00000 */
[----:B------:R0:W1:Y:S02]  /*15380*/  SHFL.IDX P6, R14, R13, R12, R11 ;  /* 0x0000000c0d0e7389 */ /* 0x00006400000c000b */
[----:B01----:R-:W-:Y:S01]  /*15390*/  ENDCOLLECTIVE ;  /* 0x000000000000791b */ /* 0x003fe20003800000 */
.L_x_11047:
        /* <DEDUP_REMOVED lines=12> */
.L_x_11048:
[----:B------:R-:W-:Y:S05]  /*15460*/  BRA `(.L_x_11049) ;  /* 0xffffffc4001c7947 */ /* 0x000fea000383ffff */
.L_x_10945:
[----:B-1----:R1:W2:Y:S02]  /*15470*/  SYNCS.PHASECHK.TRANS64.TRYWAIT P0, [R18+URZ+0x22820], R3 ;  /* 0x02282003120075a7 */ /* 0x0022a4000800017f */
[----:B--2---:R-:W-:Y:S05]  /*15480*/  @!P0 NANOSLEEP.SYNCS 0x989680 ;  /* 0x009896800000895d */ /* 0x004fea0003900000 */
[----:B------:R-:W2:Y:S02]  /*15490*/  @!P0 SYNCS.PHASECHK.TRANS64 P0, [R18+URZ+0x22820], R3 ;  /* 0x02282003120085a7 */ /* 0x000ea4000800007f */
[----:B--2---:R-:W-:Y:S05]  /*154a0*/  @!P0 BRA `(.L_x_10945) ;  /* 0xfffffffc00f08947 */ /* 0x004fea000383ffff */
[----:B------:R-:W-:Y:S05]  /*154b0*/  BRA `(.L_x_11050) ;  /* 0xffffffc400847947 */ /* 0x000fea000383ffff */
.L_x_10949:
[----:B-1----:R1:W2:Y:S02]  /*154c0*/  SYNCS.PHASECHK.TRANS64.TRYWAIT P0, [R0+URZ+0x22860], R3 ;  /* 0x02286003000075a7 */ /* 0x0022a4000800017f */
[----:B--2---:R-:W-:Y:S05]  /*154d0*/  @!P0 NANOSLEEP.SYNCS 0x989680 ;  /* 0x009896800000895d */ /* 0x004fea0003900000 */
[----:B------:R-:W2:Y:S02]  /*154e0*/  @!P0 SYNCS.PHASECHK.TRANS64 P0, [R0+URZ+0x22860], R3 ;  /* 0x02286003000085a7 */ /* 0x000ea4000800007f */
[----:B--2---:R-:W-:Y:S05]  /*154f0*/  @!P0 BRA `(.L_x_10949) ;  /* 0xfffffffc00f08947 */ /* 0x004fea000383ffff */
[----:B------:R-:W-:Y:S05]  /*15500*/  BRA `(.L_x_11051) ;  /* 0xffffffc400a47947 */ /* 0x000fea000383ffff */
.L_x_10962:
[----:B-1----:R1:W2:Y:S02]  /*15510*/  SYNCS.PHASECHK.TRANS64.TRYWAIT P0, [R4+URZ+0x22840], R2 ;  /* 0x02284002040075a7 */ /* 0x0022a4000800017f */
[----:B--2---:R-:W-:Y:S05]  /*15520*/  @!P0 NANOSLEEP.SYNCS 0x989680 ;  /* 0x009896800000895d */ /* 0x004fea0003900000 */
[----:B------:R-:W2:Y:S02]  /*15530*/  @!P0 SYNCS.PHASECHK.TRANS64 P0, [R4+URZ+0x22840], R2 ;  /* 0x02284002040085a7 */ /* 0x000ea4000800007f */
[----:B--2---:R-:W-:Y:S05]  /*15540*/  @!P0 BRA `(.L_x_10962) ;  /* 0xfffffffc00f08947 */ /* 0x004fea000383ffff */
[----:B------:R-:W-:Y:S05]  /*15550*/  BRA `(.L_x_11052) ;  /* 0xffffffcc00987947 */ /* 0x000fea000383ffff */
.L_x_10967:
[----:B--2---:R2:W3:Y:S02]  /*15560*/  SYNCS.PHASECHK.TRANS64.TRYWAIT P0, [R4+URZ+0x22860], R2 ;  /* 0x02286002040075a7 */ /* 0x0044e4000800017f */
[----:B---3--:R-:W-:Y:S05]  /*15570*/  @!P0 NANOSLEEP.SYNCS 0x989680 ;  /* 0x009896800000895d */ /* 0x008fea0003900000 */
[----:B------:R-:W3:Y:S02]  /*15580*/  @!P0 SYNCS.PHASECHK.TRANS64 P0, [R4+URZ+0x22860], R2 ;  /* 0x02286002040085a7 */ /* 0x000ee4000800007f */
[----:B---3--:R-:W-:Y:S05]  /*15590*/  @!P0 BRA `(.L_x_10967) ;  /* 0xfffffffc00f08947 */ /* 0x008fea000383ffff */
[----:B------:R-:W-:Y:S05]  /*155a0*/  BRA `(.L_x_11053) ;  /* 0xffffffd000107947 */ /* 0x000fea000383ffff */
.L_x_10979:
[----:B0-----:R0:W1:Y:S02]  /*155b0*/  SYNCS.PHASECHK.TRANS64.TRYWAIT P0, [R4+URZ+0x22840], R2 ;  /* 0x02284002040075a7 */ /* 0x001064000800017f */
[----:B-1----:R-:W-:Y:S05]  /*155c0*/  @!P0 NANOSLEEP.SYNCS 0x989680 ;  /* 0x009896800000895d */ /* 0x002fea0003900000 */
[----:B------:R-:W1:Y:S02]  /*155d0*/  @!P0 SYNCS.PHASECHK.TRANS64 P0, [R4+URZ+0x22840], R2 ;  /* 0x02284002040085a7 */ /* 0x000e64000800007f */
[----:B-1----:R-:W-:Y:S05]  /*155e0*/  @!P0 BRA `(.L_x_10979) ;  /* 0xfffffffc00f08947 */ /* 0x002fea000383ffff */
[----:B------:R-:W-:Y:S05]  /*155f0*/  BRA `(.L_x_11054) ;  /* 0xffffffd400f47947 */ /* 0x000fea000383ffff */
.L_x_10984:
[----:B-1----:R1:W2:Y:S02]  /*15600*/  SYNCS.PHASECHK.TRANS64.TRYWAIT P0, [R4+URZ+0x22860], R2 ;  /* 0x02286002040075a7 */ /* 0x0022a4000800017f */
[----:B--2---:R-:W-:Y:S05]  /*15610*/  @!P0 NANOSLEEP.SYNCS 0x989680 ;  /* 0x009896800000895d */ /* 0x004fea0003900000 */
[----:B------:R-:W2:Y:S02]  /*15620*/  @!P0 SYNCS.PHASECHK.TRANS64 P0, [R4+URZ+0x22860], R2 ;  /* 0x02286002040085a7 */ /* 0x000ea4000800007f */
[----:B--2---:R-:W-:Y:S05]  /*15630*/  @!P0 BRA `(.L_x_10984) ;  /* 0xfffffffc00f08947 */ /* 0x004fea000383ffff */
[----:B------:R-:W-:Y:S05]  /*15640*/  BRA `(.L_x_11055) ;  /* 0xffffffd8006c7947 */ /* 0x000fea000383ffff */
.L_x_10995:
[----:B-1----:R1:W2:Y:S02]  /*15650*/  SYNCS.PHASECHK.TRANS64.TRYWAIT P0, [R4+URZ+0x22840], R2 ;  /* 0x02284002040075a7 */ /* 0x0022a4000800017f */
[----:B--2---:R-:W-:Y:S05]  /*15660*/  @!P0 NANOSLEEP.SYNCS 0x989680 ;  /* 0x009896800000895d */ /* 0x004fea0003900000 */
[----:B------:R-:W2:Y:S02]  /*15670*/  @!P0 SYNCS.PHASECHK.TRANS64 P0, [R4+URZ+0x22840], R2 ;  /* 0x02284002040085a7 */ /* 0x000ea4000800007f */
[----:B--2---:R-:W-:Y:S05]  /*15680*/  @!P0 BRA `(.L_x_10995) ;  /* 0xfffffffc00f08947 */ /* 0x004fea000383ffff */
[----:B------:R-:W-:Y:S05]  /*15690*/  BRA `(.L_x_11056) ;  /* 0xffffffe000347947 */ /* 0x000fea000383ffff */
.L_x_11000:
[----:B0-----:R0:W2:Y:S02]  /*156a0*/  SYNCS.PHASECHK.TRANS64.TRYWAIT P0, [R4+URZ+0x22860], R2 ;  /* 0x02286002040075a7 */ /* 0x0010a4000800017f */
[----:B--2---:R-:W-:Y:S05]  /*156b0*/  @!P0 NANOSLEEP.SYNCS 0x989680 ;  /* 0x009896800000895d */ /* 0x004fea0003900000 */
[----:B------:R-:W2:Y:S02]  /*156c0*/  @!P0 SYNCS.PHASECHK.TRANS64 P0, [R4+URZ+0x22860], R2 ;  /* 0x02286002040085a7 */ /* 0x000ea4000800007f */
[----:B--2---:R-:W-:Y:S05]  /*156d0*/  @!P0 BRA `(.L_x_11000) ;  /* 0xfffffffc00f08947 */ /* 0x004fea000383ffff */
[----:B------:R-:W-:Y:S05]  /*156e0*/  BRA `(.L_x_11057) ;  /* 0xffffffe000ac7947 */ /* 0x000fea000383ffff */
.L_x_11012:
[----:B------:R-:W-:Y:S01]  /*156f0*/  BSSY B0, `(.L_x_11058) ;  /* 0x0000008000007945 */ /* 0x000fe20003800000 */
[----:B-----5:R-:W-:Y:S02]  /*15700*/  IMAD.MOV.U32 R13, RZ, RZ, R2 ;  /* 0x000000ffff0d7224 */ /* 0x020fe400078e0002 */
[----:B------:R-:W-:Y:S02]  /*15710*/  IMAD.MOV.U32 R12, RZ, RZ, RZ ;  /* 0x000000ffff0c7224 */ /* 0x000fe400078e00ff */
[----:B------:R-:W-:Y:S02]  /*15720*/  IMAD.MOV.U32 R11, RZ, RZ, 0x1f ;  /* 0x0000001fff0b7424 */ /* 0x000fe400078e00ff */
[----:B------:R-:W-:-:S07]  /*15730*/  IMAD.MOV.U32 R15, RZ, RZ, -0x1 ;  /* 0xffffffffff0f7424 */ /* 0x000fce00078e00ff */
[----:B01-34-:R-:W-:Y:S05]  /*15740*/  WARPSYNC.COLLECTIVE R15, `(.L_x_11059) ;  /* 0x000000000f087348 */ /* 0x01bfea0003c00000 */
[----:B------:R2:W0:Y:S02]  /*15750*/  SHFL.IDX P6, R14, R13, R12, R11 ;  /* 0x0000000c0d0e7389 */ /* 0x00042400000c000b */
[----:B01234-:R-:W-:Y:S01]  /*15760*/  ENDCOLLECTIVE ;  /* 0x000000000000791b */ /* 0x01ffe20003800000 */
.L_x_11059:
[----:B------:R-:W-:Y:S05]  /*15770*/  BSYNC B0 ;  /* 0x0000000000007941 */ /* 0x000fea0003800000 */
.L_x_11058:
[----:B------:R-:W-:Y:S05]  /*15780*/  BRA `(.L_x_11060) ;  /* 0xffffffe800787947 */ /* 0x000fea000383ffff */
.L_x_11015:
[----:B0-----:R0:W1:Y:S02]  /*15790*/  SYNCS.PHASECHK.TRANS64.TRYWAIT P0, [R0+URZ+0x22820], R3 ;  /* 0x02282003000075a7 */ /* 0x001064000800017f */
[----:B-1----:R-:W-:Y:S05]  /*157a0*/  @!P0 NANOSLEEP.SYNCS 0x989680 ;  /* 0x009896800000895d */ /* 0x002fea0003900000 */
[----:B------:R-:W1:Y:S02]  /*157b0*/  @!P0 SYNCS.PHASECHK.TRANS64 P0, [R0+URZ+0x22820], R3 ;  /* 0x02282003000085a7 */ /* 0x000e64000800007f */
[----:B-1----:R-:W-:Y:S05]  /*157c0*/  @!P0 BRA `(.L_x_11015) ;  /* 0xfffffffc00f08947 */ /* 0x002fea000383ffff */
[----:B------:R-:W-:Y:S05]  /*157d0*/  BRA `(.L_x_11061) ;  /* 0xffffffe800c47947 */ /* 0x000fea000383ffff */
.L_x_11016:
        /* <DEDUP_REMOVED lines=11> */
.L_x_11063:
[----:B------:R-:W-:Y:S05]  /*15890*/  BSYNC B0 ;  /* 0x0000000000007941 */ /* 0x000fea0003800000 */
.L_x_11062:
[----:B------:R-:W-:Y:S05]  /*158a0*/  BRA `(.L_x_11064) ;  /* 0xffffffe800ac7947 */ /* 0x000fea000383ffff */
.L_x_11019:
[----:B------:R-:W-:Y:S01]  /*158b0*/  BSSY B1, `(.L_x_11065) ;  /* 0x0000006000017945 */ /* 0x000fe20003800000 */
[----:B------:R-:W-:-:S07]  /*158c0*/  IMAD.MOV.U32 R15, RZ, RZ, -0x1 ;  /* 0xffffffffff0f7424 */ /* 0x000fce00078e00ff */
[----:B01----:R-:W-:Y:S05]  /*158d0*/  WARPSYNC.COLLECTIVE R15, `(.L_x_11066) ;  /* 0x000000000f0c7348 */ /* 0x003fea0003c00000 */
[----:B------:R-:W-:Y:S02]  /*158e0*/  ELECT P6, UR62, PT ;  /* 0x00000000003e782f */ /* 0x000fe400038c0000 */
[----:B------:R-:W-:Y:S01]  /*158f0*/  MOV R14, UR62 ;  /* 0x0000003e000e7c02 */ /* 0x000fe20008000f00 */
[----:B01----:R-:W-:Y:S10]  /*15900*/  ENDCOLLECTIVE ;  /* 0x000000000000791b */ /* 0x003ff40003800000 */
.L_x_11066:
[----:B------:R-:W-:Y:S05]  /*15910*/  BSYNC B1 ;  /* 0x0000000000017941 */ /* 0x000fea0003800000 */
.L_x_11065:
[----:B------:R-:W-:Y:S05]  /*15920*/  BRA `(.L_x_11067) ;  /* 0xffffffe800a47947 */ /* 0x000fea000383ffff */
.L_x_11021:
[----:B0-----:R0:W1:Y:S02]  /*15930*/  SYNCS.PHASECHK.TRANS64.TRYWAIT P0, [R6+URZ], R5 ;  /* 0x00000005060075a7 */ /* 0x001064000800017f */
[----:B-1----:R-:W-:Y:S05]  /*15940*/  @!P0 NANOSLEEP.SYNCS 0x989680 ;  /* 0x009896800000895d */ /* 0x002fea0003900000 */
[----:B------:R-:W1:Y:S02]  /*15950*/  @!P0 SYNCS.PHASECHK.TRANS64 P0, [R6+URZ], R5 ;  /* 0x00000005060085a7 */ /* 0x000e64000800007f */
[----:B-1----:R-:W-:Y:S05]  /*15960*/  @!P0 BRA `(.L_x_11021) ;  /* 0xfffffffc00f08947 */ /* 0x002fea000383ffff */
[----:B------:R-:W-:Y:S05]  /*15970*/  BRA `(.L_x_11068) ;  /* 0xffffffe800dc7947 */ /* 0x000fea000383ffff */
.L_x_11022:
[----:B-1----:R1:W2:Y:S02]  /*15980*/  SYNCS.PHASECHK.TRANS64.TRYWAIT P0, [R7+URZ], R2 ;  /* 0x00000002070075a7 */ /* 0x0022a4000800017f */
[----:B--2---:R-:W-:Y:S05]  /*15990*/  @!P0 NANOSLEEP.SYNCS 0x989680 ;  /* 0x009896800000895d */ /* 0x004fea0003900000 */
[----:B------:R-:W2:Y:S02]  /*159a0*/  @!P0 SYNCS.PHASECHK.TRANS64 P0, [R7+URZ], R2 ;  /* 0x00000002070085a7 */ /* 0x000ea4000800007f */
[----:B--2---:R-:W-:Y:S05]  /*159b0*/  @!P0 BRA `(.L_x_11022) ;  /* 0xfffffffc00f08947 */ /* 0x004fea000383ffff */
[----:B------:R-:W-:Y:S05]  /*159c0*/  BRA `(.L_x_11069) ;  /* 0xffffffe800d07947 */ /* 0x000fea000383ffff */
.L_x_11024:
[----:B--2---:R2:W3:Y:S02]  /*159d0*/  SYNCS.PHASECHK.TRANS64.TRYWAIT P0, [R4+URZ], R5 ;  /* 0x00000005040075a7 */ /* 0x0044e4000800017f */
[----:B---3--:R-:W-:Y:S05]  /*159e0*/  @!P0 NANOSLEEP.SYNCS 0x989680 ;  /* 0x009896800000895d */ /* 0x008fea0003900000 */
[----:B------:R-:W3:Y:S02]  /*159f0*/  @!P0 SYNCS.PHASECHK.TRANS64 P0, [R4+URZ], R5 ;  /* 0x00000005040085a7 */ /* 0x000ee4000800007f */
[----:B---3--:R-:W-:Y:S05]  /*15a00*/  @!P0 BRA `(.L_x_11024) ;  /* 0xfffffffc00f08947 */ /* 0x008fea000383ffff */
[----:B------:R-:W-:Y:S05]  /*15a10*/  BRA `(.L_x_11070) ;  /* 0xffffffe800d47947 */ /* 0x000fea000383ffff */
.L_x_11071:
        /* <DEDUP_REMOVED lines=14> */
.L_x_15140:


//--------------------- .text._ZN7cutlass13device_kernelIN5flash11enable_sm90INS1_16FlashAttnFwdSm90INS1_25CollectiveMainloopFwdSm90ILi2EN4cute5tupleIJNS5_1CILi1EEES8_S8_EEENS6_IJNS7_ILi128EEENS7_ILi96EEENS7_ILi64EEEEEELi256ENS_6half_tEfNS_4arch4Sm90ELb0ELb1ELb0ELb0ELb0ELb0ELb1ELb1ELb0ELb1ELb0ELb0EEENS1_21CollectiveEpilogueFwdINS6_IJSA_NS7_ILi256EEESB_EEES9_SE_SG_Li256ELb0ELb1ELb0ELb0EEENS1_30DynamicPersistentTileSchedulerILi256ELi128ELb0ELb1ELb1EEEEEEEEEvNT_6ParamsE --------------------------
	.section	.text._ZN7cutlass13device_kernelIN5flash11enable_sm90INS1_16FlashAttnFwdSm90INS1_25CollectiveMainloopFwdSm90ILi2EN4cute5tupleIJNS5_1CILi1EEES8_S8_EEENS6_IJNS7_ILi128EEENS7_ILi96EEENS7_ILi64EEEEEELi256ENS_6half_tEfNS_4arch4Sm90ELb0ELb1ELb0ELb0ELb0ELb0ELb1ELb1ELb0ELb1ELb0ELb0EEENS1_21CollectiveEpilogueFwdINS6_IJSA_NS7_ILi256EEESB_EEES9_SE_SG_Li256ELb0ELb1ELb0ELb0EEENS1_30DynamicPersistentTileSchedulerILi256ELi128ELb0ELb1ELb1EEEEEEEEEvNT_6ParamsE,"ax",@progbits
	.align	128
.text._ZN7cutlass13device_kernelIN5flash11enable_sm90INS1_16FlashAttnFwdSm90INS1_25CollectiveMainloopFwdSm90ILi2EN4cute5tupleIJNS5_1CILi1EEES8_S8_EEENS6_IJNS7_ILi128EEENS7_ILi96EEENS7_ILi64EEEEEELi256ENS_6half_tEfNS_4arch4Sm90ELb0ELb1ELb0ELb0ELb0ELb0ELb1ELb1ELb0ELb1ELb0ELb0EEENS1_21CollectiveEpilogueFwdINS6_IJSA_NS7_ILi256EEESB_EEES9_SE_SG_Li256ELb0ELb1ELb0ELb0EEENS1_30DynamicPersistentTileSchedulerILi256ELi128ELb0ELb1ELb1EEEEEEEEEvNT_6ParamsE:
        .type           _ZN7cutlass13device_kernelIN5flash11enable_sm90INS1_16FlashAttnFwdSm90INS1_25CollectiveMainloopFwdSm90ILi2EN4cute5tupleIJNS5_1CILi1EEES8_S8_EEENS6_IJNS7_ILi128EEENS7_ILi96EEENS7_ILi64EEEEEELi256ENS_6half_tEfNS_4arch4Sm90ELb0ELb1ELb0ELb0ELb0ELb0ELb1ELb1ELb0ELb1ELb0ELb0EEENS1_21CollectiveEpilogueFwdINS6_IJSA_NS7_ILi256EEESB_EEES9_SE_SG_Li256ELb0ELb1ELb0ELb0EEENS1_30DynamicPersistentTileSchedulerILi256ELi128ELb0ELb1ELb1EEEEEEEEEvNT_6ParamsE,@function
        .size           _ZN7cutlass13device_kernelIN5flash11enable_sm90INS1_16FlashAttnFwdSm90INS1_25CollectiveMainloopFwdSm90ILi2EN4cute5tupleIJNS5_1CILi1EEES8_S8_EEENS6_IJNS7_ILi128EEENS7_ILi96EEENS7_ILi64EEEEEELi256ENS_6half_tEfNS_4arch4Sm90ELb0ELb1ELb0ELb0ELb0ELb0ELb1ELb1ELb0ELb1ELb0ELb0EEENS1_21CollectiveEpilogueFwdINS6_IJSA_NS7_ILi256EEESB_EEES9_SE_SG_Li256ELb0ELb1ELb0ELb0EEENS1_30DynamicPersistentTileSchedulerILi256ELi128ELb0ELb1ELb1EEEEEEEEEvNT_6ParamsE,(.L_x_15141 - _ZN7cutlass13device_kernelIN5flash11enable_sm90INS1_16FlashAttnFwdSm90INS1_25CollectiveMainloopFwdSm90ILi2EN4cute5tupleIJNS5_1CILi1EEES8_S8_EEENS6_IJNS7_ILi128EEENS7_ILi96EEENS7_ILi64EEEEEELi256ENS_6half_tEfNS_4arch4Sm90ELb0ELb1ELb0ELb0ELb0ELb0ELb1ELb1ELb0ELb1ELb0ELb0EEENS1_21CollectiveEpilogueFwdINS6_IJSA_NS7_ILi256EEESB_EEES9_SE_SG_Li256ELb0ELb1ELb0ELb0EEENS1_30DynamicPersistentTileSchedulerILi256ELi128ELb0ELb1ELb1EEEEEEEEEvNT_6ParamsE)
        .other          _ZN7cutlass13device_kernelIN5flash11enable_sm90INS1_16FlashAttnFwdSm90INS1_25CollectiveMainloopFwdSm90ILi2EN4cute5tupleIJNS5_1CILi1EEES8_S8_EEENS6_IJNS7_ILi128EEENS7_ILi96EEENS7_ILi64EEEEEELi256ENS_6half_tEfNS_4arch4Sm90ELb0ELb1ELb0ELb0ELb0ELb0ELb1ELb1ELb0ELb1ELb0ELb0EEENS1_21CollectiveEpilogueFwdINS6_IJSA_NS7_ILi256EEESB_EEES9_SE_SG_Li256ELb0ELb1ELb0ELb0EEENS1_30DynamicPersistentTileSchedulerILi256ELi128ELb0ELb1ELb1EEEEEEEEEvNT_6ParamsE,@"STO_CUDA_ENTRY STV_DEFAULT"
_ZN7cutlass13device_kernelIN5flash11enable_sm90INS1_16FlashAttnFwdSm90INS1_25CollectiveMainloopFwdSm90ILi2EN4cute5tupleIJNS5_1CILi1EEES8_S8_EEENS6_IJNS7_ILi128EEENS7_ILi96EEENS7_ILi64EEEEEELi256ENS_6half_tEfNS_4arch4Sm90ELb0ELb1ELb0ELb0ELb0ELb0ELb1ELb1ELb0ELb1ELb0ELb0EEENS1_21CollectiveEpilogueFwdINS6_IJSA_NS7_ILi256EEESB_EEES9_SE_SG_Li256ELb0ELb1ELb0ELb0EEENS1_30DynamicPersistentTileSchedulerILi256ELi128ELb0ELb1ELb1EEEEEEEEEvNT_6ParamsE:
[----:B------:R-:W0:Y:S02]  /*0000*/  LDC R1, c[0x0][0x28] ;  /* 0x00000a00ff017b82 */ /* 0x000e240000000800 */
[----:B0-----:R-:W-:Y:S01]  /*0010*/  VIADD R1, R1, 0xfffffb50 ;  /* 0xfffffb5001017836 */ /* 0x001fe20000000000 */
[----:B------:R-:W0:Y:S01]  /*0020*/  S2R R3, SR_TID.X ;  /* 0x0000000000037919 */ /* 0x000e220000002100 */
[----:B------:R-:W-:Y:S01]  /*0030*/  ELECT P0, URZ, PT ;  /* 0x00000000003f782f */ /* 0x000fe20003800000 */
[----:B------:R-:W-:Y:S01]  /*0040*/  BSSY B0, `(.L_x_11072) ;  /* 0x0000012000007945 */ /* 0x000fe20003800000 */
[----:B------:R-:W-:Y:S02]  /*0050*/  ULDC UR4, c[0x0][0x20] ;  /* 0x0000080000047ab9 */ /* 0x000fe40000000800 */
[----:B------:R-:W-:Y:S01]  /*0060*/  IADD3 R16, P1, R1, UR4, RZ ;  /* 0x0000000401107c10 */ /* 0x000fe2000ff3e0ff */
[----:B------:R-:W-:-:S04]  /*0070*/  ULDC UR4, c[0x0][0x24] ;  /* 0x0000090000047ab9 */ /* 0x000fc80000000800 */
[----:B------:R-:W-:Y:S01]  /*0080*/  IMAD.X R17, RZ, RZ, UR4, P1 ;  /* 0x00000004ff117e24 */ /* 0x000fe200088e06ff */
        /* <DEDUP_REMOVED lines=13> */
.L_x_11073:
[----:B------:R-:W-:Y:S05]  /*0160*/  BSYNC B0 ;  /* 0x0000000000007941 */ /* 0x000fea0003800000 */
.L_x_11072:
        /* <DEDUP_REMOVED lines=43> */
.L_x_11074:
        /* <DEDUP_REMOVED lines=22> */
.L_x_11075:
        /* <DEDUP_REMOVED lines=18> */
.L_x_11076:
        /* <DEDUP_REMOVED lines=22> */
.L_x_11077:
        /* <DEDUP_REMOVED lines=22> */
.L_x_11078:
[----:B------:R-:W-:Y:S01]  /*0960*/  IADD3 R2, P0, R16, 0x70, RZ ;  /* 0x0000007010027810 */ /* 0x000fe20007f1e0ff */
[----:B------:R-:W-:Y:S01]  /*0970*/  UMOV UR41, 0x1 ;  /* 0x0000000100297882 */ /* 0x000fe20000000000 */
[----:B------:R-:W-:Y:S01]  /*0980*/  PLOP3.LUT P1, PT, PT, PT, UP0, 0x80, 0x0 ;  /* 0x000000000000781c */ /* 0x000fe20003f2f008 */
[----:B------:R-:W-:Y:S01]  /*0990*/  NOP ;  /* 0x0000000000007918 */ /* 0x000fe20000000000 */
[----:B------:R-:W-:Y:S01]  /*09a0*/  USEL UR41, UR41, 0x2, !UP0 ;  /* 0x0000000229297887 */ /* 0x000fe2000c000000 */
[----:B------:R4:W-:Y:S01]  /*09b0*/  STL [R1+0x464], R2 ;  /* 0x0004640201007387 */ /* 0x0009e20000100800 */
[----:B------:R-:W-:Y:S01]  /*09c0*/  ULDC.64 UR48, c[0x0][0x208] ;  /* 0x0000820000307ab9 */ /* 0x000fe20000000a00 */
[----:B------:R-:W-:Y:S02]  /*09d0*/  IMAD.MOV.U32 R22, RZ, RZ, R16 ;  /* 0x000000ffff167224 */ /* 0x000fe400078e0010 */
[--C-:B------:R-:W-:Y:S02]  /*09e0*/  IMAD.MOV.U32 R23, RZ, RZ, R17.reuse ;  /* 0x000000ffff177224 */ /* 0x100fe400078e0011 */
[----:B----4-:R-:W-:-:S05]  /*09f0*/  IMAD.X R2, RZ, RZ, R17, P0 ;  /* 0x000000ffff027224 */ /* 0x010fca00000e0611 */
[----:B------:R4:W-:Y:S01]  /*0a00*/  STL [R1+0x460], R2 ;  /* 0x0004600201007387 */ /* 0x0009e20000100800 */
[----:B0123--:R-:W-:Y:S06]  /*0a10*/  BAR.SYNC.DEFER_BLOCKING 0x0 ;  /* 0x0000000000007b1d */ /* 0x00ffec0000010000 */
[----:B------:R-:W-:Y:S05]  /*0a20*/  @!P1 BRA `(.L_x_11079) ;  /* 0x0000020800f49947 */ /* 0x000fea0003800000 */
.L_x_11080:
[----:B------:R-:W-:-:S08]  /*0a30*/  NOP ;  /* 0x0000000000007918 */ /* 0x000fd00000000000 */
[----:B------:R-:W0:Y:S02]  /*0a40*/  USETMAXREG.TRY_ALLOC.CTAPOOL UP0, 0xf0 ;  /* 0x000000f0000079c8 */ /* 0x000e240008000600 */
[----:B0-----:R-:W-:-:S13]  /*0a50*/  PLOP3.LUT P0, PT, PT, PT, UP0, 0x80, 0x0 ;  /* 0x000000000000781c */ /* 0x001fda0003f0f008 */
[----:B------:R-:W-:Y:S05]  /*0a60*/  @!P0 BRA `(.L_x_11080) ;  /* 0xfffffffc00f08947 */ /* 0x000fea000383ffff */
[----:B------:R-:W0:Y:S08]  /*0a70*/  S2UR UR5, SR_CTAID.X ;  /* 0x00000000000579c3 */ /* 0x000e300000002500 */
[----:B------:R-:W-:Y:S08]  /*0a80*/  BAR.ARV 0x4, 0x180 ;  /* 0x0106000000007b1d */ /* 0x000ff00000002000 */
[----:B------:R-:W-:Y:S08]  /*0a90*/  BAR.ARV 0x8, 0x180 ;  /* 0x0206000000007b1d */ /* 0x000ff00000002000 */
[----:B------:R-:W0:Y:S01]  /*0aa0*/  LDC R0, c[0x0][0xd38] ;  /* 0x00034e00ff007b82 */ /* 0x000e220000000800 */
[----:B------:R-:W-:Y:S01]  /*0ab0*/  ISETP.NE.AND P0, PT, R14, 0x1, PT ;  /* 0x000000010e00780c */ /* 0x000fe20003f05270 */
[----:B------:R1:W-:-:S12]  /*0ac0*/  STL.64 [R1+0x210], RZ ;  /* 0x000210ff01007387 */ /* 0x0003d80000100a00 */
[----:B------:R-:W-:Y:S06]  /*0ad0*/  @!P0 BAR.ARV 0x9, 0x100 ;  /* 0x0244000000008b1d */ /* 0x000fec0000002000 */
[C---:B------:R-:W-:Y:S02]  /*0ae0*/  IADD3 R214, P1, R16.reuse, 0x210, RZ ;  /* 0x0000021010d67810 */ /* 0x040fe40007f3e0ff */
[----:B------:R-:W-:Y:S01]  /*0af0*/  IADD3 R224, P2, R16, 0x21c, RZ ;  /* 0x0000021c10e07810 */ /* 0x000fe20007f5e0ff */
[----:B------:R1:W-:Y:S01]  /*0b00*/  STL [R1+0x218], RZ ;  /* 0x000218ff01007387 */ /* 0x0003e20000100800 */
[----:B0-----:R-:W-:Y:S01]  /*0b10*/  ISETP.LE.AND P0, PT, R0, UR5, PT ;  /* 0x0000000500007c0c */ /* 0x001fe2000bf03270 */
[----:B------:R-:W-:-:S02]  /*0b20*/  IMAD.X R213, RZ, RZ, R17, P1 ;  /* 0x000000ffffd57224 */ /* 0x000fc400008e0611 */
[----:B------:R1:W-:Y:S01]  /*0b30*/  STL [R1+0x21c], RZ ;  /* 0x00021cff01007387 */ /* 0x0003e20000100800 */
[----:B------:R-:W-:-:S09]  /*0b40*/  IMAD.X R223, RZ, RZ, R17, P2 ;  /* 0x000000ffffdf7224 */ /* 0x000fd200010e0611 */
[----:B-1----:R-:W-:Y:S05]  /*0b50*/  @P0 EXIT ;  /* 0x000000000000094d */ /* 0x002fea0003800000 */
[----:B----4-:R-:W0:Y:S01]  /*0b60*/  S2R R2, SR_TID.X ;  /* 0x0000000000027919 */ /* 0x010e220000002100 */
[----:B------:R-:W1:Y:S01]  /*0b70*/  S2UR UR6, SR_CgaCtaId ;  /* 0x00000000000679c3 */ /* 0x000e620000008800 */
[----:B------:R-:W-:Y:S01]  /*0b80*/  UMOV UR44, 0x400 ;  /* 0x00000400002c7882 */ /* 0x000fe20000000000 */
[----:B------:R-:W-:Y:S01]  /*0b90*/  IMAD.MOV.U32 R189, RZ, RZ, 0x2 ;  /* 0x00000002ffbd7424 */ /* 0x000fe200078e00ff */
[C---:B------:R-:W-:Y:S01]  /*0ba0*/  IADD3 R208, -R14.reuse, 0xb, RZ ;  /* 0x0000000b0ed07810 */ /* 0x040fe20007ffe1ff */
[----:B------:R-:W-:-:S04]  /*0bb0*/  VIADD R209, R14, 0x8 ;  /* 0x000000080ed17836 */ /* 0x000fc80000000000 */
[----:B------:R-:W2:Y:S01]  /*0bc0*/  S2UR UR4, SR_SWINHI ;  /* 0x00000000000479c3 */ /* 0x000ea20000002f00 */
[----:B-1----:R-:W-:Y:S01]  /*0bd0*/  ULEA UR44, UR6, UR44, 0x18 ;  /* 0x0000002c062c7291 */ /* 0x002fe2000f8ec03f */
[----:B0-----:R-:W-:-:S06]  /*0be0*/  VIADD R206, R2, 0xffffff80 ;  /* 0xffffff8002ce7836 */ /* 0x001fcc0000000000 */
[----:B------:R-:W-:Y:S01]  /*0bf0*/  UMOV UR36, UR44 ;  /* 0x0000002c00247c82 */ /* 0x000fe20008000000 */
[----:B--2---:R-:W-:Y:S01]  /*0c00*/  UMOV UR37, UR4 ;  /* 0x0000000400257c82 */ /* 0x004fe20008000000 */
[----:B------:R-:W-:Y:S01]  /*0c10*/  UMOV UR4, UR5 ;  /* 0x0000000500047c82 */ /* 0x000fe20008000000 */
[----:B------:R-:W-:-:S04]  /*0c20*/  SHF.R.S32.HI R15, RZ, 0x1f, R206 ;  /* 0x0000001fff0f7819 */ /* 0x000fc800000114ce */
[CC--:B------:R-:W-:Y:S02]  /*0c30*/  LEA.HI R2, R15.reuse, R206.reuse, RZ, 0x4 ;  /* 0x000000ce0f027211 */ /* 0x0c0fe400078f20ff */
[CC--:B------:R-:W-:Y:S02]  /*0c40*/  LEA.HI R0, R15.reuse, R206.reuse, RZ, 0x5 ;  /* 0x000000ce0f007211 */ /* 0x0c0fe400078f28ff */
[----:B------:R-:W-:Y:S02]  /*0c50*/  SHF.R.S32.HI R5, RZ, 0x4, R2 ;  /* 0x00000004ff057819 */ /* 0x000fe40000011402 */
[----:B------:R-:W-:Y:S01]  /*0c60*/  LOP3.LUT R3, R2, 0x3fffff0, RZ, 0xc0, !PT ;  /* 0x03fffff002037812 */ /* 0x000fe200078ec0ff */
[----:B------:R-:W-:Y:S01]  /*0c70*/  IMAD.SHL.U32 R6, R0, 0x20, RZ ;  /* 0x0000002000067824 */ /* 0x000fe200078e00ff */
[----:B------:R-:W-:Y:S02]  /*0c80*/  LEA.HI R0, R15, R206, RZ, 0x7 ;  /* 0x000000ce0f007211 */ /* 0x000fe400078f38ff */
[----:B------:R-:W-:Y:S01]  /*0c90*/  LEA.HI R4, R2, R5, RZ, 0x1 ;  /* 0x0000000502047211 */ /* 0x000fe200078f08ff */
[----:B------:R-:W-:Y:S01]  /*0ca0*/  IMAD.IADD R2, R206, 0x1, -R3 ;  /* 0x00000001ce027824 */ /* 0x000fe200078e0a03 */
[----:B------:R-:W-:-:S02]  /*0cb0*/  LOP3.LUT R3, R0, 0xffffff80, RZ, 0xc0, !PT ;  /* 0xffffff8000037812 */ /* 0x000fc400078ec0ff */
[----:B------:R-:W-:Y:S02]  /*0cc0*/  LOP3.LUT R7, R6, 0xfffffc00, RZ, 0xc0, !PT ;  /* 0xfffffc0006077812 */ /* 0x000fe400078ec0ff */
[----:B------:R-:W-:Y:S01]  /*0cd0*/  LOP3.LUT R4, R4, 0x1ffffffe, RZ, 0xc0, !PT ;  /* 0x1ffffffe04047812 */ /* 0x000fe200078ec0ff */
[----:B------:R-:W-:Y:S01]  /*0ce0*/  IMAD.IADD R212, R206, 0x1, -R3 ;  /* 0x00000001ced47824 */ /* 0x000fe200078e0a03 */
[----:B------:R-:W-:Y:S01]  /*0cf0*/  SHF.R.S32.HI R227, RZ, 0x7, R0 ;  /* 0x00000007ffe37819 */ /* 0x000fe20000011400 */
[----:B------:R-:W-:Y:S01]  /*0d00*/  IMAD R7, R2, 0x40, R7 ;  /* 0x0000004002077824 */ /* 0x000fe200078e0207 */
[----:B------:R-:W-:Y:S01]  /*0d10*/  LEA.HI R2, R15, R206, RZ, 0x2 ;  /* 0x000000ce0f027211 */ /* 0x000fe200078f10ff */
[----:B------:R-:W-:Y:S01]  /*0d20*/  IMAD.IADD R4, R5, 0x1, -R4 ;  /* 0x0000000105047824 */ /* 0x000fe200078e0a04 */
[----:B------:R-:W-:Y:S02]  /*0d30*/  SHF.R.S32.HI R3, RZ, 0x1f, R212 ;  /* 0x0000001fff037819 */ /* 0x000fe400000114d4 */
[----:B------:R-:W-:Y:S01]  /*0d40*/  LOP3.LUT R5, R2, 0xfffffffc, RZ, 0xc0, !PT ;  /* 0xfffffffc02057812 */ /* 0x000fe200078ec0ff */
[----:B------:R-:W-:Y:S01]  /*0d50*/  IMAD R4, R4, 0x8, R7 ;  /* 0x0000000804047824 */ /* 0x000fe200078e0207 */
[----:B------:R-:W-:-:S02]  /*0d60*/  LEA.HI R19, R3, R212, RZ, 0x2 ;  /* 0x000000d403137211 */ /* 0x000fc400078f10ff */
[----:B------:R-:W-:Y:S01]  /*0d70*/  LEA.HI R3, R3, R212, RZ, 0x5 ;  /* 0x000000d403037211 */ /* 0x000fe200078f28ff */
[----:B------:R-:W-:Y:S01]  /*0d80*/  IMAD.IADD R6, R206, 0x1, -R5 ;  /* 0x00000001ce067824 */ /* 0x000fe200078e0a05 */
[--C-:B------:R-:W-:Y:S01]  /*0d90*/  SHF.R.S32.HI R2, RZ, 0x2, R19.reuse ;  /* 0x00000002ff027819 */ /* 0x100fe20000011413 */
[----:B------:R-:W-:Y:S01]  /*0da0*/  IMAD.WIDE R188, R4, R189, UR36 ;  /* 0x0000002404bc7e25 */ /* 0x000fe2000f8e02bd */
[----:B------:R-:W-:Y:S02]  /*0db0*/  SHF.R.S32.HI R5, RZ, 0x1f, R19 ;  /* 0x0000001fff057819 */ /* 0x000fe40000011413 */
[----:B------:R-:W-:Y:S02]  /*0dc0*/  SHF.R.S32.HI R3, RZ, 0x5, R3 ;  /* 0x00000005ff037819 */ /* 0x000fe40000011403 */
[----:B------:R-:W-:Y:S02]  /*0dd0*/  LEA.HI R5, R5, R2, RZ, 0x3 ;  /* 0x0000000205057211 */ /* 0x000fe400078f18ff */
[----:B------:R-:W-:-:S02]  /*0de0*/  IADD3 R9, P0, R188, 0x20, RZ ;  /* 0x00000020bc097810 */ /* 0x000fc40007f1e0ff */
[----:B------:R-:W-:Y:S02]  /*0df0*/  LOP3.LUT R5, R5, 0xfffffff8, RZ, 0xc0, !PT ;  /* 0xfffffff805057812 */ /* 0x000fe400078ec0ff */
[----:B------:R-:W-:Y:S02]  /*0e00*/  LOP3.LUT R8, R9, 0x380, RZ, 0xc0, !PT ;  /* 0x0000038009087812 */ /* 0x000fe400078ec0ff */
[----:B------:R-:W-:Y:S01]  /*0e10*/  LEA.HI R7, R6, R6, RZ, 0x1 ;  /* 0x0000000606077211 */ /* 0x000fe200078f08ff */
[----:B------:R-:W-:Y:S01]  /*0e20*/  IMAD.IADD R2, R2, 0x1, -R5 ;  /* 0x0000000102027824 */ /* 0x000fe200078e0a05 */
[----:B------:R-:W-:Y:S02]  /*0e30*/  SHF.R.U64 R8, R8, 0x3, RZ ;  /* 0x0000000308087819 */ /* 0x000fe400000012ff */
[----:B------:R-:W-:Y:S01]  /*0e40*/  LOP3.LUT R7, R7, 0x1ffffffe, RZ, 0xc0, !PT ;  /* 0x1ffffffe07077812 */ /* 0x000fe200078ec0ff */
[----:B------:R-:W-:Y:S01]  /*0e50*/  IMAD R21, R3, 0x10, R2 ;  /* 0x0000001003157824 */ /* 0x000fe200078e0202 */
[----:B------:R-:W-:Y:S01]  /*0e60*/  LOP3.LUT R2, R8, R9, RZ, 0x3c, !PT ;  /* 0x0000000908027212 */ /* 0x000fe200078e3cff */
[----:B------:R-:W-:Y:S01]  /*0e70*/  IMAD.X R3, RZ, RZ, R189, P0 ;  /* 0x000000ffff037224 */ /* 0x000fe200000e06bd */
[----:B------:R-:W-:Y:S01]  /*0e80*/  LEA.HI R15, R15, R206, RZ, 0x3 ;  /* 0x000000ce0f0f7211 */ /* 0x000fe200078f18ff */
[----:B------:R-:W-:Y:S01]  /*0e90*/  IMAD.IADD R25, R6, 0x1, -R7 ;  /* 0x0000000106197824 */ /* 0x000fe200078e0a07 */
[----:B------:R-:W-:-:S02]  /*0ea0*/  IADD3 R5, P1, R188, 0x40, RZ ;  /* 0x00000040bc057810 */ /* 0x000fc40007f3e0ff */
[----:B------:R-:W-:Y:S02]  /*0eb0*/  MOV R235, R2 ;  /* 0x0000000200eb7202 */ /* 0x000fe40000000f00 */
[C---:B------:R-:W-:Y:S02]  /*0ec0*/  IADD3 R7, P2, R188.reuse, 0x60, RZ ;  /* 0x00000060bc077810 */ /* 0x040fe40007f5e0ff */
[C---:B------:R-:W-:Y:S02]  /*0ed0*/  IADD3 R9, P3, R188.reuse, 0x4000, RZ ;  /* 0x00004000bc097810 */ /* 0x040fe40007f7e0ff */
[C---:B------:R-:W-:Y:S02]  /*0ee0*/  IADD3 R231, P4, R188.reuse, 0x4020, RZ ;  /* 0x00004020bce77810 */ /* 0x040fe40007f9e0ff */
[C---:B------:R-:W-:Y:S02]  /*0ef0*/  IADD3 R11, P5, R188.reuse, 0x4040, RZ ;  /* 0x00004040bc0b7810 */ /* 0x040fe40007fbe0ff */
[----:B------:R-:W-:-:S02]  /*0f00*/  IADD3 R13, P6, R188, 0xc060, RZ ;  /* 0x0000c060bc0d7810 */ /* 0x000fc40007fde0ff */
[----:B------:R-:W-:Y:S02]  /*0f10*/  LOP3.LUT R3, R15, 0xfffffff8, RZ, 0xc0, !PT ;  /* 0xfffffff80f037812 */ /* 0x000fe400078ec0ff */
[----:B------:R-:W-:Y:S02]  /*0f20*/  LEA.HI R0, R0, R227, RZ, 0x1 ;  /* 0x000000e300007211 */ /* 0x000fe400078f08ff */
[----:B------:R-:W-:Y:S01]  /*0f30*/  LOP3.LUT R4, R5, 0x380, RZ, 0xc0, !PT ;  /* 0x0000038005047812 */ /* 0x000fe200078ec0ff */
[----:B------:R-:W-:Y:S01]  /*0f40*/  IMAD.IADD R3, R206, 0x1, -R3 ;  /* 0x00000001ce037824 */ /* 0x000fe200078e0a03 */
[----:B------:R-:W-:Y:S02]  /*0f50*/  LOP3.LUT R6, R7, 0x380, RZ, 0xc0, !PT ;  /* 0x0000038007067812 */ /* 0x000fe400078ec0ff */
[----:B------:R-:W-:Y:S01]  /*0f60*/  LOP3.LUT R8, R9, 0x380, RZ, 0xc0, !PT ;  /* 0x0000038009087812 */ /* 0x000fe200078ec0ff */
[----:B------:R-:W-:Y:S01]  /*0f70*/  IMAD.SHL.U32 R194, R3, 0x8, RZ ;  /* 0x0000000803c27824 */ /* 0x000fe200078e00ff */
[----:B------:R-:W-:-:S02]  /*0f80*/  LOP3.LUT R230, R231, 0x380, RZ, 0xc0, !PT ;  /* 0x00000380e7e67812 */ /* 0x000fc400078ec0ff */
[----:B------:R-:W-:Y:S01]  /*0f90*/  LOP3.LUT R10, R11, 0x380, RZ, 0xc0, !PT ;  /* 0x000003800b0a7812 */ /* 0x000fe200078ec0ff */
[C---:B------:R-:W-:Y:S01]  /*0fa0*/  VIADD R196, R194.reuse, 0x40 ;  /* 0x00000040c2c47836 */ /* 0x040fe20000000000 */
[----:B------:R-:W-:Y:S01]  /*0fb0*/  LOP3.LUT R12, R13, 0x380, RZ, 0xc0, !PT ;  /* 0x000003800d0c7812 */ /* 0x000fe200078ec0ff */
[----:B------:R-:W-:Y:S01]  /*0fc0*/  VIADD R195, R194, 0x80 ;  /* 0x00000080c2c37836 */ /* 0x000fe20000000000 */
[----:B------:R-:W-:Y:S01]  /*0fd0*/  LOP3.LUT R0, R0, 0x3fffffe, RZ, 0xc0, !PT ;  /* 0x03fffffe00007812 */ /* 0x000fe200078ec0ff */
[----:B------:R-:W-:Y:S01]  /*0fe0*/  VIADD R197, R194, 0xc0 ;  /* 0x000000c0c2c57836 */ /* 0x000fe20000000000 */
[----:B------:R-:W-:Y:S02]  /*0ff0*/  SHF.R.U64 R4, R4, 0x3, RZ ;  /* 0x0000000304047819 */ /* 0x000fe400000012ff */
[----:B------:R-:W-:Y:S01]  /*1000*/  SHF.R.U64 R6, R6, 0x3, RZ ;  /* 0x0000000306067819 */ /* 0x000fe200000012ff */
[----:B------:R-:W-:Y:S01]  /*1010*/  IMAD.IADD R0, R227, 0x1, -R0 ;  /* 0x00000001e3007824 */ /* 0x000fe200078e0a00 */
[----:B------:R-:W-:-:S02]  /*1020*/  SHF.R.U64 R8, R8, 0x3, RZ ;  /* 0x0000000308087819 */ /* 0x000fc400000012ff */
[----:B------:R-:W-:Y:S01]  /*1030*/  SHF.R.U64 R230, R230, 0x3, RZ ;  /* 0x00000003e6e67819 */ /* 0x000fe200000012ff */
[----:B------:R-:W-:Y:S01]  /*1040*/  IMAD R204, R0, 0x40, R21 ;  /* 0x0000004000cc7824 */ /* 0x000fe200078e0215 */
[----:B------:R-:W-:Y:S02]  /*1050*/  SHF.R.U64 R10, R10, 0x3, RZ ;  /* 0x000000030a0a7819 */ /* 0x000fe400000012ff */
[----:B------:R-:W-:Y:S01]  /*1060*/  SHF.R.U64 R12, R12, 0x3, RZ ;  /* 0x000000030c0c7819 */ /* 0x000fe200000012ff */
[----:B------:R-:W-:Y:S01]  /*1070*/  IMAD R236, R25, 0x8, R204 ;  /* 0x0000000819ec7824 */ /* 0x000fe200078e02cc */
        /* <DEDUP_REMOVED lines=13> */
[----:B------:R-:W-:Y:S01]  /*1150*/  IADD3 R18, P0, R16, 0x13c, RZ ;  /* 0x0000013c10127810 */ /* 0x000fe20007f1e0ff */
[----:B------:R-:W-:Y:S01]  /*1160*/  IMAD.IADD R19, R212, 0x1, -R19 ;  /* 0x00000001d4137824 */ /* 0x000fe200078e0a13 */
[----:B------:R-:W-:-:S02]  /*1170*/  IADD3 R226, P1, R16, 0x220, RZ ;  /* 0x0000022010e27810 */ /* 0x000fc40007f3e0ff */
[----:B------:R-:W-:Y:S01]  /*1180*/  SHF.R.S32.HI R210, RZ, 0x3, R15 ;  /* 0x00000003ffd27819 */ /* 0x000fe2000001140f */
[--C-:B------:R-:W-:Y:S01]  /*1190*/  IMAD.X R164, RZ, RZ, R17.reuse, P0 ;  /* 0x000000ffffa47224 */ /* 0x100fe200000e0611 */
[----:B------:R-:W-:Y:S01]  /*11a0*/  MOV R234, R4 ;  /* 0x0000000400ea7202 */ /* 0x000fe20000000f00 */
[----:B------:R-:W-:Y:S01]  /*11b0*/  IMAD.X R225, RZ, RZ, R17, P1 ;  /* 0x000000ffffe17224 */ /* 0x000fe200008e0611 */
[----:B------:R-:W-:Y:S01]  /*11c0*/  MOV R233, R6 ;  /* 0x0000000600e97202 */ /* 0x000fe20000000f00 */
[----:B------:R-:W-:Y:S01]  /*11d0*/  IMAD R211, R3, 0x20, R210 ;  /* 0x0000002003d37824 */ /* 0x000fe200078e02d2 */
[----:B------:R-:W-:Y:S01]  /*11e0*/  MOV R232, R8 ;  /* 0x0000000800e87202 */ /* 0x000fe20000000f00 */
[----:B------:R-:W-:Y:S01]  /*11f0*/  IMAD.SHL.U32 R205, R19, 0x2, RZ ;  /* 0x0000000213cd7824 */ /* 0x000fe200078e00ff */
[----:B------:R-:W-:Y:S02]  /*1200*/  MOV R230, R230 ;  /* 0x000000e600e67202 */ /* 0x000fe40000000f00 */
[----:B------:R-:W-:-:S02]  /*1210*/  MOV R229, R10 ;  /* 0x0000000a00e57202 */ /* 0x000fc40000000f00 */
[----:B------:R-:W-:Y:S02]  /*1220*/  MOV R228, R12 ;  /* 0x0000000c00e47202 */ /* 0x000fe40000000f00 */
[----:B------:R-:W-:Y:S02]  /*1230*/  SHF.R.S32.HI R203, RZ, 0x1f, R194 ;  /* 0x0000001fffcb7819 */ /* 0x000fe400000114c2 */
[----:B------:R-:W-:Y:S02]  /*1240*/  SHF.R.S32.HI R202, RZ, 0x1f, R196 ;  /* 0x0000001fffca7819 */ /* 0x000fe400000114c4 */
[----:B------:R-:W-:Y:S02]  /*1250*/  SHF.R.S32.HI R201, RZ, 0x1f, R195 ;  /* 0x0000001fffc97819 */ /* 0x000fe400000114c3 */
[----:B------:R-:W-:-:S07]  /*1260*/  SHF.R.S32.HI R200, RZ, 0x1f, R197 ;  /* 0x0000001fffc87819 */ /* 0x000fce00000114c5 */
.L_x_11203:
        /* <DEDUP_REMOVED lines=21> */
.L_x_11081:
[----:B------:R-:W-:Y:S01]  /*13c0*/  ULDC UR7, c[0x0][0xd54] ;  /* 0x0003550000077ab9 */ /* 0x000fe20000000800 */
[----:B------:R-:W-:Y:S01]  /*13d0*/  UMOV UR6, UR9 ;  /* 0x0000000900067c82 */ /* 0x000fe20008000000 */
[----:B------:R-:W-:-:S11]  /*13e0*/  UISETP.NE.AND UP0, UPT, UR7, 0x1, UPT ;  /* 0x000000010700788c */ /* 0x000fd6000bf05270 */
[----:B------:R-:W-:Y:S02]  /*13f0*/  @UP0 ULDC.64 UR10, c[0x0][0xd58] ;  /* 0x00035600000a0ab9 */ /* 0x000fe40000000a00 */
[----:B------:R-:W-:-:S04]  /*1400*/  UIMAD.WIDE.U32 UR4, UR9, UR10, URZ ;  /* 0x0000000a090472a5 */ /* 0x000fc8000f8e003f */
[----:B------:R-:W-:-:S04]  /*1410*/  @UP0 USHF.R.U32.HI UR6, URZ, UR11, UR5 ;  /* 0x0000000b3f060299 */ /* 0x000fc80008011605 */
[----:B------:R-:W-:-:S12]  /*1420*/  UIMAD UR4, UR6, UR7, URZ ;  /* 0x00000007060472a4 */ /* 0x000fd8000f8e023f */
.L_x_11082:
[----:B------:R-:W0:Y:S01]  /*1430*/  S2R R0, SR_TID.X ;  /* 0x0000000000007919 */ /* 0x000e220000002100 */
[----:B------:R-:W-:Y:S01]  /*1440*/  ULOP3.LUT UR5, URZ, UR6, URZ, 0x33, !UPT ;  /* 0x000000063f057292 */ /* 0x000fe2000f8e333f */
[----:B------:R-:W-:Y:S01]  /*1450*/  IMAD.MOV.U32 R2, RZ, RZ, 0x3000 ;  /* 0x00003000ff027424 */ /* 0x000fe200078e00ff */
[----:B------:R-:W-:Y:S01]  /*1460*/  UIADD3 UR6, UP2, UR36, 0x32450, URZ ;  /* 0x0003245024067890 */ /* 0x000fe2000ff5e03f */
[----:B------:R-:W-:Y:S01]  /*1470*/  IMAD.U32 R3, RZ, RZ, UR41 ;  /* 0x00000029ff037e24 */ /* 0x000fe2000f8e00ff */
[----:B------:R-:W-:Y:S01]  /*1480*/  ULDC UR39, c[0x0][0xd3c] ;  /* 0x00034f0000277ab9 */ /* 0x000fe20000000800 */
[----:B------:R-:W-:Y:S01]  /*1490*/  UIADD3 UR7, UP0, UR36, 0x32430, URZ ;  /* 0x0003243024077890 */ /* 0x000fe2000ff1e03f */
[----:B------:R-:W-:Y:S01]  /*14a0*/  IMAD.MOV.U32 R5, RZ, RZ, 0x100 ;  /* 0x00000100ff057424 */ /* 0x000fe200078e00ff */
[----:B------:R-:W-:Y:S01]  /*14b0*/  UIADD3 UR39, UR5, UR39, URZ ;  /* 0x0000002705277290 */ /* 0x000fe2000fffe03f */
[----:B------:R1:W-:Y:S01]  /*14c0*/  STL.64 [R1+0x18], R2 ;  /* 0x0000180201007387 */ /* 0x0003e20000100a00 */
[----:B------:R-:W-:Y:S01]  /*14d0*/  UIADD3.X UR5, URZ, UR37, URZ, UP2, !UPT ;  /* 0x000000253f057290 */ /* 0x000fe200097fe43f */
[----:B------:R-:W-:Y:S01]  /*14e0*/  IMAD.MOV.U32 R6, RZ, RZ, 0x1 ;  /* 0x00000001ff067424 */ /* 0x000fe200078e00ff */
[----:B------:R-:W-:Y:S01]  /*14f0*/  UIADD3 UR10, UP1, UR36, 0x32440, URZ ;  /* 0x00032440240a7890 */ /* 0x000fe2000ff3e03f */
[----:B------:R-:W-:Y:S01]  /*1500*/  IMAD.MOV.U32 R7, RZ, RZ, RZ ;  /* 0x000000ffff077224 */ /* 0x000fe200078e00ff */
[----:B------:R-:W-:Y:S01]  /*1510*/  UIADD3 UR11, UP3, UR36, 0x32460, URZ ;  /* 0x00032460240b7890 */ /* 0x000fe2000ff7e03f */
[----:B------:R-:W-:Y:S01]  /*1520*/  IMAD.MOV.U32 R8, RZ, RZ, 0xc000 ;  /* 0x0000c000ff087424 */ /* 0x000fe200078e00ff */
[----:B------:R-:W-:Y:S01]  /*1530*/  UIADD3 UR4, UR9, -UR4, URZ ;  /* 0x8000000409047290 */ /* 0x000fe2000fffe03f */
[----:B------:R-:W-:Y:S01]  /*1540*/  IMAD.U32 R9, RZ, RZ, UR41 ;  /* 0x00000029ff097e24 */ /* 0x000fe2000f8e00ff */
[----:B------:R-:W-:Y:S01]  /*1550*/  UIADD3.X UR12, URZ, UR37, URZ, UP3, !UPT ;  /* 0x000000253f0c7290 */ /* 0x000fe20009ffe43f */
[----:B------:R-:W-:Y:S01]  /*1560*/  IMAD.MOV.U32 R11, RZ, RZ, 0x100 ;  /* 0x00000100ff0b7424 */ /* 0x000fe200078e00ff */
[----:B------:R-:W-:Y:S01]  /*1570*/  ULDC UR42, c[0x0][0xd48] ;  /* 0x00035200002a7ab9 */ /* 0x000fe20000000800 */
[----:B-1----:R-:W-:Y:S01]  /*1580*/  IMAD.U32 R3, RZ, RZ, UR5 ;  /* 0x00000005ff037e24 */ /* 0x002fe2000f8e00ff */
[----:B------:R-:W-:Y:S01]  /*1590*/  UIADD3.X UR5, URZ, UR37, URZ, UP0, !UPT ;  /* 0x000000253f057290 */ /* 0x000fe200087fe43f */
[----:B------:R-:W-:Y:S01]  /*15a0*/  IMAD.U32 R2, RZ, RZ, UR6 ;  /* 0x00000006ff027e24 */ /* 0x000fe2000f8e00ff */
[----:B------:R-:W-:Y:S01]  /*15b0*/  UIADD3.X UR6, URZ, UR37, URZ, UP1, !UPT ;  /* 0x000000253f067290 */ /* 0x000fe20008ffe43f */
[----:B------:R-:W-:Y:S01]  /*15c0*/  IMAD.U32 R12, RZ, RZ, UR11 ;  /* 0x0000000bff0c7e24 */ /* 0x000fe2000f8e00ff */
[----:B------:R-:W-:Y:S01]  /*15d0*/  UISETP.NE.AND UP2, UPT, UR42, 0x1, UPT ;  /* 0x000000012a00788c */ /* 0x000fe2000bf45270 */
[----:B------:R-:W-:Y:S01]  /*15e0*/  IMAD.U32 R13, RZ, RZ, UR12 ;  /* 0x0000000cff0d7e24 */ /* 0x000fe2000f8e00ff */
[----:B------:R-:W-:Y:S01]  /*15f0*/  ULDC UR12, c[0x0][0xd54] ;  /* 0x00035500000c7ab9 */ /* 0x000fe20000000800 */
[----:B------:R-:W-:Y:S01]  /*1600*/  IMAD.MOV.U32 R20, RZ, RZ, 0x1 ;  /* 0x00000001ff147424 */ /* 0x000fe200078e00ff */
[----:B------:R-:W-:Y:S01]  /*1610*/  UIMAD UR12, UR8, UR12, UR4 ;  /* 0x0000000c080c72a4 */ /* 0x000fe2000f8e0204 */
[----:B------:R-:W-:Y:S01]  /*1620*/  IMAD.MOV.U32 R21, RZ, RZ, RZ ;  /* 0x000000ffff157224 */ /* 0x000fe200078e00ff */
[----:B0-----:R-:W-:Y:S01]  /*1630*/  LOP3.LUT R0, R0, 0x7f, RZ, 0xc0, !PT ;  /* 0x0000007f00007812 */ /* 0x001fe200078ec0ff */
[----:B------:R-:W-:Y:S01]  /*1640*/  IMAD.U32 R14, RZ, RZ, UR39 ;  /* 0x00000027ff0e7e24 */ /* 0x000fe2000f8e00ff */
[----:B------:R-:W-:Y:S01]  /*1650*/  USHF.L.U32 UR39, UR39, 0x7, URZ ;  /* 0x0000000727277899 */ /* 0x000fe2000800063f */
[----:B------:R-:W-:Y:S01]  /*1660*/  STL.128 [R1+0x430], RZ ;  /* 0x000430ff01007387 */ /* 0x000fe20000100c00 */
[----:B------:R-:W-:Y:S01]  /*1670*/  ISETP.NE.AND P0, PT, R0, RZ, PT ;  /* 0x000000ff0000720c */ /* 0x000fe20003f05270 */
[----:B------:R-:W-:Y:S01]  /*1680*/  ULDC UR45, c[0x0][0x424] ;  /* 0x00010900002d7ab9 */ /* 0x000fe20000000800 */
[----:B------:R-:W0:Y:S01]  /*1690*/  LDC R0, c[0x0][0xa80] ;  /* 0x0002a000ff007b82 */ /* 0x000e220000000800 */
[----:B------:R-:W-:Y:S01]  /*16a0*/  STL.64 [R1+0x60], R20 ;  /* 0x0000601401007387 */ /* 0x000fe20000100a00 */
[----:B------:R-:W-:Y:S01]  /*16b0*/  SEL R4, RZ, 0x1, P0 ;  /* 0x00000001ff047807 */ /* 0x000fe20000000000 */
[----:B------:R-:W-:Y:S01]  /*16c0*/  ULDC UR11, c[0x0][0x2f0] ;  /* 0x0000bc00000b7ab9 */ /* 0x000fe20000000800 */
[----:B------:R-:W-:Y:S01]  /*16d0*/  ULDC UR46, c[0x0][0x288] ;  /* 0x0000a200002e7ab9 */ /* 0x000fe20000000800 */
[----:B------:R-:W-:Y:S01]  /*16e0*/  STL [R1+0x70], R14 ;  /* 0x0000700e01007387 */ /* 0x000fe20000100800 */
[----:B------:R-:W-:Y:S01]  /*16f0*/  @UP2 ULDC UR13, c[0x0][0xd50] ;  /* 0x00035400000d2ab9 */ /* 0x000fe20000000800 */
[----:B------:R-:W-:Y:S01]  /*1700*/  IMAD.MOV.U32 R10, RZ, RZ, R4 ;  /* 0x000000ffff0a7224 */ /* 0x000fe200078e0004 */
[----:B------:R-:W-:Y:S01]  /*1710*/  UMOV UR38, UR12 ;  /* 0x0000000c00267c82 */ /* 0x000fe20008000000 */
[----:B------:R1:W-:Y:S01]  /*1720*/  STL.128 [R1+0x20], R4 ;  /* 0x0000200401007387 */ /* 0x0003e20000100c00 */
[----:B------:R-:W-:-:S02]  /*1730*/  IADD3 R32, P0, R16, 0x430, RZ ;  /* 0x0000043010207810 */ /* 0x000fc40007f1e0ff */
[----:B------:R-:W-:Y:S01]  /*1740*/  IADD3 R43, P1, R16, 0x38, RZ ;  /* 0x00000038102b7810 */ /* 0x000fe20007f3e0ff */
[----:B------:R2:W-:Y:S02]  /*1750*/  STL.128 [R1+0x50], R8 ;  /* 0x0000500801007387 */ /* 0x0005e40000100c00 */
[--C-:B------:R-:W-:Y:S02]  /*1760*/  IMAD.X R45, RZ, RZ, R17.reuse, P0 ;  /* 0x000000ffff2d7224 */ /* 0x100fe400000e0611 */
[----:B------:R3:W-:Y:S01]  /*1770*/  STL.128 [R1+0x440], RZ ;  /* 0x000440ff01007387 */ /* 0x0007e20000100c00 */
[----:B------:R-:W-:-:S03]  /*1780*/  IMAD.X R48, RZ, RZ, R17, P1 ;  /* 0x000000ffff307224 */ /* 0x000fc600008e0611 */
[----:B------:R3:W-:Y:S01]  /*1790*/  STL.128 [R1+0x220], RZ ;  /* 0x000220ff01007387 */ /* 0x0007e20000100c00 */
[----:B-1----:R-:W-:Y:S01]  /*17a0*/  IMAD.U32 R5, RZ, RZ, UR5 ;  /* 0x00000005ff057e24 */ /* 0x002fe2000f8e00ff */
[----:B------:R-:W-:Y:S01]  /*17b0*/  ULDC UR5, c[0x0][0x448] ;  /* 0x0001120000057ab9 */ /* 0x000fe20000000800 */
[----:B------:R-:W-:Y:S01]  /*17c0*/  IMAD.U32 R4, RZ, RZ, UR7 ;  /* 0x00000007ff047e24 */ /* 0x000fe2000f8e00ff */
[----:B------:R-:W-:Y:S01]  /*17d0*/  UISETP.NE.AND UP1, UPT, UR5, 0x1, UPT ;  /* 0x000000010500788c */ /* 0x000fe2000bf25270 */
[----:B--2---:R-:W-:Y:S01]  /*17e0*/  IMAD.MOV.U32 R9, RZ, RZ, R3 ;  /* 0x000000ffff097224 */ /* 0x004fe200078e0003 */
[----:B0-----:R3:W-:Y:S01]  /*17f0*/  STL [R1+0x450], R0 ;  /* 0x0004500001007387 */ /* 0x0017e20000100800 */
[----:B------:R-:W-:Y:S01]  /*1800*/  IMAD.U32 R3, RZ, RZ, UR6 ;  /* 0x00000006ff037e24 */ /* 0x000fe2000f8e00ff */
[----:B------:R-:W-:Y:S01]  /*1810*/  ULDC.64 UR6, c[0x0][0x418] ;  /* 0x0001060000067ab9 */ /* 0x000fe20000000a00 */
[----:B------:R-:W-:Y:S01]  /*1820*/  IMAD.MOV.U32 R8, RZ, RZ, R2 ;  /* 0x000000ffff087224 */ /* 0x000fe200078e0002 */
[----:B------:R-:W-:Y:S01]  /*1830*/  UISETP.NE.U32.AND UP0, UPT, UR6, URZ, UPT ;  /* 0x0000003f0600728c */ /* 0x000fe2000bf05070 */
[----:B------:R-:W-:Y:S01]  /*1840*/  IMAD.MOV.U32 R10, RZ, RZ, R12 ;  /* 0x000000ffff0a7224 */ /* 0x000fe200078e000c */
[----:B------:R-:W-:Y:S01]  /*1850*/  ULDC.64 UR4, c[0x0][0xad8] ;  /* 0x0002b60000047ab9 */ /* 0x000fe20000000a00 */
[----:B------:R-:W-:Y:S01]  /*1860*/  IMAD.MOV.U32 R11, RZ, RZ, R13 ;  /* 0x000000ffff0b7224 */ /* 0x000fe200078e000d */
[----:B------:R-:W-:Y:S01]  /*1870*/  UISETP.NE.AND.EX UP0, UPT, UR7, URZ, UPT, UP0 ;  /* 0x0000003f0700728c */ /* 0x000fe2000bf05300 */
[----:B------:R-:W-:Y:S01]  /*1880*/  IMAD.U32 R2, RZ, RZ, UR10 ;  /* 0x0000000aff027e24 */ /* 0x000fe2000f8e00ff */
[----:B------:R-:W-:Y:S01]  /*1890*/  UISETP.GE.AND UP3, UPT, UR5, 0x1, UPT ;  /* 0x000000010500788c */ /* 0x000fe2000bf66270 */
[----:B------:R3:W-:Y:S01]  /*18a0*/  STL.64 [R1+0x8], R4 ;  /* 0x0000080401007387 */ /* 0x0007e20000100a00 */
[----:B------:R-:W-:-:S02]  /*18b0*/  UIADD3 UR10, UR39, 0x7f, URZ ;  /* 0x0000007f270a7890 */ /* 0x000fc4000fffe03f */
[----:B------:R-:W-:Y:S01]  /*18c0*/  USEL UR45, UR45, 0x1, UP0 ;  /* 0x000000012d2d7887 */ /* 0x000fe20008000000 */
[----:B------:R3:W-:Y:S01]  /*18d0*/  STL.128 [R1+0x40], R8 ;  /* 0x0000400801007387 */ /* 0x0007e20000100c00 */
[----:B------:R-:W-:Y:S01]  /*18e0*/  @UP2 ULDC UR6, c[0x0][0xd4c] ;  /* 0x0003530000062ab9 */ /* 0x000fe20000000800 */
[----:B------:R-:W-:Y:S01]  /*18f0*/  @UP1 ULDC UR8, c[0x0][0x44c] ;  /* 0x0001130000081ab9 */ /* 0x000fe20000000800 */
[----:B------:R-:W-:Y:S01]  /*1900*/  UIMAD.WIDE.U32 UR6, UR12, UR6, URZ ;  /* 0x000000060c0672a5 */ /* 0x000fe2000f8e003f */
[----:B------:R3:W-:Y:S01]  /*1910*/  STL.64 [R1+0x68], R10 ;  /* 0x0000680a01007387 */ /* 0x0007e20000100a00 */
[----:B------:R-:W-:Y:S01]  /*1920*/  UIMAD.WIDE.U32 UR8, UR10, UR8, URZ ;  /* 0x000000080a0872a5 */ /* 0x000fe2000f8e003f */
[----:B------:R-:W-:Y:S01]  /*1930*/  PLOP3.LUT P2, PT, PT, PT, UP3, 0x80, 0x0 ;  /* 0x000000000000781c */ /* 0x000fe20003f4f038 */
[----:B------:R-:W-:Y:S01]  /*1940*/  UIMAD UR45, UR45, UR11, URZ ;  /* 0x0000000b2d2d72a4 */ /* 0x000fe2000f8e023f */
[----:B------:R3:W-:Y:S01]  /*1950*/  STL.64 [R1+0x10], R2 ;  /* 0x0000100201007387 */ /* 0x0007e20000100a00 */
[----:B------:R-:W-:Y:S01]  /*1960*/  @UP1 ULDC UR14, c[0x0][0x450] ;  /* 0x00011400000e1ab9 */ /* 0x000fe20000000800 */
[----:B------:R-:W-:-:S02]  /*1970*/  @UP2 USHF.R.U32.HI UR38, URZ, UR13, UR7 ;  /* 0x0000000d3f262299 */ /* 0x000fc40008011607 */
[----:B------:R3:W-:Y:S01]  /*1980*/  STL.64 [R1+0x30], R2 ;  /* 0x0000300201007387 */ /* 0x0007e20000100a00 */
[----:B------:R-:W-:Y:S02]  /*1990*/  UIADD3 UR40, UR45, 0x1, -UR46 ;  /* 0x000000012d287890 */ /* 0x000fe4000fffe82e */
[----:B------:R-:W-:Y:S01]  /*19a0*/  @UP1 USHF.R.U32.HI UR10, URZ, UR14, UR9 ;  /* 0x0000000e3f0a1299 */ /* 0x000fe20008011609 */
[----:B------:R3:W-:Y:S01]  /*19b0*/  STL.128 [R1+0x230], RZ ;  /* 0x000230ff01007387 */ /* 0x0007e20000100c00 */
[----:B------:R-:W-:Y:S02]  /*19c0*/  UIADD3 UR6, -UR38, URZ, URZ ;  /* 0x0000003f26067290 */ /* 0x000fe4000fffe13f */
[----:B------:R-:W-:Y:S01]  /*19d0*/  UIADD3 UR10, UR40, UR10, URZ ;  /* 0x0000000a280a7290 */ /* 0x000fe2000fffe03f */
[----:B------:R3:W-:Y:S01]  /*19e0*/  STL.128 [R1+0x240], RZ ;  /* 0x000240ff01007387 */ /* 0x0007e20000100c00 */
[----:B------:R-:W-:Y:S02]  /*19f0*/  UIMAD UR42, UR42, UR6, UR12 ;  /* 0x000000062a2a72a4 */ /* 0x000fe4000f8e020c */
[----:B------:R-:W-:Y:S01]  /*1a00*/  UIADD3 UR4, UR10, UR4, URZ ;  /* 0x000000040a047290 */ /* 0x000fe2000fffe03f */
[----:B------:R3:W-:Y:S04]  /*1a10*/  STL.128 [R1+0x250], RZ ;  /* 0x000250ff01007387 */ /* 0x0007e80000100c00 */
        /* <DEDUP_REMOVED lines=28> */
[----:B------:R3:W-:Y:S04]  /*1be0*/  STL.64 [R1], RZ ;  /* 0x000000ff01007387 */ /* 0x0007e80000100a00 */
[----:B------:R3:W-:Y:S01]  /*1bf0*/  STL.64 [R1+0x38], RZ ;  /* 0x000038ff01007387 */ /* 0x0007e20000100a00 */
[----:B------:R-:W-:Y:S05]  /*1c00*/  @!P2 BRA `(.L_x_11083) ;  /* 0x000000000044a947 */ /* 0x000fea0003800000 */
        /* <DEDUP_REMOVED lines=10> */
.L_x_11084:
[----:B------:R-:W-:-:S11]  /*1cb0*/  UISETP.NE.AND UP0, UPT, UR5, 0x1, UPT ;  /* 0x000000010500788c */ /* 0x000fd6000bf05270 */
[----:B------:R-:W-:Y:S02]  /*1cc0*/  @UP0 ULDC.64 UR10, c[0x0][0xae0] ;  /* 0x0002b800000a0ab9 */ /* 0x000fe40000000a00 */
[----:B------:R-:W-:-:S04]  /*1cd0*/  UIMAD.WIDE.U32 UR6, UR8, UR10, URZ ;  /* 0x0000000a080672a5 */ /* 0x000fc8000f8e003f */
[----:B------:R-:W-:-:S12]  /*1ce0*/  @UP0 USHF.R.U32.HI UR8, URZ, UR11, UR7 ;  /* 0x0000000b3f080299 */ /* 0x000fd80008011607 */
.L_x_11085:
[----:B------:R-:W-:-:S04]  /*1cf0*/  UIMAD UR8, UR8, UR5, UR5 ;  /* 0x00000005080872a4 */ /* 0x000fc8000f8e0205 */
[----:B------:R-:W-:-:S04]  /*1d00*/  UISETP.LT.AND UP0, UPT, UR4, UR8, UPT ;  /* 0x000000080400728c */ /* 0x000fc8000bf01270 */
[----:B------:R-:W-:-:S12]  /*1d10*/  USEL UR4, UR4, UR8, UP0 ;  /* 0x0000000804047287 */ /* 0x000fd80008000000 */
.L_x_11083:
[----:B------:R-:W-:Y:S02]  /*1d20*/  UIADD3 UR6, UR45, 0x5f, URZ ;  /* 0x0000005f2d067890 */ /* 0x000fe4000fffe03f */
[----:B------:R-:W-:Y:S02]  /*1d30*/  UIADD3 UR8, UR4, 0x5f, URZ ;  /* 0x0000005f04087890 */ /* 0x000fe4000fffe03f */
[----:B------:R-:W-:Y:S02]  /*1d40*/  UIMAD.WIDE UR6, UR6, 0x2aaaaaab, URZ ;  /* 0x2aaaaaab060678a5 */ /* 0x000fe4000f8e023f */
[----:B------:R-:W-:Y:S01]  /*1d50*/  UIMAD.WIDE UR8, UR8, 0x2aaaaaab, URZ ;  /* 0x2aaaaaab080878a5 */ /* 0x000fe2000f8e023f */
[----:B------:R-:W-:Y:S01]  /*1d60*/  @UP1 ULDC UR10, c[0x0][0x44c] ;  /* 0x00011300000a1ab9 */ /* 0x000fe20000000800 */
[----:B------:R-:W-:Y:S02]  /*1d70*/  USHF.R.U32.HI UR4, URZ, 0x1f, UR7 ;  /* 0x0000001f3f047899 */ /* 0x000fe40008011607 */
[----:B------:R-:W-:-:S02]  /*1d80*/  UIMAD.WIDE.U32 UR10, UR39, UR10, URZ ;  /* 0x0000000a270a72a5 */ /* 0x000fc4000f8e003f */
[----:B------:R-:W-:Y:S01]  /*1d90*/  USHF.R.U32.HI UR6, URZ, 0x1f, UR9 ;  /* 0x0000001f3f067899 */ /* 0x000fe20008011609 */
[----:B------:R-:W-:Y:S01]  /*1da0*/  @UP1 ULDC UR13, c[0x0][0x450] ;  /* 0x00011400000d1ab9 */ /* 0x000fe20000000800 */
[----:B------:R-:W-:Y:S01]  /*1db0*/  UMOV UR12, UR39 ;  /* 0x00000027000c7c82 */ /* 0x000fe20008000000 */
[----:B------:R-:W-:Y:S02]  /*1dc0*/  UIADD3 UR46, UR45, -UR46, URZ ;  /* 0x8000002e2d2e7290 */ /* 0x000fe4000fffe03f */
        /* <DEDUP_REMOVED lines=20> */
.L_x_11087:
[----:B------:R-:W-:-:S11]  /*1f10*/  UISETP.NE.AND UP0, UPT, UR5, 0x1, UPT ;  /* 0x000000010500788c */ /* 0x000fd6000bf05270 */
[----:B------:R-:W-:Y:S02]  /*1f20*/  @UP0 ULDC.64 UR10, c[0x0][0xae0] ;  /* 0x0002b800000a0ab9 */ /* 0x000fe40000000a00 */
[----:B------:R-:W-:-:S04]  /*1f30*/  UIMAD.WIDE.U32 UR6, UR4, UR10, URZ ;  /* 0x0000000a040672a5 */ /* 0x000fc8000f8e003f */
[----:B------:R-:W-:-:S12]  /*1f40*/  @UP0 USHF.R.U32.HI UR4, URZ, UR11, UR7 ;  /* 0x0000000b3f040299 */ /* 0x000fd80008011607 */
.L_x_11088:
[----:B------:R-:W-:-:S04]  /*1f50*/  UIMAD UR4, UR4, UR5, URZ ;  /* 0x00000005040472a4 */ /* 0x000fc8000f8e023f */
[----:B------:R-:W-:-:S04]  /*1f60*/  UISETP.LT.AND UP0, UPT, UR8, UR4, UPT ;  /* 0x000000040800728c */ /* 0x000fc8000bf01270 */
[----:B------:R-:W-:-:S12]  /*1f70*/  USEL UR8, UR8, UR4, !UP0 ;  /* 0x0000000408087287 */ /* 0x000fd8000c000000 */
.L_x_11086:
[----:B------:R-:W-:Y:S01]  /*1f80*/  UIMAD.WIDE UR4, UR8, 0x2aaaaaab, URZ ;  /* 0x2aaaaaab080478a5 */ /* 0x000fe2000f8e023f */
[----:B------:R-:W-:-:S03]  /*1f90*/  PLOP3.LUT P0, PT, PT, PT, PT, 0x80, 0x0 ;  /* 0x000000000000781c */ /* 0x000fc60003f0f070 */
[----:B------:R-:W-:-:S04]  /*1fa0*/  USHF.R.U32.HI UR4, URZ, 0x1f, UR5 ;  /* 0x0000001f3f047899 */ /* 0x000fc80008011605 */
[----:B------:R-:W-:-:S04]  /*1fb0*/  ULEA.HI.SX32 UR4, UR5, UR4, 0x1c ;  /* 0x0000000405047291 */ /* 0x000fc8000f8fe23f */
[----:B------:R-:W-:-:S04]  /*1fc0*/  UISETP.LT.AND UP0, UPT, URZ, UR4, UPT ;  /* 0x000000043f00728c */ /* 0x000fc8000bf01270 */
[----:B------:R-:W-:-:S04]  /*1fd0*/  USEL UR43, URZ, UR4, !UP0 ;  /* 0x000000043f2b7287 */ /* 0x000fc8000c000000 */
[----:B------:R-:W-:-:S06]  /*1fe0*/  UISETP.GT.AND UP0, UPT, UR47, UR43, UPT ;  /* 0x0000002b2f00728c */ /* 0x000fcc000bf04270 */
[----:B------:R-:W-:-:S13]  /*1ff0*/  PLOP3.LUT P1, PT, PT, PT, UP0, 0x80, 0x0 ;  /* 0x000000000000781c */ /* 0x000fda0003f2f008 */
[----:B------:R-:W-:Y:S05]  /*2000*/  @!P1 BRA `(.L_x_11089) ;  /* 0x000001cc00549947 */ /* 0x000fea0003800000 */
[----:B---3--:R-:W0:Y:S01]  /*2010*/  SHFL.IDX PT, R0, R227, RZ, 0x1f ;  /* 0x00001fffe3007589 */ /* 0x008e2200000e0000 */
[----:B------:R-:W-:Y:S01]  /*2020*/  UIADD3 UR6, UR44, 0x18400, URZ ;  /* 0x000184002c067890 */ /* 0x000fe2000fffe03f */
[----:B------:R-:W-:Y:S01]  /*2030*/  IMAD.MOV.U32 R12, RZ, RZ, 0x1 ;  /* 0x00000001ff0c7424 */ /* 0x000fe200078e00ff */
[----:B------:R-:W-:Y:S01]  /*2040*/  UIADD3 UR5, UR44, 0x400, URZ ;  /* 0x000004002c057890 */ /* 0x000fe2000fffe03f */
[----:B------:R-:W-:Y:S01]  /*2050*/  IMAD.MOV.U32 R4, RZ, RZ, 0x1 ;  /* 0x00000001ff047424 */ /* 0x000fe200078e00ff */
[----:B------:R-:W-:Y:S01]  /*2060*/  UIADD3 UR4, UR44, 0x1c400, URZ ;  /* 0x0001c4002c047890 */ /* 0x000fe2000fffe03f */
[----:B------:R-:W-:Y:S01]  /*2070*/  IMAD.MOV.U32 R5, RZ, RZ, RZ ;  /* 0x000000ffff057224 */ /* 0x000fe200078e00ff */
[----:B------:R-:W-:Y:S01]  /*2080*/  USHF.R.U32.HI UR5, URZ, 0x4, UR5 ;  /* 0x000000043f057899 */ /* 0x000fe20008011605 */
[----:B------:R-:W-:Y:S01]  /*2090*/  IMAD.MOV.U32 R6, RZ, RZ, 0x1 ;  /* 0x00000001ff067424 */ /* 0x000fe200078e00ff */
[----:B------:R-:W-:Y:S01]  /*20a0*/  USHF.R.U32.HI UR4, URZ, 0x4, UR4 ;  /* 0x000000043f047899 */ /* 0x000fe20008011604 */
[----:B------:R-:W-:Y:S01]  /*20b0*/  IMAD.MOV.U32 R7, RZ, RZ, RZ ;  /* 0x000000ffff077224 */ /* 0x000fe200078e00ff */
[----:B------:R-:W-:Y:S01]  /*20c0*/  ULOP3.LUT UR5, UR5, 0x3fff, URZ, 0xc0, !UPT ;  /* 0x00003fff05057892 */ /* 0x000fe2000f8ec03f */
[----:B------:R-:W-:Y:S01]  /*20d0*/  IMAD.MOV.U32 R13, RZ, RZ, RZ ;  /* 0x000000ffff0d7224 */ /* 0x000fe200078e00ff */
[----:B------:R-:W-:Y:S01]  /*20e0*/  ULOP3.LUT UR4, UR4, 0x3fff, URZ, 0xc0, !UPT ;  /* 0x00003fff04047892 */ /* 0x000fe2000f8ec03f */
[----:B------:R-:W-:Y:S01]  /*20f0*/  IMAD.MOV.U32 R9, RZ, RZ, 0x40000040 ;  /* 0x40000040ff097424 */ /* 0x000fe200078e00ff */
[----:B------:R-:W-:Y:S01]  /*2100*/  ULOP3.LUT UR7, UR5, 0x3000000, URZ, 0xfc, !UPT ;  /* 0x0300000005077892 */ /* 0x000fe2000f8efc3f */
[----:B------:R1:W-:Y:S01]  /*2110*/  STL.128 [R1+0x80], R4 ;  /* 0x0000800401007387 */ /* 0x0003e20000100c00 */
[----:B------:R-:W-:Y:S01]  /*2120*/  ULOP3.LUT UR4, UR4, 0x10000, URZ, 0xfc, !UPT ;  /* 0x0001000004047892 */ /* 0x000fe2000f8efc3f */
[----:B------:R-:W-:Y:S01]  /*2130*/  IMAD.MOV.U32 R11, RZ, RZ, 0x40000040 ;  /* 0x40000040ff0b7424 */ /* 0x000fe200078e00ff */
[----:B------:R-:W-:Y:S01]  /*2140*/  ULOP3.LUT UR5, UR5, 0x10000, URZ, 0xfc, !UPT ;  /* 0x0001000005057892 */ /* 0x000fe2000f8efc3f */
[----:B------:R2:W-:Y:S01]  /*2150*/  STL.64 [R1+0x90], R12 ;  /* 0x0000900c01007387 */ /* 0x0005e20000100a00 */
[----:B------:R-:W-:Y:S01]  /*2160*/  IMAD.U32 R10, RZ, RZ, UR7 ;  /* 0x00000007ff0a7e24 */ /* 0x000fe2000f8e00ff */
[----:B------:R-:W-:Y:S01]  /*2170*/  IADD3 R27, P1, R16, 0xa0, RZ ;  /* 0x000000a0101b7810 */ /* 0x000fe20007f3e0ff */
[----:B------:R-:W-:Y:S01]  /*2180*/  IMAD.U32 R8, RZ, RZ, UR4 ;  /* 0x00000004ff087e24 */ /* 0x000fe2000f8e00ff */
[----:B0-----:R-:W-:Y:S01]  /*2190*/  LEA.HI R2, R0, R0, RZ, 0x1 ;  /* 0x0000000000027211 */ /* 0x001fe200078f08ff */
[----:B------:R-:W-:Y:S01]  /*21a0*/  IMAD.U32 R14, RZ, RZ, UR5 ;  /* 0x00000005ff0e7e24 */ /* 0x000fe2000f8e00ff */
[----:B------:R-:W-:Y:S01]  /*21b0*/  ULOP3.LUT UP0, URZ, UR6, 0x1bf, URZ, 0xc0, !UPT ;  /* 0x000001bf063f7892 */ /* 0x000fe2000f80c03f */
[----:B------:R-:W-:Y:S01]  /*21c0*/  IMAD.MOV.U32 R15, RZ, RZ, 0x40000040 ;  /* 0x40000040ff0f7424 */ /* 0x000fe200078e00ff */
[----:B------:R-:W-:Y:S01]  /*21d0*/  LOP3.LUT R3, R2, 0x7fffe, RZ, 0xc0, !PT ;  /* 0x0007fffe02037812 */ /* 0x000fe200078ec0ff */
[----:B------:R0:W-:Y:S01]  /*21e0*/  STL.128 [R1+0xa0], R8 ;  /* 0x0000a00801007387 */ /* 0x0001e20000100c00 */
[----:B------:R-:W-:Y:S01]  /*21f0*/  IMAD.X R44, RZ, RZ, R17, P1 ;  /* 0x000000ffff2c7224 */ /* 0x000fe200008e0611 */
[----:B------:R-:W-:Y:S01]  /*2200*/  IADD3 R30, P5, R16, 0x118, RZ ;  /* 0x00000118101e7810 */ /* 0x000fe20007fbe0ff */
[----:B-1----:R-:W-:Y:S01]  /*2210*/  IMAD.MOV.U32 R5, RZ, RZ, 0x40000040 ;  /* 0x40000040ff057424 */ /* 0x002fe200078e00ff */
[----:B------:R0:W-:Y:S01]  /*2220*/  STL.64 [R1+0x78], RZ ;  /* 0x000078ff01007387 */ /* 0x0001e20000100a00 */
[----:B------:R-:W-:Y:S01]  /*2230*/  IMAD.IADD R3, R0, 0x1, -R3 ;  /* 0x0000000100037824 */ /* 0x000fe200078e0a03 */
[----:B------:R-:W-:Y:S01]  /*2240*/  PLOP3.LUT P1, PT, PT, PT, UP0, 0x80, 0x0 ;  /* 0x000000000000781c */ /* 0x000fe20003f2f008 */
[----:B--2---:R-:W-:Y:S01]  /*2250*/  IMAD.MOV.U32 R13, RZ, RZ, 0x40000040 ;  /* 0x40000040ff0d7424 */ /* 0x004fe200078e00ff */
[----:B------:R0:W-:Y:S01]  /*2260*/  STL.128 [R1+0xb0], RZ ;  /* 0x0000b0ff01007387 */ /* 0x0001e20000100c00 */
[C---:B------:R-:W-:Y:S01]  /*2270*/  IADD3 R29, P6, R16.reuse, 0x110, RZ ;  /* 0x00000110101d7810 */ /* 0x040fe20007fde0ff */
[--C-:B------:R-:W-:Y:S01]  /*2280*/  IMAD.X R31, RZ, RZ, R17.reuse, P5 ;  /* 0x000000ffff1f7224 */ /* 0x100fe200028e0611 */
[----:B------:R-:W-:Y:S01]  /*2290*/  LEA R3, R3, UR6, 0xd ;  /* 0x0000000603037c11 */ /* 0x000fe2000f8e68ff */
[----:B------:R0:W-:Y:S01]  /*22a0*/  STL.128 [R1+0xc0], RZ ;  /* 0x0000c0ff01007387 */ /* 0x0001e20000100c00 */
[----:B------:R-:W-:Y:S01]  /*22b0*/  IADD3 R28, P0, R16, 0xa8, RZ ;  /* 0x000000a8101c7810 */ /* 0x000fe20007f1e0ff */
[----:B------:R-:W-:Y:S01]  /*22c0*/  IMAD.X R46, RZ, RZ, R17, P6 ;  /* 0x000000ffff2e7224 */ /* 0x000fe200030e0611 */
[----:B------:R-:W-:Y:S01]  /*22d0*/  SHF.R.U32.HI R0, RZ, 0x4, R3 ;  /* 0x00000004ff007819 */ /* 0x000fe20000011603 */
[----:B------:R-:W-:Y:S01]  /*22e0*/  VIADD R2, R3, 0xa000 ;  /* 0x0000a00003027836 */ /* 0x000fe20000000000 */
[----:B------:R0:W-:Y:S01]  /*22f0*/  STL.128 [R1+0xd0], RZ ;  /* 0x0000d0ff01007387 */ /* 0x0001e20000100c00 */
[----:B------:R-:W-:Y:S01]  /*2300*/  IMAD.X R41, RZ, RZ, R17, P0 ;  /* 0x000000ffff297224 */ /* 0x000fe200000e0611 */
[----:B------:R-:W-:-:S02]  /*2310*/  LOP3.LUT R0, R0, 0x3fff, RZ, 0xc0, !PT ;  /* 0x00003fff00007812 */ /* 0x000fc400078ec0ff */
[----:B------:R-:W-:Y:S01]  /*2320*/  SHF.R.U32.HI R2, RZ, 0x4, R2 ;  /* 0x00000004ff027819 */ /* 0x000fe20000011602 */
[----:B------:R0:W-:Y:S01]  /*2330*/  STL.128 [R1+0xe0], RZ ;  /* 0x0000e0ff01007387 */ /* 0x0001e20000100c00 */
[----:B------:R-:W-:Y:S02]  /*2340*/  LOP3.LUT R4, R0, 0x10000, RZ, 0xfc, !PT ;  /* 0x0001000000047812 */ /* 0x000fe400078efcff */
[----:B------:R-:W-:Y:S01]  /*2350*/  LOP3.LUT R2, R2, 0x3fff, RZ, 0xc0, !PT ;  /* 0x00003fff02027812 */ /* 0x000fe200078ec0ff */
[----:B------:R0:W-:Y:S01]  /*2360*/  STL.128 [R1+0xf0], RZ ;  /* 0x0000f0ff01007387 */ /* 0x0001e20000100c00 */
[----:B------:R-:W-:Y:S02]  /*2370*/  IADD3 R26, P2, R16, 0x98, RZ ;  /* 0x00000098101a7810 */ /* 0x000fe40007f5e0ff */
[----:B------:R-:W-:Y:S01]  /*2380*/  LOP3.LUT R2, R2, 0x10000, RZ, 0xfc, !PT ;  /* 0x0001000002027812 */ /* 0x000fe200078efcff */
[----:B------:R0:W-:Y:S01]  /*2390*/  STL.64 [R1+0x98], R4 ;  /* 0x0000980401007387 */ /* 0x0001e20000100a00 */
[C---:B------:R-:W-:Y:S01]  /*23a0*/  IADD3 R25, P3, R16.reuse, 0x90, RZ ;  /* 0x0000009010197810 */ /* 0x040fe20007f7e0ff */
[--C-:B------:R-:W-:Y:S01]  /*23b0*/  IMAD.X R33, RZ, RZ, R17.reuse, P2 ;  /* 0x000000ffff217224 */ /* 0x100fe200010e0611 */
[C---:B------:R-:W-:Y:S01]  /*23c0*/  IADD3 R24, P4, R16.reuse, 0x88, RZ ;  /* 0x0000008810187810 */ /* 0x040fe20007f9e0ff */
[----:B------:R-:W-:Y:S01]  /*23d0*/  IMAD.MOV.U32 R12, RZ, RZ, R2 ;  /* 0x000000ffff0c7224 */ /* 0x000fe200078e0002 */
[----:B------:R0:W-:Y:S01]  /*23e0*/  STL.128 [R1+0x100], RZ ;  /* 0x000100ff01007387 */ /* 0x0001e20000100c00 */
[C---:B------:R-:W-:Y:S01]  /*23f0*/  IADD3 R19, P5, R16.reuse, 0x80, RZ ;  /* 0x0000008010137810 */ /* 0x040fe20007fbe0ff */
[--C-:B------:R-:W-:Y:S01]  /*2400*/  IMAD.X R42, RZ, RZ, R17.reuse, P3 ;  /* 0x000000ffff2a7224 */ /* 0x100fe200018e0611 */
[C---:B------:R-:W-:Y:S01]  /*2410*/  IADD3 R34, P6, R16.reuse, 0x78, RZ ;  /* 0x0000007810227810 */ /* 0x040fe20007fde0ff */
[----:B------:R0:W-:Y:S01]  /*2420*/  STL.128 [R1+0x110], R12 ;  /* 0x0001100c01007387 */ /* 0x0001e20000100c00 */
[----:B------:R-:W-:Y:S01]  /*2430*/  IADD3 R37, P0, R16, 0xb0, RZ ;  /* 0x000000b010257810 */ /* 0x000fe20007f1e0ff */
[----:B------:R-:W-:-:S02]  /*2440*/  IMAD.X R39, RZ, RZ, R17, P4 ;  /* 0x000000ffff277224 */ /* 0x000fc400020e0611 */
[--C-:B------:R-:W-:Y:S02]  /*2450*/  IMAD.X R40, RZ, RZ, R17.reuse, P5 ;  /* 0x000000ffff287224 */ /* 0x100fe400028e0611 */
[--C-:B------:R-:W-:Y:S02]  /*2460*/  IMAD.X R35, RZ, RZ, R17.reuse, P6 ;  /* 0x000000ffff237224 */ /* 0x100fe400030e0611 */
[----:B------:R-:W-:Y:S01]  /*2470*/  IMAD.X R38, RZ, RZ, R17, P0 ;  /* 0x000000ffff267224 */ /* 0x000fe200000e0611 */
[----:B------:R-:W-:Y:S06]  /*2480*/  @!P1 BRA `(.L_x_11090) ;  /* 0x0000000000409947 */ /* 0x000fec0003800000 */
[----:B------:R-:W-:Y:S01]  /*2490*/  MOV R0, 0x0 ;  /* 0x0000000000007802 */ /* 0x000fe20000000f00 */
[----:B------:R-:W-:Y:S01]  /*24a0*/  ULDC.64 UR4, c[0x4][0x118] ;  /* 0x0100460000047ab9 */ /* 0x000fe20000000a00 */
[----:B------:R-:W-:Y:S01]  /*24b0*/  ULDC.64 UR6, c[0x4][0x38] ;  /* 0x01000e0000067ab9 */ /* 0x000fe20000000a00 */
[----:B0-----:R-:W-:Y:S01]  /*24c0*/  IMAD.U32 R4, RZ, RZ, UR4 ;  /* 0x00000004ff047e24 */ /* 0x001fe2000f8e00ff */
        /* <DEDUP_REMOVED lines=12> */
.L_x_11090:
[----:B------:R-:W1:Y:S01]  /*2590*/  S2R R20, SR_TID.X ;  /* 0x0000000000147919 */ /* 0x000e620000002100 */
[----:B0-----:R-:W0:Y:S01]  /*25a0*/  LDC R13, c[0x0][0x288] ;  /* 0x0000a200ff0d7b82 */ /* 0x001e220000000800 */
[----:B------:R-:W-:Y:S01]  /*25b0*/  IADD3 R8, P0, R16, 0x120, RZ ;  /* 0x0000012010087810 */ /* 0x000fe20007f1e0ff */
[----:B------:R-:W-:Y:S01]  /*25c0*/  ULDC UR4, c[0x0][0x20] ;  /* 0x0000080000047ab9 */ /* 0x000fe20000000800 */
[----:B------:R-:W-:Y:S01]  /*25d0*/  IMAD.U32 R11, RZ, RZ, UR45 ;  /* 0x0000002dff0b7e24 */ /* 0x000fe2000f8e00ff */
[----:B------:R-:W-:Y:S01]  /*25e0*/  STL.64 [R1+0x130], R34 ;  /* 0x0001302201007387 */ /* 0x000fe20000100a00 */
[----:B------:R-:W-:Y:S02]  /*25f0*/  VIADD R198, R18, -UR4 ;  /* 0x8000000412c67c36 */ /* 0x000fe40008000000 */
[----:B------:R-:W-:Y:S01]  /*2600*/  IMAD.X R9, RZ, RZ, R17, P0 ;  /* 0x000000ffff097224 */ /* 0x000fe200000e0611 */
[----:B------:R-:W2:Y:S01]  /*2610*/  LDC R15, c[0x0][0xad4] ;  /* 0x0002b500ff0f7b82 */ /* 0x000ea20000000800 */
[----:B------:R-:W-:Y:S04]  /*2620*/  STL.64 [R1+0x120], R204 ;  /* 0x000120cc01007387 */ /* 0x000fe80000100a00 */
[----:B------:R3:W-:Y:S03]  /*2630*/  STL.64 [R1+0x128], R8 ;  /* 0x0001280801007387 */ /* 0x0007e60000100a00 */
[----:B------:R-:W4:Y:S01]  /*2640*/  LDC.64 R4, c[0x0][0xad8] ;  /* 0x0002b600ff047b82 */ /* 0x000f220000000a00 */
[----:B------:R0:W-:Y:S04]  /*2650*/  STL.U8 [R1+0x138], RZ ;  /* 0x000138ff01007387 */ /* 0x0001e80000100000 */
[----:B------:R0:W-:Y:S03]  /*2660*/  STL [R198+0x8], R11 ;  /* 0x0000080bc6007387 */ /* 0x0001e60000100800 */
[----:B------:R-:W5:Y:S01]  /*2670*/  LDC.64 R2, c[0x0][0xae0] ;  /* 0x0002b800ff027b82 */ /* 0x000f620000000a00 */
[----:B0-----:R0:W-:Y:S04]  /*2680*/  STL [R198+0x4], R13 ;  /* 0x0000040dc6007387 */ /* 0x0011e80000100800 */
[----:B------:R0:W-:Y:S01]  /*2690*/  STL [R198+0x14], RZ ;  /* 0x000014ffc6007387 */ /* 0x0001e20000100800 */
[----:B-1----:R-:W-:-:S02]  /*26a0*/  VIADD R206, R20, 0xffffff80 ;  /* 0xffffff8014ce7836 */ /* 0x002fc40000000000 */
[----:B------:R-:W1:Y:S01]  /*26b0*/  LDC.64 R6, c[0x0][0x448] ;  /* 0x00011200ff067b82 */ /* 0x000e620000000a00 */
[----:B--2---:R0:W-:Y:S04]  /*26c0*/  STL [R198+0xc], R15 ;  /* 0x00000c0fc6007387 */ /* 0x0041e80000100800 */
[----:B------:R0:W-:Y:S03]  /*26d0*/  STL [R198], R206 ;  /* 0x000000cec6007387 */ /* 0x0001e60000100800 */
[----:B------:R-:W2:Y:S01]  /*26e0*/  LDC R237, c[0x0][0x450] ;  /* 0x00011400ffed7b82 */ /* 0x000ea20000000800 */
[----:B----4-:R0:W-:Y:S04]  /*26f0*/  STL [R198+0x10], R4 ;  /* 0x00001004c6007387 */ /* 0x0101e80000100800 */
[----:B------:R0:W-:Y:S04]  /*2700*/  STL [R198+0x18], R5 ;  /* 0x00001805c6007387 */ /* 0x0001e80000100800 */
[----:B-----5:R0:W-:Y:S04]  /*2710*/  STL [R198+0x1c], R2 ;  /* 0x00001c02c6007387 */ /* 0x0201e80000100800 */
[----:B------:R0:W-:Y:S04]  /*2720*/  STL [R198+0x20], R3 ;  /* 0x00002003c6007387 */ /* 0x0001e80000100800 */
[----:B-1----:R0:W-:Y:S04]  /*2730*/  STL [R198+0x24], R6 ;  /* 0x00002406c6007387 */ /* 0x0021e80000100800 */
[----:B------:R0:W-:Y:S04]  /*2740*/  STL [R198+0x28], R7 ;  /* 0x00002807c6007387 */ /* 0x0001e80000100800 */
[----:B--2---:R0:W-:Y:S04]  /*2750*/  STL [R198+0x2c], R237 ;  /* 0x00002cedc6007387 */ /* 0x0041e80000100800 */
[----:B---3--:R-:W2:Y:S01]  /*2760*/  LDL R9, [R1+0x21c] ;  /* 0x00021c0001097983 */ /* 0x008ea20000100800 */
[----:B------:R-:W-:Y:S03]  /*2770*/  BSSY B0, `(.L_x_11091) ;  /* 0x0000008000007945 */ /* 0x000fe60003800000 */
[----:B------:R0:W-:Y:S01]  /*2780*/  STL.U8 [R1+0x16c], RZ ;  /* 0x00016cff01007387 */ /* 0x0001e20000100000 */
[----:B--2---:R-:W-:-:S04]  /*2790*/  LEA.HI R0, R9, R9, RZ, 0x1 ;  /* 0x0000000909007211 */ /* 0x004fc800078f08ff */
[----:B------:R-:W-:-:S05]  /*27a0*/  LOP3.LUT R0, R0, 0xfffffffe, RZ, 0xc0, !PT ;  /* 0xfffffffe00007812 */ /* 0x000fca00078ec0ff */
[----:B------:R-:W-:-:S05]  /*27b0*/  IMAD.IADD R0, R9, 0x1, -R0 ;  /* 0x0000000109007824 */ /* 0x000fca00078e0a00 */
[----:B------:R-:W-:-:S04]  /*27c0*/  SHF.L.U32 R0, R0, 0x1f, RZ ;  /* 0x0000001f00007819 */ /* 0x000fc800000006ff */
[----:B------:R-:W1:Y:S02]  /*27d0*/  SYNCS.PHASECHK.TRANS64.TRYWAIT P0, [UR44+0x32400], R0 ;  /* 0x03240000ff0075a7 */ /* 0x000e64000800016c */
[----:B01----:R-:W-:Y:S05]  /*27e0*/  @!P0 BRA `(.L_x_11092) ;  /* 0x0000024400a08947 */ /* 0x003fea0003800000 */
.L_x_11319:
[----:B------:R-:W-:Y:S05]  /*27f0*/  BSYNC B0 ;  /* 0x0000000000007941 */ /* 0x000fea0003800000 */
.L_x_11091:
[----:B------:R-:W2:Y:S04]  /*2800*/  LDL R36, [R1+0x1c] ;  /* 0x00001c0001247983 */ /* 0x000ea80000100800 */
[----:B------:R1:W5:Y:S01]  /*2810*/  LDL.64 R12, [R1+0x210] ;  /* 0x00021000010c7983 */ /* 0x0003620000100a00 */
[----:B------:R-:W-:Y:S01]  /*2820*/  IMAD.MOV.U32 R10, RZ, RZ, R19 ;  /* 0x000000ffff0a7224 */ /* 0x000fe200078e0013 */
[C---:B------:R-:W-:Y:S01]  /*2830*/  IADD3 R20, P0, R16.reuse, 0x16c, RZ ;  /* 0x0000016c10147810 */ /* 0x040fe20007f1e0ff */
[----:B------:R-:W-:Y:S01]  /*2840*/  IMAD.MOV.U32 R11, RZ, RZ, R40 ;  /* 0x000000ffff0b7224 */ /* 0x000fe200078e0028 */
[C---:B0-----:R-:W-:Y:S01]  /*2850*/  IADD3 R0, P2, R16.reuse, 0x420, RZ ;  /* 0x0000042010007810 */ /* 0x041fe20007f5e0ff */
[----:B------:R-:W-:Y:S01]  /*2860*/  IMAD.MOV.U32 R8, RZ, RZ, R214 ;  /* 0x000000ffff087224 */ /* 0x000fe200078e00d6 */
[----:B------:R-:W-:Y:S01]  /*2870*/  IADD3 R14, P1, R16, 0x128, RZ ;  /* 0x00000128100e7810 */ /* 0x000fe20007f3e0ff */
[----:B------:R-:W-:-:S02]  /*2880*/  IMAD.MOV.U32 R9, RZ, RZ, R213 ;  /* 0x000000ffff097224 */ /* 0x000fc400078e00d5 */
[--C-:B------:R-:W-:Y:S02]  /*2890*/  IMAD.X R21, RZ, RZ, R17.reuse, P0 ;  /* 0x000000ffff157224 */ /* 0x100fe400000e0611 */
[--C-:B------:R-:W-:Y:S01]  /*28a0*/  IMAD.X R15, RZ, RZ, R17.reuse, P2 ;  /* 0x000000ffff0f7224 */ /* 0x100fe200010e0611 */
[----:B------:R0:W-:Y:S01]  /*28b0*/  STL.128 [R1+0x170], R8 ;  /* 0x0001700801007387 */ /* 0x0001e20000100c00 */
[----:B------:R-:W-:Y:S02]  /*28c0*/  IMAD.X R19, RZ, RZ, R17, P1 ;  /* 0x000000ffff137224 */ /* 0x000fe400008e0611 */
[----:B------:R-:W-:Y:S02]  /*28d0*/  IMAD.U32 R220, RZ, RZ, UR36 ;  /* 0x00000024ffdc7e24 */ /* 0x000fe4000f8e00ff */
[----:B------:R-:W-:Y:S01]  /*28e0*/  IMAD.U32 R221, RZ, RZ, UR37 ;  /* 0x00000025ffdd7e24 */ /* 0x000fe2000f8e00ff */
[----:B------:R-:W-:Y:S05]  /*28f0*/  WARPSYNC.ALL ;  /* 0x0000000000007948 */ /* 0x000fea0003800000 */
[----:B------:R-:W-:Y:S01]  /*2900*/  IMAD.MOV.U32 R222, RZ, RZ, R224 ;  /* 0x000000ffffde7224 */ /* 0x000fe200078e00e0 */
[----:B------:R-:W-:Y:S01]  /*2910*/  BSSY B0, `(.L_x_11093) ;  /* 0x000002c000007945 */ /* 0x000fe20003800000 */
[----:B------:R-:W-:-:S02]  /*2920*/  IMAD.MOV.U32 R34, RZ, RZ, R14 ;  /* 0x000000ffff227224 */ /* 0x000fc400078e000e */
[----:B------:R-:W-:Y:S01]  /*2930*/  IMAD.MOV.U32 R35, RZ, RZ, R19 ;  /* 0x000000ffff237224 */ /* 0x000fe200078e0013 */
[----:B------:R-:W-:Y:S01]  /*2940*/  STL.128 [R1+0x1a0], R220 ;  /* 0x0001a0dc01007387 */ /* 0x000fe20000100c00 */
[----:B0-----:R-:W-:Y:S02]  /*2950*/  IMAD.MOV.U32 R8, RZ, RZ, R26 ;  /* 0x000000ffff087224 */ /* 0x001fe400078e001a */
[----:B------:R-:W-:Y:S02]  /*2960*/  IMAD.MOV.U32 R9, RZ, RZ, R33 ;  /* 0x000000ffff097224 */ /* 0x000fe400078e0021 */
[----:B------:R-:W-:Y:S02]  /*2970*/  IMAD.MOV.U32 R10, RZ, RZ, R27 ;  /* 0x000000ffff0a7224 */ /* 0x000fe400078e001b */
[----:B------:R-:W-:Y:S02]  /*2980*/  IMAD.MOV.U32 R11, RZ, RZ, R44 ;  /* 0x000000ffff0b7224 */ /* 0x000fe400078e002c */
[----:B------:R-:W-:-:S03]  /*2990*/  IMAD.MOV.U32 R33, RZ, RZ, R45 ;  /* 0x000000ffff217224 */ /* 0x000fc600078e002d */
[----:B------:R0:W-:Y:S04]  /*29a0*/  STL.128 [R1+0x190], R8 ;  /* 0x0001900801007387 */ /* 0x0001e80000100c00 */
[----:B------:R-:W-:Y:S01]  /*29b0*/  STL.128 [R1+0x1e0], R32 ;  /* 0x0001e02001007387 */ /* 0x000fe20000100c00 */
[----:B0-----:R-:W-:Y:S02]  /*29c0*/  IMAD.MOV.U32 R8, RZ, RZ, R43 ;  /* 0x000000ffff087224 */ /* 0x001fe400078e002b */
[----:B------:R-:W-:Y:S02]  /*29d0*/  IMAD.MOV.U32 R9, RZ, RZ, R48 ;  /* 0x000000ffff097224 */ /* 0x000fe400078e0030 */
[----:B------:R-:W-:Y:S02]  /*29e0*/  IMAD.MOV.U32 R10, RZ, RZ, R25 ;  /* 0x000000ffff0a7224 */ /* 0x000fe400078e0019 */
[----:B------:R-:W-:-:S05]  /*29f0*/  IMAD.MOV.U32 R11, RZ, RZ, R42 ;  /* 0x000000ffff0b7224 */ /* 0x000fca00078e002a */
[----:B------:R0:W-:Y:S02]  /*2a00*/  STL.128 [R1+0x1b0], R8 ;  /* 0x0001b00801007387 */ /* 0x0001e40000100c00 */
[----:B0-----:R-:W-:Y:S02]  /*2a10*/  IMAD.MOV.U32 R8, RZ, RZ, R29 ;  /* 0x000000ffff087224 */ /* 0x001fe400078e001d */
[----:B------:R-:W-:Y:S02]  /*2a20*/  IMAD.MOV.U32 R9, RZ, RZ, R46 ;  /* 0x000000ffff097224 */ /* 0x000fe400078e002e */
[----:B------:R-:W-:Y:S02]  /*2a30*/  IMAD.MOV.U32 R10, RZ, RZ, R30 ;  /* 0x000000ffff0a7224 */ /* 0x000fe400078e001e */
[----:B------:R-:W-:-:S05]  /*2a40*/  IMAD.MOV.U32 R11, RZ, RZ, R31 ;  /* 0x000000ffff0b7224 */ /* 0x000fca00078e001f */
[----:B------:R0:W-:Y:S02]  /*2a50*/  STL.128 [R1+0x1c0], R8 ;  /* 0x0001c00801007387 */ /* 0x0001e40000100c00 */
[----:B0-----:R-:W-:Y:S01]  /*2a60*/  IMAD.MOV.U32 R10, RZ, RZ, R20 ;  /* 0x000000ffff0a7224 */ /* 0x001fe200078e0014 */
[----:B------:R1:W-:Y:S01]  /*2a70*/  BAR.SYNC.DEFER_BLOCKING R209, 0x100 ;  /* 0x000400d10000751d */ /* 0x0003e20000010000 */
[----:B------:R-:W-:Y:S01]  /*2a80*/  IMAD.MOV.U32 R11, RZ, RZ, R21 ;  /* 0x000000ffff0b7224 */ /* 0x000fe200078e0015 */
[----:B------:R-:W-:Y:S01]  /*2a90*/  IADD3 R20, P0, R16, 0x138, RZ ;  /* 0x0000013810147810 */ /* 0x000fe20007f1e0ff */
[----:B------:R-:W-:Y:S02]  /*2aa0*/  IMAD.MOV.U32 R8, RZ, RZ, R0 ;  /* 0x000000ffff087224 */ /* 0x000fe400078e0000 */
[----:B------:R-:W-:Y:S02]  /*2ab0*/  IMAD.MOV.U32 R9, RZ, RZ, R15 ;  /* 0x000000ffff097224 */ /* 0x000fe400078e000f */
[----:B------:R-:W-:-:S03]  /*2ac0*/  IMAD.X R21, RZ, RZ, R17, P0 ;  /* 0x000000ffff157224 */ /* 0x000fc600000e0611 */
        /* <DEDUP_REMOVED lines=11> */
[----:B------:R1:W-:Y:S01]  /*2b80*/  STL.128 [R1+0x200], R8 ;  /* 0x0002000801007387 */ /* 0x0003e20000100c00 */
[----:B--2---:R-:W-:-:S04]  /*2b90*/  LOP3.LUT R0, R36, 0x1, RZ, 0xfc, !PT ;  /* 0x0000000124007812 */ /* 0x004fc800078efcff */
[----:B------:R-:W-:-:S13]  /*2ba0*/  ISETP.NE.AND P1, PT, R0, 0x3, PT ;  /* 0x000000030000780c */ /* 0x000fda0003f25270 */
[----:B-1----:R-:W-:Y:S05]  /*2bb0*/  @!P1 BRA `(.L_x_11094) ;  /* 0x0000000000049947 */ /* 0x002fea0003800000 */
[----:B------:R-:W-:Y:S01]  /*2bc0*/  BPT.TRAP 0x1 ;  /* 0x000000040000795c */ /* 0x000fe20000300000 */
.L_x_11094:
[----:B------:R-:W-:Y:S05]  /*2bd0*/  BSYNC B0 ;  /* 0x0000000000007941 */ /* 0x000fea0003800000 */
.L_x_11093:
[----:B------:R-:W2:Y:S01]  /*2be0*/  LDL.64 R8, [R1+0x8] ;  /* 0x0000080001087983 */ /* 0x000ea20000100a00 */
[----:B-----5:R-:W-:Y:S01]  /*2bf0*/  SHF.L.U32 R13, R13, 0x1f, RZ ;  /* 0x0000001f0d0d7819 */ /* 0x020fe200000006ff */
[----:B------:R-:W-:Y:S01]  /*2c00*/  BSSY B0, `(.L_x_11095) ;  /* 0x0000006000007945 */ /* 0x000fe20003800000 */
[----:B--2---:R-:W-:-:S05]  /*2c10*/  MOV R9, R8 ;  /* 0x0000000800097202 */ /* 0x004fca0000000f00 */
[----:B------:R-:W-:-:S04]  /*2c20*/  IMAD R12, R12, 0x8, R9 ;  /* 0x000000080c0c7824 */ /* 0x000fc800078e0209 */
[----:B------:R0:W1:Y:S01]  /*2c30*/  SYNCS.PHASECHK.TRANS64.TRYWAIT P0, [R12+URZ], R13 ;  /* 0x0000000d0c0075a7 */ /* 0x000062000800017f */
[----:B------:R-:W-:Y:S05]  /*2c40*/  @!P1 BRA `(.L_x_11096) ;  /* 0x0000000000049947 */ /* 0x000fea0003800000 */
[----:B------:R-:W-:Y:S01]  /*2c50*/  BPT.TRAP 0x1 ;  /* 0x000000040000795c */ /* 0x000fe20000300000 */
.L_x_11096:
[----:B------:R-:W-:Y:S05]  /*2c60*/  BSYNC B0 ;  /* 0x0000000000007941 */ /* 0x000fea0003800000 */
.L_x_11095:
[----:B------:R-:W-:Y:S04]  /*2c70*/  BSSY B0, `(.L_x_11097) ;  /* 0x0000004000007945 */ /* 0x000fe80003800000 */
[----:B-1----:R-:W-:Y:S05]  /*2c80*/  @P0 BRA `(.L_x_11098) ;  /* 0x0000000000080947 */ /* 0x002fea0003800000 */
[----:B------:R-:W1:Y:S02]  /*2c90*/  SYNCS.PHASECHK.TRANS64.TRYWAIT P0, [R12+URZ], R13 ;  /* 0x0000000d0c0075a7 */ /* 0x000e64000800017f */
[----:B-1----:R-:W-:Y:S05]  /*2ca0*/  @!P0 BRA `(.L_x_11099) ;  /* 0x0000024000888947 */ /* 0x002fea0003800000 */
.L_x_11098:
[----:B------:R-:W-:Y:S05]  /*2cb0*/  BSYNC B0 ;  /* 0x0000000000007941 */ /* 0x000fea0003800000 */
.L_x_11097:
[----:B01----:R-:W2:Y:S04]  /*2cc0*/  LDL R13, [R1+0x210] ;  /* 0x00021000010d7983 */ /* 0x003ea80000100800 */
[----:B------:R-:W2:Y:S01]  /*2cd0*/  LDL.64 R8, [R1+0xa0] ;  /* 0x0000a00001087983 */ /* 0x000ea20000100a00 */
[----:B------:R-:W-:Y:S05]  /*2ce0*/  WARPSYNC.ALL ;  /* 0x0000000000007948 */ /* 0x000fea0003800000 */
[----:B------:R-:W3:Y:S04]  /*2cf0*/  LDL.64 R24, [R1+0x98] ;  /* 0x0000980001187983 */ /* 0x000ee80000100a00 */
[----:B------:R-:W4:Y:S04]  /*2d00*/  LDL.64 R10, [R1+0x98] ;  /* 0x00009800010a7983 */ /* 0x000f280000100a00 */
[----:B------:R-:W5:Y:S01]  /*2d10*/  LDL.64 R14, [R1+0x98] ;  /* 0x00009800010e7983 */ /* 0x000f620000100a00 */
[----:B--2---:R-:W-:-:S03]  /*2d20*/  IMAD R8, R13, 0x300, R8 ;  /* 0x000003000d087824 */ /* 0x004fc600078e0208 */
[----:B------:R-:W2:Y:S01]  /*2d30*/  LDL.64 R20, [R1+0x98] ;  /* 0x0000980001147983 */ /* 0x000ea20000100a00 */
[----:B------:R-:W-:Y:S02]  /*2d40*/  R2UR UR7, R9 ;  /* 0x00000000090772ca */ /* 0x000fe400000e0000 */
[C---:B------:R-:W-:Y:S01]  /*2d50*/  R2UR UR6, R8.reuse ;  /* 0x00000000080672ca */ /* 0x040fe200000e0000 */
[----:B------:R-:W2:Y:S01]  /*2d60*/  LDL R19, [R1+0x21c] ;  /* 0x00021c0001137983 */ /* 0x000ea20000100800 */
[----:B------:R-:W-:Y:S01]  /*2d70*/  VIADD R12, R8, 0x2 ;  /* 0x00000002080c7836 */ /* 0x000fe20000000000 */
[----:B------:R-:W-:Y:S01]  /*2d80*/  BSSY B0, `(.L_x_11100) ;  /* 0x000002e000007945 */ /* 0x000fe20003800000 */
[----:B------:R-:W-:Y:S01]  /*2d90*/  IMAD.MOV.U32 R13, RZ, RZ, R9 ;  /* 0x000000ffff0d7224 */ /* 0x000fe200078e0009 */
[----:B------:R0:W-:Y:S01]  /*2da0*/  STL [R1+0x80], RZ ;  /* 0x000080ff01007387 */ /* 0x0001e20000100800 */
[----:B---3--:R-:W-:Y:S02]  /*2db0*/  R2UR UR4, R24 ;  /* 0x00000000180472ca */ /* 0x008fe400000e0000 */
[----:B------:R-:W-:-:S02]  /*2dc0*/  R2UR UR5, R25 ;  /* 0x00000000190572ca */ /* 0x000fc400000e0000 */
[----:B------:R-:W-:Y:S01]  /*2dd0*/  WARPGROUP.ARRIVE ;  /* 0x00000000000079c5 */ /* 0x000fe20000000000 */
[----:B----4-:R-:W-:Y:S02]  /*2de0*/  VIADD R10, R10, 0x2 ;  /* 0x000000020a0a7836 */ /* 0x010fe40000000000 */
[----:B-----5:R-:W-:Y:S02]  /*2df0*/  VIADD R14, R14, 0x4 ;  /* 0x000000040e0e7836 */ /* 0x020fe40000000000 */
[----:B--2---:R-:W-:-:S06]  /*2e00*/  VIADD R20, R20, 0x6 ;  /* 0x0000000614147836 */ /* 0x004fcc0000000000 */
[----:B------:R-:W-:Y:S01]  /*2e10*/  HGMMA.64x96x16.F32 R24, gdesc[UR4], RZ, !UPT, gsb0 ;  /* 0x01600000041879f0 */ /* 0x000fe2000c0008ff */
[----:B------:R-:W-:Y:S02]  /*2e20*/  R2UR UR6, R12 ;  /* 0x000000000c0672ca */ /* 0x000fe400000e0000 */
[----:B------:R-:W-:Y:S02]  /*2e30*/  R2UR UR7, R13 ;  /* 0x000000000d0772ca */ /* 0x000fe400000e0000 */
[----:B------:R-:W-:Y:S01]  /*2e40*/  R2UR UR4, R10 ;  /* 0x000000000a0472ca */ /* 0x000fe200000e0000 */
[C---:B------:R-:W-:Y:S01]  /*2e50*/  VIADD R10, R8.reuse, 0x4 ;  /* 0x00000004080a7836 */ /* 0x040fe20000000000 */
[----:B------:R-:W-:Y:S01]  /*2e60*/  R2UR UR5, R11 ;  /* 0x000000000b0572ca */ /* 0x000fe200000e0000 */
[----:B------:R-:W-:Y:S01]  /*2e70*/  IMAD.MOV.U32 R11, RZ, RZ, R9 ;  /* 0x000000ffff0b7224 */ /* 0x000fe200078e0009 */
[----:B------:R-:W-:Y:S01]  /*2e80*/  LEA.HI R0, R19, R19, RZ, 0x1 ;  /* 0x0000001313007211 */ /* 0x000fe200078f08ff */
[----:B------:R-:W-:Y:S01]  /*2e90*/  VIADD R8, R8, 0x6 ;  /* 0x0000000608087836 */ /* 0x000fe20000000000 */
[----:B------:R-:W-:-:S02]  /*2ea0*/  WARPGROUP.DEPBAR.LE gsb0, 0x0 ;  /* 0x00008000000079c5 */ /* 0x000fc40000010000 */
[----:B------:R-:W-:-:S07]  /*2eb0*/  WARPGROUP.ARRIVE ;  /* 0x00000000000079c5 */ /* 0x000fce0000000000 */
        /* <DEDUP_REMOVED lines=8> */
[----:B------:R-:W-:Y:S02]  /*2f40*/  R2UR UR6, R8 ;  /* 0x00000000080672ca */ /* 0x000fe400000e0000 */
[----:B------:R-:W-:Y:S02]  /*2f50*/  R2UR UR7, R9 ;  /* 0x00000000090772ca */ /* 0x000fe400000e0000 */
[----:B------:R-:W-:Y:S02]  /*2f60*/  R2UR UR4, R20 ;  /* 0x00000000140472ca */ /* 0x000fe400000e0000 */
[----:B------:R-:W-:Y:S02]  /*2f70*/  R2UR UR5, R21 ;  /* 0x00000000150572ca */ /* 0x000fe400000e0000 */
[----:B------:R-:W-:Y:S01]  /*2f80*/  LOP3.LUT R8, R0, 0xfffffffe, RZ, 0xc0, !PT ;  /* 0xfffffffe00087812 */ /* 0x000fe200078ec0ff */
[----:B------:R-:W-:-:S04]  /*2f90*/  IMAD.MOV.U32 R0, RZ, RZ, 0x1 ;  /* 0x00000001ff007424 */ /* 0x000fc800078e00ff */
[----:B------:R-:W-:Y:S01]  /*2fa0*/  IMAD.IADD R8, R19, 0x1, -R8 ;  /* 0x0000000113087824 */ /* 0x000fe200078e0a08 */
[----:B------:R0:W-:Y:S04]  /*2fb0*/  STL [R1+0x80], R0 ;  /* 0x0000800001007387 */ /* 0x0001e80000100800 */
[----:B------:R-:W-:Y:S01]  /*2fc0*/  SHF.L.U32 R8, R8, 0x1f, RZ ;  /* 0x0000001f08087819 */ /* 0x000fe200000006ff */
[----:B------:R0:W-:Y:S04]  /*2fd0*/  STL [R1+0x80], R0 ;  /* 0x0000800001007387 */ /* 0x0001e80000100800 */
[----:B------:R0:W-:Y:S04]  /*2fe0*/  STL [R1+0x80], R0 ;  /* 0x0000800001007387 */ /* 0x0001e80000100800 */
[----:B------:R0:W-:Y:S01]  /*2ff0*/  STL [R1+0x80], R0 ;  /* 0x0000800001007387 */ /* 0x0001e20000100800 */
[----:B------:R-:W-:-:S02]  /*3000*/  WARPGROUP.DEPBAR.LE gsb0, 0x0 ;  /* 0x00008000000079c5 */ /* 0x000fc40000010000 */
[----:B------:R-:W-:-:S06]  /*3010*/  WARPGROUP.ARRIVE ;  /* 0x00000000000079c5 */ /* 0x000fcc0000000000 */
[----:B------:R-:W-:Y:S03]  /*3020*/  HGMMA.64x96x16.F32 R24, gdesc[UR4], R24, gsb0 ;  /* 0x01600000041879f0 */ /* 0x000fe60008000818 */
[----:B------:R-:W-:Y:S02]  /*3030*/  WARPGROUP.DEPBAR.LE gsb0, 0x0 ;  /* 0x00008000000079c5 */ /* 0x000fe40000010000 */
[----:B------:R-:W1:Y:S02]  /*3040*/  SYNCS.PHASECHK.TRANS64.TRYWAIT P0, [UR44+0x32410], R8 ;  /* 0x03241008ff0075a7 */ /* 0x000e64000800016c */
[----:B01----:R-:W-:Y:S05]  /*3050*/  @!P0 BRA `(.L_x_11101) ;  /* 0x0000023c00b08947 */ /* 0x003fea0003800000 */
.L_x_11320:
[----:B------:R-:W-:Y:S05]  /*3060*/  BSYNC B0 ;  /* 0x0000000000007941 */ /* 0x000fea0003800000 */
.L_x_11100:
[----:B------:R-:W2:Y:S04]  /*3070*/  LDL R10, [R1+0x54] ;  /* 0x00005400010a7983 */ /* 0x000ea80000100800 */
[----:B0-----:R0:W5:Y:S01]  /*3080*/  LDL.64 R8, [R1+0x210] ;  /* 0x0002100001087983 */ /* 0x0011620000100a00 */
[----:B------:R-:W-:Y:S01]  /*3090*/  BSSY B0, `(.L_x_11102) ;  /* 0x0000005000007945 */ /* 0x000fe20003800000 */
[----:B--2---:R-:W-:-:S04]  /*30a0*/  LOP3.LUT R10, R10, 0x1, RZ, 0xfc, !PT ;  /* 0x000000010a0a7812 */ /* 0x004fc800078efcff */
[----:B------:R-:W-:-:S13]  /*30b0*/  ISETP.NE.AND P1, PT, R10, 0x3, PT ;  /* 0x000000030a00780c */ /* 0x000fda0003f25270 */
[----:B0-----:R-:W-:Y:S05]  /*30c0*/  @!P1 BRA `(.L_x_11103) ;  /* 0x0000000000049947 */ /* 0x001fea0003800000 */
[----:B------:R-:W-:Y:S01]  /*30d0*/  BPT.TRAP 0x1 ;  /* 0x000000040000795c */ /* 0x000fe20000300000 */
.L_x_11103:
[----:B------:R-:W-:Y:S05]  /*30e0*/  BSYNC B0 ;  /* 0x0000000000007941 */ /* 0x000fea0003800000 */
.L_x_11102:
        /* <DEDUP_REMOVED lines=8> */
.L_x_11105:
[----:B------:R-:W-:Y:S05]  /*3170*/  BSYNC B0 ;  /* 0x0000000000007941 */ /* 0x000fea0003800000 */
.L_x_11104:
[----:B------:R-:W-:Y:S04]  /*3180*/  BSSY B0, `(.L_x_11106) ;  /* 0x0000004000007945 */ /* 0x000fe80003800000 */
[----:B-1----:R-:W-:Y:S05]  /*3190*/  @P0 BRA `(.L_x_11107) ;  /* 0x0000000000080947 */ /* 0x002fea0003800000 */
[----:B------:R-:W1:Y:S02]  /*31a0*/  SYNCS.PHASECHK.TRANS64.TRYWAIT P0, [R8+URZ], R9 ;  /* 0x00000009080075a7 */ /* 0x000e64000800017f */
[----:B-1----:R-:W-:Y:S05]  /*31b0*/  @!P0 BRA `(.L_x_11108) ;  /* 0x0000023c00708947 */ /* 0x002fea0003800000 */
.L_x_11107:
[----:B------:R-:W-:Y:S05]  /*31c0*/  BSYNC B0 ;  /* 0x0000000000007941 */ /* 0x000fea0003800000 */
.L_x_11106:
[----:B------:R-:W2:Y:S04]  /*31d0*/  LDL R13, [R1+0x210] ;  /* 0x00021000010d7983 */ /* 0x000ea80000100800 */
[----:B01----:R-:W2:Y:S04]  /*31e0*/  LDL.64 R8, [R1+0x118] ;  /* 0x0001180001087983 */ /* 0x003ea80000100a00 */
[----:B------:R-:W3:Y:S04]  /*31f0*/  LDL R12, [R1+0x90] ;  /* 0x00009000010c7983 */ /* 0x000ee80000100800 */
[----:B------:R-:W4:Y:S04]  /*3200*/  LDL.64 R10, [R1+0x110] ;  /* 0x00011000010a7983 */ /* 0x000f280000100a00 */
[----:B------:R-:W5:Y:S04]  /*3210*/  LDL.64 R14, [R1+0x110] ;  /* 0x00011000010e7983 */ /* 0x000f680000100a00 */
[----:B------:R-:W5:Y:S04]  /*3220*/  LDL.64 R20, [R1+0x110] ;  /* 0x0001100001147983 */ /* 0x000f680000100a00 */
[----:B------:R-:W5:Y:S01]  /*3230*/  LDL.64 R72, [R1+0x110] ;  /* 0x0001100001487983 */ /* 0x000f620000100a00 */
[----:B------:R-:W-:Y:S05]  /*3240*/  WARPSYNC.ALL ;  /* 0x0000000000007948 */ /* 0x000fea0003800000 */
[----:B------:R-:W-:Y:S01]  /*3250*/  WARPGROUP.ARRIVE ;  /* 0x00000000000079c5 */ /* 0x000fe20000000000 */
[----:B--2---:R-:W-:Y:S01]  /*3260*/  IMAD R8, R13, 0xc00, R8 ;  /* 0x00000c000d087824 */ /* 0x004fe200078e0208 */
[----:B------:R-:W-:-:S02]  /*3270*/  R2UR UR7, R9 ;  /* 0x00000000090772ca */ /* 0x000fc400000e0000 */
[----:B---3--:R-:W-:Y:S02]  /*3280*/  ISETP.NE.U32.AND P0, PT, R12, RZ, PT ;  /* 0x000000ff0c00720c */ /* 0x008fe40003f05070 */
[----:B------:R-:W-:Y:S01]  /*3290*/  R2UR UR6, R8 ;  /* 0x00000000080672ca */ /* 0x000fe200000e0000 */
[----:B------:R-:W2:Y:S01]  /*32a0*/  LDL.64 R12, [R1+0x110] ;  /* 0x00011000010c7983 */ /* 0x000ea20000100a00 */
[----:B----4-:R-:W-:Y:S02]  /*32b0*/  R2UR UR4, R10 ;  /* 0x000000000a0472ca */ /* 0x010fe400000e0000 */
[----:B------:R-:W-:-:S07]  /*32c0*/  R2UR UR5, R11 ;  /* 0x000000000b0572ca */ /* 0x000fce00000e0000 */
[----:B------:R-:W-:-:S06]  /*32d0*/  VOTEU.ANY UP0, P0 ;  /* 0x00000000003f7886 */ /* 0x000fcc0000000100 */
[----:B------:R-:W-:Y:S01]  /*32e0*/  HGMMA.64x96x16.F32 R24, gdesc[UR4], R24, UP0, gsb0 ;  /* 0x01600000041879f0 */ /* 0x000fe2000b800818 */
[----:B-----5:R-:W-:Y:S02]  /*32f0*/  VIADD R14, R14, 0x2 ;  /* 0x000000020e0e7836 */ /* 0x020fe40000000000 */
[----:B------:R-:W-:Y:S02]  /*3300*/  VIADD R10, R8, 0x2 ;  /* 0x00000002080a7836 */ /* 0x000fe40000000000 */
[----:B------:R-:W-:Y:S01]  /*3310*/  IMAD.MOV.U32 R11, RZ, RZ, R9 ;  /* 0x000000ffff0b7224 */ /* 0x000fe200078e0009 */
[----:B------:R-:W-:Y:S02]  /*3320*/  R2UR UR4, R14 ;  /* 0x000000000e0472ca */ /* 0x000fe400000e0000 */
[----:B------:R-:W-:Y:S02]  /*3330*/  R2UR UR6, R10 ;  /* 0x000000000a0672ca */ /* 0x000fe400000e0000 */
[----:B------:R-:W-:-:S02]  /*3340*/  R2UR UR7, R11 ;  /* 0x000000000b0772ca */ /* 0x000fc400000e0000 */
[----:B------:R-:W-:Y:S02]  /*3350*/  R2UR UR5, R15 ;  /* 0x000000000f0572ca */ /* 0x000fe400000e0000 */
[----:B------:R-:W3:Y:S01]  /*3360*/  LDL.64 R14, [R1+0x110] ;  /* 0x00011000010e7983 */ /* 0x000ee20000100a00 */
[----:B------:R-:W-:Y:S02]  /*3370*/  WARPGROUP.DEPBAR.LE gsb0, 0x0 ;  /* 0x00008000000079c5 */ /* 0x000fe40000010000 */
[----:B------:R-:W-:-:S08]  /*3380*/  WARPGROUP.ARRIVE ;  /* 0x00000000000079c5 */ /* 0x000fd00000000000 */
[----:B------:R-:W-:Y:S01]  /*3390*/  HGMMA.64x96x16.F32 R24, gdesc[UR4], R24, gsb0 ;  /* 0x01600000041879f0 */ /* 0x000fe20008000818 */
[----:B------:R-:W-:Y:S02]  /*33a0*/  VIADD R20, R20, 0x4 ;  /* 0x0000000414147836 */ /* 0x000fe40000000000 */
[----:B------:R-:W-:Y:S02]  /*33b0*/  VIADD R10, R8, 0x4 ;  /* 0x00000004080a7836 */ /* 0x000fe40000000000 */
[----:B------:R-:W-:Y:S01]  /*33c0*/  IMAD.MOV.U32 R11, RZ, RZ, R9 ;  /* 0x000000ffff0b7224 */ /* 0x000fe200078e0009 */
[----:B------:R-:W-:Y:S02]  /*33d0*/  R2UR UR4, R20 ;  /* 0x00000000140472ca */ /* 0x000fe400000e0000 */
[----:B------:R-:W-:Y:S02]  /*33e0*/  R2UR UR6, R10 ;  /* 0x000000000a0672ca */ /* 0x000fe400000e0000 */
[----:B------:R-:W-:-:S02]  /*33f0*/  R2UR UR7, R11 ;  /* 0x000000000b0772ca */ /* 0x000fc400000e0000 */
[----:B------:R-:W-:Y:S02]  /*3400*/  R2UR UR5, R21 ;  /* 0x00000000150572ca */ /* 0x000fe400000e0000 */
[----:B------:R-:W4:Y:S01]  /*3410*/  LDL.64 R20, [R1+0x110] ;  /* 0x0001100001147983 */ /* 0x000f220000100a00 */
        /* <DEDUP_REMOVED lines=10> */
[----:B------:R-:W5:Y:S01]  /*34c0*/  LDL.64 R72, [R1+0x110] ;  /* 0x0001100001487983 */ /* 0x000f620000100a00 */
[----:B------:R-:W-:Y:S02]  /*34d0*/  WARPGROUP.DEPBAR.LE gsb0, 0x0 ;  /* 0x00008000000079c5 */ /* 0x000fe40000010000 */
[----:B------:R-:W-:-:S08]  /*34e0*/  WARPGROUP.ARRIVE ;  /* 0x00000000000079c5 */ /* 0x000fd00000000000 */
[----:B------:R-:W-:Y:S01]  /*34f0*/  HGMMA.64x96x16.F32 R24, gdesc[UR4], R24, gsb0 ;  /* 0x01600000041879f0 */ /* 0x000fe20008000818 */
[----:B--2---:R-:W-:Y:S02]  /*3500*/  VIADD R12, R12, 0x400 ;  /* 0x000004000c0c7836 */ /* 0x004fe40000000000 */
[----:B------:R-:W-:Y:S02]  /*3510*/  VIADD R10, R8, 0x300 ;  /* 0x00000300080a7836 */ /* 0x000fe40000000000 */
[----:B------:R-:W-:Y:S01]  /*3520*/  IMAD.MOV.U32 R11, RZ, RZ, R9 ;  /* 0x000000ffff0b7224 */ /* 0x000fe200078e0009 */
[----:B------:R-:W-:Y:S02]  /*3530*/  R2UR UR4, R12 ;  /* 0x000000000c0472ca */ /* 0x000fe400000e0000 */
[----:B------:R-:W-:Y:S02]  /*3540*/  R2UR UR6, R10 ;  /* 0x000000000a0672ca */ /* 0x000fe400000e0000 */
[----:B------:R-:W-:-:S02]  /*3550*/  R2UR UR7, R11 ;  /* 0x000000000b0772ca */ /* 0x000fc400000e0000 */
[----:B------:R-:W-:Y:S02]  /*3560*/  R2UR UR5, R13 ;  /* 0x000000000d0572ca */ /* 0x000fe400000e0000 */
[----:B------:R-:W2:Y:S01]  /*3570*/  LDL.64 R12, [R1+0x110] ;  /* 0x00011000010c7983 */ /* 0x000ea20000100a00 */
[----:B------:R-:W-:Y:S02]  /*3580*/  WARPGROUP.DEPBAR.LE gsb0, 0x0 ;  /* 0x00008000000079c5 */ /* 0x000fe40000010000 */
[----:B------:R-:W-:-:S08]  /*3590*/  WARPGROUP.ARRIVE ;  /* 0x00000000000079c5 */ /* 0x000fd00000000000 */
[----:B------:R-:W-:Y:S01]  /*35a0*/  HGMMA.64x96x16.F32 R24, gdesc[UR4], R24, gsb0 ;  /* 0x01600000041879f0 */ /* 0x000fe20008000818 */
[----:B---3--:R-:W-:Y:S02]  /*35b0*/  VIADD R14, R14, 0x402 ;  /* 0x000004020e0e7836 */ /* 0x008fe40000000000 */
        /* <DEDUP_REMOVED lines=10> */
[----:B----4-:R-:W-:Y:S02]  /*3660*/  VIADD R20, R20, 0x404 ;  /* 0x0000040414147836 */ /* 0x010fe40000000000 */
        /* <DEDUP_REMOVED lines=10> */
[----:B-----5:R-:W-:Y:S02]  /*3710*/  VIADD R72, R72, 0x406 ;  /* 0x0000040648487836 */ /* 0x020fe40000000000 */
        /* <DEDUP_REMOVED lines=60> */
[----:B------:R-:W-:Y:S01]  /*3ae0*/  R2UR UR5, R13 ;  /* 0x000000000d0572ca */ /* 0x000fe200000e0000 */
[----:B------:R-:W0:Y:S01]  /*3af0*/  S2R R19, SR_TID.X ;  /* 0x0000000000137919 */ /* 0x000e220000002100 */
[----:B---3--:R-:W-:Y:S01]  /*3b00*/  VIADD R14, R14, 0xc02 ;  /* 0x00000c020e0e7836 */ /* 0x008fe20000000000 */
[----:B------:R-:W-:Y:S02]  /*3b10*/  WARPGROUP.DEPBAR.LE gsb0, 0x0 ;  /* 0x00008000000079c5 */ /* 0x000fe40000010000 */
[----:B------:R-:W-:-:S08]  /*3b20*/  WARPGROUP.ARRIVE ;  /* 0x00000000000079c5 */ /* 0x000fd00000000000 */
[----:B------:R-:W-:Y:S01]  /*3b30*/  HGMMA.64x96x16.F32 R24, gdesc[UR4], R24, gsb0 ;  /* 0x01600000041879f0 */ /* 0x000fe20008000818 */
[----:B0-----:R-:W-:-:S04]  /*3b40*/  LOP3.LUT R19, R19, 0x7f, RZ, 0xc0, !PT ;  /* 0x0000007f13137812 */ /* 0x001fc800078ec0ff */
[----:B------:R-:W-:Y:S01]  /*3b50*/  ISETP.NE.AND P0, PT, R19, RZ, PT ;  /* 0x000000ff1300720c */ /* 0x000fe20003f05270 */
[----:B------:R-:W-:Y:S02]  /*3b60*/  VIADD R10, R8, 0x902 ;  /* 0x00000902080a7836 */ /* 0x000fe40000000000 */
[----:B------:R-:W-:Y:S01]  /*3b70*/  IMAD.MOV.U32 R11, RZ, RZ, R9 ;  /* 0x000000ffff0b7224 */ /* 0x000fe200078e0009 */
[----:B------:R-:W-:-:S09]  /*3b80*/  R2UR UR4, R14 ;  /* 0x000000000e0472ca */ /* 0x000fd200000e0000 */
[----:B------:R-:W2:Y:S04]  /*3b90*/  @!P0 LDL.64 R74, [R1+0x30] ;  /* 0x00003000014a8983 */ /* 0x000ea80000100a00 */
[----:B------:R-:W3:Y:S01]  /*3ba0*/  @!P0 LDL R19, [R1+0x210] ;  /* 0x0002100001138983 */ /* 0x000ee20000100800 */
[----:B------:R-:W-:Y:S02]  /*3bb0*/  R2UR UR6, R10 ;  /* 0x000000000a0672ca */ /* 0x000fe400000e0000 */
[----:B------:R-:W-:Y:S02]  /*3bc0*/  R2UR UR7, R11 ;  /* 0x000000000b0772ca */ /* 0x000fe400000e0000 */
[----:B------:R-:W-:Y:S01]  /*3bd0*/  R2UR UR5, R15 ;  /* 0x000000000f0572ca */ /* 0x000fe200000e0000 */
[----:B------:R-:W-:-:S02]  /*3be0*/  WARPGROUP.DEPBAR.LE gsb0, 0x0 ;  /* 0x00008000000079c5 */ /* 0x000fc40000010000 */
[----:B------:R-:W-:-:S10]  /*3bf0*/  WARPGROUP.ARRIVE ;  /* 0x00000000000079c5 */ /* 0x000fd40000000000 */
[----:B------:R-:W-:Y:S01]  /*3c00*/  HGMMA.64x96x16.F32 R24, gdesc[UR4], R24, gsb0 ;  /* 0x01600000041879f0 */ /* 0x000fe20008000818 */
[----:B----4-:R-:W-:Y:S02]  /*3c10*/  VIADD R20, R20, 0xc04 ;  /* 0x00000c0414147836 */ /* 0x010fe40000000000 */
[----:B------:R-:W-:Y:S02]  /*3c20*/  VIADD R10, R8, 0x904 ;  /* 0x00000904080a7836 */ /* 0x000fe40000000000 */
[----:B------:R-:W-:Y:S01]  /*3c30*/  IMAD.MOV.U32 R11, RZ, RZ, R9 ;  /* 0x000000ffff0b7224 */ /* 0x000fe200078e0009 */
[----:B------:R-:W-:Y:S02]  /*3c40*/  R2UR UR4, R20 ;  /* 0x00000000140472ca */ /* 0x000fe400000e0000 */
[----:B------:R-:W-:Y:S02]  /*3c50*/  R2UR UR6, R10 ;  /* 0x000000000a0672ca */ /* 0x000fe400000e0000 */
[----:B------:R-:W-:-:S02]  /*3c60*/  R2UR UR7, R11 ;  /* 0x000000000b0772ca */ /* 0x000fc400000e0000 */
[----:B------:R-:W-:Y:S01]  /*3c70*/  R2UR UR5, R21 ;  /* 0x00000000150572ca */ /* 0x000fe200000e0000 */
[----:B------:R-:W-:Y:S01]  /*3c80*/  VIADD R8, R8, 0x906 ;  /* 0x0000090608087836 */ /* 0x000fe20000000000 */
[----:B------:R-:W-:Y:S02]  /*3c90*/  WARPGROUP.DEPBAR.LE gsb0, 0x0 ;  /* 0x00008000000079c5 */ /* 0x000fe40000010000 */
[----:B------:R-:W-:-:S09]  /*3ca0*/  WARPGROUP.ARRIVE ;  /* 0x00000000000079c5 */ /* 0x000fd20000000000 */
[----:B------:R-:W-:Y:S01]  /*3cb0*/  HGMMA.64x96x16.F32 R24, gdesc[UR4], R24, gsb0 ;  /* 0x01600000041879f0 */ /* 0x000fe20008000818 */
[----:B-----5:R-:W-:Y:S01]  /*3cc0*/  VIADD R72, R72, 0xc06 ;  /* 0x00000c0648487836 */ /* 0x020fe20000000000 */
[----:B------:R-:W-:Y:S02]  /*3cd0*/  R2UR UR6, R8 ;  /* 0x00000000080672ca */ /* 0x000fe400000e0000 */
[----:B------:R-:W-:Y:S02]  /*3ce0*/  R2UR UR7, R9 ;  /* 0x00000000090772ca */ /* 0x000fe400000e0000 */
[----:B------:R-:W-:Y:S02]  /*3cf0*/  R2UR UR4, R72 ;  /* 0x00000000480472ca */ /* 0x000fe400000e0000 */
[----:B------:R-:W-:Y:S01]  /*3d00*/  R2UR UR5, R73 ;  /* 0x00000000490572ca */ /* 0x000fe200000e0000 */
[----:B------:R-:W-:Y:S04]  /*3d10*/  STL [R1+0x90], R0 ;  /* 0x0000900001007387 */ /* 0x000fe80000100800 */
[----:B------:R-:W-:Y:S01]  /*3d20*/  STL [R1+0x90], R0 ;  /* 0x0000900001007387 */ /* 0x000fe20000100800 */
[----:B------:R-:W-:-:S02]  /*3d30*/  WARPGROUP.DEPBAR.LE gsb0, 0x0 ;  /* 0x00008000000079c5 */ /* 0x000fc40000010000 */
[----:B------:R-:W-:-:S06]  /*3d40*/  WARPGROUP.ARRIVE ;  /* 0x00000000000079c5 */ /* 0x000fcc0000000000 */
[----:B------:R-:W-:Y:S01]  /*3d50*/  HGMMA.64x96x16.F32 R24, gdesc[UR4], R24, gsb0 ;  /* 0x01600000041879f0 */ /* 0x000fe20008000818 */
[----:B--2---:R-:W-:Y:S01]  /*3d60*/  @!P0 MOV R74, R74 ;  /* 0x0000004a004a8202 */ /* 0x004fe20000000f00 */
[----:B------:R-:W-:Y:S04]  /*3d70*/  STL [R1+0x90], R0 ;  /* 0x0000900001007387 */ /* 0x000fe80000100800 */
[----:B------:R-:W-:Y:S01]  /*3d80*/  STL [R1+0x90], R0 ;  /* 0x0000900001007387 */ /* 0x000fe20000100800 */
[----:B---3--:R-:W-:-:S03]  /*3d90*/  @!P0 IMAD R19, R19, 0x8, R74 ;  /* 0x0000000813138824 */ /* 0x008fc600078e024a */
[----:B------:R-:W-:Y:S04]  /*3da0*/  STL [R1+0x90], R0 ;  /* 0x0000900001007387 */ /* 0x000fe80000100800 */
[----:B------:R-:W-:Y:S04]  /*3db0*/  STL [R1+0x90], R0 ;  /* 0x0000900001007387 */ /* 0x000fe80000100800 */
[----:B------:R-:W-:Y:S04]  /*3dc0*/  STL [R1+0x90], R0 ;  /* 0x0000900001007387 */ /* 0x000fe80000100800 */
[----:B------:R-:W-:Y:S04]  /*3dd0*/  STL [R1+0x90], R0 ;  /* 0x0000900001007387 */ /* 0x000fe80000100800 */
[----:B------:R-:W-:Y:S01]  /*3de0*/  STL [R1+0x90], R0 ;  /* 0x0000900001007387 */ /* 0x000fe20000100800 */
[----:B------:R-:W-:-:S03]  /*3df0*/  @!P0 PRMT R8, RZ, 0x654, R19 ;  /* 0x00000654ff088816 */ /* 0x000fc60000000013 */
[----:B------:R-:W-:Y:S04]  /*3e00*/  STL [R1+0x90], R0 ;  /* 0x0000900001007387 */ /* 0x000fe80000100800 */
[----:B------:R-:W-:Y:S04]  /*3e10*/  STL [R1+0x90], R0 ;  /* 0x0000900001007387 */ /* 0x000fe80000100800 */
[----:B------:R-:W-:Y:S04]  /*3e20*/  STL [R1+0x90], R0 ;  /* 0x0000900001007387 */ /* 0x000fe80000100800 */
[----:B------:R-:W-:Y:S04]  /*3e30*/  STL [R1+0x90], R0 ;  /* 0x0000900001007387 */ /* 0x000fe80000100800 */
[----:B------:R-:W-:Y:S04]  /*3e40*/  STL [R1+0x90], R0 ;  /* 0x0000900001007387 */ /* 0x000fe80000100800 */
[----:B------:R-:W-:Y:S04]  /*3e50*/  STL [R1+0x90], R0 ;  /* 0x0000900001007387 */ /* 0x000fe80000100800 */
[----:B------:R-:W-:Y:S01]  /*3e60*/  STL [R1+0x90], R0 ;  /* 0x0000900001007387 */ /* 0x000fe20000100800 */
[----:B------:R-:W-:-:S02]  /*3e70*/  WARPGROUP.DEPBAR.LE gsb0, 0x0 ;  /* 0x00008000000079c5 */ /* 0x000fc40000010000 */
[----:B------:R0:W-:Y:S06]  /*3e80*/  BAR.ARV R208, 0x100 ;  /* 0x000400d00000751d */ /* 0x0001ec0000002000 */
[----:B------:R1:W-:Y:S01]  /*3e90*/  @!P0 SYNCS.ARRIVE.TRANS64.RED.A1T0 RZ, [R8+URZ], RZ ;  /* 0x000000ff08ff89a7 */ /* 0x0003e2000810043f */
[----:B------:R-:W2:Y:S04]  /*3ea0*/  LDL R9, [R198+0x24] ;  /* 0x00002400c6097983 */ /* 0x000ea80000100800 */
[----:B------:R-:W3:Y:S04]  /*3eb0*/  LDL R11, [R1+0x70] ;  /* 0x00007000010b7983 */ /* 0x000ee80000100800 */
[----:B-1----:R-:W4:Y:S04]  /*3ec0*/  LDL R8, [R198] ;  /* 0x00000000c6087983 */ /* 0x002f280000100800 */
[----:B------:R-:W5:Y:S04]  /*3ed0*/  LDL R10, [R198+0x8] ;  /* 0x00000800c60a7983 */ /* 0x000f680000100800 */
[----:B------:R-:W5:Y:S04]  /*3ee0*/  LDL R21, [R198+0x18] ;  /* 0x00001800c6157983 */ /* 0x000f680000100800 */
[----:B------:R-:W5:Y:S04]  /*3ef0*/  LDL R15, [R198+0x4] ;  /* 0x00000400c60f7983 */ /* 0x000f680000100800 */
[----:B------:R-:W5:Y:S04]  /*3f00*/  LDL R19, [R198+0xc] ;  /* 0x00000c00c6137983 */ /* 0x000f680000100800 */
[----:B------:R-:W5:Y:S04]  /*3f10*/  LDL R14, [R198+0x10] ;  /* 0x00001000c60e7983 */ /* 0x000f680000100800 */
[----:B------:R-:W5:Y:S01]  /*3f20*/  LDL R20, [R198+0x14] ;  /* 0x00001400c6147983 */ /* 0x000f620000100800 */
[----:B--2---:R-:W-:-:S13]  /*3f30*/  ISETP.NE.AND P1, PT, R9, 0x1, PT ;  /* 0x000000010900780c */ /* 0x004fda0003f25270 */
[----:B------:R-:W2:Y:S04]  /*3f40*/  @P1 LDL R12, [R198+0x28] ;  /* 0x00002800c60c1983 */ /* 0x000ea80000100800 */
[----:B------:R-:W2:Y:S01]  /*3f50*/  @P1 LDL R13, [R198+0x2c] ;  /* 0x00002c00c60d1983 */ /* 0x000ea20000100800 */
[----:B----4-:R-:W-:-:S04]  /*3f60*/  SHF.R.S32.HI R9, RZ, 0x1f, R8 ;  /* 0x0000001fff097819 */ /* 0x010fc80000011408 */
[----:B------:R-:W-:-:S04]  /*3f70*/  LEA.HI R72, R9, R8, RZ, 0x7 ;  /* 0x0000000809487211 */ /* 0x000fc800078f38ff */
[----:B------:R-:W-:-:S05]  /*3f80*/  LOP3.LUT R73, R72, 0xffffff80, RZ, 0xc0, !PT ;  /* 0xffffff8048497812 */ /* 0x000fca00078ec0ff */
[----:B------:R-:W-:-:S05]  /*3f90*/  IMAD.IADD R73, R8, 0x1, -R73 ;  /* 0x0000000108497824 */ /* 0x000fca00078e0a49 */
[----:B------:R-:W-:Y:S02]  /*3fa0*/  SHF.R.S32.HI R74, RZ, 0x1f, R73 ;  /* 0x0000001fff4a7819 */ /* 0x000fe40000011449 */
[----:B------:R-:W-:Y:S02]  /*3fb0*/  LEA.HI R78, R9, R8, RZ, 0x2 ;  /* 0x00000008094e7211 */ /* 0x000fe400078f10ff */
[----:B------:R-:W-:Y:S02]  /*3fc0*/  LEA.HI R75, R74, R73, RZ, 0x2 ;  /* 0x000000494a4b7211 */ /* 0x000fe400078f10ff */
[----:B------:R-:W-:Y:S02]  /*3fd0*/  LOP3.LUT R79, R78, 0xfffffffc, RZ, 0xc0, !PT ;  /* 0xfffffffc4e4f7812 */ /* 0x000fe400078ec0ff */
[--C-:B------:R-:W-:Y:S02]  /*3fe0*/  SHF.R.S32.HI R76, RZ, 0x2, R75.reuse ;  /* 0x00000002ff4c7819 */ /* 0x100fe4000001144b */
[----:B------:R-:W-:-:S02]  /*3ff0*/  SHF.R.S32.HI R77, RZ, 0x1f, R75 ;  /* 0x0000001fff4d7819 */ /* 0x000fc4000001144b */
[----:B------:R-:W-:Y:S02]  /*4000*/  SHF.R.S32.HI R9, RZ, 0x7, R72 ;  /* 0x00000007ff097819 */ /* 0x000fe40000011448 */
[----:B------:R-:W-:Y:S02]  /*4010*/  LEA.HI R77, R77, R76, RZ, 0x3 ;  /* 0x0000004c4d4d7211 */ /* 0x000fe400078f18ff */
[----:B------:R-:W-:Y:S01]  /*4020*/  LEA.HI R74, R74, R73, RZ, 0x5 ;  /* 0x000000494a4a7211 */ /* 0x000fe200078f28ff */
[----:B------:R-:W-:Y:S01]  /*4030*/  IMAD.IADD R79, R8, 0x1, -R79 ;  /* 0x00000001084f7824 */ /* 0x000fe200078e0a4f */
[----:B------:R-:W-:Y:S02]  /*4040*/  LOP3.LUT R77, R77, 0xfffffff8, RZ, 0xc0, !PT ;  /* 0xfffffff84d4d7812 */ /* 0x000fe400078ec0ff */
[----:B------:R-:W-:Y:S02]  /*4050*/  LEA.HI R72, R72, R9, RZ, 0x1 ;  /* 0x0000000948487211 */ /* 0x000fe400078f08ff */
[----:B------:R-:W-:Y:S01]  /*4060*/  SHF.R.S32.HI R74, RZ, 0x5, R74 ;  /* 0x00000005ff4a7819 */ /* 0x000fe2000001144a */
[----:B------:R-:W-:Y:S01]  /*4070*/  IMAD.IADD R77, R76, 0x1, -R77 ;  /* 0x000000014c4d7824 */ /* 0x000fe200078e0a4d */
[----:B------:R-:W-:-:S02]  /*4080*/  LOP3.LUT R72, R72, 0x3fffffe, RZ, 0xc0, !PT ;  /* 0x03fffffe48487812 */ /* 0x000fc400078ec0ff */
[----:B------:R-:W-:Y:S01]  /*4090*/  LEA.HI R8, R79, R79, RZ, 0x1 ;  /* 0x0000004f4f087211 */ /* 0x000fe200078f08ff */
[----:B---3--:R-:W-:Y:S02]  /*40a0*/  IMAD R74, R11, 0x8, R74 ;  /* 0x000000080b4a7824 */ /* 0x008fe400078e024a */
[----:B------:R-:W-:Y:S01]  /*40b0*/  IMAD.IADD R72, R9, 0x1, -R72 ;  /* 0x0000000109487824 */ /* 0x000fe200078e0a48 */
[----:B------:R-:W-:Y:S01]  /*40c0*/  LOP3.LUT R8, R8, 0x1ffffffe, RZ, 0xc0, !PT ;  /* 0x1ffffffe08087812 */ /* 0x000fe200078ec0ff */
[----:B------:R-:W-:-:S04]  /*40d0*/  IMAD.U32 R77, R74, 0x10, R77 ;  /* 0x000000104a4d7824 */ /* 0x000fc800078e004d */
[----:B------:R-:W-:Y:S02]  /*40e0*/  IMAD.IADD R8, R79, 0x1, -R8 ;  /* 0x000000014f087824 */ /* 0x000fe400078e0a08 */
[----:B------:R-:W-:-:S04]  /*40f0*/  IMAD R77, R72, 0x40, R77 ;  /* 0x00000040484d7824 */ /* 0x000fc800078e024d */
[----:B------:R-:W-:Y:S02]  /*4100*/  IMAD R11, R8, 0x8, R77 ;  /* 0x00000008080b7824 */ /* 0x000fe400078e024d */
[----:B------:R-:W-:Y:S01]  /*4110*/  IMAD.U32 R9, RZ, RZ, UR47 ;  /* 0x0000002fff097e24 */ /* 0x000fe2000f8e00ff */
[----:B------:R-:W-:-:S03]  /*4120*/  LOP3.LUT R8, R75, 0x7ffffffc, RZ, 0xc0, !PT ;  /* 0x7ffffffc4b087812 */ /* 0x000fc600078ec0ff */
[----:B-----5:R-:W-:Y:S02]  /*4130*/  IMAD R9, R9, -0x60, R10 ;  /* 0xffffffa009097824 */ /* 0x020fe400078e020a */
[----:B------:R-:W-:Y:S01]  /*4140*/  IMAD.IADD R8, R73, 0x1, -R8 ;  /* 0x0000000149087824 */ /* 0x000fe200078e0a08 */
[----:B------:R-:W-:Y:S01]  /*4150*/  ISETP.GE.AND P2, PT, R21, 0x1, PT ;  /* 0x000000011500780c */ /* 0x000fe20003f46270 */
[----:B------:R-:W-:Y:S02]  /*4160*/  UMOV UR4, 0xffffffa0 ;  /* 0xffffffa000047882 */ /* 0x000fe40000000000 */
[----:B------:R-:W-:Y:S01]  /*4170*/  UIMAD UR4, UR47, UR4, 0x60 ;  /* 0x000000602f0474a4 */ /* 0x000fe2000f8e0204 */
[----:B------:R-:W-:Y:S05]  /*4180*/  BSSY B0, `(.L_x_11109) ;  /* 0x000002b000007945 */ /* 0x000fea0003800000 */
[----:B------:R-:W-:-:S02]  /*4190*/  IMAD.U32 R73, RZ, RZ, UR4 ;  /* 0x00000004ff497e24 */ /* 0x000fc4000f8e00ff */
[----:B------:R-:W-:Y:S02]  /*41a0*/  VIADD R20, R20, UR4 ;  /* 0x0000000414147c36 */ /* 0x000fe40008000000 */
[----:B------:R-:W-:Y:S02]  /*41b0*/  IMAD R74, R8, -0x2, R73 ;  /* 0xfffffffe084a7824 */ /* 0x000fe400078e0249 */
[----:B--2---:R-:W-:-:S05]  /*41c0*/  @P1 IMAD.HI.U32 R12, R11, R12, RZ ;  /* 0x0000000c0b0c1227 */ /* 0x004fca00078e00ff */
[----:B------:R-:W-:-:S05]  /*41d0*/  @P1 SHF.R.U32.HI R11, RZ, R13, R12 ;  /* 0x0000000dff0b1219 */ /* 0x000fca000001160c */
[----:B------:R-:W1:Y:S01]  /*41e0*/  SHFL.IDX PT, R77, R11, RZ, 0x1c1f ;  /* 0x001c1fff0b4d7589 */ /* 0x000e6200000e0000 */
[----:B------:R-:W-:-:S04]  /*41f0*/  VIADD R13, R9, 0x61 ;  /* 0x00000061090d7836 */ /* 0x000fc80000000000 */
[----:B------:R-:W-:Y:S02]  /*4200*/  IMAD R12, R8, -0x2, R13 ;  /* 0xfffffffe080c7824 */ /* 0x000fe400078e020d */
[----:B------:R-:W-:Y:S02]  /*4210*/  VIADD R9, R9, 0x60 ;  /* 0x0000006009097836 */ /* 0x000fe40000000000 */
[----:B------:R-:W-:Y:S01]  /*4220*/  IMAD.IADD R13, R12, 0x1, -R15 ;  /* 0x000000010c0d7824 */ /* 0x000fe200078e0a0f */
[----:B------:R-:W-:Y:S01]  /*4230*/  LOP3.LUT R12, RZ, R19, RZ, 0x33, !PT ;  /* 0x00000013ff0c7212 */ /* 0x000fe200078e33ff */
[----:B------:R-:W-:Y:S02]  /*4240*/  IMAD R72, R8, -0x2, R9 ;  /* 0xfffffffe08487824 */ /* 0x000fe400078e0209 */
[C---:B------:R-:W-:Y:S02]  /*4250*/  IMAD.IADD R79, R13.reuse, 0x1, R14 ;  /* 0x000000010d4f7824 */ /* 0x040fe400078e020e */
[----:B------:R-:W-:-:S03]  /*4260*/  IMAD.IADD R14, R13, 0x1, R12 ;  /* 0x000000010d0e7824 */ /* 0x000fc600078e020c */
[----:B-1----:R-:W-:Y:S01]  /*4270*/  VIADDMNMX R8, R77, R79, R72, PT ;  /* 0x0000004f4d087246 */ /* 0x002fe20003800148 */
[----:B------:R-:W-:Y:S01]  /*4280*/  IMAD.IADD R9, R14, 0x1, R77 ;  /* 0x000000010e097824 */ /* 0x000fe200078e024d */
[----:B0-----:R-:W-:Y:S06]  /*4290*/  @!P2 BRA `(.L_x_11110) ;  /* 0x000000000064a947 */ /* 0x001fec0003800000 */
[----:B------:R-:W-:Y:S01]  /*42a0*/  IADD3 R12, -R15, R10, R77 ;  /* 0x0000000a0f0c7210 */ /* 0x000fe20007ffe14d */
[----:B------:R-:W-:Y:S03]  /*42b0*/  BSSY B1, `(.L_x_11111) ;  /* 0x0000014000017945 */ /* 0x000fe60003800000 */
[----:B------:R-:W-:-:S13]  /*42c0*/  ISETP.GT.AND P1, PT, R12, -0x1, PT ;  /* 0xffffffff0c00780c */ /* 0x000fda0003f24270 */
[----:B------:R-:W-:Y:S05]  /*42d0*/  @P1 BRA `(.L_x_11112) ;  /* 0x00000000002c1947 */ /* 0x000fea0003800000 */
[----:B------:R-:W-:Y:S01]  /*42e0*/  ISETP.NE.AND P1, PT, R21, 0x1, PT ;  /* 0x000000011500780c */ /* 0x000fe20003f25270 */
[----:B------:R-:W-:Y:S01]  /*42f0*/  BSSY B2, `(.L_x_11113) ;  /* 0x0000007000027945 */ /* 0x000fe20003800000 */
[----:B------:R-:W-:-:S11]  /*4300*/  LOP3.LUT R12, RZ, R12, RZ, 0x33, !PT ;  /* 0x0000000cff0c7212 */ /* 0x000fd600078e33ff */
[----:B------:R-:W-:Y:S05]  /*4310*/  @!P1 BRA `(.L_x_11114) ;  /* 0x0000000000109947 */ /* 0x000fea0003800000 */
[----:B------:R-:W2:Y:S04]  /*4320*/  LDL R13, [R198+0x1c] ;  /* 0x00001c00c60d7983 */ /* 0x000ea80000100800 */
[----:B------:R-:W3:Y:S01]  /*4330*/  LDL R19, [R198+0x20] ;  /* 0x00002000c6137983 */ /* 0x000ee20000100800 */
[----:B--2---:R-:W-:-:S05]  /*4340*/  IMAD.HI.U32 R12, R12, R13, RZ ;  /* 0x0000000d0c0c7227 */ /* 0x004fca00078e00ff */
[----:B---3--:R-:W-:-:S07]  /*4350*/  SHF.R.U32.HI R12, RZ, R19, R12 ;  /* 0x00000013ff0c7219 */ /* 0x008fce000001160c */
.L_x_11114:
[----:B------:R-:W-:Y:S05]  /*4360*/  BSYNC B2 ;  /* 0x0000000000027941 */ /* 0x000fea0003800000 */
.L_x_11113:
[----:B------:R-:W-:Y:S01]  /*4370*/  LOP3.LUT R12, RZ, R12, RZ, 0x33, !PT ;  /* 0x0000000cff0c7212 */ /* 0x000fe200078e33ff */
[----:B------:R-:W-:Y:S06]  /*4380*/  BRA `(.L_x_11115) ;  /* 0x0000000000187947 */ /* 0x000fec0003800000 */
.L_x_11112:
[----:B------:R-:W-:-:S13]  /*4390*/  ISETP.NE.AND P1, PT, R21, 0x1, PT ;  /* 0x000000011500780c */ /* 0x000fda0003f25270 */
[----:B------:R-:W-:Y:S05]  /*43a0*/  @!P1 BRA `(.L_x_11115) ;  /* 0x0000000000109947 */ /* 0x000fea0003800000 */
[----:B------:R-:W2:Y:S04]  /*43b0*/  LDL R13, [R198+0x1c] ;  /* 0x00001c00c60d7983 */ /* 0x000ea80000100800 */
[----:B------:R-:W3:Y:S01]  /*43c0*/  LDL R19, [R198+0x20] ;  /* 0x00002000c6137983 */ /* 0x000ee20000100800 */
[----:B--2---:R-:W-:-:S05]  /*43d0*/  IMAD.HI.U32 R12, R12, R13, RZ ;  /* 0x0000000d0c0c7227 */ /* 0x004fca00078e00ff */
[----:B---3--:R-:W-:-:S07]  /*43e0*/  SHF.R.U32.HI R12, RZ, R19, R12 ;  /* 0x00000013ff0c7219 */ /* 0x008fce000001160c */
.L_x_11115:
[----:B------:R-:W-:Y:S05]  /*43f0*/  BSYNC B1 ;  /* 0x0000000000017941 */ /* 0x000fea0003800000 */
.L_x_11111:
[----:B------:R-:W-:-:S05]  /*4400*/  IMAD R12, R21, R12, R74 ;  /* 0x0000000c150c7224 */ /* 0x000fca00078e024a */
[----:B------:R-:W-:Y:S02]  /*4410*/  VIMNMX R9, R9, R12, !PT ;  /* 0x0000000c09097248 */ /* 0x000fe40007fe0100 */
[----:B------:R-:W-:-:S07]  /*4420*/  VIADDMNMX R8, R12, R21, R8, PT ;  /* 0x000000150c087246 */ /* 0x000fce0003800108 */
.L_x_11110:
[----:B------:R-:W-:Y:S05]  /*4430*/  BSYNC B0 ;  /* 0x0000000000007941 */ /* 0x000fea0003800000 */
.L_x_11109:
[C---:B------:R-:W-:Y:S01]  /*4440*/  ISETP.GE.AND P1, PT, R20.reuse, 0x2, PT ;  /* 0x000000021400780c */ /* 0x040fe20003f26270 */
[----:B------:R-:W0:Y:S01]  /*4450*/  SHFL.IDX PT, R11, R11, 0x1, 0x1c1f ;  /* 0x003c1f000b0b7f89 */ /* 0x000e2200000e0000 */
[C---:B------:R-:W-:Y:S01]  /*4460*/  ISETP.GE.AND P5, PT, R20.reuse, 0xa, PT ;  /* 0x0000000a1400780c */ /* 0x040fe20003fa6270 */
[----:B------:R-:W-:Y:S01]  /*4470*/  BSSY B0, `(.L_x_11116) ;  /* 0x000008f000007945 */ /* 0x000fe20003800000 */
[C---:B------:R-:W-:Y:S02]  /*4480*/  ISETP.GT.AND P3, PT, R9.reuse, 0x1, !P1 ;  /* 0x000000010900780c */ /* 0x040fe40004f64270 */
[----:B------:R-:W-:Y:S02]  /*4490*/  ISETP.GE.AND P2, PT, R20, 0x9, PT ;  /* 0x000000091400780c */ /* 0x000fe40003f46270 */
[----:B------:R-:W-:Y:S02]  /*44a0*/  ISETP.LT.OR P3, PT, R8, 0x2, P3 ;  /* 0x000000020800780c */ /* 0x000fe40001f61670 */
[----:B------:R-:W-:-:S02]  /*44b0*/  ISETP.GT.AND P4, PT, R9, 0x8, !P2 ;  /* 0x000000080900780c */ /* 0x000fc40005784270 */
[----:B------:R-:W-:Y:S02]  /*44c0*/  FSEL R73, R25, -INF , !P3 ;  /* 0xff80000019497808 */ /* 0x000fe40005800000 */
[----:B------:R-:W-:Y:S02]  /*44d0*/  ISETP.GT.AND P3, PT, R9, 0x9, !P5 ;  /* 0x000000090900780c */ /* 0x000fe40006f64270 */
[----:B------:R-:W-:Y:S02]  /*44e0*/  P2R R25, PR, RZ, 0x20 ;  /* 0x00000020ff197803 */ /* 0x000fe40000000000 */
        /* <DEDUP_REMOVED lines=104> */
[----:B0-----:R-:W-:-:S03]  /*4b70*/  IMAD.IADD R9, R14, 0x1, R11 ;  /* 0x000000010e097824 */ /* 0x001fc600078e020b */
[----:B------:R-:W-:Y:S02]  /*4b80*/  ISETP.LT.OR P6, PT, R8, 0x5a, P6 ;  /* 0x0000005a0800780c */ /* 0x000fe400037c1670 */
[----:B------:R-:W-:Y:S02]  /*4b90*/  VIADDMNMX R8, R11, R79, R72, PT ;  /* 0x0000004f0b087246 */ /* 0x000fe40003800148 */
[----:B------:R-:W-:Y:S02]  /*4ba0*/  FSEL R177, R69, -INF , !P6 ;  /* 0xff80000045b17808 */ /* 0x000fe40007000000 */
[----:B------:R-:W-:-:S13]  /*4bb0*/  ISETP.GE.AND P6, PT, R21, 0x1, PT ;  /* 0x000000011500780c */ /* 0x000fda0003fc6270 */
[----:B------:R-:W-:Y:S05]  /*4bc0*/  @!P6 BRA `(.L_x_11117) ;  /* 0x000000000064e947 */ /* 0x000fea0003800000 */
        /* <DEDUP_REMOVED lines=12> */
.L_x_11121:
[----:B------:R-:W-:Y:S05]  /*4c90*/  BSYNC B2 ;  /* 0x0000000000027941 */ /* 0x000fea0003800000 */
.L_x_11120:
[----:B------:R-:W-:Y:S01]  /*4ca0*/  LOP3.LUT R10, RZ, R10, RZ, 0x33, !PT ;  /* 0x0000000aff0a7212 */ /* 0x000fe200078e33ff */
[----:B------:R-:W-:Y:S06]  /*4cb0*/  BRA `(.L_x_11122) ;  /* 0x0000000000187947 */ /* 0x000fec0003800000 */
.L_x_11119:
[----:B------:R-:W-:-:S13]  /*4cc0*/  ISETP.NE.AND P6, PT, R21, 0x1, PT ;  /* 0x000000011500780c */ /* 0x000fda0003fc5270 */
[----:B------:R-:W-:Y:S05]  /*4cd0*/  @!P6 BRA `(.L_x_11122) ;  /* 0x000000000010e947 */ /* 0x000fea0003800000 */
[----:B------:R-:W2:Y:S04]  /*4ce0*/  LDL R11, [R198+0x1c] ;  /* 0x00001c00c60b7983 */ /* 0x000ea80000100800 */
[----:B------:R-:W3:Y:S01]  /*4cf0*/  LDL R13, [R198+0x20] ;  /* 0x00002000c60d7983 */ /* 0x000ee20000100800 */
[----:B--2---:R-:W-:-:S05]  /*4d00*/  IMAD.HI.U32 R10, R10, R11, RZ ;  /* 0x0000000b0a0a7227 */ /* 0x004fca00078e00ff */
[----:B---3--:R-:W-:-:S07]  /*4d10*/  SHF.R.U32.HI R10, RZ, R13, R10 ;  /* 0x0000000dff0a7219 */ /* 0x008fce000001160a */
.L_x_11122:
[----:B------:R-:W-:Y:S05]  /*4d20*/  BSYNC B1 ;  /* 0x0000000000017941 */ /* 0x000fea0003800000 */
.L_x_11118:
[----:B------:R-:W-:-:S05]  /*4d30*/  IMAD R10, R21, R10, R74 ;  /* 0x0000000a150a7224 */ /* 0x000fca00078e024a */
[----:B------:R-:W-:Y:S02]  /*4d40*/  VIADDMNMX R8, R10, R21, R8, PT ;  /* 0x000000150a087246 */ /* 0x000fe40003800108 */
[----:B------:R-:W-:-:S07]  /*4d50*/  VIMNMX R9, R9, R10, !PT ;  /* 0x0000000a09097248 */ /* 0x000fce0007fe0100 */
.L_x_11117:
[----:B------:R-:W-:Y:S05]  /*4d60*/  BSYNC B0 ;  /* 0x0000000000007941 */ /* 0x000fea0003800000 */
.L_x_11116:
[C---:B------:R-:W-:Y:S01]  /*4d70*/  ISETP.GT.AND P1, PT, R9.reuse, 0x1, !P1 ;  /* 0x000000010900780c */ /* 0x040fe20004f24270 */
[----:B------:R-:W2:Y:S01]  /*4d80*/  LDL R176, [R1+0x27c] ;  /* 0x00027c0001b07983 */ /* 0x000ea20000100800 */
[----:B------:R-:W-:Y:S02]  /*4d90*/  ISETP.GT.AND P2, PT, R9, 0x8, !P2 ;  /* 0x000000080900780c */ /* 0x000fe40005744270 */
[C---:B------:R-:W-:Y:S01]  /*4da0*/  ISETP.LT.OR P1, PT, R8.reuse, 0x2, P1 ;  /* 0x000000020800780c */ /* 0x040fe20000f21670 */
[----:B------:R-:W3:Y:S01]  /*4db0*/  LDL R15, [R1+0x288] ;  /* 0x00028800010f7983 */ /* 0x000ee20000100800 */
[----:B------:R-:W-:Y:S02]  /*4dc0*/  ISETP.LT.OR P2, PT, R8, 0x9, P2 ;  /* 0x000000090800780c */ /* 0x000fe40001741670 */
[----:B------:R-:W-:Y:S01]  /*4dd0*/  FSEL R83, R27, -INF , !P1 ;  /* 0xff8000001b537808 */ /* 0x000fe20004800000 */
[----:B------:R-:W4:Y:S01]  /*4de0*/  LDL R156, [R1+0x278] ;  /* 0x00027800019c7983 */ /* 0x000f220000100800 */
[----:B------:R-:W-:-:S02]  /*4df0*/  ISETP.NE.AND P1, PT, R25, RZ, PT ;  /* 0x000000ff1900720c */ /* 0x000fc40003f25270 */
[----:B------:R-:W-:Y:S01]  /*4e00*/  FSEL R81, R30, -INF , !P2 ;  /* 0xff8000001e517808 */ /* 0x000fe20005000000 */
[----:B------:R-:W5:Y:S01]  /*4e10*/  LDL R220, [R1+0x280] ;  /* 0x0002800001dc7983 */ /* 0x000f620000100800 */
[----:B------:R-:W-:Y:S02]  /*4e20*/  ISETP.GT.AND P1, PT, R9, 0x9, !P1 ;  /* 0x000000090900780c */ /* 0x000fe40004f24270 */
[----:B------:R-:W-:Y:S01]  /*4e30*/  ISETP.NE.AND P2, PT, R32, RZ, PT ;  /* 0x000000ff2000720c */ /* 0x000fe20003f45270 */
[----:B------:R-:W5:Y:S01]  /*4e40*/  LDL R21, [R1+0x28c] ;  /* 0x00028c0001157983 */ /* 0x000f620000100800 */
[----:B------:R-:W-:Y:S02]  /*4e50*/  ISETP.LT.OR P1, PT, R8, 0xa, P1 ;  /* 0x0000000a0800780c */ /* 0x000fe40000f21670 */
[----:B------:R-:W-:Y:S01]  /*4e60*/  ISETP.NE.AND P6, PT, R33, RZ, PT ;  /* 0x000000ff2100720c */ /* 0x000fe20003fc5270 */
[----:B------:R-:W5:Y:S01]  /*4e70*/  LDL R143, [R1+0x210] ;  /* 0x00021000018f7983 */ /* 0x000f620000100800 */
[----:B------:R-:W-:-:S02]  /*4e80*/  FSEL R79, R31, -INF , !P1 ;  /* 0xff8000001f4f7808 */ /* 0x000fc40004800000 */
[----:B------:R-:W-:Y:S01]  /*4e90*/  ISETP.NE.AND P1, PT, R28, RZ, PT ;  /* 0x000000ff1c00720c */ /* 0x000fe20003f25270 */
[----:B------:R-:W5:Y:S01]  /*4ea0*/  LDL R27, [R1+0x294] ;  /* 0x00029400011b7983 */ /* 0x000f620000100800 */
[C---:B------:R-:W-:Y:S02]  /*4eb0*/  ISETP.GT.AND P3, PT, R9.reuse, 0x50, !P3 ;  /* 0x000000500900780c */ /* 0x040fe40005f64270 */
[C---:B------:R-:W-:Y:S01]  /*4ec0*/  ISETP.GT.AND P1, PT, R9.reuse, 0x10, !P1 ;  /* 0x000000100900780c */ /* 0x040fe20004f24270 */
[----:B------:R-:W5:Y:S01]  /*4ed0*/  LDL R152, [R1+0x270] ;  /* 0x0002700001987983 */ /* 0x000f620000100800 */
[C---:B------:R-:W-:Y:S02]  /*4ee0*/  ISETP.GT.AND P4, PT, R9.reuse, 0x51, !P4 ;  /* 0x000000510900780c */ /* 0x040fe40006784270 */
[----:B------:R-:W-:Y:S01]  /*4ef0*/  ISETP.LT.OR P1, PT, R8, 0x11, P1 ;  /* 0x000000110800780c */ /* 0x000fe20000f21670 */
[----:B------:R-:W5:Y:S01]  /*4f00*/  LDL R154, [R1+0x274] ;  /* 0x00027400019a7983 */ /* 0x000f620000100800 */
[----:B------:R-:W-:-:S02]  /*4f10*/  ISETP.GT.AND P5, PT, R9, 0x58, !P5 ;  /* 0x000000580900780c */ /* 0x000fc40006fa4270 */
[----:B------:R-:W-:Y:S01]  /*4f20*/  FSEL R181, R34, -INF , !P1 ;  /* 0xff80000022b57808 */ /* 0x000fe20004800000 */
[----:B------:R-:W5:Y:S01]  /*4f30*/  LDL R112, [R1+0x220] ;  /* 0x0002200001707983 */ /* 0x000f620000100800 */
[----:B------:R-:W-:Y:S02]  /*4f40*/  ISETP.NE.AND P1, PT, R29, RZ, PT ;  /* 0x000000ff1d00720c */ /* 0x000fe40003f25270 */
[C---:B------:R-:W-:Y:S01]  /*4f50*/  ISETP.LT.OR P3, PT, R8.reuse, 0x51, P3 ;  /* 0x000000510800780c */ /* 0x040fe20001f61670 */
[----:B------:R-:W5:Y:S01]  /*4f60*/  LDL R114, [R1+0x224] ;  /* 0x0002240001727983 */ /* 0x000f620000100800 */
[----:B------:R-:W-:Y:S02]  /*4f70*/  ISETP.GT.AND P1, PT, R9, 0x11, !P1 ;  /* 0x000000110900780c */ /* 0x000fe40004f24270 */
[C---:B------:R-:W-:Y:S01]  /*4f80*/  ISETP.LT.OR P4, PT, R8.reuse, 0x52, P4 ;  /* 0x000000520800780c */ /* 0x040fe20002781670 */
[----:B------:R-:W5:Y:S01]  /*4f90*/  LDL R116, [R1+0x228] ;  /* 0x0002280001747983 */ /* 0x000f620000100800 */
[----:B------:R-:W-:-:S02]  /*4fa0*/  ISETP.LT.OR P1, PT, R8, 0x12, P1 ;  /* 0x000000120800780c */ /* 0x000fc40000f21670 */
[----:B------:R-:W-:Y:S01]  /*4fb0*/  FSEL R215, R66, -INF , !P3 ;  /* 0xff80000042d77808 */ /* 0x000fe20005800000 */
[----:B------:R-:W5:Y:S01]  /*4fc0*/  LDL R118, [R1+0x22c] ;  /* 0x00022c0001767983 */ /* 0x000f620000100800 */
[----:B------:R-:W-:Y:S02]  /*4fd0*/  FSEL R184, R35, -INF , !P1 ;  /* 0xff80000023b87808 */ /* 0x000fe40004800000 */
[----:B------:R-:W-:Y:S01]  /*4fe0*/  ISETP.GT.AND P1, PT, R9, 0x18, !P2 ;  /* 0x000000180900780c */ /* 0x000fe20005724270 */
[----:B------:R-:W5:Y:S01]  /*4ff0*/  LDL R120, [R1+0x230] ;  /* 0x0002300001787983 */ /* 0x000f620000100800 */
[----:B------:R-:W-:Y:S02]  /*5000*/  ISETP.NE.AND P2, PT, R12, RZ, PT ;  /* 0x000000ff0c00720c */ /* 0x000fe40003f45270 */
[----:B------:R-:W-:Y:S01]  /*5010*/  ISETP.LT.OR P1, PT, R8, 0x19, P1 ;  /* 0x000000190800780c */ /* 0x000fe20000f21670 */
[----:B------:R-:W5:Y:S01]  /*5020*/  LDL R122, [R1+0x234] ;  /* 0x00023400017a7983 */ /* 0x000f620000100800 */
[----:B------:R-:W-:-:S02]  /*5030*/  FMNMX.FTZ R12, R91, R73, !PT ;  /* 0x000000495b0c7209 */ /* 0x000fc40007810000 */
[----:B------:R-:W-:Y:S01]  /*5040*/  FSEL R185, R38, -INF , !P1 ;  /* 0xff80000026b97808 */ /* 0x000fe20004800000 */
[----:B------:R-:W5:Y:S01]  /*5050*/  LDL R124, [R1+0x238] ;  /* 0x00023800017c7983 */ /* 0x000f620000100800 */
[----:B------:R-:W-:Y:S02]  /*5060*/  ISETP.GT.AND P1, PT, R9, 0x19, !P6 ;  /* 0x000000190900780c */ /* 0x000fe40007724270 */
[----:B------:R-:W-:Y:S01]  /*5070*/  FMNMX.FTZ R12, R77, R12, !PT ;  /* 0x0000000c4d0c7209 */ /* 0x000fe20007810000 */
[----:B------:R-:W5:Y:S01]  /*5080*/  LDL R38, [R1+0x3e0] ;  /* 0x0003e00001267983 */ /* 0x000f620000100800 */
[----:B------:R-:W-:Y:S02]  /*5090*/  ISETP.LT.OR P1, PT, R8, 0x1a, P1 ;  /* 0x0000001a0800780c */ /* 0x000fe40000f21670 */
[----:B------:R-:W-:Y:S01]  /*50a0*/  FMNMX.FTZ R12, R75, R12, !PT ;  /* 0x0000000c4b0c7209 */ /* 0x000fe20007810000 */
[----:B------:R-:W5:Y:S01]  /*50b0*/  LDL R126, [R1+0x23c] ;  /* 0x00023c00017e7983 */ /* 0x000f620000100800 */
[----:B------:R-:W-:-:S02]  /*50c0*/  FSEL R199, R39, -INF , !P1 ;  /* 0xff80000027c77808 */ /* 0x000fc40004800000 */
[----:B------:R-:W-:Y:S01]  /*50d0*/  ISETP.NE.AND P1, PT, R36, RZ, PT ;  /* 0x000000ff2400720c */ /* 0x000fe20003f25270 */
[----:B------:R-:W5:Y:S01]  /*50e0*/  LDL R39, [R1+0x2ac] ;  /* 0x0002ac0001277983 */ /* 0x000f620000100800 */
[----:B------:R-:W-:Y:S02]  /*50f0*/  FMNMX.FTZ R12, R19, R12, !PT ;  /* 0x0000000c130c7209 */ /* 0x000fe40007810000 */
[----:B------:R-:W-:Y:S01]  /*5100*/  ISETP.GT.AND P1, PT, R9, 0x20, !P1 ;  /* 0x000000200900780c */ /* 0x000fe20004f24270 */
[----:B------:R-:W5:Y:S01]  /*5110*/  LDL R128, [R1+0x240] ;  /* 0x0002400001807983 */ /* 0x000f620000100800 */
[----:B------:R-:W-:Y:S02]  /*5120*/  FMNMX.FTZ R13, R161, R12, !PT ;  /* 0x0000000ca10d7209 */ /* 0x000fe40007810000 */
[----:B------:R-:W-:Y:S01]  /*5130*/  ISETP.LT.OR P1, PT, R8, 0x21, P1 ;  /* 0x000000210800780c */ /* 0x000fe20000f21670 */
[----:B------:R-:W5:Y:S01]  /*5140*/  LDL R130, [R1+0x244] ;  /* 0x0002440001827983 */ /* 0x000f620000100800 */
[----:B------:R-:W-:-:S02]  /*5150*/  FMNMX.FTZ R12, R168, R13, !PT ;  /* 0x0000000da80c7209 */ /* 0x000fc40007810000 */
[----:B------:R-:W-:Y:S01]  /*5160*/  FSEL R178, R42, -INF , !P1 ;  /* 0xff8000002ab27808 */ /* 0x000fe20004800000 */
[----:B------:R-:W5:Y:S01]  /*5170*/  LDL R132, [R1+0x248] ;  /* 0x0002480001847983 */ /* 0x000f620000100800 */
[----:B------:R-:W-:Y:S02]  /*5180*/  ISETP.NE.AND P1, PT, R37, RZ, PT ;  /* 0x000000ff2500720c */ /* 0x000fe40003f25270 */
[----:B------:R-:W-:Y:S01]  /*5190*/  FMNMX.FTZ R12, R167, R12, !PT ;  /* 0x0000000ca70c7209 */ /* 0x000fe20007810000 */
[----:B------:R-:W5:Y:S01]  /*51a0*/  LDL R134, [R1+0x24c] ;  /* 0x00024c0001867983 */ /* 0x000f620000100800 */
[----:B------:R-:W-:Y:S02]  /*51b0*/  ISETP.GT.AND P1, PT, R9, 0x21, !P1 ;  /* 0x000000210900780c */ /* 0x000fe40004f24270 */
[----:B------:R-:W-:Y:S01]  /*51c0*/  FMNMX.FTZ R12, R157, R12, !PT ;  /* 0x0000000c9d0c7209 */ /* 0x000fe20007810000 */
[----:B------:R-:W5:Y:S01]  /*51d0*/  LDL R136, [R1+0x250] ;  /* 0x0002500001887983 */ /* 0x000f620000100800 */
[----:B------:R-:W-:-:S02]  /*51e0*/  ISETP.LT.OR P1, PT, R8, 0x22, P1 ;  /* 0x000000220800780c */ /* 0x000fc40000f21670 */
[----:B------:R-:W-:Y:S01]  /*51f0*/  FMNMX.FTZ R13, R159, R12, !PT ;  /* 0x0000000c9f0d7209 */ /* 0x000fe20007810000 */
[----:B------:R-:W5:Y:S01]  /*5200*/  LDL R138, [R1+0x254] ;  /* 0x00025400018a7983 */ /* 0x000f620000100800 */
[----:B------:R-:W-:Y:S02]  /*5210*/  FSEL R182, R43, -INF , !P1 ;  /* 0xff8000002bb67808 */ /* 0x000fe40004800000 */
[----:B------:R-:W-:Y:S01]  /*5220*/  ISETP.NE.AND P1, PT, R40, RZ, PT ;  /* 0x000000ff2800720c */ /* 0x000fe20003f25270 */
[----:B------:R-:W5:Y:S01]  /*5230*/  LDL R140, [R1+0x258] ;  /* 0x00025800018c7983 */ /* 0x000f620000100800 */
[----:B------:R-:W-:Y:S02]  /*5240*/  FMNMX.FTZ R13, R162, R13, !PT ;  /* 0x0000000da20d7209 */ /* 0x000fe40007810000 */
[----:B------:R-:W-:Y:S01]  /*5250*/  ISETP.GT.AND P1, PT, R9, 0x28, !P1 ;  /* 0x000000280900780c */ /* 0x000fe20004f24270 */
[----:B------:R-:W5:Y:S01]  /*5260*/  LDL R40, [R1+0x3e4] ;  /* 0x0003e40001287983 */ /* 0x000f620000100800 */
[----:B------:R-:W-:-:S02]  /*5270*/  FMNMX.FTZ R13, R166, R13, !PT ;  /* 0x0000000da60d7209 */ /* 0x000fc40007810000 */
[----:B------:R-:W-:Y:S01]  /*5280*/  ISETP.LT.OR P1, PT, R8, 0x29, P1 ;  /* 0x000000290800780c */ /* 0x000fe20000f21670 */
[----:B------:R-:W5:Y:S01]  /*5290*/  LDL R142, [R1+0x25c] ;  /* 0x00025c00018e7983 */ /* 0x000f620000100800 */
[----:B------:R-:W-:Y:S02]  /*52a0*/  ISETP.NE.AND P6, PT, R53, RZ, PT ;  /* 0x000000ff3500720c */ /* 0x000fe40003fc5270 */
[----:B------:R-:W-:Y:S01]  /*52b0*/  FSEL R186, R46, -INF , !P1 ;  /* 0xff8000002eba7808 */ /* 0x000fe20004800000 */
[----:B------:R-:W5:Y:S01]  /*52c0*/  LDL R144, [R1+0x260] ;  /* 0x0002600001907983 */ /* 0x000f620000100800 */
[----:B------:R-:W-:Y:S02]  /*52d0*/  ISETP.NE.AND P1, PT, R41, RZ, PT ;  /* 0x000000ff2900720c */ /* 0x000fe40003f25270 */
[----:B------:R-:W-:Y:S01]  /*52e0*/  FMNMX.FTZ R13, R158, R13, !PT ;  /* 0x0000000d9e0d7209 */ /* 0x000fe20007810000 */
[----:B------:R-:W5:Y:S01]  /*52f0*/  LDL R41, [R1+0x2b0] ;  /* 0x0002b00001297983 */ /* 0x000f620000100800 */
[----:B------:R-:W-:-:S02]  /*5300*/  ISETP.GT.AND P1, PT, R9, 0x29, !P1 ;  /* 0x000000290900780c */ /* 0x000fc40004f24270 */
[----:B------:R-:W-:Y:S01]  /*5310*/  FMNMX.FTZ R12, R160, R13, !PT ;  /* 0x0000000da00c7209 */ /* 0x000fe20007810000 */
[----:B------:R-:W5:Y:S01]  /*5320*/  LDL R146, [R1+0x264] ;  /* 0x0002640001927983 */ /* 0x000f620000100800 */
[----:B------:R-:W-:Y:S02]  /*5330*/  ISETP.LT.OR P1, PT, R8, 0x2a, P1 ;  /* 0x0000002a0800780c */ /* 0x000fe40000f21670 */
[----:B------:R-:W-:Y:S01]  /*5340*/  FMNMX.FTZ R12, R163, R12, !PT ;  /* 0x0000000ca30c7209 */ /* 0x000fe20007810000 */
[----:B------:R-:W5:Y:S01]  /*5350*/  LDL R13, [R1+0x284] ;  /* 0x00028400010d7983 */ /* 0x000f620000100800 */
[----:B------:R-:W-:Y:S02]  /*5360*/  FSEL R191, R47, -INF , !P1 ;  /* 0xff8000002fbf7808 */ /* 0x000fe40004800000 */
[----:B------:R-:W-:Y:S01]  /*5370*/  ISETP.NE.AND P1, PT, R44, RZ, PT ;  /* 0x000000ff2c00720c */ /* 0x000fe20003f25270 */
[----:B------:R-:W5:Y:S01]  /*5380*/  LDL R148, [R1+0x268] ;  /* 0x0002680001947983 */ /* 0x000f620000100800 */
[----:B------:R-:W-:-:S02]  /*5390*/  FMNMX.FTZ R12, R165, R12, !PT ;  /* 0x0000000ca50c7209 */ /* 0x000fc40007810000 */
[----:B------:R-:W-:Y:S01]  /*53a0*/  ISETP.GT.AND P1, PT, R9, 0x30, !P1 ;  /* 0x000000300900780c */ /* 0x000fe20004f24270 */
[----:B------:R-:W5:Y:S01]  /*53b0*/  LDL R150, [R1+0x26c] ;  /* 0x00026c0001967983 */ /* 0x000f620000100800 */
[C---:B------:R-:W-:Y:S02]  /*53c0*/  ISETP.LT.OR P5, PT, R8.reuse, 0x59, P5 ;  /* 0x000000590800780c */ /* 0x040fe40002fa1670 */
[----:B------:R-:W-:Y:S01]  /*53d0*/  ISETP.LT.OR P1, PT, R8, 0x31, P1 ;  /* 0x000000310800780c */ /* 0x000fe20000f21670 */
[----:B------:R-:W5:Y:S01]  /*53e0*/  LDL R25, [R1+0x290] ;  /* 0x0002900001197983 */ /* 0x000f620000100800 */
[----:B------:R-:W-:Y:S02]  /*53f0*/  FSEL R216, R67, -INF , !P4 ;  /* 0xff80000043d87808 */ /* 0x000fe40006000000 */
[----:B------:R-:W-:Y:S01]  /*5400*/  FSEL R179, R50, -INF , !P1 ;  /* 0xff80000032b37808 */ /* 0x000fe20004800000 */
[----:B------:R-:W5:Y:S01]  /*5410*/  LDL R29, [R1+0x298] ;  /* 0x00029800011d7983 */ /* 0x000f620000100800 */
[----:B------:R-:W-:-:S02]  /*5420*/  ISETP.NE.AND P1, PT, R45, RZ, PT ;  /* 0x000000ff2d00720c */ /* 0x000fc40003f25270 */
[----:B------:R-:W-:Y:S01]  /*5430*/  FSEL R217, R70, -INF , !P5 ;  /* 0xff80000046d97808 */ /* 0x000fe20006800000 */
[----:B------:R-:W5:Y:S01]  /*5440*/  LDL R31, [R1+0x29c] ;  /* 0x00029c00011f7983 */ /* 0x000f620000100800 */
[----:B------:R-:W-:-:S03]  /*5450*/  ISETP.GT.AND P1, PT, R9, 0x31, !P1 ;  /* 0x000000310900780c */ /* 0x000fc60004f24270 */
[----:B------:R-:W5:Y:S01]  /*5460*/  LDL R33, [R1+0x2a0] ;  /* 0x0002a00001217983 */ /* 0x000f620000100800 */
[----:B------:R-:W-:-:S03]  /*5470*/  ISETP.LT.OR P1, PT, R8, 0x32, P1 ;  /* 0x000000320800780c */ /* 0x000fc60000f21670 */
[----:B------:R-:W5:Y:S01]  /*5480*/  LDL R35, [R1+0x2a4] ;  /* 0x0002a40001237983 */ /* 0x000f620000100800 */
[----:B------:R-:W-:Y:S02]  /*5490*/  FSEL R183, R51, -INF , !P1 ;  /* 0xff80000033b77808 */ /* 0x000fe40004800000 */
[----:B------:R-:W-:Y:S01]  /*54a0*/  ISETP.NE.AND P1, PT, R48, RZ, PT ;  /* 0x000000ff3000720c */ /* 0x000fe20003f25270 */
[----:B------:R-:W5:Y:S03]  /*54b0*/  LDL R37, [R1+0x2a8] ;  /* 0x0002a80001257983 */ /* 0x000f660000100800 */
[----:B------:R-:W-:Y:S01]  /*54c0*/  ISETP.GT.AND P1, PT, R9, 0x38, !P1 ;  /* 0x000000380900780c */ /* 0x000fe20004f24270 */
[----:B------:R-:W5:Y:S03]  /*54d0*/  LDL R43, [R1+0x2b4] ;  /* 0x0002b400012b7983 */ /* 0x000f660000100800 */
[----:B------:R-:W-:Y:S01]  /*54e0*/  ISETP.LT.OR P1, PT, R8, 0x39, P1 ;  /* 0x000000390800780c */ /* 0x000fe20000f21670 */
[----:B------:R-:W5:Y:S03]  /*54f0*/  LDL R45, [R1+0x2b8] ;  /* 0x0002b800012d7983 */ /* 0x000f660000100800 */
[----:B------:R-:W-:Y:S01]  /*5500*/  FSEL R187, R54, -INF , !P1 ;  /* 0xff80000036bb7808 */ /* 0x000fe20004800000 */
[----:B------:R-:W5:Y:S01]  /*5510*/  LDL R47, [R1+0x2bc] ;  /* 0x0002bc00012f7983 */ /* 0x000f620000100800 */
[----:B------:R-:W-:-:S03]  /*5520*/  ISETP.NE.AND P1, PT, R49, RZ, PT ;  /* 0x000000ff3100720c */ /* 0x000fc60003f25270 */
        /* <DEDUP_REMOVED lines=8> */
[C---:B------:R-:W-:Y:S01]  /*55b0*/  ISETP.GT.AND P1, PT, R9.reuse, 0x40, !P1 ;  /* 0x000000400900780c */ /* 0x040fe20004f24270 */
[----:B------:R-:W5:Y:S03]  /*55c0*/  LDL R61, [R1+0x2d8] ;  /* 0x0002d800013d7983 */ /* 0x000f660000100800 */
[----:B------:R-:W-:Y:S01]  /*55d0*/  ISETP.LT.OR P1, PT, R8, 0x41, P1 ;  /* 0x000000410800780c */ /* 0x000fe20000f21670 */
[----:B------:R-:W5:Y:S03]  /*55e0*/  LDL R65, [R1+0x2e0] ;  /* 0x0002e00001417983 */ /* 0x000f660000100800 */
[----:B------:R-:W-:Y:S01]  /*55f0*/  FSEL R180, R58, -INF , !P1 ;  /* 0xff8000003ab47808 */ /* 0x000fe20004800000 */
[----:B------:R-:W5:Y:S01]  /*5600*/  LDL R67, [R1+0x2e4] ;  /* 0x0002e40001437983 */ /* 0x000f620000100800 */
[----:B------:R-:W-:-:S02]  /*5610*/  ISETP.GT.AND P1, PT, R9, RZ, !P2 ;  /* 0x000000ff0900720c */ /* 0x000fc40005724270 */
[----:B------:R-:W-:Y:S01]  /*5620*/  ISETP.NE.AND P2, PT, R57, RZ, PT ;  /* 0x000000ff3900720c */ /* 0x000fe20003f45270 */
[----:B------:R-:W5:Y:S01]  /*5630*/  LDL R69, [R1+0x2e8] ;  /* 0x0002e80001457983 */ /* 0x000f620000100800 */
[----:B------:R-:W-:Y:S02]  /*5640*/  ISETP.LT.OR P1, PT, R8, 0x1, P1 ;  /* 0x000000010800780c */ /* 0x000fe40000f21670 */
[C---:B------:R-:W-:Y:S01]  /*5650*/  ISETP.GT.AND P2, PT, R9.reuse, 0x49, !P2 ;  /* 0x000000490900780c */ /* 0x040fe20005744270 */
[----:B------:R-:W5:Y:S01]  /*5660*/  LDL R57, [R1+0x2d0] ;  /* 0x0002d00001397983 */ /* 0x000f620000100800 */
[----:B------:R-:W-:Y:S02]  /*5670*/  FSEL R117, R26, -INF , !P1 ;  /* 0xff8000001a757808 */ /* 0x000fe40004800000 */
[----:B------:R-:W-:Y:S01]  /*5680*/  ISETP.GT.AND P1, PT, R9, 0x41, !P6 ;  /* 0x000000410900780c */ /* 0x000fe20007724270 */
[----:B------:R-:W5:Y:S01]  /*5690*/  LDL R26, [R1+0x3f8] ;  /* 0x0003f800011a7983 */ /* 0x000f620000100800 */
[----:B------:R-:W-:-:S02]  /*56a0*/  FMNMX.FTZ R10, R117, R83, !PT ;  /* 0x00000053750a7209 */ /* 0x000fc40007810000 */
[----:B------:R-:W-:Y:S01]  /*56b0*/  ISETP.LT.OR P1, PT, R8, 0x42, P1 ;  /* 0x000000420800780c */ /* 0x000fe20000f21670 */
[----:B------:R-:W5:Y:S01]  /*56c0*/  LDL R85, [R1+0x2f0] ;  /* 0x0002f00001557983 */ /* 0x000f620000100800 */
[----:B------:R-:W-:Y:S02]  /*56d0*/  FMNMX.FTZ R10, R81, R10, !PT ;  /* 0x0000000a510a7209 */ /* 0x000fe40007810000 */
[----:B------:R-:W-:Y:S01]  /*56e0*/  FSEL R190, R59, -INF , !P1 ;  /* 0xff8000003bbe7808 */ /* 0x000fe20004800000 */
[----:B------:R-:W5:Y:S01]  /*56f0*/  LDL R87, [R1+0x2f4] ;  /* 0x0002f40001577983 */ /* 0x000f620000100800 */
[----:B------:R-:W-:Y:S02]  /*5700*/  FMNMX.FTZ R10, R79, R10, !PT ;  /* 0x0000000a4f0a7209 */ /* 0x000fe40007810000 */
[----:B------:R-:W-:Y:S01]  /*5710*/  ISETP.NE.AND P6, PT, R20, RZ, PT ;  /* 0x000000ff1400720c */ /* 0x000fe20003fc5270 */
[----:B------:R-:W5:Y:S01]  /*5720*/  LDL R59, [R1+0x2d4] ;  /* 0x0002d400013b7983 */ /* 0x000f620000100800 */
[----:B------:R-:W-:-:S02]  /*5730*/  FMNMX.FTZ R11, R181, R10, !PT ;  /* 0x0000000ab50b7209 */ /* 0x000fc40007810000 */
[----:B------:R-:W-:Y:S01]  /*5740*/  ISETP.NE.AND P1, PT, R56, RZ, PT ;  /* 0x000000ff3800720c */ /* 0x000fe20003f25270 */
[----:B------:R-:W5:Y:S01]  /*5750*/  LDL R20, [R1+0x358] ;  /* 0x0003580001147983 */ /* 0x000f620000100800 */
[----:B------:R-:W-:Y:S02]  /*5760*/  FMNMX.FTZ R10, R184, R11, !PT ;  /* 0x0000000bb80a7209 */ /* 0x000fe40007810000 */
[----:B------:R-:W-:Y:S01]  /*5770*/  ISETP.GT.AND P1, PT, R9, 0x48, !P1 ;  /* 0x000000480900780c */ /* 0x000fe20004f24270 */
[----:B------:R-:W5:Y:S01]  /*5780*/  LDL R89, [R1+0x2f8] ;  /* 0x0002f80001597983 */ /* 0x000f620000100800 */
[----:B------:R-:W-:Y:S02]  /*5790*/  FMNMX.FTZ R10, R185, R10, !PT ;  /* 0x0000000ab90a7209 */ /* 0x000fe40007810000 */
[----:B------:R-:W-:Y:S01]  /*57a0*/  ISETP.GT.AND P6, PT, R9, 0x59, !P6 ;  /* 0x000000590900780c */ /* 0x000fe200077c4270 */
[----:B------:R-:W5:Y:S01]  /*57b0*/  LDL R93, [R1+0x2fc] ;  /* 0x0002fc00015d7983 */ /* 0x000f620000100800 */
[----:B------:R-:W-:-:S02]  /*57c0*/  FMNMX.FTZ R11, R199, R10, !PT ;  /* 0x0000000ac70b7209 */ /* 0x000fc40007810000 */
[----:B------:R-:W-:Y:S01]  /*57d0*/  FMNMX.FTZ R9, R169, R12, !PT ;  /* 0x0000000ca9097209 */ /* 0x000fe20007810000 */
[----:B------:R-:W5:Y:S01]  /*57e0*/  LDL R95, [R1+0x300] ;  /* 0x00030000015f7983 */ /* 0x000f620000100800 */
[----:B------:R-:W-:Y:S02]  /*57f0*/  FMNMX.FTZ R11, R178, R11, !PT ;  /* 0x0000000bb20b7209 */ /* 0x000fe40007810000 */
[----:B------:R-:W-:Y:S01]  /*5800*/  ISETP.LT.OR P1, PT, R8, 0x49, P1 ;  /* 0x000000490800780c */ /* 0x000fe20000f21670 */
[----:B------:R-:W5:Y:S01]  /*5810*/  LDL R97, [R1+0x304] ;  /* 0x0003040001617983 */ /* 0x000f620000100800 */
[----:B------:R-:W-:Y:S02]  /*5820*/  FMNMX.FTZ R11, R182, R11, !PT ;  /* 0x0000000bb60b7209 */ /* 0x000fe40007810000 */
[----:B------:R-:W-:Y:S01]  /*5830*/  ISETP.LT.OR P2, PT, R8, 0x4a, P2 ;  /* 0x0000004a0800780c */ /* 0x000fe20001741670 */
[----:B------:R-:W5:Y:S01]  /*5840*/  LDL R99, [R1+0x308] ;  /* 0x0003080001637983 */ /* 0x000f620000100800 */
[----:B------:R-:W-:-:S02]  /*5850*/  FMNMX.FTZ R10, R186, R11, !PT ;  /* 0x0000000bba0a7209 */ /* 0x000fc40007810000 */
[----:B------:R-:W-:Y:S01]  /*5860*/  FSEL R192, R62, -INF , !P1 ;  /* 0xff8000003ec07808 */ /* 0x000fe20004800000 */
[----:B------:R-:W5:Y:S01]  /*5870*/  LDL R101, [R1+0x30c] ;  /* 0x00030c0001657983 */ /* 0x000f620000100800 */
[----:B------:R-:W-:Y:S02]  /*5880*/  FMNMX.FTZ R10, R191, R10, !PT ;  /* 0x0000000abf0a7209 */ /* 0x000fe40007810000 */
[----:B------:R-:W-:Y:S01]  /*5890*/  FSEL R207, R63, -INF , !P2 ;  /* 0xff8000003fcf7808 */ /* 0x000fe20005000000 */
[----:B------:R-:W5:Y:S01]  /*58a0*/  LDL R103, [R1+0x310] ;  /* 0x0003100001677983 */ /* 0x000f620000100800 */
[----:B------:R-:W-:Y:S02]  /*58b0*/  FMNMX.FTZ R10, R179, R10, !PT ;  /* 0x0000000ab30a7209 */ /* 0x000fe40007810000 */
[----:B------:R-:W-:Y:S01]  /*58c0*/  ISETP.LT.OR P6, PT, R8, 0x5a, P6 ;  /* 0x0000005a0800780c */ /* 0x000fe200037c1670 */
[----:B------:R-:W5:Y:S01]  /*58d0*/  LDL R63, [R1+0x2dc] ;  /* 0x0002dc00013f7983 */ /* 0x000f620000100800 */
[----:B------:R-:W-:-:S02]  /*58e0*/  FMNMX.FTZ R10, R183, R10, !PT ;  /* 0x0000000ab70a7209 */ /* 0x000fc40007810000 */
[----:B------:R-:W-:Y:S01]  /*58f0*/  FSEL R218, R71, -INF , !P6 ;  /* 0xff80000047da7808 */ /* 0x000fe20007000000 */
[----:B------:R-:W5:Y:S01]  /*5900*/  LDL R105, [R1+0x314] ;  /* 0x0003140001697983 */ /* 0x000f620000100800 */
[----:B------:R-:W-:-:S03]  /*5910*/  FMNMX.FTZ R10, R187, R10, !PT ;  /* 0x0000000abb0a7209 */ /* 0x000fc60007810000 */
[----:B------:R-:W5:Y:S01]  /*5920*/  LDL R71, [R1+0x2ec] ;  /* 0x0002ec0001477983 */ /* 0x000f620000100800 */
[----:B------:R-:W-:Y:S02]  /*5930*/  FMNMX.FTZ R11, R193, R10, !PT ;  /* 0x0000000ac10b7209 */ /* 0x000fe40007810000 */
[----:B------:R-:W-:Y:S01]  /*5940*/  FMNMX.FTZ R10, R170, R9, !PT ;  /* 0x00000009aa0a7209 */ /* 0x000fe20007810000 */
[----:B------:R-:W5:Y:S01]  /*5950*/  LDL R107, [R1+0x318] ;  /* 0x00031800016b7983 */ /* 0x000f620000100800 */
[----:B------:R-:W-:Y:S02]  /*5960*/  FMNMX.FTZ R11, R180, R11, !PT ;  /* 0x0000000bb40b7209 */ /* 0x000fe40007810000 */
[----:B------:R-:W-:Y:S01]  /*5970*/  FMNMX.FTZ R9, R171, R10, !PT ;  /* 0x0000000aab097209 */ /* 0x000fe20007810000 */
[----:B------:R-:W5:Y:S01]  /*5980*/  LDL R109, [R1+0x31c] ;  /* 0x00031c00016d7983 */ /* 0x000f620000100800 */
[----:B------:R-:W-:Y:S02]  /*5990*/  FMNMX.FTZ R11, R190, R11, !PT ;  /* 0x0000000bbe0b7209 */ /* 0x000fe40007810000 */
[----:B------:R-:W-:Y:S01]  /*59a0*/  FMNMX.FTZ R12, R172, R9, !PT ;  /* 0x00000009ac0c7209 */ /* 0x000fe20007810000 */
[----:B------:R-:W5:Y:S01]  /*59b0*/  LDL R111, [R1+0x320] ;  /* 0x00032000016f7983 */ /* 0x000f620000100800 */
[----:B------:R-:W-:-:S02]  /*59c0*/  FMNMX.FTZ R10, R192, R11, !PT ;  /* 0x0000000bc00a7209 */ /* 0x000fc40007810000 */
        /* <DEDUP_REMOVED lines=8> */
[----:B------:R-:W-:-:S03]  /*5a50*/  FMNMX.FTZ R10, R216, R11, !PT ;  /* 0x0000000bd80a7209 */ /* 0x000fc60007810000 */
[----:B------:R-:W5:Y:S01]  /*5a60*/  LDL R121, [R1+0x330] ;  /* 0x0003300001797983 */ /* 0x000f620000100800 */
[----:B------:R-:W-:Y:S02]  /*5a70*/  FMNMX.FTZ R11, R217, R10, !PT ;  /* 0x0000000ad90b7209 */ /* 0x000fe40007810000 */
[----:B------:R-:W-:Y:S01]  /*5a80*/  FMNMX.FTZ R10, R177, R8, !PT ;  /* 0x00000008b10a7209 */ /* 0x000fe20007810000 */
[----:B------:R-:W5:Y:S01]  /*5a90*/  LDL R123, [R1+0x334] ;  /* 0x00033400017b7983 */ /* 0x000f620000100800 */
[----:B------:R-:W-:-:S03]  /*5aa0*/  FMNMX.FTZ R11, R218, R11, !PT ;  /* 0x0000000bda0b7209 */ /* 0x000fc60007810000 */
[----:B------:R-:W0:Y:S04]  /*5ab0*/  SHFL.BFLY PT, R9, R10, 0x2, 0x1f ;  /* 0x0c401f000a097f89 */ /* 0x000e2800000e0000 */
[----:B------:R1:W-:Y:S04]  /*5ac0*/  STL.64 [R1+0x430], R10 ;  /* 0x0004300a01007387 */ /* 0x0003e80000100a00 */
[----:B------:R-:W3:Y:S04]  /*5ad0*/  LDL R145, [R1+0x434] ;  /* 0x0004340001917983 */ /* 0x000ee80000100800 */
[----:B------:R-:W5:Y:S04]  /*5ae0*/  LDL R125, [R1+0x338] ;  /* 0x00033800017d7983 */ /* 0x000f680000100800 */
[----:B-1----:R-:W5:Y:S04]  /*5af0*/  LDL R11, [R1+0x450] ;  /* 0x00045000010b7983 */ /* 0x002f680000100800 */
[----:B------:R-:W5:Y:S01]  /*5b00*/  LDL R127, [R1+0x33c] ;  /* 0x00033c00017f7983 */ /* 0x000f620000100800 */
[----:B0-----:R-:W-:-:S03]  /*5b10*/  FMNMX.FTZ R12, R10, R9, !PT ;  /* 0x000000090a0c7209 */ /* 0x001fc60007810000 */
[----:B------:R-:W5:Y:S04]  /*5b20*/  LDL R129, [R1+0x340] ;  /* 0x0003400001817983 */ /* 0x000f680000100800 */
[----:B------:R-:W0:Y:S04]  /*5b30*/  SHFL.BFLY PT, R9, R12, 0x1, 0x1f ;  /* 0x0c201f000c097f89 */ /* 0x000e2800000e0000 */
[----:B------:R-:W5:Y:S04]  /*5b40*/  LDL R131, [R1+0x344] ;  /* 0x0003440001837983 */ /* 0x000f680000100800 */
[----:B------:R-:W5:Y:S04]  /*5b50*/  LDL R135, [R1+0x348] ;  /* 0x0003480001877983 */ /* 0x000f680000100800 */
[----:B------:R-:W5:Y:S04]  /*5b60*/  LDL R137, [R1+0x34c] ;  /* 0x00034c0001897983 */ /* 0x000f680000100800 */
[----:B------:R-:W5:Y:S04]  /*5b70*/  LDL R139, [R1+0x350] ;  /* 0x00035000018b7983 */ /* 0x000f680000100800 */
[----:B------:R-:W5:Y:S01]  /*5b80*/  LDL R141, [R1+0x354] ;  /* 0x00035400018d7983 */ /* 0x000f620000100800 */
[----:B0-----:R-:W-:-:S03]  /*5b90*/  FMNMX.FTZ R14, R12, R9, !PT ;  /* 0x000000090c0e7209 */ /* 0x001fc60007810000 */
[----:B------:R-:W5:Y:S04]  /*5ba0*/  LDL R100, [R1+0x35c] ;  /* 0x00035c0001647983 */ /* 0x000f680000100800 */
[----:B------:R0:W-:Y:S04]  /*5bb0*/  STL [R1+0x430], R14 ;  /* 0x0004300e01007387 */ /* 0x0001e80000100800 */
[----:B------:R-:W5:Y:S04]  /*5bc0*/  LDL R133, [R1+0x430] ;  /* 0x0004300001857983 */ /* 0x000f680000100800 */
[----:B------:R-:W5:Y:S04]  /*5bd0*/  LDL R12, [R1+0x38c] ;  /* 0x00038c00010c7983 */ /* 0x000f680000100800 */
[----:B0-----:R-:W5:Y:S04]  /*5be0*/  LDL R14, [R1+0x3c8] ;  /* 0x0003c800010e7983 */ /* 0x001f680000100800 */
[----:B------:R-:W5:Y:S04]  /*5bf0*/  LDL.64 R8, [R1+0xa8] ;  /* 0x0000a80001087983 */ /* 0x000f680000100a00 */
[----:B------:R-:W5:Y:S04]  /*5c00*/  LDL R102, [R1+0x360] ;  /* 0x0003600001667983 */ /* 0x000f680000100800 */
        /* <DEDUP_REMOVED lines=42> */
[----:B--2---:R-:W-:Y:S04]  /*5eb0*/  STL [R1+0x27c], R176 ;  /* 0x00027cb001007387 */ /* 0x004fe80000100800 */
[----:B---3--:R-:W0:Y:S02]  /*5ec0*/  SHFL.BFLY PT, R10, R145, 0x2, 0x1f ;  /* 0x0c401f00910a7f89 */ /* 0x008e2400000e0000 */
[----:B0-----:R-:W-:-:S05]  /*5ed0*/  FMNMX.FTZ R147, R10, R145, !PT ;  /* 0x000000910a937209 */ /* 0x001fca0007810000 */
[----:B------:R-:W0:Y:S04]  /*5ee0*/  SHFL.BFLY PT, R10, R147, 0x1, 0x1f ;  /* 0x0c201f00930a7f89 */ /* 0x000e2800000e0000 */
[----:B------:R1:W-:Y:S04]  /*5ef0*/  STL [R1+0x288], R15 ;  /* 0x0002880f01007387 */ /* 0x0003e80000100800 */
[----:B----4-:R-:W-:Y:S01]  /*5f00*/  STL [R1+0x278], R156 ;  /* 0x0002789c01007387 */ /* 0x010fe20000100800 */
[----:B0-----:R-:W-:Y:S01]  /*5f10*/  FMNMX.FTZ R10, R147, R10, !PT ;  /* 0x0000000a930a7209 */ /* 0x001fe20007810000 */
[----:B-----5:R-:W-:Y:S01]  /*5f20*/  FMUL.FTZ R176, R11, R133 ;  /* 0x000000850bb07220 */ /* 0x020fe20000410000 */
[----:B------:R-:W-:-:S03]  /*5f30*/  FSETP.NEU.FTZ.AND P1, PT, R133, -INF , PT ;  /* 0xff8000008500780b */ /* 0x000fc60003f3d000 */
[-C--:B-1----:R-:W-:Y:S01]  /*5f40*/  FMUL.FTZ R15, R10, R11.reuse ;  /* 0x0000000b0a0f7220 */ /* 0x082fe20000410000 */
[----:B------:R-:W-:Y:S02]  /*5f50*/  FSEL R176, R176, RZ, P1 ;  /* 0x000000ffb0b07208 */ /* 0x000fe40000800000 */
[----:B------:R-:W-:Y:S01]  /*5f60*/  FSETP.NEU.FTZ.AND P1, PT, R10, -INF , PT ;  /* 0xff8000000a00780b */ /* 0x000fe20003f3d000 */
[----:B------:R0:W-:Y:S02]  /*5f70*/  STL [R1+0x38c], R12 ;  /* 0x00038c0c01007387 */ /* 0x0001e40000100800 */
[----:B------:R-:W-:Y:S02]  /*5f80*/  FFMA.FTZ R219, R77, R11, -R176 ;  /* 0x0000000b4ddb7223 */ /* 0x000fe400000108b0 */
[----:B------:R1:W-:Y:S01]  /*5f90*/  STL [R1+0x280], R220 ;  /* 0x000280dc01007387 */ /* 0x0003e20000100800 */
[----:B0-----:R-:W-:-:S03]  /*5fa0*/  FSEL R12, R15, RZ, P1 ;  /* 0x000000ff0f0c7208 */ /* 0x001fc60000800000 */
[----:B------:R0:W-:Y:S01]  /*5fb0*/  STL [R1+0x284], R13 ;  /* 0x0002840d01007387 */ /* 0x0001e20000100800 */
[----:B-1----:R-:W-:-:S03]  /*5fc0*/  FFMA.FTZ R220, R91, R11, -R176 ;  /* 0x0000000b5bdc7223 */ /* 0x002fc600000108b0 */
[----:B------:R1:W-:Y:S01]  /*5fd0*/  STL [R1+0x28c], R21 ;  /* 0x00028c1501007387 */ /* 0x0003e20000100800 */
[-CC-:B------:R-:W-:Y:S01]  /*5fe0*/  FFMA.FTZ R156, R83, R11.reuse, -R12.reuse ;  /* 0x0000000b539c7223 */ /* 0x180fe2000001080c */
[-C--:B------:R-:W-:Y:S02]  /*5ff0*/  FFMA.FTZ R15, R79, R11.reuse, -R12 ;  /* 0x0000000b4f0f7223 */ /* 0x080fe4000001080c */
[----:B------:R2:W-:Y:S01]  /*6000*/  STL [R1+0x358], R20 ;  /* 0x0003581401007387 */ /* 0x0005e20000100800 */
[----:B0-----:R-:W-:-:S03]  /*6010*/  FFMA.FTZ R13, R75, R11, -R176 ;  /* 0x0000000b4b0d7223 */ /* 0x001fc600000108b0 */
[----:B------:R0:W-:Y:S01]  /*6020*/  STL [R1+0x3c8], R14 ;  /* 0x0003c80e01007387 */ /* 0x0001e20000100800 */
[-C--:B-1----:R-:W-:Y:S01]  /*6030*/  FFMA.FTZ R21, R117, R11.reuse, -R12 ;  /* 0x0000000b75157223 */ /* 0x082fe2000001080c */
[-C--:B--2---:R-:W-:Y:S01]  /*6040*/  FFMA.FTZ R20, R73, R11.reuse, -R176 ;  /* 0x0000000b49147223 */ /* 0x084fe200000108b0 */
[----:B0-----:R-:W-:Y:S01]  /*6050*/  FFMA.FTZ R14, R81, R11, -R12 ;  /* 0x0000000b510e7223 */ /* 0x001fe2000001080c */
[----:B------:R-:W-:Y:S08]  /*6060*/  MUFU.EX2 R220, R220 ;  /* 0x000000dc00dc7308 */ /* 0x000ff00000000800 */
[----:B------:R-:W-:Y:S08]  /*6070*/  MUFU.EX2 R20, R20 ;  /* 0x0000001400147308 */ /* 0x000ff00000000800 */
[----:B------:R-:W-:Y:S08]  /*6080*/  MUFU.EX2 R219, R219 ;  /* 0x000000db00db7308 */ /* 0x000ff00000000800 */
[----:B------:R-:W-:Y:S08]  /*6090*/  MUFU.EX2 R13, R13 ;  /* 0x0000000d000d7308 */ /* 0x000ff00000000800 */
[----:B------:R-:W-:Y:S08]  /*60a0*/  MUFU.EX2 R21, R21 ;  /* 0x0000001500157308 */ /* 0x000ff00000000800 */
[----:B------:R-:W0:Y:S08]  /*60b0*/  MUFU.EX2 R156, R156 ;  /* 0x0000009c009c7308 */ /* 0x000e300000000800 */
[----:B------:R-:W-:Y:S08]  /*60c0*/  MUFU.EX2 R14, R14 ;  /* 0x0000000e000e7308 */ /* 0x000ff00000000800 */
[----:B------:R-:W1:Y:S01]  /*60d0*/  MUFU.EX2 R15, R15 ;  /* 0x0000000f000f7308 */ /* 0x000e620000000800 */
[----:B------:R-:W-:Y:S01]  /*60e0*/  IMAD R8, R143, 0xc00, R8 ;  /* 0x00000c008f087824 */ /* 0x000fe200078e0208 */
[----:B------:R2:W-:Y:S01]  /*60f0*/  STL [R1+0x294], R27 ;  /* 0x0002941b01007387 */ /* 0x0005e20000100800 */
[----:B------:R-:W-:-:S03]  /*6100*/  R2UR UR7, R9 ;  /* 0x00000000090772ca */ /* 0x000fc600000e0000 */
[----:B------:R3:W-:Y:S01]  /*6110*/  STL [R1+0x2ac], R39 ;  /* 0x0002ac2701007387 */ /* 0x0007e20000100800 */
[----:B------:R-:W-:-:S03]  /*6120*/  R2UR UR6, R8 ;  /* 0x00000000080672ca */ /* 0x000fc600000e0000 */
[----:B------:R4:W-:Y:S01]  /*6130*/  STL [R1+0x2b0], R41 ;  /* 0x0002b02901007387 */ /* 0x0009e20000100800 */
[----:B--2---:R-:W-:-:S03]  /*6140*/  IMAD.MOV.U32 R27, RZ, RZ, R9 ;  /* 0x000000ffff1b7224 */ /* 0x004fc600078e0009 */
[----:B------:R2:W-:Y:S01]  /*6150*/  STL [R1+0x3e0], R38 ;  /* 0x0003e02601007387 */ /* 0x0005e20000100800 */
[----:B---3--:R-:W-:-:S03]  /*6160*/  IMAD.MOV.U32 R39, RZ, RZ, R9 ;  /* 0x000000ffff277224 */ /* 0x008fc600078e0009 */
[----:B------:R3:W-:Y:S01]  /*6170*/  STL [R1+0x3e4], R40 ;  /* 0x0003e42801007387 */ /* 0x0007e20000100800 */
[----:B----4-:R-:W-:-:S03]  /*6180*/  IMAD.MOV.U32 R41, RZ, RZ, R9 ;  /* 0x000000ffff297224 */ /* 0x010fc600078e0009 */
[----:B------:R4:W-:Y:S01]  /*6190*/  STL [R1+0x3f8], R26 ;  /* 0x0003f81a01007387 */ /* 0x0009e20000100800 */
[----:B--2---:R-:W-:Y:S01]  /*61a0*/  VIADD R38, R8, 0x80 ;  /* 0x0000008008267836 */ /* 0x004fe20000000000 */
[----:B0-----:R-:W-:Y:S02]  /*61b0*/  F2FP.F16.F32.PACK_AB R153, R156, R21 ;  /* 0x000000159c99723e */ /* 0x001fe400000000ff */
[----:B------:R0:W-:Y:S01]  /*61c0*/  STL [R1+0x270], R152 ;  /* 0x0002709801007387 */ /* 0x0001e20000100800 */
[C---:B---3--:R-:W-:Y:S01]  /*61d0*/  VIADD R40, R8.reuse, 0x100 ;  /* 0x0000010008287836 */ /* 0x048fe20000000000 */
[----:B-1----:R-:W-:Y:S02]  /*61e0*/  F2FP.F16.F32.PACK_AB R155, R15, R14 ;  /* 0x0000000e0f9b723e */ /* 0x002fe400000000ff */
[----:B------:R1:W-:Y:S01]  /*61f0*/  STL [R1+0x274], R154 ;  /* 0x0002749a01007387 */ /* 0x0003e20000100800 */
[----:B----4-:R-:W-:Y:S01]  /*6200*/  VIADD R26, R8, 0x180 ;  /* 0x00000180081a7836 */ /* 0x010fe20000000000 */
[----:B------:R-:W-:-:S02]  /*6210*/  R2UR UR10, R38 ;  /* 0x00000000260a72ca */ /* 0x000fc400000e0000 */
[----:B0-----:R-:W-:Y:S01]  /*6220*/  F2FP.F16.F32.PACK_AB R152, R20, R220 ;  /* 0x000000dc1498723e */ /* 0x001fe200000000ff */
[----:B------:R-:W-:Y:S01]  /*6230*/  STL [R1+0x220], R112 ;  /* 0x0002207001007387 */ /* 0x000fe20000100800 */
[----:B-1----:R-:W-:-:S03]  /*6240*/  F2FP.F16.F32.PACK_AB R154, R13, R219 ;  /* 0x000000db0d9a723e */ /* 0x002fc600000000ff */
[----:B------:R-:W-:Y:S01]  /*6250*/  STL [R1+0x224], R114 ;  /* 0x0002247201007387 */ /* 0x000fe20000100800 */
[----:B------:R-:W-:Y:S02]  /*6260*/  R2UR UR11, R39 ;  /* 0x00000000270b72ca */ /* 0x000fe400000e0000 */
[----:B------:R-:W-:Y:S01]  /*6270*/  R2UR UR14, R40 ;  /* 0x00000000280e72ca */ /* 0x000fe200000e0000 */
[----:B------:R-:W-:Y:S01]  /*6280*/  STL [R1+0x228], R116 ;  /* 0x0002287401007387 */ /* 0x000fe20000100800 */
[----:B------:R-:W-:Y:S02]  /*6290*/  R2UR UR15, R41 ;  /* 0x00000000290f72ca */ /* 0x000fe400000e0000 */
[----:B------:R-:W-:Y:S01]  /*62a0*/  R2UR UR18, R26 ;  /* 0x000000001a1272ca */ /* 0x000fe200000e0000 */
[----:B------:R-:W-:Y:S01]  /*62b0*/  STL [R1+0x22c], R118 ;  /* 0x00022c7601007387 */ /* 0x000fe20000100800 */
[----:B------:R-:W-:-:S03]  /*62c0*/  R2UR UR19, R27 ;  /* 0x000000001b1372ca */ /* 0x000fc600000e0000 */
[----:B------:R-:W-:Y:S04]  /*62d0*/  STL [R1+0x230], R120 ;  /* 0x0002307801007387 */ /* 0x000fe80000100800 */
        /* <DEDUP_REMOVED lines=102> */
[----:B------:R0:W-:Y:S01]  /*6940*/  STL [R1+0x410], R24 ;  /* 0x0004101801007387 */ /* 0x0001e20000100800 */
[----:B------:R1:W-:Y:S06]  /*6950*/  BAR.SYNC.DEFER_BLOCKING R209, 0x100 ;  /* 0x000400d10000751d */ /* 0x0003ec0000010000 */
[----:B0-----:R-:W-:-:S06]  /*6960*/  WARPGROUP.ARRIVE ;  /* 0x00000000000079c5 */ /* 0x001fcc0000000000 */
[----:B------:R-:W-:Y:S01]  /*6970*/  HGMMA.64x256x16.F32 R24, R152, gdesc[UR4].tnspB, RZ, !UPT, gsb0 ;  /* 0x43e0000498187df0 */ /* 0x000fe2000c0008ff */
[----:B------:R0:W-:Y:S04]  /*6980*/  STL [R1+0x414], R221 ;  /* 0x000414dd01007387 */ /* 0x0001e80000100800 */
[----:B------:R2:W-:Y:S04]  /*6990*/  STL [R1+0x418], R222 ;  /* 0x000418de01007387 */ /* 0x0005e80000100800 */
[----:B------:R-:W-:Y:S01]  /*69a0*/  STL [R1+0x41c], R231 ;  /* 0x00041ce701007387 */ /* 0x000fe20000100800 */
[----:B------:R-:W-:-:S02]  /*69b0*/  WARPGROUP.DEPBAR.LE gsb0, 0x0 ;  /* 0x00008000000079c5 */ /* 0x000fc40000010000 */
[-CC-:B------:R-:W-:Y:S01]  /*69c0*/  FFMA.FTZ R152, R19, R11.reuse, -R176.reuse ;  /* 0x0000000b13987223 */ /* 0x180fe200000108b0 */
[-CC-:B------:R-:W-:Y:S01]  /*69d0*/  FFMA.FTZ R153, R161, R11.reuse, -R176.reuse ;  /* 0x0000000ba1997223 */ /* 0x180fe200000108b0 */
[-CC-:B------:R-:W-:Y:S01]  /*69e0*/  FFMA.FTZ R19, R168, R11.reuse, -R176.reuse ;  /* 0x0000000ba8137223 */ /* 0x180fe200000108b0 */
[-C--:B------:R-:W-:Y:S01]  /*69f0*/  FFMA.FTZ R161, R167, R11.reuse, -R176 ;  /* 0x0000000ba7a17223 */ /* 0x080fe200000108b0 */
[-CC-:B------:R-:W-:Y:S01]  /*6a00*/  FFMA.FTZ R167, R181, R11.reuse, -R12.reuse ;  /* 0x0000000bb5a77223 */ /* 0x180fe2000001080c */
[-CC-:B------:R-:W-:Y:S01]  /*6a10*/  FFMA.FTZ R168, R184, R11.reuse, -R12.reuse ;  /* 0x0000000bb8a87223 */ /* 0x180fe2000001080c */
[-CC-:B------:R-:W-:Y:S01]  /*6a20*/  FFMA.FTZ R181, R185, R11.reuse, -R12.reuse ;  /* 0x0000000bb9b57223 */ /* 0x180fe2000001080c */
[----:B------:R-:W-:Y:S01]  /*6a30*/  FFMA.FTZ R184, R199, R11, -R12 ;  /* 0x0000000bc7b87223 */ /* 0x000fe2000001080c */
[----:B0-----:R-:W-:Y:S08]  /*6a40*/  MUFU.EX2 R221, R152 ;  /* 0x0000009800dd7308 */ /* 0x001ff00000000800 */
[----:B--2---:R-:W0:Y:S08]  /*6a50*/  MUFU.EX2 R222, R153 ;  /* 0x0000009900de7308 */ /* 0x004e300000000800 */
[----:B------:R-:W-:Y:S08]  /*6a60*/  MUFU.EX2 R19, R19 ;  /* 0x0000001300137308 */ /* 0x000ff00000000800 */
[----:B------:R-:W2:Y:S08]  /*6a70*/  MUFU.EX2 R161, R161 ;  /* 0x000000a100a17308 */ /* 0x000eb00000000800 */
[----:B------:R-:W-:Y:S08]  /*6a80*/  MUFU.EX2 R167, R167 ;  /* 0x000000a700a77308 */ /* 0x000ff00000000800 */
[----:B------:R-:W3:Y:S08]  /*6a90*/  MUFU.EX2 R168, R168 ;  /* 0x000000a800a87308 */ /* 0x000ef00000000800 */
[----:B------:R-:W-:Y:S08]  /*6aa0*/  MUFU.EX2 R181, R181 ;  /* 0x000000b500b57308 */ /* 0x000ff00000000800 */
[----:B------:R-:W4:Y:S01]  /*6ab0*/  MUFU.EX2 R184, R184 ;  /* 0x000000b800b87308 */ /* 0x000f220000000800 */
[----:B0-----:R-:W-:-:S02]  /*6ac0*/  F2FP.F16.F32.PACK_AB R152, R222, R221 ;  /* 0x000000ddde98723e */ /* 0x001fc400000000ff */
[----:B--2---:R-:W-:Y:S02]  /*6ad0*/  F2FP.F16.F32.PACK_AB R154, R161, R19 ;  /* 0x00000013a19a723e */ /* 0x004fe400000000ff */
[----:B---3--:R-:W-:Y:S01]  /*6ae0*/  F2FP.F16.F32.PACK_AB R153, R168, R167 ;  /* 0x000000a7a899723e */ /* 0x008fe200000000ff */
[----:B------:R-:W-:Y:S04]  /*6af0*/  STL.128 [R1+0x220], R24 ;  /* 0x0002201801007387 */ /* 0x000fe80000100c00 */
[----:B------:R-:W-:Y:S04]  /*6b00*/  STL.128 [R1+0x230], R28 ;  /* 0x0002301c01007387 */ /* 0x000fe80000100c00 */
[----:B------:R-:W-:Y:S01]  /*6b10*/  STL.128 [R1+0x240], R32 ;  /* 0x0002402001007387 */ /* 0x000fe20000100c00 */
[----:B----4-:R-:W-:-:S03]  /*6b20*/  F2FP.F16.F32.PACK_AB R155, R184, R181 ;  /* 0x000000b5b89b723e */ /* 0x010fc600000000ff */
[----:B------:R-:W-:Y:S04]  /*6b30*/  STL.128 [R1+0x250], R36 ;  /* 0x0002502401007387 */ /* 0x000fe80000100c00 */
        /* <DEDUP_REMOVED lines=27> */
[----:B------:R0:W-:Y:S02]  /*6cf0*/  STL.128 [R1+0x410], R148 ;  /* 0x0004109401007387 */ /* 0x0001e40000100c00 */
[----:B0-----:R-:W-:-:S06]  /*6d00*/  WARPGROUP.ARRIVE ;  /* 0x00000000000079c5 */ /* 0x001fcc0000000000 */
[----:B------:R-:W-:Y:S01]  /*6d10*/  HGMMA.64x256x16.F32 R24, R152, gdesc[UR8].tnspB, R24, gsb0 ;  /* 0x43e0000898187df0 */ /* 0x000fe20008000818 */
[-CC-:B------:R-:W-:Y:S01]  /*6d20*/  FFMA.FTZ R185, R157, R11.reuse, -R176.reuse ;  /* 0x0000000b9db97223 */ /* 0x180fe200000108b0 */
[-CC-:B------:R-:W-:Y:S01]  /*6d30*/  FFMA.FTZ R157, R159, R11.reuse, -R176.reuse ;  /* 0x0000000b9f9d7223 */ /* 0x180fe200000108b0 */
[-CC-:B------:R-:W-:Y:S01]  /*6d40*/  FFMA.FTZ R159, R162, R11.reuse, -R176.reuse ;  /* 0x0000000ba29f7223 */ /* 0x180fe200000108b0 */
[-C--:B------:R-:W-:Y:S01]  /*6d50*/  FFMA.FTZ R162, R166, R11.reuse, -R176 ;  /* 0x0000000ba6a27223 */ /* 0x080fe200000108b0 */
[-CC-:B------:R-:W-:Y:S01]  /*6d60*/  FFMA.FTZ R166, R178, R11.reuse, -R12.reuse ;  /* 0x0000000bb2a67223 */ /* 0x180fe2000001080c */
[-CC-:B------:R-:W-:Y:S01]  /*6d70*/  FFMA.FTZ R178, R182, R11.reuse, -R12.reuse ;  /* 0x0000000bb6b27223 */ /* 0x180fe2000001080c */
[-CC-:B------:R-:W-:Y:S01]  /*6d80*/  FFMA.FTZ R182, R186, R11.reuse, -R12.reuse ;  /* 0x0000000bbab67223 */ /* 0x180fe2000001080c */
[-C--:B------:R-:W-:Y:S01]  /*6d90*/  FFMA.FTZ R186, R191, R11.reuse, -R12 ;  /* 0x0000000bbfba7223 */ /* 0x080fe2000001080c */
[----:B------:R-:W-:Y:S08]  /*6da0*/  MUFU.EX2 R185, R185 ;  /* 0x000000b900b97308 */ /* 0x000ff00000000800 */
[----:B------:R-:W0:Y:S08]  /*6db0*/  MUFU.EX2 R157, R157 ;  /* 0x0000009d009d7308 */ /* 0x000e300000000800 */
[----:B------:R-:W-:Y:S08]  /*6dc0*/  MUFU.EX2 R159, R159 ;  /* 0x0000009f009f7308 */ /* 0x000ff00000000800 */
[----:B------:R-:W2:Y:S08]  /*6dd0*/  MUFU.EX2 R162, R162 ;  /* 0x000000a200a27308 */ /* 0x000eb00000000800 */
[----:B------:R-:W-:Y:S08]  /*6de0*/  MUFU.EX2 R166, R166 ;  /* 0x000000a600a67308 */ /* 0x000ff00000000800 */
[----:B------:R-:W3:Y:S08]  /*6df0*/  MUFU.EX2 R178, R178 ;  /* 0x000000b200b27308 */ /* 0x000ef00000000800 */
[----:B------:R-:W-:Y:S08]  /*6e00*/  MUFU.EX2 R182, R182 ;  /* 0x000000b600b67308 */ /* 0x000ff00000000800 */
[----:B------:R-:W4:Y:S01]  /*6e10*/  MUFU.EX2 R186, R186 ;  /* 0x000000ba00ba7308 */ /* 0x000f220000000800 */
[----:B------:R-:W-:Y:S01]  /*6e20*/  FADD.FTZ R220, R220, R20 ;  /* 0x00000014dcdc7221 */ /* 0x000fe20000010000 */
[-C--:B------:R-:W-:Y:S01]  /*6e30*/  FFMA.FTZ R20, R183, R11.reuse, -R12 ;  /* 0x0000000bb7147223 */ /* 0x080fe2000001080c */
[-CC-:B------:R-:W-:Y:S01]  /*6e40*/  FFMA.FTZ R183, R169, R11.reuse, -R176.reuse ;  /* 0x0000000ba9b77223 */ /* 0x180fe200000108b0 */
[-CC-:B------:R-:W-:Y:S01]  /*6e50*/  FFMA.FTZ R158, R158, R11.reuse, -R176.reuse ;  /* 0x0000000b9e9e7223 */ /* 0x180fe200000108b0 */
[-CC-:B------:R-:W-:Y:S01]  /*6e60*/  FFMA.FTZ R160, R160, R11.reuse, -R176.reuse ;  /* 0x0000000ba0a07223 */ /* 0x180fe200000108b0 */
[-CC-:B------:R-:W-:Y:S01]  /*6e70*/  FFMA.FTZ R163, R163, R11.reuse, -R176.reuse ;  /* 0x0000000ba3a37223 */ /* 0x180fe200000108b0 */
[-C--:B------:R-:W-:Y:S01]  /*6e80*/  FFMA.FTZ R165, R165, R11.reuse, -R176 ;  /* 0x0000000ba5a57223 */ /* 0x080fe200000108b0 */
[-CC-:B------:R-:W-:Y:S01]  /*6e90*/  FFMA.FTZ R179, R179, R11.reuse, -R12.reuse ;  /* 0x0000000bb3b37223 */ /* 0x180fe2000001080c */
[-CC-:B------:R-:W-:Y:S01]  /*6ea0*/  FFMA.FTZ R169, R187, R11.reuse, -R12.reuse ;  /* 0x0000000bbba97223 */ /* 0x180fe2000001080c */
[-C--:B------:R-:W-:Y:S01]  /*6eb0*/  FFMA.FTZ R193, R193, R11.reuse, -R12 ;  /* 0x0000000bc1c17223 */ /* 0x080fe2000001080c */
[-CC-:B------:R-:W-:Y:S01]  /*6ec0*/  FFMA.FTZ R170, R170, R11.reuse, -R176.reuse ;  /* 0x0000000baaaa7223 */ /* 0x180fe200000108b0 */
[-CC-:B------:R-:W-:Y:S01]  /*6ed0*/  FFMA.FTZ R171, R171, R11.reuse, -R176.reuse ;  /* 0x0000000babab7223 */ /* 0x180fe200000108b0 */
[-CC-:B------:R-:W-:Y:S01]  /*6ee0*/  FFMA.FTZ R172, R172, R11.reuse, -R176.reuse ;  /* 0x0000000bacac7223 */ /* 0x180fe200000108b0 */
[-CC-:B------:R-:W-:Y:S01]  /*6ef0*/  FFMA.FTZ R173, R173, R11.reuse, -R176.reuse ;  /* 0x0000000badad7223 */ /* 0x180fe200000108b0 */
[-CC-:B------:R-:W-:Y:S01]  /*6f00*/  FFMA.FTZ R174, R174, R11.reuse, -R176.reuse ;  /* 0x0000000baeae7223 */ /* 0x180fe200000108b0 */
[-CC-:B------:R-:W-:Y:S01]  /*6f10*/  FFMA.FTZ R175, R175, R11.reuse, -R176.reuse ;  /* 0x0000000bafaf7223 */ /* 0x180fe200000108b0 */
[----:B------:R-:W-:Y:S01]  /*6f20*/  FFMA.FTZ R176, R177, R11, -R176 ;  /* 0x0000000bb1b07223 */ /* 0x000fe200000108b0 */
[----:B------:R-:W-:Y:S01]  /*6f30*/  FADD.FTZ R177, R21, R156 ;  /* 0x0000009c15b17221 */ /* 0x000fe20000010000 */
[----:B------:R-:W-:Y:S08]  /*6f40*/  MUFU.EX2 R158, R158 ;  /* 0x0000009e009e7308 */ /* 0x000ff00000000800 */
[----:B------:R-:W5:Y:S08]  /*6f50*/  MUFU.EX2 R160, R160 ;  /* 0x000000a000a07308 */ /* 0x000f700000000800 */
[----:B------:R-:W-:Y:S08]  /*6f60*/  MUFU.EX2 R163, R163 ;  /* 0x000000a300a37308 */ /* 0x000ff00000000800 */
[----:B------:R-:W1:Y:S01]  /*6f70*/  MUFU.EX2 R165, R165 ;  /* 0x000000a500a57308 */ /* 0x000e620000000800 */
[----:B------:R-:W-:-:S02]  /*6f80*/  WARPGROUP.DEPBAR.LE gsb0, 0x0 ;  /* 0x00008000000079c5 */ /* 0x000fc40000010000 */
[----:B0-----:R-:W-:Y:S02]  /*6f90*/  F2FP.F16.F32.PACK_AB R152, R157, R185 ;  /* 0x000000b99d98723e */ /* 0x001fe400000000ff */
[----:B--2---:R-:W-:Y:S02]  /*6fa0*/  F2FP.F16.F32.PACK_AB R154, R162, R159 ;  /* 0x0000009fa29a723e */ /* 0x004fe400000000ff */
[----:B---3--:R-:W-:Y:S02]  /*6fb0*/  F2FP.F16.F32.PACK_AB R153, R178, R166 ;  /* 0x000000a6b299723e */ /* 0x008fe400000000ff */
[----:B----4-:R-:W-:Y:S01]  /*6fc0*/  F2FP.F16.F32.PACK_AB R155, R186, R182 ;  /* 0x000000b6ba9b723e */ /* 0x010fe200000000ff */
        /* <DEDUP_REMOVED lines=34> */
[----:B------:R-:W-:Y:S08]  /*71f0*/  MUFU.EX2 R179, R179 ;  /* 0x000000b300b37308 */ /* 0x000ff00000000800 */
[----:B------:R-:W0:Y:S08]  /*7200*/  MUFU.EX2 R20, R20 ;  /* 0x0000001400147308 */ /* 0x000e300000000800 */
[----:B------:R-:W-:Y:S08]  /*7210*/  MUFU.EX2 R169, R169 ;  /* 0x000000a900a97308 */ /* 0x000ff00000000800 */
[----:B------:R-:W2:Y:S01]  /*7220*/  MUFU.EX2 R21, R193 ;  /* 0x000000c100157308 */ /* 0x000ea20000000800 */
        /* <DEDUP_REMOVED lines=8> */
[----:B------:R-:W-:-:S07]  /*72b0*/  FADD.FTZ R220, R219, R220 ;  /* 0x000000dcdbdc7221 */ /* 0x000fce0000010000 */
[----:B------:R-:W-:Y:S08]  /*72c0*/  MUFU.EX2 R170, R170 ;  /* 0x000000aa00aa7308 */ /* 0x000ff00000000800 */
[----:B------:R-:W-:Y:S08]  /*72d0*/  MUFU.EX2 R171, R171 ;  /* 0x000000ab00ab7308 */ /* 0x000ff00000000800 */
[----:B------:R-:W3:Y:S08]  /*72e0*/  MUFU.EX2 R172, R172 ;  /* 0x000000ac00ac7308 */ /* 0x000ef00000000800 */
[----:B------:R-:W-:Y:S01]  /*72f0*/  MUFU.EX2 R156, R156 ;  /* 0x0000009c009c7308 */ /* 0x000fe20000000800 */
[----:B------:R-:W-:Y:S01]  /*7300*/  FADD.FTZ R220, R13, R220 ;  /* 0x000000dc0ddc7221 */ /* 0x000fe20000010000 */
[----:B------:R-:W-:-:S05]  /*7310*/  IMAD.MOV.U32 R13, RZ, RZ, R9 ;  /* 0x000000ffff0d7224 */ /* 0x000fca00078e0009 */
[----:B------:R-:W-:Y:S01]  /*7320*/  R2UR UR7, R13 ;  /* 0x000000000d0772ca */ /* 0x000fe200000e0000 */
[----:B------:R-:W-:Y:S02]  /*7330*/  WARPGROUP.DEPBAR.LE gsb0, 0x0 ;  /* 0x00008000000079c5 */ /* 0x000fe40000010000 */
[----:B-----5:R-:W-:Y:S01]  /*7340*/  F2FP.F16.F32.PACK_AB R152, R160, R158 ;  /* 0x0000009ea098723e */ /* 0x020fe200000000ff */
[----:B------:R-:W-:Y:S01]  /*7350*/  MUFU.EX2 R173, R173 ;  /* 0x000000ad00ad7308 */ /* 0x000fe20000000800 */
[----:B-1----:R-:W-:-:S07]  /*7360*/  F2FP.F16.F32.PACK_AB R154, R165, R163 ;  /* 0x000000a3a59a723e */ /* 0x002fce00000000ff */
[----:B------:R-:W-:Y:S01]  /*7370*/  MUFU.EX2 R174, R174 ;  /* 0x000000ae00ae7308 */ /* 0x000fe20000000800 */
[----:B0-----:R-:W-:-:S07]  /*7380*/  F2FP.F16.F32.PACK_AB R153, R20, R179 ;  /* 0x000000b31499723e */ /* 0x001fce00000000ff */
[----:B------:R-:W-:Y:S01]  /*7390*/  MUFU.EX2 R175, R175 ;  /* 0x000000af00af7308 */ /* 0x000fe20000000800 */
[----:B--2---:R-:W-:Y:S01]  /*73a0*/  F2FP.F16.F32.PACK_AB R155, R21, R169 ;  /* 0x000000a9159b723e */ /* 0x004fe200000000ff */
        /* <DEDUP_REMOVED lines=31> */
[----:B------:R0:W-:Y:S01]  /*75a0*/  STL.128 [R1+0x410], R148 ;  /* 0x0004109401007387 */ /* 0x0001e20000100c00 */
[----:B------:R-:W-:Y:S08]  /*75b0*/  MUFU.EX2 R176, R176 ;  /* 0x000000b000b07308 */ /* 0x000ff00000000800 */
[----:B------:R-:W-:Y:S08]  /*75c0*/  MUFU.EX2 R215, R215 ;  /* 0x000000d700d77308 */ /* 0x000ff00000000800 */
[----:B------:R-:W-:Y:S01]  /*75d0*/  MUFU.EX2 R216, R216 ;  /* 0x000000d800d87308 */ /* 0x000fe20000000800 */
[----:B0-----:R-:W-:-:S07]  /*75e0*/  WARPGROUP.ARRIVE ;  /* 0x00000000000079c5 */ /* 0x001fce0000000000 */
[----:B------:R-:W-:Y:S01]  /*75f0*/  MUFU.EX2 R217, R217 ;  /* 0x000000d900d97308 */ /* 0x000fe20000000800 */
[----:B------:R-:W-:Y:S07]  /*7600*/  HGMMA.64x256x16.F32 R24, R152, gdesc[UR16].tnspB, R24, gsb0 ;  /* 0x43e0001098187df0 */ /* 0x000fee0008000818 */
[----:B------:R-:W-:Y:S01]  /*7610*/  MUFU.EX2 R218, R218 ;  /* 0x000000da00da7308 */ /* 0x000fe20000000800 */
[----:B------:R-:W-:Y:S01]  /*7620*/  FADD.FTZ R221, R221, R220 ;  /* 0x000000dcdddd7221 */ /* 0x000fe20000010000 */
[----:B------:R-:W2:Y:S01]  /*7630*/  @!P0 LDL R13, [R1+0x210] ;  /* 0x00021000010d8983 */ /* 0x000ea20000100800 */
[----:B------:R-:W-:-:S02]  /*7640*/  WARPGROUP.DEPBAR.LE gsb0, 0x0 ;  /* 0x00008000000079c5 */ /* 0x000fc40000010000 */
[----:B------:R-:W-:Y:S01]  /*7650*/  FADD.FTZ R152, R14, R177 ;  /* 0x000000b10e987221 */ /* 0x000fe20000010000 */
[----:B------:R-:W-:Y:S01]  /*7660*/  FFMA.FTZ R14, R190, R11, -R12 ;  /* 0x0000000bbe0e7223 */ /* 0x000fe2000001080c */
[----:B------:R-:W-:Y:S01]  /*7670*/  VIADD R12, R8, 0x200 ;  /* 0x00000200080c7836 */ /* 0x000fe20000000000 */
[----:B------:R-:W-:Y:S04]  /*7680*/  MUFU.EX2 R11, R192 ;  /* 0x000000c0000b7308 */ /* 0x000fe80000000800 */
[----:B------:R-:W-:-:S04]  /*7690*/  R2UR UR6, R12 ;  /* 0x000000000c0672ca */ /* 0x000fc800000e0000 */
[----:B------:R-:W0:Y:S08]  /*76a0*/  MUFU.EX2 R14, R14 ;  /* 0x0000000e000e7308 */ /* 0x000e300000000800 */
[----:B------:R-:W1:Y:S01]  /*76b0*/  MUFU.EX2 R12, R207 ;  /* 0x000000cf000c7308 */ /* 0x000e620000000800 */
[----:B------:R-:W-:Y:S01]  /*76c0*/  FADD.FTZ R152, R15, R152 ;  /* 0x000000980f987221 */ /* 0x000fe20000010000 */
[----:B---3--:R-:W-:-:S03]  /*76d0*/  F2FP.F16.F32.PACK_AB R154, R172, R171 ;  /* 0x000000abac9a723e */ /* 0x008fc600000000ff */
[----:B------:R-:W-:Y:S01]  /*76e0*/  FADD.FTZ R167, R167, R152 ;  /* 0x00000098a7a77221 */ /* 0x000fe20000010000 */
[----:B------:R-:W-:Y:S02]  /*76f0*/  F2FP.F16.F32.PACK_AB R152, R170, R183 ;  /* 0x000000b7aa98723e */ /* 0x000fe400000000ff */
[----:B0-----:R-:W-:Y:S01]  /*7700*/  F2FP.F16.F32.PACK_AB R153, R14, R156 ;  /* 0x0000009c0e99723e */ /* 0x001fe200000000ff */
[----:B------:R-:W-:Y:S04]  /*7710*/  STL.128 [R1+0x220], R24 ;  /* 0x0002201801007387 */ /* 0x000fe80000100c00 */
[----:B------:R-:W-:Y:S01]  /*7720*/  STL.128 [R1+0x230], R28 ;  /* 0x0002301c01007387 */ /* 0x000fe20000100c00 */
[----:B-1----:R-:W-:-:S03]  /*7730*/  F2FP.F16.F32.PACK_AB R155, R12, R11 ;  /* 0x0000000b0c9b723e */ /* 0x002fc600000000ff */
        /* <DEDUP_REMOVED lines=32> */
[----:B------:R-:W-:Y:S01]  /*7940*/  VIADD R8, R8, 0x280 ;  /* 0x0000028008087836 */ /* 0x000fe20000000000 */
[----:B------:R-:W-:-:S04]  /*7950*/  R2UR UR7, R9 ;  /* 0x00000000090772ca */ /* 0x000fc800000e0000 */
[----:B------:R-:W-:Y:S01]  /*7960*/  R2UR UR6, R8 ;  /* 0x00000000080672ca */ /* 0x000fe200000e0000 */
[----:B------:R-:W-:Y:S01]  /*7970*/  FADD.FTZ R222, R222, R221 ;  /* 0x000000dddede7221 */ /* 0x000fe20000010000 */
[----:B------:R-:W3:Y:S01]  /*7980*/  @!P0 LDL.64 R8, [R1+0x68] ;  /* 0x0000680001088983 */ /* 0x000ee20000100a00 */
[----:B------:R-:W-:Y:S02]  /*7990*/  FADD.FTZ R168, R168, R167 ;  /* 0x000000a7a8a87221 */ /* 0x000fe40000010000 */
[----:B------:R-:W-:Y:S02]  /*79a0*/  FADD.FTZ R222, R19, R222 ;  /* 0x000000de13de7221 */ /* 0x000fe40000010000 */
[----:B------:R-:W-:Y:S02]  /*79b0*/  FADD.FTZ R15, R181, R168 ;  /* 0x000000a8b50f7221 */ /* 0x000fe40000010000 */
[----:B------:R-:W-:Y:S02]  /*79c0*/  FADD.FTZ R222, R161, R222 ;  /* 0x000000dea1de7221 */ /* 0x000fe40000010000 */
[----:B------:R-:W-:-:S02]  /*79d0*/  FADD.FTZ R15, R184, R15 ;  /* 0x0000000fb80f7221 */ /* 0x000fc40000010000 */
[----:B------:R-:W-:Y:S01]  /*79e0*/  FADD.FTZ R168, R185, R222 ;  /* 0x000000deb9a87221 */ /* 0x000fe20000010000 */
[----:B------:R-:W-:Y:S02]  /*79f0*/  WARPGROUP.DEPBAR.LE gsb0, 0x0 ;  /* 0x00008000000079c5 */ /* 0x000fe40000010000 */
[----:B------:R-:W-:Y:S02]  /*7a00*/  F2FP.F16.F32.PACK_AB R152, R174, R173 ;  /* 0x000000adae98723e */ /* 0x000fe400000000ff */
[----:B------:R-:W-:Y:S02]  /*7a10*/  F2FP.F16.F32.PACK_AB R154, R176, R175 ;  /* 0x000000afb09a723e */ /* 0x000fe400000000ff */
[----:B------:R-:W-:Y:S02]  /*7a20*/  F2FP.F16.F32.PACK_AB R153, R216, R215 ;  /* 0x000000d7d899723e */ /* 0x000fe400000000ff */
[----:B------:R-:W-:Y:S01]  /*7a30*/  F2FP.F16.F32.PACK_AB R155, R218, R217 ;  /* 0x000000d9da9b723e */ /* 0x000fe200000000ff */
        /* <DEDUP_REMOVED lines=43> */
[----:B------:R-:W-:Y:S02]  /*7cf0*/  WARPGROUP.DEPBAR.LE gsb0, 0x0 ;  /* 0x00008000000079c5 */ /* 0x000fe40000010000 */
        /* <DEDUP_REMOVED lines=25> */
[----:B------:R0:W-:Y:S04]  /*7e90*/  STL.128 [R1+0x3b0], R124 ;  /* 0x0003b07c01007387 */ /* 0x0001e80000100c00 */
[----:B------:R-:W-:Y:S04]  /*7ea0*/  STL.128 [R1+0x3c0], R128 ;  /* 0x0003c08001007387 */ /* 0x000fe80000100c00 */
[----:B------:R-:W-:Y:S04]  /*7eb0*/  STL.128 [R1+0x3d0], R132 ;  /* 0x0003d08401007387 */ /* 0x000fe80000100c00 */
[----:B------:R-:W-:Y:S04]  /*7ec0*/  STL.128 [R1+0x3e0], R136 ;  /* 0x0003e08801007387 */ /* 0x000fe80000100c00 */
[----:B------:R-:W-:Y:S04]  /*7ed0*/  STL.128 [R1+0x3f0], R140 ;  /* 0x0003f08c01007387 */ /* 0x000fe80000100c00 */
[----:B------:R-:W-:Y:S04]  /*7ee0*/  STL.128 [R1+0x400], R144 ;  /* 0x0004009001007387 */ /* 0x000fe80000100c00 */
[----:B------:R1:W-:Y:S04]  /*7ef0*/  STL.128 [R1+0x410], R148 ;  /* 0x0004109401007387 */ /* 0x0003e80000100c00 */
[----:B------:R-:W4:Y:S04]  /*7f00*/  LDL R167, [R1+0x220] ;  /* 0x0002200001a77983 */ /* 0x000f280000100800 */
[----:B------:R-:W5:Y:S04]  /*7f10*/  LDL R161, [R1+0x224] ;  /* 0x0002240001a17983 */ /* 0x000f680000100800 */
[----:B------:R-:W5:Y:S04]  /*7f20*/  LDL R155, [R1+0x228] ;  /* 0x00022800019b7983 */ /* 0x000f680000100800 */
[----:B------:R-:W5:Y:S04]  /*7f30*/  LDL R153, [R1+0x22c] ;  /* 0x00022c0001997983 */ /* 0x000f680000100800 */
[----:B0-----:R-:W5:Y:S04]  /*7f40*/  LDL R125, [R1+0x230] ;  /* 0x00023000017d7983 */ /* 0x001f680000100800 */
        /* <DEDUP_REMOVED lines=59> */
[----:B-1----:R-:W5:Y:S04]  /*8300*/  LDL R150, [R1+0x320] ;  /* 0x0003200001967983 */ /* 0x002f680000100800 */
        /* <DEDUP_REMOVED lines=62> */
[----:B------:R-:W5:Y:S01]  /*86f0*/  LDL R26, [R1+0x41c] ;  /* 0x00041c00011a7983 */ /* 0x000f620000100800 */
        /* <DEDUP_REMOVED lines=16> */
[----:B---3--:R-:W-:Y:S02]  /*8800*/  @!P0 MOV R8, R8 ;  /* 0x0000000800088202 */ /* 0x008fe40000000f00 */
[----:B------:R-:W-:Y:S01]  /*8810*/  FADD.FTZ R174, R174, R173 ;  /* 0x000000adaeae7221 */ /* 0x000fe20000010000 */
[----:B------:R-:W-:Y:S02]  /*8820*/  FADD.FTZ R216, R216, R215 ;  /* 0x000000d7d8d87221 */ /* 0x000fe40000010000 */
[----:B--2---:R-:W-:Y:S02]  /*8830*/  @!P0 IMAD R13, R13, 0x8, R8 ;  /* 0x000000080d0d8824 */ /* 0x004fe400078e0208 */
[----:B------:R-:W-:Y:S01]  /*8840*/  FADD.FTZ R175, R175, R174 ;  /* 0x000000aeafaf7221 */ /* 0x000fe20000010000 */
[----:B------:R-:W-:Y:S01]  /*8850*/  FADD.FTZ R177, R217, R216 ;  /* 0x000000d8d9b17221 */ /* 0x000fe20000010000 */
[----:B------:R-:W-:Y:S02]  /*8860*/  STL [R1+0x88], RZ ;  /* 0x000088ff01007387 */ /* 0x000fe40000100800 */
[----:B------:R-:W-:Y:S01]  /*8870*/  FADD.FTZ R176, R176, R175 ;  /* 0x000000afb0b07221 */ /* 0x000fe20000010000 */
[----:B------:R-:W-:Y:S01]  /*8880*/  FADD.FTZ R177, R218, R177 ;  /* 0x000000b1dab17221 */ /* 0x000fe20000010000 */
[----:B------:R-:W-:Y:S01]  /*8890*/  STL [R1+0x88], R0 ;  /* 0x0000880001007387 */ /* 0x000fe20000100800 */
[----:B------:R-:W-:-:S03]  /*88a0*/  @!P0 PRMT R13, RZ, 0x654, R13 ;  /* 0x00000654ff0d8816 */ /* 0x000fc6000000000d */
[----:B------:R-:W-:Y:S04]  /*88b0*/  STL [R1+0x88], R0 ;  /* 0x0000880001007387 */ /* 0x000fe80000100800 */
[----:B------:R-:W-:Y:S04]  /*88c0*/  STL [R1+0x88], R0 ;  /* 0x0000880001007387 */ /* 0x000fe80000100800 */
[----:B------:R-:W-:Y:S04]  /*88d0*/  STL [R1+0x88], R0 ;  /* 0x0000880001007387 */ /* 0x000fe80000100800 */
[----:B------:R-:W-:Y:S04]  /*88e0*/  STL [R1+0x88], R0 ;  /* 0x0000880001007387 */ /* 0x000fe80000100800 */
[----:B------:R0:W-:Y:S04]  /*88f0*/  STL [R1+0x88], R0 ;  /* 0x0000880001007387 */ /* 0x0001e80000100800 */
[----:B------:R1:W-:Y:S04]  /*8900*/  STL [R1+0x434], R10 ;  /* 0x0004340a01007387 */ /* 0x0003e80000100800 */
[----:B------:R2:W-:Y:S04]  /*8910*/  STL.64 [R1+0x440], R176 ;  /* 0x000440b001007387 */ /* 0x0005e80000100a00 */
[----:B----4-:R2:W-:Y:S04]  /*8920*/  STL [R1+0x220], R167 ;  /* 0x000220a701007387 */ /* 0x0105e80000100800 */
[----:B-----5:R2:W-:Y:S04]  /*8930*/  STL [R1+0x224], R161 ;  /* 0x000224a101007387 */ /* 0x0205e80000100800 */
[----:B------:R2:W-:Y:S04]  /*8940*/  STL [R1+0x228], R155 ;  /* 0x0002289b01007387 */ /* 0x0005e80000100800 */
        /* <DEDUP_REMOVED lines=124> */
[----:B------:R2:W-:Y:S01]  /*9110*/  STL [R1+0x41c], R26 ;  /* 0x00041c1a01007387 */ /* 0x0005e20000100800 */
[----:B------:R2:W-:Y:S03]  /*9120*/  @!P0 SYNCS.ARRIVE.TRANS64.RED.A1T0 RZ, [R13+URZ], RZ ;  /* 0x000000ff0dff89a7 */ /* 0x0005e6000810043f */
[----:B0-----:R-:W3:Y:S01]  /*9130*/  LDL R0, [R1+0x70] ;  /* 0x0000700001007983 */ /* 0x001ee20000100800 */
[----:B------:R-:W-:Y:S01]  /*9140*/  ISETP.NE.AND P1, PT, R6, 0x1, PT ;  /* 0x000000010600780c */ /* 0x000fe20003f25270 */
[----:B------:R-:W-:-:S06]  /*9150*/  UIADD3 UR47, UR47, -0x2, URZ ;  /* 0xfffffffe2f2f7890 */ /* 0x000fcc000fffe03f */
[----:B-1----:R-:W-:Y:S02]  /*9160*/  IMAD.U32 R10, RZ, RZ, UR47 ;  /* 0x0000002fff0a7e24 */ /* 0x002fe4000f8e00ff */
[----:B---3--:R-:W-:-:S04]  /*9170*/  IMAD.SHL.U32 R0, R0, 0x80, RZ ;  /* 0x0000008000007824 */ /* 0x008fc800078e00ff */
[----:B------:R-:W-:-:S04]  /*9180*/  @P1 IMAD.HI.U32 R8, R0, R7, RZ ;  /* 0x0000000700081227 */ /* 0x000fc800078e00ff */
[----:B------:R-:W-:Y:S01]  /*9190*/  IMAD.MOV.U32 R6, RZ, RZ, R0 ;  /* 0x000000ffff067224 */ /* 0x000fe200078e0000 */
[----:B------:R-:W-:Y:S02]  /*91a0*/  @P1 SHF.R.U32.HI R6, RZ, R237, R8 ;  /* 0x000000edff061219 */ /* 0x000fe40000011608 */
[----:B------:R-:W-:-:S03]  /*91b0*/  ISETP.GE.AND P1, PT, R5, 0x1, PT ;  /* 0x000000010500780c */ /* 0x000fc60003f26270 */
[----:B------:R-:W-:-:S04]  /*91c0*/  VIADD R7, R6, UR46 ;  /* 0x0000002e06077c36 */ /* 0x000fc80008000000 */
[----:B------:R-:W-:-:S06]  /*91d0*/  IMAD.IADD R4, R7, 0x1, R4 ;  /* 0x0000000107047824 */ /* 0x000fcc00078e0204 */
[----:B--2---:R-:W-:Y:S05]  /*91e0*/  @!P1 BRA `(.L_x_11123) ;  /* 0x0000000000409947 */ /* 0x004fea0003800000 */
[C---:B------:R-:W-:Y:S01]  /*91f0*/  ISETP.GT.AND P1, PT, R7.reuse, RZ, PT ;  /* 0x000000ff0700720c */ /* 0x040fe20003f24270 */
[----:B------:R-:W-:Y:S01]  /*9200*/  BSSY B0, `(.L_x_11124) ;  /* 0x000000c000007945 */ /* 0x000fe20003800000 */
[----:B------:R-:W-:-:S11]  /*9210*/  VIADD R6, R7, 0xffffffff ;  /* 0xffffffff07067836 */ /* 0x000fd60000000000 */
[----:B------:R-:W-:Y:S05]  /*9220*/  @P1 BRA `(.L_x_11125) ;  /* 0x0000000000181947 */ /* 0x000fea0003800000 */
[----:B------:R-:W-:Y:S01]  /*9230*/  ISETP.NE.AND P1, PT, R5, 0x1, PT ;  /* 0x000000010500780c */ /* 0x000fe20003f25270 */
[----:B------:R-:W-:-:S12]  /*9240*/  IMAD.MOV R7, RZ, RZ, -R7 ;  /* 0x000000ffff077224 */ /* 0x000fd800078e0a07 */
[----:B------:R-:W-:-:S05]  /*9250*/  @P1 IMAD.HI.U32 R2, R7, R2, RZ ;  /* 0x0000000207021227 */ /* 0x000fca00078e00ff */
[----:B------:R-:W-:-:S04]  /*9260*/  @P1 SHF.R.U32.HI R7, RZ, R3, R2 ;  /* 0x00000003ff071219 */ /* 0x000fc80000011602 */
[----:B------:R-:W-:Y:S01]  /*9270*/  LOP3.LUT R6, RZ, R7, RZ, 0x33, !PT ;  /* 0x00000007ff067212 */ /* 0x000fe200078e33ff */
[----:B------:R-:W-:Y:S06]  /*9280*/  BRA `(.L_x_11126) ;  /* 0x00000000000c7947 */ /* 0x000fec0003800000 */
.L_x_11125:
[----:B------:R-:W-:-:S13]  /*9290*/  ISETP.NE.AND P1, PT, R5, 0x1, PT ;  /* 0x000000010500780c */ /* 0x000fda0003f25270 */
[----:B------:R-:W-:-:S05]  /*92a0*/  @P1 IMAD.HI.U32 R2, R6, R2, RZ ;  /* 0x0000000206021227 */ /* 0x000fca00078e00ff */
[----:B------:R-:W-:-:S07]  /*92b0*/  @P1 SHF.R.U32.HI R6, RZ, R3, R2 ;  /* 0x00000003ff061219 */ /* 0x000fce0000011602 */
.L_x_11126:
[----:B------:R-:W-:Y:S05]  /*92c0*/  BSYNC B0 ;  /* 0x0000000000007941 */ /* 0x000fea0003800000 */
.L_x_11124:
[----:B------:R-:W-:-:S05]  /*92d0*/  IMAD R5, R6, R5, R5 ;  /* 0x0000000506057224 */ /* 0x000fca00078e0205 */
[----:B------:R-:W-:-:S07]  /*92e0*/  VIMNMX R4, R4, R5, PT ;  /* 0x0000000504047248 */ /* 0x000fce0003fe0100 */
.L_x_11123:
[----:B------:R-:W-:Y:S01]  /*92f0*/  IMAD.HI R4, R4, 0x2aaaaaab, RZ ;  /* 0x2aaaaaab04047827 */ /* 0x000fe200078e02ff */
[----:B------:R-:W-:Y:S04]  /*9300*/  BSSY B2, `(.L_x_11127) ;  /* 0x0000012000027945 */ /* 0x000fe80003800000 */
[----:B------:R-:W-:-:S04]  /*9310*/  SHF.R.U32.HI R3, RZ, 0x1f, R4 ;  /* 0x0000001fff037819 */ /* 0x000fc80000011604 */
[----:B------:R-:W-:-:S04]  /*9320*/  LEA.HI.SX32 R3, R4, R3, 0x1c ;  /* 0x0000000304037211 */ /* 0x000fc800078fe2ff */
[----:B------:R-:W-:-:S04]  /*9330*/  VIMNMX R193, R3, UR43, !PT ;  /* 0x0000002b03c17c48 */ /* 0x000fc8000ffe0100 */
[----:B------:R-:W-:-:S13]  /*9340*/  ISETP.GE.AND P1, PT, R10, R193, PT ;  /* 0x000000c10a00720c */ /* 0x000fda0003f26270 */
[----:B------:R-:W-:Y:S05]  /*9350*/  @!P1 BRA `(.L_x_11128) ;  /* 0x0000000000309947 */ /* 0x000fea0003800000 */
[----:B------:R-:W-:Y:S01]  /*9360*/  BSSY B1, `(.L_x_11129) ;  /* 0x0000009000017945 */ /* 0x000fe20003800000 */
.L_x_11131:
[----:B------:R-:W-:Y:S01]  /*9370*/  BSSY B0, `(.L_x_11130) ;  /* 0x0000004000007945 */ /* 0x000fe20003800000 */
[----:B------:R-:W-:Y:S01]  /*9380*/  VIADD R0, R16, 0x170 ;  /* 0x0000017010007836 */ /* 0x000fe20000000000 */
[----:B------:R-:W-:-:S07]  /*9390*/  MOV R215, 0x93b0 ;  /* 0x000093b000d77802 */ /* 0x000fce0000000f00 */
[----:B------:R-:W-:Y:S05]  /*93a0*/  CALL.REL.NOINC `($_ZN7cutlass13device_kernelIN5flash11enable_sm90INS1_16FlashAttnFwdSm90INS1_25CollectiveMainloopFwdSm90ILi2EN4cute5tupleIJNS5_1CILi1EEES8_S8_EEENS6_IJNS7_ILi128EEENS7_ILi96EEENS7_ILi64EEEEEELi256ENS_6half_tEfNS_4arch4Sm90ELb0ELb1ELb0ELb0ELb0ELb0ELb1ELb1ELb0ELb1ELb0ELb0EEENS1_21CollectiveEpilogueFwdINS6_IJSA_NS7_ILi256EEESB_EEES9_SE_SG_Li256ELb0ELb1ELb0ELb0EEENS1_30DynamicPersistentTileSchedulerILi256ELi128ELb0ELb1ELb1EEEEEEEEEvNT_6ParamsE$_ZZN5flash25CollectiveMainloopFwdSm90ILi2EN4cute5tupleIJNS1_1CILi1EEES4_S4_EEENS2_IJNS3_ILi128EEENS3_ILi96EEENS3_ILi64EEEEEELi256EN7cutlass6half_tEfNSA_4arch4Sm90ELb0ELb1ELb0ELb0ELb0ELb0ELb1ELb1ELb0ELb1ELb0ELb0EE3mmaINS_16FlashAttnFwdSm90ISE_NS_21CollectiveEpilogueFwdINS2_IJS6_NS3_ILi256EEES7_EEES5_SB_SD_Li256ELb0ELb1ELb0ELb0EEENS_30DynamicPersistentTileSchedulerILi256ELi128ELb0ELb1ELb1EEEE13SharedStorageENS1_6TensorINS1_11ArrayEngineIfLm128EEENS1_6LayoutINS2_IJNS2_IJNS3_ILi2EEEST_NS3_ILi32EEEEEES4_S4_EEENS2_IJNS2_IJS4_ST_NS3_ILi4EEEEEENS3_ILi0EEESZ_EEEEEEENS_7SoftmaxILi2ELi0EEEEEbRKNSE_6ParamsENSA_25PipelineTmaAsyncNoClusterILi2ENSA_16PipelineTmaAsyncILi2EEEEES1B_RNSA_13PipelineStateILj2EEERT0_RT1_iRiRKNS_16SeqlenInfoQKNewKILb0ELb0EEENS2_IJiiiiEEERT_ENKUliT_T0_T1_E_clIZSF_ISO_S12_S14_EbS17_S1B_S1B_S1E_S1G_S1I_iS1J_S1N_S1O_S1Q_EUlRS1R_iE1_NS3_ILb0EEENS3_ILb1EEEEEDaiS1R_S1S_S1T_) ;  /* 0x000001fc00287944 */ /* 0x000fea0003c00000 */
[----:B------:R-:W-:Y:S05]  /*93b0*/  BSYNC B0 ;  /* 0x0000000000007941 */ /* 0x000fea0003800000 */
.L_x_11130:
[C---:B------:R-:W-:Y:S01]  /*93c0*/  ISETP.GT.AND P1, PT, R10.reuse, R193, PT ;  /* 0x000000c10a00720c */ /* 0x040fe20003f24270 */
[----:B------:R-:W-:-:S12]  /*93d0*/  VIADD R10, R10, 0xffffffff ;  /* 0xffffffff0a0a7836 */ /* 0x000fd80000000000 */
[----:B------:R-:W-:Y:S05]  /*93e0*/  @P1 BRA `(.L_x_11131) ;  /* 0xfffffffc00e01947 */ /* 0x000fea000383ffff */
[----:B------:R-:W-:Y:S05]  /*93f0*/  BSYNC B1 ;  /* 0x0000000000017941 */ /* 0x000fea0003800000 */
.L_x_11129:
[----:B------:R-:W2:Y:S02]  /*9400*/  LDL R0, [R1+0x70] ;  /* 0x0000700001007983 */ /* 0x000ea40000100800 */
[----:B--2---:R-:W-:-:S07]  /*9410*/  IMAD.SHL.U32 R0, R0, 0x80, RZ ;  /* 0x0000008000007824 */ /* 0x004fce00078e00ff */
.L_x_11128:
[----:B------:R-:W-:Y:S05]  /*9420*/  BSYNC B2 ;  /* 0x0000000000027941 */ /* 0x000fea0003800000 */
.L_x_11127:
[----:B------:R-:W0:Y:S01]  /*9430*/  LDC R2, c[0x0][0x448] ;  /* 0x00011200ff027b82 */ /* 0x000e220000000800 */
[----:B------:R-:W-:Y:S01]  /*9440*/  VIADD R0, R0, 0x7f ;  /* 0x0000007f00007836 */ /* 0x000fe20000000000 */
[----:B------:R-:W-:-:S06]  /*9450*/  ULDC UR4, c[0x0][0xad4] ;  /* 0x0002b50000047ab9 */ /* 0x000fcc0000000800 */
[----:B------:R-:W1:Y:S01]  /*9460*/  LDC R7, c[0x0][0xadc] ;  /* 0x0002b700ff077b82 */ /* 0x000e620000000800 */
[----:B0-----:R-:W-:-:S13]  /*9470*/  ISETP.NE.AND P1, PT, R2, 0x1, PT ;  /* 0x000000010200780c */ /* 0x001fda0003f25270 */
[----:B------:R-:W0:Y:S08]  /*9480*/  @P1 LDC R3, c[0x0][0x44c] ;  /* 0x00011300ff031b82 */ /* 0x000e300000000800 */
[----:B------:R-:W2:Y:S01]  /*9490*/  @P1 LDC R5, c[0x0][0x450] ;  /* 0x00011400ff051b82 */ /* 0x000ea20000000800 */
[----:B0-----:R-:W-:-:S05]  /*94a0*/  @P1 IMAD.HI.U32 R2, R0, R3, RZ ;  /* 0x0000000300021227 */ /* 0x001fca00078e00ff */
[----:B--2---:R-:W-:Y:S02]  /*94b0*/  @P1 SHF.R.U32.HI R0, RZ, R5, R2 ;  /* 0x00000005ff001219 */ /* 0x004fe40000011602 */
[----:B-1----:R-:W-:-:S03]  /*94c0*/  ISETP.GE.AND P1, PT, R7, 0x1, PT ;  /* 0x000000010700780c */ /* 0x002fc60003f26270 */
[----:B------:R-:W-:-:S04]  /*94d0*/  VIADD R0, R0, UR40 ;  /* 0x0000002800007c36 */ /* 0x000fc80008000000 */
[----:B------:R-:W-:-:S06]  /*94e0*/  VIADD R2, R0, -UR4 ;  /* 0x8000000400027c36 */ /* 0x000fcc0008000000 */
[----:B------:R-:W-:Y:S05]  /*94f0*/  @!P1 BRA `(.L_x_11132) ;  /* 0x0000000000449947 */ /* 0x000fea0003800000 */
        /* <DEDUP_REMOVED lines=10> */
.L_x_11134:
[----:B------:R-:W-:-:S13]  /*95a0*/  ISETP.NE.AND P1, PT, R7, 0x1, PT ;  /* 0x000000010700780c */ /* 0x000fda0003f25270 */
[----:B------:R-:W0:Y:S02]  /*95b0*/  @P1 LDC.64 R4, c[0x0][0xae0] ;  /* 0x0002b800ff041b82 */ /* 0x000e240000000a00 */
[----:B0-----:R-:W-:-:S05]  /*95c0*/  @P1 IMAD.HI.U32 R4, R0, R4, RZ ;  /* 0x0000000400041227 */ /* 0x001fca00078e00ff */
[----:B------:R-:W-:-:S07]  /*95d0*/  @P1 SHF.R.U32.HI R0, RZ, R5, R4 ;  /* 0x00000005ff001219 */ /* 0x000fce0000011604 */
.L_x_11135:
[----:B------:R-:W-:Y:S05]  /*95e0*/  BSYNC B0 ;  /* 0x0000000000007941 */ /* 0x000fea0003800000 */
.L_x_11133:
[----:B------:R-:W-:-:S05]  /*95f0*/  IMAD R3, R0, R7, RZ ;  /* 0x0000000700037224 */ /* 0x000fca00078e02ff */
[----:B------:R-:W-:-:S07]  /*9600*/  VIMNMX R2, R2, R3, !PT ;  /* 0x0000000302027248 */ /* 0x000fce0007fe0100 */
.L_x_11132:
[----:B------:R-:W-:-:S04]  /*9610*/  VIADD R2, R2, 0x5f ;  /* 0x0000005f02027836 */ /* 0x000fc80000000000 */
[----:B------:R-:W-:-:S05]  /*9620*/  IMAD.HI R2, R2, 0x2aaaaaab, RZ ;  /* 0x2aaaaaab02027827 */ /* 0x000fca00078e02ff */
[----:B------:R-:W-:-:S04]  /*9630*/  SHF.R.U32.HI R3, RZ, 0x1f, R2 ;  /* 0x0000001fff037819 */ /* 0x000fc80000011602 */
[----:B------:R-:W-:-:S04]  /*9640*/  LEA.HI.SX32 R2, R2, R3, 0x1c ;  /* 0x0000000302027211 */ /* 0x000fc800078fe2ff */
[----:B------:R-:W-:-:S04]  /*9650*/  VIMNMX R2, R2, UR43, !PT ;  /* 0x0000002b02027c48 */ /* 0x000fc8000ffe0100 */
[----:B------:R-:W-:-:S13]  /*9660*/  ISETP.GE.AND P1, PT, R10, R2, PT ;  /* 0x000000020a00720c */ /* 0x000fda0003f26270 */
[----:B------:R-:W-:Y:S05]  /*9670*/  @!P1 BRA `(.L_x_11136) ;  /* 0x0000009400e09947 */ /* 0x000fea0003800000 */
.L_x_11153:
[----:B0-----:R-:W2:Y:S04]  /*9680*/  LD.E R3, desc[UR48][R22.64+0x210] ;  /* 0x0002103016037980 */ /* 0x001ea8000c101900 */
[----:B-1----:R-:W3:Y:S01]  /*9690*/  LD.E R0, desc[UR48][R22.64+0x218] ;  /* 0x0002183016007980 */ /* 0x002ee2000c101900 */
[----:B--2---:R-:W-:-:S05]  /*96a0*/  VIADD R3, R3, 0x1 ;  /* 0x0000000103037836 */ /* 0x004fca0000000000 */
[----:B------:R-:W-:-:S13]  /*96b0*/  ISETP.NE.AND P2, PT, R3, 0x2, PT ;  /* 0x000000020300780c */ /* 0x000fda0003f45270 */
[----:B------:R0:W5:Y:S04]  /*96c0*/  @P2 LD.E R9, desc[UR48][R22.64+0x214] ;  /* 0x0002143016092980 */ /* 0x000168000c101900 */
[----:B------:R-:W2:Y:S01]  /*96d0*/  @!P2 LD.E R4, desc[UR48][R22.64+0x214] ;  /* 0x000214301604a980 */ /* 0x000ea2000c101900 */
[----:B---3--:R-:W-:-:S03]  /*96e0*/  VIADD R7, R0, 0x1 ;  /* 0x0000000100077836 */ /* 0x008fc60000000000 */
[----:B------:R1:W-:Y:S04]  /*96f0*/  ST.E desc[UR48][R22.64+0x210], R3 ;  /* 0x0002100316007985 */ /* 0x0003e8000c101930 */
[----:B------:R0:W-:Y:S04]  /*9700*/  ST.E desc[UR48][R22.64+0x218], R7 ;  /* 0x0002180716007985 */ /* 0x0001e8000c101930 */
[----:B------:R0:W-:Y:S01]  /*9710*/  @!P2 ST.E desc[UR48][R22.64+0x210], RZ ;  /* 0x000210ff1600a985 */ /* 0x0001e2000c101930 */
[----:B--2---:R-:W-:-:S05]  /*9720*/  @!P2 LOP3.LUT R9, R4, 0x1, RZ, 0x3c, !PT ;  /* 0x000000010409a812 */ /* 0x004fca00078e3cff */
[----:B------:R0:W-:Y:S04]  /*9730*/  @!P2 ST.E desc[UR48][R22.64+0x214], R9 ;  /* 0x000214091600a985 */ /* 0x0001e8000c101930 */
[----:B------:R-:W2:Y:S04]  /*9740*/  LDL.64 R72, [R1+0x188] ;  /* 0x0001880001487983 */ /* 0x000ea80000100a00 */
[----:B--2---:R-:W2:Y:S01]  /*9750*/  LD.E R0, desc[UR48][R72.64+0x1c] ;  /* 0x00001c3048007980 */ /* 0x004ea2000c101900 */
[----:B------:R-:W-:Y:S01]  /*9760*/  IMAD.MOV.U32 R5, RZ, RZ, R10 ;  /* 0x000000ffff057224 */ /* 0x000fe200078e000a */
[----:B------:R-:W-:Y:S05]  /*9770*/  YIELD ;  /* 0x0000000000007946 */ /* 0x000fea0003800000 */
[----:B------:R-:W-:Y:S01]  /*9780*/  BSSY B0, `(.L_x_11137) ;  /* 0x0000008000007945 */ /* 0x000fe20003800000 */
[----:B------:R-:W-:Y:S01]  /*9790*/  VIADD R10, R10, 0xffffffff ;  /* 0xffffffff0a0a7836 */ /* 0x000fe20000000000 */
[----:B------:R-:W-:Y:S01]  /*97a0*/  ISETP.GT.AND P1, PT, R5, R2, PT ;  /* 0x000000020500720c */ /* 0x000fe20003f24270 */
[----:B-1----:R-:W-:Y:S01]  /*97b0*/  @!P2 IMAD.MOV.U32 R3, RZ, RZ, RZ ;  /* 0x000000ffff03a224 */ /* 0x002fe200078e00ff */
[----:B--2---:R-:W-:-:S04]  /*97c0*/  LOP3.LUT R0, R0, 0x1, RZ, 0xfc, !PT ;  /* 0x0000000100007812 */ /* 0x004fc800078efcff */
[----:B------:R-:W-:-:S13]  /*97d0*/  ISETP.NE.AND P3, PT, R0, 0x3, PT ;  /* 0x000000030000780c */ /* 0x000fda0003f65270 */
[----:B0-----:R-:W-:Y:S05]  /*97e0*/  @!P3 BRA `(.L_x_11138) ;  /* 0x000000000004b947 */ /* 0x001fea0003800000 */
[----:B------:R-:W-:Y:S01]  /*97f0*/  BPT.TRAP 0x1 ;  /* 0x000000040000795c */ /* 0x000fe20000300000 */
.L_x_11138:
[----:B------:R-:W-:Y:S05]  /*9800*/  BSYNC B0 ;  /* 0x0000000000007941 */ /* 0x000fea0003800000 */
.L_x_11137:
[----:B------:R-:W2:Y:S01]  /*9810*/  LD.E.64 R4, desc[UR48][R72.64+0x8] ;  /* 0x0000083048047980 */ /* 0x000ea2000c101b00 */
[----:B-----5:R-:W-:Y:S02]  /*9820*/  SHF.L.U32 R8, R9, 0x1f, RZ ;  /* 0x0000001f09087819 */ /* 0x020fe400000006ff */
[----:B--2---:R-:W-:-:S05]  /*9830*/  MOV R4, R4 ;  /* 0x0000000400047202 */ /* 0x004fca0000000f00 */
[----:B------:R-:W-:-:S04]  /*9840*/  IMAD R3, R3, 0x8, R4 ;  /* 0x0000000803037824 */ /* 0x000fc800078e0204 */
[----:B------:R0:W1:Y:S01]  /*9850*/  SYNCS.PHASECHK.TRANS64.TRYWAIT P2, [R3+URZ], R8 ;  /* 0x00000008030075a7 */ /* 0x000062000804017f */
[----:B------:R-:W2:Y:S04]  /*9860*/  LD.E R4, desc[UR48][R72.64+0x1c] ;  /* 0x00001c3048047980 */ /* 0x000ea8000c101900 */
[----:B------:R0:W5:Y:S04]  /*9870*/  LD.E R0, desc[UR48][R22.64+0x210] ;  /* 0x0002103016007980 */ /* 0x000168000c101900 */
[----:B------:R0:W5:Y:S01]  /*9880*/  LD.E R6, desc[UR48][R22.64+0x214] ;  /* 0x0002143016067980 */ /* 0x000162000c101900 */
[----:B------:R-:W-:Y:S01]  /*9890*/  BSSY B0, `(.L_x_11139) ;  /* 0x0000005000007945 */ /* 0x000fe20003800000 */
[----:B--2---:R-:W-:-:S04]  /*98a0*/  LOP3.LUT R4, R4, 0x1, RZ, 0xfc, !PT ;  /* 0x0000000104047812 */ /* 0x004fc800078efcff */
[----:B------:R-:W-:-:S13]  /*98b0*/  ISETP.NE.AND P3, PT, R4, 0x3, PT ;  /* 0x000000030400780c */ /* 0x000fda0003f65270 */
[----:B01----:R-:W-:Y:S05]  /*98c0*/  @!P3 BRA `(.L_x_11140) ;  /* 0x000000000004b947 */ /* 0x003fea0003800000 */
[----:B------:R-:W-:Y:S01]  /*98d0*/  BPT.TRAP 0x1 ;  /* 0x000000040000795c */ /* 0x000fe20000300000 */
.L_x_11140:
[----:B------:R-:W-:Y:S05]  /*98e0*/  BSYNC B0 ;  /* 0x0000000000007941 */ /* 0x000fea0003800000 */
.L_x_11139:
[----:B------:R-:W-:Y:S04]  /*98f0*/  BSSY B0, `(.L_x_11141) ;  /* 0x0000008000007945 */ /* 0x000fe80003800000 */
[----:B------:R-:W-:Y:S05]  /*9900*/  @P2 BRA `(.L_x_11142) ;  /* 0x0000000000182947 */ /* 0x000fea0003800000 */
[----:B------:R-:W2:Y:S01]  /*9910*/  LD.E.64 R4, desc[UR48][R72.64+0x8] ;  /* 0x0000083048047980 */ /* 0x000ea2000c101b00 */
[----:B-----5:R-:W-:Y:S02]  /*9920*/  SHF.L.U32 R3, R6, 0x1f, RZ ;  /* 0x0000001f06037819 */ /* 0x020fe400000006ff */
[----:B--2---:R-:W-:-:S05]  /*9930*/  MOV R5, R4 ;  /* 0x0000000400057202 */ /* 0x004fca0000000f00 */
[----:B------:R-:W-:-:S04]  /*9940*/  IMAD R0, R0, 0x8, R5 ;  /* 0x0000000800007824 */ /* 0x000fc800078e0205 */
[----:B------:R-:W0:Y:S02]  /*9950*/  SYNCS.PHASECHK.TRANS64.TRYWAIT P2, [R0+URZ], R3 ;  /* 0x00000003000075a7 */ /* 0x000e24000804017f */
[----:B0-----:R-:W-:Y:S05]  /*9960*/  @!P2 BRA `(.L_x_11143) ;  /* 0x000001d40098a947 */ /* 0x001fea0003800000 */
.L_x_11142:
[----:B------:R-:W-:Y:S05]  /*9970*/  BSYNC B0 ;  /* 0x0000000000007941 */ /* 0x000fea0003800000 */
.L_x_11141:
[----:B------:R-:W2:Y:S04]  /*9980*/  LD.E R5, desc[UR48][R22.64+0x210] ;  /* 0x0002103016057980 */ /* 0x000ea8000c101900 */
[----:B------:R-:W2:Y:S01]  /*9990*/  LDL.64 R8, [R1+0xa0] ;  /* 0x0000a00001087983 */ /* 0x000ea20000100a00 */
[----:B------:R-:W-:Y:S05]  /*99a0*/  WARPSYNC.ALL ;  /* 0x0000000000007948 */ /* 0x000fea0003800000 */
[----:B------:R-:W3:Y:S04]  /*99b0*/  LDL.64 R20, [R1+0x98] ;  /* 0x0000980001147983 */ /* 0x000ee80000100a00 */
[----:B-----5:R-:W4:Y:S04]  /*99c0*/  LDL.64 R6, [R1+0x98] ;  /* 0x0000980001067983 */ /* 0x020f280000100a00 */
[----:B------:R-:W4:Y:S01]  /*99d0*/  LDL.64 R12, [R1+0x98] ;  /* 0x00009800010c7983 */ /* 0x000f220000100a00 */
[----:B--2---:R-:W-:-:S03]  /*99e0*/  IMAD R4, R5, 0x300, R8 ;  /* 0x0000030005047824 */ /* 0x004fc600078e0208 */
[----:B------:R-:W2:Y:S01]  /*99f0*/  LDL.64 R14, [R1+0x98] ;  /* 0x00009800010e7983 */ /* 0x000ea20000100a00 */
[----:B------:R-:W-:Y:S01]  /*9a00*/  IMAD.MOV.U32 R5, RZ, RZ, R9 ;  /* 0x000000ffff057224 */ /* 0x000fe200078e0009 */
[C---:B------:R-:W-:Y:S01]  /*9a10*/  R2UR UR6, R4.reuse ;  /* 0x00000000040672ca */ /* 0x040fe200000e0000 */
[----:B------:R-:W-:Y:S01]  /*9a20*/  WARPGROUP.ARRIVE ;  /* 0x00000000000079c5 */ /* 0x000fe20000000000 */
[----:B------:R-:W2:Y:S02]  /*9a30*/  LDL R11, [R1+0x54] ;  /* 0x00005400010b7983 */ /* 0x000ea40000100800 */
[----:B------:R-:W-:Y:S01]  /*9a40*/  R2UR UR7, R5 ;  /* 0x00000000050772ca */ /* 0x000fe200000e0000 */
[----:B------:R-:W-:Y:S02]  /*9a50*/  VIADD R8, R4, 0x2 ;  /* 0x0000000204087836 */ /* 0x000fe40000000000 */
[----:B0-----:R-:W-:Y:S01]  /*9a60*/  IMAD.MOV.U32 R0, RZ, RZ, 0x1 ;  /* 0x00000001ff007424 */ /* 0x001fe200078e00ff */
[----:B------:R0:W-:Y:S04]  /*9a70*/  STL [R1+0x80], RZ ;  /* 0x000080ff01007387 */ /* 0x0001e80000100800 */
[----:B------:R0:W-:Y:S04]  /*9a80*/  STL [R1+0x80], R0 ;  /* 0x0000800001007387 */ /* 0x0001e80000100800 */
[----:B------:R0:W-:Y:S04]  /*9a90*/  STL [R1+0x80], R0 ;  /* 0x0000800001007387 */ /* 0x0001e80000100800 */
[----:B------:R0:W-:Y:S04]  /*9aa0*/  STL [R1+0x80], R0 ;  /* 0x0000800001007387 */ /* 0x0001e80000100800 */
[----:B------:R0:W-:Y:S01]  /*9ab0*/  STL [R1+0x80], R0 ;  /* 0x0000800001007387 */ /* 0x0001e20000100800 */
[----:B---3--:R-:W-:-:S02]  /*9ac0*/  R2UR UR4, R20 ;  /* 0x00000000140472ca */ /* 0x008fc400000e0000 */
[----:B------:R-:W-:-:S13]  /*9ad0*/  R2UR UR5, R21 ;  /* 0x00000000150572ca */ /* 0x000fda00000e0000 */
[----:B------:R-:W-:Y:S01]  /*9ae0*/  HGMMA.64x96x16.F32 R24, gdesc[UR4], RZ, !UPT, gsb0 ;  /* 0x01600000041879f0 */ /* 0x000fe2000c0008ff */
[----:B----4-:R-:W-:Y:S01]  /*9af0*/  VIADD R6, R6, 0x2 ;  /* 0x0000000206067836 */ /* 0x010fe20000000000 */
[----:B------:R-:W-:Y:S02]  /*9b00*/  R2UR UR6, R8 ;  /* 0x00000000080672ca */ /* 0x000fe400000e0000 */
[----:B------:R-:W-:Y:S02]  /*9b10*/  R2UR UR7, R9 ;  /* 0x00000000090772ca */ /* 0x000fe400000e0000 */
[----:B------:R-:W-:Y:S02]  /*9b20*/  R2UR UR4, R6 ;  /* 0x00000000060472ca */ /* 0x000fe400000e0000 */
[----:B------:R-:W-:Y:S01]  /*9b30*/  R2UR UR5, R7 ;  /* 0x00000000070572ca */ /* 0x000fe200000e0000 */
[----:B------:R-:W-:Y:S02]  /*9b40*/  VIADD R12, R12, 0x4 ;  /* 0x000000040c0c7836 */ /* 0x000fe40000000000 */
[----:B------:R-:W-:-:S02]  /*9b50*/  VIADD R6, R4, 0x4 ;  /* 0x0000000404067836 */ /* 0x000fc40000000000 */
[----:B------:R-:W-:Y:S01]  /*9b60*/  IMAD.MOV.U32 R7, RZ, RZ, R9 ;  /* 0x000000ffff077224 */ /* 0x000fe200078e0009 */
[----:B------:R-:W-:Y:S02]  /*9b70*/  WARPGROUP.DEPBAR.LE gsb0, 0x0 ;  /* 0x00008000000079c5 */ /* 0x000fe40000010000 */
[----:B------:R0:W5:Y:S04]  /*9b80*/  LD.E R3, desc[UR48][R22.64+0x210] ;  /* 0x0002103016037980 */ /* 0x000168000c101900 */
[----:B------:R0:W5:Y:S01]  /*9b90*/  LD.E R5, desc[UR48][R22.64+0x214] ;  /* 0x0002143016057980 */ /* 0x000162000c101900 */
[----:B------:R-:W-:-:S06]  /*9ba0*/  WARPGROUP.ARRIVE ;  /* 0x00000000000079c5 */ /* 0x000fcc0000000000 */
[----:B------:R-:W-:Y:S01]  /*9bb0*/  HGMMA.64x96x16.F32 R24, gdesc[UR4], R24, gsb0 ;  /* 0x01600000041879f0 */ /* 0x000fe20008000818 */
[----:B------:R-:W-:Y:S02]  /*9bc0*/  R2UR UR6, R6 ;  /* 0x00000000060672ca */ /* 0x000fe400000e0000 */
[----:B------:R-:W-:Y:S02]  /*9bd0*/  R2UR UR7, R7 ;  /* 0x00000000070772ca */ /* 0x000fe400000e0000 */
[----:B------:R-:W-:Y:S02]  /*9be0*/  R2UR UR4, R12 ;  /* 0x000000000c0472ca */ /* 0x000fe400000e0000 */
[----:B------:R-:W-:Y:S01]  /*9bf0*/  R2UR UR5, R13 ;  /* 0x000000000d0572ca */ /* 0x000fe200000e0000 */
[----:B------:R-:W-:Y:S02]  /*9c00*/  VIADD R6, R4, 0x6 ;  /* 0x0000000604067836 */ /* 0x000fe40000000000 */
[----:B--2---:R-:W-:-:S02]  /*9c10*/  VIADD R14, R14, 0x6 ;  /* 0x000000060e0e7836 */ /* 0x004fc40000000000 */
[----:B------:R-:W-:Y:S01]  /*9c20*/  IMAD.MOV.U32 R7, RZ, RZ, R9 ;  /* 0x000000ffff077224 */ /* 0x000fe200078e0009 */
[----:B------:R-:W-:Y:S02]  /*9c30*/  WARPGROUP.DEPBAR.LE gsb0, 0x0 ;  /* 0x00008000000079c5 */ /* 0x000fe40000010000 */
[----:B------:R-:W-:-:S06]  /*9c40*/  WARPGROUP.ARRIVE ;  /* 0x00000000000079c5 */ /* 0x000fcc0000000000 */
[----:B------:R-:W-:Y:S01]  /*9c50*/  HGMMA.64x96x16.F32 R24, gdesc[UR4], R24, gsb0 ;  /* 0x01600000041879f0 */ /* 0x000fe20008000818 */
[----:B------:R-:W-:Y:S02]  /*9c60*/  R2UR UR6, R6 ;  /* 0x00000000060672ca */ /* 0x000fe400000e0000 */
[----:B------:R-:W-:Y:S02]  /*9c70*/  R2UR UR7, R7 ;  /* 0x00000000070772ca */ /* 0x000fe400000e0000 */
[----:B------:R-:W-:Y:S02]  /*9c80*/  R2UR UR4, R14 ;  /* 0x000000000e0472ca */ /* 0x000fe400000e0000 */
[----:B------:R-:W-:Y:S02]  /*9c90*/  R2UR UR5, R15 ;  /* 0x000000000f0572ca */ /* 0x000fe400000e0000 */
[----:B------:R-:W-:-:S04]  /*9ca0*/  LOP3.LUT R11, R11, 0x1, RZ, 0xfc, !PT ;  /* 0x000000010b0b7812 */ /* 0x000fc800078efcff */
[----:B------:R-:W-:Y:S01]  /*9cb0*/  ISETP.NE.AND P3, PT, R11, 0x3, PT ;  /* 0x000000030b00780c */ /* 0x000fe20003f65270 */
[----:B------:R-:W-:Y:S02]  /*9cc0*/  WARPGROUP.DEPBAR.LE gsb0, 0x0 ;  /* 0x00008000000079c5 */ /* 0x000fe40000010000 */
[----:B------:R-:W-:-:S06]  /*9cd0*/  WARPGROUP.ARRIVE ;  /* 0x00000000000079c5 */ /* 0x000fcc0000000000 */
[----:B------:R-:W-:Y:S01]  /*9ce0*/  HGMMA.64x96x16.F32 R24, gdesc[UR4], R24, gsb0 ;  /* 0x01600000041879f0 */ /* 0x000fe20008000818 */
[----:B------:R-:W-:Y:S02]  /*9cf0*/  BSSY B0, `(.L_x_11144) ;  /* 0x0000004000007945 */ /* 0x000fe40003800000 */
[----:B------:R-:W-:Y:S02]  /*9d00*/  WARPGROUP.DEPBAR.LE gsb0, 0x0 ;  /* 0x00008000000079c5 */ /* 0x000fe40000010000 */
[----:B0-----:R-:W-:Y:S05]  /*9d10*/  @!P3 BRA `(.L_x_11145) ;  /* 0x000000000004b947 */ /* 0x001fea0003800000 */
[----:B------:R-:W-:Y:S01]  /*9d20*/  BPT.TRAP 0x1 ;  /* 0x000000040000795c */ /* 0x000fe20000300000 */
.L_x_11145:
[----:B------:R-:W-:Y:S05]  /*9d30*/  BSYNC B0 ;  /* 0x0000000000007941 */ /* 0x000fea0003800000 */
.L_x_11144:
[----:B------:R-:W2:Y:S01]  /*9d40*/  LDL.64 R6, [R1+0x40] ;  /* 0x0000400001067983 */ /* 0x000ea20000100a00 */
[----:B-----5:R-:W-:Y:S02]  /*9d50*/  SHF.L.U32 R8, R5, 0x1f, RZ ;  /* 0x0000001f05087819 */ /* 0x020fe400000006ff */
[----:B--2---:R-:W-:-:S05]  /*9d60*/  MOV R6, R6 ;  /* 0x0000000600067202 */ /* 0x004fca0000000f00 */
[----:B------:R-:W-:-:S04]  /*9d70*/  IMAD R3, R3, 0x8, R6 ;  /* 0x0000000803037824 */ /* 0x000fc800078e0206 */
[----:B------:R0:W1:Y:S01]  /*9d80*/  SYNCS.PHASECHK.TRANS64.TRYWAIT P2, [R3+URZ], R8 ;  /* 0x00000008030075a7 */ /* 0x000062000804017f */
[----:B------:R0:W5:Y:S04]  /*9d90*/  LD.E R4, desc[UR48][R22.64+0x210] ;  /* 0x0002103016047980 */ /* 0x000168000c101900 */
[----:B------:R0:W5:Y:S01]  /*9da0*/  LD.E R5, desc[UR48][R22.64+0x214] ;  /* 0x0002143016057980 */ /* 0x000162000c101900 */
[----:B------:R-:W-:Y:S04]  /*9db0*/  BSSY B0, `(.L_x_11146) ;  /* 0x0000003000007945 */ /* 0x000fe80003800000 */
[----:B------:R-:W-:Y:S05]  /*9dc0*/  @!P3 BRA `(.L_x_11147) ;  /* 0x000000000004b947 */ /* 0x000fea0003800000 */
[----:B------:R-:W-:Y:S01]  /*9dd0*/  BPT.TRAP 0x1 ;  /* 0x000000040000795c */ /* 0x000fe20000300000 */
.L_x_11147:
[----:B------:R-:W-:Y:S05]  /*9de0*/  BSYNC B0 ;  /* 0x0000000000007941 */ /* 0x000fea0003800000 */
.L_x_11146:
[----:B------:R-:W-:Y:S04]  /*9df0*/  BSSY B0, `(.L_x_11148) ;  /* 0x0000006000007945 */ /* 0x000fe80003800000 */
[----:B-1----:R-:W-:Y:S05]  /*9e00*/  @P2 BRA `(.L_x_11149) ;  /* 0x0000000000102947 */ /* 0x002fea0003800000 */
[----:B-----5:R-:W-:Y:S01]  /*9e10*/  IMAD R4, R4, 0x8, R6 ;  /* 0x0000000804047824 */ /* 0x020fe200078e0206 */
[----:B------:R-:W-:-:S04]  /*9e20*/  SHF.L.U32 R5, R5, 0x1f, RZ ;  /* 0x0000001f05057819 */ /* 0x000fc800000006ff */
[----:B------:R-:W1:Y:S02]  /*9e30*/  SYNCS.PHASECHK.TRANS64.TRYWAIT P2, [R4+URZ], R5 ;  /* 0x00000005040075a7 */ /* 0x000e64000804017f */
[----:B-1----:R-:W-:Y:S05]  /*9e40*/  @!P2 BRA `(.L_x_11150) ;  /* 0x000001d00074a947 */ /* 0x002fea0003800000 */
.L_x_11149:
[----:B------:R-:W-:Y:S05]  /*9e50*/  BSYNC B0 ;  /* 0x0000000000007941 */ /* 0x000fea0003800000 */
.L_x_11148:
[----:B------:R-:W2:Y:S04]  /*9e60*/  LD.E R11, desc[UR48][R22.64+0x210] ;  /* 0x00021030160b7980 */ /* 0x000ea8000c101900 */
[----:B-1---5:R-:W2:Y:S04]  /*9e70*/  LDL.64 R4, [R1+0x118] ;  /* 0x0001180001047983 */ /* 0x022ea80000100a00 */
[----:B0-----:R-:W3:Y:S04]  /*9e80*/  LDL R3, [R1+0x90] ;  /* 0x0000900001037983 */ /* 0x001ee80000100800 */
[----:B------:R-:W4:Y:S04]  /*9e90*/  LDL.64 R6, [R1+0x110] ;  /* 0x0001100001067983 */ /* 0x000f280000100a00 */
[----:B------:R-:W4:Y:S04]  /*9ea0*/  LDL.64 R8, [R1+0x110] ;  /* 0x0001100001087983 */ /* 0x000f280000100a00 */
[----:B------:R-:W4:Y:S04]  /*9eb0*/  LDL.64 R12, [R1+0x110] ;  /* 0x00011000010c7983 */ /* 0x000f280000100a00 */
[----:B------:R-:W4:Y:S01]  /*9ec0*/  LDL.64 R14, [R1+0x110] ;  /* 0x00011000010e7983 */ /* 0x000f220000100a00 */
[----:B------:R-:W-:Y:S05]  /*9ed0*/  WARPSYNC.ALL ;  /* 0x0000000000007948 */ /* 0x000fea0003800000 */
[----:B------:R-:W-:Y:S01]  /*9ee0*/  WARPGROUP.ARRIVE ;  /* 0x00000000000079c5 */ /* 0x000fe20000000000 */
[----:B------:R-:W4:Y:S01]  /*9ef0*/  LDL.64 R20, [R1+0x110] ;  /* 0x0001100001147983 */ /* 0x000f220000100a00 */
[----:B--2---:R-:W-:Y:S01]  /*9f00*/  IMAD R4, R11, 0xc00, R4 ;  /* 0x00000c000b047824 */ /* 0x004fe200078e0204 */
[----:B------:R-:W-:-:S02]  /*9f10*/  R2UR UR7, R5 ;  /* 0x00000000050772ca */ /* 0x000fc400000e0000 */
[----:B---3--:R-:W-:Y:S02]  /*9f20*/  ISETP.NE.U32.AND P2, PT, R3, RZ, PT ;  /* 0x000000ff0300720c */ /* 0x008fe40003f45070 */
[----:B------:R-:W-:Y:S02]  /*9f30*/  R2UR UR6, R4 ;  /* 0x00000000040672ca */ /* 0x000fe400000e0000 */
[----:B----4-:R-:W-:Y:S02]  /*9f40*/  R2UR UR4, R6 ;  /* 0x00000000060472ca */ /* 0x010fe400000e0000 */
[----:B------:R-:W-:-:S07]  /*9f50*/  R2UR UR5, R7 ;  /* 0x00000000070572ca */ /* 0x000fce00000e0000 */
[----:B------:R-:W-:-:S06]  /*9f60*/  VOTEU.ANY UP0, P2 ;  /* 0x00000000003f7886 */ /* 0x000fcc0001000100 */
[----:B------:R-:W-:Y:S01]  /*9f70*/  HGMMA.64x96x16.F32 R24, gdesc[UR4], R24, UP0, gsb0 ;  /* 0x01600000041879f0 */ /* 0x000fe2000b800818 */
[----:B------:R-:W-:Y:S02]  /*9f80*/  VIADD R8, R8, 0x2 ;  /* 0x0000000208087836 */ /* 0x000fe40000000000 */
        /* <DEDUP_REMOVED lines=126> */
[----:B------:R-:W-:Y:S01]  /*a770*/  R2UR UR5, R21 ;  /* 0x00000000150572ca */ /* 0x000fe200000e0000 */
[----:B--2---:R-:W-:Y:S01]  /*a780*/  VIADD R8, R8, 0xc02 ;  /* 0x00000c0208087836 */ /* 0x004fe20000000000 */
[----:B------:R-:W-:Y:S02]  /*a790*/  WARPGROUP.DEPBAR.LE gsb0, 0x0 ;  /* 0x00008000000079c5 */ /* 0x000fe40000010000 */
[----:B------:R-:W-:-:S09]  /*a7a0*/  WARPGROUP.ARRIVE ;  /* 0x00000000000079c5 */ /* 0x000fd20000000000 */
[----:B------:R-:W-:Y:S01]  /*a7b0*/  HGMMA.64x96x16.F32 R24, gdesc[UR4], R24, gsb0 ;  /* 0x01600000041879f0 */ /* 0x000fe20008000818 */
[----:B------:R-:W-:Y:S02]  /*a7c0*/  VIADD R6, R4, 0x902 ;  /* 0x0000090204067836 */ /* 0x000fe40000000000 */
[----:B------:R-:W-:Y:S01]  /*a7d0*/  IMAD.MOV.U32 R7, RZ, RZ, R5 ;  /* 0x000000ffff077224 */ /* 0x000fe200078e0005 */
[----:B------:R-:W-:Y:S02]  /*a7e0*/  R2UR UR4, R8 ;  /* 0x00000000080472ca */ /* 0x000fe400000e0000 */
[----:B------:R-:W-:Y:S02]  /*a7f0*/  R2UR UR6, R6 ;  /* 0x00000000060672ca */ /* 0x000fe400000e0000 */
[----:B------:R-:W-:Y:S02]  /*a800*/  R2UR UR7, R7 ;  /* 0x00000000070772ca */ /* 0x000fe400000e0000 */
[----:B------:R-:W-:Y:S01]  /*a810*/  R2UR UR5, R9 ;  /* 0x00000000090572ca */ /* 0x000fe200000e0000 */
[----:B---3--:R-:W-:-:S02]  /*a820*/  VIADD R12, R12, 0xc04 ;  /* 0x00000c040c0c7836 */ /* 0x008fc40000000000 */
[----:B------:R-:W-:Y:S01]  /*a830*/  VIADD R6, R4, 0x904 ;  /* 0x0000090404067836 */ /* 0x000fe20000000000 */
[----:B------:R-:W-:Y:S02]  /*a840*/  WARPGROUP.DEPBAR.LE gsb0, 0x0 ;  /* 0x00008000000079c5 */ /* 0x000fe40000010000 */
[----:B------:R-:W-:-:S07]  /*a850*/  WARPGROUP.ARRIVE ;  /* 0x00000000000079c5 */ /* 0x000fce0000000000 */
[----:B------:R-:W-:Y:S01]  /*a860*/  HGMMA.64x96x16.F32 R24, gdesc[UR4], R24, gsb0 ;  /* 0x01600000041879f0 */ /* 0x000fe20008000818 */
[----:B------:R-:W-:Y:S01]  /*a870*/  IMAD.MOV.U32 R7, RZ, RZ, R5 ;  /* 0x000000ffff077224 */ /* 0x000fe200078e0005 */
[----:B------:R-:W-:Y:S02]  /*a880*/  R2UR UR6, R6 ;  /* 0x00000000060672ca */ /* 0x000fe400000e0000 */
[----:B------:R-:W-:Y:S02]  /*a890*/  R2UR UR4, R12 ;  /* 0x000000000c0472ca */ /* 0x000fe400000e0000 */
[----:B------:R-:W-:Y:S02]  /*a8a0*/  R2UR UR7, R7 ;  /* 0x00000000070772ca */ /* 0x000fe400000e0000 */
[----:B------:R-:W-:Y:S01]  /*a8b0*/  R2UR UR5, R13 ;  /* 0x000000000d0572ca */ /* 0x000fe200000e0000 */
[----:B----4-:R-:W-:Y:S02]  /*a8c0*/  VIADD R14, R14, 0xc06 ;  /* 0x00000c060e0e7836 */ /* 0x010fe40000000000 */
        /* <DEDUP_REMOVED lines=29> */
[----:B------:R-:W2:Y:S04]  /*aaa0*/  @!P0 LD.E.64 R72, desc[UR48][R72.64+0x30] ;  /* 0x0000303048488980 */ /* 0x000ea8000c101b00 */
[----:B------:R-:W3:Y:S01]  /*aab0*/  @!P0 LD.E R3, desc[UR48][R22.64+0x210] ;  /* 0x0002103016038980 */ /* 0x000ee2000c101900 */
[----:B--2---:R-:W-:-:S05]  /*aac0*/  @!P0 MOV R4, R72 ;  /* 0x0000004800048202 */ /* 0x004fca0000000f00 */
[----:B---3--:R-:W-:-:S05]  /*aad0*/  @!P0 IMAD R3, R3, 0x8, R4 ;  /* 0x0000000803038824 */ /* 0x008fca00078e0204 */
[----:B------:R-:W-:-:S04]  /*aae0*/  @!P0 PRMT R3, RZ, 0x654, R3 ;  /* 0x00000654ff038816 */ /* 0x000fc80000000003 */
[----:B------:R1:W-:Y:S01]  /*aaf0*/  @!P0 SYNCS.ARRIVE.TRANS64.RED.A1T0 RZ, [R3+URZ], RZ ;  /* 0x000000ff03ff89a7 */ /* 0x0003e2000810043f */
[----:B------:R-:W2:Y:S04]  /*ab00*/  LDL.64 R74, [R1+0x430] ;  /* 0x00043000014a7983 */ /* 0x000ea80000100a00 */
[----:B------:R-:W3:Y:S04]  /*ab10*/  LDL R72, [R1+0x450] ;  /* 0x0004500001487983 */ /* 0x000ee80000100800 */
[----:B------:R-:W4:Y:S01]  /*ab20*/  LDL.64 R14, [R1+0x440] ;  /* 0x00044000010e7983 */ /* 0x000f220000100a00 */
[----:B--2---:R-:W-:-:S04]  /*ab30*/  FMNMX.FTZ R4, R24, R74, !PT ;  /* 0x0000004a18047209 */ /* 0x004fc80007810000 */
        /* <DEDUP_REMOVED lines=50> */
[----:B-1----:R-:W-:-:S03]  /*ae60*/  FMNMX.FTZ R6, R7, R8, !PT ;  /* 0x0000000807067209 */ /* 0x002fc60007810000 */
[----:B------:R-:W-:Y:S04]  /*ae70*/  STL.64 [R1+0x430], R4 ;  /* 0x0004300401007387 */ /* 0x000fe80000100a00 */
[----:B------:R-:W2:Y:S04]  /*ae80*/  LDL R7, [R1+0x434] ;  /* 0x0004340001077983 */ /* 0x000ea80000100800 */
[----:B------:R-:W-:Y:S04]  /*ae90*/  STL [R1+0x430], R6 ;  /* 0x0004300601007387 */ /* 0x000fe80000100800 */
[----:B------:R-:W3:Y:S04]  /*aea0*/  LDL R77, [R1+0x430] ;  /* 0x00043000014d7983 */ /* 0x000ee80000100800 */
[----:B--2---:R-:W1:Y:S01]  /*aeb0*/  SHFL.BFLY PT, R4, R7, 0x2, 0x1f ;  /* 0x0c401f0007047f89 */ /* 0x004e6200000e0000 */
[----:B---3--:R-:W-:Y:S01]  /*aec0*/  FADD.FTZ R3, R74, -R77 ;  /* 0x8000004d4a037221 */ /* 0x008fe20000010000 */
[----:B------:R-:W-:-:S04]  /*aed0*/  FMUL.FTZ R77, R72, R77 ;  /* 0x0000004d484d7220 */ /* 0x000fc80000410000 */
[----:B------:R-:W-:Y:S01]  /*aee0*/  FFMA.FTZ R152, R24, R72, -R77 ;  /* 0x0000004818987223 */ /* 0x000fe2000001084d */
[----:B-1----:R-:W-:-:S05]  /*aef0*/  FMNMX.FTZ R5, R4, R7, !PT ;  /* 0x0000000704057209 */ /* 0x002fca0007810000 */
[----:B------:R-:W1:Y:S01]  /*af00*/  SHFL.BFLY PT, R24, R5, 0x1, 0x1f ;  /* 0x0c201f0005187f89 */ /* 0x000e6200000e0000 */
[-C--:B------:R-:W-:Y:S01]  /*af10*/  FMUL.FTZ R73, R3, R72.reuse ;  /* 0x0000004803497220 */ /* 0x080fe20000410000 */
[-CC-:B------:R-:W-:Y:S01]  /*af20*/  FFMA.FTZ R3, R25, R72.reuse, -R77.reuse ;  /* 0x0000004819037223 */ /* 0x180fe2000001084d */
[-CC-:B------:R-:W-:Y:S01]  /*af30*/  FFMA.FTZ R12, R44, R72.reuse, -R77.reuse ;  /* 0x000000482c0c7223 */ /* 0x180fe2000001084d */
[----:B------:R-:W-:Y:S01]  /*af40*/  MUFU.EX2 R152, R152 ;  /* 0x0000009800987308 */ /* 0x000fe20000000800 */
[----:B------:R-:W-:Y:S01]  /*af50*/  FFMA.FTZ R154, R28, R72, -R77 ;  /* 0x000000481c9a7223 */ /* 0x000fe2000001084d */
[----:B-1----:R-:W-:-:S05]  /*af60*/  FMNMX.FTZ R24, R5, R24, !PT ;  /* 0x0000001805187209 */ /* 0x002fca0007810000 */
[----:B------:R-:W-:Y:S01]  /*af70*/  FADD.FTZ R75, R75, -R24 ;  /* 0x800000184b4b7221 */ /* 0x000fe20000010000 */
[----:B------:R-:W-:-:S03]  /*af80*/  FMUL.FTZ R25, R24, R72 ;  /* 0x0000004818197220 */ /* 0x000fc60000410000 */
[----:B------:R-:W-:Y:S01]  /*af90*/  FMUL.FTZ R44, R72, R75 ;  /* 0x0000004b482c7220 */ /* 0x000fe20000410000 */
[-CC-:B------:R-:W-:Y:S01]  /*afa0*/  FFMA.FTZ R153, R26, R72.reuse, -R25.reuse ;  /* 0x000000481a997223 */ /* 0x180fe20000010819 */
[-CC-:B------:R-:W-:Y:S01]  /*afb0*/  FFMA.FTZ R186, R27, R72.reuse, -R25.reuse ;  /* 0x000000481bba7223 */ /* 0x180fe20000010819 */
[----:B------:R-:W-:Y:S01]  /*afc0*/  MUFU.EX2 R73, R73 ;  /* 0x0000004900497308 */ /* 0x000fe20000000800 */
[----:B------:R-:W-:-:S07]  /*afd0*/  FFMA.FTZ R185, R30, R72, -R25 ;  /* 0x000000481eb97223 */ /* 0x000fce0000010819 */
[----:B------:R-:W-:Y:S01]  /*afe0*/  MUFU.EX2 R44, R44 ;  /* 0x0000002c002c7308 */ /* 0x000fe20000000800 */
[----:B------:R-:W-:-:S07]  /*aff0*/  FFMA.FTZ R155, R29, R72, -R77 ;  /* 0x000000481d9b7223 */ /* 0x000fce000001084d */
[----:B------:R-:W4:Y:S01]  /*b000*/  MUFU.EX2 R153, R153 ;  /* 0x0000009900997308 */ /* 0x000f220000000800 */
[----:B------:R-:W-:-:S07]  /*b010*/  FFMA.FTZ R187, R31, R72, -R25 ;  /* 0x000000481fbb7223 */ /* 0x000fce0000010819 */
[----:B------:R-:W1:Y:S01]  /*b020*/  MUFU.EX2 R186, R186 ;  /* 0x000000ba00ba7308 */ /* 0x000e620000000800 */
[-C--:B------:R-:W-:Y:S01]  /*b030*/  FFMA.FTZ R13, R32, R72.reuse, -R77 ;  /* 0x00000048200d7223 */ /* 0x080fe2000001084d */
[----:B------:R-:W-:-:S06]  /*b040*/  FFMA.FTZ R181, R34, R72, -R25 ;  /* 0x0000004822b57223 */ /* 0x000fcc0000010819 */
[----:B------:R-:W2:Y:S01]  /*b050*/  MUFU.EX2 R3, R3 ;  /* 0x0000000300037308 */ /* 0x000ea20000000800 */
[-C--:B------:R-:W-:Y:S01]  /*b060*/  FFMA.FTZ R20, R33, R72.reuse, -R77 ;  /* 0x0000004821147223 */ /* 0x080fe2000001084d */
[----:B------:R-:W-:-:S06]  /*b070*/  FFMA.FTZ R183, R35, R72, -R25 ;  /* 0x0000004823b77223 */ /* 0x000fcc0000010819 */
[----:B------:R-:W-:Y:S08]  /*b080*/  MUFU.EX2 R154, R154 ;  /* 0x0000009a009a7308 */ /* 0x000ff00000000800 */
[----:B------:R-:W3:Y:S01]  /*b090*/  MUFU.EX2 R185, R185 ;  /* 0x000000b900b97308 */ /* 0x000ee20000000800 */
[----:B----4-:R-:W-:Y:S01]  /*b0a0*/  FFMA.FTZ R15, R15, R44, R153 ;  /* 0x0000002c0f0f7223 */ /* 0x010fe20000010099 */
[----:B------:R-:W-:-:S06]  /*b0b0*/  FFMA.FTZ R14, R73, R14, R152 ;  /* 0x0000000e490e7223 */ /* 0x000fcc0000010098 */
[----:B------:R-:W-:Y:S01]  /*b0c0*/  MUFU.EX2 R155, R155 ;  /* 0x0000009b009b7308 */ /* 0x000fe20000000800 */
[-C--:B------:R-:W-:Y:S01]  /*b0d0*/  FFMA.FTZ R19, R36, R72.reuse, -R77 ;  /* 0x0000004824137223 */ /* 0x080fe2000001084d */
[----:B------:R-:W-:-:S06]  /*b0e0*/  FFMA.FTZ R182, R38, R72, -R25 ;  /* 0x0000004826b67223 */ /* 0x000fcc0000010819 */
[----:B------:R-:W4:Y:S01]  /*b0f0*/  MUFU.EX2 R187, R187 ;  /* 0x000000bb00bb7308 */ /* 0x000f220000000800 */
[----:B-1----:R-:W-:Y:S01]  /*b100*/  FADD.FTZ R26, R186, R15 ;  /* 0x0000000fba1a7221 */ /* 0x002fe20000010000 */
[----:B--2---:R-:W-:-:S06]  /*b110*/  FADD.FTZ R15, R3, R14 ;  /* 0x0000000e030f7221 */ /* 0x004fcc0000010000 */
[----:B------:R-:W-:Y:S01]  /*b120*/  MUFU.EX2 R13, R13 ;  /* 0x0000000d000d7308 */ /* 0x000fe20000000800 */
[-C--:B------:R-:W-:Y:S01]  /*b130*/  FFMA.FTZ R21, R37, R72.reuse, -R77 ;  /* 0x0000004825157223 */ /* 0x080fe2000001084d */
[----:B------:R-:W-:-:S06]  /*b140*/  FFMA.FTZ R184, R39, R72, -R25 ;  /* 0x0000004827b87223 */ /* 0x000fcc0000010819 */
[----:B------:R-:W1:Y:S01]  /*b150*/  MUFU.EX2 R181, R181 ;  /* 0x000000b500b57308 */ /* 0x000e620000000800 */
[----:B---3--:R-:W-:Y:S01]  /*b160*/  FADD.FTZ R26, R185, R26 ;  /* 0x0000001ab91a7221 */ /* 0x008fe20000010000 */
[----:B------:R-:W-:-:S06]  /*b170*/  FADD.FTZ R14, R154, R15 ;  /* 0x0000000f9a0e7221 */ /* 0x000fcc0000010000 */
[----:B------:R-:W-:Y:S01]  /*b180*/  MUFU.EX2 R20, R20 ;  /* 0x0000001400147308 */ /* 0x000fe20000000800 */
[-C--:B------:R-:W-:Y:S01]  /*b190*/  FFMA.FTZ R11, R40, R72.reuse, -R77 ;  /* 0x00000048280b7223 */ /* 0x080fe2000001084d */
[----:B------:R-:W-:-:S06]  /*b1a0*/  FFMA.FTZ R177, R42, R72, -R25 ;  /* 0x000000482ab17223 */ /* 0x000fcc0000010819 */
[----:B------:R-:W2:Y:S01]  /*b1b0*/  MUFU.EX2 R183, R183 ;  /* 0x000000b700b77308 */ /* 0x000ea20000000800 */
[----:B----4-:R-:W-:Y:S01]  /*b1c0*/  FADD.FTZ R26, R187, R26 ;  /* 0x0000001abb1a7221 */ /* 0x010fe20000010000 */
[----:B------:R-:W-:-:S06]  /*b1d0*/  FADD.FTZ R14, R155, R14 ;  /* 0x0000000e9b0e7221 */ /* 0x000fcc0000010000 */
[----:B------:R-:W-:Y:S01]  /*b1e0*/  MUFU.EX2 R19, R19 ;  /* 0x0000001300137308 */ /* 0x000fe20000000800 */
[-C--:B------:R-:W-:Y:S01]  /*b1f0*/  FFMA.FTZ R156, R41, R72.reuse, -R77 ;  /* 0x00000048299c7223 */ /* 0x080fe2000001084d */
[----:B------:R-:W-:-:S06]  /*b200*/  FFMA.FTZ R179, R43, R72, -R25 ;  /* 0x000000482bb37223 */ /* 0x000fcc0000010819 */
[----:B------:R-:W3:Y:S01]  /*b210*/  MUFU.EX2 R182, R182 ;  /* 0x000000b600b67308 */ /* 0x000ee20000000800 */
[----:B-1----:R-:W-:Y:S01]  /*b220*/  FADD.FTZ R26, R181, R26 ;  /* 0x0000001ab51a7221 */ /* 0x002fe20000010000 */
[----:B------:R-:W-:-:S06]  /*b230*/  FADD.FTZ R15, R13, R14 ;  /* 0x0000000e0d0f7221 */ /* 0x000fcc0000010000 */
[----:B------:R-:W-:Y:S01]  /*b240*/  MUFU.EX2 R21, R21 ;  /* 0x0000001500157308 */ /* 0x000fe20000000800 */
[----:B------:R-:W-:-:S07]  /*b250*/  FFMA.FTZ R178, R46, R72, -R25 ;  /* 0x000000482eb27223 */ /* 0x000fce0000010819 */
[----:B------:R-:W1:Y:S01]  /*b260*/  MUFU.EX2 R184, R184 ;  /* 0x000000b800b87308 */ /* 0x000e620000000800 */
[----:B--2---:R-:W-:Y:S01]  /*b270*/  FADD.FTZ R27, R183, R26 ;  /* 0x0000001ab71b7221 */ /* 0x004fe20000010000 */
[----:B------:R-:W-:-:S06]  /*b280*/  FADD.FTZ R14, R20, R15 ;  /* 0x0000000f140e7221 */ /* 0x000fcc0000010000 */
[----:B------:R-:W-:Y:S01]  /*b290*/  MUFU.EX2 R11, R11 ;  /* 0x0000000b000b7308 */ /* 0x000fe20000000800 */
[-C--:B------:R-:W-:Y:S01]  /*b2a0*/  FFMA.FTZ R157, R45, R72.reuse, -R77 ;  /* 0x000000482d9d7223 */ /* 0x080fe2000001084d */
[----:B------:R-:W-:-:S06]  /*b2b0*/  FFMA.FTZ R180, R47, R72, -R25 ;  /* 0x000000482fb47223 */ /* 0x000fcc0000010819 */
[----:B------:R-:W2:Y:S01]  /*b2c0*/  MUFU.EX2 R177, R177 ;  /* 0x000000b100b17308 */ /* 0x000ea20000000800 */
[----:B---3--:R-:W-:Y:S01]  /*b2d0*/  FADD.FTZ R27, R182, R27 ;  /* 0x0000001bb61b7221 */ /* 0x008fe20000010000 */
        /* <DEDUP_REMOVED lines=8> */
[-C--:B------:R-:W-:Y:S01]  /*b360*/  FFMA.FTZ R158, R49, R72.reuse, -R77 ;  /* 0x00000048319e7223 */ /* 0x080fe2000001084d */
[----:B------:R-:W-:-:S06]  /*b370*/  FFMA.FTZ R171, R51, R72, -R25 ;  /* 0x0000004833ab7223 */ /* 0x000fcc0000010819 */
        /* <DEDUP_REMOVED lines=54> */
[----:B------:R-:W-:Y:S01]  /*b6e0*/  FFMA.FTZ R68, R68, R72, -R77 ;  /* 0x0000004844447223 */ /* 0x000fe2000001084d */
[----:B--2---:R-:W-:Y:S01]  /*b6f0*/  FADD.FTZ R27, R173, R26 ;  /* 0x0000001aad1b7221 */ /* 0x004fe20000010000 */
[----:B------:R-:W-:-:S05]  /*b700*/  FADD.FTZ R14, R160, R15 ;  /* 0x0000000fa00e7221 */ /* 0x000fca0000010000 */
[----:B------:R-:W-:Y:S01]  /*b710*/  MUFU.EX2 R4, R4 ;  /* 0x0000000400047308 */ /* 0x000fe20000000800 */
[-C--:B------:R-:W-:Y:S01]  /*b720*/  FFMA.FTZ R163, R69, R72.reuse, -R77 ;  /* 0x0000004845a37223 */ /* 0x080fe2000001084d */
[----:B------:R-:W-:-:S06]  /*b730*/  FFMA.FTZ R176, R71, R72, -R25 ;  /* 0x0000004847b07223 */ /* 0x000fcc0000010819 */
[----:B------:R-:W2:Y:S01]  /*b740*/  MUFU.EX2 R169, R169 ;  /* 0x000000a900a97308 */ /* 0x000ea20000000800 */
[----:B---3--:R-:W-:Y:S01]  /*b750*/  FADD.FTZ R27, R168, R27 ;  /* 0x0000001ba81b7221 */ /* 0x008fe20000010000 */
[----:B------:R-:W-:-:S06]  /*b760*/  FADD.FTZ R14, R7, R14 ;  /* 0x0000000e070e7221 */ /* 0x000fcc0000010000 */
[----:B------:R-:W-:Y:S08]  /*b770*/  MUFU.EX2 R162, R162 ;  /* 0x000000a200a27308 */ /* 0x000ff00000000800 */
[----:B------:R-:W3:Y:S01]  /*b780*/  MUFU.EX2 R175, R175 ;  /* 0x000000af00af7308 */ /* 0x000ee20000000800 */
[----:B-1----:R-:W-:Y:S01]  /*b790*/  FADD.FTZ R26, R174, R27 ;  /* 0x0000001bae1a7221 */ /* 0x002fe20000010000 */
[----:B------:R-:W-:-:S06]  /*b7a0*/  FADD.FTZ R15, R161, R14 ;  /* 0x0000000ea10f7221 */ /* 0x000fcc0000010000 */
[----:B------:R-:W-:Y:S08]  /*b7b0*/  MUFU.EX2 R5, R68 ;  /* 0x0000004400057308 */ /* 0x000ff00000000800 */
[----:B------:R-:W1:Y:S01]  /*b7c0*/  MUFU.EX2 R170, R170 ;  /* 0x000000aa00aa7308 */ /* 0x000e620000000800 */
[----:B--2---:R-:W-:Y:S01]  /*b7d0*/  FADD.FTZ R26, R169, R26 ;  /* 0x0000001aa91a7221 */ /* 0x004fe20000010000 */
[----:B------:R-:W-:-:S06]  /*b7e0*/  FADD.FTZ R15, R4, R15 ;  /* 0x0000000f040f7221 */ /* 0x000fcc0000010000 */
[----:B------:R-:W2:Y:S08]  /*b7f0*/  MUFU.EX2 R163, R163 ;  /* 0x000000a300a37308 */ /* 0x000eb00000000800 */
[----:B------:R-:W4:Y:S01]  /*b800*/  MUFU.EX2 R176, R176 ;  /* 0x000000b000b07308 */ /* 0x000f220000000800 */
[----:B---3--:R-:W-:Y:S01]  /*b810*/  FADD.FTZ R25, R175, R26 ;  /* 0x0000001aaf197221 */ /* 0x008fe20000010000 */
[----:B------:R-:W-:-:S03]  /*b820*/  FADD.FTZ R14, R162, R15 ;  /* 0x0000000fa20e7221 */ /* 0x000fc60000010000 */
[----:B-1----:R-:W-:Y:S01]  /*b830*/  FADD.FTZ R15, R170, R25 ;  /* 0x00000019aa0f7221 */ /* 0x002fe20000010000 */
[----:B------:R-:W-:-:S04]  /*b840*/  FADD.FTZ R14, R5, R14 ;  /* 0x0000000e050e7221 */ /* 0x000fc80000010000 */
[----:B--2---:R-:W-:Y:S01]  /*b850*/  FADD.FTZ R14, R163, R14 ;  /* 0x0000000ea30e7221 */ /* 0x004fe20000010000 */
[----:B------:R1:W-:Y:S01]  /*b860*/  STL [R1+0x434], R24 ;  /* 0x0004341801007387 */ /* 0x0003e20000100800 */
[----:B----4-:R-:W-:-:S05]  /*b870*/  FADD.FTZ R15, R176, R15 ;  /* 0x0000000fb00f7221 */ /* 0x010fca0000010000 */
[----:B------:R2:W-:Y:S04]  /*b880*/  STL.64 [R1+0x440], R14 ;  /* 0x0004400e01007387 */ /* 0x0005e80000100a00 */
[----:B------:R-:W3:Y:S04]  /*b890*/  LD.E R25, desc[UR48][R22.64+0x41c] ;  /* 0x00041c3016197980 */ /* 0x000ee8000c101900 */
[----:B------:R-:W4:Y:S04]  /*b8a0*/  LD.E R40, desc[UR48][R22.64+0x414] ;  /* 0x0004143016287980 */ /* 0x000f28000c101900 */
[----:B------:R-:W4:Y:S04]  /*b8b0*/  LD.E R26, desc[UR48][R22.64+0x220] ;  /* 0x00022030161a7980 */ /* 0x000f28000c101900 */
[----:B------:R-:W4:Y:S04]  /*b8c0*/  LD.E R28, desc[UR48][R22.64+0x224] ;  /* 0x00022430161c7980 */ /* 0x000f28000c101900 */
[----:B------:R-:W4:Y:S04]  /*b8d0*/  LD.E R30, desc[UR48][R22.64+0x230] ;  /* 0x00023030161e7980 */ /* 0x000f28000c101900 */
[----:B------:R-:W4:Y:S04]  /*b8e0*/  LD.E R32, desc[UR48][R22.64+0x234] ;  /* 0x0002343016207980 */ /* 0x000f28000c101900 */
[----:B------:R-:W4:Y:S04]  /*b8f0*/  LD.E R34, desc[UR48][R22.64+0x240] ;  /* 0x0002403016227980 */ /* 0x000f28000c101900 */
[----:B------:R-:W4:Y:S04]  /*b900*/  LD.E R36, desc[UR48][R22.64+0x244] ;  /* 0x0002443016247980 */ /* 0x000f28000c101900 */
[----:B------:R-:W4:Y:S04]  /*b910*/  LD.E R38, desc[UR48][R22.64+0x250] ;  /* 0x0002503016267980 */ /* 0x000f28000c101900 */
[----:B-1----:R-:W4:Y:S04]  /*b920*/  LD.E R24, desc[UR48][R22.64+0x254] ;  /* 0x0002543016187980 */ /* 0x002f28000c101900 */
        /* <DEDUP_REMOVED lines=54> */
[----:B--2---:R-:W2:Y:S04]  /*bc90*/  LD.E R14, desc[UR48][R22.64+0x410] ;  /* 0x00041030160e7980 */ /* 0x004ea8000c101900 */
[----:B------:R-:W2:Y:S04]  /*bca0*/  LD.E R151, desc[UR48][R22.64+0x228] ;  /* 0x0002283016977980 */ /* 0x000ea8000c101900 */
        /* <DEDUP_REMOVED lines=61> */
[----:B------:R-:W2:Y:S01]  /*c080*/  LD.E R27, desc[UR48][R22.64+0x418] ;  /* 0x00041830161b7980 */ /* 0x000ea2000c101900 */
[----:B---3--:R-:W-:Y:S01]  /*c090*/  FMUL.FTZ R219, R44, R25 ;  /* 0x000000192cdb7220 */ /* 0x008fe20000410000 */
[C---:B----4-:R-:W-:Y:S01]  /*c0a0*/  FMUL.FTZ R217, R73.reuse, R40 ;  /* 0x0000002849d97220 */ /* 0x050fe20000410000 */
[C---:B------:R-:W-:Y:S01]  /*c0b0*/  FMUL.FTZ R25, R73.reuse, R26 ;  /* 0x0000001a49197220 */ /* 0x040fe20000410000 */
[C---:B------:R-:W-:Y:S01]  /*c0c0*/  FMUL.FTZ R191, R73.reuse, R28 ;  /* 0x0000001c49bf7220 */ /* 0x040fe20000410000 */
[C---:B------:R-:W-:Y:S01]  /*c0d0*/  FMUL.FTZ R193, R73.reuse, R30 ;  /* 0x0000001e49c17220 */ /* 0x040fe20000410000 */
[C---:B------:R-:W-:Y:S01]  /*c0e0*/  FMUL.FTZ R199, R73.reuse, R32 ;  /* 0x0000002049c77220 */ /* 0x040fe20000410000 */
[----:B------:R1:W-:Y:S01]  /*c0f0*/  ST.E desc[UR48][R22.64+0x414], R217 ;  /* 0x000414d916007985 */ /* 0x0003e2000c101930 */
[C---:B------:R-:W-:Y:S01]  /*c100*/  FMUL.FTZ R207, R73.reuse, R34 ;  /* 0x0000002249cf7220 */ /* 0x040fe20000410000 */
[----:B------:R-:W-:-:S02]  /*c110*/  FMUL.FTZ R215, R73, R36 ;  /* 0x0000002449d77220 */ /* 0x000fc40000410000 */
[----:B------:R3:W-:Y:S04]  /*c120*/  ST.E desc[UR48][R22.64+0x41c], R219 ;  /* 0x00041cdb16007985 */ /* 0x0007e8000c101930 */
[----:B------:R4:W-:Y:S04]  /*c130*/  ST.E desc[UR48][R22.64+0x220], R25 ;  /* 0x0002201916007985 */ /* 0x0009e8000c101930 */
[----:B------:R0:W-:Y:S01]  /*c140*/  ST.E desc[UR48][R22.64+0x224], R191 ;  /* 0x000224bf16007985 */ /* 0x0001e2000c101930 */
[----:B-1----:R-:W-:-:S03]  /*c150*/  FMUL.FTZ R217, R73, R38 ;  /* 0x0000002649d97220 */ /* 0x002fc60000410000 */
[----:B------:R1:W-:Y:S01]  /*c160*/  ST.E desc[UR48][R22.64+0x230], R193 ;  /* 0x000230c116007985 */ /* 0x0003e2000c101930 */
[----:B---3--:R-:W-:-:S03]  /*c170*/  FMUL.FTZ R219, R73, R24 ;  /* 0x0000001849db7220 */ /* 0x008fc60000410000 */
[----:B------:R3:W-:Y:S01]  /*c180*/  ST.E desc[UR48][R22.64+0x234], R199 ;  /* 0x000234c716007985 */ /* 0x0007e2000c101930 */
[C---:B----4-:R-:W-:Y:S01]  /*c190*/  FMUL.FTZ R25, R73.reuse, R150 ;  /* 0x0000009649197220 */ /* 0x050fe20000410000 */
[C---:B0-----:R-:W-:Y:S01]  /*c1a0*/  FMUL.FTZ R191, R73.reuse, R148 ;  /* 0x0000009449bf7220 */ /* 0x041fe20000410000 */
[C---:B-1----:R-:W-:Y:S01]  /*c1b0*/  FMUL.FTZ R193, R73.reuse, R146 ;  /* 0x0000009249c17220 */ /* 0x042fe20000410000 */
[C---:B---3--:R-:W-:Y:S01]  /*c1c0*/  FMUL.FTZ R199, R73.reuse, R144 ;  /* 0x0000009049c77220 */ /* 0x048fe20000410000 */
[----:B------:R0:W-:Y:S01]  /*c1d0*/  ST.E desc[UR48][R22.64+0x240], R207 ;  /* 0x000240cf16007985 */ /* 0x0001e2000c101930 */
[C---:B------:R-:W-:Y:S01]  /*c1e0*/  FMUL.FTZ R221, R73.reuse, R140 ;  /* 0x0000008c49dd7220 */ /* 0x040fe20000410000 */
[C---:B------:R-:W-:Y:S02]  /*c1f0*/  FMUL.FTZ R231, R73.reuse, R138 ;  /* 0x0000008a49e77220 */ /* 0x040fe40000410000 */
[----:B------:R1:W-:Y:S04]  /*c200*/  ST.E desc[UR48][R22.64+0x244], R215 ;  /* 0x000244d716007985 */ /* 0x0003e8000c101930 */
[----:B------:R3:W-:Y:S04]  /*c210*/  ST.E desc[UR48][R22.64+0x250], R217 ;  /* 0x000250d916007985 */ /* 0x0007e8000c101930 */
[----:B------:R4:W-:Y:S01]  /*c220*/  ST.E desc[UR48][R22.64+0x254], R219 ;  /* 0x000254db16007985 */ /* 0x0009e2000c101930 */
[----:B0-----:R-:W-:-:S03]  /*c230*/  FMUL.FTZ R207, R73, R136 ;  /* 0x0000008849cf7220 */ /* 0x001fc60000410000 */
[----:B------:R0:W-:Y:S01]  /*c240*/  ST.E desc[UR48][R22.64+0x260], R25 ;  /* 0x0002601916007985 */ /* 0x0001e2000c101930 */
[----:B-1----:R-:W-:-:S03]  /*c250*/  FMUL.FTZ R215, R73, R142 ;  /* 0x0000008e49d77220 */ /* 0x002fc60000410000 */
[----:B------:R1:W-:Y:S01]  /*c260*/  ST.E desc[UR48][R22.64+0x264], R191 ;  /* 0x000264bf16007985 */ /* 0x0003e2000c101930 */
[----:B---3--:R-:W-:-:S03]  /*c270*/  FMUL.FTZ R217, R73, R130 ;  /* 0x0000008249d97220 */ /* 0x008fc60000410000 */
[----:B------:R3:W-:Y:S01]  /*c280*/  ST.E desc[UR48][R22.64+0x270], R193 ;  /* 0x000270c116007985 */ /* 0x0007e2000c101930 */
[----:B----4-:R-:W-:-:S03]  /*c290*/  FMUL.FTZ R219, R73, R128 ;  /* 0x0000008049db7220 */ /* 0x010fc60000410000 */
[----:B------:R4:W-:Y:S01]  /*c2a0*/  ST.E desc[UR48][R22.64+0x274], R199 ;  /* 0x000274c716007985 */ /* 0x0009e2000c101930 */
[C---:B0-----:R-:W-:Y:S01]  /*c2b0*/  FMUL.FTZ R25, R73.reuse, R134 ;  /* 0x0000008649197220 */ /* 0x041fe20000410000 */
[C---:B-1----:R-:W-:Y:S01]  /*c2c0*/  FMUL.FTZ R191, R73.reuse, R126 ;  /* 0x0000007e49bf7220 */ /* 0x042fe20000410000 */
[C---:B---3--:R-:W-:Y:S01]  /*c2d0*/  FMUL.FTZ R193, R73.reuse, R132 ;  /* 0x0000008449c17220 */ /* 0x048fe20000410000 */
[C---:B----4-:R-:W-:Y:S01]  /*c2e0*/  FMUL.FTZ R199, R73.reuse, R124 ;  /* 0x0000007c49c77220 */ /* 0x050fe20000410000 */
[----:B------:R0:W-:Y:S04]  /*c2f0*/  ST.E desc[UR48][R22.64+0x280], R207 ;  /* 0x000280cf16007985 */ /* 0x0001e8000c101930 */
        /* <DEDUP_REMOVED lines=11> */
[----:B0-----:R-:W-:-:S03]  /*c3b0*/  FMUL.FTZ R25, R73, R114 ;  /* 0x0000007249197220 */ /* 0x001fc60000410000 */
[----:B------:R0:W-:Y:S01]  /*c3c0*/  ST.E desc[UR48][R22.64+0x2c0], R219 ;  /* 0x0002c0db16007985 */ /* 0x0001e2000c101930 */
[----:B-1----:R-:W-:-:S03]  /*c3d0*/  FMUL.FTZ R191, R73, R106 ;  /* 0x0000006a49bf7220 */ /* 0x002fc60000410000 */
[----:B------:R1:W-:Y:S01]  /*c3e0*/  ST.E desc[UR48][R22.64+0x2c4], R199 ;  /* 0x0002c4c716007985 */ /* 0x0003e2000c101930 */
[C---:B---3--:R-:W-:Y:S01]  /*c3f0*/  FMUL.FTZ R193, R73.reuse, R112 ;  /* 0x0000007049c17220 */ /* 0x048fe20000410000 */
[C---:B----4-:R-:W-:Y:S01]  /*c400*/  FMUL.FTZ R217, R73.reuse, R110 ;  /* 0x0000006e49d97220 */ /* 0x050fe20000410000 */
[C---:B0-----:R-:W-:Y:S01]  /*c410*/  FMUL.FTZ R219, R73.reuse, R108 ;  /* 0x0000006c49db7220 */ /* 0x041fe20000410000 */
[C---:B-1----:R-:W-:Y:S01]  /*c420*/  FMUL.FTZ R199, R73.reuse, R104 ;  /* 0x0000006849c77220 */ /* 0x042fe20000410000 */
        /* <DEDUP_REMOVED lines=39> */
[----:B-1----:R-:W-:Y:S01]  /*c6a0*/  FMUL.FTZ R199, R73, R64 ;  /* 0x0000004049c77220 */ /* 0x002fe20000410000 */
[----:B------:R0:W-:Y:S01]  /*c6b0*/  ST.E desc[UR48][R22.64+0x370], R207 ;  /* 0x000370cf16007985 */ /* 0x0001e2000c101930 */
[C---:B--2---:R-:W-:Y:S01]  /*c6c0*/  FMUL.FTZ R151, R44.reuse, R151 ;  /* 0x000000972c977220 */ /* 0x044fe20000410000 */
[C---:B------:R-:W-:Y:S02]  /*c6d0*/  FMUL.FTZ R149, R44.reuse, R149 ;  /* 0x000000952c957220 */ /* 0x040fe40000410000 */
[----:B------:R1:W-:Y:S01]  /*c6e0*/  ST.E desc[UR48][R22.64+0x374], R215 ;  /* 0x000374d716007985 */ /* 0x0003e2000c101930 */
[C---:B------:R-:W-:Y:S01]  /*c6f0*/  FMUL.FTZ R147, R44.reuse, R147 ;  /* 0x000000932c937220 */ /* 0x040fe20000410000 */
[----:B------:R-:W-:-:S02]  /*c700*/  FMUL.FTZ R145, R44, R145 ;  /* 0x000000912c917220 */ /* 0x000fc40000410000 */
[----:B------:R2:W-:Y:S01]  /*c710*/  ST.E desc[UR48][R22.64+0x380], R221 ;  /* 0x000380dd16007985 */ /* 0x0005e2000c101930 */
[C---:B------:R-:W-:Y:S01]  /*c720*/  FMUL.FTZ R137, R44.reuse, R137 ;  /* 0x000000892c897220 */ /* 0x040fe20000410000 */
[C---:B------:R-:W-:Y:S02]  /*c730*/  FMUL.FTZ R143, R44.reuse, R143 ;  /* 0x0000008f2c8f7220 */ /* 0x040fe40000410000 */
[----:B------:R3:W-:Y:S01]  /*c740*/  ST.E desc[UR48][R22.64+0x384], R231 ;  /* 0x000384e716007985 */ /* 0x0007e2000c101930 */
[C---:B0-----:R-:W-:Y:S01]  /*c750*/  FMUL.FTZ R207, R73.reuse, R56 ;  /* 0x0000003849cf7220 */ /* 0x041fe20000410000 */
[C---:B------:R-:W-:Y:S02]  /*c760*/  FMUL.FTZ R141, R44.reuse, R141 ;  /* 0x0000008d2c8d7220 */ /* 0x040fe40000410000 */
[----:B------:R0:W-:Y:S01]  /*c770*/  ST.E desc[UR48][R22.64+0x390], R25 ;  /* 0x0003901916007985 */ /* 0x0001e2000c101930 */
[----:B-1----:R-:W-:Y:S01]  /*c780*/  FMUL.FTZ R215, R73, R62 ;  /* 0x0000003e49d77220 */ /* 0x002fe20000410000 */
[----:B------:R-:W-:-:S02]  /*c790*/  FMUL.FTZ R139, R44, R139 ;  /* 0x0000008b2c8b7220 */ /* 0x000fc40000410000 */
[----:B------:R1:W-:Y:S01]  /*c7a0*/  ST.E desc[UR48][R22.64+0x394], R191 ;  /* 0x000394bf16007985 */ /* 0x0003e2000c101930 */
[C---:B--2---:R-:W-:Y:S01]  /*c7b0*/  FMUL.FTZ R221, R73.reuse, R60 ;  /* 0x0000003c49dd7220 */ /* 0x044fe20000410000 */
[C---:B------:R-:W-:Y:S02]  /*c7c0*/  FMUL.FTZ R135, R44.reuse, R135 ;  /* 0x000000872c877220 */ /* 0x040fe40000410000 */
[----:B------:R2:W-:Y:S01]  /*c7d0*/  ST.E desc[UR48][R22.64+0x3a0], R193 ;  /* 0x0003a0c116007985 */ /* 0x0005e2000c101930 */
[C---:B---3--:R-:W-:Y:S01]  /*c7e0*/  FMUL.FTZ R231, R73.reuse, R58 ;  /* 0x0000003a49e77220 */ /* 0x048fe20000410000 */
[C---:B------:R-:W-:Y:S02]  /*c7f0*/  FMUL.FTZ R127, R44.reuse, R127 ;  /* 0x0000007f2c7f7220 */ /* 0x040fe40000410000 */
[----:B------:R3:W-:Y:S01]  /*c800*/  ST.E desc[UR48][R22.64+0x3a4], R217 ;  /* 0x0003a4d916007985 */ /* 0x0007e2000c101930 */
[----:B0-----:R-:W-:Y:S01]  /*c810*/  FMUL.FTZ R25, R73, R54 ;  /* 0x0000003649197220 */ /* 0x001fe20000410000 */
[----:B------:R-:W-:-:S02]  /*c820*/  FMUL.FTZ R133, R44, R133 ;  /* 0x000000852c857220 */ /* 0x000fc40000410000 */
[----:B------:R0:W-:Y:S01]  /*c830*/  ST.E desc[UR48][R22.64+0x3b0], R219 ;  /* 0x0003b0db16007985 */ /* 0x0001e2000c101930 */
[C---:B-1----:R-:W-:Y:S01]  /*c840*/  FMUL.FTZ R191, R73.reuse, R46 ;  /* 0x0000002e49bf7220 */ /* 0x042fe20000410000 */
[C---:B------:R-:W-:Y:S02]  /*c850*/  FMUL.FTZ R131, R44.reuse, R131 ;  /* 0x000000832c837220 */ /* 0x040fe40000410000 */
[----:B------:R1:W-:Y:S01]  /*c860*/  ST.E desc[UR48][R22.64+0x3b4], R199 ;  /* 0x0003b4c716007985 */ /* 0x0003e2000c101930 */
[C---:B--2---:R-:W-:Y:S01]  /*c870*/  FMUL.FTZ R193, R73.reuse, R52 ;  /* 0x0000003449c17220 */ /* 0x044fe20000410000 */
[C---:B------:R-:W-:Y:S01]  /*c880*/  FMUL.FTZ R129, R44.reuse, R129 ;  /* 0x000000812c817220 */ /* 0x040fe20000410000 */
[C---:B------:R-:W-:Y:S01]  /*c890*/  FMUL.FTZ R125, R44.reuse, R125 ;  /* 0x0000007d2c7d7220 */ /* 0x040fe20000410000 */
[C---:B---3--:R-:W-:Y:S01]  /*c8a0*/  FMUL.FTZ R217, R73.reuse, R50 ;  /* 0x0000003249d97220 */ /* 0x048fe20000410000 */
[C---:B------:R-:W-:Y:S01]  /*c8b0*/  FMUL.FTZ R117, R44.reuse, R117 ;  /* 0x000000752c757220 */ /* 0x040fe20000410000 */
[C---:B------:R-:W-:Y:S01]  /*c8c0*/  FMUL.FTZ R123, R44.reuse, R123 ;  /* 0x0000007b2c7b7220 */ /* 0x040fe20000410000 */
[C---:B------:R-:W-:Y:S01]  /*c8d0*/  FMUL.FTZ R121, R44.reuse, R121 ;  /* 0x000000792c797220 */ /* 0x040fe20000410000 */
[C---:B0-----:R-:W-:Y:S01]  /*c8e0*/  FMUL.FTZ R219, R73.reuse, R48 ;  /* 0x0000003049db7220 */ /* 0x041fe20000410000 */
[C---:B------:R-:W-:Y:S01]  /*c8f0*/  FMUL.FTZ R119, R44.reuse, R119 ;  /* 0x000000772c777220 */ /* 0x040fe20000410000 */
[C---:B------:R-:W-:Y:S01]  /*c900*/  FMUL.FTZ R115, R44.reuse, R115 ;  /* 0x000000732c737220 */ /* 0x040fe20000410000 */
[C---:B------:R-:W-:Y:S01]  /*c910*/  FMUL.FTZ R107, R44.reuse, R107 ;  /* 0x0000006b2c6b7220 */ /* 0x040fe20000410000 */
[C---:B-1----:R-:W-:Y:S01]  /*c920*/  FMUL.FTZ R199, R73.reuse, R42 ;  /* 0x0000002a49c77220 */ /* 0x042fe20000410000 */
[----:B------:R-:W-:Y:S01]  /*c930*/  FMUL.FTZ R73, R73, R14 ;  /* 0x0000000e49497220 */ /* 0x000fe20000410000 */
[C---:B------:R-:W-:Y:S01]  /*c940*/  FMUL.FTZ R113, R44.reuse, R113 ;  /* 0x000000712c717220 */ /* 0x040fe20000410000 */
        /* <DEDUP_REMOVED lines=41> */
[----:B------:R-:W-:Y:S01]  /*cbe0*/  FMUL.FTZ R27, R44, R27 ;  /* 0x0000001b2c1b7220 */ /* 0x000fe20000410000 */
[----:B------:R-:W-:Y:S04]  /*cbf0*/  ST.E desc[UR48][R22.64+0x3c0], R207 ;  /* 0x0003c0cf16007985 */ /* 0x000fe8000c101930 */
[----:B------:R-:W-:Y:S04]  /*cc00*/  ST.E desc[UR48][R22.64+0x3c4], R215 ;  /* 0x0003c4d716007985 */ /* 0x000fe8000c101930 */
[----:B------:R-:W-:Y:S04]  /*cc10*/  ST.E desc[UR48][R22.64+0x3d0], R221 ;  /* 0x0003d0dd16007985 */ /* 0x000fe8000c101930 */
[----:B------:R-:W-:Y:S04]  /*cc20*/  ST.E desc[UR48][R22.64+0x3d4], R231 ;  /* 0x0003d4e716007985 */ /* 0x000fe8000c101930 */
[----:B------:R0:W-:Y:S04]  /*cc30*/  ST.E desc[UR48][R22.64+0x3e0], R25 ;  /* 0x0003e01916007985 */ /* 0x0001e8000c101930 */
[----:B------:R-:W-:Y:S04]  /*cc40*/  ST.E desc[UR48][R22.64+0x3e4], R191 ;  /* 0x0003e4bf16007985 */ /* 0x000fe8000c101930 */
        /* <DEDUP_REMOVED lines=59> */
[----:B------:R1:W-:Y:S04]  /*d000*/  ST.E desc[UR48][R22.64+0x3d8], R35 ;  /* 0x0003d82316007985 */ /* 0x0003e8000c101930 */
[----:B------:R-:W-:Y:S04]  /*d010*/  ST.E desc[UR48][R22.64+0x3dc], R41 ;  /* 0x0003dc2916007985 */ /* 0x000fe8000c101930 */
[----:B------:R-:W-:Y:S04]  /*d020*/  ST.E desc[UR48][R22.64+0x3e8], R39 ;  /* 0x0003e82716007985 */ /* 0x000fe8000c101930 */
[----:B------:R2:W-:Y:S04]  /*d030*/  ST.E desc[UR48][R22.64+0x3ec], R37 ;  /* 0x0003ec2516007985 */ /* 0x0005e8000c101930 */
[----:B------:R3:W-:Y:S04]  /*d040*/  ST.E desc[UR48][R22.64+0x3f8], R33 ;  /* 0x0003f82116007985 */ /* 0x0007e8000c101930 */
[----:B------:R4:W-:Y:S04]  /*d050*/  ST.E desc[UR48][R22.64+0x3fc], R15 ;  /* 0x0003fc0f16007985 */ /* 0x0009e8000c101930 */
[----:B------:R4:W-:Y:S04]  /*d060*/  ST.E desc[UR48][R22.64+0x408], R31 ;  /* 0x0004081f16007985 */ /* 0x0009e8000c101930 */
[----:B------:R4:W-:Y:S04]  /*d070*/  ST.E desc[UR48][R22.64+0x40c], R29 ;  /* 0x00040c1d16007985 */ /* 0x0009e8000c101930 */
[----:B------:R4:W-:Y:S01]  /*d080*/  ST.E desc[UR48][R22.64+0x418], R27 ;  /* 0x0004181b16007985 */ /* 0x0009e2000c101930 */
[----:B------:R2:W-:Y:S06]  /*d090*/  BAR.SYNC.DEFER_BLOCKING R209, 0x100 ;  /* 0x000400d10000751d */ /* 0x0005ec0000010000 */
[----:B0-----:R-:W4:Y:S04]  /*d0a0*/  LD.E R25, desc[UR48][R22.64+0x220] ;  /* 0x0002203016197980 */ /* 0x001f28000c101900 */
[----:B-1----:R-:W4:Y:S04]  /*d0b0*/  LD.E R35, desc[UR48][R22.64+0x224] ;  /* 0x0002243016237980 */ /* 0x002f28000c101900 */
[----:B--2---:R-:W2:Y:S04]  /*d0c0*/  LD.E R37, desc[UR48][R22.64+0x228] ;  /* 0x0002283016257980 */ /* 0x004ea8000c101900 */
[----:B------:R-:W2:Y:S04]  /*d0d0*/  LD.E R39, desc[UR48][R22.64+0x22c] ;  /* 0x00022c3016277980 */ /* 0x000ea8000c101900 */
[----:B------:R-:W2:Y:S04]  /*d0e0*/  LD.E R41, desc[UR48][R22.64+0x230] ;  /* 0x0002303016297980 */ /* 0x000ea8000c101900 */
[----:B---3--:R-:W3:Y:S04]  /*d0f0*/  LD.E R33, desc[UR48][R22.64+0x234] ;  /* 0x0002343016217980 */ /* 0x008ee8000c101900 */
[----:B----4-:R-:W4:Y:S04]  /*d100*/  LD.E R15, desc[UR48][R22.64+0x238] ;  /* 0x00023830160f7980 */ /* 0x010f28000c101900 */
        /* <DEDUP_REMOVED lines=121> */
[----:B------:R-:W-:Y:S04]  /*d8a0*/  ST.E desc[UR48][R22.64+0x220], R25 ;  /* 0x0002201916007985 */ /* 0x000fe8000c101930 */
[----:B------:R-:W-:Y:S04]  /*d8b0*/  ST.E desc[UR48][R22.64+0x224], R35 ;  /* 0x0002242316007985 */ /* 0x000fe8000c101930 */
[----:B--2---:R-:W-:Y:S04]  /*d8c0*/  ST.E desc[UR48][R22.64+0x228], R37 ;  /* 0x0002282516007985 */ /* 0x004fe8000c101930 */
[----:B------:R-:W-:Y:S04]  /*d8d0*/  ST.E desc[UR48][R22.64+0x22c], R39 ;  /* 0x00022c2716007985 */ /* 0x000fe8000c101930 */
[----:B------:R-:W-:Y:S04]  /*d8e0*/  ST.E desc[UR48][R22.64+0x230], R41 ;  /* 0x0002302916007985 */ /* 0x000fe8000c101930 */
[----:B---3--:R-:W-:Y:S04]  /*d8f0*/  ST.E desc[UR48][R22.64+0x234], R33 ;  /* 0x0002342116007985 */ /* 0x008fe8000c101930 */
[----:B----4-:R-:W-:Y:S04]  /*d900*/  ST.E desc[UR48][R22.64+0x238], R15 ;  /* 0x0002380f16007985 */ /* 0x010fe8000c101930 */
        /* <DEDUP_REMOVED lines=121> */
[----:B0-----:R-:W4:Y:S04]  /*e0a0*/  LD.E R191, desc[UR48][R22.64+0x210] ;  /* 0x0002103016bf7980 */ /* 0x001f28000c101900 */
[----:B-1----:R-:W4:Y:S04]  /*e0b0*/  LD.E.64 R14, desc[UR48][R22.64+0xa8] ;  /* 0x0000a830160e7980 */ /* 0x002f28000c101b00 */
[----:B------:R-:W4:Y:S04]  /*e0c0*/  LDL R190, [R1+0x88] ;  /* 0x0000880001be7983 */ /* 0x000f280000100800 */
[----:B--2---:R-:W2:Y:S04]  /*e0d0*/  LD.E R24, desc[UR48][R22.64+0x220] ;  /* 0x0002203016187980 */ /* 0x004ea8000c101900 */
[----:B------:R-:W2:Y:S04]  /*e0e0*/  LD.E R25, desc[UR48][R22.64+0x224] ;  /* 0x0002243016197980 */ /* 0x000ea8000c101900 */
[----:B---3--:R-:W2:Y:S04]  /*e0f0*/  LD.E R26, desc[UR48][R22.64+0x228] ;  /* 0x00022830161a7980 */ /* 0x008ea8000c101900 */
[----:B------:R-:W2:Y:S04]  /*e100*/  LD.E R27, desc[UR48][R22.64+0x22c] ;  /* 0x00022c30161b7980 */ /* 0x000ea8000c101900 */
[----:B----4-:R-:W2:Y:S04]  /*e110*/  LD.E R28, desc[UR48][R22.64+0x230] ;  /* 0x00023030161c7980 */ /* 0x010ea8000c101900 */
        /* <DEDUP_REMOVED lines=123> */
[----:B------:R-:W-:Y:S01]  /*e8d0*/  IMAD R14, R191, 0xc00, R14 ;  /* 0x00000c00bf0e7824 */ /* 0x000fe200078e020e */
[----:B------:R-:W-:-:S02]  /*e8e0*/  ISETP.NE.U32.AND P2, PT, R190, RZ, PT ;  /* 0x000000ffbe00720c */ /* 0x000fc40003f45070 */
[----:B------:R-:W-:Y:S02]  /*e8f0*/  R2UR UR7, R15 ;  /* 0x000000000f0772ca */ /* 0x000fe400000e0000 */
[----:B------:R-:W-:Y:S02]  /*e900*/  R2UR UR6, R14 ;  /* 0x000000000e0672ca */ /* 0x000fe400000e0000 */
[----:B------:R-:W-:Y:S02]  /*e910*/  F2FP.F16.F32.PACK_AB R154, R155, R154 ;  /* 0x0000009a9b9a723e */ /* 0x000fe400000000ff */
[----:B------:R-:W-:Y:S02]  /*e920*/  F2FP.F16.F32.PACK_AB R152, R3, R152 ;  /* 0x000000980398723e */ /* 0x000fe400000000ff */
[----:B------:R-:W-:Y:S02]  /*e930*/  F2FP.F16.F32.PACK_AB R153, R186, R153 ;  /* 0x00000099ba99723e */ /* 0x000fe400000000ff */
[----:B------:R-:W-:Y:S01]  /*e940*/  F2FP.F16.F32.PACK_AB R155, R187, R185 ;  /* 0x000000b9bb9b723e */ /* 0x000fe200000000ff */
[----:B------:R-:W-:-:S03]  /*e950*/  VOTEU.ANY UP0, P2 ;  /* 0x00000000003f7886 */ /* 0x000fc60001000100 */
[----:B--2---:R-:W-:-:S06]  /*e960*/  WARPGROUP.ARRIVE ;  /* 0x00000000000079c5 */ /* 0x004fcc0000000000 */
[----:B------:R-:W-:Y:S03]  /*e970*/  HGMMA.64x256x16.F32 R24, R152, gdesc[UR4].tnspB, R24, UP0, gsb0 ;  /* 0x43e0000498187df0 */ /* 0x000fe6000b800818 */
[----:B------:R-:W-:Y:S02]  /*e980*/  WARPGROUP.DEPBAR.LE gsb0, 0x0 ;  /* 0x00008000000079c5 */ /* 0x000fe40000010000 */
[----:B------:R-:W-:Y:S02]  /*e990*/  VIADD R154, R14, 0x80 ;  /* 0x000000800e9a7836 */ /* 0x000fe40000000000 */
[----:B------:R-:W-:-:S03]  /*e9a0*/  IMAD.MOV.U32 R155, RZ, RZ, R15 ;  /* 0x000000ffff9b7224 */ /* 0x000fc600078e000f */
[----:B------:R-:W-:Y:S02]  /*e9b0*/  R2UR UR6, R154 ;  /* 0x000000009a0672ca */ /* 0x000fe400000e0000 */
[----:B------:R-:W-:Y:S02]  /*e9c0*/  R2UR UR7, R155 ;  /* 0x000000009b0772ca */ /* 0x000fe400000e0000 */
[----:B------:R-:W-:Y:S02]  /*e9d0*/  F2FP.F16.F32.PACK_AB R152, R20, R13 ;  /* 0x0000000d1498723e */ /* 0x000fe400000000ff */
[----:B------:R-:W-:Y:S02]  /*e9e0*/  F2FP.F16.F32.PACK_AB R153, R183, R181 ;  /* 0x000000b5b799723e */ /* 0x000fe400000000ff */
[----:B------:R-:W-:Y:S02]  /*e9f0*/  F2FP.F16.F32.PACK_AB R154, R21, R19 ;  /* 0x00000013159a723e */ /* 0x000fe400000000ff */
[----:B------:R-:W-:Y:S01]  /*ea00*/  F2FP.F16.F32.PACK_AB R155, R184, R182 ;  /* 0x000000b6b89b723e */ /* 0x000fe200000000ff */
        /* <DEDUP_REMOVED lines=127> */
[----:B------:R0:W-:Y:S02]  /*f200*/  ST.E desc[UR48][R22.64+0x41c], R151 ;  /* 0x00041c9716007985 */ /* 0x0001e4000c101930 */
[----:B0-----:R-:W-:-:S06]  /*f210*/  WARPGROUP.ARRIVE ;  /* 0x00000000000079c5 */ /* 0x001fcc0000000000 */
[----:B------:R-:W-:Y:S01]  /*f220*/  HGMMA.64x256x16.F32 R24, R152, gdesc[UR4].tnspB, R24, gsb0 ;  /* 0x43e0000498187df0 */ /* 0x000fe20008000818 */
[----:B------:R-:W-:Y:S02]  /*f230*/  VIADD R20, R14, 0x100 ;  /* 0x000001000e147836 */ /* 0x000fe40000000000 */
[----:B------:R-:W-:-:S03]  /*f240*/  IMAD.MOV.U32 R21, RZ, RZ, R15 ;  /* 0x000000ffff157224 */ /* 0x000fc600078e000f */
[----:B------:R-:W-:Y:S02]  /*f250*/  R2UR UR6, R20 ;  /* 0x00000000140672ca */ /* 0x000fe400000e0000 */
[----:B------:R-:W-:Y:S01]  /*f260*/  R2UR UR7, R21 ;  /* 0x00000000150772ca */ /* 0x000fe200000e0000 */
[----:B------:R-:W-:Y:S01]  /*f270*/  STL [R1+0x88], R0 ;  /* 0x0000880001007387 */ /* 0x000fe20000100800 */
[----:B------:R-:W-:Y:S01]  /*f280*/  IMAD.MOV.U32 R13, RZ, RZ, R15 ;  /* 0x000000ffff0d7224 */ /* 0x000fe200078e000f */
[----:B------:R-:W-:Y:S02]  /*f290*/  WARPGROUP.DEPBAR.LE gsb0, 0x0 ;  /* 0x00008000000079c5 */ /* 0x000fe40000010000 */
[----:B------:R-:W-:Y:S02]  /*f2a0*/  F2FP.F16.F32.PACK_AB R152, R156, R11 ;  /* 0x0000000b9c98723e */ /* 0x000fe400000000ff */
[----:B------:R-:W-:Y:S02]  /*f2b0*/  F2FP.F16.F32.PACK_AB R153, R179, R177 ;  /* 0x000000b1b399723e */ /* 0x000fe400000000ff */
[----:B------:R-:W-:-:S02]  /*f2c0*/  F2FP.F16.F32.PACK_AB R154, R157, R12 ;  /* 0x0000000c9d9a723e */ /* 0x000fc400000000ff */
        /* <DEDUP_REMOVED lines=131> */
[----:B------:R-:W-:Y:S01]  /*fb00*/  VIADD R12, R14, 0x180 ;  /* 0x000001800e0c7836 */ /* 0x000fe20000000000 */
[----:B------:R-:W-:-:S04]  /*fb10*/  R2UR UR7, R13 ;  /* 0x000000000d0772ca */ /* 0x000fc800000e0000 */
[----:B------:R-:W-:Y:S01]  /*fb20*/  R2UR UR6, R12 ;  /* 0x000000000c0672ca */ /* 0x000fe200000e0000 */
[----:B------:R-:W-:Y:S01]  /*fb30*/  STL [R1+0x88], R0 ;  /* 0x0000880001007387 */ /* 0x000fe20000100800 */
[----:B------:R-:W-:Y:S02]  /*fb40*/  WARPGROUP.DEPBAR.LE gsb0, 0x0 ;  /* 0x00008000000079c5 */ /* 0x000fe40000010000 */
        /* <DEDUP_REMOVED lines=414> */
[----:B------:R-:W-:Y:S02]  /*11530*/  STL [R1+0x88], R0 ;  /* 0x0000880001007387 */ /* 0x000fe40000100800 */
[----:B------:R-:W-:Y:S02]  /*11540*/  WARPGROUP.DEPBAR.LE gsb0, 0x0 ;  /* 0x00008000000079c5 */ /* 0x000fe40000010000 */
[----:B------:R-:W-:Y:S04]  /*11550*/  ST.E desc[UR48][R22.64+0x220], R24 ;  /* 0x0002201816007985 */ /* 0x000fe8000c101930 */
[----:B------:R0:W-:Y:S04]  /*11560*/  ST.E desc[UR48][R22.64+0x224], R25 ;  /* 0x0002241916007985 */ /* 0x0001e8000c101930 */
        /* <DEDUP_REMOVED lines=126> */
[----:B------:R4:W-:Y:S04]  /*11d50*/  STL [R1+0x88], R0 ;  /* 0x0000880001007387 */ /* 0x0009e80000100800 */
        /* <DEDUP_REMOVED lines=9> */
[----:B0-----:R-:W4:Y:S04]  /*11df0*/  LD.E R25, desc[UR48][R22.64+0x244] ;  /* 0x0002443016197980 */ /* 0x001f28000c101900 */
[----:B-1----:R-:W4:Y:S04]  /*11e00*/  LD.E R27, desc[UR48][R22.64+0x248] ;  /* 0x00024830161b7980 */ /* 0x002f28000c101900 */
[----:B--2---:R-:W2:Y:S04]  /*11e10*/  LD.E R29, desc[UR48][R22.64+0x24c] ;  /* 0x00024c30161d7980 */ /* 0x004ea8000c101900 */
        /* <DEDUP_REMOVED lines=127> */
[----:B--2---:R0:W-:Y:S04]  /*12610*/  ST.E desc[UR48][R22.64+0x24c], R29 ;  /* 0x00024c1d16007985 */ /* 0x0041e8000c101930 */
[----:B---3--:R0:W-:Y:S04]  /*12620*/  ST.E desc[UR48][R22.64+0x250], R31 ;  /* 0x0002501f16007985 */ /* 0x0081e8000c101930 */
[----:B----4-:R0:W-:Y:S04]  /*12630*/  ST.E desc[UR48][R22.64+0x254], R33 ;  /* 0x0002542116007985 */ /* 0x0101e8000c101930 */
        /* <DEDUP_REMOVED lines=113> */
[----:B------:R0:W-:Y:S01]  /*12d50*/  ST.E desc[UR48][R22.64+0x41c], R62 ;  /* 0x00041c3e16007985 */ /* 0x0001e2000c101930 */
[----:B------:R-:W-:Y:S04]  /*12d60*/  BSSY B0, `(.L_x_11151) ;  /* 0x0000008000007945 */ /* 0x000fe80003800000 */
[----:B------:R-:W-:Y:S05]  /*12d70*/  @P0 BRA `(.L_x_11152) ;  /* 0x0000000000180947 */ /* 0x000fea0003800000 */
[----:B0-----:R-:W2:Y:S04]  /*12d80*/  LDL.64 R4, [R1+0x68] ;  /* 0x0000680001047983 */ /* 0x001ea80000100a00 */
[----:B------:R-:W3:Y:S01]  /*12d90*/  LD.E R0, desc[UR48][R22.64+0x210] ;  /* 0x0002103016007980 */ /* 0x000ee2000c101900 */
[----:B--2---:R-:W-:-:S05]  /*12da0*/  MOV R3, R4 ;  /* 0x0000000400037202 */ /* 0x004fca0000000f00 */
[----:B---3--:R-:W-:-:S05]  /*12db0*/  IMAD R0, R0, 0x8, R3 ;  /* 0x0000000800007824 */ /* 0x008fca00078e0203 */
[----:B------:R-:W-:-:S04]  /*12dc0*/  PRMT R0, RZ, 0x654, R0 ;  /* 0x00000654ff007816 */ /* 0x000fc80000000000 */
[----:B------:R1:W-:Y:S03]  /*12dd0*/  SYNCS.ARRIVE.TRANS64.RED.A1T0 RZ, [R0+URZ], RZ ;  /* 0x000000ff00ff79a7 */ /* 0x0003e6000810043f */
.L_x_11152:
[----:B------:R-:W-:Y:S05]  /*12de0*/  BSYNC B0 ;  /* 0x0000000000007941 */ /* 0x000fea0003800000 */
.L_x_11151:
[----:B------:R-:W-:Y:S05]  /*12df0*/  @P1 BRA `(.L_x_11153) ;  /* 0xffffff6800201947 */ /* 0x000fea000383ffff */
.L_x_11136:
[----:B------:R-:W-:-:S13]  /*12e00*/  ISETP.GE.AND P1, PT, R10, UR43, PT ;  /* 0x0000002b0a007c0c */ /* 0x000fda000bf26270 */
[----:B------:R-:W-:Y:S05]  /*12e10*/  @!P1 BRA `(.L_x_11154) ;  /* 0x000000a800fc9947 */ /* 0x000fea0003800000 */
[----:B0-----:R0:W5:Y:S02]  /*12e20*/  LDL.64 R2, [R1+0x170] ;  /* 0x0001700001027983 */ /* 0x0011640000100a00 */
.L_x_11185:
[----:B0----5:R-:W2:Y:S04]  /*12e30*/  LD.E R5, desc[UR48][R2.64] ;  /* 0x0000003002057980 */ /* 0x021ea8000c101900 */
        /* <DEDUP_REMOVED lines=13> */
[----:B------:R-:W-:Y:S05]  /*12f10*/  YIELD ;  /* 0x0000000000007946 */ /* 0x000fea0003800000 */
[----:B------:R-:W-:Y:S01]  /*12f20*/  BSSY B0, `(.L_x_11155) ;  /* 0x0000006000007945 */ /* 0x000fe20003800000 */
[----:B---3--:R-:W-:Y:S01]  /*12f30*/  @!P1 IMAD.MOV.U32 R5, RZ, RZ, RZ ;  /* 0x000000ffff059224 */ /* 0x008fe200078e00ff */
[----:B--2---:R-:W-:-:S04]  /*12f40*/  LOP3.LUT R0, R0, 0x1, RZ, 0xfc, !PT ;  /* 0x0000000100007812 */ /* 0x004fc800078efcff */
[----:B------:R-:W-:-:S13]  /*12f50*/  ISETP.NE.AND P2, PT, R0, 0x3, PT ;  /* 0x000000030000780c */ /* 0x000fda0003f45270 */
[----:B-1----:R-:W-:Y:S05]  /*12f60*/  @!P2 BRA `(.L_x_11156) ;  /* 0x000000000004a947 */ /* 0x002fea0003800000 */
[----:B------:R-:W-:Y:S01]  /*12f70*/  BPT.TRAP 0x1 ;  /* 0x000000040000795c */ /* 0x000fe20000300000 */
.L_x_11156:
[----:B------:R-:W-:Y:S05]  /*12f80*/  BSYNC B0 ;  /* 0x0000000000007941 */ /* 0x000fea0003800000 */
.L_x_11155:
[----:B------:R-:W2:Y:S01]  /*12f90*/  LD.E.64 R6, desc[UR48][R72.64+0x8] ;  /* 0x0000083048067980 */ /* 0x000ea2000c101b00 */
[----:B-----5:R-:W-:Y:S02]  /*12fa0*/  SHF.L.U32 R8, R9, 0x1f, RZ ;  /* 0x0000001f09087819 */ /* 0x020fe400000006ff */
[----:B--2---:R-:W-:-:S05]  /*12fb0*/  MOV R6, R6 ;  /* 0x0000000600067202 */ /* 0x004fca0000000f00 */
[----:B------:R-:W-:-:S04]  /*12fc0*/  IMAD R5, R5, 0x8, R6 ;  /* 0x0000000805057824 */ /* 0x000fc800078e0206 */
[----:B------:R1:W2:Y:S01]  /*12fd0*/  SYNCS.PHASECHK.TRANS64.TRYWAIT P1, [R5+URZ], R8 ;  /* 0x00000008050075a7 */ /* 0x0002a2000802017f */
[----:B------:R-:W3:Y:S04]  /*12fe0*/  LD.E R4, desc[UR48][R72.64+0x1c] ;  /* 0x00001c3048047980 */ /* 0x000ee8000c101900 */
[----:B------:R1:W5:Y:S04]  /*12ff0*/  LD.E R0, desc[UR48][R2.64] ;  /* 0x0000003002007980 */ /* 0x000368000c101900 */
[----:B------:R1:W5:Y:S01]  /*13000*/  LD.E R6, desc[UR48][R2.64+0x4] ;  /* 0x0000043002067980 */ /* 0x000362000c101900 */
[----:B------:R-:W-:Y:S01]  /*13010*/  BSSY B0, `(.L_x_11157) ;  /* 0x0000005000007945 */ /* 0x000fe20003800000 */
[----:B---3--:R-:W-:-:S04]  /*13020*/  LOP3.LUT R4, R4, 0x1, RZ, 0xfc, !PT ;  /* 0x0000000104047812 */ /* 0x008fc800078efcff */
[----:B------:R-:W-:-:S13]  /*13030*/  ISETP.NE.AND P2, PT, R4, 0x3, PT ;  /* 0x000000030400780c */ /* 0x000fda0003f45270 */
[----:B-12---:R-:W-:Y:S05]  /*13040*/  @!P2 BRA `(.L_x_11158) ;  /* 0x000000000004a947 */ /* 0x006fea0003800000 */
[----:B------:R-:W-:Y:S01]  /*13050*/  BPT.TRAP 0x1 ;  /* 0x000000040000795c */ /* 0x000fe20000300000 */
.L_x_11158:
[----:B------:R-:W-:Y:S05]  /*13060*/  BSYNC B0 ;  /* 0x0000000000007941 */ /* 0x000fea0003800000 */
.L_x_11157:
[----:B------:R-:W-:Y:S04]  /*13070*/  BSSY B0, `(.L_x_11159) ;  /* 0x0000008000007945 */ /* 0x000fe80003800000 */
[----:B------:R-:W-:Y:S05]  /*13080*/  @P1 BRA `(.L_x_11160) ;  /* 0x0000000000181947 */ /* 0x000fea0003800000 */
[----:B------:R-:W2:Y:S01]  /*13090*/  LD.E.64 R4, desc[UR48][R72.64+0x8] ;  /* 0x0000083048047980 */ /* 0x000ea2000c101b00 */
[----:B-----5:R-:W-:Y:S02]  /*130a0*/  SHF.L.U32 R7, R6, 0x1f, RZ ;  /* 0x0000001f06077819 */ /* 0x020fe400000006ff */
[----:B--2---:R-:W-:-:S05]  /*130b0*/  MOV R5, R4 ;  /* 0x0000000400057202 */ /* 0x004fca0000000f00 */
[----:B------:R-:W-:-:S04]  /*130c0*/  IMAD R0, R0, 0x8, R5 ;  /* 0x0000000800007824 */ /* 0x000fc800078e0205 */
[----:B------:R-:W1:Y:S02]  /*130d0*/  SYNCS.PHASECHK.TRANS64.TRYWAIT P1, [R0+URZ], R7 ;  /* 0x00000007000075a7 */ /* 0x000e64000802017f */
[----:B-1----:R-:W-:Y:S05]  /*130e0*/  @!P1 BRA `(.L_x_11161) ;  /* 0x0000013c00e09947 */ /* 0x002fea0003800000 */
.L_x_11160:
[----:B------:R-:W-:Y:S05]  /*130f0*/  BSYNC B0 ;  /* 0x0000000000007941 */ /* 0x000fea0003800000 */
.L_x_11159:
[----:B------:R-:W2:Y:S04]  /*13100*/  LD.E R5, desc[UR48][R2.64] ;  /* 0x0000003002057980 */ /* 0x000ea8000c101900 */
[----:B------:R-:W2:Y:S01]  /*13110*/  LDL.64 R8, [R1+0xa0] ;  /* 0x0000a00001087983 */ /* 0x000ea20000100a00 */
[----:B------:R-:W-:Y:S05]  /*13120*/  WARPSYNC.ALL ;  /* 0x0000000000007948 */ /* 0x000fea0003800000 */
[----:B------:R-:W3:Y:S04]  /*13130*/  LDL.64 R20, [R1+0x98] ;  /* 0x0000980001147983 */ /* 0x000ee80000100a00 */
[----:B-1---5:R-:W4:Y:S04]  /*13140*/  LDL.64 R6, [R1+0x98] ;  /* 0x0000980001067983 */ /* 0x022f280000100a00 */
        /* <DEDUP_REMOVED lines=9> */
[----:B------:R-:W-:Y:S01]  /*131e0*/  IMAD.MOV.U32 R0, RZ, RZ, 0x1 ;  /* 0x00000001ff007424 */ /* 0x000fe200078e00ff */
        /* <DEDUP_REMOVED lines=42> */
[----:B-1----:R-:W-:Y:S05]  /*13490*/  @!P2 BRA `(.L_x_11163) ;  /* 0x000000000004a947 */ /* 0x002fea0003800000 */
[----:B------:R-:W-:Y:S01]  /*134a0*/  BPT.TRAP 0x1 ;  /* 0x000000040000795c */ /* 0x000fe20000300000 */
.L_x_11163:
[----:B------:R-:W-:Y:S05]  /*134b0*/  BSYNC B0 ;  /* 0x0000000000007941 */ /* 0x000fea0003800000 */
.L_x_11162:
[----:B------:R-:W2:Y:S01]  /*134c0*/  LDL.64 R6, [R1+0x40] ;  /* 0x0000400001067983 */ /* 0x000ea20000100a00 */
[----:B-----5:R-:W-:Y:S02]  /*134d0*/  SHF.L.U32 R8, R11, 0x1f, RZ ;  /* 0x0000001f0b087819 */ /* 0x020fe400000006ff */
[----:B--2---:R-:W-:-:S05]  /*134e0*/  MOV R7, R6 ;  /* 0x0000000600077202 */ /* 0x004fca0000000f00 */
[----:B------:R-:W-:-:S04]  /*134f0*/  IMAD R5, R5, 0x8, R7 ;  /* 0x0000000805057824 */ /* 0x000fc800078e0207 */
[----:B------:R1:W2:Y:S01]  /*13500*/  SYNCS.PHASECHK.TRANS64.TRYWAIT P1, [R5+URZ], R8 ;  /* 0x00000008050075a7 */ /* 0x0002a2000802017f */
[----:B------:R1:W5:Y:S04]  /*13510*/  LD.E R4, desc[UR48][R2.64] ;  /* 0x0000003002047980 */ /* 0x000368000c101900 */
[----:B------:R1:W5:Y:S01]  /*13520*/  LD.E R6, desc[UR48][R2.64+0x4] ;  /* 0x0000043002067980 */ /* 0x000362000c101900 */
[----:B------:R-:W-:Y:S04]  /*13530*/  BSSY B0, `(.L_x_11164) ;  /* 0x0000003000007945 */ /* 0x000fe80003800000 */
[----:B------:R-:W-:Y:S05]  /*13540*/  @!P2 BRA `(.L_x_11165) ;  /* 0x000000000004a947 */ /* 0x000fea0003800000 */
[----:B------:R-:W-:Y:S01]  /*13550*/  BPT.TRAP 0x1 ;  /* 0x000000040000795c */ /* 0x000fe20000300000 */
.L_x_11165:
[----:B------:R-:W-:Y:S05]  /*13560*/  BSYNC B0 ;  /* 0x0000000000007941 */ /* 0x000fea0003800000 */
.L_x_11164:
[----:B------:R-:W-:Y:S04]  /*13570*/  BSSY B0, `(.L_x_11166) ;  /* 0x0000006000007945 */ /* 0x000fe80003800000 */
[----:B--2---:R-:W-:Y:S05]  /*13580*/  @P1 BRA `(.L_x_11167) ;  /* 0x0000000000101947 */ /* 0x004fea0003800000 */
[----:B-----5:R-:W-:Y:S01]  /*13590*/  IMAD R4, R4, 0x8, R7 ;  /* 0x0000000804047824 */ /* 0x020fe200078e0207 */
[----:B-1----:R-:W-:-:S04]  /*135a0*/  SHF.L.U32 R5, R6, 0x1f, RZ ;  /* 0x0000001f06057819 */ /* 0x002fc800000006ff */
[----:B------:R-:W1:Y:S02]  /*135b0*/  SYNCS.PHASECHK.TRANS64.TRYWAIT P1, [R4+URZ], R5 ;  /* 0x00000005040075a7 */ /* 0x000e64000802017f */
[----:B-1----:R-:W-:Y:S05]  /*135c0*/  @!P1 BRA `(.L_x_11168) ;  /* 0x0000013800bc9947 */ /* 0x002fea0003800000 */
.L_x_11167:
[----:B------:R-:W-:Y:S05]  /*135d0*/  BSYNC B0 ;  /* 0x0000000000007941 */ /* 0x000fea0003800000 */
.L_x_11166:
[----:B------:R-:W2:Y:S04]  /*135e0*/  LDL R7, [R1+0x90] ;  /* 0x0000900001077983 */ /* 0x000ea80000100800 */
[----:B------:R-:W3:Y:S04]  /*135f0*/  LD.E R11, desc[UR48][R2.64] ;  /* 0x00000030020b7980 */ /* 0x000ee8000c101900 */
[----:B------:R-:W3:Y:S04]  /*13600*/  LDL.64 R74, [R1+0x118] ;  /* 0x00011800014a7983 */ /* 0x000ee80000100a00 */
[----:B-1---5:R-:W4:Y:S04]  /*13610*/  LDL.64 R4, [R1+0x110] ;  /* 0x0001100001047983 */ /* 0x022f280000100a00 */
[----:B------:R-:W4:Y:S04]  /*13620*/  LDL.64 R8, [R1+0x110] ;  /* 0x0001100001087983 */ /* 0x000f280000100a00 */
[----:B------:R-:W4:Y:S04]  /*13630*/  LDL.64 R12, [R1+0x110] ;  /* 0x00011000010c7983 */ /* 0x000f280000100a00 */
[----:B------:R-:W4:Y:S01]  /*13640*/  LDL.64 R14, [R1+0x110] ;  /* 0x00011000010e7983 */ /* 0x000f220000100a00 */
[----:B------:R-:W-:Y:S05]  /*13650*/  WARPSYNC.ALL ;  /* 0x0000000000007948 */ /* 0x000fea0003800000 */
[----:B------:R-:W-:Y:S01]  /*13660*/  WARPGROUP.ARRIVE ;  /* 0x00000000000079c5 */ /* 0x000fe20000000000 */
[----:B------:R-:W4:Y:S01]  /*13670*/  LDL.64 R20, [R1+0x110] ;  /* 0x0001100001147983 */ /* 0x000f220000100a00 */
[----:B--2---:R-:W-:Y:S01]  /*13680*/  ISETP.NE.U32.AND P1, PT, R7, RZ, PT ;  /* 0x000000ff0700720c */ /* 0x004fe20003f25070 */
[----:B---3--:R-:W-:-:S02]  /*13690*/  IMAD R6, R11, 0xc00, R74 ;  /* 0x00000c000b067824 */ /* 0x008fc400078e024a */
[----:B------:R-:W-:Y:S01]  /*136a0*/  IMAD.MOV.U32 R7, RZ, RZ, R75 ;  /* 0x000000ffff077224 */ /* 0x000fe200078e004b */
[----:B----4-:R-:W-:Y:S02]  /*136b0*/  R2UR UR4, R4 ;  /* 0x00000000040472ca */ /* 0x010fe400000e0000 */
[----:B------:R-:W-:Y:S02]  /*136c0*/  R2UR UR6, R6 ;  /* 0x00000000060672ca */ /* 0x000fe400000e0000 */
[----:B------:R-:W-:Y:S02]  /*136d0*/  R2UR UR7, R7 ;  /* 0x00000000070772ca */ /* 0x000fe400000e0000 */
[----:B------:R-:W-:-:S03]  /*136e0*/  R2UR UR5, R5 ;  /* 0x00000000050572ca */ /* 0x000fc600000e0000 */
[----:B------:R-:W-:-:S10]  /*136f0*/  VOTEU.ANY UP0, P1 ;  /* 0x00000000003f7886 */ /* 0x000fd40000800100 */
        /* <DEDUP_REMOVED lines=184> */
[----:B------:R-:W3:Y:S04]  /*14280*/  LDL R5, [R198+0x24] ;  /* 0x00002400c6057983 */ /* 0x000ee80000100800 */
[----:B------:R-:W4:Y:S04]  /*14290*/  LDL R75, [R1+0x70] ;  /* 0x00007000014b7983 */ /* 0x000f280000100800 */
[----:B--2---:R-:W2:Y:S04]  /*142a0*/  LDL R4, [R198] ;  /* 0x00000000c6047983 */ /* 0x004ea80000100800 */
[----:B------:R-:W4:Y:S04]  /*142b0*/  LDL R14, [R198+0x18] ;  /* 0x00001800c60e7983 */ /* 0x000f280000100800 */
[----:B------:R-:W4:Y:S04]  /*142c0*/  LDL R8, [R198+0x8] ;  /* 0x00000800c6087983 */ /* 0x000f280000100800 */
[----:B------:R-:W4:Y:S04]  /*142d0*/  LDL R9, [R198+0x4] ;  /* 0x00000400c6097983 */ /* 0x000f280000100800 */
[----:B------:R-:W4:Y:S04]  /*142e0*/  LDL R12, [R198+0xc] ;  /* 0x00000c00c60c7983 */ /* 0x000f280000100800 */
[----:B------:R-:W4:Y:S04]  /*142f0*/  LDL R11, [R198+0x10] ;  /* 0x00001000c60b7983 */ /* 0x000f280000100800 */
[----:B------:R-:W4:Y:S01]  /*14300*/  LDL R13, [R198+0x14] ;  /* 0x00001400c60d7983 */ /* 0x000f220000100800 */
[----:B---3--:R-:W-:-:S13]  /*14310*/  ISETP.NE.AND P1, PT, R5, 0x1, PT ;  /* 0x000000010500780c */ /* 0x008fda0003f25270 */
[----:B------:R-:W3:Y:S04]  /*14320*/  @P1 LDL R6, [R198+0x28] ;  /* 0x00002800c6061983 */ /* 0x000ee80000100800 */
[----:B------:R-:W3:Y:S01]  /*14330*/  @P1 LDL R7, [R198+0x2c] ;  /* 0x00002c00c6071983 */ /* 0x000ee20000100800 */
[----:B--2---:R-:W-:-:S04]  /*14340*/  SHF.R.S32.HI R5, RZ, 0x1f, R4 ;  /* 0x0000001fff057819 */ /* 0x004fc80000011404 */
[----:B------:R-:W-:-:S04]  /*14350*/  LEA.HI R15, R5, R4, RZ, 0x7 ;  /* 0x00000004050f7211 */ /* 0x000fc800078f38ff */
[----:B------:R-:W-:-:S05]  /*14360*/  LOP3.LUT R19, R15, 0xffffff80, RZ, 0xc0, !PT ;  /* 0xffffff800f137812 */ /* 0x000fca00078ec0ff */
[----:B------:R-:W-:-:S05]  /*14370*/  IMAD.IADD R19, R4, 0x1, -R19 ;  /* 0x0000000104137824 */ /* 0x000fca00078e0a13 */
[----:B------:R-:W-:-:S04]  /*14380*/  SHF.R.S32.HI R72, RZ, 0x1f, R19 ;  /* 0x0000001fff487819 */ /* 0x000fc80000011413 */
[----:B------:R-:W-:Y:S02]  /*14390*/  LEA.HI R21, R72, R19, RZ, 0x2 ;  /* 0x0000001348157211 */ /* 0x000fe400078f10ff */
[----:B------:R-:W-:Y:S02]  /*143a0*/  LEA.HI R74, R5, R4, RZ, 0x2 ;  /* 0x00000004054a7211 */ /* 0x000fe400078f10ff */
[--C-:B------:R-:W-:Y:S02]  /*143b0*/  SHF.R.S32.HI R73, RZ, 0x2, R21.reuse ;  /* 0x00000002ff497819 */ /* 0x100fe40000011415 */
[----:B------:R-:W-:Y:S02]  /*143c0*/  SHF.R.S32.HI R20, RZ, 0x1f, R21 ;  /* 0x0000001fff147819 */ /* 0x000fe40000011415 */
[----:B------:R-:W-:Y:S02]  /*143d0*/  LOP3.LUT R77, R74, 0xfffffffc, RZ, 0xc0, !PT ;  /* 0xfffffffc4a4d7812 */ /* 0x000fe400078ec0ff */
[----:B------:R-:W-:-:S02]  /*143e0*/  LEA.HI R5, R20, R73, RZ, 0x3 ;  /* 0x0000004914057211 */ /* 0x000fc400078f18ff */
[----:B------:R-:W-:Y:S02]  /*143f0*/  SHF.R.S32.HI R20, RZ, 0x7, R15 ;  /* 0x00000007ff147819 */ /* 0x000fe4000001140f */
        /* <DEDUP_REMOVED lines=8> */
[----:B----4-:R-:W-:Y:S02]  /*14480*/  IMAD R75, R75, 0x8, R72 ;  /* 0x000000084b4b7824 */ /* 0x010fe400078e0248 */
[----:B------:R-:W-:Y:S01]  /*14490*/  IMAD.IADD R15, R20, 0x1, -R15 ;  /* 0x00000001140f7824 */ /* 0x000fe200078e0a0f */
[----:B------:R-:W-:Y:S01]  /*144a0*/  LOP3.LUT R4, R4, 0x1ffffffe, RZ, 0xc0, !PT ;  /* 0x1ffffffe04047812 */ /* 0x000fe200078ec0ff */
[----:B------:R-:W-:-:S04]  /*144b0*/  IMAD.U32 R74, R75, 0x10, R74 ;  /* 0x000000104b4a7824 */ /* 0x000fc800078e004a */
[----:B------:R-:W-:Y:S02]  /*144c0*/  IMAD.IADD R4, R77, 0x1, -R4 ;  /* 0x000000014d047824 */ /* 0x000fe400078e0a04 */
[----:B------:R-:W-:-:S04]  /*144d0*/  IMAD R15, R15, 0x40, R74 ;  /* 0x000000400f0f7824 */ /* 0x000fc800078e024a */
[----:B------:R-:W-:Y:S01]  /*144e0*/  IMAD R15, R4, 0x8, R15 ;  /* 0x00000008040f7824 */ /* 0x000fe200078e020f */
[----:B------:R-:W-:Y:S01]  /*144f0*/  LOP3.LUT R4, R21, 0x7ffffffc, RZ, 0xc0, !PT ;  /* 0x7ffffffc15047812 */ /* 0x000fe200078ec0ff */
[----:B------:R-:W-:Y:S01]  /*14500*/  IMAD.MOV.U32 R5, RZ, RZ, -0x60 ;  /* 0xffffffa0ff057424 */ /* 0x000fe200078e00ff */
[----:B------:R-:W-:-:S03]  /*14510*/  ISETP.GE.AND P2, PT, R14, 0x1, PT ;  /* 0x000000010e00780c */ /* 0x000fc60003f46270 */
[----:B------:R-:W-:Y:S02]  /*14520*/  IMAD.IADD R4, R19, 0x1, -R4 ;  /* 0x0000000113047824 */ /* 0x000fe400078e0a04 */
[----:B------:R-:W-:-:S04]  /*14530*/  IMAD R5, R10, R5, 0x1 ;  /* 0x000000010a057424 */ /* 0x000fc800078e0205 */
[----:B------:R-:W-:Y:S01]  /*14540*/  IMAD R4, R4, -0x2, R5 ;  /* 0xfffffffe04047824 */ /* 0x000fe200078e0205 */
[----:B------:R-:W-:Y:S01]  /*14550*/  LOP3.LUT R5, RZ, R12, RZ, 0x33, !PT ;  /* 0x0000000cff057212 */ /* 0x000fe200078e33ff */
[----:B------:R-:W-:Y:S01]  /*14560*/  BSSY B0, `(.L_x_11169) ;  /* 0x0000025000007945 */ /* 0x000fe20003800000 */
[----:B------:R-:W-:Y:S02]  /*14570*/  IMAD R13, R10, -0x60, R13 ;  /* 0xffffffa00a0d7824 */ /* 0x000fe400078e020d */
[----:B------:R-:W-:Y:S02]  /*14580*/  VIADD R21, R4, 0xffffffff ;  /* 0xffffffff04157836 */ /* 0x000fe40000000000 */
[----:B---3--:R-:W-:-:S05]  /*14590*/  @P1 IMAD.HI.U32 R6, R15, R6, RZ ;  /* 0x000000060f061227 */ /* 0x008fca00078e00ff */
[----:B------:R-:W-:-:S05]  /*145a0*/  @P1 SHF.R.U32.HI R15, RZ, R7, R6 ;  /* 0x00000007ff0f1219 */ /* 0x000fca0000011606 */
[----:B------:R-:W2:Y:S01]  /*145b0*/  SHFL.IDX PT, R7, R15, RZ, 0x1c1f ;  /* 0x001c1fff0f077589 */ /* 0x000ea200000e0000 */
[----:B------:R-:W-:-:S05]  /*145c0*/  IADD3 R6, -R9, R4, R8 ;  /* 0x0000000409067210 */ /* 0x000fca0007ffe108 */
[C---:B------:R-:W-:Y:S02]  /*145d0*/  IMAD.IADD R12, R6.reuse, 0x1, R11 ;  /* 0x00000001060c7824 */ /* 0x040fe400078e020b */
[----:B------:R-:W-:Y:S02]  /*145e0*/  IMAD.IADD R19, R6, 0x1, R5 ;  /* 0x0000000106137824 */ /* 0x000fe400078e0205 */
[--C-:B--2---:R-:W-:Y:S02]  /*145f0*/  IMAD.IADD R5, R12, 0x1, R7.reuse ;  /* 0x000000010c057824 */ /* 0x104fe400078e0207 */
[----:B------:R-:W-:Y:S01]  /*14600*/  IMAD.IADD R4, R19, 0x1, R7 ;  /* 0x0000000113047824 */ /* 0x000fe200078e0207 */
[----:B-1----:R-:W-:Y:S06]  /*14610*/  @!P2 BRA `(.L_x_11170) ;  /* 0x000000000064a947 */ /* 0x002fec0003800000 */
        /* <DEDUP_REMOVED lines=12> */
.L_x_11174:
[----:B------:R-:W-:Y:S05]  /*146e0*/  BSYNC B2 ;  /* 0x0000000000027941 */ /* 0x000fea0003800000 */
.L_x_11173:
[----:B------:R-:W-:Y:S01]  /*146f0*/  LOP3.LUT R7, RZ, R7, RZ, 0x33, !PT ;  /* 0x00000007ff077212 */ /* 0x000fe200078e33ff */
[----:B------:R-:W-:Y:S06]  /*14700*/  BRA `(.L_x_11175) ;  /* 0x0000000000187947 */ /* 0x000fec0003800000 */
.L_x_11172:
[----:B------:R-:W-:-:S13]  /*14710*/  ISETP.NE.AND P1, PT, R14, 0x1, PT ;  /* 0x000000010e00780c */ /* 0x000fda0003f25270 */
[----:B------:R-:W-:Y:S05]  /*14720*/  @!P1 BRA `(.L_x_11175) ;  /* 0x0000000000109947 */ /* 0x000fea0003800000 */
[----:B------:R-:W2:Y:S04]  /*14730*/  LDL R6, [R198+0x1c] ;  /* 0x00001c00c6067983 */ /* 0x000ea80000100800 */
[----:B------:R-:W3:Y:S01]  /*14740*/  LDL R20, [R198+0x20] ;  /* 0x00002000c6147983 */ /* 0x000ee20000100800 */
[----:B--2---:R-:W-:-:S05]  /*14750*/  IMAD.HI.U32 R7, R7, R6, RZ ;  /* 0x0000000607077227 */ /* 0x004fca00078e00ff */
[----:B---3--:R-:W-:-:S07]  /*14760*/  SHF.R.U32.HI R7, RZ, R20, R7 ;  /* 0x00000014ff077219 */ /* 0x008fce0000011607 */
.L_x_11175:
[----:B------:R-:W-:Y:S05]  /*14770*/  BSYNC B1 ;  /* 0x0000000000017941 */ /* 0x000fea0003800000 */
.L_x_11171:
[----:B------:R-:W-:-:S05]  /*14780*/  IMAD R7, R14, R7, R21 ;  /* 0x000000070e077224 */ /* 0x000fca00078e0215 */
[----:B------:R-:W-:Y:S02]  /*14790*/  VIMNMX R4, R4, R7, !PT ;  /* 0x0000000704047248 */ /* 0x000fe40007fe0100 */
[----:B------:R-:W-:-:S07]  /*147a0*/  VIADDMNMX R5, R7, R14, R5, PT ;  /* 0x0000000e07057246 */ /* 0x000fce0003800105 */
.L_x_11170:
[----:B------:R-:W-:Y:S05]  /*147b0*/  BSYNC B0 ;  /* 0x0000000000007941 */ /* 0x000fea0003800000 */
.L_x_11169:
[C---:B------:R-:W-:Y:S01]  /*147c0*/  ISETP.GE.AND P1, PT, R13.reuse, 0x2, PT ;  /* 0x000000020d00780c */ /* 0x040fe20003f26270 */
[----:B------:R-:W1:Y:S01]  /*147d0*/  SHFL.IDX PT, R15, R15, 0x1, 0x1c1f ;  /* 0x003c1f000f0f7f89 */ /* 0x000e6200000e0000 */
[C---:B------:R-:W-:Y:S01]  /*147e0*/  ISETP.GE.AND P5, PT, R13.reuse, 0xa, PT ;  /* 0x0000000a0d00780c */ /* 0x040fe20003fa6270 */
[----:B------:R-:W-:Y:S01]  /*147f0*/  BSSY B0, `(.L_x_11176) ;  /* 0x000008f000007945 */ /* 0x000fe20003800000 */
        /* <DEDUP_REMOVED lines=10> */
[----:B------:R-:W-:Y:S01]  /*148a0*/  ISETP.LT.OR P4, PT, R5, 0x9, P4 ;  /* 0x000000090500780c */ /* 0x000fe20002781670 */
[----:B-1----:R-:W-:Y:S01]  /*148b0*/  IMAD.IADD R6, R19, 0x1, R15 ;  /* 0x0000000113067824 */ /* 0x002fe200078e020f */
[----:B------:R-:W-:Y:S02]  /*148c0*/  ISETP.GT.AND P3, PT, R4, 0x10, !P5 ;  /* 0x000000100400780c */ /* 0x000fe40006f64270 */
[----:B------:R-:W-:Y:S02]  /*148d0*/  FSEL R154, R28, -INF , !P4 ;  /* 0xff8000001c9a7808 */ /* 0x000fe40006000000 */
        /* <DEDUP_REMOVED lines=115> */
.L_x_11181:
[----:B------:R-:W-:Y:S05]  /*15010*/  BSYNC B2 ;  /* 0x0000000000027941 */ /* 0x000fea0003800000 */
.L_x_11180:
[----:B------:R-:W-:Y:S01]  /*15020*/  LOP3.LUT R9, RZ, R9, RZ, 0x33, !PT ;  /* 0x00000009ff097212 */ /* 0x000fe200078e33ff */
[----:B------:R-:W-:Y:S06]  /*15030*/  BRA `(.L_x_11182) ;  /* 0x0000000000187947 */ /* 0x000fec0003800000 */
.L_x_11179:
[----:B------:R-:W-:-:S13]  /*15040*/  ISETP.NE.AND P6, PT, R14, 0x1, PT ;  /* 0x000000010e00780c */ /* 0x000fda0003fc5270 */
[----:B------:R-:W-:Y:S05]  /*15050*/  @!P6 BRA `(.L_x_11182) ;  /* 0x000000000010e947 */ /* 0x000fea0003800000 */
[----:B------:R-:W2:Y:S04]  /*15060*/  LDL R4, [R198+0x1c] ;  /* 0x00001c00c6047983 */ /* 0x000ea80000100800 */
[----:B------:R-:W3:Y:S01]  /*15070*/  LDL R8, [R198+0x20] ;  /* 0x00002000c6087983 */ /* 0x000ee20000100800 */
[----:B--2---:R-:W-:-:S05]  /*15080*/  IMAD.HI.U32 R9, R9, R4, RZ ;  /* 0x0000000409097227 */ /* 0x004fca00078e00ff */
[----:B---3--:R-:W-:-:S07]  /*15090*/  SHF.R.U32.HI R9, RZ, R8, R9 ;  /* 0x00000008ff097219 */ /* 0x008fce0000011609 */
.L_x_11182:
[----:B------:R-:W-:Y:S05]  /*150a0*/  BSYNC B1 ;  /* 0x0000000000017941 */ /* 0x000fea0003800000 */
.L_x_11178:
[----:B------:R-:W-:-:S05]  /*150b0*/  IMAD R9, R14, R9, R21 ;  /* 0x000000090e097224 */ /* 0x000fca00078e0215 */
[----:B------:R-:W-:Y:S02]  /*150c0*/  VIADDMNMX R5, R9, R14, R5, PT ;  /* 0x0000000e09057246 */ /* 0x000fe40003800105 */
[----:B------:R-:W-:-:S07]  /*150d0*/  VIMNMX R6, R6, R9, !PT ;  /* 0x0000000906067248 */ /* 0x000fce0007fe0100 */
.L_x_11177:
[----:B------:R-:W-:Y:S05]  /*150e0*/  BSYNC B0 ;  /* 0x0000000000007941 */ /* 0x000fea0003800000 */
.L_x_11176:
[C---:B------:R-:W-:Y:S02]  /*150f0*/  ISETP.GT.AND P1, PT, R6.reuse, 0x1, !P1 ;  /* 0x000000010600780c */ /* 0x040fe40004f24270 */
        /* <DEDUP_REMOVED lines=12> */
[----:B------:R-:W2:Y:S02]  /*151c0*/  LDL.64 R24, [R1+0x430] ;  /* 0x0004300001187983 */ /* 0x000ea40000100a00 */
[----:B------:R-:W-:-:S04]  /*151d0*/  ISETP.GT.AND P1, PT, R6, 0x10, !P1 ;  /* 0x000000100600780c */ /* 0x000fc80004f24270 */
[----:B------:R-:W-:-:S04]  /*151e0*/  ISETP.LT.OR P1, PT, R5, 0x11, P1 ;  /* 0x000000110500780c */ /* 0x000fc80000f21670 */
[----:B------:R-:W-:Y:S02]  /*151f0*/  FSEL R34, R34, -INF , !P1 ;  /* 0xff80000022227808 */ /* 0x000fe40004800000 */
[----:B------:R-:W-:-:S04]  /*15200*/  ISETP.NE.AND P1, PT, R29, RZ, PT ;  /* 0x000000ff1d00720c */ /* 0x000fc80003f25270 */
        /* <DEDUP_REMOVED lines=52> */
[----:B--2---:R-:W-:Y:S02]  /*15550*/  FMNMX.FTZ R4, R90, R24, !PT ;  /* 0x000000185a047209 */ /* 0x004fe40007810000 */
[----:B------:R-:W-:Y:S02]  /*15560*/  ISETP.LT.OR P1, PT, R5, 0x1, P1 ;  /* 0x000000010500780c */ /* 0x000fe40000f21670 */
[----:B------:R-:W-:Y:S02]  /*15570*/  FMNMX.FTZ R4, R152, R4, !PT ;  /* 0x0000000498047209 */ /* 0x000fe40007810000 */
[----:B------:R-:W-:-:S02]  /*15580*/  FSEL R15, R26, -INF , !P1 ;  /* 0xff8000001a0f7808 */ /* 0x000fc40004800000 */
[----:B------:R-:W-:Y:S01]  /*15590*/  FMNMX.FTZ R4, R154, R4, !PT ;  /* 0x000000049a047209 */ /* 0x000fe20007810000 */
[----:B------:R-:W2:Y:S01]  /*155a0*/  LDL R26, [R1+0x450] ;  /* 0x00045000011a7983 */ /* 0x000ea20000100800 */
[----:B------:R-:W-:Y:S02]  /*155b0*/  ISETP.NE.AND P1, PT, R57, RZ, PT ;  /* 0x000000ff3900720c */ /* 0x000fe40003f25270 */
[----:B------:R-:W-:Y:S02]  /*155c0*/  FMNMX.FTZ R4, R88, R4, !PT ;  /* 0x0000000458047209 */ /* 0x000fe40007810000 */
[----:B------:R-:W-:Y:S02]  /*155d0*/  ISETP.GT.AND P2, PT, R6, 0x49, !P2 ;  /* 0x000000490600780c */ /* 0x000fe40005744270 */
[----:B------:R-:W-:Y:S02]  /*155e0*/  FMNMX.FTZ R4, R86, R4, !PT ;  /* 0x0000000456047209 */ /* 0x000fe40007810000 */
[----:B------:R-:W-:-:S02]  /*155f0*/  ISETP.GT.AND P3, PT, R6, 0x50, !P3 ;  /* 0x000000500600780c */ /* 0x000fc40005f64270 */
[----:B------:R-:W-:Y:S02]  /*15600*/  FMNMX.FTZ R4, R84, R4, !PT ;  /* 0x0000000454047209 */ /* 0x000fe40007810000 */
[----:B------:R-:W-:Y:S02]  /*15610*/  ISETP.GT.AND P4, PT, R6, 0x51, !P4 ;  /* 0x000000510600780c */ /* 0x000fe40006784270 */
[----:B------:R-:W-:Y:S02]  /*15620*/  FMNMX.FTZ R4, R82, R4, !PT ;  /* 0x0000000452047209 */ /* 0x000fe40007810000 */
[----:B------:R-:W-:Y:S02]  /*15630*/  ISETP.NE.AND P6, PT, R13, RZ, PT ;  /* 0x000000ff0d00720c */ /* 0x000fe40003fc5270 */
[----:B------:R-:W-:-:S04]  /*15640*/  FMNMX.FTZ R4, R80, R4, !PT ;  /* 0x0000000450047209 */ /* 0x000fc80007810000 */
[----:B------:R-:W-:-:S04]  /*15650*/  FMNMX.FTZ R4, R78, R4, !PT ;  /* 0x000000044e047209 */ /* 0x000fc80007810000 */
[----:B------:R-:W-:-:S04]  /*15660*/  FMNMX.FTZ R4, R76, R4, !PT ;  /* 0x000000044c047209 */ /* 0x000fc80007810000 */
[----:B------:R-:W-:-:S04]  /*15670*/  FMNMX.FTZ R7, R74, R4, !PT ;  /* 0x000000044a077209 */ /* 0x000fc80007810000 */
[----:B------:R-:W-:-:S04]  /*15680*/  FMNMX.FTZ R7, R72, R7, !PT ;  /* 0x0000000748077209 */ /* 0x000fc80007810000 */
[----:B------:R-:W-:Y:S02]  /*15690*/  FMNMX.FTZ R7, R48, R7, !PT ;  /* 0x0000000730077209 */ /* 0x000fe40007810000 */
[----:B------:R-:W-:Y:S02]  /*156a0*/  FMNMX.FTZ R4, R15, R25, !PT ;  /* 0x000000190f047209 */ /* 0x000fe40007810000 */
        /* <DEDUP_REMOVED lines=21> */
[----:B------:R-:W1:Y:S01]  /*15800*/  SHFL.BFLY PT, R9, R8, 0x2, 0x1f ;  /* 0x0c401f0008097f89 */ /* 0x000e6200000e0000 */
[----:B------:R-:W-:-:S04]  /*15810*/  FMNMX.FTZ R7, R47, R4, !PT ;  /* 0x000000042f077209 */ /* 0x000fc80007810000 */
[----:B------:R-:W-:-:S04]  /*15820*/  FMNMX.FTZ R4, R50, R7, !PT ;  /* 0x0000000732047209 */ /* 0x000fc80007810000 */
[----:B------:R-:W-:-:S04]  /*15830*/  FMNMX.FTZ R7, R51, R4, !PT ;  /* 0x0000000433077209 */ /* 0x000fc80007810000 */
[----:B------:R-:W-:Y:S02]  /*15840*/  FMNMX.FTZ R4, R54, R7, !PT ;  /* 0x0000000736047209 */ /* 0x000fe40007810000 */
[----:B------:R-:W-:Y:S02]  /*15850*/  ISETP.GT.AND P1, PT, R6, 0x48, !P1 ;  /* 0x000000480600780c */ /* 0x000fe40004f24270 */
[----:B------:R-:W-:Y:S02]  /*15860*/  FMNMX.FTZ R7, R55, R4, !PT ;  /* 0x0000000437077209 */ /* 0x000fe40007810000 */
[C---:B------:R-:W-:Y:S02]  /*15870*/  ISETP.LT.OR P1, PT, R5.reuse, 0x49, P1 ;  /* 0x000000490500780c */ /* 0x040fe40000f21670 */
[----:B------:R-:W-:Y:S02]  /*15880*/  FMNMX.FTZ R4, R58, R7, !PT ;  /* 0x000000073a047209 */ /* 0x000fe40007810000 */
[----:B------:R-:W-:-:S02]  /*15890*/  ISETP.LT.OR P2, PT, R5, 0x4a, P2 ;  /* 0x0000004a0500780c */ /* 0x000fc40001741670 */
[----:B-1----:R-:W-:Y:S02]  /*158a0*/  FMNMX.FTZ R11, R8, R9, !PT ;  /* 0x00000009080b7209 */ /* 0x002fe40007810000 */
[----:B------:R-:W-:Y:S02]  /*158b0*/  FSEL R62, R62, -INF , !P1 ;  /* 0xff8000003e3e7808 */ /* 0x000fe40004800000 */
[----:B------:R-:W-:Y:S01]  /*158c0*/  FMNMX.FTZ R7, R59, R4, !PT ;  /* 0x000000043b077209 */ /* 0x000fe20007810000 */
[----:B------:R-:W1:Y:S01]  /*158d0*/  SHFL.BFLY PT, R12, R11, 0x1, 0x1f ;  /* 0x0c201f000b0c7f89 */ /* 0x000e6200000e0000 */
[----:B------:R-:W-:Y:S02]  /*158e0*/  ISETP.LT.OR P3, PT, R5, 0x51, P3 ;  /* 0x000000510500780c */ /* 0x000fe40001f61670 */
[----:B------:R-:W-:Y:S02]  /*158f0*/  FSEL R63, R63, -INF , !P2 ;  /* 0xff8000003f3f7808 */ /* 0x000fe40005000000 */
[----:B------:R-:W-:-:S02]  /*15900*/  FMNMX.FTZ R4, R62, R7, !PT ;  /* 0x000000073e047209 */ /* 0x000fc40007810000 */
[----:B------:R-:W-:Y:S02]  /*15910*/  ISETP.GT.AND P5, PT, R6, 0x58, !P5 ;  /* 0x000000580600780c */ /* 0x000fe40006fa4270 */
[----:B------:R-:W-:Y:S02]  /*15920*/  ISETP.LT.OR P4, PT, R5, 0x52, P4 ;  /* 0x000000520500780c */ /* 0x000fe40002781670 */
[----:B------:R-:W-:Y:S02]  /*15930*/  FSEL R66, R66, -INF , !P3 ;  /* 0xff80000042427808 */ /* 0x000fe40005800000 */
[----:B------:R-:W-:Y:S02]  /*15940*/  FMNMX.FTZ R7, R63, R4, !PT ;  /* 0x000000043f077209 */ /* 0x000fe40007810000 */
[----:B------:R-:W-:Y:S02]  /*15950*/  ISETP.GT.AND P1, PT, R6, 0x59, !P6 ;  /* 0x000000590600780c */ /* 0x000fe40007724270 */
[----:B------:R-:W-:-:S02]  /*15960*/  ISETP.LT.OR P5, PT, R5, 0x59, P5 ;  /* 0x000000590500780c */ /* 0x000fc40002fa1670 */
[----:B------:R-:W-:Y:S02]  /*15970*/  FSEL R67, R67, -INF , !P4 ;  /* 0xff80000043437808 */ /* 0x000fe40006000000 */
[----:B------:R-:W-:Y:S02]  /*15980*/  FMNMX.FTZ R4, R66, R7, !PT ;  /* 0x0000000742047209 */ /* 0x000fe40007810000 */
[----:B------:R-:W-:Y:S02]  /*15990*/  ISETP.LT.OR P1, PT, R5, 0x5a, P1 ;  /* 0x0000005a0500780c */ /* 0x000fe40000f21670 */
[----:B------:R-:W-:Y:S02]  /*159a0*/  FSEL R70, R70, -INF , !P5 ;  /* 0xff80000046467808 */ /* 0x000fe40006800000 */
[----:B------:R-:W-:Y:S02]  /*159b0*/  FMNMX.FTZ R5, R67, R4, !PT ;  /* 0x0000000443057209 */ /* 0x000fe40007810000 */
[----:B------:R-:W-:-:S02]  /*159c0*/  FSEL R71, R71, -INF , !P1 ;  /* 0xff80000047477808 */ /* 0x000fc40004800000 */
[----:B------:R-:W-:-:S04]  /*159d0*/  FMNMX.FTZ R4, R70, R5, !PT ;  /* 0x0000000546047209 */ /* 0x000fc80007810000 */
[----:B------:R-:W-:Y:S02]  /*159e0*/  FMNMX.FTZ R9, R71, R4, !PT ;  /* 0x0000000447097209 */ /* 0x000fe40007810000 */
[----:B-1----:R-:W-:Y:S01]  /*159f0*/  FMNMX.FTZ R6, R11, R12, !PT ;  /* 0x0000000c0b067209 */ /* 0x002fe20007810000 */
[----:B------:R-:W3:Y:S04]  /*15a00*/  LDL.64 R4, [R1+0x440] ;  /* 0x0004400001047983 */ /* 0x000ee80000100a00 */
[----:B------:R-:W-:Y:S04]  /*15a10*/  STL.64 [R1+0x430], R8 ;  /* 0x0004300801007387 */ /* 0x000fe80000100a00 */
[----:B------:R-:W4:Y:S04]  /*15a20*/  LDL R12, [R1+0x434] ;  /* 0x00043400010c7983 */ /* 0x000f280000100800 */
[----:B------:R1:W-:Y:S04]  /*15a30*/  STL [R1+0x430], R6 ;  /* 0x0004300601007387 */ /* 0x0003e80000100800 */
[----:B------:R-:W2:Y:S04]  /*15a40*/  LDL R14, [R1+0x430] ;  /* 0x00043000010e7983 */ /* 0x000ea80000100800 */
[----:B----4-:R-:W4:Y:S01]  /*15a50*/  SHFL.BFLY PT, R9, R12, 0x2, 0x1f ;  /* 0x0c401f000c097f89 */ /* 0x010f2200000e0000 */
[----:B--2---:R-:W-:Y:S01]  /*15a60*/  FMUL.FTZ R7, R26, R14 ;  /* 0x0000000e1a077220 */ /* 0x004fe20000410000 */
[----:B------:R-:W-:-:S04]  /*15a70*/  FSETP.NEU.FTZ.AND P1, PT, R14, -INF , PT ;  /* 0xff8000000e00780b */ /* 0x000fc80003f3d000 */
[----:B------:R-:W-:-:S05]  /*15a80*/  FSEL R11, R7, RZ, P1 ;  /* 0x000000ff070b7208 */ /* 0x000fca0000800000 */
[----:B-1----:R-:W-:Y:S01]  /*15a90*/  FFMA.FTZ R6, R88, R26, -R11 ;  /* 0x0000001a58067223 */ /* 0x002fe2000001080b */
[----:B----4-:R-:W-:-:S03]  /*15aa0*/  FMNMX.FTZ R9, R9, R12, !PT ;  /* 0x0000000c09097209 */ /* 0x010fc60007810000 */
[----:B------:R1:W-:Y:S02]  /*15ab0*/  MUFU.EX2 R153, R6 ;  /* 0x0000000600997308 */ /* 0x0003e40000000800 */
[----:B-1----:R-:W1:Y:S01]  /*15ac0*/  SHFL.BFLY PT, R6, R9, 0x1, 0x1f ;  /* 0x0c201f0009067f89 */ /* 0x002e6200000e0000 */
[----:B------:R-:W-:Y:S01]  /*15ad0*/  FSEL R29, R14, RZ, P1 ;  /* 0x000000ff0e1d7208 */ /* 0x000fe20000800000 */
[----:B------:R-:W-:-:S04]  /*15ae0*/  FFMA.FTZ R7, R90, R26, -R11 ;  /* 0x0000001a5a077223 */ /* 0x000fc8000001080b */
[----:B------:R-:W-:Y:S01]  /*15af0*/  FADD.FTZ R29, R24, -R29 ;  /* 0x8000001d181d7221 */ /* 0x000fe20000010000 */
[----:B-1----:R-:W-:-:S04]  /*15b00*/  FMNMX.FTZ R6, R9, R6, !PT ;  /* 0x0000000609067209 */ /* 0x002fc80007810000 */
[C---:B------:R-:W-:Y:S01]  /*15b10*/  FSETP.NEU.FTZ.AND P1, PT, R6.reuse, -INF , PT ;  /* 0xff8000000600780b */ /* 0x040fe20003f3d000 */
[----:B------:R-:W-:-:S05]  /*15b20*/  FMUL.FTZ R8, R6, R26 ;  /* 0x0000001a06087220 */ /* 0x000fca0000410000 */
[----:B------:R-:W-:Y:S02]  /*15b30*/  FSEL R37, R8, RZ, P1 ;  /* 0x000000ff08257208 */ /* 0x000fe40000800000 */
[----:B------:R-:W-:Y:S01]  /*15b40*/  FSEL R8, R6, RZ, P1 ;  /* 0x000000ff06087208 */ /* 0x000fe20000800000 */
[-C--:B------:R-:W-:Y:S02]  /*15b50*/  FMUL.FTZ R29, R29, R26.reuse ;  /* 0x0000001a1d1d7220 */ /* 0x080fe40000410000 */
[-C--:B------:R-:W-:Y:S02]  /*15b60*/  FFMA.FTZ R218, R15, R26.reuse, -R37 ;  /* 0x0000001a0fda7223 */ /* 0x080fe40000010825 */
[----:B------:R-:W-:Y:S01]  /*15b70*/  FADD.FTZ R25, R25, -R8 ;  /* 0x8000000819197221 */ /* 0x000fe20000010000 */
[-C--:B------:R-:W-:Y:S01]  /*15b80*/  FFMA.FTZ R152, R152, R26.reuse, -R11 ;  /* 0x0000001a98987223 */ /* 0x080fe2000001080b */
[-C--:B------:R-:W-:Y:S02]  /*15b90*/  FFMA.FTZ R185, R27, R26.reuse, -R37 ;  /* 0x0000001a1bb97223 */ /* 0x080fe40000010825 */
[----:B------:R-:W-:Y:S01]  /*15ba0*/  FMUL.FTZ R25, R26, R25 ;  /* 0x000000191a197220 */ /* 0x000fe20000410000 */
[----:B------:R-:W-:Y:S01]  /*15bb0*/  MUFU.EX2 R7, R7 ;  /* 0x0000000700077308 */ /* 0x000fe20000000800 */
[-CC-:B------:R-:W-:Y:S01]  /*15bc0*/  FFMA.FTZ R14, R32, R26.reuse, -R11.reuse ;  /* 0x0000001a200e7223 */ /* 0x180fe2000001080b */
[-C--:B------:R-:W-:Y:S01]  /*15bd0*/  FFMA.FTZ R154, R154, R26.reuse, -R11 ;  /* 0x0000001a9a9a7223 */ /* 0x080fe2000001080b */
[----:B------:R-:W-:-:S05]  /*15be0*/  FFMA.FTZ R155, R30, R26, -R37 ;  /* 0x0000001a1e9b7223 */ /* 0x000fca0000010825 */
[----:B------:R-:W3:Y:S01]  /*15bf0*/  MUFU.EX2 R33, R29 ;  /* 0x0000001d00217308 */ /* 0x000ee20000000800 */
[----:B------:R-:W-:-:S07]  /*15c00*/  FFMA.FTZ R216, R31, R26, -R37 ;  /* 0x0000001a1fd87223 */ /* 0x000fce0000010825 */
[----:B------:R-:W-:Y:S08]  /*15c10*/  MUFU.EX2 R218, R218 ;  /* 0x000000da00da7308 */ /* 0x000ff00000000800 */
[----:B------:R-:W1:Y:S01]  /*15c20*/  MUFU.EX2 R32, R25 ;  /* 0x0000001900207308 */ /* 0x000e620000000800 */
[----:B------:R-:W-:-:S07]  /*15c30*/  FFMA.FTZ R192, R86, R26, -R11 ;  /* 0x0000001a56c07223 */ /* 0x000fce000001080b */
[----:B------:R-:W2:Y:S01]  /*15c40*/  MUFU.EX2 R152, R152 ;  /* 0x0000009800987308 */ /* 0x000ea20000000800 */
[----:B------:R-:W-:-:S07]  /*15c50*/  FFMA.FTZ R181, R34, R26, -R37 ;  /* 0x0000001a22b57223 */ /* 0x000fce0000010825 */
[----:B------:R-:W4:Y:S01]  /*15c60*/  MUFU.EX2 R185, R185 ;  /* 0x000000b900b97308 */ /* 0x000f220000000800 */
[----:B------:R-:W-:-:S07]  /*15c70*/  FFMA.FTZ R183, R84, R26, -R11 ;  /* 0x0000001a54b77223 */ /* 0x000fce000001080b */
[----:B------:R-:W5:Y:S01]  /*15c80*/  MUFU.EX2 R154, R154 ;  /* 0x0000009a009a7308 */ /* 0x000f620000000800 */
[----:B------:R-:W-:-:S07]  /*15c90*/  FFMA.FTZ R190, R35, R26, -R37 ;  /* 0x0000001a23be7223 */ /* 0x000fce0000010825 */
[----:B------:R-:W0:Y:S01]  /*15ca0*/  MUFU.EX2 R155, R155 ;  /* 0x0000009b009b7308 */ /* 0x000e220000000800 */
[-CC-:B------:R-:W-:Y:S01]  /*15cb0*/  FFMA.FTZ R179, R82, R26.reuse, -R11.reuse ;  /* 0x0000001a52b37223 */ /* 0x180fe2000001080b */
[-CC-:B------:R-:W-:Y:S01]  /*15cc0*/  FFMA.FTZ R186, R80, R26.reuse, -R11.reuse ;  /* 0x0000001a50ba7223 */ /* 0x180fe2000001080b */
[-CC-:B------:R-:W-:Y:S01]  /*15cd0*/  FFMA.FTZ R175, R78, R26.reuse, -R11.reuse ;  /* 0x0000001a4eaf7223 */ /* 0x180fe2000001080b */
[-CC-:B------:R-:W-:Y:S01]  /*15ce0*/  FFMA.FTZ R182, R76, R26.reuse, -R11.reuse ;  /* 0x0000001a4cb67223 */ /* 0x180fe2000001080b */
[----:B------:R-:W-:-:S03]  /*15cf0*/  FFMA.FTZ R178, R74, R26, -R11 ;  /* 0x0000001a4ab27223 */ /* 0x000fc6000001080b */
        /* <DEDUP_REMOVED lines=13> */
[----:B------:R-:W-:Y:S01]  /*15dd0*/  FFMA.FTZ R68, R68, R26, -R11 ;  /* 0x0000001a44447223 */ /* 0x000fe2000001080b */
[----:B---3--:R-:W-:Y:S01]  /*15de0*/  FFMA.FTZ R11, R33, R4, R7 ;  /* 0x00000004210b7223 */ /* 0x008fe20000010007 */
[----:B-1----:R-:W-:Y:S01]  /*15df0*/  FFMA.FTZ R4, R5, R32, R218 ;  /* 0x0000002005047223 */ /* 0x002fe200000100da */
[----:B------:R-:W1:Y:S01]  /*15e00*/  MUFU.EX2 R181, R181 ;  /* 0x000000b500b57308 */ /* 0x000e620000000800 */
[-C--:B------:R-:W-:Y:S01]  /*15e10*/  FFMA.FTZ R177, R38, R26.reuse, -R37 ;  /* 0x0000001a26b17223 */ /* 0x080fe20000010825 */
[----:B--2---:R-:W-:Y:S01]  /*15e20*/  FADD.FTZ R11, R152, R11 ;  /* 0x0000000b980b7221 */ /* 0x004fe20000010000 */
[----:B----4-:R-:W-:Y:S01]  /*15e30*/  FADD.FTZ R4, R185, R4 ;  /* 0x00000004b9047221 */ /* 0x010fe20000010000 */
[----:B------:R-:W-:-:S04]  /*15e40*/  FFMA.FTZ R184, R39, R26, -R37 ;  /* 0x0000001a27b87223 */ /* 0x000fc80000010825 */
[----:B------:R-:W2:Y:S01]  /*15e50*/  MUFU.EX2 R183, R183 ;  /* 0x000000b700b77308 */ /* 0x000ea20000000800 */
[----:B-----5:R-:W-:Y:S01]  /*15e60*/  FADD.FTZ R8, R154, R11 ;  /* 0x0000000b9a087221 */ /* 0x020fe20000010000 */
[----:B0-----:R-:W-:-:S06]  /*15e70*/  FADD.FTZ R5, R155, R4 ;  /* 0x000000049b057221 */ /* 0x001fcc0000010000 */
[----:B------:R-:W0:Y:S01]  /*15e80*/  MUFU.EX2 R190, R190 ;  /* 0x000000be00be7308 */ /* 0x000e220000000800 */
[----:B------:R-:W-:Y:S01]  /*15e90*/  FFMA.FTZ R173, R42, R26, -R37 ;  /* 0x0000001a2aad7223 */ /* 0x000fe20000010825 */
[----:B------:R-:W-:-:S06]  /*15ea0*/  FADD.FTZ R11, R153, R8 ;  /* 0x00000008990b7221 */ /* 0x000fcc0000010000 */
[----:B------:R-:W3:Y:S01]  /*15eb0*/  MUFU.EX2 R179, R179 ;  /* 0x000000b300b37308 */ /* 0x000ee20000000800 */
[----:B------:R-:W-:Y:S01]  /*15ec0*/  FADD.FTZ R4, R216, R5 ;  /* 0x00000005d8047221 */ /* 0x000fe20000010000 */
[----:B------:R-:W-:-:S06]  /*15ed0*/  FFMA.FTZ R180, R43, R26, -R37 ;  /* 0x0000001a2bb47223 */ /* 0x000fcc0000010825 */
[----:B------:R-:W4:Y:S01]  /*15ee0*/  MUFU.EX2 R177, R177 ;  /* 0x000000b100b17308 */ /* 0x000f220000000800 */
[----:B------:R-:W-:Y:S01]  /*15ef0*/  FADD.FTZ R8, R192, R11 ;  /* 0x0000000bc0087221 */ /* 0x000fe20000010000 */
[----:B-1----:R-:W-:-:S06]  /*15f00*/  FADD.FTZ R5, R181, R4 ;  /* 0x00000004b5057221 */ /* 0x002fcc0000010000 */
[----:B------:R-:W1:Y:S01]  /*15f10*/  MUFU.EX2 R186, R186 ;  /* 0x000000ba00ba7308 */ /* 0x000e620000000800 */
[----:B------:R-:W-:-:S07]  /*15f20*/  FFMA.FTZ R169, R46, R26, -R37 ;  /* 0x0000001a2ea97223 */ /* 0x000fce0000010825 */
[----:B------:R-:W5:Y:S01]  /*15f30*/  MUFU.EX2 R184, R184 ;  /* 0x000000b800b87308 */ /* 0x000f620000000800 */
[----:B--2---:R-:W-:Y:S01]  /*15f40*/  FADD.FTZ R8, R183, R8 ;  /* 0x00000008b7087221 */ /* 0x004fe20000010000 */
[----:B0-----:R-:W-:-:S06]  /*15f50*/  FADD.FTZ R4, R190, R5 ;  /* 0x00000005be047221 */ /* 0x001fcc0000010000 */
[----:B------:R-:W0:Y:S01]  /*15f60*/  MUFU.EX2 R175, R175 ;  /* 0x000000af00af7308 */ /* 0x000e220000000800 */
[----:B------:R-:W-:-:S07]  /*15f70*/  FFMA.FTZ R176, R47, R26, -R37 ;  /* 0x0000001a2fb07223 */ /* 0x000fce0000010825 */
[----:B------:R-:W2:Y:S01]  /*15f80*/  MUFU.EX2 R173, R173 ;  /* 0x000000ad00ad7308 */ /* 0x000ea20000000800 */
[----:B---3--:R-:W-:Y:S01]  /*15f90*/  FADD.FTZ R5, R179, R8 ;  /* 0x00000008b3057221 */ /* 0x008fe20000010000 */
[----:B----4-:R-:W-:-:S06]  /*15fa0*/  FADD.FTZ R11, R177, R4 ;  /* 0x00000004b10b7221 */ /* 0x010fcc0000010000 */
[----:B------:R-:W3:Y:S01]  /*15fb0*/  MUFU.EX2 R182, R182 ;  /* 0x000000b600b67308 */ /* 0x000ee20000000800 */
[----:B------:R-:W-:-:S07]  /*15fc0*/  FFMA.FTZ R163, R50, R26, -R37 ;  /* 0x0000001a32a37223 */ /* 0x000fce0000010825 */
[----:B------:R-:W4:Y:S01]  /*15fd0*/  MUFU.EX2 R180, R180 ;  /* 0x000000b400b47308 */ /* 0x000f220000000800 */
[----:B-1----:R-:W-:Y:S01]  /*15fe0*/  FADD.FTZ R4, R186, R5 ;  /* 0x00000005ba047221 */ /* 0x002fe20000010000 */
[----:B-----5:R-:W-:-:S06]  /*15ff0*/  FADD.FTZ R8, R184, R11 ;  /* 0x0000000bb8087221 */ /* 0x020fcc0000010000 */
[----:B------:R-:W1:Y:S01]  /*16000*/  MUFU.EX2 R178, R178 ;  /* 0x000000b200b27308 */ /* 0x000e620000000800 */
[----:B------:R-:W-:-:S07]  /*16010*/  FFMA.FTZ R170, R51, R26, -R37 ;  /* 0x0000001a33aa7223 */ /* 0x000fce0000010825 */
[----:B------:R-:W5:Y:S01]  /*16020*/  MUFU.EX2 R169, R169 ;  /* 0x000000a900a97308 */ /* 0x000f620000000800 */
[----:B0-----:R-:W-:Y:S01]  /*16030*/  FADD.FTZ R5, R175, R4 ;  /* 0x00000004af057221 */ /* 0x001fe20000010000 */
[----:B--2---:R-:W-:-:S06]  /*16040*/  FADD.FTZ R11, R173, R8 ;  /* 0x00000008ad0b7221 */ /* 0x004fcc0000010000 */
        /* <DEDUP_REMOVED lines=50> */
[----:B------:R-:W3:Y:S08]  /*16370*/  MUFU.EX2 R13, R13 ;  /* 0x0000000d000d7308 */ /* 0x000ef00000000800 */
[----:B------:R-:W4:Y:S01]  /*16380*/  MUFU.EX2 R156, R156 ;  /* 0x0000009c009c7308 */ /* 0x000f220000000800 */
[----:B-1----:R-:W-:Y:S01]  /*16390*/  FADD.FTZ R5, R158, R5 ;  /* 0x000000059e057221 */ /* 0x002fe20000010000 */
[----:B-----5:R-:W-:-:S06]  /*163a0*/  FADD.FTZ R4, R162, R25 ;  /* 0x00000019a2047221 */ /* 0x020fcc0000010000 */
[----:B------:R-:W1:Y:S08]  /*163b0*/  MUFU.EX2 R9, R68 ;  /* 0x0000004400097308 */ /* 0x000e700000000800 */
[----:B------:R-:W5:Y:S01]  /*163c0*/  MUFU.EX2 R11, R11 ;  /* 0x0000000b000b7308 */ /* 0x000f620000000800 */
[----:B0-----:R-:W-:Y:S01]  /*163d0*/  FADD.FTZ R8, R12, R5 ;  /* 0x000000050c087221 */ /* 0x001fe20000010000 */
[----:B--2---:R-:W-:-:S06]  /*163e0*/  FADD.FTZ R5, R15, R4 ;  /* 0x000000040f057221 */ /* 0x004fcc0000010000 */
[----:B------:R-:W0:Y:S08]  /*163f0*/  MUFU.EX2 R14, R14 ;  /* 0x0000000e000e7308 */ /* 0x000e300000000800 */
[----:B------:R-:W2:Y:S01]  /*16400*/  MUFU.EX2 R20, R20 ;  /* 0x0000001400147308 */ /* 0x000ea20000000800 */
[----:B---3--:R-:W-:Y:S01]  /*16410*/  FADD.FTZ R8, R13, R8 ;  /* 0x000000080d087221 */ /* 0x008fe20000010000 */
[----:B----4-:R-:W-:-:S03]  /*16420*/  FADD.FTZ R4, R156, R5 ;  /* 0x000000059c047221 */ /* 0x010fc60000010000 */
[----:B-1----:R-:W-:Y:S01]  /*16430*/  FADD.FTZ R5, R9, R8 ;  /* 0x0000000809057221 */ /* 0x002fe20000010000 */
[----:B-----5:R-:W-:-:S03]  /*16440*/  FADD.FTZ R25, R11, R4 ;  /* 0x000000040b197221 */ /* 0x020fc60000010000 */
[----:B0-----:R-:W-:Y:S01]  /*16450*/  FADD.FTZ R4, R14, R5 ;  /* 0x000000050e047221 */ /* 0x001fe20000010000 */
[----:B------:R0:W-:Y:S01]  /*16460*/  STL [R1+0x434], R6 ;  /* 0x0004340601007387 */ /* 0x0001e20000100800 */
[----:B--2---:R-:W-:-:S05]  /*16470*/  FADD.FTZ R5, R20, R25 ;  /* 0x0000001914057221 */ /* 0x004fca0000010000 */
[----:B------:R1:W-:Y:S04]  /*16480*/  STL.64 [R1+0x440], R4 ;  /* 0x0004400401007387 */ /* 0x0003e80000100a00 */
[----:B------:R-:W2:Y:S04]  /*16490*/  LD.E R31, desc[UR48][R22.64+0x41c] ;  /* 0x00041c30161f7980 */ /* 0x000ea8000c101900 */
[----:B------:R-:W3:Y:S04]  /*164a0*/  LD.E R30, desc[UR48][R22.64+0x414] ;  /* 0x00041430161e7980 */ /* 0x000ee8000c101900 */
[----:B------:R-:W4:Y:S04]  /*164b0*/  LD.E R8, desc[UR48][R22.64+0x220] ;  /* 0x0002203016087980 */ /* 0x000f28000c101900 */
[----:B------:R-:W5:Y:S04]  /*164c0*/  LD.E R24, desc[UR48][R22.64+0x224] ;  /* 0x0002243016187980 */ /* 0x000f68000c101900 */
[----:B------:R-:W5:Y:S04]  /*164d0*/  LD.E R25, desc[UR48][R22.64+0x230] ;  /* 0x0002303016197980 */ /* 0x000f68000c101900 */
[----:B------:R-:W5:Y:S04]  /*164e0*/  LD.E R27, desc[UR48][R22.64+0x240] ;  /* 0x00024030161b7980 */ /* 0x000f68000c101900 */
[----:B------:R-:W5:Y:S04]  /*164f0*/  LD.E R26, desc[UR48][R22.64+0x234] ;  /* 0x00023430161a7980 */ /* 0x000f68000c101900 */
[----:B------:R-:W5:Y:S04]  /*16500*/  LD.E R28, desc[UR48][R22.64+0x244] ;  /* 0x00024430161c7980 */ /* 0x000f68000c101900 */
[----:B------:R-:W5:Y:S04]  /*16510*/  LD.E R29, desc[UR48][R22.64+0x250] ;  /* 0x00025030161d7980 */ /* 0x000f68000c101900 */
[----:B0-----:R-:W5:Y:S04]  /*16520*/  LD.E R6, desc[UR48][R22.64+0x254] ;  /* 0x0002543016067980 */ /* 0x001f68000c101900 */
[----:B------:R-:W5:Y:S04]  /*16530*/  LD.E R140, desc[UR48][R22.64+0x260] ;  /* 0x00026030168c7980 */ /* 0x000f68000c101900 */
        /* <DEDUP_REMOVED lines=53> */
[----:B-1----:R-:W5:Y:S04]  /*16890*/  LD.E R4, desc[UR48][R22.64+0x410] ;  /* 0x0004103016047980 */ /* 0x002f68000c101900 */
        /* <DEDUP_REMOVED lines=62> */
[----:B------:R-:W5:Y:S01]  /*16c80*/  LD.E R35, desc[UR48][R22.64+0x418] ;  /* 0x0004183016237980 */ /* 0x000f62000c101900 */
[----:B--2---:R-:W-:Y:S01]  /*16c90*/  FMUL.FTZ R219, R32, R31 ;  /* 0x0000001f20db7220 */ /* 0x004fe20000410000 */
[C---:B---3--:R-:W-:Y:S01]  /*16ca0*/  FMUL.FTZ R217, R33.reuse, R30 ;  /* 0x0000001e21d97220 */ /* 0x048fe20000410000 */
[C---:B----4-:R-:W-:Y:S01]  /*16cb0*/  FMUL.FTZ R31, R33.reuse, R8 ;  /* 0x00000008211f7220 */ /* 0x050fe20000410000 */
[C---:B-----5:R-:W-:Y:S01]  /*16cc0*/  FMUL.FTZ R199, R33.reuse, R24 ;  /* 0x0000001821c77220 */ /* 0x060fe20000410000 */
[C---:B------:R-:W-:Y:S01]  /*16cd0*/  FMUL.FTZ R25, R33.reuse, R25 ;  /* 0x0000001921197220 */ /* 0x040fe20000410000 */
[C---:B------:R-:W-:Y:S01]  /*16ce0*/  FMUL.FTZ R27, R33.reuse, R27 ;  /* 0x0000001b211b7220 */ /* 0x040fe20000410000 */
[----:B------:R0:W-:Y:S01]  /*16cf0*/  ST.E desc[UR48][R22.64+0x414], R217 ;  /* 0x000414d916007985 */ /* 0x0001e2000c101930 */
[C---:B------:R-:W-:Y:S01]  /*16d00*/  FMUL.FTZ R207, R33.reuse, R26 ;  /* 0x0000001a21cf7220 */ /* 0x040fe20000410000 */
[C---:B------:R-:W-:Y:S01]  /*16d10*/  FMUL.FTZ R215, R33.reuse, R28 ;  /* 0x0000001c21d77220 */ /* 0x040fe20000410000 */
[C---:B------:R-:W-:Y:S01]  /*16d20*/  FMUL.FTZ R29, R33.reuse, R29 ;  /* 0x0000001d211d7220 */ /* 0x040fe20000410000 */
[----:B------:R1:W-:Y:S04]  /*16d30*/  ST.E desc[UR48][R22.64+0x220], R31 ;  /* 0x0002201f16007985 */ /* 0x0003e8000c101930 */
[----:B------:R2:W-:Y:S04]  /*16d40*/  ST.E desc[UR48][R22.64+0x224], R199 ;  /* 0x000224c716007985 */ /* 0x0005e8000c101930 */
[----:B------:R3:W-:Y:S01]  /*16d50*/  ST.E desc[UR48][R22.64+0x230], R25 ;  /* 0x0002301916007985 */ /* 0x0007e2000c101930 */
[----:B0-----:R-:W-:-:S03]  /*16d60*/  FMUL.FTZ R217, R33, R6 ;  /* 0x0000000621d97220 */ /* 0x001fc60000410000 */
[----:B------:R0:W-:Y:S01]  /*16d70*/  ST.E desc[UR48][R22.64+0x240], R27 ;  /* 0x0002401b16007985 */ /* 0x0001e2000c101930 */
[C---:B-1----:R-:W-:Y:S01]  /*16d80*/  FMUL.FTZ R31, R33.reuse, R140 ;  /* 0x0000008c211f7220 */ /* 0x042fe20000410000 */
[C---:B--2---:R-:W-:Y:S01]  /*16d90*/  FMUL.FTZ R199, R33.reuse, R138 ;  /* 0x0000008a21c77220 */ /* 0x044fe20000410000 */
[C---:B---3--:R-:W-:Y:S01]  /*16da0*/  FMUL.FTZ R25, R33.reuse, R136 ;  /* 0x0000008821197220 */ /* 0x048fe20000410000 */
[C---:B0-----:R-:W-:Y:S01]  /*16db0*/  FMUL.FTZ R27, R33.reuse, R134 ;  /* 0x00000086211b7220 */ /* 0x041fe20000410000 */
[----:B------:R0:W-:Y:S01]  /*16dc0*/  ST.E desc[UR48][R22.64+0x41c], R219 ;  /* 0x00041cdb16007985 */ /* 0x0001e2000c101930 */
[----:B------:R-:W-:-:S03]  /*16dd0*/  FMUL.FTZ R221, R33, R128 ;  /* 0x0000008021dd7220 */ /* 0x000fc60000410000 */
[----:B------:R1:W-:Y:S04]  /*16de0*/  ST.E desc[UR48][R22.64+0x234], R207 ;  /* 0x000234cf16007985 */ /* 0x0003e8000c101930 */
[----:B------:R2:W-:Y:S04]  /*16df0*/  ST.E desc[UR48][R22.64+0x244], R215 ;  /* 0x000244d716007985 */ /* 0x0005e8000c101930 */
[----:B------:R3:W-:Y:S01]  /*16e00*/  ST.E desc[UR48][R22.64+0x250], R29 ;  /* 0x0002501d16007985 */ /* 0x0007e2000c101930 */
[----:B0-----:R-:W-:-:S03]  /*16e10*/  FMUL.FTZ R219, R33, R130 ;  /* 0x0000008221db7220 */ /* 0x001fc60000410000 */
[----:B------:R0:W-:Y:S01]  /*16e20*/  ST.E desc[UR48][R22.64+0x254], R217 ;  /* 0x000254d916007985 */ /* 0x0001e2000c101930 */
[----:B-1----:R-:W-:-:S03]  /*16e30*/  FMUL.FTZ R207, R33, R126 ;  /* 0x0000007e21cf7220 */ /* 0x002fc60000410000 */
[----:B------:R1:W-:Y:S01]  /*16e40*/  ST.E desc[UR48][R22.64+0x260], R31 ;  /* 0x0002601f16007985 */ /* 0x0003e2000c101930 */
[----:B--2---:R-:W-:-:S03]  /*16e50*/  FMUL.FTZ R215, R33, R132 ;  /* 0x0000008421d77220 */ /* 0x004fc60000410000 */
[----:B------:R2:W-:Y:S01]  /*16e60*/  ST.E desc[UR48][R22.64+0x264], R199 ;  /* 0x000264c716007985 */ /* 0x0005e2000c101930 */
[----:B---3--:R-:W-:-:S03]  /*16e70*/  FMUL.FTZ R29, R33, R116 ;  /* 0x00000074211d7220 */ /* 0x008fc60000410000 */
[----:B------:R3:W-:Y:S01]  /*16e80*/  ST.E desc[UR48][R22.64+0x270], R25 ;  /* 0x0002701916007985 */ /* 0x0007e2000c101930 */
[----:B0-----:R-:W-:-:S03]  /*16e90*/  FMUL.FTZ R217, R33, R118 ;  /* 0x0000007621d97220 */ /* 0x001fc60000410000 */
[----:B------:R0:W-:Y:S01]  /*16ea0*/  ST.E desc[UR48][R22.64+0x274], R27 ;  /* 0x0002741b16007985 */ /* 0x0001e2000c101930 */
[C---:B-1----:R-:W-:Y:S01]  /*16eb0*/  FMUL.FTZ R31, R33.reuse, R122 ;  /* 0x0000007a211f7220 */ /* 0x042fe20000410000 */
[C---:B--2---:R-:W-:Y:S01]  /*16ec0*/  FMUL.FTZ R199, R33.reuse, R120 ;  /* 0x0000007821c77220 */ /* 0x044fe20000410000 */
[C---:B---3--:R-:W-:Y:S01]  /*16ed0*/  FMUL.FTZ R25, R33.reuse, R124 ;  /* 0x0000007c21197220 */ /* 0x048fe20000410000 */
[C---:B0-----:R-:W-:Y:S01]  /*16ee0*/  FMUL.FTZ R27, R33.reuse, R114 ;  /* 0x00000072211b7220 */ /* 0x041fe20000410000 */
        /* <DEDUP_REMOVED lines=14> */
[----:B-1----:R-:W-:-:S03]  /*16fd0*/  FMUL.FTZ R29, R33, R96 ;  /* 0x00000060211d7220 */ /* 0x002fc60000410000 */
[----:B------:R1:W-:Y:S01]  /*16fe0*/  ST.E desc[UR48][R22.64+0x2c4], R27 ;  /* 0x0002c41b16007985 */ /* 0x0003e2000c101930 */
[C---:B--2---:R-:W-:Y:S01]  /*16ff0*/  FMUL.FTZ R31, R33.reuse, R102 ;  /* 0x00000066211f7220 */ /* 0x044fe20000410000 */
[C---:B---3--:R-:W-:Y:S01]  /*17000*/  FMUL.FTZ R199, R33.reuse, R100 ;  /* 0x0000006421c77220 */ /* 0x048fe20000410000 */
        /* <DEDUP_REMOVED lines=41> */
[----:B-1----:R-:W-:Y:S01]  /*172a0*/  FMUL.FTZ R27, R33, R54 ;  /* 0x00000036211b7220 */ /* 0x002fe20000410000 */
[----:B------:R0:W-:Y:S01]  /*172b0*/  ST.E desc[UR48][R22.64+0x370], R207 ;  /* 0x000370cf16007985 */ /* 0x0001e2000c101930 */
[C---:B------:R-:W-:Y:S01]  /*172c0*/  FMUL.FTZ R193, R32.reuse, R193 ;  /* 0x000000c120c17220 */ /* 0x040fe20000410000 */
        /* <DEDUP_REMOVED lines=91> */
[----:B------:R1:W-:Y:S04]  /*17880*/  ST.E desc[UR48][R22.64+0x404], R27 ;  /* 0x0004041b16007985 */ /* 0x0003e8000c101930 */
        /* <DEDUP_REMOVED lines=63> */
[----:B------:R5:W-:Y:S01]  /*17c80*/  ST.E desc[UR48][R22.64+0x418], R35 ;  /* 0x0004182316007985 */ /* 0x000be2000c101930 */
[----:B------:R2:W-:Y:S06]  /*17c90*/  BAR.SYNC.DEFER_BLOCKING R209, 0x100 ;  /* 0x000400d10000751d */ /* 0x0005ec0000010000 */
[----:B0-----:R-:W5:Y:S04]  /*17ca0*/  LD.E R25, desc[UR48][R22.64+0x220] ;  /* 0x0002203016197980 */ /* 0x001f68000c101900 */
[----:B-1----:R-:W5:Y:S04]  /*17cb0*/  LD.E R27, desc[UR48][R22.64+0x224] ;  /* 0x00022430161b7980 */ /* 0x002f68000c101900 */
[----:B------:R-:W5:Y:S04]  /*17cc0*/  LD.E R29, desc[UR48][R22.64+0x228] ;  /* 0x00022830161d7980 */ /* 0x000f68000c101900 */
[----:B------:R-:W5:Y:S04]  /*17cd0*/  LD.E R31, desc[UR48][R22.64+0x22c] ;  /* 0x00022c30161f7980 */ /* 0x000f68000c101900 */
[----:B--2---:R-:W2:Y:S04]  /*17ce0*/  LD.E R33, desc[UR48][R22.64+0x230] ;  /* 0x0002303016217980 */ /* 0x004ea8000c101900 */
[----:B---3--:R-:W3:Y:S04]  /*17cf0*/  LD.E R41, desc[UR48][R22.64+0x234] ;  /* 0x0002343016297980 */ /* 0x008ee8000c101900 */
[----:B----4-:R-:W4:Y:S04]  /*17d00*/  LD.E R5, desc[UR48][R22.64+0x238] ;  /* 0x0002383016057980 */ /* 0x010f28000c101900 */
[----:B-----5:R-:W5:Y:S04]  /*17d10*/  LD.E R39, desc[UR48][R22.64+0x23c] ;  /* 0x00023c3016277980 */ /* 0x020f68000c101900 */
        /* <DEDUP_REMOVED lines=121> */
[----:B------:R-:W-:Y:S04]  /*184b0*/  ST.E desc[UR48][R22.64+0x220], R25 ;  /* 0x0002201916007985 */ /* 0x000fe8000c101930 */
[----:B------:R-:W-:Y:S04]  /*184c0*/  ST.E desc[UR48][R22.64+0x224], R27 ;  /* 0x0002241b16007985 */ /* 0x000fe8000c101930 */
[----:B------:R-:W-:Y:S04]  /*184d0*/  ST.E desc[UR48][R22.64+0x228], R29 ;  /* 0x0002281d16007985 */ /* 0x000fe8000c101930 */
[----:B------:R-:W-:Y:S04]  /*184e0*/  ST.E desc[UR48][R22.64+0x22c], R31 ;  /* 0x00022c1f16007985 */ /* 0x000fe8000c101930 */
[----:B--2---:R-:W-:Y:S04]  /*184f0*/  ST.E desc[UR48][R22.64+0x230], R33 ;  /* 0x0002302116007985 */ /* 0x004fe8000c101930 */
[----:B---3--:R-:W-:Y:S04]  /*18500*/  ST.E desc[UR48][R22.64+0x234], R41 ;  /* 0x0002342916007985 */ /* 0x008fe8000c101930 */
[----:B----4-:R-:W-:Y:S04]  /*18510*/  ST.E desc[UR48][R22.64+0x238], R5 ;  /* 0x0002380516007985 */ /* 0x010fe8000c101930 */
[----:B-----5:R-:W-:Y:S04]  /*18520*/  ST.E desc[UR48][R22.64+0x23c], R39 ;  /* 0x00023c2716007985 */ /* 0x020fe8000c101930 */
        /* <DEDUP_REMOVED lines=120> */
[----:B0-----:R-:W5:Y:S04]  /*18cb0*/  LD.E.64 R4, desc[UR48][R22.64+0xa8] ;  /* 0x0000a83016047980 */ /* 0x001f68000c101b00 */
[----:B-1----:R-:W5:Y:S04]  /*18cc0*/  LDL R6, [R1+0x88] ;  /* 0x0000880001067983 */ /* 0x002f680000100800 */
[----:B--2---:R-:W2:Y:S04]  /*18cd0*/  LD.E R24, desc[UR48][R22.64+0x220] ;  /* 0x0002203016187980 */ /* 0x004ea8000c101900 */
[----:B------:R-:W2:Y:S04]  /*18ce0*/  LD.E R25, desc[UR48][R22.64+0x224] ;  /* 0x0002243016197980 */ /* 0x000ea8000c101900 */
[----:B---3--:R-:W2:Y:S04]  /*18cf0*/  LD.E R26, desc[UR48][R22.64+0x228] ;  /* 0x00022830161a7980 */ /* 0x008ea8000c101900 */
[----:B------:R-:W2:Y:S04]  /*18d00*/  LD.E R27, desc[UR48][R22.64+0x22c] ;  /* 0x00022c30161b7980 */ /* 0x000ea8000c101900 */
[----:B----4-:R-:W2:Y:S04]  /*18d10*/  LD.E R28, desc[UR48][R22.64+0x230] ;  /* 0x00023030161c7980 */ /* 0x010ea8000c101900 */
[----:B------:R-:W2:Y:S04]  /*18d20*/  LD.E R29, desc[UR48][R22.64+0x234] ;  /* 0x00023430161d7980 */ /* 0x000ea8000c101900 */
[----:B-----5:R-:W2:Y:S04]  /*18d30*/  LD.E R30, desc[UR48][R22.64+0x238] ;  /* 0x00023830161e7980 */ /* 0x020ea8000c101900 */
        /* <DEDUP_REMOVED lines=129> */
[----:B------:R-:W-:Y:S01]  /*19550*/  VOTEU.ANY UP0, P1 ;  /* 0x00000000003f7886 */ /* 0x000fe20000800100 */
[----:B------:R-:W-:-:S02]  /*19560*/  VIADD R6, R4, 0x80 ;  /* 0x0000008004067836 */ /* 0x000fc40000000000 */
[----:B------:R-:W-:Y:S01]  /*19570*/  IMAD.MOV.U32 R7, RZ, RZ, R5 ;  /* 0x000000ffff077224 */ /* 0x000fe200078e0005 */
[----:B--2---:R-:W-:-:S06]  /*19580*/  WARPGROUP.ARRIVE ;  /* 0x00000000000079c5 */ /* 0x004fcc0000000000 */
[----:B------:R-:W-:Y:S01]  /*19590*/  HGMMA.64x256x16.F32 R24, R152, gdesc[UR4].tnspB, R24, UP0, gsb0 ;  /* 0x43e0000498187df0 */ /* 0x000fe2000b800818 */
[----:B------:R-:W-:Y:S02]  /*195a0*/  R2UR UR6, R6 ;  /* 0x00000000060672ca */ /* 0x000fe400000e0000 */
[----:B------:R-:W-:Y:S01]  /*195b0*/  R2UR UR7, R7 ;  /* 0x00000000070772ca */ /* 0x000fe200000e0000 */
[----:B------:R-:W-:Y:S02]  /*195c0*/  VIADD R6, R4, 0x100 ;  /* 0x0000010004067836 */ /* 0x000fe40000000000 */
[----:B------:R-:W-:Y:S01]  /*195d0*/  IMAD.MOV.U32 R7, RZ, RZ, R5 ;  /* 0x000000ffff077224 */ /* 0x000fe200078e0005 */
[----:B------:R-:W-:Y:S02]  /*195e0*/  WARPGROUP.DEPBAR.LE gsb0, 0x0 ;  /* 0x00008000000079c5 */ /* 0x000fe40000010000 */
[----:B------:R-:W-:Y:S02]  /*195f0*/  F2FP.F16.F32.PACK_AB R152, R183, R192 ;  /* 0x000000c0b798723e */ /* 0x000fe400000000ff */
[----:B------:R-:W-:-:S02]  /*19600*/  F2FP.F16.F32.PACK_AB R154, R186, R179 ;  /* 0x000000b3ba9a723e */ /* 0x000fc400000000ff */
        /* <DEDUP_REMOVED lines=132> */
[----:B------:R-:W-:Y:S02]  /*19e50*/  R2UR UR6, R6 ;  /* 0x00000000060672ca */ /* 0x000fe400000e0000 */
[----:B------:R-:W-:Y:S01]  /*19e60*/  R2UR UR7, R7 ;  /* 0x00000000070772ca */ /* 0x000fe200000e0000 */
[----:B------:R-:W-:Y:S01]  /*19e70*/  STL [R1+0x88], R0 ;  /* 0x0000880001007387 */ /* 0x000fe20000100800 */
[----:B------:R-:W-:Y:S02]  /*19e80*/  VIADD R6, R4, 0x180 ;  /* 0x0000018004067836 */ /* 0x000fe40000000000 */
[----:B------:R-:W-:Y:S01]  /*19e90*/  IMAD.MOV.U32 R7, RZ, RZ, R5 ;  /* 0x000000ffff077224 */ /* 0x000fe200078e0005 */
[----:B------:R-:W-:Y:S02]  /*19ea0*/  WARPGROUP.DEPBAR.LE gsb0, 0x0 ;  /* 0x00008000000079c5 */ /* 0x000fe40000010000 */
[----:B------:R-:W-:-:S02]  /*19eb0*/  F2FP.F16.F32.PACK_AB R152, R182, R175 ;  /* 0x000000afb698723e */ /* 0x000fc400000000ff */
        /* <DEDUP_REMOVED lines=276> */
[----:B------:R-:W-:Y:S01]  /*1b000*/  VIADD R4, R4, 0x280 ;  /* 0x0000028004047836 */ /* 0x000fe20000000000 */
        /* <DEDUP_REMOVED lines=412> */
[----:B0-----:R-:W5:Y:S04]  /*1c9d0*/  LD.E R25, desc[UR48][R22.64+0x240] ;  /* 0x0002403016197980 */ /* 0x001f68000c101900 */
[----:B-1----:R-:W5:Y:S04]  /*1c9e0*/  LD.E R27, desc[UR48][R22.64+0x244] ;  /* 0x00024430161b7980 */ /* 0x002f68000c101900 */
        /* <DEDUP_REMOVED lines=131> */
[----:B-----5:R0:W-:Y:S04]  /*1d220*/  ST.E desc[UR48][R22.64+0x254], R35 ;  /* 0x0002542316007985 */ /* 0x0201e8000c101930 */
        /* <DEDUP_REMOVED lines=122> */
.L_x_11184:
[----:B------:R-:W-:Y:S05]  /*1d9d0*/  BSYNC B0 ;  /* 0x0000000000007941 */ /* 0x000fea0003800000 */
.L_x_11183:
[C---:B------:R-:W-:Y:S01]  /*1d9e0*/  ISETP.GT.AND P1, PT, R10.reuse, UR43, PT ;  /* 0x0000002b0a007c0c */ /* 0x040fe2000bf24270 */
[----:B------:R-:W-:-:S12]  /*1d9f0*/  VIADD R10, R10, 0xffffffff ;  /* 0xffffffff0a0a7836 */ /* 0x000fd80000000000 */
[----:B------:R-:W-:Y:S05]  /*1da00*/  @P1 BRA `(.L_x_11185) ;  /* 0xffffff5400081947 */ /* 0x000fea000383ffff */
.L_x_11154:
[----:B------:R-:W-:Y:S05]  /*1da10*/  WARPSYNC.ALL ;  /* 0x0000000000007948 */ /* 0x000fea0003800000 */
[----:B0-----:R-:W1:Y:S04]  /*1da20*/  LDL R5, [R1+0x440] ;  /* 0x0004400001057983 */ /* 0x001e680000100800 */
[----:B------:R-:W2:Y:S04]  /*1da30*/  LDL R6, [R1+0x444] ;  /* 0x0004440001067983 */ /* 0x000ea80000100800 */
[----:B------:R-:W3:Y:S04]  /*1da40*/  LDL R136, [R1+0x210] ;  /* 0x0002100001887983 */ /* 0x000ee80000100800 */
[----:B------:R-:W4:Y:S04]  /*1da50*/  LDL.64 R14, [R1+0x3b8] ;  /* 0x0003b800010e7983 */ /* 0x000f280000100a00 */
[----:B------:R-:W5:Y:S04]  /*1da60*/  LDL.64 R12, [R1+0x3c8] ;  /* 0x0003c800010c7983 */ /* 0x000f680000100a00 */
[----:B------:R-:W4:Y:S04]  /*1da70*/  LDL.64 R134, [R1+0x220] ;  /* 0x0002200001867983 */ /* 0x000f280000100a00 */
[----:B------:R-:W5:Y:S04]  /*1da80*/  LDL.64 R132, [R1+0x230] ;  /* 0x0002300001847983 */ /* 0x000f680000100a00 */
        /* <DEDUP_REMOVED lines=57> */
[----:B------:R-:W5:Y:S04]  /*1de20*/  LDL R137, [R1+0x218] ;  /* 0x0002180001897983 */ /* 0x000f680000100800 */
[----:B-1----:R-:W0:Y:S02]  /*1de30*/  SHFL.BFLY PT, R0, R5, 0x2, 0x1f ;  /* 0x0c401f0005007f89 */ /* 0x002e2400000e0000 */
[----:B0-----:R-:W-:-:S05]  /*1de40*/  FADD.FTZ R0, R5, R0 ;  /* 0x0000000005007221 */ /* 0x001fca0000010000 */
[----:B------:R-:W0:Y:S02]  /*1de50*/  SHFL.BFLY PT, R3, R0, 0x1, 0x1f ;  /* 0x0c201f0000037f89 */ /* 0x000e2400000e0000 */
[----:B0-----:R-:W-:Y:S01]  /*1de60*/  FADD.FTZ R2, R0, R3 ;  /* 0x0000000300027221 */ /* 0x001fe20000010000 */
[----:B---3--:R-:W-:Y:S01]  /*1de70*/  VIADD R136, R136, 0x1 ;  /* 0x0000000188887836 */ /* 0x008fe20000000000 */
[----:B------:R-:W3:Y:S04]  /*1de80*/  LDL R0, [R1+0x21c] ;  /* 0x00021c0001007983 */ /* 0x000ee80000100800 */
[----:B------:R-:W-:Y:S04]  /*1de90*/  STL [R1+0x440], R2 ;  /* 0x0004400201007387 */ /* 0x000fe80000100800 */
[----:B------:R-:W4:Y:S04]  /*1dea0*/  LDL R148, [R1+0x440] ;  /* 0x0004400001947983 */ /* 0x000f280000100800 */
[----:B--2---:R-:W0:Y:S02]  /*1deb0*/  SHFL.BFLY PT, R3, R6, 0x2, 0x1f ;  /* 0x0c401f0006037f89 */ /* 0x004e2400000e0000 */
[----:B0-----:R-:W-:Y:S01]  /*1dec0*/  FADD.FTZ R3, R3, R6 ;  /* 0x0000000603037221 */ /* 0x001fe20000010000 */
[----:B------:R-:W-:Y:S01]  /*1ded0*/  ISETP.NE.AND P2, PT, R136, 0x2, PT ;  /* 0x000000028800780c */ /* 0x000fe20003f45270 */
[----:B------:R-:W2:Y:S04]  /*1dee0*/  LDL.64 R6, [R1+0x408] ;  /* 0x0004080001067983 */ /* 0x000ea80000100a00 */
[----:B------:R-:W0:Y:S08]  /*1def0*/  SHFL.BFLY PT, R4, R3, 0x1, 0x1f ;  /* 0x0c201f0003047f89 */ /* 0x000e3000000e0000 */
[----:B------:R-:W2:Y:S01]  /*1df00*/  @!P2 LDL R19, [R1+0x214] ;  /* 0x000214000113a983 */ /* 0x000ea20000100800 */
[----:B0-----:R-:W-:-:S03]  /*1df10*/  FADD.FTZ R140, R3, R4 ;  /* 0x00000004038c7221 */ /* 0x001fc60000010000 */
[----:B------:R-:W2:Y:S02]  /*1df20*/  LDL.64 R4, [R1+0x3f8] ;  /* 0x0003f80001047983 */ /* 0x000ea40000100a00 */
[----:B------:R-:W-:Y:S02]  /*1df30*/  FSETP.NE.FTZ.AND P1, PT, R140, RZ, PT ;  /* 0x000000ff8c00720b */ /* 0x000fe40003f35000 */
[----:B------:R-:W2:Y:S11]  /*1df40*/  LDL.64 R2, [R1+0x418] ;  /* 0x0004180001027983 */ /* 0x000eb60000100a00 */
[----:B------:R-:W2:Y:S04]  /*1df50*/  @P1 LDL R143, [R1+0x450] ;  /* 0x00045000018f1983 */ /* 0x000ea80000100800 */
[----:B------:R-:W2:Y:S01]  /*1df60*/  @P1 LDL R145, [R1+0x434] ;  /* 0x0004340001911983 */ /* 0x000ea20000100800 */
[----:B------:R-:W-:-:S02]  /*1df70*/  IMAD.MOV.U32 R142, RZ, RZ, -0x800000 ;  /* 0xff800000ff8e7424 */ /* 0x000fc400078e00ff */
[----:B------:R-:W-:Y:S01]  /*1df80*/  IMAD.MOV.U32 R138, RZ, RZ, RZ ;  /* 0x000000ffff8a7224 */ /* 0x000fe200078e00ff */
[----:B------:R0:W-:Y:S08]  /*1df90*/  BAR.ARV R208, 0x100 ;  /* 0x000400d00000751d */ /* 0x0001f00000002000 */
[----:B------:R-:W-:Y:S06]  /*1dfa0*/  BAR.ARV 0x8, 0x180 ;  /* 0x0206000000007b1d */ /* 0x000fec0000002000 */
[----:B----4-:R-:W-:-:S13]  /*1dfb0*/  FSETP.NE.FTZ.AND P0, PT, R148, RZ, PT ;  /* 0x000000ff9400720b */ /* 0x010fda0003f15000 */
[----:B------:R-:W4:Y:S04]  /*1dfc0*/  @P0 LDL R139, [R1+0x450] ;  /* 0x00045000018b0983 */ /* 0x000f280000100800 */
[----:B------:R-:W2:Y:S01]  /*1dfd0*/  @P0 LDL R144, [R1+0x430] ;  /* 0x0004300001900983 */ /* 0x000ea20000100800 */
[----:B------:R-:W1:Y:S02]  /*1dfe0*/  @P0 MUFU.LG2 R141, R148 ;  /* 0x00000094008d0308 */ /* 0x000e640000000c00 */
[----:B-1----:R-:W-:-:S06]  /*1dff0*/  @P0 FMUL.FTZ R146, R141, 0.69314718246459960938 ;  /* 0x3f3172188d920820 */ /* 0x002fcc0000410000 */
[----:B------:R-:W1:Y:S08]  /*1e000*/  @P1 MUFU.LG2 R147, R140 ;  /* 0x0000008c00931308 */ /* 0x000e700000000c00 */
[----:B------:R-:W0:Y:S01]  /*1e010*/  @P0 MUFU.RCP R138, R148 ;  /* 0x00000094008a0308 */ /* 0x000e220000001000 */
[----:B---3--:R-:W-:Y:S02]  /*1e020*/  VIADD R0, R0, 0x1 ;  /* 0x0000000100007836 */ /* 0x008fe40000000000 */
[----:B-1----:R-:W-:Y:S01]  /*1e030*/  @P1 FMUL.FTZ R147, R147, 0.69314718246459960938 ;  /* 0x3f31721893931820 */ /* 0x002fe20000410000 */
[----:B------:R-:W-:Y:S01]  /*1e040*/  STL [R1+0x444], R140 ;  /* 0x0004448c01007387 */ /* 0x000fe20000100800 */
[-C--:B0-----:R-:W-:Y:S01]  /*1e050*/  FMUL.FTZ R135, R135, R138.reuse ;  /* 0x0000008a87877220 */ /* 0x081fe20000410000 */
[-C--:B------:R-:W-:Y:S01]  /*1e060*/  FMUL.FTZ R134, R134, R138.reuse ;  /* 0x0000008a86867220 */ /* 0x080fe20000410000 */
[-C--:B-----5:R-:W-:Y:S01]  /*1e070*/  FMUL.FTZ R133, R133, R138.reuse ;  /* 0x0000008a85857220 */ /* 0x0a0fe20000410000 */
        /* <DEDUP_REMOVED lines=61> */
[----:B------:R-:W-:Y:S04]  /*1e450*/  STL [R1+0x210], R136 ;  /* 0x0002108801007387 */ /* 0x000fe80000100800 */
[----:B------:R-:W-:Y:S04]  /*1e460*/  STL.64 [R1+0x220], R134 ;  /* 0x0002208601007387 */ /* 0x000fe80000100a00 */
        /* <DEDUP_REMOVED lines=31> */
[----:B------:R-:W-:Y:S04]  /*1e660*/  STL [R1+0x21c], R0 ;  /* 0x00021c0001007387 */ /* 0x000fe80000100800 */
[----:B------:R-:W-:Y:S01]  /*1e670*/  @!P2 STL [R1+0x210], RZ ;  /* 0x000210ff0100a387 */ /* 0x000fe20000100800 */
[----:B----4-:R-:W-:-:S04]  /*1e680*/  @P0 FMUL.FTZ R139, R139, 0.69314718246459960938 ;  /* 0x3f3172188b8b0820 */ /* 0x010fc80000410000 */
[----:B--2---:R-:W-:Y:S01]  /*1e690*/  @P0 FFMA.FTZ R142, R139, R144, R146 ;  /* 0x000000908b8e0223 */ /* 0x004fe20000010092 */
[----:B------:R-:W-:-:S06]  /*1e6a0*/  IMAD.MOV.U32 R139, RZ, RZ, RZ ;  /* 0x000000ffff8b7224 */ /* 0x000fcc00078e00ff */
[----:B------:R-:W0:Y:S01]  /*1e6b0*/  @P1 MUFU.RCP R139, R140 ;  /* 0x0000008c008b1308 */ /* 0x000e220000001000 */
[----:B------:R-:W-:Y:S01]  /*1e6c0*/  @P1 FMUL.FTZ R146, R143, 0.69314718246459960938 ;  /* 0x3f3172188f921820 */ /* 0x000fe20000410000 */
[----:B------:R-:W-:-:S03]  /*1e6d0*/  IMAD.MOV.U32 R144, RZ, RZ, -0x800000 ;  /* 0xff800000ff907424 */ /* 0x000fc600078e00ff */
[----:B------:R-:W-:Y:S01]  /*1e6e0*/  @P1 FFMA.FTZ R144, R146, R145, R147 ;  /* 0x0000009192901223 */ /* 0x000fe20000010093 */
[----:B------:R-:W-:Y:S01]  /*1e6f0*/  STL [R1+0x440], R142 ;  /* 0x0004408e01007387 */ /* 0x000fe20000100800 */
[-C--:B0-----:R-:W-:Y:S01]  /*1e700*/  FMUL.FTZ R15, R15, R139.reuse ;  /* 0x0000008b0f0f7220 */ /* 0x081fe20000410000 */
[-C--:B------:R-:W-:Y:S01]  /*1e710*/  FMUL.FTZ R14, R14, R139.reuse ;  /* 0x0000008b0e0e7220 */ /* 0x080fe20000410000 */
[-C--:B------:R-:W-:Y:S01]  /*1e720*/  FMUL.FTZ R13, R13, R139.reuse ;  /* 0x0000008b0d0d7220 */ /* 0x080fe20000410000 */
[-C--:B------:R-:W-:Y:S01]  /*1e730*/  FMUL.FTZ R12, R12, R139.reuse ;  /* 0x0000008b0c0c7220 */ /* 0x080fe20000410000 */
[-C--:B------:R-:W-:Y:S01]  /*1e740*/  FMUL.FTZ R71, R71, R139.reuse ;  /* 0x0000008b47477220 */ /* 0x080fe20000410000 */
[-C--:B------:R-:W-:Y:S01]  /*1e750*/  FMUL.FTZ R70, R70, R139.reuse ;  /* 0x0000008b46467220 */ /* 0x080fe20000410000 */
[----:B------:R-:W-:Y:S01]  /*1e760*/  STL.64 [R1+0x3b8], R14 ;  /* 0x0003b80e01007387 */ /* 0x000fe20000100a00 */
[-C--:B------:R-:W-:Y:S01]  /*1e770*/  FMUL.FTZ R69, R69, R139.reuse ;  /* 0x0000008b45457220 */ /* 0x080fe20000410000 */
[-C--:B------:R-:W-:Y:S01]  /*1e780*/  FMUL.FTZ R68, R68, R139.reuse ;  /* 0x0000008b44447220 */ /* 0x080fe20000410000 */
[-C--:B------:R-:W-:Y:S01]  /*1e790*/  FMUL.FTZ R67, R67, R139.reuse ;  /* 0x0000008b43437220 */ /* 0x080fe20000410000 */
[----:B------:R0:W-:Y:S01]  /*1e7a0*/  STL.64 [R1+0x3c8], R12 ;  /* 0x0003c80c01007387 */ /* 0x0001e20000100a00 */
        /* <DEDUP_REMOVED lines=55> */
[----:B0-----:R-:W-:Y:S01]  /*1eb20*/  VIADD R12, R137, 0x1 ;  /* 0x00000001890c7836 */ /* 0x001fe20000000000 */
[----:B------:R-:W-:Y:S01]  /*1eb30*/  @!P2 LOP3.LUT R14, R19, 0x1, RZ, 0x3c, !PT ;  /* 0x00000001130ea812 */ /* 0x000fe200078e3cff */
[----:B------:R0:W-:Y:S04]  /*1eb40*/  STL [R1+0x444], R144 ;  /* 0x0004449001007387 */ /* 0x0001e80000100800 */
[----:B------:R0:W-:Y:S04]  /*1eb50*/  STL.64 [R1+0x228], R70 ;  /* 0x0002284601007387 */ /* 0x0001e80000100a00 */
        /* <DEDUP_REMOVED lines=29> */
[----:B------:R0:W-:Y:S04]  /*1ed30*/  STL [R1+0x218], R12 ;  /* 0x0002180c01007387 */ /* 0x0001e80000100800 */
[----:B------:R0:W-:Y:S01]  /*1ed40*/  @!P2 STL [R1+0x214], R14 ;  /* 0x0002140e0100a387 */ /* 0x0001e20000100800 */
[----:B------:R-:W-:-:S13]  /*1ed50*/  PLOP3.LUT P0, PT, PT, PT, PT, 0x8, 0x0 ;  /* 0x000000000000781c */ /* 0x000fda0003f0e170 */
.L_x_11089:
[----:B------:R-:W1:Y:S08]  /*1ed60*/  S2UR UR4, SR_CgaCtaId ;  /* 0x00000000000479c3 */ /* 0x000e700000008800 */
[----:B------:R-:W-:Y:S06]  /*1ed70*/  BAR.SYNC.DEFER_BLOCKING 0x5, 0x180 ;  /* 0x0146000000007b1d */ /* 0x000fec0000010000 */
[----:B------:R-:W-:Y:S01]  /*1ed80*/  UMOV UR44, 0x400 ;  /* 0x00000400002c7882 */ /* 0x000fe20000000000 */
[----:B------:R-:W-:Y:S01]  /*1ed90*/  BSSY B0, `(.L_x_11186) ;  /* 0x0000281000007945 */ /* 0x000fe20003800000 */
[----:B-1----:R-:W-:-:S09]  /*1eda0*/  ULEA UR44, UR4, UR44, 0x18 ;  /* 0x0000002c042c7291 */ /* 0x002fd2000f8ec03f */
[----:B---3--:R-:W1:Y:S02]  /*1edb0*/  LDS R0, [UR44+0x324d0] ;  /* 0x0324d02cff007984 */ /* 0x008e640008000800 */
[----:B-1----:R-:W-:Y:S01]  /*1edc0*/  R2UR UR4, R0 ;  /* 0x00000000000472ca */ /* 0x002fe200000e0000 */
[----:B------:R-:W-:Y:S06]  /*1edd0*/  BAR.ARV 0x4, 0x180 ;  /* 0x0106000000007b1d */ /* 0x000fec0000002000 */
[----:B------:R-:W-:Y:S08]  /*1ede0*/  @P0 BRA `(.L_x_11187) ;  /* 0x0000001c001c0947 */ /* 0x000ff00003800000 */
[----:B------:R-:W2:Y:S01]  /*1edf0*/  LDL.128 R96, [R1+0x2c0] ;  /* 0x0002c00001607983 */ /* 0x000ea20000100c00 */
[----:B0-----:R-:W0:Y:S01]  /*1ee00*/  LDC R2, c[0x0][0xce8] ;  /* 0x00033a00ff027b82 */ /* 0x001e220000000800 */
[----:B------:R-:W-:Y:S02]  /*1ee10*/  ULDC UR5, c[0x0][0xb88] ;  /* 0x0002e20000057ab9 */ /* 0x000fe40000000800 */
[----:B------:R-:W3:Y:S04]  /*1ee20*/  LDL.128 R92, [R1+0x2d0] ;  /* 0x0002d000015c7983 */ /* 0x000ee80000100c00 */
[----:B------:R-:W4:Y:S04]  /*1ee30*/  LDL.128 R88, [R1+0x2e0] ;  /* 0x0002e00001587983 */ /* 0x000f280000100c00 */
        /* <DEDUP_REMOVED lines=28> */
[----:B------:R-:W4:Y:S01]  /*1f000*/  LDL.128 R8, [R1+0x410] ;  /* 0x0004100001087983 */ /* 0x000f220000100c00 */
[----:B------:R-:W-:Y:S01]  /*1f010*/  VIADD R19, R204, UR39 ;  /* 0x00000027cc137c36 */ /* 0x000fe20008000000 */
[----:B------:R-:W-:Y:S01]  /*1f020*/  LOP3.LUT P0, RZ, R212, 0x3, RZ, 0xc0, !PT ;  /* 0x00000003d4ff7812 */ /* 0x000fe2000780c0ff */
[----:B0-----:R-:W-:Y:S01]  /*1f030*/  IMAD R0, R2, UR5, RZ ;  /* 0x0000000502007c24 */ /* 0x001fe2000f8e02ff */
[----:B------:R-:W-:-:S02]  /*1f040*/  IADD3 R141, P6, R188, 0x8000, RZ ;  /* 0x00008000bc8d7810 */ /* 0x000fc40007fde0ff */
[C---:B------:R-:W-:Y:S02]  /*1f050*/  IADD3 R143, P1, R188.reuse, 0x8020, RZ ;  /* 0x00008020bc8f7810 */ /* 0x040fe40007f3e0ff */
[C---:B------:R-:W-:Y:S02]  /*1f060*/  IADD3 R21, P5, R188.reuse, 0x4060, RZ ;  /* 0x00004060bc157810 */ /* 0x040fe40007fbe0ff */
[C---:B------:R-:W-:Y:S01]  /*1f070*/  LOP3.LUT R155, R188.reuse, 0x380, RZ, 0xc0, !PT ;  /* 0x00000380bc9b7812 */ /* 0x040fe200078ec0ff */
[----:B------:R-:W-:Y:S01]  /*1f080*/  USHF.R.S32.HI UR12, URZ, 0x1f, UR42 ;  /* 0x0000001f3f0c7899 */ /* 0x000fe2000801142a */
[----:B------:R-:W-:Y:S01]  /*1f090*/  ISETP.GE.OR P2, PT, R19, R0, P0 ;  /* 0x000000001300720c */ /* 0x000fe20000746670 */
[----:B------:R-:W-:Y:S01]  /*1f0a0*/  ULDC.64 UR8, c[0x0][0xc90] ;  /* 0x0003240000087ab9 */ /* 0x000fe20000000a00 */
[----:B------:R-:W-:Y:S01]  /*1f0b0*/  IADD3 R145, P3, R188, 0x8040, RZ ;  /* 0x00008040bc917810 */ /* 0x000fe20007f7e0ff */
[----:B------:R-:W-:Y:S01]  /*1f0c0*/  USHF.R.S32.HI UR13, URZ, 0x1f, UR38 ;  /* 0x0000001f3f0d7899 */ /* 0x000fe20008011426 */
[----:B------:R-:W-:-:S09]  /*1f0d0*/  ULDC.64 UR10, c[0x0][0xc98] ;  /* 0x00032600000a7ab9 */ /* 0x000fd20000000a00 */
[----:B------:R-:W4:Y:S01]  /*1f0e0*/  @!P2 LDL R3, [R1+0x440] ;  /* 0x000440000103a983 */ /* 0x000f220000100800 */
[----:B------:R-:W-:Y:S02]  /*1f0f0*/  LOP3.LUT R140, R141, 0x380, RZ, 0xc0, !PT ;  /* 0x000003808d8c7812 */ /* 0x000fe400078ec0ff */
[----:B------:R-:W-:Y:S02]  /*1f100*/  LOP3.LUT R142, R143, 0x380, RZ, 0xc0, !PT ;  /* 0x000003808f8e7812 */ /* 0x000fe400078ec0ff */
[----:B------:R-:W-:Y:S02]  /*1f110*/  SHF.R.U64 R140, R140, 0x3, RZ ;  /* 0x000000038c8c7819 */ /* 0x000fe400000012ff */
[----:B------:R-:W-:Y:S02]  /*1f120*/  SHF.R.U64 R146, R142, 0x3, RZ ;  /* 0x000000038e927819 */ /* 0x000fe400000012ff */
[----:B------:R-:W-:Y:S01]  /*1f130*/  LOP3.LUT R142, R140, R141, RZ, 0x3c, !PT ;  /* 0x0000008d8c8e7212 */ /* 0x000fe200078e3cff */
[----:B------:R-:W-:Y:S01]  /*1f140*/  IMAD.X R141, RZ, RZ, R189, P1 ;  /* 0x000000ffff8d7224 */ /* 0x000fe200008e06bd */
[----:B------:R-:W-:-:S04]  /*1f150*/  IADD3 R149, P1, R188, 0xc040, RZ ;  /* 0x0000c040bc957810 */ /* 0x000fc80007f3e0ff */
[----:B------:R-:W-:-:S04]  /*1f160*/  LOP3.LUT R148, R149, 0x380, RZ, 0xc0, !PT ;  /* 0x0000038095947812 */ /* 0x000fc800078ec0ff */
[----:B------:R-:W-:Y:S02]  /*1f170*/  SHF.R.U64 R148, R148, 0x3, RZ ;  /* 0x0000000394947819 */ /* 0x000fe400000012ff */
[----:B------:R-:W-:Y:S02]  /*1f180*/  LOP3.LUT R20, R21, 0x380, RZ, 0xc0, !PT ;  /* 0x0000038015147812 */ /* 0x000fe400078ec0ff */
[----:B------:R-:W-:Y:S01]  /*1f190*/  LOP3.LUT R148, R148, R149, RZ, 0x3c, !PT ;  /* 0x0000009594947212 */ /* 0x000fe200078e3cff */
[----:B------:R-:W-:Y:S01]  /*1f1a0*/  IMAD.X R149, RZ, RZ, R189, P1 ;  /* 0x000000ffff957224 */ /* 0x000fe200008e06bd */
[----:B------:R-:W-:Y:S02]  /*1f1b0*/  ISETP.NE.AND P1, PT, R2, 0x1, PT ;  /* 0x000000010200780c */ /* 0x000fe40003f25270 */
[----:B------:R-:W-:Y:S02]  /*1f1c0*/  SHF.R.U64 R155, R155, 0x3, RZ ;  /* 0x000000039b9b7819 */ /* 0x000fe400000012ff */
[----:B------:R-:W-:-:S02]  /*1f1d0*/  SHF.R.U64 R20, R20, 0x3, RZ ;  /* 0x0000000314147819 */ /* 0x000fc400000012ff */
[----:B------:R-:W-:Y:S01]  /*1f1e0*/  LOP3.LUT R154, R155, R188, RZ, 0x3c, !PT ;  /* 0x000000bc9b9a7212 */ /* 0x000fe200078e3cff */
[--C-:B------:R-:W-:Y:S01]  /*1f1f0*/  IMAD.MOV.U32 R155, RZ, RZ, R189.reuse ;  /* 0x000000ffff9b7224 */ /* 0x100fe200078e00bd */
[----:B------:R-:W-:Y:S01]  /*1f200*/  LOP3.LUT R20, R20, R21, RZ, 0x3c, !PT ;  /* 0x0000001514147212 */ /* 0x000fe200078e3cff */
[----:B------:R-:W-:-:S03]  /*1f210*/  IMAD.X R21, RZ, RZ, R189, P5 ;  /* 0x000000ffff157224 */ /* 0x000fc600028e06bd */
[----:B------:R-:W-:Y:S02]  /*1f220*/  MOV R155, R154 ;  /* 0x0000009a009b7202 */ /* 0x000fe40000000f00 */
[----:B------:R-:W-:Y:S02]  /*1f230*/  MOV R154, R20 ;  /* 0x00000014009a7202 */ /* 0x000fe40000000f00 */
[----:B------:R-:W0:Y:S01]  /*1f240*/  @P1 LDC R21, c[0x0][0xcec] ;  /* 0x00033b00ff151b82 */ /* 0x000e220000000800 */
[----:B------:R-:W-:Y:S02]  /*1f250*/  UIMAD UR5, UR12, UR8, URZ ;  /* 0x000000080c0572a4 */ /* 0x000fe4000f8e023f */
[----:B------:R-:W-:Y:S02]  /*1f260*/  UIMAD.WIDE.U32 UR6, UR42, UR8, URZ ;  /* 0x000000082a0672a5 */ /* 0x000fe4000f8e003f */
[----:B------:R-:W-:Y:S01]  /*1f270*/  UIMAD UR5, UR42, UR9, UR5 ;  /* 0x000000092a0572a4 */ /* 0x000fe2000f8e0205 */
[----:B------:R-:W-:Y:S01]  /*1f280*/  LOP3.LUT R144, R145, 0x380, RZ, 0xc0, !PT ;  /* 0x0000038091907812 */ /* 0x000fe200078ec0ff */
[----:B------:R-:W-:-:S02]  /*1f290*/  UIMAD UR8, UR13, UR10, URZ ;  /* 0x0000000a0d0872a4 */ /* 0x000fc4000f8e023f */
[----:B------:R-:W-:Y:S01]  /*1f2a0*/  UIADD3 UR7, UR7, UR5, URZ ;  /* 0x0000000507077290 */ /* 0x000fe2000fffe03f */
[----:B------:R-:W-:Y:S01]  /*1f2b0*/  SHF.R.U64 R144, R144, 0x3, RZ ;  /* 0x0000000390907819 */ /* 0x000fe200000012ff */
[----:B------:R-:W-:Y:S02]  /*1f2c0*/  UIMAD UR8, UR38, UR11, UR8 ;  /* 0x0000000b260872a4 */ /* 0x000fe4000f8e0208 */
[----:B------:R-:W-:Y:S01]  /*1f2d0*/  UIMAD.WIDE.U32 UR6, UR38, UR10, UR6 ;  /* 0x0000000a260672a5 */ /* 0x000fe2000f8e0006 */
[----:B------:R-:W-:Y:S01]  /*1f2e0*/  LOP3.LUT R140, R146, R143, RZ, 0x3c, !PT ;  /* 0x0000008f928c7212 */ /* 0x000fe200078e3cff */
[--C-:B------:R-:W-:Y:S01]  /*1f2f0*/  IMAD.X R143, RZ, RZ, R189.reuse, P6 ;  /* 0x000000ffff8f7224 */ /* 0x100fe200030e06bd */
[----:B------:R-:W-:Y:S02]  /*1f300*/  LOP3.LUT R152, R144, R145, RZ, 0x3c, !PT ;  /* 0x0000009190987212 */ /* 0x000fe400078e3cff */
[C---:B------:R-:W-:Y:S01]  /*1f310*/  IADD3 R151, P4, R188.reuse, 0x8060, RZ ;  /* 0x00008060bc977810 */ /* 0x040fe20007f9e0ff */
[----:B------:R-:W-:Y:S01]  /*1f320*/  IMAD.X R153, RZ, RZ, R189, P3 ;  /* 0x000000ffff997224 */ /* 0x000fe200018e06bd */
[C---:B------:R-:W-:Y:S01]  /*1f330*/  IADD3 R145, P5, R188.reuse, 0xc000, RZ ;  /* 0x0000c000bc917810 */ /* 0x040fe20007fbe0ff */
[----:B------:R-:W-:Y:S01]  /*1f340*/  VIADD R19, R19, 0x8 ;  /* 0x0000000813137836 */ /* 0x000fe20000000000 */
[----:B------:R-:W-:Y:S01]  /*1f350*/  IADD3 R147, P6, R188, 0xc020, RZ ;  /* 0x0000c020bc937810 */ /* 0x000fe20007fde0ff */
[----:B------:R-:W-:Y:S01]  /*1f360*/  ULDC.64 UR10, c[0x0][0xbf0] ;  /* 0x0002fc00000a7ab9 */ /* 0x000fe20000000a00 */
[----:B------:R-:W-:-:S02]  /*1f370*/  LOP3.LUT R150, R151, 0x380, RZ, 0xc0, !PT ;  /* 0x0000038097967812 */ /* 0x000fc400078ec0ff */
[----:B------:R-:W-:Y:S02]  /*1f380*/  LOP3.LUT R144, R145, 0x380, RZ, 0xc0, !PT ;  /* 0x0000038091907812 */ /* 0x000fe400078ec0ff */
[----:B------:R-:W-:Y:S02]  /*1f390*/  LOP3.LUT R146, R147, 0x380, RZ, 0xc0, !PT ;  /* 0x0000038093927812 */ /* 0x000fe400078ec0ff */
        /* <DEDUP_REMOVED lines=9> */
[----:B------:R-:W-:-:S02]  /*1f430*/  MOV R142, R142 ;  /* 0x0000008e008e7202 */ /* 0x000fc40000000f00 */
[----:B------:R-:W-:Y:S02]  /*1f440*/  MOV R140, R140 ;  /* 0x0000008c008c7202 */ /* 0x000fe40000000f00 */
[----:B------:R-:W-:Y:S02]  /*1f450*/  MOV R152, R152 ;  /* 0x0000009800987202 */ /* 0x000fe40000000f00 */
[----:B------:R-:W-:Y:S02]  /*1f460*/  MOV R20, R150 ;  /* 0x0000009600147202 */ /* 0x000fe40000000f00 */
[----:B------:R-:W-:Y:S02]  /*1f470*/  MOV R144, R144 ;  /* 0x0000009000907202 */ /* 0x000fe40000000f00 */
[----:B------:R-:W-:Y:S02]  /*1f480*/  MOV R146, R146 ;  /* 0x0000009200927202 */ /* 0x000fe40000000f00 */
[----:B--2---:R-:W-:-:S02]  /*1f490*/  F2FP.F16.F32.PACK_AB R96, R97, R96 ;  /* 0x000000606160723e */ /* 0x004fc400000000ff */
[----:B------:R-:W-:Y:S02]  /*1f4a0*/  F2FP.F16.F32.PACK_AB R97, R99, R98 ;  /* 0x000000626361723e */ /* 0x000fe400000000ff */
[----:B---3--:R-:W-:Y:S02]  /*1f4b0*/  F2FP.F16.F32.PACK_AB R98, R93, R92 ;  /* 0x0000005c5d62723e */ /* 0x008fe400000000ff */
[----:B------:R-:W1:Y:S01]  /*1f4c0*/  @P1 LDC R93, c[0x0][0xcf0] ;  /* 0x00033c00ff5d1b82 */ /* 0x000e620000000800 */
[----:B----4-:R-:W-:Y:S02]  /*1f4d0*/  F2FP.F16.F32.PACK_AB R88, R89, R88 ;  /* 0x000000585958723e */ /* 0x010fe400000000ff */
[----:B------:R-:W-:Y:S02]  /*1f4e0*/  F2FP.F16.F32.PACK_AB R89, R91, R90 ;  /* 0x0000005a5b59723e */ /* 0x000fe400000000ff */
[----:B------:R-:W-:Y:S01]  /*1f4f0*/  F2FP.F16.F32.PACK_AB R90, R85, R84 ;  /* 0x00000054555a723e */ /* 0x000fe200000000ff */
[----:B------:R-:W-:Y:S01]  /*1f500*/  VIADD R84, R236, UR39 ;  /* 0x00000027ec547c36 */ /* 0x000fe20008000000 */
[----:B------:R-:W-:-:S02]  /*1f510*/  F2FP.F16.F32.PACK_AB R80, R81, R80 ;  /* 0x000000505150723e */ /* 0x000fc400000000ff */
[----:B------:R-:W-:Y:S02]  /*1f520*/  F2FP.F16.F32.PACK_AB R81, R83, R82 ;  /* 0x000000525351723e */ /* 0x000fe400000000ff */
[----:B------:R-:W-:Y:S01]  /*1f530*/  F2FP.F16.F32.PACK_AB R82, R77, R76 ;  /* 0x0000004c4d52723e */ /* 0x000fe200000000ff */
[----:B0-----:R-:W-:-:S04]  /*1f540*/  @P1 IMAD.HI.U32 R76, R84, R21, RZ ;  /* 0x00000015544c1227 */ /* 0x001fc800078e00ff */
[----:B------:R-:W-:Y:S01]  /*1f550*/  IMAD.MOV.U32 R21, RZ, RZ, R84 ;  /* 0x000000ffff157224 */ /* 0x000fe200078e0054 */
[----:B-1----:R-:W-:Y:S02]  /*1f560*/  @P1 SHF.R.U32.HI R21, RZ, R93, R76 ;  /* 0x0000005dff151219 */ /* 0x002fe4000001164c */
[----:B------:R-:W-:-:S03]  /*1f570*/  F2FP.F16.F32.PACK_AB R72, R73, R72 ;  /* 0x000000484948723e */ /* 0x000fc600000000ff */
[--C-:B------:R-:W-:Y:S01]  /*1f580*/  IMAD.MOV R77, RZ, RZ, -R21.reuse ;  /* 0x000000ffff4d7224 */ /* 0x100fe200078e0a15 */
[----:B------:R-:W-:Y:S02]  /*1f590*/  F2FP.F16.F32.PACK_AB R73, R75, R74 ;  /* 0x0000004a4b49723e */ /* 0x000fe400000000ff */
[----:B------:R-:W-:Y:S01]  /*1f5a0*/  F2FP.F16.F32.PACK_AB R75, R59, R58 ;  /* 0x0000003a3b4b723e */ /* 0x000fe200000000ff */
[----:B------:R-:W-:Y:S01]  /*1f5b0*/  IMAD R59, R2, R77, R84 ;  /* 0x0000004d023b7224 */ /* 0x000fe200078e0254 */
[----:B------:R-:W-:Y:S01]  /*1f5c0*/  F2FP.F16.F32.PACK_AB R74, R57, R56 ;  /* 0x00000038394a723e */ /* 0x000fe200000000ff */
[----:B------:R-:W-:Y:S01]  /*1f5d0*/  IMAD.U32 R58, RZ, RZ, UR8 ;  /* 0x00000008ff3a7e24 */ /* 0x000fe2000f8e00ff */
[----:B------:R-:W-:Y:S01]  /*1f5e0*/  SHF.R.S32.HI R57, RZ, 0x1f, R21 ;  /* 0x0000001fff397819 */ /* 0x000fe20000011415 */
[----:B------:R-:W-:Y:S01]  /*1f5f0*/  ULDC.64 UR8, c[0x0][0xbe8] ;  /* 0x0002fa0000087ab9 */ /* 0x000fe20000000a00 */
[----:B------:R-:W-:Y:S02]  /*1f600*/  IADD3 R56, P3, R21, UR6, RZ ;  /* 0x0000000615387c10 */ /* 0x000fe4000ff7e0ff */
[----:B------:R-:W-:-:S02]  /*1f610*/  F2FP.F16.F32.PACK_AB R136, R137, R136 ;  /* 0x000000888988723e */ /* 0x000fc400000000ff */
[----:B------:R-:W-:Y:S02]  /*1f620*/  SHF.R.S32.HI R21, RZ, 0x1f, R59 ;  /* 0x0000001fff157819 */ /* 0x000fe4000001143b */
[----:B------:R-:W-:Y:S02]  /*1f630*/  F2FP.F16.F32.PACK_AB R137, R139, R138 ;  /* 0x0000008a8b89723e */ /* 0x000fe400000000ff */
[----:B------:R-:W-:Y:S02]  /*1f640*/  F2FP.F16.F32.PACK_AB R128, R129, R128 ;  /* 0x000000808180723e */ /* 0x000fe400000000ff */
[----:B------:R-:W-:Y:S02]  /*1f650*/  F2FP.F16.F32.PACK_AB R138, R133, R132 ;  /* 0x00000084858a723e */ /* 0x000fe400000000ff */
[----:B------:R-:W-:Y:S01]  /*1f660*/  F2FP.F16.F32.PACK_AB R139, R135, R134 ;  /* 0x00000086878b723e */ /* 0x000fe200000000ff */
[----:B------:R-:W-:Y:S01]  /*1f670*/  BAR.SYNC.DEFER_BLOCKING 0x1, 0x100 ;  /* 0x0044000000007b1d */ /* 0x000fe20000010000 */
[----:B------:R-:W-:-:S02]  /*1f680*/  F2FP.F16.F32.PACK_AB R129, R131, R130 ;  /* 0x000000828381723e */ /* 0x000fc400000000ff */
[----:B------:R-:W-:Y:S02]  /*1f690*/  F2FP.F16.F32.PACK_AB R120, R121, R120 ;  /* 0x000000787978723e */ /* 0x000fe400000000ff */
[----:B------:R-:W-:Y:S01]  /*1f6a0*/  IADD3.X R57, R57, UR7, R58, P3, !PT ;  /* 0x0000000739397c10 */ /* 0x000fe20009ffe43a */
[----:B------:R-:W-:Y:S01]  /*1f6b0*/  ULDC.64 UR6, c[0x0][0xc88] ;  /* 0x0003220000067ab9 */ /* 0x000fe20000000a00 */
[----:B------:R-:W-:Y:S02]  /*1f6c0*/  F2FP.F16.F32.PACK_AB R130, R125, R124 ;  /* 0x0000007c7d82723e */ /* 0x000fe400000000ff */
[----:B------:R-:W-:Y:S02]  /*1f6d0*/  F2FP.F16.F32.PACK_AB R131, R127, R126 ;  /* 0x0000007e7f83723e */ /* 0x000fe400000000ff */
[----:B------:R-:W-:Y:S02]  /*1f6e0*/  F2FP.F16.F32.PACK_AB R121, R123, R122 ;  /* 0x0000007a7b79723e */ /* 0x000fe400000000ff */
[----:B------:R-:W-:Y:S01]  /*1f6f0*/  F2FP.F16.F32.PACK_AB R112, R113, R112 ;  /* 0x000000707170723e */ /* 0x000fe200000000ff */
[----:B------:R-:W-:Y:S01]  /*1f700*/  IMAD R58, R21, UR6, RZ ;  /* 0x00000006153a7c24 */ /* 0x000fe2000f8e02ff */
[----:B------:R-:W-:-:S02]  /*1f710*/  F2FP.F16.F32.PACK_AB R122, R117, R116 ;  /* 0x00000074757a723e */ /* 0x000fc400000000ff */
[----:B------:R-:W-:Y:S02]  /*1f720*/  F2FP.F16.F32.PACK_AB R123, R119, R118 ;  /* 0x00000076777b723e */ /* 0x000fe400000000ff */
[----:B------:R-:W-:Y:S02]  /*1f730*/  F2FP.F16.F32.PACK_AB R113, R115, R114 ;  /* 0x000000727371723e */ /* 0x000fe400000000ff */
        /* <DEDUP_REMOVED lines=8> */
[----:B------:R-:W-:Y:S01]  /*1f7c0*/  F2FP.F16.F32.PACK_AB R99, R95, R94 ;  /* 0x0000005e5f63723e */ /* 0x000fe200000000ff */
[----:B------:R-:W-:Y:S01]  /*1f7d0*/  IMAD.WIDE.U32 R56, R59, UR6, R56 ;  /* 0x000000063b387c25 */ /* 0x000fe2000f8e0038 */
[----:B------:R-:W-:Y:S01]  /*1f7e0*/  F2FP.F16.F32.PACK_AB R91, R87, R86 ;  /* 0x00000056575b723e */ /* 0x000fe200000000ff */
[----:B------:R-:W-:Y:S01]  /*1f7f0*/  STSM.16.M88.4 [R234], R120 ;  /* 0x00000078ea007844 */ /* 0x000fe20000000200 */
[----:B------:R-:W-:Y:S01]  /*1f800*/  F2FP.F16.F32.PACK_AB R83, R79, R78 ;  /* 0x0000004e4f53723e */ /* 0x000fe200000000ff */
[----:B------:R-:W-:Y:S01]  /*1f810*/  IMAD R21, R59, UR7, R58 ;  /* 0x000000073b157c24 */ /* 0x000fe2000f8e023a */
[----:B------:R-:W-:Y:S01]  /*1f820*/  F2FP.F16.F32.PACK_AB R52, R53, R52 ;  /* 0x000000343534723e */ /* 0x000fe200000000ff */
[----:B------:R-:W-:Y:S01]  /*1f830*/  STSM.16.M88.4 [R233], R112 ;  /* 0x00000070e9007844 */ /* 0x000fe20000000200 */
[----:B------:R-:W-:Y:S01]  /*1f840*/  F2FP.F16.F32.PACK_AB R53, R55, R54 ;  /* 0x000000363735723e */ /* 0x000fe200000000ff */
[----:B------:R-:W-:Y:S01]  /*1f850*/  ULDC.64 UR6, c[0x0][0xc50] ;  /* 0x0003140000067ab9 */ /* 0x000fe20000000a00 */
        /* <DEDUP_REMOVED lines=8> */
[----:B------:R-:W-:Y:S01]  /*1f8e0*/  F2FP.F16.F32.PACK_AB R66, R61, R60 ;  /* 0x0000003c3d42723e */ /* 0x000fe200000000ff */
[----:B------:R-:W-:Y:S01]  /*1f8f0*/  IMAD.IADD R21, R57, 0x1, R21 ;  /* 0x0000000139157824 */ /* 0x000fe200078e0215 */
[----:B------:R-:W-:Y:S02]  /*1f900*/  F2FP.F16.F32.PACK_AB R67, R63, R62 ;  /* 0x0000003e3f43723e */ /* 0x000fe400000000ff */
[----:B------:R-:W-:Y:S01]  /*1f910*/  F2FP.F16.F32.PACK_AB R49, R51, R50 ;  /* 0x000000323331723e */ /* 0x000fe200000000ff */
[----:B------:R-:W-:Y:S01]  /*1f920*/  STSM.16.M88.4 [R154], R80 ;  /* 0x000000509a007844 */ /* 0x000fe20000000200 */
[----:B------:R-:W-:-:S02]  /*1f930*/  F2FP.F16.F32.PACK_AB R50, R45, R44 ;  /* 0x0000002c2d32723e */ /* 0x000fc400000000ff */
[----:B------:R-:W-:Y:S02]  /*1f940*/  F2FP.F16.F32.PACK_AB R51, R47, R46 ;  /* 0x0000002e2f33723e */ /* 0x000fe400000000ff */
[----:B------:R-:W-:Y:S01]  /*1f950*/  F2FP.F16.F32.PACK_AB R36, R37, R36 ;  /* 0x000000242524723e */ /* 0x000fe200000000ff */
[----:B------:R-:W-:Y:S01]  /*1f960*/  STSM.16.M88.4 [R142], R72 ;  /* 0x000000488e007844 */ /* 0x000fe20000000200 */
[----:B------:R-:W-:Y:S02]  /*1f970*/  LEA R58, P3, R56, UR6, 0x2 ;  /* 0x00000006383a7c11 */ /* 0x000fe4000f8610ff */
[----:B------:R-:W-:Y:S02]  /*1f980*/  F2FP.F16.F32.PACK_AB R44, R5, R4 ;  /* 0x00000004052c723e */ /* 0x000fe400000000ff */
        /* <DEDUP_REMOVED lines=14> */
[----:B------:R-:W-:Y:S01]  /*1fa70*/  F2FP.F16.F32.PACK_AB R13, R15, R14 ;  /* 0x0000000e0f0d723e */ /* 0x000fe200000000ff */
[----:B------:R-:W-:Y:S01]  /*1fa80*/  STSM.16.M88.4 [R20], R48 ;  /* 0x0000003014007844 */ /* 0x000fe20000000200 */
[----:B------:R-:W-:-:S02]  /*1fa90*/  F2FP.F16.F32.PACK_AB R14, R9, R8 ;  /* 0x00000008090e723e */ /* 0x000fc400000000ff */
[----:B------:R-:W-:Y:S01]  /*1faa0*/  F2FP.F16.F32.PACK_AB R15, R11, R10 ;  /* 0x0000000a0b0f723e */ /* 0x000fe200000000ff */
[----:B------:R-:W-:Y:S01]  /*1fab0*/  STSM.16.M88.4 [R144], R44 ;  /* 0x0000002c90007844 */ /* 0x000fe20000000200 */
[----:B------:R-:W-:-:S03]  /*1fac0*/  LEA.HI.X R21, R56, UR7, R21, 0x2, P3 ;  /* 0x0000000738157c11 */ /* 0x000fc600098f1415 */
[----:B------:R-:W-:Y:S04]  /*1fad0*/  STSM.16.M88.4 [R146], R36 ;  /* 0x0000002492007844 */ /* 0x000fe80000000200 */
[----:B------:R-:W-:Y:S04]  /*1fae0*/  STSM.16.M88.4 [R148], R28 ;  /* 0x0000001c94007844 */ /* 0x000fe80000000200 */
[----:B------:R-:W-:Y:S04]  /*1faf0*/  STSM.16.M88.4 [R228], R12 ;  /* 0x0000000ce4007844 */ /* 0x000fe80000000200 */
[----:B------:R-:W-:Y:S04]  /*1fb00*/  SHFL.IDX PT, R56, R58, RZ, 0x1c1f ;  /* 0x001c1fff3a387589 */ /* 0x000fe800000e0000 */
[----:B------:R-:W0:Y:S01]  /*1fb10*/  SHFL.IDX PT, R57, R21, RZ, 0x1c1f ;  /* 0x001c1fff15397589 */ /* 0x000e2200000e0000 */
[----:B------:R-:W-:Y:S01]  /*1fb20*/  BAR.SYNC.DEFER_BLOCKING 0x1, 0x100 ;  /* 0x0044000000007b1d */ /* 0x000fe20000010000 */
[----:B------:R-:W-:-:S05]  /*1fb30*/  ISETP.GE.OR P0, PT, R19, R0, P0 ;  /* 0x000000001300720c */ /* 0x000fca0000706670 */
[----:B0-----:R0:W-:Y:S08]  /*1fb40*/  @!P2 ST.E desc[UR48][R56.64], R3 ;  /* 0x000000033800a985 */ /* 0x0011f0000c101930 */
[----:B------:R-:W2:Y:S01]  /*1fb50*/  @!P0 LDL R19, [R1+0x444] ;  /* 0x0004440001138983 */ /* 0x000ea20000100800 */
[----:B------:R-:W-:Y:S02]  /*1fb60*/  IMAD R4, R210, 0x40, R194 ;  /* 0x00000040d2047824 */ /* 0x000fe400078e02c2 */
[----:B------:R-:W-:-:S04]  /*1fb70*/  IMAD.MOV.U32 R5, RZ, RZ, 0x2 ;  /* 0x00000002ff057424 */ /* 0x000fc800078e00ff */
[----:B------:R-:W-:-:S03]  /*1fb80*/  IMAD.WIDE R4, R4, R5, UR36 ;  /* 0x0000002404047e25 */ /* 0x000fc6000f8e0205 */
[----:B------:R-:W-:-:S04]  /*1fb90*/  IADD3 R33, P6, R4, 0x5000, RZ ;  /* 0x0000500004217810 */ /* 0x000fc80007fde0ff */
[----:B------:R-:W-:-:S04]  /*1fba0*/  LOP3.LUT R32, R33, 0x380, RZ, 0xc0, !PT ;  /* 0x0000038021207812 */ /* 0x000fc800078ec0ff */
[----:B------:R-:W-:-:S04]  /*1fbb0*/  SHF.R.U64 R32, R32, 0x3, RZ ;  /* 0x0000000320207819 */ /* 0x000fc800000012ff */
[----:B------:R-:W-:Y:S01]  /*1fbc0*/  LOP3.LUT R32, R32, R33, RZ, 0x3c, !PT ;  /* 0x0000002120207212 */ /* 0x000fe200078e3cff */
[----:B------:R-:W-:Y:S01]  /*1fbd0*/  IMAD.X R33, RZ, RZ, R5, P6 ;  /* 0x000000ffff217224 */ /* 0x000fe200030e0605 */
[C---:B------:R-:W-:Y:S02]  /*1fbe0*/  IADD3 R53, P6, R4.reuse, 0xa000, RZ ;  /* 0x0000a00004357810 */ /* 0x040fe40007fde0ff */
[----:B------:R-:W-:Y:S02]  /*1fbf0*/  IADD3 R7, P3, R4, 0x2000, RZ ;  /* 0x0000200004077810 */ /* 0x000fe40007f7e0ff */
[----:B------:R-:W-:Y:S02]  /*1fc00*/  LOP3.LUT R52, R53, 0x380, RZ, 0xc0, !PT ;  /* 0x0000038035347812 */ /* 0x000fe400078ec0ff */
[----:B------:R-:W-:Y:S01]  /*1fc10*/  LOP3.LUT R6, R7, 0x380, RZ, 0xc0, !PT ;  /* 0x0000038007067812 */ /* 0x000fe200078ec0ff */
[----:B------:R-:W-:Y:S01]  /*1fc20*/  SHFL.IDX PT, R20, R58, 0x1, 0x1c1f ;  /* 0x003c1f003a147f89 */ /* 0x000fe200000e0000 */
[----:B------:R-:W-:-:S02]  /*1fc30*/  SHF.R.U64 R52, R52, 0x3, RZ ;  /* 0x0000000334347819 */ /* 0x000fc400000012ff */
[----:B------:R-:W-:Y:S01]  /*1fc40*/  SHF.R.U64 R6, R6, 0x3, RZ ;  /* 0x0000000306067819 */ /* 0x000fe200000012ff */
[----:B------:R-:W2:Y:S01]  /*1fc50*/  SHFL.IDX PT, R21, R21, 0x1, 0x1c1f ;  /* 0x003c1f0015157f89 */ /* 0x000ea200000e0000 */
[----:B------:R-:W-:Y:S01]  /*1fc60*/  LOP3.LUT R52, R52, R53, RZ, 0x3c, !PT ;  /* 0x0000003534347212 */ /* 0x000fe200078e3cff */
[----:B------:R-:W-:Y:S01]  /*1fc70*/  IMAD.X R53, RZ, RZ, R5, P6 ;  /* 0x000000ffff357224 */ /* 0x000fe200030e0605 */
[----:B------:R-:W-:Y:S02]  /*1fc80*/  LOP3.LUT R12, R6, R7, RZ, 0x3c, !PT ;  /* 0x00000007060c7212 */ /* 0x000fe400078e3cff */
[----:B------:R-:W-:-:S04]  /*1fc90*/  IADD3 R6, P6, R4, 0xf000, RZ ;  /* 0x0000f00004067810 */ /* 0x000fc80007fde0ff */
[----:B0-----:R-:W-:Y:S02]  /*1fca0*/  LOP3.LUT R3, R6, 0x380, RZ, 0xc0, !PT ;  /* 0x0000038006037812 */ /* 0x001fe400078ec0ff */
[C---:B------:R-:W-:Y:S02]  /*1fcb0*/  IADD3 R9, P2, R4.reuse, 0x1000, RZ ;  /* 0x0000100004097810 */ /* 0x040fe40007f5e0ff */
[----:B------:R-:W-:Y:S02]  /*1fcc0*/  SHF.R.U64 R3, R3, 0x3, RZ ;  /* 0x0000000303037819 */ /* 0x000fe400000012ff */
[C---:B------:R-:W-:Y:S02]  /*1fcd0*/  IADD3 R25, P4, R4.reuse, 0x3000, RZ ;  /* 0x0000300004197810 */ /* 0x040fe40007f9e0ff */
[----:B------:R-:W-:Y:S02]  /*1fce0*/  IADD3 R29, P5, R4, 0x4000, RZ ;  /* 0x00004000041d7810 */ /* 0x000fe40007fbe0ff */
[----:B------:R-:W-:-:S02]  /*1fcf0*/  LOP3.LUT R8, R9, 0x380, RZ, 0xc0, !PT ;  /* 0x0000038009087812 */ /* 0x000fc400078ec0ff */
[----:B------:R-:W-:Y:S02]  /*1fd00*/  LOP3.LUT R24, R25, 0x380, RZ, 0xc0, !PT ;  /* 0x0000038019187812 */ /* 0x000fe400078ec0ff */
[----:B------:R-:W-:Y:S02]  /*1fd10*/  LOP3.LUT R28, R29, 0x380, RZ, 0xc0, !PT ;  /* 0x000003801d1c7812 */ /* 0x000fe400078ec0ff */
[----:B------:R-:W-:Y:S02]  /*1fd20*/  LOP3.LUT R72, R3, R6, RZ, 0x3c, !PT ;  /* 0x0000000603487212 */ /* 0x000fe400078e3cff */
[----:B------:R-:W0:Y:S01]  /*1fd30*/  @P1 LDC R3, c[0x0][0xcec] ;  /* 0x00033b00ff031b82 */ /* 0x000e220000000800 */
[----:B------:R-:W-:Y:S02]  /*1fd40*/  SHF.R.U64 R8, R8, 0x3, RZ ;  /* 0x0000000308087819 */ /* 0x000fe400000012ff */
[----:B------:R-:W-:Y:S02]  /*1fd50*/  SHF.R.U64 R24, R24, 0x3, RZ ;  /* 0x0000000318187819 */ /* 0x000fe400000012ff */
[----:B------:R-:W-:Y:S01]  /*1fd60*/  SHF.R.U64 R28, R28, 0x3, RZ ;  /* 0x000000031c1c7819 */ /* 0x000fe200000012ff */
        /* <DEDUP_REMOVED lines=10> */
[----:B------:R-:W-:Y:S02]  /*1fe10*/  IADD3 R49, P5, R4, 0x9000, RZ ;  /* 0x0000900004317810 */ /* 0x000fe40007fbe0ff */
[----:B------:R-:W-:Y:S02]  /*1fe20*/  LOP3.LUT R36, R37, 0x380, RZ, 0xc0, !PT ;  /* 0x0000038025247812 */ /* 0x000fe400078ec0ff */
[----:B------:R-:W-:Y:S02]  /*1fe30*/  LOP3.LUT R40, R41, 0x380, RZ, 0xc0, !PT ;  /* 0x0000038029287812 */ /* 0x000fe400078ec0ff */
[----:B------:R-:W-:-:S02]  /*1fe40*/  LOP3.LUT R44, R45, 0x380, RZ, 0xc0, !PT ;  /* 0x000003802d2c7812 */ /* 0x000fc400078ec0ff */
[----:B------:R-:W-:Y:S01]  /*1fe50*/  LOP3.LUT R48, R49, 0x380, RZ, 0xc0, !PT ;  /* 0x0000038031307812 */ /* 0x000fe200078ec0ff */
[----:B------:R-:W-:Y:S01]  /*1fe60*/  UIMAD UR5, UR12, UR8, URZ ;  /* 0x000000080c0572a4 */ /* 0x000fe2000f8e023f */
[----:B------:R-:W-:Y:S02]  /*1fe70*/  SHF.R.U64 R36, R36, 0x3, RZ ;  /* 0x0000000324247819 */ /* 0x000fe400000012ff */
[----:B------:R-:W-:Y:S02]  /*1fe80*/  SHF.R.U64 R40, R40, 0x3, RZ ;  /* 0x0000000328287819 */ /* 0x000fe400000012ff */
[----:B------:R-:W-:Y:S02]  /*1fe90*/  SHF.R.U64 R44, R44, 0x3, RZ ;  /* 0x000000032c2c7819 */ /* 0x000fe400000012ff */
[----:B------:R-:W-:Y:S01]  /*1fea0*/  SHF.R.U64 R48, R48, 0x3, RZ ;  /* 0x0000000330307819 */ /* 0x000fe200000012ff */
[----:B------:R-:W-:Y:S01]  /*1feb0*/  VIADD R78, R211, UR39 ;  /* 0x00000027d34e7c36 */ /* 0x000fe20008000000 */
[----:B------:R-:W-:Y:S01]  /*1fec0*/  LOP3.LUT R36, R36, R37, RZ, 0x3c, !PT ;  /* 0x0000002524247212 */ /* 0x000fe200078e3cff */
[----:B------:R-:W-:Y:S01]  /*1fed0*/  UIMAD.WIDE.U32 UR6, UR42, UR8, URZ ;  /* 0x000000082a0672a5 */ /* 0x000fe2000f8e003f */
[----:B------:R-:W-:Y:S01]  /*1fee0*/  LOP3.LUT R40, R40, R41, RZ, 0x3c, !PT ;  /* 0x0000002928287212 */ /* 0x000fe200078e3cff */
[----:B------:R-:W-:Y:S01]  /*1fef0*/  UIMAD UR5, UR42, UR9, UR5 ;  /* 0x000000092a0572a4 */ /* 0x000fe2000f8e0205 */
[----:B------:R-:W-:Y:S01]  /*1ff00*/  LOP3.LUT R44, R44, R45, RZ, 0x3c, !PT ;  /* 0x0000002d2c2c7212 */ /* 0x000fe200078e3cff */
[--C-:B------:R-:W-:Y:S01]  /*1ff10*/  IMAD.X R37, RZ, RZ, R5.reuse, P2 ;  /* 0x000000ffff257224 */ /* 0x100fe200010e0605 */
[----:B------:R-:W-:Y:S01]  /*1ff20*/  LOP3.LUT R48, R48, R49, RZ, 0x3c, !PT ;  /* 0x0000003130307212 */ /* 0x000fe200078e3cff */
[--C-:B------:R-:W-:Y:S01]  /*1ff30*/  IMAD.X R41, RZ, RZ, R5.reuse, P3 ;  /* 0x000000ffff297224 */ /* 0x100fe200018e0605 */
[C---:B------:R-:W-:Y:S01]  /*1ff40*/  IADD3 R57, P2, R4.reuse, 0xb000, RZ ;  /* 0x0000b00004397810 */ /* 0x040fe20007f5e0ff */
[--C-:B------:R-:W-:Y:S01]  /*1ff50*/  IMAD.X R45, RZ, RZ, R5.reuse, P4 ;  /* 0x000000ffff2d7224 */ /* 0x100fe200020e0605 */
[C---:B------:R-:W-:Y:S01]  /*1ff60*/  IADD3 R61, P3, R4.reuse, 0xc000, RZ ;  /* 0x0000c000043d7810 */ /* 0x040fe20007f7e0ff */
[----:B------:R-:W-:Y:S01]  /*1ff70*/  IMAD.X R49, RZ, RZ, R5, P5 ;  /* 0x000000ffff317224 */ /* 0x000fe200028e0605 */
[----:B------:R-:W-:Y:S01]  /*1ff80*/  IADD3 R65, P4, R4, 0xd000, RZ ;  /* 0x0000d00004417810 */ /* 0x000fe20007f9e0ff */
[----:B0-----:R-:W-:Y:S01]  /*1ff90*/  @P1 IMAD.HI.U32 R3, R78, R3, RZ ;  /* 0x000000034e031227 */ /* 0x001fe200078e00ff */
[----:B------:R-:W-:Y:S01]  /*1ffa0*/  IADD3 R69, P5, R4, 0xe000, RZ ;  /* 0x0000e00004457810 */ /* 0x000fe20007fbe0ff */
[----:B------:R-:W-:-:S02]  /*1ffb0*/  UIMAD UR8, UR13, UR10, URZ ;  /* 0x0000000a0d0872a4 */ /* 0x000fc4000f8e023f */
[----:B------:R-:W-:Y:S01]  /*1ffc0*/  UIADD3 UR7, UR7, UR5, URZ ;  /* 0x0000000507077290 */ /* 0x000fe2000fffe03f */
[----:B------:R-:W-:Y:S02]  /*1ffd0*/  LOP3.LUT R56, R57, 0x380, RZ, 0xc0, !PT ;  /* 0x0000038039387812 */ /* 0x000fe400078ec0ff */
[----:B------:R-:W-:Y:S02]  /*1ffe0*/  LOP3.LUT R60, R61, 0x380, RZ, 0xc0, !PT ;  /* 0x000003803d3c7812 */ /* 0x000fe400078ec0ff */
[----:B------:R-:W-:Y:S02]  /*1fff0*/  LOP3.LUT R64, R65, 0x380, RZ, 0xc0, !PT ;  /* 0x0000038041407812 */ /* 0x000fe400078ec0ff */
[----:B------:R-:W-:Y:S01]  /*20000*/  LOP3.LUT R68, R69, 0x380, RZ, 0xc0, !PT ;  /* 0x0000038045447812 */ /* 0x000fe200078ec0ff */
[----:B------:R-:W-:Y:S01]  /*20010*/  UIMAD UR5, UR38, UR11, UR8 ;  /* 0x0000000b260572a4 */ /* 0x000fe2000f8e0208 */
[----:B------:R-:W-:Y:S01]  /*20020*/  LOP3.LUT R7, R4, 0x380, RZ, 0xc0, !PT ;  /* 0x0000038004077812 */ /* 0x000fe200078ec0ff */
[----:B------:R-:W-:Y:S01]  /*20030*/  UIMAD.WIDE.U32 UR6, UR38, UR10, UR6 ;  /* 0x0000000a260672a5 */ /* 0x000fe2000f8e0006 */
[----:B------:R-:W-:Y:S01]  /*20040*/  SHF.R.U64 R56, R56, 0x3, RZ ;  /* 0x0000000338387819 */ /* 0x000fe200000012ff */
[----:B------:R-:W-:Y:S01]  /*20050*/  IMAD.X R73, RZ, RZ, R5, P6 ;  /* 0x000000ffff497224 */ /* 0x000fe200030e0605 */
[----:B------:R-:W-:-:S02]  /*20060*/  SHF.R.U64 R60, R60, 0x3, RZ ;  /* 0x000000033c3c7819 */ /* 0x000fc400000012ff */
[----:B------:R-:W-:Y:S02]  /*20070*/  SHF.R.U64 R64, R64, 0x3, RZ ;  /* 0x0000000340407819 */ /* 0x000fe400000012ff */
[----:B------:R-:W-:Y:S01]  /*20080*/  SHF.R.U64 R68, R68, 0x3, RZ ;  /* 0x0000000344447819 */ /* 0x000fe200000012ff */
[----:B------:R-:W-:Y:S01]  /*20090*/  UIADD3 UR5, UR7, UR5, URZ ;  /* 0x0000000507057290 */ /* 0x000fe2000fffe03f */
[----:B------:R-:W-:Y:S01]  /*200a0*/  SHF.R.U64 R7, R7, 0x3, RZ ;  /* 0x0000000307077819 */ /* 0x000fe200000012ff */
[----:B------:R-:W-:Y:S01]  /*200b0*/  ULDC.64 UR8, c[0x0][0xbe0] ;  /* 0x0002f80000087ab9 */ /* 0x000fe20000000a00 */
        /* <DEDUP_REMOVED lines=9> */
[----:B------:R-:W-:-:S05]  /*20150*/  VIADD R81, R210, UR39 ;  /* 0x00000027d2517c36 */ /* 0x000fca0008000000 */
[----:B------:R-:W-:Y:S01]  /*20160*/  ISETP.GE.AND P2, PT, R81, R0, PT ;  /* 0x000000005100720c */ /* 0x000fe20003f46270 */
[----:B------:R-:W-:Y:S01]  /*20170*/  BSSY B1, `(.L_x_11188) ;  /* 0x000004a000017945 */ /* 0x000fe20003800000 */
[----:B--2---:R0:W-:Y:S04]  /*20180*/  @!P0 ST.E desc[UR48][R20.64], R19 ;  /* 0x0000001314008985 */ /* 0x0041e8000c101930 */
[----:B------:R-:W5:Y:S04]  /*20190*/  LD.E.128 R4, desc[UR48][R4.64] ;  /* 0x0000003004047980 */ /* 0x000f68000c101d00 */
[----:B------:R-:W5:Y:S01]  /*201a0*/  LD.E.128 R8, desc[UR48][R8.64] ;  /* 0x0000003008087980 */ /* 0x000f62000c101d00 */
[----:B0-----:R-:W0:Y:S01]  /*201b0*/  @P1 LDC R20, c[0x0][0xcf0] ;  /* 0x00033c00ff141b82 */ /* 0x001e220000000800 */
[----:B------:R-:W-:-:S02]  /*201c0*/  IMAD.MOV.U32 R19, RZ, RZ, R78 ;  /* 0x000000ffff137224 */ /* 0x000fc400078e004e */
[----:B------:R-:W5:Y:S01]  /*201d0*/  LD.E.128 R12, desc[UR48][R12.64] ;  /* 0x000000300c0c7980 */ /* 0x000f62000c101d00 */
[----:B------:R-:W-:-:S03]  /*201e0*/  IMAD.U32 R21, RZ, RZ, UR7 ;  /* 0x00000007ff157e24 */ /* 0x000fc6000f8e00ff */
[----:B------:R-:W5:Y:S04]  /*201f0*/  LD.E.128 R24, desc[UR48][R24.64] ;  /* 0x0000003018187980 */ /* 0x000f68000c101d00 */
[----:B------:R-:W5:Y:S04]  /*20200*/  LD.E.128 R28, desc[UR48][R28.64] ;  /* 0x000000301c1c7980 */ /* 0x000f68000c101d00 */
[----:B------:R-:W5:Y:S04]  /*20210*/  LD.E.128 R32, desc[UR48][R32.64] ;  /* 0x0000003020207980 */ /* 0x000f68000c101d00 */
[----:B------:R-:W5:Y:S04]  /*20220*/  LD.E.128 R36, desc[UR48][R36.64] ;  /* 0x0000003024247980 */ /* 0x000f68000c101d00 */
[----:B------:R-:W5:Y:S01]  /*20230*/  LD.E.128 R40, desc[UR48][R40.64] ;  /* 0x0000003028287980 */ /* 0x000f62000c101d00 */
[----:B0-----:R-:W-:Y:S01]  /*20240*/  @P1 SHF.R.U32.HI R19, RZ, R20, R3 ;  /* 0x00000014ff131219 */ /* 0x001fe20000011603 */
[----:B------:R-:W-:-:S02]  /*20250*/  IMAD.U32 R20, RZ, RZ, UR6 ;  /* 0x00000006ff147e24 */ /* 0x000fc4000f8e00ff */
[----:B------:R-:W5:Y:S01]  /*20260*/  LD.E.128 R44, desc[UR48][R44.64] ;  /* 0x000000302c2c7980 */ /* 0x000f62000c101d00 */
[----:B------:R-:W-:Y:S01]  /*20270*/  IMAD.U32 R3, RZ, RZ, UR5 ;  /* 0x00000005ff037e24 */ /* 0x000fe2000f8e00ff */
[--C-:B------:R-:W-:Y:S01]  /*20280*/  SHF.R.S32.HI R76, RZ, 0x1f, R19.reuse ;  /* 0x0000001fff4c7819 */ /* 0x100fe20000011413 */
[----:B------:R-:W-:Y:S01]  /*20290*/  IMAD.MOV R77, RZ, RZ, -R19 ;  /* 0x000000ffff4d7224 */ /* 0x000fe200078e0a13 */
[----:B------:R-:W5:Y:S01]  /*202a0*/  LD.E.128 R48, desc[UR48][R48.64] ;  /* 0x0000003030307980 */ /* 0x000f62000c101d00 */
[----:B------:R-:W-:Y:S02]  /*202b0*/  ULDC.64 UR6, c[0x0][0xbd8] ;  /* 0x0002f60000067ab9 */ /* 0x000fe40000000a00 */
[----:B------:R-:W-:Y:S01]  /*202c0*/  IMAD R21, R2, R77, R78 ;  /* 0x0000004d02157224 */ /* 0x000fe200078e024e */
[----:B------:R-:W5:Y:S01]  /*202d0*/  LD.E.128 R52, desc[UR48][R52.64] ;  /* 0x0000003034347980 */ /* 0x000f62000c101d00 */
[----:B------:R-:W-:Y:S02]  /*202e0*/  IMAD R76, R76, UR8, RZ ;  /* 0x000000084c4c7c24 */ /* 0x000fe4000f8e02ff */
[----:B------:R-:W-:Y:S01]  /*202f0*/  IMAD.MOV.U32 R2, RZ, RZ, R20 ;  /* 0x000000ffff027224 */ /* 0x000fe200078e0014 */
[----:B------:R-:W5:Y:S01]  /*20300*/  LD.E.128 R56, desc[UR48][R56.64] ;  /* 0x0000003038387980 */ /* 0x000f62000c101d00 */
[----:B------:R-:W-:-:S02]  /*20310*/  IMAD R77, R19, UR9, R76 ;  /* 0x00000009134d7c24 */ /* 0x000fc4000f8e024c */
[----:B------:R-:W-:Y:S01]  /*20320*/  IMAD.WIDE.U32 R2, R19, UR8, R2 ;  /* 0x0000000813027c25 */ /* 0x000fe2000f8e0002 */
[----:B------:R-:W5:Y:S01]  /*20330*/  LD.E.128 R60, desc[UR48][R60.64] ;  /* 0x000000303c3c7980 */ /* 0x000f62000c101d00 */
[----:B------:R-:W-:-:S03]  /*20340*/  SHF.R.S32.HI R19, RZ, 0x1f, R21 ;  /* 0x0000001fff137819 */ /* 0x000fc60000011415 */
        /* <DEDUP_REMOVED lines=11> */
[----:B------:R-:W-:Y:S01]  /*20400*/  VIADD R19, R81, 0x20 ;  /* 0x0000002051137836 */ /* 0x000fe20000000000 */
[----:B------:R-:W-:Y:S01]  /*20410*/  UIADD3 UR5, UR44, 0x32420, URZ ;  /* 0x000324202c057890 */ /* 0x000fe2000fffe03f */
[C---:B------:R-:W-:Y:S02]  /*20420*/  IMAD R77, R21.reuse, UR7, R20 ;  /* 0x00000007154d7c24 */ /* 0x040fe4000f8e0214 */
[----:B------:R-:W-:Y:S01]  /*20430*/  IMAD.WIDE.U32 R2, R21, UR6, R2 ;  /* 0x0000000615027c25 */ /* 0x000fe2000f8e0002 */
[----:B------:R-:W-:Y:S01]  /*20440*/  ISETP.GE.AND P1, PT, R19, R0, PT ;  /* 0x000000001300720c */ /* 0x000fe20003f26270 */
[----:B------:R-:W-:Y:S02]  /*20450*/  ULDC.64 UR6, c[0x0][0xb80] ;  /* 0x0002e00000067ab9 */ /* 0x000fe40000000a00 */
[----:B------:R-:W-:Y:S01]  /*20460*/  VIADD R19, R81, 0x40 ;  /* 0x0000004051137836 */ /* 0x000fe20000000000 */
[----:B------:R-:W-:Y:S01]  /*20470*/  LEA R80, P3, R2, UR6, 0x1 ;  /* 0x0000000602507c11 */ /* 0x000fe2000f8608ff */
[----:B------:R-:W-:Y:S01]  /*20480*/  IMAD.IADD R3, R3, 0x1, R77 ;  /* 0x0000000103037824 */ /* 0x000fe200078e024d */
[----:B------:R-:W-:-:S02]  /*20490*/  UPRMT UR5, URZ, 0x654, UR5 ;  /* 0x000006543f057896 */ /* 0x000fc40008000005 */
[----:B------:R-:W-:Y:S02]  /*204a0*/  ISETP.GE.AND P0, PT, R19, R0, PT ;  /* 0x000000001300720c */ /* 0x000fe40003f06270 */
[----:B------:R-:W-:Y:S01]  /*204b0*/  LEA.HI.X R19, R2, UR7, R3, 0x1, P3 ;  /* 0x0000000702137c11 */ /* 0x000fe200098f0c03 */
[----:B0-----:R0:W1:Y:S04]  /*204c0*/  SHFL.IDX PT, R78, R80, RZ, 0x181f ;  /* 0x00181fff504e7589 */ /* 0x00106800000e0000 */
[----:B------:R0:W2:Y:S01]  /*204d0*/  SHFL.IDX PT, R79, R19, RZ, 0x181f ;  /* 0x00181fff134f7589 */ /* 0x0000a200000e0000 */
[----:B------:R-:W-:Y:S01]  /*204e0*/  SYNCS.ARRIVE.TRANS64.RED.A1T0 RZ, [UR5], RZ ;  /* 0x000000ffffff79a7 */ /* 0x000fe20008100405 */
        /* <DEDUP_REMOVED lines=18> */
.L_x_11189:
[----:B------:R-:W-:Y:S05]  /*20610*/  BSYNC B1 ;  /* 0x0000000000017941 */ /* 0x000fea0003800000 */
.L_x_11188:
[----:B---3--:R3:W4:Y:S01]  /*20620*/  SHFL.IDX PT, R21, R19, 0x1, 0x181f ;  /* 0x00381f0013157f89 */ /* 0x00872200000e0000 */
        /* <DEDUP_REMOVED lines=9> */
[-C--:B-----5:R-:W-:Y:S02]  /*206c0*/  @!P3 LEA R4, P5, R196, R20.reuse, 0x1 ;  /* 0x00000014c404b211 */ /* 0x0a0fe400078a08ff */
[-C--:B----4-:R-:W-:Y:S02]  /*206d0*/  @!P4 LEA.HI.X R3, R194, R21.reuse, R203, 0x1, P6 ;  /* 0x00000015c203c211 */ /* 0x090fe400030f0ccb */
[-C--:B------:R-:W-:Y:S02]  /*206e0*/  @!P2 LEA R6, P6, R195, R20.reuse, 0x1 ;  /* 0x00000014c306a211 */ /* 0x080fe400078c08ff */
        /* <DEDUP_REMOVED lines=8> */
.L_x_11191:
[----:B------:R-:W-:Y:S05]  /*20770*/  BSYNC B1 ;  /* 0x0000000000017941 */ /* 0x000fea0003800000 */
.L_x_11190:
[----:B0----5:R0:W0:Y:S01]  /*20780*/  SHFL.IDX PT, R9, R19, 0x2, 0x181f ;  /* 0x00581f0013097f89 */ /* 0x02102200000e0000 */
        /* <DEDUP_REMOVED lines=9> */
[-C--:B------:R-:W-:Y:S02]  /*20820*/  @!P2 LEA R4, P5, R196, R8.reuse, 0x1 ;  /* 0x00000008c404a211 */ /* 0x080fe400078a08ff */
[-C--:B------:R-:W-:Y:S02]  /*20830*/  @!P1 LEA R6, P4, R195, R8.reuse, 0x1 ;  /* 0x00000008c3069211 */ /* 0x080fe400078808ff */
[-C--:B------:R-:W-:Y:S02]  /*20840*/  @!P3 LEA.HI.X R3, R194, R9.reuse, R203, 0x1, P6 ;  /* 0x00000009c203b211 */ /* 0x080fe400030f0ccb */
        /* <DEDUP_REMOVED lines=8> */
.L_x_11193:
[----:B------:R-:W-:Y:S05]  /*208d0*/  BSYNC B1 ;  /* 0x0000000000017941 */ /* 0x000fea0003800000 */
.L_x_11192:
[----:B0-----:R-:W-:Y:S01]  /*208e0*/  VIADD R3, R81, 0x60 ;  /* 0x0000006051037836 */ /* 0x001fe20000000000 */
[----:B---3--:R-:W0:Y:S04]  /*208f0*/  SHFL.IDX PT, R19, R19, 0x3, 0x181f ;  /* 0x00781f0013137f89 */ /* 0x008e2800000e0000 */
[----:B------:R-:W-:Y:S01]  /*20900*/  ISETP.GE.AND P0, PT, R3, R0, PT ;  /* 0x000000000300720c */ /* 0x000fe20003f06270 */
[----:B------:R-:W3:-:S12]  /*20910*/  SHFL.IDX PT, R80, R80, 0x3, 0x181f ;  /* 0x00781f0050507f89 */ /* 0x000ed800000e0000 */
[----:B------:R-:W-:Y:S05]  /*20920*/  @P0 BRA `(.L_x_11194) ;  /* 0x0000000c001c0947 */ /* 0x000fea0003800000 */
[----:B------:R-:W-:Y:S02]  /*20930*/  ULDC UR5, c[0x0][0xbc8] ;  /* 0x0002f20000057ab9 */ /* 0x000fe40000000800 */
[----:B------:R-:W-:Y:S02]  /*20940*/  ISETP.GE.AND P3, PT, R194, UR5, PT ;  /* 0x00000005c2007c0c */ /* 0x000fe4000bf66270 */
[----:B------:R-:W-:Y:S02]  /*20950*/  ISETP.GE.AND P4, PT, R196, UR5, PT ;  /* 0x00000005c4007c0c */ /* 0x000fe4000bf86270 */
[----:B------:R-:W-:-:S09]  /*20960*/  ISETP.GE.AND P5, PT, R195, UR5, PT ;  /* 0x00000005c3007c0c */ /* 0x000fd2000bfa6270 */
[-C--:B---3--:R-:W-:Y:S02]  /*20970*/  @!P3 LEA R2, P0, R194, R80.reuse, 0x1 ;  /* 0x00000050c202b211 */ /* 0x088fe400078008ff */
[-C--:B------:R-:W-:Y:S02]  /*20980*/  @!P4 LEA R4, P1, R196, R80.reuse, 0x1 ;  /* 0x00000050c404c211 */ /* 0x080fe400078208ff */
[C---:B------:R-:W-:Y:S02]  /*20990*/  @!P5 LEA R6, P2, R195.reuse, R80, 0x1 ;  /* 0x00000050c306d211 */ /* 0x040fe400078408ff */
[-C--:B0-----:R-:W-:Y:S02]  /*209a0*/  @!P3 LEA.HI.X R3, R194, R19.reuse, R203, 0x1, P0 ;  /* 0x00000013c203b211 */ /* 0x081fe400000f0ccb */
        /* <DEDUP_REMOVED lines=11> */
.L_x_11187:
[----:B0-----:R-:W0:Y:S01]  /*20a60*/  LDC R6, c[0x0][0xce8] ;  /* 0x00033a00ff067b82 */ /* 0x001e220000000800 */
[----:B------:R-:W-:Y:S01]  /*20a70*/  ISETP.GE.AND P0, PT, R206, 0x80, PT ;  /* 0x00000080ce00780c */ /* 0x000fe20003f06270 */
[----:B------:R-:W-:Y:S01]  /*20a80*/  USHF.R.S32.HI UR8, URZ, 0x1f, UR42 ;  /* 0x0000001f3f087899 */ /* 0x000fe2000801142a */
[----:B------:R-:W-:Y:S01]  /*20a90*/  BSSY B1, `(.L_x_11195) ;  /* 0x000002e000017945 */ /* 0x000fe20003800000 */
        /* <DEDUP_REMOVED lines=45> */
.L_x_11196:
[----:B------:R-:W-:Y:S05]  /*20d70*/  BSYNC B1 ;  /* 0x0000000000017941 */ /* 0x000fea0003800000 */
.L_x_11195:
[----:B------:R-:W-:Y:S01]  /*20d80*/  ULDC.64 UR10, c[0x0][0xbe8] ;  /* 0x0002fa00000a7ab9 */ /* 0x000fe20000000a00 */
[----:B--2---:R-:W-:Y:S01]  /*20d90*/  VIADD R4, R211, UR39 ;  /* 0x00000027d3047c36 */ /* 0x004fe20008000000 */
[----:B------:R-:W-:Y:S01]  /*20da0*/  UIMAD UR5, UR8, UR10, URZ ;  /* 0x0000000a080572a4 */ /* 0x000fe2000f8e023f */
[----:B------:R-:W-:Y:S01]  /*20db0*/  VIADD R8, R210, UR39 ;  /* 0x00000027d2087c36 */ /* 0x000fe20008000000 */
[----:B------:R-:W-:Y:S01]  /*20dc0*/  UIMAD.WIDE.U32 UR6, UR42, UR10, URZ ;  /* 0x0000000a2a0672a5 */ /* 0x000fe2000f8e003f */
[----:B0-----:R-:W-:Y:S01]  /*20dd0*/  @P1 IMAD.HI.U32 R0, R4, R9, RZ ;  /* 0x0000000904001227 */ /* 0x001fe200078e00ff */
[----:B------:R-:W-:Y:S01]  /*20de0*/  UIMAD UR5, UR42, UR11, UR5 ;  /* 0x0000000b2a0572a4 */ /* 0x000fe2000f8e0205 */
[----:B------:R-:W-:Y:S02]  /*20df0*/  BSSY B1, `(.L_x_11197) ;  /* 0x0000038000017945 */ /* 0x000fe40003800000 */
[----:B------:R-:W-:Y:S01]  /*20e00*/  ULDC.64 UR10, c[0x0][0xbf0] ;  /* 0x0002fc00000a7ab9 */ /* 0x000fe20000000a00 */
[----:B------:R-:W-:Y:S01]  /*20e10*/  UIADD3 UR7, UR7, UR5, URZ ;  /* 0x0000000507077290 */ /* 0x000fe2000fffe03f */
[----:B------:R-:W-:Y:S01]  /*20e20*/  IMAD.MOV.U32 R5, RZ, RZ, R4 ;  /* 0x000000ffff057224 */ /* 0x000fe200078e0004 */
[----:B------:R-:W-:Y:S01]  /*20e30*/  UIMAD UR5, UR9, UR10, URZ ;  /* 0x0000000a090572a4 */ /* 0x000fe2000f8e023f */
[----:B-1----:R-:W-:Y:S01]  /*20e40*/  @P1 SHF.R.U32.HI R5, RZ, R11, R0 ;  /* 0x0000000bff051219 */ /* 0x002fe20000011600 */
[----:B------:R-:W-:-:S02]  /*20e50*/  UIMAD.WIDE.U32 UR6, UR38, UR10, UR6 ;  /* 0x0000000a260672a5 */ /* 0x000fc4000f8e0006 */
[----:B------:R-:W-:Y:S01]  /*20e60*/  UIMAD UR5, UR38, UR11, UR5 ;  /* 0x0000000b260572a4 */ /* 0x000fe2000f8e0205 */
[--C-:B------:R-:W-:Y:S01]  /*20e70*/  SHF.R.S32.HI R0, RZ, 0x1f, R5.reuse ;  /* 0x0000001fff007819 */ /* 0x100fe20000011405 */
[----:B------:R-:W-:Y:S01]  /*20e80*/  IMAD.MOV R7, RZ, RZ, -R5 ;  /* 0x000000ffff077224 */ /* 0x000fe200078e0a05 */
[----:B------:R-:W-:Y:S01]  /*20e90*/  ULDC.64 UR8, c[0x0][0xbe0] ;  /* 0x0002f80000087ab9 */ /* 0x000fe20000000a00 */
[----:B------:R-:W-:Y:S02]  /*20ea0*/  UIADD3 UR5, UR7, UR5, URZ ;  /* 0x0000000507057290 */ /* 0x000fe4000fffe03f */
[----:B------:R-:W-:Y:S02]  /*20eb0*/  IMAD.U32 R3, RZ, RZ, UR7 ;  /* 0x00000007ff037e24 */ /* 0x000fe4000f8e00ff */
[----:B------:R-:W-:Y:S02]  /*20ec0*/  IMAD R0, R0, UR8, RZ ;  /* 0x0000000800007c24 */ /* 0x000fe4000f8e02ff */
[----:B------:R-:W-:-:S02]  /*20ed0*/  IMAD R7, R6, R7, R4 ;  /* 0x0000000706077224 */ /* 0x000fc400078e0204 */
        /* <DEDUP_REMOVED lines=41> */
.L_x_11198:
[----:B------:R-:W-:Y:S05]  /*21170*/  BSYNC B1 ;  /* 0x0000000000017941 */ /* 0x000fea0003800000 */
.L_x_11197:
        /* <DEDUP_REMOVED lines=10> */
[----:B------:R-:W-:Y:S02]  /*21220*/  @!P3 LEA R10, P5, R196, R2, 0x1 ;  /* 0x00000002c40ab211 */ /* 0x000fe400078a08ff */
        /* <DEDUP_REMOVED lines=10> */
.L_x_11200:
[----:B------:R-:W-:Y:S05]  /*212d0*/  BSYNC B1 ;  /* 0x0000000000017941 */ /* 0x000fea0003800000 */
.L_x_11199:
        /* <DEDUP_REMOVED lines=10> */
[-C--:B------:R-:W-:Y:S02]  /*21380*/  @!P2 LEA R10, P5, R196, R2.reuse, 0x1 ;  /* 0x00000002c40aa211 */ /* 0x080fe400078a08ff */
        /* <DEDUP_REMOVED lines=10> */
.L_x_11202:
[----:B------:R-:W-:Y:S05]  /*21430*/  BSYNC B1 ;  /* 0x0000000000017941 */ /* 0x000fea0003800000 */
.L_x_11201:
        /* <DEDUP_REMOVED lines=11> */
[-C--:B------:R-:W-:Y:S02]  /*214f0*/  @!P2 LEA R6, P5, R196, R2.reuse, 0x1 ;  /* 0x00000002c406a211 */ /* 0x080fe400078a08ff */
        /* <DEDUP_REMOVED lines=10> */
.L_x_11194:
[----:B------:R-:W-:Y:S05]  /*215a0*/  BSYNC B0 ;  /* 0x0000000000007941 */ /* 0x000fea0003800000 */
.L_x_11186:
[----:B------:R-:W-:Y:S02]  /*215b0*/  ULDC UR5, c[0x0][0xd38] ;  /* 0x00034e0000057ab9 */ /* 0x000fe40000000800 */
[----:B------:R-:W-:-:S06]  /*215c0*/  UISETP.GE.AND UP0, UPT, UR4, UR5, UPT ;  /* 0x000000050400728c */ /* 0x000fcc000bf06270 */
[----:B------:R-:W-:-:S13]  /*215d0*/  PLOP3.LUT P0, PT, PT, PT, UP0, 0x80, 0x0 ;  /* 0x000000000000781c */ /* 0x000fda0003f0f008 */
[----:B------:R-:W-:Y:S05]  /*215e0*/  @!P0 BRA `(.L_x_11203) ;  /* 0xfffffdfc00208947 */ /* 0x000fea000383ffff */
[----:B------:R-:W-:Y:S05]  /*215f0*/  EXIT ;  /* 0x000000000000794d */ /* 0x000fea0003800000 */
.L_x_11079:
[----:B------:R-:W-:-:S08]  /*21600*/  NOP ;  /* 0x0000000000007918 */ /* 0x000fd00000000000 */
[----:B----4-:R-:W0:-:S00]  /*21610*/  USETMAXREG.DEALLOC.CTAPOOL 0x18 ;  /* 0x00000018000079c8 */ /* 0x010e0000080e0500 */
[----:B0-----:R-:W2:Y:S01]  /*21620*/  LDL.LU R2, [R1+0x46c] ;  /* 0x00046c0001027983 */ /* 0x001ea20000300800 */
[----:B------:R-:W-:-:S05]  /*21630*/  LOP3.LUT R0, R0, 0x3, RZ, 0xc0, !PT ;  /* 0x0000000300007812 */ /* 0x000fca00078ec0ff */
[----:B------:R-:W0:Y:S01]  /*21640*/  S2UR UR6, SR_CTAID.X ;  /* 0x00000000000679c3 */ /* 0x000e220000002500 */
[----:B------:R-:W-:Y:S01]  /*21650*/  IMAD.MOV.U32 R18, RZ, RZ, RZ ;  /* 0x000000ffff127224 */ /* 0x000fe200078e00ff */
[----:B------:R-:W-:Y:S04]  /*21660*/  STL [R1+0x498], RZ ;  /* 0x000498ff01007387 */ /* 0x000fe80000100800 */
[----:B------:R-:W1:Y:S02]  /*21670*/  SHFL.IDX PT, R0, R0, RZ, 0x1f ;  /* 0x00001fff00007589 */ /* 0x000e6400000e0000 */
[----:B-1----:R-:W-:Y:S02]  /*21680*/  ISETP.NE.AND P0, PT, R0, RZ, PT ;  /* 0x000000ff0000720c */ /* 0x002fe40003f05270 */
[----:B------:R-:W0:Y:S11]  /*21690*/  LDC R0, c[0x0][0xd38] ;  /* 0x00034e00ff007b82 */ /* 0x000e360000000800 */
[----:B------:R-:W-:Y:S06]  /*216a0*/  @P0 BAR.ARV 0x4, 0x180 ;  /* 0x0106000000000b1d */ /* 0x000fec0000002000 */
[----:B--2---:R-:W-:-:S04]  /*216b0*/  LOP3.LUT R2, R2, 0xffffff7f, RZ, 0xc0, !PT ;  /* 0xffffff7f02027812 */ /* 0x004fc800078ec0ff */
[----:B------:R-:W-:Y:S02]  /*216c0*/  @P0 LOP3.LUT R2, R2, 0x80, RZ, 0xfc, !PT ;  /* 0x0000008002020812 */ /* 0x000fe400078efcff */
[----:B0-----:R-:W-:Y:S01]  /*216d0*/  ISETP.LE.AND P0, PT, R0, UR6, PT ;  /* 0x0000000600007c0c */ /* 0x001fe2000bf03270 */
[----:B------:R-:W-:Y:S02]  /*216e0*/  IMAD.MOV.U32 R0, RZ, RZ, 0x1 ;  /* 0x00000001ff007424 */ /* 0x000fe400078e00ff */
[----:B------:R0:W-:Y:S04]  /*216f0*/  STL [R1+0x46c], R2 ;  /* 0x00046c0201007387 */ /* 0x0001e80000100800 */
[----:B------:R0:W-:Y:S06]  /*21700*/  STL [R1+0x464], R0 ;  /* 0x0004640001007387 */ /* 0x0001ec0000100800 */
[----:B------:R-:W-:Y:S05]  /*21710*/  @P0 BRA `(.L_x_11204) ;  /* 0x0000005000e80947 */ /* 0x000fea0003800000 */
[----:B------:R-:W1:Y:S01]  /*21720*/  S2R R5, SR_TID.X ;  /* 0x0000000000057919 */ /* 0x000e620000002100 */
[----:B------:R-:W2:Y:S01]  /*21730*/  S2UR UR5, SR_CgaCtaId ;  /* 0x00000000000579c3 */ /* 0x000ea20000008800 */
[----:B------:R-:W-:Y:S01]  /*21740*/  UMOV UR4, 0x400 ;  /* 0x0000040000047882 */ /* 0x000fe20000000000 */
[----:B------:R-:W-:Y:S01]  /*21750*/  IMAD.MOV.U32 R18, RZ, RZ, RZ ;  /* 0x000000ffff127224 */ /* 0x000fe200078e00ff */
[----:B------:R-:W-:Y:S01]  /*21760*/  STL [R1+0x498], RZ ;  /* 0x000498ff01007387 */ /* 0x000fe20000100800 */
        /* <DEDUP_REMOVED lines=17> */
[----:B------:R-:W-:Y:S04]  /*21880*/  STL [R1+0x460], R4 ;  /* 0x0004600401007387 */ /* 0x000fe80000100800 */
[----:B------:R0:W-:Y:S04]  /*21890*/  STL [R1+0x474], R3 ;  /* 0x0004740301007387 */ /* 0x0001e80000100800 */
[----:B------:R1:W-:Y:S01]  /*218a0*/  STL [R1+0x464], R2 ;  /* 0x0004640201007387 */ /* 0x0003e20000100800 */
[----:B0-----:R-:W-:-:S02]  /*218b0*/  LOP3.LUT R3, R0, 0x40, RZ, 0xfc, !PT ;  /* 0x0000004000037812 */ /* 0x001fc400078efcff */
[C---:B-1----:R-:W-:Y:S02]  /*218c0*/  LOP3.LUT R2, R0.reuse, 0x80, RZ, 0xfc, !PT ;  /* 0x0000008000027812 */ /* 0x042fe400078efcff */
[----:B------:R-:W-:-:S07]  /*218d0*/  LOP3.LUT R0, R0, 0xc0, RZ, 0xfc, !PT ;  /* 0x000000c000007812 */ /* 0x000fce00078efcff */
.L_x_11306:
        /* <DEDUP_REMOVED lines=14> */
[----:B01-34-:R-:W-:Y:S05]  /*219c0*/  @!P0 BRA `(.L_x_11205) ;  /* 0x0000000000208947 */ /* 0x01bfea0003800000 */
        /* <DEDUP_REMOVED lines=8> */
.L_x_11205:
[----:B------:R-:W-:Y:S01]  /*21a50*/  ULDC UR9, c[0x0][0xd54] ;  /* 0x0003550000097ab9 */ /* 0x000fe20000000800 */
[----:B------:R-:W-:Y:S01]  /*21a60*/  UMOV UR6, UR8 ;  /* 0x0000000800067c82 */ /* 0x000fe20008000000 */
[----:B------:R-:W-:-:S11]  /*21a70*/  UISETP.NE.AND UP0, UPT, UR9, 0x1, UPT ;  /* 0x000000010900788c */ /* 0x000fd6000bf05270 */
[----:B------:R-:W-:Y:S02]  /*21a80*/  @UP0 ULDC.64 UR10, c[0x0][0xd58] ;  /* 0x00035600000a0ab9 */ /* 0x000fe40000000a00 */
[----:B------:R-:W-:-:S04]  /*21a90*/  UIMAD.WIDE.U32 UR4, UR8, UR10, URZ ;  /* 0x0000000a080472a5 */ /* 0x000fc8000f8e003f */
[----:B------:R-:W-:-:S04]  /*21aa0*/  @UP0 USHF.R.U32.HI UR6, URZ, UR11, UR5 ;  /* 0x0000000b3f060299 */ /* 0x000fc80008011605 */
[----:B------:R-:W-:-:S12]  /*21ab0*/  UIMAD UR4, UR6, UR9, URZ ;  /* 0x00000009060472a4 */ /* 0x000fd8000f8e023f */
.L_x_11206:
        /* <DEDUP_REMOVED lines=48> */
.L_x_11208:
[----:B------:R-:W-:-:S11]  /*21dc0*/  UISETP.NE.AND UP0, UPT, UR5, 0x1, UPT ;  /* 0x000000010500788c */ /* 0x000fd6000bf05270 */
[----:B------:R-:W-:Y:S02]  /*21dd0*/  @UP0 ULDC.64 UR12, c[0x0][0xae0] ;  /* 0x0002b800000c0ab9 */ /* 0x000fe40000000a00 */
[----:B------:R-:W-:-:S04]  /*21de0*/  UIMAD.WIDE.U32 UR8, UR10, UR12, URZ ;  /* 0x0000000c0a0872a5 */ /* 0x000fc8000f8e003f */
[----:B------:R-:W-:-:S12]  /*21df0*/  @UP0 USHF.R.U32.HI UR10, URZ, UR13, UR9 ;  /* 0x0000000d3f0a0299 */ /* 0x000fd80008011609 */
.L_x_11209:
[----:B------:R-:W-:-:S04]  /*21e00*/  UIMAD UR10, UR10, UR5, UR5 ;  /* 0x000000050a0a72a4 */ /* 0x000fc8000f8e0205 */
[----:B------:R-:W-:-:S04]  /*21e10*/  UISETP.LT.AND UP0, UPT, UR4, UR10, UPT ;  /* 0x0000000a0400728c */ /* 0x000fc8000bf01270 */
[----:B------:R-:W-:-:S12]  /*21e20*/  USEL UR4, UR4, UR10, UP0 ;  /* 0x0000000a04047287 */ /* 0x000fd80008000000 */
.L_x_11207:
        /* <DEDUP_REMOVED lines=31> */
.L_x_11211:
[----:B------:R-:W-:-:S11]  /*22020*/  UISETP.NE.AND UP0, UPT, UR5, 0x1, UPT ;  /* 0x000000010500788c */ /* 0x000fd6000bf05270 */
[----:B------:R-:W-:Y:S02]  /*22030*/  @UP0 ULDC.64 UR10, c[0x0][0xae0] ;  /* 0x0002b800000a0ab9 */ /* 0x000fe40000000a00 */
[----:B------:R-:W-:-:S04]  /*22040*/  UIMAD.WIDE.U32 UR6, UR4, UR10, URZ ;  /* 0x0000000a040672a5 */ /* 0x000fc8000f8e003f */
[----:B------:R-:W-:-:S12]  /*22050*/  @UP0 USHF.R.U32.HI UR4, URZ, UR11, UR7 ;  /* 0x0000000b3f040299 */ /* 0x000fd80008011607 */
.L_x_11212:
[----:B------:R-:W-:-:S04]  /*22060*/  UIMAD UR4, UR4, UR5, URZ ;  /* 0x00000005040472a4 */ /* 0x000fc8000f8e023f */
[----:B------:R-:W-:-:S04]  /*22070*/  UISETP.LT.AND UP0, UPT, UR8, UR4, UPT ;  /* 0x000000040800728c */ /* 0x000fc8000bf01270 */
[----:B------:R-:W-:-:S12]  /*22080*/  USEL UR8, UR8, UR4, !UP0 ;  /* 0x0000000408087287 */ /* 0x000fd8000c000000 */
.L_x_11210:
        /* <DEDUP_REMOVED lines=27> */
.L_x_11214:
        /* <DEDUP_REMOVED lines=20> */
.L_x_11217:
[----:B------:R-:W-:Y:S05]  /*22380*/  BSYNC B6 ;  /* 0x0000000000067941 */ /* 0x000fea0003800000 */
.L_x_11216:
        /* <DEDUP_REMOVED lines=20> */
.L_x_11220:
        /* <DEDUP_REMOVED lines=15> */
.L_x_11219:
[----:B------:R-:W-:Y:S05]  /*225c0*/  BSYNC B6 ;  /* 0x0000000000067941 */ /* 0x000fea0003800000 */
.L_x_11218:
[----:B------:R-:W-:Y:S01]  /*225d0*/  ULDC.64 UR4, c[0x0][0xaf0] ;  /* 0x0002bc0000047ab9 */ /* 0x000fe20000000a00 */
[----:B------:R-:W2:Y:S01]  /*225e0*/  LDL.LU R4, [R1+0x46c] ;  /* 0x00046c0001047983 */ /* 0x000ea20000300800 */
[----:B------:R-:W-:Y:S01]  /*225f0*/  UISETP.NE.U32.AND UP0, UPT, UR4, URZ, UPT ;  /* 0x0000003f0400728c */ /* 0x000fe2000bf05070 */
[----:B------:R-:W-:-:S03]  /*22600*/  IMAD.U32 R19, RZ, RZ, UR43 ;  /* 0x0000002bff137e24 */ /* 0x000fc6000f8e00ff */
        /* <DEDUP_REMOVED lines=17> */
[----:B------:R-:W-:-:S05]  /*22720*/  @P1 LOP3.LUT R4, R4, 0x1, RZ, 0xfc, !PT ;  /* 0x0000000104041812 */ /* 0x000fca00078efcff */
[----:B------:R0:W-:Y:S01]  /*22730*/  STL [R1+0x46c], R4 ;  /* 0x00046c0401007387 */ /* 0x0001e20000100800 */
[----:B---3--:R-:W-:Y:S02]  /*22740*/  SHF.R.S32.HI R7, RZ, 0x1f, R19 ;  /* 0x0000001fff077819 */ /* 0x008fe40000011413 */
[----:B------:R-:W-:-:S03]  /*22750*/  SEL R16, R19, RZ, !P1 ;  /* 0x000000ff13107207 */ /* 0x000fc60004800000 */
[----:B------:R0:W-:Y:S01]  /*22760*/  STL [R1+0x468], R7 ;  /* 0x0004680701007387 */ /* 0x0001e20000100800 */
[----:B------:R-:W-:Y:S05]  /*22770*/  BRA.DIV UR4, `(.L_x_11221) ;  /* 0x0000004a04647947 */ /* 0x000fea000b800000 */
[----:B------:R1:W2:Y:S02]  /*22780*/  SHFL.IDX PT, R14, R5, RZ, 0x1f ;  /* 0x00001fff050e7589 */ /* 0x0002a400000e0000 */
.L_x_11322:
[----:B------:R-:W-:Y:S01]  /*22790*/  PLOP3.LUT P2, PT, PT, PT, PT, 0x8, 0x0 ;  /* 0x000000000000781c */ /* 0x000fe20003f4e170 */
[----:B------:R3:W-:Y:S01]  /*227a0*/  STL [R1+0x47c], R0 ;  /* 0x00047c0001007387 */ /* 0x0007e20000100800 */
        /* <DEDUP_REMOVED lines=8> */
.L_x_11325:
[----:B------:R-:W-:Y:S05]  /*22830*/  @!P6 BRA `(.L_x_11222) ;  /* 0x0000000000e8e947 */ /* 0x000fea0003800000 */
[----:B------:R-:W-:Y:S01]  /*22840*/  IMAD.MOV.U32 R16, RZ, RZ, R19 ;  /* 0x000000ffff107224 */ /* 0x000fe200078e0013 */
[----:B------:R-:W-:Y:S06]  /*22850*/  @!P1 BRA `(.L_x_11224) ;  /* 0x00000000004c9947 */ /* 0x000fec0003800000 */
[----:B------:R-:W0:Y:S01]  /*22860*/  LDC R6, c[0x0][0x43c] ;  /* 0x00010f00ff067b82 */ /* 0x000e220000000800 */
[----:B------:R-:W-:Y:S01]  /*22870*/  IMAD.MOV.U32 R8, RZ, RZ, R0 ;  /* 0x000000ffff087224 */ /* 0x000fe200078e0000 */
[----:B------:R-:W-:Y:S01]  /*22880*/  ULDC.64 UR4, c[0x0][0x428] ;  /* 0x00010a0000047ab9 */ /* 0x000fe20000000a00 */
[----:B0-----:R-:W-:-:S13]  /*22890*/  ISETP.NE.AND P0, PT, R6, 0x1, PT ;  /* 0x000000010600780c */ /* 0x001fda0003f05270 */
[----:B-1-3--:R-:W0:Y:S02]  /*228a0*/  @P0 LDC.64 R4, c[0x0][0x440] ;  /* 0x00011000ff040b82 */ /* 0x00ae240000000a00 */
        /* <DEDUP_REMOVED lines=14> */
.L_x_11224:
[----:B0-----:R-:W2:Y:S01]  /*22990*/  LDL R2, [R1+0x464] ;  /* 0x0004640001027983 */ /* 0x001ea20000100800 */
[----:B---3--:R-:W-:Y:S01]  /*229a0*/  IMAD R0, R18, 0x8, R17 ;  /* 0x0000000812007824 */ /* 0x008fe200078e0211 */
[----:B--2---:R-:W-:-:S04]  /*229b0*/  SHF.L.U32 R2, R2, 0x1f, RZ ;  /* 0x0000001f02027819 */ /* 0x004fc800000006ff */
[----:B------:R-:W0:Y:S02]  /*229c0*/  SYNCS.PHASECHK.TRANS64.TRYWAIT P0, [R0+URZ+0x32440], R2 ;  /* 0x03244002000075a7 */ /* 0x000e24000800017f */
[----:B0-----:R-:W-:Y:S05]  /*229d0*/  @!P0 BRA `(.L_x_11225) ;  /* 0x00000048000c8947 */ /* 0x001fea0003800000 */
.L_x_11326:
        /* <DEDUP_REMOVED lines=11> */
.L_x_11226:
[----:B------:R-:W2:Y:S04]  /*22a90*/  LDL R3, [R1+0x47c] ;  /* 0x00047c0001037983 */ /* 0x000ea80000100800 */
[----:B0-----:R-:W3:Y:S01]  /*22aa0*/  LDL.LU R2, [R1+0x46c] ;  /* 0x00046c0001027983 */ /* 0x001ee20000300800 */
[----:B------:R-:W-:Y:S01]  /*22ab0*/  R2UR UR33, R0 ;  /* 0x00000000002172ca */ /* 0x000fe200000e0000 */
[----:B------:R-:W-:Y:S01]  /*22ac0*/  IMAD R0, R18, 0x3000, R17 ;  /* 0x0000300012007824 */ /* 0x000fe200078e0211 */
[----:B------:R-:W-:Y:S01]  /*22ad0*/  PLOP3.LUT P0, PT, PT, PT, PT, 0x80, 0x0 ;  /* 0x000000000000781c */ /* 0x000fe20003f0f070 */
[----:B------:R-:W-:Y:S01]  /*22ae0*/  UIADD3 UR4, UP0, UR46, 0x370, URZ ;  /* 0x000003702e047890 */ /* 0x000fe2000ff1e03f */
[----:B-----5:R-:W-:Y:S01]  /*22af0*/  R2UR UR37, R16 ;  /* 0x00000000102572ca */ /* 0x020fe200000e0000 */
[----:B------:R-:W-:Y:S01]  /*22b00*/  UMOV UR6, 0x0 ;  /* 0x0000000000067882 */ /* 0x000fe20000000000 */
[----:B------:R-:W-:Y:S01]  /*22b10*/  R2UR UR32, R0 ;  /* 0x00000000002072ca */ /* 0x000fe200000e0000 */
[----:B------:R-:W-:Y:S01]  /*22b20*/  UIADD3.X UR5, URZ, UR47, URZ, UP0, !UPT ;  /* 0x0000002f3f057290 */ /* 0x000fe200087fe43f */
[----:B------:R-:W-:Y:S01]  /*22b30*/  UMOV UR7, 0x14f00000 ;  /* 0x14f0000000077882 */ /* 0x000fe20000000000 */
[----:B------:R-:W-:-:S04]  /*22b40*/  UMOV UR34, URZ ;  /* 0x0000003f00227c82 */ /* 0x000fc80008000000 */
[----:B------:R-:W-:-:S06]  /*22b50*/  UIADD3 UR33, UR33, 0x32430, URZ ;  /* 0x0003243021217890 */ /* 0x000fcc000fffe03f */
[----:B------:R-:W-:Y:S01]  /*22b60*/  UIADD3 UR32, UR32, 0x1c400, URZ ;  /* 0x0001c40020207890 */ /* 0x000fe2000fffe03f */
[----:B--2---:R-:W-:Y:S02]  /*22b70*/  R2UR UR35, R3 ;  /* 0x00000000032372ca */ /* 0x004fe400000e0000 */
[----:B---3--:R-:W-:-:S04]  /*22b80*/  LOP3.LUT R2, R2, 0xfffffffd, RZ, 0xc0, !PT ;  /* 0xfffffffd02027812 */ /* 0x008fc800078ec0ff */
[----:B------:R-:W-:-:S07]  /*22b90*/  @P0 LOP3.LUT R2, R2, 0x2, RZ, 0xfc, !PT ;  /* 0x0000000202020812 */ /* 0x000fce00078efcff */
[----:B------:R-:W-:Y:S01]  /*22ba0*/  UIMAD UR35, UR35, 0x60, URZ ;  /* 0x00000060232378a4 */ /* 0x000fe2000f8e023f */
[----:B------:R0:W-:Y:S08]  /*22bb0*/  STL [R1+0x46c], R2 ;  /* 0x00046c0201007387 */ /* 0x0001f00000100800 */
[----:B------:R0:W-:Y:S01]  /*22bc0*/  UTMALDG.4D [UR32], [UR4], desc[UR6] ;  /* 0x00000620040075b4 */ /* 0x0001e20008019000 */
[----:B------:R-:W-:-:S02]  /*22bd0*/  NOP ;  /* 0x0000000000007918 */ /* 0x000fc40000000000 */
.L_x_11222:
[----:B------:R-:W-:Y:S05]  /*22be0*/  WARPSYNC.ALL ;  /* 0x0000000000007948 */ /* 0x000fea0003800000 */
[----:B---3--:R-:W-:Y:S01]  /*22bf0*/  VIADD R0, R17, 0x18400 ;  /* 0x0001840011007836 */ /* 0x008fe20000000000 */
[----:B------:R-:W-:Y:S01]  /*22c00*/  BAR.SYNC.DEFER_BLOCKING 0x8, 0x180 ;  /* 0x0206000000007b1d */ /* 0x000fe20000010000 */
[----:B------:R-:W-:Y:S02]  /*22c10*/  USHF.R.S32.HI UR44, URZ, 0x1f, UR36 ;  /* 0x0000001f3f2c7899 */ /* 0x000fe40008011424 */
[----:B0-----:R-:W-:Y:S01]  /*22c20*/  USHF.R.S32.HI UR37, URZ, 0x1f, UR43 ;  /* 0x0000001f3f257899 */ /* 0x001fe2000801142b */
[----:B------:R-:W-:-:S02]  /*22c30*/  LOP3.LUT P0, RZ, R0, 0x3ff, RZ, 0xc0, !PT ;  /* 0x000003ff00ff7812 */ /* 0x000fc4000780c0ff */
[----:B------:R-:W-:Y:S11]  /*22c40*/  BSSY B6, `(.L_x_11227) ;  /* 0x0000012000067945 */ /* 0x000ff60003800000 */
[----:B------:R-:W-:Y:S05]  /*22c50*/  @!P0 BRA `(.L_x_11228) ;  /* 0x0000000000408947 */ /* 0x000fea0003800000 */
[----:B------:R-:W-:Y:S01]  /*22c60*/  MOV R2, 0x0 ;  /* 0x0000000000027802 */ /* 0x000fe20000000f00 */
[----:B------:R-:W-:Y:S01]  /*22c70*/  ULDC.64 UR6, c[0x4][0x118] ;  /* 0x0100460000067ab9 */ /* 0x000fe20000000a00 */
[----:B------:R-:W-:Y:S01]  /*22c80*/  ULDC.64 UR8, c[0x4][0x120] ;  /* 0x0100480000087ab9 */ /* 0x000fe20000000a00 */
[----:B------:R-:W-:Y:S01]  /*22c90*/  ULDC.64 UR4, c[0x4][0x20] ;  /* 0x0100080000047ab9 */ /* 0x000fe20000000a00 */
[----:B------:R-:W-:Y:S02]  /*22ca0*/  IMAD.U32 R4, RZ, RZ, UR6 ;  /* 0x00000006ff047e24 */ /* 0x000fe4000f8e00ff */
[----:B------:R-:W0:Y:S01]  /*22cb0*/  LDC.64 R2, c[0x4][R2] ;  /* 0x0100000002027b82 */ /* 0x000e220000000a00 */
[----:B-1----:R-:W-:Y:S02]  /*22cc0*/  IMAD.U32 R5, RZ, RZ, UR7 ;  /* 0x00000007ff057e24 */ /* 0x002fe4000f8e00ff */
        /* <DEDUP_REMOVED lines=9> */
.L_x_11228:
[----:B------:R-:W-:Y:S05]  /*22d60*/  BSYNC B6 ;  /* 0x0000000000067941 */ /* 0x000fea0003800000 */
.L_x_11227:
[----:B------:R0:W5:Y:S01]  /*22d70*/  LDL R8, [R1+0x460] ;  /* 0x0004600001087983 */ /* 0x0001620000100800 */
[----:B------:R-:W2:Y:S01]  /*22d80*/  LDC R6, c[0x0][0x448] ;  /* 0x00011200ff067b82 */ /* 0x000ea20000000800 */
[----:B------:R-:W-:Y:S01]  /*22d90*/  ULDC.64 UR8, c[0x0][0x2d8] ;  /* 0x0000b60000087ab9 */ /* 0x000fe20000000a00 */
[----:B------:R-:W3:Y:S01]  /*22da0*/  S2R R2, SR_TID.X ;  /* 0x0000000000027919 */ /* 0x000ee20000002100 */
[----:B------:R-:W-:Y:S02]  /*22db0*/  UIMAD UR6, UR44, UR8, URZ ;  /* 0x000000082c0672a4 */ /* 0x000fe4000f8e023f */
[----:B------:R-:W-:Y:S01]  /*22dc0*/  UIMAD.WIDE.U32 UR4, UR36, UR8, URZ ;  /* 0x00000008240472a5 */ /* 0x000fe2000f8e003f */
[----:B------:R-:W4:Y:S01]  /*22dd0*/  S2R R0, SR_TID.X ;  /* 0x0000000000007919 */ /* 0x000f220000002100 */
[----:B------:R-:W-:-:S03]  /*22de0*/  UIMAD UR6, UR36, UR9, UR6 ;  /* 0x00000009240672a4 */ /* 0x000fc6000f8e0206 */
[----:B------:R-:W-:Y:S01]  /*22df0*/  ULDC.64 UR8, c[0x0][0x2e0] ;  /* 0x0000b80000087ab9 */ /* 0x000fe20000000a00 */
[----:B------:R-:W-:Y:S02]  /*22e00*/  UIADD3 UR5, UR5, UR6, URZ ;  /* 0x0000000605057290 */ /* 0x000fe4000fffe03f */
[----:B------:R-:W-:Y:S02]  /*22e10*/  UIMAD UR6, UR37, UR8, URZ ;  /* 0x00000008250672a4 */ /* 0x000fe4000f8e023f */
[----:B------:R-:W-:Y:S02]  /*22e20*/  UIMAD.WIDE.U32 UR4, UR43, UR8, UR4 ;  /* 0x000000082b0472a5 */ /* 0x000fe4000f8e0004 */
[----:B------:R-:W-:-:S04]  /*22e30*/  UIMAD UR6, UR43, UR9, UR6 ;  /* 0x000000092b0672a4 */ /* 0x000fc8000f8e0206 */
[----:B------:R-:W-:Y:S02]  /*22e40*/  UIADD3 UR6, UR5, UR6, URZ ;  /* 0x0000000605067290 */ /* 0x000fe4000fffe03f */
[----:B-1----:R-:W-:Y:S01]  /*22e50*/  IMAD.U32 R5, RZ, RZ, UR5 ;  /* 0x00000005ff057e24 */ /* 0x002fe2000f8e00ff */
[----:B--2---:R-:W-:Y:S02]  /*22e60*/  ISETP.NE.AND P0, PT, R6, 0x1, PT ;  /* 0x000000010600780c */ /* 0x004fe40003f05270 */
[----:B---3--:R-:W-:-:S11]  /*22e70*/  LOP3.LUT R4, R2, 0x7f, RZ, 0xc0, !PT ;  /* 0x0000007f02047812 */ /* 0x008fd600078ec0ff */
[----:B------:R-:W1:Y:S01]  /*22e80*/  @P0 LDC R3, c[0x0][0x44c] ;  /* 0x00011300ff030b82 */ /* 0x000e620000000800 */
[----:B----4-:R-:W-:Y:S01]  /*22e90*/  IMAD.SHL.U32 R0, R0, 0x10, RZ ;  /* 0x0000001000007824 */ /* 0x010fe200078e00ff */
[----:B------:R-:W-:-:S04]  /*22ea0*/  SHF.R.U32.HI R4, RZ, 0x3, R4 ;  /* 0x00000003ff047819 */ /* 0x000fc80000011604 */
[----:B------:R-:W-:Y:S02]  /*22eb0*/  LOP3.LUT R0, R4, 0x70, R0, 0xf8, !PT ;  /* 0x0000007004007812 */ /* 0x000fe400078ef800 */
[----:B------:R-:W2:Y:S01]  /*22ec0*/  @P0 LDC R2, c[0x0][0x450] ;  /* 0x00011400ff020b82 */ /* 0x000ea20000000800 */
[----:B------:R-:W-:Y:S01]  /*22ed0*/  IMAD.U32 R4, RZ, RZ, UR4 ;  /* 0x00000004ff047e24 */ /* 0x000fe2000f8e00ff */
[----:B------:R-:W-:Y:S01]  /*22ee0*/  ULDC.64 UR4, c[0x0][0x2d0] ;  /* 0x0000b40000047ab9 */ /* 0x000fe20000000a00 */
[----:B------:R-:W-:-:S04]  /*22ef0*/  VIADD R7, R0, UR40 ;  /* 0x0000002800077c36 */ /* 0x000fc80008000000 */
[----:B------:R-:W-:Y:S01]  /*22f00*/  IMAD.MOV.U32 R0, RZ, RZ, R7 ;  /* 0x000000ffff007224 */ /* 0x000fe200078e0007 */
[----:B------:R3:W-:Y:S01]  /*22f10*/  STL [R1+0x478], R7 ;  /* 0x0004780701007387 */ /* 0x0007e20000100800 */
[----:B-1----:R-:W-:-:S05]  /*22f20*/  @P0 IMAD.HI.U32 R3, R7, R3, RZ ;  /* 0x0000000307030227 */ /* 0x002fca00078e00ff */
[----:B--2---:R-:W-:Y:S01]  /*22f30*/  @P0 SHF.R.U32.HI R0, RZ, R2, R3 ;  /* 0x00000002ff000219 */ /* 0x004fe20000011603 */
        /* <DEDUP_REMOVED lines=11> */
[----:B---3--:R-:W1:Y:S03]  /*22ff0*/  S2R R7, SR_TID.X ;  /* 0x0000000000077919 */ /* 0x008e660000002100 */
[----:B------:R-:W-:Y:S01]  /*23000*/  SHF.R.S32.HI R4, RZ, 0x1f, R0 ;  /* 0x0000001fff047819 */ /* 0x000fe20000011400 */
[----:B------:R-:W-:-:S04]  /*23010*/  IMAD.WIDE.U32 R2, R0, UR4, R2 ;  /* 0x0000000400027c25 */ /* 0x000fc8000f8e0002 */
[----:B------:R-:W-:Y:S01]  /*23020*/  IMAD R4, R4, UR4, RZ ;  /* 0x0000000404047c24 */ /* 0x000fe2000f8e02ff */
[----:B------:R-:W-:-:S03]  /*23030*/  ULDC UR4, c[0x0][0x2b8] ;  /* 0x0000ae0000047ab9 */ /* 0x000fc60000000800 */
[----:B------:R-:W-:Y:S01]  /*23040*/  IMAD R4, R0, UR5, R4 ;  /* 0x0000000500047c24 */ /* 0x000fe2000f8e0204 */
[----:B------:R-:W-:-:S03]  /*23050*/  LEA R0, P1, R2, UR6, 0x1 ;  /* 0x0000000602007c11 */ /* 0x000fc6000f8208ff */
[----:B------:R-:W-:Y:S02]  /*23060*/  IMAD.IADD R3, R3, 0x1, R4 ;  /* 0x0000000103037824 */ /* 0x000fe400078e0204 */
[----:B-1----:R-:W-:-:S05]  /*23070*/  IMAD.SHL.U32 R9, R7, 0x8, RZ ;  /* 0x0000000807097824 */ /* 0x002fca00078e00ff */
[----:B------:R-:W-:Y:S02]  /*23080*/  LOP3.LUT R9, R9, 0x38, RZ, 0xc0, !PT ;  /* 0x0000003809097812 */ /* 0x000fe400078ec0ff */
[----:B------:R-:W-:Y:S02]  /*23090*/  LOP3.LUT R7, R7, 0x7f, RZ, 0xc0, !PT ;  /* 0x0000007f07077812 */ /* 0x000fe400078ec0ff */
[----:B------:R-:W-:Y:S01]  /*230a0*/  ISETP.GE.AND P0, PT, R9, UR4, PT ;  /* 0x0000000409007c0c */ /* 0x000fe2000bf06270 */
[----:B------:R-:W-:Y:S01]  /*230b0*/  UMOV UR4, 0xffffffff ;  /* 0xffffffff00047882 */ /* 0x000fe20000000000 */
[----:B------:R-:W-:Y:S02]  /*230c0*/  LEA.HI.X R3, R2, UR7, R3, 0x1, P1 ;  /* 0x0000000702037c11 */ /* 0x000fe400088f0c03 */
[----:B------:R-:W-:Y:S01]  /*230d0*/  SHF.R.U32.HI R10, RZ, 0x3, R7 ;  /* 0x00000003ff0a7819 */ /* 0x000fe20000011607 */
[----:B0-----:R-:W-:Y:S08]  /*230e0*/  BRA.DIV UR4, `(.L_x_11229) ;  /* 0x00000042045c7947 */ /* 0x001ff0000b800000 */
[----:B------:R-:W0:Y:S01]  /*230f0*/  SHFL.IDX PT, R5, R0, RZ, 0x181f ;  /* 0x00181fff00057589 */ /* 0x000e2200000e0000 */
[----:B------:R-:W-:Y:S01]  /*23100*/  ULDC UR4, c[0x0][0x288] ;  /* 0x0000a20000047ab9 */ /* 0x000fe20000000800 */
[----:B------:R-:W-:Y:S02]  /*23110*/  VIADD R10, R10, UR40 ;  /* 0x000000280a0a7c36 */ /* 0x000fe40008000000 */
[----:B------:R-:W1:Y:S01]  /*23120*/  SHFL.IDX PT, R4, R3, RZ, 0x181f ;  /* 0x00181fff03047589 */ /* 0x000e6200000e0000 */
[----:B------:R-:W-:Y:S02]  /*23130*/  IMAD R2, R6, UR4, RZ ;  /* 0x0000000406027c24 */ /* 0x000fe4000f8e02ff */
[C---:B------:R-:W-:Y:S01]  /*23140*/  VIADD R11, R10.reuse, 0x10 ;  /* 0x000000100a0b7836 */ /* 0x040fe20000000000 */
[----:B------:R-:W2:Y:S02]  /*23150*/  SHFL.IDX PT, R6, R0, 0x1, 0x181f ;  /* 0x00381f0000067f89 */ /* 0x000ea400000e0000 */
[----:B------:R-:W-:-:S02]  /*23160*/  ISETP.GE.AND P3, PT, R10, R2, PT ;  /* 0x000000020a00720c */ /* 0x000fc40003f66270 */
[----:B------:R-:W3:Y:S01]  /*23170*/  SHFL.IDX PT, R7, R3, 0x1, 0x181f ;  /* 0x00381f0003077f89 */ /* 0x000ee200000e0000 */
[----:B------:R-:W-:-:S03]  /*23180*/  ISETP.GE.AND P1, PT, R11, R2, PT ;  /* 0x000000020b00720c */ /* 0x000fc60003f26270 */
[----:B------:R4:W-:Y:S04]  /*23190*/  STL [R1+0x480], R11 ;  /* 0x0004800b01007387 */ /* 0x0009e80000100800 */
[----:B------:R-:W-:Y:S03]  /*231a0*/  STL [R1+0x470], R10 ;  /* 0x0004700a01007387 */ /* 0x000fe60000100800 */
[----:B0-----:R-:W-:Y:S01]  /*231b0*/  @!P3 LEA R5, P2, R9, R5, 0x1 ;  /* 0x000000050905b211 */ /* 0x001fe200078408ff */
[----:B----4-:R-:W-:-:S04]  /*231c0*/  VIADD R11, R10, 0x20 ;  /* 0x000000200a0b7836 */ /* 0x010fc80000000000 */
[----:B-1----:R-:W-:Y:S01]  /*231d0*/  @!P3 IMAD.X R4, RZ, RZ, R4, P2 ;  /* 0x000000ffff04b224 */ /* 0x002fe200010e0604 */
[----:B------:R-:W-:Y:S04]  /*231e0*/  STL [R1+0x484], R11 ;  /* 0x0004840b01007387 */ /* 0x000fe80000100800 */
[----:B------:R-:W-:-:S04]  /*231f0*/  @!P3 LOP3.LUT R5, R5, R4, RZ, 0x3c, !PT ;  /* 0x000000040505b212 */ /* 0x000fc800078e3cff */
[----:B------:R-:W-:-:S04]  /*23200*/  @!P3 LOP3.LUT R4, R5, R4, RZ, 0x3c, !PT ;  /* 0x000000040504b212 */ /* 0x000fc800078e3cff */
[----:B------:R-:W-:-:S05]  /*23210*/  @!P3 LOP3.LUT R5, R5, R4, RZ, 0x3c, !PT ;  /* 0x000000040505b212 */ /* 0x000fca00078e3cff */
[----:B-----5:R2:W-:Y:S02]  /*23220*/  @!P3 LDGSTS.E.BYPASS.LTC128B.128 [R8+0x18400], desc[UR48][R4.64], !P0 ;  /* 0x184000000408bfae */ /* 0x0205e4000c101d70 */
[----:B--2---:R-:W-:Y:S02]  /*23230*/  @!P1 LEA R4, P2, R9, R6, 0x1 ;  /* 0x0000000609049211 */ /* 0x004fe400078408ff */
[----:B------:R-:W-:Y:S03]  /*23240*/  SHFL.IDX PT, R6, R3, 0x3, 0x181f ;  /* 0x00781f0003067f89 */ /* 0x000fe600000e0000 */
[----:B---3--:R-:W-:Y:S02]  /*23250*/  @!P1 IMAD.X R5, RZ, RZ, R7, P2 ;  /* 0x000000ffff059224 */ /* 0x008fe400010e0607 */
[----:B------:R-:W-:-:S03]  /*23260*/  VIADD R7, R10, 0x30 ;  /* 0x000000300a077836 */ /* 0x000fc60000000000 */
[----:B------:R0:W-:Y:S01]  /*23270*/  @!P1 LDGSTS.E.BYPASS.LTC128B.128 [R8+0x18c00], desc[UR48][R4.64], !P0 ;  /* 0x18c0000004089fae */ /* 0x0001e2000c101d70 */
[----:B------:R-:W-:-:S03]  /*23280*/  ISETP.GE.AND P1, PT, R11, R2, PT ;  /* 0x000000020b00720c */ /* 0x000fc60003f26270 */
[----:B------:R-:W-:Y:S04]  /*23290*/  STL [R1+0x488], R7 ;  /* 0x0004880701007387 */ /* 0x000fe80000100800 */
[----:B0-----:R-:W0:Y:S04]  /*232a0*/  SHFL.IDX PT, R5, R0, 0x2, 0x181f ;  /* 0x00581f0000057f89 */ /* 0x001e2800000e0000 */
[----:B------:R-:W1:Y:S02]  /*232b0*/  SHFL.IDX PT, R4, R3, 0x2, 0x181f ;  /* 0x00581f0003047f89 */ /* 0x000e6400000e0000 */
[----:B0-----:R-:W-:-:S05]  /*232c0*/  @!P1 LEA R5, P2, R9, R5, 0x1 ;  /* 0x0000000509059211 */ /* 0x001fca00078408ff */
[----:B-1----:R-:W-:-:S05]  /*232d0*/  @!P1 IMAD.X R4, RZ, RZ, R4, P2 ;  /* 0x000000ffff049224 */ /* 0x002fca00010e0604 */
        /* <DEDUP_REMOVED lines=33> */
[-C--:B------:R-:W-:Y:S01]  /*234f0*/  @!P1 LOP3.LUT R5, R5, R4.reuse, RZ, 0x3c, !PT ;  /* 0x0000000405059212 */ /* 0x080fe200078e3cff */
[----:B------:R-:W-:Y:S03]  /*23500*/  SHFL.IDX PT, R3, R3, 0x7, 0x181f ;  /* 0x00f81f0003037f89 */ /* 0x000fe600000e0000 */
        /* <DEDUP_REMOVED lines=11> */
[----:B-1----:R2:W-:Y:S02]  /*235c0*/  @!P1 LDGSTS.E.BYPASS.LTC128B.128 [R8+0x1b400], desc[UR48][R4.64], !P0 ;  /* 0x1b40000004089fae */ /* 0x0025e4000c101d70 */
.L_x_11343:
[----:B0-2---:R-:W2:Y:S02]  /*235d0*/  LDL R4, [R1+0x470] ;  /* 0x0004700001047983 */ /* 0x005ea40000100800 */
        /* <DEDUP_REMOVED lines=11> */
.L_x_11230:
        /* <DEDUP_REMOVED lines=35> */
.L_x_11232:
[----:B------:R-:W-:Y:S05]  /*238c0*/  BSYNC B6 ;  /* 0x0000000000067941 */ /* 0x000fea0003800000 */
.L_x_11231:
[----:B0-----:R-:W2:Y:S01]  /*238d0*/  LDL.LU.64 R4, [R1+0x4a0] ;  /* 0x0004a00001047983 */ /* 0x001ea20000300a00 */
[----:B------:R-:W0:Y:S01]  /*238e0*/  LDC R8, c[0x0][0x448] ;  /* 0x00011200ff087b82 */ /* 0x000e220000000800 */
[----:B------:R-:W-:Y:S02]  /*238f0*/  ULDC.64 UR8, c[0x0][0x3e0] ;  /* 0x0000f80000087ab9 */ /* 0x000fe40000000a00 */
[----:B------:R-:W3:Y:S04]  /*23900*/  LDL.LU R2, [R1+0x4a8] ;  /* 0x0004a80001027983 */ /* 0x000ee80000300800 */
[----:B------:R-:W4:Y:S01]  /*23910*/  LDL.LU R3, [R1+0x478] ;  /* 0x0004780001037983 */ /* 0x000f220000300800 */
[----:B------:R-:W-:Y:S01]  /*23920*/  UIMAD UR6, UR37, UR8, URZ ;  /* 0x00000008250672a4 */ /* 0x000fe2000f8e023f */
[----:B------:R-:W1:Y:S03]  /*23930*/  S2R R10, SR_TID.X ;  /* 0x00000000000a7919 */ /* 0x000e660000002100 */
[----:B------:R-:W-:Y:S01]  /*23940*/  UIMAD UR6, UR43, UR9, UR6 ;  /* 0x000000092b0672a4 */ /* 0x000fe2000f8e0206 */
[----:B0-----:R-:W-:-:S13]  /*23950*/  ISETP.NE.AND P0, PT, R8, 0x1, PT ;  /* 0x000000010800780c */ /* 0x001fda0003f05270 */
[----:B------:R-:W4:Y:S01]  /*23960*/  @P0 LDC R0, c[0x0][0x44c] ;  /* 0x00011300ff000b82 */ /* 0x000f220000000800 */
[C---:B-1----:R-:W-:Y:S02]  /*23970*/  IMAD.SHL.U32 R9, R10.reuse, 0x8, RZ ;  /* 0x000000080a097824 */ /* 0x042fe400078e00ff */
[----:B------:R-:W-:-:S03]  /*23980*/  IMAD.SHL.U32 R10, R10, 0x8, RZ ;  /* 0x000000080a0a7824 */ /* 0x000fc600078e00ff */
[----:B------:R-:W-:Y:S02]  /*23990*/  LOP3.LUT R9, R9, 0x38, RZ, 0xc0, !PT ;  /* 0x0000003809097812 */ /* 0x000fe400078ec0ff */
[----:B------:R-:W-:-:S04]  /*239a0*/  LOP3.LUT R10, R10, 0x38, RZ, 0xc0, !PT ;  /* 0x000000380a0a7812 */ /* 0x000fc800078ec0ff */
[C---:B------:R-:W-:Y:S02]  /*239b0*/  LOP3.LUT R12, R10.reuse, 0x40, RZ, 0xfc, !PT ;  /* 0x000000400a0c7812 */ /* 0x040fe400078efcff */
[C---:B------:R-:W-:Y:S02]  /*239c0*/  LOP3.LUT R11, R10.reuse, 0x80, RZ, 0xfc, !PT ;  /* 0x000000800a0b7812 */ /* 0x040fe400078efcff */
[----:B------:R-:W-:Y:S02]  /*239d0*/  LOP3.LUT R10, R10, 0xc0, RZ, 0xfc, !PT ;  /* 0x000000c00a0a7812 */ /* 0x000fe400078efcff */
[----:B--2---:R-:W-:Y:S02]  /*239e0*/  R2UR UR5, R5 ;  /* 0x00000000050572ca */ /* 0x004fe400000e0000 */
[----:B------:R-:W-:Y:S02]  /*239f0*/  R2UR UR4, R4 ;  /* 0x00000000040472ca */ /* 0x000fe400000e0000 */
[----:B---3--:R-:W-:-:S02]  /*23a00*/  R2UR UR5, R2 ;  /* 0x00000000020572ca */ /* 0x008fc400000e0000 */
[----:B------:R-:W0:Y:S01]  /*23a10*/  @P0 LDC R2, c[0x0][0x450] ;  /* 0x00011400ff020b82 */ /* 0x000e220000000800 */
[----:B----4-:R-:W-:-:S04]  /*23a20*/  @P0 IMAD.HI.U32 R0, R3, R0, RZ ;  /* 0x0000000003000227 */ /* 0x010fc800078e00ff */
[----:B------:R-:W-:-:S06]  /*23a30*/  IMAD.MOV.U32 R4, RZ, RZ, R3 ;  /* 0x000000ffff047224 */ /* 0x000fcc00078e0003 */
[----:B------:R-:W-:-:S04]  /*23a40*/  UIMAD.WIDE.U32 UR4, UR43, UR8, UR4 ;  /* 0x000000082b0472a5 */ /* 0x000fc8000f8e0004 */
[----:B------:R-:W-:Y:S02]  /*23a50*/  UIADD3 UR6, UR5, UR6, URZ ;  /* 0x0000000605067290 */ /* 0x000fe4000fffe03f */
[----:B------:R-:W-:Y:S02]  /*23a60*/  IMAD.U32 R6, RZ, RZ, UR4 ;  /* 0x00000004ff067e24 */ /* 0x000fe4000f8e00ff */
[----:B------:R-:W-:Y:S01]  /*23a70*/  IMAD.U32 R7, RZ, RZ, UR5 ;  /* 0x00000005ff077e24 */ /* 0x000fe2000f8e00ff */
[----:B------:R-:W-:Y:S01]  /*23a80*/  ULDC.64 UR4, c[0x0][0x3d0] ;  /* 0x0000f40000047ab9 */ /* 0x000fe20000000a00 */
        /* <DEDUP_REMOVED lines=17> */
[----:B------:R-:W-:Y:S01]  /*23ba0*/  IMAD.IADD R0, R3, 0x1, R0 ;  /* 0x0000000103007824 */ /* 0x000fe200078e0200 */
[----:B------:R-:W-:Y:S02]  /*23bb0*/  ULDC UR4, c[0x0][0x3b8] ;  /* 0x0000ee0000047ab9 */ /* 0x000fe40000000800 */
[----:B------:R-:W-:Y:S02]  /*23bc0*/  ISETP.GE.AND P1, PT, R12, UR4, PT ;  /* 0x000000040c007c0c */ /* 0x000fe4000bf26270 */
[----:B------:R-:W-:Y:S02]  /*23bd0*/  LEA.HI.X R4, R2, UR5, R0, 0x1, P0 ;  /* 0x0000000502047c11 */ /* 0x000fe400080f0c00 */
[----:B------:R-:W-:-:S02]  /*23be0*/  ISETP.GE.AND P0, PT, R9, UR4, PT ;  /* 0x0000000409007c0c */ /* 0x000fc4000bf06270 */
[----:B------:R-:W-:Y:S02]  /*23bf0*/  ISETP.GE.AND P2, PT, R11, UR4, PT ;  /* 0x000000040b007c0c */ /* 0x000fe4000bf46270 */
[----:B------:R-:W-:Y:S01]  /*23c00*/  ISETP.GE.AND P3, PT, R10, UR4, PT ;  /* 0x000000040a007c0c */ /* 0x000fe2000bf66270 */
[----:B------:R-:W-:-:S03]  /*23c10*/  UMOV UR4, 0xffffffff ;  /* 0xffffffff00047882 */ /* 0x000fc60000000000 */
[----:B------:R-:W-:Y:S09]  /*23c20*/  BRA.DIV UR4, `(.L_x_11233) ;  /* 0x0000004204447947 */ /* 0x000ff2000b800000 */
[----:B------:R-:W2:Y:S01]  /*23c30*/  LDL.LU R10, [R1+0x470] ;  /* 0x00047000010a7983 */ /* 0x000ea20000300800 */
[----:B------:R-:W-:-:S03]  /*23c40*/  ULDC UR4, c[0x0][0x288] ;  /* 0x0000a20000047ab9 */ /* 0x000fc60000000800 */
[----:B------:R-:W3:Y:S04]  /*23c50*/  LDL.LU R3, [R1+0x480] ;  /* 0x0004800001037983 */ /* 0x000ee80000300800 */
[----:B------:R-:W4:Y:S04]  /*23c60*/  LDL R7, [R1+0x460] ;  /* 0x0004600001077983 */ /* 0x000f280000100800 */
[----:B------:R-:W5:Y:S01]  /*23c70*/  LDL.LU R11, [R1+0x484] ;  /* 0x00048400010b7983 */ /* 0x000f620000300800 */
[----:B------:R-:W-:-:S03]  /*23c80*/  IMAD R0, R8, UR4, RZ ;  /* 0x0000000408007c24 */ /* 0x000fc6000f8e02ff */
[----:B------:R-:W-:Y:S04]  /*23c90*/  SHFL.IDX PT, R2, R4, RZ, 0x181f ;  /* 0x00181fff04027589 */ /* 0x000fe800000e0000 */
[----:B------:R-:W5:Y:S04]  /*23ca0*/  LDL.LU R12, [R1+0x48c] ;  /* 0x00048c00010c7983 */ /* 0x000f680000300800 */
[----:B------:R-:W-:Y:S01]  /*23cb0*/  SHFL.IDX PT, R6, R4, 0x1, 0x181f ;  /* 0x00381f0004067f89 */ /* 0x000fe200000e0000 */
[----:B--2---:R-:W-:-:S03]  /*23cc0*/  ISETP.GE.AND P5, PT, R10, R0, PT ;  /* 0x000000000a00720c */ /* 0x004fc60003fa6270 */
[----:B------:R-:W2:Y:S01]  /*23cd0*/  LDL.LU R10, [R1+0x488] ;  /* 0x00048800010a7983 */ /* 0x000ea20000300800 */
[----:B---3--:R-:W-:-:S03]  /*23ce0*/  ISETP.GE.AND P4, PT, R3, R0, PT ;  /* 0x000000000300720c */ /* 0x008fc60003f86270 */
[----:B------:R-:W0:Y:S06]  /*23cf0*/  SHFL.IDX PT, R3, R5, RZ, 0x181f ;  /* 0x00181fff05037589 */ /* 0x000e2c00000e0000 */
[----:B0-----:R-:W-:-:S05]  /*23d00*/  @!P5 LEA R3, P6, R9, R3, 0x1 ;  /* 0x000000030903d211 */ /* 0x001fca00078c08ff */
[----:B------:R-:W-:-:S05]  /*23d10*/  @!P5 IMAD.X R2, RZ, RZ, R2, P6 ;  /* 0x000000ffff02d224 */ /* 0x000fca00030e0602 */
[----:B------:R-:W-:-:S04]  /*23d20*/  @!P5 LOP3.LUT R3, R3, R2, RZ, 0x3c, !PT ;  /* 0x000000020303d212 */ /* 0x000fc800078e3cff */
[----:B------:R-:W-:-:S04]  /*23d30*/  @!P5 LOP3.LUT R2, R3, R2, RZ, 0x3c, !PT ;  /* 0x000000020302d212 */ /* 0x000fc800078e3cff */
[----:B------:R-:W-:-:S05]  /*23d40*/  @!P5 LOP3.LUT R3, R3, R2, RZ, 0x3c, !PT ;  /* 0x000000020303d212 */ /* 0x000fca00078e3cff */
[----:B----4-:R-:W-:Y:S04]  /*23d50*/  @!P5 LDGSTS.E.BYPASS.LTC128B.128 [R7+0x22400], desc[UR48][R2.64], !P0 ;  /* 0x224000000207dfae */ /* 0x010fe8000c101d70 */
        /* <DEDUP_REMOVED lines=10> */
[----:B-----5:R-:W-:-:S03]  /*23e00*/  ISETP.GE.AND P4, PT, R11, R0, PT ;  /* 0x000000000b00720c */ /* 0x020fc60003f86270 */
[----:B------:R-:W3:Y:S04]  /*23e10*/  LDL.LU R11, [R1+0x490] ;  /* 0x00049000010b7983 */ /* 0x000ee80000300800 */
        /* <DEDUP_REMOVED lines=47> */
.L_x_11361:
[----:B------:R-:W3:Y:S01]  /*24110*/  LDL.LU R3, [R1+0x49c] ;  /* 0x00049c0001037983 */ /* 0x000ee20000300800 */
[----:B------:R-:W-:Y:S01]  /*24120*/  BSSY B0, `(.L_x_11234) ;  /* 0x000000d000007945 */ /* 0x000fe20003800000 */
[----:B---3--:R-:W-:-:S13]  /*24130*/  ISETP.GE.AND P4, PT, R3, R0, PT ;  /* 0x000000000300720c */ /* 0x008fda0003f86270 */
[----:B------:R-:W-:Y:S05]  /*24140*/  @P4 BRA `(.L_x_11235) ;  /* 0x0000000000284947 */ /* 0x000fea0003800000 */
[----:B-1----:R-:W3:Y:S01]  /*24150*/  LDL R4, [R1+0x460] ;  /* 0x0004600001047983 */ /* 0x002ee20000100800 */
        /* <DEDUP_REMOVED lines=9> */
.L_x_11235:
[----:B------:R-:W-:Y:S05]  /*241f0*/  BSYNC B0 ;  /* 0x0000000000007941 */ /* 0x000fea0003800000 */
.L_x_11234:
[----:B------:R-:W-:Y:S01]  /*24200*/  NOP ;  /* 0x0000000000007918 */ /* 0x000fe20000000000 */
[----:B------:R-:W-:-:S13]  /*24210*/  PLOP3.LUT P0, PT, PT, PT, PT, 0x80, 0x0 ;  /* 0x000000000000781c */ /* 0x000fda0003f0f070 */
.L_x_11236:
[----:B------:R-:W-:Y:S02]  /*24220*/  PLOP3.LUT P1, PT, P1, P0, PT, 0xa2, 0x0 ;  /* 0x000000000000781c */ /* 0x000fe40000f21472 */
[----:B------:R-:W-:-:S08]  /*24230*/  @P0 R2UR P1, UR4, R17 ;  /* 0x00000000110402ca */ /* 0x000fd00000020000 */
[----:B------:R-:W-:-:S05]  /*24240*/  @P0 PLOP3.LUT P0, PT, P1, PT, PT, 0x80, 0x0 ;  /* 0x000000000000081c */ /* 0x000fca0000f0f070 */
[----:B------:R-:W-:Y:S01]  /*24250*/  @!P1 SYNCS.ARRIVE.TRANS64.RED.A0T1 RZ, [UR4+0x32410], RZ ;  /* 0x032410ffffff99a7 */ /* 0x000fe20008200404 */
[----:B------:R-:W-:Y:S07]  /*24260*/  @!P1 ARRIVES.LDGSTSBAR.64.TRANSCNT [UR4+0x32410] ;  /* 0x03241000ff0099b0 */ /* 0x000fee0008000a84 */
[----:B------:R-:W-:Y:S05]  /*24270*/  @P0 BRA.U.ANY `(.L_x_11236) ;  /* 0xfffffffd00e80947 */ /* 0x000fea000393ffff */
[----:B0--3--:R-:W3:Y:S02]  /*24280*/  LDL.LU R2, [R1+0x498] ;  /* 0x0004980001027983 */ /* 0x009ee40000300800 */
        /* <DEDUP_REMOVED lines=11> */
.L_x_11362:
[----:B------:R-:W-:Y:S05]  /*24340*/  BSYNC B0 ;  /* 0x0000000000007941 */ /* 0x000fea0003800000 */
.L_x_11237:
[----:B------:R-:W3:Y:S01]  /*24350*/  LDL R2, [R1+0x46c] ;  /* 0x00046c0001027983 */ /* 0x000ee20000100800 */
[----:B------:R-:W-:Y:S01]  /*24360*/  BSSY B0, `(.L_x_11239) ;  /* 0x0000059000007945 */ /* 0x000fe20003800000 */
[----:B---3--:R-:W-:-:S13]  /*24370*/  LOP3.LUT P0, RZ, R2, 0x2, RZ, 0xc0, !PT ;  /* 0x0000000202ff7812 */ /* 0x008fda000780c0ff */
[----:B------:R-:W-:Y:S05]  /*24380*/  @!P0 BRA `(.L_x_11240) ;  /* 0x0000000400588947 */ /* 0x000fea0003800000 */
[----:B-1----:R-:W0:Y:S01]  /*24390*/  LDL R4, [R1+0x464] ;  /* 0x0004640001047983 */ /* 0x002e220000100800 */
[----:B------:R-:W1:Y:S02]  /*243a0*/  S2R R2, SR_TID.X ;  /* 0x0000000000027919 */ /* 0x000e640000002100 */
[----:B-1----:R-:W-:Y:S01]  /*243b0*/  LOP3.LUT R3, R2, 0x7f, RZ, 0xc0, !PT ;  /* 0x0000007f02037812 */ /* 0x002fe200078ec0ff */
[----:B------:R-:W-:Y:S01]  /*243c0*/  IMAD R2, R18, 0x8, R17 ;  /* 0x0000000812027824 */ /* 0x000fe200078e0211 */
[----:B------:R-:W-:Y:S02]  /*243d0*/  BSSY B1, `(.L_x_11241) ;  /* 0x0000005000017945 */ /* 0x000fe40003800000 */
[----:B------:R-:W-:Y:S02]  /*243e0*/  ISETP.NE.AND P1, PT, R3, RZ, PT ;  /* 0x000000ff0300720c */ /* 0x000fe40003f25270 */
[----:B0-----:R-:W-:-:S04]  /*243f0*/  SHF.L.U32 R0, R4, 0x1f, RZ ;  /* 0x0000001f04007819 */ /* 0x001fc800000006ff */
[----:B------:R-:W0:Y:S02]  /*24400*/  SYNCS.PHASECHK.TRANS64.TRYWAIT P0, [R2+URZ+0x32460], R0 ;  /* 0x03246000020075a7 */ /* 0x000e24000800017f */
[----:B0-----:R-:W-:Y:S05]  /*24410*/  @!P0 BRA `(.L_x_11242) ;  /* 0x0000004400b48947 */ /* 0x001fea0003800000 */
.L_x_11363:
[----:B------:R-:W-:Y:S05]  /*24420*/  BSYNC B1 ;  /* 0x0000000000017941 */ /* 0x000fea0003800000 */
.L_x_11241:
        /* <DEDUP_REMOVED lines=9> */
.L_x_11244:
[----:B------:R-:W-:Y:S05]  /*244c0*/  BSYNC B1 ;  /* 0x0000000000017941 */ /* 0x000fea0003800000 */
.L_x_11243:
[----:B------:R-:W3:Y:S01]  /*244d0*/  LDL.LU R3, [R1+0x47c] ;  /* 0x00047c0001037983 */ /* 0x000ee20000300800 */
[----:B0-----:R-:W-:Y:S01]  /*244e0*/  IMAD R0, R18, 0xc000, R17 ;  /* 0x0000c00012007824 */ /* 0x001fe200078e0211 */
        /* <DEDUP_REMOVED lines=8> */
[----:B---3--:R-:W-:-:S09]  /*24570*/  IMAD R3, R3, 0x60, RZ ;  /* 0x0000006003037824 */ /* 0x008fd200078e02ff */
.L_x_11245:
        /* <DEDUP_REMOVED lines=15> */
.L_x_11246:
        /* <DEDUP_REMOVED lines=15> */
.L_x_11247:
        /* <DEDUP_REMOVED lines=15> */
.L_x_11248:
        /* <DEDUP_REMOVED lines=9> */
[----:B---3--:R-:W-:Y:S05]  /*248e0*/  @P0 BRA.U.ANY `(.L_x_11248) ;  /* 0xfffffffd00d80947 */ /* 0x008fea000393ffff */
.L_x_11240:
[----:B------:R-:W-:Y:S05]  /*248f0*/  BSYNC B0 ;  /* 0x0000000000007941 */ /* 0x000fea0003800000 */
.L_x_11239:
[----:B------:R-:W-:-:S04]  /*24900*/  UIADD3 UR4, UR39, -0x2, URZ ;  /* 0xfffffffe27047890 */ /* 0x000fc8000fffe03f */
[----:B------:R-:W-:-:S06]  /*24910*/  UISETP.GE.AND UP0, UPT, UR4, UR38, UPT ;  /* 0x000000260400728c */ /* 0x000fcc000bf06270 */
[----:B------:R-:W-:-:S13]  /*24920*/  PLOP3.LUT P0, PT, PT, PT, UP0, 0x80, 0x0 ;  /* 0x000000000000781c */ /* 0x000fda0003f0f008 */
[----:B------:R-:W-:Y:S05]  /*24930*/  @!P0 BRA `(.L_x_11249) ;  /* 0x0000001c00808947 */ /* 0x000fea0003800000 */
[----:B------:R-:W-:Y:S01]  /*24940*/  IMAD R3, RZ, RZ, -UR39 ;  /* 0x80000027ff037e24 */ /* 0x000fe2000f8e02ff */
[----:B--2---:R-:W-:-:S04]  /*24950*/  LOP3.LUT R6, RZ, UR38, RZ, 0x33, !PT ;  /* 0x00000026ff067c12 */ /* 0x004fc8000f8e33ff */
[----:B------:R-:W-:-:S05]  /*24960*/  VIADDMNMX R6, R3, 0x1, R6, !PT ;  /* 0x0000000103067846 */ /* 0x000fca0007800106 */
[----:B0-----:R-:W-:-:S05]  /*24970*/  VIADD R0, R6, UR39 ;  /* 0x0000002706007c36 */ /* 0x001fca0008000000 */
[----:B------:R-:W-:-:S04]  /*24980*/  LOP3.LUT R0, R0, 0x1, RZ, 0xc0, !PT ;  /* 0x0000000100007812 */ /* 0x000fc800078ec0ff */
[----:B------:R-:W-:Y:S01]  /*24990*/  ISETP.NE.U32.AND P0, PT, R0, 0x1, PT ;  /* 0x000000010000780c */ /* 0x000fe20003f05070 */
[----:B------:R-:W-:-:S12]  /*249a0*/  IMAD.U32 R0, RZ, RZ, UR4 ;  /* 0x00000004ff007e24 */ /* 0x000fd8000f8e00ff */
[----:B------:R-:W-:Y:S05]  /*249b0*/  @P0 BRA `(.L_x_11250) ;  /* 0x00000008006c0947 */ /* 0x000fea0003800000 */
[----:B------:R-:W2:Y:S04]  /*249c0*/  LDL.LU R8, [R1+0x464] ;  /* 0x0004640001087983 */ /* 0x000ea80000300800 */
[----:B-1----:R-:W3:Y:S01]  /*249d0*/  LDL R4, [R1+0x46c] ;  /* 0x00046c0001047983 */ /* 0x002ee20000100800 */
[----:B------:R-:W-:-:S05]  /*249e0*/  VIADD R18, R18, 0x1 ;  /* 0x0000000112127836 */ /* 0x000fca0000000000 */
[----:B------:R-:W-:-:S04]  /*249f0*/  ISETP.NE.AND P0, PT, R18, 0x2, PT ;  /* 0x000000021200780c */ /* 0x000fc80003f05270 */
[----:B------:R-:W-:Y:S01]  /*24a00*/  SEL R2, RZ, 0x1, P0 ;  /* 0x00000001ff027807 */ /* 0x000fe20000000000 */
[----:B------:R-:W-:Y:S01]  /*24a10*/  BSSY B0, `(.L_x_11251) ;  /* 0x0000093000007945 */ /* 0x000fe20003800000 */
[----:B------:R-:W-:Y:S02]  /*24a20*/  SEL R18, R18, RZ, P0 ;  /* 0x000000ff12127207 */ /* 0x000fe40000000000 */
[----:B--2---:R-:W-:-:S05]  /*24a30*/  LOP3.LUT R8, R8, R2, RZ, 0x3c, !PT ;  /* 0x0000000208087212 */ /* 0x004fca00078e3cff */
[----:B------:R0:W-:Y:S01]  /*24a40*/  STL [R1+0x464], R8 ;  /* 0x0004640801007387 */ /* 0x0001e20000100800 */
[----:B---3--:R-:W-:-:S13]  /*24a50*/  LOP3.LUT P2, RZ, R4, 0x2, RZ, 0xc0, !PT ;  /* 0x0000000204ff7812 */ /* 0x008fda000784c0ff */
[----:B0-----:R-:W-:Y:S05]  /*24a60*/  @!P2 BRA `(.L_x_11252) ;  /* 0x000000080034a947 */ /* 0x001fea0003800000 */
[----:B------:R-:W-:-:S13]  /*24a70*/  LOP3.LUT P2, RZ, R4, 0x1, RZ, 0xc0, !PT ;  /* 0x0000000104ff7812 */ /* 0x000fda000784c0ff */
[----:B------:R-:W-:Y:S05]  /*24a80*/  @!P2 BRA `(.L_x_11253) ;  /* 0x00000000004ca947 */ /* 0x000fea0003800000 */
[----:B------:R-:W2:Y:S01]  /*24a90*/  LDL R7, [R1+0x468] ;  /* 0x0004680001077983 */ /* 0x000ea20000100800 */
[----:B------:R-:W0:Y:S01]  /*24aa0*/  LDC R5, c[0x0][0x43c] ;  /* 0x00010f00ff057b82 */ /* 0x000e220000000800 */
[----:B------:R-:W-:Y:S01]  /*24ab0*/  IMAD.MOV.U32 R4, RZ, RZ, R0 ;  /* 0x000000ffff047224 */ /* 0x000fe200078e0000 */
[----:B------:R-:W-:Y:S01]  /*24ac0*/  ULDC.64 UR4, c[0x0][0x428] ;  /* 0x00010a0000047ab9 */ /* 0x000fe20000000a00 */
[----:B0-----:R-:W-:-:S13]  /*24ad0*/  ISETP.NE.AND P0, PT, R5, 0x1, PT ;  /* 0x000000010500780c */ /* 0x001fda0003f05270 */
[----:B------:R-:W0:Y:S02]  /*24ae0*/  @P0 LDC.64 R2, c[0x0][0x440] ;  /* 0x00011000ff020b82 */ /* 0x000e240000000a00 */
[----:B0-----:R-:W-:-:S05]  /*24af0*/  @P0 IMAD.HI.U32 R2, R0, R2, RZ ;  /* 0x0000000200020227 */ /* 0x001fca00078e00ff */
[----:B------:R-:W-:-:S05]  /*24b00*/  @P0 SHF.R.U32.HI R4, RZ, R3, R2 ;  /* 0x00000003ff040219 */ /* 0x000fca0000011602 */
[----:B------:R-:W-:-:S04]  /*24b10*/  IMAD.MOV R2, RZ, RZ, -R4 ;  /* 0x000000ffff027224 */ /* 0x000fc800078e0a04 */
[----:B------:R-:W-:Y:S01]  /*24b20*/  IMAD R0, R5, R2, R0 ;  /* 0x0000000205007224 */ /* 0x000fe200078e0200 */
[--C-:B------:R-:W-:Y:S01]  /*24b30*/  SHF.R.S32.HI R5, RZ, 0x1f, R4.reuse ;  /* 0x0000001fff057819 */ /* 0x100fe20000011404 */
[----:B------:R-:W0:Y:S02]  /*24b40*/  LDC.64 R2, c[0x0][0x418] ;  /* 0x00010600ff027b82 */ /* 0x000e240000000a00 */
[----:B------:R-:W-:-:S03]  /*24b50*/  IMAD.WIDE.U32 R4, R19, UR4, R4 ;  /* 0x0000000413047c25 */ /* 0x000fc6000f8e0004 */
[----:B0-----:R-:W-:Y:S01]  /*24b60*/  LEA R2, P0, R4, R2, 0x2 ;  /* 0x0000000204027211 */ /* 0x001fe200078010ff */
[----:B--2---:R-:W-:-:S04]  /*24b70*/  IMAD R7, R7, UR4, RZ ;  /* 0x0000000407077c24 */ /* 0x004fc8000f8e02ff */
[----:B------:R-:W-:-:S04]  /*24b80*/  IMAD R7, R19, UR5, R7 ;  /* 0x0000000513077c24 */ /* 0x000fc8000f8e0207 */
[----:B------:R-:W-:-:S05]  /*24b90*/  IMAD.IADD R7, R7, 0x1, R5 ;  /* 0x0000000107077824 */ /* 0x000fca00078e0205 */
[----:B------:R-:W-:-:S05]  /*24ba0*/  LEA.HI.X R3, R4, R3, R7, 0x2, P0 ;  /* 0x0000000304037211 */ /* 0x000fca00000f1407 */
[----:B------:R0:W5:Y:S02]  /*24bb0*/  LDG.E R16, desc[UR48][R2.64] ;  /* 0x0000003002107981 */ /* 0x000164000c1e1900 */
.L_x_11253:
[----:B0-----:R-:W0:Y:S01]  /*24bc0*/  S2R R2, SR_TID.X ;  /* 0x0000000000027919 */ /* 0x001e220000002100 */
[----:B------:R-:W-:Y:S01]  /*24bd0*/  IMAD R3, R18, 0x8, R17 ;  /* 0x0000000812037824 */ /* 0x000fe200078e0211 */
[----:B------:R-:W-:Y:S01]  /*24be0*/  BSSY B1, `(.L_x_11254) ;  /* 0x0000006000017945 */ /* 0x000fe20003800000 */
[----:B0-----:R-:W-:Y:S02]  /*24bf0*/  LOP3.LUT R4, R2, 0x7f, RZ, 0xc0, !PT ;  /* 0x0000007f02047812 */ /* 0x001fe400078ec0ff */
[----:B------:R-:W-:Y:S02]  /*24c00*/  SHF.L.U32 R2, R8, 0x1f, RZ ;  /* 0x0000001f08027819 */ /* 0x000fe400000006ff */
[----:B------:R-:W-:Y:S02]  /*24c10*/  ISETP.NE.AND P1, PT, R4, RZ, PT ;  /* 0x000000ff0400720c */ /* 0x000fe40003f25270 */
[----:B------:R-:W0:Y:S02]  /*24c20*/  SYNCS.PHASECHK.TRANS64.TRYWAIT P0, [R3+URZ+0x32440], R2 ;  /* 0x03244002030075a7 */ /* 0x000e24000800017f */
[----:B0-----:R-:W-:Y:S09]  /*24c30*/  @!P0 BRA `(.L_x_11255) ;  /* 0x0000003c00c08947 */ /* 0x001ff20003800000 */
.L_x_11364:
[----:B------:R-:W-:Y:S05]  /*24c40*/  BSYNC B1 ;  /* 0x0000000000017941 */ /* 0x000fea0003800000 */
.L_x_11254:
        /* <DEDUP_REMOVED lines=9> */
.L_x_11257:
[----:B------:R-:W-:Y:S05]  /*24ce0*/  BSYNC B1 ;  /* 0x0000000000017941 */ /* 0x000fea0003800000 */
.L_x_11256:
        /* <DEDUP_REMOVED lines=11> */
.L_x_11258:
        /* <DEDUP_REMOVED lines=13> */
.L_x_11365:
[----:B------:R-:W-:Y:S05]  /*24e70*/  BSYNC B1 ;  /* 0x0000000000017941 */ /* 0x000fea0003800000 */
.L_x_11259:
        /* <DEDUP_REMOVED lines=11> */
.L_x_11262:
[----:B------:R-:W-:Y:S05]  /*24f30*/  BSYNC B1 ;  /* 0x0000000000017941 */ /* 0x000fea0003800000 */
.L_x_11261:
        /* <DEDUP_REMOVED lines=9> */
.L_x_11263:
        /* <DEDUP_REMOVED lines=15> */
.L_x_11264:
        /* <DEDUP_REMOVED lines=15> */
.L_x_11265:
        /* <DEDUP_REMOVED lines=15> */
.L_x_11266:
        /* <DEDUP_REMOVED lines=10> */
.L_x_11252:
[----:B------:R-:W-:Y:S05]  /*25340*/  BSYNC B0 ;  /* 0x0000000000007941 */ /* 0x000fea0003800000 */
.L_x_11251:
[----:B------:R-:W-:-:S06]  /*25350*/  UIADD3 UR4, UR39, -0x3, URZ ;  /* 0xfffffffd27047890 */ /* 0x000fcc000fffe03f */
[----:B------:R-:W-:-:S07]  /*25360*/  IMAD.U32 R0, RZ, RZ, UR4 ;  /* 0x00000004ff007e24 */ /* 0x000fce000f8e00ff */
.L_x_11250:
[----:B------:R-:W-:Y:S01]  /*25370*/  ULOP3.LUT UR4, URZ, UR39, URZ, 0x33, !UPT ;  /* 0x000000273f047292 */ /* 0x000fe2000f8e333f */
[----:B------:R-:W-:Y:S01]  /*25380*/  VIADD R6, R6, 0xfffffffe ;  /* 0xfffffffe06067836 */ /* 0x000fe20000000000 */
[----:B------:R-:W-:Y:S04]  /*25390*/  BSSY B0, `(.L_x_11249) ;  /* 0x000013a000007945 */ /* 0x000fe80003800000 */
[----:B------:R-:W-:-:S13]  /*253a0*/  ISETP.NE.AND P0, PT, R6, UR4, PT ;  /* 0x0000000406007c0c */ /* 0x000fda000bf05270 */
[----:B------:R-:W-:Y:S05]  /*253b0*/  @!P0 BRA `(.L_x_11267) ;  /* 0x0000001000dc8947 */ /* 0x000fea0003800000 */
.L_x_11300:
[----:B------:R-:W2:Y:S04]  /*253c0*/  LDL R2, [R1+0x46c] ;  /* 0x00046c0001027983 */ /* 0x000ea80000100800 */
[----:B------:R-:W3:Y:S01]  /*253d0*/  LDL.LU R3, [R1+0x464] ;  /* 0x0004640001037983 */ /* 0x000ee20000300800 */
        /* <DEDUP_REMOVED lines=12> */
[----:B-1----:R-:W2:Y:S01]  /*254a0*/  LDL R5, [R1+0x468] ;  /* 0x0004680001057983 */ /* 0x002ea20000100800 */
        /* <DEDUP_REMOVED lines=18> */
.L_x_11270:
[----:B------:R-:W2:Y:S01]  /*255d0*/  S2R R2, SR_TID.X ;  /* 0x0000000000027919 */ /* 0x000ea20000002100 */
[----:B01----:R-:W-:Y:S01]  /*255e0*/  IMAD R4, R6, 0x8, R17 ;  /* 0x0000000806047824 */ /* 0x003fe200078e0211 */
[----:B------:R-:W-:Y:S01]  /*255f0*/  BSSY B2, `(.L_x_11271) ;  /* 0x0000006000027945 */ /* 0x000fe20003800000 */
[----:B--2---:R-:W-:Y:S02]  /*25600*/  LOP3.LUT R3, R2, 0x7f, RZ, 0xc0, !PT ;  /* 0x0000007f02037812 */ /* 0x004fe400078ec0ff */
[----:B------:R-:W-:Y:S02]  /*25610*/  SHF.L.U32 R2, R7, 0x1f, RZ ;  /* 0x0000001f07027819 */ /* 0x000fe400000006ff */
[----:B------:R-:W-:Y:S02]  /*25620*/  ISETP.NE.AND P1, PT, R3, RZ, PT ;  /* 0x000000ff0300720c */ /* 0x000fe40003f25270 */
[----:B------:R-:W0:Y:S02]  /*25630*/  SYNCS.PHASECHK.TRANS64.TRYWAIT P0, [R4+URZ+0x32440], R2 ;  /* 0x03244002040075a7 */ /* 0x000e24000800017f */
[----:B0-----:R-:W-:Y:S09]  /*25640*/  @!P0 BRA `(.L_x_11272) ;  /* 0x0000003400648947 */ /* 0x001ff20003800000 */
.L_x_11366:
[----:B------:R-:W-:Y:S05]  /*25650*/  BSYNC B2 ;  /* 0x0000000000027941 */ /* 0x000fea0003800000 */
.L_x_11271:
        /* <DEDUP_REMOVED lines=9> */
.L_x_11274:
[----:B------:R-:W-:Y:S05]  /*256f0*/  BSYNC B2 ;  /* 0x0000000000027941 */ /* 0x000fea0003800000 */
.L_x_11273:
        /* <DEDUP_REMOVED lines=11> */
.L_x_11275:
        /* <DEDUP_REMOVED lines=13> */
.L_x_11367:
[----:B------:R-:W-:Y:S05]  /*25880*/  BSYNC B2 ;  /* 0x0000000000027941 */ /* 0x000fea0003800000 */
.L_x_11276:
        /* <DEDUP_REMOVED lines=11> */
.L_x_11279:
[----:B------:R-:W-:Y:S05]  /*25940*/  BSYNC B2 ;  /* 0x0000000000027941 */ /* 0x000fea0003800000 */
.L_x_11278:
        /* <DEDUP_REMOVED lines=9> */
.L_x_11280:
        /* <DEDUP_REMOVED lines=15> */
.L_x_11281:
        /* <DEDUP_REMOVED lines=15> */
.L_x_11282:
        /* <DEDUP_REMOVED lines=15> */
.L_x_11283:
        /* <DEDUP_REMOVED lines=10> */
.L_x_11269:
[----:B------:R-:W-:Y:S05]  /*25d50*/  BSYNC B1 ;  /* 0x0000000000017941 */ /* 0x000fea0003800000 */
.L_x_11268:
[----:B------:R-:W2:Y:S01]  /*25d60*/  LDL R3, [R1+0x46c] ;  /* 0x00046c0001037983 */ /* 0x000ea20000100800 */
[----:B------:R-:W-:Y:S01]  /*25d70*/  VIADD R6, R6, 0x1 ;  /* 0x0000000106067836 */ /* 0x000fe20000000000 */
[----:B------:R-:W-:Y:S04]  /*25d80*/  BSSY B1, `(.L_x_11284) ;  /* 0x0000097000017945 */ /* 0x000fe80003800000 */
[----:B------:R-:W-:-:S04]  /*25d90*/  ISETP.NE.AND P0, PT, R6, 0x2, PT ;  /* 0x000000020600780c */ /* 0x000fc80003f05270 */
[----:B------:R-:W-:Y:S02]  /*25da0*/  SEL R2, RZ, 0x1, P0 ;  /* 0x00000001ff027807 */ /* 0x000fe40000000000 */
[----:B------:R-:W-:Y:S01]  /*25db0*/  SEL R18, R6, RZ, P0 ;  /* 0x000000ff06127207 */ /* 0x000fe20000000000 */
[----:B------:R-:W-:Y:S01]  /*25dc0*/  VIADD R6, R0, 0xffffffff ;  /* 0xffffffff00067836 */ /* 0x000fe20000000000 */
[----:B------:R-:W-:-:S05]  /*25dd0*/  LOP3.LUT R8, R7, R2, RZ, 0x3c, !PT ;  /* 0x0000000207087212 */ /* 0x000fca00078e3cff */
[----:B------:R0:W-:Y:S01]  /*25de0*/  STL [R1+0x464], R8 ;  /* 0x0004640801007387 */ /* 0x0001e20000100800 */
[----:B--2---:R-:W-:-:S13]  /*25df0*/  LOP3.LUT P2, RZ, R3, 0x2, RZ, 0xc0, !PT ;  /* 0x0000000203ff7812 */ /* 0x004fda000784c0ff */
[----:B0-----:R-:W-:Y:S05]  /*25e00*/  @!P2 BRA `(.L_x_11285) ;  /* 0x000000080038a947 */ /* 0x001fea0003800000 */
[----:B------:R-:W-:Y:S01]  /*25e10*/  LOP3.LUT P2, RZ, R3, 0x1, RZ, 0xc0, !PT ;  /* 0x0000000103ff7812 */ /* 0x000fe2000784c0ff */
[----:B------:R-:W-:-:S12]  /*25e20*/  IMAD.MOV.U32 R7, RZ, RZ, R6 ;  /* 0x000000ffff077224 */ /* 0x000fd800078e0006 */
        /* <DEDUP_REMOVED lines=20> */
.L_x_11286:
        /* <DEDUP_REMOVED lines=8> */
.L_x_11368:
[----:B------:R-:W-:Y:S05]  /*25ff0*/  BSYNC B2 ;  /* 0x0000000000027941 */ /* 0x000fea0003800000 */
.L_x_11287:
        /* <DEDUP_REMOVED lines=9> */
.L_x_11290:
[----:B------:R-:W-:Y:S05]  /*26090*/  BSYNC B2 ;  /* 0x0000000000027941 */ /* 0x000fea0003800000 */
.L_x_11289:
        /* <DEDUP_REMOVED lines=11> */
.L_x_11291:
        /* <DEDUP_REMOVED lines=13> */
.L_x_11369:
[----:B------:R-:W-:Y:S05]  /*26220*/  BSYNC B2 ;  /* 0x0000000000027941 */ /* 0x000fea0003800000 */
.L_x_11292:
        /* <DEDUP_REMOVED lines=11> */
.L_x_11295:
[----:B------:R-:W-:Y:S05]  /*262e0*/  BSYNC B2 ;  /* 0x0000000000027941 */ /* 0x000fea0003800000 */
.L_x_11294:
        /* <DEDUP_REMOVED lines=9> */
.L_x_11296:
        /* <DEDUP_REMOVED lines=15> */
.L_x_11297:
        /* <DEDUP_REMOVED lines=15> */
.L_x_11298:
        /* <DEDUP_REMOVED lines=15> */
.L_x_11299:
        /* <DEDUP_REMOVED lines=10> */
.L_x_11285:
[----:B------:R-:W-:Y:S05]  /*266f0*/  BSYNC B1 ;  /* 0x0000000000017941 */ /* 0x000fea0003800000 */
.L_x_11284:
[----:B------:R-:W-:Y:S01]  /*26700*/  ISETP.GT.AND P0, PT, R6, UR38, PT ;  /* 0x0000002606007c0c */ /* 0x000fe2000bf04270 */
[----:B------:R-:W-:-:S12]  /*26710*/  VIADD R0, R0, 0xfffffffe ;  /* 0xfffffffe00007836 */ /* 0x000fd80000000000 */
[----:B------:R-:W-:Y:S05]  /*26720*/  @P0 BRA `(.L_x_11300) ;  /* 0xffffffec00240947 */ /* 0x000fea000383ffff */
.L_x_11267:
[----:B------:R-:W-:Y:S05]  /*26730*/  BSYNC B0 ;  /* 0x0000000000007941 */ /* 0x000fea0003800000 */
.L_x_11249:
[----:B------:R-:W3:Y:S01]  /*26740*/  LDL.LU R2, [R1+0x464] ;  /* 0x0004640001027983 */ /* 0x000ee20000300800 */
[----:B0-----:R-:W0:Y:S01]  /*26750*/  S2R R0, SR_TID.X ;  /* 0x0000000000007919 */ /* 0x001e220000002100 */
[----:B------:R-:W-:-:S05]  /*26760*/  VIADD R18, R18, 0x1 ;  /* 0x0000000112127836 */ /* 0x000fca0000000000 */
[----:B------:R-:W-:Y:S02]  /*26770*/  ISETP.NE.AND P0, PT, R18, 0x2, PT ;  /* 0x000000021200780c */ /* 0x000fe40003f05270 */
[----:B0-----:R-:W-:-:S04]  /*26780*/  LOP3.LUT R0, R0, 0x7f, RZ, 0xc0, !PT ;  /* 0x0000007f00007812 */ /* 0x001fc800078ec0ff */
[----:B------:R-:W-:Y:S02]  /*26790*/  ISETP.NE.AND P2, PT, R0, RZ, PT ;  /* 0x000000ff0000720c */ /* 0x000fe40003f45270 */
[----:B------:R-:W-:Y:S01]  /*267a0*/  SEL R0, RZ, 0x1, P0 ;  /* 0x00000001ff007807 */ /* 0x000fe20000000000 */
[----:B------:R-:W-:Y:S03]  /*267b0*/  BSSY B0, `(.L_x_11301) ;  /* 0x0000011000007945 */ /* 0x000fe60003800000 */
[----:B---3--:R-:W-:-:S05]  /*267c0*/  LOP3.LUT R2, R2, R0, RZ, 0x3c, !PT ;  /* 0x0000000002027212 */ /* 0x008fca00078e3cff */
[----:B------:R0:W-:Y:S02]  /*267d0*/  STL [R1+0x464], R2 ;  /* 0x0004640201007387 */ /* 0x0001e40000100800 */
[----:B------:R-:W-:Y:S05]  /*267e0*/  @P2 BRA `(.L_x_11302) ;  /* 0x0000000000342947 */ /* 0x000fea0003800000 */
[----:B-1----:R-:W1:Y:S01]  /*267f0*/  S2R R5, SR_LANEID ;  /* 0x0000000000057919 */ /* 0x002e620000000000 */
[----:B------:R-:W-:Y:S01]  /*26800*/  VOTEU.ANY UR4, UPT, PT ;  /* 0x0000000000047886 */ /* 0x000fe200038e0100 */
[----:B0-----:R-:W0:Y:S01]  /*26810*/  LDC.64 R2, c[0x0][0xd80] ;  /* 0x00036000ff027b82 */ /* 0x001e220000000a00 */
[----:B------:R-:W1:Y:S02]  /*26820*/  FLO.U32 R0, UR4 ;  /* 0x0000000400007d00 */ /* 0x000e6400080e0000 */
[----:B-1----:R-:W-:-:S06]  /*26830*/  ISETP.EQ.U32.AND P1, PT, R0, R5, PT ;  /* 0x000000050000720c */ /* 0x002fcc0003f22070 */
[----:B------:R-:W0:Y:S07]  /*26840*/  POPC R5, UR4 ;  /* 0x0000000400057d09 */ /* 0x000e2e0008000000 */
[----:B0-----:R-:W3:Y:S01]  /*26850*/  @P1 ATOMG.E.ADD.STRONG.GPU PT, R3, desc[UR48][R2.64], R5 ;  /* 0x00000005020319a8 */ /* 0x001ee200081ee1f0 */
[----:B------:R-:W0:Y:S02]  /*26860*/  S2R R4, SR_LTMASK ;  /* 0x0000000000047919 */ /* 0x000e240000003900 */
[----:B0-----:R-:W-:-:S04]  /*26870*/  LOP3.LUT R4, R4, UR4, RZ, 0xc0, !PT ;  /* 0x0000000404047c12 */ /* 0x001fc8000f8ec0ff */
[----:B------:R-:W0:Y:S01]  /*26880*/  POPC R7, R4 ;  /* 0x0000000400077309 */ /* 0x000e220000000000 */
[----:B---3--:R-:W0:Y:S02]  /*26890*/  SHFL.IDX PT, R0, R3, R0, 0x1f ;  /* 0x00001f0003007589 */ /* 0x008e2400000e0000 */
[----:B0-----:R-:W-:-:S05]  /*268a0*/  IADD3 R0, R0, UR42, R7 ;  /* 0x0000002a00007c10 */ /* 0x001fca000fffe007 */
[----:B------:R3:W-:Y:S02]  /*268b0*/  STL [R1+0x474], R0 ;  /* 0x0004740001007387 */ /* 0x0007e40000100800 */
.L_x_11302:
[----:B------:R-:W-:Y:S05]  /*268c0*/  BSYNC B0 ;  /* 0x0000000000007941 */ /* 0x000fea0003800000 */
.L_x_11301:
[----:B------:R-:W-:-:S07]  /*268d0*/  SEL R18, R18, RZ, P0 ;  /* 0x000000ff12127207 */ /* 0x000fce0000000000 */
.L_x_11215:
[----:B------:R-:W-:Y:S05]  /*268e0*/  BSYNC B7 ;  /* 0x0000000000077941 */ /* 0x000fea0003800000 */
.L_x_11213:
[----:B---34-:R-:W3:Y:S04]  /*268f0*/  LDL R0, [R1+0x46c] ;  /* 0x00046c0001007983 */ /* 0x018ee80000100800 */
[----:B0-----:R0:W5:Y:S01]  /*26900*/  LDL R2, [R1+0x474] ;  /* 0x0004740001027983 */ /* 0x0011620000100800 */
[----:B---3--:R-:W-:-:S13]  /*26910*/  LOP3.LUT P0, RZ, R0, 0x80, RZ, 0xc0, !PT ;  /* 0x0000008000ff7812 */ /* 0x008fda000780c0ff */
        /* <DEDUP_REMOVED lines=11> */
.L_x_11303:
[----:B------:R-:W-:-:S03]  /*269d0*/  UMOV UR4, 0xffffffff ;  /* 0xffffffff00047882 */ /* 0x000fc60000000000 */
[----:B------:R-:W-:Y:S05]  /*269e0*/  BRA.DIV UR4, `(.L_x_11305) ;  /* 0x0000002204cc7947 */ /* 0x000fea000b800000 */
[----:B-----5:R0:W3:Y:S02]  /*269f0*/  SHFL.IDX PT, R14, R2, RZ, 0x1f ;  /* 0x00001fff020e7589 */ /* 0x0200e400000e0000 */
.L_x_11372:
[----:B------:R-:W4:Y:S01]  /*26a00*/  @!P2 S2R R3, SR_CgaCtaId ;  /* 0x000000000003a919 */ /* 0x000f220000008800 */
[----:B------:R-:W-:Y:S05]  /*26a10*/  WARPSYNC.ALL ;  /* 0x0000000000007948 */ /* 0x000fea0003800000 */
[----:B------:R-:W-:Y:S01]  /*26a20*/  BAR.SYNC.DEFER_BLOCKING 0x4, 0x180 ;  /* 0x0106000000007b1d */ /* 0x000fe20000010000 */
[----:B------:R-:W-:-:S05]  /*26a30*/  @!P2 MOV R0, 0x400 ;  /* 0x000004000000a802 */ /* 0x000fca0000000f00 */
[----:B---3--:R3:W-:Y:S01]  /*26a40*/  STL [R1+0x474], R14 ;  /* 0x0004740e01007387 */ /* 0x0087e20000100800 */
[----:B----4-:R-:W-:-:S05]  /*26a50*/  @!P2 LEA R17, R3, R0, 0x18 ;  /* 0x000000000311a211 */ /* 0x010fca00078ec0ff */
[----:B------:R3:W-:Y:S01]  /*26a60*/  @!P2 STS [R17+0x324d0], R2 ;  /* 0x0324d0021100a388 */ /* 0x0007e20000000800 */
[----:B------:R-:W-:Y:S06]  /*26a70*/  BAR.ARV 0x5, 0x180 ;  /* 0x0146000000007b1d */ /* 0x000fec0000002000 */
.L_x_11304:
[----:B------:R-:W5:Y:S01]  /*26a80*/  LDL R0, [R1+0x474] ;  /* 0x0004740001007983 */ /* 0x000f620000100800 */
[----:B------:R-:W-:Y:S02]  /*26a90*/  ULDC UR4, c[0x0][0xd38] ;  /* 0x00034e0000047ab9 */ /* 0x000fe40000000800 */
[----:B-----5:R-:W-:-:S13]  /*26aa0*/  ISETP.GE.AND P0, PT, R0, UR4, PT ;  /* 0x0000000400007c0c */ /* 0x020fda000bf06270 */
[----:B------:R-:W-:Y:S05]  /*26ab0*/  @!P0 BRA `(.L_x_11306) ;  /* 0xffffffac00888947 */ /* 0x000fea000383ffff */
.L_x_11204:
[----:B0-----:R-:W5:Y:S01]  /*26ac0*/  LDL.LU R0, [R1+0x498] ;  /* 0x0004980001007983 */ /* 0x001f620000300800 */
[----:B------:R-:W-:Y:S01]  /*26ad0*/  BSSY B0, `(.L_x_11307) ;  /* 0x000000b000007945 */ /* 0x000fe20003800000 */
[----:B-1----:R-:W0:Y:S01]  /*26ae0*/  S2R R5, SR_CgaCtaId ;  /* 0x0000000000057919 */ /* 0x002e220000008800 */
[----:B-----5:R-:W-:-:S05]  /*26af0*/  VIADD R0, R0, 0x1 ;  /* 0x0000000100007836 */ /* 0x020fca0000000000 */
[----:B---34-:R-:W-:-:S04]  /*26b00*/  LEA.HI R2, R0, R0, RZ, 0x1 ;  /* 0x0000000000027211 */ /* 0x018fc800078f08ff */
[----:B------:R-:W-:-:S05]  /*26b10*/  LOP3.LUT R3, R2, 0xfffffffe, RZ, 0xc0, !PT ;  /* 0xfffffffe02037812 */ /* 0x000fca00078ec0ff */
[----:B------:R-:W-:Y:S01]  /*26b20*/  IMAD.IADD R3, R0, 0x1, -R3 ;  /* 0x0000000100037824 */ /* 0x000fe200078e0a03 */
[----:B------:R-:W-:-:S04]  /*26b30*/  MOV R0, 0x400 ;  /* 0x0000040000007802 */ /* 0x000fc80000000f00 */
[----:B0-----:R-:W-:Y:S02]  /*26b40*/  LEA R0, R5, R0, 0x18 ;  /* 0x0000000005007211 */ /* 0x001fe400078ec0ff */
[----:B------:R-:W-:-:S04]  /*26b50*/  SHF.L.U32 R3, R3, 0x1f, RZ ;  /* 0x0000001f03037819 */ /* 0x000fc800000006ff */
[----:B------:R-:W0:Y:S02]  /*26b60*/  SYNCS.PHASECHK.TRANS64.TRYWAIT P0, [R0+URZ+0x32420], R3 ;  /* 0x03242003000075a7 */ /* 0x000e24000800017f */
[----:B0-----:R-:W-:Y:S05]  /*26b70*/  @!P0 BRA `(.L_x_11308) ;  /* 0x0000002000908947 */ /* 0x001fea0003800000 */
.L_x_11373:
[----:B------:R-:W-:Y:S05]  /*26b80*/  BSYNC B0 ;  /* 0x0000000000007941 */ /* 0x000fea0003800000 */
.L_x_11307:
[----:B------:R-:W-:-:S03]  /*26b90*/  UMOV UR4, 0xffffffff ;  /* 0xffffffff00047882 */ /* 0x000fc60000000000 */
[----:B------:R-:W-:Y:S05]  /*26ba0*/  BRA.DIV UR4, `(.L_x_11309) ;  /* 0x0000002204987947 */ /* 0x000fea000b800000 */
[----:B------:R-:W1:Y:S02]  /*26bb0*/  S2R R2, SR_TID.X ;  /* 0x0000000000027919 */ /* 0x000e640000002100 */
[----:B-1----:R-:W-:-:S04]  /*26bc0*/  SHF.R.U32.HI R2, RZ, 0x5, R2 ;  /* 0x00000005ff027819 */ /* 0x002fc80000011602 */
[----:B------:R-:W-:-:S05]  /*26bd0*/  LOP3.LUT R2, R2, 0x3, RZ, 0xc0, !PT ;  /* 0x0000000302027812 */ /* 0x000fca00078ec0ff */
[----:B------:R1:W3:Y:S02]  /*26be0*/  SHFL.IDX PT, R14, R2, RZ, 0x1f ;  /* 0x00001fff020e7589 */ /* 0x0002e400000e0000 */
.L_x_11376:
[----:B---3--:R-:W-:Y:S01]  /*26bf0*/  ISETP.NE.AND P0, PT, R14, RZ, PT ;  /* 0x000000ff0e00720c */ /* 0x008fe20003f05270 */
[----:B------:R-:W-:-:S12]  /*26c00*/  BSSY B0, `(.L_x_11310) ;  /* 0x0000025000007945 */ /* 0x000fd80003800000 */
[----:B------:R-:W-:Y:S05]  /*26c10*/  @P0 BRA `(.L_x_11311) ;  /* 0x00000000008c0947 */ /* 0x000fea0003800000 */
[----:B------:R-:W-:-:S03]  /*26c20*/  UMOV UR4, 0xffffffff ;  /* 0xffffffff00047882 */ /* 0x000fc60000000000 */
[----:B------:R-:W-:Y:S05]  /*26c30*/  BRA.DIV UR4, `(.L_x_11312) ;  /* 0x0000002204a87947 */ /* 0x000fea000b800000 */
[----:B------:R-:W-:-:S13]  /*26c40*/  ELECT P6, URZ, PT ;  /* 0x00000000003f782f */ /* 0x000fda00038c0000 */
.L_x_11379:
[----:B------:R-:W-:Y:S05]  /*26c50*/  @!P6 BRA `(.L_x_11311) ;  /* 0x00000000007ce947 */ /* 0x000fea0003800000 */
[----:B------:R-:W-:-:S06]  /*26c60*/  ULOP3.LUT UR4, UR41, 0x2, URZ, 0xfc, !UPT ;  /* 0x0000000229047892 */ /* 0x000fcc000f8efc3f */
[----:B-1----:R-:W-:-:S05]  /*26c70*/  IMAD.U32 R2, RZ, RZ, UR4 ;  /* 0x00000004ff027e24 */ /* 0x002fca000f8e00ff */
[----:B------:R-:W-:-:S13]  /*26c80*/  ISETP.NE.AND P2, PT, R2, 0x3, PT ;  /* 0x000000030200780c */ /* 0x000fda0003f45270 */
[----:B------:R-:W-:Y:S05]  /*26c90*/  @!P2 BRA `(.L_x_11313) ;  /* 0x000000000004a947 */ /* 0x000fea0003800000 */
[----:B------:R-:W-:Y:S01]  /*26ca0*/  BPT.TRAP 0x1 ;  /* 0x000000040000795c */ /* 0x000fe20000300000 */
.L_x_11313:
[----:B------:R-:W3:Y:S01]  /*26cb0*/  LDL.LU R7, [R1+0x464] ;  /* 0x0004640001077983 */ /* 0x000ee20000300800 */
[----:B0-----:R-:W-:Y:S02]  /*26cc0*/  VIADD R3, R0, 0x32440 ;  /* 0x0003244000037836 */ /* 0x001fe40000000000 */
[C---:B------:R-:W-:Y:S02]  /*26cd0*/  VIADD R2, R18.reuse, 0x1 ;  /* 0x0000000112027836 */ /* 0x040fe40000000000 */
[----:B--2---:R-:W-:-:S03]  /*26ce0*/  IMAD R6, R18, 0x8, R3 ;  /* 0x0000000812067824 */ /* 0x004fc600078e0203 */
        /* <DEDUP_REMOVED lines=9> */
.L_x_11380:
[----:B------:R-:W1:Y:S02]  /*26d80*/  SYNCS.PHASECHK.TRANS64.TRYWAIT P0, [R3+URZ], R2 ;  /* 0x00000002030075a7 */ /* 0x000e64000800017f */
[----:B-1----:R-:W-:Y:S05]  /*26d90*/  @!P0 BRA `(.L_x_11315) ;  /* 0x0000002000848947 */ /* 0x002fea0003800000 */
.L_x_11381:
[----:B------:R-:W-:Y:S05]  /*26da0*/  @!P2 BRA `(.L_x_11316) ;  /* 0x000000000004a947 */ /* 0x000fea0003800000 */
[----:B------:R-:W-:Y:S01]  /*26db0*/  BPT.TRAP 0x1 ;  /* 0x000000040000795c */ /* 0x000fe20000300000 */
.L_x_11316:
[----:B-1----:R-:W-:-:S04]  /*26dc0*/  VIADD R3, R0, 0x32460 ;  /* 0x0003246000037836 */ /* 0x002fc80000000000 */
[----:B------:R-:W-:-:S04]  /*26dd0*/  IMAD R18, R18, 0x8, R3 ;  /* 0x0000000812127824 */ /* 0x000fc800078e0203 */
[----:B------:R-:W1:Y:S02]  /*26de0*/  SYNCS.PHASECHK.TRANS64.TRYWAIT P0, [R18+URZ], R5 ;  /* 0x00000005120075a7 */ /* 0x000e64000800017f */
[----:B-1----:R-:W-:Y:S05]  /*26df0*/  @!P0 BRA `(.L_x_11317) ;  /* 0x0000002000808947 */ /* 0x002fea0003800000 */
.L_x_11382:
[----:B------:R-:W-:-:S07]  /*26e00*/  IMAD R3, R4, 0x8, R3 ;  /* 0x0000000804037824 */ /* 0x000fce00078e0203 */
.L_x_11318:
[----:B--2---:R2:W3:Y:S02]  /*26e10*/  SYNCS.PHASECHK.TRANS64.TRYWAIT P0, [R3+URZ], R2 ;  /* 0x00000002030075a7 */ /* 0x0044e4000800017f */
[----:B---3--:R-:W-:Y:S05]  /*26e20*/  @!P0 NANOSLEEP.SYNCS 0x989680 ;  /* 0x009896800000895d */ /* 0x008fea0003900000 */
[----:B------:R-:W3:Y:S02]  /*26e30*/  @!P0 SYNCS.PHASECHK.TRANS64 P0, [R3+URZ], R2 ;  /* 0x00000002030085a7 */ /* 0x000ee4000800007f */
[----:B---3--:R-:W-:Y:S05]  /*26e40*/  @!P0 BRA `(.L_x_11318) ;  /* 0xfffffffc00f08947 */ /* 0x008fea000383ffff */
.L_x_11311:
[----:B------:R-:W-:Y:S05]  /*26e50*/  BSYNC B0 ;  /* 0x0000000000007941 */ /* 0x000fea0003800000 */
.L_x_11310:
[----:B------:R-:W-:Y:S05]  /*26e60*/  EXIT ;  /* 0x000000000000794d */ /* 0x000fea0003800000 */
.L_x_11092:
[----:B0-----:R-:W-:-:S04]  /*26e70*/  IMAD.U32 R9, RZ, RZ, UR44 ;  /* 0x0000002cff097e24 */ /* 0x001fc8000f8e00ff */
[----:B------:R0:W1:Y:S03]  /*26e80*/  SYNCS.PHASECHK.TRANS64.TRYWAIT P0, [R9+URZ+0x32400], R0 ;  /* 0x03240000090075a7 */ /* 0x000066000800017f */
[----:B-1----:R-:W-:Y:S05]  /*26e90*/  @!P0 NANOSLEEP.SYNCS 0x989680 ;  /* 0x009896800000895d */ /* 0x002fea0003900000 */
[----:B------:R-:W1:Y:S02]  /*26ea0*/  @!P0 SYNCS.PHASECHK.TRANS64 P0, [R9+URZ+0x32400], R0 ;  /* 0x03240000090085a7 */ /* 0x000e64000800007f */
[----:B-1----:R-:W-:Y:S05]  /*26eb0*/  @!P0 BRA `(.L_x_11092) ;  /* 0xfffffffc00ec8947 */ /* 0x002fea000383ffff */
[----:B------:R-:W-:Y:S05]  /*26ec0*/  BRA `(.L_x_11319) ;  /* 0xfffffdb800487947 */ /* 0x000fea000383ffff */
.L_x_11099:
[----:B-1----:R1:W2:Y:S02]  /*26ed0*/  SYNCS.PHASECHK.TRANS64.TRYWAIT P0, [R12+URZ], R13 ;  /* 0x0000000d0c0075a7 */ /* 0x0022a4000800017f */
[----:B--2---:R-:W-:Y:S05]  /*26ee0*/  @!P0 NANOSLEEP.SYNCS 0x989680 ;  /* 0x009896800000895d */ /* 0x004fea0003900000 */
[----:B------:R-:W2:Y:S02]  /*26ef0*/  @!P0 SYNCS.PHASECHK.TRANS64 P0, [R12+URZ], R13 ;  /* 0x0000000d0c0085a7 */ /* 0x000ea4000800007f */
[----:B--2---:R-:W-:Y:S05]  /*26f00*/  @!P0 BRA `(.L_x_11099) ;  /* 0xfffffffc00f08947 */ /* 0x004fea000383ffff */
[----:B------:R-:W-:Y:S05]  /*26f10*/  BRA `(.L_x_11098) ;  /* 0xfffffdbc00647947 */ /* 0x000fea000383ffff */
.L_x_11101:
[----:B0-----:R-:W-:-:S04]  /*26f20*/  IMAD.U32 R9, RZ, RZ, UR44 ;  /* 0x0000002cff097e24 */ /* 0x001fc8000f8e00ff */
[----:B------:R0:W1:Y:S03]  /*26f30*/  SYNCS.PHASECHK.TRANS64.TRYWAIT P0, [R9+URZ+0x32410], R8 ;  /* 0x03241008090075a7 */ /* 0x000066000800017f */
[----:B-1----:R-:W-:Y:S05]  /*26f40*/  @!P0 NANOSLEEP.SYNCS 0x989680 ;  /* 0x009896800000895d */ /* 0x002fea0003900000 */
[----:B------:R-:W1:Y:S02]  /*26f50*/  @!P0 SYNCS.PHASECHK.TRANS64 P0, [R9+URZ+0x32410], R8 ;  /* 0x03241008090085a7 */ /* 0x000e64000800007f */
[----:B-1----:R-:W-:Y:S05]  /*26f60*/  @!P0 BRA `(.L_x_11101) ;  /* 0xfffffffc00ec8947 */ /* 0x002fea000383ffff */
[----:B------:R-:W-:Y:S05]  /*26f70*/  BRA `(.L_x_11320) ;  /* 0xfffffdc000387947 */ /* 0x000fea000383ffff */
.L_x_11108:
[----:B-1----:R1:W2:Y:S02]  /*26f80*/  SYNCS.PHASECHK.TRANS64.TRYWAIT P0, [R8+URZ], R9 ;  /* 0x00000009080075a7 */ /* 0x0022a4000800017f */
[----:B--2---:R-:W-:Y:S05]  /*26f90*/  @!P0 NANOSLEEP.SYNCS 0x989680 ;  /* 0x009896800000895d */ /* 0x004fea0003900000 */
[----:B------:R-:W2:Y:S02]  /*26fa0*/  @!P0 SYNCS.PHASECHK.TRANS64 P0, [R8+URZ], R9 ;  /* 0x00000009080085a7 */ /* 0x000ea4000800007f */
[----:B--2---:R-:W-:Y:S05]  /*26fb0*/  @!P0 BRA `(.L_x_11108) ;  /* 0xfffffffc00f08947 */ /* 0x004fea000383ffff */
[----:B------:R-:W-:Y:S05]  /*26fc0*/  BRA `(.L_x_11107) ;  /* 0xfffffdc0007c7947 */ /* 0x000fea000383ffff */
.L_x_11143:
[----:B0-----:R0:W1:Y:S02]  /*26fd0*/  SYNCS.PHASECHK.TRANS64.TRYWAIT P2, [R0+URZ], R3 ;  /* 0x00000003000075a7 */ /* 0x001064000804017f */
[----:B-1----:R-:W-:Y:S05]  /*26fe0*/  @!P2 NANOSLEEP.SYNCS 0x989680 ;  /* 0x009896800000a95d */ /* 0x002fea0003900000 */
[----:B------:R-:W1:Y:S02]  /*26ff0*/  @!P2 SYNCS.PHASECHK.TRANS64 P2, [R0+URZ], R3 ;  /* 0x000000030000a5a7 */ /* 0x000e64000804007f */
[----:B-1----:R-:W-:Y:S05]  /*27000*/  @!P2 BRA `(.L_x_11143) ;  /* 0xfffffffc00f0a947 */ /* 0x002fea000383ffff */
[----:B------:R-:W-:Y:S05]  /*27010*/  BRA `(.L_x_11142) ;  /* 0xfffffe2800547947 */ /* 0x000fea000383ffff */
.L_x_11150:
[----:B-1----:R1:W2:Y:S02]  /*27020*/  SYNCS.PHASECHK.TRANS64.TRYWAIT P2, [R4+URZ], R5 ;  /* 0x00000005040075a7 */ /* 0x0022a4000804017f */
[----:B--2---:R-:W-:Y:S05]  /*27030*/  @!P2 NANOSLEEP.SYNCS 0x989680 ;  /* 0x009896800000a95d */ /* 0x004fea0003900000 */
[----:B------:R-:W2:Y:S02]  /*27040*/  @!P2 SYNCS.PHASECHK.TRANS64 P2, [R4+URZ], R5 ;  /* 0x000000050400a5a7 */ /* 0x000ea4000804007f */
[----:B--2---:R-:W-:Y:S05]  /*27050*/  @!P2 BRA `(.L_x_11150) ;  /* 0xfffffffc00f0a947 */ /* 0x004fea000383ffff */
[----:B------:R-:W-:Y:S05]  /*27060*/  BRA `(.L_x_11149) ;  /* 0xfffffe2c00787947 */ /* 0x000fea000383ffff */
.L_x_11161:
[----:B-1----:R1:W2:Y:S02]  /*27070*/  SYNCS.PHASECHK.TRANS64.TRYWAIT P1, [R0+URZ], R7 ;  /* 0x00000007000075a7 */ /* 0x0022a4000802017f */
[----:B--2---:R-:W-:Y:S05]  /*27080*/  @!P1 NANOSLEEP.SYNCS 0x989680 ;  /* 0x009896800000995d */ /* 0x004fea0003900000 */
[----:B------:R-:W2:Y:S02]  /*27090*/  @!P1 SYNCS.PHASECHK.TRANS64 P1, [R0+URZ], R7 ;  /* 0x00000007000095a7 */ /* 0x000ea4000802007f */
[----:B--2---:R-:W-:Y:S05]  /*270a0*/  @!P1 BRA `(.L_x_11161) ;  /* 0xfffffffc00f09947 */ /* 0x004fea000383ffff */
[----:B------:R-:W-:Y:S05]  /*270b0*/  BRA `(.L_x_11160) ;  /* 0xfffffec0000c7947 */ /* 0x000fea000383ffff */
.L_x_11168:
[----:B-1----:R1:W2:Y:S02]  /*270c0*/  SYNCS.PHASECHK.TRANS64.TRYWAIT P1, [R4+URZ], R5 ;  /* 0x00000005040075a7 */ /* 0x0022a4000802017f */
[----:B--2---:R-:W-:Y:S05]  /*270d0*/  @!P1 NANOSLEEP.SYNCS 0x989680 ;  /* 0x009896800000995d */ /* 0x004fea0003900000 */
[----:B------:R-:W2:Y:S02]  /*270e0*/  @!P1 SYNCS.PHASECHK.TRANS64 P1, [R4+URZ], R5 ;  /* 0x00000005040095a7 */ /* 0x000ea4000802007f */
[----:B--2---:R-:W-:Y:S05]  /*270f0*/  @!P1 BRA `(.L_x_11168) ;  /* 0xfffffffc00f09947 */ /* 0x004fea000383ffff */
[----:B------:R-:W-:Y:S05]  /*27100*/  BRA `(.L_x_11167) ;  /* 0xfffffec400307947 */ /* 0x000fea000383ffff */
.L_x_11221:
[----:B------:R-:W-:Y:S02]  /*27110*/  IMAD.MOV.U32 R13, RZ, RZ, R5 ;  /* 0x000000ffff0d7224 */ /* 0x000fe400078e0005 */
[----:B------:R-:W-:Y:S02]  /*27120*/  IMAD.MOV.U32 R12, RZ, RZ, RZ ;  /* 0x000000ffff0c7224 */ /* 0x000fe400078e00ff */
[----:B------:R-:W-:Y:S02]  /*27130*/  IMAD.MOV.U32 R11, RZ, RZ, 0x1f ;  /* 0x0000001fff0b7424 */ /* 0x000fe400078e00ff */
[----:B------:R-:W-:-:S07]  /*27140*/  IMAD.MOV.U32 R15, RZ, RZ, -0x1 ;  /* 0xffffffffff0f7424 */ /* 0x000fce00078e00ff */
[----:B0-----:R-:W-:Y:S05]  /*27150*/  WARPSYNC.COLLECTIVE R15, `(.L_x_11321) ;  /* 0x000000000f087348 */ /* 0x001fea0003c00000 */
[----:B------:R1:W2:Y:S02]  /*27160*/  SHFL.IDX P6, R14, R13, R12, R11 ;  /* 0x0000000c0d0e7389 */ /* 0x0002a400000c000b */
[----:B012---:R-:W-:Y:S01]  /*27170*/  ENDCOLLECTIVE ;  /* 0x000000000000791b */ /* 0x007fe20003800000 */
.L_x_11321:
[----:B------:R-:W-:Y:S05]  /*27180*/  BRA `(.L_x_11322) ;  /* 0xffffffb400807947 */ /* 0x000fea000383ffff */
.L_x_11223:
[----:B------:R-:W-:Y:S01]  /*27190*/  BSSY B0, `(.L_x_11323) ;  /* 0x0000006000007945 */ /* 0x000fe20003800000 */
[----:B------:R-:W-:-:S07]  /*271a0*/  IMAD.MOV.U32 R15, RZ, RZ, -0x1 ;  /* 0xffffffffff0f7424 */ /* 0x000fce00078e00ff */
[----:B-1-3--:R-:W-:Y:S05]  /*271b0*/  WARPSYNC.COLLECTIVE R15, `(.L_x_11324) ;  /* 0x000000000f0c7348 */ /* 0x00afea0003c00000 */
[----:B------:R-:W-:Y:S02]  /*271c0*/  ELECT P6, UR62, PT ;  /* 0x00000000003e782f */ /* 0x000fe400038c0000 */
[----:B------:R-:W-:Y:S01]  /*271d0*/  MOV R14, UR62 ;  /* 0x0000003e000e7c02 */ /* 0x000fe20008000f00 */
[----:B-1-3--:R-:W-:Y:S10]  /*271e0*/  ENDCOLLECTIVE ;  /* 0x000000000000791b */ /* 0x00aff40003800000 */
.L_x_11324:
[----:B------:R-:W-:Y:S05]  /*271f0*/  BSYNC B0 ;  /* 0x0000000000007941 */ /* 0x000fea0003800000 */
.L_x_11323:
[----:B------:R-:W-:Y:S05]  /*27200*/  BRA `(.L_x_11325) ;  /* 0xffffffb400887947 */ /* 0x000fea000383ffff */
.L_x_11225:
[----:B0-----:R0:W2:Y:S02]  /*27210*/  SYNCS.PHASECHK.TRANS64.TRYWAIT P0, [R0+URZ+0x32440], R2 ;  /* 0x03244002000075a7 */ /* 0x0010a4000800017f */
[----:B--2---:R-:W-:Y:S05]  /*27220*/  @!P0 NANOSLEEP.SYNCS 0x989680 ;  /* 0x009896800000895d */ /* 0x004fea0003900000 */
[----:B------:R-:W2:Y:S02]  /*27230*/  @!P0 SYNCS.PHASECHK.TRANS64 P0, [R0+URZ+0x32440], R2 ;  /* 0x03244002000085a7 */ /* 0x000ea4000800007f */
[----:B--2---:R-:W-:Y:S05]  /*27240*/  @!P0 BRA `(.L_x_11225) ;  /* 0xfffffffc00f08947 */ /* 0x004fea000383ffff */
[----:B------:R-:W-:Y:S05]  /*27250*/  BRA `(.L_x_11326) ;  /* 0xffffffb400e07947 */ /* 0x000fea000383ffff */
.L_x_11229:
        /* <DEDUP_REMOVED lines=8> */
.L_x_11327:
[----:B------:R0:W-:Y:S01]  /*272e0*/  STL [R1+0x470], R10 ;  /* 0x0004700a01007387 */ /* 0x0001e20000100800 */
[----:B------:R-:W-:Y:S02]  /*272f0*/  IMAD.MOV.U32 R13, RZ, RZ, R0 ;  /* 0x000000ffff0d7224 */ /* 0x000fe400078e0000 */
[----:B------:R-:W-:-:S07]  /*27300*/  IMAD.MOV.U32 R4, RZ, RZ, R14 ;  /* 0x000000ffff047224 */ /* 0x000fce00078e000e */
[----:B0-----:R-:W-:Y:S05]  /*27310*/  WARPSYNC.COLLECTIVE R15, `(.L_x_11328) ;  /* 0x000000000f087348 */ /* 0x001fea0003c00000 */
[----:B------:R1:W2:Y:S02]  /*27320*/  SHFL.IDX P6, R14, R13, R12, R11 ;  /* 0x0000000c0d0e7389 */ /* 0x0002a400000c000b */
[----:B012---:R-:W-:Y:S01]  /*27330*/  ENDCOLLECTIVE ;  /* 0x000000000000791b */ /* 0x007fe20003800000 */
.L_x_11328:
        /* <DEDUP_REMOVED lines=9> */
.L_x_11329:
        /* <DEDUP_REMOVED lines=10> */
.L_x_11330:
        /* <DEDUP_REMOVED lines=8> */
[----:B------:R0:W-:Y:S01]  /*274f0*/  STL [R1+0x480], R5 ;  /* 0x0004800501007387 */ /* 0x0001e20000100800 */
[----:B------:R-:W-:-:S11]  /*27500*/  IMAD.MOV.U32 R6, RZ, RZ, R14 ;  /* 0x000000ffff067224 */ /* 0x000fd600078e000e */
[----:B0-----:R-:W-:Y:S05]  /*27510*/  WARPSYNC.COLLECTIVE R15, `(.L_x_11331) ;  /* 0x000000000f087348 */ /* 0x001fea0003c00000 */
[----:B------:R1:W2:Y:S02]  /*27520*/  SHFL.IDX P6, R14, R13, R12, R11 ;  /* 0x0000000c0d0e7389 */ /* 0x0002a400000c000b */
[----:B012---:R-:W-:Y:S01]  /*27530*/  ENDCOLLECTIVE ;  /* 0x000000000000791b */ /* 0x007fe20003800000 */
.L_x_11331:
[----:B------:R-:W-:Y:S01]  /*27540*/  @!P1 LEA R4, P2, R9, R6, 0x1 ;  /* 0x0000000609049211 */ /* 0x000fe200078408ff */
[----:B------:R-:W-:-:S04]  /*27550*/  VIADD R6, R10, 0x20 ;  /* 0x000000200a067836 */ /* 0x000fc80000000000 */
[----:B------:R-:W-:Y:S01]  /*27560*/  @!P1 IMAD.X R5, RZ, RZ, R7, P2 ;  /* 0x000000ffff059224 */ /* 0x000fe200010e0607 */
[----:B------:R0:W-:Y:S01]  /*27570*/  STL [R1+0x484], R6 ;  /* 0x0004840601007387 */ /* 0x0001e20000100800 */
[----:B------:R-:W-:Y:S02]  /*27580*/  IMAD.MOV.U32 R13, RZ, RZ, R0 ;  /* 0x000000ffff0d7224 */ /* 0x000fe400078e0000 */
[----:B------:R-:W-:Y:S01]  /*27590*/  VIADD R7, R10, 0x30 ;  /* 0x000000300a077836 */ /* 0x000fe20000000000 */
[----:B------:R-:W-:Y:S01]  /*275a0*/  @!PT LDS RZ, [RZ] ;  /* 0x00000000fffff984 */ /* 0x000fe20000000800 */
[----:B------:R-:W-:Y:S01]  /*275b0*/  @!PT LDS RZ, [RZ] ;  /* 0x00000000fffff984 */ /* 0x000fe20000000800 */
[----:B------:R-:W-:Y:S01]  /*275c0*/  @!PT LDS RZ, [RZ] ;  /* 0x00000000fffff984 */ /* 0x000fe20000000800 */
[----:B------:R1:W-:Y:S01]  /*275d0*/  @!P1 LDGSTS.E.BYPASS.LTC128B.128 [R8+0x18c00], desc[UR48][R4.64], !P0 ;  /* 0x18c0000004089fae */ /* 0x0003e2000c101d70 */
[----:B------:R-:W-:-:S03]  /*275e0*/  ISETP.GE.AND P1, PT, R6, R2, PT ;  /* 0x000000020600720c */ /* 0x000fc60003f26270 */
[----:B------:R0:W-:Y:S01]  /*275f0*/  STL [R1+0x488], R7 ;  /* 0x0004880701007387 */ /* 0x0001e20000100800 */
[----:B-1----:R-:W-:-:S09]  /*27600*/  IMAD.MOV.U32 R4, RZ, RZ, R14 ;  /* 0x000000ffff047224 */ /* 0x002fd200078e000e */
[----:B0-----:R-:W-:Y:S05]  /*27610*/  WARPSYNC.COLLECTIVE R15, `(.L_x_11332) ;  /* 0x000000000f087348 */ /* 0x001fea0003c00000 */
[----:B------:R1:W2:Y:S02]  /*27620*/  SHFL.IDX P6, R14, R13, R12, R11 ;  /* 0x0000000c0d0e7389 */ /* 0x0002a400000c000b */
[----:B012---:R-:W-:Y:S01]  /*27630*/  ENDCOLLECTIVE ;  /* 0x000000000000791b */ /* 0x007fe20003800000 */
.L_x_11332:
[----:B------:R-:W-:Y:S02]  /*27640*/  IMAD.MOV.U32 R13, RZ, RZ, R3 ;  /* 0x000000ffff0d7224 */ /* 0x000fe400078e0003 */
[----:B------:R-:W-:Y:S02]  /*27650*/  IMAD.MOV.U32 R12, RZ, RZ, 0x3 ;  /* 0x00000003ff0c7424 */ /* 0x000fe400078e00ff */
[----:B------:R-:W-:-:S07]  /*27660*/  IMAD.MOV.U32 R5, RZ, RZ, R14 ;  /* 0x000000ffff057224 */ /* 0x000fce00078e000e */
[----:B------:R-:W-:Y:S05]  /*27670*/  WARPSYNC.COLLECTIVE R15, `(.L_x_11333) ;  /* 0x000000000f087348 */ /* 0x000fea0003c00000 */
[----:B------:R0:W1:Y:S02]  /*27680*/  SHFL.IDX P6, R14, R13, R12, R11 ;  /* 0x0000000c0d0e7389 */ /* 0x00006400000c000b */
[----:B01----:R-:W-:Y:S01]  /*27690*/  ENDCOLLECTIVE ;  /* 0x000000000000791b */ /* 0x003fe20003800000 */
.L_x_11333:
        /* <DEDUP_REMOVED lines=10> */
.L_x_11334:
        /* <DEDUP_REMOVED lines=13> */
.L_x_11335:
        /* <DEDUP_REMOVED lines=10> */
.L_x_11336:
        /* <DEDUP_REMOVED lines=13> */
.L_x_11337:
        /* <DEDUP_REMOVED lines=10> */
.L_x_11338:
        /* <DEDUP_REMOVED lines=13> */
.L_x_11339:
        /* <DEDUP_REMOVED lines=10> */
.L_x_11340:
        /* <DEDUP_REMOVED lines=11> */
.L_x_11341:
        /* <DEDUP_REMOVED lines=10> */
.L_x_11342:
[----:B------:R-:W-:Y:S01]  /*27ce0*/  @!PT LDS RZ, [RZ] ;  /* 0x00000000fffff984 */ /* 0x000fe20000000800 */
[----:B------:R-:W-:Y:S01]  /*27cf0*/  @!PT LDS RZ, [RZ] ;  /* 0x00000000fffff984 */ /* 0x000fe20000000800 */
[----:B------:R-:W-:Y:S01]  /*27d00*/  @!PT LDS RZ, [RZ] ;  /* 0x00000000fffff984 */ /* 0x000fe20000000800 */
[----:B------:R0:W-:Y:S01]  /*27d10*/  @!P1 LDGSTS.E.BYPASS.LTC128B.128 [R8+0x1b400], desc[UR48][R4.64], !P0 ;  /* 0x1b40000004089fae */ /* 0x0001e2000c101d70 */
[----:B------:R-:W-:Y:S01]  /*27d20*/  IMAD.MOV.U32 R0, RZ, RZ, R14 ;  /* 0x000000ffff007224 */ /* 0x000fe200078e000e */
[----:B------:R-:W-:Y:S06]  /*27d30*/  BRA `(.L_x_11343) ;  /* 0xffffffb800247947 */ /* 0x000fec000383ffff */
.L_x_11233:
        /* <DEDUP_REMOVED lines=8> */
.L_x_11345:
[----:B------:R-:W-:Y:S05]  /*27dc0*/  BSYNC B0 ;  /* 0x0000000000007941 */ /* 0x000fea0003800000 */
.L_x_11344:
[----:B------:R-:W-:Y:S01]  /*27dd0*/  IMAD.MOV.U32 R13, RZ, RZ, R5 ;  /* 0x000000ffff0d7224 */ /* 0x000fe200078e0005 */
[----:B------:R0:W5:Y:S01]  /*27de0*/  LDL.LU R10, [R1+0x46c] ;  /* 0x00046c00010a7983 */ /* 0x0001620000300800 */
[----:B------:R-:W-:Y:S02]  /*27df0*/  IMAD.MOV.U32 R12, RZ, RZ, RZ ;  /* 0x000000ffff0c7224 */ /* 0x000fe400078e00ff */
[----:B------:R-:W-:Y:S01]  /*27e00*/  IMAD.MOV.U32 R11, RZ, RZ, 0x181f ;  /* 0x0000181fff0b7424 */ /* 0x000fe200078e00ff */
[----:B------:R0:W5:Y:S01]  /*27e10*/  LDL.LU R7, [R1+0x488] ;  /* 0x0004880001077983 */ /* 0x0001620000300800 */
[----:B------:R-:W-:Y:S02]  /*27e20*/  IMAD.MOV.U32 R15, RZ, RZ, -0x1 ;  /* 0xffffffffff0f7424 */ /* 0x000fe400078e00ff */
[----:B------:R-:W-:Y:S01]  /*27e30*/  IMAD.MOV.U32 R2, RZ, RZ, R14 ;  /* 0x000000ffff027224 */ /* 0x000fe200078e000e */
[----:B------:R0:W5:Y:S06]  /*27e40*/  LDL.LU R6, [R1+0x494] ;  /* 0x0004940001067983 */ /* 0x00016c0000300800 */
[----:B0----5:R-:W-:Y:S05]  /*27e50*/  WARPSYNC.COLLECTIVE R15, `(.L_x_11346) ;  /* 0x000000000f087348 */ /* 0x021fea0003c00000 */
[----:B------:R1:W2:Y:S02]  /*27e60*/  SHFL.IDX P6, R14, R13, R12, R11 ;  /* 0x0000000c0d0e7389 */ /* 0x0002a400000c000b */
[----:B012--5:R-:W-:Y:S01]  /*27e70*/  ENDCOLLECTIVE ;  /* 0x000000000000791b */ /* 0x027fe20003800000 */
.L_x_11346:
[----:B------:R-:W-:Y:S01]  /*27e80*/  ULDC UR4, c[0x0][0x288] ;  /* 0x0000a20000047ab9 */ /* 0x000fe20000000800 */
[----:B------:R-:W2:Y:S04]  /*27e90*/  LDL.LU R13, [R1+0x480] ;  /* 0x00048000010d7983 */ /* 0x000ea80000300800 */
[----:B------:R-:W3:Y:S04]  /*27ea0*/  LDL.LU R12, [R1+0x484] ;  /* 0x00048400010c7983 */ /* 0x000ee80000300800 */
[----:B------:R-:W4:Y:S01]  /*27eb0*/  LDL.LU R11, [R1+0x48c] ;  /* 0x00048c00010b7983 */ /* 0x000f220000300800 */
[----:B------:R-:W-:-:S03]  /*27ec0*/  IMAD.MOV.U32 R3, RZ, RZ, R14 ;  /* 0x000000ffff037224 */ /* 0x000fc600078e000e */
[----:B------:R-:W4:Y:S04]  /*27ed0*/  LDL.LU R15, [R1+0x490] ;  /* 0x00049000010f7983 */ /* 0x000f280000300800 */
[----:B------:R-:W4:Y:S01]  /*27ee0*/  LDL.LU R14, [R1+0x470] ;  /* 0x00047000010e7983 */ /* 0x000f220000300800 */
[----:B------:R-:W-:Y:S01]  /*27ef0*/  IMAD R0, R8, UR4, RZ ;  /* 0x0000000408007c24 */ /* 0x000fe2000f8e02ff */
[----:B------:R-:W-:-:S04]  /*27f00*/  LOP3.LUT R10, R10, 0xffffffbf, RZ, 0xc0, !PT ;  /* 0xffffffbf0a0a7812 */ /* 0x000fc800078ec0ff */
[----:B--2---:R-:W-:-:S13]  /*27f10*/  ISETP.GE.AND P6, PT, R13, R0, PT ;  /* 0x000000000d00720c */ /* 0x004fda0003fc6270 */
[----:B------:R-:W-:Y:S02]  /*27f20*/  @P6 LOP3.LUT R10, R10, 0x40, RZ, 0xfc, !PT ;  /* 0x000000400a0a6812 */ /* 0x000fe400078efcff */
[-C--:B------:R-:W-:Y:S02]  /*27f30*/  ISETP.GE.AND P6, PT, R7, R0.reuse, PT ;  /* 0x000000000700720c */ /* 0x080fe40003fc6270 */
[----:B------:R0:W5:Y:S01]  /*27f40*/  LDL R7, [R1+0x460] ;  /* 0x0004600001077983 */ /* 0x0001620000100800 */
[----:B---3--:R-:W-:Y:S02]  /*27f50*/  ISETP.GE.AND P5, PT, R12, R0, PT ;  /* 0x000000000c00720c */ /* 0x008fe40003fa6270 */
[----:B------:R-:W-:-:S11]  /*27f60*/  LOP3.LUT R10, R10, 0xffffffdf, RZ, 0xc0, !PT ;  /* 0xffffffdf0a0a7812 */ /* 0x000fd600078ec0ff */
[----:B------:R-:W-:Y:S02]  /*27f70*/  @P5 LOP3.LUT R10, R10, 0x20, RZ, 0xfc, !PT ;  /* 0x000000200a0a5812 */ /* 0x000fe400078efcff */
[----:B----4-:R-:W-:Y:S02]  /*27f80*/  ISETP.GE.AND P5, PT, R11, R0, PT ;  /* 0x000000000b00720c */ /* 0x010fe40003fa6270 */
[----:B------:R-:W-:-:S04]  /*27f90*/  LOP3.LUT R10, R10, 0xffffffef, RZ, 0xc0, !PT ;  /* 0xffffffef0a0a7812 */ /* 0x000fc800078ec0ff */
[----:B------:R-:W-:-:S04]  /*27fa0*/  @P6 LOP3.LUT R10, R10, 0x10, RZ, 0xfc, !PT ;  /* 0x000000100a0a6812 */ /* 0x000fc800078efcff */
[----:B------:R-:W-:Y:S02]  /*27fb0*/  LOP3.LUT R10, R10, 0xfffffff7, RZ, 0xc0, !PT ;  /* 0xfffffff70a0a7812 */ /* 0x000fe400078ec0ff */
[-C--:B------:R-:W-:Y:S02]  /*27fc0*/  ISETP.GE.AND P6, PT, R15, R0.reuse, PT ;  /* 0x000000000f00720c */ /* 0x080fe40003fc6270 */
[----:B------:R-:W-:Y:S02]  /*27fd0*/  ISETP.GE.AND P4, PT, R14, R0, PT ;  /* 0x000000000e00720c */ /* 0x000fe40003f86270 */
[----:B------:R-:W-:-:S04]  /*27fe0*/  @P5 LOP3.LUT R10, R10, 0x8, RZ, 0xfc, !PT ;  /* 0x000000080a0a5812 */ /* 0x000fc800078efcff */
[----:B------:R-:W-:-:S04]  /*27ff0*/  LOP3.LUT R10, R10, 0xffdfffff, RZ, 0xc0, !PT ;  /* 0xffdfffff0a0a7812 */ /* 0x000fc800078ec0ff */
[----:B------:R-:W-:-:S04]  /*28000*/  LOP3.LUT R10, R10, 0xfffffffb, RZ, 0xc0, !PT ;  /* 0xfffffffb0a0a7812 */ /* 0x000fc800078ec0ff */
[----:B------:R-:W-:Y:S02]  /*28010*/  @P6 LOP3.LUT R10, R10, 0x4, RZ, 0xfc, !PT ;  /* 0x000000040a0a6812 */ /* 0x000fe400078efcff */
[----:B------:R-:W-:Y:S01]  /*28020*/  @!P4 LEA R3, P6, R9, R3, 0x1 ;  /* 0x000000030903c211 */ /* 0x000fe200078c08ff */
[----:B------:R-:W-:Y:S02]  /*28030*/  IMAD.MOV.U32 R13, RZ, RZ, R4 ;  /* 0x000000ffff0d7224 */ /* 0x000fe400078e0004 */
[----:B------:R-:W-:Y:S02]  /*28040*/  IMAD.MOV.U32 R12, RZ, RZ, 0x1 ;  /* 0x00000001ff0c7424 */ /* 0x000fe400078e00ff */
[----:B------:R-:W-:Y:S02]  /*28050*/  IMAD.MOV.U32 R11, RZ, RZ, 0x181f ;  /* 0x0000181fff0b7424 */ /* 0x000fe400078e00ff */
[----:B------:R-:W-:Y:S02]  /*28060*/  IMAD.MOV.U32 R15, RZ, RZ, -0x1 ;  /* 0xffffffffff0f7424 */ /* 0x000fe400078e00ff */
[----:B0-----:R-:W-:-:S07]  /*28070*/  @!P4 IMAD.X R2, RZ, RZ, R2, P6 ;  /* 0x000000ffff02c224 */ /* 0x001fce00030e0602 */
[----:B-----5:R-:W-:Y:S05]  /*28080*/  WARPSYNC.COLLECTIVE R15, `(.L_x_11347) ;  /* 0x000000000f087348 */ /* 0x020fea0003c00000 */
[----:B------:R0:W1:Y:S02]  /*28090*/  SHFL.IDX P6, R14, R13, R12, R11 ;  /* 0x0000000c0d0e7389 */ /* 0x00006400000c000b */
[----:B01---5:R-:W-:Y:S01]  /*280a0*/  ENDCOLLECTIVE ;  /* 0x000000000000791b */ /* 0x023fe20003800000 */
.L_x_11347:
[----:B------:R-:W-:Y:S02]  /*280b0*/  ISETP.GE.AND P5, PT, R6, R0, PT ;  /* 0x000000000600720c */ /* 0x000fe40003fa6270 */
[----:B------:R-:W-:Y:S01]  /*280c0*/  @!P4 LOP3.LUT R3, R3, R2, RZ, 0x3c, !PT ;  /* 0x000000020303c212 */ /* 0x000fe200078e3cff */
[----:B------:R-:W-:-:S03]  /*280d0*/  IMAD.MOV.U32 R13, RZ, RZ, R5 ;  /* 0x000000ffff0d7224 */ /* 0x000fc600078e0005 */
[----:B------:R-:W-:Y:S01]  /*280e0*/  @!P4 LOP3.LUT R2, R3, R2, RZ, 0x3c, !PT ;  /* 0x000000020302c212 */ /* 0x000fe200078e3cff */
[----:B------:R-:W-:-:S07]  /*280f0*/  IMAD.MOV.U32 R6, RZ, RZ, R14 ;  /* 0x000000ffff067224 */ /* 0x000fce00078e000e */
[----:B------:R-:W-:Y:S05]  /*28100*/  WARPSYNC.COLLECTIVE R15, `(.L_x_11348) ;  /* 0x000000000f087348 */ /* 0x000fea0003c00000 */
[----:B------:R0:W1:Y:S02]  /*28110*/  SHFL.IDX P6, R14, R13, R12, R11 ;  /* 0x0000000c0d0e7389 */ /* 0x00006400000c000b */
[----:B01----:R-:W-:Y:S01]  /*28120*/  ENDCOLLECTIVE ;  /* 0x000000000000791b */ /* 0x003fe20003800000 */
.L_x_11348:
[----:B------:R-:W-:Y:S02]  /*28130*/  @!P4 LOP3.LUT R3, R3, R2, RZ, 0x3c, !PT ;  /* 0x000000020303c212 */ /* 0x000fe400078e3cff */
[----:B------:R-:W-:Y:S01]  /*28140*/  @P5 LOP3.LUT R10, R10, 0x200000, RZ, 0xfc, !PT ;  /* 0x002000000a0a5812 */ /* 0x000fe200078efcff */
[----:B------:R-:W-:Y:S02]  /*28150*/  IMAD.MOV.U32 R13, RZ, RZ, R4 ;  /* 0x000000ffff0d7224 */ /* 0x000fe400078e0004 */
[----:B------:R-:W-:Y:S01]  /*28160*/  IMAD.MOV.U32 R12, RZ, RZ, 0x2 ;  /* 0x00000002ff0c7424 */ /* 0x000fe200078e00ff */
[C---:B------:R-:W-:Y:S01]  /*28170*/  LOP3.LUT P5, RZ, R10.reuse, 0x20, RZ, 0xc0, !PT ;  /* 0x000000200aff7812 */ /* 0x040fe200078ac0ff */
        /* <DEDUP_REMOVED lines=8> */
[----:B0-----:R-:W-:-:S12]  /*28200*/  IMAD.MOV.U32 R2, RZ, RZ, R14 ;  /* 0x000000ffff027224 */ /* 0x001fd800078e000e */
[----:B------:R-:W-:-:S05]  /*28210*/  @!P4 LEA R2, P6, R9, R2, 0x1 ;  /* 0x000000020902c211 */ /* 0x000fca00078c08ff */
[----:B------:R-:W-:-:S05]  /*28220*/  @!P4 IMAD.X R3, RZ, RZ, R6, P6 ;  /* 0x000000ffff03c224 */ /* 0x000fca00030e0606 */
[----:B------:R0:W-:Y:S03]  /*28230*/  @!P4 LDGSTS.E.BYPASS.LTC128B.128 [R7+0x22c00], desc[UR48][R2.64], !P0 ;  /* 0x22c000000207cfae */ /* 0x0001e6000c101d70 */
[----:B0-----:R-:W-:Y:S05]  /*28240*/  WARPSYNC.COLLECTIVE R15, `(.L_x_11349) ;  /* 0x000000000f087348 */ /* 0x001fea0003c00000 */
[----:B------:R1:W2:Y:S02]  /*28250*/  SHFL.IDX P6, R14, R13, R12, R11 ;  /* 0x0000000c0d0e7389 */ /* 0x0002a400000c000b */
[----:B012---:R-:W-:Y:S01]  /*28260*/  ENDCOLLECTIVE ;  /* 0x000000000000791b */ /* 0x007fe20003800000 */
.L_x_11349:
        /* <DEDUP_REMOVED lines=11> */
.L_x_11350:
[----:B------:R-:W-:-:S05]  /*28320*/  IMAD.MOV.U32 R2, RZ, RZ, R14 ;  /* 0x000000ffff027224 */ /* 0x000fca00078e000e */
[----:B------:R-:W-:Y:S01]  /*28330*/  @!P5 LEA R2, P6, R9, R2, 0x1 ;  /* 0x000000020902d211 */ /* 0x000fe200078c08ff */
[----:B------:R-:W-:Y:S02]  /*28340*/  IMAD.MOV.U32 R13, RZ, RZ, R4 ;  /* 0x000000ffff0d7224 */ /* 0x000fe400078e0004 */
[----:B------:R-:W-:Y:S02]  /*28350*/  IMAD.MOV.U32 R12, RZ, RZ, 0x3 ;  /* 0x00000003ff0c7424 */ /* 0x000fe400078e00ff */
[----:B------:R-:W-:Y:S01]  /*28360*/  @!P5 IMAD.X R3, RZ, RZ, R6, P6 ;  /* 0x000000ffff03d224 */ /* 0x000fe200030e0606 */
[----:B------:R-:W-:-:S04]  /*28370*/  LOP3.LUT P4, RZ, R10, 0x10, RZ, 0xc0, !PT ;  /* 0x000000100aff7812 */ /* 0x000fc8000788c0ff */
[----:B------:R-:W-:Y:S01]  /*28380*/  @!PT LDS RZ, [RZ] ;  /* 0x00000000fffff984 */ /* 0x000fe20000000800 */
[----:B------:R-:W-:Y:S01]  /*28390*/  @!PT LDS RZ, [RZ] ;  /* 0x00000000fffff984 */ /* 0x000fe20000000800 */
[----:B------:R-:W-:Y:S01]  /*283a0*/  @!PT LDS RZ, [RZ] ;  /* 0x00000000fffff984 */ /* 0x000fe20000000800 */
[----:B------:R0:W-:Y:S09]  /*283b0*/  @!P5 LDGSTS.E.BYPASS.LTC128B.128 [R7+0x23400], desc[UR48][R2.64], !P0 ;  /* 0x234000000207dfae */ /* 0x0001f2000c101d70 */
[----:B0-----:R-:W-:Y:S05]  /*283c0*/  WARPSYNC.COLLECTIVE R15, `(.L_x_11351) ;  /* 0x000000000f087348 */ /* 0x001fea0003c00000 */
[----:B------:R1:W2:Y:S02]  /*283d0*/  SHFL.IDX P6, R14, R13, R12, R11 ;  /* 0x0000000c0d0e7389 */ /* 0x0002a400000c000b */
[----:B012---:R-:W-:Y:S01]  /*283e0*/  ENDCOLLECTIVE ;  /* 0x000000000000791b */ /* 0x007fe20003800000 */
.L_x_11351:
        /* <DEDUP_REMOVED lines=11> */
.L_x_11352:
        /* <DEDUP_REMOVED lines=13> */
.L_x_11353:
        /* <DEDUP_REMOVED lines=11> */
.L_x_11354:
[----:B------:R-:W-:-:S05]  /*28620*/  IMAD.MOV.U32 R2, RZ, RZ, R14 ;  /* 0x000000ffff027224 */ /* 0x000fca00078e000e */
[----:B------:R-:W-:-:S05]  /*28630*/  @!P5 LEA R2, P6, R9, R2, 0x1 ;  /* 0x000000020902d211 */ /* 0x000fca00078c08ff */
[----:B------:R-:W-:Y:S01]  /*28640*/  @!P5 IMAD.X R3, RZ, RZ, R6, P6 ;  /* 0x000000ffff03d224 */ /* 0x000fe200030e0606 */
[----:B------:R-:W-:Y:S01]  /*28650*/  LOP3.LUT P6, RZ, R10, 0x8, RZ, 0xc0, !PT ;  /* 0x000000080aff7812 */ /* 0x000fe200078cc0ff */
[----:B------:R-:W-:Y:S02]  /*28660*/  IMAD.MOV.U32 R13, RZ, RZ, R4 ;  /* 0x000000ffff0d7224 */ /* 0x000fe400078e0004 */
[----:B------:R-:W-:-:S10]  /*28670*/  IMAD.MOV.U32 R12, RZ, RZ, 0x5 ;  /* 0x00000005ff0c7424 */ /* 0x000fd400078e00ff */
        /* <DEDUP_REMOVED lines=10> */
.L_x_11355:
[----:B------:R-:W-:Y:S02]  /*28720*/  IMAD.MOV.U32 R13, RZ, RZ, R5 ;  /* 0x000000ffff0d7224 */ /* 0x000fe400078e0005 */
[----:B------:R-:W-:-:S07]  /*28730*/  IMAD.MOV.U32 R6, RZ, RZ, R14 ;  /* 0x000000ffff067224 */ /* 0x000fce00078e000e */
[----:B------:R-:W-:Y:S05]  /*28740*/  WARPSYNC.COLLECTIVE R15, `(.L_x_11356) ;  /* 0x000000000f087348 */ /* 0x000fea0003c00000 */
[----:B------:R0:W1:Y:S02]  /*28750*/  SHFL.IDX P6, R14, R13, R12, R11 ;  /* 0x0000000c0d0e7389 */ /* 0x00006400000c000b */
[----:B01----:R-:W-:Y:S01]  /*28760*/  ENDCOLLECTIVE ;  /* 0x000000000000791b */ /* 0x003fe20003800000 */
.L_x_11356:
[----:B------:R-:W-:Y:S01]  /*28770*/  LOP3.LUT P4, RZ, R10, 0x4, RZ, 0xc0, !PT ;  /* 0x000000040aff7812 */ /* 0x000fe2000788c0ff */
[----:B------:R-:W-:-:S12]  /*28780*/  IMAD.MOV.U32 R2, RZ, RZ, R14 ;  /* 0x000000ffff027224 */ /* 0x000fd800078e000e */
        /* <DEDUP_REMOVED lines=12> */
.L_x_11357:
        /* <DEDUP_REMOVED lines=11> */
.L_x_11358:
[----:B------:R-:W-:-:S05]  /*28900*/  IMAD.MOV.U32 R2, RZ, RZ, R14 ;  /* 0x000000ffff027224 */ /* 0x000fca00078e000e */
[----:B------:R-:W-:Y:S01]  /*28910*/  @!P5 LEA R2, P6, R9, R2, 0x1 ;  /* 0x000000020902d211 */ /* 0x000fe200078c08ff */
[----:B------:R-:W-:Y:S02]  /*28920*/  IMAD.MOV.U32 R13, RZ, RZ, R4 ;  /* 0x000000ffff0d7224 */ /* 0x000fe400078e0004 */
[----:B------:R-:W-:Y:S02]  /*28930*/  IMAD.MOV.U32 R12, RZ, RZ, 0x7 ;  /* 0x00000007ff0c7424 */ /* 0x000fe400078e00ff */
[----:B------:R-:W-:Y:S01]  /*28940*/  @!P5 IMAD.X R3, RZ, RZ, R6, P6 ;  /* 0x000000ffff03d224 */ /* 0x000fe200030e0606 */
[----:B------:R0:W-:Y:S04]  /*28950*/  STL [R1+0x46c], R10 ;  /* 0x00046c0a01007387 */ /* 0x0001e80000100800 */
[----:B------:R-:W-:Y:S01]  /*28960*/  @!PT LDS RZ, [RZ] ;  /* 0x00000000fffff984 */ /* 0x000fe20000000800 */
[----:B------:R-:W-:Y:S01]  /*28970*/  @!PT LDS RZ, [RZ] ;  /* 0x00000000fffff984 */ /* 0x000fe20000000800 */
[----:B------:R-:W-:Y:S01]  /*28980*/  @!PT LDS RZ, [RZ] ;  /* 0x00000000fffff984 */ /* 0x000fe20000000800 */
[----:B------:R0:W-:Y:S03]  /*28990*/  @!P5 LDGSTS.E.BYPASS.LTC128B.128 [R7+0x25400], desc[UR48][R2.64], !P0 ;  /* 0x254000000207dfae */ /* 0x0001e6000c101d70 */
[----:B0-----:R-:W-:Y:S05]  /*289a0*/  WARPSYNC.COLLECTIVE R15, `(.L_x_11359) ;  /* 0x000000000f087348 */ /* 0x001fea0003c00000 */
[----:B------:R1:W2:Y:S02]  /*289b0*/  SHFL.IDX P6, R14, R13, R12, R11 ;  /* 0x0000000c0d0e7389 */ /* 0x0002a400000c000b */
[----:B012---:R-:W-:Y:S01]  /*289c0*/  ENDCOLLECTIVE ;  /* 0x000000000000791b */ /* 0x007fe20003800000 */
.L_x_11359:
        /* <DEDUP_REMOVED lines=11> */
.L_x_11360:
[----:B------:R-:W-:Y:S01]  /*28a80*/  IMAD.MOV.U32 R2, RZ, RZ, R14 ;  /* 0x000000ffff027224 */ /* 0x000fe200078e000e */
[----:B------:R-:W-:Y:S06]  /*28a90*/  BRA `(.L_x_11361) ;  /* 0xffffffb4009c7947 */ /* 0x000fec000383ffff */
.L_x_11238:
[----:B0-----:R0:W3:Y:S02]  /*28aa0*/  SYNCS.PHASECHK.TRANS64.TRYWAIT P0, [R17+URZ+0x32420], R0 ;  /* 0x03242000110075a7 */ /* 0x0010e4000800017f */
[----:B---3--:R-:W-:Y:S05]  /*28ab0*/  @!P0 NANOSLEEP.SYNCS 0x989680 ;  /* 0x009896800000895d */ /* 0x008fea0003900000 */
[----:B------:R-:W3:Y:S02]  /*28ac0*/  @!P0 SYNCS.PHASECHK.TRANS64 P0, [R17+URZ+0x32420], R0 ;  /* 0x03242000110085a7 */ /* 0x000ee4000800007f */
[----:B---3--:R-:W-:Y:S05]  /*28ad0*/  @!P0 BRA `(.L_x_11238) ;  /* 0xfffffffc00f08947 */ /* 0x008fea000383ffff */
[----:B------:R-:W-:Y:S05]  /*28ae0*/  BRA `(.L_x_11362) ;  /* 0xffffffb800147947 */ /* 0x000fea000383ffff */
.L_x_11242:
[----:B0-----:R0:W1:Y:S02]  /*28af0*/  SYNCS.PHASECHK.TRANS64.TRYWAIT P0, [R2+URZ+0x32460], R0 ;  /* 0x03246000020075a7 */ /* 0x001064000800017f */
[----:B-1----:R-:W-:Y:S05]  /*28b00*/  @!P0 NANOSLEEP.SYNCS 0x989680 ;  /* 0x009896800000895d */ /* 0x002fea0003900000 */
[----:B------:R-:W1:Y:S02]  /*28b10*/  @!P0 SYNCS.PHASECHK.TRANS64 P0, [R2+URZ+0x32460], R0 ;  /* 0x03246000020085a7 */ /* 0x000e64000800007f */
[----:B-1----:R-:W-:Y:S05]  /*28b20*/  @!P0 BRA `(.L_x_11242) ;  /* 0xfffffffc00f08947 */ /* 0x002fea000383ffff */
[----:B------:R-:W-:Y:S05]  /*28b30*/  BRA `(.L_x_11363) ;  /* 0xffffffb800387947 */ /* 0x000fea000383ffff */
.L_x_11255:
[----:B0-----:R0:W1:Y:S02]  /*28b40*/  SYNCS.PHASECHK.TRANS64.TRYWAIT P0, [R3+URZ+0x32440], R2 ;  /* 0x03244002030075a7 */ /* 0x001064000800017f */
[----:B-1----:R-:W-:Y:S05]  /*28b50*/  @!P0 NANOSLEEP.SYNCS 0x989680 ;  /* 0x009896800000895d */ /* 0x002fea0003900000 */
[----:B------:R-:W1:Y:S02]  /*28b60*/  @!P0 SYNCS.PHASECHK.TRANS64 P0, [R3+URZ+0x32440], R2 ;  /* 0x03244002030085a7 */ /* 0x000e64000800007f */
[----:B-1----:R-:W-:Y:S05]  /*28b70*/  @!P0 BRA `(.L_x_11255) ;  /* 0xfffffffc00f08947 */ /* 0x002fea000383ffff */
[----:B------:R-:W-:Y:S05]  /*28b80*/  BRA `(.L_x_11364) ;  /* 0xffffffc0002c7947 */ /* 0x000fea000383ffff */
.L_x_11260:
[----:B-1----:R1:W2:Y:S02]  /*28b90*/  SYNCS.PHASECHK.TRANS64.TRYWAIT P0, [R3+URZ+0x32460], R2 ;  /* 0x03246002030075a7 */ /* 0x0022a4000800017f */
[----:B--2---:R-:W-:Y:S05]  /*28ba0*/  @!P0 NANOSLEEP.SYNCS 0x989680 ;  /* 0x009896800000895d */ /* 0x004fea0003900000 */
[----:B------:R-:W2:Y:S02]  /*28bb0*/  @!P0 SYNCS.PHASECHK.TRANS64 P0, [R3+URZ+0x32460], R2 ;  /* 0x03246002030085a7 */ /* 0x000ea4000800007f */
[----:B--2---:R-:W-:Y:S05]  /*28bc0*/  @!P0 BRA `(.L_x_11260) ;  /* 0xfffffffc00f08947 */ /* 0x004fea000383ffff */
[----:B------:R-:W-:Y:S05]  /*28bd0*/  BRA `(.L_x_11365) ;  /* 0xffffffc000a47947 */ /* 0x000fea000383ffff */
.L_x_11272:
[----:B0-----:R0:W1:Y:S02]  /*28be0*/  SYNCS.PHASECHK.TRANS64.TRYWAIT P0, [R4+URZ+0x32440], R2 ;  /* 0x03244002040075a7 */ /* 0x001064000800017f */
[----:B-1----:R-:W-:Y:S05]  /*28bf0*/  @!P0 NANOSLEEP.SYNCS 0x989680 ;  /* 0x009896800000895d */ /* 0x002fea0003900000 */
[----:B------:R-:W1:Y:S02]  /*28c00*/  @!P0 SYNCS.PHASECHK.TRANS64 P0, [R4+URZ+0x32440], R2 ;  /* 0x03244002040085a7 */ /* 0x000e64000800007f */
[----:B-1----:R-:W-:Y:S05]  /*28c10*/  @!P0 BRA `(.L_x_11272) ;  /* 0xfffffffc00f08947 */ /* 0x002fea000383ffff */
[----:B------:R-:W-:Y:S05]  /*28c20*/  BRA `(.L_x_11366) ;  /* 0xffffffc800887947 */ /* 0x000fea000383ffff */
.L_x_11277:
[----:B-1----:R1:W2:Y:S02]  /*28c30*/  SYNCS.PHASECHK.TRANS64.TRYWAIT P0, [R4+URZ+0x32460], R2 ;  /* 0x03246002040075a7 */ /* 0x0022a4000800017f */
[----:B--2---:R-:W-:Y:S05]  /*28c40*/  @!P0 NANOSLEEP.SYNCS 0x989680 ;  /* 0x009896800000895d */ /* 0x004fea0003900000 */
[----:B------:R-:W2:Y:S02]  /*28c50*/  @!P0 SYNCS.PHASECHK.TRANS64 P0, [R4+URZ+0x32460], R2 ;  /* 0x03246002040085a7 */ /* 0x000ea4000800007f */
[----:B--2---:R-:W-:Y:S05]  /*28c60*/  @!P0 BRA `(.L_x_11277) ;  /* 0xfffffffc00f08947 */ /* 0x004fea000383ffff */
[----:B------:R-:W-:Y:S05]  /*28c70*/  BRA `(.L_x_11367) ;  /* 0xffffffcc00007947 */ /* 0x000fea000383ffff */
.L_x_11288:
[----:B0-----:R0:W1:Y:S02]  /*28c80*/  SYNCS.PHASECHK.TRANS64.TRYWAIT P0, [R4+URZ+0x32440], R2 ;  /* 0x03244002040075a7 */ /* 0x001064000800017f */
[----:B-1----:R-:W-:Y:S05]  /*28c90*/  @!P0 NANOSLEEP.SYNCS 0x989680 ;  /* 0x009896800000895d */ /* 0x002fea0003900000 */
[----:B------:R-:W1:Y:S02]  /*28ca0*/  @!P0 SYNCS.PHASECHK.TRANS64 P0, [R4+URZ+0x32440], R2 ;  /* 0x03244002040085a7 */ /* 0x000e64000800007f */
[----:B-1----:R-:W-:Y:S05]  /*28cb0*/  @!P0 BRA `(.L_x_11288) ;  /* 0xfffffffc00f08947 */ /* 0x002fea000383ffff */
[----:B------:R-:W-:Y:S05]  /*28cc0*/  BRA `(.L_x_11368) ;  /* 0xffffffd000c87947 */ /* 0x000fea000383ffff */
.L_x_11293:
[----:B-1----:R1:W2:Y:S02]  /*28cd0*/  SYNCS.PHASECHK.TRANS64.TRYWAIT P0, [R4+URZ+0x32460], R2 ;  /* 0x03246002040075a7 */ /* 0x0022a4000800017f */
[----:B--2---:R-:W-:Y:S05]  /*28ce0*/  @!P0 NANOSLEEP.SYNCS 0x989680 ;  /* 0x009896800000895d */ /* 0x004fea0003900000 */
[----:B------:R-:W2:Y:S02]  /*28cf0*/  @!P0 SYNCS.PHASECHK.TRANS64 P0, [R4+URZ+0x32460], R2 ;  /* 0x03246002040085a7 */ /* 0x000ea4000800007f */
[----:B--2---:R-:W-:Y:S05]  /*28d00*/  @!P0 BRA `(.L_x_11293) ;  /* 0xfffffffc00f08947 */ /* 0x004fea000383ffff */
[----:B------:R-:W-:Y:S05]  /*28d10*/  BRA `(.L_x_11369) ;  /* 0xffffffd400407947 */ /* 0x000fea000383ffff */
.L_x_11305:
        /* <DEDUP_REMOVED lines=8> */
.L_x_11371:
[----:B------:R-:W-:Y:S05]  /*28da0*/  BSYNC B0 ;  /* 0x0000000000007941 */ /* 0x000fea0003800000 */
.L_x_11370:
[----:B------:R-:W-:Y:S05]  /*28db0*/  BRA `(.L_x_11372) ;  /* 0xffffffdc00107947 */ /* 0x000fea000383ffff */
.L_x_11308:
[----:B0-----:R0:W1:Y:S02]  /*28dc0*/  SYNCS.PHASECHK.TRANS64.TRYWAIT P0, [R0+URZ+0x32420], R3 ;  /* 0x03242003000075a7 */ /* 0x001064000800017f */
[----:B-1----:R-:W-:Y:S05]  /*28dd0*/  @!P0 NANOSLEEP.SYNCS 0x989680 ;  /* 0x009896800000895d */ /* 0x002fea0003900000 */
[----:B------:R-:W1:Y:S02]  /*28de0*/  @!P0 SYNCS.PHASECHK.TRANS64 P0, [R0+URZ+0x32420], R3 ;  /* 0x03242003000085a7 */ /* 0x000e64000800007f */
[----:B-1----:R-:W-:Y:S05]  /*28df0*/  @!P0 BRA `(.L_x_11308) ;  /* 0xfffffffc00f08947 */ /* 0x002fea000383ffff */
[----:B------:R-:W-:Y:S05]  /*28e00*/  BRA `(.L_x_11373) ;  /* 0xffffffdc005c7947 */ /* 0x000fea000383ffff */
.L_x_11309:
        /* <DEDUP_REMOVED lines=11> */
.L_x_11375:
[----:B------:R-:W-:Y:S05]  /*28ec0*/  BSYNC B0 ;  /* 0x0000000000007941 */ /* 0x000fea0003800000 */
.L_x_11374:
[----:B------:R-:W-:Y:S05]  /*28ed0*/  BRA `(.L_x_11376) ;  /* 0xffffffdc00447947 */ /* 0x000fea000383ffff */
.L_x_11312:
[----:B------:R-:W-:Y:S01]  /*28ee0*/  BSSY B1, `(.L_x_11377) ;  /* 0x0000006000017945 */ /* 0x000fe20003800000 */
[----:B------:R-:W-:-:S07]  /*28ef0*/  IMAD.MOV.U32 R15, RZ, RZ, -0x1 ;  /* 0xffffffffff0f7424 */ /* 0x000fce00078e00ff */
[----:B012---:R-:W-:Y:S05]  /*28f00*/  WARPSYNC.COLLECTIVE R15, `(.L_x_11378) ;  /* 0x000000000f0c7348 */ /* 0x007fea0003c00000 */
[----:B------:R-:W-:Y:S02]  /*28f10*/  ELECT P6, UR62, PT ;  /* 0x00000000003e782f */ /* 0x000fe400038c0000 */
[----:B------:R-:W-:Y:S01]  /*28f20*/  MOV R14, UR62 ;  /* 0x0000003e000e7c02 */ /* 0x000fe20008000f00 */
[----:B012---:R-:W-:Y:S10]  /*28f30*/  ENDCOLLECTIVE ;  /* 0x000000000000791b */ /* 0x007ff40003800000 */
.L_x_11378:
[----:B------:R-:W-:Y:S05]  /*28f40*/  BSYNC B1 ;  /* 0x0000000000017941 */ /* 0x000fea0003800000 */
.L_x_11377:
[----:B------:R-:W-:Y:S05]  /*28f50*/  BRA `(.L_x_11379) ;  /* 0xffffffdc003c7947 */ /* 0x000fea000383ffff */
.L_x_11314:
[----:B0-----:R0:W1:Y:S02]  /*28f60*/  SYNCS.PHASECHK.TRANS64.TRYWAIT P0, [R6+URZ], R5 ;  /* 0x00000005060075a7 */ /* 0x001064000800017f */
[----:B-1----:R-:W-:Y:S05]  /*28f70*/  @!P0 NANOSLEEP.SYNCS 0x989680 ;  /* 0x009896800000895d */ /* 0x002fea0003900000 */
[----:B------:R-:W1:Y:S02]  /*28f80*/  @!P0 SYNCS.PHASECHK.TRANS64 P0, [R6+URZ], R5 ;  /* 0x00000005060085a7 */ /* 0x000e64000800007f */
[----:B-1----:R-:W-:Y:S05]  /*28f90*/  @!P0 BRA `(.L_x_11314) ;  /* 0xfffffffc00f08947 */ /* 0x002fea000383ffff */
[----:B------:R-:W-:Y:S05]  /*28fa0*/  BRA `(.L_x_11380) ;  /* 0xffffffdc00747947 */ /* 0x000fea000383ffff */
.L_x_11315:
[----:B-1----:R1:W2:Y:S02]  /*28fb0*/  SYNCS.PHASECHK.TRANS64.TRYWAIT P0, [R3+URZ], R2 ;  /* 0x00000002030075a7 */ /* 0x0022a4000800017f */
[----:B--2---:R-:W-:Y:S05]  /*28fc0*/  @!P0 NANOSLEEP.SYNCS 0x989680 ;  /* 0x009896800000895d */ /* 0x004fea0003900000 */
[----:B------:R-:W2:Y:S02]  /*28fd0*/  @!P0 SYNCS.PHASECHK.TRANS64 P0, [R3+URZ], R2 ;  /* 0x00000002030085a7 */ /* 0x000ea4000800007f */
[----:B--2---:R-:W-:Y:S05]  /*28fe0*/  @!P0 BRA `(.L_x_11315) ;  /* 0xfffffffc00f08947 */ /* 0x004fea000383ffff */
[----:B------:R-:W-:Y:S05]  /*28ff0*/  BRA `(.L_x_11381) ;  /* 0xffffffdc00687947 */ /* 0x000fea000383ffff */
.L_x_11317:
[----:B-1----:R1:W2:Y:S02]  /*29000*/  SYNCS.PHASECHK.TRANS64.TRYWAIT P0, [R18+URZ], R5 ;  /* 0x00000005120075a7 */ /* 0x0022a4000800017f */
[----:B--2---:R-:W-:Y:S05]  /*29010*/  @!P0 NANOSLEEP.SYNCS 0x989680 ;  /* 0x009896800000895d */ /* 0x004fea0003900000 */
[----:B------:R-:W2:Y:S02]  /*29020*/  @!P0 SYNCS.PHASECHK.TRANS64 P0, [R18+URZ], R5 ;  /* 0x00000005120085a7 */ /* 0x000ea4000800007f */
[----:B--2---:R-:W-:Y:S05]  /*29030*/  @!P0 BRA `(.L_x_11317) ;  /* 0xfffffffc00f08947 */ /* 0x004fea000383ffff */
[----:B------:R-:W-:Y:S05]  /*29040*/  BRA `(.L_x_11382) ;  /* 0xffffffdc006c7947 */ /* 0x000fea000383ffff */
        .type           $_ZN7cutlass13device_kernelIN5flash11enable_sm90INS1_16FlashAttnFwdSm90INS1_25CollectiveMainloopFwdSm90ILi2EN4cute5tupleIJNS5_1CILi1EEES8_S8_EEENS6_IJNS7_ILi128EEENS7_ILi96EEENS7_ILi64EEEEEELi256ENS_6half_tEfNS_4arch4Sm90ELb0ELb1ELb0ELb0ELb0ELb0ELb1ELb1ELb0ELb1ELb0ELb0EEENS1_21CollectiveEpilogueFwdINS6_IJSA_NS7_ILi256EEESB_EEES9_SE_SG_Li256ELb0ELb1ELb0ELb0EEENS1_30DynamicPersistentTileSchedulerILi256ELi128ELb0ELb1ELb1EEEEEEEEEvNT_6ParamsE$_ZZN5flash25CollectiveMainloopFwdSm90ILi2EN4cute5tupleIJNS1_1CILi1EEES4_S4_EEENS2_IJNS3_ILi128EEENS3_ILi96EEENS3_ILi64EEEEEELi256EN7cutlass6half_tEfNSA_4arch4Sm90ELb0ELb1ELb0ELb0ELb0ELb0ELb1ELb1ELb0ELb1ELb0ELb0EE3mmaINS_16FlashAttnFwdSm90ISE_NS_21CollectiveEpilogueFwdINS2_IJS6_NS3_ILi256EEES7_EEES5_SB_SD_Li256ELb0ELb1ELb0ELb0EEENS_30DynamicPersistentTileSchedulerILi256ELi128ELb0ELb1ELb1EEEE13SharedStorageENS1_6TensorINS1_11ArrayEngineIfLm128EEENS1_6LayoutINS2_IJNS2_IJNS3_ILi2EEEST_NS3_ILi32EEEEEES4_S4_EEENS2_IJNS2_IJS4_ST_NS3_ILi4EEEEEENS3_ILi0EEESZ_EEEEEEENS_7SoftmaxILi2ELi0EEEEEbRKNSE_6ParamsENSA_25PipelineTmaAsyncNoClusterILi2ENSA_16PipelineTmaAsyncILi2EEEEES1B_RNSA_13PipelineStateILj2EEERT0_RT1_iRiRKNS_16SeqlenInfoQKNewKILb0ELb0EEENS2_IJiiiiEEERT_ENKUliT_T0_T1_E_clIZSF_ISO_S12_S14_EbS17_S1B_S1B_S1E_S1G_S1I_iS1J_S1N_S1O_S1Q_EUlRS1R_iE1_NS3_ILb0EEENS3_ILb1EEEEEDaiS1R_S1S_S1T_,@function
        .size           $_ZN7cutlass13device_kernelIN5flash11enable_sm90INS1_16FlashAttnFwdSm90INS1_25CollectiveMainloopFwdSm90ILi2EN4cute5tupleIJNS5_1CILi1EEES8_S8_EEENS6_IJNS7_ILi128EEENS7_ILi96EEENS7_ILi64EEEEEELi256ENS_6half_tEfNS_4arch4Sm90ELb0ELb1ELb0ELb0ELb0ELb0ELb1ELb1ELb0ELb1ELb0ELb0EEENS1_21CollectiveEpilogueFwdINS6_IJSA_NS7_ILi256EEESB_EEES9_SE_SG_Li256ELb0ELb1ELb0ELb0EEENS1_30DynamicPersistentTileSchedulerILi256ELi128ELb0ELb1ELb1EEEEEEEEEvNT_6ParamsE$_ZZN5flash25CollectiveMainloopFwdSm90ILi2EN4cute5tupleIJNS1_1CILi1EEES4_S4_EEENS2_IJNS3_ILi128EEENS3_ILi96EEENS3_ILi64EEEEEELi256EN7cutlass6half_tEfNSA_4arch4Sm90ELb0ELb1ELb0ELb0ELb0ELb0ELb1ELb1ELb0ELb1ELb0ELb0EE3mmaINS_16FlashAttnFwdSm90ISE_NS_21CollectiveEpilogueFwdINS2_IJS6_NS3_ILi256EEES7_EEES5_SB_SD_Li256ELb0ELb1ELb0ELb0EEENS_30DynamicPersistentTileSchedulerILi256ELi128ELb0ELb1ELb1EEEE13SharedStorageENS1_6TensorINS1_11ArrayEngineIfLm128EEENS1_6LayoutINS2_IJNS2_IJNS3_ILi2EEEST_NS3_ILi32EEEEEES4_S4_EEENS2_IJNS2_IJS4_ST_NS3_ILi4EEEEEENS3_ILi0EEESZ_EEEEEEENS_7SoftmaxILi2ELi0EEEEEbRKNSE_6ParamsENSA_25PipelineTmaAsyncNoClusterILi2ENSA_16PipelineTmaAsyncILi2EEEEES1B_RNSA_13PipelineStateILj2EEERT0_RT1_iRiRKNS_16SeqlenInfoQKNewKILb0ELb0EEENS2_IJiiiiEEERT_ENKUliT_T0_T1_E_clIZSF_ISO_S12_S14_EbS17_S1B_S1B_S1E_S1G_S1I_iS1J_S1N_S1O_S1Q_EUlRS1R_iE1_NS3_ILb0EEENS3_ILb1EEEEEDaiS1R_S1S_S1T_,(.L_x_15141 - $_ZN7cutlass13device_kernelIN5flash11enable_sm90INS1_16FlashAttnFwdSm90INS1_25CollectiveMainloopFwdSm90ILi2EN4cute5tupleIJNS5_1CILi1EEES8_S8_EEENS6_IJNS7_ILi128EEENS7_ILi96EEENS7_ILi64EEEEEELi256ENS_6half_tEfNS_4arch4Sm90ELb0ELb1ELb0ELb0ELb0ELb0ELb1ELb1ELb0ELb1ELb0ELb0EEENS1_21CollectiveEpilogueFwdINS6_IJSA_NS7_ILi256EEESB_EEES9_SE_SG_Li256ELb0ELb1ELb0ELb0EEENS1_30DynamicPersistentTileSchedulerILi256ELi128ELb0ELb1ELb1EEEEEEEEEvNT_6ParamsE$_ZZN5flash25CollectiveMainloopFwdSm90ILi2EN4cute5tupleIJNS1_1CILi1EEES4_S4_EEENS2_IJNS3_ILi128EEENS3_ILi96EEENS3_ILi64EEEEEELi256EN7cutlass6half_tEfNSA_4arch4Sm90ELb0ELb1ELb0ELb0ELb0ELb0ELb1ELb1ELb0ELb1ELb0ELb0EE3mmaINS_16FlashAttnFwdSm90ISE_NS_21CollectiveEpilogueFwdINS2_IJS6_NS3_ILi256EEES7_EEES5_SB_SD_Li256ELb0ELb1ELb0ELb0EEENS_30DynamicPersistentTileSchedulerILi256ELi128ELb0ELb1ELb1EEEE13SharedStorageENS1_6TensorINS1_11ArrayEngineIfLm128EEENS1_6LayoutINS2_IJNS2_IJNS3_ILi2EEEST_NS3_ILi32EEEEEES4_S4_EEENS2_IJNS2_IJS4_ST_NS3_ILi4EEEEEENS3_ILi0EEESZ_EEEEEEENS_7SoftmaxILi2ELi0EEEEEbRKNSE_6ParamsENSA_25PipelineTmaAsyncNoClusterILi2ENSA_16PipelineTmaAsyncILi2EEEEES1B_RNSA_13PipelineStateILj2EEERT0_RT1_iRiRKNS_16SeqlenInfoQKNewKILb0ELb0EEENS2_IJiiiiEEERT_ENKUliT_T0_T1_E_clIZSF_ISO_S12_S14_EbS17_S1B_S1B_S1E_S1G_S1I_iS1J_S1N_S1O_S1Q_EUlRS1R_iE1_NS3_ILb0EEENS3_ILb1EEEEEDaiS1R_S1S_S1T_)
$_ZN7cutlass13device_kernelIN5flash11enable_sm90INS1_16FlashAttnFwdSm90INS1_25CollectiveMainloopFwdSm90ILi2EN4cute5tupleIJNS5_1CILi1EEES8_S8_EEENS6_IJNS7_ILi128EEENS7_ILi96EEENS7_ILi64EEEEEELi256ENS_6half_tEfNS_4arch4Sm90ELb0ELb1ELb0ELb0ELb0ELb0ELb1ELb1ELb0ELb1ELb0ELb0EEENS1_21CollectiveEpilogueFwdINS6_IJSA_NS7_ILi256EEESB_EEES9_SE_SG_Li256ELb0ELb1ELb0ELb0EEENS1_30DynamicPersistentTileSchedulerILi256ELi128ELb0ELb1ELb1EEEEEEEEEvNT_6ParamsE$_ZZN5flash25CollectiveMainloopFwdSm90ILi2EN4cute5tupleIJNS1_1CILi1EEES4_S4_EEENS2_IJNS3_ILi128EEENS3_ILi96EEENS3_ILi64EEEEEELi256EN7cutlass6half_tEfNSA_4arch4Sm90ELb0ELb1ELb0ELb0ELb0ELb0ELb1ELb1ELb0ELb1ELb0ELb0EE3mmaINS_16FlashAttnFwdSm90ISE_NS_21CollectiveEpilogueFwdINS2_IJS6_NS3_ILi256EEES7_EEES5_SB_SD_Li256ELb0ELb1ELb0ELb0EEENS_30DynamicPersistentTileSchedulerILi256ELi128ELb0ELb1ELb1EEEE13SharedStorageENS1_6TensorINS1_11ArrayEngineIfLm128EEENS1_6LayoutINS2_IJNS2_IJNS3_ILi2EEEST_NS3_ILi32EEEEEES4_S4_EEENS2_IJNS2_IJS4_ST_NS3_ILi4EEEEEENS3_ILi0EEESZ_EEEEEEENS_7SoftmaxILi2ELi0EEEEEbRKNSE_6ParamsENSA_25PipelineTmaAsyncNoClusterILi2ENSA_16PipelineTmaAsyncILi2EEEEES1B_RNSA_13PipelineStateILj2EEERT0_RT1_iRiRKNS_16SeqlenInfoQKNewKILb0ELb0EEENS2_IJiiiiEEERT_ENKUliT_T0_T1_E_clIZSF_ISO_S12_S14_EbS17_S1B_S1B_S1E_S1G_S1I_iS1J_S1N_S1O_S1Q_EUlRS1R_iE1_NS3_ILb0EEENS3_ILb1EEEEEDaiS1R_S1S_S1T_:
[----:B------:R-:W-:Y:S05]  /*29050*/  YIELD ;  /* 0x0000000000007946 */ /* 0x000fea0003800000 */
[----:B------:R-:W-:Y:S02]  /*29060*/  ULDC UR4, c[0x0][0x20] ;  /* 0x0000080000047ab9 */ /* 0x000fe40000000800 */
[----:B------:R-:W-:-:S05]  /*29070*/  VIADD R0, R0, -UR4 ;  /* 0x8000000400007c36 */ /* 0x000fca0008000000 */
[----:B------:R-:W2:Y:S01]  /*29080*/  LDL.64 R2, [R0] ;  /* 0x0000000000027983 */ /* 0x000ea20000100a00 */
[----:B------:R-:W0:Y:S02]  /*29090*/  LDC.64 R4, c[0x0][0x208] ;  /* 0x00008200ff047b82 */ /* 0x000e240000000a00 */
[----:B0-----:R-:W-:Y:S02]  /*290a0*/  R2UR UR4, R4 ;  /* 0x00000000040472ca */ /* 0x001fe400000e0000 */
[----:B------:R-:W-:-:S13]  /*290b0*/  R2UR UR5, R5 ;  /* 0x00000000050572ca */ /* 0x000fda00000e0000 */
[----:B--2---:R-:W2:Y:S01]  /*290c0*/  LD.E R6, desc[UR4][R2.64] ;  /* 0x0000000402067980 */ /* 0x004ea2000c101900 */
[----:B------:R-:W-:Y:S02]  /*290d0*/  R2UR UR4, R4 ;  /* 0x00000000040472ca */ /* 0x000fe400000e0000 */
[----:B------:R-:W-:Y:S01]  /*290e0*/  R2UR UR5, R5 ;  /* 0x00000000050572ca */ /* 0x000fe200000e0000 */
[----:B--2---:R-:W-:-:S12]  /*290f0*/  VIADD R11, R6, 0x1 ;  /* 0x00000001060b7836 */ /* 0x004fd80000000000 */
[----:B------:R-:W2:Y:S01]  /*29100*/  LD.E R6, desc[UR4][R2.64+0x8] ;  /* 0x0000080402067980 */ /* 0x000ea2000c101900 */
[----:B------:R-:W-:-:S13]  /*29110*/  ISETP.NE.AND P1, PT, R11, 0x2, PT ;  /* 0x000000020b00780c */ /* 0x000fda0003f25270 */
[----:B------:R-:W-:Y:S02]  /*29120*/  @!P1 R2UR UR6, R4 ;  /* 0x00000000040692ca */ /* 0x000fe400000e0000 */
[----:B------:R-:W-:-:S13]  /*29130*/  @!P1 R2UR UR7, R5 ;  /* 0x00000000050792ca */ /* 0x000fda00000e0000 */
[----:B------:R-:W3:Y:S01]  /*29140*/  @!P1 LD.E R7, desc[UR6][R2.64+0x4] ;  /* 0x0000040602079980 */ /* 0x000ee2000c101900 */
[C---:B------:R-:W-:Y:S02]  /*29150*/  R2UR UR4, R4.reuse ;  /* 0x00000000040472ca */ /* 0x040fe400000e0000 */
[C---:B------:R-:W-:Y:S02]  /*29160*/  R2UR UR5, R5.reuse ;  /* 0x00000000050572ca */ /* 0x040fe400000e0000 */
[C---:B------:R-:W-:Y:S02]  /*29170*/  R2UR UR6, R4.reuse ;  /* 0x00000000040672ca */ /* 0x040fe400000e0000 */
[C---:B------:R-:W-:Y:S02]  /*29180*/  R2UR UR7, R5.reuse ;  /* 0x00000000050772ca */ /* 0x040fe400000e0000 */
[----:B------:R-:W-:Y:S02]  /*29190*/  @!P1 R2UR UR8, R4 ;  /* 0x00000000040892ca */ /* 0x000fe400000e0000 */
[----:B------:R-:W-:-:S02]  /*291a0*/  @!P1 R2UR UR9, R5 ;  /* 0x00000000050992ca */ /* 0x000fc400000e0000 */
[----:B------:R-:W-:Y:S02]  /*291b0*/  @!P1 R2UR UR10, R4 ;  /* 0x00000000040a92ca */ /* 0x000fe400000e0000 */
[----:B------:R-:W-:Y:S01]  /*291c0*/  @!P1 R2UR UR11, R5 ;  /* 0x00000000050b92ca */ /* 0x000fe200000e0000 */
[----:B------:R0:W-:Y:S08]  /*291d0*/  ST.E desc[UR4][R2.64], R11 ;  /* 0x0000000b02007985 */ /* 0x0001f0000c101904 */
[----:B------:R1:W-:Y:S01]  /*291e0*/  @!P1 ST.E desc[UR8][R2.64], RZ ;  /* 0x000000ff02009985 */ /* 0x0003e2000c101908 */
[----:B--2---:R-:W-:-:S05]  /*291f0*/  VIADD R13, R6, 0x1 ;  /* 0x00000001060d7836 */ /* 0x004fca0000000000 */
[----:B------:R1:W-:Y:S01]  /*29200*/  ST.E desc[UR6][R2.64+0x8], R13 ;  /* 0x0000080d02007985 */ /* 0x0003e2000c101906 */
[----:B---3--:R-:W-:-:S05]  /*29210*/  @!P1 LOP3.LUT R15, R7, 0x1, RZ, 0x3c, !PT ;  /* 0x00000001070f9812 */ /* 0x008fca00078e3cff */
[----:B------:R1:W-:Y:S04]  /*29220*/  @!P1 ST.E desc[UR10][R2.64+0x4], R15 ;  /* 0x0000040f02009985 */ /* 0x0003e8000c10190a */
[----:B------:R-:W2:Y:S01]  /*29230*/  LDL.64 R8, [R0+0x18] ;  /* 0x0000180000087983 */ /* 0x000ea20000100a00 */
[----:B------:R-:W-:Y:S02]  /*29240*/  R2UR UR4, R4 ;  /* 0x00000000040472ca */ /* 0x000fe400000e0000 */
[----:B------:R-:W-:Y:S01]  /*29250*/  R2UR UR5, R5 ;  /* 0x00000000050572ca */ /* 0x000fe200000e0000 */
[----:B------:R-:W3:-:S12]  /*29260*/  LDL.64 R6, [R0] ;  /* 0x0000000000067983 */ /* 0x000ed80000100a00 */
[----:B--2---:R-:W2:Y:S01]  /*29270*/  LD.E R14, desc[UR4][R8.64+0x1c] ;  /* 0x00001c04080e7980 */ /* 0x004ea2000c101900 */
[C---:B------:R-:W-:Y:S02]  /*29280*/  R2UR UR4, R4.reuse ;  /* 0x00000000040472ca */ /* 0x040fe400000e0000 */
[C---:B------:R-:W-:Y:S02]  /*29290*/  R2UR UR5, R5.reuse ;  /* 0x00000000050572ca */ /* 0x040fe400000e0000 */
[----:B------:R-:W-:Y:S02]  /*292a0*/  R2UR UR6, R4 ;  /* 0x00000000040672ca */ /* 0x000fe400000e0000 */
[----:B------:R-:W-:Y:S01]  /*292b0*/  R2UR UR7, R5 ;  /* 0x00000000050772ca */ /* 0x000fe200000e0000 */
[----:B------:R-:W-:Y:S01]  /*292c0*/  BSSY B3, `(.L_x_11383) ;  /* 0x0000008000037945 */ /* 0x000fe20003800000 */
[----:B------:R-:W-:-:S07]  /*292d0*/  IMAD.MOV.U32 R19, RZ, RZ, R164 ;  /* 0x000000ffff137224 */ /* 0x000fce00078e00a4 */
[----:B---3--:R1:W5:Y:S04]  /*292e0*/  LD.E R12, desc[UR4][R6.64] ;  /* 0x00000004060c7980 */ /* 0x008368000c101900 */
[----:B0-----:R1:W5:Y:S01]  /*292f0*/  LD.E R11, desc[UR6][R6.64+0x4] ;  /* 0x00000406060b7980 */ /* 0x001362000c101900 */
[----:B--2---:R-:W-:-:S04]  /*29300*/  LOP3.LUT R14, R14, 0x1, RZ, 0xfc, !PT ;  /* 0x000000010e0e7812 */ /* 0x004fc800078efcff */
[----:B------:R-:W-:-:S13]  /*29310*/  ISETP.NE.AND P1, PT, R14, 0x3, PT ;  /* 0x000000030e00780c */ /* 0x000fda0003f25270 */
[----:B-1----:R-:W-:Y:S05]  /*29320*/  @!P1 BRA `(.L_x_11384) ;  /* 0x0000000000049947 */ /* 0x002fea0003800000 */
[----:B------:R-:W-:Y:S01]  /*29330*/  BPT.TRAP 0x1 ;  /* 0x000000040000795c */ /* 0x000fe20000300000 */
.L_x_11384:
[----:B------:R-:W-:Y:S05]  /*29340*/  BSYNC B3 ;  /* 0x0000000000037941 */ /* 0x000fea0003800000 */
.L_x_11383:
[----:B------:R-:W-:Y:S02]  /*29350*/  R2UR UR4, R4 ;  /* 0x00000000040472ca */ /* 0x000fe400000e0000 */
[----:B------:R-:W-:-:S13]  /*29360*/  R2UR UR5, R5 ;  /* 0x00000000050572ca */ /* 0x000fda00000e0000 */
[----:B------:R-:W2:Y:S01]  /*29370*/  LD.E.64 R2, desc[UR4][R8.64+0x8] ;  /* 0x0000080408027980 */ /* 0x000ea2000c101b00 */
[----:B-----5:R-:W-:Y:S02]  /*29380*/  SHF.L.U32 R13, R11, 0x1f, RZ ;  /* 0x0000001f0b0d7819 */ /* 0x020fe400000006ff */
[----:B--2---:R-:W-:-:S05]  /*29390*/  MOV R3, R2 ;  /* 0x0000000200037202 */ /* 0x004fca0000000f00 */
[----:B------:R-:W-:-:S04]  /*293a0*/  IMAD R12, R12, 0x8, R3 ;  /* 0x000000080c0c7824 */ /* 0x000fc800078e0203 */
[----:B------:R0:W1:Y:S01]  /*293b0*/  SYNCS.PHASECHK.TRANS64.TRYWAIT P1, [R12+URZ], R13 ;  /* 0x0000000d0c0075a7 */ /* 0x000062000802017f */
[----:B------:R-:W2:Y:S01]  /*293c0*/  LD.E R11, desc[UR4][R8.64+0x1c] ;  /* 0x00001c04080b7980 */ /* 0x000ea2000c101900 */
[----:B------:R-:W-:Y:S02]  /*293d0*/  R2UR UR6, R4 ;  /* 0x00000000040672ca */ /* 0x000fe400000e0000 */
[----:B------:R-:W-:Y:S01]  /*293e0*/  R2UR UR7, R5 ;  /* 0x00000000050772ca */ /* 0x000fe200000e0000 */
[----:B------:R0:W5:Y:S01]  /*293f0*/  LD.E R2, desc[UR4][R6.64] ;  /* 0x0000000406027980 */ /* 0x000162000c101900 */
[----:B------:R-:W-:Y:S11]  /*29400*/  BSSY B3, `(.L_x_11385) ;  /* 0x0000006000037945 */ /* 0x000ff60003800000 */
[----:B------:R0:W5:Y:S01]  /*29410*/  LD.E R3, desc[UR6][R6.64+0x4] ;  /* 0x0000040606037980 */ /* 0x000162000c101900 */
[----:B--2---:R-:W-:-:S04]  /*29420*/  LOP3.LUT R11, R11, 0x1, RZ, 0xfc, !PT ;  /* 0x000000010b0b7812 */ /* 0x004fc800078efcff */
[----:B------:R-:W-:-:S13]  /*29430*/  ISETP.NE.AND P2, PT, R11, 0x3, PT ;  /* 0x000000030b00780c */ /* 0x000fda0003f45270 */
[----:B01----:R-:W-:Y:S05]  /*29440*/  @!P2 BRA `(.L_x_11386) ;  /* 0x000000000004a947 */ /* 0x003fea0003800000 */
[----:B------:R-:W-:Y:S01]  /*29450*/  BPT.TRAP 0x1 ;  /* 0x000000040000795c */ /* 0x000fe20000300000 */
.L_x_11386:
[----:B------:R-:W-:Y:S05]  /*29460*/  BSYNC B3 ;  /* 0x0000000000037941 */ /* 0x000fea0003800000 */
.L_x_11385:
[----:B------:R-:W-:Y:S04]  /*29470*/  BSSY B3, `(.L_x_11387) ;  /* 0x000000a000037945 */ /* 0x000fe80003800000 */
[----:B------:R-:W-:Y:S05]  /*29480*/  @P1 BRA `(.L_x_11388) ;  /* 0x0000000000201947 */ /* 0x000fea0003800000 */
[----:B------:R-:W-:Y:S02]  /*29490*/  R2UR UR4, R4 ;  /* 0x00000000040472ca */ /* 0x000fe400000e0000 */
[----:B------:R-:W-:-:S13]  /*294a0*/  R2UR UR5, R5 ;  /* 0x00000000050572ca */ /* 0x000fda00000e0000 */
[----:B------:R-:W2:Y:S01]  /*294b0*/  LD.E.64 R8, desc[UR4][R8.64+0x8] ;  /* 0x0000080408087980 */ /* 0x000ea2000c101b00 */
[----:B-----5:R-:W-:Y:S02]  /*294c0*/  SHF.L.U32 R3, R3, 0x1f, RZ ;  /* 0x0000001f03037819 */ /* 0x020fe400000006ff */
[----:B--2---:R-:W-:-:S05]  /*294d0*/  MOV R7, R8 ;  /* 0x0000000800077202 */ /* 0x004fca0000000f00 */
[----:B------:R-:W-:-:S04]  /*294e0*/  IMAD R2, R2, 0x8, R7 ;  /* 0x0000000802027824 */ /* 0x000fc800078e0207 */
[----:B------:R-:W0:Y:S02]  /*294f0*/  SYNCS.PHASECHK.TRANS64.TRYWAIT P1, [R2+URZ], R3 ;  /* 0x00000003020075a7 */ /* 0x000e24000802017f */
[----:B0-----:R-:W-:Y:S05]  /*29500*/  @!P1 BRA `(.L_x_11389) ;  /* 0x000001b000609947 */ /* 0x001fea0003800000 */
.L_x_11388:
[----:B------:R-:W-:Y:S05]  /*29510*/  BSYNC B3 ;  /* 0x0000000000037941 */ /* 0x000fea0003800000 */
.L_x_11387:
[----:B------:R-:W2:Y:S04]  /*29520*/  LDL.64 R8, [R0] ;  /* 0x0000000000087983 */ /* 0x000ea80000100a00 */
[----:B------:R-:W3:Y:S01]  /*29530*/  LDL.64 R6, [R0+0x28] ;  /* 0x0000280000067983 */ /* 0x000ee20000100a00 */
[C---:B------:R-:W-:Y:S02]  /*29540*/  R2UR UR6, R4.reuse ;  /* 0x00000000040672ca */ /* 0x040fe400000e0000 */
[C---:B------:R-:W-:Y:S01]  /*29550*/  R2UR UR7, R5.reuse ;  /* 0x00000000050772ca */ /* 0x040fe200000e0000 */
[----:B0----5:R-:W4:Y:S01]  /*29560*/  LDL.64 R2, [R0+0x20] ;  /* 0x0000200000027983 */ /* 0x021f220000100a00 */
[C---:B------:R-:W-:Y:S02]  /*29570*/  R2UR UR4, R4.reuse ;  /* 0x00000000040472ca */ /* 0x040fe400000e0000 */
[----:B------:R-:W-:Y:S01]  /*29580*/  R2UR UR5, R5 ;  /* 0x00000000050572ca */ /* 0x000fe200000e0000 */
[----:B------:R-:W4:Y:S08]  /*29590*/  LDL.64 R12, [R0+0x8] ;  /* 0x00000800000c7983 */ /* 0x000f300000100a00 */
[----:B--2---:R-:W2:Y:S04]  /*295a0*/  LD.E R9, desc[UR6][R8.64] ;  /* 0x0000000608097980 */ /* 0x004ea8000c101900 */
[----:B---3--:R-:W2:Y:S01]  /*295b0*/  LD.E.64 R14, desc[UR4][R6.64] ;  /* 0x00000004060e7980 */ /* 0x008ea2000c101b00 */
[----:B------:R-:W-:Y:S05]  /*295c0*/  WARPSYNC.ALL ;  /* 0x0000000000007948 */ /* 0x000fea0003800000 */
[----:B------:R-:W-:-:S02]  /*295d0*/  R2UR UR4, R4 ;  /* 0x00000000040472ca */ /* 0x000fc400000e0000 */
[C---:B------:R-:W-:Y:S02]  /*295e0*/  R2UR UR5, R5.reuse ;  /* 0x00000000050572ca */ /* 0x040fe400000e0000 */
[----:B------:R-:W-:Y:S02]  /*295f0*/  R2UR UR6, R4 ;  /* 0x00000000040672ca */ /* 0x000fe400000e0000 */
[----:B------:R-:W-:-:S09]  /*29600*/  R2UR UR7, R5 ;  /* 0x00000000050772ca */ /* 0x000fd200000e0000 */
[----:B----4-:R0:W-:Y:S04]  /*29610*/  ST.E desc[UR4][R12.64], RZ ;  /* 0x000000ff0c007985 */ /* 0x0101e8000c101904 */
[----:B------:R-:W3:Y:S01]  /*29620*/  LD.E.64 R6, desc[UR6][R2.64] ;  /* 0x0000000602067980 */ /* 0x000ee2000c101b00 */
[----:B--2---:R-:W-:Y:S01]  /*29630*/  IMAD R8, R9, 0x300, R14 ;  /* 0x0000030009087824 */ /* 0x004fe200078e020e */
[----:B------:R-:W-:Y:S01]  /*29640*/  WARPGROUP.ARRIVE ;  /* 0x00000000000079c5 */ /* 0x000fe20000000000 */
[----:B------:R-:W-:Y:S01]  /*29650*/  IMAD.MOV.U32 R9, RZ, RZ, R15 ;  /* 0x000000ffff097224 */ /* 0x000fe200078e000f */
[----:B------:R-:W-:Y:S01]  /*29660*/  R2UR UR8, R4 ;  /* 0x00000000040872ca */ /* 0x000fe200000e0000 */
[----:B------:R-:W-:Y:S01]  /*29670*/  IMAD.MOV.U32 R199, RZ, RZ, 0x1 ;  /* 0x00000001ffc77424 */ /* 0x000fe200078e00ff */
[----:B------:R-:W-:-:S02]  /*29680*/  R2UR UR6, R8 ;  /* 0x00000000080672ca */ /* 0x000fc400000e0000 */
[----:B------:R-:W-:Y:S02]  /*29690*/  R2UR UR7, R9 ;  /* 0x00000000090772ca */ /* 0x000fe400000e0000 */
[C---:B------:R-:W-:Y:S02]  /*296a0*/  R2UR UR9, R5.reuse ;  /* 0x00000000050972ca */ /* 0x040fe400000e0000 */
[----:B------:R-:W-:Y:S02]  /*296b0*/  R2UR UR10, R4 ;  /* 0x00000000040a72ca */ /* 0x000fe400000e0000 */
[----:B------:R-:W-:Y:S02]  /*296c0*/  R2UR UR11, R5 ;  /* 0x00000000050b72ca */ /* 0x000fe400000e0000 */
[----:B---3--:R-:W-:Y:S02]  /*296d0*/  R2UR UR4, R6 ;  /* 0x00000000060472ca */ /* 0x008fe400000e0000 */
[----:B------:R-:W-:-:S13]  /*296e0*/  R2UR UR5, R7 ;  /* 0x00000000070572ca */ /* 0x000fda00000e0000 */
[----:B------:R-:W-:Y:S03]  /*296f0*/  HGMMA.64x96x16.F32 R24, gdesc[UR4], RZ, !UPT, gsb0 ;  /* 0x01600000041879f0 */ /* 0x000fe6000c0008ff */
[----:B------:R-:W-:Y:S02]  /*29700*/  WARPGROUP.DEPBAR.LE gsb0, 0x0 ;  /* 0x00008000000079c5 */ /* 0x000fe40000010000 */
[----:B------:R0:W-:Y:S04]  /*29710*/  ST.E desc[UR8][R12.64], R199 ;  /* 0x000000c70c007985 */ /* 0x0001e8000c101908 */
[----:B------:R-:W2:Y:S01]  /*29720*/  LD.E.64 R6, desc[UR10][R2.64] ;  /* 0x0000000a02067980 */ /* 0x000ea2000c101b00 */
[----:B------:R-:W-:Y:S01]  /*29730*/  VIADD R14, R8, 0x2 ;  /* 0x00000002080e7836 */ /* 0x000fe20000000000 */
[----:B------:R-:W-:Y:S01]  /*29740*/  R2UR UR7, R15 ;  /* 0x000000000f0772ca */ /* 0x000fe200000e0000 */
[----:B------:R-:W-:Y:S01]  /*29750*/  WARPGROUP.ARRIVE ;  /* 0x00000000000079c5 */ /* 0x000fe20000000000 */
[----:B------:R-:W-:-:S02]  /*29760*/  R2UR UR8, R4 ;  /* 0x00000000040872ca */ /* 0x000fc400000e0000 */
[----:B------:R-:W-:Y:S02]  /*29770*/  R2UR UR6, R14 ;  /* 0x000000000e0672ca */ /* 0x000fe400000e0000 */
[C---:B------:R-:W-:Y:S02]  /*29780*/  R2UR UR9, R5.reuse ;  /* 0x00000000050972ca */ /* 0x040fe400000e0000 */
[----:B------:R-:W-:Y:S02]  /*29790*/  R2UR UR10, R4 ;  /* 0x00000000040a72ca */ /* 0x000fe400000e0000 */
[----:B------:R-:W-:Y:S01]  /*297a0*/  R2UR UR11, R5 ;  /* 0x00000000050b72ca */ /* 0x000fe200000e0000 */
[----:B--2---:R-:W-:Y:S01]  /*297b0*/  VIADD R6, R6, 0x2 ;  /* 0x0000000206067836 */ /* 0x004fe20000000000 */
[----:B------:R-:W-:-:S04]  /*297c0*/  R2UR UR5, R7 ;  /* 0x00000000070572ca */ /* 0x000fc800000e0000 */
[----:B------:R-:W-:-:S13]  /*297d0*/  R2UR UR4, R6 ;  /* 0x00000000060472ca */ /* 0x000fda00000e0000 */
[----:B------:R-:W-:Y:S03]  /*297e0*/  HGMMA.64x96x16.F32 R24, gdesc[UR4], R24, gsb0 ;  /* 0x01600000041879f0 */ /* 0x000fe60008000818 */
        /* <DEDUP_REMOVED lines=19> */
[----:B------:R-:W-:Y:S01]  /*29920*/  WARPGROUP.ARRIVE ;  /* 0x00000000000079c5 */ /* 0x000fe20000000000 */
[----:B------:R-:W-:Y:S01]  /*29930*/  IMAD.MOV.U32 R9, RZ, RZ, R15 ;  /* 0x000000ffff097224 */ /* 0x000fe200078e000f */
[----:B------:R-:W-:-:S02]  /*29940*/  R2UR UR8, R4 ;  /* 0x00000000040872ca */ /* 0x000fc400000e0000 */
[----:B------:R-:W-:Y:S02]  /*29950*/  R2UR UR6, R8 ;  /* 0x00000000080672ca */ /* 0x000fe400000e0000 */
        /* <DEDUP_REMOVED lines=8> */
[----:B------:R-:W2:Y:S01]  /*299e0*/  LDL.64 R6, [R0+0x40] ;  /* 0x0000400000067983 */ /* 0x000ea20000100a00 */
[----:B------:R-:W-:-:S02]  /*299f0*/  R2UR UR4, R4 ;  /* 0x00000000040472ca */ /* 0x000fc400000e0000 */
[----:B------:R-:W-:Y:S01]  /*29a00*/  R2UR UR5, R5 ;  /* 0x00000000050572ca */ /* 0x000fe200000e0000 */
[----:B------:R-:W3:-:S12]  /*29a10*/  LDL.64 R2, [R0] ;  /* 0x0000000000027983 */ /* 0x000ed80000100a00 */
[----:B--2---:R-:W2:Y:S01]  /*29a20*/  LD.E R8, desc[UR4][R6.64+0x1c] ;  /* 0x00001c0406087980 */ /* 0x004ea2000c101900 */
[C---:B------:R-:W-:Y:S02]  /*29a30*/  R2UR UR4, R4.reuse ;  /* 0x00000000040472ca */ /* 0x040fe400000e0000 */
[C---:B------:R-:W-:Y:S02]  /*29a40*/  R2UR UR5, R5.reuse ;  /* 0x00000000050572ca */ /* 0x040fe400000e0000 */
[----:B------:R-:W-:Y:S02]  /*29a50*/  R2UR UR6, R4 ;  /* 0x00000000040672ca */ /* 0x000fe400000e0000 */
[----:B------:R-:W-:Y:S01]  /*29a60*/  R2UR UR7, R5 ;  /* 0x00000000050772ca */ /* 0x000fe200000e0000 */
[----:B------:R-:W-:Y:S08]  /*29a70*/  BSSY B3, `(.L_x_11390) ;  /* 0x0000007000037945 */ /* 0x000ff00003800000 */
[----:B---3--:R0:W5:Y:S04]  /*29a80*/  LD.E R11, desc[UR4][R2.64] ;  /* 0x00000004020b7980 */ /* 0x008168000c101900 */
[----:B------:R0:W5:Y:S01]  /*29a90*/  LD.E R14, desc[UR6][R2.64+0x4] ;  /* 0x00000406020e7980 */ /* 0x000162000c101900 */
[----:B--2---:R-:W-:-:S04]  /*29aa0*/  LOP3.LUT R8, R8, 0x1, RZ, 0xfc, !PT ;  /* 0x0000000108087812 */ /* 0x004fc800078efcff */
[----:B------:R-:W-:-:S13]  /*29ab0*/  ISETP.NE.AND P1, PT, R8, 0x3, PT ;  /* 0x000000030800780c */ /* 0x000fda0003f25270 */
[----:B0-----:R-:W-:Y:S05]  /*29ac0*/  @!P1 BRA `(.L_x_11391) ;  /* 0x0000000000049947 */ /* 0x001fea0003800000 */
[----:B------:R-:W-:Y:S01]  /*29ad0*/  BPT.TRAP 0x1 ;  /* 0x000000040000795c */ /* 0x000fe20000300000 */
.L_x_11391:
[----:B------:R-:W-:Y:S05]  /*29ae0*/  BSYNC B3 ;  /* 0x0000000000037941 */ /* 0x000fea0003800000 */
.L_x_11390:
        /* <DEDUP_REMOVED lines=17> */
.L_x_11393:
[----:B------:R-:W-:Y:S05]  /*29c00*/  BSYNC B3 ;  /* 0x0000000000037941 */ /* 0x000fea0003800000 */
.L_x_11392:
        /* <DEDUP_REMOVED lines=10> */
.L_x_11395:
[----:B------:R-:W-:Y:S05]  /*29cb0*/  BSYNC B3 ;  /* 0x0000000000037941 */ /* 0x000fea0003800000 */
.L_x_11394:
[----:B------:R-:W2:Y:S04]  /*29cc0*/  LDL.64 R14, [R0] ;  /* 0x00000000000e7983 */ /* 0x000ea80000100a00 */
[----:B------:R-:W3:Y:S04]  /*29cd0*/  LDL.64 R12, [R0+0x58] ;  /* 0x00005800000c7983 */ /* 0x000ee80000100a00 */
[----:B------:R-:W4:Y:S04]  /*29ce0*/  LDL.64 R2, [R0+0x48] ;  /* 0x0000480000027983 */ /* 0x000f280000100a00 */
[----:B0----5:R-:W4:Y:S01]  /*29cf0*/  LDL.64 R8, [R0+0x50] ;  /* 0x0000500000087983 */ /* 0x021f220000100a00 */
[----:B------:R-:W-:-:S02]  /*29d00*/  R2UR UR6, R4 ;  /* 0x00000000040672ca */ /* 0x000fc400000e0000 */
[C---:B------:R-:W-:Y:S01]  /*29d10*/  R2UR UR7, R5.reuse ;  /* 0x00000000050772ca */ /* 0x040fe200000e0000 */
[----:B------:R-:W4:Y:S01]  /*29d20*/  LDL R73, [R1+0x460] ;  /* 0x0004600001497983 */ /* 0x000f220000100800 */
[C---:B------:R-:W-:Y:S02]  /*29d30*/  R2UR UR4, R4.reuse ;  /* 0x00000000040472ca */ /* 0x040fe400000e0000 */
[----:B------:R-:W-:Y:S01]  /*29d40*/  R2UR UR5, R5 ;  /* 0x00000000050572ca */ /* 0x000fe200000e0000 */
[----:B------:R-:W4:Y:S04]  /*29d50*/  LDL R72, [R1+0x464] ;  /* 0x0004640001487983 */ /* 0x000f280000100800 */
[----:B------:R-:W4:Y:S04]  /*29d60*/  LDL.LU R74, [R1+0x46c] ;  /* 0x00046c00014a7983 */ /* 0x000f280000300800 */
[----:B--2---:R-:W2:Y:S04]  /*29d70*/  LD.E R15, desc[UR6][R14.64] ;  /* 0x000000060e0f7980 */ /* 0x004ea8000c101900 */
[----:B---3--:R-:W2:Y:S01]  /*29d80*/  LD.E.64 R6, desc[UR4][R12.64] ;  /* 0x000000040c067980 */ /* 0x008ea2000c101b00 */
[----:B------:R-:W-:Y:S05]  /*29d90*/  WARPSYNC.ALL ;  /* 0x0000000000007948 */ /* 0x000fea0003800000 */
[----:B------:R-:W-:-:S02]  /*29da0*/  R2UR UR6, R4 ;  /* 0x00000000040672ca */ /* 0x000fc400000e0000 */
[C---:B------:R-:W-:Y:S02]  /*29db0*/  R2UR UR7, R5.reuse ;  /* 0x00000000050772ca */ /* 0x040fe400000e0000 */
[----:B------:R-:W-:Y:S02]  /*29dc0*/  R2UR UR4, R4 ;  /* 0x00000000040472ca */ /* 0x000fe400000e0000 */
[----:B------:R-:W-:-:S09]  /*29dd0*/  R2UR UR5, R5 ;  /* 0x00000000050572ca */ /* 0x000fd200000e0000 */
[----:B----4-:R-:W3:Y:S04]  /*29de0*/  LD.E R11, desc[UR6][R2.64] ;  /* 0x00000006020b7980 */ /* 0x010ee8000c101900 */
[----:B------:R-:W4:Y:S01]  /*29df0*/  LD.E.64 R20, desc[UR4][R8.64] ;  /* 0x0000000408147980 */ /* 0x000f22000c101b00 */
[----:B------:R-:W-:Y:S01]  /*29e00*/  WARPGROUP.ARRIVE ;  /* 0x00000000000079c5 */ /* 0x000fe20000000000 */
[C---:B------:R-:W-:Y:S02]  /*29e10*/  R2UR UR8, R4.reuse ;  /* 0x00000000040872ca */ /* 0x040fe400000e0000 */
[----:B------:R-:W-:Y:S02]  /*29e20*/  R2UR UR9, R5 ;  /* 0x00000000050972ca */ /* 0x000fe400000e0000 */
[----:B------:R-:W-:-:S02]  /*29e30*/  R2UR UR10, R4 ;  /* 0x00000000040a72ca */ /* 0x000fc400000e0000 */
[----:B------:R-:W-:Y:S01]  /*29e40*/  R2UR UR11, R5 ;  /* 0x00000000050b72ca */ /* 0x000fe200000e0000 */
[----:B--2---:R-:W-:Y:S01]  /*29e50*/  IMAD R6, R15, 0xc00, R6 ;  /* 0x00000c000f067824 */ /* 0x004fe200078e0206 */
[----:B------:R-:W-:-:S04]  /*29e60*/  R2UR UR7, R7 ;  /* 0x00000000070772ca */ /* 0x000fc800000e0000 */
[----:B------:R-:W-:Y:S02]  /*29e70*/  R2UR UR6, R6 ;  /* 0x00000000060672ca */ /* 0x000fe400000e0000 */
[----:B---3--:R-:W-:Y:S02]  /*29e80*/  ISETP.NE.U32.AND P1, PT, R11, RZ, PT ;  /* 0x000000ff0b00720c */ /* 0x008fe40003f25070 */
[----:B----4-:R-:W-:Y:S02]  /*29e90*/  R2UR UR4, R20 ;  /* 0x00000000140472ca */ /* 0x010fe400000e0000 */
[----:B------:R-:W-:-:S09]  /*29ea0*/  R2UR UR5, R21 ;  /* 0x00000000150572ca */ /* 0x000fd200000e0000 */
[----:B------:R-:W-:-:S05]  /*29eb0*/  VOTEU.ANY UP0, P1 ;  /* 0x00000000003f7886 */ /* 0x000fca0000800100 */
[----:B------:R-:W-:Y:S03]  /*29ec0*/  HGMMA.64x96x16.F32 R24, gdesc[UR4], R24, UP0, gsb0 ;  /* 0x01600000041879f0 */ /* 0x000fe6000b800818 */
[----:B------:R-:W-:Y:S02]  /*29ed0*/  WARPGROUP.DEPBAR.LE gsb0, 0x0 ;  /* 0x00008000000079c5 */ /* 0x000fe40000010000 */
[----:B------:R-:W-:Y:S04]  /*29ee0*/  ST.E desc[UR8][R2.64], R199 ;  /* 0x000000c702007985 */ /* 0x000fe8000c101908 */
[----:B------:R-:W2:Y:S01]  /*29ef0*/  LD.E.64 R12, desc[UR10][R8.64] ;  /* 0x0000000a080c7980 */ /* 0x000ea2000c101b00 */
[----:B------:R-:W-:-:S02]  /*29f00*/  VIADD R14, R6, 0x2 ;  /* 0x00000002060e7836 */ /* 0x000fc40000000000 */
[----:B------:R-:W-:-:S03]  /*29f10*/  IMAD.MOV.U32 R15, RZ, RZ, R7 ;  /* 0x000000ffff0f7224 */ /* 0x000fc600078e0007 */
[----:B------:R-:W-:Y:S02]  /*29f20*/  R2UR UR6, R14 ;  /* 0x000000000e0672ca */ /* 0x000fe400000e0000 */
[----:B------:R-:W-:Y:S01]  /*29f30*/  R2UR UR7, R15 ;  /* 0x000000000f0772ca */ /* 0x000fe200000e0000 */
[----:B------:R-:W-:Y:S01]  /*29f40*/  WARPGROUP.ARRIVE ;  /* 0x00000000000079c5 */ /* 0x000fe20000000000 */
[C---:B------:R-:W-:Y:S02]  /*29f50*/  R2UR UR8, R4.reuse ;  /* 0x00000000040872ca */ /* 0x040fe400000e0000 */
        /* <DEDUP_REMOVED lines=222> */
[----:B------:R-:W-:-:S06]  /*2ad40*/  WARPGROUP.ARRIVE ;  /* 0x00000000000079c5 */ /* 0x000fcc0000000000 */
[----:B------:R-:W0:Y:S01]  /*2ad50*/  S2R R207, SR_TID.X ;  /* 0x0000000000cf7919 */ /* 0x000e220000002100 */
[----:B------:R-:W-:Y:S02]  /*2ad60*/  R2UR UR8, R4 ;  /* 0x00000000040872ca */ /* 0x000fe400000e0000 */
[----:B------:R-:W-:Y:S02]  /*2ad70*/  R2UR UR9, R5 ;  /* 0x00000000050972ca */ /* 0x000fe400000e0000 */
[----:B0-----:R-:W-:Y:S01]  /*2ad80*/  LOP3.LUT P2, RZ, R207, 0x7f, RZ, 0xc0, !PT ;  /* 0x0000007fcfff7812 */ /* 0x001fe2000784c0ff */
[----:B--2---:R-:W-:Y:S02]  /*2ad90*/  VIADD R6, R8, 0xc06 ;  /* 0x00000c0608067836 */ /* 0x004fe40000000000 */
[----:B------:R-:W-:-:S03]  /*2ada0*/  IMAD.MOV.U32 R7, RZ, RZ, R9 ;  /* 0x000000ffff077224 */ /* 0x000fc600078e0009 */
[----:B------:R-:W-:Y:S02]  /*2adb0*/  R2UR UR4, R6 ;  /* 0x00000000060472ca */ /* 0x000fe400000e0000 */
[----:B------:R-:W-:-:S13]  /*2adc0*/  R2UR UR5, R7 ;  /* 0x00000000070572ca */ /* 0x000fda00000e0000 */
[----:B------:R-:W-:Y:S03]  /*2add0*/  HGMMA.64x96x16.F32 R24, gdesc[UR4], R24, gsb0 ;  /* 0x01600000041879f0 */ /* 0x000fe60008000818 */
[----:B------:R-:W-:Y:S02]  /*2ade0*/  WARPGROUP.DEPBAR.LE gsb0, 0x0 ;  /* 0x00008000000079c5 */ /* 0x000fe40000010000 */
[----:B------:R0:W-:Y:S04]  /*2adf0*/  ST.E desc[UR8][R2.64], R199 ;  /* 0x000000c702007985 */ /* 0x0001e8000c101908 */
[----:B------:R-:W2:Y:S04]  /*2ae00*/  @!P2 LDL.64 R6, [R0+0x18] ;  /* 0x000018000006a983 */ /* 0x000ea80000100a00 */
[----:B------:R-:W3:Y:S01]  /*2ae10*/  @!P2 LDL.64 R8, [R0] ;  /* 0x000000000008a983 */ /* 0x000ee20000100a00 */
[----:B------:R-:W-:-:S02]  /*2ae20*/  @!P2 R2UR UR4, R4 ;  /* 0x000000000404a2ca */ /* 0x000fc400000e0000 */
[C---:B------:R-:W-:Y:S02]  /*2ae30*/  @!P2 R2UR UR5, R5.reuse ;  /* 0x000000000505a2ca */ /* 0x040fe400000e0000 */
[----:B------:R-:W-:Y:S02]  /*2ae40*/  SHF.R.U32.HI R11, RZ, 0x7, R207 ;  /* 0x00000007ff0b7819 */ /* 0x000fe400000116cf */
[----:B------:R-:W-:Y:S02]  /*2ae50*/  @!P2 R2UR UR6, R4 ;  /* 0x000000000406a2ca */ /* 0x000fe400000e0000 */
[----:B------:R-:W-:Y:S02]  /*2ae60*/  @!P2 R2UR UR7, R5 ;  /* 0x000000000507a2ca */ /* 0x000fe400000e0000 */
[----:B------:R-:W-:-:S05]  /*2ae70*/  IADD3 R11, -R11, 0xb, RZ ;  /* 0x0000000b0b0b7810 */ /* 0x000fca0007ffe1ff */
[----:B------:R1:W-:Y:S06]  /*2ae80*/  BAR.ARV R11, 0x100 ;  /* 0x0004000b0000751d */ /* 0x0003ec0000002000 */
[----:B--2---:R-:W0:Y:S04]  /*2ae90*/  @!P2 LD.E.64 R6, desc[UR4][R6.64+0x30] ;  /* 0x000030040606a980 */ /* 0x004e28000c101b00 */
[----:B---3--:R-:W2:Y:S01]  /*2aea0*/  @!P2 LD.E R8, desc[UR6][R8.64] ;  /* 0x000000060808a980 */ /* 0x008ea2000c101900 */
[----:B------:R-:W-:-:S02]  /*2aeb0*/  R2UR UR4, R4 ;  /* 0x00000000040472ca */ /* 0x000fc400000e0000 */
[----:B------:R-:W-:Y:S02]  /*2aec0*/  R2UR UR5, R5 ;  /* 0x00000000050572ca */ /* 0x000fe400000e0000 */
[----:B0-----:R-:W-:-:S05]  /*2aed0*/  @!P2 MOV R3, R6 ;  /* 0x000000060003a202 */ /* 0x001fca0000000f00 */
[----:B--2---:R-:W-:-:S05]  /*2aee0*/  @!P2 IMAD R2, R8, 0x8, R3 ;  /* 0x000000080802a824 */ /* 0x004fca00078e0203 */
[----:B------:R-:W-:-:S04]  /*2aef0*/  @!P2 PRMT R2, RZ, 0x654, R2 ;  /* 0x00000654ff02a816 */ /* 0x000fc80000000002 */
[----:B------:R0:W-:Y:S02]  /*2af00*/  @!P2 SYNCS.ARRIVE.TRANS64.RED.A1T0 RZ, [R2+URZ], RZ ;  /* 0x000000ff02ffa9a7 */ /* 0x0001e4000810043f */
[----:B0-----:R-:W2:Y:S01]  /*2af10*/  LD.E R2, desc[UR4][R18.64+0x24] ;  /* 0x0000240412027980 */ /* 0x001ea2000c101900 */
[----:B------:R-:W-:Y:S02]  /*2af20*/  R2UR UR4, R4 ;  /* 0x00000000040472ca */ /* 0x000fe400000e0000 */
[----:B------:R-:W-:-:S13]  /*2af30*/  R2UR UR5, R5 ;  /* 0x00000000050572ca */ /* 0x000fda00000e0000 */
[----:B------:R-:W3:Y:S01]  /*2af40*/  LD.E R12, desc[UR4][R18.64] ;  /* 0x00000004120c7980 */ /* 0x000ee2000c101900 */
[C---:B------:R-:W-:Y:S02]  /*2af50*/  R2UR UR4, R4.reuse ;  /* 0x00000000040472ca */ /* 0x040fe400000e0000 */
[C---:B------:R-:W-:Y:S01]  /*2af60*/  R2UR UR5, R5.reuse ;  /* 0x00000000050572ca */ /* 0x040fe200000e0000 */
[----:B------:R-:W-:Y:S01]  /*2af70*/  IMAD.MOV.U32 R3, RZ, RZ, R73 ;  /* 0x000000ffff037224 */ /* 0x000fe200078e0049 */
[C---:B------:R-:W-:Y:S02]  /*2af80*/  R2UR UR14, R4.reuse ;  /* 0x00000000040e72ca */ /* 0x040fe400000e0000 */
[C---:B------:R-:W-:Y:S02]  /*2af90*/  R2UR UR15, R5.reuse ;  /* 0x00000000050f72ca */ /* 0x040fe400000e0000 */
[----:B------:R-:W-:Y:S02]  /*2afa0*/  R2UR UR10, R4 ;  /* 0x00000000040a72ca */ /* 0x000fe400000e0000 */
[----:B------:R-:W-:-:S02]  /*2afb0*/  R2UR UR11, R5 ;  /* 0x00000000050b72ca */ /* 0x000fc400000e0000 */
[----:B------:R-:W-:Y:S02]  /*2afc0*/  LOP3.LUT R74, R74, 0xfff7ffff, RZ, 0xc0, !PT ;  /* 0xfff7ffff4a4a7812 */ /* 0x000fe400078ec0ff */
[----:B------:R-:W-:Y:S02]  /*2afd0*/  R2UR UR8, R4 ;  /* 0x00000000040872ca */ /* 0x000fe400000e0000 */
[C---:B------:R-:W-:Y:S02]  /*2afe0*/  R2UR UR9, R5.reuse ;  /* 0x00000000050972ca */ /* 0x040fe400000e0000 */
[----:B------:R-:W-:Y:S01]  /*2aff0*/  @P2 LOP3.LUT R74, R74, 0x80000, RZ, 0xfc, !PT ;  /* 0x000800004a4a2812 */ /* 0x000fe200078efcff */
[----:B------:R-:W4:Y:S01]  /*2b000*/  LD.E R76, desc[UR14][R18.64+0x18] ;  /* 0x0000180e124c7980 */ /* 0x000f22000c101900 */
[----:B------:R-:W-:Y:S02]  /*2b010*/  R2UR UR12, R4 ;  /* 0x00000000040c72ca */ /* 0x000fe400000e0000 */
[----:B------:R-:W-:Y:S01]  /*2b020*/  R2UR UR13, R5 ;  /* 0x00000000050d72ca */ /* 0x000fe200000e0000 */
[----:B------:R0:W-:Y:S06]  /*2b030*/  STL [R1+0x46c], R74 ;  /* 0x00046c4a01007387 */ /* 0x0001ec0000100800 */
[----:B------:R-:W4:Y:S04]  /*2b040*/  LD.E R73, desc[UR8][R18.64+0x10] ;  /* 0x0000100812497980 */ /* 0x000f28000c101900 */
[----:B0-----:R-:W4:Y:S04]  /*2b050*/  LD.E R74, desc[UR10][R18.64+0xc] ;  /* 0x00000c0a124a7980 */ /* 0x001f28000c101900 */
[----:B------:R-:W4:Y:S01]  /*2b060*/  LD.E R75, desc[UR12][R18.64+0x14] ;  /* 0x0000140c124b7980 */ /* 0x000f22000c101900 */
[----:B--2---:R-:W-:Y:S01]  /*2b070*/  ISETP.NE.AND P1, PT, R2, 0x1, PT ;  /* 0x000000010200780c */ /* 0x004fe20003f25270 */
[----:B------:R-:W-:-:S05]  /*2b080*/  IMAD.MOV.U32 R2, RZ, RZ, R72 ;  /* 0x000000ffff027224 */ /* 0x000fca00078e0048 */
[----:B-1----:R3:W2:Y:S07]  /*2b090*/  LD.E R11, desc[UR4][R2.64] ;  /* 0x00000004020b7980 */ /* 0x0026ae000c101900 */
[C---:B------:R-:W-:Y:S02]  /*2b0a0*/  @P1 R2UR UR4, R4.reuse ;  /* 0x00000000040412ca */ /* 0x040fe400000e0000 */
[----:B------:R-:W-:Y:S02]  /*2b0b0*/  @P1 R2UR UR5, R5 ;  /* 0x00000000050512ca */ /* 0x000fe400000e0000 */
[----:B------:R-:W-:-:S02]  /*2b0c0*/  @P1 R2UR UR6, R4 ;  /* 0x00000000040612ca */ /* 0x000fc400000e0000 */
[----:B------:R-:W-:-:S09]  /*2b0d0*/  @P1 R2UR UR7, R5 ;  /* 0x00000000050712ca */ /* 0x000fd200000e0000 */
[----:B------:R-:W2:Y:S04]  /*2b0e0*/  @P1 LD.E R20, desc[UR4][R18.64+0x28] ;  /* 0x0000280412141980 */ /* 0x000ea8000c101900 */
[----:B------:R-:W2:Y:S01]  /*2b0f0*/  @P1 LD.E R15, desc[UR6][R18.64+0x2c] ;  /* 0x00002c06120f1980 */ /* 0x000ea2000c101900 */
[C---:B------:R-:W-:Y:S02]  /*2b100*/  R2UR UR4, R4.reuse ;  /* 0x00000000040472ca */ /* 0x040fe400000e0000 */
[C---:B------:R-:W-:Y:S02]  /*2b110*/  R2UR UR5, R5.reuse ;  /* 0x00000000050572ca */ /* 0x040fe400000e0000 */
[----:B------:R-:W-:Y:S02]  /*2b120*/  R2UR UR6, R4 ;  /* 0x00000000040672ca */ /* 0x000fe400000e0000 */
[----:B------:R-:W-:-:S09]  /*2b130*/  R2UR UR7, R5 ;  /* 0x00000000050772ca */ /* 0x000fd200000e0000 */
[----:B------:R-:W2:Y:S04]  /*2b140*/  LD.E R72, desc[UR4][R18.64+0x8] ;  /* 0x0000080412487980 */ /* 0x000ea8000c101900 */
[----:B------:R-:W2:Y:S01]  /*2b150*/  LD.E R21, desc[UR6][R18.64+0x4] ;  /* 0x0000040612157980 */ /* 0x000ea2000c101900 */
[----:B---3--:R-:W-:-:S04]  /*2b160*/  SHF.R.S32.HI R3, RZ, 0x1f, R12 ;  /* 0x0000001fff037819 */ /* 0x008fc8000001140c */
[----:B------:R-:W-:-:S04]  /*2b170*/  LEA.HI R2, R3, R12, RZ, 0x7 ;  /* 0x0000000c03027211 */ /* 0x000fc800078f38ff */
[----:B------:R-:W-:-:S05]  /*2b180*/  LOP3.LUT R7, R2, 0xffffff80, RZ, 0xc0, !PT ;  /* 0xffffff8002077812 */ /* 0x000fca00078ec0ff */
[----:B------:R-:W-:-:S05]  /*2b190*/  IMAD.IADD R7, R12, 0x1, -R7 ;  /* 0x000000010c077824 */ /* 0x000fca00078e0a07 */
[----:B------:R-:W-:Y:S02]  /*2b1a0*/  SHF.R.S32.HI R6, RZ, 0x1f, R7 ;  /* 0x0000001fff067819 */ /* 0x000fe40000011407 */
[----:B------:R-:W-:Y:S02]  /*2b1b0*/  LEA.HI R13, R3, R12, RZ, 0x2 ;  /* 0x0000000c030d7211 */ /* 0x000fe400078f10ff */
[CC--:B------:R-:W-:Y:S02]  /*2b1c0*/  LEA.HI R8, R6.reuse, R7.reuse, RZ, 0x2 ;  /* 0x0000000706087211 */ /* 0x0c0fe400078f10ff */
[----:B------:R-:W-:Y:S02]  /*2b1d0*/  LEA.HI R6, R6, R7, RZ, 0x5 ;  /* 0x0000000706067211 */ /* 0x000fe400078f28ff */
[--C-:B------:R-:W-:Y:S02]  /*2b1e0*/  SHF.R.S32.HI R9, RZ, 0x2, R8.reuse ;  /* 0x00000002ff097819 */ /* 0x100fe40000011408 */
[----:B------:R-:W-:-:S02]  /*2b1f0*/  SHF.R.S32.HI R14, RZ, 0x1f, R8 ;  /* 0x0000001fff0e7819 */ /* 0x000fc40000011408 */
[----:B------:R-:W-:Y:S02]  /*2b200*/  LOP3.LUT R13, R13, 0xfffffffc, RZ, 0xc0, !PT ;  /* 0xfffffffc0d0d7812 */ /* 0x000fe400078ec0ff */
[----:B------:R-:W-:Y:S02]  /*2b210*/  SHF.R.S32.HI R3, RZ, 0x7, R2 ;  /* 0x00000007ff037819 */ /* 0x000fe40000011402 */
[----:B------:R-:W-:Y:S01]  /*2b220*/  LEA.HI R14, R14, R9, RZ, 0x3 ;  /* 0x000000090e0e7211 */ /* 0x000fe200078f18ff */
[----:B------:R-:W-:Y:S01]  /*2b230*/  IMAD.IADD R13, R12, 0x1, -R13 ;  /* 0x000000010c0d7824 */ /* 0x000fe200078e0a0d */
[----:B------:R-:W-:Y:S02]  /*2b240*/  SHF.R.S32.HI R6, RZ, 0x5, R6 ;  /* 0x00000005ff067819 */ /* 0x000fe40000011406 */
[----:B------:R-:W-:Y:S02]  /*2b250*/  LEA.HI R2, R2, R3, RZ, 0x1 ;  /* 0x0000000302027211 */ /* 0x000fe400078f08ff */
[----:B------:R-:W-:-:S02]  /*2b260*/  LOP3.LUT R14, R14, 0xfffffff8, RZ, 0xc0, !PT ;  /* 0xfffffff80e0e7812 */ /* 0x000fc400078ec0ff */
[----:B------:R-:W-:-:S03]  /*2b270*/  LOP3.LUT R2, R2, 0x3fffffe, RZ, 0xc0, !PT ;  /* 0x03fffffe02027812 */ /* 0x000fc600078ec0ff */
[----:B------:R-:W-:Y:S02]  /*2b280*/  IMAD.IADD R14, R9, 0x1, -R14 ;  /* 0x00000001090e7824 */ /* 0x000fe400078e0a0e */
[----:B------:R-:W-:Y:S01]  /*2b290*/  IMAD.IADD R2, R3, 0x1, -R2 ;  /* 0x0000000103027824 */ /* 0x000fe200078e0a02 */
[----:B------:R-:W-:Y:S01]  /*2b2a0*/  LOP3.LUT R8, R8, 0x7ffffffc, RZ, 0xc0, !PT ;  /* 0x7ffffffc08087812 */ /* 0x000fe200078ec0ff */
[----:B------:R-:W-:-:S04]  /*2b2b0*/  IMAD.MOV.U32 R9, RZ, RZ, -0x60 ;  /* 0xffffffa0ff097424 */ /* 0x000fc800078e00ff */
[----:B------:R-:W-:Y:S02]  /*2b2c0*/  IMAD.IADD R8, R7, 0x1, -R8 ;  /* 0x0000000107087824 */ /* 0x000fe400078e0a08 */
[----:B------:R-:W-:Y:S01]  /*2b2d0*/  IMAD R7, R10, R9, 0x1 ;  /* 0x000000010a077424 */ /* 0x000fe200078e0209 */
[----:B----4-:R-:W-:-:S03]  /*2b2e0*/  ISETP.GE.AND P2, PT, R76, 0x1, PT ;  /* 0x000000014c00780c */ /* 0x010fc60003f46270 */
[----:B------:R-:W-:Y:S01]  /*2b2f0*/  IMAD R7, R8, -0x2, R7 ;  /* 0xfffffffe08077824 */ /* 0x000fe200078e0207 */
[----:B------:R-:W-:Y:S01]  /*2b300*/  LOP3.LUT R9, RZ, R74, RZ, 0x33, !PT ;  /* 0x0000004aff097212 */ /* 0x000fe200078e33ff */
[----:B------:R-:W-:Y:S01]  /*2b310*/  BSSY B3, `(.L_x_11397) ;  /* 0x0000034000037945 */ /* 0x000fe20003800000 */
[----:B------:R-:W-:Y:S02]  /*2b320*/  IMAD R75, R10, -0x60, R75 ;  /* 0xffffffa00a4b7824 */ /* 0x000fe400078e024b */
[----:B------:R-:W-:Y:S02]  /*2b330*/  VIADD R12, R7, 0xffffffff ;  /* 0xffffffff070c7836 */ /* 0x000fe40000000000 */
[----:B--2---:R-:W-:Y:S01]  /*2b340*/  IMAD R11, R11, 0x8, R6 ;  /* 0x000000080b0b7824 */ /* 0x004fe200078e0206 */
[----:B------:R-:W-:-:S03]  /*2b350*/  LEA.HI R6, R13, R13, RZ, 0x1 ;  /* 0x0000000d0d067211 */ /* 0x000fc600078f08ff */
[----:B------:R-:W-:Y:S01]  /*2b360*/  IMAD.U32 R3, R11, 0x10, R14 ;  /* 0x000000100b037824 */ /* 0x000fe200078e000e */
[----:B------:R-:W-:-:S03]  /*2b370*/  LOP3.LUT R6, R6, 0x1ffffffe, RZ, 0xc0, !PT ;  /* 0x1ffffffe06067812 */ /* 0x000fc600078ec0ff */
[----:B------:R-:W-:Y:S02]  /*2b380*/  IMAD R3, R2, 0x40, R3 ;  /* 0x0000004002037824 */ /* 0x000fe400078e0203 */
[----:B------:R-:W-:-:S04]  /*2b390*/  IMAD.IADD R6, R13, 0x1, -R6 ;  /* 0x000000010d067824 */ /* 0x000fc800078e0a06 */
[----:B------:R-:W-:-:S04]  /*2b3a0*/  IMAD R3, R6, 0x8, R3 ;  /* 0x0000000806037824 */ /* 0x000fc800078e0203 */
[----:B------:R-:W-:-:S05]  /*2b3b0*/  @P1 IMAD.HI.U32 R20, R3, R20, RZ ;  /* 0x0000001403141227 */ /* 0x000fca00078e00ff */
[----:B------:R-:W-:-:S05]  /*2b3c0*/  @P1 SHF.R.U32.HI R3, RZ, R15, R20 ;  /* 0x0000000fff031219 */ /* 0x000fca0000011614 */
[----:B------:R-:W0:Y:S01]  /*2b3d0*/  SHFL.IDX PT, R6, R3, RZ, 0x1c1f ;  /* 0x001c1fff03067589 */ /* 0x000e2200000e0000 */
[----:B------:R-:W-:-:S05]  /*2b3e0*/  IADD3 R2, -R21, R7, R72 ;  /* 0x0000000715027210 */ /* 0x000fca0007ffe148 */
[C---:B------:R-:W-:Y:S02]  /*2b3f0*/  IMAD.IADD R73, R2.reuse, 0x1, R73 ;  /* 0x0000000102497824 */ /* 0x040fe400078e0249 */
[----:B------:R-:W-:Y:S02]  /*2b400*/  IMAD.IADD R8, R2, 0x1, R9 ;  /* 0x0000000102087824 */ /* 0x000fe400078e0209 */
[--C-:B0-----:R-:W-:Y:S02]  /*2b410*/  IMAD.IADD R7, R73, 0x1, R6.reuse ;  /* 0x0000000149077824 */ /* 0x101fe400078e0206 */
[----:B------:R-:W-:Y:S01]  /*2b420*/  IMAD.IADD R2, R8, 0x1, R6 ;  /* 0x0000000108027824 */ /* 0x000fe200078e0206 */
[----:B------:R-:W-:Y:S06]  /*2b430*/  @!P2 BRA `(.L_x_11398) ;  /* 0x000000000084a947 */ /* 0x000fec0003800000 */
        /* <DEDUP_REMOVED lines=8> */
[C---:B------:R-:W-:Y:S02]  /*2b4c0*/  R2UR UR4, R4.reuse ;  /* 0x00000000040472ca */ /* 0x040fe400000e0000 */
[C---:B------:R-:W-:Y:S02]  /*2b4d0*/  R2UR UR5, R5.reuse ;  /* 0x00000000050572ca */ /* 0x040fe400000e0000 */
[----:B------:R-:W-:Y:S02]  /*2b4e0*/  R2UR UR6, R4 ;  /* 0x00000000040672ca */ /* 0x000fe400000e0000 */
[----:B------:R-:W-:-:S09]  /*2b4f0*/  R2UR UR7, R5 ;  /* 0x00000000050772ca */ /* 0x000fd200000e0000 */
[----:B------:R-:W2:Y:S04]  /*2b500*/  LD.E R6, desc[UR4][R18.64+0x1c] ;  /* 0x00001c0412067980 */ /* 0x000ea8000c101900 */
[----:B------:R-:W3:Y:S01]  /*2b510*/  LD.E R11, desc[UR6][R18.64+0x20] ;  /* 0x00002006120b7980 */ /* 0x000ee2000c101900 */
[----:B--2---:R-:W-:-:S05]  /*2b520*/  IMAD.HI.U32 R6, R9, R6, RZ ;  /* 0x0000000609067227 */ /* 0x004fca00078e00ff */
[----:B---3--:R-:W-:-:S07]  /*2b530*/  SHF.R.U32.HI R9, RZ, R11, R6 ;  /* 0x0000000bff097219 */ /* 0x008fce0000011606 */
.L_x_11402:
[----:B------:R-:W-:Y:S05]  /*2b540*/  BSYNC B5 ;  /* 0x0000000000057941 */ /* 0x000fea0003800000 */
.L_x_11401:
[----:B------:R-:W-:Y:S01]  /*2b550*/  LOP3.LUT R9, RZ, R9, RZ, 0x33, !PT ;  /* 0x00000009ff097212 */ /* 0x000fe200078e33ff */
[----:B------:R-:W-:Y:S06]  /*2b560*/  BRA `(.L_x_11403) ;  /* 0x0000000000287947 */ /* 0x000fec0003800000 */
.L_x_11400:
[----:B------:R-:W-:-:S13]  /*2b570*/  ISETP.NE.AND P1, PT, R76, 0x1, PT ;  /* 0x000000014c00780c */ /* 0x000fda0003f25270 */
        /* <DEDUP_REMOVED lines=9> */
.L_x_11403:
[----:B------:R-:W-:Y:S05]  /*2b610*/  BSYNC B4 ;  /* 0x0000000000047941 */ /* 0x000fea0003800000 */
.L_x_11399:
[----:B------:R-:W-:-:S05]  /*2b620*/  IMAD R9, R76, R9, R12 ;  /* 0x000000094c097224 */ /* 0x000fca00078e020c */
[----:B------:R-:W-:Y:S02]  /*2b630*/  VIMNMX R2, R2, R9, !PT ;  /* 0x0000000902027248 */ /* 0x000fe40007fe0100 */
[----:B------:R-:W-:-:S07]  /*2b640*/  VIADDMNMX R7, R9, R76, R7, PT ;  /* 0x0000004c09077246 */ /* 0x000fce0003800107 */
.L_x_11398:
[----:B------:R-:W-:Y:S05]  /*2b650*/  BSYNC B3 ;  /* 0x0000000000037941 */ /* 0x000fea0003800000 */
.L_x_11397:
[C---:B------:R-:W-:Y:S01]  /*2b660*/  ISETP.GE.AND P2, PT, R75.reuse, 0x9, PT ;  /* 0x000000094b00780c */ /* 0x040fe20003f46270 */
[----:B------:R-:W0:Y:S01]  /*2b670*/  SHFL.IDX PT, R3, R3, 0x1, 0x1c1f ;  /* 0x003c1f0003037f89 */ /* 0x000e2200000e0000 */
[----:B------:R-:W-:Y:S01]  /*2b680*/  ISETP.GE.AND P1, PT, R75, 0x2, PT ;  /* 0x000000024b00780c */ /* 0x000fe20003f26270 */
[----:B------:R-:W-:Y:S01]  /*2b690*/  BSSY B3, `(.L_x_11404) ;  /* 0x0000097000037945 */ /* 0x000fe20003800000 */
        /* <DEDUP_REMOVED lines=10> */
[----:B------:R-:W-:Y:S01]  /*2b740*/  FSEL R29, R29, -INF , !P3 ;  /* 0xff8000001d1d7808 */ /* 0x000fe20005800000 */
[--C-:B0-----:R-:W-:Y:S01]  /*2b750*/  IMAD.IADD R9, R73, 0x1, R3.reuse ;  /* 0x0000000149097824 */ /* 0x101fe200078e0203 */
[----:B------:R-:W-:Y:S01]  /*2b760*/  ISETP.GT.AND P3, PT, R2, 0x10, !P4 ;  /* 0x000000100200780c */ /* 0x000fe20006764270 */
[----:B------:R-:W-:Y:S01]  /*2b770*/  IMAD.IADD R8, R8, 0x1, R3 ;  /* 0x0000000108087824 */ /* 0x000fe200078e0203 */
        /* <DEDUP_REMOVED lines=119> */
.L_x_11409:
[----:B------:R-:W-:Y:S05]  /*2bef0*/  BSYNC B5 ;  /* 0x0000000000057941 */ /* 0x000fea0003800000 */
.L_x_11408:
[----:B------:R-:W-:Y:S01]  /*2bf00*/  LOP3.LUT R21, RZ, R21, RZ, 0x33, !PT ;  /* 0x00000015ff157212 */ /* 0x000fe200078e33ff */
[----:B------:R-:W-:Y:S06]  /*2bf10*/  BRA `(.L_x_11410) ;  /* 0x0000000000287947 */ /* 0x000fec0003800000 */
.L_x_11407:
        /* <DEDUP_REMOVED lines=10> */
.L_x_11410:
[----:B------:R-:W-:Y:S05]  /*2bfc0*/  BSYNC B4 ;  /* 0x0000000000047941 */ /* 0x000fea0003800000 */
.L_x_11406:
[----:B------:R-:W-:-:S05]  /*2bfd0*/  IMAD R21, R76, R21, R12 ;  /* 0x000000154c157224 */ /* 0x000fca00078e020c */
[----:B------:R-:W-:Y:S02]  /*2bfe0*/  VIADDMNMX R9, R21, R76, R9, PT ;  /* 0x0000004c15097246 */ /* 0x000fe40003800109 */
[----:B------:R-:W-:-:S07]  /*2bff0*/  VIMNMX R8, R8, R21, !PT ;  /* 0x0000001508087248 */ /* 0x000fce0007fe0100 */
.L_x_11405:
[----:B------:R-:W-:Y:S05]  /*2c000*/  BSYNC B3 ;  /* 0x0000000000037941 */ /* 0x000fea0003800000 */
.L_x_11404:
[----:B------:R-:W2:Y:S01]  /*2c010*/  LDL.64 R6, [R0+0x70] ;  /* 0x0000700000067983 */ /* 0x000ea20000100a00 */
[----:B------:R-:W-:Y:S02]  /*2c020*/  R2UR UR4, R4 ;  /* 0x00000000040472ca */ /* 0x000fe400000e0000 */
[----:B------:R-:W-:Y:S02]  /*2c030*/  R2UR UR5, R5 ;  /* 0x00000000050572ca */ /* 0x000fe400000e0000 */
[C---:B------:R-:W-:Y:S02]  /*2c040*/  ISETP.GT.AND P1, PT, R8.reuse, 0x1, !P1 ;  /* 0x000000010800780c */ /* 0x040fe40004f24270 */
[----:B------:R-:W-:Y:S02]  /*2c050*/  ISETP.GT.AND P2, PT, R8, 0x8, !P2 ;  /* 0x000000080800780c */ /* 0x000fe40005744270 */
[C---:B------:R-:W-:Y:S02]  /*2c060*/  ISETP.LT.OR P1, PT, R9.reuse, 0x2, P1 ;  /* 0x000000020900780c */ /* 0x040fe40000f21670 */
[----:B------:R-:W-:-:S02]  /*2c070*/  ISETP.LT.OR P2, PT, R9, 0x9, P2 ;  /* 0x000000090900780c */ /* 0x000fc40001741670 */
[----:B------:R-:W-:Y:S02]  /*2c080*/  FSEL R27, R27, -INF , !P1 ;  /* 0xff8000001b1b7808 */ /* 0x000fe40004800000 */
[----:B------:R-:W-:Y:S02]  /*2c090*/  ISETP.NE.AND P1, PT, R14, RZ, PT ;  /* 0x000000ff0e00720c */ /* 0x000fe40003f25270 */
[----:B------:R-:W-:Y:S02]  /*2c0a0*/  FSEL R30, R30, -INF , !P2 ;  /* 0xff8000001e1e7808 */ /* 0x000fe40005000000 */
[----:B------:R-:W-:Y:S02]  /*2c0b0*/  ISETP.GT.AND P1, PT, R8, 0x9, !P1 ;  /* 0x000000090800780c */ /* 0x000fe40004f24270 */
[----:B------:R-:W-:Y:S02]  /*2c0c0*/  ISETP.NE.AND P2, PT, R77, RZ, PT ;  /* 0x000000ff4d00720c */ /* 0x000fe40003f45270 */
[----:B------:R-:W-:-:S02]  /*2c0d0*/  ISETP.LT.OR P1, PT, R9, 0xa, P1 ;  /* 0x0000000a0900780c */ /* 0x000fc40000f21670 */
[----:B------:R-:W-:Y:S02]  /*2c0e0*/  ISETP.NE.AND P6, PT, R78, RZ, PT ;  /* 0x000000ff4e00720c */ /* 0x000fe40003fc5270 */
        /* <DEDUP_REMOVED lines=63> */
[----:B------:R-:W-:-:S04]  /*2c4e0*/  ISETP.LT.OR P1, PT, R9, 0x1, P1 ;  /* 0x000000010900780c */ /* 0x000fc80000f21670 */
[----:B------:R-:W-:Y:S01]  /*2c4f0*/  FSEL R26, R26, -INF , !P1 ;  /* 0xff8000001a1a7808 */ /* 0x000fe20004800000 */
[----:B--2---:R-:W2:Y:S01]  /*2c500*/  LD.E.64 R2, desc[UR4][R6.64] ;  /* 0x0000000406027980 */ /* 0x004ea2000c101b00 */
[C---:B------:R-:W-:Y:S02]  /*2c510*/  ISETP.GT.AND P1, PT, R8.reuse, 0x49, !P2 ;  /* 0x000000490800780c */ /* 0x040fe40005724270 */
[C---:B------:R-:W-:Y:S01]  /*2c520*/  ISETP.GT.AND P3, PT, R8.reuse, 0x50, !P3 ;  /* 0x000000500800780c */ /* 0x040fe20005f64270 */
[----:B------:R-:W3:Y:S01]  /*2c530*/  LD.E R19, desc[UR4][R6.64+0x10] ;  /* 0x0000100406137980 */ /* 0x000ee2000c101900 */
[C---:B------:R-:W-:Y:S02]  /*2c540*/  ISETP.GT.AND P4, PT, R8.reuse, 0x51, !P4 ;  /* 0x000000510800780c */ /* 0x040fe40006784270 */
[C---:B------:R-:W-:Y:S02]  /*2c550*/  ISETP.GT.AND P5, PT, R8.reuse, 0x58, !P5 ;  /* 0x000000580800780c */ /* 0x040fe40006fa4270 */
[----:B------:R-:W-:-:S02]  /*2c560*/  ISETP.GT.AND P2, PT, R8, 0x59, !P6 ;  /* 0x000000590800780c */ /* 0x000fc40007744270 */
[C---:B------:R-:W-:Y:S02]  /*2c570*/  ISETP.LT.OR P1, PT, R9.reuse, 0x4a, P1 ;  /* 0x0000004a0900780c */ /* 0x040fe40000f21670 */
[----:B------:R-:W-:Y:S02]  /*2c580*/  ISETP.LT.OR P3, PT, R9, 0x51, P3 ;  /* 0x000000510900780c */ /* 0x000fe40001f61670 */
[----:B------:R-:W-:Y:S02]  /*2c590*/  FSEL R63, R63, -INF , !P1 ;  /* 0xff8000003f3f7808 */ /* 0x000fe40004800000 */
[C---:B------:R-:W-:Y:S02]  /*2c5a0*/  ISETP.LT.OR P4, PT, R9.reuse, 0x52, P4 ;  /* 0x000000520900780c */ /* 0x040fe40002781670 */
[----:B------:R-:W-:Y:S02]  /*2c5b0*/  FSEL R66, R66, -INF , !P3 ;  /* 0xff80000042427808 */ /* 0x000fe40005800000 */
[----:B------:R-:W-:-:S02]  /*2c5c0*/  ISETP.LT.OR P5, PT, R9, 0x59, P5 ;  /* 0x000000590900780c */ /* 0x000fc40002fa1670 */
[----:B------:R-:W-:Y:S02]  /*2c5d0*/  ISETP.LT.OR P2, PT, R9, 0x5a, P2 ;  /* 0x0000005a0900780c */ /* 0x000fe40001741670 */
[----:B------:R-:W-:Y:S02]  /*2c5e0*/  FSEL R67, R67, -INF , !P4 ;  /* 0xff80000043437808 */ /* 0x000fe40006000000 */
[----:B------:R-:W-:Y:S02]  /*2c5f0*/  FSEL R70, R70, -INF , !P5 ;  /* 0xff80000046467808 */ /* 0x000fe40006800000 */
[----:B------:R-:W-:Y:S02]  /*2c600*/  R2UR UR6, R4 ;  /* 0x00000000040672ca */ /* 0x000fe400000e0000 */
[----:B------:R-:W-:Y:S02]  /*2c610*/  R2UR UR7, R5 ;  /* 0x00000000050772ca */ /* 0x000fe400000e0000 */
[----:B------:R-:W-:-:S11]  /*2c620*/  FSEL R71, R71, -INF , !P2 ;  /* 0xff80000047477808 */ /* 0x000fd60005000000 */
[----:B------:R-:W4:Y:S01]  /*2c630*/  LD.E R20, desc[UR6][R6.64+0x14] ;  /* 0x0000140606147980 */ /* 0x000f22000c101900 */
[----:B--2---:R-:W-:Y:S02]  /*2c640*/  FMNMX.FTZ R12, R11, R2, !PT ;  /* 0x000000020b0c7209 */ /* 0x004fe40007810000 */
        /* <DEDUP_REMOVED lines=46> */
[----:B------:R-:W-:-:S03]  /*2c930*/  FMNMX.FTZ R9, R71, R12, !PT ;  /* 0x0000000c47097209 */ /* 0x000fc60007810000 */
[----:B------:R-:W0:Y:S04]  /*2c940*/  SHFL.BFLY PT, R13, R8, 0x2, 0x1f ;  /* 0x0c401f00080d7f89 */ /* 0x000e2800000e0000 */
[----:B------:R-:W-:Y:S04]  /*2c950*/  ST.E.64 desc[UR4][R6.64], R8 ;  /* 0x0000000806007985 */ /* 0x000fe8000c101b04 */
[----:B------:R-:W2:Y:S01]  /*2c960*/  LD.E R21, desc[UR6][R6.64+0x4] ;  /* 0x0000040606157980 */ /* 0x000ea2000c101900 */
[----:B0-----:R-:W-:-:S05]  /*2c970*/  FMNMX.FTZ R13, R8, R13, !PT ;  /* 0x0000000d080d7209 */ /* 0x001fca0007810000 */
[----:B------:R-:W0:Y:S02]  /*2c980*/  SHFL.BFLY PT, R12, R13, 0x1, 0x1f ;  /* 0x0c201f000d0c7f89 */ /* 0x000e2400000e0000 */
[----:B0-----:R-:W-:Y:S02]  /*2c990*/  FMNMX.FTZ R15, R13, R12, !PT ;  /* 0x0000000c0d0f7209 */ /* 0x001fe40007810000 */
[----:B------:R-:W5:Y:S04]  /*2c9a0*/  LD.E R12, desc[UR4][R6.64+0x20] ;  /* 0x00002004060c7980 */ /* 0x000f68000c101900 */
[----:B------:R-:W-:Y:S04]  /*2c9b0*/  ST.E desc[UR4][R6.64], R15 ;  /* 0x0000000f06007985 */ /* 0x000fe8000c101904 */
[----:B------:R-:W3:Y:S01]  /*2c9c0*/  LD.E R14, desc[UR6][R6.64] ;  /* 0x00000006060e7980 */ /* 0x000ee2000c101900 */
[----:B------:R-:W-:-:S02]  /*2c9d0*/  R2UR UR8, R4 ;  /* 0x00000000040872ca */ /* 0x000fc400000e0000 */
[----:B------:R-:W-:Y:S01]  /*2c9e0*/  R2UR UR9, R5 ;  /* 0x00000000050972ca */ /* 0x000fe200000e0000 */
[----:B--2---:R-:W0:Y:S02]  /*2c9f0*/  SHFL.BFLY PT, R8, R21, 0x2, 0x1f ;  /* 0x0c401f0015087f89 */ /* 0x004e2400000e0000 */
[----:B0-----:R-:W-:-:S05]  /*2ca00*/  FMNMX.FTZ R9, R8, R21, !PT ;  /* 0x0000001508097209 */ /* 0x001fca0007810000 */
[----:B------:R-:W0:Y:S02]  /*2ca10*/  SHFL.BFLY PT, R8, R9, 0x1, 0x1f ;  /* 0x0c201f0009087f89 */ /* 0x000e2400000e0000 */
[----:B0-----:R-:W-:Y:S02]  /*2ca20*/  FMNMX.FTZ R13, R9, R8, !PT ;  /* 0x00000008090d7209 */ /* 0x001fe40007810000 */
[C---:B---3--:R-:W-:Y:S02]  /*2ca30*/  FSETP.NEU.FTZ.AND P1, PT, R14.reuse, -INF , PT ;  /* 0xff8000000e00780b */ /* 0x048fe40003f3d000 */
[C---:B------:R-:W-:Y:S02]  /*2ca40*/  FSETP.NEU.FTZ.AND P2, PT, R13.reuse, -INF , PT ;  /* 0xff8000000d00780b */ /* 0x040fe40003f5d000 */
[----:B------:R-:W-:Y:S02]  /*2ca50*/  FSEL R15, R14, RZ, P1 ;  /* 0x000000ff0e0f7208 */ /* 0x000fe40000800000 */
[----:B------:R-:W-:-:S03]  /*2ca60*/  FSEL R8, R13, RZ, P2 ;  /* 0x000000ff0d087208 */ /* 0x000fc60001000000 */
[----:B------:R-:W-:Y:S02]  /*2ca70*/  FADD.FTZ R15, R2, -R15 ;  /* 0x8000000f020f7221 */ /* 0x000fe40000010000 */
[----:B------:R-:W-:Y:S02]  /*2ca80*/  FADD.FTZ R3, R3, -R8 ;  /* 0x8000000803037221 */ /* 0x000fe40000010000 */
[----:B-----5:R-:W-:Y:S02]  /*2ca90*/  FMUL.FTZ R8, R15, R12 ;  /* 0x0000000c0f087220 */ /* 0x020fe40000410000 */
[----:B------:R-:W-:-:S04]  /*2caa0*/  FMUL.FTZ R12, R12, R3 ;  /* 0x000000030c0c7220 */ /* 0x000fc80000410000 */
[----:B------:R-:W0:Y:S08]  /*2cab0*/  MUFU.EX2 R8, R8 ;  /* 0x0000000800087308 */ /* 0x000e300000000800 */
[----:B------:R-:W4:Y:S01]  /*2cac0*/  MUFU.EX2 R9, R12 ;  /* 0x0000000c00097308 */ /* 0x000f220000000800 */
[----:B------:R-:W-:Y:S01]  /*2cad0*/  ST.E desc[UR4][R6.64+0x4], R13 ;  /* 0x0000040d06007985 */ /* 0x000fe2000c101904 */
[----:B0-----:R-:W-:Y:S01]  /*2cae0*/  FMUL.FTZ R19, R8, R19 ;  /* 0x0000001308137220 */ /* 0x001fe20000410000 */
[----:B----4-:R-:W-:-:S04]  /*2caf0*/  FMUL.FTZ R15, R9, R20 ;  /* 0x00000014090f7220 */ /* 0x010fc80000410000 */
[----:B------:R-:W-:Y:S04]  /*2cb00*/  ST.E desc[UR6][R6.64+0x10], R19 ;  /* 0x0000101306007985 */ /* 0x000fe8000c101906 */
[----:B------:R0:W-:Y:S04]  /*2cb10*/  ST.E desc[UR8][R6.64+0x14], R15 ;  /* 0x0000140f06007985 */ /* 0x0001e8000c101908 */
[----:B------:R-:W2:Y:S04]  /*2cb20*/  LDL.64 R2, [R0+0x70] ;  /* 0x0000700000027983 */ /* 0x000ea80000100a00 */
[----:B--2---:R-:W0:Y:S04]  /*2cb30*/  LD.E R14, desc[UR6][R2.64+0x20] ;  /* 0x00002006020e7980 */ /* 0x004e28000c101900 */
[----:B------:R-:W0:Y:S04]  /*2cb40*/  LD.E R12, desc[UR4][R2.64] ;  /* 0x00000004020c7980 */ /* 0x000e28000c101900 */
[----:B------:R-:W2:Y:S04]  /*2cb50*/  LD.E R21, desc[UR8][R2.64+0x4] ;  /* 0x0000040802157980 */ /* 0x000ea8000c101900 */
[----:B------:R-:W3:Y:S04]  /*2cb60*/  LD.E R73, desc[UR4][R2.64+0x10] ;  /* 0x0000100402497980 */ /* 0x000ee8000c101900 */
[----:B------:R-:W4:Y:S01]  /*2cb70*/  LD.E R75, desc[UR6][R2.64+0x14] ;  /* 0x00001406024b7980 */ /* 0x000f22000c101900 */
[C---:B0-----:R-:W-:Y:S01]  /*2cb80*/  FMUL.FTZ R6, R12.reuse, R14 ;  /* 0x0000000e0c067220 */ /* 0x041fe20000410000 */
[----:B------:R-:W-:-:S02]  /*2cb90*/  FSETP.NEU.FTZ.AND P1, PT, R12, -INF , PT ;  /* 0xff8000000c00780b */ /* 0x000fc40003f3d000 */
[----:B--2---:R-:W-:Y:S01]  /*2cba0*/  FSETP.NEU.FTZ.AND P2, PT, R21, -INF , PT ;  /* 0xff8000001500780b */ /* 0x004fe20003f5d000 */
[----:B------:R-:W-:Y:S01]  /*2cbb0*/  FMUL.FTZ R21, R14, R21 ;  /* 0x000000150e157220 */ /* 0x000fe20000410000 */
[----:B------:R-:W-:-:S04]  /*2cbc0*/  FSEL R7, R6, RZ, P1 ;  /* 0x000000ff06077208 */ /* 0x000fc80000800000 */
[----:B------:R-:W-:Y:S01]  /*2cbd0*/  FSEL R13, R21, RZ, P2 ;  /* 0x000000ff150d7208 */ /* 0x000fe20001000000 */
[-CC-:B------:R-:W-:Y:S01]  /*2cbe0*/  FFMA.FTZ R152, R11, R14.reuse, -R7.reuse ;  /* 0x0000000e0b987223 */ /* 0x180fe20000010807 */
[----:B------:R-:W-:-:S03]  /*2cbf0*/  FFMA.FTZ R153, R25, R14, -R7 ;  /* 0x0000000e19997223 */ /* 0x000fc60000010807 */
[-CC-:B------:R-:W-:Y:S01]  /*2cc00*/  FFMA.FTZ R158, R26, R14.reuse, -R13.reuse ;  /* 0x0000000e1a9e7223 */ /* 0x180fe2000001080d */
[-C--:B------:R-:W-:Y:S01]  /*2cc10*/  FFMA.FTZ R216, R27, R14.reuse, -R13 ;  /* 0x0000000e1bd87223 */ /* 0x080fe2000001080d */
[----:B------:R-:W3:Y:S01]  /*2cc20*/  MUFU.EX2 R152, R152 ;  /* 0x0000009800987308 */ /* 0x000ee20000000800 */
[-C--:B------:R-:W-:Y:S01]  /*2cc30*/  FFMA.FTZ R217, R28, R14.reuse, -R7 ;  /* 0x0000000e1cd97223 */ /* 0x080fe20000010807 */
[-C--:B------:R-:W-:Y:S01]  /*2cc40*/  FFMA.FTZ R155, R30, R14.reuse, -R13 ;  /* 0x0000000e1e9b7223 */ /* 0x080fe2000001080d */
[----:B------:R-:W-:-:S05]  /*2cc50*/  FFMA.FTZ R154, R29, R14, -R7 ;  /* 0x0000000e1d9a7223 */ /* 0x000fca0000010807 */
[----:B------:R-:W4:Y:S01]  /*2cc60*/  MUFU.EX2 R158, R158 ;  /* 0x0000009e009e7308 */ /* 0x000f220000000800 */
[-C--:B------:R-:W-:Y:S01]  /*2cc70*/  FFMA.FTZ R157, R31, R14.reuse, -R13 ;  /* 0x0000000e1f9d7223 */ /* 0x080fe2000001080d */
[----:B------:R-:W-:-:S06]  /*2cc80*/  FFMA.FTZ R156, R32, R14, -R7 ;  /* 0x0000000e209c7223 */ /* 0x000fcc0000010807 */
[----:B------:R-:W0:Y:S08]  /*2cc90*/  MUFU.EX2 R153, R153 ;  /* 0x0000009900997308 */ /* 0x000e300000000800 */
[----:B------:R-:W1:Y:S01]  /*2cca0*/  MUFU.EX2 R216, R216 ;  /* 0x000000d800d87308 */ /* 0x000e620000000800 */
[-C--:B------:R-:W-:Y:S01]  /*2ccb0*/  FFMA.FTZ R34, R34, R14.reuse, -R13 ;  /* 0x0000000e22227223 */ /* 0x080fe2000001080d */
[----:B------:R-:W-:-:S06]  /*2ccc0*/  FFMA.FTZ R21, R33, R14, -R7 ;  /* 0x0000000e21157223 */ /* 0x000fcc0000010807 */
[----:B------:R-:W2:Y:S01]  /*2ccd0*/  MUFU.EX2 R217, R217 ;  /* 0x000000d900d97308 */ /* 0x000ea20000000800 */
[----:B------:R-:W-:-:S07]  /*2cce0*/  FFMA.FTZ R12, R35, R14, -R13 ;  /* 0x0000000e230c7223 */ /* 0x000fce000001080d */
[----:B------:R-:W5:Y:S01]  /*2ccf0*/  MUFU.EX2 R155, R155 ;  /* 0x0000009b009b7308 */ /* 0x000f620000000800 */
[-CC-:B------:R-:W-:Y:S01]  /*2cd00*/  FFMA.FTZ R160, R38, R14.reuse, -R13.reuse ;  /* 0x0000000e26a07223 */ /* 0x180fe2000001080d */
[-CC-:B------:R-:W-:Y:S01]  /*2cd10*/  FFMA.FTZ R159, R39, R14.reuse, -R13.reuse ;  /* 0x0000000e279f7223 */ /* 0x180fe2000001080d */
[-CC-:B------:R-:W-:Y:S01]  /*2cd20*/  FFMA.FTZ R11, R42, R14.reuse, -R13.reuse ;  /* 0x0000000e2a0b7223 */ /* 0x180fe2000001080d */
[----:B------:R-:W-:-:S04]  /*2cd30*/  FFMA.FTZ R170, R43, R14, -R13 ;  /* 0x0000000e2baa7223 */ /* 0x000fc8000001080d */
[----:B------:R-:W5:Y:S01]  /*2cd40*/  MUFU.EX2 R154, R154 ;  /* 0x0000009a009a7308 */ /* 0x000f620000000800 */
[-CC-:B------:R-:W-:Y:S01]  /*2cd50*/  FFMA.FTZ R172, R46, R14.reuse, -R13.reuse ;  /* 0x0000000e2eac7223 */ /* 0x180fe2000001080d */
[-CC-:B------:R-:W-:Y:S01]  /*2cd60*/  FFMA.FTZ R171, R47, R14.reuse, -R13.reuse ;  /* 0x0000000e2fab7223 */ /* 0x180fe2000001080d */
[-CC-:B------:R-:W-:Y:S01]  /*2cd70*/  FFMA.FTZ R178, R50, R14.reuse, -R13.reuse ;  /* 0x0000000e32b27223 */ /* 0x180fe2000001080d */
[-CC-:B------:R-:W-:Y:S01]  /*2cd80*/  FFMA.FTZ R177, R51, R14.reuse, -R13.reuse ;  /* 0x0000000e33b17223 */ /* 0x180fe2000001080d */
[----:B------:R-:W-:-:S03]  /*2cd90*/  FFMA.FTZ R180, R54, R14, -R13 ;  /* 0x0000000e36b47223 */ /* 0x000fc6000001080d */
[----:B------:R-:W5:Y:S01]  /*2cda0*/  MUFU.EX2 R157, R157 ;  /* 0x0000009d009d7308 */ /* 0x000f620000000800 */
        /* <DEDUP_REMOVED lines=9> */
[----:B------:R-:W5:Y:S01]  /*2ce40*/  MUFU.EX2 R156, R156 ;  /* 0x0000009c009c7308 */ /* 0x000f620000000800 */
[----:B---3--:R-:W-:Y:S01]  /*2ce50*/  FADD.FTZ R6, R152, R73 ;  /* 0x0000004998067221 */ /* 0x008fe20000010000 */
[----:B------:R-:W-:Y:S01]  /*2ce60*/  FFMA.FTZ R20, R36, R14, -R7 ;  /* 0x0000000e24147223 */ /* 0x000fe20000010807 */
[----:B----4-:R-:W-:-:S05]  /*2ce70*/  FADD.FTZ R75, R158, R75 ;  /* 0x0000004b9e4b7221 */ /* 0x010fca0000010000 */
[----:B------:R-:W3:Y:S01]  /*2ce80*/  MUFU.EX2 R13, R34 ;  /* 0x00000022000d7308 */ /* 0x000ee20000000800 */
[----:B0-----:R-:W-:Y:S01]  /*2ce90*/  FADD.FTZ R6, R153, R6 ;  /* 0x0000000699067221 */ /* 0x001fe20000010000 */
[----:B-1----:R-:W-:Y:S01]  /*2cea0*/  FADD.FTZ R24, R216, R75 ;  /* 0x0000004bd8187221 */ /* 0x002fe20000010000 */
[-CC-:B------:R-:W-:Y:S01]  /*2ceb0*/  FFMA.FTZ R37, R37, R14.reuse, -R7.reuse ;  /* 0x0000000e25257223 */ /* 0x180fe20000010807 */
[----:B------:R-:W-:-:S04]  /*2cec0*/  FFMA.FTZ R167, R40, R14, -R7 ;  /* 0x0000000e28a77223 */ /* 0x000fc80000010807 */
[----:B------:R-:W0:Y:S01]  /*2ced0*/  MUFU.EX2 R21, R21 ;  /* 0x0000001500157308 */ /* 0x000e220000000800 */
[-CC-:B------:R-:W-:Y:S01]  /*2cee0*/  FFMA.FTZ R166, R41, R14.reuse, -R7.reuse ;  /* 0x0000000e29a67223 */ /* 0x180fe20000010807 */
[-CC-:B------:R-:W-:Y:S01]  /*2cef0*/  FFMA.FTZ R169, R44, R14.reuse, -R7.reuse ;  /* 0x0000000e2ca97223 */ /* 0x180fe20000010807 */
[-CC-:B------:R-:W-:Y:S01]  /*2cf00*/  FFMA.FTZ R168, R45, R14.reuse, -R7.reuse ;  /* 0x0000000e2da87223 */ /* 0x180fe20000010807 */
[-CC-:B------:R-:W-:Y:S01]  /*2cf10*/  FFMA.FTZ R174, R48, R14.reuse, -R7.reuse ;  /* 0x0000000e30ae7223 */ /* 0x180fe20000010807 */
[----:B------:R-:W-:-:S03]  /*2cf20*/  FFMA.FTZ R173, R49, R14, -R7 ;  /* 0x0000000e31ad7223 */ /* 0x000fc60000010807 */
        /* <DEDUP_REMOVED lines=12> */
[----:B--2---:R-:W-:Y:S01]  /*2cff0*/  FADD.FTZ R7, R217, R6 ;  /* 0x00000006d9077221 */ /* 0x004fe20000010000 */
[----:B-----5:R-:W-:-:S06]  /*2d000*/  FADD.FTZ R24, R155, R24 ;  /* 0x000000189b187221 */ /* 0x020fcc0000010000 */
[----:B------:R-:W2:Y:S01]  /*2d010*/  MUFU.EX2 R160, R160 ;  /* 0x000000a000a07308 */ /* 0x000ea20000000800 */
[----:B------:R-:W-:Y:S01]  /*2d020*/  FADD.FTZ R7, R154, R7 ;  /* 0x000000079a077221 */ /* 0x000fe20000010000 */
[----:B------:R-:W-:-:S06]  /*2d030*/  FADD.FTZ R24, R157, R24 ;  /* 0x000000189d187221 */ /* 0x000fcc0000010000 */
[----:B------:R-:W5:Y:S01]  /*2d040*/  MUFU.EX2 R14, R37 ;  /* 0x00000025000e7308 */ /* 0x000f620000000800 */
[----:B------:R-:W-:Y:S01]  /*2d050*/  FADD.FTZ R6, R156, R7 ;  /* 0x000000079c067221 */ /* 0x000fe20000010000 */
[----:B---3--:R-:W-:-:S06]  /*2d060*/  FADD.FTZ R7, R13, R24 ;  /* 0x000000180d077221 */ /* 0x008fcc0000010000 */
[----:B------:R-:W3:Y:S01]  /*2d070*/  MUFU.EX2 R159, R159 ;  /* 0x0000009f009f7308 */ /* 0x000ee20000000800 */
[----:B0-----:R-:W-:Y:S01]  /*2d080*/  FADD.FTZ R25, R21, R6 ;  /* 0x0000000615197221 */ /* 0x001fe20000010000 */
[----:B-1----:R-:W-:-:S06]  /*2d090*/  FADD.FTZ R7, R12, R7 ;  /* 0x000000070c077221 */ /* 0x002fcc0000010000 */
[----:B------:R-:W0:Y:S08]  /*2d0a0*/  MUFU.EX2 R167, R167 ;  /* 0x000000a700a77308 */ /* 0x000e300000000800 */
[----:B------:R-:W1:Y:S01]  /*2d0b0*/  MUFU.EX2 R11, R11 ;  /* 0x0000000b000b7308 */ /* 0x000e620000000800 */
[----:B----4-:R-:W-:Y:S01]  /*2d0c0*/  FADD.FTZ R25, R20, R25 ;  /* 0x0000001914197221 */ /* 0x010fe20000010000 */
[----:B--2---:R-:W-:-:S06]  /*2d0d0*/  FADD.FTZ R6, R160, R7 ;  /* 0x00000007a0067221 */ /* 0x004fcc0000010000 */
[----:B------:R-:W2:Y:S08]  /*2d0e0*/  MUFU.EX2 R166, R166 ;  /* 0x000000a600a67308 */ /* 0x000eb00000000800 */
[----:B------:R-:W4:Y:S01]  /*2d0f0*/  MUFU.EX2 R170, R170 ;  /* 0x000000aa00aa7308 */ /* 0x000f220000000800 */
[----:B-----5:R-:W-:Y:S01]  /*2d100*/  FADD.FTZ R24, R14, R25 ;  /* 0x000000190e187221 */ /* 0x020fe20000010000 */
[----:B---3--:R-:W-:-:S06]  /*2d110*/  FADD.FTZ R6, R159, R6 ;  /* 0x000000069f067221 */ /* 0x008fcc0000010000 */
[----:B------:R-:W3:Y:S08]  /*2d120*/  MUFU.EX2 R169, R169 ;  /* 0x000000a900a97308 */ /* 0x000ef00000000800 */
[----:B------:R-:W5:Y:S01]  /*2d130*/  MUFU.EX2 R172, R172 ;  /* 0x000000ac00ac7308 */ /* 0x000f620000000800 */
[----:B0-----:R-:W-:Y:S01]  /*2d140*/  FADD.FTZ R7, R167, R24 ;  /* 0x00000018a7077221 */ /* 0x001fe20000010000 */
[----:B-1----:R-:W-:-:S06]  /*2d150*/  FADD.FTZ R25, R11, R6 ;  /* 0x000000060b197221 */ /* 0x002fcc0000010000 */
[----:B------:R-:W0:Y:S08]  /*2d160*/  MUFU.EX2 R168, R168 ;  /* 0x000000a800a87308 */ /* 0x000e300000000800 */
[----:B------:R-:W1:Y:S01]  /*2d170*/  MUFU.EX2 R171, R171 ;  /* 0x000000ab00ab7308 */ /* 0x000e620000000800 */
[----:B--2---:R-:W-:Y:S01]  /*2d180*/  FADD.FTZ R6, R166, R7 ;  /* 0x00000007a6067221 */ /* 0x004fe20000010000 */
[----:B----4-:R-:W-:-:S06]  /*2d190*/  FADD.FTZ R25, R170, R25 ;  /* 0x00000019aa197221 */ /* 0x010fcc0000010000 */
[----:B------:R-:W2:Y:S08]  /*2d1a0*/  MUFU.EX2 R174, R174 ;  /* 0x000000ae00ae7308 */ /* 0x000eb00000000800 */
[----:B------:R-:W4:Y:S01]  /*2d1b0*/  MUFU.EX2 R178, R178 ;  /* 0x000000b200b27308 */ /* 0x000f220000000800 */
[----:B---3--:R-:W-:Y:S01]  /*2d1c0*/  FADD.FTZ R7, R169, R6 ;  /* 0x00000006a9077221 */ /* 0x008fe20000010000 */
[----:B-----5:R-:W-:-:S06]  /*2d1d0*/  FADD.FTZ R6, R172, R25 ;  /* 0x00000019ac067221 */ /* 0x020fcc0000010000 */
        /* <DEDUP_REMOVED lines=43> */
[----:B----4-:R-:W-:-:S03]  /*2d490*/  FADD.FTZ R25, R163, R24 ;  /* 0x00000018a3197221 */ /* 0x010fc60000010000 */
[----:B---3--:R-:W-:Y:S01]  /*2d4a0*/  FADD.FTZ R6, R190, R7 ;  /* 0x00000007be067221 */ /* 0x008fe20000010000 */
[----:B-----5:R-:W-:-:S03]  /*2d4b0*/  FADD.FTZ R24, R162, R25 ;  /* 0x00000019a2187221 */ /* 0x020fc60000010000 */
[----:B0-----:R-:W-:Y:S01]  /*2d4c0*/  FADD.FTZ R25, R187, R6 ;  /* 0x00000006bb197221 */ /* 0x001fe20000010000 */
[----:B-1----:R-:W-:-:S04]  /*2d4d0*/  FADD.FTZ R27, R161, R24 ;  /* 0x00000018a11b7221 */ /* 0x002fc80000010000 */
[----:B------:R0:W-:Y:S04]  /*2d4e0*/  ST.E desc[UR4][R2.64+0x10], R25 ;  /* 0x0000101902007985 */ /* 0x0001e8000c101904 */
[----:B------:R1:W-:Y:S04]  /*2d4f0*/  ST.E desc[UR6][R2.64+0x14], R27 ;  /* 0x0000141b02007985 */ /* 0x0003e8000c101906 */
[----:B------:R-:W0:Y:S01]  /*2d500*/  LDL.64 R6, [R0+0x80] ;  /* 0x0000800000067983 */ /* 0x000e220000100a00 */
[----:B------:R-:W-:Y:S02]  /*2d510*/  R2UR UR10, R4 ;  /* 0x00000000040a72ca */ /* 0x000fe400000e0000 */
[----:B------:R-:W-:-:S02]  /*2d520*/  R2UR UR11, R5 ;  /* 0x00000000050b72ca */ /* 0x000fc400000e0000 */
[C---:B------:R-:W-:Y:S02]  /*2d530*/  R2UR UR12, R4.reuse ;  /* 0x00000000040c72ca */ /* 0x040fe400000e0000 */
[----:B------:R-:W-:Y:S01]  /*2d540*/  R2UR UR13, R5 ;  /* 0x00000000050d72ca */ /* 0x000fe200000e0000 */
[----:B0-----:R-:W2:Y:S08]  /*2d550*/  LD.E R25, desc[UR8][R6.64+0x10] ;  /* 0x0000100806197980 */ /* 0x001eb0000c101900 */
[----:B-1----:R-:W3:Y:S04]  /*2d560*/  LD.E R3, desc[UR10][R6.64+0x14] ;  /* 0x0000140a06037980 */ /* 0x002ee8000c101900 */
[----:B------:R-:W4:Y:S01]  /*2d570*/  LD.E R27, desc[UR12][R6.64+0x20] ;  /* 0x0000200c061b7980 */ /* 0x000f22000c101900 */
[----:B------:R-:W-:-:S02]  /*2d580*/  R2UR UR18, R4 ;  /* 0x00000000041272ca */ /* 0x000fc400000e0000 */
[C---:B------:R-:W-:Y:S01]  /*2d590*/  R2UR UR19, R5.reuse ;  /* 0x00000000051372ca */ /* 0x040fe200000e0000 */
[----:B------:R-:W5:Y:S01]  /*2d5a0*/  LD.E R2, desc[UR6][R6.64+0x8] ;  /* 0x0000080606027980 */ /* 0x000f62000c101900 */
[C---:B------:R-:W-:Y:S02]  /*2d5b0*/  R2UR UR14, R4.reuse ;  /* 0x00000000040e72ca */ /* 0x040fe400000e0000 */
[C---:B------:R-:W-:Y:S01]  /*2d5c0*/  R2UR UR15, R5.reuse ;  /* 0x00000000050f72ca */ /* 0x040fe200000e0000 */
[----:B------:R-:W5:Y:S01]  /*2d5d0*/  LD.E R29, desc[UR4][R6.64] ;  /* 0x00000004061d7980 */ /* 0x000f62000c101900 */
[----:B------:R-:W-:Y:S02]  /*2d5e0*/  R2UR UR16, R4 ;  /* 0x00000000041072ca */ /* 0x000fe400000e0000 */
[----:B------:R-:W-:Y:S01]  /*2d5f0*/  R2UR UR17, R5 ;  /* 0x00000000051172ca */ /* 0x000fe200000e0000 */
        /* <DEDUP_REMOVED lines=38> */
[----:B--2---:R-:W-:-:S05]  /*2d860*/  FMUL.FTZ R25, R8, R25 ;  /* 0x0000001908197220 */ /* 0x004fca0000410000 */
[----:B------:R0:W-:Y:S04]  /*2d870*/  ST.E desc[UR8][R6.64+0x10], R25 ;  /* 0x0000101906007985 */ /* 0x0001e8000c101908 */
[----:B0-----:R-:W2:Y:S01]  /*2d880*/  LD.E R25, desc[UR6][R6.64+0x154] ;  /* 0x0001540606197980 */ /* 0x001ea2000c101900 */
[C---:B---3--:R-:W-:Y:S01]  /*2d890*/  FMUL.FTZ R3, R8.reuse, R3 ;  /* 0x0000000308037220 */ /* 0x048fe20000410000 */
[----:B----4-:R-:W-:-:S04]  /*2d8a0*/  FMUL.FTZ R27, R8, R27 ;  /* 0x0000001b081b7220 */ /* 0x010fc80000410000 */
[----:B------:R0:W-:Y:S04]  /*2d8b0*/  ST.E desc[UR10][R6.64+0x14], R3 ;  /* 0x0000140306007985 */ /* 0x0001e8000c10190a */
[----:B------:R1:W-:Y:S04]  /*2d8c0*/  ST.E desc[UR12][R6.64+0x20], R27 ;  /* 0x0000201b06007985 */ /* 0x0003e8000c10190c */
[----:B0-----:R-:W3:Y:S04]  /*2d8d0*/  LD.E R3, desc[UR18][R6.64+0x150] ;  /* 0x0001501206037980 */ /* 0x001ee8000c101900 */
[----:B-1----:R-:W4:Y:S01]  /*2d8e0*/  LD.E R27, desc[UR6][R6.64+0x160] ;  /* 0x00016006061b7980 */ /* 0x002f22000c101900 */
        /* <DEDUP_REMOVED lines=55> */
[----:B------:R5:W-:Y:S02]  /*2dc60*/  ST.E desc[UR4][R6.64+0x1e4], R25 ;  /* 0x0001e41906007985 */ /* 0x000be4000c101904 */
[----:B-----5:R-:W-:Y:S02]  /*2dc70*/  FMUL.FTZ R25, R9, R2 ;  /* 0x0000000209197220 */ /* 0x020fe40000410000 */
[----:B------:R-:W2:Y:S01]  /*2dc80*/  LD.E R2, desc[UR6][R6.64+0xc] ;  /* 0x00000c0606027980 */ /* 0x000ea2000c101900 */
[C---:B---3--:R-:W-:Y:S01]  /*2dc90*/  FMUL.FTZ R3, R8.reuse, R3 ;  /* 0x0000000308037220 */ /* 0x048fe20000410000 */
[----:B----4-:R-:W-:-:S04]  /*2dca0*/  FMUL.FTZ R27, R8, R27 ;  /* 0x0000001b081b7220 */ /* 0x010fc80000410000 */
[----:B------:R0:W-:Y:S04]  /*2dcb0*/  ST.E desc[UR4][R6.64+0x1e0], R3 ;  /* 0x0001e00306007985 */ /* 0x0001e8000c101904 */
[----:B------:R2:W-:Y:S04]  /*2dcc0*/  ST.E desc[UR4][R6.64+0x1f0], R27 ;  /* 0x0001f01b06007985 */ /* 0x0005e8000c101904 */
[----:B0-----:R-:W3:Y:S01]  /*2dcd0*/  LD.E R3, desc[UR6][R6.64+0x1f4] ;  /* 0x0001f40606037980 */ /* 0x001ee2000c101900 */
[----:B--2---:R-:W-:-:S03]  /*2dce0*/  FMUL.FTZ R27, R9, R2 ;  /* 0x00000002091b7220 */ /* 0x004fc60000410000 */
[----:B------:R-:W2:Y:S01]  /*2dcf0*/  LD.E R2, desc[UR6][R6.64+0x18] ;  /* 0x0000180606027980 */ /* 0x000ea2000c101900 */
[----:B---3--:R-:W-:-:S05]  /*2dd00*/  FMUL.FTZ R3, R8, R3 ;  /* 0x0000000308037220 */ /* 0x008fca0000410000 */
[----:B------:R2:W-:Y:S02]  /*2dd10*/  ST.E desc[UR4][R6.64+0x1f4], R3 ;  /* 0x0001f40306007985 */ /* 0x0005e4000c101904 */
[C---:B--2---:R-:W-:Y:S02]  /*2dd20*/  FMUL.FTZ R3, R9.reuse, R2 ;  /* 0x0000000209037220 */ /* 0x044fe40000410000 */
[----:B------:R-:W2:Y:S04]  /*2dd30*/  LD.E R2, desc[UR6][R6.64+0x1c] ;  /* 0x00001c0606027980 */ /* 0x000ea8000c101900 */
[----:B------:R2:W-:Y:S02]  /*2dd40*/  ST.E desc[UR4][R6.64+0x8], R25 ;  /* 0x0000081906007985 */ /* 0x0005e4000c101904 */
[----:B--2---:R-:W-:-:S02]  /*2dd50*/  FMUL.FTZ R25, R9, R2 ;  /* 0x0000000209197220 */ /* 0x004fc40000410000 */
[----:B------:R-:W2:Y:S04]  /*2dd60*/  LD.E R2, desc[UR6][R6.64+0x28] ;  /* 0x0000280606027980 */ /* 0x000ea8000c101900 */
        /* <DEDUP_REMOVED lines=44> */
[----:B------:R-:W2:Y:S01]  /*2e030*/  LD.E R2, desc[UR6][R6.64+0x9c] ;  /* 0x00009c0606027980 */ /* 0x000ea2000c101900 */
        /* <DEDUP_REMOVED lines=80> */
[----:B------:R1:W-:Y:S01]  /*2e540*/  ST.E desc[UR4][R6.64+0x98], R25 ;  /* 0x0000981906007985 */ /* 0x0003e2000c101904 */
[----:B--2---:R-:W-:-:S05]  /*2e550*/  FMUL.FTZ R27, R9, R2 ;  /* 0x00000002091b7220 */ /* 0x004fca0000410000 */
[----:B------:R2:W-:Y:S04]  /*2e560*/  ST.E desc[UR4][R6.64+0x9c], R27 ;  /* 0x00009c1b06007985 */ /* 0x0005e8000c101904 */
[----:B------:R-:W0:Y:S02]  /*2e570*/  LD.E R2, desc[UR6][R6.64+0xa8] ;  /* 0x0000a80606027980 */ /* 0x000e24000c101900 */
[----:B0-----:R-:W-:-:S05]  /*2e580*/  FMUL.FTZ R3, R9, R2 ;  /* 0x0000000209037220 */ /* 0x001fca0000410000 */
[----:B------:R0:W-:Y:S04]  /*2e590*/  ST.E desc[UR4][R6.64+0xa8], R3 ;  /* 0x0000a80306007985 */ /* 0x0001e8000c101904 */
[----:B------:R-:W1:Y:S02]  /*2e5a0*/  LD.E R2, desc[UR6][R6.64+0xac] ;  /* 0x0000ac0606027980 */ /* 0x000e64000c101900 */
[----:B-1----:R-:W-:-:S05]  /*2e5b0*/  FMUL.FTZ R25, R9, R2 ;  /* 0x0000000209197220 */ /* 0x002fca0000410000 */
[----:B------:R1:W-:Y:S04]  /*2e5c0*/  ST.E desc[UR4][R6.64+0xac], R25 ;  /* 0x0000ac1906007985 */ /* 0x0003e8000c101904 */
[----:B------:R-:W2:Y:S02]  /*2e5d0*/  LD.E R2, desc[UR6][R6.64+0xb8] ;  /* 0x0000b80606027980 */ /* 0x000ea4000c101900 */
        /* <DEDUP_REMOVED lines=115> */
[----:B------:R-:W-:Y:S04]  /*2ed10*/  ST.E desc[UR4][R6.64+0x1e8], R25 ;  /* 0x0001e81906007985 */ /* 0x000fe8000c101904 */
[----:B------:R-:W2:Y:S02]  /*2ed20*/  LD.E R2, desc[UR6][R6.64+0x1ec] ;  /* 0x0001ec0606027980 */ /* 0x000ea4000c101900 */
[----:B--2---:R-:W-:-:S05]  /*2ed30*/  FMUL.FTZ R27, R9, R2 ;  /* 0x00000002091b7220 */ /* 0x004fca0000410000 */
[----:B------:R1:W-:Y:S04]  /*2ed40*/  ST.E desc[UR4][R6.64+0x1ec], R27 ;  /* 0x0001ec1b06007985 */ /* 0x0003e8000c101904 */
[----:B------:R-:W2:Y:S02]  /*2ed50*/  LD.E R2, desc[UR6][R6.64+0x1f8] ;  /* 0x0001f80606027980 */ /* 0x000ea4000c101900 */
[----:B--2---:R-:W-:-:S05]  /*2ed60*/  FMUL.FTZ R29, R9, R2 ;  /* 0x00000002091d7220 */ /* 0x004fca0000410000 */
[----:B------:R-:W-:Y:S04]  /*2ed70*/  ST.E desc[UR4][R6.64+0x1f8], R29 ;  /* 0x0001f81d06007985 */ /* 0x000fe8000c101904 */
[----:B------:R-:W2:Y:S01]  /*2ed80*/  LD.E R2, desc[UR6][R6.64+0x1fc] ;  /* 0x0001fc0606027980 */ /* 0x000ea2000c101900 */
[----:B------:R-:W-:Y:S01]  /*2ed90*/  LEA.HI R28, R207, 0x8, RZ, 0x19 ;  /* 0x00000008cf1c7811 */ /* 0x000fe200078fc8ff */
[----:B--2---:R-:W-:-:S05]  /*2eda0*/  FMUL.FTZ R9, R9, R2 ;  /* 0x0000000209097220 */ /* 0x004fca0000410000 */
[----:B------:R2:W-:Y:S04]  /*2edb0*/  ST.E desc[UR4][R6.64+0x1fc], R9 ;  /* 0x0001fc0906007985 */ /* 0x0005e8000c101904 */
[----:B0-----:R-:W3:Y:S01]  /*2edc0*/  LDL.64 R2, [R0+0x80] ;  /* 0x0000800000027983 */ /* 0x001ee20000100a00 */
[----:B------:R0:W-:Y:S06]  /*2edd0*/  BAR.SYNC.DEFER_BLOCKING R28, 0x100 ;  /* 0x0004001c0000751d */ /* 0x0001ec0000010000 */
[----:B-1----:R-:W4:Y:S04]  /*2ede0*/  LDL.64 R26, [R0] ;  /* 0x00000000001a7983 */ /* 0x002f280000100a00 */
[----:B------:R-:W5:Y:S04]  /*2edf0*/  LDL.64 R24, [R0+0x98] ;  /* 0x0000980000187983 */ /* 0x000f680000100a00 */
[----:B--2---:R-:W2:Y:S04]  /*2ee00*/  LDL.64 R8, [R0+0x88] ;  /* 0x0000880000087983 */ /* 0x004ea80000100a00 */
[----:B---3--:R-:W3:Y:S04]  /*2ee10*/  LD.E R29, desc[UR4][R2.64] ;  /* 0x00000004021d7980 */ /* 0x008ee8000c101900 */
[----:B----4-:R-:W4:Y:S04]  /*2ee20*/  LD.E R219, desc[UR6][R26.64] ;  /* 0x000000061adb7980 */ /* 0x010f28000c101900 */
[----:B-----5:R-:W4:Y:S04]  /*2ee30*/  LD.E.64 R6, desc[UR4][R24.64] ;  /* 0x0000000418067980 */ /* 0x020f28000c101b00 */
[----:B---3--:R1:W-:Y:S04]  /*2ee40*/  ST.E desc[UR8][R2.64], R29 ;  /* 0x0000001d02007985 */ /* 0x0083e8000c101908 */
[----:B------:R-:W3:Y:S04]  /*2ee50*/  LD.E R31, desc[UR10][R2.64+0x4] ;  /* 0x0000040a021f7980 */ /* 0x000ee8000c101900 */
[----:B---3--:R3:W-:Y:S04]  /*2ee60*/  ST.E desc[UR4][R2.64+0x4], R31 ;  /* 0x0000041f02007985 */ /* 0x0087e8000c101904 */
[----:B------:R-:W5:Y:S04]  /*2ee70*/  LD.E R33, desc[UR6][R2.64+0x8] ;  /* 0x0000080602217980 */ /* 0x000f68000c101900 */
[----:B-----5:R-:W-:Y:S04]  /*2ee80*/  ST.E desc[UR4][R2.64+0x8], R33 ;  /* 0x0000082102007985 */ /* 0x020fe8000c101904 */
[----:B------:R-:W5:Y:S04]  /*2ee90*/  LD.E R27, desc[UR6][R2.64+0xc] ;  /* 0x00000c06021b7980 */ /* 0x000f68000c101900 */
[----:B-----5:R5:W-:Y:S04]  /*2eea0*/  ST.E desc[UR4][R2.64+0xc], R27 ;  /* 0x00000c1b02007985 */ /* 0x020be8000c101904 */
[----:B------:R-:W2:Y:S04]  /*2eeb0*/  LD.E R25, desc[UR6][R2.64+0x10] ;  /* 0x0000100602197980 */ /* 0x000ea8000c101900 */
[----:B--2---:R2:W-:Y:S04]  /*2eec0*/  ST.E desc[UR4][R2.64+0x10], R25 ;  /* 0x0000101902007985 */ /* 0x0045e8000c101904 */
[----:B-1----:R-:W4:Y:S04]  /*2eed0*/  LD.E R29, desc[UR6][R2.64+0x14] ;  /* 0x00001406021d7980 */ /* 0x002f28000c101900 */
[----:B----4-:R1:W-:Y:S04]  /*2eee0*/  ST.E desc[UR4][R2.64+0x14], R29 ;  /* 0x0000141d02007985 */ /* 0x0103e8000c101904 */
[----:B---3--:R-:W3:Y:S04]  /*2eef0*/  LD.E R31, desc[UR6][R2.64+0x18] ;  /* 0x00001806021f7980 */ /* 0x008ee8000c101900 */
[----:B---3--:R3:W-:Y:S04]  /*2ef00*/  ST.E desc[UR4][R2.64+0x18], R31 ;  /* 0x0000181f02007985 */ /* 0x0087e8000c101904 */
[----:B-----5:R-:W4:Y:S04]  /*2ef10*/  LD.E R27, desc[UR6][R2.64+0x1c] ;  /* 0x00001c06021b7980 */ /* 0x020f28000c101900 */
[----:B----4-:R4:W-:Y:S04]  /*2ef20*/  ST.E desc[UR4][R2.64+0x1c], R27 ;  /* 0x00001c1b02007985 */ /* 0x0109e8000c101904 */
[----:B--2---:R-:W2:Y:S04]  /*2ef30*/  LD.E R25, desc[UR6][R2.64+0x20] ;  /* 0x0000200602197980 */ /* 0x004ea8000c101900 */
[----:B--2---:R2:W-:Y:S04]  /*2ef40*/  ST.E desc[UR4][R2.64+0x20], R25 ;  /* 0x0000201902007985 */ /* 0x0045e8000c101904 */
[----:B-1----:R-:W5:Y:S04]  /*2ef50*/  LD.E R29, desc[UR6][R2.64+0x24] ;  /* 0x00002406021d7980 */ /* 0x002f68000c101900 */
[----:B-----5:R1:W-:Y:S04]  /*2ef60*/  ST.E desc[UR4][R2.64+0x24], R29 ;  /* 0x0000241d02007985 */ /* 0x0203e8000c101904 */
[----:B---3--:R-:W3:Y:S04]  /*2ef70*/  LD.E R31, desc[UR6][R2.64+0x28] ;  /* 0x00002806021f7980 */ /* 0x008ee8000c101900 */
[----:B---3--:R3:W-:Y:S04]  /*2ef80*/  ST.E desc[UR4][R2.64+0x28], R31 ;  /* 0x0000281f02007985 */ /* 0x0087e8000c101904 */
[----:B----4-:R-:W4:Y:S04]  /*2ef90*/  LD.E R27, desc[UR6][R2.64+0x2c] ;  /* 0x00002c06021b7980 */ /* 0x010f28000c101900 */
        /* <DEDUP_REMOVED lines=228> */
[----:B-----5:R-:W-:Y:S04]  /*2fde0*/  ST.E desc[UR4][R2.64+0x1f4], R29 ;  /* 0x0001f41d02007985 */ /* 0x020fe8000c101904 */
[----:B---3--:R-:W3:Y:S01]  /*2fdf0*/  LD.E R31, desc[UR6][R2.64+0x1f8] ;  /* 0x0001f806021f7980 */ /* 0x008ee2000c101900 */
[----:B------:R-:W-:-:S02]  /*2fe00*/  R2UR UR28, R4 ;  /* 0x00000000041c72ca */ /* 0x000fc400000e0000 */
[C---:B------:R-:W-:Y:S01]  /*2fe10*/  R2UR UR29, R5.reuse ;  /* 0x00000000051d72ca */ /* 0x040fe200000e0000 */
[----:B---3--:R-:W-:Y:S04]  /*2fe20*/  ST.E desc[UR4][R2.64+0x1f8], R31 ;  /* 0x0001f81f02007985 */ /* 0x008fe8000c101904 */
[----:B----4-:R-:W3:Y:S01]  /*2fe30*/  LD.E R27, desc[UR6][R2.64+0x1fc] ;  /* 0x0001fc06021b7980 */ /* 0x010ee2000c101900 */
[C---:B------:R-:W-:Y:S02]  /*2fe40*/  R2UR UR30, R4.reuse ;  /* 0x00000000041e72ca */ /* 0x040fe400000e0000 */
[----:B------:R-:W-:Y:S02]  /*2fe50*/  R2UR UR31, R5 ;  /* 0x00000000051f72ca */ /* 0x000fe400000e0000 */
[----:B------:R-:W-:-:S02]  /*2fe60*/  R2UR UR32, R4 ;  /* 0x00000000042072ca */ /* 0x000fc400000e0000 */
[C---:B------:R-:W-:Y:S02]  /*2fe70*/  R2UR UR33, R5.reuse ;  /* 0x00000000052172ca */ /* 0x040fe400000e0000 */
[C---:B------:R-:W-:Y:S02]  /*2fe80*/  R2UR UR34, R4.reuse ;  /* 0x00000000042272ca */ /* 0x040fe400000e0000 */
[C---:B------:R-:W-:Y:S02]  /*2fe90*/  R2UR UR35, R5.reuse ;  /* 0x00000000052372ca */ /* 0x040fe400000e0000 */
        /* <DEDUP_REMOVED lines=22> */
[----:B------:R-:W-:Y:S02]  /*30000*/  R2UR UR26, R4 ;  /* 0x00000000041a72ca */ /* 0x000fe400000e0000 */
[----:B------:R-:W-:Y:S01]  /*30010*/  R2UR UR27, R5 ;  /* 0x00000000051b72ca */ /* 0x000fe200000e0000 */
[----:B---3--:R1:W-:Y:S04]  /*30020*/  ST.E desc[UR4][R2.64+0x1fc], R27 ;  /* 0x0001fc1b02007985 */ /* 0x0083e8000c101904 */
[----:B------:R-:W3:Y:S04]  /*30030*/  LD.E R218, desc[UR28][R8.64] ;  /* 0x0000001c08da7980 */ /* 0x000ee8000c101900 */
[----:B------:R-:W4:Y:S04]  /*30040*/  LD.E R24, desc[UR30][R2.64] ;  /* 0x0000001e02187980 */ /* 0x000f28000c101900 */
[----:B--2---:R-:W4:Y:S04]  /*30050*/  LD.E R25, desc[UR32][R2.64+0x4] ;  /* 0x0000042002197980 */ /* 0x004f28000c101900 */
[----:B------:R-:W4:Y:S04]  /*30060*/  LD.E R26, desc[UR34][R2.64+0x8] ;  /* 0x00000822021a7980 */ /* 0x000f28000c101900 */
[----:B-1----:R-:W4:Y:S04]  /*30070*/  LD.E R27, desc[UR44][R2.64+0xc] ;  /* 0x00000c2c021b7980 */ /* 0x002f28000c101900 */
[----:B0-----:R-:W4:Y:S04]  /*30080*/  LD.E R28, desc[UR46][R2.64+0x10] ;  /* 0x0000102e021c7980 */ /* 0x001f28000c101900 */
        /* <DEDUP_REMOVED lines=122> */
[----:B------:R-:W4:Y:S01]  /*30830*/  LD.E R151, desc[UR54][R2.64+0x1fc] ;  /* 0x0001fc3602977980 */ /* 0x000f22000c101900 */
[----:B------:R-:W-:Y:S01]  /*30840*/  IMAD R6, R219, 0xc00, R6 ;  /* 0x00000c00db067824 */ /* 0x000fe200078e0206 */
[----:B---3--:R-:W-:-:S02]  /*30850*/  ISETP.NE.U32.AND P1, PT, R218, RZ, PT ;  /* 0x000000ffda00720c */ /* 0x008fc40003f25070 */
[----:B------:R-:W-:Y:S02]  /*30860*/  R2UR UR7, R7 ;  /* 0x00000000070772ca */ /* 0x000fe400000e0000 */
[----:B------:R-:W-:Y:S02]  /*30870*/  R2UR UR6, R6 ;  /* 0x00000000060672ca */ /* 0x000fe400000e0000 */
[----:B------:R-:W-:Y:S02]  /*30880*/  F2FP.F16.F32.PACK_AB R152, R153, R152 ;  /* 0x000000989998723e */ /* 0x000fe400000000ff */
[----:B------:R-:W-:Y:S02]  /*30890*/  F2FP.F16.F32.PACK_AB R154, R154, R217 ;  /* 0x000000d99a9a723e */ /* 0x000fe400000000ff */
[----:B------:R-:W-:Y:S02]  /*308a0*/  F2FP.F16.F32.PACK_AB R153, R216, R158 ;  /* 0x0000009ed899723e */ /* 0x000fe400000000ff */
[----:B------:R-:W-:Y:S01]  /*308b0*/  F2FP.F16.F32.PACK_AB R155, R157, R155 ;  /* 0x0000009b9d9b723e */ /* 0x000fe200000000ff */
[----:B------:R-:W-:Y:S01]  /*308c0*/  VOTEU.ANY UP0, P1 ;  /* 0x00000000003f7886 */ /* 0x000fe20000800100 */
        /* <DEDUP_REMOVED lines=19> */
[----:B------:R-:W-:Y:S01]  /*30a00*/  R2UR UR25, R5 ;  /* 0x00000000051972ca */ /* 0x000fe200000e0000 */
[----:B----4-:R-:W-:-:S06]  /*30a10*/  WARPGROUP.ARRIVE ;  /* 0x00000000000079c5 */ /* 0x010fcc0000000000 */
[----:B------:R-:W-:Y:S01]  /*30a20*/  HGMMA.64x256x16.F32 R24, R152, gdesc[UR4].tnspB, R24, UP0, gsb0 ;  /* 0x43e0000498187df0 */ /* 0x000fe2000b800818 */
        /* <DEDUP_REMOVED lines=15> */
[----:B------:R-:W-:Y:S02]  /*30b20*/  R2UR UR51, R5 ;  /* 0x00000000053372ca */ /* 0x000fe400000e0000 */
[C---:B------:R-:W-:Y:S01]  /*30b30*/  R2UR UR52, R4.reuse ;  /* 0x00000000043472ca */ /* 0x040fe200000e0000 */
[----:B------:R-:W-:Y:S02]  /*30b40*/  WARPGROUP.DEPBAR.LE gsb0, 0x0 ;  /* 0x00008000000079c5 */ /* 0x000fe40000010000 */
[----:B------:R0:W-:Y:S01]  /*30b50*/  ST.E desc[UR4][R2.64], R24 ;  /* 0x0000001802007985 */ /* 0x0001e2000c101904 */
[----:B------:R-:W-:-:S02]  /*30b60*/  R2UR UR4, R4 ;  /* 0x00000000040472ca */ /* 0x000fc400000e0000 */
[C---:B------:R-:W-:Y:S01]  /*30b70*/  R2UR UR5, R5.reuse ;  /* 0x00000000050572ca */ /* 0x040fe200000e0000 */
[----:B------:R1:W-:Y:S01]  /*30b80*/  ST.E desc[UR6][R2.64+0x4], R25 ;  /* 0x0000041902007985 */ /* 0x0003e2000c101906 */
[----:B------:R-:W-:Y:S02]  /*30b90*/  R2UR UR6, R4 ;  /* 0x00000000040672ca */ /* 0x000fe400000e0000 */
[----:B------:R-:W-:-:S09]  /*30ba0*/  R2UR UR7, R5 ;  /* 0x00000000050772ca */ /* 0x000fd200000e0000 */
[----:B------:R2:W-:Y:S01]  /*30bb0*/  ST.E desc[UR4][R2.64+0x8], R26 ;  /* 0x0000081a02007985 */ /* 0x0005e2000c101904 */
[C---:B------:R-:W-:Y:S02]  /*30bc0*/  R2UR UR4, R4.reuse ;  /* 0x00000000040472ca */ /* 0x040fe400000e0000 */
[C---:B------:R-:W-:Y:S01]  /*30bd0*/  R2UR UR5, R5.reuse ;  /* 0x00000000050572ca */ /* 0x040fe200000e0000 */
[----:B------:R3:W-:Y:S01]  /*30be0*/  ST.E desc[UR6][R2.64+0xc], R27 ;  /* 0x00000c1b02007985 */ /* 0x0007e2000c101906 */
[C---:B------:R-:W-:Y:S02]  /*30bf0*/  R2UR UR6, R4.reuse ;  /* 0x00000000040672ca */ /* 0x040fe400000e0000 */
[C---:B------:R-:W-:Y:S01]  /*30c00*/  R2UR UR7, R5.reuse ;  /* 0x00000000050772ca */ /* 0x040fe200000e0000 */
[----:B------:R4:W-:Y:S01]  /*30c10*/  ST.E desc[UR8][R2.64+0x10], R28 ;  /* 0x0000101c02007985 */ /* 0x0009e2000c101908 */
[C---:B------:R-:W-:Y:S02]  /*30c20*/  R2UR UR8, R4.reuse ;  /* 0x00000000040872ca */ /* 0x040fe400000e0000 */
[----:B------:R-:W-:Y:S01]  /*30c30*/  R2UR UR9, R5 ;  /* 0x00000000050972ca */ /* 0x000fe200000e0000 */
[----:B------:R5:W-:Y:S01]  /*30c40*/  ST.E desc[UR10][R2.64+0x14], R29 ;  /* 0x0000141d02007985 */ /* 0x000be2000c10190a */
[----:B------:R-:W-:-:S02]  /*30c50*/  R2UR UR10, R4 ;  /* 0x00000000040a72ca */ /* 0x000fc400000e0000 */
        /* <DEDUP_REMOVED lines=21> */
[----:B------:R-:W-:Y:S01]  /*30db0*/  R2UR UR7, R5 ;  /* 0x00000000050772ca */ /* 0x000fe200000e0000 */
[----:B------:R5:W-:Y:S04]  /*30dc0*/  ST.E desc[UR8][R2.64+0x34], R37 ;  /* 0x0000342502007985 */ /* 0x000be8000c101908 */
[----:B------:R5:W-:Y:S04]  /*30dd0*/  ST.E desc[UR10][R2.64+0x38], R38 ;  /* 0x0000382602007985 */ /* 0x000be8000c10190a */
[----:B------:R5:W-:Y:S01]  /*30de0*/  ST.E desc[UR12][R2.64+0x3c], R39 ;  /* 0x00003c2702007985 */ /* 0x000be2000c10190c */
[----:B------:R-:W-:-:S03]  /*30df0*/  R2UR UR8, R4 ;  /* 0x00000000040872ca */ /* 0x000fc600000e0000 */
[----:B------:R5:W-:Y:S01]  /*30e00*/  ST.E desc[UR14][R2.64+0x40], R40 ;  /* 0x0000402802007985 */ /* 0x000be2000c10190e */
[----:B------:R-:W-:-:S03]  /*30e10*/  R2UR UR9, R5 ;  /* 0x00000000050972ca */ /* 0x000fc600000e0000 */
[----:B------:R5:W-:Y:S04]  /*30e20*/  ST.E desc[UR16][R2.64+0x44], R41 ;  /* 0x0000442902007985 */ /* 0x000be8000c101910 */
[----:B------:R5:W-:Y:S04]  /*30e30*/  ST.E desc[UR18][R2.64+0x48], R42 ;  /* 0x0000482a02007985 */ /* 0x000be8000c101912 */
[----:B------:R5:W-:Y:S04]  /*30e40*/  ST.E desc[UR20][R2.64+0x4c], R43 ;  /* 0x00004c2b02007985 */ /* 0x000be8000c101914 */
[----:B------:R5:W-:Y:S04]  /*30e50*/  ST.E desc[UR22][R2.64+0x50], R44 ;  /* 0x0000502c02007985 */ /* 0x000be8000c101916 */
[----:B------:R5:W-:Y:S01]  /*30e60*/  ST.E desc[UR24][R2.64+0x54], R45 ;  /* 0x0000542d02007985 */ /* 0x000be2000c101918 */
[----:B------:R-:W-:-:S03]  /*30e70*/  R2UR UR10, R4 ;  /* 0x00000000040a72ca */ /* 0x000fc600000e0000 */
[----:B------:R5:W-:Y:S01]  /*30e80*/  ST.E desc[UR4][R2.64+0x58], R46 ;  /* 0x0000582e02007985 */ /* 0x000be2000c101904 */
[C---:B------:R-:W-:Y:S02]  /*30e90*/  R2UR UR4, R4.reuse ;  /* 0x00000000040472ca */ /* 0x040fe400000e0000 */
[C---:B------:R-:W-:Y:S01]  /*30ea0*/  R2UR UR5, R5.reuse ;  /* 0x00000000050572ca */ /* 0x040fe200000e0000 */
[----:B------:R5:W-:Y:S01]  /*30eb0*/  ST.E desc[UR6][R2.64+0x5c], R47 ;  /* 0x00005c2f02007985 */ /* 0x000be2000c101906 */
        /* <DEDUP_REMOVED lines=12> */
[C---:B------:R-:W-:Y:S01]  /*30f80*/  R2UR UR21, R5.reuse ;  /* 0x00000000051572ca */ /* 0x040fe200000e0000 */
[----:B------:R5:W-:Y:S01]  /*30f90*/  ST.E desc[UR8][R2.64+0x60], R48 ;  /* 0x0000603002007985 */ /* 0x000be2000c101908 */
        /* <DEDUP_REMOVED lines=8> */
[----:B------:R-:W-:Y:S01]  /*31020*/  R2UR UR5, R5 ;  /* 0x00000000050572ca */ /* 0x000fe200000e0000 */
[----:B------:R5:W-:Y:S04]  /*31030*/  ST.E desc[UR6][R2.64+0x68], R50 ;  /* 0x0000683202007985 */ /* 0x000be8000c101906 */
[----:B------:R5:W-:Y:S04]  /*31040*/  ST.E desc[UR10][R2.64+0x6c], R51 ;  /* 0x00006c3302007985 */ /* 0x000be8000c10190a */
[----:B------:R5:W-:Y:S04]  /*31050*/  ST.E desc[UR12][R2.64+0x70], R52 ;  /* 0x0000703402007985 */ /* 0x000be8000c10190c */
        /* <DEDUP_REMOVED lines=8> */
[----:B------:R5:W-:Y:S01]  /*310e0*/  ST.E desc[UR8][R2.64+0x8c], R59 ;  /* 0x00008c3b02007985 */ /* 0x000be2000c101908 */
[C---:B------:R-:W-:Y:S02]  /*310f0*/  R2UR UR8, R4.reuse ;  /* 0x00000000040872ca */ /* 0x040fe400000e0000 */
[----:B------:R-:W-:Y:S01]  /*31100*/  R2UR UR9, R5 ;  /* 0x00000000050972ca */ /* 0x000fe200000e0000 */
[----:B------:R5:W-:Y:S01]  /*31110*/  ST.E desc[UR4][R2.64+0x90], R60 ;  /* 0x0000903c02007985 */ /* 0x000be2000c101904 */
        /* <DEDUP_REMOVED lines=13> */
[C---:B------:R-:W-:Y:S01]  /*311f0*/  R2UR UR21, R5.reuse ;  /* 0x00000000051572ca */ /* 0x040fe200000e0000 */
[----:B------:R5:W-:Y:S01]  /*31200*/  ST.E desc[UR6][R2.64+0x94], R61 ;  /* 0x0000943d02007985 */ /* 0x000be2000c101906 */
        /* <DEDUP_REMOVED lines=245> */
[C---:B------:R-:W-:Y:S02]  /*32160*/  R2UR UR54, R4.reuse ;  /* 0x00000000043672ca */ /* 0x040fe400000e0000 */
[----:B------:R-:W-:Y:S01]  /*32170*/  R2UR UR55, R5 ;  /* 0x00000000053772ca */ /* 0x000fe200000e0000 */
        /* <DEDUP_REMOVED lines=12> */
[----:B------:R-:W-:Y:S01]  /*32240*/  ST.E desc[UR28][R8.64], R199 ;  /* 0x000000c708007985 */ /* 0x000fe2000c10191c */
[C---:B------:R-:W-:Y:S02]  /*32250*/  R2UR UR58, R4.reuse ;  /* 0x00000000043a72ca */ /* 0x040fe400000e0000 */
[C---:B------:R-:W-:Y:S01]  /*32260*/  R2UR UR59, R5.reuse ;  /* 0x00000000053b72ca */ /* 0x040fe200000e0000 */
[----:B0-----:R-:W5:Y:S01]  /*32270*/  LD.E R24, desc[UR30][R2.64] ;  /* 0x0000001e02187980 */ /* 0x001f62000c101900 */
[C---:B------:R-:W-:Y:S02]  /*32280*/  R2UR UR56, R4.reuse ;  /* 0x00000000043872ca */ /* 0x040fe400000e0000 */
[C---:B------:R-:W-:Y:S01]  /*32290*/  R2UR UR57, R5.reuse ;  /* 0x00000000053972ca */ /* 0x040fe200000e0000 */
[----:B-1----:R-:W5:Y:S01]  /*322a0*/  LD.E R25, desc[UR32][R2.64+0x4] ;  /* 0x0000042002197980 */ /* 0x002f62000c101900 */
[C---:B------:R-:W-:Y:S02]  /*322b0*/  R2UR UR4, R4.reuse ;  /* 0x00000000040472ca */ /* 0x040fe400000e0000 */
[----:B------:R-:W-:Y:S01]  /*322c0*/  R2UR UR5, R5 ;  /* 0x00000000050572ca */ /* 0x000fe200000e0000 */
[----:B--2---:R-:W2:Y:S01]  /*322d0*/  LD.E R26, desc[UR34][R2.64+0x8] ;  /* 0x00000822021a7980 */ /* 0x004ea2000c101900 */
[----:B------:R-:W-:-:S02]  /*322e0*/  R2UR UR6, R4 ;  /* 0x00000000040672ca */ /* 0x000fc400000e0000 */
[C---:B------:R-:W-:Y:S01]  /*322f0*/  R2UR UR7, R5.reuse ;  /* 0x00000000050772ca */ /* 0x040fe200000e0000 */
[----:B---3--:R-:W2:Y:S01]  /*32300*/  LD.E R27, desc[UR44][R2.64+0xc] ;  /* 0x00000c2c021b7980 */ /* 0x008ea2000c101900 */
[C---:B------:R-:W-:Y:S02]  /*32310*/  R2UR UR8, R4.reuse ;  /* 0x00000000040872ca */ /* 0x040fe400000e0000 */
[C---:B------:R-:W-:Y:S01]  /*32320*/  R2UR UR9, R5.reuse ;  /* 0x00000000050972ca */ /* 0x040fe200000e0000 */
[----:B----4-:R-:W2:Y:S01]  /*32330*/  LD.E R28, desc[UR46][R2.64+0x10] ;  /* 0x0000102e021c7980 */ /* 0x010ea2000c101900 */
[C---:B------:R-:W-:Y:S02]  /*32340*/  R2UR UR10, R4.reuse ;  /* 0x00000000040a72ca */ /* 0x040fe400000e0000 */
[----:B------:R-:W-:Y:S01]  /*32350*/  R2UR UR11, R5 ;  /* 0x00000000050b72ca */ /* 0x000fe200000e0000 */
[----:B-----5:R-:W2:Y:S01]  /*32360*/  LD.E R29, desc[UR50][R2.64+0x14] ;  /* 0x00001432021d7980 */ /* 0x020ea2000c101900 */
[----:B------:R-:W-:-:S02]  /*32370*/  R2UR UR12, R4 ;  /* 0x00000000040c72ca */ /* 0x000fc400000e0000 */
[C---:B------:R-:W-:Y:S01]  /*32380*/  R2UR UR13, R5.reuse ;  /* 0x00000000050d72ca */ /* 0x040fe200000e0000 */
[----:B------:R-:W2:Y:S01]  /*32390*/  LD.E R30, desc[UR52][R2.64+0x18] ;  /* 0x00001834021e7980 */ /* 0x000ea2000c101900 */
[C---:B------:R-:W-:Y:S02]  /*323a0*/  R2UR UR14, R4.reuse ;  /* 0x00000000040e72ca */ /* 0x040fe400000e0000 */
[C---:B------:R-:W-:Y:S01]  /*323b0*/  R2UR UR15, R5.reuse ;  /* 0x00000000050f72ca */ /* 0x040fe200000e0000 */
[----:B------:R-:W2:Y:S01]  /*323c0*/  LD.E R31, desc[UR54][R2.64+0x1c] ;  /* 0x00001c36021f7980 */ /* 0x000ea2000c101900 */
[C---:B------:R-:W-:Y:S02]  /*323d0*/  R2UR UR16, R4.reuse ;  /* 0x00000000041072ca */ /* 0x040fe400000e0000 */
[----:B------:R-:W-:Y:S01]  /*323e0*/  R2UR UR17, R5 ;  /* 0x00000000051172ca */ /* 0x000fe200000e0000 */
[----:B------:R-:W2:Y:S01]  /*323f0*/  LD.E R32, desc[UR60][R2.64+0x20] ;  /* 0x0000203c02207980 */ /* 0x000ea2000c101900 */
        /* <DEDUP_REMOVED lines=327> */
[----:B------:R-:W-:Y:S02]  /*33870*/  R2UR UR54, R4 ;  /* 0x00000000043672ca */ /* 0x000fe400000e0000 */
[----:B------:R-:W-:Y:S01]  /*33880*/  R2UR UR55, R5 ;  /* 0x00000000053772ca */ /* 0x000fe200000e0000 */
        /* <DEDUP_REMOVED lines=10> */
[----:B------:R-:W-:-:S02]  /*33930*/  VIADD R152, R6, 0x80 ;  /* 0x0000008006987836 */ /* 0x000fc40000000000 */
[----:B------:R-:W-:-:S03]  /*33940*/  IMAD.MOV.U32 R153, RZ, RZ, R7 ;  /* 0x000000ffff997224 */ /* 0x000fc600078e0007 */
[----:B------:R-:W-:Y:S02]  /*33950*/  R2UR UR6, R152 ;  /* 0x00000000980672ca */ /* 0x000fe400000e0000 */
[----:B------:R-:W-:Y:S02]  /*33960*/  R2UR UR7, R153 ;  /* 0x00000000990772ca */ /* 0x000fe400000e0000 */
[----:B------:R-:W-:Y:S02]  /*33970*/  F2FP.F16.F32.PACK_AB R156, R21, R156 ;  /* 0x0000009c159c723e */ /* 0x000fe400000000ff */
[----:B------:R-:W-:Y:S02]  /*33980*/  F2FP.F16.F32.PACK_AB R158, R14, R20 ;  /* 0x000000140e9e723e */ /* 0x000fe400000000ff */
[----:B------:R-:W-:Y:S02]  /*33990*/  F2FP.F16.F32.PACK_AB R157, R12, R13 ;  /* 0x0000000d0c9d723e */ /* 0x000fe400000000ff */
[----:B------:R-:W-:-:S02]  /*339a0*/  F2FP.F16.F32.PACK_AB R159, R159, R160 ;  /* 0x000000a09f9f723e */ /* 0x000fc400000000ff */
        /* <DEDUP_REMOVED lines=18> */
[----:B------:R-:W-:Y:S02]  /*33ad0*/  R2UR UR24, R4 ;  /* 0x00000000041872ca */ /* 0x000fe400000e0000 */
[----:B------:R-:W-:Y:S01]  /*33ae0*/  R2UR UR25, R5 ;  /* 0x00000000051972ca */ /* 0x000fe200000e0000 */
[----:B--2---:R-:W-:-:S06]  /*33af0*/  WARPGROUP.ARRIVE ;  /* 0x00000000000079c5 */ /* 0x004fcc0000000000 */
[----:B------:R-:W-:Y:S01]  /*33b00*/  HGMMA.64x256x16.F32 R24, R156, gdesc[UR4].tnspB, R24, gsb0 ;  /* 0x43e000049c187df0 */ /* 0x000fe20008000818 */
        /* <DEDUP_REMOVED lines=19> */
[C---:B------:R-:W-:Y:S01]  /*33c40*/  R2UR UR55, R5.reuse ;  /* 0x00000000053772ca */ /* 0x040fe200000e0000 */
[----:B------:R-:W-:Y:S02]  /*33c50*/  WARPGROUP.DEPBAR.LE gsb0, 0x0 ;  /* 0x00008000000079c5 */ /* 0x000fe40000010000 */
        /* <DEDUP_REMOVED lines=2670> */
[----:B------:R5:W-:Y:S04]  /*3e340*/  ST.E desc[UR6][R2.64+0x1b4], R133 ;  /* 0x0001b48502007985 */ /* 0x000be8000c101906 */
[----:B------:R5:W-:Y:S04]  /*3e350*/  ST.E desc[UR8][R2.64+0x1b8], R134 ;  /* 0x0001b88602007985 */ /* 0x000be8000c101908 */
[----:B------:R5:W-:Y:S04]  /*3e360*/  ST.E desc[UR4][R2.64+0x1bc], R135 ;  /* 0x0001bc8702007985 */ /* 0x000be8000c101904 */
[----:B------:R5:W-:Y:S01]  /*3e370*/  ST.E desc[UR10][R2.64+0x1c0], R136 ;  /* 0x0001c08802007985 */ /* 0x000be2000c10190a */
[----:B------:R-:W-:-:S03]  /*3e380*/  R2UR UR6, R4 ;  /* 0x00000000040672ca */ /* 0x000fc600000e0000 */
[----:B------:R5:W-:Y:S01]  /*3e390*/  ST.E desc[UR12][R2.64+0x1c4], R137 ;  /* 0x0001c48902007985 */ /* 0x000be2000c10190c */
[----:B------:R-:W-:-:S03]  /*3e3a0*/  R2UR UR7, R5 ;  /* 0x00000000050772ca */ /* 0x000fc600000e0000 */
[----:B------:R5:W-:Y:S01]  /*3e3b0*/  ST.E desc[UR14][R2.64+0x1c8], R138 ;  /* 0x0001c88a02007985 */ /* 0x000be2000c10190e */
[----:B------:R-:W-:-:S03]  /*3e3c0*/  R2UR UR8, R4 ;  /* 0x00000000040872ca */ /* 0x000fc600000e0000 */
[----:B------:R5:W-:Y:S01]  /*3e3d0*/  ST.E desc[UR16][R2.64+0x1cc], R139 ;  /* 0x0001cc8b02007985 */ /* 0x000be2000c101910 */
[----:B------:R-:W-:-:S03]  /*3e3e0*/  R2UR UR9, R5 ;  /* 0x00000000050972ca */ /* 0x000fc600000e0000 */
        /* <DEDUP_REMOVED lines=13> */
[----:B------:R-:W-:-:S03]  /*3e4c0*/  R2UR UR51, R5 ;  /* 0x00000000053372ca */ /* 0x000fc600000e0000 */
[----:B------:R5:W-:Y:S01]  /*3e4d0*/  ST.E desc[UR28][R2.64+0x1e4], R145 ;  /* 0x0001e49102007985 */ /* 0x000be2000c10191c */
[C---:B------:R-:W-:Y:S02]  /*3e4e0*/  R2UR UR28, R4.reuse ;  /* 0x00000000041c72ca */ /* 0x040fe400000e0000 */
[C---:B------:R-:W-:Y:S02]  /*3e4f0*/  R2UR UR29, R5.reuse ;  /* 0x00000000051d72ca */ /* 0x040fe400000e0000 */
[C---:B------:R-:W-:Y:S02]  /*3e500*/  R2UR UR52, R4.reuse ;  /* 0x00000000043472ca */ /* 0x040fe400000e0000 */
[C---:B------:R-:W-:Y:S02]  /*3e510*/  R2UR UR53, R5.reuse ;  /* 0x00000000053572ca */ /* 0x040fe400000e0000 */
[C---:B------:R-:W-:Y:S02]  /*3e520*/  R2UR UR54, R4.reuse ;  /* 0x00000000043672ca */ /* 0x040fe400000e0000 */
[----:B------:R-:W-:Y:S01]  /*3e530*/  R2UR UR55, R5 ;  /* 0x00000000053772ca */ /* 0x000fe200000e0000 */
[----:B------:R-:W-:Y:S04]  /*3e540*/  ST.E desc[UR6][R2.64+0x1ec], R147 ;  /* 0x0001ec9302007985 */ /* 0x000fe8000c101906 */
[----:B------:R-:W-:Y:S04]  /*3e550*/  ST.E desc[UR8][R2.64+0x1f0], R148 ;  /* 0x0001f09402007985 */ /* 0x000fe8000c101908 */
[----:B------:R-:W-:Y:S04]  /*3e560*/  ST.E desc[UR10][R2.64+0x1f4], R149 ;  /* 0x0001f49502007985 */ /* 0x000fe8000c10190a */
[----:B------:R-:W-:Y:S04]  /*3e570*/  ST.E desc[UR12][R2.64+0x1f8], R150 ;  /* 0x0001f89602007985 */ /* 0x000fe8000c10190c */
[----:B------:R-:W-:Y:S01]  /*3e580*/  ST.E desc[UR14][R2.64+0x1fc], R151 ;  /* 0x0001fc9702007985 */ /* 0x000fe2000c10190e */
        /* <DEDUP_REMOVED lines=370> */
[----:B------:R-:W-:Y:S01]  /*3fcb0*/  VIADD R6, R6, 0x280 ;  /* 0x0000028006067836 */ /* 0x000fe20000000000 */
[----:B------:R-:W-:-:S04]  /*3fcc0*/  R2UR UR7, R7 ;  /* 0x00000000070772ca */ /* 0x000fc800000e0000 */
[----:B------:R-:W-:Y:S02]  /*3fcd0*/  R2UR UR6, R6 ;  /* 0x00000000060672ca */ /* 0x000fe400000e0000 */
[----:B------:R-:W-:Y:S02]  /*3fce0*/  F2FP.F16.F32.PACK_AB R152, R191, R192 ;  /* 0x000000c0bf98723e */ /* 0x000fe400000000ff */
[----:B------:R-:W-:Y:S02]  /*3fcf0*/  F2FP.F16.F32.PACK_AB R154, R187, R190 ;  /* 0x000000bebb9a723e */ /* 0x000fe400000000ff */
[----:B------:R-:W-:Y:S02]  /*3fd00*/  F2FP.F16.F32.PACK_AB R153, R163, R165 ;  /* 0x000000a5a399723e */ /* 0x000fe400000000ff */
[----:B------:R-:W-:Y:S02]  /*3fd10*/  F2FP.F16.F32.PACK_AB R155, R161, R162 ;  /* 0x000000a2a19b723e */ /* 0x000fe400000000ff */
        /* <DEDUP_REMOVED lines=27> */
[----:B------:R-:W-:Y:S01]  /*3fed0*/  R2UR UR29, R5 ;  /* 0x00000000051d72ca */ /* 0x000fe200000e0000 */
[----:B------:R-:W-:-:S02]  /*3fee0*/  WARPGROUP.DEPBAR.LE gsb0, 0x0 ;  /* 0x00008000000079c5 */ /* 0x000fc40000010000 */
[----:B------:R-:W-:Y:S01]  /*3fef0*/  ST.E desc[UR4][R2.64], R24 ;  /* 0x0000001802007985 */ /* 0x000fe2000c101904 */
[C---:B------:R-:W-:Y:S02]  /*3ff00*/  R2UR UR4, R4.reuse ;  /* 0x00000000040472ca */ /* 0x040fe400000e0000 */
[C---:B------:R-:W-:Y:S01]  /*3ff10*/  R2UR UR5, R5.reuse ;  /* 0x00000000050572ca */ /* 0x040fe200000e0000 */
[----:B------:R-:W-:Y:S01]  /*3ff20*/  ST.E desc[UR6][R2.64+0x4], R25 ;  /* 0x0000041902007985 */ /* 0x000fe2000c101906 */
[C---:B------:R-:W-:Y:S02]  /*3ff30*/  R2UR UR6, R4.reuse ;  /* 0x00000000040672ca */ /* 0x040fe400000e0000 */
[----:B------:R-:W-:Y:S01]  /*3ff40*/  R2UR UR7, R5 ;  /* 0x00000000050772ca */ /* 0x000fe200000e0000 */
[----:B------:R-:W-:Y:S04]  /*3ff50*/  ST.E desc[UR8][R2.64+0x8], R26 ;  /* 0x0000081a02007985 */ /* 0x000fe8000c101908 */
[----:B------:R-:W-:Y:S04]  /*3ff60*/  ST.E desc[UR10][R2.64+0xc], R27 ;  /* 0x00000c1b02007985 */ /* 0x000fe8000c10190a */
[----:B------:R-:W-:Y:S01]  /*3ff70*/  ST.E desc[UR12][R2.64+0x10], R28 ;  /* 0x0000101c02007985 */ /* 0x000fe2000c10190c */
[----:B------:R-:W-:-:S03]  /*3ff80*/  R2UR UR8, R4 ;  /* 0x00000000040872ca */ /* 0x000fc600000e0000 */
[----:B------:R-:W-:Y:S01]  /*3ff90*/  ST.E desc[UR14][R2.64+0x14], R29 ;  /* 0x0000141d02007985 */ /* 0x000fe2000c10190e */
[----:B------:R-:W-:-:S03]  /*3ffa0*/  R2UR UR9, R5 ;  /* 0x00000000050972ca */ /* 0x000fc600000e0000 */
[----:B------:R-:W-:Y:S04]  /*3ffb0*/  ST.E desc[UR16][R2.64+0x18], R30 ;  /* 0x0000181e02007985 */ /* 0x000fe8000c101910 */
[----:B------:R-:W-:Y:S04]  /*3ffc0*/  ST.E desc[UR18][R2.64+0x1c], R31 ;  /* 0x00001c1f02007985 */ /* 0x000fe8000c101912 */
[----:B------:R-:W-:Y:S04]  /*3ffd0*/  ST.E desc[UR20][R2.64+0x20], R32 ;  /* 0x0000202002007985 */ /* 0x000fe8000c101914 */
[----:B------:R-:W-:Y:S04]  /*3ffe0*/  ST.E desc[UR22][R2.64+0x24], R33 ;  /* 0x0000242102007985 */ /* 0x000fe8000c101916 */
[----:B------:R-:W-:Y:S01]  /*3fff0*/  ST.E desc[UR24][R2.64+0x28], R34 ;  /* 0x0000282202007985 */ /* 0x000fe2000c101918 */
[----:B------:R-:W-:-:S03]  /*40000*/  R2UR UR10, R4 ;  /* 0x00000000040a72ca */ /* 0x000fc600000e0000 */
[----:B------:R-:W-:Y:S01]  /*40010*/  ST.E desc[UR4][R2.64+0x2c], R35 ;  /* 0x00002c2302007985 */ /* 0x000fe2000c101904 */
[C---:B------:R-:W-:Y:S02]  /*40020*/  R2UR UR4, R4.reuse ;  /* 0x00000000040472ca */ /* 0x040fe400000e0000 */
[C---:B------:R-:W-:Y:S01]  /*40030*/  R2UR UR5, R5.reuse ;  /* 0x00000000050572ca */ /* 0x040fe200000e0000 */
[----:B------:R-:W-:Y:S01]  /*40040*/  ST.E desc[UR6][R2.64+0x30], R36 ;  /* 0x0000302402007985 */ /* 0x000fe2000c101906 */
        /* <DEDUP_REMOVED lines=13> */
[----:B------:R-:W-:Y:S01]  /*40120*/  ST.E desc[UR8][R2.64+0x34], R37 ;  /* 0x0000342502007985 */ /* 0x000fe2000c101908 */
        /* <DEDUP_REMOVED lines=8> */
[----:B------:R-:W-:Y:S01]  /*401b0*/  R2UR UR5, R5 ;  /* 0x00000000050572ca */ /* 0x000fe200000e0000 */
[----:B------:R-:W-:Y:S04]  /*401c0*/  ST.E desc[UR6][R2.64+0x3c], R39 ;  /* 0x00003c2702007985 */ /* 0x000fe8000c101906 */
[----:B------:R-:W-:Y:S04]  /*401d0*/  ST.E desc[UR10][R2.64+0x40], R40 ;  /* 0x0000402802007985 */ /* 0x000fe8000c10190a */
[----:B------:R-:W-:Y:S04]  /*401e0*/  ST.E desc[UR12][R2.64+0x44], R41 ;  /* 0x0000442902007985 */ /* 0x000fe8000c10190c */
        /* <DEDUP_REMOVED lines=8> */
[----:B------:R-:W-:Y:S01]  /*40270*/  ST.E desc[UR8][R2.64+0x60], R48 ;  /* 0x0000603002007985 */ /* 0x000fe2000c101908 */
[C---:B------:R-:W-:Y:S02]  /*40280*/  R2UR UR8, R4.reuse ;  /* 0x00000000040872ca */ /* 0x040fe400000e0000 */
[----:B------:R-:W-:Y:S01]  /*40290*/  R2UR UR9, R5 ;  /* 0x00000000050972ca */ /* 0x000fe200000e0000 */
[----:B------:R-:W-:Y:S01]  /*402a0*/  ST.E desc[UR4][R2.64+0x64], R49 ;  /* 0x0000643102007985 */ /* 0x000fe2000c101904 */
        /* <DEDUP_REMOVED lines=14> */
[----:B------:R-:W-:Y:S01]  /*40390*/  ST.E desc[UR6][R2.64+0x68], R50 ;  /* 0x0000683202007985 */ /* 0x000fe2000c101906 */
        /* <DEDUP_REMOVED lines=288> */
[----:B------:R-:W2:Y:S01]  /*415a0*/  LD.E R7, desc[UR28][R2.64] ;  /* 0x0000001c02077980 */ /* 0x000ea2000c101900 */
[----:B------:R-:W-:-:S02]  /*415b0*/  R2UR UR4, R4 ;  /* 0x00000000040472ca */ /* 0x000fc400000e0000 */
[C---:B------:R-:W-:Y:S02]  /*415c0*/  R2UR UR5, R5.reuse ;  /* 0x00000000050572ca */ /* 0x040fe400000e0000 */
[----:B------:R-:W-:Y:S02]  /*415d0*/  R2UR UR6, R4 ;  /* 0x00000000040672ca */ /* 0x000fe400000e0000 */
[----:B------:R-:W-:-:S09]  /*415e0*/  R2UR UR7, R5 ;  /* 0x00000000050772ca */ /* 0x000fd200000e0000 */
[----:B--2---:R1:W-:Y:S04]  /*415f0*/  ST.E desc[UR4][R2.64], R7 ;  /* 0x0000000702007985 */ /* 0x0043e8000c101904 */
[----:B------:R-:W2:Y:S01]  /*41600*/  LD.E R11, desc[UR6][R2.64+0x4] ;  /* 0x00000406020b7980 */ /* 0x000ea2000c101900 */
[C---:B------:R-:W-:Y:S02]  /*41610*/  R2UR UR4, R4.reuse ;  /* 0x00000000040472ca */ /* 0x040fe400000e0000 */
[C---:B------:R-:W-:Y:S02]  /*41620*/  R2UR UR5, R5.reuse ;  /* 0x00000000050572ca */ /* 0x040fe400000e0000 */
[----:B------:R-:W-:Y:S02]  /*41630*/  R2UR UR6, R4 ;  /* 0x00000000040672ca */ /* 0x000fe400000e0000 */
[----:B------:R-:W-:-:S09]  /*41640*/  R2UR UR7, R5 ;  /* 0x00000000050772ca */ /* 0x000fd200000e0000 */
[----:B--2---:R2:W-:Y:S04]  /*41650*/  ST.E desc[UR4][R2.64+0x4], R11 ;  /* 0x0000040b02007985 */ /* 0x0045e8000c101904 */
[----:B------:R-:W3:Y:S01]  /*41660*/  LD.E R13, desc[UR6][R2.64+0x8] ;  /* 0x00000806020d7980 */ /* 0x000ee2000c101900 */
[C---:B------:R-:W-:Y:S02]  /*41670*/  R2UR UR4, R4.reuse ;  /* 0x00000000040472ca */ /* 0x040fe400000e0000 */
[C---:B------:R-:W-:Y:S02]  /*41680*/  R2UR UR5, R5.reuse ;  /* 0x00000000050572ca */ /* 0x040fe400000e0000 */
[----:B------:R-:W-:Y:S02]  /*41690*/  R2UR UR6, R4 ;  /* 0x00000000040672ca */ /* 0x000fe400000e0000 */
[----:B------:R-:W-:-:S09]  /*416a0*/  R2UR UR7, R5 ;  /* 0x00000000050772ca */ /* 0x000fd200000e0000 */
[----:B---3--:R3:W-:Y:S04]  /*416b0*/  ST.E desc[UR4][R2.64+0x8], R13 ;  /* 0x0000080d02007985 */ /* 0x0087e8000c101904 */
[----:B0-----:R-:W4:Y:S01]  /*416c0*/  LD.E R9, desc[UR6][R2.64+0xc] ;  /* 0x00000c0602097980 */ /* 0x001f22000c101900 */
[C---:B------:R-:W-:Y:S02]  /*416d0*/  R2UR UR4, R4.reuse ;  /* 0x00000000040472ca */ /* 0x040fe400000e0000 */
[C---:B------:R-:W-:Y:S02]  /*416e0*/  R2UR UR5, R5.reuse ;  /* 0x00000000050572ca */ /* 0x040fe400000e0000 */
[----:B------:R-:W-:Y:S02]  /*416f0*/  R2UR UR6, R4 ;  /* 0x00000000040672ca */ /* 0x000fe400000e0000 */
[----:B------:R-:W-:-:S09]  /*41700*/  R2UR UR7, R5 ;  /* 0x00000000050772ca */ /* 0x000fd200000e0000 */
[----:B----4-:R0:W-:Y:S04]  /*41710*/  ST.E desc[UR4][R2.64+0xc], R9 ;  /* 0x00000c0902007985 */ /* 0x0101e8000c101904 */
[----:B-1----:R-:W4:Y:S01]  /*41720*/  LD.E R7, desc[UR6][R2.64+0x10] ;  /* 0x0000100602077980 */ /* 0x002f22000c101900 */
[C---:B------:R-:W-:Y:S02]  /*41730*/  R2UR UR4, R4.reuse ;  /* 0x00000000040472ca */ /* 0x040fe400000e0000 */
[C---:B------:R-:W-:Y:S02]  /*41740*/  R2UR UR5, R5.reuse ;  /* 0x00000000050572ca */ /* 0x040fe400000e0000 */
[----:B------:R-:W-:Y:S02]  /*41750*/  R2UR UR6, R4 ;  /* 0x00000000040672ca */ /* 0x000fe400000e0000 */
[----:B------:R-:W-:-:S09]  /*41760*/  R2UR UR7, R5 ;  /* 0x00000000050772ca */ /* 0x000fd200000e0000 */
[----:B----4-:R1:W-:Y:S04]  /*41770*/  ST.E desc[UR4][R2.64+0x10], R7 ;  /* 0x0000100702007985 */ /* 0x0103e8000c101904 */
[----:B--2---:R-:W2:Y:S01]  /*41780*/  LD.E R11, desc[UR6][R2.64+0x14] ;  /* 0x00001406020b7980 */ /* 0x004ea2000c101900 */
[C---:B------:R-:W-:Y:S02]  /*41790*/  R2UR UR4, R4.reuse ;  /* 0x00000000040472ca */ /* 0x040fe400000e0000 */
[C---:B------:R-:W-:Y:S02]  /*417a0*/  R2UR UR5, R5.reuse ;  /* 0x00000000050572ca */ /* 0x040fe400000e0000 */
[----:B------:R-:W-:Y:S02]  /*417b0*/  R2UR UR6, R4 ;  /* 0x00000000040672ca */ /* 0x000fe400000e0000 */
[----:B------:R-:W-:-:S09]  /*417c0*/  R2UR UR7, R5 ;  /* 0x00000000050772ca */ /* 0x000fd200000e0000 */
[----:B--2---:R2:W-:Y:S04]  /*417d0*/  ST.E desc[UR4][R2.64+0x14], R11 ;  /* 0x0000140b02007985 */ /* 0x0045e8000c101904 */
[----:B---3--:R-:W3:Y:S01]  /*417e0*/  LD.E R13, desc[UR6][R2.64+0x18] ;  /* 0x00001806020d7980 */ /* 0x008ee2000c101900 */
        /* <DEDUP_REMOVED lines=719> */
[----:B---3--:R-:W2:Y:S01]  /*444e0*/  LD.E R13, desc[UR6][R2.64+0x1f8] ;  /* 0x0001f806020d7980 */ /* 0x008ea2000c101900 */
[C---:B------:R-:W-:Y:S02]  /*444f0*/  R2UR UR4, R4.reuse ;  /* 0x00000000040472ca */ /* 0x040fe400000e0000 */
[C---:B------:R-:W-:Y:S02]  /*44500*/  R2UR UR5, R5.reuse ;  /* 0x00000000050572ca */ /* 0x040fe400000e0000 */
[----:B------:R-:W-:Y:S02]  /*44510*/  R2UR UR6, R4 ;  /* 0x00000000040672ca */ /* 0x000fe400000e0000 */
[----:B------:R-:W-:-:S02]  /*44520*/  R2UR UR7, R5 ;  /* 0x00000000050772ca */ /* 0x000fc400000e0000 */
[----:B------:R-:W-:-:S07]  /*44530*/  LOP3.LUT P6, RZ, R207, 0x7f, RZ, 0xc0, !PT ;  /* 0x0000007fcfff7812 */ /* 0x000fce00078cc0ff */
[----:B--2---:R1:W-:Y:S04]  /*44540*/  ST.E desc[UR4][R2.64+0x1f8], R13 ;  /* 0x0001f80d02007985 */ /* 0x0043e8000c101904 */
[----:B0-----:R-:W2:Y:S01]  /*44550*/  LD.E R9, desc[UR6][R2.64+0x1fc] ;  /* 0x0001fc0602097980 */ /* 0x001ea2000c101900 */
[----:B------:R-:W-:Y:S02]  /*44560*/  R2UR UR4, R4 ;  /* 0x00000000040472ca */ /* 0x000fe400000e0000 */
[----:B------:R-:W-:-:S13]  /*44570*/  R2UR UR5, R5 ;  /* 0x00000000050572ca */ /* 0x000fda00000e0000 */
[----:B--2---:R1:W-:Y:S01]  /*44580*/  ST.E desc[UR4][R2.64+0x1fc], R9 ;  /* 0x0001fc0902007985 */ /* 0x0043e2000c101904 */
[----:B------:R-:W-:Y:S05]  /*44590*/  @P6 BRA `(.L_x_11411) ;  /* 0x0000000000306947 */ /* 0x000fea0003800000 */
[----:B-1----:R-:W2:Y:S04]  /*445a0*/  LDL.64 R2, [R0+0x40] ;  /* 0x0000400000027983 */ /* 0x002ea80000100a00 */
[----:B------:R-:W3:Y:S01]  /*445b0*/  LDL.64 R6, [R0] ;  /* 0x0000000000067983 */ /* 0x000ee20000100a00 */
[C---:B------:R-:W-:Y:S02]  /*445c0*/  R2UR UR4, R4.reuse ;  /* 0x00000000040472ca */ /* 0x040fe400000e0000 */
[C---:B------:R-:W-:Y:S02]  /*445d0*/  R2UR UR5, R5.reuse ;  /* 0x00000000050572ca */ /* 0x040fe400000e0000 */
[----:B------:R-:W-:Y:S02]  /*445e0*/  R2UR UR6, R4 ;  /* 0x00000000040672ca */ /* 0x000fe400000e0000 */
[----:B------:R-:W-:-:S09]  /*445f0*/  R2UR UR7, R5 ;  /* 0x00000000050772ca */ /* 0x000fd200000e0000 */
[----:B--2---:R-:W2:Y:S04]  /*44600*/  LD.E.64 R2, desc[UR4][R2.64+0x30] ;  /* 0x0000300402027980 */ /* 0x004ea8000c101b00 */
[----:B---3--:R-:W3:Y:S01]  /*44610*/  LD.E R6, desc[UR6][R6.64] ;  /* 0x0000000606067980 */ /* 0x008ee2000c101900 */
[----:B--2---:R-:W-:-:S05]  /*44620*/  MOV R5, R2 ;  /* 0x0000000200057202 */ /* 0x004fca0000000f00 */
[----:B---3--:R-:W-:-:S05]  /*44630*/  IMAD R4, R6, 0x8, R5 ;  /* 0x0000000806047824 */ /* 0x008fca00078e0205 */
[----:B------:R-:W-:-:S04]  /*44640*/  PRMT R4, RZ, 0x654, R4 ;  /* 0x00000654ff047816 */ /* 0x000fc80000000004 */
[----:B------:R0:W-:Y:S03]  /*44650*/  SYNCS.ARRIVE.TRANS64.RED.A1T0 RZ, [R4+URZ], RZ ;  /* 0x000000ff04ff79a7 */ /* 0x0001e6000810043f */
.L_x_11411:
[----:B-1----:R-:W-:Y:S02]  /*44660*/  IMAD.MOV.U32 R2, RZ, RZ, R215 ;  /* 0x000000ffff027224 */ /* 0x002fe400078e00d7 */
[----:B------:R-:W-:-:S04]  /*44670*/  IMAD.MOV.U32 R3, RZ, RZ, 0x0 ;  /* 0x00000000ff037424 */ /* 0x000fc800078e00ff */
[----:B0-----:R-:W-:Y:S05]  /*44680*/  RET.REL.NODEC R2 `(_ZN7cutlass13device_kernelIN5flash11enable_sm90INS1_16FlashAttnFwdSm90INS1_25CollectiveMainloopFwdSm90ILi2EN4cute5tupleIJNS5_1CILi1EEES8_S8_EEENS6_IJNS7_ILi128EEENS7_ILi96EEENS7_ILi64EEEEEELi256ENS_6half_tEfNS_4arch4Sm90ELb0ELb1ELb0ELb0ELb0ELb0ELb1ELb1ELb0ELb1ELb0ELb0EEENS1_21CollectiveEpilogueFwdINS6_IJSA_NS7_ILi256EEESB_EEES9_SE_SG_Li256ELb0ELb1ELb0ELb0EEENS1_30DynamicPersistentTileSchedulerILi256ELi128ELb0ELb1ELb1EEEEEEEEEvNT_6ParamsE) ;  /* 0xfffffbb8025c7950 */ /* 0x001fea0003c3ffff */
.L_x_11389:
[----:B0-----:R0:W1:Y:S02]  /*44690*/  SYNCS.PHASECHK.TRANS64.TRYWAIT P1, [R2+URZ], R3 ;  /* 0x00000003020075a7 */ /* 0x001064000802017f */
[----:B-1----:R-:W-:Y:S05]  /*446a0*/  @!P1 NANOSLEEP.SYNCS 0x989680 ;  /* 0x009896800000995d */ /* 0x002fea0003900000 */
[----:B------:R-:W1:Y:S02]  /*446b0*/  @!P1 SYNCS.PHASECHK.TRANS64 P1, [R2+URZ], R3 ;  /* 0x00000003020095a7 */ /* 0x000e64000802007f */
[----:B-1----:R-:W-:Y:S05]  /*446c0*/  @!P1 BRA `(.L_x_11389) ;  /* 0xfffffffc00f09947 */ /* 0x002fea000383ffff */
[----:B------:R-:W-:Y:S05]  /*446d0*/  BRA `(.L_x_11388) ;  /* 0xfffffe4c008c7947 */ /* 0x000fea000383ffff */
.L_x_11396:
[----:B0-----:R0:W1:Y:S02]  /*446e0*/  SYNCS.PHASECHK.TRANS64.TRYWAIT P1, [R8+URZ], R9 ;  /* 0x00000009080075a7 */ /* 0x001064000802017f */
[----:B-1----:R-:W-:Y:S05]  /*446f0*/  @!P1 NANOSLEEP.SYNCS 0x989680 ;  /* 0x009896800000995d */ /* 0x002fea0003900000 */
[----:B------:R-:W1:Y:S02]  /*44700*/  @!P1 SYNCS.PHASECHK.TRANS64 P1, [R8+URZ], R9 ;  /* 0x00000009080095a7 */ /* 0x000e64000802007f */
[----:B-1----:R-:W-:Y:S05]  /*44710*/  @!P1 BRA `(.L_x_11396) ;  /* 0xfffffffc00f09947 */ /* 0x002fea000383ffff */
[----:B------:R-:W-:Y:S05]  /*44720*/  BRA `(.L_x_11395) ;  /* 0xfffffe5400607947 */ /* 0x000fea000383ffff */
.L_x_11412:
        /* <DEDUP_REMOVED lines=13> */
.L_x_15141:


//--------------------- .text._ZN7cutlass13device_kernelIN5flash11enable_sm90INS1_16FlashAttnFwdSm90INS1_25CollectiveMainloopFwdSm90ILi2EN4cute5tupleIJNS5_1CILi1EEES8_S8_EEENS6_IJNS7_ILi128EEENS7_ILi96EEENS7_ILi64EEEEEELi256ENS_6half_tEfNS_4arch4Sm90ELb0ELb1ELb0ELb1ELb0ELb0ELb0ELb1ELb0ELb1ELb0ELb0EEENS1_21CollectiveEpilogueFwdINS6_IJSA_NS7_ILi256EEESB_EEES9_SE_SG_Li256ELb1ELb1ELb0ELb0EEENS1_36VarlenDynamicPersistentTileSchedulerILi128ELi96ELi256ELi128ELb0ELb1ELb1ELb1ELb0ELb1EEEEEEEEEvNT_6ParamsE --------------------------
	.section	.text._ZN7cutlass13device_kernelIN5flash11enable_sm90INS1_16FlashAttnFwdSm90INS1_25CollectiveMainloopFwdSm90ILi2EN4cute5tupleIJNS5_1CILi1EEES8_S8_EEENS6_IJNS7_ILi128EEENS7_ILi96EEENS7_ILi64EEEEEELi256ENS_6half_tEfNS_4arch4Sm90ELb0ELb1ELb0ELb1ELb0ELb0ELb0ELb1ELb0ELb1ELb0ELb0EEENS1_21CollectiveEpilogueFwdINS6_IJSA_NS7_ILi256EEESB_EEES9_SE_SG_Li256ELb1ELb1ELb0ELb0EEENS1_36VarlenDynamicPersistentTileSchedulerILi128ELi96ELi256ELi128ELb0ELb1ELb1ELb1ELb0ELb1EEEEEEEEEvNT_6ParamsE,"ax",@progbits
	.align	128
.text._ZN7cutlass13device_kernelIN5flash11enable_sm90INS1_16FlashAttnFwdSm90INS1_25CollectiveMainloopFwdSm90ILi2EN4cute5tupleIJNS5_1CILi1EEES8_S8_EEENS6_IJNS7_ILi128EEENS7_ILi96EEENS7_ILi64EEEEEELi256ENS_6half_tEfNS_4arch4Sm90ELb0ELb1ELb0ELb1ELb0ELb0ELb0ELb1ELb0ELb1ELb0ELb0EEENS1_21CollectiveEpilogueFwdINS6_IJSA_NS7_ILi256EEESB_EEES9_SE_SG_Li256ELb1ELb1ELb0ELb0EEENS1_36VarlenDynamicPersistentTileSchedulerILi128ELi96ELi256ELi128ELb0ELb1ELb1ELb1ELb0ELb1EEEEEEEEEvNT_6ParamsE:
        .type           _ZN7cutlass13device_kernelIN5flash11enable_sm90INS1_16FlashAttnFwdSm90INS1_25CollectiveMainloopFwdSm90ILi2EN4cute5tupleIJNS5_1CILi1EEES8_S8_EEENS6_IJNS7_ILi128EEENS7_ILi96EEENS7_ILi64EEEEEELi256ENS_6half_tEfNS_4arch4Sm90ELb0ELb1ELb0ELb1ELb0ELb0ELb0ELb1ELb0ELb1ELb0ELb0EEENS1_21CollectiveEpilogueFwdINS6_IJSA_NS7_ILi256EEESB_EEES9_SE_SG_Li256ELb1ELb1ELb0ELb0EEENS1_36VarlenDynamicPersistentTileSchedulerILi128ELi96ELi256ELi128ELb0ELb1ELb1ELb1ELb0ELb1EEEEEEEEEvNT_6ParamsE,@function
        .size           _ZN7cutlass13device_kernelIN5flash11enable_sm90INS1_16FlashAttnFwdSm90INS1_25CollectiveMainloopFwdSm90ILi2EN4cute5tupleIJNS5_1CILi1EEES8_S8_EEENS6_IJNS7_ILi128EEENS7_ILi96EEENS7_ILi64EEEEEELi256ENS_6half_tEfNS_4arch4Sm90ELb0ELb1ELb0ELb1ELb0ELb0ELb0ELb1ELb0ELb1ELb0ELb0EEENS1_21CollectiveEpilogueFwdINS6_IJSA_NS7_ILi256EEESB_EEES9_SE_SG_Li256ELb1ELb1ELb0ELb0EEENS1_36VarlenDynamicPersistentTileSchedulerILi128ELi96ELi256ELi128ELb0ELb1ELb1ELb1ELb0ELb1EEEEEEEEEvNT_6ParamsE,(.L_x_15143 - _ZN7cutlass13device_kernelIN5flash11enable_sm90INS1_16FlashAttnFwdSm90INS1_25CollectiveMainloopFwdSm90ILi2EN4cute5tupleIJNS5_1CILi1EEES8_S8_EEENS6_IJNS7_ILi128EEENS7_ILi96EEENS7_ILi64EEEEEELi256ENS_6half_tEfNS_4arch4Sm90ELb0ELb1ELb0ELb1ELb0ELb0ELb0ELb1ELb0ELb1ELb0ELb0EEENS1_21CollectiveEpilogueFwdINS6_IJSA_NS7_ILi256EEESB_EEES9_SE_SG_Li256ELb1ELb1ELb0ELb0EEENS1_36VarlenDynamicPersistentTileSchedulerILi128ELi96ELi256ELi128ELb0ELb1ELb1ELb1ELb0ELb1EEEEEEEEEvNT_6ParamsE)
        .other          _ZN7cutlass13device_kernelIN5flash11enable_sm90INS1_16FlashAttnFwdSm90INS1_25CollectiveMainloopFwdSm90ILi2EN4cute5tupleIJNS5_1CILi1EEES8_S8_EEENS6_IJNS7_ILi128EEENS7_ILi96EEENS7_ILi64EEEEEELi256ENS_6half_tEfNS_4arch4Sm90ELb0ELb1ELb0ELb1ELb0ELb0ELb0ELb1ELb0ELb1ELb0ELb0EEENS1_21CollectiveEpilogueFwdINS6_IJSA_NS7_ILi256EEESB_EEES9_SE_SG_Li256ELb1ELb1ELb0ELb0EEENS1_36VarlenDynamicPersistentTileSchedulerILi128ELi96ELi256ELi128ELb0ELb1ELb1ELb1ELb0ELb1EEEEEEEEEvNT_6ParamsE,@"STO_CUDA_ENTRY STV_DEFAULT"
_ZN7cutlass13device_kernelIN5flash11enable_sm90INS1_16FlashAttnFwdSm90INS1_25CollectiveMainloopFwdSm90ILi2EN4cute5tupleIJNS5_1CILi1EEES8_S8_EEENS6_IJNS7_ILi128EEENS7_ILi96EEENS7_ILi64EEEEEELi256ENS_6half_tEfNS_4arch4Sm90ELb0ELb1ELb0ELb1ELb0ELb0ELb0ELb1ELb0ELb1ELb0ELb0EEENS1_21CollectiveEpilogueFwdINS6_IJSA_NS7_ILi256EEESB_EEES9_SE_SG_Li256ELb1ELb1ELb0ELb0EEENS1_36VarlenDynamicPersistentTileSchedulerILi128ELi96ELi256ELi128ELb0ELb1ELb1ELb1ELb0ELb1EEEEEEEEEvNT_6ParamsE:
        /* <DEDUP_REMOVED lines=18> */
.L_x_11414:
[----:B------:R-:W-:Y:S05]  /*0120*/  BSYNC B0 ;  /* 0x0000000000007941 */ /* 0x000fea0003800000 */
.L_x_11413:
        /* <DEDUP_REMOVED lines=41> */
.L_x_11415:
        /* <DEDUP_REMOVED lines=22> */
.L_x_11416:
        /* <DEDUP_REMOVED lines=18> */
.L_x_11417:
        /* <DEDUP_REMOVED lines=22> */
.L_x_11418:
        /* <DEDUP_REMOVED lines=22> */
.L_x_11419:
[----:B------:R-:W-:Y:S01]  /*0900*/  PLOP3.LUT P0, PT, PT, PT, UP0, 0x80, 0x0 ;  /* 0x000000000000781c */ /* 0x000fe20003f0f008 */
[----:B------:R-:W-:Y:S01]  /*0910*/  UMOV UR36, 0x1 ;  /* 0x0000000100247882 */ /* 0x000fe20000000000 */
[----:B------:R-:W-:Y:S01]  /*0920*/  NOP ;  /* 0x0000000000007918 */ /* 0x000fe20000000000 */
[----:B------:R-:W-:Y:S01]  /*0930*/  USEL UR36, UR36, 0x2, !UP0 ;  /* 0x0000000224247887 */ /* 0x000fe2000c000000 */
[----:B------:R-:W-:Y:S01]  /*0940*/  ULDC.64 UR40, c[0x0][0x208] ;  /* 0x0000820000287ab9 */ /* 0x000fe20000000a00 */
[----:B012-4-:R-:W-:Y:S08]  /*0950*/  BAR.SYNC.DEFER_BLOCKING 0x0 ;  /* 0x0000000000007b1d */ /* 0x017ff00000010000 */
[----:B------:R-:W-:Y:S05]  /*0960*/  @!P0 BRA `(.L_x_11420) ;  /* 0x000000f400648947 */ /* 0x000fea0003800000 */
.L_x_11421:
        /* <DEDUP_REMOVED lines=23> */
[----:B------:R-:W-:Y:S01]  /*0ae0*/  R2UR UR6, R11 ;  /* 0x000000000b0672ca */ /* 0x000fe200000e0000 */
        /* <DEDUP_REMOVED lines=55> */
.L_x_11521:
[----:B------:R-:W-:Y:S01]  /*0e60*/  ULDC.64 UR8, c[0x0][0xa28] ;  /* 0x00028a0000087ab9 */ /* 0x000fe20000000a00 */
[----:B------:R-:W-:Y:S01]  /*0e70*/  IMAD.MOV.U32 R0, RZ, RZ, RZ ;  /* 0x000000ffff007224 */ /* 0x000fe200078e00ff */
        /* <DEDUP_REMOVED lines=10> */
[----:B01--4-:R-:W-:Y:S02]  /*0f20*/  IMAD.U32 R2, RZ, RZ, UR8 ;  /* 0x00000008ff027e24 */ /* 0x013fe4000f8e00ff */
[----:B------:R-:W-:Y:S01]  /*0f30*/  IMAD.U32 R3, RZ, RZ, UR9 ;  /* 0x00000009ff037e24 */ /* 0x000fe2000f8e00ff */
[----:B------:R-:W-:Y:S01]  /*0f40*/  @UP1 UIMAD.WIDE UR8, UR6, 0x4, UR10 ;  /* 0x00000004060818a5 */ /* 0x000fe2000f8e020a */
[----:B------:R-:W-:Y:S02]  /*0f50*/  ULDC UR4, c[0x0][0x288] ;  /* 0x0000a20000047ab9 */ /* 0x000fe40000000800 */
[----:B---3--:R-:W-:Y:S01]  /*0f60*/  IMAD.U32 R16, RZ, RZ, UR4 ;  /* 0x00000004ff107e24 */ /* 0x008fe2000f8e00ff */
[----:B------:R0:W5:Y:S02]  /*0f70*/  @P0 LDG.E R0, desc[UR40][R2.64] ;  /* 0x0000002802000981 */ /* 0x000164000c1e1900 */
[----:B--2---:R-:W-:Y:S01]  /*0f80*/  IMAD.U32 R4, RZ, RZ, UR8 ;  /* 0x00000008ff047e24 */ /* 0x004fe2000f8e00ff */
[----:B------:R-:W-:Y:S01]  /*0f90*/  ULDC UR4, c[0x0][0x424] ;  /* 0x0001090000047ab9 */ /* 0x000fe20000000800 */
[----:B------:R-:W-:Y:S01]  /*0fa0*/  IMAD.U32 R5, RZ, RZ, UR9 ;  /* 0x00000009ff057e24 */ /* 0x000fe2000f8e00ff */
[----:B------:R-:W-:-:S04]  /*0fb0*/  ULDC.64 UR8, c[0x0][0x418] ;  /* 0x0001060000087ab9 */ /* 0x000fc80000000a00 */
[----:B------:R0:W5:Y:S01]  /*0fc0*/  @P2 LDG.E R16, desc[UR40][R4.64] ;  /* 0x0000002804102981 */ /* 0x000162000c1e1900 */
[----:B------:R-:W-:Y:S01]  /*0fd0*/  UISETP.NE.U32.AND UP0, UPT, UR8, URZ, UPT ;  /* 0x0000003f0800728c */ /* 0x000fe2000bf05070 */
[----:B------:R-:W-:-:S03]  /*0fe0*/  UMOV UR45, UR7 ;  /* 0x00000007002d7c82 */ /* 0x000fc60008000000 */
[----:B------:R-:W-:-:S03]  /*0ff0*/  UISETP.NE.AND.EX UP0, UPT, UR9, URZ, UPT, UP0 ;  /* 0x0000003f0900728c */ /* 0x000fc6000bf05300 */
        /* <DEDUP_REMOVED lines=18> */
.L_x_11422:
[----:B------:R-:W-:Y:S01]  /*1120*/  IMAD.U32 R17, RZ, RZ, UR4 ;  /* 0x00000004ff117e24 */ /* 0x000fe2000f8e00ff */
[----:B------:R-:W-:Y:S01]  /*1130*/  UMOV UR44, UR6 ;  /* 0x00000006002c7c82 */ /* 0x000fe20008000000 */
[----:B------:R-:W-:Y:S05]  /*1140*/  @!P1 BRA `(.L_x_11423) ;  /* 0x0000000000189947 */ /* 0x000fea0003800000 */
[----:B------:R-:W-:Y:S02]  /*1150*/  ULDC.64 UR8, c[0x0][0xa20] ;  /* 0x0002880000087ab9 */ /* 0x000fe40000000a00 */
[----:B------:R-:W-:-:S06]  /*1160*/  UIMAD.WIDE UR6, UR6, 0x4, UR8 ;  /* 0x00000004060678a5 */ /* 0x000fcc000f8e0208 */
[----:B------:R-:W-:Y:S02]  /*1170*/  IMAD.U32 R2, RZ, RZ, UR6 ;  /* 0x00000006ff027e24 */ /* 0x000fe4000f8e00ff */
[----:B------:R-:W-:-:S05]  /*1180*/  IMAD.U32 R3, RZ, RZ, UR7 ;  /* 0x00000007ff037e24 */ /* 0x000fca000f8e00ff */
[----:B------:R0:W5:Y:S01]  /*1190*/  LDG.E R17, desc[UR40][R2.64] ;  /* 0x0000002802117981 */ /* 0x000162000c1e1900 */
[----:B------:R-:W-:Y:S05]  /*11a0*/  BRA `(.L_x_11424) ;  /* 0x00000000002c7947 */ /* 0x000fea0003800000 */
.L_x_11423:
        /* <DEDUP_REMOVED lines=11> */
.L_x_11424:
[----:B0-----:R-:W0:Y:S01]  /*1260*/  LDC R2, c[0x0][0x448] ;  /* 0x00011200ff027b82 */ /* 0x001e220000000800 */
[----:B------:R-:W-:Y:S01]  /*1270*/  USHF.L.U32 UR43, UR5, 0x7, URZ ;  /* 0x00000007052b7899 */ /* 0x000fe2000800063f */
[----:B-----5:R-:W-:-:S03]  /*1280*/  IMAD.IADD R17, R17, 0x1, -R0 ;  /* 0x0000000111117824 */ /* 0x020fc600078e0a00 */
[----:B------:R-:W-:Y:S02]  /*1290*/  UIADD3 UR4, UR43, 0x7f, URZ ;  /* 0x0000007f2b047890 */ /* 0x000fe4000fffe03f */
[----:B------:R-:W-:Y:S01]  /*12a0*/  IADD3 R3, R17, 0x1, -R16 ;  /* 0x0000000111037810 */ /* 0x000fe20007ffe810 */
[----:B------:R-:W1:Y:S03]  /*12b0*/  LDC.64 R6, c[0x0][0x9e0] ;  /* 0x00027800ff067b82 */ /* 0x000e660000000a00 */
[----:B------:R-:W-:Y:S01]  /*12c0*/  IMAD.U32 R0, RZ, RZ, UR4 ;  /* 0x00000004ff007e24 */ /* 0x000fe2000f8e00ff */
[----:B0-----:R-:W-:Y:S02]  /*12d0*/  ISETP.NE.AND P1, PT, R2, 0x1, PT ;  /* 0x000000010200780c */ /* 0x001fe40003f25270 */
        /* <DEDUP_REMOVED lines=18> */
.L_x_11426:
[----:B------:R-:W-:-:S13]  /*1400*/  ISETP.NE.AND P0, PT, R7, 0x1, PT ;  /* 0x000000010700780c */ /* 0x000fda0003f05270 */
[----:B------:R-:W0:Y:S02]  /*1410*/  @P0 LDC.64 R4, c[0x0][0x9e8] ;  /* 0x00027a00ff040b82 */ /* 0x000e240000000a00 */
[----:B0-----:R-:W-:-:S05]  /*1420*/  @P0 IMAD.HI.U32 R4, R2, R4, RZ ;  /* 0x0000000402040227 */ /* 0x001fca00078e00ff */
[----:B------:R-:W-:-:S07]  /*1430*/  @P0 SHF.R.U32.HI R2, RZ, R5, R4 ;  /* 0x00000005ff020219 */ /* 0x000fce0000011604 */
.L_x_11427:
[----:B------:R-:W-:-:S05]  /*1440*/  IMAD R3, R2, R7, R7 ;  /* 0x0000000702037224 */ /* 0x000fca00078e0207 */
[----:B------:R-:W-:-:S07]  /*1450*/  VIMNMX R0, R0, R3, PT ;  /* 0x0000000300007248 */ /* 0x000fce0003fe0100 */
.L_x_11425:
[----:B------:R-:W0:Y:S01]  /*1460*/  @P1 LDC R4, c[0x0][0x44c] ;  /* 0x00011300ff041b82 */ /* 0x000e220000000800 */
[----:B------:R-:W-:Y:S01]  /*1470*/  IMAD.U32 R3, RZ, RZ, UR43 ;  /* 0x0000002bff037e24 */ /* 0x000fe2000f8e00ff */
[----:B------:R-:W-:Y:S01]  /*1480*/  ULDC UR4, c[0x0][0x9dc] ;  /* 0x0002770000047ab9 */ /* 0x000fe20000000800 */
[----:B------:R-:W-:Y:S02]  /*1490*/  VIADD R2, R0, 0x5f ;  /* 0x0000005f00027836 */ /* 0x000fe40000000000 */
[----:B------:R-:W-:Y:S02]  /*14a0*/  VIADD R0, R17, 0x5f ;  /* 0x0000005f11007836 */ /* 0x000fe40000000000 */
[----:B------:R-:W-:Y:S01]  /*14b0*/  IMAD.HI R2, R2, 0x2aaaaaab, RZ ;  /* 0x2aaaaaab02027827 */ /* 0x000fe200078e02ff */
[----:B------:R-:W1:Y:S03]  /*14c0*/  @P1 LDC R5, c[0x0][0x450] ;  /* 0x00011400ff051b82 */ /* 0x000e660000000800 */
[----:B------:R-:W-:-:S04]  /*14d0*/  IMAD.HI R0, R0, 0x2aaaaaab, RZ ;  /* 0x2aaaaaab00007827 */ /* 0x000fc800078e02ff */
[----:B0-----:R-:W-:-:S05]  /*14e0*/  @P1 IMAD.HI.U32 R4, R4, UR43, RZ ;  /* 0x0000002b04041c27 */ /* 0x001fca000f8e00ff */
[----:B-1----:R-:W-:Y:S02]  /*14f0*/  @P1 SHF.R.U32.HI R3, RZ, R5, R4 ;  /* 0x00000005ff031219 */ /* 0x002fe40000011604 */
[----:B------:R-:W-:Y:S02]  /*1500*/  SHF.R.U32.HI R5, RZ, 0x1f, R2 ;  /* 0x0000001fff057819 */ /* 0x000fe40000011602 */
[----:B------:R-:W-:Y:S02]  /*1510*/  IADD3 R4, R3, R17, -R16 ;  /* 0x0000001103047210 */ /* 0x000fe40007ffe810 */
        /* <DEDUP_REMOVED lines=16> */
.L_x_11429:
[----:B------:R-:W-:-:S13]  /*1620*/  ISETP.NE.AND P0, PT, R7, 0x1, PT ;  /* 0x000000010700780c */ /* 0x000fda0003f05270 */
[----:B------:R-:W0:Y:S02]  /*1630*/  @P0 LDC.64 R2, c[0x0][0x9e8] ;  /* 0x00027a00ff020b82 */ /* 0x000e240000000a00 */
[----:B0-----:R-:W-:-:S05]  /*1640*/  @P0 IMAD.HI.U32 R0, R4, R2, RZ ;  /* 0x0000000204000227 */ /* 0x001fca00078e00ff */
[----:B------:R-:W-:-:S07]  /*1650*/  @P0 SHF.R.U32.HI R4, RZ, R3, R0 ;  /* 0x00000003ff040219 */ /* 0x000fce0000011600 */
.L_x_11430:
[----:B------:R-:W-:-:S05]  /*1660*/  IMAD R4, R4, R7, RZ ;  /* 0x0000000704047224 */ /* 0x000fca00078e02ff */
[----:B------:R-:W-:-:S13]  /*1670*/  R2UR UR5, R4 ;  /* 0x00000000040572ca */ /* 0x000fda00000e0000 */
[----:B------:R-:W-:-:S04]  /*1680*/  UISETP.LT.AND UP0, UPT, UR4, UR5, UPT ;  /* 0x000000050400728c */ /* 0x000fc8000bf01270 */
[----:B------:R-:W-:-:S12]  /*1690*/  USEL UR4, UR4, UR5, !UP0 ;  /* 0x0000000504047287 */ /* 0x000fd8000c000000 */
.L_x_11428:
[----:B------:R-:W-:Y:S01]  /*16a0*/  UIMAD.WIDE UR4, UR4, 0x2aaaaaab, URZ ;  /* 0x2aaaaaab040478a5 */ /* 0x000fe2000f8e023f */
[----:B------:R-:W-:Y:S01]  /*16b0*/  PLOP3.LUT P0, PT, PT, PT, PT, 0x80, 0x0 ;  /* 0x000000000000781c */ /* 0x000fe20003f0f070 */
[----:B------:R-:W-:Y:S01]  /*16c0*/  IMAD.MOV.U32 R3, RZ, RZ, RZ ;  /* 0x000000ffff037224 */ /* 0x000fe200078e00ff */
[----:B------:R-:W-:Y:S01]  /*16d0*/  CS2R R8, SRZ ;  /* 0x0000000000087805 */ /* 0x000fe2000001ff00 */
[----:B------:R-:W-:Y:S01]  /*16e0*/  USHF.R.U32.HI UR4, URZ, 0x1f, UR5 ;  /* 0x0000001f3f047899 */ /* 0x000fe20008011605 */
[----:B------:R-:W-:Y:S01]  /*16f0*/  IMAD.MOV.U32 R0, RZ, RZ, RZ ;  /* 0x000000ffff007224 */ /* 0x000fe200078e00ff */
[----:B------:R-:W-:Y:S01]  /*1700*/  CS2R R148, SRZ ;  /* 0x0000000000947805 */ /* 0x000fe2000001ff00 */
[----:B------:R-:W-:Y:S01]  /*1710*/  IMAD.MOV.U32 R150, RZ, RZ, RZ ;  /* 0x000000ffff967224 */ /* 0x000fe200078e00ff */
[----:B------:R-:W-:Y:S01]  /*1720*/  ULEA.HI.SX32 UR4, UR5, UR4, 0x1c ;  /* 0x0000000405047291 */ /* 0x000fe2000f8fe23f */
[----:B------:R-:W-:Y:S02]  /*1730*/  CS2R R146, SRZ ;  /* 0x0000000000927805 */ /* 0x000fe4000001ff00 */
        /* <DEDUP_REMOVED lines=96> */
.L_x_11432:
        /* <DEDUP_REMOVED lines=13> */
.L_x_11654:
[----:B------:R-:W-:Y:S01]  /*1e10*/  IMAD.U32 R0, RZ, RZ, UR46 ;  /* 0x0000002eff007e24 */ /* 0x000fe2000f8e00ff */
[----:B------:R-:W-:Y:S05]  /*1e20*/  WARPSYNC.ALL ;  /* 0x0000000000007948 */ /* 0x000fea0003800000 */
[----:B------:R1:W-:Y:S01]  /*1e30*/  BAR.SYNC.DEFER_BLOCKING R9, 0x100 ;  /* 0x000400090000751d */ /* 0x0003e20000010000 */
[----:B------:R-:W-:-:S13]  /*1e40*/  ISETP.NE.AND P0, PT, R0, 0x3, PT ;  /* 0x000000030000780c */ /* 0x000fda0003f05270 */
[----:B-1----:R-:W-:Y:S05]  /*1e50*/  @!P0 BRA `(.L_x_11434) ;  /* 0x0000000000048947 */ /* 0x002fea0003800000 */
[----:B------:R-:W-:Y:S01]  /*1e60*/  BPT.TRAP 0x1 ;  /* 0x000000040000795c */ /* 0x000fe20000300000 */
.L_x_11434:
[----:B------:R-:W-:Y:S02]  /*1e70*/  IMAD.U32 R10, RZ, RZ, UR38 ;  /* 0x00000026ff0a7e24 */ /* 0x000fe4000f8e00ff */
[----:B------:R-:W-:-:S03]  /*1e80*/  IMAD.U32 R5, RZ, RZ, UR37 ;  /* 0x00000025ff057e24 */ /* 0x000fc6000f8e00ff */
[----:B------:R-:W-:Y:S01]  /*1e90*/  SHF.L.U32 R10, R10, 0x1f, RZ ;  /* 0x0000001f0a0a7819 */ /* 0x000fe200000006ff */
[----:B------:R-:W-:-:S04]  /*1ea0*/  IMAD R5, R5, 0x8, R8 ;  /* 0x0000000805057824 */ /* 0x000fc800078e0208 */
[----:B------:R1:W2:Y:S01]  /*1eb0*/  SYNCS.PHASECHK.TRANS64.TRYWAIT P1, [R5+URZ+0x22830], R10 ;  /* 0x0228300a050075a7 */ /* 0x0002a2000802017f */
[----:B------:R-:W-:Y:S05]  /*1ec0*/  @!P0 BRA `(.L_x_11435) ;  /* 0x0000000000048947 */ /* 0x000fea0003800000 */
[----:B------:R-:W-:Y:S01]  /*1ed0*/  BPT.TRAP 0x1 ;  /* 0x000000040000795c */ /* 0x000fe20000300000 */
.L_x_11435:
[----:B--2---:R-:W-:Y:S05]  /*1ee0*/  @P1 BRA `(.L_x_11436) ;  /* 0x0000000000081947 */ /* 0x004fea0003800000 */
[----:B------:R-:W2:Y:S02]  /*1ef0*/  SYNCS.PHASECHK.TRANS64.TRYWAIT P1, [R5+URZ+0x22830], R10 ;  /* 0x0228300a050075a7 */ /* 0x000ea4000802017f */
[----:B--2---:R-:W-:Y:S05]  /*1f00*/  @!P1 BRA `(.L_x_11437) ;  /* 0x00000144005c9947 */ /* 0x004fea0003800000 */
.L_x_11436:
[----:B------:R-:W-:Y:S01]  /*1f10*/  R2UR UR4, R8 ;  /* 0x00000000080472ca */ /* 0x000fe200000e0000 */
[----:B------:R-:W-:Y:S01]  /*1f20*/  ULOP3.LUT UR16, UR47, 0x10000, URZ, 0xfc, !UPT ;  /* 0x000100002f107892 */ /* 0x000fe2000f8efc3f */
[----:B------:R-:W-:Y:S01]  /*1f30*/  WARPGROUP.ARRIVE ;  /* 0x00000000000079c5 */ /* 0x000fe20000000000 */
[----:B------:R-:W-:Y:S01]  /*1f40*/  UMOV UR17, 0x40000040 ;  /* 0x4000004000117882 */ /* 0x000fe20000000000 */
[----:B------:R-:W-:Y:S01]  /*1f50*/  UMOV UR19, 0x40000040 ;  /* 0x4000004000137882 */ /* 0x000fe20000000000 */
[----:B------:R-:W3:Y:S01]  /*1f60*/  LDL.LU R11, [R1] ;  /* 0x00000000010b7983 */ /* 0x000ee20000300800 */
[----:B------:R-:W-:Y:S01]  /*1f70*/  UMOV UR5, 0x40000040 ;  /* 0x4000004000057882 */ /* 0x000fe20000000000 */
[----:B------:R-:W-:Y:S01]  /*1f80*/  UMOV UR7, 0x40000040 ;  /* 0x4000004000077882 */ /* 0x000fe20000000000 */
[----:B------:R-:W-:Y:S01]  /*1f90*/  UIADD3 UR8, UR16, 0x4, URZ ;  /* 0x0000000410087890 */ /* 0x000fe2000fffe03f */
[----:B------:R-:W4:Y:S01]  /*1fa0*/  LDC R7, c[0x0][0x448] ;  /* 0x00011200ff077b82 */ /* 0x000f220000000800 */
[----:B------:R-:W-:Y:S01]  /*1fb0*/  UMOV UR9, 0x40000040 ;  /* 0x4000004000097882 */ /* 0x000fe20000000000 */
[----:B------:R-:W-:Y:S01]  /*1fc0*/  UMOV UR11, 0x40000040 ;  /* 0x40000040000b7882 */ /* 0x000fe20000000000 */
[----:B------:R-:W-:Y:S01]  /*1fd0*/  UIADD3 UR12, UR16, 0x6, URZ ;  /* 0x00000006100c7890 */ /* 0x000fe2000fffe03f */
[----:B------:R-:W5:Y:S01]  /*1fe0*/  S2R R2, SR_TID.X ;  /* 0x0000000000027919 */ /* 0x000f620000002100 */
[----:B------:R-:W-:Y:S01]  /*1ff0*/  UIADD3 UR4, UR4, 0x1c400, URZ ;  /* 0x0001c40004047890 */ /* 0x000fe2000fffe03f */
[----:B------:R-:W-:Y:S01]  /*2000*/  VIADD R0, R22, UR43 ;  /* 0x0000002b16007c36 */ /* 0x000fe20008000000 */
[----:B------:R-:W-:Y:S01]  /*2010*/  UMOV UR13, 0x40000040 ;  /* 0x40000040000d7882 */ /* 0x000fe20000000000 */
[----:B------:R-:W-:Y:S01]  /*2020*/  UMOV UR15, 0x40000040 ;  /* 0x40000040000f7882 */ /* 0x000fe20000000000 */
[----:B------:R-:W-:Y:S01]  /*2030*/  USHF.R.U32.HI UR4, URZ, 0x4, UR4 ;  /* 0x000000043f047899 */ /* 0x000fe20008011604 */
[----:B------:R-:W-:-:S02]  /*2040*/  IMAD.MOV.U32 R6, RZ, RZ, R0 ;  /* 0x000000ffff067224 */ /* 0x000fc400078e0000 */
[----:B------:R-:W-:Y:S01]  /*2050*/  IMAD.MOV.U32 R13, RZ, RZ, -0x60 ;  /* 0xffffffa0ff0d7424 */ /* 0x000fe200078e00ff */
[----:B------:R-:W-:-:S03]  /*2060*/  ULOP3.LUT UR4, UR4, 0x3fff, URZ, 0xc0, !UPT ;  /* 0x00003fff04047892 */ /* 0x000fc6000f8ec03f */
[----:B------:R-:W-:Y:S01]  /*2070*/  IMAD R15, R176, R13, 0x60 ;  /* 0x00000060b00f7424 */ /* 0x000fe200078e020d */
[----:B------:R-:W-:Y:S02]  /*2080*/  ULOP3.LUT UR20, UR4, 0x10000, URZ, 0xfc, !UPT ;  /* 0x0001000004147892 */ /* 0x000fe4000f8efc3f */
[----:B------:R-:W-:Y:S01]  /*2090*/  UIADD3 UR4, UR16, 0x2, URZ ;  /* 0x0000000210047890 */ /* 0x000fe2000fffe03f */
[----:B------:R-:W-:Y:S01]  /*20a0*/  IMAD R14, R18, -0x2, R15 ;  /* 0xfffffffe120e7824 */ /* 0x000fe200078e020f */
[----:B------:R-:W-:Y:S01]  /*20b0*/  UIMAD UR18, UR37, 0x300, UR20 ;  /* 0x00000300251278a4 */ /* 0x000fe2000f8e0214 */
[----:B----4-:R-:W-:-:S03]  /*20c0*/  ISETP.NE.AND P2, PT, R7, 0x1, PT ;  /* 0x000000010700780c */ /* 0x010fc60003f45270 */
[----:B------:R-:W-:Y:S02]  /*20d0*/  UIADD3 UR6, UR18, 0x2, URZ ;  /* 0x0000000212067890 */ /* 0x000fe4000fffe03f */
[----:B------:R-:W-:Y:S02]  /*20e0*/  UIADD3 UR10, UR18, 0x4, URZ ;  /* 0x00000004120a7890 */ /* 0x000fe4000fffe03f */
[----:B------:R-:W-:Y:S02]  /*20f0*/  UIADD3 UR14, UR18, 0x6, URZ ;  /* 0x00000006120e7890 */ /* 0x000fe4000fffe03f */
[----:B------:R-:W-:Y:S01]  /*2100*/  HGMMA.64x96x16.F32 R24, gdesc[UR16], RZ, !UPT, gsb0 ;  /* 0x01600000101879f0 */ /* 0x000fe2000c0008ff */
[----:B-----5:R-:W-:-:S03]  /*2110*/  LOP3.LUT P1, RZ, R2, 0x7f, RZ, 0xc0, !PT ;  /* 0x0000007f02ff7812 */ /* 0x020fc6000782c0ff */
[----:B0-----:R-:W0:Y:S08]  /*2120*/  @P2 LDC R3, c[0x0][0x44c] ;  /* 0x00011300ff032b82 */ /* 0x001e300000000800 */
[----:B------:R-:W4:Y:S01]  /*2130*/  @P2 LDC R4, c[0x0][0x450] ;  /* 0x00011400ff042b82 */ /* 0x000f220000000800 */
[----:B0-----:R-:W-:-:S04]  /*2140*/  @P2 IMAD.HI.U32 R3, R0, R3, RZ ;  /* 0x0000000300032227 */ /* 0x001fc800078e00ff */
[----:B------:R-:W-:Y:S01]  /*2150*/  @!P1 VIADD R0, R5, 0x22840 ;  /* 0x0002284005009836 */ /* 0x000fe20000000000 */
[----:B----4-:R-:W-:-:S04]  /*2160*/  @P2 SHF.R.U32.HI R6, RZ, R4, R3 ;  /* 0x00000004ff062219 */ /* 0x010fc80000011603 */
[----:B------:R-:W-:Y:S01]  /*2170*/  @!P1 PRMT R0, RZ, 0x654, R0 ;  /* 0x00000654ff009816 */ /* 0x000fe20000000000 */
[----:B------:R-:W0:Y:S01]  /*2180*/  SHFL.IDX PT, R20, R6, RZ, 0x1c1f ;  /* 0x001c1fff06147589 */ /* 0x000e2200000e0000 */
[----:B------:R-:W-:Y:S02]  /*2190*/  WARPGROUP.DEPBAR.LE gsb0, 0x0 ;  /* 0x00008000000079c5 */ /* 0x000fe40000010000 */
[----:B------:R-:W-:-:S06]  /*21a0*/  WARPGROUP.ARRIVE ;  /* 0x00000000000079c5 */ /* 0x000fcc0000000000 */
[----:B------:R-:W-:Y:S01]  /*21b0*/  HGMMA.64x96x16.F32 R24, gdesc[UR4], R24, gsb0 ;  /* 0x01600000041879f0 */ /* 0x000fe20008000818 */
[----:B------:R-:W-:Y:S02]  /*21c0*/  ULDC UR7, c[0x0][0x9dc] ;  /* 0x0002770000077ab9 */ /* 0x000fe40000000800 */
[----:B------:R-:W-:Y:S01]  /*21d0*/  ULOP3.LUT UR6, URZ, UR7, URZ, 0x33, !UPT ;  /* 0x000000073f067292 */ /* 0x000fe2000f8e333f */
[----:B------:R-:W-:Y:S02]  /*21e0*/  WARPGROUP.DEPBAR.LE gsb0, 0x0 ;  /* 0x00008000000079c5 */ /* 0x000fe40000010000 */
[----:B------:R-:W-:-:S06]  /*21f0*/  WARPGROUP.ARRIVE ;  /* 0x00000000000079c5 */ /* 0x000fcc0000000000 */
[----:B------:R-:W-:Y:S01]  /*2200*/  HGMMA.64x96x16.F32 R24, gdesc[UR8], R24, gsb0 ;  /* 0x01600000081879f0 */ /* 0x000fe20008000818 */
[----:B---3--:R-:W-:-:S04]  /*2210*/  LOP3.LUT R11, R11, 0xffefffff, RZ, 0xc0, !PT ;  /* 0xffefffff0b0b7812 */ /* 0x008fc800078ec0ff */
[----:B------:R-:W-:-:S04]  /*2220*/  @P2 LOP3.LUT R11, R11, 0x100000, RZ, 0xfc, !PT ;  /* 0x001000000b0b2812 */ /* 0x000fc800078efcff */
[----:B------:R-:W-:-:S04]  /*2230*/  LOP3.LUT R11, R11, 0xfff7ffff, RZ, 0xc0, !PT ;  /* 0xfff7ffff0b0b7812 */ /* 0x000fc800078ec0ff */
[----:B------:R-:W-:-:S05]  /*2240*/  @P1 LOP3.LUT R11, R11, 0x80000, RZ, 0xfc, !PT ;  /* 0x000800000b0b1812 */ /* 0x000fca00078efcff */
[----:B------:R3:W-:Y:S02]  /*2250*/  STL [R1], R11 ;  /* 0x0000000b01007387 */ /* 0x0007e40000100800 */
[----:B---3--:R-:W-:Y:S01]  /*2260*/  SHF.R.U32.HI R11, RZ, 0x7, R2 ;  /* 0x00000007ff0b7819 */ /* 0x008fe20000011602 */
[----:B------:R-:W-:-:S03]  /*2270*/  IMAD R2, R176, -0x60, R17 ;  /* 0xffffffa0b0027824 */ /* 0x000fc600078e0211 */
[----:B------:R-:W-:Y:S01]  /*2280*/  IADD3 R4, -R11, 0xb, RZ ;  /* 0x0000000b0b047810 */ /* 0x000fe20007ffe1ff */
[----:B------:R-:W-:-:S04]  /*2290*/  VIADD R3, R2, 0x61 ;  /* 0x0000006102037836 */ /* 0x000fc80000000000 */
[----:B------:R-:W-:Y:S02]  /*22a0*/  IMAD R11, R18, -0x2, R3 ;  /* 0xfffffffe120b7824 */ /* 0x000fe400078e0203 */
[----:B------:R-:W-:Y:S02]  /*22b0*/  VIADD R3, R2, 0x60 ;  /* 0x0000006002037836 */ /* 0x000fe40000000000 */
[----:B------:R-:W-:Y:S02]  /*22c0*/  IMAD.IADD R11, R11, 0x1, -R16 ;  /* 0x000000010b0b7824 */ /* 0x000fe400078e0a10 */
[----:B------:R-:W-:Y:S01]  /*22d0*/  IMAD R12, R18, -0x2, R3 ;  /* 0xfffffffe120c7824 */ /* 0x000fe200078e0203 */
[----:B------:R-:W-:Y:S02]  /*22e0*/  WARPGROUP.DEPBAR.LE gsb0, 0x0 ;  /* 0x00008000000079c5 */ /* 0x000fe40000010000 */
[----:B------:R-:W-:-:S06]  /*22f0*/  WARPGROUP.ARRIVE ;  /* 0x00000000000079c5 */ /* 0x000fcc0000000000 */
[----:B------:R-:W-:Y:S01]  /*2300*/  HGMMA.64x96x16.F32 R24, gdesc[UR12], R24, gsb0 ;  /* 0x016000000c1879f0 */ /* 0x000fe20008000818 */
[----:B------:R-:W-:Y:S02]  /*2310*/  ULDC.64 UR14, c[0x0][0x9e0] ;  /* 0x00027800000e7ab9 */ /* 0x000fe40000000a00 */
[----:B------:R-:W-:Y:S01]  /*2320*/  UISETP.GE.AND UP0, UPT, UR15, 0x1, UPT ;  /* 0x000000010f00788c */ /* 0x000fe2000bf06270 */
[C---:B------:R-:W-:Y:S02]  /*2330*/  VIADD R13, R11.reuse, UR14 ;  /* 0x0000000e0b0d7c36 */ /* 0x040fe40008000000 */
[----:B------:R-:W-:-:S04]  /*2340*/  VIADD R11, R11, UR6 ;  /* 0x000000060b0b7c36 */ /* 0x000fc80008000000 */
[----:B0-----:R-:W-:Y:S01]  /*2350*/  IMAD.IADD R2, R11, 0x1, R20 ;  /* 0x000000010b027824 */ /* 0x001fe200078e0214 */
[----:B------:R-:W-:Y:S02]  /*2360*/  WARPGROUP.DEPBAR.LE gsb0, 0x0 ;  /* 0x00008000000079c5 */ /* 0x000fe40000010000 */
[----:B------:R0:W-:Y:S06]  /*2370*/  BAR.ARV R4, 0x100 ;  /* 0x000400040000751d */ /* 0x0001ec0000002000 */
[----:B------:R3:W-:Y:S01]  /*2380*/  @!P1 SYNCS.ARRIVE.TRANS64.RED.A1T0 RZ, [R0+URZ], RZ ;  /* 0x000000ff00ff99a7 */ /* 0x0007e2000810043f */
[----:B------:R-:W-:-:S02]  /*2390*/  PLOP3.LUT P1, PT, PT, PT, UP0, 0x40, 0x0 ;  /* 0x000000000000781c */ /* 0x000fc40003f2e808 */
[----:B---3--:R-:W-:-:S11]  /*23a0*/  VIADDMNMX R0, R20, R13, R12, PT ;  /* 0x0000000d14007246 */ /* 0x008fd6000380010c */
[----:B0-----:R-:W-:Y:S05]  /*23b0*/  @P1 BRA `(.L_x_11438) ;  /* 0x0000000000541947 */ /* 0x001fea0003800000 */
        /* <DEDUP_REMOVED lines=12> */
.L_x_11440:
[----:B------:R-:W-:-:S06]  /*2480*/  UISETP.NE.AND UP1, UPT, UR15, 0x1, UPT ;  /* 0x000000010f00788c */ /* 0x000fcc000bf25270 */
[----:B------:R-:W-:-:S05]  /*2490*/  PLOP3.LUT P1, PT, PT, PT, UP1, 0x80, 0x0 ;  /* 0x000000000000781c */ /* 0x000fca0003f2f018 */
[----:B------:R-:W-:-:S08]  /*24a0*/  @UP1 ULDC.64 UR10, c[0x0][0x9e8] ;  /* 0x00027a00000a1ab9 */ /* 0x000fd00000000a00 */
[----:B------:R-:W-:-:S05]  /*24b0*/  @P1 IMAD.HI.U32 R20, R3, UR10, RZ ;  /* 0x0000000a03141c27 */ /* 0x000fca000f8e00ff */
[----:B------:R-:W-:-:S07]  /*24c0*/  @P1 SHF.R.U32.HI R3, RZ, UR11, R20 ;  /* 0x0000000bff031c19 */ /* 0x000fce0008011614 */
.L_x_11441:
[----:B------:R-:W-:Y:S05]  /*24d0*/  BSYNC B0 ;  /* 0x0000000000007941 */ /* 0x000fea0003800000 */
.L_x_11439:
[----:B------:R-:W-:-:S05]  /*24e0*/  IMAD R3, R3, UR15, R14 ;  /* 0x0000000f03037c24 */ /* 0x000fca000f8e020e */
[----:B------:R-:W-:Y:S02]  /*24f0*/  VIMNMX R2, R2, R3, !PT ;  /* 0x0000000302027248 */ /* 0x000fe40007fe0100 */
[----:B------:R-:W-:-:S07]  /*2500*/  VIADDMNMX R0, R3, UR15, R0, PT ;  /* 0x0000000f03007c46 */ /* 0x000fce000b800100 */
.L_x_11438:
        /* <DEDUP_REMOVED lines=133> */
.L_x_11444:
[----:B------:R-:W-:-:S06]  /*2d60*/  UISETP.NE.AND UP1, UPT, UR15, 0x1, UPT ;  /* 0x000000010f00788c */ /* 0x000fcc000bf25270 */
[----:B------:R-:W-:-:S05]  /*2d70*/  PLOP3.LUT P4, PT, PT, PT, UP1, 0x80, 0x0 ;  /* 0x000000000000781c */ /* 0x000fca0003f8f018 */
[----:B------:R-:W-:-:S08]  /*2d80*/  @UP1 ULDC.64 UR10, c[0x0][0x9e8] ;  /* 0x00027a00000a1ab9 */ /* 0x000fd00000000a00 */
[----:B------:R-:W-:Y:S01]  /*2d90*/  @P4 IMAD.HI.U32 R6, R2, UR10, RZ ;  /* 0x0000000a02064c27 */ /* 0x000fe2000f8e00ff */
[----:B------:R-:W-:-:S13]  /*2da0*/  PLOP3.LUT P4, PT, PT, PT, UP1, 0x80, 0x0 ;  /* 0x000000000000781c */ /* 0x000fda0003f8f018 */
[----:B------:R-:W-:-:S07]  /*2db0*/  @P4 SHF.R.U32.HI R2, RZ, UR11, R6 ;  /* 0x0000000bff024c19 */ /* 0x000fce0008011606 */
.L_x_11445:
[----:B------:R-:W-:Y:S05]  /*2dc0*/  BSYNC B0 ;  /* 0x0000000000007941 */ /* 0x000fea0003800000 */
.L_x_11443:
[----:B------:R-:W-:-:S05]  /*2dd0*/  IMAD R2, R2, UR15, R14 ;  /* 0x0000000f02027c24 */ /* 0x000fca000f8e020e */
[----:B------:R-:W-:Y:S02]  /*2de0*/  VIMNMX R3, R3, R2, !PT ;  /* 0x0000000203037248 */ /* 0x000fe40007fe0100 */
[----:B------:R-:W-:-:S07]  /*2df0*/  VIADDMNMX R0, R2, UR15, R0, PT ;  /* 0x0000000f02007c46 */ /* 0x000fce000b800100 */
.L_x_11442:
[----:B------:R-:W-:Y:S01]  /*2e00*/  ISETP.GT.AND P1, PT, R3, 0x1, !P1 ;  /* 0x000000010300780c */ /* 0x000fe20004f24270 */
[----:B------:R-:W-:Y:S01]  /*2e10*/  ULDC UR6, c[0x0][0x988] ;  /* 0x0002620000067ab9 */ /* 0x000fe20000000800 */
[----:B------:R-:W-:Y:S02]  /*2e20*/  FMNMX.FTZ R2, R24, R20, !PT ;  /* 0x0000001418027209 */ /* 0x000fe40007810000 */
[----:B------:R-:W-:Y:S02]  /*2e30*/  ISETP.LT.OR P1, PT, R0, 0x2, P1 ;  /* 0x000000020000780c */ /* 0x000fe40000f21670 */
        /* <DEDUP_REMOVED lines=11> */
[C---:B------:R-:W-:Y:S02]  /*2ef0*/  ISETP.GT.AND P1, PT, R3.reuse, 0x10, !P1 ;  /* 0x000000100300780c */ /* 0x040fe40004f24270 */
[----:B------:R-:W-:Y:S02]  /*2f00*/  FMNMX.FTZ R2, R76, R2, !PT ;  /* 0x000000024c027209 */ /* 0x000fe40007810000 */
[----:B------:R-:W-:Y:S02]  /*2f10*/  ISETP.LT.OR P1, PT, R0, 0x11, P1 ;  /* 0x000000110000780c */ /* 0x000fe40000f21670 */
[----:B------:R-:W-:-:S02]  /*2f20*/  ISETP.GT.AND P6, PT, R3, 0x8, !P6 ;  /* 0x000000080300780c */ /* 0x000fc400077c4270 */
[----:B------:R-:W-:Y:S02]  /*2f30*/  FSEL R34, R34, -INF , !P1 ;  /* 0xff80000022227808 */ /* 0x000fe40004800000 */
[----:B------:R-:W-:Y:S02]  /*2f40*/  ISETP.NE.AND P1, PT, R29, RZ, PT ;  /* 0x000000ff1d00720c */ /* 0x000fe40003f25270 */
[----:B------:R-:W-:Y:S02]  /*2f50*/  FMNMX.FTZ R2, R40, R2, !PT ;  /* 0x0000000228027209 */ /* 0x000fe40007810000 */
[----:B------:R-:W-:Y:S02]  /*2f60*/  ISETP.LT.OR P6, PT, R0, 0x9, P6 ;  /* 0x000000090000780c */ /* 0x000fe400037c1670 */
[----:B------:R-:W-:Y:S02]  /*2f70*/  ISETP.GT.AND P1, PT, R3, 0x11, !P1 ;  /* 0x000000110300780c */ /* 0x000fe40004f24270 */
[----:B------:R-:W-:-:S02]  /*2f80*/  FMNMX.FTZ R2, R78, R2, !PT ;  /* 0x000000024e027209 */ /* 0x000fc40007810000 */
[----:B------:R-:W-:Y:S02]  /*2f90*/  FSEL R30, R30, -INF , !P6 ;  /* 0xff8000001e1e7808 */ /* 0x000fe40007000000 */
[----:B------:R-:W-:Y:S02]  /*2fa0*/  ISETP.LT.OR P1, PT, R0, 0x12, P1 ;  /* 0x000000120000780c */ /* 0x000fe40000f21670 */
[----:B------:R-:W-:Y:S02]  /*2fb0*/  ISETP.NE.AND P6, PT, R33, RZ, PT ;  /* 0x000000ff2100720c */ /* 0x000fe40003fc5270 */
[----:B------:R-:W-:Y:S02]  /*2fc0*/  FMNMX.FTZ R2, R44, R2, !PT ;  /* 0x000000022c027209 */ /* 0x000fe40007810000 */
[----:B------:R-:W-:Y:S02]  /*2fd0*/  FSEL R35, R35, -INF , !P1 ;  /* 0xff80000023237808 */ /* 0x000fe40004800000 */
[----:B------:R-:W-:-:S02]  /*2fe0*/  ISETP.GT.AND P1, PT, R3, 0x18, !P6 ;  /* 0x000000180300780c */ /* 0x000fc40007724270 */
[----:B------:R-:W-:Y:S02]  /*2ff0*/  FMNMX.FTZ R2, R80, R2, !PT ;  /* 0x0000000250027209 */ /* 0x000fe40007810000 */
[----:B------:R-:W-:Y:S02]  /*3000*/  ISETP.LT.OR P1, PT, R0, 0x19, P1 ;  /* 0x000000190000780c */ /* 0x000fe40000f21670 */
[----:B------:R-:W-:Y:S02]  /*3010*/  FMNMX.FTZ R2, R48, R2, !PT ;  /* 0x0000000230027209 */ /* 0x000fe40007810000 */
[----:B------:R-:W-:Y:S02]  /*3020*/  ISETP.NE.AND P4, PT, R73, RZ, PT ;  /* 0x000000ff4900720c */ /* 0x000fe40003f85270 */
[----:B------:R-:W-:Y:S02]  /*3030*/  FSEL R38, R38, -INF , !P1 ;  /* 0xff80000026267808 */ /* 0x000fe40004800000 */
[----:B------:R-:W-:-:S02]  /*3040*/  FMNMX.FTZ R2, R82, R2, !PT ;  /* 0x0000000252027209 */ /* 0x000fc40007810000 */
[----:B------:R-:W-:Y:S02]  /*3050*/  ISETP.GT.AND P1, PT, R3, 0x19, !P4 ;  /* 0x000000190300780c */ /* 0x000fe40006724270 */
        /* <DEDUP_REMOVED lines=23> */
[----:B------:R-:W-:Y:S01]  /*31d0*/  ISETP.GT.AND P5, PT, R3, RZ, !P5 ;  /* 0x000000ff0300720c */ /* 0x000fe20006fa4270 */
[----:B------:R-:W0:Y:S01]  /*31e0*/  SHFL.BFLY PT, R2, R11, 0x2, 0x1f ;  /* 0x0c401f000b027f89 */ /* 0x000e2200000e0000 */
[----:B------:R-:W-:Y:S02]  /*31f0*/  FSEL R46, R46, -INF , !P1 ;  /* 0xff8000002e2e7808 */ /* 0x000fe40004800000 */
[----:B------:R-:W-:Y:S02]  /*3200*/  ISETP.NE.AND P1, PT, R77, RZ, PT ;  /* 0x000000ff4d00720c */ /* 0x000fe40003f25270 */
[----:B------:R-:W-:Y:S02]  /*3210*/  ISETP.LT.OR P5, PT, R0, 0x1, P5 ;  /* 0x000000010000780c */ /* 0x000fe40002fa1670 */
[----:B------:R-:W-:Y:S02]  /*3220*/  ISETP.GT.AND P1, PT, R3, 0x29, !P1 ;  /* 0x000000290300780c */ /* 0x000fe40004f24270 */
[----:B------:R-:W-:-:S02]  /*3230*/  FSEL R26, R26, -INF , !P5 ;  /* 0xff8000001a1a7808 */ /* 0x000fc40006800000 */
[----:B------:R-:W-:Y:S02]  /*3240*/  ISETP.LT.OR P1, PT, R0, 0x2a, P1 ;  /* 0x0000002a0000780c */ /* 0x000fe40000f21670 */
[----:B------:R-:W-:Y:S02]  /*3250*/  ISETP.NE.AND P6, PT, R83, RZ, PT ;  /* 0x000000ff5300720c */ /* 0x000fe40003fc5270 */
[----:B------:R-:W-:Y:S02]  /*3260*/  FSEL R47, R47, -INF , !P1 ;  /* 0xff8000002f2f7808 */ /* 0x000fe40004800000 */
[----:B------:R-:W-:Y:S02]  /*3270*/  ISETP.NE.AND P1, PT, R45, RZ, PT ;  /* 0x000000ff2d00720c */ /* 0x000fe40003f25270 */
[----:B------:R-:W-:Y:S02]  /*3280*/  ISETP.NE.AND P4, PT, R57, RZ, PT ;  /* 0x000000ff3900720c */ /* 0x000fe40003f85270 */
[----:B------:R-:W-:-:S02]  /*3290*/  ISETP.GT.AND P1, PT, R3, 0x30, !P1 ;  /* 0x000000300300780c */ /* 0x000fc40004f24270 */
[----:B------:R-:W-:Y:S02]  /*32a0*/  ISETP.GT.AND P2, PT, R3, 0x51, !P2 ;  /* 0x000000510300780c */ /* 0x000fe40005744270 */
[----:B0-----:R-:W-:Y:S02]  /*32b0*/  FMNMX.FTZ R6, R11, R2, !PT ;  /* 0x000000020b067209 */ /* 0x001fe40007810000 */
[----:B------:R-:W-:Y:S02]  /*32c0*/  ISETP.LT.OR P1, PT, R0, 0x31, P1 ;  /* 0x000000310000780c */ /* 0x000fe40000f21670 */
[----:B------:R-:W-:Y:S01]  /*32d0*/  FMNMX.FTZ R11, R26, R27, !PT ;  /* 0x0000001b1a0b7209 */ /* 0x000fe20007810000 */
[----:B------:R-:W0:Y:S01]  /*32e0*/  SHFL.BFLY PT, R13, R6, 0x1, 0x1f ;  /* 0x0c201f00060d7f89 */ /* 0x000e2200000e0000 */
[----:B------:R-:W-:Y:S02]  /*32f0*/  FSEL R50, R50, -INF , !P1 ;  /* 0xff80000032327808 */ /* 0x000fe40004800000 */
[----:B------:R-:W-:-:S02]  /*3300*/  ISETP.NE.AND P1, PT, R79, RZ, PT ;  /* 0x000000ff4f00720c */ /* 0x000fc40003f25270 */
[C---:B------:R-:W-:Y:S02]  /*3310*/  ISETP.GT.AND P3, PT, R3.reuse, 0x58, !P3 ;  /* 0x000000580300780c */ /* 0x040fe40005f64270 */
[----:B------:R-:W-:Y:S02]  /*3320*/  ISETP.GT.AND P1, PT, R3, 0x31, !P1 ;  /* 0x000000310300780c */ /* 0x000fe40004f24270 */
[C---:B------:R-:W-:Y:S02]  /*3330*/  ISETP.LT.OR P2, PT, R0.reuse, 0x52, P2 ;  /* 0x000000520000780c */ /* 0x040fe40001741670 */
[C---:B------:R-:W-:Y:S02]  /*3340*/  ISETP.LT.OR P1, PT, R0.reuse, 0x32, P1 ;  /* 0x000000320000780c */ /* 0x040fe40000f21670 */
[----:B------:R-:W-:Y:S02]  /*3350*/  ISETP.LT.OR P3, PT, R0, 0x59, P3 ;  /* 0x000000590000780c */ /* 0x000fe40001f61670 */
[----:B------:R-:W-:-:S02]  /*3360*/  FSEL R51, R51, -INF , !P1 ;  /* 0xff80000033337808 */ /* 0x000fc40004800000 */
[----:B------:R-:W-:Y:S02]  /*3370*/  ISETP.NE.AND P1, PT, R49, RZ, PT ;  /* 0x000000ff3100720c */ /* 0x000fe40003f25270 */
[----:B------:R-:W-:Y:S02]  /*3380*/  FSEL R67, R67, -INF , !P2 ;  /* 0xff80000043437808 */ /* 0x000fe40005000000 */
[----:B------:R-:W-:Y:S02]  /*3390*/  ISETP.GT.AND P1, PT, R3, 0x38, !P1 ;  /* 0x000000380300780c */ /* 0x000fe40004f24270 */
[----:B------:R-:W-:Y:S02]  /*33a0*/  FSEL R70, R70, -INF , !P3 ;  /* 0xff80000046467808 */ /* 0x000fe40005800000 */
[----:B------:R-:W-:Y:S02]  /*33b0*/  ISETP.LT.OR P1, PT, R0, 0x39, P1 ;  /* 0x000000390000780c */ /* 0x000fe40000f21670 */
[----:B0-----:R-:W-:-:S02]  /*33c0*/  FMNMX.FTZ R2, R6, R13, !PT ;  /* 0x0000000d06027209 */ /* 0x001fc40007810000 */
[----:B------:R-:W-:Y:S02]  /*33d0*/  FMNMX.FTZ R6, R30, R11, !PT ;  /* 0x0000000b1e067209 */ /* 0x000fe40007810000 */
[----:B------:R-:W-:Y:S01]  /*33e0*/  FSEL R54, R54, -INF , !P1 ;  /* 0xff80000036367808 */ /* 0x000fe20004800000 */
[----:B------:R-:W-:Y:S01]  /*33f0*/  FMUL.FTZ R12, R2, UR6 ;  /* 0x00000006020c7c20 */ /* 0x000fe20008410000 */
        /* <DEDUP_REMOVED lines=19> */
[----:B------:R-:W-:Y:S02]  /*3530*/  FMNMX.FTZ R11, R47, R6, !PT ;  /* 0x000000062f0b7209 */ /* 0x000fe40007810000 */
[----:B------:R-:W-:Y:S02]  /*3540*/  ISETP.GT.AND P1, PT, R3, 0x48, !P4 ;  /* 0x000000480300780c */ /* 0x000fe40006724270 */
[----:B------:R-:W-:-:S02]  /*3550*/  FMNMX.FTZ R6, R50, R11, !PT ;  /* 0x0000000b32067209 */ /* 0x000fc40007810000 */
[----:B------:R-:W-:Y:S02]  /*3560*/  ISETP.LT.OR P1, PT, R0, 0x49, P1 ;  /* 0x000000490000780c */ /* 0x000fe40000f21670 */
[----:B------:R-:W-:Y:S02]  /*3570*/  FMNMX.FTZ R11, R51, R6, !PT ;  /* 0x00000006330b7209 */ /* 0x000fe40007810000 */
[----:B------:R-:W-:Y:S02]  /*3580*/  FSEL R62, R62, -INF , !P1 ;  /* 0xff8000003e3e7808 */ /* 0x000fe40004800000 */
[----:B------:R-:W-:Y:S02]  /*3590*/  FSETP.NEU.FTZ.AND P1, PT, R2, -INF , PT ;  /* 0xff8000000200780b */ /* 0x000fe40003f3d000 */
[----:B------:R-:W-:Y:S02]  /*35a0*/  ISETP.NE.AND P4, PT, R85, RZ, PT ;  /* 0x000000ff5500720c */ /* 0x000fe40003f85270 */
[----:B------:R-:W-:-:S02]  /*35b0*/  FMNMX.FTZ R6, R54, R11, !PT ;  /* 0x0000000b36067209 */ /* 0x000fc40007810000 */
[----:B------:R-:W-:Y:S02]  /*35c0*/  FSEL R13, R12, RZ, P1 ;  /* 0x000000ff0c0d7208 */ /* 0x000fe40000800000 */
[----:B------:R-:W-:Y:S02]  /*35d0*/  ISETP.GT.AND P1, PT, R3, 0x49, !P4 ;  /* 0x000000490300780c */ /* 0x000fe40006724270 */
[----:B------:R-:W-:Y:S01]  /*35e0*/  FMNMX.FTZ R11, R55, R6, !PT ;  /* 0x00000006370b7209 */ /* 0x000fe20007810000 */
[--C-:B------:R-:W-:Y:S01]  /*35f0*/  FFMA.FTZ R12, R24, UR6, -R13.reuse ;  /* 0x00000006180c7c23 */ /* 0x100fe2000801080d */
[----:B------:R-:W-:Y:S01]  /*3600*/  ISETP.LT.OR P1, PT, R0, 0x4a, P1 ;  /* 0x0000004a0000780c */ /* 0x000fe20000f21670 */
[--C-:B------:R-:W-:Y:S01]  /*3610*/  FFMA.FTZ R14, R20, UR6, -R13.reuse ;  /* 0x00000006140e7c23 */ /* 0x100fe2000801080d */
[----:B------:R-:W-:Y:S01]  /*3620*/  ISETP.NE.AND P6, PT, R61, RZ, PT ;  /* 0x000000ff3d00720c */ /* 0x000fe20003fc5270 */
[--C-:B------:R-:W-:Y:S01]  /*3630*/  FFMA.FTZ R20, R28, UR6, -R13.reuse ;  /* 0x000000061c147c23 */ /* 0x100fe2000801080d */
[----:B------:R-:W-:Y:S01]  /*3640*/  FMNMX.FTZ R6, R58, R11, !PT ;  /* 0x0000000b3a067209 */ /* 0x000fe20007810000 */
[----:B------:R-:W-:Y:S01]  /*3650*/  MUFU.EX2 R12, R12 ;  /* 0x0000000c000c7308 */ /* 0x000fe20000000800 */
[----:B------:R-:W-:Y:S01]  /*3660*/  FSEL R63, R63, -INF , !P1 ;  /* 0xff8000003f3f7808 */ /* 0x000fe20004800000 */
[--C-:B------:R-:W-:Y:S01]  /*3670*/  FFMA.FTZ R21, R72, UR6, -R13.reuse ;  /* 0x0000000648157c23 */ /* 0x100fe2000801080d */
[----:B------:R-:W-:Y:S01]  /*3680*/  ISETP.GT.AND P1, PT, R3, 0x50, !P6 ;  /* 0x000000500300780c */ /* 0x000fe20007724270 */
[--C-:B------:R-:W-:Y:S01]  /*3690*/  FFMA.FTZ R24, R32, UR6, -R13.reuse ;  /* 0x0000000620187c23 */ /* 0x100fe2000801080d */
[----:B------:R-:W-:Y:S01]  /*36a0*/  FMNMX.FTZ R11, R59, R6, !PT ;  /* 0x000000063b0b7209 */ /* 0x000fe20007810000 */
[--C-:B------:R-:W-:Y:S01]  /*36b0*/  FFMA.FTZ R28, R36, UR6, -R13.reuse ;  /* 0x00000006241c7c23 */ /* 0x100fe2000801080d */
[----:B------:R-:W-:Y:S01]  /*36c0*/  ISETP.NE.AND P4, PT, R15, RZ, PT ;  /* 0x000000ff0f00720c */ /* 0x000fe20003f85270 */
[----:B------:R-:W-:Y:S01]  /*36d0*/  MUFU.EX2 R20, R20 ;  /* 0x0000001400147308 */ /* 0x000fe20000000800 */
[----:B------:R-:W-:Y:S01]  /*36e0*/  ISETP.LT.OR P1, PT, R0, 0x51, P1 ;  /* 0x000000510000780c */ /* 0x000fe20000f21670 */
[--C-:B------:R-:W-:Y:S01]  /*36f0*/  FFMA.FTZ R36, R48, UR6, -R13.reuse ;  /* 0x0000000630247c23 */ /* 0x100fe2000801080d */
[----:B------:R-:W-:Y:S01]  /*3700*/  FMNMX.FTZ R6, R62, R11, !PT ;  /* 0x0000000b3e067209 */ /* 0x000fe20007810000 */
[--C-:B------:R-:W-:Y:S01]  /*3710*/  FFMA.FTZ R48, R88, UR6, -R13.reuse ;  /* 0x0000000658307c23 */ /* 0x100fe2000801080d */
[----:B------:R-:W-:Y:S01]  /*3720*/  ISETP.GT.AND P4, PT, R3, 0x59, !P4 ;  /* 0x000000590300780c */ /* 0x000fe20006784270 */
[--C-:B------:R-:W-:Y:S01]  /*3730*/  FFMA.FTZ R29, R76, UR6, -R13.reuse ;  /* 0x000000064c1d7c23 */ /* 0x100fe2000801080d */
[----:B------:R-:W-:Y:S01]  /*3740*/  FSEL R66, R66, -INF , !P1 ;  /* 0xff80000042427808 */ /* 0x000fe20004800000 */
[----:B------:R0:W3:Y:S01]  /*3750*/  MUFU.EX2 R15, R14 ;  /* 0x0000000e000f7308 */ /* 0x0000e20000000800 */
[----:B------:R-:W-:Y:S01]  /*3760*/  FMNMX.FTZ R3, R63, R6, !PT ;  /* 0x000000063f037209 */ /* 0x000fe20007810000 */
[--C-:B------:R-:W-:Y:S01]  /*3770*/  FFMA.FTZ R11, R78, UR6, -R13.reuse ;  /* 0x000000064e0b7c23 */ /* 0x100fe2000801080d */
[----:B------:R-:W-:Y:S01]  /*3780*/  ISETP.LT.OR P4, PT, R0, 0x5a, P4 ;  /* 0x0000005a0000780c */ /* 0x000fe20002781670 */
[--C-:B------:R-:W-:Y:S01]  /*3790*/  FFMA.FTZ R32, R80, UR6, -R13.reuse ;  /* 0x0000000650207c23 */ /* 0x100fe2000801080d */
[----:B------:R-:W-:Y:S01]  /*37a0*/  FMNMX.FTZ R6, R66, R3, !PT ;  /* 0x0000000342067209 */ /* 0x000fe20007810000 */
[--C-:B------:R-:W-:Y:S01]  /*37b0*/  FFMA.FTZ R37, R82, UR6, -R13.reuse ;  /* 0x0000000652257c23 */ /* 0x100fe2000801080d */
[----:B------:R-:W-:Y:S01]  /*37c0*/  FSEL R71, R71, -INF , !P4 ;  /* 0xff80000047477808 */ /* 0x000fe20006000000 */
[----:B------:R-:W4:Y:S01]  /*37d0*/  MUFU.EX2 R21, R21 ;  /* 0x0000001500157308 */ /* 0x000f220000000800 */
[----:B------:R-:W-:Y:S01]  /*37e0*/  FMNMX.FTZ R3, R67, R6, !PT ;  /* 0x0000000643037209 */ /* 0x000fe20007810000 */
[--C-:B------:R-:W-:Y:S01]  /*37f0*/  FFMA.FTZ R6, R44, UR6, -R13.reuse ;  /* 0x000000062c067c23 */ /* 0x100fe2000801080d */
[--C-:B0-----:R-:W-:Y:S01]  /*3800*/  FFMA.FTZ R14, R74, UR6, -R13.reuse ;  /* 0x000000064a0e7c23 */ /* 0x101fe2000801080d */
[--C-:B------:R-:W-:Y:S01]  /*3810*/  FFMA.FTZ R44, R56, UR6, -R13.reuse ;  /* 0x00000006382c7c23 */ /* 0x100fe2000801080d */
[----:B------:R-:W-:Y:S01]  /*3820*/  FMNMX.FTZ R0, R70, R3, !PT ;  /* 0x0000000346007209 */ /* 0x000fe20007810000 */
[--C-:B------:R-:W-:Y:S01]  /*3830*/  FFMA.FTZ R41, R84, UR6, -R13.reuse ;  /* 0x0000000654297c23 */ /* 0x100fe2000801080d */
[--C-:B------:R-:W-:Y:S01]  /*3840*/  FFMA.FTZ R53, R90, UR6, -R13.reuse ;  /* 0x000000065a357c23 */ /* 0x100fe2000801080d */
[----:B------:R-:W-:Y:S01]  /*3850*/  MUFU.EX2 R162, R6 ;  /* 0x0000000600a27308 */ /* 0x000fe20000000800 */
[----:B------:R-:W-:Y:S01]  /*3860*/  FMNMX.FTZ R0, R71, R0, !PT ;  /* 0x0000000047007209 */ /* 0x000fe20007810000 */
[----:B------:R-:W-:Y:S01]  /*3870*/  FFMA.FTZ R68, R68, UR6, -R13 ;  /* 0x0000000644447c23 */ /* 0x000fe2000801080d */
[----:B---3--:R-:W-:-:S03]  /*3880*/  F2FP.F16.F32.PACK_AB R152, R15, R12 ;  /* 0x0000000c0f98723e */ /* 0x008fc600000000ff */
[----:B------:R-:W0:Y:S02]  /*3890*/  SHFL.BFLY PT, R3, R0, 0x2, 0x1f ;  /* 0x0c401f0000037f89 */ /* 0x000e2400000e0000 */
[----:B------:R-:W-:Y:S01]  /*38a0*/  MUFU.EX2 R24, R24 ;  /* 0x0000001800187308 */ /* 0x000fe20000000800 */
[----:B----4-:R-:W-:-:S07]  /*38b0*/  F2FP.F16.F32.PACK_AB R154, R21, R20 ;  /* 0x00000014159a723e */ /* 0x010fce00000000ff */
[----:B------:R3:W4:Y:S08]  /*38c0*/  MUFU.EX2 R25, R14 ;  /* 0x0000000e00197308 */ /* 0x0007300000000800 */
[----:B------:R-:W-:Y:S01]  /*38d0*/  MUFU.EX2 R28, R28 ;  /* 0x0000001c001c7308 */ /* 0x000fe20000000800 */
[--C-:B---3--:R-:W-:Y:S01]  /*38e0*/  FFMA.FTZ R14, R40, UR6, -R13.reuse ;  /* 0x00000006280e7c23 */ /* 0x108fe2000801080d */
[--C-:B------:R-:W-:Y:S01]  /*38f0*/  FFMA.FTZ R40, R52, UR6, -R13.reuse ;  /* 0x0000000634287c23 */ /* 0x100fe2000801080d */
[--C-:B------:R-:W-:Y:S01]  /*3900*/  FFMA.FTZ R52, R64, UR6, -R13.reuse ;  /* 0x0000000640347c23 */ /* 0x100fe2000801080d */
[----:B0-----:R-:W-:Y:S01]  /*3910*/  FMNMX.FTZ R3, R0, R3, !PT ;  /* 0x0000000300037209 */ /* 0x001fe20007810000 */
[----:B------:R-:W-:-:S03]  /*3920*/  FFMA.FTZ R0, R86, UR6, -R13 ;  /* 0x0000000656007c23 */ /* 0x000fc6000801080d */
[----:B------:R-:W-:Y:S01]  /*3930*/  MUFU.EX2 R49, R48 ;  /* 0x0000003000317308 */ /* 0x000fe20000000800 */
[----:B----4-:R-:W-:Y:S01]  /*3940*/  F2FP.F16.F32.PACK_AB R156, R25, R24 ;  /* 0x00000018199c723e */ /* 0x010fe200000000ff */
[----:B------:R-:W0:Y:S06]  /*3950*/  SHFL.BFLY PT, R6, R3, 0x1, 0x1f ;  /* 0x0c201f0003067f89 */ /* 0x000e2c00000e0000 */
[----:B------:R3:W-:Y:S08]  /*3960*/  MUFU.EX2 R45, R0 ;  /* 0x00000000002d7308 */ /* 0x0007f00000000800 */
[----:B------:R-:W4:Y:S08]  /*3970*/  MUFU.EX2 R29, R29 ;  /* 0x0000001d001d7308 */ /* 0x000f300000000800 */
[----:B------:R-:W5:Y:S01]  /*3980*/  MUFU.EX2 R14, R14 ;  /* 0x0000000e000e7308 */ /* 0x000f620000000800 */
[----:B0-----:R-:W-:Y:S01]  /*3990*/  FMNMX.FTZ R6, R3, R6, !PT ;  /* 0x0000000603067209 */ /* 0x001fe20007810000 */
[----:B------:R-:W-:-:S03]  /*39a0*/  FADD.FTZ R3, R12, R15 ;  /* 0x0000000f0c037221 */ /* 0x000fc60000010000 */
[C---:B------:R-:W-:Y:S01]  /*39b0*/  FSETP.NEU.FTZ.AND P1, PT, R6.reuse, -INF , PT ;  /* 0xff8000000600780b */ /* 0x040fe20003f3d000 */
[----:B---3--:R-:W-:Y:S01]  /*39c0*/  FMUL.FTZ R0, R6, UR6 ;  /* 0x0000000606007c20 */ /* 0x008fe20008410000 */
[----:B------:R-:W-:Y:S01]  /*39d0*/  FADD.FTZ R48, R20, R3 ;  /* 0x0000000314307221 */ /* 0x000fe20000010000 */
[----:B------:R-:W0:Y:S01]  /*39e0*/  MUFU.EX2 R11, R11 ;  /* 0x0000000b000b7308 */ /* 0x000e220000000800 */
[----:B----4-:R-:W-:Y:S02]  /*39f0*/  F2FP.F16.F32.PACK_AB R158, R29, R28 ;  /* 0x0000001c1d9e723e */ /* 0x010fe400000000ff */
        /* <DEDUP_REMOVED lines=17> */
[--C-:B------:R-:W-:Y:S01]  /*3b10*/  FFMA.FTZ R47, R47, UR6, -R0.reuse ;  /* 0x000000062f2f7c23 */ /* 0x100fe20008010800 */
[----:B------:R-:W-:Y:S01]  /*3b20*/  FADD.FTZ R56, R28, R57 ;  /* 0x000000391c387221 */ /* 0x000fe20000010000 */
[--C-:B------:R-:W-:Y:S01]  /*3b30*/  FFMA.FTZ R50, R50, UR6, -R0.reuse ;  /* 0x0000000632327c23 */ /* 0x100fe20008010800 */
[--C-:B------:R-:W-:Y:S01]  /*3b40*/  FFMA.FTZ R51, R51, UR6, -R0.reuse ;  /* 0x0000000633337c23 */ /* 0x100fe20008010800 */
[----:B------:R-:W-:Y:S01]  /*3b50*/  FFMA.FTZ R54, R54, UR6, -R0 ;  /* 0x0000000636367c23 */ /* 0x000fe20008010800 */
[----:B------:R-:W-:Y:S01]  /*3b60*/  FADD.FTZ R57, R29, R56 ;  /* 0x000000381d397221 */ /* 0x000fe20000010000 */
[--C-:B------:R-:W-:Y:S01]  /*3b70*/  FFMA.FTZ R55, R55, UR6, -R0.reuse ;  /* 0x0000000637377c23 */ /* 0x100fe20008010800 */
[----:B------:R-:W4:Y:S01]  /*3b80*/  MUFU.EX2 R30, R30 ;  /* 0x0000001e001e7308 */ /* 0x000f220000000800 */
[--C-:B------:R-:W-:Y:S01]  /*3b90*/  FFMA.FTZ R58, R58, UR6, -R0.reuse ;  /* 0x000000063a3a7c23 */ /* 0x100fe20008010800 */
[----:B-----5:R-:W-:Y:S01]  /*3ba0*/  FADD.FTZ R56, R14, R57 ;  /* 0x000000390e387221 */ /* 0x020fe20000010000 */
[--C-:B------:R-:W-:Y:S01]  /*3bb0*/  FFMA.FTZ R59, R59, UR6, -R0.reuse ;  /* 0x000000063b3b7c23 */ /* 0x100fe20008010800 */
[--C-:B------:R-:W-:Y:S01]  /*3bc0*/  FFMA.FTZ R62, R62, UR6, -R0.reuse ;  /* 0x000000063e3e7c23 */ /* 0x100fe20008010800 */
[----:B------:R-:W-:Y:S01]  /*3bd0*/  FFMA.FTZ R63, R63, UR6, -R0 ;  /* 0x000000063f3f7c23 */ /* 0x000fe20008010800 */
[----:B0-----:R-:W-:Y:S01]  /*3be0*/  FADD.FTZ R57, R11, R56 ;  /* 0x000000380b397221 */ /* 0x001fe20000010000 */
[--C-:B------:R-:W-:Y:S01]  /*3bf0*/  FFMA.FTZ R66, R66, UR6, -R0.reuse ;  /* 0x0000000642427c23 */ /* 0x100fe20008010800 */
[----:B------:R-:W0:Y:S01]  /*3c00*/  MUFU.EX2 R31, R31 ;  /* 0x0000001f001f7308 */ /* 0x000e220000000800 */
[----:B---3--:R-:W-:Y:S01]  /*3c10*/  FADD.FTZ R3, R26, R27 ;  /* 0x0000001b1a037221 */ /* 0x008fe20000010000 */
[----:B------:R-:W-:Y:S01]  /*3c20*/  FADD.FTZ R56, R162, R57 ;  /* 0x00000039a2387221 */ /* 0x000fe20000010000 */
[--C-:B------:R-:W-:Y:S01]  /*3c30*/  FFMA.FTZ R67, R67, UR6, -R0.reuse ;  /* 0x0000000643437c23 */ /* 0x100fe20008010800 */
[----:B------:R-:W-:Y:S01]  /*3c40*/  F2FP.F16.F32.PACK_AB R160, R11, R14 ;  /* 0x0000000e0ba0723e */ /* 0x000fe200000000ff */
[--C-:B------:R-:W-:Y:S01]  /*3c50*/  FFMA.FTZ R70, R70, UR6, -R0.reuse ;  /* 0x0000000646467c23 */ /* 0x100fe20008010800 */
[----:B------:R-:W-:Y:S01]  /*3c60*/  FFMA.FTZ R0, R71, UR6, -R0 ;  /* 0x0000000647007c23 */ /* 0x000fe20008010800 */
[----:B------:R-:W-:Y:S01]  /*3c70*/  F2FP.F16.F32.PACK_AB R153, R27, R26 ;  /* 0x0000001a1b99723e */ /* 0x000fe200000000ff */
[----:B------:R-:W3:Y:S01]  /*3c80*/  MUFU.EX2 R34, R34 ;  /* 0x0000002200227308 */ /* 0x000ee20000000800 */
[----:B----4-:R-:W-:-:S07]  /*3c90*/  FADD.FTZ R48, R30, R3 ;  /* 0x000000031e307221 */ /* 0x010fce0000010000 */
[----:B------:R-:W4:Y:S01]  /*3ca0*/  MUFU.EX2 R35, R35 ;  /* 0x0000002300237308 */ /* 0x000f220000000800 */
[C---:B0-----:R-:W-:Y:S01]  /*3cb0*/  FADD.FTZ R3, R31.reuse, R48 ;  /* 0x000000301f037221 */ /* 0x041fe20000010000 */
[----:B------:R-:W-:-:S06]  /*3cc0*/  F2FP.F16.F32.PACK_AB R155, R31, R30 ;  /* 0x0000001e1f9b723e */ /* 0x000fcc00000000ff */
[----:B------:R-:W0:Y:S01]  /*3cd0*/  MUFU.EX2 R38, R38 ;  /* 0x0000002600267308 */ /* 0x000e220000000800 */
[----:B---3--:R-:W-:-:S07]  /*3ce0*/  FADD.FTZ R48, R34, R3 ;  /* 0x0000000322307221 */ /* 0x008fce0000010000 */
[----:B------:R-:W3:Y:S01]  /*3cf0*/  MUFU.EX2 R39, R39 ;  /* 0x0000002700277308 */ /* 0x000ee20000000800 */
[C---:B----4-:R-:W-:Y:S01]  /*3d00*/  FADD.FTZ R3, R35.reuse, R48 ;  /* 0x0000003023037221 */ /* 0x050fe20000010000 */
[----:B------:R-:W-:-:S06]  /*3d10*/  F2FP.F16.F32.PACK_AB R157, R35, R34 ;  /* 0x00000022239d723e */ /* 0x000fcc00000000ff */
[----:B------:R4:W5:Y:S01]  /*3d20*/  MUFU.EX2 R33, R32 ;  /* 0x0000002000217308 */ /* 0x0009620000000800 */
[----:B0-----:R-:W-:-:S07]  /*3d30*/  FADD.FTZ R48, R38, R3 ;  /* 0x0000000326307221 */ /* 0x001fce0000010000 */
[----:B------:R-:W0:Y:S01]  /*3d40*/  MUFU.EX2 R42, R42 ;  /* 0x0000002a002a7308 */ /* 0x000e220000000800 */
[C---:B---3--:R-:W-:Y:S01]  /*3d50*/  FADD.FTZ R3, R39.reuse, R48 ;  /* 0x0000003027037221 */ /* 0x048fe20000010000 */
[--C-:B----4-:R-:W-:Y:S01]  /*3d60*/  FFMA.FTZ R32, R60, UR6, -R13.reuse ;  /* 0x000000063c207c23 */ /* 0x110fe2000801080d */
[----:B------:R-:W-:Y:S01]  /*3d70*/  FFMA.FTZ R13, R92, UR6, -R13 ;  /* 0x000000065c0d7c23 */ /* 0x000fe2000801080d */
[----:B------:R-:W-:-:S04]  /*3d80*/  F2FP.F16.F32.PACK_AB R159, R39, R38 ;  /* 0x00000026279f723e */ /* 0x000fc800000000ff */
[----:B------:R-:W3:Y:S01]  /*3d90*/  MUFU.EX2 R36, R36 ;  /* 0x0000002400247308 */ /* 0x000ee20000000800 */
[C---:B-----5:R-:W-:Y:S01]  /*3da0*/  FADD.FTZ R57, R33.reuse, R56 ;  /* 0x0000003821397221 */ /* 0x060fe20000010000 */
[----:B------:R-:W-:-:S06]  /*3db0*/  F2FP.F16.F32.PACK_AB R162, R33, R162 ;  /* 0x000000a221a2723e */ /* 0x000fcc00000000ff */
[----:B------:R-:W4:Y:S01]  /*3dc0*/  MUFU.EX2 R43, R43 ;  /* 0x0000002b002b7308 */ /* 0x000f220000000800 */
[----:B0-----:R-:W-:-:S07]  /*3dd0*/  FADD.FTZ R48, R42, R3 ;  /* 0x000000032a307221 */ /* 0x001fce0000010000 */
[----:B------:R-:W0:Y:S01]  /*3de0*/  MUFU.EX2 R37, R37 ;  /* 0x0000002500257308 */ /* 0x000e220000000800 */
[----:B---3--:R-:W-:-:S07]  /*3df0*/  FADD.FTZ R56, R36, R57 ;  /* 0x0000003924387221 */ /* 0x008fce0000010000 */
[----:B------:R-:W3:Y:S01]  /*3e00*/  MUFU.EX2 R46, R46 ;  /* 0x0000002e002e7308 */ /* 0x000ee20000000800 */
[C---:B----4-:R-:W-:Y:S01]  /*3e10*/  FADD.FTZ R3, R43.reuse, R48 ;  /* 0x000000302b037221 */ /* 0x050fe20000010000 */
[----:B------:R-:W-:-:S06]  /*3e20*/  F2FP.F16.F32.PACK_AB R161, R43, R42 ;  /* 0x0000002a2ba1723e */ /* 0x000fcc00000000ff */
[----:B------:R-:W4:Y:S01]  /*3e30*/  MUFU.EX2 R40, R40 ;  /* 0x0000002800287308 */ /* 0x000f220000000800 */
[C---:B0-----:R-:W-:Y:S01]  /*3e40*/  FADD.FTZ R57, R37.reuse, R56 ;  /* 0x0000003825397221 */ /* 0x041fe20000010000 */
[----:B------:R-:W-:-:S06]  /*3e50*/  F2FP.F16.F32.PACK_AB R164, R37, R36 ;  /* 0x0000002425a4723e */ /* 0x000fcc00000000ff */
[----:B------:R-:W0:Y:S01]  /*3e60*/  MUFU.EX2 R47, R47 ;  /* 0x0000002f002f7308 */ /* 0x000e220000000800 */
[----:B---3--:R-:W-:-:S07]  /*3e70*/  FADD.FTZ R48, R46, R3 ;  /* 0x000000032e307221 */ /* 0x008fce0000010000 */
[----:B------:R-:W3:Y:S01]  /*3e80*/  MUFU.EX2 R41, R41 ;  /* 0x0000002900297308 */ /* 0x000ee20000000800 */
[----:B----4-:R-:W-:-:S07]  /*3e90*/  FADD.FTZ R56, R40, R57 ;  /* 0x0000003928387221 */ /* 0x010fce0000010000 */
[----:B------:R-:W4:Y:S01]  /*3ea0*/  MUFU.EX2 R50, R50 ;  /* 0x0000003200327308 */ /* 0x000f220000000800 */
[C---:B0-----:R-:W-:Y:S01]  /*3eb0*/  FADD.FTZ R3, R47.reuse, R48 ;  /* 0x000000302f037221 */ /* 0x041fe20000010000 */
[----:B------:R-:W-:-:S06]  /*3ec0*/  F2FP.F16.F32.PACK_AB R163, R47, R46 ;  /* 0x0000002e2fa3723e */ /* 0x000fcc00000000ff */
[----:B------:R-:W0:Y:S01]  /*3ed0*/  MUFU.EX2 R44, R44 ;  /* 0x0000002c002c7308 */ /* 0x000e220000000800 */
[C---:B---3--:R-:W-:Y:S01]  /*3ee0*/  FADD.FTZ R57, R41.reuse, R56 ;  /* 0x0000003829397221 */ /* 0x048fe20000010000 */
[----:B------:R-:W-:-:S06]  /*3ef0*/  F2FP.F16.F32.PACK_AB R166, R41, R40 ;  /* 0x0000002829a6723e */ /* 0x000fcc00000000ff */
[----:B------:R-:W3:Y:S01]  /*3f00*/  MUFU.EX2 R51, R51 ;  /* 0x0000003300337308 */ /* 0x000ee20000000800 */
[----:B----4-:R-:W-:-:S07]  /*3f10*/  FADD.FTZ R12, R50, R3 ;  /* 0x00000003320c7221 */ /* 0x010fce0000010000 */
[----:B------:R-:W4:Y:S01]  /*3f20*/  MUFU.EX2 R54, R54 ;  /* 0x0000003600367308 */ /* 0x000f220000000800 */
[----:B0-----:R-:W-:Y:S01]  /*3f30*/  FADD.FTZ R48, R44, R57 ;  /* 0x000000392c307221 */ /* 0x001fe20000010000 */
[----:B------:R-:W-:-:S03]  /*3f40*/  F2FP.F16.F32.PACK_AB R168, R45, R44 ;  /* 0x0000002c2da8723e */ /* 0x000fc600000000ff */
[----:B------:R-:W-:-:S03]  /*3f50*/  FADD.FTZ R15, R45, R48 ;  /* 0x000000302d0f7221 */ /* 0x000fc60000010000 */
        /* <DEDUP_REMOVED lines=15> */
[----:B0-----:R-:W-:-:S07]  /*4050*/  FADD.FTZ R14, R52, R11 ;  /* 0x0000000b340e7221 */ /* 0x001fce0000010000 */
[----:B------:R-:W0:Y:S01]  /*4060*/  MUFU.EX2 R62, R62 ;  /* 0x0000003e003e7308 */ /* 0x000e220000000800 */
[C---:B---3--:R-:W-:Y:S01]  /*4070*/  FADD.FTZ R3, R59.reuse, R12 ;  /* 0x0000000c3b037221 */ /* 0x048fe20000010000 */
[----:B------:R-:W-:-:S06]  /*4080*/  F2FP.F16.F32.PACK_AB R169, R59, R58 ;  /* 0x0000003a3ba9723e */ /* 0x000fcc00000000ff */
[----:B------:R-:W3:Y:S01]  /*4090*/  MUFU.EX2 R68, R68 ;  /* 0x0000004400447308 */ /* 0x000ee20000000800 */
[C---:B----4-:R-:W-:Y:S01]  /*40a0*/  FADD.FTZ R11, R53.reuse, R14 ;  /* 0x0000000e350b7221 */ /* 0x050fe20000010000 */
        /* <DEDUP_REMOVED lines=9> */
[----:B0-----:R-:W-:-:S07]  /*4140*/  FADD.FTZ R12, R66, R11 ;  /* 0x0000000b420c7221 */ /* 0x001fce0000010000 */
[----:B------:R4:W0:Y:S01]  /*4150*/  MUFU.EX2 R175, R0 ;  /* 0x0000000000af7308 */ /* 0x0008220000000800 */
[C---:B---3--:R-:W-:Y:S01]  /*4160*/  FADD.FTZ R11, R67.reuse, R12 ;  /* 0x0000000c430b7221 */ /* 0x048fe20000010000 */
[----:B------:R-:W-:-:S06]  /*4170*/  F2FP.F16.F32.PACK_AB R173, R67, R66 ;  /* 0x0000004243ad723e */ /* 0x000fcc00000000ff */
[----:B------:R-:W3:Y:S01]  /*4180*/  MUFU.EX2 R13, R13 ;  /* 0x0000000d000d7308 */ /* 0x000ee20000000800 */
[----:B----4-:R-:W-:-:S04]  /*4190*/  FADD.FTZ R0, R70, R11 ;  /* 0x0000000b46007221 */ /* 0x010fc80000010000 */
[C---:B0-----:R-:W-:Y:S01]  /*41a0*/  FADD.FTZ R0, R175.reuse, R0 ;  /* 0x00000000af007221 */ /* 0x041fe20000010000 */
[----:B------:R-:W-:Y:S01]  /*41b0*/  F2FP.F16.F32.PACK_AB R175, R175, R70 ;  /* 0x00000046afaf723e */ /* 0x000fe200000000ff */
[C---:B---3--:R-:W-:Y:S01]  /*41c0*/  FADD.FTZ R3, R13.reuse, R14 ;  /* 0x0000000e0d037221 */ /* 0x048fe20000010000 */
[----:B------:R-:W-:Y:S01]  /*41d0*/  F2FP.F16.F32.PACK_AB R174, R13, R68 ;  /* 0x000000440dae723e */ /* 0x000fe200000000ff */
[----:B------:R-:W-:Y:S06]  /*41e0*/  @!P0 BRA `(.L_x_11446) ;  /* 0x0000000000048947 */ /* 0x000fec0003800000 */
[----:B------:R-:W-:Y:S01]  /*41f0*/  BPT.TRAP 0x1 ;  /* 0x000000040000795c */ /* 0x000fe20000300000 */
.L_x_11446:
[----:B------:R0:W3:Y:S01]  /*4200*/  SYNCS.PHASECHK.TRANS64.TRYWAIT P1, [R5+URZ+0x22850], R10 ;  /* 0x0228500a050075a7 */ /* 0x0000e2000802017f */
[----:B------:R-:W-:Y:S05]  /*4210*/  @!P0 BRA `(.L_x_11447) ;  /* 0x0000000000048947 */ /* 0x000fea0003800000 */
[----:B------:R-:W-:Y:S01]  /*4220*/  BPT.TRAP 0x1 ;  /* 0x000000040000795c */ /* 0x000fe20000300000 */
.L_x_11447:
[----:B---3--:R-:W-:Y:S05]  /*4230*/  @P1 BRA `(.L_x_11448) ;  /* 0x0000000000081947 */ /* 0x008fea0003800000 */
[----:B------:R-:W3:Y:S02]  /*4240*/  SYNCS.PHASECHK.TRANS64.TRYWAIT P1, [R5+URZ+0x22850], R10 ;  /* 0x0228500a050075a7 */ /* 0x000ee4000802017f */
[----:B---3--:R-:W-:Y:S05]  /*4250*/  @!P1 BRA `(.L_x_11449) ;  /* 0x00000120009c9947 */ /* 0x008fea0003800000 */
.L_x_11448:
[----:B------:R-:W-:Y:S01]  /*4260*/  R2UR UR10, R8 ;  /* 0x00000000080a72ca */ /* 0x000fe200000e0000 */
[----:B------:R4:W-:Y:S01]  /*4270*/  BAR.SYNC.DEFER_BLOCKING R9, 0x100 ;  /* 0x000400090000751d */ /* 0x0009e20000010000 */
[----:B------:R-:W-:-:S05]  /*4280*/  ISETP.NE.AND P2, PT, R7, 0x1, PT ;  /* 0x000000010700780c */ /* 0x000fca0003f45270 */
[----:B------:R-:W-:Y:S01]  /*4290*/  UMOV UR11, 0x40000040 ;  /* 0x40000040000b7882 */ /* 0x000fe20000000000 */
[----:B------:R-:W5:Y:S05]  /*42a0*/  S2R R11, SR_TID.X ;  /* 0x00000000000b7919 */ /* 0x000f6a0000002100 */
[----:B------:R-:W-:Y:S02]  /*42b0*/  UIADD3 UR10, UR10, 0x400, URZ ;  /* 0x000004000a0a7890 */ /* 0x000fe4000fffe03f */
[----:B------:R-:W4:Y:S02]  /*42c0*/  @P2 LDC R8, c[0x0][0x44c] ;  /* 0x00011300ff082b82 */ /* 0x000f240000000800 */
[----:B------:R-:W-:-:S04]  /*42d0*/  USHF.R.U32.HI UR10, URZ, 0x4, UR10 ;  /* 0x000000043f0a7899 */ /* 0x000fc8000801160a */
[----:B------:R-:W-:Y:S02]  /*42e0*/  ULOP3.LUT UR10, UR10, 0x3fff, URZ, 0xc0, !UPT ;  /* 0x00003fff0a0a7892 */ /* 0x000fe4000f8ec03f */
[----:B0123--:R-:W0:Y:S02]  /*42f0*/  @P2 LDC R10, c[0x0][0x450] ;  /* 0x00011400ff0a2b82 */ /* 0x00fe240000000800 */
[----:B------:R-:W-:Y:S01]  /*4300*/  ULOP3.LUT UR21, UR10, 0x3000000, URZ, 0xfc, !UPT ;  /* 0x030000000a157892 */ /* 0x000fe2000f8efc3f */
[----:B------:R-:W-:-:S03]  /*4310*/  WARPGROUP.ARRIVE ;  /* 0x00000000000079c5 */ /* 0x000fc60000000000 */
[----:B------:R-:W-:-:S07]  /*4320*/  UIMAD UR18, UR37, 0xc00, UR21 ;  /* 0x00000c00251278a4 */ /* 0x000fce000f8e0215 */
[----:B------:R-:W-:Y:S02]  /*4330*/  UMOV UR10, UR18 ;  /* 0x00000012000a7c82 */ /* 0x000fe40008000000 */
[----:B------:R-:W-:Y:S01]  /*4340*/  HGMMA.64x256x16.F32 R24, R152, gdesc[UR8].tnspB, RZ, !UPT, gsb0 ;  /* 0x43e0000898187df0 */ /* 0x000fe2000c0008ff */
[----:B------:R-:W-:Y:S01]  /*4350*/  UIADD3 UR10, UR18, 0x80, URZ ;  /* 0x00000080120a7890 */ /* 0x000fe2000fffe03f */
[----:B----4-:R-:W-:Y:S01]  /*4360*/  @P2 IMAD.HI.U32 R9, R8, UR43, RZ ;  /* 0x0000002b08092c27 */ /* 0x010fe2000f8e00ff */
[----:B------:R-:W-:Y:S01]  /*4370*/  UMOV UR11, 0x40000040 ;  /* 0x40000040000b7882 */ /* 0x000fe20000000000 */
[----:B-----5:R-:W-:Y:S02]  /*4380*/  LOP3.LUT P1, RZ, R11, 0x7f, RZ, 0xc0, !PT ;  /* 0x0000007f0bff7812 */ /* 0x020fe4000782c0ff */
[----:B------:R-:W-:Y:S01]  /*4390*/  IMAD.U32 R8, RZ, RZ, UR43 ;  /* 0x0000002bff087e24 */ /* 0x000fe2000f8e00ff */
[----:B0-----:R-:W-:-:S04]  /*43a0*/  @P2 SHF.R.U32.HI R8, RZ, R10, R9 ;  /* 0x0000000aff082219 */ /* 0x001fc80000011609 */
[----:B------:R-:W-:-:S06]  /*43b0*/  IADD3 R8, R8, R17, -R16 ;  /* 0x0000001108087210 */ /* 0x000fcc0007ffe810 */
        /* <DEDUP_REMOVED lines=47> */
.L_x_11451:
[----:B------:R-:W-:-:S11]  /*46b0*/  UISETP.NE.AND UP1, UPT, UR15, 0x1, UPT ;  /* 0x000000010f00788c */ /* 0x000fd6000bf25270 */
[----:B------:R-:W-:Y:S02]  /*46c0*/  @UP1 ULDC.64 UR22, c[0x0][0x9e8] ;  /* 0x00027a0000161ab9 */ /* 0x000fe40000000a00 */
[----:B------:R-:W-:-:S04]  /*46d0*/  UIMAD.WIDE.U32 UR10, UR18, UR22, URZ ;  /* 0x00000016120a72a5 */ /* 0x000fc8000f8e003f */
[----:B------:R-:W-:-:S12]  /*46e0*/  @UP1 USHF.R.U32.HI UR18, URZ, UR23, UR11 ;  /* 0x000000173f121299 */ /* 0x000fd8000801160b */
.L_x_11452:
[----:B------:R-:W-:-:S04]  /*46f0*/  UIMAD UR15, UR18, UR15, UR15 ;  /* 0x0000000f120f72a4 */ /* 0x000fc8000f8e020f */
[----:B------:R-:W-:-:S04]  /*4700*/  UISETP.LT.AND UP1, UPT, UR14, UR15, UPT ;  /* 0x0000000f0e00728c */ /* 0x000fc8000bf21270 */
[----:B------:R-:W-:-:S12]  /*4710*/  USEL UR14, UR14, UR15, UP1 ;  /* 0x0000000f0e0e7287 */ /* 0x000fd80008800000 */
.L_x_11450:
        /* <DEDUP_REMOVED lines=11> */
.L_x_11470:
[----:B------:R-:W-:-:S04]  /*47d0*/  UIADD3 UR37, UR37, 0x1, URZ ;  /* 0x0000000125257890 */ /* 0x000fc8000fffe03f */
[----:B------:R-:W-:-:S04]  /*47e0*/  UISETP.NE.AND UP1, UPT, UR37, 0x2, UPT ;  /* 0x000000022500788c */ /* 0x000fc8000bf25270 */
[----:B------:R-:W-:Y:S02]  /*47f0*/  USEL UR6, URZ, 0x1, UP1 ;  /* 0x000000013f067887 */ /* 0x000fe40008800000 */
[----:B------:R-:W-:Y:S02]  /*4800*/  USEL UR37, UR37, URZ, UP1 ;  /* 0x0000003f25257287 */ /* 0x000fe40008800000 */
[----:B------:R-:W-:Y:S01]  /*4810*/  ULOP3.LUT UR38, UR38, UR6, URZ, 0x3c, !UPT ;  /* 0x0000000626267292 */ /* 0x000fe2000f8e3c3f */
[----:B01----:R-:W-:Y:S11]  /*4820*/  @!P0 BRA `(.L_x_11454) ;  /* 0x0000000000048947 */ /* 0x003ff60003800000 */
[----:B------:R-:W-:Y:S01]  /*4830*/  BPT.TRAP 0x1 ;  /* 0x000000040000795c */ /* 0x000fe20000300000 */
.L_x_11454:
        /* <DEDUP_REMOVED lines=9> */
.L_x_11455:
[----:B-1----:R-:W-:Y:S05]  /*48d0*/  @P1 BRA `(.L_x_11456) ;  /* 0x0000000000081947 */ /* 0x002fea0003800000 */
[----:B------:R-:W1:Y:S02]  /*48e0*/  SYNCS.PHASECHK.TRANS64.TRYWAIT P1, [UR27+0x22830], R10 ;  /* 0x0228300aff0075a7 */ /* 0x000e64000802015b */
[----:B-1----:R-:W-:Y:S05]  /*48f0*/  @!P1 BRA `(.L_x_11457) ;  /* 0x0000011c00089947 */ /* 0x002fea0003800000 */
.L_x_11456:
        /* <DEDUP_REMOVED lines=13> */
[----:B------:R-:W-:-:S02]  /*49d0*/  IMAD.U32 R11, RZ, RZ, UR27 ;  /* 0x0000001bff0b7e24 */ /* 0x000fc4000f8e00ff */
[----:B------:R-:W-:-:S03]  /*49e0*/  IMAD R13, R5, -0x60, RZ ;  /* 0xffffffa0050d7824 */ /* 0x000fc600078e02ff */
[----:B------:R-:W3:Y:S08]  /*49f0*/  @P2 LDC R4, c[0x0][0x44c] ;  /* 0x00011300ff042b82 */ /* 0x000ef00000000800 */
[----:B-1----:R-:W1:Y:S01]  /*4a00*/  @P2 LDC R9, c[0x0][0x450] ;  /* 0x00011400ff092b82 */ /* 0x002e620000000800 */
[----:B--2---:R-:W-:Y:S02]  /*4a10*/  LOP3.LUT P1, RZ, R8, 0x7f, RZ, 0xc0, !PT ;  /* 0x0000007f08ff7812 */ /* 0x004fe4000782c0ff */
[----:B------:R-:W-:Y:S01]  /*4a20*/  SHF.R.U32.HI R12, RZ, 0x7, R8 ;  /* 0x00000007ff0c7819 */ /* 0x000fe20000011608 */
[----:B---3--:R-:W-:-:S05]  /*4a30*/  @P2 IMAD.HI.U32 R4, R21, R4, RZ ;  /* 0x0000000415042227 */ /* 0x008fca00078e00ff */
[----:B-1----:R-:W-:Y:S01]  /*4a40*/  @P2 SHF.R.U32.HI R21, RZ, R9, R4 ;  /* 0x00000009ff152219 */ /* 0x002fe20000011604 */
[----:B------:R-:W-:Y:S01]  /*4a50*/  VIADD R9, R13, 0x1 ;  /* 0x000000010d097836 */ /* 0x000fe20000000000 */
[----:B------:R-:W-:-:S03]  /*4a60*/  IADD3 R4, -R12, 0xb, RZ ;  /* 0x0000000b0c047810 */ /* 0x000fc60007ffe1ff */
[----:B------:R-:W-:Y:S01]  /*4a70*/  @!P1 VIADD R8, R11, 0x22840 ;  /* 0x000228400b089836 */ /* 0x000fe20000000000 */
[----:B------:R-:W1:Y:S01]  /*4a80*/  SHFL.IDX PT, R213, R21, RZ, 0x1c1f ;  /* 0x001c1fff15d57589 */ /* 0x000e6200000e0000 */
[----:B------:R-:W-:-:S03]  /*4a90*/  IMAD R9, R18, -0x2, R9 ;  /* 0xfffffffe12097824 */ /* 0x000fc600078e0209 */
[----:B------:R-:W-:Y:S02]  /*4aa0*/  @!P1 PRMT R8, RZ, 0x654, R8 ;  /* 0x00000654ff089816 */ /* 0x000fe40000000008 */
[----:B------:R-:W-:-:S05]  /*4ab0*/  IADD3 R9, -R16, R9, R17 ;  /* 0x0000000910097210 */ /* 0x000fca0007ffe111 */
        /* <DEDUP_REMOVED lines=20> */
[----:B------:R-:W-:Y:S01]  /*4c00*/  IADD3 R213, -R16, R17, R213 ;  /* 0x0000001110d57210 */ /* 0x000fe20007ffe1d5 */
        /* <DEDUP_REMOVED lines=11> */
.L_x_11460:
[----:B------:R-:W-:-:S05]  /*4cc0*/  IMAD.U32 R214, RZ, RZ, UR25 ;  /* 0x00000019ffd67e24 */ /* 0x000fca000f8e00ff */
[----:B------:R-:W-:-:S13]  /*4cd0*/  ISETP.NE.AND P1, PT, R214, 0x1, PT ;  /* 0x00000001d600780c */ /* 0x000fda0003f25270 */
[----:B------:R-:W1:Y:S02]  /*4ce0*/  @P1 LDC.64 R8, c[0x0][0x9e8] ;  /* 0x00027a00ff081b82 */ /* 0x000e640000000a00 */
[----:B-1----:R-:W-:-:S05]  /*4cf0*/  @P1 IMAD.HI.U32 R8, R213, R8, RZ ;  /* 0x00000008d5081227 */ /* 0x002fca00078e00ff */
[----:B------:R-:W-:-:S07]  /*4d00*/  @P1 SHF.R.U32.HI R213, RZ, R9, R8 ;  /* 0x00000009ffd51219 */ /* 0x000fce0000011608 */
.L_x_11461:
[----:B------:R-:W-:Y:S05]  /*4d10*/  BSYNC B0 ;  /* 0x0000000000007941 */ /* 0x000fea0003800000 */
.L_x_11459:
[----:B------:R-:W-:-:S04]  /*4d20*/  IMAD R8, R18, -0x2, R13 ;  /* 0xfffffffe12087824 */ /* 0x000fc800078e020d */
[----:B------:R-:W-:-:S05]  /*4d30*/  IMAD R213, R213, R214, R8 ;  /* 0x000000d6d5d57224 */ /* 0x000fca00078e0208 */
[----:B------:R-:W-:Y:S02]  /*4d40*/  VIADDMNMX R14, R213, R214, R14, PT ;  /* 0x000000d6d50e7246 */ /* 0x000fe4000380010e */
[----:B------:R-:W-:-:S07]  /*4d50*/  VIMNMX R12, R12, R213, !PT ;  /* 0x000000d50c0c7248 */ /* 0x000fce0007fe0100 */
.L_x_11458:
[----:B------:R-:W2:Y:S01]  /*4d60*/  LDL.LU R214, [R1] ;  /* 0x0000000001d67983 */ /* 0x000ea20000300800 */
[C---:B------:R-:W-:Y:S02]  /*4d70*/  ISETP.GE.AND P2, PT, R13.reuse, 0x1, PT ;  /* 0x000000010d00780c */ /* 0x040fe40003f46270 */
[C---:B------:R-:W-:Y:S01]  /*4d80*/  ISETP.GE.AND P1, PT, R13.reuse, 0x2, PT ;  /* 0x000000020d00780c */ /* 0x040fe20003f26270 */
[----:B------:R-:W1:Y:S01]  /*4d90*/  SHFL.IDX PT, R21, R21, 0x1, 0x1c1f ;  /* 0x003c1f0015157f89 */ /* 0x000e6200000e0000 */
[----:B------:R-:W-:Y:S02]  /*4da0*/  ISETP.GT.AND P3, PT, R12, RZ, !P2 ;  /* 0x000000ff0c00720c */ /* 0x000fe40005764270 */
[----:B------:R-:W-:Y:S02]  /*4db0*/  ISETP.GE.AND P4, PT, R13, 0x9, PT ;  /* 0x000000090d00780c */ /* 0x000fe40003f86270 */
[----:B------:R-:W-:-:S04]  /*4dc0*/  ISETP.LT.OR P3, PT, R14, 0x1, P3 ;  /* 0x000000010e00780c */ /* 0x000fc80001f61670 */
[----:B------:R-:W-:Y:S02]  /*4dd0*/  FSEL R213, R152, -INF , !P3 ;  /* 0xff80000098d57808 */ /* 0x000fe40005800000 */
[----:B------:R-:W-:Y:S01]  /*4de0*/  ISETP.GE.AND P3, PT, R13, 0xa, PT ;  /* 0x0000000a0d00780c */ /* 0x000fe20003f66270 */
[--C-:B-1----:R-:W-:Y:S02]  /*4df0*/  IMAD.IADD R20, R20, 0x1, R21.reuse ;  /* 0x0000000114147824 */ /* 0x102fe400078e0215 */
[----:B------:R-:W-:Y:S01]  /*4e00*/  IMAD.IADD R15, R15, 0x1, R21 ;  /* 0x000000010f0f7824 */ /* 0x000fe200078e0215 */
[----:B--2---:R-:W-:-:S04]  /*4e10*/  LOP3.LUT R214, R214, 0xfffbffff, RZ, 0xc0, !PT ;  /* 0xfffbffffd6d67812 */ /* 0x004fc800078ec0ff */
[----:B------:R-:W-:Y:S02]  /*4e20*/  @P2 LOP3.LUT R214, R214, 0x40000, RZ, 0xfc, !PT ;  /* 0x00040000d6d62812 */ /* 0x000fe400078efcff */
[----:B------:R-:W-:Y:S02]  /*4e30*/  ISETP.GT.AND P2, PT, R12, 0x1, !P1 ;  /* 0x000000010c00780c */ /* 0x000fe40004f44270 */
[----:B------:R-:W-:Y:S02]  /*4e40*/  LOP3.LUT R214, R214, 0xfffffffd, RZ, 0xc0, !PT ;  /* 0xfffffffdd6d67812 */ /* 0x000fe400078ec0ff */
[----:B------:R-:W-:Y:S02]  /*4e50*/  ISETP.LT.OR P2, PT, R14, 0x2, P2 ;  /* 0x000000020e00780c */ /* 0x000fe40001741670 */
[----:B------:R-:W-:Y:S02]  /*4e60*/  @P4 LOP3.LUT R214, R214, 0x2, RZ, 0xfc, !PT ;  /* 0x00000002d6d64812 */ /* 0x000fe400078efcff */
[----:B------:R-:W-:-:S02]  /*4e70*/  FSEL R153, R153, -INF , !P2 ;  /* 0xff80000099997808 */ /* 0x000fc40005000000 */
[----:B------:R-:W-:Y:S02]  /*4e80*/  ISETP.GT.AND P2, PT, R12, 0x8, !P4 ;  /* 0x000000080c00780c */ /* 0x000fe40006744270 */
[----:B------:R-:W-:Y:S02]  /*4e90*/  LOP3.LUT R214, R214, 0xfffffffb, RZ, 0xc0, !PT ;  /* 0xfffffffbd6d67812 */ /* 0x000fe400078ec0ff */
[----:B------:R-:W-:Y:S02]  /*4ea0*/  ISETP.LT.OR P2, PT, R14, 0x9, P2 ;  /* 0x000000090e00780c */ /* 0x000fe40001741670 */
[----:B------:R-:W-:Y:S02]  /*4eb0*/  @P3 LOP3.LUT R214, R214, 0x4, RZ, 0xfc, !PT ;  /* 0x00000004d6d63812 */ /* 0x000fe400078efcff */
[----:B------:R-:W-:Y:S02]  /*4ec0*/  FSEL R156, R156, -INF , !P2 ;  /* 0xff8000009c9c7808 */ /* 0x000fe40005000000 */
[----:B------:R-:W-:-:S02]  /*4ed0*/  ISETP.GT.AND P2, PT, R12, 0x9, !P3 ;  /* 0x000000090c00780c */ /* 0x000fc40005f44270 */
[----:B------:R-:W-:Y:S02]  /*4ee0*/  ISETP.GE.AND P3, PT, R13, 0x11, PT ;  /* 0x000000110d00780c */ /* 0x000fe40003f66270 */
[----:B------:R-:W-:Y:S02]  /*4ef0*/  ISETP.LT.OR P2, PT, R14, 0xa, P2 ;  /* 0x0000000a0e00780c */ /* 0x000fe40001741670 */
[----:B------:R-:W-:Y:S02]  /*4f00*/  LOP3.LUT R214, R214, 0xfffffff7, RZ, 0xc0, !PT ;  /* 0xfffffff7d6d67812 */ /* 0x000fe400078ec0ff */
        /* <DEDUP_REMOVED lines=108> */
[----:B------:R-:W-:-:S03]  /*55d0*/  ISETP.GT.AND P6, PT, R12, 0x59, !P6 ;  /* 0x000000590c00780c */ /* 0x000fc600077c4270 */
[----:B------:R1:W-:Y:S01]  /*55e0*/  STL [R1], R214 ;  /* 0x000000d601007387 */ /* 0x0003e20000100800 */
[----:B------:R-:W-:-:S04]  /*55f0*/  ISETP.LT.OR P6, PT, R14, 0x5a, P6 ;  /* 0x0000005a0e00780c */ /* 0x000fc800037c1670 */
[----:B------:R-:W-:Y:S02]  /*5600*/  FSEL R197, R197, -INF , !P6 ;  /* 0xff800000c5c57808 */ /* 0x000fe40007000000 */
        /* <DEDUP_REMOVED lines=14> */
.L_x_11464:
[----:B------:R-:W-:-:S05]  /*56f0*/  IMAD.U32 R12, RZ, RZ, UR25 ;  /* 0x00000019ff0c7e24 */ /* 0x000fca000f8e00ff */
[----:B------:R-:W-:-:S13]  /*5700*/  ISETP.NE.AND P6, PT, R12, 0x1, PT ;  /* 0x000000010c00780c */ /* 0x000fda0003fc5270 */
[----:B------:R-:W1:Y:S02]  /*5710*/  @P6 LDC.64 R8, c[0x0][0x9e8] ;  /* 0x00027a00ff086b82 */ /* 0x000e640000000a00 */
[----:B-1----:R-:W-:-:S05]  /*5720*/  @P6 IMAD.HI.U32 R8, R21, R8, RZ ;  /* 0x0000000815086227 */ /* 0x002fca00078e00ff */
[----:B------:R-:W-:-:S07]  /*5730*/  @P6 SHF.R.U32.HI R21, RZ, R9, R8 ;  /* 0x00000009ff156219 */ /* 0x000fce0000011608 */
.L_x_11465:
[----:B------:R-:W-:Y:S05]  /*5740*/  BSYNC B0 ;  /* 0x0000000000007941 */ /* 0x000fea0003800000 */
.L_x_11463:
[----:B------:R-:W-:-:S04]  /*5750*/  IMAD R13, R18, -0x2, R13 ;  /* 0xfffffffe120d7824 */ /* 0x000fc800078e020d */
[----:B------:R-:W-:-:S05]  /*5760*/  IMAD R21, R21, R12, R13 ;  /* 0x0000000c15157224 */ /* 0x000fca00078e020d */
[----:B------:R-:W-:Y:S02]  /*5770*/  VIADDMNMX R20, R21, R12, R20, PT ;  /* 0x0000000c15147246 */ /* 0x000fe40003800114 */
[----:B------:R-:W-:-:S07]  /*5780*/  VIMNMX R15, R15, R21, !PT ;  /* 0x000000150f0f7248 */ /* 0x000fce0007fe0100 */
.L_x_11462:
        /* <DEDUP_REMOVED lines=128> */
[--C-:B------:R-:W-:Y:S01]  /*5f90*/  FFMA.FTZ R160, R165, UR6, -R12.reuse ;  /* 0x00000006a5a07c23 */ /* 0x100fe2000801080c */
[----:B------:R-:W-:Y:S01]  /*5fa0*/  FMNMX.FTZ R21, R159, R14, !PT ;  /* 0x0000000e9f157209 */ /* 0x000fe20007810000 */
[--C-:B------:R-:W-:Y:S01]  /*5fb0*/  FFMA.FTZ R152, R213, UR6, -R12.reuse ;  /* 0x00000006d5987c23 */ /* 0x100fe2000801080c */
[----:B------:R-:W-:Y:S01]  /*5fc0*/  FSEL R199, R199, -INF , !P2 ;  /* 0xff800000c7c77808 */ /* 0x000fe20005000000 */
        /* <DEDUP_REMOVED lines=11> */
[----:B------:R-:W-:-:S02]  /*6080*/  FFMA.FTZ R184, R193, UR6, -R12 ;  /* 0x00000006c1b87c23 */ /* 0x000fc4000801080c */
[----:B------:R-:W-:-:S03]  /*6090*/  FMNMX.FTZ R153, R167, R14, !PT ;  /* 0x0000000ea7997209 */ /* 0x000fc60007810000 */
[----:B------:R-:W-:Y:S01]  /*60a0*/  MUFU.EX2 R154, R154 ;  /* 0x0000009a009a7308 */ /* 0x000fe20000000800 */
[----:B------:R-:W-:Y:S01]  /*60b0*/  FMNMX.FTZ R14, R170, R153, !PT ;  /* 0x00000099aa0e7209 */ /* 0x000fe20007810000 */
[----:B------:R-:W-:-:S03]  /*60c0*/  FFMA.FTZ R153, R161, UR6, -R12 ;  /* 0x00000006a1997c23 */ /* 0x000fc6000801080c */
[----:B------:R-:W-:-:S03]  /*60d0*/  FMNMX.FTZ R157, R171, R14, !PT ;  /* 0x0000000eab9d7209 */ /* 0x000fc60007810000 */
[----:B------:R-:W-:Y:S01]  /*60e0*/  MUFU.EX2 R21, R21 ;  /* 0x0000001500157308 */ /* 0x000fe20000000800 */
[----:B------:R-:W-:Y:S01]  /*60f0*/  FMNMX.FTZ R14, R174, R157, !PT ;  /* 0x0000009dae0e7209 */ /* 0x000fe20007810000 */
[--C-:B------:R-:W-:Y:S01]  /*6100*/  FFMA.FTZ R157, R164, UR6, -R12.reuse ;  /* 0x00000006a49d7c23 */ /* 0x100fe2000801080c */
[--C-:B------:R-:W-:Y:S01]  /*6110*/  FFMA.FTZ R164, R169, UR6, -R12.reuse ;  /* 0x00000006a9a47c23 */ /* 0x100fe2000801080c */
[--C-:B------:R-:W-:Y:S01]  /*6120*/  FFMA.FTZ R169, R180, UR6, -R12.reuse ;  /* 0x00000006b4a97c23 */ /* 0x100fe2000801080c */
[----:B------:R-:W-:Y:S01]  /*6130*/  FMNMX.FTZ R161, R175, R14, !PT ;  /* 0x0000000eafa17209 */ /* 0x000fe20007810000 */
[----:B------:R-:W-:Y:S01]  /*6140*/  FFMA.FTZ R180, R189, UR6, -R12 ;  /* 0x00000006bdb47c23 */ /* 0x000fe2000801080c */
[----:B------:R-:W-:Y:S01]  /*6150*/  FSEL R189, R8, RZ, P1 ;  /* 0x000000ff08bd7208 */ /* 0x000fe20000800000 */
[----:B------:R-:W-:Y:S01]  /*6160*/  MUFU.EX2 R156, R156 ;  /* 0x0000009c009c7308 */ /* 0x000fe20000000800 */
[----:B------:R-:W-:-:S03]  /*6170*/  FMNMX.FTZ R14, R178, R161, !PT ;  /* 0x000000a1b20e7209 */ /* 0x000fc60007810000 */
[----:B------:R-:W-:Y:S01]  /*6180*/  FADD.FTZ R189, -R189, R2 ;  /* 0x00000002bdbd7221 */ /* 0x000fe20000010100 */
[----:B------:R-:W-:-:S03]  /*6190*/  FMNMX.FTZ R161, R179, R14, !PT ;  /* 0x0000000eb3a17209 */ /* 0x000fc60007810000 */
[----:B------:R-:W-:Y:S01]  /*61a0*/  MUFU.EX2 R153, R153 ;  /* 0x0000009900997308 */ /* 0x000fe20000000800 */
[----:B------:R-:W-:Y:S01]  /*61b0*/  FMNMX.FTZ R14, R182, R161, !PT ;  /* 0x000000a1b60e7209 */ /* 0x000fe20007810000 */
[--C-:B------:R-:W-:Y:S01]  /*61c0*/  FFMA.FTZ R161, R168, UR6, -R12.reuse ;  /* 0x00000006a8a17c23 */ /* 0x100fe2000801080c */
[----:B------:R-:W-:Y:S02]  /*61d0*/  FFMA.FTZ R168, R177, UR6, -R12 ;  /* 0x00000006b1a87c23 */ /* 0x000fe4000801080c */
        /* <DEDUP_REMOVED lines=12> */
[--C-:B------:R-:W-:Y:S01]  /*62a0*/  FFMA.FTZ R165, R176, UR6, -R12.reuse ;  /* 0x00000006b0a57c23 */ /* 0x100fe2000801080c */
[----:B------:R-:W-:Y:S02]  /*62b0*/  FFMA.FTZ R176, R185, UR6, -R12 ;  /* 0x00000006b9b07c23 */ /* 0x000fe4000801080c */
[----:B------:R-:W-:-:S03]  /*62c0*/  FMNMX.FTZ R14, R199, R14, !PT ;  /* 0x0000000ec70e7209 */ /* 0x000fc60007810000 */
[----:B------:R-:W-:Y:S02]  /*62d0*/  MUFU.EX2 R15, R15 ;  /* 0x0000000f000f7308 */ /* 0x000fe40000000800 */
[----:B------:R-:W1:Y:S06]  /*62e0*/  SHFL.BFLY PT, R177, R14, 0x2, 0x1f ;  /* 0x0c401f000eb17f89 */ /* 0x000e6c00000e0000 */
[----:B------:R-:W-:Y:S08]  /*62f0*/  MUFU.EX2 R20, R20 ;  /* 0x0000001400147308 */ /* 0x000ff00000000800 */
[----:B------:R-:W-:Y:S08]  /*6300*/  MUFU.EX2 R165, R165 ;  /* 0x000000a500a57308 */ /* 0x000ff00000000800 */
[----:B------:R-:W-:Y:S01]  /*6310*/  MUFU.EX2 R168, R168 ;  /* 0x000000a800a87308 */ /* 0x000fe20000000800 */
[----:B-1----:R-:W-:Y:S01]  /*6320*/  FMNMX.FTZ R185, R14, R177, !PT ;  /* 0x000000b10eb97209 */ /* 0x002fe20007810000 */
[--C-:B------:R-:W-:Y:S01]  /*6330*/  FFMA.FTZ R177, R188, UR6, -R12.reuse ;  /* 0x00000006bcb17c23 */ /* 0x100fe2000801080c */
[----:B------:R-:W-:-:S03]  /*6340*/  FFMA.FTZ R188, R196, UR6, -R12 ;  /* 0x00000006c4bc7c23 */ /* 0x000fc6000801080c */
[----:B------:R-:W1:Y:S02]  /*6350*/  SHFL.BFLY PT, R14, R185, 0x1, 0x1f ;  /* 0x0c201f00b90e7f89 */ /* 0x000e6400000e0000 */
[----:B------:R-:W-:Y:S08]  /*6360*/  MUFU.EX2 R2, R188 ;  /* 0x000000bc00027308 */ /* 0x000ff00000000800 */
[----:B------:R-:W-:Y:S08]  /*6370*/  MUFU.EX2 R169, R169 ;  /* 0x000000a900a97308 */ /* 0x000ff00000000800 */
[----:B------:R-:W-:Y:S01]  /*6380*/  MUFU.EX2 R172, R172 ;  /* 0x000000ac00ac7308 */ /* 0x000fe20000000800 */
[----:B-1----:R-:W-:Y:S01]  /*6390*/  FMNMX.FTZ R14, R185, R14, !PT ;  /* 0x0000000eb90e7209 */ /* 0x002fe20007810000 */
[----:B------:R-:W-:Y:S01]  /*63a0*/  FMUL.FTZ R185, R189, UR6 ;  /* 0x00000006bdb97c20 */ /* 0x000fe20008410000 */
[----:B------:R-:W-:-:S05]  /*63b0*/  FFMA.FTZ R189, R197, UR6, -R12 ;  /* 0x00000006c5bd7c23 */ /* 0x000fca000801080c */
[----:B------:R-:W-:Y:S01]  /*63c0*/  MUFU.EX2 R173, R173 ;  /* 0x000000ad00ad7308 */ /* 0x000fe20000000800 */
[C---:B------:R-:W-:Y:S01]  /*63d0*/  FSETP.NEU.FTZ.AND P1, PT, R14.reuse, -INF , PT ;  /* 0xff8000000e00780b */ /* 0x040fe20003f3d000 */
[----:B------:R-:W-:-:S05]  /*63e0*/  FMUL.FTZ R196, R14, UR6 ;  /* 0x000000060ec47c20 */ /* 0x000fca0008410000 */
[----:B------:R-:W-:Y:S01]  /*63f0*/  FSEL R196, R196, RZ, P1 ;  /* 0x000000ffc4c47208 */ /* 0x000fe20000800000 */
[----:B------:R-:W1:Y:S04]  /*6400*/  MUFU.EX2 R185, R185 ;  /* 0x000000b900b97308 */ /* 0x000e680000000800 */
        /* <DEDUP_REMOVED lines=13> */
[----:B-1----:R-:W-:Y:S01]  /*64e0*/  FFMA.FTZ R188, R185, R3, R152 ;  /* 0x00000003b9bc7223 */ /* 0x002fe20000010098 */
[C---:B------:R-:W-:Y:S01]  /*64f0*/  F2FP.F16.F32.PACK_AB R152, R13.reuse, R152 ;  /* 0x000000980d98723e */ /* 0x040fe200000000ff */
[----:B------:R-:W-:Y:S01]  /*6500*/  FFMA.FTZ R186, R186, UR6, -R196 ;  /* 0x00000006baba7c23 */ /* 0x000fe200080108c4 */
[----:B------:R-:W-:Y:S01]  /*6510*/  F2FP.F16.F32.PACK_AB R166, R172, R169 ;  /* 0x000000a9aca6723e */ /* 0x000fe200000000ff */
[----:B------:R-:W-:Y:S01]  /*6520*/  FADD.FTZ R3, R13, R188 ;  /* 0x000000bc0d037221 */ /* 0x000fe20000010000 */
[--C-:B------:R-:W-:Y:S01]  /*6530*/  FFMA.FTZ R188, R159, UR6, -R196.reuse ;  /* 0x000000069fbc7c23 */ /* 0x100fe200080108c4 */
[--C-:B------:R-:W-:Y:S01]  /*6540*/  FFMA.FTZ R159, R162, UR6, -R196.reuse ;  /* 0x00000006a29f7c23 */ /* 0x100fe200080108c4 */
[----:B------:R-:W1:Y:S01]  /*6550*/  MUFU.EX2 R180, R180 ;  /* 0x000000b400b47308 */ /* 0x000e620000000800 */
[----:B------:R-:W-:Y:S01]  /*6560*/  FADD.FTZ R158, R154, R3 ;  /* 0x000000039a9e7221 */ /* 0x000fe20000010000 */
[----:B------:R-:W-:Y:S01]  /*6570*/  F2FP.F16.F32.PACK_AB R154, R21, R154 ;  /* 0x0000009a159a723e */ /* 0x000fe200000000ff */
[--C-:B------:R-:W-:Y:S01]  /*6580*/  FFMA.FTZ R187, R187, UR6, -R196.reuse ;  /* 0x00000006bbbb7c23 */ /* 0x100fe200080108c4 */
[----:B------:R-:W-:Y:S01]  /*6590*/  FFMA.FTZ R191, R191, UR6, -R196 ;  /* 0x00000006bfbf7c23 */ /* 0x000fe200080108c4 */
[----:B------:R-:W-:Y:S01]  /*65a0*/  FADD.FTZ R3, R21, R158 ;  /* 0x0000009e15037221 */ /* 0x000fe20000010000 */
[--C-:B------:R-:W-:Y:S01]  /*65b0*/  FFMA.FTZ R194, R194, UR6, -R196.reuse ;  /* 0x00000006c2c27c23 */ /* 0x100fe200080108c4 */
[--C-:B------:R-:W-:Y:S01]  /*65c0*/  FFMA.FTZ R195, R195, UR6, -R196.reuse ;  /* 0x00000006c3c37c23 */ /* 0x100fe200080108c4 */
[----:B------:R-:W-:Y:S01]  /*65d0*/  MUFU.EX2 R181, R181 ;  /* 0x000000b500b57308 */ /* 0x000fe20000000800 */
[----:B------:R-:W-:Y:S01]  /*65e0*/  FADD.FTZ R158, R156, R3 ;  /* 0x000000039c9e7221 */ /* 0x000fe20000010000 */
[----:B------:R-:W-:Y:S01]  /*65f0*/  FFMA.FTZ R198, R198, UR6, -R196 ;  /* 0x00000006c6c67c23 */ /* 0x000fe200080108c4 */
[C---:B------:R-:W-:Y:S01]  /*6600*/  F2FP.F16.F32.PACK_AB R156, R153.reuse, R156 ;  /* 0x0000009c999c723e */ /* 0x040fe200000000ff */
[-C--:B------:R-:W-:Y:S01]  /*6610*/  FMUL.FTZ R24, R24, R185.reuse ;  /* 0x000000b918187220 */ /* 0x080fe20000410000 */
[----:B------:R-:W-:Y:S01]  /*6620*/  FADD.FTZ R158, R153, R158 ;  /* 0x0000009e999e7221 */ /* 0x000fe20000010000 */
[-C--:B------:R-:W-:Y:S01]  /*6630*/  FMUL.FTZ R25, R25, R185.reuse ;  /* 0x000000b919197220 */ /* 0x080fe20000410000 */
[-C--:B------:R-:W-:Y:S01]  /*6640*/  FMUL.FTZ R28, R28, R185.reuse ;  /* 0x000000b91c1c7220 */ /* 0x080fe20000410000 */
[----:B------:R-:W-:Y:S01]  /*6650*/  MUFU.EX2 R9, R9 ;  /* 0x0000000900097308 */ /* 0x000fe20000000800 */
[----:B------:R-:W-:Y:S01]  /*6660*/  FADD.FTZ R3, R157, R158 ;  /* 0x0000009e9d037221 */ /* 0x000fe20000010000 */
[-C--:B------:R-:W-:Y:S01]  /*6670*/  FMUL.FTZ R29, R29, R185.reuse ;  /* 0x000000b91d1d7220 */ /* 0x080fe20000410000 */
[-C--:B------:R-:W-:Y:S01]  /*6680*/  FMUL.FTZ R32, R32, R185.reuse ;  /* 0x000000b920207220 */ /* 0x080fe20000410000 */
[-C--:B------:R-:W-:Y:S01]  /*6690*/  FMUL.FTZ R33, R33, R185.reuse ;  /* 0x000000b921217220 */ /* 0x080fe20000410000 */
[----:B------:R-:W-:Y:S01]  /*66a0*/  FADD.FTZ R158, R160, R3 ;  /* 0x00000003a09e7221 */ /* 0x000fe20000010000 */
[-C--:B------:R-:W-:Y:S01]  /*66b0*/  FMUL.FTZ R36, R36, R185.reuse ;  /* 0x000000b924247220 */ /* 0x080fe20000410000 */
[-C--:B------:R-:W-:Y:S01]  /*66c0*/  FMUL.FTZ R37, R37, R185.reuse ;  /* 0x000000b925257220 */ /* 0x080fe20000410000 */
[----:B------:R-:W2:Y:S01]  /*66d0*/  MUFU.EX2 R12, R12 ;  /* 0x0000000c000c7308 */ /* 0x000ea20000000800 */
[----:B------:R-:W-:Y:S01]  /*66e0*/  FADD.FTZ R3, R161, R158 ;  /* 0x0000009ea1037221 */ /* 0x000fe20000010000 */
[-C--:B------:R-:W-:Y:S01]  /*66f0*/  FMUL.FTZ R40, R40, R185.reuse ;  /* 0x000000b928287220 */ /* 0x080fe20000410000 */
[-C--:B------:R-:W-:Y:S01]  /*6700*/  FMUL.FTZ R41, R41, R185.reuse ;  /* 0x000000b929297220 */ /* 0x080fe20000410000 */
[-C--:B------:R-:W-:Y:S01]  /*6710*/  FMUL.FTZ R44, R44, R185.reuse ;  /* 0x000000b92c2c7220 */ /* 0x080fe20000410000 */
[----:B------:R-:W-:Y:S01]  /*6720*/  FADD.FTZ R158, R164, R3 ;  /* 0x00000003a49e7221 */ /* 0x000fe20000010000 */
[----:B------:R-:W-:Y:S01]  /*6730*/  FSEL R3, R14, RZ, P1 ;  /* 0x000000ff0e037208 */ /* 0x000fe20000800000 */
[-C--:B------:R-:W-:Y:S01]  /*6740*/  FMUL.FTZ R45, R45, R185.reuse ;  /* 0x000000b92d2d7220 */ /* 0x080fe20000410000 */
[----:B------:R-:W-:Y:S01]  /*6750*/  MUFU.EX2 R155, R155 ;  /* 0x0000009b009b7308 */ /* 0x000fe20000000800 */
[----:B------:R-:W-:Y:S01]  /*6760*/  FADD.FTZ R193, R15, R158 ;  /* 0x0000009e0fc17221 */ /* 0x000fe20000010000 */
[----:B------:R-:W-:Y:S01]  /*6770*/  FMUL.FTZ R48, R48, R185 ;  /* 0x000000b930307220 */ /* 0x000fe20000410000 */
[----:B------:R-:W-:Y:S01]  /*6780*/  FADD.FTZ R3, -R3, R6 ;  /* 0x0000000603037221 */ /* 0x000fe20000010100 */
[--C-:B------:R-:W-:Y:S01]  /*6790*/  FFMA.FTZ R6, R167, UR6, -R196.reuse ;  /* 0x00000006a7067c23 */ /* 0x100fe200080108c4 */
[----:B------:R-:W-:Y:S01]  /*67a0*/  FADD.FTZ R158, R20, R193 ;  /* 0x000000c1149e7221 */ /* 0x000fe20000010000 */
[----:B------:R-:W-:Y:S01]  /*67b0*/  FFMA.FTZ R167, R170, UR6, -R196 ;  /* 0x00000006aaa77c23 */ /* 0x000fe200080108c4 */
[----:B-1----:R-:W-:Y:S01]  /*67c0*/  F2FP.F16.F32.PACK_AB R170, R180, R177 ;  /* 0x000000b1b4aa723e */ /* 0x002fe200000000ff */
[----:B------:R-:W-:Y:S01]  /*67d0*/  MUFU.EX2 R188, R188 ;  /* 0x000000bc00bc7308 */ /* 0x000fe20000000800 */
[----:B------:R-:W-:Y:S01]  /*67e0*/  FADD.FTZ R193, R165, R158 ;  /* 0x0000009ea5c17221 */ /* 0x000fe20000010000 */
[----:B------:R-:W-:Y:S01]  /*67f0*/  FFMA.FTZ R158, R171, UR6, -R196 ;  /* 0x00000006ab9e7c23 */ /* 0x000fe200080108c4 */
[----:B--2---:R-:W-:Y:S01]  /*6800*/  F2FP.F16.F32.PACK_AB R153, R12, R9 ;  /* 0x000000090c99723e */ /* 0x004fe200000000ff */
        /* <DEDUP_REMOVED lines=10> */
[--C-:B------:R-:W-:Y:S01]  /*68b0*/  FFMA.FTZ R171, R190, UR6, -R196.reuse ;  /* 0x00000006beab7c23 */ /* 0x100fe200080108c4 */
[----:B------:R-:W-:Y:S01]  /*68c0*/  FFMA.FTZ R196, R199, UR6, -R196 ;  /* 0x00000006c7c47c23 */ /* 0x000fe200080108c4 */
[----:B------:R1:W-:Y:S01]  /*68d0*/  MUFU.EX2 R190, R158 ;  /* 0x0000009e00be7308 */ /* 0x0003e20000000800 */
[----:B------:R-:W-:Y:S01]  /*68e0*/  FADD.FTZ R193, R173, R162 ;  /* 0x000000a2adc17221 */ /* 0x000fe20000010000 */
[-C--:B------:R-:W-:Y:S01]  /*68f0*/  FMUL.FTZ R61, R61, R185.reuse ;  /* 0x000000b93d3d7220 */ /* 0x080fe20000410000 */
[-C--:B------:R-:W-:Y:S01]  /*6900*/  FMUL.FTZ R64, R64, R185.reuse ;  /* 0x000000b940407220 */ /* 0x080fe20000410000 */
[-C--:B------:R-:W-:Y:S01]  /*6910*/  FMUL.FTZ R65, R65, R185.reuse ;  /* 0x000000b941417220 */ /* 0x080fe20000410000 */
[----:B------:R-:W-:Y:S01]  /*6920*/  FADD.FTZ R162, R176, R193 ;  /* 0x000000c1b0a27221 */ /* 0x000fe20000010000 */
[-C--:B------:R-:W-:Y:S01]  /*6930*/  FMUL.FTZ R68, R68, R185.reuse ;  /* 0x000000b944447220 */ /* 0x080fe20000410000 */
[----:B------:R-:W-:Y:S01]  /*6940*/  FMUL.FTZ R69, R69, R185 ;  /* 0x000000b945457220 */ /* 0x000fe20000410000 */
[----:B------:R-:W2:Y:S01]  /*6950*/  MUFU.EX2 R192, R192 ;  /* 0x000000c000c07308 */ /* 0x000ea20000000800 */
[----:B-1----:R-:W-:Y:S01]  /*6960*/  F2FP.F16.F32.PACK_AB R158, R160, R157 ;  /* 0x0000009da09e723e */ /* 0x002fe200000000ff */
[----:B------:R-:W-:Y:S01]  /*6970*/  FADD.FTZ R193, R177, R162 ;  /* 0x000000a2b1c17221 */ /* 0x000fe20000010000 */
[----:B------:R-:W-:Y:S01]  /*6980*/  F2FP.F16.F32.PACK_AB R160, R164, R161 ;  /* 0x000000a1a4a0723e */ /* 0x000fe200000000ff */
[----:B------:R-:W-:Y:S01]  /*6990*/  FMUL.FTZ R72, R72, R185 ;  /* 0x000000b948487220 */ /* 0x000fe20000410000 */
[----:B------:R-:W-:Y:S01]  /*69a0*/  F2FP.F16.F32.PACK_AB R164, R168, R165 ;  /* 0x000000a5a8a4723e */ /* 0x000fe200000000ff */
[----:B------:R-:W-:Y:S01]  /*69b0*/  FADD.FTZ R162, R180, R193 ;  /* 0x000000c1b4a27221 */ /* 0x000fe20000010000 */
[----:B------:R-:W-:Y:S01]  /*69c0*/  F2FP.F16.F32.PACK_AB R168, R176, R173 ;  /* 0x000000adb0a8723e */ /* 0x000fe200000000ff */
[----:B------:R-:W-:Y:S01]  /*69d0*/  FMUL.FTZ R176, R3, UR6 ;  /* 0x0000000603b07c20 */ /* 0x000fe20008410000 */
[----:B------:R-:W-:Y:S01]  /*69e0*/  MUFU.EX2 R163, R163 ;  /* 0x000000a300a37308 */ /* 0x000fe20000000800 */
[----:B------:R-:W-:Y:S01]  /*69f0*/  FADD.FTZ R21, R181, R162 ;  /* 0x000000a2b5157221 */ /* 0x000fe20000010000 */
[----:B------:R-:W-:Y:S01]  /*6a00*/  F2FP.F16.F32.PACK_AB R162, R20, R15 ;  /* 0x0000000f14a2723e */ /* 0x000fe200000000ff */
[-C--:B------:R-:W-:Y:S01]  /*6a10*/  FMUL.FTZ R73, R73, R185.reuse ;  /* 0x000000b949497220 */ /* 0x080fe20000410000 */
[-C--:B------:R-:W-:Y:S01]  /*6a20*/  FMUL.FTZ R76, R76, R185.reuse ;  /* 0x000000b94c4c7220 */ /* 0x080fe20000410000 */
[-C--:B------:R-:W-:Y:S01]  /*6a30*/  FMUL.FTZ R77, R77, R185.reuse ;  /* 0x000000b94d4d7220 */ /* 0x080fe20000410000 */
[-C--:B------:R-:W-:Y:S01]  /*6a40*/  FMUL.FTZ R80, R80, R185.reuse ;  /* 0x000000b950507220 */ /* 0x080fe20000410000 */
[----:B------:R-:W-:Y:S01]  /*6a50*/  FMUL.FTZ R81, R81, R185 ;  /* 0x000000b951517220 */ /* 0x000fe20000410000 */
[----:B------:R-:W1:Y:S01]  /*6a60*/  MUFU.EX2 R176, R176 ;  /* 0x000000b000b07308 */ /* 0x000e620000000800 */
[----:B--2---:R-:W-:Y:S01]  /*6a70*/  F2FP.F16.F32.PACK_AB R157, R192, R159 ;  /* 0x0000009fc09d723e */ /* 0x004fe200000000ff */
        /* <DEDUP_REMOVED lines=15> */
[----:B-1----:R-:W-:Y:S01]  /*6b70*/  FFMA.FTZ R15, R176, R0, R9 ;  /* 0x00000000b00f7223 */ /* 0x002fe20000010009 */
[-C--:B------:R-:W-:Y:S01]  /*6b80*/  FMUL.FTZ R109, R109, R185.reuse ;  /* 0x000000b96d6d7220 */ /* 0x080fe20000410000 */
[-C--:B------:R-:W-:Y:S01]  /*6b90*/  FMUL.FTZ R112, R112, R185.reuse ;  /* 0x000000b970707220 */ /* 0x080fe20000410000 */
[-C--:B------:R-:W-:Y:S01]  /*6ba0*/  FMUL.FTZ R113, R113, R185.reuse ;  /* 0x000000b971717220 */ /* 0x080fe20000410000 */
[----:B------:R-:W-:Y:S01]  /*6bb0*/  FADD.FTZ R0, R12, R15 ;  /* 0x0000000f0c007221 */ /* 0x000fe20000010000 */
[-C--:B------:R-:W-:Y:S01]  /*6bc0*/  FMUL.FTZ R116, R116, R185.reuse ;  /* 0x000000b974747220 */ /* 0x080fe20000410000 */
[----:B------:R-:W-:Y:S01]  /*6bd0*/  FMUL.FTZ R117, R117, R185 ;  /* 0x000000b975757220 */ /* 0x000fe20000410000 */
[----:B------:R-:W1:Y:S01]  /*6be0*/  MUFU.EX2 R167, R167 ;  /* 0x000000a700a77308 */ /* 0x000e620000000800 */
[----:B------:R-:W-:Y:S01]  /*6bf0*/  FADD.FTZ R15, R155, R0 ;  /* 0x000000009b0f7221 */ /* 0x000fe20000010000 */
[C---:B--2---:R-:W-:Y:S01]  /*6c00*/  FADD.FTZ R21, R184.reuse, R21 ;  /* 0x00000015b8157221 */ /* 0x044fe20000010000 */
[----:B------:R-:W-:Y:S01]  /*6c10*/  F2FP.F16.F32.PACK_AB R172, R184, R181 ;  /* 0x000000b5b8ac723e */ /* 0x000fe200000000ff */
[-C--:B------:R-:W-:Y:S01]  /*6c20*/  FMUL.FTZ R120, R120, R185.reuse ;  /* 0x000000b978787220 */ /* 0x080fe20000410000 */
[----:B------:R-:W-:Y:S01]  /*6c30*/  FADD.FTZ R0, R188, R15 ;  /* 0x0000000fbc007221 */ /* 0x000fe20000010000 */
[-C--:B------:R-:W-:Y:S01]  /*6c40*/  FMUL.FTZ R121, R121, R185.reuse ;  /* 0x000000b979797220 */ /* 0x080fe20000410000 */
[----:B------:R-:W-:Y:S01]  /*6c50*/  FMUL.FTZ R124, R124, R185 ;  /* 0x000000b97c7c7220 */ /* 0x000fe20000410000 */
[----:B------:R-:W2:Y:S01]  /*6c60*/  MUFU.EX2 R189, R189 ;  /* 0x000000bd00bd7308 */ /* 0x000ea20000000800 */
[----:B------:R-:W-:Y:S01]  /*6c70*/  FADD.FTZ R15, R159, R0 ;  /* 0x000000009f0f7221 */ /* 0x000fe20000010000 */
[----:B---3--:R-:W-:Y:S01]  /*6c80*/  F2FP.F16.F32.PACK_AB R159, R6, R163 ;  /* 0x000000a3069f723e */ /* 0x008fe200000000ff */
[-C--:B------:R-:W-:Y:S01]  /*6c90*/  FMUL.FTZ R125, R125, R185.reuse ;  /* 0x000000b97d7d7220 */ /* 0x080fe20000410000 */
[-C--:B------:R-:W-:Y:S01]  /*6ca0*/  FMUL.FTZ R128, R128, R185.reuse ;  /* 0x000000b980807220 */ /* 0x080fe20000410000 */
[----:B------:R-:W-:Y:S01]  /*6cb0*/  FADD.FTZ R0, R192, R15 ;  /* 0x0000000fc0007221 */ /* 0x000fe20000010000 */
[-C--:B------:R-:W-:Y:S01]  /*6cc0*/  FMUL.FTZ R129, R129, R185.reuse ;  /* 0x000000b981817220 */ /* 0x080fe20000410000 */
[----:B------:R-:W-:Y:S01]  /*6cd0*/  FMUL.FTZ R132, R132, R185 ;  /* 0x000000b984847220 */ /* 0x000fe20000410000 */
[----:B------:R3:W-:Y:S01]  /*6ce0*/  MUFU.EX2 R13, R174 ;  /* 0x000000ae000d7308 */ /* 0x0007e20000000800 */
[----:B------:R-:W-:Y:S01]  /*6cf0*/  FADD.FTZ R15, R163, R0 ;  /* 0x00000000a30f7221 */ /* 0x000fe20000010000 */
        /* <DEDUP_REMOVED lines=11> */
[C---:B--2---:R-:W-:Y:S01]  /*6db0*/  FADD.FTZ R3, R189.reuse, R174 ;  /* 0x000000aebd037221 */ /* 0x044fe20000010000 */
[----:B------:R-:W-:Y:S01]  /*6dc0*/  F2FP.F16.F32.PACK_AB R174, R189, R2 ;  /* 0x00000002bdae723e */ /* 0x000fe200000000ff */
        /* <DEDUP_REMOVED lines=11> */
[----:B-1----:R-:W-:Y:S01]  /*6e80*/  F2FP.F16.F32.PACK_AB R163, R20, R13 ;  /* 0x0000000d14a3723e */ /* 0x002fe200000000ff */
[-C--:B------:R-:W-:Y:S01]  /*6e90*/  FMUL.FTZ R38, R38, R176.reuse ;  /* 0x000000b026267220 */ /* 0x080fe20000410000 */
[-C--:B------:R-:W-:Y:S01]  /*6ea0*/  FMUL.FTZ R39, R39, R176.reuse ;  /* 0x000000b027277220 */ /* 0x080fe20000410000 */
        /* <DEDUP_REMOVED lines=16> */
[----:B---3--:R-:W-:Y:S01]  /*6fb0*/  FADD.FTZ R15, R165, R180 ;  /* 0x000000b4a50f7221 */ /* 0x008fe20000010000 */
[----:B----4-:R-:W-:Y:S01]  /*6fc0*/  F2FP.F16.F32.PACK_AB R165, R2, R165 ;  /* 0x000000a502a5723e */ /* 0x010fe200000000ff */
[-C--:B------:R-:W-:Y:S01]  /*6fd0*/  FMUL.FTZ R62, R62, R176.reuse ;  /* 0x000000b03e3e7220 */ /* 0x080fe20000410000 */
[----:B------:R-:W3:Y:S01]  /*6fe0*/  MUFU.EX2 R169, R186 ;  /* 0x000000ba00a97308 */ /* 0x000ee20000000800 */
        /* <DEDUP_REMOVED lines=65> */
[----:B------:R-:W-:-:S03]  /*7400*/  FMUL.FTZ R151, R151, R176 ;  /* 0x000000b097977220 */ /* 0x000fc60000410000 */
[C---:B-1----:R-:W-:Y:S01]  /*7410*/  FADD.FTZ R0, R196.reuse, R9 ;  /* 0x00000009c4007221 */ /* 0x042fe20000010000 */
[----:B------:R-:W-:Y:S01]  /*7420*/  F2FP.F16.F32.PACK_AB R175, R196, R175 ;  /* 0x000000afc4af723e */ /* 0x000fe200000000ff */
[----:B------:R-:W-:Y:S06]  /*7430*/  @!P0 BRA `(.L_x_11466) ;  /* 0x0000000000048947 */ /* 0x000fec0003800000 */
[----:B------:R-:W-:Y:S01]  /*7440*/  BPT.TRAP 0x1 ;  /* 0x000000040000795c */ /* 0x000fe20000300000 */
.L_x_11466:
[----:B------:R1:W2:Y:S01]  /*7450*/  SYNCS.PHASECHK.TRANS64.TRYWAIT P1, [UR27+0x22850], R10 ;  /* 0x0228500aff0075a7 */ /* 0x0002a2000802015b */
[----:B------:R-:W-:Y:S05]  /*7460*/  @!P0 BRA `(.L_x_11467) ;  /* 0x0000000000048947 */ /* 0x000fea0003800000 */
[----:B------:R-:W-:Y:S01]  /*7470*/  BPT.TRAP 0x1 ;  /* 0x000000040000795c */ /* 0x000fe20000300000 */
.L_x_11467:
[----:B--2---:R-:W-:Y:S05]  /*7480*/  @P1 BRA `(.L_x_11468) ;  /* 0x0000000000081947 */ /* 0x004fea0003800000 */
[----:B------:R-:W2:Y:S02]  /*7490*/  SYNCS.PHASECHK.TRANS64.TRYWAIT P1, [UR27+0x22850], R10 ;  /* 0x0228500aff0075a7 */ /* 0x000ea4000802015b */
[----:B--2---:R-:W-:Y:S05]  /*74a0*/  @!P1 BRA `(.L_x_11469) ;  /* 0x000000f000349947 */ /* 0x004fea0003800000 */
.L_x_11468:
        /* <DEDUP_REMOVED lines=52> */
.L_x_11453:
        /* <DEDUP_REMOVED lines=25> */
.L_x_11472:
[----:B------:R-:W-:-:S11]  /*7980*/  UISETP.NE.AND UP2, UPT, UR15, 0x1, UPT ;  /* 0x000000010f00788c */ /* 0x000fd6000bf45270 */
[----:B------:R-:W-:Y:S02]  /*7990*/  @UP2 ULDC.64 UR18, c[0x0][0x9e8] ;  /* 0x00027a0000122ab9 */ /* 0x000fe40000000a00 */
[----:B------:R-:W-:-:S04]  /*79a0*/  UIMAD.WIDE.U32 UR10, UR14, UR18, URZ ;  /* 0x000000120e0a72a5 */ /* 0x000fc8000f8e003f */
[----:B------:R-:W-:-:S12]  /*79b0*/  @UP2 USHF.R.U32.HI UR14, URZ, UR19, UR11 ;  /* 0x000000133f0e2299 */ /* 0x000fd8000801160b */
.L_x_11473:
[----:B------:R-:W-:-:S04]  /*79c0*/  UIMAD UR14, UR14, UR15, URZ ;  /* 0x0000000f0e0e72a4 */ /* 0x000fc8000f8e023f */
[----:B------:R-:W-:-:S04]  /*79d0*/  UISETP.LT.AND UP2, UPT, UR7, UR14, UPT ;  /* 0x0000000e0700728c */ /* 0x000fc8000bf41270 */
[----:B------:R-:W-:-:S12]  /*79e0*/  USEL UR7, UR7, UR14, !UP2 ;  /* 0x0000000e07077287 */ /* 0x000fd8000d000000 */
.L_x_11471:
        /* <DEDUP_REMOVED lines=10> */
[----:B------:R-:W-:Y:S02]  /*7a90*/  IMAD.MOV.U32 R9, RZ, RZ, R2 ;  /* 0x000000ffff097224 */ /* 0x000fe400078e0002 */
[----:B------:R-:W-:-:S07]  /*7aa0*/  IMAD.MOV.U32 R7, RZ, RZ, R5 ;  /* 0x000000ffff077224 */ /* 0x000fce00078e0005 */
.L_x_11483:
[----:B------:R-:W-:Y:S01]  /*7ab0*/  UIADD3 UR37, UR37, 0x1, URZ ;  /* 0x0000000125257890 */ /* 0x000fe2000fffe03f */
[C---:B------:R-:W-:Y:S01]  /*7ac0*/  ISETP.GT.AND P1, PT, R7.reuse, UR22, PT ;  /* 0x0000001607007c0c */ /* 0x040fe2000bf24270 */
[----:B------:R-:W-:Y:S02]  /*7ad0*/  VIADD R7, R7, 0xffffffff ;  /* 0xffffffff07077836 */ /* 0x000fe40000000000 */
[----:B------:R-:W-:-:S04]  /*7ae0*/  UISETP.NE.AND UP2, UPT, UR37, 0x2, UPT ;  /* 0x000000022500788c */ /* 0x000fc8000bf45270 */
[----:B------:R-:W-:Y:S02]  /*7af0*/  USEL UR6, URZ, 0x1, UP2 ;  /* 0x000000013f067887 */ /* 0x000fe40009000000 */
[----:B------:R-:W-:Y:S02]  /*7b00*/  USEL UR37, UR37, URZ, UP2 ;  /* 0x0000003f25257287 */ /* 0x000fe40009000000 */
[----:B------:R-:W-:Y:S01]  /*7b10*/  ULOP3.LUT UR38, UR38, UR6, URZ, 0x3c, !UPT ;  /* 0x0000000626267292 */ /* 0x000fe2000f8e3c3f */
[----:B--2---:R-:W-:Y:S11]  /*7b20*/  @!P0 BRA `(.L_x_11475) ;  /* 0x0000000000048947 */ /* 0x004ff60003800000 */
[----:B------:R-:W-:Y:S01]  /*7b30*/  BPT.TRAP 0x1 ;  /* 0x000000040000795c */ /* 0x000fe20000300000 */
.L_x_11475:
[----:B------:R-:W2:Y:S01]  /*7b40*/  S2UR UR7, SR_CgaCtaId ;  /* 0x00000000000779c3 */ /* 0x000ea20000008800 */
[----:B------:R-:W-:Y:S01]  /*7b50*/  UMOV UR6, 0x400 ;  /* 0x0000040000067882 */ /* 0x000fe20000000000 */
[----:B------:R-:W-:-:S05]  /*7b60*/  IMAD.U32 R5, RZ, RZ, UR38 ;  /* 0x00000026ff057e24 */ /* 0x000fca000f8e00ff */
[----:B------:R-:W-:Y:S01]  /*7b70*/  SHF.L.U32 R5, R5, 0x1f, RZ ;  /* 0x0000001f05057819 */ /* 0x000fe200000006ff */
[----:B--2---:R-:W-:-:S04]  /*7b80*/  ULEA UR6, UR7, UR6, 0x18 ;  /* 0x0000000607067291 */ /* 0x004fc8000f8ec03f */
[----:B------:R-:W-:-:S09]  /*7b90*/  ULEA UR24, UR37, UR6, 0x3 ;  /* 0x0000000625187291 */ /* 0x000fd2000f8e183f */
[----:B------:R2:W3:Y:S01]  /*7ba0*/  SYNCS.PHASECHK.TRANS64.TRYWAIT P2, [UR24+0x22830], R5 ;  /* 0x02283005ff0075a7 */ /* 0x0004e20008040158 */
[----:B------:R-:W-:Y:S05]  /*7bb0*/  @!P0 BRA `(.L_x_11476) ;  /* 0x0000000000048947 */ /* 0x000fea0003800000 */
[----:B------:R-:W-:Y:S01]  /*7bc0*/  BPT.TRAP 0x1 ;  /* 0x000000040000795c */ /* 0x000fe20000300000 */
.L_x_11476:
[----:B---3--:R-:W-:Y:S05]  /*7bd0*/  @P2 BRA `(.L_x_11477) ;  /* 0x0000000000082947 */ /* 0x008fea0003800000 */
[----:B------:R-:W3:Y:S02]  /*7be0*/  SYNCS.PHASECHK.TRANS64.TRYWAIT P2, [UR24+0x22830], R5 ;  /* 0x02283005ff0075a7 */ /* 0x000ee40008040158 */
[----:B---3--:R-:W-:Y:S05]  /*7bf0*/  @!P2 BRA `(.L_x_11478) ;  /* 0x000000e80074a947 */ /* 0x008fea0003800000 */
.L_x_11477:
[----:B------:R-:W-:Y:S01]  /*7c00*/  UIMAD UR18, UR37, 0x300, UR20 ;  /* 0x00000300251278a4 */ /* 0x000fe2000f8e0214 */
[----:B------:R-:W-:Y:S01]  /*7c10*/  WARPGROUP.ARRIVE ;  /* 0x00000000000079c5 */ /* 0x000fe20000000000 */
[----:B------:R-:W-:Y:S01]  /*7c20*/  UMOV UR19, 0x40000040 ;  /* 0x4000004000137882 */ /* 0x000fe20000000000 */
[----:B------:R-:W-:Y:S01]  /*7c30*/  UMOV UR7, 0x40000040 ;  /* 0x4000004000077882 */ /* 0x000fe20000000000 */
[----:B------:R-:W-:-:S03]  /*7c40*/  UIADD3 UR6, UR18, 0x2, URZ ;  /* 0x0000000212067890 */ /* 0x000fc6000fffe03f */
[----:B------:R-:W4:Y:S01]  /*7c50*/  S2R R215, SR_TID.X ;  /* 0x0000000000d77919 */ /* 0x000f220000002100 */
[----:B------:R-:W-:Y:S01]  /*7c60*/  UIADD3 UR10, UR18, 0x4, URZ ;  /* 0x00000004120a7890 */ /* 0x000fe2000fffe03f */
[----:B------:R-:W-:Y:S01]  /*7c70*/  UMOV UR11, 0x40000040 ;  /* 0x40000040000b7882 */ /* 0x000fe20000000000 */
[----:B------:R-:W-:Y:S01]  /*7c80*/  HGMMA.64x96x16.F32 R152, gdesc[UR16], RZ, !UPT, gsb0 ;  /* 0x01600000109879f0 */ /* 0x000fe2000c0008ff */
[----:B------:R-:W-:Y:S01]  /*7c90*/  UIADD3 UR14, UR18, 0x6, URZ ;  /* 0x00000006120e7890 */ /* 0x000fe2000fffe03f */
[----:B------:R-:W-:Y:S01]  /*7ca0*/  UMOV UR15, 0x40000040 ;  /* 0x40000040000f7882 */ /* 0x000fe20000000000 */
[----:B----4-:R-:W-:Y:S02]  /*7cb0*/  LOP3.LUT P2, RZ, R215, 0x7f, RZ, 0xc0, !PT ;  /* 0x0000007fd7ff7812 */ /* 0x010fe4000784c0ff */
        /* <DEDUP_REMOVED lines=12> */
[----:B---3--:R-:W-:Y:S02]  /*7d80*/  FMNMX.FTZ R2, R152, R9, !PT ;  /* 0x0000000998027209 */ /* 0x008fe40007810000 */
        /* <DEDUP_REMOVED lines=23> */
[----:B01----:R-:W-:-:S05]  /*7f00*/  FMNMX.FTZ R10, R197, R2, !PT ;  /* 0x00000002c50a7209 */ /* 0x003fca0007810000 */
[----:B------:R-:W0:Y:S02]  /*7f10*/  SHFL.BFLY PT, R11, R10, 0x2, 0x1f ;  /* 0x0c401f000a0b7f89 */ /* 0x000e2400000e0000 */
[----:B0-----:R-:W-:-:S05]  /*7f20*/  FMNMX.FTZ R12, R10, R11, !PT ;  /* 0x0000000b0a0c7209 */ /* 0x001fca0007810000 */
[----:B------:R-:W0:Y:S02]  /*7f30*/  SHFL.BFLY PT, R11, R12, 0x1, 0x1f ;  /* 0x0c201f000c0b7f89 */ /* 0x000e2400000e0000 */
[----:B0-----:R-:W-:Y:S02]  /*7f40*/  FMNMX.FTZ R2, R12, R11, !PT ;  /* 0x0000000b0c027209 */ /* 0x001fe40007810000 */
        /* <DEDUP_REMOVED lines=27> */
[----:B------:R-:W0:Y:S03]  /*8100*/  MUFU.EX2 R8, R8 ;  /* 0x0000000800087308 */ /* 0x000e260000000800 */
[----:B------:R-:W-:Y:S01]  /*8110*/  FMNMX.FTZ R6, R174, R13, !PT ;  /* 0x0000000dae067209 */ /* 0x000fe20007810000 */
[--C-:B------:R-:W-:Y:S01]  /*8120*/  FFMA.FTZ R13, R161, UR6, -R4.reuse ;  /* 0x00000006a10d7c23 */ /* 0x100fe20008010804 */
[--C-:B------:R-:W-:Y:S01]  /*8130*/  FFMA.FTZ R161, R181, UR6, -R4.reuse ;  /* 0x00000006b5a17c23 */ /* 0x100fe20008010804 */
[----:B------:R-:W-:Y:S01]  /*8140*/  FFMA.FTZ R181, R197, UR6, -R4 ;  /* 0x00000006c5b57c23 */ /* 0x000fe20008010804 */
[----:B------:R-:W-:Y:S01]  /*8150*/  FMNMX.FTZ R15, R175, R6, !PT ;  /* 0x00000006af0f7209 */ /* 0x000fe20007810000 */
[----:B------:R-:W1:Y:S03]  /*8160*/  MUFU.EX2 R9, R9 ;  /* 0x0000000900097308 */ /* 0x000e660000000800 */
[----:B------:R-:W-:-:S04]  /*8170*/  FMNMX.FTZ R6, R178, R15, !PT ;  /* 0x0000000fb2067209 */ /* 0x000fc80007810000 */
[----:B------:R-:W-:Y:S01]  /*8180*/  FMNMX.FTZ R15, R179, R6, !PT ;  /* 0x00000006b30f7209 */ /* 0x000fe20007810000 */
[----:B------:R-:W3:Y:S01]  /*8190*/  MUFU.EX2 R152, R152 ;  /* 0x0000009800987308 */ /* 0x000ee20000000800 */
[-C--:B0-----:R-:W-:Y:S01]  /*81a0*/  FMUL.FTZ R24, R24, R8.reuse ;  /* 0x0000000818187220 */ /* 0x081fe20000410000 */
[-C--:B------:R-:W-:Y:S01]  /*81b0*/  FMUL.FTZ R25, R25, R8.reuse ;  /* 0x0000000819197220 */ /* 0x080fe20000410000 */
[----:B------:R-:W-:Y:S01]  /*81c0*/  FMNMX.FTZ R6, R182, R15, !PT ;  /* 0x0000000fb6067209 */ /* 0x000fe20007810000 */
[--C-:B------:R-:W-:Y:S01]  /*81d0*/  FFMA.FTZ R15, R165, UR6, -R4.reuse ;  /* 0x00000006a50f7c23 */ /* 0x100fe20008010804 */
[-C--:B------:R-:W-:Y:S01]  /*81e0*/  FMUL.FTZ R28, R28, R8.reuse ;  /* 0x000000081c1c7220 */ /* 0x080fe20000410000 */
[----:B------:R-:W-:Y:S01]  /*81f0*/  FMUL.FTZ R29, R29, R8 ;  /* 0x000000081d1d7220 */ /* 0x000fe20000410000 */
[----:B------:R-:W-:Y:S01]  /*8200*/  FMNMX.FTZ R21, R183, R6, !PT ;  /* 0x00000006b7157209 */ /* 0x000fe20007810000 */
[----:B------:R-:W-:Y:S01]  /*8210*/  MUFU.EX2 R10, R10 ;  /* 0x0000000a000a7308 */ /* 0x000fe20000000800 */
[----:B-1----:R-:W-:Y:S01]  /*8220*/  FFMA.FTZ R3, R8, R3, R9 ;  /* 0x0000000308037223 */ /* 0x002fe20000010009 */
        /* <DEDUP_REMOVED lines=35> */
[----:B------:R-:W0:Y:S01]  /*8460*/  SHFL.BFLY PT, R165, R6, 0x2, 0x1f ;  /* 0x0c401f0006a57f89 */ /* 0x000e2200000e0000 */
        /* <DEDUP_REMOVED lines=23> */
[----:B0-----:R-:W-:Y:S01]  /*85e0*/  FMNMX.FTZ R177, R6, R165, !PT ;  /* 0x000000a506b17209 */ /* 0x001fe20007810000 */
[----:B------:R-:W-:Y:S01]  /*85f0*/  FFMA.FTZ R165, R185, UR6, -R4 ;  /* 0x00000006b9a57c23 */ /* 0x000fe20008010804 */
        /* <DEDUP_REMOVED lines=46> */
[----:B------:R-:W1:Y:S01]  /*88e0*/  MUFU.EX2 R184, R184 ;  /* 0x000000b800b87308 */ /* 0x000e620000000800 */
[----:B0-----:R-:W-:Y:S01]  /*88f0*/  IADD3 R4, -R215, 0xb, RZ ;  /* 0x0000000bd7047810 */ /* 0x001fe20007ffe1ff */
        /* <DEDUP_REMOVED lines=10> */
[----:B-1----:R-:W-:Y:S01]  /*89a0*/  FFMA.FTZ R0, R177, R0, R184 ;  /* 0x00000000b1007223 */ /* 0x002fe200000100b8 */
[--C-:B------:R-:W-:Y:S01]  /*89b0*/  FFMA.FTZ R183, R186, UR6, -R189.reuse ;  /* 0x00000006bab77c23 */ /* 0x100fe200080108bd */
[----:B------:R-:W-:Y:S01]  /*89c0*/  FFMA.FTZ R186, R187, UR6, -R189 ;  /* 0x00000006bbba7c23 */ /* 0x000fe200080108bd */
[----:B------:R-:W1:Y:S01]  /*89d0*/  MUFU.EX2 R185, R185 ;  /* 0x000000b900b97308 */ /* 0x000e620000000800 */
        /* <DEDUP_REMOVED lines=16> */
[----:B-1----:R-:W-:Y:S01]  /*8ae0*/  FADD.FTZ R9, R185, R0 ;  /* 0x00000000b9097221 */ /* 0x002fe20000010000 */
[----:B------:R-:W-:Y:S01]  /*8af0*/  FADD.FTZ R154, R12, R3 ;  /* 0x000000030c9a7221 */ /* 0x000fe20000010000 */
[-C--:B------:R-:W-:Y:S01]  /*8b00*/  FMUL.FTZ R27, R27, R177.reuse ;  /* 0x000000b11b1b7220 */ /* 0x080fe20000410000 */
[-C--:B------:R-:W-:Y:S01]  /*8b10*/  FMUL.FTZ R30, R30, R177.reuse ;  /* 0x000000b11e1e7220 */ /* 0x080fe20000410000 */
[-C--:B------:R-:W-:Y:S01]  /*8b20*/  FMUL.FTZ R31, R31, R177.reuse ;  /* 0x000000b11f1f7220 */ /* 0x080fe20000410000 */
[----:B------:R-:W-:Y:S01]  /*8b30*/  FADD.FTZ R3, R15, R154 ;  /* 0x0000009a0f037221 */ /* 0x000fe20000010000 */
[-C--:B------:R-:W-:Y:S01]  /*8b40*/  FMUL.FTZ R34, R34, R177.reuse ;  /* 0x000000b122227220 */ /* 0x080fe20000410000 */
[----:B------:R-:W1:Y:S01]  /*8b50*/  MUFU.EX2 R192, R192 ;  /* 0x000000c000c07308 */ /* 0x000e620000000800 */
        /* <DEDUP_REMOVED lines=16> */
[----:B-1----:R-:W-:Y:S01]  /*8c60*/  FADD.FTZ R0, R192, R9 ;  /* 0x00000009c0007221 */ /* 0x002fe20000010000 */
[----:B------:R-:W-:Y:S01]  /*8c70*/  FADD.FTZ R154, R164, R3 ;  /* 0x00000003a49a7221 */ /* 0x000fe20000010000 */
[----:B------:R-:W-:Y:S01]  /*8c80*/  F2FP.F16.F32.PACK_AB R164, R157, R164 ;  /* 0x000000a49da4723e */ /* 0x000fe200000000ff */
[-C--:B------:R-:W-:Y:S01]  /*8c90*/  FMUL.FTZ R47, R47, R177.reuse ;  /* 0x000000b12f2f7220 */ /* 0x080fe20000410000 */
[----:B------:R-:W-:Y:S01]  /*8ca0*/  FMUL.FTZ R50, R50, R177 ;  /* 0x000000b132327220 */ /* 0x000fe20000410000 */
[----:B------:R-:W-:Y:S01]  /*8cb0*/  FADD.FTZ R3, R157, R154 ;  /* 0x0000009a9d037221 */ /* 0x000fe20000010000 */
[----:B------:R-:W-:Y:S01]  /*8cc0*/  F2FP.F16.F32.PACK_AB R157, R192, R159 ;  /* 0x0000009fc09d723e */ /* 0x000fe200000000ff */
[----:B------:R-:W1:Y:S01]  /*8cd0*/  MUFU.EX2 R167, R167 ;  /* 0x000000a700a77308 */ /* 0x000e620000000800 */
        /* <DEDUP_REMOVED lines=80> */
[----:B-1----:R-:W-:-:S07]  /*91e0*/  FADD.FTZ R154, R168, R3 ;  /* 0x00000003a89a7221 */ /* 0x002fce0000010000 */
[----:B------:R-:W1:Y:S01]  /*91f0*/  MUFU.EX2 R186, R186 ;  /* 0x000000ba00ba7308 */ /* 0x000e620000000800 */
[----:B----4-:R-:W-:-:S07]  /*9200*/  FADD.FTZ R9, R183, R0 ;  /* 0x00000000b7097221 */ /* 0x010fce0000010000 */
[----:B------:R-:W4:Y:S01]  /*9210*/  MUFU.EX2 R169, R169 ;  /* 0x000000a900a97308 */ /* 0x000f220000000800 */
[C---:B---3--:R-:W-:Y:S01]  /*9220*/  FADD.FTZ R154, R165.reuse, R154 ;  /* 0x0000009aa59a7221 */ /* 0x048fe20000010000 */
[----:B------:R-:W-:Y:S02]  /*9230*/  F2FP.F16.F32.PACK_AB R168, R165, R168 ;  /* 0x000000a8a5a8723e */ /* 0x000fe400000000ff */
[----:B------:R-:W-:-:S04]  /*9240*/  F2FP.F16.F32.PACK_AB R165, R218, R175 ;  /* 0x000000afdaa5723e */ /* 0x000fc800000000ff */
[----:B------:R-:W3:Y:S01]  /*9250*/  MUFU.EX2 R187, R187 ;  /* 0x000000bb00bb7308 */ /* 0x000ee20000000800 */
[----:B-1----:R-:W-:-:S07]  /*9260*/  FADD.FTZ R0, R186, R9 ;  /* 0x00000009ba007221 */ /* 0x002fce0000010000 */
[----:B------:R-:W1:Y:S01]  /*9270*/  MUFU.EX2 R172, R172 ;  /* 0x000000ac00ac7308 */ /* 0x000e620000000800 */
[----:B----4-:R-:W-:Y:S01]  /*9280*/  FADD.FTZ R3, R169, R154 ;  /* 0x0000009aa9037221 */ /* 0x010fe20000010000 */
[----:B------:R-:W-:-:S06]  /*9290*/  F2FP.F16.F32.PACK_AB R154, R11, R10 ;  /* 0x0000000a0b9a723e */ /* 0x000fcc00000000ff */
[----:B------:R-:W4:Y:S01]  /*92a0*/  MUFU.EX2 R190, R190 ;  /* 0x000000be00be7308 */ /* 0x000f220000000800 */
[----:B---3--:R-:W-:-:S07]  /*92b0*/  FADD.FTZ R9, R187, R0 ;  /* 0x00000000bb097221 */ /* 0x008fce0000010000 */
[----:B------:R-:W3:Y:S01]  /*92c0*/  MUFU.EX2 R173, R173 ;  /* 0x000000ad00ad7308 */ /* 0x000ee20000000800 */
[C---:B-1----:R-:W-:Y:S01]  /*92d0*/  FADD.FTZ R158, R172.reuse, R3 ;  /* 0x00000003ac9e7221 */ /* 0x042fe20000010000 */
[----:B------:R-:W-:Y:S02]  /*92e0*/  F2FP.F16.F32.PACK_AB R170, R172, R169 ;  /* 0x000000a9acaa723e */ /* 0x000fe400000000ff */
[----:B------:R-:W-:-:S04]  /*92f0*/  F2FP.F16.F32.PACK_AB R169, R186, R183 ;  /* 0x000000b7baa9723e */ /* 0x000fc800000000ff */
[----:B------:R-:W1:Y:S01]  /*9300*/  MUFU.EX2 R189, R194 ;  /* 0x000000c200bd7308 */ /* 0x000e620000000800 */
[C---:B----4-:R-:W-:Y:S01]  /*9310*/  FADD.FTZ R0, R190.reuse, R9 ;  /* 0x00000009be007221 */ /* 0x050fe20000010000 */
[----:B------:R-:W-:-:S06]  /*9320*/  F2FP.F16.F32.PACK_AB R171, R190, R187 ;  /* 0x000000bbbeab723e */ /* 0x000fcc00000000ff */
[----:B------:R-:W4:Y:S01]  /*9330*/  MUFU.EX2 R176, R176 ;  /* 0x000000b000b07308 */ /* 0x000f220000000800 */
[----:B---3--:R-:W-:Y:S01]  /*9340*/  FADD.FTZ R3, R173, R158 ;  /* 0x0000009ead037221 */ /* 0x008fe20000010000 */
[----:B------:R-:W-:-:S06]  /*9350*/  F2FP.F16.F32.PACK_AB R158, R15, R12 ;  /* 0x0000000c0f9e723e */ /* 0x000fcc00000000ff */
[----:B------:R-:W3:Y:S01]  /*9360*/  MUFU.EX2 R8, R195 ;  /* 0x000000c300087308 */ /* 0x000ee20000000800 */
[----:B-1----:R-:W-:-:S07]  /*9370*/  FADD.FTZ R9, R189, R0 ;  /* 0x00000000bd097221 */ /* 0x002fce0000010000 */
[----:B------:R-:W1:Y:S01]  /*9380*/  MUFU.EX2 R180, R180 ;  /* 0x000000b400b47308 */ /* 0x000e620000000800 */
[C---:B----4-:R-:W-:Y:S01]  /*9390*/  FADD.FTZ R3, R176.reuse, R3 ;  /* 0x00000003b0037221 */ /* 0x050fe20000010000 */
[----:B------:R-:W-:-:S06]  /*93a0*/  F2FP.F16.F32.PACK_AB R172, R176, R173 ;  /* 0x000000adb0ac723e */ /* 0x000fcc00000000ff */
[----:B------:R-:W4:Y:S01]  /*93b0*/  MUFU.EX2 R198, R198 ;  /* 0x000000c600c67308 */ /* 0x000f220000000800 */
[C---:B---3--:R-:W-:Y:S01]  /*93c0*/  FADD.FTZ R9, R8.reuse, R9 ;  /* 0x0000000908097221 */ /* 0x048fe20000010000 */
[----:B------:R-:W-:-:S06]  /*93d0*/  F2FP.F16.F32.PACK_AB R173, R8, R189 ;  /* 0x000000bd08ad723e */ /* 0x000fcc00000000ff */
[----:B------:R-:W3:Y:S01]  /*93e0*/  MUFU.EX2 R181, R181 ;  /* 0x000000b500b57308 */ /* 0x000ee20000000800 */
[----:B-1----:R-:W-:-:S07]  /*93f0*/  FADD.FTZ R10, R180, R3 ;  /* 0x00000003b40a7221 */ /* 0x002fce0000010000 */
[----:B------:R-:W1:Y:S01]  /*9400*/  MUFU.EX2 R199, R199 ;  /* 0x000000c700c77308 */ /* 0x000e620000000800 */
[----:B----4-:R-:W-:Y:S01]  /*9410*/  FADD.FTZ R0, R198, R9 ;  /* 0x00000009c6007221 */ /* 0x010fe20000010000 */
[C---:B---3--:R-:W-:Y:S01]  /*9420*/  FADD.FTZ R3, R181.reuse, R10 ;  /* 0x0000000ab5037221 */ /* 0x048fe20000010000 */
[----:B------:R-:W-:Y:S02]  /*9430*/  F2FP.F16.F32.PACK_AB R174, R181, R180 ;  /* 0x000000b4b5ae723e */ /* 0x000fe400000000ff */
[C---:B-1----:R-:W-:Y:S01]  /*9440*/  FADD.FTZ R0, R199.reuse, R0 ;  /* 0x00000000c7007221 */ /* 0x042fe20000010000 */
[----:B------:R-:W-:Y:S01]  /*9450*/  F2FP.F16.F32.PACK_AB R175, R199, R198 ;  /* 0x000000c6c7af723e */ /* 0x000fe200000000ff */
[----:B0-----:R-:W-:Y:S06]  /*9460*/  @!P0 BRA `(.L_x_11479) ;  /* 0x0000000000048947 */ /* 0x001fec0003800000 */
[----:B------:R-:W-:Y:S01]  /*9470*/  BPT.TRAP 0x1 ;  /* 0x000000040000795c */ /* 0x000fe20000300000 */
.L_x_11479:
[----:B------:R0:W1:Y:S01]  /*9480*/  SYNCS.PHASECHK.TRANS64.TRYWAIT P2, [UR24+0x22850], R5 ;  /* 0x02285005ff0075a7 */ /* 0x0000620008040158 */
[----:B------:R-:W-:Y:S05]  /*9490*/  @!P0 BRA `(.L_x_11480) ;  /* 0x0000000000048947 */ /* 0x000fea0003800000 */
[----:B------:R-:W-:Y:S01]  /*94a0*/  BPT.TRAP 0x1 ;  /* 0x000000040000795c */ /* 0x000fe20000300000 */
.L_x_11480:
[----:B-1----:R-:W-:Y:S05]  /*94b0*/  @P2 BRA `(.L_x_11481) ;  /* 0x0000000000082947 */ /* 0x002fea0003800000 */
[----:B------:R-:W1:Y:S02]  /*94c0*/  SYNCS.PHASECHK.TRANS64.TRYWAIT P2, [UR24+0x22850], R5 ;  /* 0x02285005ff0075a7 */ /* 0x000e640008040158 */
[----:B-1----:R-:W-:Y:S05]  /*94d0*/  @!P2 BRA `(.L_x_11482) ;  /* 0x000000d00054a947 */ /* 0x002fea0003800000 */
.L_x_11481:
        /* <DEDUP_REMOVED lines=47> */
[----:B--2---:R-:W-:-:S07]  /*97d0*/  IMAD.MOV.U32 R5, RZ, RZ, R7 ;  /* 0x000000ffff057224 */ /* 0x004fce00078e0007 */
.L_x_11474:
[----:B------:R-:W-:-:S13]  /*97e0*/  ISETP.GE.AND P1, PT, R5, UR42, PT ;  /* 0x0000002a05007c0c */ /* 0x000fda000bf26270 */
[----:B------:R-:W-:Y:S05]  /*97f0*/  @!P1 BRA `(.L_x_11484) ;  /* 0x0000002c00c09947 */ /* 0x000fea0003800000 */
[----:B------:R-:W-:Y:S01]  /*9800*/  IMAD.MOV.U32 R12, RZ, RZ, R6 ;  /* 0x000000ffff0c7224 */ /* 0x000fe200078e0006 */
[----:B------:R-:W-:Y:S01]  /*9810*/  ULDC UR25, c[0x0][0x9e4] ;  /* 0x0002790000197ab9 */ /* 0x000fe20000000800 */
[----:B------:R-:W-:Y:S01]  /*9820*/  IMAD.MOV.U32 R9, RZ, RZ, R2 ;  /* 0x000000ffff097224 */ /* 0x000fe200078e0002 */
[----:B------:R-:W-:Y:S01]  /*9830*/  ULDC UR24, c[0x0][0x9dc] ;  /* 0x0002770000187ab9 */ /* 0x000fe20000000800 */
[----:B------:R-:W-:Y:S01]  /*9840*/  ULDC UR22, c[0x0][0x988] ;  /* 0x0002620000167ab9 */ /* 0x000fe20000000800 */
[----:B------:R-:W-:-:S05]  /*9850*/  ULDC UR23, c[0x0][0x9e0] ;  /* 0x0002780000177ab9 */ /* 0x000fca0000000800 */
.L_x_11501:
[----:B------:R-:W-:-:S04]  /*9860*/  UIADD3 UR37, UR37, 0x1, URZ ;  /* 0x0000000125257890 */ /* 0x000fc8000fffe03f */
[----:B------:R-:W-:-:S04]  /*9870*/  UISETP.NE.AND UP2, UPT, UR37, 0x2, UPT ;  /* 0x000000022500788c */ /* 0x000fc8000bf45270 */
[----:B------:R-:W-:Y:S02]  /*9880*/  USEL UR6, URZ, 0x1, UP2 ;  /* 0x000000013f067887 */ /* 0x000fe40009000000 */
[----:B------:R-:W-:Y:S02]  /*9890*/  USEL UR37, UR37, URZ, UP2 ;  /* 0x0000003f25257287 */ /* 0x000fe40009000000 */
[----:B------:R-:W-:Y:S01]  /*98a0*/  ULOP3.LUT UR38, UR38, UR6, URZ, 0x3c, !UPT ;  /* 0x0000000626267292 */ /* 0x000fe2000f8e3c3f */
[----:B------:R-:W-:Y:S11]  /*98b0*/  @!P0 BRA `(.L_x_11485) ;  /* 0x0000000000048947 */ /* 0x000ff60003800000 */
[----:B------:R-:W-:Y:S01]  /*98c0*/  BPT.TRAP 0x1 ;  /* 0x000000040000795c */ /* 0x000fe20000300000 */
.L_x_11485:
        /* <DEDUP_REMOVED lines=9> */
.L_x_11486:
[----:B---3--:R-:W-:Y:S05]  /*9960*/  @P1 BRA `(.L_x_11487) ;  /* 0x0000000000081947 */ /* 0x008fea0003800000 */
[----:B------:R-:W3:Y:S02]  /*9970*/  SYNCS.PHASECHK.TRANS64.TRYWAIT P1, [UR26+0x22830], R7 ;  /* 0x02283007ff0075a7 */ /* 0x000ee4000802015a */
[----:B---3--:R-:W-:Y:S05]  /*9980*/  @!P1 BRA `(.L_x_11488) ;  /* 0x000000cc003c9947 */ /* 0x008fea0003800000 */
.L_x_11487:
[----:B------:R-:W-:Y:S01]  /*9990*/  UIMAD UR18, UR37, 0x300, UR20 ;  /* 0x00000300251278a4 */ /* 0x000fe2000f8e0214 */
[----:B------:R-:W-:Y:S01]  /*99a0*/  WARPGROUP.ARRIVE ;  /* 0x00000000000079c5 */ /* 0x000fe20000000000 */
[----:B------:R-:W-:Y:S01]  /*99b0*/  UMOV UR19, 0x40000040 ;  /* 0x4000004000137882 */ /* 0x000fe20000000000 */
[----:B------:R-:W-:Y:S01]  /*99c0*/  UMOV UR7, 0x40000040 ;  /* 0x4000004000077882 */ /* 0x000fe20000000000 */
[----:B------:R-:W-:-:S03]  /*99d0*/  UIADD3 UR6, UR18, 0x2, URZ ;  /* 0x0000000212067890 */ /* 0x000fc6000fffe03f */
[----:B------:R-:W4:Y:S01]  /*99e0*/  S2R R4, SR_TID.X ;  /* 0x0000000000047919 */ /* 0x000f220000002100 */
        /* <DEDUP_REMOVED lines=12> */
[----:B------:R-:W-:-:S05]  /*9ab0*/  IADD3 R11, -R16, R11, R17 ;  /* 0x0000000b100b7210 */ /* 0x000fca0007ffe111 */
[----:B------:R-:W-:Y:S01]  /*9ac0*/  VIADD R15, R11, UR23 ;  /* 0x000000170b0f7c36 */ /* 0x000fe20008000000 */
[----:B----4-:R-:W-:Y:S02]  /*9ad0*/  LOP3.LUT P3, RZ, R4, 0x7f, RZ, 0xc0, !PT ;  /* 0x0000007f04ff7812 */ /* 0x010fe4000786c0ff */
[----:B------:R-:W-:-:S04]  /*9ae0*/  SHF.R.U32.HI R4, RZ, 0x7, R4 ;  /* 0x00000007ff047819 */ /* 0x000fc80000011604 */
[----:B------:R-:W-:Y:S01]  /*9af0*/  IADD3 R4, -R4, 0xb, RZ ;  /* 0x0000000b04047810 */ /* 0x000fe20007ffe1ff */
[----:B------:R-:W-:Y:S02]  /*9b00*/  WARPGROUP.DEPBAR.LE gsb0, 0x0 ;  /* 0x00008000000079c5 */ /* 0x000fe40000010000 */
[----:B------:R-:W-:-:S06]  /*9b10*/  WARPGROUP.ARRIVE ;  /* 0x00000000000079c5 */ /* 0x000fcc0000000000 */
[----:B------:R-:W-:Y:S01]  /*9b20*/  HGMMA.64x96x16.F32 R152, gdesc[UR4], R152, gsb0 ;  /* 0x01600000049879f0 */ /* 0x000fe20008000898 */
[----:B------:R-:W-:Y:S02]  /*9b30*/  @UP0 ULDC UR6, c[0x0][0x44c] ;  /* 0x0001130000060ab9 */ /* 0x000fe40000000800 */
[----:B---3--:R-:W-:Y:S01]  /*9b40*/  @P1 IMAD.HI.U32 R2, R20, UR6, RZ ;  /* 0x0000000614021c27 */ /* 0x008fe2000f8e00ff */
[----:B------:R-:W-:Y:S01]  /*9b50*/  @UP0 ULDC UR6, c[0x0][0x450] ;  /* 0x0001140000060ab9 */ /* 0x000fe20000000800 */
[----:B------:R-:W-:-:S03]  /*9b60*/  PLOP3.LUT P1, PT, PT, PT, UP1, 0x40, 0x0 ;  /* 0x000000000000781c */ /* 0x000fc60003f2e818 */
[----:B------:R-:W-:Y:S01]  /*9b70*/  @P2 SHF.R.U32.HI R20, RZ, UR6, R2 ;  /* 0x00000006ff142c19 */ /* 0x000fe20008011602 */
[----:B------:R-:W-:Y:S01]  /*9b80*/  @!P3 VIADD R2, R8, 0x22840 ;  /* 0x000228400802b836 */ /* 0x000fe20000000000 */
[----:B------:R-:W-:-:S03]  /*9b90*/  ULOP3.LUT UR6, URZ, UR24, URZ, 0x33, !UPT ;  /* 0x000000183f067292 */ /* 0x000fc6000f8e333f */
[----:B------:R-:W3:Y:S01]  /*9ba0*/  SHFL.IDX PT, R21, R20, RZ, 0x1c1f ;  /* 0x001c1fff14157589 */ /* 0x000ee200000e0000 */
[----:B------:R-:W-:Y:S02]  /*9bb0*/  @!P3 PRMT R2, RZ, 0x654, R2 ;  /* 0x00000654ff02b816 */ /* 0x000fe40000000002 */
[----:B------:R-:W-:Y:S02]  /*9bc0*/  VIADD R14, R11, UR6 ;  /* 0x000000060b0e7c36 */ /* 0x000fe40008000000 */
[----:B---3--:R-:W-:Y:S01]  /*9bd0*/  IMAD.IADD R6, R21, 0x1, R15 ;  /* 0x0000000115067824 */ /* 0x008fe200078e020f */
        /* <DEDUP_REMOVED lines=9> */
[----:B----4-:R-:W-:Y:S01]  /*9c70*/  IMAD.IADD R2, R21, 0x1, R14 ;  /* 0x0000000115027824 */ /* 0x010fe200078e020e */
[----:B---3--:R-:W-:Y:S06]  /*9c80*/  @P1 BRA `(.L_x_11489) ;  /* 0x0000000000581947 */ /* 0x008fec0003800000 */
[----:B------:R-:W-:Y:S01]  /*9c90*/  IADD3 R21, -R16, R17, R21 ;  /* 0x0000001110157210 */ /* 0x000fe20007ffe115 */
[----:B------:R-:W-:Y:S03]  /*9ca0*/  BSSY B0, `(.L_x_11490) ;  /* 0x0000010000007945 */ /* 0x000fe60003800000 */
[----:B------:R-:W-:-:S13]  /*9cb0*/  ISETP.GT.AND P1, PT, R21, -0x1, PT ;  /* 0xffffffff1500780c */ /* 0x000fda0003f24270 */
[----:B------:R-:W-:Y:S05]  /*9cc0*/  @P1 BRA `(.L_x_11491) ;  /* 0x0000000000201947 */ /* 0x000fea0003800000 */
[----:B------:R-:W-:Y:S01]  /*9cd0*/  IMAD.U32 R213, RZ, RZ, UR25 ;  /* 0x00000019ffd57e24 */ /* 0x000fe2000f8e00ff */
[----:B------:R-:W-:-:S04]  /*9ce0*/  LOP3.LUT R21, RZ, R21, RZ, 0x33, !PT ;  /* 0x00000015ff157212 */ /* 0x000fc800078e33ff */
[----:B------:R-:W-:-:S13]  /*9cf0*/  ISETP.NE.AND P1, PT, R213, 0x1, PT ;  /* 0x00000001d500780c */ /* 0x000fda0003f25270 */
[----:B01----:R-:W0:Y:S02]  /*9d00*/  @P1 LDC.64 R10, c[0x0][0x9e8] ;  /* 0x00027a00ff0a1b82 */ /* 0x003e240000000a00 */
[----:B0-----:R-:W-:-:S05]  /*9d10*/  @P1 IMAD.HI.U32 R10, R21, R10, RZ ;  /* 0x0000000a150a1227 */ /* 0x001fca00078e00ff */
[----:B------:R-:W-:-:S04]  /*9d20*/  @P1 SHF.R.U32.HI R21, RZ, R11, R10 ;  /* 0x0000000bff151219 */ /* 0x000fc8000001160a */
[----:B------:R-:W-:Y:S01]  /*9d30*/  LOP3.LUT R21, RZ, R21, RZ, 0x33, !PT ;  /* 0x00000015ff157212 */ /* 0x000fe200078e33ff */
[----:B------:R-:W-:Y:S06]  /*9d40*/  BRA `(.L_x_11492) ;  /* 0x0000000000147947 */ /* 0x000fec0003800000 */
.L_x_11491:
[----:B------:R-:W-:-:S05]  /*9d50*/  IMAD.U32 R213, RZ, RZ, UR25 ;  /* 0x00000019ffd57e24 */ /* 0x000fca000f8e00ff */
[----:B------:R-:W-:-:S13]  /*9d60*/  ISETP.NE.AND P1, PT, R213, 0x1, PT ;  /* 0x00000001d500780c */ /* 0x000fda0003f25270 */
[----:B01----:R-:W0:Y:S02]  /*9d70*/  @P1 LDC.64 R10, c[0x0][0x9e8] ;  /* 0x00027a00ff0a1b82 */ /* 0x003e240000000a00 */
[----:B0-----:R-:W-:-:S05]  /*9d80*/  @P1 IMAD.HI.U32 R10, R21, R10, RZ ;  /* 0x0000000a150a1227 */ /* 0x001fca00078e00ff */
[----:B------:R-:W-:-:S07]  /*9d90*/  @P1 SHF.R.U32.HI R21, RZ, R11, R10 ;  /* 0x0000000bff151219 */ /* 0x000fce000001160a */
.L_x_11492:
[----:B------:R-:W-:Y:S05]  /*9da0*/  BSYNC B0 ;  /* 0x0000000000007941 */ /* 0x000fea0003800000 */
.L_x_11490:
[----:B------:R-:W-:-:S04]  /*9db0*/  IMAD R10, R18, -0x2, R13 ;  /* 0xfffffffe120a7824 */ /* 0x000fc800078e020d */
[----:B------:R-:W-:-:S05]  /*9dc0*/  IMAD R21, R21, R213, R10 ;  /* 0x000000d515157224 */ /* 0x000fca00078e020a */
[----:B------:R-:W-:Y:S02]  /*9dd0*/  VIADDMNMX R6, R21, R213, R6, PT ;  /* 0x000000d515067246 */ /* 0x000fe40003800106 */
[----:B------:R-:W-:-:S07]  /*9de0*/  VIMNMX R2, R2, R21, !PT ;  /* 0x0000001502027248 */ /* 0x000fce0007fe0100 */
.L_x_11489:
[C---:B------:R-:W-:Y:S01]  /*9df0*/  ISETP.GE.AND P1, PT, R13.reuse, 0x1, PT ;  /* 0x000000010d00780c */ /* 0x040fe20003f26270 */
[----:B------:R-:W3:Y:S01]  /*9e00*/  SHFL.IDX PT, R20, R20, 0x1, 0x1c1f ;  /* 0x003c1f0014147f89 */ /* 0x000ee200000e0000 */
[C---:B------:R-:W-:Y:S02]  /*9e10*/  ISETP.GE.AND P4, PT, R13.reuse, 0x9, PT ;  /* 0x000000090d00780c */ /* 0x040fe40003f86270 */
[----:B------:R-:W-:Y:S02]  /*9e20*/  ISETP.GT.AND P2, PT, R2, RZ, !P1 ;  /* 0x000000ff0200720c */ /* 0x000fe40004f44270 */
[----:B------:R-:W-:Y:S02]  /*9e30*/  P2R R21, PR, RZ, 0x2 ;  /* 0x00000002ff157803 */ /* 0x000fe40000000000 */
[----:B------:R-:W-:Y:S02]  /*9e40*/  ISETP.LT.OR P2, PT, R6, 0x1, P2 ;  /* 0x000000010600780c */ /* 0x000fe40001741670 */
[----:B------:R-:W-:-:S02]  /*9e50*/  ISETP.GE.AND P1, PT, R13, 0x2, PT ;  /* 0x000000020d00780c */ /* 0x000fc40003f26270 */
[----:B------:R-:W-:Y:S02]  /*9e60*/  FSEL R152, R152, -INF , !P2 ;  /* 0xff80000098987808 */ /* 0x000fe40005000000 */
[----:B------:R-:W-:Y:S02]  /*9e70*/  ISETP.GT.AND P2, PT, R2, 0x8, !P4 ;  /* 0x000000080200780c */ /* 0x000fe40006744270 */
[----:B------:R-:W-:Y:S02]  /*9e80*/  P2R R213, PR, RZ, 0x10 ;  /* 0x00000010ffd57803 */ /* 0x000fe40000000000 */
[----:B------:R-:W-:Y:S02]  /*9e90*/  ISETP.LT.OR P2, PT, R6, 0x9, P2 ;  /* 0x000000090600780c */ /* 0x000fe40001741670 */
[----:B------:R-:W-:Y:S02]  /*9ea0*/  ISETP.GT.AND P3, PT, R2, 0x1, !P1 ;  /* 0x000000010200780c */ /* 0x000fe40004f64270 */
[----:B------:R-:W-:-:S02]  /*9eb0*/  ISETP.GE.AND P4, PT, R13, 0xa, PT ;  /* 0x0000000a0d00780c */ /* 0x000fc40003f86270 */
[----:B------:R-:W-:Y:S01]  /*9ec0*/  FSEL R156, R156, -INF , !P2 ;  /* 0xff8000009c9c7808 */ /* 0x000fe20005000000 */
[--C-:B---3--:R-:W-:Y:S01]  /*9ed0*/  IMAD.IADD R15, R15, 0x1, R20.reuse ;  /* 0x000000010f0f7824 */ /* 0x108fe200078e0214 */
[----:B------:R-:W-:Y:S01]  /*9ee0*/  ISETP.LT.OR P3, PT, R6, 0x2, P3 ;  /* 0x000000020600780c */ /* 0x000fe20001f61670 */
[----:B------:R-:W-:Y:S01]  /*9ef0*/  IMAD.IADD R14, R14, 0x1, R20 ;  /* 0x000000010e0e7824 */ /* 0x000fe200078e0214 */
        /* <DEDUP_REMOVED lines=98> */
[----:B------:R-:W-:-:S04]  /*a520*/  ISETP.GT.AND P6, PT, R2, 0x59, !P6 ;  /* 0x000000590200780c */ /* 0x000fc800077c4270 */
[----:B------:R-:W-:-:S04]  /*a530*/  ISETP.LT.OR P6, PT, R6, 0x5a, P6 ;  /* 0x0000005a0600780c */ /* 0x000fc800037c1670 */
[----:B------:R-:W-:Y:S02]  /*a540*/  FSEL R197, R197, -INF , !P6 ;  /* 0xff800000c5c57808 */ /* 0x000fe40007000000 */
[----:B------:R-:W-:-:S13]  /*a550*/  PLOP3.LUT P6, PT, PT, PT, UP1, 0x40, 0x0 ;  /* 0x000000000000781c */ /* 0x000fda0003fce818 */
[----:B------:R-:W-:Y:S05]  /*a560*/  @P6 BRA `(.L_x_11493) ;  /* 0x0000000000586947 */ /* 0x000fea0003800000 */
        /* <DEDUP_REMOVED lines=12> */
.L_x_11495:
[----:B------:R-:W-:-:S05]  /*a630*/  IMAD.U32 R2, RZ, RZ, UR25 ;  /* 0x00000019ff027e24 */ /* 0x000fca000f8e00ff */
[----:B------:R-:W-:-:S13]  /*a640*/  ISETP.NE.AND P6, PT, R2, 0x1, PT ;  /* 0x000000010200780c */ /* 0x000fda0003fc5270 */
[----:B01----:R-:W0:Y:S02]  /*a650*/  @P6 LDC.64 R10, c[0x0][0x9e8] ;  /* 0x00027a00ff0a6b82 */ /* 0x003e240000000a00 */
[----:B0-----:R-:W-:-:S05]  /*a660*/  @P6 IMAD.HI.U32 R10, R231, R10, RZ ;  /* 0x0000000ae70a6227 */ /* 0x001fca00078e00ff */
[----:B------:R-:W-:-:S07]  /*a670*/  @P6 SHF.R.U32.HI R231, RZ, R11, R10 ;  /* 0x0000000bffe76219 */ /* 0x000fce000001160a */
.L_x_11496:
[----:B------:R-:W-:Y:S05]  /*a680*/  BSYNC B0 ;  /* 0x0000000000007941 */ /* 0x000fea0003800000 */
.L_x_11494:
[----:B------:R-:W-:-:S04]  /*a690*/  IMAD R13, R18, -0x2, R13 ;  /* 0xfffffffe120d7824 */ /* 0x000fc800078e020d */
[----:B------:R-:W-:-:S05]  /*a6a0*/  IMAD R231, R231, R2, R13 ;  /* 0x00000002e7e77224 */ /* 0x000fca00078e020d */
[----:B------:R-:W-:Y:S02]  /*a6b0*/  VIADDMNMX R15, R231, R2, R15, PT ;  /* 0x00000002e70f7246 */ /* 0x000fe4000380010f */
[----:B------:R-:W-:-:S07]  /*a6c0*/  VIMNMX R14, R14, R231, !PT ;  /* 0x000000e70e0e7248 */ /* 0x000fce0007fe0100 */
.L_x_11493:
[----:B------:R-:W-:Y:S01]  /*a6d0*/  ISETP.GT.AND P1, PT, R14, 0x1, !P1 ;  /* 0x000000010e00780c */ /* 0x000fe20004f24270 */
[----:B------:R-:W-:Y:S01]  /*a6e0*/  UMOV UR6, UR22 ;  /* 0x0000001600067c82 */ /* 0x000fe20008000000 */
[----:B------:R-:W-:Y:S02]  /*a6f0*/  ISETP.NE.AND P6, PT, R218, RZ, PT ;  /* 0x000000ffda00720c */ /* 0x000fe40003fc5270 */
        /* <DEDUP_REMOVED lines=58> */
[----:B------:R-:W3:Y:S01]  /*aaa0*/  SHFL.BFLY PT, R11, R6, 0x2, 0x1f ;  /* 0x0c401f00060b7f89 */ /* 0x000ee200000e0000 */
        /* <DEDUP_REMOVED lines=8> */
[C---:B------:R-:W-:Y:S02]  /*ab30*/  ISETP.GT.AND P1, PT, R14.reuse, 0x29, !P1 ;  /* 0x000000290e00780c */ /* 0x040fe40004f24270 */
[----:B------:R-:W-:Y:S02]  /*ab40*/  FSEL R191, R191, -INF , !P2 ;  /* 0xff800000bfbf7808 */ /* 0x000fe40005000000 */
[----:B------:R-:W-:Y:S02]  /*ab50*/  ISETP.LT.OR P1, PT, R15, 0x2a, P1 ;  /* 0x0000002a0f00780c */ /* 0x000fe40000f21670 */
[----:B------:R-:W-:Y:S02]  /*ab60*/  ISETP.GT.AND P4, PT, R14, 0x51, !P4 ;  /* 0x000000510e00780c */ /* 0x000fe40006784270 */
[----:B------:R-:W-:-:S02]  /*ab70*/  FSEL R175, R175, -INF , !P1 ;  /* 0xff800000afaf7808 */ /* 0x000fc40004800000 */
[----:B------:R-:W-:Y:S02]  /*ab80*/  ISETP.NE.AND P1, PT, R223, RZ, PT ;  /* 0x000000ffdf00720c */ /* 0x000fe40003f25270 */
[----:B---3--:R-:W-:Y:S02]  /*ab90*/  FMNMX.FTZ R13, R6, R11, !PT ;  /* 0x0000000b060d7209 */ /* 0x008fe40007810000 */
[C---:B------:R-:W-:Y:S02]  /*aba0*/  ISETP.GT.AND P1, PT, R14.reuse, 0x30, !P1 ;  /* 0x000000300e00780c */ /* 0x040fe40004f24270 */
[C---:B------:R-:W-:Y:S01]  /*abb0*/  ISETP.LT.OR P3, PT, R15.reuse, 0x51, P3 ;  /* 0x000000510f00780c */ /* 0x040fe20001f61670 */
[----:B------:R-:W3:Y:S01]  /*abc0*/  SHFL.BFLY PT, R2, R13, 0x1, 0x1f ;  /* 0x0c201f000d027f89 */ /* 0x000ee200000e0000 */
[----:B------:R-:W-:Y:S02]  /*abd0*/  ISETP.LT.OR P1, PT, R15, 0x31, P1 ;  /* 0x000000310f00780c */ /* 0x000fe40000f21670 */
[----:B------:R-:W-:-:S02]  /*abe0*/  ISETP.GT.AND P5, PT, R14, 0x58, !P5 ;  /* 0x000000580e00780c */ /* 0x000fc40006fa4270 */
[----:B------:R-:W-:Y:S02]  /*abf0*/  FSEL R178, R178, -INF , !P1 ;  /* 0xff800000b2b27808 */ /* 0x000fe40004800000 */
[----:B------:R-:W-:Y:S02]  /*ac00*/  ISETP.NE.AND P1, PT, R224, RZ, PT ;  /* 0x000000ffe000720c */ /* 0x000fe40003f25270 */
[C---:B------:R-:W-:Y:S02]  /*ac10*/  ISETP.LT.OR P4, PT, R15.reuse, 0x52, P4 ;  /* 0x000000520f00780c */ /* 0x040fe40002781670 */
[----:B------:R-:W-:Y:S02]  /*ac20*/  ISETP.GT.AND P1, PT, R14, 0x31, !P1 ;  /* 0x000000310e00780c */ /* 0x000fe40004f24270 */
[----:B------:R-:W-:Y:S02]  /*ac30*/  FSEL R194, R194, -INF , !P3 ;  /* 0xff800000c2c27808 */ /* 0x000fe40005800000 */
[----:B------:R-:W-:-:S02]  /*ac40*/  ISETP.LT.OR P1, PT, R15, 0x32, P1 ;  /* 0x000000320f00780c */ /* 0x000fc40000f21670 */
[----:B------:R-:W-:Y:S02]  /*ac50*/  ISETP.LT.OR P5, PT, R15, 0x59, P5 ;  /* 0x000000590f00780c */ /* 0x000fe40002fa1670 */
[----:B------:R-:W-:Y:S02]  /*ac60*/  FSEL R179, R179, -INF , !P1 ;  /* 0xff800000b3b37808 */ /* 0x000fe40004800000 */
[----:B------:R-:W-:Y:S02]  /*ac70*/  ISETP.NE.AND P1, PT, R225, RZ, PT ;  /* 0x000000ffe100720c */ /* 0x000fe40003f25270 */
[----:B------:R-:W-:Y:S02]  /*ac80*/  FSEL R195, R195, -INF , !P4 ;  /* 0xff800000c3c37808 */ /* 0x000fe40006000000 */
[----:B------:R-:W-:Y:S02]  /*ac90*/  ISETP.GT.AND P1, PT, R14, 0x38, !P1 ;  /* 0x000000380e00780c */ /* 0x000fe40004f24270 */
[----:B---3--:R-:W-:-:S02]  /*aca0*/  FMNMX.FTZ R2, R13, R2, !PT ;  /* 0x000000020d027209 */ /* 0x008fc40007810000 */
[----:B------:R-:W-:Y:S02]  /*acb0*/  ISETP.LT.OR P1, PT, R15, 0x39, P1 ;  /* 0x000000390f00780c */ /* 0x000fe40000f21670 */
[----:B------:R-:W-:Y:S01]  /*acc0*/  FSEL R198, R198, -INF , !P5 ;  /* 0xff800000c6c67808 */ /* 0x000fe20006800000 */
[----:B01----:R-:W-:Y:S01]  /*acd0*/  FMUL.FTZ R10, R2, UR6 ;  /* 0x00000006020a7c20 */ /* 0x003fe20008410000 */
        /* <DEDUP_REMOVED lines=63> */
[----:B------:R-:W-:Y:S01]  /*b0d0*/  FMUL.FTZ R25, R25, R9 ;  /* 0x0000000919197220 */ /* 0x000fe20000410000 */
[----:B------:R-:W-:Y:S01]  /*b0e0*/  FMNMX.FTZ R6, R178, R157, !PT ;  /* 0x0000009db2067209 */ /* 0x000fe20007810000 */
[--C-:B------:R-:W-:Y:S01]  /*b0f0*/  FFMA.FTZ R157, R165, UR6, -R10.reuse ;  /* 0x00000006a59d7c23 */ /* 0x100fe2000801080a */
[-C--:B------:R-:W-:Y:S01]  /*b100*/  FMUL.FTZ R28, R28, R9.reuse ;  /* 0x000000091c1c7220 */ /* 0x080fe20000410000 */
[-C--:B------:R-:W-:Y:S01]  /*b110*/  FMUL.FTZ R29, R29, R9.reuse ;  /* 0x000000091d1d7220 */ /* 0x080fe20000410000 */
[----:B------:R-:W-:Y:S01]  /*b120*/  FMNMX.FTZ R161, R179, R6, !PT ;  /* 0x00000006b3a17209 */ /* 0x000fe20007810000 */
[----:B------:R-:W0:Y:S01]  /*b130*/  MUFU.EX2 R21, R21 ;  /* 0x0000001500157308 */ /* 0x000e220000000800 */
        /* <DEDUP_REMOVED lines=23> */
[----:B------:R-:W2:Y:S01]  /*b2b0*/  MUFU.EX2 R153, R153 ;  /* 0x0000009900997308 */ /* 0x000ea20000000800 */
[----:B-----5:R-:W-:Y:S01]  /*b2c0*/  FFMA.FTZ R188, R9, R3, R152 ;  /* 0x0000000309bc7223 */ /* 0x020fe20000010098 */
[C---:B-1----:R-:W-:Y:S01]  /*b2d0*/  F2FP.F16.F32.PACK_AB R152, R13.reuse, R152 ;  /* 0x000000980d98723e */ /* 0x042fe200000000ff */
[----:B------:R-:W-:Y:S01]  /*b2e0*/  FMUL.FTZ R56, R56, R9 ;  /* 0x0000000938387220 */ /* 0x000fe20000410000 */
[----:B------:R-:W-:Y:S01]  /*b2f0*/  FMNMX.FTZ R6, R194, R165, !PT ;  /* 0x000000a5c2067209 */ /* 0x000fe20007810000 */
[----:B------:R-:W-:Y:S01]  /*b300*/  FADD.FTZ R3, R13, R188 ;  /* 0x000000bc0d037221 */ /* 0x000fe20000010000 */
[-C--:B------:R-:W-:Y:S01]  /*b310*/  FMUL.FTZ R57, R57, R9.reuse ;  /* 0x0000000939397220 */ /* 0x080fe20000410000 */
[-C--:B------:R-:W-:Y:S01]  /*b320*/  FMUL.FTZ R60, R60, R9.reuse ;  /* 0x000000093c3c7220 */ /* 0x080fe20000410000 */
[----:B------:R-:W-:Y:S01]  /*b330*/  FMNMX.FTZ R165, R195, R6, !PT ;  /* 0x00000006c3a57209 */ /* 0x000fe20007810000 */
[----:B------:R-:W1:Y:S01]  /*b340*/  MUFU.EX2 R20, R20 ;  /* 0x0000001400147308 */ /* 0x000e620000000800 */
[-C--:B------:R-:W-:Y:S01]  /*b350*/  FMUL.FTZ R61, R61, R9.reuse ;  /* 0x000000093d3d7220 */ /* 0x080fe20000410000 */
[----:B------:R-:W-:Y:S01]  /*b360*/  FMUL.FTZ R64, R64, R9 ;  /* 0x0000000940407220 */ /* 0x000fe20000410000 */
[----:B------:R-:W-:Y:S01]  /*b370*/  FMNMX.FTZ R6, R198, R165, !PT ;  /* 0x000000a5c6067209 */ /* 0x000fe20007810000 */
[--C-:B------:R-:W-:Y:S01]  /*b380*/  FFMA.FTZ R165, R177, UR6, -R10.reuse ;  /* 0x00000006b1a57c23 */ /* 0x100fe2000801080a */
[-C--:B------:R-:W-:Y:S01]  /*b390*/  FMUL.FTZ R65, R65, R9.reuse ;  /* 0x0000000941417220 */ /* 0x080fe20000410000 */
[-C--:B------:R-:W-:Y:S01]  /*b3a0*/  FMUL.FTZ R68, R68, R9.reuse ;  /* 0x0000000944447220 */ /* 0x080fe20000410000 */
[----:B------:R-:W-:Y:S01]  /*b3b0*/  FMNMX.FTZ R6, R199, R6, !PT ;  /* 0x00000006c7067209 */ /* 0x000fe20007810000 */
[----:B------:R-:W5:Y:S01]  /*b3c0*/  MUFU.EX2 R157, R157 ;  /* 0x0000009d009d7308 */ /* 0x000f620000000800 */
        /* <DEDUP_REMOVED lines=28> */
[----:B------:R-:W-:Y:S01]  /*b590*/  FFMA.FTZ R177, R189, UR6, -R10 ;  /* 0x00000006bdb17c23 */ /* 0x000fe2000801080a */
[-C--:B------:R-:W-:Y:S01]  /*b5a0*/  FMUL.FTZ R116, R116, R9.reuse ;  /* 0x0000000974747220 */ /* 0x080fe20000410000 */
[-C--:B------:R-:W-:Y:S01]  /*b5b0*/  FMUL.FTZ R117, R117, R9.reuse ;  /* 0x0000000975757220 */ /* 0x080fe20000410000 */
[----:B------:R-:W-:Y:S01]  /*b5c0*/  MUFU.EX2 R15, R15 ;  /* 0x0000000f000f7308 */ /* 0x000fe20000000800 */
        /* <DEDUP_REMOVED lines=20> */
[----:B---3--:R-:W-:Y:S01]  /*b710*/  FMNMX.FTZ R6, R185, R6, !PT ;  /* 0x00000006b9067209 */ /* 0x008fe20007810000 */
[----:B------:R-:W-:-:S03]  /*b720*/  FFMA.FTZ R185, R197, UR6, -R10 ;  /* 0x00000006c5b97c23 */ /* 0x000fc6000801080a */
[C---:B------:R-:W-:Y:S01]  /*b730*/  FSETP.NEU.FTZ.AND P1, PT, R6.reuse, -INF , PT ;  /* 0xff8000000600780b */ /* 0x040fe20003f3d000 */
[----:B------:R-:W-:Y:S02]  /*b740*/  FMUL.FTZ R196, R6, UR6 ;  /* 0x0000000606c47c20 */ /* 0x000fe40008410000 */
[----:B------:R-:W3:Y:S03]  /*b750*/  MUFU.EX2 R169, R169 ;  /* 0x000000a900a97308 */ /* 0x000ee60000000800 */
[----:B------:R-:W-:-:S05]  /*b760*/  FSEL R196, R196, RZ, P1 ;  /* 0x000000ffc4c47208 */ /* 0x000fca0000800000 */
[--C-:B------:R-:W-:Y:S01]  /*b770*/  FFMA.FTZ R10, R155, UR6, -R196.reuse ;  /* 0x000000069b0a7c23 */ /* 0x100fe200080108c4 */
[--C-:B------:R-:W-:Y:S01]  /*b780*/  FFMA.FTZ R155, R158, UR6, -R196.reuse ;  /* 0x000000069e9b7c23 */ /* 0x100fe200080108c4 */
[----:B------:R-:W-:Y:S01]  /*b790*/  FADD.FTZ R158, R154, R3 ;  /* 0x000000039a9e7221 */ /* 0x000fe20000010000 */
[--C-:B------:R-:W-:Y:S01]  /*b7a0*/  FFMA.FTZ R188, R159, UR6, -R196.reuse ;  /* 0x000000069fbc7c23 */ /* 0x100fe200080108c4 */
[----:B------:R-:W-:Y:S01]  /*b7b0*/  MUFU.EX2 R172, R172 ;  /* 0x000000ac00ac7308 */ /* 0x000fe20000000800 */
[----:B------:R-:W-:Y:S01]  /*b7c0*/  FFMA.FTZ R159, R162, UR6, -R196 ;  /* 0x00000006a29f7c23 */ /* 0x000fe200080108c4 */
[C---:B0-----:R-:W-:Y:S01]  /*b7d0*/  FADD.FTZ R3, R21.reuse, R158 ;  /* 0x0000009e15037221 */ /* 0x041fe20000010000 */
[----:B------:R-:W-:Y:S01]  /*b7e0*/  F2FP.F16.F32.PACK_AB R154, R21, R154 ;  /* 0x0000009a159a723e */ /* 0x000fe200000000ff */
[--C-:B------:R-:W-:Y:S01]  /*b7f0*/  FFMA.FTZ R11, R11, UR6, -R196.reuse ;  /* 0x000000060b0b7c23 */ /* 0x100fe200080108c4 */
[--C-:B------:R-:W-:Y:S01]  /*b800*/  FFMA.FTZ R174, R174, UR6, -R196.reuse ;  /* 0x00000006aeae7c23 */ /* 0x100fe200080108c4 */
[----:B----4-:R-:W-:Y:S01]  /*b810*/  FADD.FTZ R158, R156, R3 ;  /* 0x000000039c9e7221 */ /* 0x010fe20000010000 */
[--C-:B------:R-:W-:Y:S01]  /*b820*/  FFMA.FTZ R192, R163, UR6, -R196.reuse ;  /* 0x00000006a3c07c23 */ /* 0x100fe200080108c4 */
[----:B------:R-:W-:Y:S01]  /*b830*/  MUFU.EX2 R173, R173 ;  /* 0x000000ad00ad7308 */ /* 0x000fe20000000800 */
[----:B------:R-:W-:Y:S01]  /*b840*/  FFMA.FTZ R163, R166, UR6, -R196 ;  /* 0x00000006a6a37c23 */ /* 0x000fe200080108c4 */
[----:B--2---:R-:W-:Y:S01]  /*b850*/  FADD.FTZ R3, R153, R158 ;  /* 0x0000009e99037221 */ /* 0x004fe20000010000 */
[--C-:B------:R-:W-:Y:S01]  /*b860*/  FFMA.FTZ R175, R175, UR6, -R196.reuse ;  /* 0x00000006afaf7c23 */ /* 0x100fe200080108c4 */
[--C-:B------:R-:W-:Y:S01]  /*b870*/  FFMA.FTZ R178, R178, UR6, -R196.reuse ;  /* 0x00000006b2b27c23 */ /* 0x100fe200080108c4 */
[--C-:B------:R-:W-:Y:S01]  /*b880*/  FFMA.FTZ R179, R179, UR6, -R196.reuse ;  /* 0x00000006b3b37c23 */ /* 0x100fe200080108c4 */
[----:B-1----:R-:W-:Y:S01]  /*b890*/  FADD.FTZ R158, R20, R3 ;  /* 0x00000003149e7221 */ /* 0x002fe20000010000 */
[--C-:B------:R-:W-:Y:S01]  /*b8a0*/  FFMA.FTZ R182, R182, UR6, -R196.reuse ;  /* 0x00000006b6b67c23 */ /* 0x100fe200080108c4 */
[----:B------:R-:W-:Y:S01]  /*b8b0*/  MUFU.EX2 R176, R176 ;  /* 0x000000b000b07308 */ /* 0x000fe20000000800 */
[----:B------:R-:W-:Y:S01]  /*b8c0*/  FFMA.FTZ R183, R183, UR6, -R196 ;  /* 0x00000006b7b77c23 */ /* 0x000fe200080108c4 */
[----:B-----5:R-:W-:Y:S01]  /*b8d0*/  FADD.FTZ R3, R157, R158 ;  /* 0x0000009e9d037221 */ /* 0x020fe20000010000 */
[----:B---3--:R-:W-:Y:S01]  /*b8e0*/  F2FP.F16.F32.PACK_AB R166, R169, R168 ;  /* 0x000000a8a9a6723e */ /* 0x008fe200000000ff */
        /* <DEDUP_REMOVED lines=16> */
[----:B------:R-:W-:Y:S01]  /*b9f0*/  FFMA.FTZ R198, R198, UR6, -R196 ;  /* 0x00000006c6c67c23 */ /* 0x000fe200080108c4 */
[----:B------:R-:W-:Y:S01]  /*ba00*/  F2FP.F16.F32.PACK_AB R156, R153, R156 ;  /* 0x0000009c999c723e */ /* 0x000fe200000000ff */
[----:B------:R-:W-:Y:S01]  /*ba10*/  FADD.FTZ R162, R164, R189 ;  /* 0x000000bda4a27221 */ /* 0x000fe20000010000 */
[----:B------:R-:W-:Y:S01]  /*ba20*/  F2FP.F16.F32.PACK_AB R164, R165, R164 ;  /* 0x000000a4a5a4723e */ /* 0x000fe200000000ff */
[----:B------:R-:W1:Y:S01]  /*ba30*/  MUFU.EX2 R181, R181 ;  /* 0x000000b500b57308 */ /* 0x000e620000000800 */
[----:B0-----:R-:W-:Y:S01]  /*ba40*/  F2FP.F16.F32.PACK_AB R170, R177, R176 ;  /* 0x000000b0b1aa723e */ /* 0x001fe200000000ff */
[----:B------:R-:W-:Y:S01]  /*ba50*/  FADD.FTZ R171, R165, R162 ;  /* 0x000000a2a5ab7221 */ /* 0x000fe20000010000 */
[----:B------:R-:W-:-:S03]  /*ba60*/  F2FP.F16.F32.PACK_AB R160, R161, R160 ;  /* 0x000000a0a1a0723e */ /* 0x000fc600000000ff */
[----:B------:R-:W-:Y:S01]  /*ba70*/  FADD.FTZ R162, R168, R171 ;  /* 0x000000aba8a27221 */ /* 0x000fe20000010000 */
[----:B------:R-:W-:Y:S01]  /*ba80*/  FFMA.FTZ R171, R186, UR6, -R196 ;  /* 0x00000006baab7c23 */ /* 0x000fe200080108c4 */
[----:B------:R-:W-:Y:S01]  /*ba90*/  MUFU.EX2 R11, R11 ;  /* 0x0000000b000b7308 */ /* 0x000fe20000000800 */
[----:B------:R-:W-:Y:S01]  /*baa0*/  F2FP.F16.F32.PACK_AB R168, R173, R172 ;  /* 0x000000acada8723e */ /* 0x000fe200000000ff */
[----:B------:R-:W-:Y:S01]  /*bab0*/  FADD.FTZ R189, R169, R162 ;  /* 0x000000a2a9bd7221 */ /* 0x000fe20000010000 */
[----:B------:R-:W-:-:S03]  /*bac0*/  FFMA.FTZ R196, R199, UR6, -R196 ;  /* 0x00000006c7c47c23 */ /* 0x000fc600080108c4 */
[----:B------:R-:W-:Y:S02]  /*bad0*/  FADD.FTZ R162, R172, R189 ;  /* 0x000000bdaca27221 */ /* 0x000fe40000010000 */
[----:B------:R0:W-:Y:S01]  /*bae0*/  MUFU.EX2 R186, R158 ;  /* 0x0000009e00ba7308 */ /* 0x0001e20000000800 */
[----:B-1----:R-:W-:Y:S01]  /*baf0*/  F2FP.F16.F32.PACK_AB R172, R181, R180 ;  /* 0x000000b4b5ac723e */ /* 0x002fe200000000ff */
[----:B------:R-:W-:-:S04]  /*bb00*/  FADD.FTZ R189, R173, R162 ;  /* 0x000000a2adbd7221 */ /* 0x000fc80000010000 */
[----:B------:R-:W-:Y:S02]  /*bb10*/  FADD.FTZ R162, R176, R189 ;  /* 0x000000bdb0a27221 */ /* 0x000fe40000010000 */
[----:B------:R-:W1:Y:S01]  /*bb20*/  MUFU.EX2 R10, R10 ;  /* 0x0000000a000a7308 */ /* 0x000e620000000800 */
[----:B0-----:R-:W-:Y:S01]  /*bb30*/  F2FP.F16.F32.PACK_AB R158, R157, R20 ;  /* 0x000000149d9e723e */ /* 0x001fe200000000ff */
[----:B------:R-:W-:Y:S01]  /*bb40*/  FADD.FTZ R21, R177, R162 ;  /* 0x000000a2b1157221 */ /* 0x000fe20000010000 */
[----:B------:R-:W-:-:S03]  /*bb50*/  F2FP.F16.F32.PACK_AB R162, R15, R14 ;  /* 0x0000000e0fa2723e */ /* 0x000fc600000000ff */
[----:B------:R-:W-:Y:S02]  /*bb60*/  FADD.FTZ R20, R180, R21 ;  /* 0x00000015b4147221 */ /* 0x000fe40000010000 */
[----:B------:R-:W-:Y:S02]  /*bb70*/  MUFU.EX2 R155, R155 ;  /* 0x0000009b009b7308 */ /* 0x000fe40000000800 */
[----:B------:R-:W-:Y:S01]  /*bb80*/  FADD.FTZ R15, R181, R20 ;  /* 0x00000014b50f7221 */ /* 0x000fe20000010000 */
[----:B------:R-:W-:-:S05]  /*bb90*/  FMUL.FTZ R20, R3, UR6 ;  /* 0x0000000603147c20 */ /* 0x000fca0008410000 */
[----:B------:R-:W-:Y:S01]  /*bba0*/  MUFU.EX2 R188, R188 ;  /* 0x000000bc00bc7308 */ /* 0x000fe20000000800 */
[----:B-1----:R-:W-:-:S07]  /*bbb0*/  F2FP.F16.F32.PACK_AB R153, R10, R11 ;  /* 0x0000000b0a99723e */ /* 0x002fce00000000ff */
        /* <DEDUP_REMOVED lines=50> */
[----:B------:R2:W3:Y:S01]  /*bee0*/  MUFU.EX2 R165, R178 ;  /* 0x000000b200a57308 */ /* 0x0004e20000000800 */
        /* <DEDUP_REMOVED lines=29> */
[C---:B0-----:R-:W-:Y:S01]  /*c0c0*/  F2FP.F16.F32.PACK_AB R165, R176.reuse, R165 ;  /* 0x000000a5b0a5723e */ /* 0x041fe200000000ff */
        /* <DEDUP_REMOVED lines=23> */
[----:B------:R-:W-:-:S02]  /*c240*/  FMUL.FTZ R151, R151, R20 ;  /* 0x0000001497977220 */ /* 0x000fc40000410000 */
        /* <DEDUP_REMOVED lines=20> */
.L_x_11497:
[----:B------:R0:W1:Y:S01]  /*c390*/  SYNCS.PHASECHK.TRANS64.TRYWAIT P1, [UR26+0x22850], R7 ;  /* 0x02285007ff0075a7 */ /* 0x000062000802015a */
[----:B------:R-:W-:Y:S05]  /*c3a0*/  @!P0 BRA `(.L_x_11498) ;  /* 0x0000000000048947 */ /* 0x000fea0003800000 */
[----:B------:R-:W-:Y:S01]  /*c3b0*/  BPT.TRAP 0x1 ;  /* 0x000000040000795c */ /* 0x000fe20000300000 */
.L_x_11498:
[----:B-1----:R-:W-:Y:S05]  /*c3c0*/  @P1 BRA `(.L_x_11499) ;  /* 0x0000000000081947 */ /* 0x002fea0003800000 */
[----:B------:R-:W1:Y:S02]  /*c3d0*/  SYNCS.PHASECHK.TRANS64.TRYWAIT P1, [UR26+0x22850], R7 ;  /* 0x02285007ff0075a7 */ /* 0x000e64000802015a */
[----:B-1----:R-:W-:Y:S05]  /*c3e0*/  @!P1 BRA `(.L_x_11500) ;  /* 0x000000a000bc9947 */ /* 0x002fea0003800000 */
.L_x_11499:
        /* <DEDUP_REMOVED lines=49> */
.L_x_11484:
[----:B------:R-:W2:Y:S01]  /*c700*/  SHFL.BFLY PT, R8, R3, 0x2, 0x1f ;  /* 0x0c401f0003087f89 */ /* 0x000ea200000e0000 */
[----:B------:R-:W-:Y:S01]  /*c710*/  UIADD3 UR37, UR37, 0x1, URZ ;  /* 0x0000000125257890 */ /* 0x000fe2000fffe03f */
[----:B------:R-:W-:Y:S01]  /*c720*/  IMAD.U32 R12, RZ, RZ, UR6 ;  /* 0x00000006ff0c7e24 */ /* 0x000fe2000f8e00ff */
[----:B------:R3:W-:Y:S06]  /*c730*/  BAR.ARV R4, 0x100 ;  /* 0x000400040000751d */ /* 0x0007ec0000002000 */
[----:B------:R-:W-:Y:S02]  /*c740*/  UISETP.NE.AND UP0, UPT, UR37, 0x2, UPT ;  /* 0x000000022500788c */ /* 0x000fe4000bf05270 */
[----:B------:R-:W-:Y:S06]  /*c750*/  BAR.ARV 0x8, 0x180 ;  /* 0x0206000000007b1d */ /* 0x000fec0000002000 */
[----:B------:R-:W-:Y:S01]  /*c760*/  USEL UR4, URZ, 0x1, UP0 ;  /* 0x000000013f047887 */ /* 0x000fe20008000000 */
[----:B------:R-:W-:Y:S01]  /*c770*/  PLOP3.LUT P0, PT, PT, PT, PT, 0x8, 0x0 ;  /* 0x000000000000781c */ /* 0x000fe20003f0e170 */
[----:B------:R-:W4:Y:S01]  /*c780*/  SHFL.BFLY PT, R7, R0, 0x2, 0x1f ;  /* 0x0c401f0000077f89 */ /* 0x000f2200000e0000 */
[----:B------:R-:W-:-:S02]  /*c790*/  UIADD3 UR39, UR39, 0x1, URZ ;  /* 0x0000000127277890 */ /* 0x000fc4000fffe03f */
[----:B------:R-:W-:Y:S01]  /*c7a0*/  USEL UR37, UR37, URZ, UP0 ;  /* 0x0000003f25257287 */ /* 0x000fe20008000000 */
[----:B--2---:R-:W-:Y:S01]  /*c7b0*/  FADD.FTZ R8, R8, R3 ;  /* 0x0000000308087221 */ /* 0x004fe20000010000 */
[----:B------:R-:W-:Y:S01]  /*c7c0*/  IMAD.MOV.U32 R3, RZ, RZ, -0x800000 ;  /* 0xff800000ff037424 */ /* 0x000fe200078e00ff */
[----:B------:R-:W-:-:S03]  /*c7d0*/  ULOP3.LUT UR38, UR38, UR4, URZ, 0x3c, !UPT ;  /* 0x0000000426267292 */ /* 0x000fc6000f8e3c3f */
[----:B------:R-:W2:Y:S01]  /*c7e0*/  SHFL.BFLY PT, R5, R8, 0x1, 0x1f ;  /* 0x0c201f0008057f89 */ /* 0x000ea200000e0000 */
[----:B----4-:R-:W-:Y:S01]  /*c7f0*/  FADD.FTZ R7, R7, R0 ;  /* 0x0000000007077221 */ /* 0x010fe20000010000 */
[----:B------:R-:W-:-:S04]  /*c800*/  IMAD.MOV.U32 R0, RZ, RZ, RZ ;  /* 0x000000ffff007224 */ /* 0x000fc800078e00ff */
[----:B01----:R-:W0:Y:S01]  /*c810*/  SHFL.BFLY PT, R10, R7, 0x1, 0x1f ;  /* 0x0c201f00070a7f89 */ /* 0x003e2200000e0000 */
[----:B--2---:R-:W-:Y:S01]  /*c820*/  FADD.FTZ R9, R8, R5 ;  /* 0x0000000508097221 */ /* 0x004fe20000010000 */
[----:B------:R-:W-:Y:S02]  /*c830*/  IMAD.MOV.U32 R5, RZ, RZ, RZ ;  /* 0x000000ffff057224 */ /* 0x000fe400078e00ff */
[----:B------:R-:W-:Y:S02]  /*c840*/  IMAD.MOV.U32 R8, RZ, RZ, -0x800000 ;  /* 0xff800000ff087424 */ /* 0x000fe400078e00ff */
[----:B------:R-:W-:-:S13]  /*c850*/  FSETP.NE.FTZ.AND P1, PT, R9, RZ, PT ;  /* 0x000000ff0900720b */ /* 0x000fda0003f35000 */
[----:B------:R-:W1:Y:S01]  /*c860*/  @P1 MUFU.RCP R5, R9 ;  /* 0x0000000900051308 */ /* 0x000e620000001000 */
[----:B0-----:R-:W-:-:S05]  /*c870*/  FADD.FTZ R11, R7, R10 ;  /* 0x0000000a070b7221 */ /* 0x001fca0000010000 */
[----:B------:R-:W-:Y:S02]  /*c880*/  FSETP.NE.FTZ.AND P2, PT, R11, RZ, PT ;  /* 0x000000ff0b00720b */ /* 0x000fe40003f55000 */
[----:B---3--:R-:W0:Y:S01]  /*c890*/  @P1 MUFU.LG2 R4, R9 ;  /* 0x0000000900041308 */ /* 0x008e220000000c00 */
[-C--:B-1----:R-:W-:Y:S01]  /*c8a0*/  FMUL.FTZ R24, R24, R5.reuse ;  /* 0x0000000518187220 */ /* 0x082fe20000410000 */
[-C--:B------:R-:W-:Y:S01]  /*c8b0*/  FMUL.FTZ R25, R25, R5.reuse ;  /* 0x0000000519197220 */ /* 0x080fe20000410000 */
[----:B------:R-:W-:-:S08]  /*c8c0*/  FMUL.FTZ R28, R28, R5 ;  /* 0x000000051c1c7220 */ /* 0x000fd00000410000 */
        /* <DEDUP_REMOVED lines=8> */
[----:B------:R-:W2:Y:S01]  /*c950*/  @P2 MUFU.RCP R0, R11 ;  /* 0x0000000b00002308 */ /* 0x000ea20000001000 */
        /* <DEDUP_REMOVED lines=55> */
[----:B------:R-:W-:Y:S01]  /*ccd0*/  @P2 FMUL.FTZ R12, R12, 0.69314718246459960938 ;  /* 0x3f3172180c0c2820 */ /* 0x000fe20000410000 */
[----:B0-----:R-:W-:Y:S01]  /*cce0*/  @P1 FMUL.FTZ R4, R4, 0.69314718246459960938 ;  /* 0x3f31721804041820 */ /* 0x001fe20000410000 */
[----:B-1----:R-:W-:Y:S01]  /*ccf0*/  @P2 FMUL.FTZ R7, R7, 0.69314718246459960938 ;  /* 0x3f31721807072820 */ /* 0x002fe20000410000 */
[----:B------:R-:W-:Y:S01]  /*cd00*/  @P1 FMUL.FTZ R5, R5, 0.69314718246459960938 ;  /* 0x3f31721805051820 */ /* 0x000fe20000410000 */
        /* <DEDUP_REMOVED lines=66> */
.L_x_11431:
[----:B------:R-:W0:Y:S01]  /*d130*/  S2R R5, SR_CgaCtaId ;  /* 0x0000000000057919 */ /* 0x000e220000008800 */
[----:B------:R-:W-:Y:S01]  /*d140*/  MOV R2, 0x400 ;  /* 0x0000040000027802 */ /* 0x000fe20000000f00 */
[----:B------:R-:W-:Y:S01]  /*d150*/  BSSY B0, `(.L_x_11502) ;  /* 0x00002d5000007945 */ /* 0x000fe20003800000 */
[----:B------:R-:W-:Y:S02]  /*d160*/  BAR.SYNC.DEFER_BLOCKING 0x5, 0x180 ;  /* 0x0146000000007b1d */ /* 0x000fe40000010000 */
[----:B0-----:R-:W-:-:S05]  /*d170*/  LEA R2, R5, R2, 0x18 ;  /* 0x0000000205027211 */ /* 0x001fca00078ec0ff */
[----:B------:R-:W0:Y:S02]  /*d180*/  LDS.128 R4, [R2+0x228d0] ;  /* 0x0228d00002047984 */ /* 0x000e240000000c00 */
[----:B0-----:R-:W-:Y:S02]  /*d190*/  R2UR UR5, R5 ;  /* 0x00000000050572ca */ /* 0x001fe400000e0000 */
[----:B------:R-:W-:Y:S02]  /*d1a0*/  R2UR UR7, R6 ;  /* 0x00000000060772ca */ /* 0x000fe400000e0000 */
        /* <DEDUP_REMOVED lines=53> */
[----:B------:R-:W-:Y:S02]  /*d500*/  LOP3.LUT R16, R175, 0x380, RZ, 0xc0, !PT ;  /* 0x00000380af107812 */ /* 0x000fe400078ec0ff */
[----:B------:R-:W-:-:S02]  /*d510*/  IADD3 R193, P6, R106, 0xc000, RZ ;  /* 0x0000c0006ac17810 */ /* 0x000fc40007fde0ff */
[----:B------:R-:W-:Y:S02]  /*d520*/  SHF.R.U64 R7, R7, 0x3, RZ ;  /* 0x0000000307077819 */ /* 0x000fe400000012ff */
[----:B------:R-:W-:Y:S01]  /*d530*/  LOP3.LUT R20, R177, 0x380, RZ, 0xc0, !PT ;  /* 0x00000380b1147812 */ /* 0x000fe200078ec0ff */
[--C-:B------:R-:W-:Y:S01]  /*d540*/  IMAD.X R99, RZ, RZ, R107.reuse, P6 ;  /* 0x000000ffff637224 */ /* 0x100fe200030e066b */
        /* <DEDUP_REMOVED lines=11> */
[----:B------:R-:W-:Y:S01]  /*d600*/  IADD3 R170, P2, R106, 0xc040, RZ ;  /* 0x0000c0406aaa7810 */ /* 0x000fe20007f5e0ff */
[--C-:B------:R-:W-:Y:S01]  /*d610*/  IMAD.X R95, RZ, RZ, R107.reuse, P3 ;  /* 0x000000ffff5f7224 */ /* 0x100fe200018e066b */
[----:B------:R-:W-:Y:S01]  /*d620*/  SHF.R.U64 R16, R16, 0x3, RZ ;  /* 0x0000000310107819 */ /* 0x000fe200000012ff */
[----:B------:R-:W-:Y:S01]  /*d630*/  IMAD.X R103, RZ, RZ, R107, P5 ;  /* 0x000000ffff677224 */ /* 0x000fe200028e066b */
[----:B------:R-:W-:-:S02]  /*d640*/  LOP3.LUT R46, R183, 0x380, RZ, 0xc0, !PT ;  /* 0x00000380b72e7812 */ /* 0x000fc400078ec0ff */
[----:B------:R-:W-:Y:S01]  /*d650*/  LOP3.LUT R106, R7, R106, RZ, 0x3c, !PT ;  /* 0x0000006a076a7212 */ /* 0x000fe200078e3cff */
[----:B------:R-:W-:Y:S01]  /*d660*/  IMAD.X R7, RZ, RZ, R107, P2 ;  /* 0x000000ffff077224 */ /* 0x000fe200010e066b */
[----:B------:R-:W-:Y:S02]  /*d670*/  SHF.R.U64 R20, R20, 0x3, RZ ;  /* 0x0000000314147819 */ /* 0x000fe400000012ff */
[----:B------:R-:W-:Y:S02]  /*d680*/  LOP3.LUT R54, R185, 0x380, RZ, 0xc0, !PT ;  /* 0x00000380b9367812 */ /* 0x000fe400078ec0ff */
[----:B------:R-:W-:Y:S02]  /*d690*/  LOP3.LUT R98, R193, 0x380, RZ, 0xc0, !PT ;  /* 0x00000380c1627812 */ /* 0x000fe400078ec0ff */
[----:B------:R-:W-:Y:S02]  /*d6a0*/  SHF.R.U64 R28, R163, 0x3, RZ ;  /* 0x00000003a31c7819 */ /* 0x000fe400000012ff */
[----:B------:R-:W-:-:S02]  /*d6b0*/  LOP3.LUT R12, R12, R171, RZ, 0x3c, !PT ;  /* 0x000000ab0c0c7212 */ /* 0x000fc400078e3cff */
[----:B------:R-:W-:Y:S02]  /*d6c0*/  SHF.R.U64 R30, R30, 0x3, RZ ;  /* 0x000000031e1e7819 */ /* 0x000fe400000012ff */
[----:B------:R-:W-:Y:S02]  /*d6d0*/  LOP3.LUT R62, R187, 0x380, RZ, 0xc0, !PT ;  /* 0x00000380bb3e7812 */ /* 0x000fe400078ec0ff */
[----:B------:R-:W-:Y:S02]  /*d6e0*/  LOP3.LUT R14, R14, R173, RZ, 0x3c, !PT ;  /* 0x000000ad0e0e7212 */ /* 0x000fe400078e3cff */
[----:B------:R-:W-:Y:S02]  /*d6f0*/  SHF.R.U64 R38, R38, 0x3, RZ ;  /* 0x0000000326267819 */ /* 0x000fe400000012ff */
[----:B------:R-:W-:Y:S02]  /*d700*/  LOP3.LUT R70, R189, 0x380, RZ, 0xc0, !PT ;  /* 0x00000380bd467812 */ /* 0x000fe400078ec0ff */
[----:B------:R-:W-:-:S02]  /*d710*/  LOP3.LUT R16, R16, R175, RZ, 0x3c, !PT ;  /* 0x000000af10107212 */ /* 0x000fc400078e3cff */
[----:B------:R-:W-:Y:S02]  /*d720*/  SHF.R.U64 R46, R46, 0x3, RZ ;  /* 0x000000032e2e7819 */ /* 0x000fe400000012ff */
[----:B------:R-:W-:Y:S02]  /*d730*/  LOP3.LUT R94, R191, 0x380, RZ, 0xc0, !PT ;  /* 0x00000380bf5e7812 */ /* 0x000fe400078ec0ff */
[----:B------:R-:W-:Y:S02]  /*d740*/  LOP3.LUT R20, R20, R177, RZ, 0x3c, !PT ;  /* 0x000000b114147212 */ /* 0x000fe400078e3cff */
[----:B------:R-:W-:Y:S02]  /*d750*/  SHF.R.U64 R54, R54, 0x3, RZ ;  /* 0x0000000336367819 */ /* 0x000fe400000012ff */
[----:B------:R-:W-:Y:S02]  /*d760*/  SHF.R.U64 R98, R98, 0x3, RZ ;  /* 0x0000000362627819 */ /* 0x000fe400000012ff */
[----:B------:R-:W-:Y:S01]  /*d770*/  MOV R106, R106 ;  /* 0x0000006a006a7202 */ /* 0x000fe20000000f00 */
[----:B------:R-:W-:Y:S01]  /*d780*/  BAR.SYNC.DEFER_BLOCKING 0x1, 0x100 ;  /* 0x0044000000007b1d */ /* 0x000fe20000010000 */
[----:B------:R-:W-:-:S02]  /*d790*/  LOP3.LUT R102, R6, 0x380, RZ, 0xc0, !PT ;  /* 0x0000038006667812 */ /* 0x000fc400078ec0ff */
[----:B------:R-:W-:Y:S02]  /*d7a0*/  LOP3.LUT R10, R28, R151, RZ, 0x3c, !PT ;  /* 0x000000971c0a7212 */ /* 0x000fe400078e3cff */
[----:B------:R-:W-:Y:S02]  /*d7b0*/  LOP3.LUT R30, R30, R179, RZ, 0x3c, !PT ;  /* 0x000000b31e1e7212 */ /* 0x000fe400078e3cff */
[----:B------:R-:W-:Y:S02]  /*d7c0*/  SHF.R.U64 R62, R62, 0x3, RZ ;  /* 0x000000033e3e7819 */ /* 0x000fe400000012ff */
[----:B------:R-:W-:Y:S02]  /*d7d0*/  LOP3.LUT R107, R170, 0x380, RZ, 0xc0, !PT ;  /* 0x00000380aa6b7812 */ /* 0x000fe400078ec0ff */
[----:B------:R-:W-:Y:S02]  /*d7e0*/  MOV R28, R12 ;  /* 0x0000000c001c7202 */ /* 0x000fe40000000f00 */
[----:B------:R-:W-:-:S02]  /*d7f0*/  LOP3.LUT R38, R38, R181, RZ, 0x3c, !PT ;  /* 0x000000b526267212 */ /* 0x000fc400078e3cff */
[----:B------:R-:W-:Y:S02]  /*d800*/  SHF.R.U64 R70, R70, 0x3, RZ ;  /* 0x0000000346467819 */ /* 0x000fe400000012ff */
[----:B------:R-:W-:Y:S02]  /*d810*/  MOV R14, R14 ;  /* 0x0000000e000e7202 */ /* 0x000fe40000000f00 */
[----:B------:R-:W-:Y:S02]  /*d820*/  LOP3.LUT R46, R46, R183, RZ, 0x3c, !PT ;  /* 0x000000b72e2e7212 */ /* 0x000fe400078e3cff */
[----:B------:R-:W-:Y:S02]  /*d830*/  SHF.R.U64 R94, R94, 0x3, RZ ;  /* 0x000000035e5e7819 */ /* 0x000fe400000012ff */
[----:B------:R-:W-:Y:S01]  /*d840*/  MOV R16, R16 ;  /* 0x0000001000107202 */ /* 0x000fe20000000f00 */
[----:B------:R0:W-:Y:S01]  /*d850*/  STSM.16.M88.4 [R106], R24 ;  /* 0x000000186a007844 */ /* 0x0001e20000000200 */
[----:B------:R-:W-:-:S02]  /*d860*/  LOP3.LUT R54, R54, R185, RZ, 0x3c, !PT ;  /* 0x000000b936367212 */ /* 0x000fc400078e3cff */
[----:B------:R-:W-:Y:S01]  /*d870*/  LOP3.LUT R98, R98, R193, RZ, 0x3c, !PT ;  /* 0x000000c162627212 */ /* 0x000fe200078e3cff */
[----:B------:R-:W-:Y:S01]  /*d880*/  STSM.16.M88.4 [R28], R32 ;  /* 0x000000201c007844 */ /* 0x000fe20000000200 */
[----:B------:R-:W-:Y:S02]  /*d890*/  SHF.R.U64 R29, R102, 0x3, RZ ;  /* 0x00000003661d7819 */ /* 0x000fe400000012ff */
[----:B------:R-:W-:Y:S01]  /*d8a0*/  MOV R20, R20 ;  /* 0x0000001400147202 */ /* 0x000fe20000000f00 */
[----:B------:R1:W-:Y:S01]  /*d8b0*/  STSM.16.M88.4 [R14], R40 ;  /* 0x000000280e007844 */ /* 0x0003e20000000200 */
[----:B------:R-:W-:Y:S02]  /*d8c0*/  F2FP.F16.F32.PACK_AB R59, R155, R59 ;  /* 0x0000003b9b3b723e */ /* 0x000fe400000000ff */
[----:B------:R-:W-:Y:S01]  /*d8d0*/  F2FP.F16.F32.PACK_AB R65, R154, R66 ;  /* 0x000000429a41723e */ /* 0x000fe200000000ff */
[----:B------:R-:W-:Y:S01]  /*d8e0*/  STSM.16.M88.4 [R16], R48 ;  /* 0x0000003010007844 */ /* 0x000fe20000000200 */
[----:B------:R-:W-:-:S02]  /*d8f0*/  F2FP.F16.F32.PACK_AB R72, R73, R72 ;  /* 0x000000484948723e */ /* 0x000fc400000000ff */
[----:B------:R-:W-:Y:S01]  /*d900*/  LOP3.LUT R62, R62, R187, RZ, 0x3c, !PT ;  /* 0x000000bb3e3e7212 */ /* 0x000fe200078e3cff */
[----:B------:R-:W-:Y:S01]  /*d910*/  STSM.16.M88.4 [R20], R56 ;  /* 0x0000003814007844 */ /* 0x000fe20000000200 */
[----:B------:R-:W-:Y:S02]  /*d920*/  SHF.R.U64 R107, R107, 0x3, RZ ;  /* 0x000000036b6b7819 */ /* 0x000fe400000012ff */
[----:B------:R-:W-:Y:S02]  /*d930*/  MOV R30, R30 ;  /* 0x0000001e001e7202 */ /* 0x000fe40000000f00 */
        /* <DEDUP_REMOVED lines=20> */
[----:B------:R-:W-:Y:S01]  /*da80*/  ULDC UR10, c[0x0][0xa88] ;  /* 0x0002a200000a7ab9 */ /* 0x000fe20000000800 */
[----:B------:R-:W-:Y:S01]  /*da90*/  LOP3.LUT R94, R94, R191, RZ, 0x3c, !PT ;  /* 0x000000bf5e5e7212 */ /* 0x000fe200078e3cff */
[----:B------:R-:W-:Y:S01]  /*daa0*/  UMOV UR4, URZ ;  /* 0x0000003f00047c82 */ /* 0x000fe20008000000 */
[----:B------:R-:W-:Y:S01]  /*dab0*/  MOV R46, R46 ;  /* 0x0000002e002e7202 */ /* 0x000fe20000000f00 */
[----:B------:R-:W2:Y:S01]  /*dac0*/  LDC R77, c[0x0][0xbe8] ;  /* 0x0002fa00ff4d7b82 */ /* 0x000ea20000000800 */
[----:B------:R-:W-:-:S02]  /*dad0*/  F2FP.F16.F32.PACK_AB R82, R85, R84 ;  /* 0x000000545552723e */ /* 0x000fc400000000ff */
[----:B------:R-:W-:Y:S02]  /*dae0*/  LOP3.LUT R102, R29, R6, RZ, 0x3c, !PT ;  /* 0x000000061d667212 */ /* 0x000fe400078e3cff */
[----:B------:R-:W-:Y:S01]  /*daf0*/  MOV R54, R54 ;  /* 0x0000003600367202 */ /* 0x000fe20000000f00 */
[----:B------:R-:W-:Y:S01]  /*db00*/  STSM.16.M88.4 [R46], R80 ;  /* 0x000000502e007844 */ /* 0x000fe20000000200 */
[----:B------:R-:W-:Y:S02]  /*db10*/  MOV R13, R98 ;  /* 0x00000062000d7202 */ /* 0x000fe40000000f00 */
[----:B------:R-:W-:Y:S02]  /*db20*/  F2FP.F16.F32.PACK_AB R84, R89, R88 ;  /* 0x000000585954723e */ /* 0x000fe400000000ff */
[----:B------:R-:W-:Y:S02]  /*db30*/  F2FP.F16.F32.PACK_AB R85, R91, R90 ;  /* 0x0000005a5b55723e */ /* 0x000fe400000000ff */
[----:B------:R-:W-:-:S02]  /*db40*/  F2FP.F16.F32.PACK_AB R86, R93, R92 ;  /* 0x0000005c5d56723e */ /* 0x000fc400000000ff */
[----:B------:R-:W-:Y:S02]  /*db50*/  LOP3.LUT R6, R107, R170, RZ, 0x3c, !PT ;  /* 0x000000aa6b067212 */ /* 0x000fe400078e3cff */
[----:B------:R-:W-:Y:S01]  /*db60*/  MOV R62, R62 ;  /* 0x0000003e003e7202 */ /* 0x000fe20000000f00 */
[----:B------:R-:W-:Y:S01]  /*db70*/  STSM.16.M88.4 [R54], R84 ;  /* 0x0000005436007844 */ /* 0x000fe20000000200 */
[----:B------:R-:W-:Y:S02]  /*db80*/  F2FP.F16.F32.PACK_AB R97, R165, R164 ;  /* 0x000000a4a561723e */ /* 0x000fe400000000ff */
[----:B------:R-:W-:Y:S02]  /*db90*/  F2FP.F16.F32.PACK_AB R98, R101, R100 ;  /* 0x000000646562723e */ /* 0x000fe400000000ff */
[----:B------:R-:W-:Y:S02]  /*dba0*/  F2FP.F16.F32.PACK_AB R99, R167, R166 ;  /* 0x000000a6a763723e */ /* 0x000fe400000000ff */
[----:B------:R-:W-:-:S02]  /*dbb0*/  MOV R70, R70 ;  /* 0x0000004600467202 */ /* 0x000fc40000000f00 */
[----:B------:R-:W-:Y:S01]  /*dbc0*/  F2FP.F16.F32.PACK_AB R105, R169, R168 ;  /* 0x000000a8a969723e */ /* 0x000fe200000000ff */
[----:B------:R-:W-:Y:S01]  /*dbd0*/  STSM.16.M88.4 [R62], R96 ;  /* 0x000000603e007844 */ /* 0x000fe20000000200 */
[----:B0-----:R-:W-:Y:S02]  /*dbe0*/  F2FP.F16.F32.PACK_AB R106, R109, R108 ;  /* 0x0000006c6d6a723e */ /* 0x001fe400000000ff */
[----:B------:R-:W-:Y:S02]  /*dbf0*/  F2FP.F16.F32.PACK_AB R107, R111, R110 ;  /* 0x0000006e6f6b723e */ /* 0x000fe400000000ff */
[----:B------:R-:W-:Y:S02]  /*dc00*/  F2FP.F16.F32.PACK_AB R113, R115, R114 ;  /* 0x000000727371723e */ /* 0x000fe400000000ff */
[----:B------:R-:W-:Y:S01]  /*dc10*/  MOV R94, R94 ;  /* 0x0000005e005e7202 */ /* 0x000fe20000000f00 */
[----:B------:R-:W-:Y:S01]  /*dc20*/  STSM.16.M88.4 [R70], R104 ;  /* 0x0000006846007844 */ /* 0x000fe20000000200 */
[----:B------:R-:W-:-:S02]  /*dc30*/  F2FP.F16.F32.PACK_AB R114, R117, R116 ;  /* 0x000000747572723e */ /* 0x000fc400000000ff */
[----:B------:R-:W-:Y:S02]  /*dc40*/  F2FP.F16.F32.PACK_AB R115, R119, R118 ;  /* 0x000000767773723e */ /* 0x000fe400000000ff */
        /* <DEDUP_REMOVED lines=12> */
[----:B------:R-:W-:Y:S01]  /*dd10*/  F2FP.F16.F32.PACK_AB R138, R141, R140 ;  /* 0x0000008c8d8a723e */ /* 0x000fe200000000ff */
[----:B------:R-:W-:Y:S01]  /*dd20*/  IMAD.U32 R6, RZ, RZ, UR8 ;  /* 0x00000008ff067e24 */ /* 0x000fe2000f8e00ff */
[----:B------:R-:W-:Y:S01]  /*dd30*/  F2FP.F16.F32.PACK_AB R139, R143, R142 ;  /* 0x0000008e8f8b723e */ /* 0x000fe200000000ff */
[----:B------:R-:W-:Y:S01]  /*dd40*/  IMAD.U32 R7, RZ, RZ, UR9 ;  /* 0x00000009ff077e24 */ /* 0x000fe2000f8e00ff */
[----:B------:R-:W-:Y:S01]  /*dd50*/  F2FP.F16.F32.PACK_AB R145, R147, R146 ;  /* 0x000000929391723e */ /* 0x000fe200000000ff */
[----:B------:R-:W-:Y:S01]  /*dd60*/  ULDC.64 UR8, c[0x0][0xc08] ;  /* 0x0003020000087ab9 */ /* 0x000fe20000000a00 */
[----:B------:R-:W-:Y:S01]  /*dd70*/  MOV R10, R10 ;  /* 0x0000000a000a7202 */ /* 0x000fe20000000f00 */
[----:B------:R-:W-:Y:S01]  /*dd80*/  STSM.16.M88.4 [R12], R136 ;  /* 0x000000880c007844 */ /* 0x000fe20000000200 */
[----:B------:R-:W-:-:S02]  /*dd90*/  F2FP.F16.F32.PACK_AB R146, R149, R148 ;  /* 0x000000949592723e */ /* 0x000fc400000000ff */
[----:B------:R-:W-:Y:S02]  /*dda0*/  F2FP.F16.F32.PACK_AB R147, R0, R150 ;  /* 0x000000960093723e */ /* 0x000fe400000000ff */
[----:B------:R-:W-:-:S03]  /*ddb0*/  PLOP3.LUT P0, PT, PT, PT, UP0, 0x80, 0x0 ;  /* 0x000000000000781c */ /* 0x000fc60003f0f008 */
[----:B------:R0:W-:Y:S01]  /*ddc0*/  STSM.16.M88.4 [R10], R144 ;  /* 0x000000900a007844 */ /* 0x0001e20000000200 */
[----:B------:R-:W-:Y:S09]  /*ddd0*/  BAR.SYNC.DEFER_BLOCKING 0x1, 0x100 ;  /* 0x0044000000007b1d */ /* 0x000ff20000010000 */
[----:B------:R-:W3:Y:S01]  /*dde0*/  @P0 LDG.E R0, desc[UR40][R6.64] ;  /* 0x0000002806000981 */ /* 0x000ee2000c1e1900 */
[----:B------:R-:W-:Y:S01]  /*ddf0*/  UISETP.NE.U32.AND UP1, UPT, UR8, URZ, UPT ;  /* 0x0000003f0800728c */ /* 0x000fe2000bf25070 */
[----:B--2---:R-:W-:-:S03]  /*de00*/  ISETP.NE.AND P1, PT, R77, 0x1, PT ;  /* 0x000000014d00780c */ /* 0x004fc60003f25270 */
[----:B------:R-:W-:-:S06]  /*de10*/  UISETP.NE.AND.EX UP1, UPT, UR9, URZ, UPT, UP1 ;  /* 0x0000003f0900728c */ /* 0x000fcc000bf25310 */
[----:B------:R-:W-:-:S04]  /*de20*/  PLOP3.LUT P2, PT, PT, PT, UP1, 0x80, 0x0 ;  /* 0x000000000000781c */ /* 0x000fc80003f4f018 */
[----:B------:R-:W2:Y:S01]  /*de30*/  @P1 LDC R9, c[0x0][0xbec] ;  /* 0x0002fb00ff091b82 */ /* 0x000ea20000000800 */
[----:B------:R-:W-:Y:S02]  /*de40*/  @UP1 ULDC.64 UR8, c[0x0][0xc08] ;  /* 0x0003020000081ab9 */ /* 0x000fe40000000a00 */
[----:B------:R-:W-:-:S05]  /*de50*/  @UP1 UIMAD.WIDE UR8, UR44, 0x4, UR8 ;  /* 0x000000042c0818a5 */ /* 0x000fca000f8e0208 */
[----:B-1----:R-:W1:Y:S01]  /*de60*/  @P1 LDC R14, c[0x0][0xbf0] ;  /* 0x0002fc00ff0e1b82 */ /* 0x002e620000000800 */
[----:B0-----:R-:W-:Y:S02]  /*de70*/  IMAD.U32 R10, RZ, RZ, UR8 ;  /* 0x00000008ff0a7e24 */ /* 0x001fe4000f8e00ff */
[----:B------:R-:W-:Y:S01]  /*de80*/  IMAD.U32 R11, RZ, RZ, UR9 ;  /* 0x00000009ff0b7e24 */ /* 0x000fe2000f8e00ff */
[----:B---3--:R-:W-:Y:S01]  /*de90*/  @P0 R2UR UR4, R0 ;  /* 0x00000000000402ca */ /* 0x008fe200000e0000 */
[----:B------:R-:W-:-:S06]  /*dea0*/  IMAD.U32 R0, RZ, RZ, UR10 ;  /* 0x0000000aff007e24 */ /* 0x000fcc000f8e00ff */
[----:B------:R0:W5:Y:S01]  /*deb0*/  @P2 LDG.E R0, desc[UR40][R10.64] ;  /* 0x000000280a002981 */ /* 0x000162000c1e1900 */
[----:B-12---:R-:W-:Y:S07]  /*dec0*/  @P2 BRA `(.L_x_11504) ;  /* 0x0000000000102947 */ /* 0x006fee0003800000 */
[----:B------:R-:W-:Y:S05]  /*ded0*/  @!P0 BRA `(.L_x_11504) ;  /* 0x00000000000c8947 */ /* 0x000fea0003800000 */
[----:B0-----:R-:W2:Y:S04]  /*dee0*/  LDG.E R11, desc[UR40][R6.64] ;  /* 0x00000028060b7981 */ /* 0x001ea8000c1e1900 */
[----:B-----5:R-:W2:Y:S02]  /*def0*/  LDG.E R0, desc[UR40][R6.64+0x4] ;  /* 0x0000042806007981 */ /* 0x020ea4000c1e1900 */
[----:B--2---:R-:W-:-:S07]  /*df00*/  IMAD.IADD R0, R0, 0x1, -R11 ;  /* 0x0000000100007824 */ /* 0x004fce00078e0a0b */
.L_x_11504:
[----:B------:R-:W-:Y:S01]  /*df10*/  USHF.R.S32.HI UR9, URZ, 0x1f, UR4 ;  /* 0x0000001f3f097899 */ /* 0x000fe20008011404 */
[----:B------:R-:W-:Y:S01]  /*df20*/  VIADD R12, R22, UR43 ;  /* 0x0000002b160c7c36 */ /* 0x000fe20008000000 */
[----:B------:R-:W-:Y:S01]  /*df30*/  USHF.R.S32.HI UR16, URZ, 0x1f, UR45 ;  /* 0x0000001f3f107899 */ /* 0x000fe2000801142d */
[----:B------:R-:W-:Y:S01]  /*df40*/  VIADD R26, R206, UR43 ;  /* 0x0000002bce1a7c36 */ /* 0x000fe20008000000 */
[----:B------:R-:W-:Y:S01]  /*df50*/  ULDC.64 UR14, c[0x0][0xb90] ;  /* 0x0002e400000e7ab9 */ /* 0x000fe20000000a00 */
[----:B------:R-:W-:Y:S01]  /*df60*/  UMOV UR8, UR4 ;  /* 0x0000000400087c82 */ /* 0x000fe20008000000 */
[----:B------:R-:W-:Y:S01]  /*df70*/  UIMAD UR12, UR16, UR14, URZ ;  /* 0x0000000e100c72a4 */ /* 0x000fe2000f8e023f */
[----:B------:R-:W-:Y:S01]  /*df80*/  @P1 IMAD.HI.U32 R7, R12, R9, RZ ;  /* 0x000000090c071227 */ /* 0x000fe200078e00ff */
[----:B------:R-:W-:Y:S02]  /*df90*/  UIMAD.WIDE.U32 UR10, UR45, UR14, UR8 ;  /* 0x0000000e2d0a72a5 */ /* 0x000fe4000f8e0008 */
[----:B------:R-:W-:Y:S01]  /*dfa0*/  USHF.R.S32.HI UR8, URZ, 0x1f, UR44 ;  /* 0x0000001f3f087899 */ /* 0x000fe2000801142c */
[----:B------:R-:W-:Y:S01]  /*dfb0*/  IMAD.MOV.U32 R6, RZ, RZ, R12 ;  /* 0x000000ffff067224 */ /* 0x000fe200078e000c */
[----:B------:R-:W-:Y:S01]  /*dfc0*/  UIMAD UR12, UR45, UR15, UR12 ;  /* 0x0000000f2d0c72a4 */ /* 0x000fe2000f8e020c */
[----:B------:R-:W-:Y:S01]  /*dfd0*/  @P1 SHF.R.U32.HI R6, RZ, R14, R7 ;  /* 0x0000000eff061219 */ /* 0x000fe20000011607 */
[----:B------:R-:W-:Y:S01]  /*dfe0*/  USEL UR18, UR8, URZ, !UP0 ;  /* 0x0000003f08127287 */ /* 0x000fe2000c000000 */
[----:B------:R-:W-:Y:S01]  /*dff0*/  IMAD R7, R203, 0x40, R19 ;  /* 0x00000040cb077824 */ /* 0x000fe200078e0213 */
[----:B------:R-:W-:Y:S01]  /*e000*/  ULDC.64 UR14, c[0x0][0xb98] ;  /* 0x0002e600000e7ab9 */ /* 0x000fe20000000a00 */
[----:B------:R-:W-:Y:S01]  /*e010*/  USEL UR17, UR44, URZ, !UP0 ;  /* 0x0000003f2c117287 */ /* 0x000fe2000c000000 */
[----:B0-----:R-:W-:Y:S01]  /*e020*/  IMAD.MOV R10, RZ, RZ, -R6 ;  /* 0x000000ffff0a7224 */ /* 0x001fe200078e0a06 */
[----:B------:R-:W-:Y:S01]  /*e030*/  UIMAD UR8, UR18, UR14, URZ ;  /* 0x0000000e120872a4 */ /* 0x000fe2000f8e023f */
[----:B------:R-:W-:Y:S01]  /*e040*/  IMAD.WIDE R4, R7, 0x2, R4 ;  /* 0x0000000207047825 */ /* 0x000fe200078e0204 */
[----:B------:R-:W-:Y:S01]  /*e050*/  UIADD3 UR11, UR11, UR12, URZ ;  /* 0x0000000c0b0b7290 */ /* 0x000fe2000fffe03f */
[----:B------:R-:W-:Y:S01]  /*e060*/  SHF.R.S32.HI R7, RZ, 0x1f, R6 ;  /* 0x0000001fff077819 */ /* 0x000fe20000011406 */
[----:B------:R-:W-:Y:S01]  /*e070*/  UIMAD UR8, UR17, UR15, UR8 ;  /* 0x0000000f110872a4 */ /* 0x000fe2000f8e0208 */
[----:B------:R-:W-:Y:S01]  /*e080*/  IMAD R9, R77, R10, R12 ;  /* 0x0000000a4d097224 */ /* 0x000fe200078e020c */
[----:B------:R-:W-:Y:S01]  /*e090*/  UIMAD.WIDE.U32 UR10, UR17, UR14, UR10 ;  /* 0x0000000e110a72a5 */ /* 0x000fe2000f8e000a */
[----:B------:R-:W-:Y:S01]  /*e0a0*/  IADD3 R33, P2, R4, 0x5000, RZ ;  /* 0x0000500004217810 */ /* 0x000fe20007f5e0ff */
[----:B-----5:R-:W-:Y:S01]  /*e0b0*/  IMAD R79, R0, R77, RZ ;  /* 0x0000004d004f7224 */ /* 0x020fe200078e02ff */
[----:B------:R-:W-:Y:S01]  /*e0c0*/  IADD3 R53, P3, R4, 0x4000, RZ ;  /* 0x0000400004357810 */ /* 0x000fe20007f7e0ff */
[----:B------:R-:W-:Y:S01]  /*e0d0*/  IMAD.U32 R12, RZ, RZ, UR8 ;  /* 0x00000008ff0c7e24 */ /* 0x000fe2000f8e00ff */
[----:B------:R-:W-:Y:S01]  /*e0e0*/  SHF.R.S32.HI R10, RZ, 0x1f, R9 ;  /* 0x0000001fff0a7819 */ /* 0x000fe20000011409 */
[----:B------:R-:W-:Y:S01]  /*e0f0*/  ULDC.64 UR12, c[0x0][0xaa0] ;  /* 0x0002a800000c7ab9 */ /* 0x000fe20000000a00 */
[----:B------:R-:W-:-:S02]  /*e100*/  IADD3 R6, P0, R6, UR10, RZ ;  /* 0x0000000a06067c10 */ /* 0x000fc4000ff1e0ff */
[----:B------:R-:W-:Y:S02]  /*e110*/  LOP3.LUT R32, R33, 0x380, RZ, 0xc0, !PT ;  /* 0x0000038021207812 */ /* 0x000fe400078ec0ff */
[----:B------:R-:W-:Y:S01]  /*e120*/  IADD3.X R7, R7, UR11, R12, P0, !PT ;  /* 0x0000000b07077c10 */ /* 0x000fe200087fe40c */
[----:B------:R-:W-:Y:S01]  /*e130*/  ULDC.64 UR10, c[0x0][0xb88] ;  /* 0x0002e200000a7ab9 */ /* 0x000fe20000000a00 */
[----:B------:R-:W-:Y:S01]  /*e140*/  SHF.R.U64 R32, R32, 0x3, RZ ;  /* 0x0000000320207819 */ /* 0x000fe200000012ff */
[----:B------:R-:W-:Y:S01]  /*e150*/  IMAD R10, R10, UR10, RZ ;  /* 0x0000000a0a0a7c24 */ /* 0x000fe2000f8e02ff */
[----:B------:R-:W-:Y:S01]  /*e160*/  LOP3.LUT R52, R53, 0x380, RZ, 0xc0, !PT ;  /* 0x0000038035347812 */ /* 0x000fe200078ec0ff */
[C---:B------:R-:W-:Y:S01]  /*e170*/  IMAD.WIDE.U32 R6, R9.reuse, UR10, R6 ;  /* 0x0000000a09067c25 */ /* 0x040fe2000f8e0006 */
[----:B------:R-:W-:Y:S02]  /*e180*/  LOP3.LUT R32, R32, R33, RZ, 0x3c, !PT ;  /* 0x0000002120207212 */ /* 0x000fe400078e3cff */
[----:B------:R-:W-:Y:S01]  /*e190*/  SHF.R.U64 R52, R52, 0x3, RZ ;  /* 0x0000000334347819 */ /* 0x000fe200000012ff */
[----:B------:R-:W-:Y:S01]  /*e1a0*/  IMAD R11, R9, UR11, R10 ;  /* 0x0000000b090b7c24 */ /* 0x000fe2000f8e020a */
[----:B------:R-:W-:Y:S01]  /*e1b0*/  ULDC.64 UR10, c[0x0][0xb50] ;  /* 0x0002d400000a7ab9 */ /* 0x000fe20000000a00 */
[----:B------:R-:W-:Y:S01]  /*e1c0*/  IMAD.X R33, RZ, RZ, R5, P2 ;  /* 0x000000ffff217224 */ /* 0x000fe200010e0605 */
[----:B------:R-:W-:Y:S01]  /*e1d0*/  LEA R14, P0, R6, UR10, 0x2 ;  /* 0x0000000a060e7c11 */ /* 0x000fe2000f8010ff */
[----:B------:R-:W-:Y:S01]  /*e1e0*/  IMAD.IADD R7, R7, 0x1, R11 ;  /* 0x0000000107077824 */ /* 0x000fe200078e020b */
[----:B------:R-:W-:-:S02]  /*e1f0*/  IADD3 R11, P2, R4, 0xb000, RZ ;  /* 0x0000b000040b7810 */ /* 0x000fc40007f5e0ff */
[----:B------:R-:W-:Y:S01]  /*e200*/  LOP3.LUT R52, R52, R53, RZ, 0x3c, !PT ;  /* 0x0000003534347212 */ /* 0x000fe200078e3cff */
[----:B------:R-:W-:Y:S01]  /*e210*/  SHFL.IDX PT, R16, R14, RZ, 0x1c1f ;  /* 0x001c1fff0e107589 */ /* 0x000fe200000e0000 */
[----:B------:R-:W-:Y:S01]  /*e220*/  LEA.HI.X R15, R6, UR11, R7, 0x2, P0 ;  /* 0x0000000b060f7c11 */ /* 0x000fe200080f1407 */
[----:B------:R-:W-:Y:S01]  /*e230*/  IMAD.X R53, RZ, RZ, R5, P3 ;  /* 0x000000ffff357224 */ /* 0x000fe200018e0605 */
[----:B------:R-:W-:Y:S01]  /*e240*/  IADD3 R29, P0, R4, 0x3000, RZ ;  /* 0x00003000041d7810 */ /* 0x000fe20007f1e0ff */
[----:B------:R-:W-:Y:S01]  /*e250*/  SHFL.IDX PT, R20, R14, 0x1, 0x1c1f ;  /* 0x003c1f000e147f89 */ /* 0x000fe200000e0000 */
[----:B------:R-:W-:Y:S01]  /*e260*/  LOP3.LUT R10, R11, 0x380, RZ, 0xc0, !PT ;  /* 0x000003800b0a7812 */ /* 0x000fe200078ec0ff */
[----:B------:R-:W-:Y:S01]  /*e270*/  VIADD R6, R26, 0x8 ;  /* 0x000000081a067836 */ /* 0x000fe20000000000 */
[----:B------:R-:W-:Y:S01]  /*e280*/  LOP3.LUT R28, R29, 0x380, RZ, 0xc0, !PT ;  /* 0x000003801d1c7812 */ /* 0x000fe200078ec0ff */
[----:B------:R-:W0:Y:S01]  /*e290*/  SHFL.IDX PT, R17, R15, RZ, 0x1c1f ;  /* 0x001c1fff0f117589 */ /* 0x000e2200000e0000 */
[----:B------:R-:W-:-:S02]  /*e2a0*/  SHF.R.U64 R10, R10, 0x3, RZ ;  /* 0x000000030a0a7819 */ /* 0x000fc400000012ff */
[----:B------:R-:W-:Y:S01]  /*e2b0*/  SHF.R.U64 R28, R28, 0x3, RZ ;  /* 0x000000031c1c7819 */ /* 0x000fe200000012ff */
[----:B------:R-:W1:Y:S01]  /*e2c0*/  SHFL.IDX PT, R21, R15, 0x1, 0x1c1f ;  /* 0x003c1f000f157f89 */ /* 0x000e6200000e0000 */
[----:B------:R-:W-:Y:S01]  /*e2d0*/  LOP3.LUT R10, R10, R11, RZ, 0x3c, !PT ;  /* 0x0000000b0a0a7212 */ /* 0x000fe200078e3cff */
[--C-:B------:R-:W-:Y:S01]  /*e2e0*/  IMAD.X R11, RZ, RZ, R5.reuse, P2 ;  /* 0x000000ffff0b7224 */ /* 0x100fe200010e0605 */
[----:B------:R-:W-:Y:S01]  /*e2f0*/  LOP3.LUT R28, R28, R29, RZ, 0x3c, !PT ;  /* 0x0000001d1c1c7212 */ /* 0x000fe200078e3cff */
[----:B------:R-:W-:Y:S01]  /*e300*/  IMAD.X R29, RZ, RZ, R5, P0 ;  /* 0x000000ffff1d7224 */ /* 0x000fe200000e0605 */
[C---:B------:R-:W-:Y:S02]  /*e310*/  IADD3 R57, P0, R4.reuse, 0x9000, RZ ;  /* 0x0000900004397810 */ /* 0x040fe40007f1e0ff */
[----:B------:R-:W-:Y:S02]  /*e320*/  IADD3 R45, P3, R4, 0xa000, RZ ;  /* 0x0000a000042d7810 */ /* 0x000fe40007f7e0ff */
[----:B------:R-:W-:-:S02]  /*e330*/  LOP3.LUT R56, R57, 0x380, RZ, 0xc0, !PT ;  /* 0x0000038039387812 */ /* 0x000fc400078ec0ff */
[----:B------:R-:W-:Y:S02]  /*e340*/  LOP3.LUT R44, R45, 0x380, RZ, 0xc0, !PT ;  /* 0x000003802d2c7812 */ /* 0x000fe400078ec0ff */
[----:B------:R-:W-:Y:S02]  /*e350*/  SHF.R.U64 R56, R56, 0x3, RZ ;  /* 0x0000000338387819 */ /* 0x000fe400000012ff */
[----:B------:R-:W-:Y:S02]  /*e360*/  IADD3 R13, P5, R4, 0x1000, RZ ;  /* 0x00001000040d7810 */ /* 0x000fe40007fbe0ff */
[----:B------:R-:W-:Y:S01]  /*e370*/  LOP3.LUT R56, R56, R57, RZ, 0x3c, !PT ;  /* 0x0000003938387212 */ /* 0x000fe200078e3cff */
[----:B------:R-:W-:Y:S01]  /*e380*/  IMAD.X R57, RZ, RZ, R5, P0 ;  /* 0x000000ffff397224 */ /* 0x000fe200000e0605 */
[----:B------:R-:W-:Y:S02]  /*e390*/  LOP3.LUT P0, RZ, R204, 0x3, RZ, 0xc0, !PT ;  /* 0x00000003ccff7812 */ /* 0x000fe4000780c0ff */
[----:B------:R-:W-:-:S02]  /*e3a0*/  IADD3 R25, P4, R4, 0x2000, RZ ;  /* 0x0000200004197810 */ /* 0x000fc40007f9e0ff */
[----:B------:R-:W-:Y:S02]  /*e3b0*/  ISETP.GE.OR P2, PT, R26, R79, P0 ;  /* 0x0000004f1a00720c */ /* 0x000fe40000746670 */
[----:B------:R-:W-:Y:S02]  /*e3c0*/  SHF.R.U64 R44, R44, 0x3, RZ ;  /* 0x000000032c2c7819 */ /* 0x000fe400000012ff */
[----:B------:R-:W-:Y:S02]  /*e3d0*/  LOP3.LUT R12, R13, 0x380, RZ, 0xc0, !PT ;  /* 0x000003800d0c7812 */ /* 0x000fe400078ec0ff */
[----:B------:R-:W-:Y:S02]  /*e3e0*/  LOP3.LUT R24, R25, 0x380, RZ, 0xc0, !PT ;  /* 0x0000038019187812 */ /* 0x000fe400078ec0ff */
[----:B------:R-:W-:Y:S01]  /*e3f0*/  LOP3.LUT R44, R44, R45, RZ, 0x3c, !PT ;  /* 0x0000002d2c2c7212 */ /* 0x000fe200078e3cff */
[----:B------:R-:W-:Y:S01]  /*e400*/  IMAD.X R45, RZ, RZ, R5, P3 ;  /* 0x000000ffff2d7224 */ /* 0x000fe200018e0605 */
[----:B------:R-:W-:-:S02]  /*e410*/  SHF.R.U64 R12, R12, 0x3, RZ ;  /* 0x000000030c0c7819 */ /* 0x000fc400000012ff */
[----:B------:R-:W-:Y:S01]  /*e420*/  SHF.R.U64 R24, R24, 0x3, RZ ;  /* 0x0000000318187819 */ /* 0x000fe200000012ff */
[----:B0-----:R0:W-:Y:S01]  /*e430*/  @!P2 ST.E desc[UR40][R16.64], R8 ;  /* 0x000000081000a985 */ /* 0x0011e2000c101928 */
[----:B------:R-:W-:Y:S02]  /*e440*/  IADD3 R7, P3, R4, 0xf000, RZ ;  /* 0x0000f00004077810 */ /* 0x000fe40007f7e0ff */
[----:B------:R-:W-:Y:S01]  /*e450*/  LOP3.LUT R12, R12, R13, RZ, 0x3c, !PT ;  /* 0x0000000d0c0c7212 */ /* 0x000fe200078e3cff */
[--C-:B------:R-:W-:Y:S01]  /*e460*/  IMAD.X R13, RZ, RZ, R5.reuse, P5 ;  /* 0x000000ffff0d7224 */ /* 0x100fe200028e0605 */
[----:B------:R-:W-:Y:S01]  /*e470*/  LOP3.LUT R24, R24, R25, RZ, 0x3c, !PT ;  /* 0x0000001918187212 */ /* 0x000fe200078e3cff */
[--C-:B------:R-:W-:Y:S01]  /*e480*/  IMAD.X R25, RZ, RZ, R5.reuse, P4 ;  /* 0x000000ffff197224 */ /* 0x100fe200020e0605 */
[----:B------:R-:W-:Y:S01]  /*e490*/  ISETP.GE.OR P0, PT, R6, R79, P0 ;  /* 0x0000004f0600720c */ /* 0x000fe20000706670 */
[----:B------:R-:W-:Y:S01]  /*e4a0*/  UIMAD UR10, UR9, UR12, URZ ;  /* 0x0000000c090a72a4 */ /* 0x000fe2000f8e023f */
[----:B------:R-:W-:Y:S01]  /*e4b0*/  LOP3.LUT R0, R7, 0x380, RZ, 0xc0, !PT ;  /* 0x0000038007007812 */ /* 0x000fe200078ec0ff */
[----:B------:R-:W-:Y:S01]  /*e4c0*/  IMAD.X R49, RZ, RZ, R5, P3 ;  /* 0x000000ffff317224 */ /* 0x000fe200018e0605 */
[C---:B------:R-:W-:Y:S01]  /*e4d0*/  IADD3 R37, P6, R4.reuse, 0x6000, RZ ;  /* 0x0000600004257810 */ /* 0x040fe20007fde0ff */
[----:B0-----:R-:W0:Y:S01]  /*e4e0*/  @P1 LDC R16, c[0x0][0xbec] ;  /* 0x0002fb00ff101b82 */ /* 0x001e220000000800 */
[----:B------:R-:W-:-:S02]  /*e4f0*/  IADD3 R41, P5, R4, 0x7000, RZ ;  /* 0x0000700004297810 */ /* 0x000fc40007fbe0ff */
[----:B------:R-:W-:Y:S02]  /*e500*/  IADD3 R65, P4, R4, 0x8000, RZ ;  /* 0x0000800004417810 */ /* 0x000fe40007f9e0ff */
[----:B------:R-:W-:Y:S02]  /*e510*/  SHF.R.U64 R0, R0, 0x3, RZ ;  /* 0x0000000300007819 */ /* 0x000fe400000012ff */
[----:B------:R-:W-:Y:S01]  /*e520*/  LOP3.LUT R9, R4, 0x380, RZ, 0xc0, !PT ;  /* 0x0000038004097812 */ /* 0x000fe200078ec0ff */
[----:B------:R-:W2:Y:S01]  /*e530*/  @P1 LDC R17, c[0x0][0xbf0] ;  /* 0x0002fc00ff111b82 */ /* 0x000ea20000000800 */
[----:B------:R-:W-:Y:S01]  /*e540*/  LOP3.LUT R36, R37, 0x380, RZ, 0xc0, !PT ;  /* 0x0000038025247812 */ /* 0x000fe200078ec0ff */
[----:B------:R-:W-:Y:S01]  /*e550*/  UIMAD.WIDE.U32 UR8, UR4, UR12, URZ ;  /* 0x0000000c040872a5 */ /* 0x000fe2000f8e003f */
[----:B------:R-:W-:Y:S01]  /*e560*/  LOP3.LUT R40, R41, 0x380, RZ, 0xc0, !PT ;  /* 0x0000038029287812 */ /* 0x000fe200078ec0ff */
[----:B------:R-:W-:Y:S01]  /*e570*/  UIMAD UR10, UR4, UR13, UR10 ;  /* 0x0000000d040a72a4 */ /* 0x000fe2000f8e020a */
[----:B------:R-:W-:Y:S01]  /*e580*/  LOP3.LUT R64, R65, 0x380, RZ, 0xc0, !PT ;  /* 0x0000038041407812 */ /* 0x000fe200078ec0ff */
[----:B-1----:R1:W-:Y:S01]  /*e590*/  @!P0 ST.E desc[UR40][R20.64], R3 ;  /* 0x0000000314008985 */ /* 0x0023e2000c101928 */
[----:B------:R-:W-:Y:S01]  /*e5a0*/  LOP3.LUT R48, R0, R7, RZ, 0x3c, !PT ;  /* 0x0000000700307212 */ /* 0x000fe200078e3cff */
[----:B------:R-:W-:Y:S01]  /*e5b0*/  ULDC.64 UR12, c[0x0][0xae8] ;  /* 0x0002ba00000c7ab9 */ /* 0x000fe20000000a00 */
[----:B------:R-:W-:Y:S01]  /*e5c0*/  SHF.R.U64 R36, R36, 0x3, RZ ;  /* 0x0000000324247819 */ /* 0x000fe200000012ff */
[----:B------:R-:W-:Y:S01]  /*e5d0*/  IMAD R0, R202, 0x20, R203 ;  /* 0x00000020ca007824 */ /* 0x000fe200078e02cb */
[----:B------:R-:W-:Y:S01]  /*e5e0*/  SHF.R.U64 R40, R40, 0x3, RZ ;  /* 0x0000000328287819 */ /* 0x000fe200000012ff */
[----:B------:R-:W-:Y:S01]  /*e5f0*/  UIADD3 UR9, UR9, UR10, URZ ;  /* 0x0000000a09097290 */ /* 0x000fe2000fffe03f */
[----:B------:R-:W-:Y:S01]  /*e600*/  SHF.R.U64 R64, R64, 0x3, RZ ;  /* 0x0000000340407819 */ /* 0x000fe200000012ff */
[----:B------:R-:W-:Y:S01]  /*e610*/  UIMAD UR4, UR16, UR12, URZ ;  /* 0x0000000c100472a4 */ /* 0x000fe2000f8e023f */
[----:B------:R-:W-:Y:S01]  /*e620*/  LOP3.LUT R36, R36, R37, RZ, 0x3c, !PT ;  /* 0x0000002524247212 */ /* 0x000fe200078e3cff */
[--C-:B------:R-:W-:Y:S01]  /*e630*/  IMAD.X R37, RZ, RZ, R5.reuse, P6 ;  /* 0x000000ffff257224 */ /* 0x100fe200030e0605 */
[----:B------:R-:W-:Y:S01]  /*e640*/  LOP3.LUT R40, R40, R41, RZ, 0x3c, !PT ;  /* 0x0000002928287212 */ /* 0x000fe200078e3cff */
[----:B-1----:R-:W-:Y:S01]  /*e650*/  VIADD R21, R0, UR43 ;  /* 0x0000002b00157c36 */ /* 0x002fe20008000000 */
[----:B------:R-:W-:Y:S01]  /*e660*/  LOP3.LUT R64, R64, R65, RZ, 0x3c, !PT ;  /* 0x0000004140407212 */ /* 0x000fe200078e3cff */
[--C-:B------:R-:W-:Y:S01]  /*e670*/  IMAD.X R41, RZ, RZ, R5.reuse, P5 ;  /* 0x000000ffff297224 */ /* 0x100fe200028e0605 */
[----:B------:R-:W-:Y:S01]  /*e680*/  UIMAD UR4, UR45, UR13, UR4 ;  /* 0x0000000d2d0472a4 */ /* 0x000fe2000f8e0204 */
[----:B------:R-:W-:Y:S01]  /*e690*/  IMAD.X R65, RZ, RZ, R5, P4 ;  /* 0x000000ffff417224 */ /* 0x000fe200020e0605 */
[----:B------:R-:W-:Y:S01]  /*e6a0*/  UIMAD.WIDE.U32 UR8, UR45, UR12, UR8 ;  /* 0x0000000c2d0872a5 */ /* 0x000fe2000f8e0008 */
[C---:B------:R-:W-:Y:S01]  /*e6b0*/  IADD3 R73, P6, R4.reuse, 0xc000, RZ ;  /* 0x0000c00004497810 */ /* 0x040fe20007fde0ff */
[----:B------:R-:W-:Y:S01]  /*e6c0*/  ULDC.64 UR10, c[0x0][0xaf0] ;  /* 0x0002bc00000a7ab9 */ /* 0x000fe20000000a00 */
[C---:B------:R-:W-:Y:S01]  /*e6d0*/  IADD3 R69, P5, R4.reuse, 0xd000, RZ ;  /* 0x0000d00004457810 */ /* 0x040fe20007fbe0ff */
[----:B0-----:R-:W-:Y:S01]  /*e6e0*/  @P1 IMAD.HI.U32 R0, R21, R16, RZ ;  /* 0x0000001015001227 */ /* 0x001fe200078e00ff */
[----:B------:R-:W-:Y:S01]  /*e6f0*/  IADD3 R61, P4, R4, 0xe000, RZ ;  /* 0x0000e000043d7810 */ /* 0x000fe20007f9e0ff */
[----:B------:R-:W-:Y:S01]  /*e700*/  UIADD3 UR9, UR9, UR4, URZ ;  /* 0x0000000409097290 */ /* 0x000fe2000fffe03f */
[----:B------:R-:W-:Y:S01]  /*e710*/  LOP3.LUT R72, R73, 0x380, RZ, 0xc0, !PT ;  /* 0x0000038049487812 */ /* 0x000fe200078ec0ff */
[----:B------:R-:W-:Y:S01]  /*e720*/  UIMAD UR4, UR18, UR10, URZ ;  /* 0x0000000a120472a4 */ /* 0x000fe2000f8e023f */
[----:B------:R-:W-:Y:S01]  /*e730*/  LOP3.LUT R68, R69, 0x380, RZ, 0xc0, !PT ;  /* 0x0000038045447812 */ /* 0x000fe200078ec0ff */
[----:B------:R-:W-:Y:S01]  /*e740*/  IMAD.MOV.U32 R3, RZ, RZ, R21 ;  /* 0x000000ffff037224 */ /* 0x000fe200078e0015 */
[----:B------:R-:W-:Y:S01]  /*e750*/  LOP3.LUT R60, R61, 0x380, RZ, 0xc0, !PT ;  /* 0x000003803d3c7812 */ /* 0x000fe200078ec0ff */
[----:B------:R-:W-:Y:S01]  /*e760*/  UIMAD UR4, UR17, UR11, UR4 ;  /* 0x0000000b110472a4 */ /* 0x000fe2000f8e0204 */
[----:B--2---:R-:W-:Y:S01]  /*e770*/  @P1 SHF.R.U32.HI R3, RZ, R17, R0 ;  /* 0x00000011ff031219 */ /* 0x004fe20000011600 */
[----:B------:R-:W-:Y:S01]  /*e780*/  UIMAD.WIDE.U32 UR8, UR17, UR10, UR8 ;  /* 0x0000000a110872a5 */ /* 0x000fe2000f8e0008 */
[----:B------:R-:W-:Y:S01]  /*e790*/  SHF.R.U64 R72, R72, 0x3, RZ ;  /* 0x0000000348487819 */ /* 0x000fe200000012ff */
[----:B------:R-:W5:Y:S01]  /*e7a0*/  LD.E.128 R12, desc[UR40][R12.64] ;  /* 0x000000280c0c7980 */ /* 0x000f62000c101d00 */
[----:B------:R-:W-:-:S02]  /*e7b0*/  SHF.R.U64 R68, R68, 0x3, RZ ;  /* 0x0000000344447819 */ /* 0x000fc400000012ff */
[----:B------:R-:W-:Y:S02]  /*e7c0*/  SHF.R.U64 R60, R60, 0x3, RZ ;  /* 0x000000033c3c7819 */ /* 0x000fe400000012ff */
[----:B------:R-:W-:Y:S01]  /*e7d0*/  SHF.R.U64 R9, R9, 0x3, RZ ;  /* 0x0000000309097819 */ /* 0x000fe200000012ff */
[----:B------:R-:W-:Y:S01]  /*e7e0*/  UIADD3 UR4, UR9, UR4, URZ ;  /* 0x0000000409047290 */ /* 0x000fe2000fffe03f */
[--C-:B------:R-:W-:Y:S01]  /*e7f0*/  SHF.R.S32.HI R0, RZ, 0x1f, R3.reuse ;  /* 0x0000001fff007819 */ /* 0x100fe20000011403 */
[----:B------:R-:W-:Y:S01]  /*e800*/  IMAD.MOV R20, RZ, RZ, -R3 ;  /* 0x000000ffff147224 */ /* 0x000fe200078e0a03 */
[----:B------:R-:W-:Y:S01]  /*e810*/  LOP3.LUT R72, R72, R73, RZ, 0x3c, !PT ;  /* 0x0000004948487212 */ /* 0x000fe200078e3cff */
[--C-:B------:R-:W-:Y:S01]  /*e820*/  IMAD.X R73, RZ, RZ, R5.reuse, P6 ;  /* 0x000000ffff497224 */ /* 0x100fe200030e0605 */
[----:B------:R-:W-:Y:S01]  /*e830*/  LOP3.LUT R68, R68, R69, RZ, 0x3c, !PT ;  /* 0x0000004544447212 */ /* 0x000fe200078e3cff */
[--C-:B------:R-:W-:Y:S01]  /*e840*/  IMAD.X R69, RZ, RZ, R5.reuse, P5 ;  /* 0x000000ffff457224 */ /* 0x100fe200028e0605 */
[----:B------:R-:W-:Y:S01]  /*e850*/  LOP3.LUT R60, R60, R61, RZ, 0x3c, !PT ;  /* 0x0000003d3c3c7212 */ /* 0x000fe200078e3cff */
[----:B------:R-:W-:Y:S01]  /*e860*/  IMAD.X R61, RZ, RZ, R5, P4 ;  /* 0x000000ffff3d7224 */ /* 0x000fe200020e0605 */
[----:B------:R-:W-:Y:S01]  /*e870*/  LOP3.LUT R4, R9, R4, RZ, 0x3c, !PT ;  /* 0x0000000409047212 */ /* 0x000fe200078e3cff */
[----:B------:R-:W-:Y:S01]  /*e880*/  ULDC.64 UR10, c[0x0][0xae0] ;  /* 0x0002b800000a7ab9 */ /* 0x000fe20000000a00 */
[----:B------:R-:W-:Y:S01]  /*e890*/  IMAD R21, R77, R20, R21 ;  /* 0x000000144d157224 */ /* 0x000fe200078e0215 */
[----:B------:R-:W5:Y:S01]  /*e8a0*/  LD.E.128 R24, desc[UR40][R24.64] ;  /* 0x0000002818187980 */ /* 0x000f62000c101d00 */
[----:B------:R-:W-:-:S02]  /*e8b0*/  IMAD R0, R0, UR10, RZ ;  /* 0x0000000a00007c24 */ /* 0x000fc4000f8e02ff */
[----:B------:R-:W-:Y:S01]  /*e8c0*/  IMAD.U32 R17, RZ, RZ, UR9 ;  /* 0x00000009ff117e24 */ /* 0x000fe2000f8e00ff */
[----:B------:R-:W5:Y:S01]  /*e8d0*/  LD.E.128 R4, desc[UR40][R4.64] ;  /* 0x0000002804047980 */ /* 0x000f62000c101d00 */
[----:B------:R-:W-:Y:S01]  /*e8e0*/  IMAD.U32 R16, RZ, RZ, UR8 ;  /* 0x00000008ff107e24 */ /* 0x000fe2000f8e00ff */
[----:B------:R-:W-:Y:S01]  /*e8f0*/  ULDC.64 UR8, c[0x0][0xad8] ;  /* 0x0002b60000087ab9 */ /* 0x000fe20000000a00 */
        /* <DEDUP_REMOVED lines=46> */
[----:B------:R-:W-:Y:S02]  /*ebe0*/  ISETP.GE.AND P4, PT, R200, UR4, PT ;  /* 0x00000004c8007c0c */ /* 0x000fe4000bf86270 */
[----:B------:R-:W-:Y:S02]  /*ebf0*/  ISETP.GE.AND P3, PT, R23, UR4, PT ;  /* 0x0000000417007c0c */ /* 0x000fe4000bf66270 */
[----:B------:R-:W-:-:S07]  /*ec00*/  ISETP.GE.AND P2, PT, R201, UR4, PT ;  /* 0x00000004c9007c0c */ /* 0x000fce000bf46270 */
[----:B01----:R-:W-:-:S04]  /*ec10*/  @!P5 LEA R2, P6, R19, R76, 0x1 ;  /* 0x0000004c1302d211 */ /* 0x003fc800078c08ff */
        /* <DEDUP_REMOVED lines=11> */
.L_x_11506:
[----:B------:R-:W-:Y:S05]  /*ecd0*/  BSYNC B1 ;  /* 0x0000000000017941 */ /* 0x000fea0003800000 */
.L_x_11505:
[----:B--2---:R2:W4:Y:S01]  /*ece0*/  SHFL.IDX PT, R0, R80, 0x1, 0x181f ;  /* 0x00381f0050007f89 */ /* 0x00452200000e0000 */
        /* <DEDUP_REMOVED lines=8> */
[CC--:B0--3--:R-:W-:Y:S02]  /*ed70*/  @!P4 LEA R2, P6, R19.reuse, R16.reuse, 0x1 ;  /* 0x000000101302c211 */ /* 0x0c9fe400078c08ff */
[C---:B-----5:R-:W-:Y:S02]  /*ed80*/  @!P3 LEA R4, P5, R200.reuse, R16, 0x1 ;  /* 0x00000010c804b211 */ /* 0x060fe400078a08ff */
        /* <DEDUP_REMOVED lines=10> */
.L_x_11508:
[----:B------:R-:W-:Y:S05]  /*ee30*/  BSYNC B1 ;  /* 0x0000000000017941 */ /* 0x000fea0003800000 */
.L_x_11507:
[----:B----4-:R4:W1:Y:S01]  /*ee40*/  SHFL.IDX PT, R0, R80, 0x2, 0x181f ;  /* 0x00581f0050007f89 */ /* 0x01086200000e0000 */
[----:B------:R-:W-:Y:S03]  /*ee50*/  BSSY B1, `(.L_x_11509) ;  /* 0x0000014000017945 */ /* 0x000fe60003800000 */
[----:B0----5:R4:W0:Y:S01]  /*ee60*/  SHFL.IDX PT, R12, R78, 0x2, 0x181f ;  /* 0x00581f004e0c7f89 */ /* 0x02182200000e0000 */
        /* <DEDUP_REMOVED lines=18> */
.L_x_11510:
[----:B------:R-:W-:Y:S05]  /*ef90*/  BSYNC B1 ;  /* 0x0000000000017941 */ /* 0x000fea0003800000 */
.L_x_11509:
[----:B-1----:R-:W-:Y:S01]  /*efa0*/  VIADD R0, R82, 0x60 ;  /* 0x0000006052007836 */ /* 0x002fe20000000000 */
[----:B--2-4-:R-:W1:Y:S04]  /*efb0*/  SHFL.IDX PT, R80, R80, 0x3, 0x181f ;  /* 0x00781f0050507f89 */ /* 0x014e6800000e0000 */
[----:B------:R-:W-:Y:S01]  /*efc0*/  ISETP.GE.AND P0, PT, R0, R79, PT ;  /* 0x0000004f0000720c */ /* 0x000fe20003f06270 */
[----:B------:R-:W2:-:S12]  /*efd0*/  SHFL.IDX PT, R78, R78, 0x3, 0x181f ;  /* 0x00781f004e4e7f89 */ /* 0x000e9800000e0000 */
[----:B------:R-:W-:Y:S05]  /*efe0*/  @P0 BRA `(.L_x_11511) ;  /* 0x0000000c00ac0947 */ /* 0x000fea0003800000 */
[----:B------:R-:W-:Y:S02]  /*eff0*/  ULDC UR4, c[0x0][0xac8] ;  /* 0x0002b20000047ab9 */ /* 0x000fe40000000800 */
[----:B------:R-:W-:Y:S02]  /*f000*/  ISETP.GE.AND P3, PT, R19, UR4, PT ;  /* 0x0000000413007c0c */ /* 0x000fe4000bf66270 */
[----:B------:R-:W-:Y:S02]  /*f010*/  ISETP.GE.AND P4, PT, R200, UR4, PT ;  /* 0x00000004c8007c0c */ /* 0x000fe4000bf86270 */
[----:B------:R-:W-:-:S09]  /*f020*/  ISETP.GE.AND P5, PT, R23, UR4, PT ;  /* 0x0000000417007c0c */ /* 0x000fd2000bfa6270 */
[-C--:B0-2---:R-:W-:Y:S02]  /*f030*/  @!P3 LEA R2, P0, R19, R78.reuse, 0x1 ;  /* 0x0000004e1302b211 */ /* 0x085fe400078008ff */
[CC--:B------:R-:W-:Y:S02]  /*f040*/  @!P4 LEA R4, P1, R200.reuse, R78.reuse, 0x1 ;  /* 0x0000004ec804c211 */ /* 0x0c0fe400078208ff */
[----:B------:R-:W-:Y:S02]  /*f050*/  @!P5 LEA R6, P2, R23, R78, 0x1 ;  /* 0x0000004e1706d211 */ /* 0x000fe400078408ff */
[-C--:B-1----:R-:W-:Y:S02]  /*f060*/  @!P3 LEA.HI.X R3, R19, R80.reuse, R211, 0x1, P0 ;  /* 0x000000501303b211 */ /* 0x082fe400000f0cd3 */
        /* <DEDUP_REMOVED lines=11> */
.L_x_11503:
        /* <DEDUP_REMOVED lines=21> */
[----:B0-----:R-:W-:Y:S01]  /*f270*/  ISETP.NE.AND P0, PT, R11, 0x1, PT ;  /* 0x000000010b00780c */ /* 0x001fe20003f05270 */
[----:B------:R-:W-:Y:S01]  /*f280*/  UMOV UR4, URZ ;  /* 0x0000003f00047c82 */ /* 0x000fe20008000000 */
[----:B------:R-:W-:Y:S01]  /*f290*/  USHF.R.S32.HI UR12, URZ, 0x1f, UR45 ;  /* 0x0000001f3f0c7899 */ /* 0x000fe2000801142d */
[----:B------:R-:W-:-:S10]  /*f2a0*/  ISETP.GE.AND P1, PT, R212, 0x80, PT ;  /* 0x00000080d400780c */ /* 0x000fd40003f26270 */
[----:B------:R-:W0:Y:S01]  /*f2b0*/  @P0 LDC R9, c[0x0][0xbec] ;  /* 0x0002fb00ff090b82 */ /* 0x000e220000000800 */
[----:B--2---:R-:W-:Y:S01]  /*f2c0*/  @P2 R2UR UR4, R6 ;  /* 0x00000000060422ca */ /* 0x004fe200000e0000 */
[----:B01----:R-:W-:-:S14]  /*f2d0*/  @P3 BRA `(.L_x_11512) ;  /* 0x0000000000103947 */ /* 0x003fdc0003800000 */
[----:B------:R-:W-:Y:S05]  /*f2e0*/  @!P2 BRA `(.L_x_11512) ;  /* 0x00000000000ca947 */ /* 0x000fea0003800000 */
[----:B------:R-:W2:Y:S04]  /*f2f0*/  LDG.E R5, desc[UR40][R2.64] ;  /* 0x0000002802057981 */ /* 0x000ea8000c1e1900 */
[----:B-----5:R-:W2:Y:S02]  /*f300*/  LDG.E R0, desc[UR40][R2.64+0x4] ;  /* 0x0000042802007981 */ /* 0x020ea4000c1e1900 */
[----:B--2---:R-:W-:-:S07]  /*f310*/  IMAD.IADD R0, R0, 0x1, -R5 ;  /* 0x0000000100007824 */ /* 0x004fce00078e0a05 */
.L_x_11512:
        /* <DEDUP_REMOVED lines=31> */
[----:B------:R-:W-:-:S03]  /*f510*/  IMAD.U32 R6, RZ, RZ, UR10 ;  /* 0x0000000aff067e24 */ /* 0x000fc6000f8e00ff */
[--C-:B------:R-:W-:Y:S01]  /*f520*/  SHF.R.S32.HI R3, RZ, 0x1f, R2.reuse ;  /* 0x0000001fff037819 */ /* 0x100fe20000011402 */
[----:B------:R-:W-:Y:S01]  /*f530*/  IMAD.MOV R5, RZ, RZ, -R2 ;  /* 0x000000ffff057224 */ /* 0x000fe200078e0a02 */
[----:B------:R-:W-:-:S03]  /*f540*/  IADD3 R2, P1, R2, UR8, RZ ;  /* 0x0000000802027c10 */ /* 0x000fc6000ff3e0ff */
[----:B------:R-:W-:Y:S01]  /*f550*/  IMAD R5, R7, R5, R4 ;  /* 0x0000000507057224 */ /* 0x000fe200078e0204 */
[----:B------:R-:W-:Y:S01]  /*f560*/  IADD3.X R3, R3, UR9, R6, P1, !PT ;  /* 0x0000000903037c10 */ /* 0x000fe20008ffe406 */
[----:B------:R-:W-:-:S03]  /*f570*/  ULDC.64 UR8, c[0x0][0xb50] ;  /* 0x0002d40000087ab9 */ /* 0x000fc60000000a00 */
[----:B------:R-:W-:Y:S01]  /*f580*/  SHF.R.S32.HI R4, RZ, 0x1f, R5 ;  /* 0x0000001fff047819 */ /* 0x000fe20000011405 */
[----:B------:R-:W-:-:S04]  /*f590*/  IMAD.WIDE.U32 R2, R5, UR16, R2 ;  /* 0x0000001005027c25 */ /* 0x000fc8000f8e0002 */
[----:B------:R-:W-:-:S04]  /*f5a0*/  IMAD R4, R4, UR16, RZ ;  /* 0x0000001004047c24 */ /* 0x000fc8000f8e02ff */
[----:B------:R-:W-:Y:S01]  /*f5b0*/  IMAD R7, R5, UR17, R4 ;  /* 0x0000001105077c24 */ /* 0x000fe2000f8e0204 */
[----:B------:R-:W-:-:S03]  /*f5c0*/  LEA R4, P1, R2, UR8, 0x2 ;  /* 0x0000000802047c11 */ /* 0x000fc6000f8210ff */
[----:B------:R-:W-:-:S05]  /*f5d0*/  IMAD.IADD R3, R3, 0x1, R7 ;  /* 0x0000000103037824 */ /* 0x000fca00078e0207 */
[----:B------:R-:W-:Y:S01]  /*f5e0*/  LEA.HI.X R5, R2, UR9, R3, 0x2, P1 ;  /* 0x0000000902057c11 */ /* 0x000fe200088f1403 */
[----:B------:R-:W-:-:S05]  /*f5f0*/  IMAD.MOV.U32 R3, RZ, RZ, -0x800000 ;  /* 0xff800000ff037424 */ /* 0x000fca00078e00ff */
[----:B------:R0:W-:Y:S02]  /*f600*/  STG.E desc[UR40][R4.64], R3 ;  /* 0x0000000304007986 */ /* 0x0001e4000c101928 */
.L_x_11514:
[----:B------:R-:W-:Y:S05]  /*f610*/  BSYNC B1 ;  /* 0x0000000000017941 */ /* 0x000fea0003800000 */
.L_x_11513:
[----:B0-----:R-:W0:Y:S01]  /*f620*/  @P0 LDC R3, c[0x0][0xbf0] ;  /* 0x0002fc00ff030b82 */ /* 0x001e220000000800 */
[----:B------:R-:W-:Y:S01]  /*f630*/  ULDC.64 UR16, c[0x0][0xaa0] ;  /* 0x0002a80000107ab9 */ /* 0x000fe20000000a00 */
[----:B------:R-:W-:Y:S01]  /*f640*/  IMAD R2, R202, 0x20, R203 ;  /* 0x00000020ca027824 */ /* 0x000fe200078e02cb */
[----:B------:R-:W-:Y:S01]  /*f650*/  UIMAD UR10, UR11, UR16, URZ ;  /* 0x000000100b0a72a4 */ /* 0x000fe2000f8e023f */
[----:B------:R-:W-:Y:S01]  /*f660*/  VIADD R8, R203, UR43 ;  /* 0x0000002bcb087c36 */ /* 0x000fe20008000000 */
[----:B------:R-:W-:Y:S01]  /*f670*/  UIMAD.WIDE.U32 UR8, UR4, UR16, URZ ;  /* 0x00000010040872a5 */ /* 0x000fe2000f8e003f */
[----:B------:R-:W-:Y:S01]  /*f680*/  VIADD R6, R2, UR43 ;  /* 0x0000002b02067c36 */ /* 0x000fe20008000000 */
[----:B------:R-:W-:Y:S01]  /*f690*/  UIMAD UR10, UR4, UR17, UR10 ;  /* 0x00000011040a72a4 */ /* 0x000fe2000f8e020a */
[----:B------:R-:W-:Y:S02]  /*f6a0*/  BSSY B1, `(.L_x_11515) ;  /* 0x000003d000017945 */ /* 0x000fe40003800000 */
        /* <DEDUP_REMOVED lines=10> */
[----:B0-----:R-:W-:Y:S01]  /*f750*/  @P0 SHF.R.U32.HI R5, RZ, R3, R2 ;  /* 0x00000003ff050219 */ /* 0x001fe20000011602 */
        /* <DEDUP_REMOVED lines=49> */
.L_x_11516:
[----:B------:R-:W-:Y:S05]  /*fa70*/  BSYNC B1 ;  /* 0x0000000000017941 */ /* 0x000fea0003800000 */
.L_x_11515:
        /* <DEDUP_REMOVED lines=21> */
.L_x_11518:
[----:B------:R-:W-:Y:S05]  /*fbd0*/  BSYNC B1 ;  /* 0x0000000000017941 */ /* 0x000fea0003800000 */
.L_x_11517:
        /* <DEDUP_REMOVED lines=21> */
.L_x_11520:
[----:B------:R-:W-:Y:S05]  /*fd30*/  BSYNC B1 ;  /* 0x0000000000017941 */ /* 0x000fea0003800000 */
.L_x_11519:
[----:B0-----:R-:W-:Y:S01]  /*fd40*/  VIADD R0, R8, 0x60 ;  /* 0x0000006008007836 */ /* 0x001fe20000000000 */
[----:B---3--:R0:W3:Y:S04]  /*fd50*/  SHFL.IDX PT, R6, R5, 0x3, 0x181f ;  /* 0x00781f0005067f89 */ /* 0x0080e800000e0000 */
        /* <DEDUP_REMOVED lines=20> */
.L_x_11511:
[----:B------:R-:W-:Y:S05]  /*fea0*/  BSYNC B0 ;  /* 0x0000000000007941 */ /* 0x000fea0003800000 */
.L_x_11502:
[----:B------:R-:W-:Y:S02]  /*feb0*/  ULDC UR4, c[0x0][0xc3c] ;  /* 0x00030f0000047ab9 */ /* 0x000fe40000000800 */
[----:B------:R-:W-:-:S06]  /*fec0*/  UISETP.GE.AND UP0, UPT, UR6, UR4, UPT ;  /* 0x000000040600728c */ /* 0x000fcc000bf06270 */
[----:B------:R-:W-:-:S13]  /*fed0*/  PLOP3.LUT P0, PT, PT, PT, UP0, 0x80, 0x0 ;  /* 0x000000000000781c */ /* 0x000fda0003f0f008 */
[----:B------:R-:W-:Y:S05]  /*fee0*/  @!P0 BRA `(.L_x_11521) ;  /* 0xffffff0c00dc8947 */ /* 0x000fea000383ffff */
[----:B------:R-:W-:Y:S05]  /*fef0*/  EXIT ;  /* 0x000000000000794d */ /* 0x000fea0003800000 */
.L_x_11420:
[----:B------:R-:W-:-:S08]  /*ff00*/  NOP ;  /* 0x0000000000007918 */ /* 0x000fd00000000000 */
[----:B------:R-:W0:-:S00]  /*ff10*/  USETMAXREG.DEALLOC.CTAPOOL 0x18 ;  /* 0x00000018000079c8 */ /* 0x000e0000080e0500 */
[----:B0-----:R-:W2:Y:S01]  /*ff20*/  LDL.LU R2, [R1] ;  /* 0x0000000001027983 */ /* 0x001ea20000300800 */
[----:B------:R-:W-:Y:S01]  /*ff30*/  LOP3.LUT R0, R0, 0x3, RZ, 0xc0, !PT ;  /* 0x0000000300007812 */ /* 0x000fe200078ec0ff */
[----:B------:R-:W-:-:S05]  /*ff40*/  IMAD.MOV.U32 R4, RZ, RZ, RZ ;  /* 0x000000ffff047224 */ /* 0x000fca00078e00ff */
[----:B------:R-:W0:Y:S02]  /*ff50*/  SHFL.IDX PT, R0, R0, RZ, 0x1f ;  /* 0x00001fff00007589 */ /* 0x000e2400000e0000 */
[----:B0-----:R-:W-:Y:S02]  /*ff60*/  ISETP.NE.AND P0, PT, R0, RZ, PT ;  /* 0x000000ff0000720c */ /* 0x001fe40003f05270 */
[----:B--2---:R-:W-:-:S11]  /*ff70*/  LOP3.LUT R2, R2, 0xfffffffd, RZ, 0xc0, !PT ;  /* 0xfffffffd02027812 */ /* 0x004fd600078ec0ff */
[----:B------:R-:W-:-:S05]  /*ff80*/  @P0 LOP3.LUT R2, R2, 0x2, RZ, 0xfc, !PT ;  /* 0x0000000202020812 */ /* 0x000fca00078efcff */
[----:B------:R0:W-:Y:S01]  /*ff90*/  STL [R1], R2 ;  /* 0x0000000201007387 */ /* 0x0001e20000100800 */
        /* <DEDUP_REMOVED lines=8> */
.L_x_11522:
        /* <DEDUP_REMOVED lines=42> */
.L_x_11528:
        /* <DEDUP_REMOVED lines=12> */
.L_x_11527:
[----:B------:R-:W-:Y:S05]  /*10380*/  BSYNC B0 ;  /* 0x0000000000007941 */ /* 0x000fea0003800000 */
.L_x_11526:
        /* <DEDUP_REMOVED lines=21> */
.L_x_11524:
        /* <DEDUP_REMOVED lines=20> */
.L_x_11529:
        /* <DEDUP_REMOVED lines=56> */
.L_x_11525:
[----:B------:R-:W-:Y:S02]  /*109a0*/  IMAD.MOV.U32 R17, RZ, RZ, RZ ;  /* 0x000000ffff117224 */ /* 0x000fe400078e00ff */
[----:B------:R-:W-:Y:S02]  /*109b0*/  IMAD.U32 R16, RZ, RZ, UR6 ;  /* 0x00000006ff107e24 */ /* 0x000fe4000f8e00ff */
[----:B------:R-:W-:-:S07]  /*109c0*/  IMAD.MOV.U32 R18, RZ, RZ, RZ ;  /* 0x000000ffff127224 */ /* 0x000fce00078e00ff */
.L_x_11530:
[----:B------:R-:W-:-:S13]  /*109d0*/  ISETP.NE.AND P0, PT, R0, RZ, PT ;  /* 0x000000ff0000720c */ /* 0x000fda0003f05270 */
[----:B------:R-:W1:Y:S01]  /*109e0*/  @!P0 S2R R3, SR_CgaCtaId ;  /* 0x0000000000038919 */ /* 0x000e620000008800 */
[----:B------:R-:W-:-:S04]  /*109f0*/  @!P0 MOV R0, 0x400 ;  /* 0x0000040000008802 */ /* 0x000fc80000000f00 */
[----:B-1----:R-:W-:-:S05]  /*10a00*/  @!P0 LEA R0, R3, R0, 0x18 ;  /* 0x0000000003008211 */ /* 0x002fca00078ec0ff */
[----:B------:R1:W-:Y:S01]  /*10a10*/  @!P0 STS.128 [R0+0x228d0], R16 ;  /* 0x0228d01000008388 */ /* 0x0003e20000000c00 */
[----:B------:R-:W-:Y:S06]  /*10a20*/  BAR.ARV 0x5, 0x180 ;  /* 0x0146000000007b1d */ /* 0x000fec0000002000 */
.L_x_11523:
        /* <DEDUP_REMOVED lines=31> */
.L_x_11641:
        /* <DEDUP_REMOVED lines=45> */
.L_x_11532:
        /* <DEDUP_REMOVED lines=10> */
.L_x_11533:
[----:B------:R-:W-:Y:S05]  /*10f90*/  @!P1 BRA `(.L_x_11534) ;  /* 0x00000000000c9947 */ /* 0x000fea0003800000 */
[----:B------:R-:W2:Y:S04]  /*10fa0*/  LDG.E R6, desc[UR40][R2.64] ;  /* 0x0000002802067981 */ /* 0x000ea8000c1e1900 */
[----:B------:R-:W2:Y:S02]  /*10fb0*/  LDG.E R2, desc[UR40][R2.64+0x4] ;  /* 0x0000042802027981 */ /* 0x000ea4000c1e1900 */
[----:B--2---:R-:W-:-:S07]  /*10fc0*/  IMAD.IADD R6, R2, 0x1, -R6 ;  /* 0x0000000102067824 */ /* 0x004fce00078e0a06 */
.L_x_11534:
        /* <DEDUP_REMOVED lines=28> */
.L_x_11537:
[----:B------:R-:W-:-:S13]  /*11190*/  ISETP.NE.AND P0, PT, R3, 0x1, PT ;  /* 0x000000010300780c */ /* 0x000fda0003f05270 */
[----:B------:R-:W2:Y:S02]  /*111a0*/  @P0 LDC.64 R4, c[0x0][0x9e8] ;  /* 0x00027a00ff040b82 */ /* 0x000ea40000000a00 */
[----:B--2---:R-:W-:-:S05]  /*111b0*/  @P0 IMAD.HI.U32 R4, R7, R4, RZ ;  /* 0x0000000407040227 */ /* 0x004fca00078e00ff */
[----:B------:R-:W-:-:S07]  /*111c0*/  @P0 SHF.R.U32.HI R7, RZ, R5, R4 ;  /* 0x00000005ff070219 */ /* 0x000fce0000011604 */
.L_x_11538:
[----:B------:R-:W-:Y:S05]  /*111d0*/  BSYNC B0 ;  /* 0x0000000000007941 */ /* 0x000fea0003800000 */
.L_x_11536:
[----:B------:R-:W-:-:S05]  /*111e0*/  IMAD R7, R7, R3, R3 ;  /* 0x0000000307077224 */ /* 0x000fca00078e0203 */
[----:B------:R-:W-:-:S07]  /*111f0*/  VIMNMX R2, R2, R7, PT ;  /* 0x0000000702027248 */ /* 0x000fce0003fe0100 */
.L_x_11535:
        /* <DEDUP_REMOVED lines=29> */
.L_x_11541:
[----:B------:R-:W-:-:S13]  /*113d0*/  ISETP.NE.AND P0, PT, R3, 0x1, PT ;  /* 0x000000010300780c */ /* 0x000fda0003f05270 */
[----:B------:R-:W3:Y:S02]  /*113e0*/  @P0 LDC.64 R4, c[0x0][0x9e8] ;  /* 0x00027a00ff040b82 */ /* 0x000ee40000000a00 */
[----:B---3--:R-:W-:-:S05]  /*113f0*/  @P0 IMAD.HI.U32 R4, R2, R4, RZ ;  /* 0x0000000402040227 */ /* 0x008fca00078e00ff */
[----:B------:R-:W-:-:S07]  /*11400*/  @P0 SHF.R.U32.HI R2, RZ, R5, R4 ;  /* 0x00000005ff020219 */ /* 0x000fce0000011604 */
.L_x_11542:
[----:B------:R-:W-:Y:S05]  /*11410*/  BSYNC B0 ;  /* 0x0000000000007941 */ /* 0x000fea0003800000 */
.L_x_11540:
[----:B------:R-:W-:-:S05]  /*11420*/  IMAD R2, R2, R3, RZ ;  /* 0x0000000302027224 */ /* 0x000fca00078e02ff */
[----:B------:R-:W-:-:S07]  /*11430*/  VIMNMX R0, R0, R2, !PT ;  /* 0x0000000200007248 */ /* 0x000fce0007fe0100 */
.L_x_11539:
        /* <DEDUP_REMOVED lines=25> */
.L_x_11544:
        /* <DEDUP_REMOVED lines=21> */
.L_x_11547:
[----:B------:R-:W-:Y:S05]  /*11720*/  BSYNC B6 ;  /* 0x0000000000067941 */ /* 0x000fea0003800000 */
.L_x_11546:
        /* <DEDUP_REMOVED lines=20> */
.L_x_11550:
        /* <DEDUP_REMOVED lines=15> */
.L_x_11549:
[----:B------:R-:W-:Y:S05]  /*11960*/  BSYNC B6 ;  /* 0x0000000000067941 */ /* 0x000fea0003800000 */
.L_x_11548:
        /* <DEDUP_REMOVED lines=23> */
.L_x_11657:
[----:B---3--:R-:W3:Y:S01]  /*11ae0*/  LDL.LU R4, [R1] ;  /* 0x0000000001047983 */ /* 0x008ee20000300800 */
[----:B------:R-:W-:Y:S02]  /*11af0*/  PLOP3.LUT P1, PT, PT, PT, PT, 0x8, 0x0 ;  /* 0x000000000000781c */ /* 0x000fe40003f2e170 */
[----:B----4-:R-:W-:Y:S01]  /*11b00*/  ISETP.NE.AND P0, PT, R14, RZ, PT ;  /* 0x000000ff0e00720c */ /* 0x010fe20003f05270 */
[----:B------:R4:W-:Y:S01]  /*11b10*/  STL [R1+0x28], R0 ;  /* 0x0000280001007387 */ /* 0x0009e20000100800 */
[----:B---3--:R-:W-:-:S09]  /*11b20*/  LOP3.LUT R4, R4, 0xfffffffe, RZ, 0xc0, !PT ;  /* 0xfffffffe04047812 */ /* 0x008fd200078ec0ff */
[----:B------:R-:W-:-:S05]  /*11b30*/  @P1 LOP3.LUT R4, R4, 0x1, RZ, 0xfc, !PT ;  /* 0x0000000104041812 */ /* 0x000fca00078efcff */
[----:B------:R4:W-:Y:S01]  /*11b40*/  STL [R1], R4 ;  /* 0x0000000401007387 */ /* 0x0009e20000100800 */
[----:B------:R-:W-:Y:S05]  /*11b50*/  @P0 BRA `(.L_x_11552) ;  /* 0x00000004001c0947 */ /* 0x000fea0003800000 */
[----:B------:R-:W-:-:S03]  /*11b60*/  UMOV UR4, 0xffffffff ;  /* 0xffffffff00047882 */ /* 0x000fc60000000000 */
[----:B------:R-:W-:Y:S05]  /*11b70*/  BRA.DIV UR4, `(.L_x_11553) ;  /* 0x0000004e04207947 */ /* 0x000fea000b800000 */
[----:B------:R-:W-:-:S13]  /*11b80*/  ELECT P6, URZ, PT ;  /* 0x00000000003f782f */ /* 0x000fda00038c0000 */
.L_x_11660:
        /* <DEDUP_REMOVED lines=24> */
.L_x_11554:
[----:B--2---:R-:W2:Y:S04]  /*11d10*/  LDL R7, [R1+0x4] ;  /* 0x0000040001077983 */ /* 0x004ea80000100800 */
[----:B----4-:R-:W2:Y:S04]  /*11d20*/  LDL R0, [R1+0x8] ;  /* 0x0000080001007983 */ /* 0x010ea80000100800 */
[----:B---3--:R-:W3:Y:S01]  /*11d30*/  LDL R2, [R1+0x10] ;  /* 0x0000100001027983 */ /* 0x008ee20000100800 */
[----:B--2---:R-:W-:Y:S01]  /*11d40*/  IMAD R0, R0, 0x8, R7 ;  /* 0x0000000800007824 */ /* 0x004fe200078e0207 */
[----:B---3--:R-:W-:-:S04]  /*11d50*/  SHF.L.U32 R2, R2, 0x1f, RZ ;  /* 0x0000001f02027819 */ /* 0x008fc800000006ff */
[----:B------:R-:W2:Y:S02]  /*11d60*/  SYNCS.PHASECHK.TRANS64.TRYWAIT P0, [R0+URZ+0x22840], R2 ;  /* 0x02284002000075a7 */ /* 0x000ea4000800017f */
[----:B--2---:R-:W-:Y:S05]  /*11d70*/  @!P0 BRA `(.L_x_11555) ;  /* 0x0000004800c08947 */ /* 0x004fea0003800000 */
.L_x_11661:
        /* <DEDUP_REMOVED lines=11> */
.L_x_11556:
[----:B------:R-:W3:Y:S04]  /*11e30*/  LDL R6, [R1+0x4] ;  /* 0x0000040001067983 */ /* 0x000ee80000100800 */
[----:B------:R-:W3:Y:S04]  /*11e40*/  LDL R5, [R1+0x8] ;  /* 0x0000080001057983 */ /* 0x000ee80000100800 */
[----:B------:R-:W4:Y:S04]  /*11e50*/  LDL R4, [R1+0x28] ;  /* 0x0000280001047983 */ /* 0x000f280000100800 */
[----:B------:R-:W4:Y:S04]  /*11e60*/  LDL R3, [R1+0x18] ;  /* 0x0000180001037983 */ /* 0x000f280000100800 */
[----:B--2---:R-:W2:Y:S01]  /*11e70*/  LDL.LU R2, [R1] ;  /* 0x0000000001027983 */ /* 0x004ea20000300800 */
[----:B------:R-:W-:Y:S01]  /*11e80*/  R2UR UR9, R0 ;  /* 0x00000000000972ca */ /* 0x000fe200000e0000 */
[----:B------:R-:W-:Y:S01]  /*11e90*/  UIADD3 UR6, UP0, UR38, 0x370, URZ ;  /* 0x0000037026067890 */ /* 0x000fe2000ff1e03f */
[----:B------:R-:W-:Y:S01]  /*11ea0*/  PLOP3.LUT P0, PT, PT, PT, PT, 0x80, 0x0 ;  /* 0x000000000000781c */ /* 0x000fe20003f0f070 */
[----:B------:R-:W-:Y:S01]  /*11eb0*/  UMOV UR5, 0x14f00000 ;  /* 0x14f0000000057882 */ /* 0x000fe20000000000 */
[----:B------:R-:W-:Y:S01]  /*11ec0*/  R2UR UR12, R18 ;  /* 0x00000000120c72ca */ /* 0x000fe200000e0000 */
[----:B------:R-:W-:Y:S01]  /*11ed0*/  UIADD3.X UR7, URZ, UR39, URZ, UP0, !UPT ;  /* 0x000000273f077290 */ /* 0x000fe200087fe43f */
[----:B-----5:R-:W-:Y:S01]  /*11ee0*/  R2UR UR13, R17 ;  /* 0x00000000110d72ca */ /* 0x020fe200000e0000 */
[----:B------:R-:W-:-:S06]  /*11ef0*/  UMOV UR10, URZ ;  /* 0x0000003f000a7c82 */ /* 0x000fcc0008000000 */
        /* <DEDUP_REMOVED lines=9> */
[----:B------:R3:W-:Y:S02]  /*11f90*/  STL [R1], R2 ;  /* 0x0000000201007387 */ /* 0x0007e40000100800 */
[----:B------:R-:W-:-:S06]  /*11fa0*/  UMOV UR4, 0x0 ;  /* 0x0000000000047882 */ /* 0x000fcc0000000000 */
[----:B------:R3:W-:Y:S01]  /*11fb0*/  UTMALDG.4D [UR8], [UR6], desc[UR4] ;  /* 0x00000408060075b4 */ /* 0x0007e20008019000 */
[----:B------:R-:W-:Y:S02]  /*11fc0*/  NOP ;  /* 0x0000000000007918 */ /* 0x000fe40000000000 */
.L_x_11552:
[----:B----4-:R-:W4:Y:S04]  /*11fd0*/  LDL R0, [R1+0x4] ;  /* 0x0000040001007983 */ /* 0x010f280000100800 */
        /* <DEDUP_REMOVED lines=31> */
.L_x_11558:
[----:B------:R-:W-:Y:S05]  /*121d0*/  BSYNC B6 ;  /* 0x0000000000067941 */ /* 0x000fea0003800000 */
.L_x_11557:
        /* <DEDUP_REMOVED lines=26> */
[----:B--2---:R-:W-:-:S13]  /*12380*/  ISETP.NE.AND P0, PT, R7, 0x1, PT ;  /* 0x000000010700780c */ /* 0x004fda0003f05270 */
[----:B------:R-:W0:Y:S08]  /*12390*/  @P0 LDC R5, c[0x0][0x44c] ;  /* 0x00011300ff050b82 */ /* 0x000e300000000800 */
[----:B------:R-:W1:Y:S01]  /*123a0*/  @P0 LDC R6, c[0x0][0x450] ;  /* 0x00011400ff060b82 */ /* 0x000e620000000800 */
[----:B------:R-:W-:Y:S02]  /*123b0*/  IMAD R4, R4, UR4, RZ ;  /* 0x0000000404047c24 */ /* 0x000fe4000f8e02ff */
[----:B------:R-:W-:-:S04]  /*123c0*/  IMAD.WIDE.U32 R2, R0, UR4, R2 ;  /* 0x0000000400027c25 */ /* 0x000fc8000f8e0002 */
[----:B------:R-:W-:Y:S01]  /*123d0*/  IMAD R0, R0, UR5, R4 ;  /* 0x0000000500007c24 */ /* 0x000fe2000f8e0204 */
[----:B------:R-:W-:Y:S01]  /*123e0*/  ULDC.64 UR4, c[0x0][0x2d0] ;  /* 0x0000b40000047ab9 */ /* 0x000fe20000000a00 */
[----:B----4-:R-:W-:Y:S02]  /*123f0*/  IMAD.IADD R4, R8, 0x1, R12 ;  /* 0x0000000108047824 */ /* 0x010fe400078e020c */
[----:B------:R-:W-:Y:S02]  /*12400*/  IMAD.IADD R3, R3, 0x1, R0 ;  /* 0x0000000103037824 */ /* 0x000fe400078e0200 */
[----:B0-----:R-:W-:Y:S01]  /*12410*/  @P0 IMAD.HI.U32 R5, R4, R5, RZ ;  /* 0x0000000504050227 */ /* 0x001fe200078e00ff */
[----:B------:R-:W0:Y:S03]  /*12420*/  S2R R8, SR_TID.X ;  /* 0x0000000000087919 */ /* 0x000e260000002100 */
        /* <DEDUP_REMOVED lines=95> */
.L_x_11678:
        /* <DEDUP_REMOVED lines=11> */
.L_x_11560:
        /* <DEDUP_REMOVED lines=19> */
.L_x_11679:
[----:B------:R-:W-:Y:S05]  /*12c00*/  BSYNC B0 ;  /* 0x0000000000007941 */ /* 0x000fea0003800000 */
.L_x_11561:
[----:B0-----:R-:W2:Y:S01]  /*12c10*/  LDL R2, [R1] ;  /* 0x0000000001027983 */ /* 0x001ea20000100800 */
        /* <DEDUP_REMOVED lines=15> */
.L_x_11680:
[----:B------:R-:W-:Y:S05]  /*12d10*/  BSYNC B1 ;  /* 0x0000000000017941 */ /* 0x000fea0003800000 */
.L_x_11565:
        /* <DEDUP_REMOVED lines=9> */
.L_x_11568:
[----:B------:R-:W-:Y:S05]  /*12db0*/  BSYNC B1 ;  /* 0x0000000000017941 */ /* 0x000fea0003800000 */
.L_x_11567:
[----:B------:R-:W2:Y:S04]  /*12dc0*/  LDL R5, [R1+0x4] ;  /* 0x0000040001057983 */ /* 0x000ea80000100800 */
[----:B0-----:R-:W2:Y:S04]  /*12dd0*/  LDL R0, [R1+0x8] ;  /* 0x0000080001007983 */ /* 0x001ea80000100800 */
[----:B------:R-:W3:Y:S04]  /*12de0*/  LDL R4, [R1+0x18] ;  /* 0x0000180001047983 */ /* 0x000ee80000100800 */
[----:B------:R-:W3:Y:S01]  /*12df0*/  LDL.LU R3, [R1+0x28] ;  /* 0x0000280001037983 */ /* 0x000ee20000300800 */
        /* <DEDUP_REMOVED lines=10> */
.L_x_11569:
        /* <DEDUP_REMOVED lines=15> */
.L_x_11570:
        /* <DEDUP_REMOVED lines=15> */
.L_x_11571:
        /* <DEDUP_REMOVED lines=15> */
.L_x_11572:
        /* <DEDUP_REMOVED lines=10> */
.L_x_11564:
[----:B------:R-:W-:Y:S05]  /*13210*/  BSYNC B0 ;  /* 0x0000000000007941 */ /* 0x000fea0003800000 */
.L_x_11563:
        /* <DEDUP_REMOVED lines=14> */
[----:B------:R-:W2:Y:S04]  /*13300*/  LDL R5, [R1] ;  /* 0x0000000001057983 */ /* 0x000ea80000100800 */
        /* <DEDUP_REMOVED lines=35> */
.L_x_11579:
[----:B------:R-:W2:Y:S01]  /*13540*/  LDL R2, [R1+0x4] ;  /* 0x0000040001027983 */ /* 0x000ea20000100800 */
        /* <DEDUP_REMOVED lines=8> */
.L_x_11681:
[----:B------:R-:W-:Y:S05]  /*135d0*/  BSYNC B3 ;  /* 0x0000000000037941 */ /* 0x000fea0003800000 */
.L_x_11580:
        /* <DEDUP_REMOVED lines=9> */
.L_x_11583:
[----:B------:R-:W-:Y:S05]  /*13670*/  BSYNC B3 ;  /* 0x0000000000037941 */ /* 0x000fea0003800000 */
.L_x_11582:
        /* <DEDUP_REMOVED lines=14> */
.L_x_11584:
        /* <DEDUP_REMOVED lines=13> */
.L_x_11682:
[----:B------:R-:W-:Y:S05]  /*13830*/  BSYNC B3 ;  /* 0x0000000000037941 */ /* 0x000fea0003800000 */
.L_x_11585:
        /* <DEDUP_REMOVED lines=11> */
.L_x_11588:
[----:B------:R-:W-:Y:S05]  /*138f0*/  BSYNC B3 ;  /* 0x0000000000037941 */ /* 0x000fea0003800000 */
.L_x_11587:
        /* <DEDUP_REMOVED lines=11> */
.L_x_11589:
        /* <DEDUP_REMOVED lines=15> */
.L_x_11590:
        /* <DEDUP_REMOVED lines=15> */
.L_x_11591:
        /* <DEDUP_REMOVED lines=15> */
.L_x_11592:
        /* <DEDUP_REMOVED lines=10> */
.L_x_11578:
[----:B------:R-:W-:Y:S05]  /*13d20*/  BSYNC B1 ;  /* 0x0000000000017941 */ /* 0x000fea0003800000 */
.L_x_11577:
[----:B------:R-:W2:Y:S02]  /*13d30*/  LDL R4, [R1+0x20] ;  /* 0x0000200001047983 */ /* 0x000ea40000100800 */
[----:B--2---:R-:W-:-:S07]  /*13d40*/  VIADD R0, R4, 0xfffffffd ;  /* 0xfffffffd04007836 */ /* 0x004fce0000000000 */
.L_x_11576:
[----:B------:R-:W-:Y:S05]  /*13d50*/  BSYNC B2 ;  /* 0x0000000000027941 */ /* 0x000fea0003800000 */
.L_x_11575:
[----:B------:R-:W2:Y:S01]  /*13d60*/  LDL.LU R2, [R1+0x20] ;  /* 0x0000200001027983 */ /* 0x000ea20000300800 */
[----:B------:R-:W-:Y:S01]  /*13d70*/  VIADD R6, R6, 0xfffffffe ;  /* 0xfffffffe06067836 */ /* 0x000fe20000000000 */
[----:B--2---:R-:W-:-:S04]  /*13d80*/  LOP3.LUT R2, RZ, R2, RZ, 0x33, !PT ;  /* 0x00000002ff027212 */ /* 0x004fc800078e33ff */
[----:B------:R-:W-:-:S13]  /*13d90*/  ISETP.NE.AND P0, PT, R6, R2, PT ;  /* 0x000000020600720c */ /* 0x000fda0003f05270 */
[----:B------:R-:W-:Y:S05]  /*13da0*/  @!P0 BRA `(.L_x_11574) ;  /* 0x0000001400208947 */ /* 0x000fea0003800000 */
.L_x_11625:
[----:B------:R-:W2:Y:S04]  /*13db0*/  LDL R4, [R1] ;  /* 0x0000000001047983 */ /* 0x000ea80000100800 */
        /* <DEDUP_REMOVED lines=35> */
.L_x_11595:
[----:B------:R-:W2:Y:S01]  /*13ff0*/  LDL R2, [R1+0x4] ;  /* 0x0000040001027983 */ /* 0x000ea20000100800 */
        /* <DEDUP_REMOVED lines=8> */
.L_x_11683:
[----:B------:R-:W-:Y:S05]  /*14080*/  BSYNC B2 ;  /* 0x0000000000027941 */ /* 0x000fea0003800000 */
.L_x_11596:
        /* <DEDUP_REMOVED lines=9> */
.L_x_11599:
[----:B------:R-:W-:Y:S05]  /*14120*/  BSYNC B2 ;  /* 0x0000000000027941 */ /* 0x000fea0003800000 */
.L_x_11598:
        /* <DEDUP_REMOVED lines=13> */
.L_x_11600:
        /* <DEDUP_REMOVED lines=13> */
.L_x_11684:
[----:B------:R-:W-:Y:S05]  /*142d0*/  BSYNC B2 ;  /* 0x0000000000027941 */ /* 0x000fea0003800000 */
.L_x_11601:
        /* <DEDUP_REMOVED lines=11> */
.L_x_11604:
[----:B------:R-:W-:Y:S05]  /*14390*/  BSYNC B2 ;  /* 0x0000000000027941 */ /* 0x000fea0003800000 */
.L_x_11603:
        /* <DEDUP_REMOVED lines=10> */
.L_x_11605:
        /* <DEDUP_REMOVED lines=15> */
.L_x_11606:
        /* <DEDUP_REMOVED lines=15> */
.L_x_11607:
        /* <DEDUP_REMOVED lines=15> */
.L_x_11608:
        /* <DEDUP_REMOVED lines=10> */
.L_x_11594:
[----:B------:R-:W-:Y:S05]  /*147b0*/  BSYNC B1 ;  /* 0x0000000000017941 */ /* 0x000fea0003800000 */
.L_x_11593:
[----:B------:R-:W2:Y:S01]  /*147c0*/  LDL R5, [R1] ;  /* 0x0000000001057983 */ /* 0x000ea20000100800 */
        /* <DEDUP_REMOVED lines=35> */
.L_x_11611:
[----:B------:R-:W2:Y:S01]  /*14a00*/  LDL R2, [R1+0x4] ;  /* 0x0000040001027983 */ /* 0x000ea20000100800 */
        /* <DEDUP_REMOVED lines=8> */
.L_x_11685:
[----:B------:R-:W-:Y:S05]  /*14a90*/  BSYNC B2 ;  /* 0x0000000000027941 */ /* 0x000fea0003800000 */
.L_x_11612:
        /* <DEDUP_REMOVED lines=9> */
.L_x_11615:
[----:B------:R-:W-:Y:S05]  /*14b30*/  BSYNC B2 ;  /* 0x0000000000027941 */ /* 0x000fea0003800000 */
.L_x_11614:
        /* <DEDUP_REMOVED lines=14> */
.L_x_11616:
        /* <DEDUP_REMOVED lines=13> */
.L_x_11686:
[----:B------:R-:W-:Y:S05]  /*14cf0*/  BSYNC B2 ;  /* 0x0000000000027941 */ /* 0x000fea0003800000 */
.L_x_11617:
        /* <DEDUP_REMOVED lines=11> */
.L_x_11620:
[----:B------:R-:W-:Y:S05]  /*14db0*/  BSYNC B2 ;  /* 0x0000000000027941 */ /* 0x000fea0003800000 */
.L_x_11619:
        /* <DEDUP_REMOVED lines=11> */
.L_x_11621:
        /* <DEDUP_REMOVED lines=15> */
.L_x_11622:
        /* <DEDUP_REMOVED lines=15> */
.L_x_11623:
        /* <DEDUP_REMOVED lines=15> */
.L_x_11624:
        /* <DEDUP_REMOVED lines=10> */
.L_x_11610:
[----:B------:R-:W-:Y:S05]  /*151e0*/  BSYNC B1 ;  /* 0x0000000000017941 */ /* 0x000fea0003800000 */
.L_x_11609:
[----:B------:R-:W2:Y:S01]  /*151f0*/  LDL R5, [R1+0x1c] ;  /* 0x00001c0001057983 */ /* 0x000ea20000100800 */
[----:B------:R-:W-:Y:S01]  /*15200*/  VIADD R0, R0, 0xfffffffe ;  /* 0xfffffffe00007836 */ /* 0x000fe20000000000 */
[----:B--2---:R-:W-:-:S13]  /*15210*/  ISETP.GT.AND P0, PT, R6, R5, PT ;  /* 0x000000050600720c */ /* 0x004fda0003f04270 */
[----:B------:R-:W-:Y:S05]  /*15220*/  @P0 BRA `(.L_x_11625) ;  /* 0xffffffe800e00947 */ /* 0x000fea000383ffff */
.L_x_11574:
[----:B------:R-:W-:Y:S05]  /*15230*/  BSYNC B0 ;  /* 0x0000000000007941 */ /* 0x000fea0003800000 */
.L_x_11573:
        /* <DEDUP_REMOVED lines=24> */
.L_x_11627:
[----:B------:R-:W-:Y:S05]  /*153c0*/  BSYNC B0 ;  /* 0x0000000000007941 */ /* 0x000fea0003800000 */
.L_x_11626:
[----:B------:R-:W-:-:S05]  /*153d0*/  SEL R0, R0, RZ, P0 ;  /* 0x000000ff00007207 */ /* 0x000fca0000000000 */
[----:B------:R3:W-:Y:S02]  /*153e0*/  STL [R1+0x8], R0 ;  /* 0x0000080001007387 */ /* 0x0007e40000100800 */
.L_x_11545:
[----:B------:R-:W-:Y:S05]  /*153f0*/  BSYNC B7 ;  /* 0x0000000000077941 */ /* 0x000fea0003800000 */
.L_x_11543:
[----:B---3--:R-:W3:Y:S02]  /*15400*/  LDL R0, [R1] ;  /* 0x0000000001007983 */ /* 0x008ee40000100800 */
        /* <DEDUP_REMOVED lines=12> */
.L_x_11628:
        /* <DEDUP_REMOVED lines=16> */
[----:B-1----:R-:W-:Y:S02]  /*155d0*/  IMAD.MOV.U32 R2, RZ, RZ, RZ ;  /* 0x000000ffff027224 */ /* 0x002fe400078e00ff */
[----:B---3--:R-:W-:Y:S01]  /*155e0*/  @!P1 IMAD.MOV.U32 R2, RZ, RZ, R3 ;  /* 0x000000ffff029224 */ /* 0x008fe200078e0003 */
[----:B------:R-:W-:-:S04]  /*155f0*/  ISETP.NE.AND P1, PT, R4, RZ, PT ;  /* 0x000000ff0400720c */ /* 0x000fc80003f25270 */
[----:B------:R-:W1:Y:S02]  /*15600*/  SHFL.UP PT, R14, R2, 0x1, RZ ;  /* 0x04200000020e7989 */ /* 0x000e6400000e00ff */
[----:B-1----:R-:W-:-:S05]  /*15610*/  SEL R5, R14, RZ, P1 ;  /* 0x000000ff0e057207 */ /* 0x002fca0000800000 */
[----:B------:R-:W-:Y:S02]  /*15620*/  IMAD.IADD R3, R2, 0x1, R5 ;  /* 0x0000000102037824 */ /* 0x000fe400078e0205 */
[----:B------:R-:W-:Y:S04]  /*15630*/  SHFL.IDX PT, R5, R16, 0x1, 0x1f ;  /* 0x00201f0010057f89 */ /* 0x000fe800000e0000 */
        /* <DEDUP_REMOVED lines=13> */
.L_x_11696:
[----:B------:R-:W-:Y:S02]  /*15710*/  ULDC UR4, c[0x0][0xc38] ;  /* 0x00030e0000047ab9 */ /* 0x000fe40000000800 */
[----:B------:R-:W-:-:S04]  /*15720*/  IMAD.U32 R4, RZ, RZ, UR4 ;  /* 0x00000004ff047e24 */ /* 0x000fc8000f8e00ff */
[----:B---3--:R-:W-:-:S04]  /*15730*/  IMAD R14, R14, R4, RZ ;  /* 0x000000040e0e7224 */ /* 0x008fc800078e02ff */
[----:B------:R-:W-:-:S05]  /*15740*/  IMAD.IADD R5, R5, 0x1, R14 ;  /* 0x0000000105057824 */ /* 0x000fca00078e020e */
[----:B------:R-:W-:-:S13]  /*15750*/  ISETP.GT.AND P6, PT, R5, R0, PT ;  /* 0x000000000500720c */ /* 0x000fda0003fc4270 */
[----:B------:R-:W-:Y:S05]  /*15760*/  @P6 BRA `(.L_x_11631) ;  /* 0x00000000009c6947 */ /* 0x000fea0003800000 */
.L_x_11636:
[----:B------:R-:W3:Y:S01]  /*15770*/  LDC R4, c[0x0][0xc3c] ;  /* 0x00030f00ff047b82 */ /* 0x000ee20000000800 */
[----:B------:R-:W-:-:S05]  /*15780*/  VIADD R19, R19, 0x1f ;  /* 0x0000001f13137836 */ /* 0x000fca0000000000 */
[----:B---3--:R-:W-:-:S13]  /*15790*/  ISETP.GE.AND P6, PT, R19, R4, PT ;  /* 0x000000041300720c */ /* 0x008fda0003fc6270 */
[----:B0-----:R-:W-:Y:S05]  /*157a0*/  @P6 BRA `(.L_x_11632) ;  /* 0x0000000400d06947 */ /* 0x001fea0003800000 */
[----:B------:R-:W3:Y:S01]  /*157b0*/  S2R R2, SR_TID.X ;  /* 0x0000000000027919 */ /* 0x000ee20000002100 */
[----:B------:R-:W-:Y:S01]  /*157c0*/  BSSY B0, `(.L_x_11633) ;  /* 0x0000009000007945 */ /* 0x000fe20003800000 */
[----:B---3--:R-:W-:-:S05]  /*157d0*/  LOP3.LUT R2, R2, 0x1f, RZ, 0xc0, !PT ;  /* 0x0000001f02027812 */ /* 0x008fca00078ec0ff */
[----:B0-2---:R-:W-:Y:S02]  /*157e0*/  IMAD.IADD R7, R19, 0x1, R2 ;  /* 0x0000000113077824 */ /* 0x005fe400078e0202 */
[----:B------:R-:W-:-:S03]  /*157f0*/  IMAD.MOV.U32 R2, RZ, RZ, RZ ;  /* 0x000000ffff027224 */ /* 0x000fc600078e00ff */
[----:B------:R-:W-:-:S13]  /*15800*/  ISETP.GE.OR P6, PT, R7, R4, !P0 ;  /* 0x000000040700720c */ /* 0x000fda00047c6670 */
[----:B------:R-:W-:Y:S05]  /*15810*/  @P6 BRA `(.L_x_11634) ;  /* 0x00000000000c6947 */ /* 0x000fea0003800000 */
[----:B-1----:R-:W0:Y:S02]  /*15820*/  LDC.64 R2, c[0x0][0xc80] ;  /* 0x00032000ff027b82 */ /* 0x002e240000000a00 */
[----:B0-----:R-:W-:-:S06]  /*15830*/  IMAD.WIDE R2, R7, 0x4, R2 ;  /* 0x0000000407027825 */ /* 0x001fcc00078e0202 */
[----:B------:R0:W5:Y:S02]  /*15840*/  LDG.E R2, desc[UR40][R2.64] ;  /* 0x0000002802027981 */ /* 0x000164000c1e1900 */
.L_x_11634:
[----:B------:R-:W-:Y:S05]  /*15850*/  BSYNC B0 ;  /* 0x0000000000007941 */ /* 0x000fea0003800000 */
.L_x_11633:
[----:B------:R-:W-:-:S03]  /*15860*/  UMOV UR4, 0xffffffff ;  /* 0xffffffff00047882 */ /* 0x000fc60000000000 */
[----:B------:R-:W-:Y:S05]  /*15870*/  BRA.DIV UR4, `(.L_x_11635) ;  /* 0x0000002204707947 */ /* 0x000fea000b800000 */
[----:B-----5:R-:W2:Y:S02]  /*15880*/  SHFL.UP PT, R14, R2, 0x1, RZ ;  /* 0x04200000020e7989 */ /* 0x020ea400000e00ff */
[----:B--2---:R-:W-:-:S05]  /*15890*/  SEL R13, R14, RZ, P1 ;  /* 0x000000ff0e0d7207 */ /* 0x004fca0000800000 */
[----:B------:R-:W-:-:S05]  /*158a0*/  IMAD.IADD R13, R2, 0x1, R13 ;  /* 0x00000001020d7824 */ /* 0x000fca00078e020d */
[----:B------:R-:W2:Y:S02]  /*158b0*/  SHFL.UP PT, R14, R13, 0x2, RZ ;  /* 0x044000000d0e7989 */ /* 0x000ea400000e00ff */
[----:B--2---:R-:W-:-:S05]  /*158c0*/  SEL R4, R14, RZ, P2 ;  /* 0x000000ff0e047207 */ /* 0x004fca0001000000 */
[----:B------:R-:W-:-:S05]  /*158d0*/  IMAD.IADD R4, R13, 0x1, R4 ;  /* 0x000000010d047824 */ /* 0x000fca00078e0204 */
[----:B------:R-:W0:Y:S02]  /*158e0*/  SHFL.UP PT, R14, R4, 0x4, RZ ;  /* 0x04800000040e7989 */ /* 0x000e2400000e00ff */
[----:B01----:R-:W-:-:S05]  /*158f0*/  SEL R3, R14, RZ, P3 ;  /* 0x000000ff0e037207 */ /* 0x003fca0001800000 */
        /* <DEDUP_REMOVED lines=8> */
.L_x_11704:
[----:B------:R-:W-:Y:S02]  /*15980*/  ULDC UR4, c[0x0][0xc38] ;  /* 0x00030e0000047ab9 */ /* 0x000fe40000000800 */
[----:B------:R-:W-:-:S04]  /*15990*/  IMAD.U32 R4, RZ, RZ, UR4 ;  /* 0x00000004ff047e24 */ /* 0x000fc8000f8e00ff */
[----:B-1----:R-:W-:-:S04]  /*159a0*/  IMAD R14, R14, R4, RZ ;  /* 0x000000040e0e7224 */ /* 0x002fc800078e02ff */
[----:B------:R-:W-:-:S05]  /*159b0*/  IMAD.IADD R5, R14, 0x1, R5 ;  /* 0x000000010e057824 */ /* 0x000fca00078e0205 */
[----:B------:R-:W-:-:S13]  /*159c0*/  ISETP.GT.AND P6, PT, R5, R0, PT ;  /* 0x000000000500720c */ /* 0x000fda0003fc4270 */
[----:B------:R-:W-:Y:S05]  /*159d0*/  @!P6 BRA `(.L_x_11636) ;  /* 0xfffffffc0064e947 */ /* 0x000fea000383ffff */
.L_x_11631:
        /* <DEDUP_REMOVED lines=8> */
.L_x_11708:
[----:B------:R-:W-:Y:S01]  /*15a60*/  ISETP.NE.AND P0, PT, R5, RZ, PT ;  /* 0x000000ff0500720c */ /* 0x000fe20003f05270 */
[----:B------:R-:W-:-:S12]  /*15a70*/  IMAD.MOV.U32 R5, RZ, RZ, RZ ;  /* 0x000000ffff057224 */ /* 0x000fd800078e00ff */
[----:B------:R-:W-:Y:S05]  /*15a80*/  @!P0 BRA `(.L_x_11638) ;  /* 0x0000000000108947 */ /* 0x000fea0003800000 */
[----:B------:R-:W-:Y:S01]  /*15a90*/  UMOV UR4, 0xffffffff ;  /* 0xffffffff00047882 */ /* 0x000fe20000000000 */
[----:B------:R-:W-:Y:S02]  /*15aa0*/  VIADD R12, R6, 0xffffffff ;  /* 0xffffffff060c7836 */ /* 0x000fe40000000000 */
[----:B------:R-:W-:Y:S05]  /*15ab0*/  BRA.DIV UR4, `(.L_x_11639) ;  /* 0x0000002204e47947 */ /* 0x000fea000b800000 */
[----:B------:R0:W0:Y:S02]  /*15ac0*/  SHFL.IDX PT, R5, R3, R12, 0x1f ;  /* 0x00001f0c03057589 */ /* 0x00002400000e0000 */
.L_x_11638:
[----:B01-3--:R-:W0:Y:S01]  /*15ad0*/  LDC.64 R2, c[0x0][0xc90] ;  /* 0x00032400ff027b82 */ /* 0x00be220000000a00 */
[----:B------:R-:W-:-:S04]  /*15ae0*/  IMAD.IADD R19, R6, 0x1, R19 ;  /* 0x0000000106137824 */ /* 0x000fc800078e0213 */
[----:B0-----:R-:W-:-:S05]  /*15af0*/  IMAD.WIDE R2, R19, 0x4, R2 ;  /* 0x0000000413027825 */ /* 0x001fca00078e0202 */
[----:B--2---:R-:W4:Y:S01]  /*15b00*/  LDG.E R7, desc[UR40][R2.64] ;  /* 0x0000002802077981 */ /* 0x004f22000c1e1900 */
[----:B------:R-:W-:-:S04]  /*15b10*/  IMAD R16, R5, R4, R16 ;  /* 0x0000000405107224 */ /* 0x000fc800078e0210 */
[----:B------:R-:W-:Y:S02]  /*15b20*/  IMAD.IADD R0, R0, 0x1, -R16 ;  /* 0x0000000100007824 */ /* 0x000fe400078e0a10 */
[----:B----4-:R-:W-:-:S05]  /*15b30*/  IMAD R6, R17, R7, RZ ;  /* 0x0000000711067224 */ /* 0x010fca00078e02ff */
        /* <DEDUP_REMOVED lines=59> */
.L_x_11632:
[----:B------:R-:W-:Y:S01]  /*15ef0*/  UMOV UR4, URZ ;  /* 0x0000003f00047c82 */ /* 0x000fe20008000000 */
[----:B------:R-:W-:Y:S01]  /*15f00*/  UMOV UR5, URZ ;  /* 0x0000003f00057c82 */ /* 0x000fe20008000000 */
[----:B------:R-:W-:Y:S01]  /*15f10*/  ULDC UR6, c[0x0][0xc3c] ;  /* 0x00030f0000067ab9 */ /* 0x000fe20000000800 */
[----:B------:R-:W-:Y:S02]  /*15f20*/  IMAD.MOV.U32 R16, RZ, RZ, R0 ;  /* 0x000000ffff107224 */ /* 0x000fe400078e0000 */
[----:B------:R-:W-:Y:S02]  /*15f30*/  IMAD.U32 R17, RZ, RZ, UR4 ;  /* 0x00000004ff117e24 */ /* 0x000fe4000f8e00ff */
[----:B------:R-:W-:Y:S02]  /*15f40*/  IMAD.U32 R18, RZ, RZ, UR5 ;  /* 0x00000005ff127e24 */ /* 0x000fe4000f8e00ff */
[----:B------:R-:W-:-:S07]  /*15f50*/  IMAD.U32 R19, RZ, RZ, UR6 ;  /* 0x00000006ff137e24 */ /* 0x000fce000f8e00ff */
.L_x_11640:
[----:B------:R3:W4:Y:S01]  /*15f60*/  LDL R2, [R1+0x4] ;  /* 0x0000040001027983 */ /* 0x0007220000100800 */
[----:B------:R-:W0:Y:S01]  /*15f70*/  S2R R0, SR_TID.X ;  /* 0x0000000000007919 */ /* 0x000e220000002100 */
[----:B------:R-:W-:Y:S05]  /*15f80*/  WARPSYNC.ALL ;  /* 0x0000000000007948 */ /* 0x000fea0003800000 */
[----:B0-----:R-:W-:Y:S01]  /*15f90*/  LOP3.LUT R0, R0, 0x1f, RZ, 0xc0, !PT ;  /* 0x0000001f00007812 */ /* 0x001fe200078ec0ff */
[----:B------:R-:W-:Y:S03]  /*15fa0*/  BAR.SYNC.DEFER_BLOCKING 0x4, 0x180 ;  /* 0x0106000000007b1d */ /* 0x000fe60000010000 */
[----:B------:R-:W-:-:S13]  /*15fb0*/  ISETP.NE.AND P0, PT, R0, RZ, PT ;  /* 0x000000ff0000720c */ /* 0x000fda0003f05270 */
[----:B-1----:R-:W4:Y:S01]  /*15fc0*/  @!P0 S2R R3, SR_CgaCtaId ;  /* 0x0000000000038919 */ /* 0x002f220000008800 */
[----:B------:R-:W-:-:S04]  /*15fd0*/  @!P0 MOV R0, 0x400 ;  /* 0x0000040000008802 */ /* 0x000fc80000000f00 */
[----:B----4-:R-:W-:-:S05]  /*15fe0*/  @!P0 LEA R2, R3, R0, 0x18 ;  /* 0x0000000003028211 */ /* 0x010fca00078ec0ff */
[----:B------:R3:W-:Y:S04]  /*15ff0*/  @!P0 STS.128 [R2+0x228d0], R16 ;  /* 0x0228d01002008388 */ /* 0x0007e80000000c00 */
[----:B------:R3:W-:Y:S01]  /*16000*/  @!P0 STL [R1+0x4], R2 ;  /* 0x0000040201008387 */ /* 0x0007e20000100800 */
[----:B------:R-:W-:Y:S06]  /*16010*/  BAR.ARV 0x5, 0x180 ;  /* 0x0146000000007b1d */ /* 0x000fec0000002000 */
.L_x_11629:
[----:B------:R-:W-:Y:S02]  /*16020*/  ULDC UR4, c[0x0][0xc3c] ;  /* 0x00030f0000047ab9 */ /* 0x000fe40000000800 */
[----:B----4-:R-:W-:-:S13]  /*16030*/  ISETP.GE.AND P0, PT, R19, UR4, PT ;  /* 0x0000000413007c0c */ /* 0x010fda000bf06270 */
[----:B------:R-:W-:Y:S05]  /*16040*/  @!P0 BRA `(.L_x_11641) ;  /* 0xffffffa800f48947 */ /* 0x000fea000383ffff */
[----:B------:R-:W-:Y:S05]  /*16050*/  BSYNC B8 ;  /* 0x0000000000087941 */ /* 0x000fea0003800000 */
.L_x_11531:
        /* <DEDUP_REMOVED lines=12> */
.L_x_11711:
[----:B------:R-:W-:Y:S05]  /*16120*/  BSYNC B0 ;  /* 0x0000000000007941 */ /* 0x000fea0003800000 */
.L_x_11642:
[----:B------:R-:W-:-:S03]  /*16130*/  UMOV UR4, 0xffffffff ;  /* 0xffffffff00047882 */ /* 0x000fc60000000000 */
[----:B------:R-:W-:Y:S05]  /*16140*/  BRA.DIV UR4, `(.L_x_11644) ;  /* 0x0000001e047c7947 */ /* 0x000fea000b800000 */
[----:B------:R-:W1:Y:S02]  /*16150*/  S2R R2, SR_TID.X ;  /* 0x0000000000027919 */ /* 0x000e640000002100 */
[----:B-1----:R-:W-:-:S04]  /*16160*/  SHF.R.U32.HI R2, RZ, 0x5, R2 ;  /* 0x00000005ff027819 */ /* 0x002fc80000011602 */
[----:B------:R-:W-:-:S05]  /*16170*/  LOP3.LUT R2, R2, 0x3, RZ, 0xc0, !PT ;  /* 0x0000000302027812 */ /* 0x000fca00078ec0ff */
[----:B------:R1:W3:Y:S02]  /*16180*/  SHFL.IDX PT, R14, R2, RZ, 0x1f ;  /* 0x00001fff020e7589 */ /* 0x0002e400000e0000 */
.L_x_11714:
[----:B---3--:R-:W-:Y:S01]  /*16190*/  ISETP.NE.AND P0, PT, R14, RZ, PT ;  /* 0x000000ff0e00720c */ /* 0x008fe20003f05270 */
[----:B------:R-:W-:-:S12]  /*161a0*/  BSSY B0, `(.L_x_11645) ;  /* 0x0000027000007945 */ /* 0x000fd80003800000 */
[----:B------:R-:W-:Y:S05]  /*161b0*/  @P0 BRA `(.L_x_11646) ;  /* 0x0000000000940947 */ /* 0x000fea0003800000 */
[----:B------:R-:W-:-:S03]  /*161c0*/  UMOV UR4, 0xffffffff ;  /* 0xffffffff00047882 */ /* 0x000fc60000000000 */
[----:B------:R-:W-:Y:S05]  /*161d0*/  BRA.DIV UR4, `(.L_x_11647) ;  /* 0x0000001e048c7947 */ /* 0x000fea000b800000 */
[----:B------:R-:W-:-:S13]  /*161e0*/  ELECT P6, URZ, PT ;  /* 0x00000000003f782f */ /* 0x000fda00038c0000 */
.L_x_11717:
[----:B------:R-:W-:Y:S05]  /*161f0*/  @!P6 BRA `(.L_x_11646) ;  /* 0x000000000084e947 */ /* 0x000fea0003800000 */
[----:B------:R-:W-:-:S06]  /*16200*/  ULOP3.LUT UR4, UR36, 0x2, URZ, 0xfc, !UPT ;  /* 0x0000000224047892 */ /* 0x000fcc000f8efc3f */
[----:B-1----:R-:W-:-:S05]  /*16210*/  IMAD.U32 R2, RZ, RZ, UR4 ;  /* 0x00000004ff027e24 */ /* 0x002fca000f8e00ff */
[----:B------:R-:W-:-:S13]  /*16220*/  ISETP.NE.AND P2, PT, R2, 0x3, PT ;  /* 0x000000030200780c */ /* 0x000fda0003f45270 */
[----:B------:R-:W-:Y:S05]  /*16230*/  @!P2 BRA `(.L_x_11648) ;  /* 0x000000000004a947 */ /* 0x000fea0003800000 */
[----:B------:R-:W-:Y:S01]  /*16240*/  BPT.TRAP 0x1 ;  /* 0x000000040000795c */ /* 0x000fe20000300000 */
.L_x_11648:
        /* <DEDUP_REMOVED lines=14> */
.L_x_11718:
[----:B------:R-:W1:Y:S02]  /*16330*/  SYNCS.PHASECHK.TRANS64.TRYWAIT P0, [R7+URZ], R2 ;  /* 0x00000002070075a7 */ /* 0x000e64000800017f */
[----:B-1----:R-:W-:Y:S05]  /*16340*/  @!P0 BRA `(.L_x_11650) ;  /* 0x0000001c00648947 */ /* 0x002fea0003800000 */
.L_x_11719:
[----:B------:R-:W-:Y:S05]  /*16350*/  @!P2 BRA `(.L_x_11651) ;  /* 0x000000000004a947 */ /* 0x000fea0003800000 */
[----:B------:R-:W-:Y:S01]  /*16360*/  BPT.TRAP 0x1 ;  /* 0x000000040000795c */ /* 0x000fe20000300000 */
.L_x_11651:
[----:B------:R-:W2:Y:S01]  /*16370*/  LDL.LU R4, [R1+0x8] ;  /* 0x0000080001047983 */ /* 0x000ea20000300800 */
[----:B------:R-:W-:-:S04]  /*16380*/  VIADD R0, R0, 0x22860 ;  /* 0x0002286000007836 */ /* 0x000fc80000000000 */
[----:B--2---:R-:W-:-:S04]  /*16390*/  IMAD R4, R4, 0x8, R0 ;  /* 0x0000000804047824 */ /* 0x004fc800078e0200 */
[----:B------:R-:W2:Y:S02]  /*163a0*/  SYNCS.PHASECHK.TRANS64.TRYWAIT P0, [R4+URZ], R5 ;  /* 0x00000005040075a7 */ /* 0x000ea4000800017f */
[----:B--2---:R-:W-:Y:S05]  /*163b0*/  @!P0 BRA `(.L_x_11652) ;  /* 0x0000001c005c8947 */ /* 0x004fea0003800000 */
.L_x_11720:
[----:B------:R-:W-:-:S07]  /*163c0*/  IMAD R3, R3, 0x8, R0 ;  /* 0x0000000803037824 */ /* 0x000fce00078e0200 */
.L_x_11653:
[----:B---3--:R3:W4:Y:S02]  /*163d0*/  SYNCS.PHASECHK.TRANS64.TRYWAIT P0, [R3+URZ], R2 ;  /* 0x00000002030075a7 */ /* 0x008724000800017f */
[----:B----4-:R-:W-:Y:S05]  /*163e0*/  @!P0 NANOSLEEP.SYNCS 0x989680 ;  /* 0x009896800000895d */ /* 0x010fea0003900000 */
[----:B------:R-:W4:Y:S02]  /*163f0*/  @!P0 SYNCS.PHASECHK.TRANS64 P0, [R3+URZ], R2 ;  /* 0x00000002030085a7 */ /* 0x000f24000800007f */
[----:B----4-:R-:W-:Y:S05]  /*16400*/  @!P0 BRA `(.L_x_11653) ;  /* 0xfffffffc00f08947 */ /* 0x010fea000383ffff */
.L_x_11646:
[----:B------:R-:W-:Y:S05]  /*16410*/  BSYNC B0 ;  /* 0x0000000000007941 */ /* 0x000fea0003800000 */
.L_x_11645:
[----:B------:R-:W-:Y:S05]  /*16420*/  EXIT ;  /* 0x000000000000794d */ /* 0x000fea0003800000 */
.L_x_11433:
[----:B0-----:R0:W1:Y:S02]  /*16430*/  SYNCS.PHASECHK.TRANS64.TRYWAIT P0, [R8+URZ+0x22800], R3 ;  /* 0x02280003080075a7 */ /* 0x001064000800017f */
[----:B-1----:R-:W-:Y:S05]  /*16440*/  @!P0 NANOSLEEP.SYNCS 0x989680 ;  /* 0x009896800000895d */ /* 0x002fea0003900000 */
[----:B------:R-:W1:Y:S02]  /*16450*/  @!P0 SYNCS.PHASECHK.TRANS64 P0, [R8+URZ+0x22800], R3 ;  /* 0x02280003080085a7 */ /* 0x000e64000800007f */
[----:B-1----:R-:W-:Y:S05]  /*16460*/  @!P0 BRA `(.L_x_11433) ;  /* 0xfffffffc00f08947 */ /* 0x002fea000383ffff */
[----:B------:R-:W-:Y:S05]  /*16470*/  BRA `(.L_x_11654) ;  /* 0xfffffeb800647947 */ /* 0x000fea000383ffff */
.L_x_11437:
[----:B--2---:R2:W3:Y:S02]  /*16480*/  SYNCS.PHASECHK.TRANS64.TRYWAIT P1, [R5+URZ+0x22830], R10 ;  /* 0x0228300a050075a7 */ /* 0x0044e4000802017f */
[----:B---3--:R-:W-:Y:S05]  /*16490*/  @!P1 NANOSLEEP.SYNCS 0x989680 ;  /* 0x009896800000995d */ /* 0x008fea0003900000 */
[----:B------:R-:W3:Y:S02]  /*164a0*/  @!P1 SYNCS.PHASECHK.TRANS64 P1, [R5+URZ+0x22830], R10 ;  /* 0x0228300a050095a7 */ /* 0x000ee4000802007f */
[----:B---3--:R-:W-:Y:S05]  /*164b0*/  @!P1 BRA `(.L_x_11437) ;  /* 0xfffffffc00f09947 */ /* 0x008fea000383ffff */
[----:B------:R-:W-:Y:S05]  /*164c0*/  BRA `(.L_x_11436) ;  /* 0xfffffeb800907947 */ /* 0x000fea000383ffff */
.L_x_11449:
[----:B---3--:R3:W4:Y:S02]  /*164d0*/  SYNCS.PHASECHK.TRANS64.TRYWAIT P1, [R5+URZ+0x22850], R10 ;  /* 0x0228500a050075a7 */ /* 0x008724000802017f */
[----:B----4-:R-:W-:Y:S05]  /*164e0*/  @!P1 NANOSLEEP.SYNCS 0x989680 ;  /* 0x009896800000995d */ /* 0x010fea0003900000 */
[----:B------:R-:W4:Y:S02]  /*164f0*/  @!P1 SYNCS.PHASECHK.TRANS64 P1, [R5+URZ+0x22850], R10 ;  /* 0x0228500a050095a7 */ /* 0x000f24000802007f */
[----:B----4-:R-:W-:Y:S05]  /*16500*/  @!P1 BRA `(.L_x_11449) ;  /* 0xfffffffc00f09947 */ /* 0x010fea000383ffff */
[----:B------:R-:W-:Y:S05]  /*16510*/  BRA `(.L_x_11448) ;  /* 0xfffffedc00507947 */ /* 0x000fea000383ffff */
.L_x_11457:
[----:B-1----:R-:W-:-:S04]  /*16520*/  IMAD.U32 R9, RZ, RZ, UR27 ;  /* 0x0000001bff097e24 */ /* 0x002fc8000f8e00ff */
[----:B------:R1:W2:Y:S03]  /*16530*/  SYNCS.PHASECHK.TRANS64.TRYWAIT P1, [R9+URZ+0x22830], R10 ;  /* 0x0228300a090075a7 */ /* 0x0002a6000802017f */
[----:B--2---:R-:W-:Y:S05]  /*16540*/  @!P1 NANOSLEEP.SYNCS 0x989680 ;  /* 0x009896800000995d */ /* 0x004fea0003900000 */
[----:B------:R-:W2:Y:S02]  /*16550*/  @!P1 SYNCS.PHASECHK.TRANS64 P1, [R9+URZ+0x22830], R10 ;  /* 0x0228300a090095a7 */ /* 0x000ea4000802007f */
[----:B--2---:R-:W-:Y:S05]  /*16560*/  @!P1 BRA `(.L_x_11457) ;  /* 0xfffffffc00ec9947 */ /* 0x004fea000383ffff */
[----:B------:R-:W-:Y:S05]  /*16570*/  BRA `(.L_x_11456) ;  /* 0xfffffee000e07947 */ /* 0x000fea000383ffff */
.L_x_11469:
[----:B--2---:R2:W3:Y:S02]  /*16580*/  SYNCS.PHASECHK.TRANS64.TRYWAIT P1, [R11+URZ+0x22850], R10 ;  /* 0x0228500a0b0075a7 */ /* 0x0044e4000802017f */
[----:B---3--:R-:W-:Y:S05]  /*16590*/  @!P1 NANOSLEEP.SYNCS 0x989680 ;  /* 0x009896800000995d */ /* 0x008fea0003900000 */
[----:B------:R-:W3:Y:S02]  /*165a0*/  @!P1 SYNCS.PHASECHK.TRANS64 P1, [R11+URZ+0x22850], R10 ;  /* 0x0228500a0b0095a7 */ /* 0x000ee4000802007f */
[----:B---3--:R-:W-:Y:S05]  /*165b0*/  @!P1 BRA `(.L_x_11469) ;  /* 0xfffffffc00f09947 */ /* 0x008fea000383ffff */
[----:B------:R-:W-:Y:S05]  /*165c0*/  BRA `(.L_x_11468) ;  /* 0xffffff0c00b87947 */ /* 0x000fea000383ffff */
.L_x_11478:
[----:B---3--:R-:W-:-:S04]  /*165d0*/  IMAD.U32 R2, RZ, RZ, UR24 ;  /* 0x00000018ff027e24 */ /* 0x008fc8000f8e00ff */
[----:B------:R3:W4:Y:S03]  /*165e0*/  SYNCS.PHASECHK.TRANS64.TRYWAIT P2, [R2+URZ+0x22830], R5 ;  /* 0x02283005020075a7 */ /* 0x000726000804017f */
[----:B----4-:R-:W-:Y:S05]  /*165f0*/  @!P2 NANOSLEEP.SYNCS 0x989680 ;  /* 0x009896800000a95d */ /* 0x010fea0003900000 */
[----:B------:R-:W4:Y:S02]  /*16600*/  @!P2 SYNCS.PHASECHK.TRANS64 P2, [R2+URZ+0x22830], R5 ;  /* 0x022830050200a5a7 */ /* 0x000f24000804007f */
[----:B----4-:R-:W-:Y:S05]  /*16610*/  @!P2 BRA `(.L_x_11478) ;  /* 0xfffffffc00eca947 */ /* 0x010fea000383ffff */
[----:B------:R-:W-:Y:S05]  /*16620*/  BRA `(.L_x_11477) ;  /* 0xffffff1400747947 */ /* 0x000fea000383ffff */
.L_x_11482:
[----:B-1----:R1:W3:Y:S02]  /*16630*/  SYNCS.PHASECHK.TRANS64.TRYWAIT P2, [R178+URZ+0x22850], R5 ;  /* 0x02285005b20075a7 */ /* 0x0022e4000804017f */
[----:B---3--:R-:W-:Y:S05]  /*16640*/  @!P2 NANOSLEEP.SYNCS 0x989680 ;  /* 0x009896800000a95d */ /* 0x008fea0003900000 */
[----:B------:R-:W3:Y:S02]  /*16650*/  @!P2 SYNCS.PHASECHK.TRANS64 P2, [R178+URZ+0x22850], R5 ;  /* 0x02285005b200a5a7 */ /* 0x000ee4000804007f */
[----:B---3--:R-:W-:Y:S05]  /*16660*/  @!P2 BRA `(.L_x_11482) ;  /* 0xfffffffc00f0a947 */ /* 0x008fea000383ffff */
[----:B------:R-:W-:Y:S05]  /*16670*/  BRA `(.L_x_11481) ;  /* 0xffffff2c00987947 */ /* 0x000fea000383ffff */
.L_x_11488:
[----:B---3--:R-:W-:-:S04]  /*16680*/  IMAD.U32 R2, RZ, RZ, UR26 ;  /* 0x0000001aff027e24 */ /* 0x008fc8000f8e00ff */
[----:B------:R3:W4:Y:S03]  /*16690*/  SYNCS.PHASECHK.TRANS64.TRYWAIT P1, [R2+URZ+0x22830], R7 ;  /* 0x02283007020075a7 */ /* 0x000726000802017f */
[----:B----4-:R-:W-:Y:S05]  /*166a0*/  @!P1 NANOSLEEP.SYNCS 0x989680 ;  /* 0x009896800000995d */ /* 0x010fea0003900000 */
[----:B------:R-:W4:Y:S02]  /*166b0*/  @!P1 SYNCS.PHASECHK.TRANS64 P1, [R2+URZ+0x22830], R7 ;  /* 0x02283007020095a7 */ /* 0x000f24000802007f */
[----:B----4-:R-:W-:Y:S05]  /*166c0*/  @!P1 BRA `(.L_x_11488) ;  /* 0xfffffffc00ec9947 */ /* 0x010fea000383ffff */
[----:B------:R-:W-:Y:S05]  /*166d0*/  BRA `(.L_x_11487) ;  /* 0xffffff3000ac7947 */ /* 0x000fea000383ffff */
.L_x_11500:
[----:B-1----:R1:W2:Y:S02]  /*166e0*/  SYNCS.PHASECHK.TRANS64.TRYWAIT P1, [R8+URZ+0x22850], R7 ;  /* 0x02285007080075a7 */ /* 0x0022a4000802017f */
[----:B--2---:R-:W-:Y:S05]  /*166f0*/  @!P1 NANOSLEEP.SYNCS 0x989680 ;  /* 0x009896800000995d */ /* 0x004fea0003900000 */
[----:B------:R-:W2:Y:S02]  /*16700*/  @!P1 SYNCS.PHASECHK.TRANS64 P1, [R8+URZ+0x22850], R7 ;  /* 0x02285007080095a7 */ /* 0x000ea4000802007f */
[----:B--2---:R-:W-:Y:S05]  /*16710*/  @!P1 BRA `(.L_x_11500) ;  /* 0xfffffffc00f09947 */ /* 0x004fea000383ffff */
[----:B------:R-:W-:Y:S05]  /*16720*/  BRA `(.L_x_11499) ;  /* 0xffffff5c00307947 */ /* 0x000fea000383ffff */
.L_x_11551:
        /* <DEDUP_REMOVED lines=11> */
.L_x_11656:
[----:B------:R-:W-:Y:S05]  /*167e0*/  BSYNC B0 ;  /* 0x0000000000007941 */ /* 0x000fea0003800000 */
.L_x_11655:
[----:B------:R-:W-:Y:S05]  /*167f0*/  BRA `(.L_x_11657) ;  /* 0xffffffb000b87947 */ /* 0x000fea000383ffff */
.L_x_11553:
[----:B------:R-:W-:Y:S01]  /*16800*/  BSSY B0, `(.L_x_11658) ;  /* 0x0000006000007945 */ /* 0x000fe20003800000 */
[----:B------:R-:W-:-:S07]  /*16810*/  IMAD.MOV.U32 R15, RZ, RZ, -0x1 ;  /* 0xffffffffff0f7424 */ /* 0x000fce00078e00ff */
[----:B012-4-:R-:W-:Y:S05]  /*16820*/  WARPSYNC.COLLECTIVE R15, `(.L_x_11659) ;  /* 0x000000000f0c7348 */ /* 0x017fea0003c00000 */
[----:B------:R-:W-:Y:S02]  /*16830*/  ELECT P6, UR62, PT ;  /* 0x00000000003e782f */ /* 0x000fe400038c0000 */
[----:B------:R-:W-:Y:S01]  /*16840*/  MOV R14, UR62 ;  /* 0x0000003e000e7c02 */ /* 0x000fe20008000f00 */
[----:B012-4-:R-:W-:Y:S10]  /*16850*/  ENDCOLLECTIVE ;  /* 0x000000000000791b */ /* 0x017ff40003800000 */
.L_x_11659:
[----:B------:R-:W-:Y:S05]  /*16860*/  BSYNC B0 ;  /* 0x0000000000007941 */ /* 0x000fea0003800000 */
.L_x_11658:
[----:B------:R-:W-:Y:S05]  /*16870*/  BRA `(.L_x_11660) ;  /* 0xffffffb000c47947 */ /* 0x000fea000383ffff */
.L_x_11555:
[----:B--2---:R2:W3:Y:S02]  /*16880*/  SYNCS.PHASECHK.TRANS64.TRYWAIT P0, [R0+URZ+0x22840], R2 ;  /* 0x02284002000075a7 */ /* 0x0044e4000800017f */
[----:B---3--:R-:W-:Y:S05]  /*16890*/  @!P0 NANOSLEEP.SYNCS 0x989680 ;  /* 0x009896800000895d */ /* 0x008fea0003900000 */
[----:B------:R-:W3:Y:S02]  /*168a0*/  @!P0 SYNCS.PHASECHK.TRANS64 P0, [R0+URZ+0x22840], R2 ;  /* 0x02284002000085a7 */ /* 0x000ee4000800007f */
[----:B---3--:R-:W-:Y:S05]  /*168b0*/  @!P0 BRA `(.L_x_11555) ;  /* 0xfffffffc00f08947 */ /* 0x008fea000383ffff */
[----:B------:R-:W-:Y:S05]  /*168c0*/  BRA `(.L_x_11661) ;  /* 0xffffffb4002c7947 */ /* 0x000fea000383ffff */
.L_x_11559:
        /* <DEDUP_REMOVED lines=13> */
.L_x_11662:
[----:B------:R-:W-:Y:S02]  /*169a0*/  IMAD.MOV.U32 R13, RZ, RZ, R0 ;  /* 0x000000ffff0d7224 */ /* 0x000fe400078e0000 */
[----:B------:R-:W-:-:S07]  /*169b0*/  IMAD.MOV.U32 R6, RZ, RZ, R14 ;  /* 0x000000ffff067224 */ /* 0x000fce00078e000e */
[----:B------:R-:W-:Y:S05]  /*169c0*/  WARPSYNC.COLLECTIVE R15, `(.L_x_11663) ;  /* 0x000000000f087348 */ /* 0x000fea0003c00000 */
[----:B------:R0:W1:Y:S02]  /*169d0*/  SHFL.IDX P6, R14, R13, R12, R11 ;  /* 0x0000000c0d0e7389 */ /* 0x00006400000c000b */
[----:B01----:R-:W-:Y:S01]  /*169e0*/  ENDCOLLECTIVE ;  /* 0x000000000000791b */ /* 0x003fe20003800000 */
.L_x_11663:
[----:B------:R-:W-:Y:S02]  /*169f0*/  IMAD.MOV.U32 R13, RZ, RZ, R2 ;  /* 0x000000ffff0d7224 */ /* 0x000fe400078e0002 */
[----:B------:R-:W-:Y:S02]  /*16a00*/  IMAD.MOV.U32 R12, RZ, RZ, 0x1 ;  /* 0x00000001ff0c7424 */ /* 0x000fe400078e00ff */
[----:B------:R-:W-:-:S07]  /*16a10*/  IMAD.MOV.U32 R7, RZ, RZ, R14 ;  /* 0x000000ffff077224 */ /* 0x000fce00078e000e */
[----:B------:R-:W-:Y:S05]  /*16a20*/  WARPSYNC.COLLECTIVE R15, `(.L_x_11664) ;  /* 0x000000000f087348 */ /* 0x000fea0003c00000 */
[----:B------:R0:W1:Y:S02]  /*16a30*/  SHFL.IDX P6, R14, R13, R12, R11 ;  /* 0x0000000c0d0e7389 */ /* 0x00006400000c000b */
[----:B01----:R-:W-:Y:S01]  /*16a40*/  ENDCOLLECTIVE ;  /* 0x000000000000791b */ /* 0x003fe20003800000 */
.L_x_11664:
        /* <DEDUP_REMOVED lines=15> */
.L_x_11665:
[----:B------:R-:W-:Y:S02]  /*16b40*/  IMAD.MOV.U32 R13, RZ, RZ, R2 ;  /* 0x000000ffff0d7224 */ /* 0x000fe400078e0002 */
[----:B------:R-:W-:Y:S02]  /*16b50*/  IMAD.MOV.U32 R12, RZ, RZ, 0x2 ;  /* 0x00000002ff0c7424 */ /* 0x000fe400078e00ff */
[----:B------:R-:W-:-:S07]  /*16b60*/  IMAD.MOV.U32 R5, RZ, RZ, R14 ;  /* 0x000000ffff057224 */ /* 0x000fce00078e000e */
[----:B------:R-:W-:Y:S05]  /*16b70*/  WARPSYNC.COLLECTIVE R15, `(.L_x_11666) ;  /* 0x000000000f087348 */ /* 0x000fea0003c00000 */
[----:B------:R0:W1:Y:S02]  /*16b80*/  SHFL.IDX P6, R14, R13, R12, R11 ;  /* 0x0000000c0d0e7389 */ /* 0x00006400000c000b */
[----:B01----:R-:W-:Y:S01]  /*16b90*/  ENDCOLLECTIVE ;  /* 0x000000000000791b */ /* 0x003fe20003800000 */
.L_x_11666:
        /* <DEDUP_REMOVED lines=15> */
.L_x_11667:
[----:B------:R-:W-:Y:S02]  /*16c90*/  IMAD.MOV.U32 R13, RZ, RZ, R2 ;  /* 0x000000ffff0d7224 */ /* 0x000fe400078e0002 */
[----:B------:R-:W-:Y:S02]  /*16ca0*/  IMAD.MOV.U32 R12, RZ, RZ, 0x3 ;  /* 0x00000003ff0c7424 */ /* 0x000fe400078e00ff */
[----:B------:R-:W-:-:S07]  /*16cb0*/  IMAD.MOV.U32 R5, RZ, RZ, R14 ;  /* 0x000000ffff057224 */ /* 0x000fce00078e000e */
[----:B------:R-:W-:Y:S05]  /*16cc0*/  WARPSYNC.COLLECTIVE R15, `(.L_x_11668) ;  /* 0x000000000f087348 */ /* 0x000fea0003c00000 */
[----:B------:R0:W1:Y:S02]  /*16cd0*/  SHFL.IDX P6, R14, R13, R12, R11 ;  /* 0x0000000c0d0e7389 */ /* 0x00006400000c000b */
[----:B01----:R-:W-:Y:S01]  /*16ce0*/  ENDCOLLECTIVE ;  /* 0x000000000000791b */ /* 0x003fe20003800000 */
.L_x_11668:
        /* <DEDUP_REMOVED lines=15> */
.L_x_11669:
[----:B------:R-:W-:Y:S02]  /*16de0*/  IMAD.MOV.U32 R13, RZ, RZ, R2 ;  /* 0x000000ffff0d7224 */ /* 0x000fe400078e0002 */
[----:B------:R-:W-:Y:S02]  /*16df0*/  IMAD.MOV.U32 R12, RZ, RZ, 0x4 ;  /* 0x00000004ff0c7424 */ /* 0x000fe400078e00ff */
[----:B------:R-:W-:-:S07]  /*16e00*/  IMAD.MOV.U32 R5, RZ, RZ, R14 ;  /* 0x000000ffff057224 */ /* 0x000fce00078e000e */
[----:B------:R-:W-:Y:S05]  /*16e10*/  WARPSYNC.COLLECTIVE R15, `(.L_x_11670) ;  /* 0x000000000f087348 */ /* 0x000fea0003c00000 */
[----:B------:R0:W1:Y:S02]  /*16e20*/  SHFL.IDX P6, R14, R13, R12, R11 ;  /* 0x0000000c0d0e7389 */ /* 0x00006400000c000b */
[----:B01----:R-:W-:Y:S01]  /*16e30*/  ENDCOLLECTIVE ;  /* 0x000000000000791b */ /* 0x003fe20003800000 */
.L_x_11670:
        /* <DEDUP_REMOVED lines=15> */
.L_x_11671:
[----:B------:R-:W-:Y:S02]  /*16f30*/  IMAD.MOV.U32 R13, RZ, RZ, R2 ;  /* 0x000000ffff0d7224 */ /* 0x000fe400078e0002 */
[----:B------:R-:W-:Y:S02]  /*16f40*/  IMAD.MOV.U32 R12, RZ, RZ, 0x5 ;  /* 0x00000005ff0c7424 */ /* 0x000fe400078e00ff */
[----:B------:R-:W-:-:S07]  /*16f50*/  IMAD.MOV.U32 R5, RZ, RZ, R14 ;  /* 0x000000ffff057224 */ /* 0x000fce00078e000e */
[----:B------:R-:W-:Y:S05]  /*16f60*/  WARPSYNC.COLLECTIVE R15, `(.L_x_11672) ;  /* 0x000000000f087348 */ /* 0x000fea0003c00000 */
[----:B------:R0:W1:Y:S02]  /*16f70*/  SHFL.IDX P6, R14, R13, R12, R11 ;  /* 0x0000000c0d0e7389 */ /* 0x00006400000c000b */
[----:B01----:R-:W-:Y:S01]  /*16f80*/  ENDCOLLECTIVE ;  /* 0x000000000000791b */ /* 0x003fe20003800000 */
.L_x_11672:
        /* <DEDUP_REMOVED lines=15> */
.L_x_11673:
[----:B------:R-:W-:Y:S02]  /*17080*/  IMAD.MOV.U32 R13, RZ, RZ, R2 ;  /* 0x000000ffff0d7224 */ /* 0x000fe400078e0002 */
[----:B------:R-:W-:Y:S02]  /*17090*/  IMAD.MOV.U32 R12, RZ, RZ, 0x6 ;  /* 0x00000006ff0c7424 */ /* 0x000fe400078e00ff */
[----:B------:R-:W-:-:S07]  /*170a0*/  IMAD.MOV.U32 R5, RZ, RZ, R14 ;  /* 0x000000ffff057224 */ /* 0x000fce00078e000e */
[----:B------:R-:W-:Y:S05]  /*170b0*/  WARPSYNC.COLLECTIVE R15, `(.L_x_11674) ;  /* 0x000000000f087348 */ /* 0x000fea0003c00000 */
[----:B------:R0:W1:Y:S02]  /*170c0*/  SHFL.IDX P6, R14, R13, R12, R11 ;  /* 0x0000000c0d0e7389 */ /* 0x00006400000c000b */
[----:B01----:R-:W-:Y:S01]  /*170d0*/  ENDCOLLECTIVE ;  /* 0x000000000000791b */ /* 0x003fe20003800000 */
.L_x_11674:
        /* <DEDUP_REMOVED lines=13> */
.L_x_11675:
        /* <DEDUP_REMOVED lines=8> */
.L_x_11676:
        /* <DEDUP_REMOVED lines=13> */
.L_x_11677:
[----:B------:R-:W-:Y:S01]  /*17300*/  IMAD.MOV.U32 R0, RZ, RZ, R14 ;  /* 0x000000ffff007224 */ /* 0x000fe200078e000e */
[----:B------:R-:W-:Y:S06]  /*17310*/  BRA `(.L_x_11678) ;  /* 0xffffffb400c07947 */ /* 0x000fec000383ffff */
.L_x_11562:
[----:B0-----:R-:W2:Y:S02]  /*17320*/  LDL R2, [R1+0x4] ;  /* 0x0000040001027983 */ /* 0x001ea40000100800 */
[----:B--2---:R0:W1:Y:S02]  /*17330*/  SYNCS.PHASECHK.TRANS64.TRYWAIT P0, [R2+URZ+0x22820], R0 ;  /* 0x02282000020075a7 */ /* 0x004064000800017f */
[----:B-1----:R-:W-:Y:S05]  /*17340*/  @!P0 NANOSLEEP.SYNCS 0x989680 ;  /* 0x009896800000895d */ /* 0x002fea0003900000 */
[----:B------:R-:W1:Y:S02]  /*17350*/  @!P0 SYNCS.PHASECHK.TRANS64 P0, [R2+URZ+0x22820], R0 ;  /* 0x02282000020085a7 */ /* 0x000e64000800007f */
[----:B-1----:R-:W-:Y:S05]  /*17360*/  @!P0 BRA `(.L_x_11562) ;  /* 0xfffffffc00ec8947 */ /* 0x002fea000383ffff */
[----:B------:R-:W-:Y:S05]  /*17370*/  BRA `(.L_x_11679) ;  /* 0xffffffb800207947 */ /* 0x000fea000383ffff */
.L_x_11566:
[----:B0-----:R0:W1:Y:S02]  /*17380*/  SYNCS.PHASECHK.TRANS64.TRYWAIT P0, [R2+URZ+0x22860], R0 ;  /* 0x02286000020075a7 */ /* 0x001064000800017f */
[----:B-1----:R-:W-:Y:S05]  /*17390*/  @!P0 NANOSLEEP.SYNCS 0x989680 ;  /* 0x009896800000895d */ /* 0x002fea0003900000 */
[----:B------:R-:W1:Y:S02]  /*173a0*/  @!P0 SYNCS.PHASECHK.TRANS64 P0, [R2+URZ+0x22860], R0 ;  /* 0x02286000020085a7 */ /* 0x000e64000800007f */
[----:B-1----:R-:W-:Y:S05]  /*173b0*/  @!P0 BRA `(.L_x_11566) ;  /* 0xfffffffc00f08947 */ /* 0x002fea000383ffff */
[----:B------:R-:W-:Y:S05]  /*173c0*/  BRA `(.L_x_11680) ;  /* 0xffffffb800507947 */ /* 0x000fea000383ffff */
.L_x_11581:
[----:B-1----:R1:W2:Y:S02]  /*173d0*/  SYNCS.PHASECHK.TRANS64.TRYWAIT P0, [R3+URZ+0x22840], R2 ;  /* 0x02284002030075a7 */ /* 0x0022a4000800017f */
[----:B--2---:R-:W-:Y:S05]  /*173e0*/  @!P0 NANOSLEEP.SYNCS 0x989680 ;  /* 0x009896800000895d */ /* 0x004fea0003900000 */
[----:B------:R-:W2:Y:S02]  /*173f0*/  @!P0 SYNCS.PHASECHK.TRANS64 P0, [R3+URZ+0x22840], R2 ;  /* 0x02284002030085a7 */ /* 0x000ea4000800007f */
[----:B--2---:R-:W-:Y:S05]  /*17400*/  @!P0 BRA `(.L_x_11581) ;  /* 0xfffffffc00f08947 */ /* 0x004fea000383ffff */
[----:B------:R-:W-:Y:S05]  /*17410*/  BRA `(.L_x_11681) ;  /* 0xffffffc0006c7947 */ /* 0x000fea000383ffff */
.L_x_11586:
[----:B0-----:R0:W2:Y:S02]  /*17420*/  SYNCS.PHASECHK.TRANS64.TRYWAIT P0, [R3+URZ+0x22860], R2 ;  /* 0x02286002030075a7 */ /* 0x0010a4000800017f */
[----:B--2---:R-:W-:Y:S05]  /*17430*/  @!P0 NANOSLEEP.SYNCS 0x989680 ;  /* 0x009896800000895d */ /* 0x004fea0003900000 */
[----:B------:R-:W2:Y:S02]  /*17440*/  @!P0 SYNCS.PHASECHK.TRANS64 P0, [R3+URZ+0x22860], R2 ;  /* 0x02286002030085a7 */ /* 0x000ea4000800007f */
[----:B--2---:R-:W-:Y:S05]  /*17450*/  @!P0 BRA `(.L_x_11586) ;  /* 0xfffffffc00f08947 */ /* 0x004fea000383ffff */
[----:B------:R-:W-:Y:S05]  /*17460*/  BRA `(.L_x_11682) ;  /* 0xffffffc000f07947 */ /* 0x000fea000383ffff */
.L_x_11597:
[----:B0-----:R0:W1:Y:S02]  /*17470*/  SYNCS.PHASECHK.TRANS64.TRYWAIT P0, [R2+URZ+0x22840], R3 ;  /* 0x02284003020075a7 */ /* 0x001064000800017f */
[----:B-1----:R-:W-:Y:S05]  /*17480*/  @!P0 NANOSLEEP.SYNCS 0x989680 ;  /* 0x009896800000895d */ /* 0x002fea0003900000 */
[----:B------:R-:W1:Y:S02]  /*17490*/  @!P0 SYNCS.PHASECHK.TRANS64 P0, [R2+URZ+0x22840], R3 ;  /* 0x02284003020085a7 */ /* 0x000e64000800007f */
[----:B-1----:R-:W-:Y:S05]  /*174a0*/  @!P0 BRA `(.L_x_11597) ;  /* 0xfffffffc00f08947 */ /* 0x002fea000383ffff */
[----:B------:R-:W-:Y:S05]  /*174b0*/  BRA `(.L_x_11683) ;  /* 0xffffffc800f07947 */ /* 0x000fea000383ffff */
.L_x_11602:
[----:B-1----:R1:W2:Y:S02]  /*174c0*/  SYNCS.PHASECHK.TRANS64.TRYWAIT P0, [R2+URZ+0x22860], R3 ;  /* 0x02286003020075a7 */ /* 0x0022a4000800017f */
[----:B--2---:R-:W-:Y:S05]  /*174d0*/  @!P0 NANOSLEEP.SYNCS 0x989680 ;  /* 0x009896800000895d */ /* 0x004fea0003900000 */
[----:B------:R-:W2:Y:S02]  /*174e0*/  @!P0 SYNCS.PHASECHK.TRANS64 P0, [R2+URZ+0x22860], R3 ;  /* 0x02286003020085a7 */ /* 0x000ea4000800007f */
[----:B--2---:R-:W-:Y:S05]  /*174f0*/  @!P0 BRA `(.L_x_11602) ;  /* 0xfffffffc00f08947 */ /* 0x004fea000383ffff */
[----:B------:R-:W-:Y:S05]  /*17500*/  BRA `(.L_x_11684) ;  /* 0xffffffcc00707947 */ /* 0x000fea000383ffff */
.L_x_11613:
[----:B0-----:R0:W1:Y:S02]  /*17510*/  SYNCS.PHASECHK.TRANS64.TRYWAIT P0, [R3+URZ+0x22840], R2 ;  /* 0x02284002030075a7 */ /* 0x001064000800017f */
[----:B-1----:R-:W-:Y:S05]  /*17520*/  @!P0 NANOSLEEP.SYNCS 0x989680 ;  /* 0x009896800000895d */ /* 0x002fea0003900000 */
[----:B------:R-:W1:Y:S02]  /*17530*/  @!P0 SYNCS.PHASECHK.TRANS64 P0, [R3+URZ+0x22840], R2 ;  /* 0x02284002030085a7 */ /* 0x000e64000800007f */
[----:B-1----:R-:W-:Y:S05]  /*17540*/  @!P0 BRA `(.L_x_11613) ;  /* 0xfffffffc00f08947 */ /* 0x002fea000383ffff */
[----:B------:R-:W-:Y:S05]  /*17550*/  BRA `(.L_x_11685) ;  /* 0xffffffd4004c7947 */ /* 0x000fea000383ffff */
.L_x_11618:
[----:B-1----:R1:W2:Y:S02]  /*17560*/  SYNCS.PHASECHK.TRANS64.TRYWAIT P0, [R3+URZ+0x22860], R2 ;  /* 0x02286002030075a7 */ /* 0x0022a4000800017f */
[----:B--2---:R-:W-:Y:S05]  /*17570*/  @!P0 NANOSLEEP.SYNCS 0x989680 ;  /* 0x009896800000895d */ /* 0x004fea0003900000 */
[----:B------:R-:W2:Y:S02]  /*17580*/  @!P0 SYNCS.PHASECHK.TRANS64 P0, [R3+URZ+0x22860], R2 ;  /* 0x02286002030085a7 */ /* 0x000ea4000800007f */
[----:B--2---:R-:W-:Y:S05]  /*17590*/  @!P0 BRA `(.L_x_11618) ;  /* 0xfffffffc00f08947 */ /* 0x004fea000383ffff */
[----:B------:R-:W-:Y:S05]  /*175a0*/  BRA `(.L_x_11686) ;  /* 0xffffffd400d07947 */ /* 0x000fea000383ffff */
.L_x_11630:
[----:B------:R-:W-:Y:S01]  /*175b0*/  BSSY B0, `(.L_x_11687) ;  /* 0x0000008000007945 */ /* 0x000fe20003800000 */
[----:B------:R-:W-:Y:S02]  /*175c0*/  IMAD.MOV.U32 R13, RZ, RZ, R16 ;  /* 0x000000ffff0d7224 */ /* 0x000fe400078e0010 */
[----:B------:R-:W-:Y:S02]  /*175d0*/  IMAD.MOV.U32 R12, RZ, RZ, RZ ;  /* 0x000000ffff0c7224 */ /* 0x000fe400078e00ff */
[----:B------:R-:W-:Y:S02]  /*175e0*/  IMAD.MOV.U32 R11, RZ, RZ, 0x1f ;  /* 0x0000001fff0b7424 */ /* 0x000fe400078e00ff */
[----:B------:R-:W-:-:S07]  /*175f0*/  IMAD.MOV.U32 R15, RZ, RZ, -0x1 ;  /* 0xffffffffff0f7424 */ /* 0x000fce00078e00ff */
[----:B012--5:R-:W-:Y:S05]  /*17600*/  WARPSYNC.COLLECTIVE R15, `(.L_x_11688) ;  /* 0x000000000f087348 */ /* 0x027fea0003c00000 */
[----:B------:R3:W4:Y:S02]  /*17610*/  SHFL.IDX P6, R14, R13, R12, R11 ;  /* 0x0000000c0d0e7389 */ /* 0x00072400000c000b */
[----:B012345:R-:W-:Y:S01]  /*17620*/  ENDCOLLECTIVE ;  /* 0x000000000000791b */ /* 0x03ffe20003800000 */
.L_x_11688:
[----:B------:R-:W-:Y:S05]  /*17630*/  BSYNC B0 ;  /* 0x0000000000007941 */ /* 0x000fea0003800000 */
.L_x_11687:
        /* <DEDUP_REMOVED lines=9> */
.L_x_11689:
        /* <DEDUP_REMOVED lines=18> */
.L_x_11690:
[----:B------:R-:W-:Y:S01]  /*177f0*/  IMAD.MOV.U32 R12, RZ, RZ, 0x2 ;  /* 0x00000002ff0c7424 */ /* 0x000fe200078e00ff */
[----:B------:R-:W-:-:S05]  /*17800*/  SEL R7, R14, RZ, P1 ;  /* 0x000000ff0e077207 */ /* 0x000fca0000800000 */
[----:B------:R-:W-:-:S04]  /*17810*/  IMAD.IADD R3, R2, 0x1, R7 ;  /* 0x0000000102037824 */ /* 0x000fc800078e0207 */
[----:B------:R-:W-:-:S07]  /*17820*/  IMAD.MOV.U32 R13, RZ, RZ, R3 ;  /* 0x000000ffff0d7224 */ /* 0x000fce00078e0003 */
[----:B------:R-:W-:Y:S05]  /*17830*/  WARPSYNC.COLLECTIVE R15, `(.L_x_11691) ;  /* 0x000000000f087348 */ /* 0x000fea0003c00000 */
[----:B------:R0:W1:Y:S02]  /*17840*/  SHFL.UP P6, R14, R13, R12, R11 ;  /* 0x0400000c0d0e7389 */ /* 0x00006400000c000b */
[----:B01----:R-:W-:Y:S01]  /*17850*/  ENDCOLLECTIVE ;  /* 0x000000000000791b */ /* 0x003fe20003800000 */
.L_x_11691:
[----:B------:R-:W-:Y:S01]  /*17860*/  IMAD.MOV.U32 R12, RZ, RZ, 0x4 ;  /* 0x00000004ff0c7424 */ /* 0x000fe200078e00ff */
[----:B------:R-:W-:-:S05]  /*17870*/  SEL R14, R14, RZ, P2 ;  /* 0x000000ff0e0e7207 */ /* 0x000fca0001000000 */
[----:B------:R-:W-:-:S04]  /*17880*/  IMAD.IADD R3, R3, 0x1, R14 ;  /* 0x0000000103037824 */ /* 0x000fc800078e020e */
[----:B------:R-:W-:-:S07]  /*17890*/  IMAD.MOV.U32 R13, RZ, RZ, R3 ;  /* 0x000000ffff0d7224 */ /* 0x000fce00078e0003 */
[----:B------:R-:W-:Y:S05]  /*178a0*/  WARPSYNC.COLLECTIVE R15, `(.L_x_11692) ;  /* 0x000000000f087348 */ /* 0x000fea0003c00000 */
[----:B------:R0:W1:Y:S02]  /*178b0*/  SHFL.UP P6, R14, R13, R12, R11 ;  /* 0x0400000c0d0e7389 */ /* 0x00006400000c000b */
[----:B01----:R-:W-:Y:S01]  /*178c0*/  ENDCOLLECTIVE ;  /* 0x000000000000791b */ /* 0x003fe20003800000 */
.L_x_11692:
[----:B------:R-:W-:Y:S01]  /*178d0*/  IMAD.MOV.U32 R12, RZ, RZ, 0x8 ;  /* 0x00000008ff0c7424 */ /* 0x000fe200078e00ff */
[----:B------:R-:W-:-:S05]  /*178e0*/  SEL R14, R14, RZ, P3 ;  /* 0x000000ff0e0e7207 */ /* 0x000fca0001800000 */
[----:B------:R-:W-:-:S04]  /*178f0*/  IMAD.IADD R3, R3, 0x1, R14 ;  /* 0x0000000103037824 */ /* 0x000fc800078e020e */
[----:B------:R-:W-:-:S07]  /*17900*/  IMAD.MOV.U32 R13, RZ, RZ, R3 ;  /* 0x000000ffff0d7224 */ /* 0x000fce00078e0003 */
[----:B------:R-:W-:Y:S05]  /*17910*/  WARPSYNC.COLLECTIVE R15, `(.L_x_11693) ;  /* 0x000000000f087348 */ /* 0x000fea0003c00000 */
[----:B------:R0:W1:Y:S02]  /*17920*/  SHFL.UP P6, R14, R13, R12, R11 ;  /* 0x0400000c0d0e7389 */ /* 0x00006400000c000b */
[----:B01----:R-:W-:Y:S01]  /*17930*/  ENDCOLLECTIVE ;  /* 0x000000000000791b */ /* 0x003fe20003800000 */
.L_x_11693:
[----:B------:R-:W-:Y:S01]  /*17940*/  IMAD.MOV.U32 R12, RZ, RZ, 0x10 ;  /* 0x00000010ff0c7424 */ /* 0x000fe200078e00ff */
[----:B------:R-:W-:-:S05]  /*17950*/  SEL R14, R14, RZ, P4 ;  /* 0x000000ff0e0e7207 */ /* 0x000fca0002000000 */
[----:B------:R-:W-:-:S04]  /*17960*/  IMAD.IADD R3, R3, 0x1, R14 ;  /* 0x0000000103037824 */ /* 0x000fc800078e020e */
[----:B------:R-:W-:-:S07]  /*17970*/  IMAD.MOV.U32 R13, RZ, RZ, R3 ;  /* 0x000000ffff0d7224 */ /* 0x000fce00078e0003 */
[----:B------:R-:W-:Y:S05]  /*17980*/  WARPSYNC.COLLECTIVE R15, `(.L_x_11694) ;  /* 0x000000000f087348 */ /* 0x000fea0003c00000 */
[----:B------:R0:W1:Y:S02]  /*17990*/  SHFL.UP P6, R14, R13, R12, R11 ;  /* 0x0400000c0d0e7389 */ /* 0x00006400000c000b */
[----:B01----:R-:W-:Y:S01]  /*179a0*/  ENDCOLLECTIVE ;  /* 0x000000000000791b */ /* 0x003fe20003800000 */
.L_x_11694:
        /* <DEDUP_REMOVED lines=8> */
.L_x_11695:
[----:B------:R-:W-:Y:S05]  /*17a30*/  BRA `(.L_x_11696) ;  /* 0xffffffdc00347947 */ /* 0x000fea000383ffff */
.L_x_11635:
[----:B------:R-:W-:Y:S01]  /*17a40*/  BSSY B0, `(.L_x_11697) ;  /* 0x0000008000007945 */ /* 0x000fe20003800000 */
[----:B-----5:R-:W-:Y:S02]  /*17a50*/  IMAD.MOV.U32 R13, RZ, RZ, R2 ;  /* 0x000000ffff0d7224 */ /* 0x020fe400078e0002 */
[----:B------:R-:W-:Y:S02]  /*17a60*/  IMAD.MOV.U32 R12, RZ, RZ, 0x1 ;  /* 0x00000001ff0c7424 */ /* 0x000fe400078e00ff */
[----:B------:R-:W-:Y:S02]  /*17a70*/  IMAD.MOV.U32 R11, RZ, RZ, RZ ;  /* 0x000000ffff0b7224 */ /* 0x000fe400078e00ff */
[----:B------:R-:W-:-:S07]  /*17a80*/  IMAD.MOV.U32 R15, RZ, RZ, -0x1 ;  /* 0xffffffffff0f7424 */ /* 0x000fce00078e00ff */
[----:B01----:R-:W-:Y:S05]  /*17a90*/  WARPSYNC.COLLECTIVE R15, `(.L_x_11698) ;  /* 0x000000000f087348 */ /* 0x003fea0003c00000 */
[----:B------:R2:W3:Y:S02]  /*17aa0*/  SHFL.UP P6, R14, R13, R12, R11 ;  /* 0x0400000c0d0e7389 */ /* 0x0004e400000c000b */
[----:B0123--:R-:W-:Y:S01]  /*17ab0*/  ENDCOLLECTIVE ;  /* 0x000000000000791b */ /* 0x00ffe20003800000 */
.L_x_11698:
[----:B------:R-:W-:Y:S05]  /*17ac0*/  BSYNC B0 ;  /* 0x0000000000007941 */ /* 0x000fea0003800000 */
.L_x_11697:
        /* <DEDUP_REMOVED lines=8> */
.L_x_11699:
[----:B------:R-:W-:Y:S01]  /*17b50*/  IMAD.MOV.U32 R12, RZ, RZ, 0x4 ;  /* 0x00000004ff0c7424 */ /* 0x000fe200078e00ff */
[----:B------:R-:W-:-:S05]  /*17b60*/  SEL R4, R14, RZ, P2 ;  /* 0x000000ff0e047207 */ /* 0x000fca0001000000 */
[----:B------:R-:W-:-:S04]  /*17b70*/  IMAD.IADD R4, R13, 0x1, R4 ;  /* 0x000000010d047824 */ /* 0x000fc800078e0204 */
[----:B------:R-:W-:-:S07]  /*17b80*/  IMAD.MOV.U32 R13, RZ, RZ, R4 ;  /* 0x000000ffff0d7224 */ /* 0x000fce00078e0004 */
[----:B------:R-:W-:Y:S05]  /*17b90*/  WARPSYNC.COLLECTIVE R15, `(.L_x_11700) ;  /* 0x000000000f087348 */ /* 0x000fea0003c00000 */
[----:B------:R0:W1:Y:S02]  /*17ba0*/  SHFL.UP P6, R14, R13, R12, R11 ;  /* 0x0400000c0d0e7389 */ /* 0x00006400000c000b */
[----:B01----:R-:W-:Y:S01]  /*17bb0*/  ENDCOLLECTIVE ;  /* 0x000000000000791b */ /* 0x003fe20003800000 */
.L_x_11700:
[----:B------:R-:W-:Y:S01]  /*17bc0*/  IMAD.MOV.U32 R12, RZ, RZ, 0x8 ;  /* 0x00000008ff0c7424 */ /* 0x000fe200078e00ff */
[----:B------:R-:W-:-:S05]  /*17bd0*/  SEL R3, R14, RZ, P3 ;  /* 0x000000ff0e037207 */ /* 0x000fca0001800000 */
[----:B------:R-:W-:-:S04]  /*17be0*/  IMAD.IADD R6, R4, 0x1, R3 ;  /* 0x0000000104067824 */ /* 0x000fc800078e0203 */
[----:B------:R-:W-:-:S07]  /*17bf0*/  IMAD.MOV.U32 R13, RZ, RZ, R6 ;  /* 0x000000ffff0d7224 */ /* 0x000fce00078e0006 */
[----:B------:R-:W-:Y:S05]  /*17c00*/  WARPSYNC.COLLECTIVE R15, `(.L_x_11701) ;  /* 0x000000000f087348 */ /* 0x000fea0003c00000 */
[----:B------:R0:W1:Y:S02]  /*17c10*/  SHFL.UP P6, R14, R13, R12, R11 ;  /* 0x0400000c0d0e7389 */ /* 0x00006400000c000b */
[----:B01----:R-:W-:Y:S01]  /*17c20*/  ENDCOLLECTIVE ;  /* 0x000000000000791b */ /* 0x003fe20003800000 */
.L_x_11701:
[----:B------:R-:W-:Y:S01]  /*17c30*/  IMAD.MOV.U32 R12, RZ, RZ, 0x10 ;  /* 0x00000010ff0c7424 */ /* 0x000fe200078e00ff */
[----:B------:R-:W-:-:S05]  /*17c40*/  SEL R7, R14, RZ, P4 ;  /* 0x000000ff0e077207 */ /* 0x000fca0002000000 */
[----:B------:R-:W-:-:S04]  /*17c50*/  IMAD.IADD R7, R6, 0x1, R7 ;  /* 0x0000000106077824 */ /* 0x000fc800078e0207 */
[----:B------:R-:W-:-:S07]  /*17c60*/  IMAD.MOV.U32 R13, RZ, RZ, R7 ;  /* 0x000000ffff0d7224 */ /* 0x000fce00078e0007 */
[----:B------:R-:W-:Y:S05]  /*17c70*/  WARPSYNC.COLLECTIVE R15, `(.L_x_11702) ;  /* 0x000000000f087348 */ /* 0x000fea0003c00000 */
[----:B------:R0:W1:Y:S02]  /*17c80*/  SHFL.UP P6, R14, R13, R12, R11 ;  /* 0x0400000c0d0e7389 */ /* 0x00006400000c000b */
[----:B01----:R-:W-:Y:S01]  /*17c90*/  ENDCOLLECTIVE ;  /* 0x000000000000791b */ /* 0x003fe20003800000 */
.L_x_11702:
        /* <DEDUP_REMOVED lines=8> */
.L_x_11703:
[----:B------:R-:W-:Y:S05]  /*17d20*/  BRA `(.L_x_11704) ;  /* 0xffffffdc00147947 */ /* 0x000fea000383ffff */
.L_x_11637:
[----:B------:R-:W-:Y:S01]  /*17d30*/  BSSY B0, `(.L_x_11705) ;  /* 0x0000006000007945 */ /* 0x000fe20003800000 */
[----:B------:R-:W-:Y:S01]  /*17d40*/  PLOP3.LUT P6, PT, P6, PT, PT, 0x8, 0x0 ;  /* 0x000000000000781c */ /* 0x000fe200037ce170 */
[----:B------:R-:W-:-:S12]  /*17d50*/  IMAD.MOV.U32 R15, RZ, RZ, -0x1 ;  /* 0xffffffffff0f7424 */ /* 0x000fd800078e00ff */
[----:B012--5:R-:W-:Y:S05]  /*17d60*/  WARPSYNC.COLLECTIVE R15, `(.L_x_11706) ;  /* 0x000000000f087348 */ /* 0x027fea0003c00000 */
[----:B------:R-:W-:Y:S01]  /*17d70*/  VOTE.ANY R14, PT, P6 ;  /* 0x00000000000e7806 */ /* 0x000fe200030e0100 */
[----:B012--5:R-:W-:Y:S06]  /*17d80*/  ENDCOLLECTIVE ;  /* 0x000000000000791b */ /* 0x027fec0003800000 */
.L_x_11706:
[----:B------:R-:W-:Y:S05]  /*17d90*/  BSYNC B0 ;  /* 0x0000000000007941 */ /* 0x000fea0003800000 */
.L_x_11705:
        /* <DEDUP_REMOVED lines=9> */
.L_x_11707:
[----:B------:R-:W-:Y:S01]  /*17e30*/  IMAD.MOV.U32 R17, RZ, RZ, R14 ;  /* 0x000000ffff117224 */ /* 0x000fe200078e000e */
[----:B------:R-:W-:Y:S06]  /*17e40*/  BRA `(.L_x_11708) ;  /* 0xffffffdc00047947 */ /* 0x000fec000383ffff */
.L_x_11639:
[----:B------:R-:W-:Y:S01]  /*17e50*/  BSSY B0, `(.L_x_11709) ;  /* 0x0000007000007945 */ /* 0x000fe20003800000 */
[----:B------:R-:W-:Y:S02]  /*17e60*/  IMAD.MOV.U32 R13, RZ, RZ, R3 ;  /* 0x000000ffff0d7224 */ /* 0x000fe400078e0003 */
[----:B------:R-:W-:Y:S02]  /*17e70*/  IMAD.MOV.U32 R11, RZ, RZ, 0x1f ;  /* 0x0000001fff0b7424 */ /* 0x000fe400078e00ff */
[----:B------:R-:W-:-:S07]  /*17e80*/  IMAD.MOV.U32 R15, RZ, RZ, -0x1 ;  /* 0xffffffffff0f7424 */ /* 0x000fce00078e00ff */
[----:B012345:R-:W-:Y:S05]  /*17e90*/  WARPSYNC.COLLECTIVE R15, `(.L_x_11710) ;  /* 0x000000000f087348 */ /* 0x03ffea0003c00000 */
[----:B------:R0:W0:Y:S02]  /*17ea0*/  SHFL.IDX P6, R14, R13, R12, R11 ;  /* 0x0000000c0d0e7389 */ /* 0x00002400000c000b */
[----:B012345:R-:W-:Y:S01]  /*17eb0*/  ENDCOLLECTIVE ;  /* 0x000000000000791b */ /* 0x03ffe20003800000 */
.L_x_11710:
[----:B------:R-:W-:Y:S05]  /*17ec0*/  BSYNC B0 ;  /* 0x0000000000007941 */ /* 0x000fea0003800000 */
.L_x_11709:
[----:B------:R-:W-:Y:S01]  /*17ed0*/  IMAD.MOV.U32 R5, RZ, RZ, R14 ;  /* 0x000000ffff057224 */ /* 0x000fe200078e000e */
[----:B------:R-:W-:Y:S06]  /*17ee0*/  BRA `(.L_x_11638) ;  /* 0xffffffd800f87947 */ /* 0x000fec000383ffff */
.L_x_11643:
[----:B0-----:R0:W1:Y:S02]  /*17ef0*/  SYNCS.PHASECHK.TRANS64.TRYWAIT P0, [R0+URZ+0x22820], R3 ;  /* 0x02282003000075a7 */ /* 0x001064000800017f */
[----:B-1----:R-:W-:Y:S05]  /*17f00*/  @!P0 NANOSLEEP.SYNCS 0x989680 ;  /* 0x009896800000895d */ /* 0x002fea0003900000 */
[----:B------:R-:W1:Y:S02]  /*17f10*/  @!P0 SYNCS.PHASECHK.TRANS64 P0, [R0+URZ+0x22820], R3 ;  /* 0x02282003000085a7 */ /* 0x000e64000800007f */
[----:B-1----:R-:W-:Y:S05]  /*17f20*/  @!P0 BRA `(.L_x_11643) ;  /* 0xfffffffc00f08947 */ /* 0x002fea000383ffff */
[----:B------:R-:W-:Y:S05]  /*17f30*/  BRA `(.L_x_11711) ;  /* 0xffffffe000787947 */ /* 0x000fea000383ffff */
.L_x_11644:
        /* <DEDUP_REMOVED lines=8> */
[----:B0-2--5:R-:W-:Y:S05]  /*17fc0*/  WARPSYNC.COLLECTIVE R15, `(.L_x_11713) ;  /* 0x000000000f087348 */ /* 0x025fea0003c00000 */
[----:B------:R1:W3:Y:S02]  /*17fd0*/  SHFL.IDX P6, R14, R13, R12, R11 ;  /* 0x0000000c0d0e7389 */ /* 0x0002e400000c000b */
[----:B0123-5:R-:W-:Y:S01]  /*17fe0*/  ENDCOLLECTIVE ;  /* 0x000000000000791b */ /* 0x02ffe20003800000 */
.L_x_11713:
[----:B------:R-:W-:Y:S05]  /*17ff0*/  BSYNC B0 ;  /* 0x0000000000007941 */ /* 0x000fea0003800000 */
.L_x_11712:
[----:B------:R-:W-:Y:S05]  /*18000*/  BRA `(.L_x_11714) ;  /* 0xffffffe000607947 */ /* 0x000fea000383ffff */
.L_x_11647:
[----:B------:R-:W-:Y:S01]  /*18010*/  BSSY B1, `(.L_x_11715) ;  /* 0x0000006000017945 */ /* 0x000fe20003800000 */
[----:B------:R-:W-:-:S07]  /*18020*/  IMAD.MOV.U32 R15, RZ, RZ, -0x1 ;  /* 0xffffffffff0f7424 */ /* 0x000fce00078e00ff */
[----:B012--5:R-:W-:Y:S05]  /*18030*/  WARPSYNC.COLLECTIVE R15, `(.L_x_11716) ;  /* 0x000000000f0c7348 */ /* 0x027fea0003c00000 */
[----:B------:R-:W-:Y:S02]  /*18040*/  ELECT P6, UR62, PT ;  /* 0x00000000003e782f */ /* 0x000fe400038c0000 */
[----:B------:R-:W-:Y:S01]  /*18050*/  MOV R14, UR62 ;  /* 0x0000003e000e7c02 */ /* 0x000fe20008000f00 */
[----:B012--5:R-:W-:Y:S10]  /*18060*/  ENDCOLLECTIVE ;  /* 0x000000000000791b */ /* 0x027ff40003800000 */
.L_x_11716:
[----:B------:R-:W-:Y:S05]  /*18070*/  BSYNC B1 ;  /* 0x0000000000017941 */ /* 0x000fea0003800000 */
.L_x_11715:
[----:B------:R-:W-:Y:S05]  /*18080*/  BRA `(.L_x_11717) ;  /* 0xffffffe000587947 */ /* 0x000fea000383ffff */
.L_x_11649:
[----:B0-----:R0:W1:Y:S02]  /*18090*/  SYNCS.PHASECHK.TRANS64.TRYWAIT P0, [R6+URZ], R5 ;  /* 0x00000005060075a7 */ /* 0x001064000800017f */
[----:B-1----:R-:W-:Y:S05]  /*180a0*/  @!P0 NANOSLEEP.SYNCS 0x989680 ;  /* 0x009896800000895d */ /* 0x002fea0003900000 */
[----:B------:R-:W1:Y:S02]  /*180b0*/  @!P0 SYNCS.PHASECHK.TRANS64 P0, [R6+URZ], R5 ;  /* 0x00000005060085a7 */ /* 0x000e64000800007f */
[----:B-1----:R-:W-:Y:S05]  /*180c0*/  @!P0 BRA `(.L_x_11649) ;  /* 0xfffffffc00f08947 */ /* 0x002fea000383ffff */
[----:B------:R-:W-:Y:S05]  /*180d0*/  BRA `(.L_x_11718) ;  /* 0xffffffe000947947 */ /* 0x000fea000383ffff */
.L_x_11650:
[----:B-1----:R1:W2:Y:S02]  /*180e0*/  SYNCS.PHASECHK.TRANS64.TRYWAIT P0, [R7+URZ], R2 ;  /* 0x00000002070075a7 */ /* 0x0022a4000800017f */
[----:B--2---:R-:W-:Y:S05]  /*180f0*/  @!P0 NANOSLEEP.SYNCS 0x989680 ;  /* 0x009896800000895d */ /* 0x004fea0003900000 */
[----:B------:R-:W2:Y:S02]  /*18100*/  @!P0 SYNCS.PHASECHK.TRANS64 P0, [R7+URZ], R2 ;  /* 0x00000002070085a7 */ /* 0x000ea4000800007f */
[----:B--2---:R-:W-:Y:S05]  /*18110*/  @!P0 BRA `(.L_x_11650) ;  /* 0xfffffffc00f08947 */ /* 0x004fea000383ffff */
[----:B------:R-:W-:Y:S05]  /*18120*/  BRA `(.L_x_11719) ;  /* 0xffffffe000887947 */ /* 0x000fea000383ffff */
.L_x_11652:
[----:B--2---:R2:W3:Y:S02]  /*18130*/  SYNCS.PHASECHK.TRANS64.TRYWAIT P0, [R4+URZ], R5 ;  /* 0x00000005040075a7 */ /* 0x0044e4000800017f */
[----:B---3--:R-:W-:Y:S05]  /*18140*/  @!P0 NANOSLEEP.SYNCS 0x989680 ;  /* 0x009896800000895d */ /* 0x008fea0003900000 */
[----:B------:R-:W3:Y:S02]  /*18150*/  @!P0 SYNCS.PHASECHK.TRANS64 P0, [R4+URZ], R5 ;  /* 0x00000005040085a7 */ /* 0x000ee4000800007f */
[----:B---3--:R-:W-:Y:S05]  /*18160*/  @!P0 BRA `(.L_x_11652) ;  /* 0xfffffffc00f08947 */ /* 0x008fea000383ffff */
[----:B------:R-:W-:Y:S05]  /*18170*/  BRA `(.L_x_11720) ;  /* 0xffffffe000907947 */ /* 0x000fea000383ffff */
.L_x_11721:
        /* <DEDUP_REMOVED lines=16> */
.L_x_15143:


//--------------------- .text._ZN7cutlass13device_kernelIN5flash11enable_sm90INS1_16FlashAttnFwdSm90INS1_25CollectiveMainloopFwdSm90ILi2EN4cute5tupleIJNS5_1CILi1EEES8_S8_EEENS6_IJNS7_ILi128EEENS7_ILi96EEENS7_ILi64EEEEEELi256ENS_6half_tEfNS_4arch4Sm90ELb0ELb1ELb0ELb1ELb0ELb1ELb0ELb1ELb0ELb1ELb0ELb0EEENS1_21CollectiveEpilogueFwdINS6_IJSA_NS7_ILi256EEESB_EEES9_SE_SG_Li256ELb1ELb1ELb0ELb0EEENS1_36VarlenDynamicPersistentTileSchedulerILi128ELi96ELi256ELi128ELb0ELb1ELb1ELb1ELb0ELb1EEEEEEEEEvNT_6ParamsE --------------------------
	.section	.text._ZN7cutlass13device_kernelIN5flash11enable_sm90INS1_16FlashAttnFwdSm90INS1_25CollectiveMainloopFwdSm90ILi2EN4cute5tupleIJNS5_1CILi1EEES8_S8_EEENS6_IJNS7_ILi128EEENS7_ILi96EEENS7_ILi64EEEEEELi256ENS_6half_tEfNS_4arch4Sm90ELb0ELb1ELb0ELb1ELb0ELb1ELb0ELb1ELb0ELb1ELb0ELb0EEENS1_21CollectiveEpilogueFwdINS6_IJSA_NS7_ILi256EEESB_EEES9_SE_SG_Li256ELb1ELb1ELb0ELb0EEENS1_36VarlenDynamicPersistentTileSchedulerILi128ELi96ELi256ELi128ELb0ELb1ELb1ELb1ELb0ELb1EEEEEEEEEvNT_6ParamsE,"ax",@progbits
	.align	128
.text._ZN7cutlass13device_kernelIN5flash11enable_sm90INS1_16FlashAttnFwdSm90INS1_25CollectiveMainloopFwdSm90ILi2EN4cute5tupleIJNS5_1CILi1EEES8_S8_EEENS6_IJNS7_ILi128EEENS7_ILi96EEENS7_ILi64EEEEEELi256ENS_6half_tEfNS_4arch4Sm90ELb0ELb1ELb0ELb1ELb0ELb1ELb0ELb1ELb0ELb1ELb0ELb0EEENS1_21CollectiveEpilogueFwdINS6_IJSA_NS7_ILi256EEESB_EEES9_SE_SG_Li256ELb1ELb1ELb0ELb0EEENS1_36VarlenDynamicPersistentTileSchedulerILi128ELi96ELi256ELi128ELb0ELb1ELb1ELb1ELb0ELb1EEEEEEEEEvNT_6ParamsE:
        .type           _ZN7cutlass13device_kernelIN5flash11enable_sm90INS1_16FlashAttnFwdSm90INS1_25CollectiveMainloopFwdSm90ILi2EN4cute5tupleIJNS5_1CILi1EEES8_S8_EEENS6_IJNS7_ILi128EEENS7_ILi96EEENS7_ILi64EEEEEELi256ENS_6half_tEfNS_4arch4Sm90ELb0ELb1ELb0ELb1ELb0ELb1ELb0ELb1ELb0ELb1ELb0ELb0EEENS1_21CollectiveEpilogueFwdINS6_IJSA_NS7_ILi256EEESB_EEES9_SE_SG_Li256ELb1ELb1ELb0ELb0EEENS1_36VarlenDynamicPersistentTileSchedulerILi128ELi96ELi256ELi128ELb0ELb1ELb1ELb1ELb0ELb1EEEEEEEEEvNT_6ParamsE,@function
        .size           _ZN7cutlass13device_kernelIN5flash11enable_sm90INS1_16FlashAttnFwdSm90INS1_25CollectiveMainloopFwdSm90ILi2EN4cute5tupleIJNS5_1CILi1EEES8_S8_EEENS6_IJNS7_ILi128EEENS7_ILi96EEENS7_ILi64EEEEEELi256ENS_6half_tEfNS_4arch4Sm90ELb0ELb1ELb0ELb1ELb0ELb1ELb0ELb1ELb0ELb1ELb0ELb0EEENS1_21CollectiveEpilogueFwdINS6_IJSA_NS7_ILi256EEESB_EEES9_SE_SG_Li256ELb1ELb1ELb0ELb0EEENS1_36VarlenDynamicPersistentTileSchedulerILi128ELi96ELi256ELi128ELb0ELb1ELb1ELb1ELb0ELb1EEEEEEEEEvNT_6ParamsE,(.L_x_15144 - _ZN7cutlass13device_kernelIN5flash11enable_sm90INS1_16FlashAttnFwdSm90INS1_25CollectiveMainloopFwdSm90ILi2EN4cute5tupleIJNS5_1CILi1EEES8_S8_EEENS6_IJNS7_ILi128EEENS7_ILi96EEENS7_ILi64EEEEEELi256ENS_6half_tEfNS_4arch4Sm90ELb0ELb1ELb0ELb1ELb0ELb1ELb0ELb1ELb0ELb1ELb0ELb0EEENS1_21CollectiveEpilogueFwdINS6_IJSA_NS7_ILi256EEESB_EEES9_SE_SG_Li256ELb1ELb1ELb0ELb0EEENS1_36VarlenDynamicPersistentTileSchedulerILi128ELi96ELi256ELi128ELb0ELb1ELb1ELb1ELb0ELb1EEEEEEEEEvNT_6ParamsE)
        .other          _ZN7cutlass13device_kernelIN5flash11enable_sm90INS1_16FlashAttnFwdSm90INS1_25CollectiveMainloopFwdSm90ILi2EN4cute5tupleIJNS5_1CILi1EEES8_S8_EEENS6_IJNS7_ILi128EEENS7_ILi96EEENS7_ILi64EEEEEELi256ENS_6half_tEfNS_4arch4Sm90ELb0ELb1ELb0ELb1ELb0ELb1ELb0ELb1ELb0ELb1ELb0ELb0EEENS1_21CollectiveEpilogueFwdINS6_IJSA_NS7_ILi256EEESB_EEES9_SE_SG_Li256ELb1ELb1ELb0ELb0EEENS1_36VarlenDynamicPersistentTileSchedulerILi128ELi96ELi256ELi128ELb0ELb1ELb1ELb1ELb0ELb1EEEEEEEEEvNT_6ParamsE,@"STO_CUDA_ENTRY STV_DEFAULT"
_ZN7cutlass13device_kernelIN5flash11enable_sm90INS1_16FlashAttnFwdSm90INS1_25CollectiveMainloopFwdSm90ILi2EN4cute5tupleIJNS5_1CILi1EEES8_S8_EEENS6_IJNS7_ILi128EEENS7_ILi96EEENS7_ILi64EEEEEELi256ENS_6half_tEfNS_4arch4Sm90ELb0ELb1ELb0ELb1ELb0ELb1ELb0ELb1ELb0ELb1ELb0ELb0EEENS1_21CollectiveEpilogueFwdINS6_IJSA_NS7_ILi256EEESB_EEES9_SE_SG_Li256ELb1ELb1ELb0ELb0EEENS1_36VarlenDynamicPersistentTileSchedulerILi128ELi96ELi256ELi128ELb0ELb1ELb1ELb1ELb0ELb1EEEEEEEEEvNT_6ParamsE:
        /* <DEDUP_REMOVED lines=23> */
.L_x_11723:
[----:B------:R-:W-:Y:S05]  /*0170*/  BSYNC B0 ;  /* 0x0000000000007941 */ /* 0x000fea0003800000 */
.L_x_11722:
        /* <DEDUP_REMOVED lines=40> */
.L_x_11724:
        /* <DEDUP_REMOVED lines=22> */
.L_x_11725:
        /* <DEDUP_REMOVED lines=18> */
.L_x_11726:
        /* <DEDUP_REMOVED lines=22> */
.L_x_11727:
        /* <DEDUP_REMOVED lines=22> */
.L_x_11728:
        /* <DEDUP_REMOVED lines=9> */
.L_x_11731:
[----:B------:R-:W-:-:S08]  /*09d0*/  NOP ;  /* 0x0000000000007918 */ /* 0x000fd00000000000 */
[----:B------:R-:W0:Y:S02]  /*09e0*/  USETMAXREG.TRY_ALLOC.CTAPOOL UP0, 0xf0 ;  /* 0x000000f0000079c8 */ /* 0x000e240008000600 */
[----:B0-----:R-:W-:-:S13]  /*09f0*/  PLOP3.LUT P0, PT, PT, PT, UP0, 0x80, 0x0 ;  /* 0x000000000000781c */ /* 0x001fda0003f0f008 */
[----:B------:R-:W-:Y:S05]  /*0a00*/  @!P0 BRA `(.L_x_11731) ;  /* 0xfffffffc00f08947 */ /* 0x000fea000383ffff */
[----:B------:R-:W3:Y:S01]  /*0a10*/  LDL.LU R0, [R1] ;  /* 0x0000000001007983 */ /* 0x000ee20000300800 */
[----:B--2---:R-:W-:Y:S01]  /*0a20*/  SHF.R.U32.HI R2, RZ, 0x7, R4 ;  /* 0x00000007ff027819 */ /* 0x004fe20000011604 */
[----:B------:R-:W0:Y:S01]  /*0a30*/  S2UR UR5, SR_CgaCtaId ;  /* 0x00000000000579c3 */ /* 0x000e220000008800 */
[----:B------:R-:W-:-:S07]  /*0a40*/  UMOV UR4, 0x400 ;  /* 0x0000040000047882 */ /* 0x000fce0000000000 */
[----:B------:R-:W-:Y:S06]  /*0a50*/  BAR.ARV 0x8, 0x180 ;  /* 0x0206000000007b1d */ /* 0x000fec0000002000 */
[----:B------:R-:W-:-:S13]  /*0a60*/  ISETP.NE.AND P0, PT, R2, 0x1, PT ;  /* 0x000000010200780c */ /* 0x000fda0003f05270 */
[----:B------:R-:W-:Y:S06]  /*0a70*/  @!P0 BAR.ARV 0x9, 0x100 ;  /* 0x0244000000008b1d */ /* 0x000fec0000002000 */
[----:B0-----:R-:W-:Y:S02]  /*0a80*/  ULEA UR4, UR5, UR4, 0x18 ;  /* 0x0000000405047291 */ /* 0x001fe4000f8ec03f */
[----:B------:R-:W-:Y:S04]  /*0a90*/  BAR.SYNC.DEFER_BLOCKING 0x5, 0x180 ;  /* 0x0146000000007b1d */ /* 0x000fe80000010000 */
[----:B------:R-:W-:-:S02]  /*0aa0*/  IMAD.U32 R16, RZ, RZ, UR4 ;  /* 0x00000004ff107e24 */ /* 0x000fc4000f8e00ff */
[----:B------:R-:W-:-:S03]  /*0ab0*/  ULDC UR4, c[0x0][0xc3c] ;  /* 0x00030f0000047ab9 */ /* 0x000fc60000000800 */
[----:B------:R-:W0:Y:S01]  /*0ac0*/  LDS.128 R88, [R16+0x228d0] ;  /* 0x0228d00010587984 */ /* 0x000e220000000c00 */
[----:B------:R-:W-:Y:S06]  /*0ad0*/  BAR.ARV 0x4, 0x180 ;  /* 0x0106000000007b1d */ /* 0x000fec0000002000 */
[----:B---3--:R-:W-:-:S04]  /*0ae0*/  LOP3.LUT R0, R0, 0xffbfffff, RZ, 0xc0, !PT ;  /* 0xffbfffff00007812 */ /* 0x008fc800078ec0ff */
[----:B------:R-:W-:Y:S02]  /*0af0*/  @P0 LOP3.LUT R0, R0, 0x400000, RZ, 0xfc, !PT ;  /* 0x0040000000000812 */ /* 0x000fe400078efcff */
[----:B0-----:R-:W-:-:S03]  /*0b00*/  ISETP.GE.AND P0, PT, R91, UR4, PT ;  /* 0x000000045b007c0c */ /* 0x001fc6000bf06270 */
[----:B------:R0:W-:Y:S10]  /*0b10*/  STL [R1], R0 ;  /* 0x0000000001007387 */ /* 0x0001f40000100800 */
[----:B0-----:R-:W-:Y:S05]  /*0b20*/  @P0 BRA `(.L_x_11732) ;  /* 0x000001ec009c0947 */ /* 0x001fea0003800000 */
[----:B------:R-:W2:Y:S01]  /*0b30*/  LDL.LU R12, [R1+0x50] ;  /* 0x00005000010c7983 */ /* 0x000ea20000300800 */
[----:B------:R-:W-:Y:S02]  /*0b40*/  VIADD R11, R4, 0xffffff80 ;  /* 0xffffff80040b7836 */ /* 0x000fe40000000000 */
[----:B------:R-:W-:Y:S02]  /*0b50*/  IMAD.MOV.U32 R235, RZ, RZ, RZ ;  /* 0x000000ffffeb7224 */ /* 0x000fe400078e00ff */
[----:B------:R-:W-:Y:S01]  /*0b60*/  IMAD.MOV.U32 R17, RZ, RZ, RZ ;  /* 0x000000ffff117224 */ /* 0x000fe200078e00ff */
[----:B------:R-:W-:Y:S01]  /*0b70*/  SHF.R.S32.HI R0, RZ, 0x1f, R11 ;  /* 0x0000001fff007819 */ /* 0x000fe2000001140b */
[----:B------:R-:W-:Y:S02]  /*0b80*/  IMAD.MOV.U32 R208, RZ, RZ, RZ ;  /* 0x000000ffffd07224 */ /* 0x000fe400078e00ff */
[----:B------:R-:W-:Y:S01]  /*0b90*/  IMAD.MOV.U32 R19, RZ, RZ, RZ ;  /* 0x000000ffff137224 */ /* 0x000fe200078e00ff */
[----:B------:R-:W-:-:S02]  /*0ba0*/  LEA.HI R2, R0, R11, RZ, 0x7 ;  /* 0x0000000b00027211 */ /* 0x000fc400078f38ff */
[----:B------:R-:W-:Y:S02]  /*0bb0*/  LEA.HI R220, R0, R11, RZ, 0x5 ;  /* 0x0000000b00dc7211 */ /* 0x000fe400078f28ff */
[----:B------:R-:W-:Y:S02]  /*0bc0*/  LOP3.LUT R3, R2, 0xffffff80, RZ, 0xc0, !PT ;  /* 0xffffff8002037812 */ /* 0x000fe400078ec0ff */
[----:B------:R-:W-:Y:S02]  /*0bd0*/  SHF.R.S32.HI R220, RZ, 0x5, R220 ;  /* 0x00000005ffdc7819 */ /* 0x000fe400000114dc */
[----:B------:R-:W-:Y:S01]  /*0be0*/  SHF.R.S32.HI R13, RZ, 0x7, R2 ;  /* 0x00000007ff0d7819 */ /* 0x000fe20000011402 */
[----:B------:R-:W-:-:S03]  /*0bf0*/  IMAD.IADD R10, R11, 0x1, -R3 ;  /* 0x000000010b0a7824 */ /* 0x000fc600078e0a03 */
[----:B------:R-:W-:Y:S02]  /*0c00*/  LEA.HI R2, R2, R13, RZ, 0x1 ;  /* 0x0000000d02027211 */ /* 0x000fe400078f08ff */
[----:B------:R-:W-:Y:S02]  /*0c10*/  SHF.R.S32.HI R5, RZ, 0x1f, R10 ;  /* 0x0000001fff057819 */ /* 0x000fe4000001140a */
[----:B------:R-:W-:Y:S02]  /*0c20*/  LOP3.LUT R2, R2, 0x3fffffe, RZ, 0xc0, !PT ;  /* 0x03fffffe02027812 */ /* 0x000fe400078ec0ff */
[CC--:B------:R-:W-:Y:S02]  /*0c30*/  LEA.HI R7, R5.reuse, R10.reuse, RZ, 0x2 ;  /* 0x0000000a05077211 */ /* 0x0c0fe400078f10ff */
[----:B------:R-:W-:Y:S01]  /*0c40*/  LEA.HI R8, R5, R10, RZ, 0x5 ;  /* 0x0000000a05087211 */ /* 0x000fe200078f28ff */
[----:B------:R-:W-:Y:S01]  /*0c50*/  IMAD.IADD R2, R13, 0x1, -R2 ;  /* 0x000000010d027824 */ /* 0x000fe200078e0a02 */
[----:B------:R-:W-:-:S02]  /*0c60*/  SHF.R.S32.HI R4, RZ, 0x2, R7 ;  /* 0x00000002ff047819 */ /* 0x000fc40000011407 */
[----:B------:R-:W-:Y:S02]  /*0c70*/  SHF.R.S32.HI R3, RZ, 0x1f, R7 ;  /* 0x0000001fff037819 */ /* 0x000fe40000011407 */
[----:B------:R-:W-:Y:S02]  /*0c80*/  SHF.R.S32.HI R8, RZ, 0x5, R8 ;  /* 0x00000005ff087819 */ /* 0x000fe40000011408 */
[----:B------:R-:W-:Y:S02]  /*0c90*/  LEA.HI R6, R3, R4, RZ, 0x3 ;  /* 0x0000000403067211 */ /* 0x000fe400078f18ff */
[----:B------:R-:W-:Y:S02]  /*0ca0*/  LEA.HI R3, R0, R11, RZ, 0x4 ;  /* 0x0000000b00037211 */ /* 0x000fe400078f20ff */
[----:B------:R-:W-:Y:S02]  /*0cb0*/  LOP3.LUT R9, R6, 0xfffffff8, RZ, 0xc0, !PT ;  /* 0xfffffff806097812 */ /* 0x000fe400078ec0ff */
[----:B------:R-:W-:-:S02]  /*0cc0*/  SHF.R.S32.HI R6, RZ, 0x4, R3 ;  /* 0x00000004ff067819 */ /* 0x000fc40000011403 */
[----:B------:R-:W-:Y:S01]  /*0cd0*/  LOP3.LUT R206, R7, 0x7ffffffc, RZ, 0xc0, !PT ;  /* 0x7ffffffc07ce7812 */ /* 0x000fe200078ec0ff */
[----:B------:R-:W-:Y:S01]  /*0ce0*/  IMAD.IADD R9, R4, 0x1, -R9 ;  /* 0x0000000104097824 */ /* 0x000fe200078e0a09 */
[C---:B------:R-:W-:Y:S02]  /*0cf0*/  LOP3.LUT R4, R3.reuse, 0x3fffff0, RZ, 0xc0, !PT ;  /* 0x03fffff003047812 */ /* 0x040fe400078ec0ff */
[----:B------:R-:W-:Y:S01]  /*0d00*/  LEA.HI R3, R3, R6, RZ, 0x1 ;  /* 0x0000000603037211 */ /* 0x000fe200078f08ff */
[----:B------:R-:W-:Y:S02]  /*0d10*/  IMAD R9, R8, 0x10, R9 ;  /* 0x0000001008097824 */ /* 0x000fe400078e0209 */
[----:B------:R-:W-:Y:S01]  /*0d20*/  IMAD.IADD R206, R10, 0x1, -R206 ;  /* 0x000000010ace7824 */ /* 0x000fe200078e0ace */
[----:B------:R-:W-:Y:S01]  /*0d30*/  LOP3.LUT R5, R3, 0x1ffffffe, RZ, 0xc0, !PT ;  /* 0x1ffffffe03057812 */ /* 0x000fe200078ec0ff */
[----:B------:R-:W-:Y:S02]  /*0d40*/  IMAD.IADD R3, R11, 0x1, -R4 ;  /* 0x000000010b037824 */ /* 0x000fe400078e0a04 */
[----:B------:R-:W-:-:S02]  /*0d50*/  IMAD R8, R2, 0x40, R9 ;  /* 0x0000004002087824 */ /* 0x000fc400078e0209 */
[----:B------:R-:W-:Y:S01]  /*0d60*/  IMAD R4, R220, 0x10, R3 ;  /* 0x00000010dc047824 */ /* 0x000fe200078e0203 */
[-C--:B------:R-:W-:Y:S01]  /*0d70*/  LEA.HI R3, R0, R11.reuse, RZ, 0x2 ;  /* 0x0000000b00037211 */ /* 0x080fe200078f10ff */
[----:B------:R-:W-:Y:S01]  /*0d80*/  IMAD.IADD R5, R6, 0x1, -R5 ;  /* 0x0000000106057824 */ /* 0x000fe200078e0a05 */
[----:B------:R-:W-:Y:S01]  /*0d90*/  LEA.HI R0, R0, R11, RZ, 0x3 ;  /* 0x0000000b00007211 */ /* 0x000fe200078f18ff */
[----:B------:R0:W-:Y:S01]  /*0da0*/  STL [R1+0x18], R8 ;  /* 0x0000180801007387 */ /* 0x0001e20000100800 */
[----:B------:R-:W-:Y:S01]  /*0db0*/  SHF.R.S32.HI R18, RZ, 0x2, R3 ;  /* 0x00000002ff127819 */ /* 0x000fe20000011403 */
[----:B------:R-:W-:Y:S01]  /*0dc0*/  IMAD R6, R4, 0x8, R5 ;  /* 0x0000000804067824 */ /* 0x000fe200078e0205 */
[----:B------:R-:W-:Y:S01]  /*0dd0*/  LOP3.LUT R225, R0, 0xfffffff8, RZ, 0xc0, !PT ;  /* 0xfffffff800e17812 */ /* 0x000fe200078ec0ff */
[----:B------:R-:W-:Y:S01]  /*0de0*/  IMAD.MOV.U32 R2, RZ, RZ, RZ ;  /* 0x000000ffff027224 */ /* 0x000fe200078e00ff */
[----:B------:R-:W-:Y:S01]  /*0df0*/  SHF.R.S32.HI R5, RZ, 0x1f, R3 ;  /* 0x0000001fff057819 */ /* 0x000fe20000011403 */
[----:B------:R-:W-:Y:S01]  /*0e00*/  VIADD R232, R18, 0x40 ;  /* 0x0000004012e87836 */ /* 0x000fe20000000000 */
[----:B------:R-:W-:Y:S01]  /*0e10*/  LOP3.LUT R233, R3, 0xfffffffc, RZ, 0xc0, !PT ;  /* 0xfffffffc03e97812 */ /* 0x000fe200078ec0ff */
[----:B------:R-:W-:Y:S01]  /*0e20*/  IMAD.IADD R225, R11, 0x1, -R225 ;  /* 0x000000010be17824 */ /* 0x000fe200078e0ae1 */
[----:B------:R-:W-:Y:S01]  /*0e30*/  LEA.HI R5, R5, R18, RZ, 0x3 ;  /* 0x0000001205057211 */ /* 0x000fe200078f18ff */
[----:B------:R-:W-:Y:S01]  /*0e40*/  IMAD.SHL.U32 R218, R232, 0x40, RZ ;  /* 0x00000040e8da7824 */ /* 0x000fe200078e00ff */
[----:B------:R-:W-:Y:S01]  /*0e50*/  SHF.R.S32.HI R9, RZ, 0x1f, R232 ;  /* 0x0000001fff097819 */ /* 0x000fe200000114e8 */
[----:B------:R-:W-:Y:S01]  /*0e60*/  IMAD.IADD R233, R11, 0x1, -R233 ;  /* 0x000000010be97824 */ /* 0x000fe200078e0ae9 */
[----:B------:R-:W-:Y:S01]  /*0e70*/  LOP3.LUT R5, R5, 0xfffffff8, RZ, 0xc0, !PT ;  /* 0xfffffff805057812 */ /* 0x000fe200078ec0ff */
[----:B------:R-:W-:Y:S01]  /*0e80*/  IMAD.SHL.U32 R214, R225, 0x8, RZ ;  /* 0x00000008e1d67824 */ /* 0x000fe200078e00ff */
[----:B------:R-:W-:Y:S01]  /*0e90*/  LEA.HI R9, R9, R232, RZ, 0x3 ;  /* 0x000000e809097211 */ /* 0x000fe200078f18ff */
[----:B------:R-:W-:Y:S01]  /*0ea0*/  IMAD.SHL.U32 R3, R233, 0x8, RZ ;  /* 0x00000008e9037824 */ /* 0x000fe200078e00ff */
[----:B------:R-:W-:Y:S01]  /*0eb0*/  LOP3.LUT R218, R218, 0x1c0, RZ, 0xc0, !PT ;  /* 0x000001c0dada7812 */ /* 0x000fe200078ec0ff */
[----:B------:R-:W-:Y:S01]  /*0ec0*/  VIADD R223, R214, 0x40 ;  /* 0x00000040d6df7836 */ /* 0x000fe20000000000 */
[----:B------:R-:W-:Y:S01]  /*0ed0*/  SHF.R.S32.HI R4, RZ, 0x1f, R214 ;  /* 0x0000001fff047819 */ /* 0x000fe200000114d6 */
[----:B------:R-:W-:Y:S01]  /*0ee0*/  IMAD.SHL.U32 R9, R9, 0x40, RZ ;  /* 0x0000004009097824 */ /* 0x000fe200078e00ff */
[----:B------:R-:W-:Y:S01]  /*0ef0*/  LOP3.LUT R4, R218, 0x38, R3, 0xf8, !PT ;  /* 0x00000038da047812 */ /* 0x000fe200078ef803 */
[----:B------:R-:W-:Y:S01]  /*0f00*/  IMAD.IADD R237, R18, 0x1, -R5 ;  /* 0x0000000112ed7824 */ /* 0x000fe200078e0a05 */
[----:B------:R-:W-:Y:S01]  /*0f10*/  SHF.R.U32.HI R5, RZ, 0x3, R218 ;  /* 0x00000003ff057819 */ /* 0x000fe200000116da */
[C---:B------:R-:W-:Y:S01]  /*0f20*/  VIADD R222, R214.reuse, 0x80 ;  /* 0x00000080d6de7836 */ /* 0x040fe20000000000 */
[----:B------:R-:W-:Y:S01]  /*0f30*/  LOP3.LUT R221, R9, 0xfffffe00, RZ, 0xc0, !PT ;  /* 0xfffffe0009dd7812 */ /* 0x000fe200078ec0ff */
[----:B------:R-:W-:Y:S01]  /*0f40*/  VIADD R224, R214, 0xc0 ;  /* 0x000000c0d6e07836 */ /* 0x000fe20000000000 */
[----:B------:R-:W-:Y:S01]  /*0f50*/  SHF.R.S32.HI R3, RZ, 0x1f, R223 ;  /* 0x0000001fff037819 */ /* 0x000fe200000114df */
[----:B------:R-:W-:Y:S01]  /*0f60*/  IMAD.SHL.U32 R22, R233, 0x4, RZ ;  /* 0x00000004e9167824 */ /* 0x000fe200078e00ff */
[----:B------:R-:W-:Y:S01]  /*0f70*/  LOP3.LUT R3, R221, R4, R5, 0xf6, !PT ;  /* 0x00000004dd037212 */ /* 0x000fe200078ef605 */
[----:B------:R-:W-:Y:S01]  /*0f80*/  IMAD.SHL.U32 R4, R6, 0x8, RZ ;  /* 0x0000000806047824 */ /* 0x000fe200078e00ff */
[----:B------:R-:W-:Y:S01]  /*0f90*/  SHF.R.S32.HI R236, RZ, 0x3, R0 ;  /* 0x00000003ffec7819 */ /* 0x000fe20000011400 */
[----:B------:R-:W-:Y:S01]  /*0fa0*/  VIADD R209, R22, 0x10 ;  /* 0x0000001016d17836 */ /* 0x000fe20000000000 */
[----:B------:R-:W-:Y:S01]  /*0fb0*/  LEA.HI R0, R233, R233, RZ, 0x1 ;  /* 0x000000e9e9007211 */ /* 0x000fe200078f08ff */
[----:B------:R-:W-:Y:S01]  /*0fc0*/  IMAD R3, R3, 0x2, R16 ;  /* 0x0000000203037824 */ /* 0x000fe200078e0210 */
[----:B------:R0:W-:Y:S01]  /*0fd0*/  STL [R1+0x1c], R4 ;  /* 0x00001c0401007387 */ /* 0x0001e20000100800 */
[----:B------:R-:W-:-:S02]  /*0fe0*/  SHF.R.S32.HI R7, RZ, 0x1f, R222 ;  /* 0x0000001fff077819 */ /* 0x000fc400000114de */
[----:B------:R-:W-:Y:S01]  /*0ff0*/  LOP3.LUT R0, R0, 0x1ffffffe, RZ, 0xc0, !PT ;  /* 0x1ffffffe00007812 */ /* 0x000fe200078ec0ff */
[----:B------:R0:W-:Y:S01]  /*1000*/  STL [R1+0xc], R3 ;  /* 0x00000c0301007387 */ /* 0x0001e20000100800 */
[----:B------:R-:W-:-:S03]  /*1010*/  SHF.R.S32.HI R5, RZ, 0x1f, R224 ;  /* 0x0000001fff057819 */ /* 0x000fc600000114e0 */
[----:B------:R-:W-:-:S04]  /*1020*/  IMAD.IADD R0, R233, 0x1, -R0 ;  /* 0x00000001e9007824 */ /* 0x000fc800078e0a00 */
[----:B------:R-:W-:Y:S01]  /*1030*/  IMAD R215, R0, 0x8, R8 ;  /* 0x0000000800d77824 */ /* 0x000fe200078e0208 */
[----:B0-2---:R-:W-:-:S07]  /*1040*/  LOP3.LUT R207, R12, 0x1, RZ, 0xfc, !PT ;  /* 0x000000010ccf7812 */ /* 0x005fce00078efcff */
.L_x_11938:
[----:B------:R-:W-:Y:S05]  /*1050*/  YIELD ;  /* 0x0000000000007946 */ /* 0x000fea0003800000 */
[----:B------:R-:W-:Y:S01]  /*1060*/  ULDC.64 UR4, c[0x0][0xa28] ;  /* 0x00028a0000047ab9 */ /* 0x000fe20000000a00 */
[----:B0-----:R-:W0:Y:S01]  /*1070*/  LDC.64 R6, c[0x0][0xa08] ;  /* 0x00028200ff067b82 */ /* 0x001e220000000a00 */
[----:B------:R-:W-:Y:S01]  /*1080*/  ISETP.NE.U32.AND P1, PT, RZ, UR4, PT ;  /* 0x00000004ff007c0c */ /* 0x000fe2000bf25070 */
[----:B------:R-:W-:Y:S02]  /*1090*/  IMAD.MOV.U32 R0, RZ, RZ, RZ ;  /* 0x000000ffff007224 */ /* 0x000fe400078e00ff */
[----:B------:R-:W-:Y:S01]  /*10a0*/  IMAD.MOV.U32 R32, RZ, RZ, RZ ;  /* 0x000000ffff207224 */ /* 0x000fe200078e00ff */
[----:B------:R-:W-:Y:S01]  /*10b0*/  ISETP.NE.AND.EX P1, PT, RZ, UR5, PT, P1 ;  /* 0x00000005ff007c0c */ /* 0x000fe2000bf25310 */
[----:B------:R-:W-:-:S02]  /*10c0*/  ULDC.64 UR4, c[0x0][0xa18] ;  /* 0x0002860000047ab9 */ /* 0x000fc40000000a00 */
[----:B------:R-:W-:-:S04]  /*10d0*/  ISETP.NE.U32.AND P2, PT, RZ, UR4, PT ;  /* 0x00000004ff007c0c */ /* 0x000fc8000bf45070 */
[----:B------:R-:W-:Y:S01]  /*10e0*/  ISETP.NE.AND.EX P2, PT, RZ, UR5, PT, P2 ;  /* 0x00000005ff007c0c */ /* 0x000fe2000bf45320 */
[----:B------:R-:W-:Y:S02]  /*10f0*/  ULDC.64 UR4, c[0x0][0xa08] ;  /* 0x0002820000047ab9 */ /* 0x000fe40000000a00 */
[----:B------:R-:W-:-:S03]  /*1100*/  ISETP.NE.U32.AND P0, PT, RZ, UR4, PT ;  /* 0x00000004ff007c0c */ /* 0x000fc6000bf05070 */
[----:B-1----:R-:W1:Y:S01]  /*1110*/  @P1 LDC.64 R4, c[0x0][0xa28] ;  /* 0x00028a00ff041b82 */ /* 0x002e620000000a00 */
        /* <DEDUP_REMOVED lines=20> */
[----:B--2-4-:R-:W-:Y:S06]  /*1260*/  @P2 BRA `(.L_x_11733) ;  /* 0x0000000000242947 */ /* 0x014fec0003800000 */
        /* <DEDUP_REMOVED lines=9> */
.L_x_11733:
[----:B------:R-:W-:Y:S01]  /*1300*/  ULDC.64 UR4, c[0x0][0xa20] ;  /* 0x0002880000047ab9 */ /* 0x000fe20000000a00 */
[----:B------:R-:W-:Y:S01]  /*1310*/  IMAD.MOV.U32 R230, RZ, RZ, R90 ;  /* 0x000000ffffe67224 */ /* 0x000fe200078e005a */
[----:B------:R-:W-:Y:S01]  /*1320*/  ISETP.NE.U32.AND P1, PT, RZ, UR4, PT ;  /* 0x00000004ff007c0c */ /* 0x000fe2000bf25070 */
[----:B------:R-:W-:-:S03]  /*1330*/  IMAD.MOV.U32 R231, RZ, RZ, R91 ;  /* 0x000000ffffe77224 */ /* 0x000fc600078e005b */
[----:B------:R-:W-:-:S13]  /*1340*/  ISETP.NE.AND.EX P1, PT, RZ, UR5, PT, P1 ;  /* 0x00000005ff007c0c */ /* 0x000fda000bf25310 */
[----:B------:R-:W-:Y:S05]  /*1350*/  @!P1 BRA `(.L_x_11734) ;  /* 0x0000000000109947 */ /* 0x000fea0003800000 */
[----:B------:R-:W0:Y:S02]  /*1360*/  LDC.64 R4, c[0x0][0xa20] ;  /* 0x00028800ff047b82 */ /* 0x000e240000000a00 */
[----:B0-----:R-:W-:-:S05]  /*1370*/  IMAD.WIDE R4, R91, 0x4, R4 ;  /* 0x000000045b047825 */ /* 0x001fca00078e0204 */
[----:B------:R0:W5:Y:S01]  /*1380*/  LDG.E R31, desc[UR40][R4.64] ;  /* 0x00000028041f7981 */ /* 0x000162000c1e1900 */
[----:B------:R-:W-:Y:S05]  /*1390*/  BRA `(.L_x_11735) ;  /* 0x0000000000107947 */ /* 0x000fea0003800000 */
.L_x_11734:
[----:B------:R-:W-:Y:S05]  /*13a0*/  @!P0 BRA `(.L_x_11735) ;  /* 0x00000000000c8947 */ /* 0x000fea0003800000 */
[----:B------:R-:W2:Y:S04]  /*13b0*/  LDG.E R4, desc[UR40][R10.64] ;  /* 0x000000280a047981 */ /* 0x000ea8000c1e1900 */
[----:B------:R-:W2:Y:S02]  /*13c0*/  LDG.E R31, desc[UR40][R10.64+0x4] ;  /* 0x000004280a1f7981 */ /* 0x000ea4000c1e1900 */
[----:B--2---:R-:W-:-:S07]  /*13d0*/  IMAD.IADD R31, R31, 0x1, -R4 ;  /* 0x000000011f1f7824 */ /* 0x004fce00078e0a04 */
.L_x_11735:
        /* <DEDUP_REMOVED lines=18> */
[----:B--2---:R-:W-:-:S11]  /*1500*/  ISETP.GE.AND P2, PT, R15, 0x1, PT ;  /* 0x000000010f00780c */ /* 0x004fd60003f46270 */
[----:B------:R-:W1:Y:S08]  /*1510*/  @P1 LDC R10, c[0x0][0x44c] ;  /* 0x00011300ff0a1b82 */ /* 0x000e700000000800 */
[----:B------:R-:W2:Y:S01]  /*1520*/  @P1 LDC R12, c[0x0][0x450] ;  /* 0x00011400ff0c1b82 */ /* 0x000ea20000000800 */
[----:B----4-:R-:W-:Y:S02]  /*1530*/  @P0 IMAD.IADD R24, R8, 0x1, -R3 ;  /* 0x0000000108180824 */ /* 0x010fe400078e0a03 */
[----:B------:R-:W-:-:S02]  /*1540*/  IMAD.IADD R8, R31, 0x1, -R0 ;  /* 0x000000011f087824 */ /* 0x000fc400078e0a00 */
[----:B------:R-:W-:Y:S02]  /*1550*/  VIADD R3, R210, 0x7f ;  /* 0x0000007fd2037836 */ /* 0x000fe40000000000 */
[----:B------:R-:W-:Y:S02]  /*1560*/  IMAD.IADD R205, R8, 0x1, R24 ;  /* 0x0000000108cd7824 */ /* 0x000fe400078e0218 */
[----:B-1----:R-:W-:-:S04]  /*1570*/  @P1 IMAD.HI.U32 R5, R3, R10, RZ ;  /* 0x0000000a03051227 */ /* 0x002fc800078e00ff */
[C---:B------:R-:W-:Y:S02]  /*1580*/  VIADD R0, R205.reuse, 0x5f ;  /* 0x0000005fcd007836 */ /* 0x040fe40000000000 */
[----:B------:R-:W-:Y:S01]  /*1590*/  IMAD.MOV.U32 R4, RZ, RZ, R3 ;  /* 0x000000ffff047224 */ /* 0x000fe200078e0003 */
[----:B--2---:R-:W-:Y:S01]  /*15a0*/  @P1 SHF.R.U32.HI R4, RZ, R12, R5 ;  /* 0x0000000cff041219 */ /* 0x004fe20000011605 */
[----:B------:R-:W-:Y:S01]  /*15b0*/  IMAD.HI R0, R0, 0x2aaaaaab, RZ ;  /* 0x2aaaaaab00007827 */ /* 0x000fe200078e02ff */
[----:B------:R-:W-:-:S04]  /*15c0*/  IADD3 R5, R205, 0x1, -R204 ;  /* 0x00000001cd057810 */ /* 0x000fc80007ffe8cc */
[----:B------:R-:W-:Y:S01]  /*15d0*/  SHF.R.U32.HI R3, RZ, 0x1f, R0 ;  /* 0x0000001fff037819 */ /* 0x000fe20000011600 */
[----:B0-----:R-:W-:-:S03]  /*15e0*/  IMAD.IADD R7, R5, 0x1, R4 ;  /* 0x0000000105077824 */ /* 0x001fc600078e0204 */
[----:B------:R-:W-:Y:S01]  /*15f0*/  LEA.HI.SX32 R178, R0, R3, 0x1c ;  /* 0x0000000300b27211 */ /* 0x000fe200078fe2ff */
        /* <DEDUP_REMOVED lines=13> */
.L_x_11738:
[----:B------:R-:W-:-:S13]  /*16d0*/  ISETP.NE.AND P0, PT, R15, 0x1, PT ;  /* 0x000000010f00780c */ /* 0x000fda0003f05270 */
[----:B------:R-:W0:Y:S02]  /*16e0*/  @P0 LDC.64 R4, c[0x0][0x9e8] ;  /* 0x00027a00ff040b82 */ /* 0x000e240000000a00 */
[----:B0-----:R-:W-:-:S05]  /*16f0*/  @P0 IMAD.HI.U32 R4, R3, R4, RZ ;  /* 0x0000000403040227 */ /* 0x001fca00078e00ff */
[----:B------:R-:W-:-:S07]  /*1700*/  @P0 SHF.R.U32.HI R3, RZ, R5, R4 ;  /* 0x00000005ff030219 */ /* 0x000fce0000011604 */
.L_x_11739:
[----:B------:R-:W-:Y:S05]  /*1710*/  BSYNC B0 ;  /* 0x0000000000007941 */ /* 0x000fea0003800000 */
.L_x_11737:
[----:B------:R-:W-:-:S05]  /*1720*/  IMAD R3, R3, R15, R15 ;  /* 0x0000000f03037224 */ /* 0x000fca00078e020f */
[----:B------:R-:W-:-:S07]  /*1730*/  VIMNMX R0, R0, R3, PT ;  /* 0x0000000300007248 */ /* 0x000fce0003fe0100 */
.L_x_11736:
        /* <DEDUP_REMOVED lines=19> */
.L_x_11742:
[----:B------:R-:W-:-:S13]  /*1870*/  ISETP.NE.AND P0, PT, R15, 0x1, PT ;  /* 0x000000010f00780c */ /* 0x000fda0003f05270 */
[----:B------:R-:W0:Y:S02]  /*1880*/  @P0 LDC.64 R6, c[0x0][0x9e8] ;  /* 0x00027a00ff060b82 */ /* 0x000e240000000a00 */
[----:B0-----:R-:W-:-:S05]  /*1890*/  @P0 IMAD.HI.U32 R6, R3, R6, RZ ;  /* 0x0000000603060227 */ /* 0x001fca00078e00ff */
[----:B------:R-:W-:-:S07]  /*18a0*/  @P0 SHF.R.U32.HI R3, RZ, R7, R6 ;  /* 0x00000007ff030219 */ /* 0x000fce0000011606 */
.L_x_11743:
[----:B------:R-:W-:Y:S05]  /*18b0*/  BSYNC B0 ;  /* 0x0000000000007941 */ /* 0x000fea0003800000 */
.L_x_11741:
[----:B------:R-:W-:-:S05]  /*18c0*/  IMAD R3, R3, R15, RZ ;  /* 0x0000000f03037224 */ /* 0x000fca00078e02ff */
[----:B------:R-:W-:-:S07]  /*18d0*/  VIMNMX R4, R4, R3, !PT ;  /* 0x0000000304047248 */ /* 0x000fce0007fe0100 */
.L_x_11740:
        /* <DEDUP_REMOVED lines=44> */
.L_x_11746:
[----:B------:R-:W-:Y:S05]  /*1ba0*/  BSYNC B6 ;  /* 0x0000000000067941 */ /* 0x000fea0003800000 */
.L_x_11745:
        /* <DEDUP_REMOVED lines=20> */
.L_x_11748:
[----:B------:R-:W-:Y:S05]  /*1cf0*/  BSYNC B6 ;  /* 0x0000000000067941 */ /* 0x000fea0003800000 */
.L_x_11747:
[----:B------:R-:W-:Y:S01]  /*1d00*/  ULDC.64 UR4, c[0x0][0x9f8] ;  /* 0x00027e0000047ab9 */ /* 0x000fe20000000a00 */
[----:B------:R-:W0:Y:S01]  /*1d10*/  S2R R38, SR_TID.X ;  /* 0x0000000000267919 */ /* 0x000e220000002100 */
[----:B------:R-:W-:Y:S01]  /*1d20*/  ISETP.NE.U32.AND P0, PT, RZ, UR4, PT ;  /* 0x00000004ff007c0c */ /* 0x000fe2000bf05070 */
[----:B------:R-:W1:Y:S01]  /*1d30*/  LDC.64 R10, c[0x0][0x300] ;  /* 0x0000c000ff0a7b82 */ /* 0x000e620000000a00 */
[----:B------:R-:W-:Y:S01]  /*1d40*/  IMAD.IADD R63, R32, 0x1, R31 ;  /* 0x00000001203f7824 */ /* 0x000fe200078e021f */
[----:B------:R-:W-:Y:S01]  /*1d50*/  ULDC.64 UR6, c[0x0][0xa08] ;  /* 0x0002820000067ab9 */ /* 0x000fe20000000a00 */
[----:B------:R-:W-:Y:S01]  /*1d60*/  ISETP.NE.AND.EX P0, PT, RZ, UR5, PT, P0 ;  /* 0x00000005ff007c0c */ /* 0x000fe2000bf05300 */
[----:B------:R-:W-:Y:S01]  /*1d70*/  ULDC.64 UR4, c[0x0][0x308] ;  /* 0x0000c20000047ab9 */ /* 0x000fe20000000a00 */
[----:B------:R-:W-:Y:S02]  /*1d80*/  SHF.R.S32.HI R12, RZ, 0x1f, R90 ;  /* 0x0000001fff0c7819 */ /* 0x000fe4000001145a */
[----:B------:R-:W-:Y:S01]  /*1d90*/  SHF.R.S32.HI R64, RZ, 0x1f, R18 ;  /* 0x0000001fff407819 */ /* 0x000fe20000011412 */
[----:B------:R-:W2:Y:S08]  /*1da0*/  LDC.64 R82, c[0x0][0x408] ;  /* 0x00010200ff527b82 */ /* 0x000eb00000000a00 */
[----:B------:R-:W3:Y:S08]  /*1db0*/  @P0 LDC.64 R4, c[0x0][0x9f8] ;  /* 0x00027e00ff040b82 */ /* 0x000ef00000000a00 */
[----:B------:R-:W4:Y:S08]  /*1dc0*/  LDC.64 R60, c[0x0][0x3f8] ;  /* 0x0000fe00ff3c7b82 */ /* 0x000f300000000a00 */
[----:B------:R-:W4:Y:S01]  /*1dd0*/  LDC R41, c[0x0][0x3f4] ;  /* 0x0000fd00ff297b82 */ /* 0x000f220000000800 */
[----:B---3--:R-:W-:-:S05]  /*1de0*/  @P0 IMAD.WIDE R4, R91, 0x4, R4 ;  /* 0x000000045b040825 */ /* 0x008fca00078e0204 */
[----:B------:R3:W4:Y:S01]  /*1df0*/  @P0 LDG.E R91, desc[UR40][R4.64] ;  /* 0x00000028045b0981 */ /* 0x000722000c1e1900 */
[----:B------:R-:W-:Y:S01]  /*1e00*/  SHF.R.S32.HI R43, RZ, 0x1f, R63 ;  /* 0x0000001fff2b7819 */ /* 0x000fe2000001143f */
[-C--:B-1----:R-:W-:Y:S01]  /*1e10*/  IMAD.WIDE.U32 R6, R63, R10.reuse, RZ ;  /* 0x0000000a3f067225 */ /* 0x082fe200078e00ff */
[----:B------:R-:W-:Y:S02]  /*1e20*/  ISETP.NE.U32.AND P0, PT, RZ, UR6, PT ;  /* 0x00000006ff007c0c */ /* 0x000fe4000bf05070 */
[----:B0-----:R-:W-:Y:S01]  /*1e30*/  SHF.R.U32.HI R38, RZ, 0x7, R38 ;  /* 0x00000007ff267819 */ /* 0x001fe20000011626 */
[----:B------:R-:W-:Y:S01]  /*1e40*/  IMAD R0, R43, R10, RZ ;  /* 0x0000000a2b007224 */ /* 0x000fe200078e02ff */
[----:B------:R-:W-:Y:S01]  /*1e50*/  ISETP.NE.AND.EX P0, PT, RZ, UR7, PT, P0 ;  /* 0x00000007ff007c0c */ /* 0x000fe2000bf05300 */
[----:B------:R-:W-:Y:S01]  /*1e60*/  IMAD.SHL.U32 R73, R237, 0x40, RZ ;  /* 0x00000040ed497824 */ /* 0x000fe200078e00ff */
[----:B------:R-:W-:Y:S01]  /*1e70*/  ISETP.NE.AND P6, PT, R38, 0x1, PT ;  /* 0x000000012600780c */ /* 0x000fe20003fc5270 */
[----:B------:R-:W-:Y:S01]  /*1e80*/  IMAD R3, R63, R11, R0 ;  /* 0x0000000b3f037224 */ /* 0x000fe200078e0200 */
[----:B------:R-:W-:Y:S01]  /*1e90*/  SHF.R.S32.HI R23, RZ, 0x1f, R22 ;  /* 0x0000001fff177819 */ /* 0x000fe20000011416 */
[----:B---3--:R-:W-:Y:S01]  /*1ea0*/  IMAD.SHL.U32 R4, R233, 0x8, RZ ;  /* 0x00000008e9047824 */ /* 0x008fe200078e00ff */
[----:B------:R-:W-:Y:S01]  /*1eb0*/  LOP3.LUT R73, R73, 0x1c0, RZ, 0xc0, !PT ;  /* 0x000001c049497812 */ /* 0x000fe200078ec0ff */
[----:B------:R-:W-:Y:S01]  /*1ec0*/  IMAD.IADD R7, R7, 0x1, R3 ;  /* 0x0000000107077824 */ /* 0x000fe200078e0203 */
[----:B------:R-:W-:Y:S01]  /*1ed0*/  SHF.L.U64.HI R69, R10, 0x6, R11 ;  /* 0x000000060a457819 */ /* 0x000fe2000001020b */
[----:B------:R-:W-:Y:S01]  /*1ee0*/  IMAD R3, R12, UR4, RZ ;  /* 0x000000040c037c24 */ /* 0x000fe2000f8e02ff */
[----:B------:R-:W-:Y:S01]  /*1ef0*/  SHF.R.S32.HI R5, RZ, 0x1f, R4 ;  /* 0x0000001fff057819 */ /* 0x000fe20000011404 */
[----:B------:R-:W-:Y:S01]  /*1f00*/  IMAD.WIDE.U32 R6, R90, UR4, R6 ;  /* 0x000000045a067c25 */ /* 0x000fe2000f8e0006 */
[----:B------:R-:W-:-:S02]  /*1f10*/  SHF.R.U32.HI R76, RZ, 0x3, R73 ;  /* 0x00000003ff4c7819 */ /* 0x000fc40000011649 */
[----:B--2---:R-:W-:Y:S01]  /*1f20*/  SHF.L.U64.HI R71, R82, 0x6, R83 ;  /* 0x0000000652477819 */ /* 0x004fe20000010253 */
[----:B------:R-:W-:Y:S01]  /*1f30*/  IMAD R3, R90, UR5, R3 ;  /* 0x000000055a037c24 */ /* 0x000fe2000f8e0203 */
[----:B------:R-:W-:Y:S01]  /*1f40*/  ULDC.64 UR4, c[0x0][0x310] ;  /* 0x0000c40000047ab9 */ /* 0x000fe20000000a00 */
[----:B------:R-:W-:Y:S01]  /*1f50*/  VIADD R31, R4, 0x20 ;  /* 0x00000020041f7836 */ /* 0x000fe20000000000 */
[----:B----4-:R-:W-:Y:S01]  /*1f60*/  SHF.L.U64.HI R74, R60, 0x6, R61 ;  /* 0x000000063c4a7819 */ /* 0x010fe2000001023d */
[----:B------:R-:W-:Y:S01]  /*1f70*/  IMAD.IADD R7, R7, 0x1, R3 ;  /* 0x0000000107077824 */ /* 0x000fe200078e0203 */
[----:B------:R-:W-:Y:S01]  /*1f80*/  SHF.R.S32.HI R77, RZ, 0x1f, R232 ;  /* 0x0000001fff4d7819 */ /* 0x000fe200000114e8 */
[----:B------:R-:W-:-:S04]  /*1f90*/  IMAD.WIDE.U32 R8, R18, R10, R4 ;  /* 0x0000000a12087225 */ /* 0x000fc800078e0004 */
[C---:B------:R-:W-:Y:S02]  /*1fa0*/  VIADD R13, R4.reuse, 0xc0 ;  /* 0x000000c0040d7836 */ /* 0x040fe40000000000 */
[C---:B------:R-:W-:Y:S02]  /*1fb0*/  VIADD R65, R4.reuse, 0x40 ;  /* 0x0000004004417836 */ /* 0x040fe40000000000 */
[C---:B------:R-:W-:Y:S02]  /*1fc0*/  VIADD R66, R4.reuse, 0x60 ;  /* 0x0000006004427836 */ /* 0x040fe40000000000 */
[C---:B------:R-:W-:Y:S02]  /*1fd0*/  VIADD R14, R4.reuse, 0xe0 ;  /* 0x000000e0040e7836 */ /* 0x040fe40000000000 */
[C---:B------:R-:W-:Y:S02]  /*1fe0*/  VIADD R67, R4.reuse, 0x80 ;  /* 0x0000008004437836 */ /* 0x040fe40000000000 */
[----:B------:R-:W-:-:S02]  /*1ff0*/  VIADD R68, R4, 0xa0 ;  /* 0x000000a004447836 */ /* 0x000fc40000000000 */
[----:B------:R-:W-:-:S04]  /*2000*/  IMAD.WIDE.U32 R32, R18, R82, R4 ;  /* 0x0000005212207225 */ /* 0x000fc800078e0004 */
[----:B------:R-:W-:Y:S02]  /*2010*/  IMAD.MOV.U32 R79, RZ, RZ, 0x20 ;  /* 0x00000020ff4f7424 */ /* 0x000fe400078e00ff */
[----:B------:R-:W-:Y:S01]  /*2020*/  VIADD R78, R38, 0x8 ;  /* 0x00000008264e7836 */ /* 0x000fe20000000000 */
[----:B------:R-:W-:Y:S01]  /*2030*/  SHF.R.U32.HI R38, RZ, 0x3, R218 ;  /* 0x00000003ff267819 */ /* 0x000fe200000116da */
[----:B------:R-:W-:Y:S02]  /*2040*/  IMAD.SHL.U32 R70, R10, 0x40, RZ ;  /* 0x000000400a467824 */ /* 0x000fe400078e00ff */
[----:B------:R-:W-:Y:S02]  /*2050*/  IMAD R39, R61, 0x60, RZ ;  /* 0x000000603d277824 */ /* 0x000fe400078e02ff */
[----:B------:R-:W-:Y:S02]  /*2060*/  IMAD.SHL.U32 R75, R60, 0x40, RZ ;  /* 0x000000403c4b7824 */ /* 0x000fe400078e00ff */
[----:B------:R-:W-:-:S02]  /*2070*/  IMAD.SHL.U32 R72, R82, 0x40, RZ ;  /* 0x0000004052487824 */ /* 0x000fc400078e00ff */
[----:B------:R-:W-:Y:S01]  /*2080*/  IMAD.SHL.U32 R80, R41, 0x2, RZ ;  /* 0x0000000229507824 */ /* 0x000fe200078e00ff */
[----:B------:R-:W-:Y:S02]  /*2090*/  SHF.R.S32.HI R0, RZ, 0x1f, R91 ;  /* 0x0000001fff007819 */ /* 0x000fe4000001145b */
[----:B------:R-:W-:Y:S02]  /*20a0*/  SEL R91, R91, RZ, !P0 ;  /* 0x000000ff5b5b7207 */ /* 0x000fe40004000000 */
[----:B------:R-:W-:-:S03]  /*20b0*/  SEL R20, R0, RZ, !P0 ;  /* 0x000000ff00147207 */ /* 0x000fc60004000000 */
[----:B------:R-:W-:-:S04]  /*20c0*/  IMAD.WIDE.U32 R6, R91, UR4, R6 ;  /* 0x000000045b067c25 */ /* 0x000fc8000f8e0006 */
[----:B------:R-:W-:Y:S01]  /*20d0*/  IMAD R0, R20, UR4, RZ ;  /* 0x0000000414007c24 */ /* 0x000fe2000f8e02ff */
[----:B------:R-:W-:-:S03]  /*20e0*/  IADD3 R3, P0, R6, R8, RZ ;  /* 0x0000000806037210 */ /* 0x000fc60007f1e0ff */
[----:B------:R-:W-:Y:S01]  /*20f0*/  IMAD R29, R91, UR5, R0 ;  /* 0x000000055b1d7c24 */ /* 0x000fe2000f8e0200 */
[----:B------:R-:W-:Y:S05]  /*2100*/  @!P6 WARPSYNC.ALL ;  /* 0x000000000000e948 */ /* 0x000fea0003800000 */
[----:B------:R-:W-:Y:S01]  /*2110*/  IMAD R0, R64, R10, RZ ;  /* 0x0000000a40007224 */ /* 0x000fe200078e02ff */
[----:B------:R-:W-:Y:S01]  /*2120*/  ULDC UR4, c[0x0][0x320] ;  /* 0x0000c80000047ab9 */ /* 0x000fe20000000800 */
[----:B------:R-:W-:Y:S01]  /*2130*/  IMAD.IADD R29, R7, 0x1, R29 ;  /* 0x00000001071d7824 */ /* 0x000fe200078e021d */
[----:B------:R-:W-:Y:S01]  /*2140*/  @!P6 BAR.SYNC.DEFER_BLOCKING 0x9, 0x100 ;  /* 0x024400000000eb1d */ /* 0x000fe20000010000 */
[----:B------:R-:W-:Y:S01]  /*2150*/  ISETP.GE.AND P2, PT, R31, UR4, PT ;  /* 0x000000041f007c0c */ /* 0x000fe2000bf46270 */
[----:B------:R-:W-:Y:S01]  /*2160*/  IMAD R0, R18, R11, R0 ;  /* 0x0000000b12007224 */ /* 0x000fe200078e0200 */
[----:B------:R-:W-:-:S02]  /*2170*/  ISETP.GE.AND P1, PT, R4, UR4, PT ;  /* 0x0000000404007c0c */ /* 0x000fc4000bf26270 */
[----:B------:R-:W-:Y:S01]  /*2180*/  SEL R8, RZ, 0xffffffff, P2 ;  /* 0xffffffffff087807 */ /* 0x000fe20001000000 */
[----:B------:R-:W-:Y:S01]  /*2190*/  ULDC.64 UR6, c[0x0][0x330] ;  /* 0x0000cc0000067ab9 */ /* 0x000fe20000000a00 */
[----:B------:R-:W-:Y:S01]  /*21a0*/  IADD3.X R0, R29, R9, R0, P0, !PT ;  /* 0x000000091d007210 */ /* 0x000fe200007fe400 */
[----:B------:R-:W-:Y:S01]  /*21b0*/  IMAD R9, R12, UR6, RZ ;  /* 0x000000060c097c24 */ /* 0x000fe2000f8e02ff */
[----:B------:R-:W-:Y:S01]  /*21c0*/  ISETP.GE.AND P0, PT, R13, UR4, PT ;  /* 0x000000040d007c0c */ /* 0x000fe2000bf06270 */
[----:B------:R-:W-:Y:S01]  /*21d0*/  IMAD.SHL.U32 R13, R8, 0x2, RZ ;  /* 0x00000002080d7824 */ /* 0x000fe200078e00ff */
[----:B------:R-:W-:Y:S01]  /*21e0*/  SEL R12, RZ, 0x1, P1 ;  /* 0x00000001ff0c7807 */ /* 0x000fe20000800000 */
[C---:B------:R-:W-:Y:S01]  /*21f0*/  IMAD R15, R90.reuse, UR7, R9 ;  /* 0x000000075a0f7c24 */ /* 0x040fe2000f8e0209 */
[----:B------:R-:W-:Y:S01]  /*2200*/  ISETP.GE.AND P1, PT, R65, UR4, PT ;  /* 0x0000000441007c0c */ /* 0x000fe2000bf26270 */
[----:B------:R-:W-:Y:S01]  /*2210*/  IMAD.WIDE.U32 R8, R90, UR6, R4 ;  /* 0x000000065a087c25 */ /* 0x000fe2000f8e0004 */
[----:B------:R-:W-:-:S02]  /*2220*/  ISETP.GE.AND P2, PT, R66, UR4, PT ;  /* 0x0000000442007c0c */ /* 0x000fc4000bf46270 */
[----:B------:R-:W-:Y:S01]  /*2230*/  ISETP.GE.AND P3, PT, R14, UR4, PT ;  /* 0x000000040e007c0c */ /* 0x000fe2000bf66270 */
[----:B------:R-:W-:Y:S01]  /*2240*/  IMAD.IADD R9, R9, 0x1, R15 ;  /* 0x0000000109097824 */ /* 0x000fe200078e020f */
[----:B------:R-:W-:Y:S02]  /*2250*/  LOP3.LUT R12, R13, 0x2, R12, 0xe2, !PT ;  /* 0x000000020d0c7812 */ /* 0x000fe400078ee20c */
[----:B------:R-:W-:Y:S02]  /*2260*/  SEL R13, RZ, 0x4, P1 ;  /* 0x00000004ff0d7807 */ /* 0x000fe40000800000 */
[----:B------:R-:W-:Y:S02]  /*2270*/  SEL R14, RZ, 0x8, P2 ;  /* 0x00000008ff0e7807 */ /* 0x000fe40001000000 */
[----:B------:R-:W-:Y:S02]  /*2280*/  ISETP.GE.AND P1, PT, R67, UR4, PT ;  /* 0x0000000443007c0c */ /* 0x000fe4000bf26270 */
[----:B------:R-:W-:Y:S01]  /*2290*/  ISETP.GE.AND P2, PT, R68, UR4, PT ;  /* 0x0000000444007c0c */ /* 0x000fe2000bf46270 */
[----:B------:R-:W-:Y:S01]  /*22a0*/  ULDC.64 UR4, c[0x0][0x338] ;  /* 0x0000ce0000047ab9 */ /* 0x000fe20000000a00 */
[----:B------:R-:W-:Y:S01]  /*22b0*/  LOP3.LUT R12, R14, R12, R13, 0xfe, !PT ;  /* 0x0000000c0e0c7212 */ /* 0x000fe200078efe0d */
[----:B------:R-:W-:Y:S01]  /*22c0*/  IMAD R15, R20, UR4, RZ ;  /* 0x00000004140f7c24 */ /* 0x000fe2000f8e02ff */
[----:B------:R-:W-:Y:S01]  /*22d0*/  SEL R13, RZ, 0x10, P1 ;  /* 0x00000010ff0d7807 */ /* 0x000fe20000800000 */
[----:B------:R-:W-:Y:S01]  /*22e0*/  IMAD R20, R64, R60, RZ ;  /* 0x0000003c40147224 */ /* 0x000fe200078e02ff */
[----:B------:R-:W-:Y:S01]  /*22f0*/  SEL R14, RZ, 0x20, P2 ;  /* 0x00000020ff0e7807 */ /* 0x000fe20001000000 */
[----:B------:R-:W-:Y:S01]  /*2300*/  IMAD R95, R91, UR5, R15 ;  /* 0x000000055b5f7c24 */ /* 0x000fe2000f8e020f */
[----:B------:R-:W-:Y:S01]  /*2310*/  LOP3.LUT P1, RZ, R237, 0x4, RZ, 0xc0, !PT ;  /* 0x00000004edff7812 */ /* 0x000fe2000782c0ff */
[----:B------:R-:W-:Y:S01]  /*2320*/  IMAD R59, R18, R61, R20 ;  /* 0x0000003d123b7224 */ /* 0x000fe200078e0214 */
[----:B------:R-:W-:Y:S01]  /*2330*/  LOP3.LUT R13, R14, R12, R13, 0xfe, !PT ;  /* 0x0000000c0e0d7212 */ /* 0x000fe200078efe0d */
[----:B------:R-:W-:Y:S01]  /*2340*/  IMAD.WIDE.U32 R14, R18, R82, R22 ;  /* 0x00000052120e7225 */ /* 0x000fe200078e0016 */
[----:B------:R-:W-:-:S02]  /*2350*/  SEL R12, RZ, 0x40, P0 ;  /* 0x00000040ff0c7807 */ /* 0x000fc40000000000 */
[----:B------:R-:W-:Y:S01]  /*2360*/  ISETP.GE.AND P0, PT, R4, R41, PT ;  /* 0x000000290400720c */ /* 0x000fe20003f06270 */
[----:B------:R-:W-:Y:S01]  /*2370*/  IMAD.WIDE.U32 R20, R18, R60, R4 ;  /* 0x0000003c12147225 */ /* 0x000fe200078e0004 */
[----:B------:R-:W-:Y:S02]  /*2380*/  LOP3.LUT R97, R13, R12, RZ, 0xfc, !PT ;  /* 0x0000000c0d617212 */ /* 0x000fe400078efcff */
[----:B------:R-:W-:Y:S01]  /*2390*/  SEL R35, R41, RZ, P0 ;  /* 0x000000ff29237207 */ /* 0x000fe20000000000 */
[----:B------:R-:W-:Y:S01]  /*23a0*/  IMAD R12, R64, R82, RZ ;  /* 0x00000052400c7224 */ /* 0x000fe200078e02ff */
[C---:B------:R-:W-:Y:S01]  /*23b0*/  IADD3 R62, P2, R18.reuse, R63, RZ ;  /* 0x0000003f123e7210 */ /* 0x040fe20007f5e0ff */
[----:B------:R-:W-:Y:S01]  /*23c0*/  IMAD.MOV.U32 R58, RZ, RZ, R20 ;  /* 0x000000ffff3a7224 */ /* 0x000fe200078e0014 */
[----:B------:R-:W-:Y:S01]  /*23d0*/  SEL R79, R79, 0xffffffe0, !P1 ;  /* 0xffffffe04f4f7807 */ /* 0x000fe20004800000 */
[C---:B------:R-:W-:Y:S01]  /*23e0*/  IMAD R37, R18.reuse, R83, R12 ;  /* 0x0000005312257224 */ /* 0x040fe200078e020c */
[----:B------:R-:W-:Y:S01]  /*23f0*/  SEL R96, RZ, 0xffffff80, P3 ;  /* 0xffffff80ff607807 */ /* 0x000fe20001800000 */
[----:B------:R-:W-:-:S03]  /*2400*/  IMAD.WIDE.U32 R12, R18, R60, R22 ;  /* 0x0000003c120c7225 */ /* 0x000fc600078e0016 */
[----:B------:R-:W-:Y:S01]  /*2410*/  LOP3.LUT R96, R97, 0x80, R96, 0xc8, !PT ;  /* 0x0000008061607812 */ /* 0x000fe200078ec860 */
[----:B------:R-:W-:Y:S01]  /*2420*/  IMAD.IADD R57, R13, 0x1, R59 ;  /* 0x000000010d397824 */ /* 0x000fe200078e023b */
[----:B-----5:R-:W-:Y:S01]  /*2430*/  SHF.R.S32.HI R13, RZ, 0x1f, R30 ;  /* 0x0000001fff0d7819 */ /* 0x020fe2000001141e */
[----:B------:R-:W-:Y:S01]  /*2440*/  IMAD.MOV.U32 R56, RZ, RZ, R12 ;  /* 0x000000ffff387224 */ /* 0x000fe200078e000c */
[----:B------:R-:W-:Y:S01]  /*2450*/  LOP3.LUT R97, R97, 0x40, RZ, 0xc0, !PT ;  /* 0x0000004061617812 */ /* 0x000fe200078ec0ff */
[----:B------:R-:W-:Y:S02]  /*2460*/  IMAD.IADD R15, R15, 0x1, R37 ;  /* 0x000000010f0f7824 */ /* 0x000fe400078e0225 */
[----:B------:R-:W-:Y:S02]  /*2470*/  IMAD R12, R13, R82, RZ ;  /* 0x000000520d0c7224 */ /* 0x000fe400078e02ff */
[----:B------:R-:W-:Y:S02]  /*2480*/  IMAD.IADD R33, R37, 0x1, R33 ;  /* 0x0000000125217824 */ /* 0x000fe400078e0221 */
[----:B------:R-:W-:-:S02]  /*2490*/  IMAD.IADD R35, R4, 0x1, R35 ;  /* 0x0000000104237824 */ /* 0x000fc400078e0223 */
[C---:B------:R-:W-:Y:S02]  /*24a0*/  IMAD R37, R30.reuse, R83, R12 ;  /* 0x000000531e257224 */ /* 0x040fe400078e020c */
[----:B------:R-:W-:Y:S01]  /*24b0*/  IMAD R36, R13, R60, RZ ;  /* 0x0000003c0d247224 */ /* 0x000fe200078e02ff */
[----:B------:R-:W-:Y:S01]  /*24c0*/  SHF.R.S32.HI R34, RZ, 0x1f, R35 ;  /* 0x0000001fff227819 */ /* 0x000fe20000011423 */
[----:B------:R-:W-:-:S03]  /*24d0*/  IMAD.WIDE.U32 R12, R30, R82, R14 ;  /* 0x000000521e0c7225 */ /* 0x000fc600078e000e */
[----:B------:R-:W-:Y:S01]  /*24e0*/  LEA.HI R34, R34, R35, RZ, 0x3 ;  /* 0x0000002322227211 */ /* 0x000fe200078f18ff */
[----:B------:R-:W-:Y:S01]  /*24f0*/  IMAD.WIDE.U32 R14, R30, R82, R32 ;  /* 0x000000521e0e7225 */ /* 0x000fe200078e0020 */
[----:B------:R-:W-:Y:S02]  /*2500*/  LOP3.LUT R33, R73, 0x18, R4, 0xf8, !PT ;  /* 0x0000001849217812 */ /* 0x000fe400078ef804 */
[----:B------:R-:W-:Y:S01]  /*2510*/  SHF.R.S32.HI R88, RZ, 0x3, R34 ;  /* 0x00000003ff587819 */ /* 0x000fe20000011422 */
[----:B------:R-:W-:Y:S01]  /*2520*/  IMAD.IADD R59, R59, 0x1, R21 ;  /* 0x000000013b3b7824 */ /* 0x000fe200078e0215 */
[-C--:B------:R-:W-:Y:S01]  /*2530*/  LOP3.LUT R33, R33, R76.reuse, RZ, 0x3c, !PT ;  /* 0x0000004c21217212 */ /* 0x080fe200078e3cff */
[----:B------:R-:W-:Y:S01]  /*2540*/  IMAD.WIDE.U32 R8, R91, UR4, R8 ;  /* 0x000000045b087c25 */ /* 0x000fe2000f8e0008 */
[----:B------:R-:W-:Y:S01]  /*2550*/  LOP3.LUT R89, R34, 0xfffffff8, RZ, 0xc0, !PT ;  /* 0xfffffff822597812 */ /* 0x000fe200078ec0ff */
[----:B------:R-:W-:Y:S02]  /*2560*/  ULDC UR4, c[0x0][0x2f4] ;  /* 0x0000bd0000047ab9 */ /* 0x000fe40000000800 */
[----:B------:R-:W-:Y:S01]  /*2570*/  IMAD R81, R220, 0x200, R33 ;  /* 0x00000200dc517824 */ /* 0x000fe200078e0221 */
[--C-:B------:R-:W-:Y:S01]  /*2580*/  LOP3.LUT R33, R73, 0x38, R34.reuse, 0xf8, !PT ;  /* 0x0000003849217812 */ /* 0x100fe200078ef822 */
[----:B------:R-:W-:Y:S01]  /*2590*/  IMAD R35, R11, 0x60, RZ ;  /* 0x000000600b237824 */ /* 0x000fe200078e02ff */
[----:B------:R-:W-:Y:S01]  /*25a0*/  LOP3.LUT R34, R218, 0x38, R34, 0xf8, !PT ;  /* 0x00000038da227812 */ /* 0x000fe200078ef822 */
[C---:B------:R-:W-:Y:S01]  /*25b0*/  IMAD R91, R30.reuse, R61, R36 ;  /* 0x0000003d1e5b7224 */ /* 0x040fe200078e0224 */
[----:B------:R-:W-:Y:S01]  /*25c0*/  LOP3.LUT R33, R33, R76, RZ, 0x3c, !PT ;  /* 0x0000004c21217212 */ /* 0x000fe200078e3cff */
[----:B------:R-:W-:Y:S01]  /*25d0*/  IMAD.WIDE.U32 R56, R30, R60, R56 ;  /* 0x0000003c1e387225 */ /* 0x000fe200078e0038 */
[----:B------:R-:W-:-:S02]  /*25e0*/  LOP3.LUT R34, R34, R38, RZ, 0x3c, !PT ;  /* 0x0000002622227212 */ /* 0x000fc400078e3cff */
[----:B------:R-:W-:Y:S01]  /*25f0*/  SHF.R.S32.HI R92, RZ, 0x1f, R89 ;  /* 0x0000001fff5c7819 */ /* 0x000fe20000011459 */
[----:B------:R-:W-:Y:S01]  /*2600*/  IMAD.WIDE.U32 R58, R30, R60, R58 ;  /* 0x0000003c1e3a7225 */ /* 0x000fe200078e003a */
[----:B------:R-:W-:-:S03]  /*2610*/  ISETP.GE.AND P1, PT, R4, UR4, PT ;  /* 0x0000000404007c0c */ /* 0x000fc6000bf26270 */
[----:B------:R-:W-:-:S04]  /*2620*/  IMAD.WIDE.U32 R10, R10, 0x60, RZ ;  /* 0x000000600a0a7825 */ /* 0x000fc800078e00ff */
[----:B------:R-:W-:Y:S02]  /*2630*/  IMAD R83, R83, 0x60, RZ ;  /* 0x0000006053537824 */ /* 0x000fe400078e02ff */
        /* <DEDUP_REMOVED lines=12> */
[----:B------:R-:W-:Y:S02]  /*2700*/  IMAD R93, R220, 0x200, R33 ;  /* 0x00000200dc5d7824 */ /* 0x000fe400078e0221 */
[----:B------:R-:W-:Y:S02]  /*2710*/  IMAD.IADD R94, R221, 0x1, R34 ;  /* 0x00000001dd5e7824 */ /* 0x000fe400078e0222 */
[----:B------:R-:W-:-:S07]  /*2720*/  IMAD.IADD R95, R9, 0x1, R95 ;  /* 0x00000001095f7824 */ /* 0x000fce00078e025f */
.L_x_11796:
        /* <DEDUP_REMOVED lines=9> */
[----:B------:R-:W-:-:S03]  /*27c0*/  IADD3 R33, P5, R3, R104, RZ ;  /* 0x0000006803217210 */ /* 0x000fc60007fbe0ff */
[----:B------:R-:W-:Y:S01]  /*27d0*/  IMAD.IADD R109, R105, 0x1, R27 ;  /* 0x00000001696d7824 */ /* 0x000fe200078e021b */
[----:B------:R-:W-:-:S03]  /*27e0*/  IADD3 R27, P3, P4, R3, R104, R70 ;  /* 0x00000068031b7210 */ /* 0x000fc60007c7e046 */
[----:B------:R-:W-:Y:S01]  /*27f0*/  IMAD.X R34, R109, 0x1, R0, P5 ;  /* 0x000000016d227824 */ /* 0x000fe200028e0600 */
[----:B------:R-:W-:Y:S02]  /*2800*/  IADD3.X R32, R0, R109, R69, P3, P4 ;  /* 0x0000006d00207210 */ /* 0x000fe40001fe8445 */
[-C--:B0-----:R-:W-:Y:S02]  /*2810*/  LEA R40, P3, R27, R100.reuse, 0x1 ;  /* 0x000000641b287211 */ /* 0x081fe400078608ff */
[----:B------:R-:W-:Y:S02]  /*2820*/  LEA R42, P5, R33, R100, 0x1 ;  /* 0x00000064212a7211 */ /* 0x000fe400078a08ff */
[-C--:B------:R-:W-:Y:S01]  /*2830*/  LEA.HI.X R41, R27, R101.reuse, R32, 0x1, P3 ;  /* 0x000000651b297211 */ /* 0x080fe200018f0c20 */
[----:B------:R-:W-:Y:S01]  /*2840*/  IMAD R27, R17, 0x1800, R81 ;  /* 0x00001800111b7824 */ /* 0x000fe200078e0251 */
[----:B-1----:R-:W-:Y:S02]  /*2850*/  ISETP.GE.AND P3, PT, R107, 0x1, PT ;  /* 0x000000016b00780c */ /* 0x002fe40003f66270 */
[----:B------:R-:W-:Y:S01]  /*2860*/  LEA.HI.X R43, R33, R101, R34, 0x1, P5 ;  /* 0x00000065212b7211 */ /* 0x000fe200028f0c22 */
[----:B------:R-:W-:Y:S01]  /*2870*/  IMAD R33, R17, 0x1800, R85 ;  /* 0x0000180011217824 */ /* 0x000fe200078e0255 */
[----:B------:R-:W-:Y:S01]  /*2880*/  ISETP.GT.AND P4, PT, R45, R28, PT ;  /* 0x0000001c2d00720c */ /* 0x000fe20003f84270 */
[----:B------:R-:W-:-:S02]  /*2890*/  IMAD R106, R27, 0x2, R26 ;  /* 0x000000021b6a7824 */ /* 0x000fc400078e021a */
[----:B------:R-:W-:Y:S01]  /*28a0*/  IMAD R102, R33, 0x2, R26 ;  /* 0x0000000221667824 */ /* 0x000fe200078e021a */
[----:B------:R-:W-:Y:S01]  /*28b0*/  P2R R99, PR, RZ, 0x10 ;  /* 0x00000010ff637803 */ /* 0x000fe20000000000 */
[----:B------:R-:W-:-:S04]  /*28c0*/  IMAD.MOV.U32 R27, RZ, RZ, R45 ;  /* 0x000000ffff1b7224 */ /* 0x000fc800078e002d */
        /* <DEDUP_REMOVED lines=42> */
.L_x_11753:
[----:B------:R-:W-:Y:S05]  /*2b70*/  BSYNC B1 ;  /* 0x0000000000017941 */ /* 0x000fea0003800000 */
.L_x_11752:
[----:B------:R-:W-:Y:S01]  /*2b80*/  ISETP.GE.AND P5, PT, R232, R103, PT ;  /* 0x00000067e800720c */ /* 0x000fe20003fa6270 */
[----:B------:R-:W-:Y:S01]  /*2b90*/  BSSY B1, `(.L_x_11754) ;  /* 0x000001b000017945 */ /* 0x000fe20003800000 */
[----:B------:R-:W-:Y:S02]  /*2ba0*/  CS2R R46, SRZ ;  /* 0x00000000002e7805 */ /* 0x000fe4000001ff00 */
[----:B0-----:R-:W-:Y:S01]  /*2bb0*/  CS2R R38, SRZ ;  /* 0x0000000000267805 */ /* 0x001fe2000001ff00 */
        /* <DEDUP_REMOVED lines=24> */
.L_x_11755:
[----:B------:R-:W-:Y:S05]  /*2d40*/  BSYNC B1 ;  /* 0x0000000000017941 */ /* 0x000fea0003800000 */
.L_x_11754:
        /* <DEDUP_REMOVED lines=27> */
.L_x_11756:
[----:B------:R-:W-:Y:S01]  /*2f00*/  IMAD R98, R17, 0x8, R16 ;  /* 0x0000000811627824 */ /* 0x000fe200078e0210 */
[----:B------:R-:W-:Y:S01]  /*2f10*/  SHF.L.U32 R111, R208, 0x1f, RZ ;  /* 0x0000001fd06f7819 */ /* 0x000fe200000006ff */
[----:B------:R-:W-:Y:S03]  /*2f20*/  BSSY B1, `(.L_x_11757) ;  /* 0x0000003000017945 */ /* 0x000fe60003800000 */
[----:B------:R-:W0:Y:S02]  /*2f30*/  SYNCS.PHASECHK.TRANS64.TRYWAIT P6, [R98+URZ+0x22890], R111 ;  /* 0x0228906f620075a7 */ /* 0x000e2400080c017f */
[----:B0-----:R-:W-:Y:S05]  /*2f40*/  @!P6 BRA `(.L_x_11758) ;  /* 0x000001c8009ce947 */ /* 0x001fea0003800000 */
.L_x_12115:
[----:B------:R-:W-:Y:S05]  /*2f50*/  BSYNC B1 ;  /* 0x0000000000017941 */ /* 0x000fea0003800000 */
.L_x_11757:
        /* <DEDUP_REMOVED lines=49> */
.L_x_11764:
[----:B------:R-:W-:Y:S05]  /*3270*/  BSYNC B3 ;  /* 0x0000000000037941 */ /* 0x000fea0003800000 */
.L_x_11763:
[----:B--2---:R1:W-:Y:S02]  /*3280*/  STG.E.128 desc[UR40][R42.64], R32 ;  /* 0x000000202a007986 */ /* 0x0043e4000c101d28 */
.L_x_11762:
[----:B------:R-:W-:Y:S05]  /*3290*/  BSYNC B2 ;  /* 0x0000000000027941 */ /* 0x000fea0003800000 */
.L_x_11761:
[----:B------:R-:W-:Y:S05]  /*32a0*/  @P2 BRA `(.L_x_11760) ;  /* 0x0000000000bc2947 */ /* 0x000fea0003800000 */
[----:B-1----:R1:W2:Y:S01]  /*32b0*/  LDS.128 R32, [R102] ;  /* 0x0000000066207984 */ /* 0x0022a20000000c00 */
        /* <DEDUP_REMOVED lines=44> */
.L_x_11766:
[----:B------:R-:W-:Y:S05]  /*3580*/  BSYNC B2 ;  /* 0x0000000000027941 */ /* 0x000fea0003800000 */
.L_x_11765:
[----:B--2---:R2:W-:Y:S02]  /*3590*/  STG.E.128 desc[UR40][R42.64+0x40], R32 ;  /* 0x000040202a007986 */ /* 0x0045e4000c101d28 */
.L_x_11760:
[----:B------:R-:W-:Y:S05]  /*35a0*/  BSYNC B1 ;  /* 0x0000000000017941 */ /* 0x000fea0003800000 */
.L_x_11759:
        /* <DEDUP_REMOVED lines=17> */
[----:B------:R-:W-:-:S02]  /*36c0*/  HADD2.F32 R43, -RZ, R35.H1_H1 ;  /* 0x30000023ff2b7230 */ /* 0x000fc40000004100 */
[----:B------:R-:W-:Y:S02]  /*36d0*/  HADD2.F32 R44, -RZ, R49.H0_H0 ;  /* 0x20000031ff2c7230 */ /* 0x000fe40000004100 */
[----:B------:R-:W-:Y:S01]  /*36e0*/  FMUL.FTZ R45, R33, R45 ;  /* 0x0000002d212d7220 */ /* 0x000fe20000410000 */
[----:B------:R-:W-:Y:S02]  /*36f0*/  HADD2.F32 R35, -RZ, R35.H0_H0 ;  /* 0x20000023ff237230 */ /* 0x000fe40000004100 */
[----:B------:R-:W-:Y:S01]  /*3700*/  FMUL.FTZ R52, R43, R48 ;  /* 0x000000302b347220 */ /* 0x000fe20000410000 */
[----:B------:R-:W-:Y:S02]  /*3710*/  HADD2.F32 R46, -RZ, R46.H0_H0 ;  /* 0x2000002eff2e7230 */ /* 0x000fe40000004100 */
[-C--:B------:R-:W-:Y:S01]  /*3720*/  FFMA.FTZ R50, R33, R44.reuse, -R50 ;  /* 0x0000002c21327223 */ /* 0x080fe20000010832 */
[----:B------:R-:W-:Y:S01]  /*3730*/  FFMA.FTZ R49, R34, R44, R45 ;  /* 0x0000002c22317223 */ /* 0x000fe2000001002d */
[----:B------:R-:W-:Y:S01]  /*3740*/  FMUL.FTZ R48, R35, R48 ;  /* 0x0000003023307220 */ /* 0x000fe20000410000 */
[----:B------:R-:W-:-:S02]  /*3750*/  HADD2.F32 R45, -RZ, R104.H1_H1 ;  /* 0x30000068ff2d7230 */ /* 0x000fc40000004100 */
[-C--:B------:R-:W-:Y:S01]  /*3760*/  FFMA.FTZ R52, R35, R46.reuse, -R52 ;  /* 0x0000002e23347223 */ /* 0x080fe20000010834 */
[--C-:B------:R-:W-:Y:S02]  /*3770*/  HADD2.F32 R35, -RZ, R105.reuse.H1_H1 ;  /* 0x30000069ff237230 */ /* 0x100fe40000004100 */
        /* <DEDUP_REMOVED lines=19> */
.L_x_11771:
[----:B------:R-:W-:Y:S05]  /*38b0*/  BSYNC B2 ;  /* 0x0000000000027941 */ /* 0x000fea0003800000 */
.L_x_11770:
[----:B--2---:R3:W-:Y:S02]  /*38c0*/  STG.E.128 desc[UR40][R40.64], R32 ;  /* 0x0000002028007986 */ /* 0x0047e4000c101d28 */
.L_x_11769:
[----:B------:R-:W-:Y:S05]  /*38d0*/  BSYNC B1 ;  /* 0x0000000000017941 */ /* 0x000fea0003800000 */
.L_x_11768:
[----:B------:R-:W-:Y:S05]  /*38e0*/  @P2 BRA `(.L_x_11767) ;  /* 0x0000001800302947 */ /* 0x000fea0003800000 */
[----:B-123--:R1:W2:Y:S01]  /*38f0*/  LDS.128 R32, [R102+0x2000] ;  /* 0x0020000066207984 */ /* 0x00e2a20000000c00 */
        /* <DEDUP_REMOVED lines=44> */
.L_x_11773:
[----:B------:R-:W-:Y:S05]  /*3bc0*/  BSYNC B1 ;  /* 0x0000000000017941 */ /* 0x000fea0003800000 */
.L_x_11772:
[----:B--2---:R4:W-:Y:S01]  /*3bd0*/  STG.E.128 desc[UR40][R40.64+0x40], R32 ;  /* 0x0000402028007986 */ /* 0x0049e2000c101d28 */
[----:B------:R-:W-:Y:S05]  /*3be0*/  BRA `(.L_x_11767) ;  /* 0x0000001400707947 */ /* 0x000fea0003800000 */
.L_x_11751:
        /* <DEDUP_REMOVED lines=18> */
[----:B------:R-:W-:Y:S02]  /*3d10*/  CS2R R34, SRZ ;  /* 0x0000000000227805 */ /* 0x000fe4000001ff00 */
[----:B------:R-:W-:-:S05]  /*3d20*/  @!P4 IADD3 R32, P5, R14, R32, RZ ;  /* 0x000000200e20c210 */ /* 0x000fca0007fbe0ff */
[----:B------:R-:W-:Y:S01]  /*3d30*/  @!P4 IMAD.X R33, R111, 0x1, R90, P5 ;  /* 0x000000016f21c824 */ /* 0x000fe200028e065a */
[----:B---3--:R-:W-:-:S04]  /*3d40*/  @!P4 LEA R50, P5, R32, R50, 0x1 ;  /* 0x000000322032c211 */ /* 0x008fc800078a08ff */
[----:B------:R-:W-:Y:S02]  /*3d50*/  @!P4 LEA.HI.X R51, R32, R51, R33, 0x1, P5 ;  /* 0x000000332033c211 */ /* 0x000fe400028f0c21 */
[----:B------:R-:W-:-:S03]  /*3d60*/  CS2R R32, SRZ ;  /* 0x0000000000207805 */ /* 0x000fc6000001ff00 */
[----:B------:R2:W3:Y:S04]  /*3d70*/  @!P4 LDG.E.128 R36, desc[UR40][R50.64] ;  /* 0x000000283224c981 */ /* 0x0004e8000c1e1d00 */
[----:B------:R-:W4:Y:S01]  /*3d80*/  @!P4 LDG.E.128 R32, desc[UR40][R48.64] ;  /* 0x000000283020c981 */ /* 0x000f22000c1e1d00 */
[C---:B0-----:R-:W-:Y:S02]  /*3d90*/  @!P3 LEA R52, P4, R40.reuse, R52, 0x1 ;  /* 0x000000342834b211 */ /* 0x041fe400078808ff */
[----:B------:R-:W-:Y:S02]  /*3da0*/  CS2R R42, SRZ ;  /* 0x00000000002a7805 */ /* 0x000fe4000001ff00 */
[----:B------:R-:W-:Y:S02]  /*3db0*/  @!P3 LEA.HI.X R53, R40, R53, R41, 0x1, P4 ;  /* 0x000000352835b211 */ /* 0x000fe400020f0c29 */
[----:B------:R-:W-:-:S02]  /*3dc0*/  CS2R R40, SRZ ;  /* 0x0000000000287805 */ /* 0x000fc4000001ff00 */
[----:B-1----:R-:W-:-:S04]  /*3dd0*/  @!P3 LEA R54, P4, R46, R44, 0x1 ;  /* 0x0000002c2e36b211 */ /* 0x002fc800078808ff */
[----:B------:R-:W-:Y:S01]  /*3de0*/  @!P3 LEA.HI.X R55, R46, R45, R47, 0x1, P4 ;  /* 0x0000002d2e37b211 */ /* 0x000fe200020f0c2f */
[----:B------:R-:W5:Y:S01]  /*3df0*/  @!P3 LDG.E.128 R40, desc[UR40][R52.64] ;  /* 0x000000283428b981 */ /* 0x000f62000c1e1d00 */
[----:B------:R-:W-:Y:S02]  /*3e00*/  CS2R R46, SRZ ;  /* 0x00000000002e7805 */ /* 0x000fe4000001ff00 */
[----:B------:R-:W-:-:S06]  /*3e10*/  CS2R R44, SRZ ;  /* 0x00000000002c7805 */ /* 0x000fcc000001ff00 */
[----:B------:R-:W5:Y:S01]  /*3e20*/  @!P3 LDG.E.128 R44, desc[UR40][R54.64] ;  /* 0x00000028362cb981 */ /* 0x000f62000c1e1d00 */
[----:B------:R-:W-:Y:S02]  /*3e30*/  ISETP.NE.AND P3, PT, R207, 0x3, PT ;  /* 0x00000003cf00780c */ /* 0x000fe40003f65270 */
[----:B------:R-:W-:Y:S01]  /*3e40*/  ISETP.GE.AND P4, PT, R4, R107, PT ;  /* 0x0000006b0400720c */ /* 0x000fe20003f86270 */
[----:B----4-:R-:W-:Y:S02]  /*3e50*/  IMAD.MOV.U32 R48, RZ, RZ, R34 ;  /* 0x000000ffff307224 */ /* 0x010fe400078e0022 */
[----:B------:R-:W-:Y:S02]  /*3e60*/  IMAD.MOV.U32 R49, RZ, RZ, R35 ;  /* 0x000000ffff317224 */ /* 0x000fe400078e0023 */
[----:B--2---:R-:W-:Y:S02]  /*3e70*/  IMAD.MOV.U32 R50, RZ, RZ, R32 ;  /* 0x000000ffff327224 */ /* 0x004fe400078e0020 */
        /* <DEDUP_REMOVED lines=21> */
[----:B------:R-:W-:Y:S02]  /*3fd0*/  IMAD.MOV.U32 R50, RZ, RZ, R44 ;  /* 0x000000ffff327224 */ /* 0x000fe400078e002c */
[----:B------:R-:W-:Y:S01]  /*3fe0*/  IMAD.MOV.U32 R51, RZ, RZ, R45 ;  /* 0x000000ffff337224 */ /* 0x000fe200078e002d */
[----:B------:R-:W-:-:S04]  /*3ff0*/  PRMT R117, R48, 0x5410, R49 ;  /* 0x0000541030757816 */ /* 0x000fc80000000031 */
[----:B------:R-:W-:Y:S01]  /*4000*/  PRMT R118, R50, 0x5410, R51 ;  /* 0x0000541032767816 */ /* 0x000fe20000000033 */
[----:B------:R-:W-:Y:S06]  /*4010*/  @!P3 BRA `(.L_x_11774) ;  /* 0x000000000004b947 */ /* 0x000fec0003800000 */
[----:B------:R-:W-:Y:S01]  /*4020*/  BPT.TRAP 0x1 ;  /* 0x000000040000795c */ /* 0x000fe20000300000 */
.L_x_11774:
        /* <DEDUP_REMOVED lines=9> */
.L_x_12116:
[----:B------:R-:W-:Y:S05]  /*40c0*/  BSYNC B1 ;  /* 0x0000000000017941 */ /* 0x000fea0003800000 */
.L_x_11775:
        /* <DEDUP_REMOVED lines=16> */
[----:B------:R-:W-:-:S05]  /*41d0*/  LOP3.LUT R49, R49, R76, RZ, 0x3c, !PT ;  /* 0x0000004c31317212 */ /* 0x000fca00078e3cff */
[----:B------:R-:W-:Y:S02]  /*41e0*/  IMAD R48, R220, 0x200, R49 ;  /* 0x00000200dc307824 */ /* 0x000fe400078e0231 */
        /* <DEDUP_REMOVED lines=16> */
[----:B------:R-:W-:Y:S01]  /*42f0*/  HADD2.F32 R35, -RZ, R122.H1_H1 ;  /* 0x3000007aff237230 */ /* 0x000fe20000004100 */
[--C-:B------:R-:W-:Y:S01]  /*4300*/  SHF.R.U64 R127, R38, 0x10, R39.reuse ;  /* 0x00000010267f7819 */ /* 0x100fe20000001227 */
[----:B------:R-:W-:Y:S01]  /*4310*/  HADD2.F32 R38, -RZ, R36.H0_H0 ;  /* 0x20000024ff267230 */ /* 0x000fe20000004100 */
[----:B------:R-:W-:Y:S01]  /*4320*/  SHF.R.U32.HI R39, RZ, 0x10, R39 ;  /* 0x00000010ff277819 */ /* 0x000fe20000011627 */
[----:B------:R-:W-:-:S02]  /*4330*/  HADD2.F32 R49, -RZ, R49.H1_H1 ;  /* 0x30000031ff317230 */ /* 0x000fc40000004100 */
[-C--:B------:R-:W-:Y:S01]  /*4340*/  FMUL.FTZ R37, R33, R35.reuse ;  /* 0x0000002321257220 */ /* 0x080fe20000410000 */
[----:B------:R-:W-:Y:S02]  /*4350*/  HADD2.F32 R34, -RZ, R122.H0_H0 ;  /* 0x2000007aff227230 */ /* 0x000fe40000004100 */
        /* <DEDUP_REMOVED lines=8> */
[----:B------:R-:W-:Y:S02]  /*43e0*/  HADD2.F32 R32, -RZ, R51.H0_H0 ;  /* 0x20000033ff207230 */ /* 0x000fe40000004100 */
[----:B------:R-:W-:Y:S01]  /*43f0*/  FFMA.FTZ R124, R49, R36, -R124 ;  /* 0x00000024317c7223 */ /* 0x000fe2000001087c */
[----:B------:R-:W-:Y:S02]  /*4400*/  HADD2.F32 R35, -RZ, R125.H1_H1 ;  /* 0x3000007dff237230 */ /* 0x000fe40000004100 */
[----:B------:R-:W-:Y:S01]  /*4410*/  HADD2.F32 R55, -RZ, R55.H1_H1 ;  /* 0x30000037ff377230 */ /* 0x000fe20000004100 */
[----:B------:R-:W-:Y:S01]  /*4420*/  F2FP.F16.F32.PACK_AB R53, R53, R122 ;  /* 0x0000007a3535723e */ /* 0x000fe200000000ff */
[----:B------:R-:W-:Y:S02]  /*4430*/  HADD2.F32 R38, -RZ, R39.H0_H0 ;  /* 0x20000027ff267230 */ /* 0x000fe40000004100 */
[----:B------:R-:W-:Y:S01]  /*4440*/  FMUL.FTZ R126, R32, R35 ;  /* 0x00000023207e7220 */ /* 0x000fe20000410000 */
[----:B------:R-:W-:-:S02]  /*4450*/  HADD2.F32 R51, -RZ, R51.H1_H1 ;  /* 0x30000033ff337230 */ /* 0x000fc40000004100 */
[----:B------:R-:W-:Y:S01]  /*4460*/  FMUL.FTZ R37, R33, R35 ;  /* 0x0000002321257220 */ /* 0x000fe20000410000 */
[----:B------:R-:W-:Y:S02]  /*4470*/  HADD2.F32 R34, -RZ, R125.H0_H0 ;  /* 0x2000007dff227230 */ /* 0x000fe40000004100 */
[-C--:B------:R-:W-:Y:S01]  /*4480*/  FMUL.FTZ R128, R55, R38.reuse ;  /* 0x0000002637807220 */ /* 0x080fe20000410000 */
[----:B------:R-:W-:Y:S02]  /*4490*/  HADD2.F32 R36, -RZ, R123.H0_H0 ;  /* 0x2000007bff247230 */ /* 0x000fe40000004100 */
[----:B------:R-:W-:Y:S01]  /*44a0*/  FMUL.FTZ R130, R51, R38 ;  /* 0x0000002633827220 */ /* 0x000fe20000410000 */
[----:B------:R-:W-:Y:S02]  /*44b0*/  HADD2.F32 R35, -RZ, R132.H0_H0 ;  /* 0x20000084ff237230 */ /* 0x000fe40000004100 */
[-C--:B------:R-:W-:Y:S01]  /*44c0*/  FFMA.FTZ R126, R33, R34.reuse, R126 ;  /* 0x00000022217e7223 */ /* 0x080fe2000001007e */
[----:B------:R-:W-:Y:S01]  /*44d0*/  FFMA.FTZ R38, R32, R34, -R37 ;  /* 0x0000002220267223 */ /* 0x000fe20000010825 */
[-C--:B------:R-:W-:Y:S01]  /*44e0*/  FFMA.FTZ R123, R51, R36.reuse, -R128 ;  /* 0x00000024337b7223 */ /* 0x080fe20000010880 */
[----:B------:R-:W-:Y:S01]  /*44f0*/  FFMA.FTZ R125, R55, R36, R130 ;  /* 0x00000024377d7223 */ /* 0x000fe20000010082 */
[----:B------:R-:W-:Y:S01]  /*4500*/  HADD2.F32 R36, -RZ, R133.H1_H1 ;  /* 0x30000085ff247230 */ /* 0x000fe20000004100 */
[----:B------:R-:W-:Y:S01]  /*4510*/  F2FP.F16.F32.PACK_AB R121, R124, R121 ;  /* 0x000000797c79723e */ /* 0x000fe200000000ff */
[----:B------:R-:W-:Y:S01]  /*4520*/  HADD2.F32 R33, -RZ, R52.H0_H0 ;  /* 0x20000034ff217230 */ /* 0x000fe20000004100 */
[----:B------:R-:W-:Y:S01]  /*4530*/  F2FP.F16.F32.PACK_AB R38, R123, R38 ;  /* 0x000000267b26723e */ /* 0x000fe200000000ff */
[----:B------:R-:W-:-:S02]  /*4540*/  HADD2.F32 R37, -RZ, R129.H0_H0 ;  /* 0x20000081ff257230 */ /* 0x000fc40000004100 */
[----:B------:R-:W-:Y:S02]  /*4550*/  HADD2.F32 R32, -RZ, R48.H0_H0 ;  /* 0x20000030ff207230 */ /* 0x000fe40000004100 */
[-C--:B------:R-:W-:Y:S01]  /*4560*/  FMUL.FTZ R39, R33, R36.reuse ;  /* 0x0000002421277220 */ /* 0x080fe20000410000 */
[----:B------:R-:W-:Y:S02]  /*4570*/  HADD2.F32 R52, -RZ, R52.H1_H1 ;  /* 0x30000034ff347230 */ /* 0x000fe40000004100 */
[----:B------:R-:W-:Y:S02]  /*4580*/  HADD2.F32 R48, -RZ, R48.H1_H1 ;  /* 0x30000030ff307230 */ /* 0x000fe40000004100 */
[----:B------:R-:W-:Y:S01]  /*4590*/  FMUL.FTZ R36, R32, R36 ;  /* 0x0000002420247220 */ /* 0x000fe20000410000 */
[----:B------:R-:W-:Y:S02]  /*45a0*/  HADD2.F32 R34, -RZ, R133.H0_H0 ;  /* 0x20000085ff227230 */ /* 0x000fe40000004100 */
[-C--:B------:R-:W-:Y:S01]  /*45b0*/  FMUL.FTZ R49, R52, R37.reuse ;  /* 0x0000002534317220 */ /* 0x080fe20000410000 */
[----:B------:R-:W-:-:S02]  /*45c0*/  FMUL.FTZ R37, R48, R37 ;  /* 0x0000002530257220 */ /* 0x000fc40000410000 */
[-C--:B------:R-:W-:Y:S01]  /*45d0*/  FFMA.FTZ R39, R32, R34.reuse, -R39 ;  /* 0x0000002220277223 */ /* 0x080fe20000010827 */
[----:B------:R-:W-:Y:S01]  /*45e0*/  FFMA.FTZ R36, R33, R34, R36 ;  /* 0x0000002221247223 */ /* 0x000fe20000010024 */
[-C--:B------:R-:W-:Y:S01]  /*45f0*/  FFMA.FTZ R48, R48, R35.reuse, -R49 ;  /* 0x0000002330307223 */ /* 0x080fe20000010831 */
[----:B------:R-:W-:Y:S01]  /*4600*/  FFMA.FTZ R49, R52, R35, R37 ;  /* 0x0000002334317223 */ /* 0x000fe20000010025 */
[----:B------:R-:W-:Y:S02]  /*4610*/  HADD2.F32 R34, -RZ, R120.H0_H0 ;  /* 0x20000078ff227230 */ /* 0x000fe40000004100 */
[----:B------:R-:W-:Y:S01]  /*4620*/  HADD2.F32 R33, -RZ, R54.H0_H0 ;  /* 0x20000036ff217230 */ /* 0x000fe20000004100 */
[----:B------:R-:W-:Y:S01]  /*4630*/  F2FP.F16.F32.PACK_AB R48, R48, R39 ;  /* 0x000000273030723e */ /* 0x000fe200000000ff */
[----:B------:R-:W-:Y:S01]  /*4640*/  HADD2.F32 R120, -RZ, R120.H1_H1 ;  /* 0x30000078ff787230 */ /* 0x000fe20000004100 */
[----:B------:R-:W-:Y:S01]  /*4650*/  F2FP.F16.F32.PACK_AB R52, R49, R36 ;  /* 0x000000243134723e */ /* 0x000fe200000000ff */
[----:B------:R-:W-:-:S02]  /*4660*/  HADD2.F32 R37, -RZ, R127.H0_H0 ;  /* 0x2000007fff257230 */ /* 0x000fc40000004100 */
[----:B------:R-:W-:Y:S02]  /*4670*/  HADD2.F32 R32, -RZ, R50.H0_H0 ;  /* 0x20000032ff207230 */ /* 0x000fe40000004100 */
[CC--:B------:R-:W-:Y:S01]  /*4680*/  FMUL.FTZ R51, R33.reuse, R120.reuse ;  /* 0x0000007821337220 */ /* 0x0c0fe20000410000 */
[----:B------:R-:W-:Y:S02]  /*4690*/  HADD2.F32 R54, -RZ, R54.H1_H1 ;  /* 0x30000036ff367230 */ /* 0x000fe40000004100 */
[----:B------:R-:W-:Y:S02]  /*46a0*/  HADD2.F32 R50, -RZ, R50.H1_H1 ;  /* 0x30000032ff327230 */ /* 0x000fe40000004100 */
[----:B------:R-:W-:Y:S01]  /*46b0*/  FMUL.FTZ R120, R32, R120 ;  /* 0x0000007820787220 */ /* 0x000fe20000410000 */
[----:B------:R-:W-:Y:S02]  /*46c0*/  HADD2.F32 R35, -RZ, R131.H0_H0 ;  /* 0x20000083ff237230 */ /* 0x000fe40000004100 */
[-C--:B------:R-:W-:Y:S01]  /*46d0*/  FMUL.FTZ R55, R54, R37.reuse ;  /* 0x0000002536377220 */ /* 0x080fe20000410000 */
[-C--:B------:R-:W-:Y:S01]  /*46e0*/  FFMA.FTZ R51, R32, R34.reuse, -R51 ;  /* 0x0000002220337223 */ /* 0x080fe20000010833 */
[C---:B------:R-:W-:Y:S01]  /*46f0*/  FMUL.FTZ R37, R50.reuse, R37 ;  /* 0x0000002532257220 */ /* 0x040fe20000410000 */
[----:B------:R-:W-:Y:S01]  /*4700*/  FFMA.FTZ R120, R33, R34, R120 ;  /* 0x0000002221787223 */ /* 0x000fe20000010078 */
[-C--:B------:R-:W-:Y:S01]  /*4710*/  FFMA.FTZ R50, R50, R35.reuse, -R55 ;  /* 0x0000002332327223 */ /* 0x080fe20000010837 */
[----:B------:R-:W-:Y:S01]  /*4720*/  F2FP.F16.F32.PACK_AB R55, R125, R126 ;  /* 0x0000007e7d37723e */ /* 0x000fe200000000ff */
[----:B------:R-:W-:Y:S01]  /*4730*/  FFMA.FTZ R37, R54, R35, R37 ;  /* 0x0000002336257223 */ /* 0x000fe20000010025 */
[----:B------:R-:W-:-:S02]  /*4740*/  IMAD.MOV.U32 R49, RZ, RZ, R121 ;  /* 0x000000ffff317224 */ /* 0x000fc400078e0079 */
[----:B------:R-:W-:Y:S01]  /*4750*/  F2FP.F16.F32.PACK_AB R50, R50, R51 ;  /* 0x000000333232723e */ /* 0x000fe200000000ff */
[----:B------:R-:W-:Y:S01]  /*4760*/  IMAD.MOV.U32 R51, RZ, RZ, R38 ;  /* 0x000000ffff337224 */ /* 0x000fe200078e0026 */
[----:B------:R-:W-:-:S07]  /*4770*/  F2FP.F16.F32.PACK_AB R54, R37, R120 ;  /* 0x000000782536723e */ /* 0x000fce00000000ff */
.L_x_11780:
[----:B------:R-:W-:Y:S05]  /*4780*/  BSYNC B2 ;  /* 0x0000000000027941 */ /* 0x000fea0003800000 */
.L_x_11779:
        /* <DEDUP_REMOVED lines=12> */
.L_x_11778:
[----:B------:R-:W-:Y:S05]  /*4850*/  BSYNC B1 ;  /* 0x0000000000017941 */ /* 0x000fea0003800000 */
.L_x_11777:
        /* <DEDUP_REMOVED lines=12> */
[----:B------:R-:W-:Y:S01]  /*4920*/  LEA.HI.X R49, R32, R101, R33, 0x1, P5 ;  /* 0x0000006520317211 */ /* 0x000fe200028f0c21 */
[----:B------:R-:W-:Y:S01]  /*4930*/  IMAD R33, R17, 0x1800, R94 ;  /* 0x0000180011217824 */ /* 0x000fe200078e025e */
[----:B------:R-:W-:-:S03]  /*4940*/  SHF.R.S32.HI R32, RZ, 0x1f, R115 ;  /* 0x0000001fff207819 */ /* 0x000fc60000011473 */
[----:B------:R-:W-:Y:S01]  /*4950*/  IMAD R33, R33, 0x2, R16 ;  /* 0x0000000221217824 */ /* 0x000fe200078e0210 */
[----:B------:R-:W-:-:S04]  /*4960*/  LEA.HI R115, R32, R115, RZ, 0x4 ;  /* 0x0000007320737211 */ /* 0x000fc800078f20ff */
[----:B------:R-:W-:-:S05]  /*4970*/  LEA.HI.SX32 R51, R115, R88, 0x1c ;  /* 0x0000005873337211 */ /* 0x000fca00078fe2ff */
[----:B------:R-:W-:-:S05]  /*4980*/  IMAD.SHL.U32 R51, R51, 0x8, RZ ;  /* 0x0000000833337824 */ /* 0x000fca00078e00ff */
[----:B------:R-:W-:-:S04]  /*4990*/  LOP3.LUT R32, R218, 0x38, R51, 0xf8, !PT ;  /* 0x00000038da207812 */ /* 0x000fc800078ef833 */
[----:B------:R-:W-:-:S05]  /*49a0*/  LOP3.LUT R32, R32, R34, RZ, 0x3c, !PT ;  /* 0x0000002220207212 */ /* 0x000fca00078e3cff */
[----:B------:R-:W-:-:S04]  /*49b0*/  IMAD.IADD R32, R221, 0x1, R32 ;  /* 0x00000001dd207824 */ /* 0x000fc800078e0220 */
        /* <DEDUP_REMOVED lines=91> */
.L_x_11782:
[----:B------:R-:W-:Y:S05]  /*4f70*/  BSYNC B1 ;  /* 0x0000000000017941 */ /* 0x000fea0003800000 */
.L_x_11781:
[----:B-1----:R1:W-:Y:S01]  /*4f80*/  STG.E.128 desc[UR40][R48.64], R32 ;  /* 0x0000002030007986 */ /* 0x0023e2000c101d28 */
[----:B------:R-:W-:-:S13]  /*4f90*/  ISETP.GE.AND P4, PT, R51, R113, PT ;  /* 0x000000713300720c */ /* 0x000fda0003f86270 */
[----:B------:R-:W-:Y:S05]  /*4fa0*/  @P4 BRA `(.L_x_11767) ;  /* 0x0000000000804947 */ /* 0x000fea0003800000 */
[--C-:B-1----:R-:W-:Y:S02]  /*4fb0*/  SHF.R.S32.HI R32, RZ, 0x1f, R51.reuse ;  /* 0x0000001fff207819 */ /* 0x102fe40000011433 */
[----:B------:R-:W-:-:S04]  /*4fc0*/  IADD3 R51, P4, P5, R6, R104, R51 ;  /* 0x0000006806337210 */ /* 0x000fc80007d9e033 */
[----:B------:R-:W-:Y:S02]  /*4fd0*/  IADD3.X R50, R29, R50, R32, P4, P5 ;  /* 0x000000321d327210 */ /* 0x000fe400027ea420 */
[----:B------:R-:W-:-:S04]  /*4fe0*/  LEA R100, P4, R51, R100, 0x1 ;  /* 0x0000006433647211 */ /* 0x000fc800078808ff */
[----:B------:R-:W-:-:S05]  /*4ff0*/  LEA.HI.X R101, R51, R101, R50, 0x1, P4 ;  /* 0x0000006533657211 */ /* 0x000fca00020f0c32 */
[----:B--2---:R1:W-:Y:S01]  /*5000*/  STG.E.128 desc[UR40][R100.64], R36 ;  /* 0x0000002464007986 */ /* 0x0043e2000c101d28 */
[----:B------:R-:W-:Y:S05]  /*5010*/  BRA `(.L_x_11767) ;  /* 0x0000000000647947 */ /* 0x000fea0003800000 */
.L_x_11750:
[----:B------:R-:W-:-:S13]  /*5020*/  ISETP.NE.AND P3, PT, R207, 0x3, PT ;  /* 0x00000003cf00780c */ /* 0x000fda0003f65270 */
[----:B------:R-:W-:Y:S05]  /*5030*/  @!P3 BRA `(.L_x_11783) ;  /* 0x000000000004b947 */ /* 0x000fea0003800000 */
[----:B------:R-:W-:Y:S01]  /*5040*/  BPT.TRAP 0x1 ;  /* 0x000000040000795c */ /* 0x000fe20000300000 */
.L_x_11783:
[----:B------:R-:W-:Y:S01]  /*5050*/  IMAD R98, R17, 0x8, R16 ;  /* 0x0000000811627824 */ /* 0x000fe200078e0210 */
[----:B------:R-:W-:Y:S01]  /*5060*/  SHF.L.U32 R111, R208, 0x1f, RZ ;  /* 0x0000001fd06f7819 */ /* 0x000fe200000006ff */
[----:B------:R-:W-:Y:S01]  /*5070*/  IMAD R103, R27, -0x60, R24 ;  /* 0xffffffa01b677824 */ /* 0x000fe200078e0218 */
[----:B------:R-:W-:Y:S02]  /*5080*/  BSSY B1, `(.L_x_11784) ;  /* 0x0000004000017945 */ /* 0x000fe40003800000 */
[----:B------:R-:W0:Y:S02]  /*5090*/  SYNCS.PHASECHK.TRANS64.TRYWAIT P4, [R98+URZ+0x22890], R111 ;  /* 0x0228906f620075a7 */ /* 0x000e24000808017f */
[----:B------:R-:W-:Y:S01]  /*50a0*/  VIMNMX R103, R103, 0x60, PT ;  /* 0x0000006067677848 */ /* 0x000fe20003fe0100 */
[----:B0-----:R-:W-:Y:S06]  /*50b0*/  @!P4 BRA `(.L_x_11785) ;  /* 0x000001a80068c947 */ /* 0x001fec0003800000 */
.L_x_12117:
[----:B------:R-:W-:Y:S05]  /*50c0*/  BSYNC B1 ;  /* 0x0000000000017941 */ /* 0x000fea0003800000 */
.L_x_11784:
        /* <DEDUP_REMOVED lines=8> */
.L_x_11787:
[----:B------:R-:W-:Y:S05]  /*5150*/  BSYNC B1 ;  /* 0x0000000000017941 */ /* 0x000fea0003800000 */
.L_x_11786:
[----:B------:R-:W-:Y:S05]  /*5160*/  @P4 BRA `(.L_x_11767) ;  /* 0x0000000000104947 */ /* 0x000fea0003800000 */
[----:B-1----:R-:W1:Y:S04]  /*5170*/  @!P1 LDS.128 R32, [R106+0x2000] ;  /* 0x002000006a209984 */ /* 0x002e680000000c00 */
[----:B------:R-:W2:Y:S04]  /*5180*/  @!P2 LDS.128 R36, [R102+0x2000] ;  /* 0x002000006624a984 */ /* 0x000ea80000000c00 */
[----:B-1----:R1:W-:Y:S04]  /*5190*/  @!P1 STG.E.128 desc[UR40][R40.64], R32 ;  /* 0x0000002028009986 */ /* 0x0023e8000c101d28 */
[----:B--2---:R1:W-:Y:S02]  /*51a0*/  @!P2 STG.E.128 desc[UR40][R40.64+0x40], R36 ;  /* 0x000040242800a986 */ /* 0x0043e4000c101d28 */
.L_x_11767:
[----:B------:R-:W-:Y:S05]  /*51b0*/  BSYNC B0 ;  /* 0x0000000000007941 */ /* 0x000fea0003800000 */
.L_x_11749:
        /* <DEDUP_REMOVED lines=17> */
.L_x_11789:
[----:B------:R-:W-:Y:S05]  /*52d0*/  BSYNC B0 ;  /* 0x0000000000007941 */ /* 0x000fea0003800000 */
.L_x_11788:
[----:B------:R-:W2:Y:S01]  /*52e0*/  SYNCS.PHASECHK.TRANS64.TRYWAIT P3, [R98+URZ+0x228b0], R111 ;  /* 0x0228b06f620075a7 */ /* 0x000ea2000806017f */
[----:B------:R-:W-:Y:S01]  /*52f0*/  ULDC UR51, c[0x0][0x320] ;  /* 0x0000c80000337ab9 */ /* 0x000fe20000000800 */
[----:B------:R-:W-:Y:S01]  /*5300*/  ULDC.64 UR48, c[0x0][0x328] ;  /* 0x0000ca0000307ab9 */ /* 0x000fe20000000a00 */
[----:B------:R-:W-:Y:S01]  /*5310*/  ULDC.64 UR46, c[0x0][0x318] ;  /* 0x0000c600002e7ab9 */ /* 0x000fe20000000a00 */
[----:B------:R-:W-:Y:S01]  /*5320*/  BSSY B0, `(.L_x_11790) ;  /* 0x0000003000007945 */ /* 0x000fe20003800000 */
[----:B-1----:R-:W-:-:S03]  /*5330*/  IMAD R32, R17, 0x6000, R81 ;  /* 0x0000600011207824 */ /* 0x002fc600078e0251 */
[----:B--2---:R-:W-:Y:S05]  /*5340*/  @!P3 BRA `(.L_x_11791) ;  /* 0x000001a400d8b947 */ /* 0x004fea0003800000 */
.L_x_12118:
[----:B------:R-:W-:Y:S05]  /*5350*/  BSYNC B0 ;  /* 0x0000000000007941 */ /* 0x000fea0003800000 */
.L_x_11790:
[----:B------:R-:W-:Y:S01]  /*5360*/  ISETP.GE.AND P3, PT, R18, R103, PT ;  /* 0x000000671200720c */ /* 0x000fe20003f66270 */
[----:B------:R-:W-:Y:S01]  /*5370*/  IMAD.IADD R34, R79, 0x1, R32 ;  /* 0x000000014f227824 */ /* 0x000fe200078e0220 */
[----:B------:R-:W-:Y:S01]  /*5380*/  BSSY B0, `(.L_x_11792) ;  /* 0x0000025000007945 */ /* 0x000fe20003800000 */
[----:B------:R-:W-:Y:S02]  /*5390*/  IMAD R40, R32, 0x2, R25 ;  /* 0x0000000220287824 */ /* 0x000fe400078e0219 */
[----:B------:R-:W-:-:S04]  /*53a0*/  IMAD.WIDE R36, R27, 0x60, R62 ;  /* 0x000000601b247825 */ /* 0x000fc800078e023e */
[----:B------:R-:W-:-:S04]  /*53b0*/  IMAD R41, R34, 0x2, R25 ;  /* 0x0000000222297824 */ /* 0x000fc800078e0219 */
[----:B------:R-:W-:Y:S05]  /*53c0*/  @P3 BRA `(.L_x_11793) ;  /* 0x0000000000803947 */ /* 0x000fea0003800000 */
[----:B------:R-:W-:Y:S02]  /*53d0*/  IMAD R35, R37, UR48, RZ ;  /* 0x0000003025237c24 */ /* 0x000fe4000f8e02ff */
        /* <DEDUP_REMOVED lines=31> */
.L_x_11793:
[----:B------:R-:W-:Y:S05]  /*55d0*/  BSYNC B0 ;  /* 0x0000000000007941 */ /* 0x000fea0003800000 */
.L_x_11792:
        /* <DEDUP_REMOVED lines=37> */
.L_x_11795:
[----:B------:R-:W-:Y:S05]  /*5830*/  BSYNC B0 ;  /* 0x0000000000007941 */ /* 0x000fea0003800000 */
.L_x_11794:
        /* <DEDUP_REMOVED lines=22> */
.L_x_11744:
[----:B------:R-:W0:Y:S01]  /*59a0*/  LDC R0, c[0x0][0x448] ;  /* 0x00011200ff007b82 */ /* 0x000e220000000800 */
[----:B------:R-:W-:-:S07]  /*59b0*/  IADD3 R5, R205, 0x1, -R204 ;  /* 0x00000001cd057810 */ /* 0x000fce0007ffe8cc */
        /* <DEDUP_REMOVED lines=8> */
[----:B------:R-:W-:Y:S01]  /*5a40*/  IMAD.IADD R5, R5, 0x1, R0 ;  /* 0x0000000105057824 */ /* 0x000fe200078e0200 */
[----:B------:R-:W-:Y:S06]  /*5a50*/  @P0 BRA `(.L_x_11797) ;  /* 0x00000000000c0947 */ /* 0x000fec0003800000 */
[----:B------:R-:W0:Y:S01]  /*5a60*/  FENCE.VIEW.ASYNC.G ;  /* 0x00000000000073c6 */ /* 0x000e220000000100 */
[----:B------:R-:W-:Y:S05]  /*5a70*/  WARPSYNC.ALL ;  /* 0x0000000000007948 */ /* 0x000fea0003800000 */
[----:B0-----:R-:W-:Y:S06]  /*5a80*/  BAR.ARV 0xc, 0x180 ;  /* 0x0306000000007b1d */ /* 0x001fec0000002000 */
.L_x_11797:
        /* <DEDUP_REMOVED lines=13> */
.L_x_11800:
[----:B------:R-:W-:-:S13]  /*5b60*/  ISETP.NE.AND P0, PT, R7, 0x1, PT ;  /* 0x000000010700780c */ /* 0x000fda0003f05270 */
[----:B------:R-:W0:Y:S02]  /*5b70*/  @P0 LDC.64 R4, c[0x0][0x9e8] ;  /* 0x00027a00ff040b82 */ /* 0x000e240000000a00 */
[----:B0-----:R-:W-:-:S05]  /*5b80*/  @P0 IMAD.HI.U32 R4, R3, R4, RZ ;  /* 0x0000000403040227 */ /* 0x001fca00078e00ff */
[----:B------:R-:W-:-:S07]  /*5b90*/  @P0 SHF.R.U32.HI R3, RZ, R5, R4 ;  /* 0x00000005ff030219 */ /* 0x000fce0000011604 */
.L_x_11801:
[----:B------:R-:W-:Y:S05]  /*5ba0*/  BSYNC B0 ;  /* 0x0000000000007941 */ /* 0x000fea0003800000 */
.L_x_11799:
[----:B------:R-:W-:-:S05]  /*5bb0*/  IMAD R3, R3, R7, R7 ;  /* 0x0000000703037224 */ /* 0x000fca00078e0207 */
[----:B------:R-:W-:-:S07]  /*5bc0*/  VIMNMX R0, R0, R3, PT ;  /* 0x0000000300007248 */ /* 0x000fce0003fe0100 */
.L_x_11798:
[----:B------:R-:W0:Y:S01]  /*5bd0*/  @P1 LDC R3, c[0x0][0x44c] ;  /* 0x00011300ff031b82 */ /* 0x000e220000000800 */
[----:B------:R-:W-:Y:S01]  /*5be0*/  VIADD R0, R0, 0x5f ;  /* 0x0000005f00007836 */ /* 0x000fe20000000000 */
[----:B------:R-:W-:Y:S01]  /*5bf0*/  ULDC UR4, c[0x0][0x9dc] ;  /* 0x0002770000047ab9 */ /* 0x000fe20000000800 */
[----:B------:R-:W-:Y:S02]  /*5c00*/  IMAD.MOV.U32 R4, RZ, RZ, R210 ;  /* 0x000000ffff047224 */ /* 0x000fe400078e00d2 */
[----:B------:R-:W-:-:S03]  /*5c10*/  IMAD.HI R0, R0, 0x2aaaaaab, RZ ;  /* 0x2aaaaaab00007827 */ /* 0x000fc600078e02ff */
[----:B------:R-:W1:Y:S01]  /*5c20*/  @P1 LDC R6, c[0x0][0x450] ;  /* 0x00011400ff061b82 */ /* 0x000e620000000800 */
[----:B0-----:R-:W-:Y:S01]  /*5c30*/  @P1 IMAD.HI.U32 R5, R210, R3, RZ ;  /* 0x00000003d2051227 */ /* 0x001fe200078e00ff */
[----:B------:R-:W-:-:S04]  /*5c40*/  SHF.R.U32.HI R3, RZ, 0x1f, R0 ;  /* 0x0000001fff037819 */ /* 0x000fc80000011600 */
[----:B------:R-:W-:Y:S02]  /*5c50*/  LEA.HI.SX32 R3, R0, R3, 0x1c ;  /* 0x0000000300037211 */ /* 0x000fe400078fe2ff */
[----:B-1----:R-:W-:Y:S02]  /*5c60*/  @P1 SHF.R.U32.HI R4, RZ, R6, R5 ;  /* 0x00000006ff041219 */ /* 0x002fe40000011605 */
[----:B------:R-:W-:Y:S02]  /*5c70*/  VIMNMX R178, R178, R3, PT ;  /* 0x00000003b2b27248 */ /* 0x000fe40003fe0100 */
        /* <DEDUP_REMOVED lines=13> */
.L_x_11804:
[----:B------:R-:W-:-:S13]  /*5d50*/  ISETP.NE.AND P0, PT, R7, 0x1, PT ;  /* 0x000000010700780c */ /* 0x000fda0003f05270 */
[----:B------:R-:W0:Y:S02]  /*5d60*/  @P0 LDC.64 R4, c[0x0][0x9e8] ;  /* 0x00027a00ff040b82 */ /* 0x000e240000000a00 */
[----:B0-----:R-:W-:-:S05]  /*5d70*/  @P0 IMAD.HI.U32 R4, R0, R4, RZ ;  /* 0x0000000400040227 */ /* 0x001fca00078e00ff */
[----:B------:R-:W-:-:S07]  /*5d80*/  @P0 SHF.R.U32.HI R0, RZ, R5, R4 ;  /* 0x00000005ff000219 */ /* 0x000fce0000011604 */
.L_x_11805:
[----:B------:R-:W-:Y:S05]  /*5d90*/  BSYNC B0 ;  /* 0x0000000000007941 */ /* 0x000fea0003800000 */
.L_x_11803:
[----:B------:R-:W-:-:S05]  /*5da0*/  IMAD R0, R0, R7, RZ ;  /* 0x0000000700007224 */ /* 0x000fca00078e02ff */
[----:B------:R-:W-:-:S07]  /*5db0*/  VIMNMX R3, R3, R0, !PT ;  /* 0x0000000003037248 */ /* 0x000fce0007fe0100 */
.L_x_11802:
[----:B------:R-:W-:Y:S01]  /*5dc0*/  IMAD.HI R3, R3, 0x2aaaaaab, RZ ;  /* 0x2aaaaaab03037827 */ /* 0x000fe200078e02ff */
[----:B------:R-:W-:Y:S02]  /*5dd0*/  PLOP3.LUT P0, PT, PT, PT, PT, 0x80, 0x0 ;  /* 0x000000000000781c */ /* 0x000fe40003f0f070 */
[----:B------:R-:W-:Y:S02]  /*5de0*/  CS2R R4, SRZ ;  /* 0x0000000000047805 */ /* 0x000fe4000001ff00 */
[----:B------:R-:W-:Y:S01]  /*5df0*/  CS2R R148, SRZ ;  /* 0x0000000000947805 */ /* 0x000fe2000001ff00 */
[----:B------:R-:W-:Y:S01]  /*5e00*/  IMAD.MOV.U32 R6, RZ, RZ, RZ ;  /* 0x000000ffff067224 */ /* 0x000fe200078e00ff */
[----:B------:R-:W-:Y:S01]  /*5e10*/  SHF.R.U32.HI R0, RZ, 0x1f, R3 ;  /* 0x0000001fff007819 */ /* 0x000fe20000011603 */
[----:B------:R-:W-:Y:S01]  /*5e20*/  IMAD.MOV.U32 R150, RZ, RZ, RZ ;  /* 0x000000ffff967224 */ /* 0x000fe200078e00ff */
[----:B------:R-:W-:Y:S02]  /*5e30*/  CS2R R146, SRZ ;  /* 0x0000000000927805 */ /* 0x000fe4000001ff00 */
[----:B------:R-:W-:-:S02]  /*5e40*/  CS2R R144, SRZ ;  /* 0x0000000000907805 */ /* 0x000fc4000001ff00 */
[----:B------:R-:W-:Y:S01]  /*5e50*/  LEA.HI.SX32 R0, R3, R0, 0x1c ;  /* 0x0000000003007211 */ /* 0x000fe200078fe2ff */
[----:B------:R-:W-:Y:S01]  /*5e60*/  IMAD.MOV.U32 R3, RZ, RZ, RZ ;  /* 0x000000ffff037224 */ /* 0x000fe200078e00ff */
[----:B------:R-:W-:Y:S02]  /*5e70*/  CS2R R142, SRZ ;  /* 0x00000000008e7805 */ /* 0x000fe4000001ff00 */
[----:B------:R-:W-:Y:S02]  /*5e80*/  CS2R R140, SRZ ;  /* 0x00000000008c7805 */ /* 0x000fe4000001ff00 */
[----:B------:R-:W-:Y:S02]  /*5e90*/  VIMNMX R219, RZ, R0, !PT ;  /* 0x00000000ffdb7248 */ /* 0x000fe40007fe0100 */
[----:B------:R-:W-:Y:S02]  /*5ea0*/  CS2R R138, SRZ ;  /* 0x00000000008a7805 */ /* 0x000fe4000001ff00 */
[----:B------:R-:W-:-:S02]  /*5eb0*/  CS2R R136, SRZ ;  /* 0x0000000000887805 */ /* 0x000fc4000001ff00 */
[----:B------:R-:W-:Y:S02]  /*5ec0*/  CS2R R162, SRZ ;  /* 0x0000000000a27805 */ /* 0x000fe4000001ff00 */
[----:B------:R-:W-:Y:S02]  /*5ed0*/  ISETP.GT.AND P1, PT, R178, R219, PT ;  /* 0x000000dbb200720c */ /* 0x000fe40003f24270 */
        /* <DEDUP_REMOVED lines=56> */
[----:B------:R-:W-:-:S03]  /*6260*/  UMOV UR4, 0xffffffff ;  /* 0xffffffff00047882 */ /* 0x000fc60000000000 */
[----:B------:R-:W-:Y:S05]  /*6270*/  BRA.DIV UR4, `(.L_x_11807) ;  /* 0x0000019a04207947 */ /* 0x000fea000b800000 */
[----:B------:R-:W0:Y:S02]  /*6280*/  S2R R3, SR_TID.X ;  /* 0x0000000000037919 */ /* 0x000e240000002100 */
[----:B0-----:R-:W-:-:S05]  /*6290*/  VIADD R3, R3, 0xffffff80 ;  /* 0xffffff8003037836 */ /* 0x001fca0000000000 */
[----:B------:R-:W-:-:S04]  /*62a0*/  SHF.R.S32.HI R0, RZ, 0x1f, R3 ;  /* 0x0000001fff007819 */ /* 0x000fc80000011403 */
[----:B------:R-:W-:-:S04]  /*62b0*/  LEA.HI R0, R0, R3, RZ, 0x7 ;  /* 0x0000000300007211 */ /* 0x000fc800078f38ff */
[----:B------:R-:W-:-:S05]  /*62c0*/  SHF.R.S32.HI R0, RZ, 0x7, R0 ;  /* 0x00000007ff007819 */ /* 0x000fca0000011400 */
[----:B------:R0:W1:Y:S02]  /*62d0*/  SHFL.IDX PT, R14, R0, RZ, 0x1f ;  /* 0x00001fff000e7589 */ /* 0x00006400000e0000 */
.L_x_12121:
[----:B01----:R-:W-:Y:S01]  /*62e0*/  LEA.HI R0, R14, R14, RZ, 0x1 ;  /* 0x0000000e0e007211 */ /* 0x003fe200078f08ff */
[----:B------:R-:W-:Y:S01]  /*62f0*/  VIADD R24, R16, 0x18400 ;  /* 0x0001840010187836 */ /* 0x000fe20000000000 */
[----:B------:R-:W-:Y:S02]  /*6300*/  BSSY B6, `(.L_x_11808) ;  /* 0x0000018000067945 */ /* 0x000fe40003800000 */
[----:B------:R-:W-:Y:S02]  /*6310*/  LOP3.LUT R3, R0, 0x1e, RZ, 0xc0, !PT ;  /* 0x0000001e00037812 */ /* 0x000fe400078ec0ff */
[----:B------:R-:W-:-:S03]  /*6320*/  LOP3.LUT P0, RZ, R24, 0x1bf, RZ, 0xc0, !PT ;  /* 0x000001bf18ff7812 */ /* 0x000fc6000780c0ff */
[----:B------:R-:W-:-:S04]  /*6330*/  IMAD.IADD R3, R14, 0x1, -R3 ;  /* 0x000000010e037824 */ /* 0x000fc800078e0a03 */
[----:B------:R-:W-:-:S05]  /*6340*/  IMAD R3, R3, 0x2000, R24 ;  /* 0x0000200003037824 */ /* 0x000fca00078e0218 */
[----:B------:R-:W-:-:S04]  /*6350*/  SHF.R.U32.HI R3, RZ, 0x4, R3 ;  /* 0x00000004ff037819 */ /* 0x000fc80000011603 */
        /* <DEDUP_REMOVED lines=18> */
.L_x_11809:
[----:B------:R-:W-:Y:S05]  /*6480*/  BSYNC B6 ;  /* 0x0000000000067941 */ /* 0x000fea0003800000 */
.L_x_11808:
        /* <DEDUP_REMOVED lines=12> */
.L_x_11813:
[----:B-1----:R1:W2:Y:S02]  /*6550*/  SYNCS.PHASECHK.TRANS64.TRYWAIT P0, [R16+URZ+0x22800], R3 ;  /* 0x02280003100075a7 */ /* 0x0022a4000800017f */
[----:B--2---:R-:W-:Y:S05]  /*6560*/  @!P0 NANOSLEEP.SYNCS 0x989680 ;  /* 0x009896800000895d */ /* 0x004fea0003900000 */
[----:B------:R-:W2:Y:S02]  /*6570*/  @!P0 SYNCS.PHASECHK.TRANS64 P0, [R16+URZ+0x22800], R3 ;  /* 0x02280003100085a7 */ /* 0x000ea4000800007f */
[----:B--2---:R-:W-:Y:S05]  /*6580*/  @!P0 BRA `(.L_x_11813) ;  /* 0xfffffffc00f08947 */ /* 0x004fea000383ffff */
.L_x_11812:
[----:B------:R-:W-:Y:S05]  /*6590*/  BSYNC B0 ;  /* 0x0000000000007941 */ /* 0x000fea0003800000 */
.L_x_11811:
[----:B------:R-:W-:Y:S05]  /*65a0*/  BRA `(.L_x_11814) ;  /* 0x0000002800d87947 */ /* 0x000fea0003800000 */
.L_x_11810:
[----:B------:R-:W-:Y:S01]  /*65b0*/  LOP3.LUT P0, RZ, R24, 0x3ff, RZ, 0xc0, !PT ;  /* 0x000003ff18ff7812 */ /* 0x000fe2000780c0ff */
[----:B------:R-:W-:Y:S01]  /*65c0*/  ULDC.64 UR4, c[0x0][0x3f8] ;  /* 0x0000fe0000047ab9 */ /* 0x000fe20000000a00 */
[----:B-----5:R-:W-:Y:S01]  /*65d0*/  SHF.R.S32.HI R0, RZ, 0x1f, R30 ;  /* 0x0000001fff007819 */ /* 0x020fe2000001141e */
[----:B------:R-:W-:Y:S01]  /*65e0*/  ULDC.64 UR6, c[0x0][0x408] ;  /* 0x0001020000067ab9 */ /* 0x000fe20000000a00 */
[----:B------:R-:W-:Y:S01]  /*65f0*/  IMAD.WIDE.U32 R24, R30, UR4, RZ ;  /* 0x000000041e187c25 */ /* 0x000fe2000f8e00ff */
[----:B------:R-:W-:Y:S03]  /*6600*/  BSSY B6, `(.L_x_11815) ;  /* 0x0000019000067945 */ /* 0x000fe60003800000 */
        /* <DEDUP_REMOVED lines=24> */
.L_x_11816:
[----:B------:R-:W-:Y:S05]  /*6790*/  BSYNC B6 ;  /* 0x0000000000067941 */ /* 0x000fea0003800000 */
.L_x_11815:
[----:B------:R-:W-:Y:S01]  /*67a0*/  ULDC.U8 UR4, c[0x0][0x410] ;  /* 0x0001040000047ab9 */ /* 0x000fe20000000000 */
[----:B------:R-:W-:Y:S01]  /*67b0*/  BSSY B0, `(.L_x_11817) ;  /* 0x000028d000007945 */ /* 0x000fe20003800000 */
[----:B------:R-:W-:Y:S01]  /*67c0*/  ISETP.NE.AND P0, PT, RZ, UR4, PT ;  /* 0x00000004ff007c0c */ /* 0x000fe2000bf05270 */
[----:B------:R-:W-:Y:S02]  /*67d0*/  IMAD.SHL.U32 R30, R233, 0x8, RZ ;  /* 0x00000008e91e7824 */ /* 0x000fe400078e00ff */
[----:B------:R-:W-:-:S10]  /*67e0*/  IMAD.IADD R42, R18, 0x1, R210 ;  /* 0x00000001122a7824 */ /* 0x000fd400078e02d2 */
[----:B------:R-:W-:Y:S05]  /*67f0*/  @!P0 BRA `(.L_x_11818) ;  /* 0x00000014004c8947 */ /* 0x000fea0003800000 */
[----:B------:R-:W0:Y:S01]  /*6800*/  LDC R37, c[0x0][0x448] ;  /* 0x00011200ff257b82 */ /* 0x000e220000000800 */
[----:B------:R-:W-:Y:S01]  /*6810*/  IMAD R3, R233, 0x40, R42 ;  /* 0x00000040e9037824 */ /* 0x000fe200078e022a */
[----:B------:R-:W-:Y:S01]  /*6820*/  ULDC.64 UR4, c[0x0][0x3f8] ;  /* 0x0000fe0000047ab9 */ /* 0x000fe20000000a00 */
[----:B------:R-:W-:Y:S01]  /*6830*/  ULDC.64 UR6, c[0x0][0x408] ;  /* 0x0001020000067ab9 */ /* 0x000fe20000000a00 */
[----:B------:R-:W-:Y:S01]  /*6840*/  IMAD.MOV.U32 R6, RZ, RZ, R24 ;  /* 0x000000ffff067224 */ /* 0x000fe200078e0018 */
[----:B------:R-:W-:Y:S01]  /*6850*/  SHF.R.S32.HI R40, RZ, 0x1f, R209 ;  /* 0x0000001fff287819 */ /* 0x000fe200000114d1 */
        /* <DEDUP_REMOVED lines=29> */
.L_x_12127:
        /* <DEDUP_REMOVED lines=9> */
[----:B--2---:R-:W-:Y:S01]  /*6ac0*/  IMAD.MOV.U32 R10, RZ, RZ, R0 ;  /* 0x000000ffff0a7224 */ /* 0x004fe200078e0000 */
[----:B------:R-:W-:Y:S01]  /*6ad0*/  ISETP.GE.AND P3, PT, R209, UR4, PT ;  /* 0x00000004d1007c0c */ /* 0x000fe2000bf66270 */
[----:B-1----:R-:W-:Y:S01]  /*6ae0*/  IMAD.MOV.U32 R11, RZ, RZ, R3 ;  /* 0x000000ffff0b7224 */ /* 0x002fe200078e0003 */
[----:B------:R-:W-:Y:S01]  /*6af0*/  ISETP.GE.AND P2, PT, R22, UR4, PT ;  /* 0x0000000416007c0c */ /* 0x000fe2000bf46270 */
[----:B---3--:R-:W-:Y:S01]  /*6b00*/  IMAD.MOV.U32 R15, RZ, RZ, R5 ;  /* 0x000000ffff0f7224 */ /* 0x008fe200078e0005 */
[----:B------:R-:W-:-:S09]  /*6b10*/  CS2R R28, SRZ ;  /* 0x00000000001c7805 */ /* 0x000fd2000001ff00 */
[C---:B------:R-:W-:Y:S01]  /*6b20*/  @!P3 IMAD.SHL.U32 R35, R209.reuse, 0x2, RZ ;  /* 0x00000002d123b824 */ /* 0x040fe200078e00ff */
[----:B------:R-:W-:Y:S02]  /*6b30*/  @!P3 SHF.L.U64.HI R20, R209, 0x1, R40 ;  /* 0x00000001d114b819 */ /* 0x000fe40000010228 */
[----:B------:R-:W-:Y:S02]  /*6b40*/  CS2R R32, SRZ ;  /* 0x0000000000207805 */ /* 0x000fe4000001ff00 */
[----:B------:R-:W-:Y:S01]  /*6b50*/  CS2R R24, SRZ ;  /* 0x0000000000187805 */ /* 0x000fe2000001ff00 */
[----:B------:R-:W-:Y:S01]  /*6b60*/  @!P2 IMAD.WIDE R10, R22, 0x2, R10 ;  /* 0x00000002160aa825 */ /* 0x000fe200078e020a */
[-C--:B------:R-:W-:Y:S02]  /*6b70*/  @!P3 IADD3 R26, P0, R0, R35.reuse, RZ ;  /* 0x00000023001ab210 */ /* 0x080fe40007f1e0ff */
[----:B----4-:R-:W-:Y:S01]  /*6b80*/  @!P3 IADD3 R34, P1, R14, R35, RZ ;  /* 0x000000230e22b210 */ /* 0x010fe20007f3e0ff */
        /* <DEDUP_REMOVED lines=8> */
.L_x_11821:
[----:B------:R-:W-:Y:S05]  /*6c10*/  BSYNC B1 ;  /* 0x0000000000017941 */ /* 0x000fea0003800000 */
.L_x_11820:
[----:B--2--5:R-:W-:Y:S01]  /*6c20*/  IMAD.MOV.U32 R0, RZ, RZ, R20 ;  /* 0x000000ffff007224 */ /* 0x024fe200078e0014 */
[----:B------:R-:W-:Y:S01]  /*6c30*/  UMOV UR4, 0xffffffff ;  /* 0xffffffff00047882 */ /* 0x000fe20000000000 */
[----:B-1----:R-:W-:Y:S01]  /*6c40*/  IMAD.MOV.U32 R3, RZ, RZ, R21 ;  /* 0x000000ffff037224 */ /* 0x002fe200078e0015 */
[----:B------:R-:W-:Y:S01]  /*6c50*/  CS2R R26, SRZ ;  /* 0x00000000001a7805 */ /* 0x000fe2000001ff00 */
[----:B---3--:R-:W-:Y:S02]  /*6c60*/  IMAD.MOV.U32 R5, RZ, RZ, R32 ;  /* 0x000000ffff057224 */ /* 0x008fe400078e0020 */
        /* <DEDUP_REMOVED lines=14> */
.L_x_12133:
        /* <DEDUP_REMOVED lines=17> */
[----:B------:R-:W-:Y:S01]  /*6e60*/  IMAD.MOV.U32 R15, RZ, RZ, R5 ;  /* 0x000000ffff0f7224 */ /* 0x000fe200078e0005 */
        /* <DEDUP_REMOVED lines=16> */
.L_x_11824:
[----:B------:R-:W-:Y:S05]  /*6f70*/  BSYNC B1 ;  /* 0x0000000000017941 */ /* 0x000fea0003800000 */
.L_x_11823:
[----:B------:R-:W1:Y:S01]  /*6f80*/  SYNCS.PHASECHK.TRANS64.TRYWAIT P0, [R16+URZ+0x22800], R31 ;  /* 0x0228001f100075a7 */ /* 0x000e62000800017f */
[----:B--2---:R-:W-:Y:S01]  /*6f90*/  LOP3.LUT R3, R38, 0x1c0, RZ, 0xc0, !PT ;  /* 0x000001c026037812 */ /* 0x004fe200078ec0ff */
[----:B---3-5:R-:W-:Y:S01]  /*6fa0*/  IMAD.MOV.U32 R0, RZ, RZ, R26 ;  /* 0x000000ffff007224 */ /* 0x028fe200078e001a */
[----:B------:R-:W-:Y:S01]  /*6fb0*/  VIADDMNMX R41, R37, -R210, 0x80, PT ;  /* 0x0000008025297446 */ /* 0x000fe200038009d2 */
[----:B0-----:R-:W-:Y:S01]  /*6fc0*/  IMAD.MOV.U32 R4, RZ, RZ, R8 ;  /* 0x000000ffff047224 */ /* 0x001fe200078e0008 */
[----:B------:R-:W-:Y:S01]  /*6fd0*/  LOP3.LUT R30, R3, 0x18, R30, 0xf8, !PT ;  /* 0x00000018031e7812 */ /* 0x000fe200078ef81e */
[----:B------:R-:W-:Y:S01]  /*6fe0*/  IMAD.MOV.U32 R5, RZ, RZ, R9 ;  /* 0x000000ffff057224 */ /* 0x000fe200078e0009 */
[----:B------:R-:W-:Y:S01]  /*6ff0*/  SHF.R.U32.HI R3, RZ, 0x3, R3 ;  /* 0x00000003ff037819 */ /* 0x000fe20000011603 */
[----:B------:R-:W-:Y:S01]  /*7000*/  IMAD.MOV.U32 R6, RZ, RZ, R12 ;  /* 0x000000ffff067224 */ /* 0x000fe200078e000c */
[----:B------:R-:W-:Y:S01]  /*7010*/  PRMT R42, R0, 0x7610, R42 ;  /* 0x00007610002a7816 */ /* 0x000fe2000000002a */
[----:B------:R-:W-:Y:S01]  /*7020*/  IMAD.MOV.U32 R0, RZ, RZ, R27 ;  /* 0x000000ffff007224 */ /* 0x000fe200078e001b */
[----:B------:R-:W-:Y:S01]  /*7030*/  LOP3.LUT R3, R30, R3, RZ, 0x3c, !PT ;  /* 0x000000031e037212 */ /* 0x000fe200078e3cff */
[----:B------:R-:W-:Y:S01]  /*7040*/  BSSY B1, `(.L_x_11825) ;  /* 0x0000010000017945 */ /* 0x000fe20003800000 */
[----:B------:R-:W-:Y:S01]  /*7050*/  PRMT R47, R4, 0x5410, R5 ;  /* 0x00005410042f7816 */ /* 0x000fe20000000005 */
[----:B------:R-:W-:Y:S01]  /*7060*/  IMAD.MOV.U32 R4, RZ, RZ, R10 ;  /* 0x000000ffff047224 */ /* 0x000fe200078e000a */
[----:B------:R-:W-:Y:S01]  /*7070*/  PRMT R42, R42, 0x5410, R0 ;  /* 0x000054102a2a7816 */ /* 0x000fe20000000000 */
[----:B------:R-:W-:Y:S01]  /*7080*/  IMAD R3, R220, 0x200, R3 ;  /* 0x00000200dc037824 */ /* 0x000fe200078e0203 */
[----:B------:R-:W-:Y:S01]  /*7090*/  PRMT R48, R6, 0x7610, R48 ;  /* 0x0000761006307816 */ /* 0x000fe20000000030 */
[----:B------:R-:W-:Y:S01]  /*70a0*/  IMAD.MOV.U32 R0, RZ, RZ, R13 ;  /* 0x000000ffff007224 */ /* 0x000fe200078e000d */
[----:B------:R-:W-:Y:S01]  /*70b0*/  PRMT R49, R4, 0x7610, R49 ;  /* 0x0000761004317816 */ /* 0x000fe20000000031 */
[----:B------:R-:W-:Y:S01]  /*70c0*/  IMAD R3, R3, 0x2, R16 ;  /* 0x0000000203037824 */ /* 0x000fe200078e0210 */
[----:B------:R-:W-:Y:S01]  /*70d0*/  LOP3.LUT P2, RZ, R237, 0x4, RZ, 0xc0, !PT ;  /* 0x00000004edff7812 */ /* 0x000fe2000784c0ff */
[----:B------:R-:W-:Y:S01]  /*70e0*/  IMAD.MOV.U32 R5, RZ, RZ, R11 ;  /* 0x000000ffff057224 */ /* 0x000fe200078e000b */
[----:B------:R-:W-:Y:S01]  /*70f0*/  PRMT R48, R48, 0x5410, R0 ;  /* 0x0000541030307816 */ /* 0x000fe20000000000 */
[C---:B------:R-:W-:Y:S01]  /*7100*/  VIADD R4, R3.reuse, 0x18400 ;  /* 0x0001840003047836 */ /* 0x040fe20000000000 */
[----:B------:R-:W-:Y:S01]  /*7110*/  ISETP.GE.AND P1, PT, R18, R41, PT ;  /* 0x000000291200720c */ /* 0x000fe20003f26270 */
[----:B------:R-:W-:Y:S01]  /*7120*/  VIADD R0, R3, 0x18440 ;  /* 0x0001844003007836 */ /* 0x000fe20000000000 */
[----:B-1----:R-:W-:Y:S11]  /*7130*/  @!P0 BRA `(.L_x_11826) ;  /* 0x0000018c008c8947 */ /* 0x002ff60003800000 */
.L_x_12134:
[----:B------:R-:W-:Y:S05]  /*7140*/  BSYNC B1 ;  /* 0x0000000000017941 */ /* 0x000fea0003800000 */
.L_x_11825:
        /* <DEDUP_REMOVED lines=10> */
[----:B0-----:R-:W-:Y:S01]  /*71f0*/  SHF.R.U32.HI R31, RZ, 0x10, R29 ;  /* 0x00000010ff1f7819 */ /* 0x001fe2000001161d */
[----:B------:R-:W-:Y:S01]  /*7200*/  HADD2.F32 R30, -RZ, R45.H0_H0 ;  /* 0x2000002dff1e7230 */ /* 0x000fe20000004100 */
[--C-:B------:R-:W-:Y:S01]  /*7210*/  SHF.R.U64 R37, R32, 0x10, R33.reuse ;  /* 0x0000001020257819 */ /* 0x100fe20000001221 */
[----:B------:R-:W-:Y:S01]  /*7220*/  HADD2.F32 R32, -RZ, R44.H0_H0 ;  /* 0x2000002cff207230 */ /* 0x000fe20000004100 */
[----:B------:R-:W-:Y:S01]  /*7230*/  SHF.R.U32.HI R33, RZ, 0x10, R33 ;  /* 0x00000010ff217819 */ /* 0x000fe20000011621 */
[----:B------:R-:W-:Y:S01]  /*7240*/  HADD2.F32 R31, -RZ, R31.H0_H0 ;  /* 0x2000001fff1f7230 */ /* 0x000fe20000004100 */
[----:B------:R-:W-:-:S03]  /*7250*/  SHF.R.U64 R39, R28, 0x10, R29 ;  /* 0x000000101c277819 */ /* 0x000fc6000000121d */
[----:B------:R-:W-:Y:S02]  /*7260*/  HADD2.F32 R33, -RZ, R33.H0_H0 ;  /* 0x20000021ff217230 */ /* 0x000fe40000004100 */
[--C-:B-1----:R-:W-:Y:S02]  /*7270*/  HADD2.F32 R28, -RZ, R7.reuse.H0_H0 ;  /* 0x20000007ff1c7230 */ /* 0x102fe40000004100 */
[----:B------:R-:W-:Y:S02]  /*7280*/  HADD2.F32 R29, -RZ, R7.H1_H1 ;  /* 0x30000007ff1d7230 */ /* 0x000fe40000004100 */
[--C-:B------:R-:W-:Y:S02]  /*7290*/  HADD2.F32 R7, -RZ, R4.reuse.H0_H0 ;  /* 0x20000004ff077230 */ /* 0x100fe40000004100 */
[----:B------:R-:W-:Y:S02]  /*72a0*/  HADD2.F32 R4, -RZ, R4.H1_H1 ;  /* 0x30000004ff047230 */ /* 0x000fe40000004100 */
[C---:B------:R-:W-:Y:S01]  /*72b0*/  FMUL.FTZ R38, R29.reuse, R31 ;  /* 0x0000001f1d267220 */ /* 0x040fe20000410000 */
[----:B------:R-:W-:Y:S01]  /*72c0*/  FMUL.FTZ R35, R29, R33 ;  /* 0x000000211d237220 */ /* 0x000fe20000410000 */
[----:B----4-:R-:W-:-:S02]  /*72d0*/  HADD2.F32 R14, -RZ, R6.H0_H0 ;  /* 0x20000006ff0e7230 */ /* 0x010fc40000004100 */
[----:B------:R-:W-:Y:S01]  /*72e0*/  FMUL.FTZ R34, R4, R32 ;  /* 0x0000002004227220 */ /* 0x000fe20000410000 */
[----:B------:R-:W-:Y:S01]  /*72f0*/  FFMA.FTZ R40, R28, R33, R38 ;  /* 0x000000211c287223 */ /* 0x000fe20000010026 */
[----:B------:R-:W-:Y:S02]  /*7300*/  HADD2.F32 R15, -RZ, R6.H1_H1 ;  /* 0x30000006ff0f7230 */ /* 0x000fe40000004100 */
[-C--:B------:R-:W-:Y:S01]  /*7310*/  FMUL.FTZ R38, R4, R30.reuse ;  /* 0x0000001e04267220 */ /* 0x080fe20000410000 */
[C---:B------:R-:W-:Y:S01]  /*7320*/  FFMA.FTZ R34, R7.reuse, R30, -R34 ;  /* 0x0000001e07227223 */ /* 0x040fe20000010822 */
[--C-:B------:R-:W-:Y:S02]  /*7330*/  HADD2.F32 R6, -RZ, R5.reuse.H0_H0 ;  /* 0x20000005ff067230 */ /* 0x100fe40000004100 */
[----:B------:R-:W-:Y:S01]  /*7340*/  FFMA.FTZ R35, R28, R31, -R35 ;  /* 0x0000001f1c237223 */ /* 0x000fe20000010823 */
        /* <DEDUP_REMOVED lines=8> */
[C---:B------:R-:W-:Y:S01]  /*73d0*/  FFMA.FTZ R33, R14.reuse, R28, -R33 ;  /* 0x0000001c0e217223 */ /* 0x040fe20000010821 */
[C---:B------:R-:W-:Y:S01]  /*73e0*/  FMUL.FTZ R7, R5.reuse, R29 ;  /* 0x0000001d05077220 */ /* 0x040fe20000410000 */
[----:B------:R-:W-:Y:S01]  /*73f0*/  FMUL.FTZ R32, R5, R4 ;  /* 0x0000000405207220 */ /* 0x000fe20000410000 */
[----:B------:R-:W-:-:S02]  /*7400*/  FFMA.FTZ R14, R14, R30, R15 ;  /* 0x0000001e0e0e7223 */ /* 0x000fc4000001000f */
[----:B------:R-:W-:Y:S01]  /*7410*/  FFMA.FTZ R5, R6, R4, -R7 ;  /* 0x0000000406057223 */ /* 0x000fe20000010807 */
[----:B------:R-:W-:Y:S01]  /*7420*/  F2FP.F16.F32.PACK_AB R7, R40, R35 ;  /* 0x000000232807723e */ /* 0x000fe200000000ff */
[----:B------:R-:W-:Y:S01]  /*7430*/  FFMA.FTZ R32, R6, R29, R32 ;  /* 0x0000001d06207223 */ /* 0x000fe20000010020 */
[----:B------:R-:W-:Y:S02]  /*7440*/  F2FP.F16.F32.PACK_AB R4, R31, R34 ;  /* 0x000000221f04723e */ /* 0x000fe400000000ff */
[----:B------:R-:W-:Y:S02]  /*7450*/  F2FP.F16.F32.PACK_AB R6, R14, R33 ;  /* 0x000000210e06723e */ /* 0x000fe400000000ff */
[----:B------:R-:W-:-:S05]  /*7460*/  F2FP.F16.F32.PACK_AB R5, R32, R5 ;  /* 0x000000052005723e */ /* 0x000fca00000000ff */
[----:B------:R1:W-:Y:S02]  /*7470*/  STS.128 [R3+0x18400], R4 ;  /* 0x0184000403007388 */ /* 0x0003e40000000c00 */
.L_x_11830:
[----:B------:R-:W-:Y:S05]  /*7480*/  BSYNC B2 ;  /* 0x0000000000027941 */ /* 0x000fea0003800000 */
.L_x_11829:
[----:B------:R-:W-:Y:S05]  /*7490*/  @P1 BRA `(.L_x_11828) ;  /* 0x0000000000a81947 */ /* 0x000fea0003800000 */
[----:B-1----:R-:W1:Y:S01]  /*74a0*/  LDS.128 R4, [R0] ;  /* 0x0000000000047984 */ /* 0x002e620000000c00 */
[--C-:B------:R-:W-:Y:S01]  /*74b0*/  SHF.R.U64 R35, R24, 0x10, R25.reuse ;  /* 0x0000001018237819 */ /* 0x100fe20000001219 */
[----:B------:R-:W-:Y:S01]  /*74c0*/  HADD2.F32 R28, -RZ, R43.H0_H0 ;  /* 0x2000002bff1c7230 */ /* 0x000fe20000004100 */
[----:B------:R-:W-:Y:S01]  /*74d0*/  SHF.R.U32.HI R25, RZ, 0x10, R25 ;  /* 0x00000010ff197819 */ /* 0x000fe20000011619 */
[----:B------:R-:W-:Y:S01]  /*74e0*/  HADD2.F32 R24, -RZ, R46.H0_H0 ;  /* 0x2000002eff187230 */ /* 0x000fe20000004100 */
[--C-:B------:R-:W-:Y:S02]  /*74f0*/  SHF.R.U32.HI R29, RZ, 0x10, R21.reuse ;  /* 0x00000010ff1d7819 */ /* 0x100fe40000011615 */
        /* <DEDUP_REMOVED lines=8> */
[----:B0-----:R-:W-:Y:S01]  /*7580*/  FMUL.FTZ R31, R21, R29 ;  /* 0x0000001d151f7220 */ /* 0x001fe20000410000 */
[----:B----4-:R-:W-:-:S02]  /*7590*/  HADD2.F32 R14, -RZ, R6.H0_H0 ;  /* 0x20000006ff0e7230 */ /* 0x010fc40000004100 */
[----:B------:R-:W-:Y:S01]  /*75a0*/  FMUL.FTZ R30, R4, R28 ;  /* 0x0000001c041e7220 */ /* 0x000fe20000410000 */
[----:B------:R-:W-:Y:S01]  /*75b0*/  FFMA.FTZ R34, R20, R29, R32 ;  /* 0x0000001d14227223 */ /* 0x000fe20000010020 */
[----:B------:R-:W-:Y:S02]  /*75c0*/  HADD2.F32 R15, -RZ, R6.H1_H1 ;  /* 0x30000006ff0f7230 */ /* 0x000fe40000004100 */
[-C--:B------:R-:W-:Y:S01]  /*75d0*/  FMUL.FTZ R32, R4, R24.reuse ;  /* 0x0000001804207220 */ /* 0x080fe20000410000 */
[C---:B------:R-:W-:Y:S01]  /*75e0*/  FFMA.FTZ R30, R7.reuse, R24, -R30 ;  /* 0x00000018071e7223 */ /* 0x040fe2000001081e */
[----:B------:R-:W-:Y:S02]  /*75f0*/  HADD2.F32 R6, -RZ, R5.H0_H0 ;  /* 0x20000005ff067230 */ /* 0x000fe40000004100 */
        /* <DEDUP_REMOVED lines=19> */
[----:B------:R2:W-:Y:S02]  /*7730*/  STS.128 [R0], R4 ;  /* 0x0000000400007388 */ /* 0x0005e40000000c00 */
.L_x_11828:
[----:B------:R-:W-:Y:S05]  /*7740*/  BSYNC B1 ;  /* 0x0000000000017941 */ /* 0x000fea0003800000 */
.L_x_11827:
[----:B------:R-:W-:-:S13]  /*7750*/  ISETP.GE.AND P0, PT, R232, R41, PT ;  /* 0x00000029e800720c */ /* 0x000fda0003f06270 */
[----:B------:R-:W-:Y:S05]  /*7760*/  @P0 BRA `(.L_x_11831) ;  /* 0x0000001800440947 */ /* 0x000fea0003800000 */
[----:B-12---:R-:W1:Y:S01]  /*7770*/  LDC R4, c[0x0][0x3f4] ;  /* 0x0000fd00ff047b82 */ /* 0x006e620000000800 */
[----:B------:R-:W-:Y:S01]  /*7780*/  BSSY B1, `(.L_x_11832) ;  /* 0x000002e000017945 */ /* 0x000fe20003800000 */
[-C--:B-1----:R-:W-:Y:S02]  /*7790*/  ISETP.GE.AND P0, PT, R22, R4.reuse, PT ;  /* 0x000000041600720c */ /* 0x082fe40003f06270 */
[----:B------:R-:W-:-:S11]  /*77a0*/  ISETP.GE.AND P1, PT, R209, R4, PT ;  /* 0x00000004d100720c */ /* 0x000fd60003f26270 */
[----:B------:R-:W-:Y:S05]  /*77b0*/  @P0 BRA `(.L_x_11833) ;  /* 0x0000000000a80947 */ /* 0x000fea0003800000 */
[----:B------:R-:W4:Y:S01]  /*77c0*/  LDS.128 R4, [R3+0x1a400] ;  /* 0x01a4000003047984 */ /* 0x000f220000000c00 */
[----:B------:R-:W-:Y:S01]  /*77d0*/  SHF.R.U32.HI R21, RZ, 0x10, R13 ;  /* 0x00000010ff157819 */ /* 0x000fe2000001160d */
[----:B------:R-:W-:Y:S01]  /*77e0*/  HADD2.F32 R24, -RZ, R42.H0_H0 ;  /* 0x2000002aff187230 */ /* 0x000fe20000004100 */
[--C-:B------:R-:W-:Y:S01]  /*77f0*/  SHF.R.U32.HI R25, RZ, 0x10, R27.reuse ;  /* 0x00000010ff197819 */ /* 0x100fe2000001161b */
[----:B------:R-:W-:Y:S01]  /*7800*/  HADD2.F32 R20, -RZ, R48.H0_H0 ;  /* 0x20000030ff147230 */ /* 0x000fe20000004100 */
[----:B------:R-:W-:Y:S01]  /*7810*/  SHF.R.U64 R29, R26, 0x10, R27 ;  /* 0x000000101a1d7819 */ /* 0x000fe2000000121b */
[----:B------:R-:W-:Y:S01]  /*7820*/  HADD2.F32 R21, -RZ, R21.H0_H0 ;  /* 0x20000015ff157230 */ /* 0x000fe20000004100 */
[----:B0-----:R-:W-:Y:S01]  /*7830*/  SHF.R.U64 R31, R12, 0x10, R13 ;  /* 0x000000100c1f7819 */ /* 0x001fe2000000120d */
[----:B------:R-:W-:Y:S02]  /*7840*/  HADD2.F32 R25, -RZ, R25.H0_H0 ;  /* 0x20000019ff197230 */ /* 0x000fe40000004100 */
[----:B----4-:R-:W-:-:S02]  /*7850*/  HADD2.F32 R14, -RZ, R7.H0_H0 ;  /* 0x20000007ff0e7230 */ /* 0x010fc40000004100 */
[----:B------:R-:W-:Y:S02]  /*7860*/  HADD2.F32 R15, -RZ, R7.H1_H1 ;  /* 0x30000007ff0f7230 */ /* 0x000fe40000004100 */
[--C-:B------:R-:W-:Y:S02]  /*7870*/  HADD2.F32 R7, -RZ, R4.reuse.H0_H0 ;  /* 0x20000004ff077230 */ /* 0x100fe40000004100 */
[----:B------:R-:W-:Y:S02]  /*7880*/  HADD2.F32 R4, -RZ, R4.H1_H1 ;  /* 0x30000004ff047230 */ /* 0x000fe40000004100 */
[C---:B------:R-:W-:Y:S01]  /*7890*/  FMUL.FTZ R28, R15.reuse, R21 ;  /* 0x000000150f1c7220 */ /* 0x040fe20000410000 */
[-C--:B------:R-:W-:Y:S01]  /*78a0*/  FMUL.FTZ R27, R15, R25.reuse ;  /* 0x000000190f1b7220 */ /* 0x080fe20000410000 */
[--C-:B------:R-:W-:Y:S02]  /*78b0*/  HADD2.F32 R12, -RZ, R6.reuse.H0_H0 ;  /* 0x20000006ff0c7230 */ /* 0x100fe40000004100 */
[----:B------:R-:W-:Y:S01]  /*78c0*/  FMUL.FTZ R26, R4, R24 ;  /* 0x00000018041a7220 */ /* 0x000fe20000410000 */
[----:B------:R-:W-:Y:S01]  /*78d0*/  FFMA.FTZ R30, R14, R25, R28 ;  /* 0x000000190e1e7223 */ /* 0x000fe2000001001c */
[----:B------:R-:W-:-:S02]  /*78e0*/  HADD2.F32 R13, -RZ, R6.H1_H1 ;  /* 0x30000006ff0d7230 */ /* 0x000fc40000004100 */
[-C--:B------:R-:W-:Y:S01]  /*78f0*/  FMUL.FTZ R28, R4, R20.reuse ;  /* 0x00000014041c7220 */ /* 0x080fe20000410000 */
[C---:B------:R-:W-:Y:S01]  /*7900*/  FFMA.FTZ R26, R7.reuse, R20, -R26 ;  /* 0x00000014071a7223 */ /* 0x040fe2000001081a */
[--C-:B------:R-:W-:Y:S02]  /*7910*/  HADD2.F32 R6, -RZ, R5.reuse.H0_H0 ;  /* 0x20000005ff067230 */ /* 0x100fe40000004100 */
[----:B------:R-:W-:Y:S01]  /*7920*/  FFMA.FTZ R27, R14, R21, -R27 ;  /* 0x000000150e1b7223 */ /* 0x000fe2000001081b */
[----:B------:R-:W-:Y:S02]  /*7930*/  HADD2.F32 R20, -RZ, R42.H1_H1 ;  /* 0x3000002aff147230 */ /* 0x000fe40000004100 */
[----:B------:R-:W-:Y:S01]  /*7940*/  FFMA.FTZ R21, R7, R24, R28 ;  /* 0x0000001807157223 */ /* 0x000fe2000001001c */
[----:B------:R-:W-:Y:S02]  /*7950*/  HADD2.F32 R5, -RZ, R5.H1_H1 ;  /* 0x30000005ff057230 */ /* 0x000fe40000004100 */
[----:B------:R-:W-:-:S02]  /*7960*/  HADD2.F32 R14, -RZ, R48.H1_H1 ;  /* 0x30000030ff0e7230 */ /* 0x000fc40000004100 */
[C---:B------:R-:W-:Y:S01]  /*7970*/  FMUL.FTZ R25, R13.reuse, R20 ;  /* 0x000000140d197220 */ /* 0x040fe20000410000 */
[----:B------:R-:W-:Y:S02]  /*7980*/  HADD2.F32 R15, -RZ, R29.H0_H0 ;  /* 0x2000001dff0f7230 */ /* 0x000fe40000004100 */
[----:B------:R-:W-:Y:S02]  /*7990*/  HADD2.F32 R4, -RZ, R31.H0_H0 ;  /* 0x2000001fff047230 */ /* 0x000fe40000004100 */
[-C--:B------:R-:W-:Y:S01]  /*79a0*/  FMUL.FTZ R13, R13, R14.reuse ;  /* 0x0000000e0d0d7220 */ /* 0x080fe20000410000 */
[C---:B------:R-:W-:Y:S01]  /*79b0*/  FFMA.FTZ R25, R12.reuse, R14, -R25 ;  /* 0x0000000e0c197223 */ /* 0x040fe20000010819 */
[C---:B------:R-:W-:Y:S01]  /*79c0*/  FMUL.FTZ R7, R5.reuse, R15 ;  /* 0x0000000f05077220 */ /* 0x040fe20000410000 */
[----:B------:R-:W-:Y:S01]  /*79d0*/  FMUL.FTZ R24, R5, R4 ;  /* 0x0000000405187220 */ /* 0x000fe20000410000 */
[----:B------:R-:W-:Y:S02]  /*79e0*/  FFMA.FTZ R12, R12, R20, R13 ;  /* 0x000000140c0c7223 */ /* 0x000fe4000001000d */
[----:B------:R-:W-:Y:S01]  /*79f0*/  FFMA.FTZ R5, R6, R4, -R7 ;  /* 0x0000000406057223 */ /* 0x000fe20000010807 */
[----:B------:R-:W-:Y:S01]  /*7a00*/  F2FP.F16.F32.PACK_AB R7, R30, R27 ;  /* 0x0000001b1e07723e */ /* 0x000fe200000000ff */
[----:B------:R-:W-:Y:S01]  /*7a10*/  FFMA.FTZ R24, R6, R15, R24 ;  /* 0x0000000f06187223 */ /* 0x000fe20000010018 */
[----:B------:R-:W-:-:S02]  /*7a20*/  F2FP.F16.F32.PACK_AB R4, R21, R26 ;  /* 0x0000001a1504723e */ /* 0x000fc400000000ff */
[----:B------:R-:W-:Y:S02]  /*7a30*/  F2FP.F16.F32.PACK_AB R6, R12, R25 ;  /* 0x000000190c06723e */ /* 0x000fe400000000ff */
[----:B------:R-:W-:-:S05]  /*7a40*/  F2FP.F16.F32.PACK_AB R5, R24, R5 ;  /* 0x000000051805723e */ /* 0x000fca00000000ff */
[----:B------:R1:W-:Y:S02]  /*7a50*/  STS.128 [R3+0x1a400], R4 ;  /* 0x01a4000403007388 */ /* 0x0003e40000000c00 */
.L_x_11833:
[----:B------:R-:W-:Y:S05]  /*7a60*/  BSYNC B1 ;  /* 0x0000000000017941 */ /* 0x000fea0003800000 */
.L_x_11832:
[----:B------:R-:W-:Y:S05]  /*7a70*/  @P1 BRA `(.L_x_11831) ;  /* 0x0000001400801947 */ /* 0x000fea0003800000 */
[----:B-1----:R-:W1:Y:S01]  /*7a80*/  LDS.128 R4, [R0+0x2000] ;  /* 0x0020000000047984 */ /* 0x002e620000000c00 */
[----:B------:R-:W-:Y:S01]  /*7a90*/  SHF.R.U32.HI R12, RZ, 0x10, R11 ;  /* 0x00000010ff0c7819 */ /* 0x000fe2000001160b */
[----:B------:R-:W-:Y:S01]  /*7aa0*/  HADD2.F32 R13, -RZ, R47.H0_H0 ;  /* 0x2000002fff0d7230 */ /* 0x000fe20000004100 */
[----:B----4-:R-:W-:Y:S02]  /*7ab0*/  SHF.R.U32.HI R14, RZ, 0x10, R9 ;  /* 0x00000010ff0e7819 */ /* 0x010fe40000011609 */
        /* <DEDUP_REMOVED lines=15> */
[----:B------:R-:W-:Y:S01]  /*7bb0*/  FFMA.FTZ R15, R9, R14, R15 ;  /* 0x0000000e090f7223 */ /* 0x000fe2000001000f */
[--C-:B------:R-:W-:Y:S02]  /*7bc0*/  HADD2.F32 R6, -RZ, R5.reuse.H0_H0 ;  /* 0x20000005ff067230 */ /* 0x100fe40000004100 */
[-C--:B------:R-:W-:Y:S01]  /*7bd0*/  FMUL.FTZ R14, R4, R11.reuse ;  /* 0x0000000b040e7220 */ /* 0x080fe20000410000 */
[----:B------:R-:W-:Y:S01]  /*7be0*/  FFMA.FTZ R12, R3, R11, -R10 ;  /* 0x0000000b030c7223 */ /* 0x000fe2000001080a */
[----:B------:R-:W-:Y:S01]  /*7bf0*/  HADD2.F32 R5, -RZ, R5.H1_H1 ;  /* 0x30000005ff057230 */ /* 0x000fe20000004100 */
[----:B------:R-:W-:Y:S01]  /*7c00*/  F2FP.F16.F32.PACK_AB R15, R15, R20 ;  /* 0x000000140f0f723e */ /* 0x000fe200000000ff */
[----:B------:R-:W-:-:S02]  /*7c10*/  HADD2.F32 R11, -RZ, R47.H1_H1 ;  /* 0x3000002fff0b7230 */ /* 0x000fc40000004100 */
[----:B------:R-:W-:Y:S01]  /*7c20*/  FFMA.FTZ R3, R3, R13, R14 ;  /* 0x0000000d03037223 */ /* 0x000fe2000001000e */
[----:B------:R-:W-:Y:S02]  /*7c30*/  HADD2.F32 R10, -RZ, R21.H0_H0 ;  /* 0x20000015ff0a7230 */ /* 0x000fe40000004100 */
[----:B------:R-:W-:Y:S02]  /*7c40*/  HADD2.F32 R9, -RZ, R49.H1_H1 ;  /* 0x30000031ff097230 */ /* 0x000fe40000004100 */
[C---:B------:R-:W-:Y:S01]  /*7c50*/  FMUL.FTZ R14, R8.reuse, R11 ;  /* 0x0000000b080e7220 */ /* 0x040fe20000410000 */
[----:B------:R-:W-:Y:S02]  /*7c60*/  HADD2.F32 R4, -RZ, R24.H0_H0 ;  /* 0x20000018ff047230 */ /* 0x000fe40000004100 */
[----:B------:R-:W-:Y:S01]  /*7c70*/  FMUL.FTZ R13, R5, R10 ;  /* 0x0000000a050d7220 */ /* 0x000fe20000410000 */
[----:B------:R-:W-:Y:S01]  /*7c80*/  F2FP.F16.F32.PACK_AB R12, R3, R12 ;  /* 0x0000000c030c723e */ /* 0x000fe200000000ff */
[-C--:B------:R-:W-:Y:S01]  /*7c90*/  FMUL.FTZ R8, R8, R9.reuse ;  /* 0x0000000908087220 */ /* 0x080fe20000410000 */
[----:B------:R-:W-:Y:S01]  /*7ca0*/  FFMA.FTZ R14, R7, R9, -R14 ;  /* 0x00000009070e7223 */ /* 0x000fe2000001080e */
[-C--:B------:R-:W-:Y:S01]  /*7cb0*/  FMUL.FTZ R5, R5, R4.reuse ;  /* 0x0000000405057220 */ /* 0x080fe20000410000 */
[----:B------:R-:W-:Y:S01]  /*7cc0*/  FFMA.FTZ R13, R6, R4, -R13 ;  /* 0x00000004060d7223 */ /* 0x000fe2000001080d */
[----:B------:R-:W-:-:S02]  /*7cd0*/  FFMA.FTZ R7, R7, R11, R8 ;  /* 0x0000000b07077223 */ /* 0x000fc40000010008 */
[----:B------:R-:W-:-:S03]  /*7ce0*/  FFMA.FTZ R6, R6, R10, R5 ;  /* 0x0000000a06067223 */ /* 0x000fc60000010005 */
[----:B------:R-:W-:Y:S02]  /*7cf0*/  F2FP.F16.F32.PACK_AB R14, R7, R14 ;  /* 0x0000000e070e723e */ /* 0x000fe400000000ff */
[----:B------:R-:W-:-:S05]  /*7d00*/  F2FP.F16.F32.PACK_AB R13, R6, R13 ;  /* 0x0000000d060d723e */ /* 0x000fca00000000ff */
[----:B------:R1:W-:Y:S01]  /*7d10*/  STS.128 [R0+0x2000], R12 ;  /* 0x0020000c00007388 */ /* 0x0003e20000000c00 */
[----:B------:R-:W-:Y:S05]  /*7d20*/  BRA `(.L_x_11831) ;  /* 0x0000001000d47947 */ /* 0x000fea0003800000 */
.L_x_11818:
[----:B------:R-:W0:Y:S01]  /*7d30*/  LDC R9, c[0x0][0x448] ;  /* 0x00011200ff097b82 */ /* 0x000e220000000800 */
[----:B------:R-:W-:Y:S01]  /*7d40*/  IMAD R3, R233, 0x40, R42 ;  /* 0x00000040e9037824 */ /* 0x000fe200078e022a */
[----:B------:R-:W-:Y:S01]  /*7d50*/  ULDC.64 UR4, c[0x0][0x3f8] ;  /* 0x0000fe0000047ab9 */ /* 0x000fe20000000a00 */
[----:B------:R-:W-:Y:S01]  /*7d60*/  ULDC.64 UR6, c[0x0][0x408] ;  /* 0x0001020000067ab9 */ /* 0x000fe20000000a00 */
[----:B------:R-:W-:Y:S01]  /*7d70*/  IMAD.MOV.U32 R20, RZ, RZ, R24 ;  /* 0x000000ffff147224 */ /* 0x000fe200078e0018 */
[----:B------:R-:W-:Y:S01]  /*7d80*/  SHF.R.S32.HI R43, RZ, 0x1f, R30 ;  /* 0x0000001fff2b7819 */ /* 0x000fe2000001141e */
        /* <DEDUP_REMOVED lines=25> */
[----:B------:R-:W0:Y:S01]  /*7f20*/  LDC R37, c[0x0][0x3f4] ;  /* 0x0000fd00ff257b82 */ /* 0x000e220000000800 */
[----:B------:R-:W1:Y:S01]  /*7f30*/  SHFL.IDX PT, R3, R10, RZ, 0x1c1f ;  /* 0x001c1fff0a037589 */ /* 0x000e6200000e0000 */
[----:B------:R-:W-:-:S03]  /*7f40*/  IMAD R31, R204, R9, RZ ;  /* 0x00000009cc1f7224 */ /* 0x000fc600078e02ff */
[----:B------:R-:W2:Y:S04]  /*7f50*/  SHFL.IDX PT, R0, R20, RZ, 0x1c1f ;  /* 0x001c1fff14007589 */ /* 0x000ea800000e0000 */
[----:B------:R-:W3:Y:S04]  /*7f60*/  SHFL.IDX PT, R14, R28, RZ, 0x1c1f ;  /* 0x001c1fff1c0e7589 */ /* 0x000ee800000e0000 */
[----:B------:R-:W4:Y:S01]  /*7f70*/  SHFL.IDX PT, R8, R29, RZ, 0x1c1f ;  /* 0x001c1fff1d087589 */ /* 0x000f2200000e0000 */
[----:B0-----:R-:W-:-:S04]  /*7f80*/  ISETP.GE.AND P0, PT, R30, R37, PT ;  /* 0x000000251e00720c */ /* 0x001fc80003f06270 */
[----:B------:R-:W-:-:S13]  /*7f90*/  ISETP.GE.OR P1, PT, R42, R31, P0 ;  /* 0x0000001f2a00720c */ /* 0x000fda0000726670 */
[C---:B------:R-:W-:Y:S01]  /*7fa0*/  @!P1 IMAD.SHL.U32 R9, R30.reuse, 0x2, RZ ;  /* 0x000000021e099824 */ /* 0x040fe200078e00ff */
[----:B------:R-:W-:-:S04]  /*7fb0*/  @!P1 SHF.L.U64.HI R21, R30, 0x1, R43 ;  /* 0x000000011e159819 */ /* 0x000fc8000001022b */
[----:B-1----:R-:W-:-:S05]  /*7fc0*/  @!P1 IADD3 R4, P2, R3, R9, RZ ;  /* 0x0000000903049210 */ /* 0x002fca0007f5e0ff */
[----:B--2---:R-:W-:-:S06]  /*7fd0*/  @!P1 IMAD.X R5, R0, 0x1, R21, P2 ;  /* 0x0000000100059824 */ /* 0x004fcc00010e0615 */
[----:B------:R-:W2:Y:S01]  /*7fe0*/  @!P1 LD.E.128 R4, desc[UR40][R4.64] ;  /* 0x0000002804049980 */ /* 0x000ea2000c101d00 */
[----:B---3--:R-:W-:-:S05]  /*7ff0*/  @!P1 IADD3 R14, P2, R14, R9, RZ ;  /* 0x000000090e0e9210 */ /* 0x008fca0007f5e0ff */
[----:B----4-:R-:W-:-:S04]  /*8000*/  @!P1 IMAD.X R3, R8, 0x1, R21, P2 ;  /* 0x0000000108039824 */ /* 0x010fc800010e0615 */
[----:B------:R-:W-:-:S05]  /*8010*/  @!P1 IMAD.MOV.U32 R15, RZ, RZ, R3 ;  /* 0x000000ffff0f9224 */ /* 0x000fca00078e0003 */
[----:B------:R0:W3:Y:S01]  /*8020*/  @!P1 LD.E.128 R24, desc[UR40][R14.64] ;  /* 0x000000280e189980 */ /* 0x0000e2000c101d00 */
[----:B------:R-:W-:Y:S02]  /*8030*/  CS2R R40, SRZ ;  /* 0x0000000000287805 */ /* 0x000fe4000001ff00 */
[----:B------:R-:W-:Y:S01]  /*8040*/  CS2R R38, SRZ ;  /* 0x0000000000267805 */ /* 0x000fe2000001ff00 */
[----:B------:R-:W1:Y:S04]  /*8050*/  SHFL.IDX PT, R8, R29, 0x1, 0x1c1f ;  /* 0x003c1f001d087f89 */ /* 0x000e6800000e0000 */
[----:B0-----:R-:W0:Y:S01]  /*8060*/  SHFL.IDX PT, R14, R28, 0x1, 0x1c1f ;  /* 0x003c1f001c0e7f89 */ /* 0x001e2200000e0000 */
[----:B--2---:R-:W-:Y:S02]  /*8070*/  @!P1 IMAD.MOV.U32 R40, RZ, RZ, R4 ;  /* 0x000000ffff289224 */ /* 0x004fe400078e0004 */
[----:B------:R-:W-:Y:S01]  /*8080*/  @!P1 IMAD.MOV.U32 R41, RZ, RZ, R5 ;  /* 0x000000ffff299224 */ /* 0x000fe200078e0005 */
[----:B------:R-:W-:Y:S01]  /*8090*/  CS2R R4, SRZ ;  /* 0x0000000000047805 */ /* 0x000fe2000001ff00 */
[----:B------:R-:W-:-:S02]  /*80a0*/  IMAD.MOV.U32 R0, RZ, RZ, R40 ;  /* 0x000000ffff007224 */ /* 0x000fc400078e0028 */
[----:B------:R-:W-:Y:S02]  /*80b0*/  IMAD.MOV.U32 R3, RZ, RZ, R41 ;  /* 0x000000ffff037224 */ /* 0x000fe400078e0029 */
[----:B------:R-:W-:Y:S02]  /*80c0*/  @!P1 IMAD.MOV.U32 R38, RZ, RZ, R6 ;  /* 0x000000ffff269224 */ /* 0x000fe400078e0006 */
[----:B------:R-:W-:Y:S01]  /*80d0*/  @!P1 IMAD.MOV.U32 R39, RZ, RZ, R7 ;  /* 0x000000ffff279224 */ /* 0x000fe200078e0007 */
[----:B------:R-:W-:Y:S02]  /*80e0*/  PRMT R53, R0, 0x5410, R3 ;  /* 0x0000541000357816 */ /* 0x000fe40000000003 */
[----:B------:R-:W-:Y:S01]  /*80f0*/  CS2R R6, SRZ ;  /* 0x0000000000067805 */ /* 0x000fe2000001ff00 */
[----:B------:R-:W2:Y:S01]  /*8100*/  SHFL.IDX PT, R0, R20, 0x1, 0x1c1f ;  /* 0x003c1f0014007f89 */ /* 0x000ea200000e0000 */
[----:B------:R-:W-:Y:S02]  /*8110*/  IMAD.MOV.U32 R9, RZ, RZ, R38 ;  /* 0x000000ffff097224 */ /* 0x000fe400078e0026 */
[----:B------:R-:W-:Y:S01]  /*8120*/  IMAD.MOV.U32 R11, RZ, RZ, R39 ;  /* 0x000000ffff0b7224 */ /* 0x000fe200078e0027 */
[----:B------:R4:W0:Y:S01]  /*8130*/  SHFL.IDX PT, R3, R10, 0x1, 0x1c1f ;  /* 0x003c1f000a037f89 */ /* 0x00082200000e0000 */
[----:B---3--:R-:W-:-:S02]  /*8140*/  @!P1 IMAD.MOV.U32 R6, RZ, RZ, R24 ;  /* 0x000000ffff069224 */ /* 0x008fc400078e0018 */
[----:B------:R-:W-:Y:S01]  /*8150*/  @!P1 IMAD.MOV.U32 R7, RZ, RZ, R25 ;  /* 0x000000ffff079224 */ /* 0x000fe200078e0019 */
[----:B------:R-:W-:Y:S01]  /*8160*/  PRMT R9, R9, 0x5410, R11 ;  /* 0x0000541009097816 */ /* 0x000fe2000000000b */
[----:B------:R-:W-:Y:S01]  /*8170*/  @!P1 IMAD.MOV.U32 R4, RZ, RZ, R26 ;  /* 0x000000ffff049224 */ /* 0x000fe200078e001a */
[----:B------:R-:W-:Y:S01]  /*8180*/  CS2R R24, SRZ ;  /* 0x0000000000187805 */ /* 0x000fe2000001ff00 */
[----:B------:R-:W-:Y:S02]  /*8190*/  @!P1 IMAD.MOV.U32 R5, RZ, RZ, R27 ;  /* 0x000000ffff059224 */ /* 0x000fe400078e001b */
[----:B----4-:R-:W-:Y:S02]  /*81a0*/  IMAD.MOV.U32 R10, RZ, RZ, R6 ;  /* 0x000000ffff0a7224 */ /* 0x010fe400078e0006 */
[----:B------:R-:W-:Y:S02]  /*81b0*/  IMAD.MOV.U32 R11, RZ, RZ, R7 ;  /* 0x000000ffff0b7224 */ /* 0x000fe400078e0007 */
[----:B------:R-:W-:-:S02]  /*81c0*/  IMAD.MOV.U32 R12, RZ, RZ, R4 ;  /* 0x000000ffff0c7224 */ /* 0x000fc400078e0004 */
[----:B------:R-:W-:Y:S01]  /*81d0*/  IMAD.MOV.U32 R13, RZ, RZ, R5 ;  /* 0x000000ffff0d7224 */ /* 0x000fe200078e0005 */
[----:B------:R-:W-:-:S04]  /*81e0*/  PRMT R48, R10, 0x5410, R11 ;  /* 0x000054100a307816 */ /* 0x000fc8000000000b */
[----:B-12---:R-:W-:-:S07]  /*81f0*/  PRMT R52, R12, 0x5410, R13 ;  /* 0x000054100c347816 */ /* 0x006fce000000000d */
.L_x_12144:
[----:B------:R-:W-:Y:S01]  /*8200*/  VIADD R42, R42, 0x40 ;  /* 0x000000402a2a7836 */ /* 0x000fe20000000000 */
[----:B------:R-:W-:Y:S01]  /*8210*/  LEA.HI R10, R235, R235, RZ, 0x1 ;  /* 0x000000ebeb0a7211 */ /* 0x000fe200078f08ff */
[----:B------:R-:W-:Y:S01]  /*8220*/  BSSY B1, `(.L_x_11835) ;  /* 0x0000015000017945 */ /* 0x000fe20003800000 */
[----:B------:R-:W-:Y:S02]  /*8230*/  CS2R R26, SRZ ;  /* 0x00000000001a7805 */ /* 0x000fe4000001ff00 */
[----:B------:R-:W-:Y:S02]  /*8240*/  CS2R R32, SRZ ;  /* 0x0000000000207805 */ /* 0x000fe4000001ff00 */
[----:B------:R-:W-:Y:S02]  /*8250*/  ISETP.GE.AND P1, PT, R42, R31, PT ;  /* 0x0000001f2a00720c */ /* 0x000fe40003f26270 */
[----:B------:R-:W-:Y:S02]  /*8260*/  CS2R R34, SRZ ;  /* 0x0000000000227805 */ /* 0x000fe4000001ff00 */
[----:B------:R-:W-:-:S05]  /*8270*/  LOP3.LUT R10, R10, 0xfffffffe, RZ, 0xc0, !PT ;  /* 0xfffffffe0a0a7812 */ /* 0x000fca00078ec0ff */
[----:B------:R-:W-:-:S05]  /*8280*/  IMAD.IADD R10, R235, 0x1, -R10 ;  /* 0x00000001eb0a7824 */ /* 0x000fca00078e0a0a */
[----:B------:R-:W-:Y:S01]  /*8290*/  SHF.L.U32 R11, R10, 0x1f, RZ ;  /* 0x0000001f0a0b7819 */ /* 0x000fe200000006ff */
[----:B------:R-:W-:Y:S06]  /*82a0*/  @P1 BRA `(.L_x_11836) ;  /* 0x0000000000301947 */ /* 0x000fec0003800000 */
[----:B------:R-:W-:Y:S02]  /*82b0*/  CS2R R26, SRZ ;  /* 0x00000000001a7805 */ /* 0x000fe4000001ff00 */
[----:B------:R-:W-:Y:S02]  /*82c0*/  CS2R R32, SRZ ;  /* 0x0000000000207805 */ /* 0x000fe4000001ff00 */
[----:B------:R-:W-:Y:S01]  /*82d0*/  CS2R R34, SRZ ;  /* 0x0000000000227805 */ /* 0x000fe2000001ff00 */
[----:B------:R-:W-:Y:S06]  /*82e0*/  @P0 BRA `(.L_x_11836) ;  /* 0x0000000000200947 */ /* 0x000fec0003800000 */
[C---:B------:R-:W-:Y:S01]  /*82f0*/  IMAD.SHL.U32 R15, R30.reuse, 0x2, RZ ;  /* 0x000000021e0f7824 */ /* 0x040fe200078e00ff */
[----:B------:R-:W-:-:S04]  /*8300*/  SHF.L.U64.HI R13, R30, 0x1, R43 ;  /* 0x000000011e0d7819 */ /* 0x000fc8000001022b */
[-C--:B0-----:R-:W-:Y:S02]  /*8310*/  IADD3 R32, P1, R3, R15.reuse, RZ ;  /* 0x0000000f03207210 */ /* 0x081fe40007f3e0ff */
[----:B------:R-:W-:-:S03]  /*8320*/  IADD3 R14, P2, R14, R15, RZ ;  /* 0x0000000f0e0e7210 */ /* 0x000fc60007f5e0ff */
[--C-:B------:R-:W-:Y:S02]  /*8330*/  IMAD.X R33, R0, 0x1, R13.reuse, P1 ;  /* 0x0000000100217824 */ /* 0x100fe400008e060d */
[----:B------:R-:W-:-:S04]  /*8340*/  IMAD.X R15, R8, 0x1, R13, P2 ;  /* 0x00000001080f7824 */ /* 0x000fc800010e060d */
[----:B------:R-:W5:Y:S04]  /*8350*/  LD.E.128 R32, desc[UR40][R32.64] ;  /* 0x0000002820207980 */ /* 0x000f68000c101d00 */
[----:B------:R1:W5:Y:S02]  /*8360*/  LD.E.128 R24, desc[UR40][R14.64] ;  /* 0x000000280e187980 */ /* 0x000364000c101d00 */
.L_x_11836:
[----:B------:R-:W-:Y:S05]  /*8370*/  BSYNC B1 ;  /* 0x0000000000017941 */ /* 0x000fea0003800000 */
.L_x_11835:
[----:B------:R-:W2:Y:S01]  /*8380*/  SYNCS.PHASECHK.TRANS64.TRYWAIT P1, [R16+URZ+0x22800], R11 ;  /* 0x0228000b100075a7 */ /* 0x000ea2000802017f */
[----:B-----5:R-:W-:Y:S01]  /*8390*/  IMAD.MOV.U32 R0, RZ, RZ, R24 ;  /* 0x000000ffff007224 */ /* 0x020fe200078e0018 */
[----:B------:R-:W-:Y:S01]  /*83a0*/  VIADDMNMX R31, R31, -R210, 0x80, PT ;  /* 0x000000801f1f7446 */ /* 0x000fe200038009d2 */
[----:B0-----:R-:W-:Y:S01]  /*83b0*/  IMAD.MOV.U32 R3, RZ, RZ, R25 ;  /* 0x000000ffff037224 */ /* 0x001fe200078e0019 */
[----:B------:R-:W-:Y:S01]  /*83c0*/  BSSY B1, `(.L_x_11837) ;  /* 0x000000c000017945 */ /* 0x000fe20003800000 */
[----:B------:R-:W-:Y:S01]  /*83d0*/  IMAD.MOV.U32 R8, RZ, RZ, R32 ;  /* 0x000000ffff087224 */ /* 0x000fe200078e0020 */
[-C--:B------:R-:W-:Y:S01]  /*83e0*/  ISETP.GE.OR P2, PT, R18, R31.reuse, P0 ;  /* 0x0000001f1200720c */ /* 0x080fe20000746670 */
[----:B------:R-:W-:Y:S01]  /*83f0*/  IMAD.MOV.U32 R10, RZ, RZ, R33 ;  /* 0x000000ffff0a7224 */ /* 0x000fe200078e0021 */
[----:B------:R-:W-:Y:S01]  /*8400*/  PRMT R54, R0, 0x5410, R3 ;  /* 0x0000541000367816 */ /* 0x000fe20000000003 */
[----:B------:R-:W-:Y:S01]  /*8410*/  IMAD.MOV.U32 R0, RZ, RZ, R26 ;  /* 0x000000ffff007224 */ /* 0x000fe200078e001a */
[----:B------:R-:W-:Y:S01]  /*8420*/  ISETP.GE.OR P0, PT, R232, R31, P0 ;  /* 0x0000001fe800720c */ /* 0x000fe20000706670 */
[----:B------:R-:W-:Y:S01]  /*8430*/  IMAD.MOV.U32 R3, RZ, RZ, R27 ;  /* 0x000000ffff037224 */ /* 0x000fe200078e001b */
[----:B------:R-:W-:-:S04]  /*8440*/  PRMT R56, R8, 0x5410, R10 ;  /* 0x0000541008387816 */ /* 0x000fc8000000000a */
[----:B------:R-:W-:Y:S01]  /*8450*/  PRMT R55, R0, 0x5410, R3 ;  /* 0x0000541000377816 */ /* 0x000fe20000000003 */
[----:B------:R-:W-:Y:S01]  /*8460*/  IMAD.IADD R0, R30, 0x1, R37 ;  /* 0x000000011e007824 */ /* 0x000fe200078e0225 */
[----:B--2---:R-:W-:Y:S06]  /*8470*/  @!P1 BRA `(.L_x_11838) ;  /* 0x00000180002c9947 */ /* 0x004fec0003800000 */
.L_x_12145:
[----:B------:R-:W-:Y:S05]  /*8480*/  BSYNC B1 ;  /* 0x0000000000017941 */ /* 0x000fea0003800000 */
.L_x_11837:
[----:B------:R-:W-:Y:S01]  /*8490*/  BSSY B1, `(.L_x_11839) ;  /* 0x0000063000017945 */ /* 0x000fe20003800000 */
[----:B------:R-:W-:Y:S01]  /*84a0*/  IMAD.MOV.U32 R57, RZ, RZ, R34 ;  /* 0x000000ffff397224 */ /* 0x000fe200078e0022 */
[----:B------:R-:W-:Y:S01]  /*84b0*/  LOP3.LUT R3, R0, 0x38, RZ, 0xc0, !PT ;  /* 0x0000003800037812 */ /* 0x000fe200078ec0ff */
[----:B------:R-:W-:Y:S01]  /*84c0*/  IMAD.MOV.U32 R58, RZ, RZ, R35 ;  /* 0x000000ffff3a7224 */ /* 0x000fe200078e0023 */
[----:B------:R-:W-:Y:S06]  /*84d0*/  @P2 BRA `(.L_x_11840) ;  /* 0x0000000400782947 */ /* 0x000fec0003800000 */
[----:B------:R-:W-:Y:S01]  /*84e0*/  IMAD.SHL.U32 R0, R237, 0x40, RZ ;  /* 0x00000040ed007824 */ /* 0x000fe200078e00ff */
[----:B------:R-:W-:Y:S01]  /*84f0*/  SHF.R.U32.HI R20, RZ, 0x10, R7 ;  /* 0x00000010ff147819 */ /* 0x000fe20000011607 */
[----:B------:R-:W-:Y:S01]  /*8500*/  HADD2.F32 R21, -RZ, R53.H1_H1 ;  /* 0x30000035ff157230 */ /* 0x000fe20000004100 */
[--C-:B------:R-:W-:Y:S01]  /*8510*/  SHF.R.U64 R51, R40, 0x10, R41.reuse ;  /* 0x0000001028337819 */ /* 0x100fe20000001229 */
[----:B------:R-:W-:Y:S01]  /*8520*/  HADD2.F32 R37, -RZ, R48.H1_H1 ;  /* 0x30000030ff257230 */ /* 0x000fe20000004100 */
[----:B------:R-:W-:Y:S01]  /*8530*/  LOP3.LUT R0, R0, 0x1c0, RZ, 0xc0, !PT ;  /* 0x000001c000007812 */ /* 0x000fe200078ec0ff */
[----:B------:R-:W-:Y:S01]  /*8540*/  HADD2.F32 R20, -RZ, R20.H0_H0 ;  /* 0x20000014ff147230 */ /* 0x000fe20000004100 */
[----:B------:R-:W-:Y:S02]  /*8550*/  SHF.R.U32.HI R40, RZ, 0x10, R41 ;  /* 0x00000010ff287819 */ /* 0x000fe40000011629 */
[----:B------:R-:W-:Y:S02]  /*8560*/  LOP3.LUT R30, R0, 0x38, R30, 0xf8, !PT ;  /* 0x00000038001e7812 */ /* 0x000fe400078ef81e */
[----:B------:R-:W-:-:S02]  /*8570*/  SHF.R.U32.HI R13, RZ, 0x3, R0 ;  /* 0x00000003ff0d7819 */ /* 0x000fc40000011600 */
[----:B------:R-:W-:Y:S02]  /*8580*/  SHF.R.U64 R47, R4, 0x10, R5 ;  /* 0x00000010042f7819 */ /* 0x000fe40000001205 */
[----:B0-----:R-:W-:Y:S02]  /*8590*/  LOP3.LUT R11, R30, R13, RZ, 0x3c, !PT ;  /* 0x0000000d1e0b7212 */ /* 0x001fe400078e3cff */
[--C-:B------:R-:W-:Y:S02]  /*85a0*/  SHF.R.U64 R50, R38, 0x10, R39.reuse ;  /* 0x0000001026327819 */ /* 0x100fe40000001227 */
[----:B------:R-:W-:Y:S01]  /*85b0*/  SHF.R.U32.HI R46, RZ, 0x10, R39 ;  /* 0x00000010ff2e7819 */ /* 0x000fe20000011627 */
[----:B------:R-:W-:Y:S01]  /*85c0*/  IMAD R11, R220, 0x200, R11 ;  /* 0x00000200dc0b7824 */ /* 0x000fe200078e020b */
[----:B------:R-:W-:Y:S02]  /*85d0*/  SHF.R.U32.HI R44, RZ, 0x10, R5 ;  /* 0x00000010ff2c7819 */ /* 0x000fe40000011605 */
[----:B------:R-:W-:Y:S01]  /*85e0*/  SHF.R.U64 R49, R6, 0x10, R7 ;  /* 0x0000001006317819 */ /* 0x000fe20000001207 */
[----:B------:R-:W-:Y:S01]  /*85f0*/  IMAD R43, R11, 0x2, R16 ;  /* 0x000000020b2b7824 */ /* 0x000fe200078e0210 */
[----:B------:R-:W-:-:S04]  /*8600*/  LOP3.LUT R11, R13, R3, R0, 0x1e, !PT ;  /* 0x000000030d0b7212 */ /* 0x000fc800078e1e00 */
[----:B-1----:R-:W0:Y:S01]  /*8610*/  LDS.128 R12, [R43+0x18400] ;  /* 0x018400002b0c7984 */ /* 0x002e220000000c00 */
        /* <DEDUP_REMOVED lines=18> */
[-C--:B------:R-:W-:Y:S01]  /*8740*/  FFMA.FTZ R40, R13, R8.reuse, -R38 ;  /* 0x000000080d287223 */ /* 0x080fe20000010826 */
[----:B------:R-:W-:Y:S02]  /*8750*/  HADD2.F32 R4, -RZ, R9.H1_H1 ;  /* 0x30000009ff047230 */ /* 0x000fe40000004100 */
[----:B------:R-:W-:Y:S01]  /*8760*/  FMUL.FTZ R42, R29, R8 ;  /* 0x000000081d2a7220 */ /* 0x000fe20000410000 */
[----:B------:R-:W-:Y:S02]  /*8770*/  HADD2.F32 R31, -RZ, R31.H1_H1 ;  /* 0x3000001fff1f7230 */ /* 0x000fe40000004100 */
[C---:B------:R-:W-:Y:S01]  /*8780*/  FMUL.FTZ R29, R11.reuse, R21 ;  /* 0x000000150b1d7220 */ /* 0x040fe20000410000 */
[----:B------:R-:W-:Y:S02]  /*8790*/  HADD2.F32 R38, -RZ, R44.H0_H0 ;  /* 0x2000002cff267230 */ /* 0x000fe40000004100 */
[----:B------:R-:W-:Y:S01]  /*87a0*/  FMUL.FTZ R44, R11, R4 ;  /* 0x000000040b2c7220 */ /* 0x000fe20000410000 */
[----:B------:R-:W-:Y:S01]  /*87b0*/  FFMA.FTZ R42, R13, R20, R42 ;  /* 0x000000140d2a7223 */ /* 0x000fe2000001002a */
[----:B------:R-:W-:-:S02]  /*87c0*/  HADD2.F32 R8, -RZ, R46.H0_H0 ;  /* 0x2000002eff087230 */ /* 0x000fc40000004100 */
[C---:B------:R-:W-:Y:S01]  /*87d0*/  FFMA.FTZ R37, R6.reuse, R4, -R29 ;  /* 0x0000000406257223 */ /* 0x040fe2000001081d */
[C---:B------:R-:W-:Y:S01]  /*87e0*/  FMUL.FTZ R20, R31.reuse, R38 ;  /* 0x000000261f147220 */ /* 0x040fe20000410000 */
[----:B------:R-:W-:Y:S01]  /*87f0*/  FFMA.FTZ R44, R6, R21, R44 ;  /* 0x00000015062c7223 */ /* 0x000fe2000001002c */
[----:B------:R-:W-:Y:S02]  /*8800*/  HADD2.F32 R7, -RZ, R28.H0_H0 ;  /* 0x2000001cff077230 */ /* 0x000fe40000004100 */
[----:B------:R-:W-:Y:S02]  /*8810*/  HADD2.F32 R6, -RZ, R48.H0_H0 ;  /* 0x20000030ff067230 */ /* 0x000fe40000004100 */
[-C--:B------:R-:W-:Y:S01]  /*8820*/  FMUL.FTZ R48, R31, R8.reuse ;  /* 0x000000081f307220 */ /* 0x080fe20000410000 */
[----:B------:R-:W-:Y:S02]  /*8830*/  HADD2.F32 R4, -RZ, R53.H0_H0 ;  /* 0x20000035ff047230 */ /* 0x000fe40000004100 */
[----:B------:R-:W-:Y:S01]  /*8840*/  FFMA.FTZ R46, R15, R8, -R20 ;  /* 0x000000080f2e7223 */ /* 0x000fe20000010814 */
[----:B------:R-:W-:-:S02]  /*8850*/  HADD2.F32 R10, -RZ, R30.H0_H0 ;  /* 0x2000001eff0a7230 */ /* 0x000fc40000004100 */
[C---:B------:R-:W-:Y:S01]  /*8860*/  FMUL.FTZ R11, R7.reuse, R6 ;  /* 0x00000006070b7220 */ /* 0x040fe20000410000 */
[----:B------:R-:W-:Y:S02]  /*8870*/  HADD2.F32 R8, -RZ, R52.H0_H0 ;  /* 0x20000034ff087230 */ /* 0x000fe40000004100 */
[-C--:B------:R-:W-:Y:S01]  /*8880*/  FMUL.FTZ R7, R7, R4.reuse ;  /* 0x0000000407077220 */ /* 0x080fe20000410000 */
[----:B------:R-:W-:Y:S02]  /*8890*/  HADD2.F32 R5, -RZ, R14.H0_H0 ;  /* 0x2000000eff057230 */ /* 0x000fe40000004100 */
[----:B------:R-:W-:Y:S01]  /*88a0*/  FFMA.FTZ R4, R0, R4, -R11 ;  /* 0x0000000400047223 */ /* 0x000fe2000001080b */
[----:B------:R-:W-:Y:S02]  /*88b0*/  HADD2.F32 R9, -RZ, R9.H0_H0 ;  /* 0x20000009ff097230 */ /* 0x000fe40000004100 */
[----:B------:R-:W-:Y:S01]  /*88c0*/  FMUL.FTZ R20, R10, R8 ;  /* 0x000000080a147220 */ /* 0x000fe20000410000 */
[----:B------:R-:W-:Y:S01]  /*88d0*/  FFMA.FTZ R0, R0, R6, R7 ;  /* 0x0000000600007223 */ /* 0x000fe20000010007 */
[----:B------:R-:W-:-:S02]  /*88e0*/  HADD2.F32 R28, -RZ, R28.H1_H1 ;  /* 0x3000001cff1c7230 */ /* 0x000fc40000004100 */
[----:B------:R-:W-:Y:S01]  /*88f0*/  FFMA.FTZ R31, R15, R38, R48 ;  /* 0x000000260f1f7223 */ /* 0x000fe20000010030 */
[----:B------:R-:W-:Y:S02]  /*8900*/  HADD2.F32 R30, -RZ, R30.H1_H1 ;  /* 0x3000001eff1e7230 */ /* 0x000fe40000004100 */
[-C--:B------:R-:W-:Y:S01]  /*8910*/  FMUL.FTZ R10, R10, R9.reuse ;  /* 0x000000090a0a7220 */ /* 0x080fe20000410000 */
[C---:B------:R-:W-:Y:S01]  /*8920*/  FFMA.FTZ R6, R5.reuse, R9, -R20 ;  /* 0x0000000905067223 */ /* 0x040fe20000010814 */
[----:B------:R-:W-:Y:S02]  /*8930*/  HADD2.F32 R11, -RZ, R49.H0_H0 ;  /* 0x20000031ff0b7230 */ /* 0x000fe40000004100 */
        /* <DEDUP_REMOVED lines=24> */
.L_x_11840:
[----:B------:R-:W-:Y:S05]  /*8ac0*/  BSYNC B1 ;  /* 0x0000000000017941 */ /* 0x000fea0003800000 */
.L_x_11839:
[----:B------:R-:W-:Y:S01]  /*8ad0*/  PRMT R40, R57, 0x5410, R58 ;  /* 0x0000541039287816 */ /* 0x000fe2000000003a */
[----:B------:R-:W-:Y:S06]  /*8ae0*/  @P0 BRA `(.L_x_11831) ;  /* 0x0000000400640947 */ /* 0x000fec0003800000 */
[----:B------:R-:W3:Y:S01]  /*8af0*/  LDL R41, [R1+0xc] ;  /* 0x00000c0001297983 */ /* 0x000ee20000100800 */
[----:B------:R-:W-:-:S04]  /*8b00*/  SHF.R.U32.HI R0, RZ, 0x3, R218 ;  /* 0x00000003ff007819 */ /* 0x000fc800000116da */
[----:B------:R-:W-:-:S05]  /*8b10*/  LOP3.LUT R0, R0, R3, R218, 0x1e, !PT ;  /* 0x0000000300007212 */ /* 0x000fca00078e1eda */
[----:B------:R-:W-:-:S04]  /*8b20*/  IMAD.IADD R3, R221, 0x1, R0 ;  /* 0x00000001dd037824 */ /* 0x000fc800078e0200 */
[----:B------:R-:W-:-:S05]  /*8b30*/  IMAD R3, R3, 0x2, R16 ;  /* 0x0000000203037824 */ /* 0x000fca00078e0210 */
[----:B0-2---:R-:W1:Y:S01]  /*8b40*/  LDS.128 R8, [R3+0x18400] ;  /* 0x0184000003087984 */ /* 0x005e620000000c00 */
[--C-:B------:R-:W-:Y:S02]  /*8b50*/  SHF.R.U64 R38, R34, 0x10, R35.reuse ;  /* 0x0000001022267819 */ /* 0x100fe40000001223 */
[----:B------:R-:W-:Y:S02]  /*8b60*/  SHF.R.U32.HI R34, RZ, 0x10, R35 ;  /* 0x00000010ff227819 */ /* 0x000fe40000011623 */
[----:B------:R-:W-:Y:S01]  /*8b70*/  SHF.R.U64 R35, R26, 0x10, R27 ;  /* 0x000000101a237819 */ /* 0x000fe2000000121b */
[----:B------:R-:W-:Y:S01]  /*8b80*/  HADD2.F32 R26, -RZ, R54.H1_H1 ;  /* 0x30000036ff1a7230 */ /* 0x000fe20000004100 */
[--C-:B------:R-:W-:Y:S02]  /*8b90*/  SHF.R.U32.HI R28, RZ, 0x10, R25.reuse ;  /* 0x00000010ff1c7819 */ /* 0x100fe40000011619 */
[----:B------:R-:W-:Y:S01]  /*8ba0*/  SHF.R.U64 R37, R24, 0x10, R25 ;  /* 0x0000001018257819 */ /* 0x000fe20000001219 */
[----:B------:R-:W-:Y:S01]  /*8bb0*/  HADD2.F32 R25, -RZ, R56.H1_H1 ;  /* 0x30000038ff197230 */ /* 0x000fe20000004100 */
[----:B------:R-:W-:-:S02]  /*8bc0*/  SHF.R.U64 R39, R32, 0x10, R33 ;  /* 0x0000001020277819 */ /* 0x000fc40000001221 */
[----:B------:R-:W-:Y:S02]  /*8bd0*/  SHF.R.U32.HI R32, RZ, 0x10, R33 ;  /* 0x00000010ff207819 */ /* 0x000fe40000011621 */
[----:B------:R-:W-:Y:S01]  /*8be0*/  SHF.R.U32.HI R33, RZ, 0x10, R27 ;  /* 0x00000010ff217819 */ /* 0x000fe2000001161b */
[----:B------:R-:W-:Y:S02]  /*8bf0*/  HADD2.F32 R27, -RZ, R28.H0_H0 ;  /* 0x2000001cff1b7230 */ /* 0x000fe40000004100 */
[--C-:B-1----:R-:W-:Y:S02]  /*8c00*/  HADD2.F32 R15, -RZ, R9.reuse.H0_H0 ;  /* 0x20000009ff0f7230 */ /* 0x102fe40000004100 */
[----:B------:R-:W-:-:S03]  /*8c10*/  HADD2.F32 R20, -RZ, R9.H1_H1 ;  /* 0x30000009ff147230 */ /* 0x000fc60000004100 */
[C---:B------:R-:W-:Y:S01]  /*8c20*/  FMUL.FTZ R29, R15.reuse, R26 ;  /* 0x0000001a0f1d7220 */ /* 0x040fe20000410000 */
[----:B------:R-:W-:Y:S01]  /*8c30*/  FMUL.FTZ R31, R15, R25 ;  /* 0x000000190f1f7220 */ /* 0x000fe20000410000 */
[----:B------:R-:W-:Y:S02]  /*8c40*/  HADD2.F32 R15, -RZ, R32.H0_H0 ;  /* 0x20000020ff0f7230 */ /* 0x000fe40000004100 */
[C---:B------:R-:W-:Y:S01]  /*8c50*/  FMUL.FTZ R28, R20.reuse, R27 ;  /* 0x0000001b141c7220 */ /* 0x040fe20000410000 */
[----:B------:R-:W-:Y:S02]  /*8c60*/  HADD2.F32 R9, -RZ, R8.H0_H0 ;  /* 0x20000008ff097230 */ /* 0x000fe40000004100 */
[----:B------:R-:W-:Y:S01]  /*8c70*/  FMUL.FTZ R30, R20, R15 ;  /* 0x0000000f141e7220 */ /* 0x000fe20000410000 */
[----:B------:R-:W-:Y:S02]  /*8c80*/  HADD2.F32 R21, -RZ, R10.H0_H0 ;  /* 0x2000000aff157230 */ /* 0x000fe40000004100 */
[----:B------:R-:W-:-:S02]  /*8c90*/  HADD2.F32 R20, -RZ, R55.H0_H0 ;  /* 0x20000037ff147230 */ /* 0x000fc40000004100 */
[--C-:B------:R-:W-:Y:S02]  /*8ca0*/  HADD2.F32 R24, -RZ, R11.reuse.H0_H0 ;  /* 0x2000000bff187230 */ /* 0x100fe40000004100 */
[----:B------:R-:W-:Y:S02]  /*8cb0*/  HADD2.F32 R11, -RZ, R11.H1_H1 ;  /* 0x3000000bff0b7230 */ /* 0x000fe40000004100 */
[----:B------:R-:W-:Y:S02]  /*8cc0*/  HADD2.F32 R8, -RZ, R8.H1_H1 ;  /* 0x30000008ff087230 */ /* 0x000fe40000004100 */
[----:B------:R-:W-:Y:S01]  /*8cd0*/  HADD2.F32 R10, -RZ, R10.H1_H1 ;  /* 0x3000000aff0a7230 */ /* 0x000fe20000004100 */
[----:B---3--:R-:W0:Y:S02]  /*8ce0*/  LDS.128 R4, [R41+0x18400] ;  /* 0x0184000029047984 */ /* 0x008e240000000c00 */
[--C-:B0-----:R-:W-:Y:S02]  /*8cf0*/  HADD2.F32 R12, -RZ, R5.reuse.H0_H0 ;  /* 0x20000005ff0c7230 */ /* 0x101fe40000004100 */
[----:B------:R-:W-:-:S03]  /*8d00*/  HADD2.F32 R5, -RZ, R5.H1_H1 ;  /* 0x30000005ff057230 */ /* 0x000fc60000004100 */
[C---:B------:R-:W-:Y:S01]  /*8d10*/  FFMA.FTZ R29, R12.reuse, R25, -R29 ;  /* 0x000000190c1d7223 */ /* 0x040fe2000001081d */
[----:B------:R-:W-:Y:S02]  /*8d20*/  HADD2.F32 R25, -RZ, R54.H0_H0 ;  /* 0x20000036ff197230 */ /* 0x000fe40000004100 */
[----:B------:R-:W-:Y:S01]  /*8d30*/  FFMA.FTZ R31, R12, R26, R31 ;  /* 0x0000001a0c1f7223 */ /* 0x000fe2000001001f */
[----:B------:R-:W-:Y:S02]  /*8d40*/  HADD2.F32 R12, -RZ, R56.H0_H0 ;  /* 0x20000038ff0c7230 */ /* 0x000fe40000004100 */
[----:B------:R-:W-:Y:S01]  /*8d50*/  FFMA.FTZ R28, R5, R15, -R28 ;  /* 0x0000000f051c7223 */ /* 0x000fe2000001081c */
[----:B------:R-:W-:Y:S02]  /*8d60*/  HADD2.F32 R0, -RZ, R4.H0_H0 ;  /* 0x20000004ff007230 */ /* 0x000fe40000004100 */
[C---:B------:R-:W-:Y:S01]  /*8d70*/  FMUL.FTZ R15, R9.reuse, R25 ;  /* 0x00000019090f7220 */ /* 0x040fe20000410000 */
[----:B------:R-:W-:-:S03]  /*8d80*/  FMUL.FTZ R26, R9, R12 ;  /* 0x0000000c091a7220 */ /* 0x000fc60000410000 */
        /* <DEDUP_REMOVED lines=9> */
[----:B------:R-:W-:Y:S02]  /*8e20*/  HADD2.F32 R14, -RZ, R7.H0_H0 ;  /* 0x20000007ff0e7230 */ /* 0x000fe40000004100 */
[C---:B------:R-:W-:Y:S01]  /*8e30*/  FFMA.FTZ R25, R13.reuse, R12, -R0 ;  /* 0x0000000c0d197223 */ /* 0x040fe20000010800 */
[C---:B------:R-:W-:Y:S01]  /*8e40*/  FMUL.FTZ R21, R24.reuse, R9 ;  /* 0x0000000918157220 */ /* 0x040fe20000410000 */
[----:B------:R-:W-:Y:S02]  /*8e50*/  HADD2.F32 R12, -RZ, R33.H0_H0 ;  /* 0x20000021ff0c7230 */ /* 0x000fe40000004100 */
[-C--:B------:R-:W-:Y:S01]  /*8e60*/  FMUL.FTZ R24, R24, R5.reuse ;  /* 0x0000000518187220 */ /* 0x080fe20000410000 */
[----:B------:R-:W-:Y:S02]  /*8e70*/  HADD2.F32 R0, -RZ, R34.H0_H0 ;  /* 0x20000022ff007230 */ /* 0x000fe40000004100 */
[----:B------:R-:W-:Y:S01]  /*8e80*/  FFMA.FTZ R32, R13, R20, R32 ;  /* 0x000000140d207223 */ /* 0x000fe20000010020 */
[C---:B------:R-:W-:Y:S01]  /*8e90*/  FFMA.FTZ R20, R14.reuse, R5, -R21 ;  /* 0x000000050e147223 */ /* 0x040fe20000010815 */
[----:B------:R-:W-:Y:S01]  /*8ea0*/  FFMA.FTZ R24, R14, R9, R24 ;  /* 0x000000090e187223 */ /* 0x000fe20000010018 */
[----:B------:R-:W-:-:S02]  /*8eb0*/  HADD2.F32 R7, -RZ, R7.H1_H1 ;  /* 0x30000007ff077230 */ /* 0x000fc40000004100 */
[C---:B------:R-:W-:Y:S01]  /*8ec0*/  FMUL.FTZ R34, R11.reuse, R12 ;  /* 0x0000000c0b227220 */ /* 0x040fe20000410000 */
[-C--:B------:R-:W-:Y:S01]  /*8ed0*/  FMUL.FTZ R14, R11, R0.reuse ;  /* 0x000000000b0e7220 */ /* 0x080fe20000410000 */
[----:B------:R-:W-:Y:S02]  /*8ee0*/  HADD2.F32 R11, -RZ, R37.H0_H0 ;  /* 0x20000025ff0b7230 */ /* 0x000fe40000004100 */
[----:B------:R-:W-:Y:S02]  /*8ef0*/  HADD2.F32 R13, -RZ, R35.H0_H0 ;  /* 0x20000023ff0d7230 */ /* 0x000fe40000004100 */
[----:B------:R-:W-:Y:S02]  /*8f00*/  HADD2.F32 R5, -RZ, R39.H0_H0 ;  /* 0x20000027ff057230 */ /* 0x000fe40000004100 */
[----:B------:R-:W-:Y:S02]  /*8f10*/  HADD2.F32 R9, -RZ, R38.H0_H0 ;  /* 0x20000026ff097230 */ /* 0x000fe40000004100 */
[----:B------:R-:W-:Y:S01]  /*8f20*/  FFMA.FTZ R33, R7, R0, -R34 ;  /* 0x0000000007217223 */ /* 0x000fe20000010822 */
[----:B------:R-:W-:-:S02]  /*8f30*/  HADD2.F32 R4, -RZ, R4.H1_H1 ;  /* 0x30000004ff047230 */ /* 0x000fc40000004100 */
[----:B------:R-:W-:Y:S01]  /*8f40*/  FFMA.FTZ R35, R7, R12, R14 ;  /* 0x0000000c07237223 */ /* 0x000fe2000001000e */
[----:B------:R-:W-:Y:S02]  /*8f50*/  HADD2.F32 R6, -RZ, R6.H1_H1 ;  /* 0x30000006ff067230 */ /* 0x000fe40000004100 */
        /* <DEDUP_REMOVED lines=18> */
.L_x_11831:
[----:B------:R-:W-:Y:S05]  /*9080*/  BSYNC B0 ;  /* 0x0000000000007941 */ /* 0x000fea0003800000 */
.L_x_11817:
        /* <DEDUP_REMOVED lines=8> */
.L_x_11814:
[----:B-12---:R-:W1:Y:S01]  /*9110*/  S2R R0, SR_TID.X ;  /* 0x0000000000007919 */ /* 0x006e620000002100 */
[----:B------:R-:W-:Y:S01]  /*9120*/  ISETP.NE.AND P0, PT, R207, 0x3, PT ;  /* 0x00000003cf00780c */ /* 0x000fe20003f05270 */
[----:B------:R-:W-:Y:S05]  /*9130*/  WARPSYNC.ALL ;  /* 0x0000000000007948 */ /* 0x000fea0003800000 */
[----:B-1----:R-:W-:-:S05]  /*9140*/  SHF.R.U32.HI R0, RZ, 0x7, R0 ;  /* 0x00000007ff007819 */ /* 0x002fca0000011600 */
[----:B------:R-:W-:-:S05]  /*9150*/  VIADD R179, R0, 0x8 ;  /* 0x0000000800b37836 */ /* 0x000fca0000000000 */
[----:B------:R1:W-:Y:S06]  /*9160*/  BAR.SYNC.DEFER_BLOCKING R179, 0x100 ;  /* 0x000400b30000751d */ /* 0x0003ec0000010000 */
[----:B------:R-:W-:Y:S05]  /*9170*/  @!P0 BRA `(.L_x_11841) ;  /* 0x0000000000048947 */ /* 0x000fea0003800000 */
[----:B------:R-:W-:Y:S01]  /*9180*/  BPT.TRAP 0x1 ;  /* 0x000000040000795c */ /* 0x000fe20000300000 */
.L_x_11841:
[----:B---3--:R-:W-:Y:S01]  /*9190*/  IMAD R6, R2, 0x8, R16 ;  /* 0x0000000802067824 */ /* 0x008fe200078e0210 */
[----:B0-----:R-:W-:-:S04]  /*91a0*/  SHF.L.U32 R11, R19, 0x1f, RZ ;  /* 0x0000001f130b7819 */ /* 0x001fc800000006ff */
[----:B------:R0:W2:Y:S01]  /*91b0*/  SYNCS.PHASECHK.TRANS64.TRYWAIT P2, [R6+URZ+0x22830], R11 ;  /* 0x0228300b060075a7 */ /* 0x0000a2000804017f */
[----:B------:R-:W-:Y:S05]  /*91c0*/  @!P0 BRA `(.L_x_11842) ;  /* 0x0000000000048947 */ /* 0x000fea0003800000 */
[----:B------:R-:W-:Y:S01]  /*91d0*/  BPT.TRAP 0x1 ;  /* 0x000000040000795c */ /* 0x000fe20000300000 */
.L_x_11842:
[----:B------:R-:W3:Y:S01]  /*91e0*/  S2R R3, SR_TID.X ;  /* 0x0000000000037919 */ /* 0x000ee20000002100 */
[----:B------:R-:W-:-:S05]  /*91f0*/  VIADD R0, R16, 0x1c400 ;  /* 0x0001c40010007836 */ /* 0x000fca0000000000 */
[----:B------:R-:W-:-:S04]  /*9200*/  SHF.R.U32.HI R0, RZ, 0x4, R0 ;  /* 0x00000004ff007819 */ /* 0x000fc80000011600 */
[----:B------:R-:W-:Y:S02]  /*9210*/  LOP3.LUT R0, R0, 0x3fff, RZ, 0xc0, !PT ;  /* 0x00003fff00007812 */ /* 0x000fe400078ec0ff */
[----:B---3--:R-:W-:-:S04]  /*9220*/  LOP3.LUT R3, R3, 0x7f, RZ, 0xc0, !PT ;  /* 0x0000007f03037812 */ /* 0x008fc800078ec0ff */
[----:B------:R-:W-:Y:S01]  /*9230*/  ISETP.NE.AND P1, PT, R3, RZ, PT ;  /* 0x000000ff0300720c */ /* 0x000fe20003f25270 */
[----:B--2---:R-:W-:-:S12]  /*9240*/  @P2 BRA `(.L_x_11843) ;  /* 0x0000000000082947 */ /* 0x004fd80003800000 */
[----:B------:R-:W2:Y:S02]  /*9250*/  SYNCS.PHASECHK.TRANS64.TRYWAIT P2, [R6+URZ+0x22830], R11 ;  /* 0x0228300b060075a7 */ /* 0x000ea4000804017f */
[----:B--2---:R-:W-:Y:S05]  /*9260*/  @!P2 BRA `(.L_x_11844) ;  /* 0x0000017000c4a947 */ /* 0x004fea0003800000 */
.L_x_11843:
[----:B------:R-:W-:Y:S05]  /*9270*/  WARPSYNC.ALL ;  /* 0x0000000000007948 */ /* 0x000fea0003800000 */
[----:B------:R-:W-:-:S05]  /*9280*/  LOP3.LUT R211, R0, 0x10000, RZ, 0xfc, !PT ;  /* 0x0001000000d37812 */ /* 0x000fca00078efcff */
[----:B------:R-:W-:Y:S01]  /*9290*/  IMAD R4, R2, 0x300, R211 ;  /* 0x0000030002047824 */ /* 0x000fe200078e02d3 */
[----:B------:R-:W-:Y:S01]  /*92a0*/  LOP3.LUT R8, R36, 0x10000, RZ, 0xfc, !PT ;  /* 0x0001000024087812 */ /* 0x000fe200078efcff */
[----:B------:R-:W-:Y:S01]  /*92b0*/  IMAD.MOV.U32 R5, RZ, RZ, 0x40000040 ;  /* 0x40000040ff057424 */ /* 0x000fe200078e00ff */
[----:B------:R-:W3:Y:S01]  /*92c0*/  LDL.LU R76, [R1] ;  /* 0x00000000014c7983 */ /* 0x000ee20000300800 */
[----:B------:R-:W-:Y:S01]  /*92d0*/  IMAD.MOV.U32 R9, RZ, RZ, 0x40000040 ;  /* 0x40000040ff097424 */ /* 0x000fe200078e00ff */
[C---:B------:R-:W-:Y:S01]  /*92e0*/  R2UR UR6, R4.reuse ;  /* 0x00000000040672ca */ /* 0x040fe200000e0000 */
[----:B-----5:R-:W-:Y:S01]  /*92f0*/  WARPGROUP.ARRIVE ;  /* 0x00000000000079c5 */ /* 0x020fe20000000000 */
[----:B------:R-:W-:Y:S01]  /*9300*/  R2UR UR7, R5 ;  /* 0x00000000050772ca */ /* 0x000fe200000e0000 */
[----:B------:R-:W-:Y:S01]  /*9310*/  VIADD R12, R4, 0x2 ;  /* 0x00000002040c7836 */ /* 0x000fe20000000000 */
[C---:B------:R-:W-:Y:S01]  /*9320*/  R2UR UR4, R8.reuse ;  /* 0x00000000080472ca */ /* 0x040fe200000e0000 */
[C---:B------:R-:W-:Y:S01]  /*9330*/  VIADD R20, R8.reuse, 0x2 ;  /* 0x0000000208147836 */ /* 0x040fe20000000000 */
[----:B------:R-:W-:Y:S01]  /*9340*/  R2UR UR5, R9 ;  /* 0x00000000090572ca */ /* 0x000fe200000e0000 */
[----:B------:R-:W-:Y:S01]  /*9350*/  IMAD.MOV.U32 R13, RZ, RZ, 0x40000040 ;  /* 0x40000040ff0d7424 */ /* 0x000fe200078e00ff */
[----:B------:R-:W0:Y:S01]  /*9360*/  LDC R0, c[0x0][0x448] ;  /* 0x00011200ff007b82 */ /* 0x000e220000000800 */
[----:B------:R-:W-:Y:S01]  /*9370*/  IMAD.MOV.U32 R21, RZ, RZ, 0x40000040 ;  /* 0x40000040ff157424 */ /* 0x000fe200078e00ff */
[----:B------:R-:W1:Y:S01]  /*9380*/  S2R R7, SR_TID.X ;  /* 0x0000000000077919 */ /* 0x000e620000002100 */
[----:B----4-:R-:W-:-:S02]  /*9390*/  VIADD R14, R8, 0x4 ;  /* 0x00000004080e7836 */ /* 0x010fc40000000000 */
[----:B------:R-:W-:Y:S02]  /*93a0*/  IMAD.MOV.U32 R15, RZ, RZ, 0x40000040 ;  /* 0x40000040ff0f7424 */ /* 0x000fe400078e00ff */
[----:B------:R-:W-:Y:S01]  /*93b0*/  IMAD.MOV.U32 R5, RZ, RZ, 0x40000040 ;  /* 0x40000040ff057424 */ /* 0x000fe200078e00ff */
[----:B------:R-:W4:Y:S01]  /*93c0*/  LDC.64 R176, c[0x0][0x9e0] ;  /* 0x00027800ffb07b82 */ /* 0x000f220000000a00 */
[----:B------:R-:W-:Y:S02]  /*93d0*/  IMAD R3, R178, -0x60, R205 ;  /* 0xffffffa0b2037824 */ /* 0x000fe400078e02cd */
[----:B------:R-:W-:Y:S01]  /*93e0*/  HGMMA.64x96x16.F32 R24, gdesc[UR4], RZ, !UPT, gsb0 ;  /* 0x01600000041879f0 */ /* 0x000fe2000c0008ff */
[----:B------:R-:W-:Y:S01]  /*93f0*/  R2UR UR6, R12 ;  /* 0x000000000c0672ca */ /* 0x000fe200000e0000 */
[----:B------:R-:W-:Y:S01]  /*9400*/  VIADD R12, R4, 0x4 ;  /* 0x00000004040c7836 */ /* 0x000fe20000000000 */
[----:B------:R-:W-:Y:S01]  /*9410*/  R2UR UR7, R13 ;  /* 0x000000000d0772ca */ /* 0x000fe200000e0000 */
[----:B------:R-:W-:Y:S01]  /*9420*/  IMAD.MOV.U32 R13, RZ, RZ, 0x40000040 ;  /* 0x40000040ff0d7424 */ /* 0x000fe200078e00ff */
[----:B------:R-:W-:Y:S01]  /*9430*/  R2UR UR4, R20 ;  /* 0x00000000140472ca */ /* 0x000fe200000e0000 */
[----:B------:R-:W-:Y:S01]  /*9440*/  VIADD R4, R4, 0x6 ;  /* 0x0000000604047836 */ /* 0x000fe20000000000 */
[----:B------:R-:W-:Y:S01]  /*9450*/  R2UR UR5, R21 ;  /* 0x00000000150572ca */ /* 0x000fe200000e0000 */
[----:B------:R-:W-:-:S04]  /*9460*/  IMAD.MOV.U32 R73, RZ, RZ, -0x60 ;  /* 0xffffffa0ff497424 */ /* 0x000fc800078e00ff */
[----:B------:R-:W-:Y:S01]  /*9470*/  IMAD R77, R178, R73, 0x60 ;  /* 0x00000060b24d7424 */ /* 0x000fe200078e0249 */
[----:B0-----:R-:W-:Y:S01]  /*9480*/  ISETP.NE.AND P2, PT, R0, 0x1, PT ;  /* 0x000000010000780c */ /* 0x001fe20003f45270 */
[----:B------:R-:W-:Y:S01]  /*9490*/  IMAD.IADD R0, R215, 0x1, R210 ;  /* 0x00000001d7007824 */ /* 0x000fe200078e02d2 */
[----:B-1----:R-:W-:-:S11]  /*94a0*/  SHF.R.U32.HI R7, RZ, 0x7, R7 ;  /* 0x00000007ff077819 */ /* 0x002fd60000011607 */
[----:B------:R-:W0:Y:S01]  /*94b0*/  @P2 LDC R10, c[0x0][0x450] ;  /* 0x00011400ff0a2b82 */ /* 0x000e220000000800 */
[----:B------:R-:W-:Y:S02]  /*94c0*/  WARPGROUP.DEPBAR.LE gsb0, 0x0 ;  /* 0x00008000000079c5 */ /* 0x000fe40000010000 */
[----:B------:R-:W-:-:S06]  /*94d0*/  WARPGROUP.ARRIVE ;  /* 0x00000000000079c5 */ /* 0x000fcc0000000000 */
[----:B------:R-:W-:Y:S01]  /*94e0*/  HGMMA.64x96x16.F32 R24, gdesc[UR4], R24, gsb0 ;  /* 0x01600000041879f0 */ /* 0x000fe20008000818 */
        /* <DEDUP_REMOVED lines=8> */
[----:B------:R-:W-:Y:S01]  /*9570*/  HGMMA.64x96x16.F32 R24, gdesc[UR4], R24, gsb0 ;  /* 0x01600000041879f0 */ /* 0x000fe20008000818 */
[----:B------:R-:W-:Y:S01]  /*9580*/  R2UR UR6, R4 ;  /* 0x00000000040672ca */ /* 0x000fe200000e0000 */
[----:B------:R-:W-:Y:S01]  /*9590*/  IMAD.MOV.U32 R4, RZ, RZ, R0 ;  /* 0x000000ffff047224 */ /* 0x000fe200078e0000 */
[----:B------:R-:W-:Y:S02]  /*95a0*/  R2UR UR7, R5 ;  /* 0x00000000050772ca */ /* 0x000fe400000e0000 */
[----:B------:R-:W-:Y:S01]  /*95b0*/  R2UR UR4, R12 ;  /* 0x000000000c0472ca */ /* 0x000fe200000e0000 */
[----:B------:R-:W1:Y:S01]  /*95c0*/  @P2 LDC R5, c[0x0][0x44c] ;  /* 0x00011300ff052b82 */ /* 0x000e620000000800 */
[----:B------:R-:W-:Y:S01]  /*95d0*/  R2UR UR5, R13 ;  /* 0x000000000d0572ca */ /* 0x000fe200000e0000 */
[----:B-1----:R-:W-:-:S04]  /*95e0*/  @P2 IMAD.HI.U32 R5, R0, R5, RZ ;  /* 0x0000000500052227 */ /* 0x002fc800078e00ff */
[----:B------:R-:W-:Y:S01]  /*95f0*/  @!P1 VIADD R0, R6, 0x22840 ;  /* 0x0002284006009836 */ /* 0x000fe20000000000 */
[----:B0-----:R-:W-:Y:S02]  /*9600*/  @P2 SHF.R.U32.HI R4, RZ, R10, R5 ;  /* 0x0000000aff042219 */ /* 0x001fe40000011605 */
[----:B------:R-:W-:Y:S01]  /*9610*/  IADD3 R5, -R7, 0xb, RZ ;  /* 0x0000000b07057810 */ /* 0x000fe20007ffe1ff */
[C---:B------:R-:W-:Y:S01]  /*9620*/  VIADD R7, R3.reuse, 0x61 ;  /* 0x0000006103077836 */ /* 0x040fe20000000000 */
[----:B------:R-:W-:Y:S01]  /*9630*/  @!P1 PRMT R0, RZ, 0x654, R0 ;  /* 0x00000654ff009816 */ /* 0x000fe20000000000 */
[----:B------:R-:W0:Y:S01]  /*9640*/  SHFL.IDX PT, R72, R4, RZ, 0x1c1f ;  /* 0x001c1fff04487589 */ /* 0x000e2200000e0000 */
[----:B------:R-:W-:Y:S02]  /*9650*/  VIADD R3, R3, 0x60 ;  /* 0x0000006003037836 */ /* 0x000fe40000000000 */
[C---:B------:R-:W-:Y:S02]  /*9660*/  IMAD R7, R206.reuse, -0x2, R7 ;  /* 0xfffffffece077824 */ /* 0x040fe400078e0207 */
[----:B------:R-:W-:-:S02]  /*9670*/  IMAD R73, R206, -0x2, R3 ;  /* 0xfffffffece497824 */ /* 0x000fc400078e0203 */
[----:B------:R-:W-:-:S04]  /*9680*/  IMAD.IADD R7, R7, 0x1, -R204 ;  /* 0x0000000107077824 */ /* 0x000fc800078e0acc */
[----:B----4-:R-:W-:Y:S01]  /*9690*/  IMAD.IADD R74, R7, 0x1, R176 ;  /* 0x00000001074a7824 */ /* 0x010fe200078e02b0 */
[----:B---3--:R-:W-:-:S04]  /*96a0*/  LOP3.LUT R76, R76, 0xffdfffff, RZ, 0xc0, !PT ;  /* 0xffdfffff4c4c7812 */ /* 0x008fc800078ec0ff */
[----:B------:R-:W-:Y:S02]  /*96b0*/  @P2 LOP3.LUT R76, R76, 0x200000, RZ, 0xfc, !PT ;  /* 0x002000004c4c2812 */ /* 0x000fe400078efcff */
[----:B------:R-:W-:Y:S02]  /*96c0*/  ISETP.GE.AND P2, PT, R177, 0x1, PT ;  /* 0x00000001b100780c */ /* 0x000fe40003f46270 */
[----:B------:R-:W-:-:S11]  /*96d0*/  LOP3.LUT R76, R76, 0xffefffff, RZ, 0xc0, !PT ;  /* 0xffefffff4c4c7812 */ /* 0x000fd600078ec0ff */
[----:B------:R-:W-:-:S05]  /*96e0*/  @P2 LOP3.LUT R76, R76, 0x100000, RZ, 0xfc, !PT ;  /* 0x001000004c4c2812 */ /* 0x000fca00078efcff */
[----:B------:R1:W-:Y:S02]  /*96f0*/  STL [R1], R76 ;  /* 0x0000004c01007387 */ /* 0x0003e40000100800 */
[----:B-1----:R-:W-:Y:S01]  /*9700*/  IMAD R76, R206, -0x2, R77 ;  /* 0xfffffffece4c7824 */ /* 0x002fe200078e024d */
[----:B------:R-:W-:Y:S02]  /*9710*/  WARPGROUP.DEPBAR.LE gsb0, 0x0 ;  /* 0x00008000000079c5 */ /* 0x000fe40000010000 */
[----:B------:R-:W-:-:S06]  /*9720*/  WARPGROUP.ARRIVE ;  /* 0x00000000000079c5 */ /* 0x000fcc0000000000 */
[----:B------:R-:W-:Y:S01]  /*9730*/  HGMMA.64x96x16.F32 R24, gdesc[UR4], R24, gsb0 ;  /* 0x01600000041879f0 */ /* 0x000fe20008000818 */
[----:B------:R-:W-:Y:S02]  /*9740*/  ULDC UR4, c[0x0][0x9dc] ;  /* 0x0002770000047ab9 */ /* 0x000fe40000000800 */
[----:B------:R-:W-:Y:S01]  /*9750*/  IMAD.U32 R200, RZ, RZ, UR4 ;  /* 0x00000004ffc87e24 */ /* 0x000fe2000f8e00ff */
[----:B------:R-:W-:Y:S02]  /*9760*/  WARPGROUP.DEPBAR.LE gsb0, 0x0 ;  /* 0x00008000000079c5 */ /* 0x000fe40000010000 */
[----:B------:R1:W-:Y:S06]  /*9770*/  BAR.ARV R5, 0x100 ;  /* 0x000400050000751d */ /* 0x0003ec0000002000 */
[----:B------:R3:W-:Y:S02]  /*9780*/  @!P1 SYNCS.ARRIVE.TRANS64.RED.A1T0 RZ, [R0+URZ], RZ ;  /* 0x000000ff00ff99a7 */ /* 0x0007e4000810043f */
[----:B---3--:R-:W-:-:S05]  /*9790*/  LOP3.LUT R0, RZ, R200, RZ, 0x33, !PT ;  /* 0x000000c8ff007212 */ /* 0x008fca00078e33ff */
[----:B------:R-:W-:Y:S01]  /*97a0*/  IMAD.IADD R75, R7, 0x1, R0 ;  /* 0x00000001074b7824 */ /* 0x000fe200078e0200 */
[----:B0-----:R-:W-:-:S03]  /*97b0*/  VIADDMNMX R0, R72, R74, R73, PT ;  /* 0x0000004a48007246 */ /* 0x001fc60003800149 */
[----:B------:R-:W-:Y:S01]  /*97c0*/  IMAD.IADD R10, R75, 0x1, R72 ;  /* 0x000000014b0a7824 */ /* 0x000fe200078e0248 */
        /* <DEDUP_REMOVED lines=12> */
.L_x_11847:
[----:B------:R-:W-:-:S13]  /*9890*/  ISETP.NE.AND P2, PT, R177, 0x1, PT ;  /* 0x00000001b100780c */ /* 0x000fda0003f45270 */
[----:B------:R-:W0:Y:S02]  /*98a0*/  @P2 LDC.64 R78, c[0x0][0x9e8] ;  /* 0x00027a00ff4e2b82 */ /* 0x000e240000000a00 */
[----:B0-----:R-:W-:-:S05]  /*98b0*/  @P2 IMAD.HI.U32 R72, R3, R78, RZ ;  /* 0x0000004e03482227 */ /* 0x001fca00078e00ff */
[----:B------:R-:W-:-:S07]  /*98c0*/  @P2 SHF.R.U32.HI R3, RZ, R79, R72 ;  /* 0x0000004fff032219 */ /* 0x000fce0000011648 */
.L_x_11848:
[----:B------:R-:W-:Y:S05]  /*98d0*/  BSYNC B0 ;  /* 0x0000000000007941 */ /* 0x000fea0003800000 */
.L_x_11846:
[----:B------:R-:W-:-:S05]  /*98e0*/  IMAD R3, R3, R177, R76 ;  /* 0x000000b103037224 */ /* 0x000fca00078e024c */
[----:B------:R-:W-:Y:S02]  /*98f0*/  VIMNMX R10, R10, R3, !PT ;  /* 0x000000030a0a7248 */ /* 0x000fe40007fe0100 */
[----:B------:R-:W-:-:S07]  /*9900*/  VIADDMNMX R0, R3, R177, R0, PT ;  /* 0x000000b103007246 */ /* 0x000fce0003800100 */
.L_x_11845:
[C---:B------:R-:W-:Y:S02]  /*9910*/  ISETP.GE.AND P2, PT, R77.reuse, 0x2, PT ;  /* 0x000000024d00780c */ /* 0x040fe40003f46270 */
[C---:B------:R-:W-:Y:S02]  /*9920*/  ISETP.GE.AND P6, PT, R77.reuse, 0x9, PT ;  /* 0x000000094d00780c */ /* 0x040fe40003fc6270 */
        /* <DEDUP_REMOVED lines=130> */
.L_x_11851:
[----:B------:R-:W-:-:S13]  /*a150*/  ISETP.NE.AND P5, PT, R177, 0x1, PT ;  /* 0x00000001b100780c */ /* 0x000fda0003fa5270 */
[----:B------:R-:W0:Y:S02]  /*a160*/  @P5 LDC.64 R32, c[0x0][0x9e8] ;  /* 0x00027a00ff205b82 */ /* 0x000e240000000a00 */
[----:B0-----:R-:W-:-:S05]  /*a170*/  @P5 IMAD.HI.U32 R32, R0, R32, RZ ;  /* 0x0000002000205227 */ /* 0x001fca00078e00ff */
[----:B------:R-:W-:-:S07]  /*a180*/  @P5 SHF.R.U32.HI R0, RZ, R33, R32 ;  /* 0x00000021ff005219 */ /* 0x000fce0000011620 */
.L_x_11852:
[----:B------:R-:W-:Y:S05]  /*a190*/  BSYNC B0 ;  /* 0x0000000000007941 */ /* 0x000fea0003800000 */
.L_x_11850:
[----:B------:R-:W-:-:S05]  /*a1a0*/  IMAD R33, R0, R177, R76 ;  /* 0x000000b100217224 */ /* 0x000fca00078e024c */
[----:B------:R-:W-:Y:S02]  /*a1b0*/  VIMNMX R28, R28, R33, !PT ;  /* 0x000000211c1c7248 */ /* 0x000fe40007fe0100 */
[----:B------:R-:W-:-:S07]  /*a1c0*/  VIADDMNMX R24, R33, R177, R24, PT ;  /* 0x000000b121187246 */ /* 0x000fce0003800118 */
.L_x_11849:
[----:B------:R-:W-:Y:S01]  /*a1d0*/  ISETP.GT.AND P2, PT, R28, 0x1, !P2 ;  /* 0x000000011c00780c */ /* 0x000fe20005744270 */
[----:B------:R-:W-:Y:S01]  /*a1e0*/  ULDC UR4, c[0x0][0x988] ;  /* 0x0002620000047ab9 */ /* 0x000fe20000000800 */
[----:B------:R-:W-:Y:S01]  /*a1f0*/  FMNMX.FTZ R0, R85, R109, !PT ;  /* 0x0000006d55007209 */ /* 0x000fe20007810000 */
[----:B------:R-:W-:Y:S01]  /*a200*/  IMAD.U32 R10, RZ, RZ, UR4 ;  /* 0x00000004ff0a7e24 */ /* 0x000fe2000f8e00ff */
        /* <DEDUP_REMOVED lines=8> */
[----:B------:R-:W-:Y:S02]  /*a290*/  ISETP.GT.AND P6, PT, R28, 0x8, !P6 ;  /* 0x000000081c00780c */ /* 0x000fe400077c4270 */
[----:B------:R-:W-:-:S02]  /*a2a0*/  FSEL R31, R31, -INF , !P2 ;  /* 0xff8000001f1f7808 */ /* 0x000fc40005000000 */
[----:B------:R-:W-:Y:S02]  /*a2b0*/  ISETP.NE.AND P2, PT, R78, RZ, PT ;  /* 0x000000ff4e00720c */ /* 0x000fe40003f45270 */
[----:B------:R-:W-:Y:S02]  /*a2c0*/  FMNMX.FTZ R0, R87, R0, !PT ;  /* 0x0000000057007209 */ /* 0x000fe40007810000 */
[----:B------:R-:W-:Y:S02]  /*a2d0*/  ISETP.GT.AND P2, PT, R28, 0x10, !P2 ;  /* 0x000000101c00780c */ /* 0x000fe40005744270 */
[C---:B------:R-:W-:Y:S02]  /*a2e0*/  ISETP.LT.OR P6, PT, R24.reuse, 0x9, P6 ;  /* 0x000000091800780c */ /* 0x040fe400037c1670 */
[----:B------:R-:W-:Y:S02]  /*a2f0*/  ISETP.LT.OR P2, PT, R24, 0x11, P2 ;  /* 0x000000111800780c */ /* 0x000fe40001741670 */
[----:B------:R-:W-:-:S02]  /*a300*/  FMNMX.FTZ R0, R105, R0, !PT ;  /* 0x0000000069007209 */ /* 0x000fc40007810000 */
[----:B------:R-:W-:Y:S02]  /*a310*/  FSEL R37, R34, -INF , !P2 ;  /* 0xff80000022257808 */ /* 0x000fe40005000000 */
[----:B------:R-:W-:Y:S02]  /*a320*/  ISETP.NE.AND P2, PT, R79, RZ, PT ;  /* 0x000000ff4f00720c */ /* 0x000fe40003f45270 */
[----:B------:R-:W-:Y:S02]  /*a330*/  FSEL R33, R30, -INF , !P6 ;  /* 0xff8000001e217808 */ /* 0x000fe40007000000 */
        /* <DEDUP_REMOVED lines=8> */
[----:B------:R-:W-:-:S02]  /*a3c0*/  ISETP.NE.AND P5, PT, R40, RZ, PT ;  /* 0x000000ff2800720c */ /* 0x000fc40003fa5270 */
        /* <DEDUP_REMOVED lines=39> */
[----:B------:R-:W-:Y:S01]  /*a640*/  ISETP.GT.AND P4, PT, R28, RZ, !P4 ;  /* 0x000000ff1c00720c */ /* 0x000fe20006784270 */
[----:B------:R-:W0:Y:S01]  /*a650*/  SHFL.BFLY PT, R83, R4, 0x2, 0x1f ;  /* 0x0c401f0004537f89 */ /* 0x000e2200000e0000 */
        /* <DEDUP_REMOVED lines=10> */
[----:B------:R-:W-:Y:S02]  /*a700*/  ISETP.GT.AND P2, PT, R28, 0x38, !P2 ;  /* 0x000000381c00780c */ /* 0x000fe40005744270 */
[C---:B------:R-:W-:Y:S02]  /*a710*/  ISETP.LT.OR P3, PT, R24.reuse, 0x59, P3 ;  /* 0x000000591800780c */ /* 0x040fe40001f61670 */
[----:B------:R-:W-:Y:S02]  /*a720*/  ISETP.LT.OR P2, PT, R24, 0x39, P2 ;  /* 0x000000391800780c */ /* 0x000fe40001741670 */
[----:B0-----:R-:W-:-:S02]  /*a730*/  FMNMX.FTZ R83, R4, R83, !PT ;  /* 0x0000005304537209 */ /* 0x001fc40007810000 */
[----:B------:R-:W-:Y:S02]  /*a740*/  FSEL R75, R54, -INF , !P2 ;  /* 0xff800000364b7808 */ /* 0x000fe40005000000 */
[----:B------:R-:W-:Y:S01]  /*a750*/  ISETP.NE.AND P2, PT, R52, RZ, PT ;  /* 0x000000ff3400720c */ /* 0x000fe20003f45270 */
[----:B------:R-:W0:Y:S01]  /*a760*/  SHFL.BFLY PT, R0, R83, 0x1, 0x1f ;  /* 0x0c201f0053007f89 */ /* 0x000e2200000e0000 */
        /* <DEDUP_REMOVED lines=27> */
[----:B------:R-:W-:-:S02]  /*a920*/  ISETP.GT.AND P2, PT, R28, 0x49, !P6 ;  /* 0x000000491c00780c */ /* 0x000fc40007744270 */
[----:B------:R-:W-:Y:S02]  /*a930*/  FMNMX.FTZ R4, R51, R4, !PT ;  /* 0x0000000433047209 */ /* 0x000fe40007810000 */
[----:B------:R-:W-:Y:S02]  /*a940*/  ISETP.LT.OR P2, PT, R24, 0x4a, P2 ;  /* 0x0000004a1800780c */ /* 0x000fe40001741670 */
[----:B------:R-:W-:Y:S02]  /*a950*/  FMNMX.FTZ R4, R75, R4, !PT ;  /* 0x000000044b047209 */ /* 0x000fe40007810000 */
[----:B------:R-:W-:Y:S02]  /*a960*/  FSEL R63, R63, -INF , !P2 ;  /* 0xff8000003f3f7808 */ /* 0x000fe40005000000 */
[----:B------:R-:W-:Y:S02]  /*a970*/  ISETP.GT.AND P2, PT, R28, 0x50, !P5 ;  /* 0x000000501c00780c */ /* 0x000fe40006f44270 */
[----:B0-----:R-:W-:-:S02]  /*a980*/  FMNMX.FTZ R0, R83, R0, !PT ;  /* 0x0000000053007209 */ /* 0x001fc40007810000 */
[----:B------:R-:W-:Y:S02]  /*a990*/  FMNMX.FTZ R4, R55, R4, !PT ;  /* 0x0000000437047209 */ /* 0x000fe40007810000 */
[----:B------:R-:W-:Y:S01]  /*a9a0*/  ISETP.LT.OR P2, PT, R24, 0x51, P2 ;  /* 0x000000511800780c */ /* 0x000fe20001741670 */
[----:B------:R-:W-:Y:S01]  /*a9b0*/  FMUL.FTZ R30, R0, R10 ;  /* 0x0000000a001e7220 */ /* 0x000fe20000410000 */
[----:B------:R-:W-:Y:S02]  /*a9c0*/  FMNMX.FTZ R4, R77, R4, !PT ;  /* 0x000000044d047209 */ /* 0x000fe40007810000 */
[----:B------:R-:W-:Y:S02]  /*a9d0*/  FSEL R81, R66, -INF , !P2 ;  /* 0xff80000042517808 */ /* 0x000fe40005000000 */
[----:B------:R-:W-:Y:S02]  /*a9e0*/  FSETP.NEU.FTZ.AND P2, PT, R0, -INF , PT ;  /* 0xff8000000000780b */ /* 0x000fe40003f5d000 */
[----:B------:R-:W-:-:S02]  /*a9f0*/  ISETP.NE.AND P5, PT, R64, RZ, PT ;  /* 0x000000ff4000720c */ /* 0x000fc40003fa5270 */
[----:B------:R-:W-:Y:S02]  /*aa00*/  FMNMX.FTZ R4, R59, R4, !PT ;  /* 0x000000043b047209 */ /* 0x000fe40007810000 */
[----:B------:R-:W-:Y:S02]  /*aa10*/  FSEL R30, R30, RZ, P2 ;  /* 0x000000ff1e1e7208 */ /* 0x000fe40001000000 */
[----:B------:R-:W-:Y:S02]  /*aa20*/  ISETP.GT.AND P2, PT, R28, 0x51, !P5 ;  /* 0x000000511c00780c */ /* 0x000fe40006f44270 */
[----:B------:R-:W-:Y:S01]  /*aa30*/  FMNMX.FTZ R4, R79, R4, !PT ;  /* 0x000000044f047209 */ /* 0x000fe20007810000 */
[-CC-:B------:R-:W-:Y:S01]  /*aa40*/  FFMA.FTZ R160, R103, R10.reuse, -R30.reuse ;  /* 0x0000000a67a07223 */ /* 0x180fe2000001081e */
[----:B------:R-:W-:Y:S01]  /*aa50*/  ISETP.LT.OR P2, PT, R24, 0x52, P2 ;  /* 0x000000521800780c */ /* 0x000fe20001741670 */
[-CC-:B------:R-:W-:Y:S01]  /*aa60*/  FFMA.FTZ R152, R85, R10.reuse, -R30.reuse ;  /* 0x0000000a55987223 */ /* 0x180fe2000001081e */
[----:B------:R-:W-:Y:S01]  /*aa70*/  ISETP.NE.AND P5, PT, R68, RZ, PT ;  /* 0x000000ff4400720c */ /* 0x000fe20003fa5270 */
[--C-:B------:R-:W-:Y:S01]  /*aa80*/  FFMA.FTZ R83, R109, R10, -R30.reuse ;  /* 0x0000000a6d537223 */ /* 0x100fe2000001081e */
[----:B------:R-:W-:Y:S01]  /*aa90*/  FMNMX.FTZ R4, R63, R4, !PT ;  /* 0x000000043f047209 */ /* 0x000fe20007810000 */
[-CC-:B------:R-:W-:Y:S01]  /*aaa0*/  FFMA.FTZ R154, R111, R10.reuse, -R30.reuse ;  /* 0x0000000a6f9a7223 */ /* 0x180fe2000001081e */
[----:B------:R-:W-:Y:S01]  /*aab0*/  FSEL R67, R67, -INF , !P2 ;  /* 0xff80000043437808 */ /* 0x000fe20005000000 */
[----:B------:R-:W-:Y:S01]  /*aac0*/  MUFU.EX2 R152, R152 ;  /* 0x0000009800987308 */ /* 0x000fe20000000800 */
[----:B------:R-:W-:Y:S01]  /*aad0*/  ISETP.GT.AND P2, PT, R28, 0x59, !P5 ;  /* 0x000000591c00780c */ /* 0x000fe20006f44270 */
[--C-:B------:R-:W-:Y:S01]  /*aae0*/  FFMA.FTZ R28, R101, R10, -R30.reuse ;  /* 0x0000000a651c7223 */ /* 0x100fe2000001081e */
[----:B------:R-:W-:Y:S01]  /*aaf0*/  FMNMX.FTZ R4, R81, R4, !PT ;  /* 0x0000000451047209 */ /* 0x000fe20007810000 */
[-CC-:B------:R-:W-:Y:S01]  /*ab00*/  FFMA.FTZ R85, R113, R10.reuse, -R30.reuse ;  /* 0x0000000a71557223 */ /* 0x180fe2000001081e */
[----:B------:R-:W-:Y:S01]  /*ab10*/  ISETP.LT.OR P2, PT, R24, 0x5a, P2 ;  /* 0x0000005a1800780c */ /* 0x000fe20001741670 */
[--C-:B------:R-:W-:Y:S01]  /*ab20*/  FFMA.FTZ R24, R97, R10, -R30.reuse ;  /* 0x0000000a61187223 */ /* 0x100fe2000001081e */
[----:B------:R-:W-:Y:S01]  /*ab30*/  FSEL R101, R70, -INF , !P3 ;  /* 0xff80000046657808 */ /* 0x000fe20005800000 */
[----:B------:R0:W-:Y:S01]  /*ab40*/  MUFU.EX2 R103, R28 ;  /* 0x0000001c00677308 */ /* 0x0001e20000000800 */
[----:B------:R-:W-:Y:S01]  /*ab50*/  FMNMX.FTZ R4, R67, R4, !PT ;  /* 0x0000000443047209 */ /* 0x000fe20007810000 */
[-CC-:B------:R-:W-:Y:S01]  /*ab60*/  FFMA.FTZ R156, R107, R10.reuse, -R30.reuse ;  /* 0x0000000a6b9c7223 */ /* 0x180fe2000001081e */
[----:B------:R-:W-:Y:S01]  /*ab70*/  FSEL R71, R71, -INF , !P2 ;  /* 0xff80000047477808 */ /* 0x000fe20005000000 */
[--C-:B------:R-:W-:Y:S01]  /*ab80*/  FFMA.FTZ R87, R87, R10, -R30.reuse ;  /* 0x0000000a57577223 */ /* 0x100fe2000001081e */
[----:B------:R-:W-:Y:S01]  /*ab90*/  FMNMX.FTZ R4, R101, R4, !PT ;  /* 0x0000000465047209 */ /* 0x000fe20007810000 */
[-CC-:B------:R-:W-:Y:S01]  /*aba0*/  FFMA.FTZ R158, R105, R10.reuse, -R30.reuse ;  /* 0x0000000a699e7223 */ /* 0x180fe2000001081e */
[--C-:B------:R-:W-:Y:S01]  /*abb0*/  FFMA.FTZ R89, R89, R10, -R30.reuse ;  /* 0x0000000a59597223 */ /* 0x100fe2000001081e */
[----:B------:R-:W-:Y:S01]  /*abc0*/  MUFU.EX2 R83, R83 ;  /* 0x0000005300537308 */ /* 0x000fe20000000800 */
[----:B------:R-:W-:Y:S01]  /*abd0*/  FMNMX.FTZ R4, R71, R4, !PT ;  /* 0x0000000447047209 */ /* 0x000fe20007810000 */
[-CC-:B0-----:R-:W-:Y:S01]  /*abe0*/  FFMA.FTZ R28, R7, R10.reuse, -R30.reuse ;  /* 0x0000000a071c7223 */ /* 0x181fe2000001081e */
[-CC-:B------:R-:W-:Y:S01]  /*abf0*/  FFMA.FTZ R99, R99, R10.reuse, -R30.reuse ;  /* 0x0000000a63637223 */ /* 0x180fe2000001081e */
[-CC-:B------:R-:W-:Y:S01]  /*ac00*/  FFMA.FTZ R95, R95, R10.reuse, -R30.reuse ;  /* 0x0000000a5f5f7223 */ /* 0x180fe2000001081e */
[-CC-:B------:R-:W-:Y:S01]  /*ac10*/  FFMA.FTZ R93, R93, R10.reuse, -R30.reuse ;  /* 0x0000000a5d5d7223 */ /* 0x180fe2000001081e */
[----:B------:R-:W0:Y:S01]  /*ac20*/  SHFL.BFLY PT, R97, R4, 0x2, 0x1f ;  /* 0x0c401f0004617f89 */ /* 0x000e2200000e0000 */
        /* <DEDUP_REMOVED lines=10> */
[----:B------:R-:W-:-:S07]  /*acd0*/  FFMA.FTZ R30, R69, R10, -R30 ;  /* 0x0000000a451e7223 */ /* 0x000fce000001081e */
[----:B------:R-:W-:Y:S01]  /*ace0*/  MUFU.EX2 R156, R156 ;  /* 0x0000009c009c7308 */ /* 0x000fe20000000800 */
[----:B0-----:R-:W-:-:S07]  /*acf0*/  FMNMX.FTZ R97, R4, R97, !PT ;  /* 0x0000006104617209 */ /* 0x001fce0007810000 */
[----:B------:R-:W-:Y:S01]  /*ad00*/  MUFU.EX2 R87, R87 ;  /* 0x0000005700577308 */ /* 0x000fe20000000800 */
[----:B------:R-:W0:Y:S07]  /*ad10*/  SHFL.BFLY PT, R4, R97, 0x1, 0x1f ;  /* 0x0c201f0061047f89 */ /* 0x000e2e00000e0000 */
[----:B------:R-:W-:Y:S08]  /*ad20*/  MUFU.EX2 R158, R158 ;  /* 0x0000009e009e7308 */ /* 0x000ff00000000800 */
[----:B------:R-:W-:Y:S08]  /*ad30*/  MUFU.EX2 R89, R89 ;  /* 0x0000005900597308 */ /* 0x000ff00000000800 */
[----:B------:R-:W-:Y:S01]  /*ad40*/  MUFU.EX2 R160, R160 ;  /* 0x000000a000a07308 */ /* 0x000fe20000000800 */
[----:B0-----:R-:W-:-:S04]  /*ad50*/  FMNMX.FTZ R7, R97, R4, !PT ;  /* 0x0000000461077209 */ /* 0x001fc80007810000 */
[C---:B------:R-:W-:Y:S01]  /*ad60*/  FSETP.NEU.FTZ.AND P2, PT, R7.reuse, -INF , PT ;  /* 0xff8000000700780b */ /* 0x040fe20003f5d000 */
[----:B------:R-:W-:Y:S02]  /*ad70*/  FMUL.FTZ R4, R7, R10 ;  /* 0x0000000a07047220 */ /* 0x000fe40000410000 */
[----:B------:R-:W-:Y:S03]  /*ad80*/  MUFU.EX2 R99, R99 ;  /* 0x0000006300637308 */ /* 0x000fe60000000800 */
[----:B------:R-:W-:-:S05]  /*ad90*/  FSEL R4, R4, RZ, P2 ;  /* 0x000000ff04047208 */ /* 0x000fca0001000000 */
        /* <DEDUP_REMOVED lines=27> */
[----:B------:R-:W-:Y:S01]  /*af50*/  FFMA.FTZ R71, R71, R10, -R4 ;  /* 0x0000000a47477223 */ /* 0x000fe20000010804 */
[----:B0-----:R-:W-:-:S04]  /*af60*/  F2FP.F16.F32.PACK_AB R162, R24, R99 ;  /* 0x0000006318a2723e */ /* 0x001fc800000000ff */
[----:B------:R-:W0:Y:S01]  /*af70*/  MUFU.EX2 R33, R33 ;  /* 0x0000002100217308 */ /* 0x000e220000000800 */
[----:B---3--:R-:W-:Y:S01]  /*af80*/  FADD.FTZ R31, R152, R83 ;  /* 0x00000053981f7221 */ /* 0x008fe20000010000 */
[----:B-1----:R-:W-:Y:S02]  /*af90*/  F2FP.F16.F32.PACK_AB R153, R27, R26 ;  /* 0x0000001a1b99723e */ /* 0x002fe400000000ff */
[----:B------:R-:W-:Y:S01]  /*afa0*/  F2FP.F16.F32.PACK_AB R152, R83, R152 ;  /* 0x000000985398723e */ /* 0x000fe200000000ff */
[----:B------:R-:W-:Y:S01]  /*afb0*/  FADD.FTZ R44, R154, R31 ;  /* 0x0000001f9a2c7221 */ /* 0x000fe20000010000 */
[C---:B------:R-:W-:Y:S02]  /*afc0*/  F2FP.F16.F32.PACK_AB R154, R85.reuse, R154 ;  /* 0x0000009a559a723e */ /* 0x040fe400000000ff */
[----:B------:R-:W1:Y:S01]  /*afd0*/  MUFU.EX2 R37, R37 ;  /* 0x0000002500257308 */ /* 0x000e620000000800 */
[----:B------:R-:W-:Y:S01]  /*afe0*/  FADD.FTZ R31, R85, R44 ;  /* 0x0000002c551f7221 */ /* 0x000fe20000010000 */
[----:B------:R-:W-:-:S03]  /*aff0*/  FADD.FTZ R44, R26, R27 ;  /* 0x0000001b1a2c7221 */ /* 0x000fc60000010000 */
[----:B------:R-:W-:Y:S01]  /*b000*/  FADD.FTZ R46, R156, R31 ;  /* 0x0000001f9c2e7221 */ /* 0x000fe20000010000 */
[----:B------:R-:W-:Y:S02]  /*b010*/  F2FP.F16.F32.PACK_AB R156, R87, R156 ;  /* 0x0000009c579c723e */ /* 0x000fe400000000ff */
[----:B------:R3:W4:Y:S01]  /*b020*/  MUFU.EX2 R34, R35 ;  /* 0x0000002300227308 */ /* 0x0007220000000800 */
[----:B0-----:R-:W-:Y:S01]  /*b030*/  FADD.FTZ R31, R33, R44 ;  /* 0x0000002c211f7221 */ /* 0x001fe20000010000 */
[----:B------:R-:W-:-:S06]  /*b040*/  F2FP.F16.F32.PACK_AB R155, R32, R33 ;  /* 0x00000021209b723e */ /* 0x000fcc00000000ff */
[----:B------:R-:W0:Y:S01]  /*b050*/  MUFU.EX2 R41, R41 ;  /* 0x0000002900297308 */ /* 0x000e220000000800 */
[----:B---3--:R-:W-:Y:S01]  /*b060*/  FADD.FTZ R35, R87, R46 ;  /* 0x0000002e57237221 */ /* 0x008fe20000010000 */
[----:B------:R-:W-:-:S03]  /*b070*/  FADD.FTZ R46, R32, R31 ;  /* 0x0000001f202e7221 */ /* 0x000fc60000010000 */
[----:B------:R-:W-:Y:S01]  /*b080*/  FADD.FTZ R48, R158, R35 ;  /* 0x000000239e307221 */ /* 0x000fe20000010000 */
[----:B-1----:R-:W-:Y:S01]  /*b090*/  FADD.FTZ R31, R37, R46 ;  /* 0x0000002e251f7221 */ /* 0x002fe20000010000 */
[C---:B------:R-:W-:Y:S01]  /*b0a0*/  F2FP.F16.F32.PACK_AB R158, R89.reuse, R158 ;  /* 0x0000009e599e723e */ /* 0x040fe200000000ff */
[----:B------:R-:W1:Y:S01]  /*b0b0*/  MUFU.EX2 R36, R39 ;  /* 0x0000002700247308 */ /* 0x000e620000000800 */
[----:B------:R-:W-:Y:S01]  /*b0c0*/  FADD.FTZ R35, R89, R48 ;  /* 0x0000003059237221 */ /* 0x000fe20000010000 */
[C---:B----4-:R-:W-:Y:S01]  /*b0d0*/  FADD.FTZ R46, R34.reuse, R31 ;  /* 0x0000001f222e7221 */ /* 0x050fe20000010000 */
[----:B------:R-:W-:Y:S02]  /*b0e0*/  F2FP.F16.F32.PACK_AB R157, R34, R37 ;  /* 0x00000025229d723e */ /* 0x000fe400000000ff */
[----:B------:R-:W-:Y:S01]  /*b0f0*/  FADD.FTZ R48, R160, R35 ;  /* 0x00000023a0307221 */ /* 0x000fe20000010000 */
[C---:B------:R-:W-:Y:S02]  /*b100*/  F2FP.F16.F32.PACK_AB R160, R103.reuse, R160 ;  /* 0x000000a067a0723e */ /* 0x040fe400000000ff */
[----:B------:R-:W3:Y:S01]  /*b110*/  MUFU.EX2 R45, R45 ;  /* 0x0000002d002d7308 */ /* 0x000ee20000000800 */
[----:B------:R-:W-:Y:S01]  /*b120*/  FADD.FTZ R48, R103, R48 ;  /* 0x0000003067307221 */ /* 0x000fe20000010000 */
[----:B0-----:R-:W-:-:S03]  /*b130*/  FADD.FTZ R31, R41, R46 ;  /* 0x0000002e291f7221 */ /* 0x001fc60000010000 */
[----:B------:R-:W-:-:S03]  /*b140*/  FADD.FTZ R35, R99, R48 ;  /* 0x0000003063237221 */ /* 0x000fc60000010000 */
[----:B------:R-:W0:Y:S01]  /*b150*/  MUFU.EX2 R95, R95 ;  /* 0x0000005f005f7308 */ /* 0x000e220000000800 */
[----:B-1----:R-:W-:Y:S01]  /*b160*/  FADD.FTZ R48, R36, R31 ;  /* 0x0000001f24307221 */ /* 0x002fe20000010000 */
[----:B------:R-:W-:Y:S01]  /*b170*/  FADD.FTZ R50, R24, R35 ;  /* 0x0000002318327221 */ /* 0x000fe20000010000 */
[----:B------:R-:W-:-:S05]  /*b180*/  F2FP.F16.F32.PACK_AB R159, R36, R41 ;  /* 0x00000029249f723e */ /* 0x000fca00000000ff */
[----:B------:R-:W1:Y:S01]  /*b190*/  MUFU.EX2 R38, R43 ;  /* 0x0000002b00267308 */ /* 0x000e620000000800 */
[----:B---3--:R-:W-:-:S07]  /*b1a0*/  FADD.FTZ R31, R45, R48 ;  /* 0x000000302d1f7221 */ /* 0x008fce0000010000 */
[----:B------:R-:W3:Y:S01]  /*b1b0*/  MUFU.EX2 R164, R93 ;  /* 0x0000005d00a47308 */ /* 0x000ee20000000800 */
[----:B0-----:R-:W-:-:S07]  /*b1c0*/  FADD.FTZ R35, R95, R50 ;  /* 0x000000325f237221 */ /* 0x001fce0000010000 */
[----:B------:R-:W0:Y:S01]  /*b1d0*/  MUFU.EX2 R49, R49 ;  /* 0x0000003100317308 */ /* 0x000e220000000800 */
[C---:B-1----:R-:W-:Y:S01]  /*b1e0*/  FADD.FTZ R48, R38.reuse, R31 ;  /* 0x0000001f26307221 */ /* 0x042fe20000010000 */
[----:B------:R-:W-:-:S06]  /*b1f0*/  F2FP.F16.F32.PACK_AB R161, R38, R45 ;  /* 0x0000002d26a1723e */ /* 0x000fcc00000000ff */
[----:B------:R-:W1:Y:S01]  /*b200*/  MUFU.EX2 R91, R91 ;  /* 0x0000005b005b7308 */ /* 0x000e620000000800 */
[C---:B---3--:R-:W-:Y:S01]  /*b210*/  FADD.FTZ R50, R164.reuse, R35 ;  /* 0x00000023a4327221 */ /* 0x048fe20000010000 */
[----:B------:R-:W-:-:S06]  /*b220*/  F2FP.F16.F32.PACK_AB R164, R164, R95 ;  /* 0x0000005fa4a4723e */ /* 0x000fcc00000000ff */
[----:B------:R-:W3:Y:S01]  /*b230*/  MUFU.EX2 R40, R47 ;  /* 0x0000002f00287308 */ /* 0x000ee20000000800 */
[----:B0-----:R-:W-:-:S07]  /*b240*/  FADD.FTZ R31, R49, R48 ;  /* 0x00000030311f7221 */ /* 0x001fce0000010000 */
[----:B------:R-:W0:Y:S01]  /*b250*/  MUFU.EX2 R166, R53 ;  /* 0x0000003500a67308 */ /* 0x000e220000000800 */
[----:B-1----:R-:W-:-:S07]  /*b260*/  FADD.FTZ R35, R91, R50 ;  /* 0x000000325b237221 */ /* 0x002fce0000010000 */
[----:B------:R-:W1:Y:S01]  /*b270*/  MUFU.EX2 R73, R73 ;  /* 0x0000004900497308 */ /* 0x000e620000000800 */
[C---:B---3--:R-:W-:Y:S01]  /*b280*/  FADD.FTZ R50, R40.reuse, R31 ;  /* 0x0000001f28327221 */ /* 0x048fe20000010000 */
[----:B------:R-:W-:-:S06]  /*b290*/  F2FP.F16.F32.PACK_AB R163, R40, R49 ;  /* 0x0000003128a3723e */ /* 0x000fcc00000000ff */
[----:B------:R-:W3:Y:S01]  /*b2a0*/  MUFU.EX2 R3, R3 ;  /* 0x0000000300037308 */ /* 0x000ee20000000800 */
[C---:B0-----:R-:W-:Y:S01]  /*b2b0*/  FADD.FTZ R52, R166.reuse, R35 ;  /* 0x00000023a6347221 */ /* 0x041fe20000010000 */
[----:B------:R-:W-:-:S06]  /*b2c0*/  F2FP.F16.F32.PACK_AB R166, R166, R91 ;  /* 0x0000005ba6a6723e */ /* 0x000fcc00000000ff */
[----:B------:R-:W0:Y:S01]  /*b2d0*/  MUFU.EX2 R42, R51 ;  /* 0x00000033002a7308 */ /* 0x000e220000000800 */
[----:B-1----:R-:W-:-:S07]  /*b2e0*/  FADD.FTZ R31, R73, R50 ;  /* 0x00000032491f7221 */ /* 0x002fce0000010000 */
[----:B------:R-:W1:Y:S01]  /*b2f0*/  MUFU.EX2 R168, R57 ;  /* 0x0000003900a87308 */ /* 0x000e620000000800 */
[----:B---3--:R-:W-:-:S07]  /*b300*/  FADD.FTZ R35, R3, R52 ;  /* 0x0000003403237221 */ /* 0x008fce0000010000 */
[----:B------:R-:W3:Y:S01]  /*b310*/  MUFU.EX2 R75, R75 ;  /* 0x0000004b004b7308 */ /* 0x000ee20000000800 */
[C---:B0-----:R-:W-:Y:S01]  /*b320*/  FADD.FTZ R4, R42.reuse, R31 ;  /* 0x0000001f2a047221 */ /* 0x041fe20000010000 */
[----:B------:R-:W-:-:S06]  /*b330*/  F2FP.F16.F32.PACK_AB R165, R42, R73 ;  /* 0x000000492aa5723e */ /* 0x000fcc00000000ff */
[----:B------:R-:W0:Y:S01]  /*b340*/  MUFU.EX2 R28, R28 ;  /* 0x0000001c001c7308 */ /* 0x000e220000000800 */
[C---:B-1----:R-:W-:Y:S01]  /*b350*/  FADD.FTZ R35, R168.reuse, R35 ;  /* 0x00000023a8237221 */ /* 0x042fe20000010000 */
[----:B------:R-:W-:-:S06]  /*b360*/  F2FP.F16.F32.PACK_AB R168, R168, R3 ;  /* 0x00000003a8a8723e */ /* 0x000fcc00000000ff */
        /* <DEDUP_REMOVED lines=28> */
[----:B-1----:R-:W-:-:S07]  /*b530*/  FADD.FTZ R3, R81, R28 ;  /* 0x0000001c51037221 */ /* 0x002fce0000010000 */
[----:B------:R-:W1:Y:S01]  /*b540*/  MUFU.EX2 R30, R30 ;  /* 0x0000001e001e7308 */ /* 0x000e620000000800 */
[C---:B---3--:R-:W-:Y:S01]  /*b550*/  FADD.FTZ R26, R50.reuse, R3 ;  /* 0x00000003321a7221 */ /* 0x048fe20000010000 */
[----:B------:R-:W-:-:S06]  /*b560*/  F2FP.F16.F32.PACK_AB R173, R50, R81 ;  /* 0x0000005132ad723e */ /* 0x000fcc00000000ff */
[----:B------:R-:W3:Y:S01]  /*b570*/  MUFU.EX2 R24, R71 ;  /* 0x0000004700187308 */ /* 0x000ee20000000800 */
[----:B0-----:R-:W-:Y:S01]  /*b580*/  FADD.FTZ R3, R101, R26 ;  /* 0x0000001a65037221 */ /* 0x001fe20000010000 */
[C---:B-1----:R-:W-:Y:S01]  /*b590*/  FADD.FTZ R4, R30.reuse, R31 ;  /* 0x0000001f1e047221 */ /* 0x042fe20000010000 */
[----:B------:R-:W-:Y:S02]  /*b5a0*/  F2FP.F16.F32.PACK_AB R174, R30, R29 ;  /* 0x0000001d1eae723e */ /* 0x000fe400000000ff */
[C---:B---3--:R-:W-:Y:S01]  /*b5b0*/  FADD.FTZ R3, R24.reuse, R3 ;  /* 0x0000000318037221 */ /* 0x048fe20000010000 */
[----:B------:R-:W-:Y:S01]  /*b5c0*/  F2FP.F16.F32.PACK_AB R175, R24, R101 ;  /* 0x0000006518af723e */ /* 0x000fe200000000ff */
[----:B------:R-:W-:Y:S06]  /*b5d0*/  @!P0 BRA `(.L_x_11853) ;  /* 0x0000000000048947 */ /* 0x000fec0003800000 */
[----:B------:R-:W-:Y:S01]  /*b5e0*/  BPT.TRAP 0x1 ;  /* 0x000000040000795c */ /* 0x000fe20000300000 */
.L_x_11853:
[----:B------:R0:W1:Y:S01]  /*b5f0*/  SYNCS.PHASECHK.TRANS64.TRYWAIT P2, [R6+URZ+0x22850], R11 ;  /* 0x0228500b060075a7 */ /* 0x000062000804017f */
[----:B------:R-:W-:Y:S05]  /*b600*/  @!P0 BRA `(.L_x_11854) ;  /* 0x0000000000048947 */ /* 0x000fea0003800000 */
[----:B------:R-:W-:Y:S01]  /*b610*/  BPT.TRAP 0x1 ;  /* 0x000000040000795c */ /* 0x000fe20000300000 */
.L_x_11854:
[----:B------:R-:W-:Y:S04]  /*b620*/  BSSY B0, `(.L_x_11855) ;  /* 0x0000004000007945 */ /* 0x000fe80003800000 */
[----:B-1----:R-:W-:Y:S05]  /*b630*/  @P2 BRA `(.L_x_11856) ;  /* 0x0000000000082947 */ /* 0x002fea0003800000 */
[----:B------:R-:W1:Y:S02]  /*b640*/  SYNCS.PHASECHK.TRANS64.TRYWAIT P2, [R6+URZ+0x22850], R11 ;  /* 0x0228500b060075a7 */ /* 0x000e64000804017f */
[----:B-1----:R-:W-:Y:S05]  /*b650*/  @!P2 BRA `(.L_x_11857) ;  /* 0x0000014c00dca947 */ /* 0x002fea0003800000 */
.L_x_11856:
[----:B------:R-:W-:Y:S05]  /*b660*/  BSYNC B0 ;  /* 0x0000000000007941 */ /* 0x000fea0003800000 */
.L_x_11855:
[----:B------:R-:W-:Y:S05]  /*b670*/  WARPSYNC.ALL ;  /* 0x0000000000007948 */ /* 0x000fea0003800000 */
[----:B012---:R-:W-:Y:S01]  /*b680*/  VIADD R11, R16, 0x400 ;  /* 0x00000400100b7836 */ /* 0x007fe20000000000 */
[----:B------:R0:W-:Y:S01]  /*b690*/  BAR.SYNC.DEFER_BLOCKING R179, 0x100 ;  /* 0x000400b30000751d */ /* 0x0001e20000010000 */
[----:B------:R-:W-:Y:S02]  /*b6a0*/  IMAD.MOV.U32 R181, RZ, RZ, 0x40000040 ;  /* 0x40000040ffb57424 */ /* 0x000fe400078e00ff */
[----:B------:R-:W-:Y:S01]  /*b6b0*/  @!P1 VIADD R6, R6, 0x22860 ;  /* 0x0002286006069836 */ /* 0x000fe20000000000 */
[----:B------:R-:W-:-:S02]  /*b6c0*/  SHF.R.U32.HI R11, RZ, 0x4, R11 ;  /* 0x00000004ff0b7819 */ /* 0x000fc4000001160b */
[----:B------:R-:W-:Y:S01]  /*b6d0*/  R2UR UR7, R181 ;  /* 0x00000000b50772ca */ /* 0x000fe200000e0000 */
[----:B------:R-:W-:Y:S01]  /*b6e0*/  IMAD.MOV.U32 R181, RZ, RZ, 0x40000040 ;  /* 0x40000040ffb57424 */ /* 0x000fe200078e00ff */
[----:B------:R-:W-:Y:S01]  /*b6f0*/  LOP3.LUT R11, R11, 0x3fff, RZ, 0xc0, !PT ;  /* 0x00003fff0b0b7812 */ /* 0x000fe200078ec0ff */
[----:B------:R-:W1:Y:S01]  /*b700*/  LDC R182, c[0x0][0x448] ;  /* 0x00011200ffb67b82 */ /* 0x000e620000000800 */
[----:B------:R-:W-:Y:S02]  /*b710*/  @!P1 PRMT R6, RZ, 0x654, R6 ;  /* 0x00000654ff069816 */ /* 0x000fe40000000006 */
[----:B------:R-:W-:-:S05]  /*b720*/  LOP3.LUT R11, R11, 0x3000000, RZ, 0xfc, !PT ;  /* 0x030000000b0b7812 */ /* 0x000fca00078efcff */
[----:B------:R-:W-:-:S05]  /*b730*/  IMAD R180, R2, 0xc00, R11 ;  /* 0x00000c0002b47824 */ /* 0x000fca00078e020b */
[----:B------:R-:W-:Y:S01]  /*b740*/  R2UR UR6, R180 ;  /* 0x00000000b40672ca */ /* 0x000fe200000e0000 */
[----:B------:R-:W-:Y:S01]  /*b750*/  WARPGROUP.ARRIVE ;  /* 0x00000000000079c5 */ /* 0x000fe20000000000 */
[----:B-1----:R-:W-:-:S11]  /*b760*/  ISETP.NE.AND P2, PT, R182, 0x1, PT ;  /* 0x00000001b600780c */ /* 0x002fd60003f45270 */
[----:B------:R-:W-:Y:S03]  /*b770*/  HGMMA.64x256x16.F32 R24, R152, gdesc[UR4].tnspB, RZ, !UPT, gsb0 ;  /* 0x43e0000498187df0 */ /* 0x000fe6000c0008ff */
        /* <DEDUP_REMOVED lines=28> */
[----:B------:R-:W1:Y:S08]  /*b940*/  @P2 LDC R152, c[0x0][0x450] ;  /* 0x00011400ff982b82 */ /* 0x000e700000000800 */
[----:B------:R-:W2:Y:S02]  /*b950*/  @P2 LDC R153, c[0x0][0x44c] ;  /* 0x00011300ff992b82 */ /* 0x000ea40000000800 */
[----:B--2---:R-:W-:Y:S01]  /*b960*/  @P2 IMAD.HI.U32 R153, R210, R153, RZ ;  /* 0x00000099d2992227 */ /* 0x004fe200078e00ff */
[----:B------:R-:W-:-:S02]  /*b970*/  WARPGROUP.DEPBAR.LE gsb0, 0x0 ;  /* 0x00008000000079c5 */ /* 0x000fc40000010000 */
[----:B------:R-:W-:-:S11]  /*b980*/  WARPGROUP.ARRIVE ;  /* 0x00000000000079c5 */ /* 0x000fd60000000000 */
        /* <DEDUP_REMOVED lines=8> */
[----:B------:R2:W-:Y:S02]  /*ba10*/  @!P1 SYNCS.ARRIVE.TRANS64.RED.A1T0 RZ, [R6+URZ], RZ ;  /* 0x000000ff06ff99a7 */ /* 0x0005e4000810043f */
[----:B--2---:R-:W-:Y:S01]  /*ba20*/  IMAD.MOV.U32 R6, RZ, RZ, R210 ;  /* 0x000000ffff067224 */ /* 0x004fe200078e00d2 */
[----:B-1----:R-:W-:Y:S02]  /*ba30*/  @P2 SHF.R.U32.HI R6, RZ, R152, R153 ;  /* 0x00000098ff062219 */ /* 0x002fe40000011699 */
[----:B------:R-:W-:-:S02]  /*ba40*/  ISETP.GE.AND P2, PT, R177, 0x1, PT ;  /* 0x00000001b100780c */ /* 0x000fc40003f46270 */
[----:B------:R-:W-:Y:S01]  /*ba50*/  IADD3 R155, R6, R205, -R204 ;  /* 0x000000cd069b7210 */ /* 0x000fe20007ffe8cc */
[----:B------:R-:W-:-:S04]  /*ba60*/  VIADD R6, R178, 0xfffffffe ;  /* 0xfffffffeb2067836 */ /* 0x000fc80000000000 */
[----:B------:R-:W-:-:S06]  /*ba70*/  IMAD.IADD R176, R155, 0x1, R176 ;  /* 0x000000019bb07824 */ /* 0x000fcc00078e02b0 */
[----:B0-----:R-:W-:Y:S05]  /*ba80*/  @!P2 BRA `(.L_x_11858) ;  /* 0x000000000048a947 */ /* 0x001fea0003800000 */
        /* <DEDUP_REMOVED lines=11> */
.L_x_11860:
[----:B------:R-:W-:-:S13]  /*bb40*/  ISETP.NE.AND P2, PT, R177, 0x1, PT ;  /* 0x00000001b100780c */ /* 0x000fda0003f45270 */
[----:B------:R-:W0:Y:S02]  /*bb50*/  @P2 LDC.64 R152, c[0x0][0x9e8] ;  /* 0x00027a00ff982b82 */ /* 0x000e240000000a00 */
[----:B0-----:R-:W-:-:S05]  /*bb60*/  @P2 IMAD.HI.U32 R152, R154, R152, RZ ;  /* 0x000000989a982227 */ /* 0x001fca00078e00ff */
[----:B------:R-:W-:-:S07]  /*bb70*/  @P2 SHF.R.U32.HI R154, RZ, R153, R152 ;  /* 0x00000099ff9a2219 */ /* 0x000fce0000011698 */
.L_x_11861:
[----:B------:R-:W-:Y:S05]  /*bb80*/  BSYNC B0 ;  /* 0x0000000000007941 */ /* 0x000fea0003800000 */
.L_x_11859:
[----:B------:R-:W-:-:S05]  /*bb90*/  IMAD R177, R154, R177, R177 ;  /* 0x000000b19ab17224 */ /* 0x000fca00078e02b1 */
[----:B------:R-:W-:-:S07]  /*bba0*/  VIMNMX R176, R176, R177, PT ;  /* 0x000000b1b0b07248 */ /* 0x000fce0003fe0100 */
.L_x_11858:
        /* <DEDUP_REMOVED lines=11> */
[----:B------:R-:W-:-:S02]  /*bc60*/  ULDC UR44, c[0x0][0x9e0] ;  /* 0x00027800002c7ab9 */ /* 0x000fc40000000800 */
[----:B------:R-:W-:-:S04]  /*bc70*/  VIMNMX R203, R219, R176, !PT ;  /* 0x000000b0dbcb7248 */ /* 0x000fc80007fe0100 */
[----:B------:R-:W-:-:S13]  /*bc80*/  ISETP.GE.AND P2, PT, R6, R203, PT ;  /* 0x000000cb0600720c */ /* 0x000fda0003f46270 */
[----:B------:R-:W-:Y:S05]  /*bc90*/  @!P2 BRA `(.L_x_11862) ;  /* 0x000000300078a947 */ /* 0x000fea0003800000 */
.L_x_11880:
[----:B------:R-:W-:Y:S01]  /*bca0*/  VIADD R2, R2, 0x1 ;  /* 0x0000000102027836 */ /* 0x000fe20000000000 */
[----:B------:R-:W-:Y:S05]  /*bcb0*/  YIELD ;  /* 0x0000000000007946 */ /* 0x000fea0003800000 */
[----:B------:R-:W-:-:S04]  /*bcc0*/  ISETP.NE.AND P2, PT, R2, 0x2, PT ;  /* 0x000000020200780c */ /* 0x000fc80003f45270 */
[----:B------:R-:W-:Y:S02]  /*bcd0*/  SEL R10, RZ, 0x1, P2 ;  /* 0x00000001ff0a7807 */ /* 0x000fe40001000000 */
[----:B------:R-:W-:Y:S02]  /*bce0*/  SEL R2, R2, RZ, P2 ;  /* 0x000000ff02027207 */ /* 0x000fe40001000000 */
[----:B------:R-:W-:Y:S01]  /*bcf0*/  LOP3.LUT R19, R19, R10, RZ, 0x3c, !PT ;  /* 0x0000000a13137212 */ /* 0x000fe200078e3cff */
[----:B0-----:R-:W-:Y:S06]  /*bd00*/  @!P0 BRA `(.L_x_11863) ;  /* 0x0000000000048947 */ /* 0x001fec0003800000 */
[----:B------:R-:W-:Y:S01]  /*bd10*/  BPT.TRAP 0x1 ;  /* 0x000000040000795c */ /* 0x000fe20000300000 */
.L_x_11863:
[----:B------:R-:W-:Y:S01]  /*bd20*/  IMAD R201, R2, 0x8, R16 ;  /* 0x0000000802c97824 */ /* 0x000fe200078e0210 */
[----:B------:R-:W-:-:S04]  /*bd30*/  SHF.L.U32 R202, R19, 0x1f, RZ ;  /* 0x0000001f13ca7819 */ /* 0x000fc800000006ff */
[----:B------:R0:W1:Y:S01]  /*bd40*/  SYNCS.PHASECHK.TRANS64.TRYWAIT P2, [R201+URZ+0x22830], R202 ;  /* 0x022830cac90075a7 */ /* 0x000062000804017f */
[----:B------:R-:W-:Y:S05]  /*bd50*/  @!P0 BRA `(.L_x_11864) ;  /* 0x0000000000048947 */ /* 0x000fea0003800000 */
[----:B------:R-:W-:Y:S01]  /*bd60*/  BPT.TRAP 0x1 ;  /* 0x000000040000795c */ /* 0x000fe20000300000 */
.L_x_11864:
[----:B------:R-:W-:Y:S02]  /*bd70*/  IMAD R212, R2, 0x300, R211 ;  /* 0x0000030002d47824 */ /* 0x000fe400078e02d3 */
[----:B------:R-:W-:Y:S01]  /*bd80*/  IMAD.MOV.U32 R213, RZ, RZ, 0x40000040 ;  /* 0x40000040ffd57424 */ /* 0x000fe200078e00ff */
[----:B-1----:R-:W-:Y:S06]  /*bd90*/  @P2 BRA `(.L_x_11865) ;  /* 0x0000000000082947 */ /* 0x002fec0003800000 */
[----:B------:R-:W1:Y:S02]  /*bda0*/  SYNCS.PHASECHK.TRANS64.TRYWAIT P2, [R201+URZ+0x22830], R202 ;  /* 0x022830cac90075a7 */ /* 0x000e64000804017f */
[----:B-1----:R-:W-:Y:S05]  /*bdb0*/  @!P2 BRA `(.L_x_11866) ;  /* 0x000001480018a947 */ /* 0x002fea0003800000 */
.L_x_11865:
[----:B------:R-:W-:Y:S05]  /*bdc0*/  WARPSYNC.ALL ;  /* 0x0000000000007948 */ /* 0x000fea0003800000 */
[----:B------:R-:W-:Y:S01]  /*bdd0*/  R2UR UR6, R212 ;  /* 0x00000000d40672ca */ /* 0x000fe200000e0000 */
[----:B------:R-:W2:Y:S01]  /*bde0*/  LDL R5, [R1] ;  /* 0x0000000001057983 */ /* 0x000ea20000100800 */
[----:B------:R-:W-:Y:S01]  /*bdf0*/  R2UR UR7, R213 ;  /* 0x00000000d50772ca */ /* 0x000fe200000e0000 */
[----:B------:R-:W-:Y:S01]  /*be00*/  WARPGROUP.ARRIVE ;  /* 0x00000000000079c5 */ /* 0x000fe20000000000 */
[----:B------:R-:W-:Y:S01]  /*be10*/  R2UR UR4, R8 ;  /* 0x00000000080472ca */ /* 0x000fe200000e0000 */
[----:B------:R-:W-:Y:S01]  /*be20*/  VIADD R216, R212, 0x2 ;  /* 0x00000002d4d87836 */ /* 0x000fe20000000000 */
[----:B------:R-:W-:Y:S01]  /*be30*/  R2UR UR5, R9 ;  /* 0x00000000090572ca */ /* 0x000fe200000e0000 */
[----:B------:R-:W-:-:S02]  /*be40*/  IMAD.MOV.U32 R217, RZ, RZ, 0x40000040 ;  /* 0x40000040ffd97424 */ /* 0x000fc400078e00ff */
[----:B------:R-:W3:Y:S01]  /*be50*/  S2R R200, SR_TID.X ;  /* 0x0000000000c87919 */ /* 0x000ee20000002100 */
[----:B------:R-:W-:Y:S02]  /*be60*/  IMAD.MOV.U32 R213, RZ, RZ, 0x40000040 ;  /* 0x40000040ffd57424 */ /* 0x000fe400078e00ff */
[----:B------:R-:W-:-:S07]  /*be70*/  IMAD.IADD R228, R215, 0x1, R210 ;  /* 0x00000001d7e47824 */ /* 0x000fce00078e02d2 */
[----:B------:R-:W-:Y:S01]  /*be80*/  HGMMA.64x96x16.F32 R152, gdesc[UR4], RZ, !UPT, gsb0 ;  /* 0x01600000049879f0 */ /* 0x000fe2000c0008ff */
[----:B------:R-:W-:Y:S01]  /*be90*/  R2UR UR6, R216 ;  /* 0x00000000d80672ca */ /* 0x000fe200000e0000 */
[----:B------:R-:W-:Y:S01]  /*bea0*/  VIADD R216, R212, 0x4 ;  /* 0x00000004d4d87836 */ /* 0x000fe20000000000 */
[----:B------:R-:W-:Y:S01]  /*beb0*/  R2UR UR7, R217 ;  /* 0x00000000d90772ca */ /* 0x000fe200000e0000 */
[----:B------:R-:W-:Y:S01]  /*bec0*/  IMAD.MOV.U32 R217, RZ, RZ, 0x40000040 ;  /* 0x40000040ffd97424 */ /* 0x000fe200078e00ff */
[----:B------:R-:W-:Y:S01]  /*bed0*/  R2UR UR4, R20 ;  /* 0x00000000140472ca */ /* 0x000fe200000e0000 */
[----:B------:R-:W-:Y:S01]  /*bee0*/  VIADD R212, R212, 0x6 ;  /* 0x00000006d4d47836 */ /* 0x000fe20000000000 */
[----:B------:R-:W-:Y:S02]  /*bef0*/  R2UR UR5, R21 ;  /* 0x00000000150572ca */ /* 0x000fe400000e0000 */
[----:B---3--:R-:W-:Y:S01]  /*bf00*/  SHF.R.U32.HI R200, RZ, 0x7, R200 ;  /* 0x00000007ffc87819 */ /* 0x008fe200000116c8 */
[----:B------:R-:W-:-:S02]  /*bf10*/  WARPGROUP.DEPBAR.LE gsb0, 0x0 ;  /* 0x00008000000079c5 */ /* 0x000fc40000010000 */
[----:B------:R-:W-:-:S08]  /*bf20*/  WARPGROUP.ARRIVE ;  /* 0x00000000000079c5 */ /* 0x000fd00000000000 */
        /* <DEDUP_REMOVED lines=12> */
[----:B--2---:R-:W-:Y:S02]  /*bff0*/  LOP3.LUT P2, RZ, R5, 0x100000, RZ, 0xc0, !PT ;  /* 0x0010000005ff7812 */ /* 0x004fe4000784c0ff */
[----:B------:R-:W2:Y:S02]  /*c000*/  LDC R5, c[0x0][0x448] ;  /* 0x00011200ff057b82 */ /* 0x000ea40000000800 */
[----:B--2---:R-:W-:-:S13]  /*c010*/  ISETP.NE.AND P3, PT, R5, 0x1, PT ;  /* 0x000000010500780c */ /* 0x004fda0003f65270 */
[----:B------:R-:W2:Y:S01]  /*c020*/  @P3 LDC R10, c[0x0][0x44c] ;  /* 0x00011300ff0a3b82 */ /* 0x000ea20000000800 */
[----:B------:R-:W-:Y:S02]  /*c030*/  WARPGROUP.DEPBAR.LE gsb0, 0x0 ;  /* 0x00008000000079c5 */ /* 0x000fe40000010000 */
[----:B------:R-:W-:-:S05]  /*c040*/  WARPGROUP.ARRIVE ;  /* 0x00000000000079c5 */ /* 0x000fca0000000000 */
[----:B------:R-:W3:Y:S01]  /*c050*/  @P3 LDC R5, c[0x0][0x450] ;  /* 0x00011400ff053b82 */ /* 0x000ee20000000800 */
[----:B------:R-:W-:Y:S01]  /*c060*/  HGMMA.64x96x16.F32 R152, gdesc[UR4], R152, gsb0 ;  /* 0x01600000049879f0 */ /* 0x000fe20008000898 */
[----:B--2---:R-:W-:-:S05]  /*c070*/  @P3 IMAD.HI.U32 R10, R228, R10, RZ ;  /* 0x0000000ae40a3227 */ /* 0x004fca00078e00ff */
[----:B---3--:R-:W-:Y:S01]  /*c080*/  @P3 SHF.R.U32.HI R228, RZ, R5, R10 ;  /* 0x00000005ffe43219 */ /* 0x008fe2000001160a */
[----:B------:R-:W-:Y:S01]  /*c090*/  @!P1 VIADD R10, R201, 0x22840 ;  /* 0x00022840c90a9836 */ /* 0x000fe20000000000 */
[----:B------:R-:W-:Y:S01]  /*c0a0*/  IADD3 R5, -R200, 0xb, RZ ;  /* 0x0000000bc8057810 */ /* 0x000fe20007ffe1ff */
[----:B------:R-:W-:Y:S02]  /*c0b0*/  IMAD.U32 R200, RZ, RZ, UR43 ;  /* 0x0000002bffc87e24 */ /* 0x000fe4000f8e00ff */
[----:B------:R-:W2:Y:S01]  /*c0c0*/  SHFL.IDX PT, R229, R228, RZ, 0x1c1f ;  /* 0x001c1fffe4e57589 */ /* 0x000ea200000e0000 */
[----:B------:R-:W-:Y:S02]  /*c0d0*/  @!P1 PRMT R10, RZ, 0x654, R10 ;  /* 0x00000654ff0a9816 */ /* 0x000fe4000000000a */
[----:B------:R-:W-:Y:S01]  /*c0e0*/  LOP3.LUT R227, RZ, R200, RZ, 0x33, !PT ;  /* 0x000000c8ffe37212 */ /* 0x000fe200078e33ff */
[----:B------:R-:W-:Y:S02]  /*c0f0*/  WARPGROUP.DEPBAR.LE gsb0, 0x0 ;  /* 0x00008000000079c5 */ /* 0x000fe40000010000 */
[----:B------:R3:W-:Y:S06]  /*c100*/  BAR.ARV R5, 0x100 ;  /* 0x000400050000751d */ /* 0x0007ec0000002000 */
[----:B------:R4:W-:Y:S02]  /*c110*/  @!P1 SYNCS.ARRIVE.TRANS64.RED.A1T0 RZ, [R10+URZ], RZ ;  /* 0x000000ff0aff99a7 */ /* 0x0009e4000810043f */
[----:B----4-:R-:W-:-:S04]  /*c120*/  IMAD R10, R6, -0x60, RZ ;  /* 0xffffffa0060a7824 */ /* 0x010fc800078e02ff */
[----:B------:R-:W-:-:S04]  /*c130*/  VIADD R226, R10, 0x1 ;  /* 0x000000010ae27836 */ /* 0x000fc80000000000 */
[----:B------:R-:W-:-:S05]  /*c140*/  IMAD R226, R206, -0x2, R226 ;  /* 0xfffffffecee27824 */ /* 0x000fca00078e02e2 */
[----:B------:R-:W-:-:S05]  /*c150*/  IADD3 R226, -R204, R226, R205 ;  /* 0x000000e2cce27210 */ /* 0x000fca0007ffe1cd */
[----:B------:R-:W-:Y:S02]  /*c160*/  IMAD.IADD R227, R227, 0x1, R226 ;  /* 0x00000001e3e37824 */ /* 0x000fe400078e02e2 */
[----:B------:R-:W-:Y:S02]  /*c170*/  VIADD R226, R226, UR50 ;  /* 0x00000032e2e27c36 */ /* 0x000fe40008000000 */
[C---:B--2---:R-:W-:Y:S02]  /*c180*/  IMAD.IADD R216, R229.reuse, 0x1, R227 ;  /* 0x00000001e5d87824 */ /* 0x044fe400078e02e3 */
[----:B------:R-:W-:Y:S01]  /*c190*/  IMAD.IADD R217, R229, 0x1, R226 ;  /* 0x00000001e5d97824 */ /* 0x000fe200078e02e2 */
[----:B---3--:R-:W-:Y:S06]  /*c1a0*/  @!P2 BRA `(.L_x_11867) ;  /* 0x000000000058a947 */ /* 0x008fec0003800000 */
        /* <DEDUP_REMOVED lines=12> */
.L_x_11869:
[----:B------:R-:W-:-:S05]  /*c270*/  IMAD.U32 R234, RZ, RZ, UR42 ;  /* 0x0000002affea7e24 */ /* 0x000fca000f8e00ff */
[----:B------:R-:W-:-:S13]  /*c280*/  ISETP.NE.AND P2, PT, R234, 0x1, PT ;  /* 0x00000001ea00780c */ /* 0x000fda0003f45270 */
[----:B------:R-:W2:Y:S02]  /*c290*/  @P2 LDC.64 R212, c[0x0][0x9e8] ;  /* 0x00027a00ffd42b82 */ /* 0x000ea40000000a00 */
[----:B--2---:R-:W-:-:S05]  /*c2a0*/  @P2 IMAD.HI.U32 R212, R229, R212, RZ ;  /* 0x000000d4e5d42227 */ /* 0x004fca00078e00ff */
[----:B------:R-:W-:-:S07]  /*c2b0*/  @P2 SHF.R.U32.HI R229, RZ, R213, R212 ;  /* 0x000000d5ffe52219 */ /* 0x000fce00000116d4 */
.L_x_11870:
[----:B------:R-:W-:Y:S05]  /*c2c0*/  BSYNC B0 ;  /* 0x0000000000007941 */ /* 0x000fea0003800000 */
.L_x_11868:
[----:B------:R-:W-:-:S04]  /*c2d0*/  IMAD R212, R206, -0x2, R10 ;  /* 0xfffffffeced47824 */ /* 0x000fc800078e020a */
[----:B------:R-:W-:-:S05]  /*c2e0*/  IMAD R212, R229, R234, R212 ;  /* 0x000000eae5d47224 */ /* 0x000fca00078e02d4 */
[----:B------:R-:W-:Y:S02]  /*c2f0*/  VIMNMX R216, R216, R212, !PT ;  /* 0x000000d4d8d87248 */ /* 0x000fe40007fe0100 */
[----:B------:R-:W-:-:S07]  /*c300*/  VIADDMNMX R217, R212, R234, R217, PT ;  /* 0x000000ead4d97246 */ /* 0x000fce00038001d9 */
.L_x_11867:
[----:B------:R-:W2:Y:S01]  /*c310*/  LDL.LU R229, [R1] ;  /* 0x0000000001e57983 */ /* 0x000ea20000300800 */
[C---:B------:R-:W-:Y:S02]  /*c320*/  ISETP.GE.AND P2, PT, R10.reuse, 0x1, PT ;  /* 0x000000010a00780c */ /* 0x040fe40003f46270 */
[----:B------:R-:W-:Y:S02]  /*c330*/  ISETP.GE.AND P4, PT, R10, 0x9, PT ;  /* 0x000000090a00780c */ /* 0x000fe40003f86270 */
[----:B--2---:R-:W-:-:S09]  /*c340*/  LOP3.LUT R229, R229, 0xfff7ffff, RZ, 0xc0, !PT ;  /* 0xfff7ffffe5e57812 */ /* 0x004fd200078ec0ff */
[----:B------:R-:W-:Y:S02]  /*c350*/  @P2 LOP3.LUT R229, R229, 0x80000, RZ, 0xfc, !PT ;  /* 0x00080000e5e52812 */ /* 0x000fe400078efcff */
[----:B------:R-:W-:Y:S02]  /*c360*/  ISETP.GT.AND P2, PT, R216, RZ, !P2 ;  /* 0x000000ffd800720c */ /* 0x000fe40005744270 */
[----:B------:R-:W-:Y:S02]  /*c370*/  LOP3.LUT R229, R229, 0xfffffffd, RZ, 0xc0, !PT ;  /* 0xfffffffde5e57812 */ /* 0x000fe400078ec0ff */
[----:B------:R-:W-:Y:S02]  /*c380*/  ISETP.LT.OR P2, PT, R217, 0x1, P2 ;  /* 0x00000001d900780c */ /* 0x000fe40001741670 */
[----:B------:R-:W-:Y:S02]  /*c390*/  @P4 LOP3.LUT R229, R229, 0x2, RZ, 0xfc, !PT ;  /* 0x00000002e5e54812 */ /* 0x000fe400078efcff */
[----:B------:R-:W-:-:S02]  /*c3a0*/  FSEL R212, R152, -INF , !P2 ;  /* 0xff80000098d47808 */ /* 0x000fc40005000000 */
[----:B------:R-:W-:Y:S02]  /*c3b0*/  ISETP.GE.AND P2, PT, R10, 0x2, PT ;  /* 0x000000020a00780c */ /* 0x000fe40003f46270 */
[----:B------:R-:W-:Y:S02]  /*c3c0*/  LOP3.LUT R229, R229, 0xfffffffb, RZ, 0xc0, !PT ;  /* 0xfffffffbe5e57812 */ /* 0x000fe400078ec0ff */
[----:B------:R-:W-:-:S04]  /*c3d0*/  ISETP.GT.AND P3, PT, R216, 0x1, !P2 ;  /* 0x00000001d800780c */ /* 0x000fc80005764270 */
[----:B------:R-:W-:-:S04]  /*c3e0*/  ISETP.LT.OR P3, PT, R217, 0x2, P3 ;  /* 0x00000002d900780c */ /* 0x000fc80001f61670 */
[----:B------:R-:W-:Y:S02]  /*c3f0*/  FSEL R213, R153, -INF , !P3 ;  /* 0xff80000099d57808 */ /* 0x000fe40005800000 */
[----:B------:R-:W-:Y:S02]  /*c400*/  ISETP.GT.AND P3, PT, R216, 0x8, !P4 ;  /* 0x00000008d800780c */ /* 0x000fe40006764270 */
[----:B------:R-:W-:Y:S02]  /*c410*/  ISETP.GE.AND P4, PT, R10, 0xa, PT ;  /* 0x0000000a0a00780c */ /* 0x000fe40003f86270 */
[----:B------:R-:W-:-:S04]  /*c420*/  ISETP.LT.OR P3, PT, R217, 0x9, P3 ;  /* 0x00000009d900780c */ /* 0x000fc80001f61670 */
        /* <DEDUP_REMOVED lines=116> */
[----:B------:R-:W-:Y:S02]  /*cb70*/  ISETP.GT.AND P6, PT, R216, 0x59, !P6 ;  /* 0x00000059d800780c */ /* 0x000fe400077c4270 */
[----:B------:R-:W2:Y:S02]  /*cb80*/  SHFL.IDX PT, R216, R228, 0x1, 0x1c1f ;  /* 0x003c1f00e4d87f89 */ /* 0x000ea400000e0000 */
[----:B------:R-:W-:Y:S02]  /*cb90*/  ISETP.LT.OR P6, PT, R217, 0x5a, P6 ;  /* 0x0000005ad900780c */ /* 0x000fe400037c1670 */
[----:B------:R3:W-:Y:S02]  /*cba0*/  STL [R1], R229 ;  /* 0x000000e501007387 */ /* 0x0007e40000100800 */
[----:B------:R-:W-:-:S02]  /*cbb0*/  FSEL R197, R197, -INF , !P6 ;  /* 0xff800000c5c57808 */ /* 0x000fc40007000000 */
[----:B------:R-:W-:Y:S01]  /*cbc0*/  LOP3.LUT P6, RZ, R229, 0x100000, RZ, 0xc0, !PT ;  /* 0x00100000e5ff7812 */ /* 0x000fe200078cc0ff */
[--C-:B--2---:R-:W-:Y:S02]  /*cbd0*/  IMAD.IADD R226, R226, 0x1, R216.reuse ;  /* 0x00000001e2e27824 */ /* 0x104fe400078e02d8 */
[----:B------:R-:W-:-:S10]  /*cbe0*/  IMAD.IADD R227, R227, 0x1, R216 ;  /* 0x00000001e3e37824 */ /* 0x000fd400078e02d8 */
[----:B---3--:R-:W-:Y:S05]  /*cbf0*/  @!P6 BRA `(.L_x_11871) ;  /* 0x000000000058e947 */ /* 0x008fea0003800000 */
        /* <DEDUP_REMOVED lines=12> */
.L_x_11873:
[----:B------:R-:W-:-:S05]  /*ccc0*/  IMAD.U32 R217, RZ, RZ, UR42 ;  /* 0x0000002affd97e24 */ /* 0x000fca000f8e00ff */
[----:B------:R-:W-:-:S13]  /*ccd0*/  ISETP.NE.AND P6, PT, R217, 0x1, PT ;  /* 0x00000001d900780c */ /* 0x000fda0003fc5270 */
[----:B------:R-:W2:Y:S02]  /*cce0*/  @P6 LDC.64 R152, c[0x0][0x9e8] ;  /* 0x00027a00ff986b82 */ /* 0x000ea40000000a00 */
[----:B--2---:R-:W-:-:S05]  /*ccf0*/  @P6 IMAD.HI.U32 R152, R216, R152, RZ ;  /* 0x00000098d8986227 */ /* 0x004fca00078e00ff */
[----:B------:R-:W-:-:S07]  /*cd00*/  @P6 SHF.R.U32.HI R216, RZ, R153, R152 ;  /* 0x00000099ffd86219 */ /* 0x000fce0000011698 */
.L_x_11874:
[----:B------:R-:W-:Y:S05]  /*cd10*/  BSYNC B0 ;  /* 0x0000000000007941 */ /* 0x000fea0003800000 */
.L_x_11872:
[----:B------:R-:W-:-:S04]  /*cd20*/  IMAD R10, R206, -0x2, R10 ;  /* 0xfffffffece0a7824 */ /* 0x000fc800078e020a */
[----:B------:R-:W-:-:S05]  /*cd30*/  IMAD R10, R216, R217, R10 ;  /* 0x000000d9d80a7224 */ /* 0x000fca00078e020a */
[----:B------:R-:W-:Y:S02]  /*cd40*/  VIMNMX R227, R227, R10, !PT ;  /* 0x0000000ae3e37248 */ /* 0x000fe40007fe0100 */
[----:B------:R-:W-:-:S07]  /*cd50*/  VIADDMNMX R226, R10, R217, R226, PT ;  /* 0x000000d90ae27246 */ /* 0x000fce00038001e2 */
.L_x_11871:
[----:B------:R-:W-:Y:S02]  /*cd60*/  ISETP.GT.AND P2, PT, R227, 0x1, !P2 ;  /* 0x00000001e300780c */ /* 0x000fe40005744270 */
[----:B------:R-:W-:Y:S02]  /*cd70*/  FMNMX.FTZ R10, R212, R0, !PT ;  /* 0x00000000d40a7209 */ /* 0x000fe40007810000 */
[----:B------:R-:W-:Y:S02]  /*cd80*/  ISETP.LT.OR P2, PT, R226, 0x2, P2 ;  /* 0x00000002e200780c */ /* 0x000fe40001741670 */
[----:B------:R-:W-:Y:S02]  /*cd90*/  LOP3.LUT P6, RZ, R229, 0x8000, RZ, 0xc0, !PT ;  /* 0x00008000e5ff7812 */ /* 0x000fe400078cc0ff */
        /* <DEDUP_REMOVED lines=56> */
[----:B------:R-:W2:Y:S01]  /*d120*/  SHFL.BFLY PT, R152, R10, 0x2, 0x1f ;  /* 0x0c401f000a987f89 */ /* 0x000ea200000e0000 */
[----:B------:R-:W-:-:S02]  /*d130*/  LOP3.LUT P6, RZ, R229, 0x10, RZ, 0xc0, !PT ;  /* 0x00000010e5ff7812 */ /* 0x000fc400078cc0ff */
[C---:B------:R-:W-:Y:S02]  /*d140*/  ISETP.GT.AND P2, PT, R227.reuse, 0x28, !P2 ;  /* 0x00000028e300780c */ /* 0x040fe40005744270 */
[----:B------:R-:W-:Y:S02]  /*d150*/  ISETP.GT.AND P3, PT, R227, 0x50, !P3 ;  /* 0x00000050e300780c */ /* 0x000fe40005f64270 */
[C---:B------:R-:W-:Y:S02]  /*d160*/  ISETP.LT.OR P2, PT, R226.reuse, 0x29, P2 ;  /* 0x00000029e200780c */ /* 0x040fe40001741670 */
[----:B------:R-:W-:Y:S02]  /*d170*/  ISETP.LT.OR P3, PT, R226, 0x51, P3 ;  /* 0x00000051e200780c */ /* 0x000fe40001f61670 */
[----:B------:R-:W-:Y:S02]  /*d180*/  FSEL R174, R174, -INF , !P2 ;  /* 0xff800000aeae7808 */ /* 0x000fe40005000000 */
[----:B------:R-:W-:-:S02]  /*d190*/  LOP3.LUT P2, RZ, R229, 0x1000, RZ, 0xc0, !PT ;  /* 0x00001000e5ff7812 */ /* 0x000fc4000784c0ff */
[----:B------:R-:W-:Y:S02]  /*d1a0*/  FSEL R194, R194, -INF , !P3 ;  /* 0xff800000c2c27808 */ /* 0x000fe40005800000 */
[----:B------:R-:W-:Y:S02]  /*d1b0*/  ISETP.GT.AND P2, PT, R227, 0x29, !P2 ;  /* 0x00000029e300780c */ /* 0x000fe40005744270 */
[----:B------:R-:W-:Y:S02]  /*d1c0*/  LOP3.LUT P3, RZ, R229, 0x80000, RZ, 0xc0, !PT ;  /* 0x00080000e5ff7812 */ /* 0x000fe4000786c0ff */
[----:B------:R-:W-:Y:S02]  /*d1d0*/  ISETP.LT.OR P2, PT, R226, 0x2a, P2 ;  /* 0x0000002ae200780c */ /* 0x000fe40001741670 */
[----:B------:R-:W-:Y:S02]  /*d1e0*/  ISETP.GT.AND P4, PT, R227, 0x51, !P4 ;  /* 0x00000051e300780c */ /* 0x000fe40006784270 */
[----:B------:R-:W-:-:S02]  /*d1f0*/  FSEL R175, R175, -INF , !P2 ;  /* 0xff800000afaf7808 */ /* 0x000fc40005000000 */
[----:B------:R-:W-:Y:S02]  /*d200*/  LOP3.LUT P2, RZ, R229, 0x800, RZ, 0xc0, !PT ;  /* 0x00000800e5ff7812 */ /* 0x000fe4000784c0ff */
[----:B--2---:R-:W-:Y:S02]  /*d210*/  FMNMX.FTZ R152, R10, R152, !PT ;  /* 0x000000980a987209 */ /* 0x004fe40007810000 */
[C---:B------:R-:W-:Y:S02]  /*d220*/  ISETP.GT.AND P2, PT, R227.reuse, 0x30, !P2 ;  /* 0x00000030e300780c */ /* 0x040fe40005744270 */
[C---:B------:R-:W-:Y:S02]  /*d230*/  ISETP.LT.OR P4, PT, R226.reuse, 0x52, P4 ;  /* 0x00000052e200780c */ /* 0x040fe40002781670 */
[----:B------:R-:W-:Y:S02]  /*d240*/  ISETP.LT.OR P2, PT, R226, 0x31, P2 ;  /* 0x00000031e200780c */ /* 0x000fe40001741670 */
[----:B------:R-:W-:-:S02]  /*d250*/  ISETP.GT.AND P5, PT, R227, 0x58, !P5 ;  /* 0x00000058e300780c */ /* 0x000fc40006fa4270 */
[----:B------:R-:W-:Y:S02]  /*d260*/  FSEL R153, R178, -INF , !P2 ;  /* 0xff800000b2997808 */ /* 0x000fe40005000000 */
[----:B------:R-:W-:Y:S01]  /*d270*/  LOP3.LUT P2, RZ, R229, 0x400, RZ, 0xc0, !PT ;  /* 0x00000400e5ff7812 */ /* 0x000fe2000784c0ff */
[----:B------:R-:W2:Y:S01]  /*d280*/  SHFL.BFLY PT, R178, R152, 0x1, 0x1f ;  /* 0x0c201f0098b27f89 */ /* 0x000ea200000e0000 */
[----:B------:R-:W-:Y:S02]  /*d290*/  FSEL R195, R195, -INF , !P4 ;  /* 0xff800000c3c37808 */ /* 0x000fe40006000000 */
[----:B------:R-:W-:Y:S02]  /*d2a0*/  ISETP.GT.AND P2, PT, R227, 0x31, !P2 ;  /* 0x00000031e300780c */ /* 0x000fe40005744270 */
[C---:B------:R-:W-:Y:S02]  /*d2b0*/  ISETP.LT.OR P5, PT, R226.reuse, 0x59, P5 ;  /* 0x00000059e200780c */ /* 0x040fe40002fa1670 */
[----:B------:R-:W-:-:S02]  /*d2c0*/  ISETP.LT.OR P2, PT, R226, 0x32, P2 ;  /* 0x00000032e200780c */ /* 0x000fc40001741670 */
[----:B------:R-:W-:Y:S02]  /*d2d0*/  FSEL R198, R198, -INF , !P5 ;  /* 0xff800000c6c67808 */ /* 0x000fe40006800000 */
[----:B------:R-:W-:Y:S02]  /*d2e0*/  FSEL R179, R179, -INF , !P2 ;  /* 0xff800000b3b37808 */ /* 0x000fe40005000000 */
[----:B------:R-:W-:-:S04]  /*d2f0*/  LOP3.LUT P2, RZ, R229, 0x200, RZ, 0xc0, !PT ;  /* 0x00000200e5ff7812 */ /* 0x000fc8000784c0ff */
[----:B------:R-:W-:-:S04]  /*d300*/  ISETP.GT.AND P2, PT, R227, 0x38, !P2 ;  /* 0x00000038e300780c */ /* 0x000fc80005744270 */
[----:B------:R-:W-:Y:S02]  /*d310*/  ISETP.LT.OR P2, PT, R226, 0x39, P2 ;  /* 0x00000039e200780c */ /* 0x000fe40001741670 */
[----:B--2---:R-:W-:Y:S02]  /*d320*/  FMNMX.FTZ R178, R152, R178, !PT ;  /* 0x000000b298b27209 */ /* 0x004fe40007810000 */
        /* <DEDUP_REMOVED lines=21> */
[----:B------:R-:W-:-:S04]  /*d480*/  FSETP.NEU.FTZ.AND P2, PT, R178, -INF , PT ;  /* 0xff800000b200780b */ /* 0x000fc80003f5d000 */
[----:B------:R-:W-:-:S05]  /*d490*/  FSEL R10, R178, RZ, P2 ;  /* 0x000000ffb20a7208 */ /* 0x000fca0001000000 */
[----:B------:R-:W-:Y:S01]  /*d4a0*/  FADD.FTZ R0, -R10, R0 ;  /* 0x000000000a007221 */ /* 0x000fe20000010100 */
[----:B------:R-:W-:-:S04]  /*d4b0*/  IMAD.U32 R10, RZ, RZ, UR39 ;  /* 0x00000027ff0a7e24 */ /* 0x000fc8000f8e00ff */
[-C--:B------:R-:W-:Y:S01]  /*d4c0*/  FMUL.FTZ R217, R178, R10.reuse ;  /* 0x0000000ab2d97220 */ /* 0x080fe20000410000 */
[----:B------:R-:W-:-:S04]  /*d4d0*/  FMUL.FTZ R0, R0, R10 ;  /* 0x0000000a00007220 */ /* 0x000fc80000410000 */
[----:B------:R-:W-:Y:S02]  /*d4e0*/  FSEL R217, R217, RZ, P2 ;  /* 0x000000ffd9d97208 */ /* 0x000fe40001000000 */
[----:B------:R-:W-:Y:S01]  /*d4f0*/  ISETP.GT.AND P2, PT, R227, RZ, !P3 ;  /* 0x000000ffe300720c */ /* 0x000fe20005f44270 */
[----:B------:R-:W-:Y:S02]  /*d500*/  MUFU.EX2 R0, R0 ;  /* 0x0000000000007308 */ /* 0x000fe40000000800 */
[-CC-:B------:R-:W-:Y:S01]  /*d510*/  FFMA.FTZ R212, R212, R10.reuse, -R217.reuse ;  /* 0x0000000ad4d47223 */ /* 0x180fe200000108d9 */
[----:B------:R-:W-:Y:S01]  /*d520*/  ISETP.LT.OR P2, PT, R226, 0x1, P2 ;  /* 0x00000001e200780c */ /* 0x000fe20001741670 */
[-CC-:B------:R-:W-:Y:S01]  /*d530*/  FFMA.FTZ R213, R213, R10.reuse, -R217.reuse ;  /* 0x0000000ad5d57223 */ /* 0x180fe200000108d9 */
[-CC-:B------:R-:W-:Y:S01]  /*d540*/  FFMA.FTZ R156, R156, R10.reuse, -R217.reuse ;  /* 0x0000000a9c9c7223 */ /* 0x180fe200000108d9 */
[-CC-:B------:R-:W-:Y:S01]  /*d550*/  FFMA.FTZ R157, R157, R10.reuse, -R217.reuse ;  /* 0x0000000a9d9d7223 */ /* 0x180fe200000108d9 */
[----:B------:R-:W-:Y:S01]  /*d560*/  FSEL R154, R154, -INF , !P2 ;  /* 0xff8000009a9a7808 */ /* 0x000fe20005000000 */
[----:B------:R2:W3:Y:S01]  /*d570*/  MUFU.EX2 R152, R212 ;  /* 0x000000d400987308 */ /* 0x0004e20000000800 */
[----:B------:R-:W-:Y:S01]  /*d580*/  ISETP.GT.AND P2, PT, R227, 0x59, !P6 ;  /* 0x00000059e300780c */ /* 0x000fe20007744270 */
[-CC-:B------:R-:W-:Y:S01]  /*d590*/  FFMA.FTZ R160, R160, R10.reuse, -R217.reuse ;  /* 0x0000000aa0a07223 */ /* 0x180fe200000108d9 */
[-CC-:B------:R-:W-:Y:S01]  /*d5a0*/  FFMA.FTZ R161, R161, R10.reuse, -R217.reuse ;  /* 0x0000000aa1a17223 */ /* 0x180fe200000108d9 */
[-CC-:B------:R-:W-:Y:S01]  /*d5b0*/  FFMA.FTZ R164, R164, R10.reuse, -R217.reuse ;  /* 0x0000000aa4a47223 */ /* 0x180fe200000108d9 */
[----:B------:R-:W-:Y:S01]  /*d5c0*/  ISETP.LT.OR P2, PT, R226, 0x5a, P2 ;  /* 0x0000005ae200780c */ /* 0x000fe20001741670 */
[-CC-:B------:R-:W-:Y:S01]  /*d5d0*/  FFMA.FTZ R165, R165, R10.reuse, -R217.reuse ;  /* 0x0000000aa5a57223 */ /* 0x180fe200000108d9 */
[-CC-:B------:R-:W-:Y:S01]  /*d5e0*/  FFMA.FTZ R168, R168, R10.reuse, -R217.reuse ;  /* 0x0000000aa8a87223 */ /* 0x180fe200000108d9 */
[----:B------:R-:W4:Y:S01]  /*d5f0*/  MUFU.EX2 R213, R213 ;  /* 0x000000d500d57308 */ /* 0x000f220000000800 */
[----:B--2---:R-:W-:Y:S01]  /*d600*/  FMNMX.FTZ R212, R154, R7, !PT ;  /* 0x000000079ad47209 */ /* 0x004fe20007810000 */
[-CC-:B------:R-:W-:Y:S01]  /*d610*/  FFMA.FTZ R169, R169, R10.reuse, -R217.reuse ;  /* 0x0000000aa9a97223 */ /* 0x180fe200000108d9 */
[----:B------:R-:W-:Y:S01]  /*d620*/  FSEL R199, R199, -INF , !P2 ;  /* 0xff800000c7c77808 */ /* 0x000fe20005000000 */
[--C-:B------:R-:W-:Y:S01]  /*d630*/  FFMA.FTZ R172, R172, R10, -R217.reuse ;  /* 0x0000000aacac7223 */ /* 0x100fe200000108d9 */
[----:B------:R-:W-:Y:S01]  /*d640*/  FMNMX.FTZ R212, R155, R212, !PT ;  /* 0x000000d49bd47209 */ /* 0x000fe20007810000 */
[-CC-:B------:R-:W-:Y:S01]  /*d650*/  FFMA.FTZ R173, R173, R10.reuse, -R217.reuse ;  /* 0x0000000aadad7223 */ /* 0x180fe200000108d9 */
[--C-:B------:R-:W-:Y:S01]  /*d660*/  FFMA.FTZ R176, R176, R10, -R217.reuse ;  /* 0x0000000ab0b07223 */ /* 0x100fe200000108d9 */
[----:B------:R-:W2:Y:S01]  /*d670*/  MUFU.EX2 R156, R156 ;  /* 0x0000009c009c7308 */ /* 0x000ea20000000800 */
[----:B------:R-:W-:Y:S01]  /*d680*/  FMNMX.FTZ R212, R158, R212, !PT ;  /* 0x000000d49ed47209 */ /* 0x000fe20007810000 */
[----:B---3--:R-:W-:Y:S01]  /*d690*/  FFMA.FTZ R4, R0, R4, R152 ;  /* 0x0000000400047223 */ /* 0x008fe20000010098 */
[-CC-:B------:R-:W-:Y:S01]  /*d6a0*/  FFMA.FTZ R177, R177, R10.reuse, -R217.reuse ;  /* 0x0000000ab1b17223 */ /* 0x180fe200000108d9 */
[--C-:B------:R-:W-:Y:S01]  /*d6b0*/  FFMA.FTZ R180, R180, R10, -R217.reuse ;  /* 0x0000000ab4b47223 */ /* 0x100fe200000108d9 */
[----:B------:R-:W-:Y:S01]  /*d6c0*/  FMNMX.FTZ R212, R159, R212, !PT ;  /* 0x000000d49fd47209 */ /* 0x000fe20007810000 */
[-CC-:B------:R-:W-:Y:S01]  /*d6d0*/  FFMA.FTZ R181, R181, R10.reuse, -R217.reuse ;  /* 0x0000000ab5b57223 */ /* 0x180fe200000108d9 */
[--C-:B------:R-:W-:Y:S01]  /*d6e0*/  FFMA.FTZ R184, R184, R10, -R217.reuse ;  /* 0x0000000ab8b87223 */ /* 0x100fe200000108d9 */
[----:B------:R-:W3:Y:S01]  /*d6f0*/  MUFU.EX2 R157, R157 ;  /* 0x0000009d009d7308 */ /* 0x000ee20000000800 */
[----:B------:R-:W-:Y:S01]  /*d700*/  FMNMX.FTZ R212, R162, R212, !PT ;  /* 0x000000d4a2d47209 */ /* 0x000fe20007810000 */
[C---:B----4-:R-:W-:Y:S01]  /*d710*/  FADD.FTZ R4, R213.reuse, R4 ;  /* 0x00000004d5047221 */ /* 0x050fe20000010000 */
[----:B------:R-:W-:Y:S01]  /*d720*/  F2FP.F16.F32.PACK_AB R152, R213, R152 ;  /* 0x00000098d598723e */ /* 0x000fe200000000ff */
[--C-:B------:R-:W-:Y:S01]  /*d730*/  FFMA.FTZ R185, R185, R10, -R217.reuse ;  /* 0x0000000ab9b97223 */ /* 0x100fe200000108d9 */
[----:B------:R-:W-:Y:S01]  /*d740*/  FMNMX.FTZ R212, R163, R212, !PT ;  /* 0x000000d4a3d47209 */ /* 0x000fe20007810000 */
[-CC-:B------:R-:W-:Y:S01]  /*d750*/  FFMA.FTZ R188, R188, R10.reuse, -R217.reuse ;  /* 0x0000000abcbc7223 */ /* 0x180fe200000108d9 */
[--C-:B------:R-:W-:Y:S01]  /*d760*/  FFMA.FTZ R189, R189, R10, -R217.reuse ;  /* 0x0000000abdbd7223 */ /* 0x100fe200000108d9 */
[----:B------:R-:W4:Y:S01]  /*d770*/  MUFU.EX2 R160, R160 ;  /* 0x000000a000a07308 */ /* 0x000f220000000800 */
[----:B------:R-:W-:Y:S01]  /*d780*/  FMNMX.FTZ R212, R166, R212, !PT ;  /* 0x000000d4a6d47209 */ /* 0x000fe20007810000 */
[----:B--2---:R-:W-:Y:S01]  /*d790*/  FADD.FTZ R4, R156, R4 ;  /* 0x000000049c047221 */ /* 0x004fe20000010000 */
[-CC-:B------:R-:W-:Y:S01]  /*d7a0*/  FFMA.FTZ R192, R192, R10.reuse, -R217.reuse ;  /* 0x0000000ac0c07223 */ /* 0x180fe200000108d9 */
[--C-:B------:R-:W-:Y:S01]  /*d7b0*/  FFMA.FTZ R193, R193, R10, -R217.reuse ;  /* 0x0000000ac1c17223 */ /* 0x100fe200000108d9 */
[----:B------:R-:W-:Y:S01]  /*d7c0*/  FMNMX.FTZ R212, R167, R212, !PT ;  /* 0x000000d4a7d47209 */ /* 0x000fe20007810000 */
[-CC-:B------:R-:W-:Y:S01]  /*d7d0*/  FFMA.FTZ R196, R196, R10.reuse, -R217.reuse ;  /* 0x0000000ac4c47223 */ /* 0x180fe200000108d9 */
[----:B------:R-:W-:Y:S01]  /*d7e0*/  FFMA.FTZ R197, R197, R10, -R217 ;  /* 0x0000000ac5c57223 */ /* 0x000fe200000108d9 */
[----:B------:R-:W2:Y:S01]  /*d7f0*/  MUFU.EX2 R161, R161 ;  /* 0x000000a100a17308 */ /* 0x000ea20000000800 */
[----:B------:R-:W-:Y:S01]  /*d800*/  FMNMX.FTZ R212, R170, R212, !PT ;  /* 0x000000d4aad47209 */ /* 0x000fe20007810000 */
[----:B---3--:R-:W-:Y:S01]  /*d810*/  FADD.FTZ R4, R157, R4 ;  /* 0x000000049d047221 */ /* 0x008fe20000010000 */
[-C--:B------:R-:W-:Y:S01]  /*d820*/  FMUL.FTZ R24, R24, R0.reuse ;  /* 0x0000000018187220 */ /* 0x080fe20000410000 */
[----:B------:R-:W-:Y:S01]  /*d830*/  FMUL.FTZ R25, R25, R0 ;  /* 0x0000000019197220 */ /* 0x000fe20000410000 */
[----:B------:R-:W-:Y:S01]  /*d840*/  FMNMX.FTZ R212, R171, R212, !PT ;  /* 0x000000d4abd47209 */ /* 0x000fe20007810000 */
[-C--:B------:R-:W-:Y:S01]  /*d850*/  FMUL.FTZ R28, R28, R0.reuse ;  /* 0x000000001c1c7220 */ /* 0x080fe20000410000 */
[----:B------:R-:W-:Y:S01]  /*d860*/  FMUL.FTZ R29, R29, R0 ;  /* 0x000000001d1d7220 */ /* 0x000fe20000410000 */
[----:B------:R-:W3:Y:S01]  /*d870*/  MUFU.EX2 R164, R164 ;  /* 0x000000a400a47308 */ /* 0x000ee20000000800 */
[----:B------:R-:W-:Y:S01]  /*d880*/  FMNMX.FTZ R212, R174, R212, !PT ;  /* 0x000000d4aed47209 */ /* 0x000fe20007810000 */
[----:B----4-:R-:W-:Y:S01]  /*d890*/  FADD.FTZ R4, R160, R4 ;  /* 0x00000004a0047221 */ /* 0x010fe20000010000 */
[-C--:B------:R-:W-:Y:S01]  /*d8a0*/  FMUL.FTZ R32, R32, R0.reuse ;  /* 0x0000000020207220 */ /* 0x080fe20000410000 */
[----:B------:R-:W-:Y:S01]  /*d8b0*/  FMUL.FTZ R33, R33, R0 ;  /* 0x0000000021217220 */ /* 0x000fe20000410000 */
[----:B------:R-:W-:Y:S01]  /*d8c0*/  FMNMX.FTZ R212, R175, R212, !PT ;  /* 0x000000d4afd47209 */ /* 0x000fe20007810000 */
[-C--:B------:R-:W-:Y:S01]  /*d8d0*/  FMUL.FTZ R36, R36, R0.reuse ;  /* 0x0000000024247220 */ /* 0x080fe20000410000 */
[----:B------:R-:W-:Y:S01]  /*d8e0*/  FMUL.FTZ R37, R37, R0 ;  /* 0x0000000025257220 */ /* 0x000fe20000410000 */
[----:B------:R-:W4:Y:S01]  /*d8f0*/  MUFU.EX2 R165, R165 ;  /* 0x000000a500a57308 */ /* 0x000f220000000800 */
[----:B------:R-:W-:Y:S01]  /*d900*/  FMNMX.FTZ R212, R153, R212, !PT ;  /* 0x000000d499d47209 */ /* 0x000fe20007810000 */
[----:B--2---:R-:W-:Y:S01]  /*d910*/  FADD.FTZ R4, R161, R4 ;  /* 0x00000004a1047221 */ /* 0x004fe20000010000 */
[-C--:B------:R-:W-:Y:S01]  /*d920*/  FMUL.FTZ R40, R40, R0.reuse ;  /* 0x0000000028287220 */ /* 0x080fe20000410000 */
[----:B------:R-:W-:Y:S01]  /*d930*/  FMUL.FTZ R41, R41, R0 ;  /* 0x0000000029297220 */ /* 0x000fe20000410000 */
[----:B------:R-:W-:Y:S01]  /*d940*/  FMNMX.FTZ R212, R179, R212, !PT ;  /* 0x000000d4b3d47209 */ /* 0x000fe20007810000 */
[-C--:B------:R-:W-:Y:S01]  /*d950*/  FMUL.FTZ R44, R44, R0.reuse ;  /* 0x000000002c2c7220 */ /* 0x080fe20000410000 */
[----:B------:R-:W-:Y:S01]  /*d960*/  FMUL.FTZ R45, R45, R0 ;  /* 0x000000002d2d7220 */ /* 0x000fe20000410000 */
        /* <DEDUP_REMOVED lines=39> */
[-C--:B------:R-:W-:Y:S01]  /*dbe0*/  FMUL.FTZ R85, R85, R0.reuse ;  /* 0x0000000055557220 */ /* 0x080fe20000410000 */
[----:B------:R-:W4:Y:S01]  /*dbf0*/  MUFU.EX2 R177, R177 ;  /* 0x000000b100b17308 */ /* 0x000f220000000800 */
[----:B--2---:R-:W-:Y:S01]  /*dc00*/  FADD.FTZ R4, R173, R4 ;  /* 0x00000004ad047221 */ /* 0x004fe20000010000 */
[----:B------:R-:W2:Y:S01]  /*dc10*/  SHFL.BFLY PT, R213, R212, 0x2, 0x1f ;  /* 0x0c401f00d4d57f89 */ /* 0x000ea200000e0000 */
[-C--:B------:R-:W-:Y:S01]  /*dc20*/  FMUL.FTZ R88, R88, R0.reuse ;  /* 0x0000000058587220 */ /* 0x080fe20000410000 */
[-C--:B------:R-:W-:Y:S01]  /*dc30*/  FMUL.FTZ R89, R89, R0.reuse ;  /* 0x0000000059597220 */ /* 0x080fe20000410000 */
        /* <DEDUP_REMOVED lines=20> */
[----:B-----5:R-:W-:Y:S01]  /*dd80*/  FADD.FTZ R4, R180, R4 ;  /* 0x00000004b4047221 */ /* 0x020fe20000010000 */
[----:B--2---:R-:W-:Y:S01]  /*dd90*/  FMNMX.FTZ R212, R212, R213, !PT ;  /* 0x000000d5d4d47209 */ /* 0x004fe20007810000 */
[-C--:B------:R-:W-:Y:S01]  /*dda0*/  FMUL.FTZ R121, R121, R0.reuse ;  /* 0x0000000079797220 */ /* 0x080fe20000410000 */
[-C--:B------:R-:W-:Y:S01]  /*ddb0*/  FMUL.FTZ R124, R124, R0.reuse ;  /* 0x000000007c7c7220 */ /* 0x080fe20000410000 */
[-C--:B------:R-:W-:Y:S01]  /*ddc0*/  FMUL.FTZ R125, R125, R0.reuse ;  /* 0x000000007d7d7220 */ /* 0x080fe20000410000 */
[-C--:B------:R-:W-:Y:S01]  /*ddd0*/  FMUL.FTZ R128, R128, R0.reuse ;  /* 0x0000000080807220 */ /* 0x080fe20000410000 */
[----:B------:R-:W2:Y:S01]  /*dde0*/  SHFL.BFLY PT, R213, R212, 0x1, 0x1f ;  /* 0x0c201f00d4d57f89 */ /* 0x000ea200000e0000 */
        /* <DEDUP_REMOVED lines=14> */
[----:B------:R-:W-:-:S02]  /*ded0*/  FMUL.FTZ R149, R149, R0 ;  /* 0x0000000095957220 */ /* 0x000fc40000410000 */
[----:B------:R-:W4:Y:S01]  /*dee0*/  MUFU.EX2 R189, R189 ;  /* 0x000000bd00bd7308 */ /* 0x000f220000000800 */
[----:B-----5:R-:W-:Y:S01]  /*def0*/  FADD.FTZ R4, R185, R4 ;  /* 0x00000004b9047221 */ /* 0x020fe20000010000 */
[----:B--2---:R-:W-:-:S06]  /*df00*/  FMNMX.FTZ R176, R212, R213, !PT ;  /* 0x000000d5d4b07209 */ /* 0x004fcc0007810000 */
[----:B------:R-:W2:Y:S01]  /*df10*/  MUFU.EX2 R192, R192 ;  /* 0x000000c000c07308 */ /* 0x000ea20000000800 */
[----:B---3--:R-:W-:Y:S01]  /*df20*/  FADD.FTZ R4, R188, R4 ;  /* 0x00000004bc047221 */ /* 0x008fe20000010000 */
[C---:B------:R-:W-:Y:S01]  /*df30*/  FSETP.NEU.FTZ.AND P2, PT, R176.reuse, -INF , PT ;  /* 0xff800000b000780b */ /* 0x040fe20003f5d000 */
[----:B------:R-:W-:-:S05]  /*df40*/  FMUL.FTZ R213, R176, R10 ;  /* 0x0000000ab0d57220 */ /* 0x000fca0000410000 */
[----:B------:R-:W3:Y:S01]  /*df50*/  MUFU.EX2 R193, R193 ;  /* 0x000000c100c17308 */ /* 0x000ee20000000800 */
[----:B------:R-:W-:-:S05]  /*df60*/  FSEL R213, R213, RZ, P2 ;  /* 0x000000ffd5d57208 */ /* 0x000fca0001000000 */
[--C-:B------:R-:W-:Y:S01]  /*df70*/  FFMA.FTZ R226, R166, R10, -R213.reuse ;  /* 0x0000000aa6e27223 */ /* 0x100fe200000108d5 */
[----:B------:R-:W-:Y:S01]  /*df80*/  F2FP.F16.F32.PACK_AB R166, R181, R180 ;  /* 0x000000b4b5a6723e */ /* 0x000fe200000000ff */
        /* <DEDUP_REMOVED lines=8> */
[--C-:B------:R-:W-:Y:S01]  /*e010*/  FFMA.FTZ R163, R163, R10, -R213.reuse ;  /* 0x0000000aa3a37223 */ /* 0x100fe200000108d5 */
[----:B------:R-:W-:Y:S01]  /*e020*/  F2FP.F16.F32.PACK_AB R154, R157, R156 ;  /* 0x0000009c9d9a723e */ /* 0x000fe200000000ff */
[-C--:B------:R-:W-:Y:S01]  /*e030*/  FMUL.FTZ R7, R7, R10.reuse ;  /* 0x0000000a07077220 */ /* 0x080fe20000410000 */
[--C-:B------:R-:W-:Y:S01]  /*e040*/  FFMA.FTZ R155, R174, R10, -R213.reuse ;  /* 0x0000000aae9b7223 */ /* 0x100fe200000108d5 */
[----:B------:R-:W-:Y:S01]  /*e050*/  F2FP.F16.F32.PACK_AB R156, R161, R160 ;  /* 0x000000a0a19c723e */ /* 0x000fe200000000ff */
[-CC-:B------:R-:W-:Y:S01]  /*e060*/  FFMA.FTZ R167, R167, R10.reuse, -R213.reuse ;  /* 0x0000000aa7a77223 */ /* 0x180fe200000108d5 */
[----:B----4-:R-:W-:Y:S01]  /*e070*/  FADD.FTZ R161, R189, R4 ;  /* 0x00000004bda17221 */ /* 0x010fe20000010000 */
[----:B------:R-:W-:Y:S01]  /*e080*/  MUFU.EX2 R212, R212 ;  /* 0x000000d400d47308 */ /* 0x000fe20000000800 */
[----:B------:R-:W-:Y:S01]  /*e090*/  FFMA.FTZ R217, R170, R10, -R213 ;  /* 0x0000000aaad97223 */ /* 0x000fe200000108d5 */
[----:B------:R-:W-:Y:S01]  /*e0a0*/  F2FP.F16.F32.PACK_AB R158, R165, R164 ;  /* 0x000000a4a59e723e */ /* 0x000fe200000000ff */
[----:B--2---:R-:W-:Y:S01]  /*e0b0*/  FADD.FTZ R4, R192, R161 ;  /* 0x000000a1c0047221 */ /* 0x004fe20000010000 */
[-CC-:B------:R-:W-:Y:S01]  /*e0c0*/  FFMA.FTZ R171, R171, R10.reuse, -R213.reuse ;  /* 0x0000000aabab7223 */ /* 0x180fe200000108d5 */
[-CC-:B------:R-:W-:Y:S01]  /*e0d0*/  FFMA.FTZ R175, R175, R10.reuse, -R213.reuse ;  /* 0x0000000aafaf7223 */ /* 0x180fe200000108d5 */
[-CC-:B------:R-:W-:Y:S01]  /*e0e0*/  FFMA.FTZ R153, R153, R10.reuse, -R213.reuse ;  /* 0x0000000a99997223 */ /* 0x180fe200000108d5 */
[----:B---3--:R-:W-:Y:S01]  /*e0f0*/  FADD.FTZ R165, R193, R4 ;  /* 0x00000004c1a57221 */ /* 0x008fe20000010000 */
[----:B------:R-:W2:Y:S01]  /*e100*/  MUFU.EX2 R7, R7 ;  /* 0x0000000700077308 */ /* 0x000ea20000000800 */
[--C-:B------:R-:W-:Y:S01]  /*e110*/  FFMA.FTZ R179, R179, R10, -R213.reuse ;  /* 0x0000000ab3b37223 */ /* 0x100fe200000108d5 */
[----:B------:R-:W-:Y:S01]  /*e120*/  F2FP.F16.F32.PACK_AB R160, R169, R168 ;  /* 0x000000a8a9a0723e */ /* 0x000fe200000000ff */
        /* <DEDUP_REMOVED lines=8> */
[--C-:B------:R-:W-:Y:S01]  /*e1b0*/  FFMA.FTZ R195, R195, R10, -R213.reuse ;  /* 0x0000000ac3c37223 */ /* 0x100fe200000108d5 */
[----:B------:R-:W-:Y:S01]  /*e1c0*/  F2FP.F16.F32.PACK_AB R162, R173, R172 ;  /* 0x000000acada2723e */ /* 0x000fe200000000ff */
[-CC-:B------:R-:W-:Y:S01]  /*e1d0*/  FFMA.FTZ R198, R198, R10.reuse, -R213.reuse ;  /* 0x0000000ac6c67223 */ /* 0x180fe200000108d5 */
[----:B------:R-:W-:Y:S01]  /*e1e0*/  FFMA.FTZ R199, R199, R10, -R213 ;  /* 0x0000000ac7c77223 */ /* 0x000fe200000108d5 */
[----:B------:R-:W-:Y:S01]  /*e1f0*/  F2FP.F16.F32.PACK_AB R164, R177, R216 ;  /* 0x000000d8b1a4723e */ /* 0x000fe200000000ff */
[----:B------:R-:W4:Y:S01]  /*e200*/  MUFU.EX2 R159, R159 ;  /* 0x0000009f009f7308 */ /* 0x000f220000000800 */
[----:B--2---:R-:W-:Y:S01]  /*e210*/  FFMA.FTZ R3, R7, R3, R229 ;  /* 0x0000000307037223 */ /* 0x004fe200000100e5 */
[----:B------:R-:W-:Y:S01]  /*e220*/  F2FP.F16.F32.PACK_AB R168, R185, R184 ;  /* 0x000000b8b9a8723e */ /* 0x000fe200000000ff */
[-C--:B------:R-:W-:Y:S01]  /*e230*/  FMUL.FTZ R26, R26, R7.reuse ;  /* 0x000000071a1a7220 */ /* 0x080fe20000410000 */
[----:B------:R-:W-:Y:S01]  /*e240*/  F2FP.F16.F32.PACK_AB R170, R189, R188 ;  /* 0x000000bcbdaa723e */ /* 0x000fe200000000ff */
[----:B------:R-:W-:Y:S01]  /*e250*/  FADD.FTZ R3, R212, R3 ;  /* 0x00000003d4037221 */ /* 0x000fe20000010000 */
        /* <DEDUP_REMOVED lines=37> */
[-C--:B------:R-:W-:Y:S01]  /*e4b0*/  FMUL.FTZ R78, R78, R7.reuse ;  /* 0x000000074e4e7220 */ /* 0x080fe20000410000 */
[-C--:B------:R-:W-:Y:S01]  /*e4c0*/  FMUL.FTZ R79, R79, R7.reuse ;  /* 0x000000074f4f7220 */ /* 0x080fe20000410000 */
[-C--:B------:R-:W-:Y:S01]  /*e4d0*/  FMUL.FTZ R82, R82, R7.reuse ;  /* 0x0000000752527220 */ /* 0x080fe20000410000 */
[-C--:B------:R-:W-:Y:S01]  /*e4e0*/  FMUL.FTZ R83, R83, R7.reuse ;  /* 0x0000000753537220 */ /* 0x080fe20000410000 */
[-C--:B------:R-:W-:Y:S01]  /*e4f0*/  FMUL.FTZ R86, R86, R7.reuse ;  /* 0x0000000756567220 */ /* 0x080fe20000410000 */
[----:B------:R-:W4:Y:S01]  /*e500*/  MUFU.EX2 R167, R167 ;  /* 0x000000a700a77308 */ /* 0x000f220000000800 */
        /* <DEDUP_REMOVED lines=33> */
[----:B----4-:R-:W-:Y:S01]  /*e720*/  F2FP.F16.F32.PACK_AB R155, R159, R228 ;  /* 0x000000e49f9b723e */ /* 0x010fe200000000ff */
[-C--:B------:R-:W-:Y:S01]  /*e730*/  FMUL.FTZ R134, R134, R7.reuse ;  /* 0x0000000786867220 */ /* 0x080fe20000410000 */
[----:B------:R-:W-:Y:S01]  /*e740*/  F2FP.F16.F32.PACK_AB R159, R167, R226 ;  /* 0x000000e2a79f723e */ /* 0x000fe200000000ff */
[----:B------:R-:W-:Y:S01]  /*e750*/  FMUL.FTZ R135, R135, R7 ;  /* 0x0000000787877220 */ /* 0x000fe20000410000 */
[----:B------:R-:W-:Y:S01]  /*e760*/  F2FP.F16.F32.PACK_AB R161, R171, R161 ;  /* 0x000000a1aba1723e */ /* 0x000fe200000000ff */
[-C--:B------:R-:W-:Y:S01]  /*e770*/  FMUL.FTZ R138, R138, R7.reuse ;  /* 0x000000078a8a7220 */ /* 0x080fe20000410000 */
[----:B------:R3:W4:Y:S01]  /*e780*/  MUFU.EX2 R169, R153 ;  /* 0x0000009900a97308 */ /* 0x0007220000000800 */
[----:B-----5:R-:W-:Y:S01]  /*e790*/  FADD.FTZ R180, R165, R180 ;  /* 0x000000b4a5b47221 */ /* 0x020fe20000010000 */
[-C--:B------:R-:W-:Y:S01]  /*e7a0*/  FMUL.FTZ R139, R139, R7.reuse ;  /* 0x000000078b8b7220 */ /* 0x080fe20000410000 */
[-C--:B------:R-:W-:Y:S01]  /*e7b0*/  FMUL.FTZ R142, R142, R7.reuse ;  /* 0x000000078e8e7220 */ /* 0x080fe20000410000 */
[-C--:B------:R-:W-:Y:S01]  /*e7c0*/  FMUL.FTZ R143, R143, R7.reuse ;  /* 0x000000078f8f7220 */ /* 0x080fe20000410000 */
[-C--:B------:R-:W-:Y:S01]  /*e7d0*/  FMUL.FTZ R146, R146, R7.reuse ;  /* 0x0000000792927220 */ /* 0x080fe20000410000 */
[-C--:B------:R-:W-:Y:S01]  /*e7e0*/  FMUL.FTZ R147, R147, R7.reuse ;  /* 0x0000000793937220 */ /* 0x080fe20000410000 */
[----:B------:R-:W-:Y:S01]  /*e7f0*/  FMUL.FTZ R150, R150, R7 ;  /* 0x0000000796967220 */ /* 0x000fe20000410000 */
[----:B------:R-:W5:Y:S01]  /*e800*/  MUFU.EX2 R179, R179 ;  /* 0x000000b300b37308 */ /* 0x000f620000000800 */
[C---:B--2---:R-:W-:Y:S01]  /*e810*/  FADD.FTZ R180, R175.reuse, R180 ;  /* 0x000000b4afb47221 */ /* 0x044fe20000010000 */
[----:B------:R-:W-:Y:S01]  /*e820*/  F2FP.F16.F32.PACK_AB R163, R175, R165 ;  /* 0x000000a5afa3723e */ /* 0x000fe200000000ff */
[----:B------:R-:W-:Y:S01]  /*e830*/  FMUL.FTZ R151, R151, R7 ;  /* 0x0000000797977220 */ /* 0x000fe20000410000 */
[----:B---3--:R-:W-:-:S04]  /*e840*/  F2FP.F16.F32.PACK_AB R153, R212, R229 ;  /* 0x000000e5d499723e */ /* 0x008fc800000000ff */
[----:B------:R-:W2:Y:S01]  /*e850*/  MUFU.EX2 R182, R182 ;  /* 0x000000b600b67308 */ /* 0x000ea20000000800 */
[----:B----4-:R-:W-:-:S07]  /*e860*/  FADD.FTZ R180, R169, R180 ;  /* 0x000000b4a9b47221 */ /* 0x010fce0000010000 */
[----:B------:R-:W3:Y:S01]  /*e870*/  MUFU.EX2 R183, R183 ;  /* 0x000000b700b77308 */ /* 0x000ee20000000800 */
[C---:B-----5:R-:W-:Y:S01]  /*e880*/  FADD.FTZ R3, R179.reuse, R180 ;  /* 0x000000b4b3037221 */ /* 0x060fe20000010000 */
[----:B------:R-:W-:-:S06]  /*e890*/  F2FP.F16.F32.PACK_AB R165, R179, R169 ;  /* 0x000000a9b3a5723e */ /* 0x000fcc00000000ff */
[----:B------:R-:W4:Y:S01]  /*e8a0*/  MUFU.EX2 R186, R186 ;  /* 0x000000ba00ba7308 */ /* 0x000f220000000800 */
[----:B--2---:R-:W-:-:S07]  /*e8b0*/  FADD.FTZ R0, R182, R3 ;  /* 0x00000003b6007221 */ /* 0x004fce0000010000 */
[----:B------:R-:W2:Y:S01]  /*e8c0*/  MUFU.EX2 R187, R187 ;  /* 0x000000bb00bb7308 */ /* 0x000ea20000000800 */
[C---:B---3--:R-:W-:Y:S01]  /*e8d0*/  FADD.FTZ R3, R183.reuse, R0 ;  /* 0x00000000b7037221 */ /* 0x048fe20000010000 */
[----:B------:R-:W-:-:S06]  /*e8e0*/  F2FP.F16.F32.PACK_AB R167, R183, R182 ;  /* 0x000000b6b7a7723e */ /* 0x000fcc00000000ff */
        /* <DEDUP_REMOVED lines=11> */
[----:B--2---:R-:W-:-:S07]  /*e9a0*/  FADD.FTZ R0, R173, R0 ;  /* 0x00000000ad007221 */ /* 0x004fce0000010000 */
[----:B------:R-:W2:Y:S01]  /*e9b0*/  MUFU.EX2 R199, R199 ;  /* 0x000000c700c77308 */ /* 0x000ea20000000800 */
[C---:B---3--:R-:W-:Y:S01]  /*e9c0*/  FADD.FTZ R3, R195.reuse, R0 ;  /* 0x00000000c3037221 */ /* 0x048fe20000010000 */
[----:B------:R-:W-:-:S03]  /*e9d0*/  F2FP.F16.F32.PACK_AB R173, R195, R173 ;  /* 0x000000adc3ad723e */ /* 0x000fc600000000ff */
[----:B----4-:R-:W-:-:S04]  /*e9e0*/  FADD.FTZ R0, R198, R3 ;  /* 0x00000003c6007221 */ /* 0x010fc80000010000 */
[C---:B--2---:R-:W-:Y:S01]  /*e9f0*/  FADD.FTZ R3, R199.reuse, R0 ;  /* 0x00000000c7037221 */ /* 0x044fe20000010000 */
[----:B------:R-:W-:Y:S01]  /*ea00*/  F2FP.F16.F32.PACK_AB R175, R199, R198 ;  /* 0x000000c6c7af723e */ /* 0x000fe200000000ff */
[----:B------:R-:W-:Y:S06]  /*ea10*/  @!P0 BRA `(.L_x_11875) ;  /* 0x0000000000048947 */ /* 0x000fec0003800000 */
[----:B------:R-:W-:Y:S01]  /*ea20*/  BPT.TRAP 0x1 ;  /* 0x000000040000795c */ /* 0x000fe20000300000 */
.L_x_11875:
[----:B------:R2:W3:Y:S01]  /*ea30*/  SYNCS.PHASECHK.TRANS64.TRYWAIT P2, [R201+URZ+0x22850], R202 ;  /* 0x022850cac90075a7 */ /* 0x0004e2000804017f */
[----:B------:R-:W-:Y:S05]  /*ea40*/  @!P0 BRA `(.L_x_11876) ;  /* 0x0000000000048947 */ /* 0x000fea0003800000 */
[----:B------:R-:W-:Y:S01]  /*ea50*/  BPT.TRAP 0x1 ;  /* 0x000000040000795c */ /* 0x000fe20000300000 */
.L_x_11876:
[----:B------:R-:W-:Y:S04]  /*ea60*/  BSSY B0, `(.L_x_11877) ;  /* 0x0000004000007945 */ /* 0x000fe80003800000 */
[----:B---3--:R-:W-:Y:S05]  /*ea70*/  @P2 BRA `(.L_x_11878) ;  /* 0x0000000000082947 */ /* 0x008fea0003800000 */
[----:B------:R-:W3:Y:S02]  /*ea80*/  SYNCS.PHASECHK.TRANS64.TRYWAIT P2, [R201+URZ+0x22850], R202 ;  /* 0x022850cac90075a7 */ /* 0x000ee4000804017f */
[----:B---3--:R-:W-:Y:S05]  /*ea90*/  @!P2 BRA `(.L_x_11879) ;  /* 0x0000011800f4a947 */ /* 0x008fea0003800000 */
.L_x_11878:
[----:B------:R-:W-:Y:S05]  /*eaa0*/  BSYNC B0 ;  /* 0x0000000000007941 */ /* 0x000fea0003800000 */
.L_x_11877:
[----:B------:R-:W4:Y:S01]  /*eab0*/  S2R R0, SR_TID.X ;  /* 0x0000000000007919 */ /* 0x000f220000002100 */
[----:B------:R-:W-:Y:S05]  /*eac0*/  WARPSYNC.ALL ;  /* 0x0000000000007948 */ /* 0x000fea0003800000 */
[----:B------:R-:W-:Y:S01]  /*ead0*/  IMAD R180, R2, 0xc00, R11 ;  /* 0x00000c0002b47824 */ /* 0x000fe200078e020b */
[----:B------:R-:W-:Y:S01]  /*eae0*/  ISETP.GT.AND P2, PT, R6, R203, PT ;  /* 0x000000cb0600720c */ /* 0x000fe20003f44270 */
[----:B------:R-:W-:Y:S02]  /*eaf0*/  IMAD.MOV.U32 R181, RZ, RZ, 0x40000040 ;  /* 0x40000040ffb57424 */ /* 0x000fe400078e00ff */
[----:B0123--:R-:W-:Y:S01]  /*eb00*/  @!P1 VIADD R201, R201, 0x22860 ;  /* 0x00022860c9c99836 */ /* 0x00ffe20000000000 */
[----:B------:R-:W-:Y:S01]  /*eb10*/  R2UR UR6, R180 ;  /* 0x00000000b40672ca */ /* 0x000fe200000e0000 */
[----:B------:R-:W-:Y:S01]  /*eb20*/  VIADD R6, R6, 0xffffffff ;  /* 0xffffffff06067836 */ /* 0x000fe20000000000 */
[----:B------:R-:W-:Y:S01]  /*eb30*/  R2UR UR7, R181 ;  /* 0x00000000b50772ca */ /* 0x000fe200000e0000 */
[----:B------:R-:W-:Y:S01]  /*eb40*/  IMAD.MOV.U32 R181, RZ, RZ, 0x40000040 ;  /* 0x40000040ffb57424 */ /* 0x000fe200078e00ff */
[----:B------:R-:W-:Y:S01]  /*eb50*/  @!P1 PRMT R201, RZ, 0x654, R201 ;  /* 0x00000654ffc99816 */ /* 0x000fe200000000c9 */
[----:B------:R-:W-:Y:S01]  /*eb60*/  IMAD.MOV.U32 R7, RZ, RZ, R176 ;  /* 0x000000ffff077224 */ /* 0x000fe200078e00b0 */
[----:B----4-:R-:W-:-:S05]  /*eb70*/  SHF.R.U32.HI R0, RZ, 0x7, R0 ;  /* 0x00000007ff007819 */ /* 0x010fca0000011600 */
[----:B------:R-:W-:-:S05]  /*eb80*/  VIADD R0, R0, 0x8 ;  /* 0x0000000800007836 */ /* 0x000fca0000000000 */
[----:B------:R0:W-:Y:S02]  /*eb90*/  BAR.SYNC.DEFER_BLOCKING R0, 0x100 ;  /* 0x000400000000751d */ /* 0x0001e40000010000 */
[----:B0-----:R-:W-:-:S04]  /*eba0*/  IMAD.MOV.U32 R0, RZ, RZ, R178 ;  /* 0x000000ffff007224 */ /* 0x001fc800078e00b2 */
[----:B------:R-:W-:-:S06]  /*ebb0*/  WARPGROUP.ARRIVE ;  /* 0x00000000000079c5 */ /* 0x000fcc0000000000 */
        /* <DEDUP_REMOVED lines=42> */
[----:B------:R-:W-:Y:S02]  /*ee60*/  IMAD.MOV.U32 R7, RZ, RZ, R176 ;  /* 0x000000ffff077224 */ /* 0x000fe400078e00b0 */
[----:B------:R-:W-:-:S07]  /*ee70*/  IMAD.MOV.U32 R0, RZ, RZ, R178 ;  /* 0x000000ffff007224 */ /* 0x000fce00078e00b2 */
.L_x_11862:
[----:B------:R-:W2:Y:S01]  /*ee80*/  LDL.LU R156, [R1] ;  /* 0x00000000019c7983 */ /* 0x000ea20000300800 */
[----:B------:R-:W1:Y:S01]  /*ee90*/  LDC R234, c[0x0][0x448] ;  /* 0x00011200ffea7b82 */ /* 0x000e620000000800 */
[----:B------:R-:W-:Y:S01]  /*eea0*/  VIADD R152, R210, 0x7f ;  /* 0x0000007fd2987836 */ /* 0x000fe20000000000 */
[----:B------:R-:W-:-:S06]  /*eeb0*/  IADD3 R155, R205, 0x1, -R204 ;  /* 0x00000001cd9b7810 */ /* 0x000fcc0007ffe8cc */
[----:B------:R-:W3:Y:S01]  /*eec0*/  LDC R229, c[0x0][0x9e4] ;  /* 0x00027900ffe57b82 */ /* 0x000ee20000000800 */
[----:B-1----:R-:W-:-:S13]  /*eed0*/  ISETP.NE.AND P2, PT, R234, 0x1, PT ;  /* 0x00000001ea00780c */ /* 0x002fda0003f45270 */
[----:B------:R-:W1:Y:S08]  /*eee0*/  @P2 LDC R153, c[0x0][0x44c] ;  /* 0x00011300ff992b82 */ /* 0x000e700000000800 */
[----:B------:R-:W4:Y:S01]  /*eef0*/  @P2 LDC R154, c[0x0][0x450] ;  /* 0x00011400ff9a2b82 */ /* 0x000f220000000800 */
[----:B-1----:R-:W-:-:S05]  /*ef00*/  @P2 IMAD.HI.U32 R153, R152, R153, RZ ;  /* 0x0000009998992227 */ /* 0x002fca00078e00ff */
[----:B----4-:R-:W-:-:S05]  /*ef10*/  @P2 SHF.R.U32.HI R152, RZ, R154, R153 ;  /* 0x0000009aff982219 */ /* 0x010fca0000011699 */
[----:B------:R-:W-:-:S04]  /*ef20*/  IMAD.IADD R153, R155, 0x1, R152 ;  /* 0x000000019b997824 */ /* 0x000fc800078e0298 */
[----:B------:R-:W-:Y:S01]  /*ef30*/  IMAD.IADD R200, R153, 0x1, -R200 ;  /* 0x0000000199c87824 */ /* 0x000fe200078e0ac8 */
[----:B--2---:R-:W-:-:S04]  /*ef40*/  LOP3.LUT R156, R156, 0xffefffff, RZ, 0xc0, !PT ;  /* 0xffefffff9c9c7812 */ /* 0x004fc800078ec0ff */
[----:B------:R-:W-:Y:S02]  /*ef50*/  @P2 LOP3.LUT R156, R156, 0x100000, RZ, 0xfc, !PT ;  /* 0x001000009c9c2812 */ /* 0x000fe400078efcff */
[----:B---3--:R-:W-:Y:S02]  /*ef60*/  ISETP.GE.AND P2, PT, R229, 0x1, PT ;  /* 0x00000001e500780c */ /* 0x008fe40003f46270 */
[----:B------:R-:W-:-:S11]  /*ef70*/  LOP3.LUT R156, R156, 0xffdfffff, RZ, 0xc0, !PT ;  /* 0xffdfffff9c9c7812 */ /* 0x000fd600078ec0ff */
[----:B------:R-:W-:-:S05]  /*ef80*/  @P2 LOP3.LUT R156, R156, 0x200000, RZ, 0xfc, !PT ;  /* 0x002000009c9c2812 */ /* 0x000fca00078efcff */
[----:B------:R1:W-:Y:S01]  /*ef90*/  STL [R1], R156 ;  /* 0x0000009c01007387 */ /* 0x0003e20000100800 */
[----:B------:R-:W-:Y:S05]  /*efa0*/  @!P2 BRA `(.L_x_11881) ;  /* 0x000000000048a947 */ /* 0x000fea0003800000 */
[----:B------:R-:W-:Y:S01]  /*efb0*/  IMAD.MOV.U32 R154, RZ, RZ, R153 ;  /* 0x000000ffff9a7224 */ /* 0x000fe200078e0099 */
[----:B------:R-:W-:Y:S04]  /*efc0*/  BSSY B0, `(.L_x_11882) ;  /* 0x000000e000007945 */ /* 0x000fe80003800000 */
[----:B------:R-:W-:-:S13]  /*efd0*/  ISETP.GT.AND P2, PT, R154, -0x1, PT ;  /* 0xffffffff9a00780c */ /* 0x000fda0003f44270 */
[----:B------:R-:W-:Y:S05]  /*efe0*/  @P2 BRA `(.L_x_11883) ;  /* 0x00000000001c2947 */ /* 0x000fea0003800000 */
[----:B------:R-:W-:Y:S02]  /*eff0*/  ISETP.NE.AND P2, PT, R229, 0x1, PT ;  /* 0x00000001e500780c */ /* 0x000fe40003f45270 */
[----:B------:R-:W-:-:S11]  /*f000*/  LOP3.LUT R155, RZ, R154, RZ, 0x33, !PT ;  /* 0x0000009aff9b7212 */ /* 0x000fd600078e33ff */
[----:B------:R-:W2:Y:S02]  /*f010*/  @P2 LDC.64 R152, c[0x0][0x9e8] ;  /* 0x00027a00ff982b82 */ /* 0x000ea40000000a00 */
[----:B--2---:R-:W-:-:S05]  /*f020*/  @P2 IMAD.HI.U32 R152, R155, R152, RZ ;  /* 0x000000989b982227 */ /* 0x004fca00078e00ff */
[----:B------:R-:W-:-:S04]  /*f030*/  @P2 SHF.R.U32.HI R155, RZ, R153, R152 ;  /* 0x00000099ff9b2219 */ /* 0x000fc80000011698 */
[----:B------:R-:W-:Y:S01]  /*f040*/  LOP3.LUT R154, RZ, R155, RZ, 0x33, !PT ;  /* 0x0000009bff9a7212 */ /* 0x000fe200078e33ff */
[----:B------:R-:W-:Y:S06]  /*f050*/  BRA `(.L_x_11884) ;  /* 0x0000000000107947 */ /* 0x000fec0003800000 */
.L_x_11883:
[----:B------:R-:W-:-:S13]  /*f060*/  ISETP.NE.AND P2, PT, R229, 0x1, PT ;  /* 0x00000001e500780c */ /* 0x000fda0003f45270 */
[----:B------:R-:W2:Y:S02]  /*f070*/  @P2 LDC.64 R152, c[0x0][0x9e8] ;  /* 0x00027a00ff982b82 */ /* 0x000ea40000000a00 */
[----:B--2---:R-:W-:-:S05]  /*f080*/  @P2 IMAD.HI.U32 R152, R154, R152, RZ ;  /* 0x000000989a982227 */ /* 0x004fca00078e00ff */
[----:B------:R-:W-:-:S07]  /*f090*/  @P2 SHF.R.U32.HI R154, RZ, R153, R152 ;  /* 0x00000099ff9a2219 */ /* 0x000fce0000011698 */
.L_x_11884:
[----:B------:R-:W-:Y:S05]  /*f0a0*/  BSYNC B0 ;  /* 0x0000000000007941 */ /* 0x000fea0003800000 */
.L_x_11882:
[----:B------:R-:W-:-:S05]  /*f0b0*/  IMAD R153, R154, R229, RZ ;  /* 0x000000e59a997224 */ /* 0x000fca00078e02ff */
[----:B------:R-:W-:-:S07]  /*f0c0*/  VIMNMX R200, R200, R153, !PT ;  /* 0x00000099c8c87248 */ /* 0x000fce0007fe0100 */
.L_x_11881:
[----:B------:R-:W-:-:S04]  /*f0d0*/  VIADD R200, R200, 0x5f ;  /* 0x0000005fc8c87836 */ /* 0x000fc80000000000 */
[----:B------:R-:W-:-:S05]  /*f0e0*/  IMAD.HI R200, R200, 0x2aaaaaab, RZ ;  /* 0x2aaaaaabc8c87827 */ /* 0x000fca00078e02ff */
[----:B------:R-:W-:-:S04]  /*f0f0*/  SHF.R.U32.HI R153, RZ, 0x1f, R200 ;  /* 0x0000001fff997819 */ /* 0x000fc800000116c8 */
[----:B------:R-:W-:-:S04]  /*f100*/  LEA.HI.SX32 R212, R200, R153, 0x1c ;  /* 0x00000099c8d47211 */ /* 0x000fc800078fe2ff */
[----:B------:R-:W-:-:S04]  /*f110*/  VIMNMX R212, R219, R212, !PT ;  /* 0x000000d4dbd47248 */ /* 0x000fc80007fe0100 */
[----:B------:R-:W-:-:S13]  /*f120*/  ISETP.GE.AND P2, PT, R6, R212, PT ;  /* 0x000000d40600720c */ /* 0x000fda0003f46270 */
[----:B------:R-:W-:Y:S05]  /*f130*/  @!P2 BRA `(.L_x_11885) ;  /* 0x0000001c00bca947 */ /* 0x000fea0003800000 */
[----:B0-----:R-:W-:Y:S02]  /*f140*/  IMAD.MOV.U32 R201, RZ, RZ, R7 ;  /* 0x000000ffffc97224 */ /* 0x001fe400078e0007 */
[----:B------:R-:W-:Y:S02]  /*f150*/  IMAD.MOV.U32 R200, RZ, RZ, R0 ;  /* 0x000000ffffc87224 */ /* 0x000fe400078e0000 */
[----:B------:R-:W-:-:S07]  /*f160*/  IMAD.MOV.U32 R216, RZ, RZ, R6 ;  /* 0x000000ffffd87224 */ /* 0x000fce00078e0006 */
.L_x_11895:
[----:B------:R-:W-:Y:S01]  /*f170*/  VIADD R2, R2, 0x1 ;  /* 0x0000000102027836 */ /* 0x000fe20000000000 */
[----:B------:R-:W-:Y:S05]  /*f180*/  YIELD ;  /* 0x0000000000007946 */ /* 0x000fea0003800000 */
[----:B------:R-:W-:Y:S01]  /*f190*/  ISETP.NE.AND P3, PT, R2, 0x2, PT ;  /* 0x000000020200780c */ /* 0x000fe20003f65270 */
[----:B------:R-:W-:Y:S02]  /*f1a0*/  IMAD.MOV.U32 R5, RZ, RZ, R216 ;  /* 0x000000ffff057224 */ /* 0x000fe400078e00d8 */
[----:B------:R-:W-:Y:S01]  /*f1b0*/  VIADD R216, R216, 0xffffffff ;  /* 0xffffffffd8d87836 */ /* 0x000fe20000000000 */
[----:B------:R-:W-:-:S02]  /*f1c0*/  SEL R0, RZ, 0x1, P3 ;  /* 0x00000001ff007807 */ /* 0x000fc40001800000 */
[----:B------:R-:W-:Y:S02]  /*f1d0*/  ISETP.GT.AND P2, PT, R5, R212, PT ;  /* 0x000000d40500720c */ /* 0x000fe40003f44270 */
[----:B------:R-:W-:Y:S02]  /*f1e0*/  LOP3.LUT R19, R19, R0, RZ, 0x3c, !PT ;  /* 0x0000000013137212 */ /* 0x000fe400078e3cff */
[----:B------:R-:W-:Y:S01]  /*f1f0*/  SEL R2, R2, RZ, P3 ;  /* 0x000000ff02027207 */ /* 0x000fe20001800000 */
[----:B0-----:R-:W-:Y:S08]  /*f200*/  @!P0 BRA `(.L_x_11886) ;  /* 0x0000000000048947 */ /* 0x001ff00003800000 */
[----:B------:R-:W-:Y:S01]  /*f210*/  BPT.TRAP 0x1 ;  /* 0x000000040000795c */ /* 0x000fe20000300000 */
.L_x_11886:
[----:B------:R-:W-:Y:S01]  /*f220*/  IMAD R6, R2, 0x8, R16 ;  /* 0x0000000802067824 */ /* 0x000fe200078e0210 */
[----:B------:R-:W-:-:S04]  /*f230*/  SHF.L.U32 R213, R19, 0x1f, RZ ;  /* 0x0000001f13d57819 */ /* 0x000fc800000006ff */
[----:B------:R0:W2:Y:S01]  /*f240*/  SYNCS.PHASECHK.TRANS64.TRYWAIT P3, [R6+URZ+0x22830], R213 ;  /* 0x022830d5060075a7 */ /* 0x0000a2000806017f */
[----:B------:R-:W-:Y:S05]  /*f250*/  @!P0 BRA `(.L_x_11887) ;  /* 0x0000000000048947 */ /* 0x000fea0003800000 */
[----:B------:R-:W-:Y:S01]  /*f260*/  BPT.TRAP 0x1 ;  /* 0x000000040000795c */ /* 0x000fe20000300000 */
.L_x_11887:
[----:B-1----:R-:W-:Y:S02]  /*f270*/  IMAD R156, R2, 0x300, R211 ;  /* 0x00000300029c7824 */ /* 0x002fe400078e02d3 */
[----:B------:R-:W-:Y:S01]  /*f280*/  IMAD.MOV.U32 R157, RZ, RZ, 0x40000040 ;  /* 0x40000040ff9d7424 */ /* 0x000fe200078e00ff */
[----:B--2---:R-:W-:Y:S06]  /*f290*/  @P3 BRA `(.L_x_11888) ;  /* 0x0000000000083947 */ /* 0x004fec0003800000 */
[----:B------:R-:W1:Y:S02]  /*f2a0*/  SYNCS.PHASECHK.TRANS64.TRYWAIT P3, [R6+URZ+0x22830], R213 ;  /* 0x022830d5060075a7 */ /* 0x000e64000806017f */
[----:B-1----:R-:W-:Y:S05]  /*f2b0*/  @!P3 BRA `(.L_x_11889) ;  /* 0x000001140000b947 */ /* 0x002fea0003800000 */
.L_x_11888:
        /* <DEDUP_REMOVED lines=13> */
[----:B------:R-:W-:Y:S01]  /*f390*/  R2UR UR11, R155 ;  /* 0x000000009b0b72ca */ /* 0x000fe200000e0000 */
[----:B------:R-:W-:Y:S01]  /*f3a0*/  IMAD.U32 R10, RZ, RZ, UR38 ;  /* 0x00000026ff0a7e24 */ /* 0x000fe2000f8e00ff */
[----:B------:R-:W-:Y:S01]  /*f3b0*/  R2UR UR15, R153 ;  /* 0x00000000990f72ca */ /* 0x000fe200000e0000 */
[----:B------:R-:W2:Y:S01]  /*f3c0*/  S2R R217, SR_TID.X ;  /* 0x0000000000d97919 */ /* 0x000ea20000002100 */
[----:B------:R-:W-:-:S02]  /*f3d0*/  R2UR UR18, R156 ;  /* 0x000000009c1272ca */ /* 0x000fc400000e0000 */
[----:B------:R-:W-:Y:S02]  /*f3e0*/  R2UR UR19, R157 ;  /* 0x000000009d1372ca */ /* 0x000fe400000e0000 */
[----:B------:R-:W-:Y:S01]  /*f3f0*/  WARPGROUP.ARRIVE ;  /* 0x00000000000079c5 */ /* 0x000fe20000000000 */
[----:B------:R-:W-:Y:S02]  /*f400*/  R2UR UR8, R20 ;  /* 0x00000000140872ca */ /* 0x000fe400000e0000 */
[----:B------:R-:W-:Y:S02]  /*f410*/  R2UR UR9, R21 ;  /* 0x00000000150972ca */ /* 0x000fe400000e0000 */
[----:B------:R-:W-:Y:S01]  /*f420*/  R2UR UR12, R14 ;  /* 0x000000000e0c72ca */ /* 0x000fe200000e0000 */
[----:B------:R-:W-:Y:S01]  /*f430*/  HGMMA.64x96x16.F32 R152, gdesc[UR4], RZ, !UPT, gsb0 ;  /* 0x01600000049879f0 */ /* 0x000fe2000c0008ff */
[----:B------:R-:W-:Y:S02]  /*f440*/  R2UR UR13, R15 ;  /* 0x000000000f0d72ca */ /* 0x000fe400000e0000 */
[----:B------:R-:W-:-:S02]  /*f450*/  R2UR UR16, R12 ;  /* 0x000000000c1072ca */ /* 0x000fc400000e0000 */
[----:B------:R-:W-:Y:S02]  /*f460*/  R2UR UR17, R13 ;  /* 0x000000000d1172ca */ /* 0x000fe400000e0000 */
[----:B--2---:R-:W-:Y:S01]  /*f470*/  SHF.R.U32.HI R217, RZ, 0x7, R217 ;  /* 0x00000007ffd97819 */ /* 0x004fe200000116d9 */
        /* <DEDUP_REMOVED lines=37> */
[----:B--2---:R-:W-:-:S05]  /*f6d0*/  FMNMX.FTZ R0, R0, R5, !PT ;  /* 0x0000000500007209 */ /* 0x004fca0007810000 */
[C---:B------:R-:W-:Y:S01]  /*f6e0*/  FMUL.FTZ R5, R0.reuse, R10 ;  /* 0x0000000a00057220 */ /* 0x040fe20000410000 */
[----:B------:R-:W-:-:S03]  /*f6f0*/  FADD.FTZ R7, -R0, R200 ;  /* 0x000000c800077221 */ /* 0x000fc60000010100 */
[-CC-:B------:R-:W-:Y:S01]  /*f700*/  FFMA.FTZ R152, R152, R10.reuse, -R5.reuse ;  /* 0x0000000a98987223 */ /* 0x180fe20000010805 */
        /* <DEDUP_REMOVED lines=92> */
[----:B------:R-:W-:Y:S01]  /*fcd0*/  FFMA.FTZ R4, R7, R4, R152 ;  /* 0x0000000407047223 */ /* 0x000fe20000010098 */
[----:B------:R-:W-:Y:S01]  /*fce0*/  FMNMX.FTZ R7, R154, R201, !PT ;  /* 0x000000c99a077209 */ /* 0x000fe20007810000 */
[----:B------:R-:W2:Y:S01]  /*fcf0*/  MUFU.EX2 R157, R157 ;  /* 0x0000009d009d7308 */ /* 0x000ea20000000800 */
[C---:B---3--:R-:W-:Y:S01]  /*fd00*/  F2FP.F16.F32.PACK_AB R200, R153.reuse, R152 ;  /* 0x0000009899c8723e */ /* 0x048fe200000000ff */
[----:B------:R-:W-:Y:S01]  /*fd10*/  FADD.FTZ R4, R153, R4 ;  /* 0x0000000499047221 */ /* 0x000fe20000010000 */
[----:B------:R-:W-:-:S03]  /*fd20*/  FMNMX.FTZ R7, R155, R7, !PT ;  /* 0x000000079b077209 */ /* 0x000fc60007810000 */
[----:B----4-:R-:W-:Y:S01]  /*fd30*/  FADD.FTZ R4, R156, R4 ;  /* 0x000000049c047221 */ /* 0x010fe20000010000 */
[----:B------:R-:W-:Y:S01]  /*fd40*/  FMNMX.FTZ R7, R158, R7, !PT ;  /* 0x000000079e077209 */ /* 0x000fe20007810000 */
[----:B------:R-:W3:Y:S03]  /*fd50*/  MUFU.EX2 R152, R160 ;  /* 0x000000a000987308 */ /* 0x000ee60000000800 */
[----:B------:R-:W-:-:S04]  /*fd60*/  FMNMX.FTZ R7, R159, R7, !PT ;  /* 0x000000079f077209 */ /* 0x000fc80007810000 */
[----:B------:R-:W-:Y:S01]  /*fd70*/  FMNMX.FTZ R7, R162, R7, !PT ;  /* 0x00000007a2077209 */ /* 0x000fe20007810000 */
[----:B------:R-:W4:Y:S01]  /*fd80*/  MUFU.EX2 R161, R161 ;  /* 0x000000a100a17308 */ /* 0x000f220000000800 */
[C---:B--2---:R-:W-:Y:S01]  /*fd90*/  FADD.FTZ R4, R157.reuse, R4 ;  /* 0x000000049d047221 */ /* 0x044fe20000010000 */
[----:B------:R-:W-:Y:S02]  /*fda0*/  F2FP.F16.F32.PACK_AB R202, R157, R156 ;  /* 0x0000009c9dca723e */ /* 0x000fe400000000ff */
[----:B------:R-:W-:-:S04]  /*fdb0*/  FMNMX.FTZ R7, R163, R7, !PT ;  /* 0x00000007a3077209 */ /* 0x000fc80007810000 */
[----:B------:R-:W-:Y:S01]  /*fdc0*/  FMNMX.FTZ R7, R166, R7, !PT ;  /* 0x00000007a6077209 */ /* 0x000fe20007810000 */
[----:B------:R-:W2:Y:S01]  /*fdd0*/  MUFU.EX2 R164, R164 ;  /* 0x000000a400a47308 */ /* 0x000ea20000000800 */
[----:B---3--:R-:W-:Y:S02]  /*fde0*/  FADD.FTZ R4, R152, R4 ;  /* 0x0000000498047221 */ /* 0x008fe40000010000 */
[----:B------:R-:W-:-:S04]  /*fdf0*/  FMNMX.FTZ R7, R167, R7, !PT ;  /* 0x00000007a7077209 */ /* 0x000fc80007810000 */
[----:B------:R-:W-:Y:S01]  /*fe00*/  FMNMX.FTZ R7, R170, R7, !PT ;  /* 0x00000007aa077209 */ /* 0x000fe20007810000 */
[----:B------:R-:W3:Y:S01]  /*fe10*/  MUFU.EX2 R165, R165 ;  /* 0x000000a500a57308 */ /* 0x000ee20000000800 */
[C---:B----4-:R-:W-:Y:S01]  /*fe20*/  FADD.FTZ R4, R161.reuse, R4 ;  /* 0x00000004a1047221 */ /* 0x050fe20000010000 */
[----:B------:R-:W-:Y:S02]  /*fe30*/  F2FP.F16.F32.PACK_AB R152, R161, R152 ;  /* 0x00000098a198723e */ /* 0x000fe400000000ff */
[----:B------:R-:W-:-:S04]  /*fe40*/  FMNMX.FTZ R7, R171, R7, !PT ;  /* 0x00000007ab077209 */ /* 0x000fc80007810000 */
[----:B------:R-:W-:Y:S01]  /*fe50*/  FMNMX.FTZ R7, R174, R7, !PT ;  /* 0x00000007ae077209 */ /* 0x000fe20007810000 */
[----:B------:R-:W4:Y:S01]  /*fe60*/  MUFU.EX2 R156, R168 ;  /* 0x000000a8009c7308 */ /* 0x000f220000000800 */
[----:B--2---:R-:W-:Y:S02]  /*fe70*/  FADD.FTZ R4, R164, R4 ;  /* 0x00000004a4047221 */ /* 0x004fe40000010000 */
[----:B------:R-:W-:-:S04]  /*fe80*/  FMNMX.FTZ R7, R175, R7, !PT ;  /* 0x00000007af077209 */ /* 0x000fc80007810000 */
[----:B------:R-:W-:Y:S01]  /*fe90*/  FMNMX.FTZ R7, R178, R7, !PT ;  /* 0x00000007b2077209 */ /* 0x000fe20007810000 */
[----:B------:R-:W2:Y:S01]  /*fea0*/  MUFU.EX2 R169, R169 ;  /* 0x000000a900a97308 */ /* 0x000ea20000000800 */
[----:B---3--:R-:W-:Y:S02]  /*feb0*/  FADD.FTZ R4, R165, R4 ;  /* 0x00000004a5047221 */ /* 0x008fe40000010000 */
[----:B------:R-:W-:-:S04]  /*fec0*/  FMNMX.FTZ R7, R179, R7, !PT ;  /* 0x00000007b3077209 */ /* 0x000fc80007810000 */
[----:B------:R-:W-:Y:S01]  /*fed0*/  FMNMX.FTZ R7, R182, R7, !PT ;  /* 0x00000007b6077209 */ /* 0x000fe20007810000 */
[----:B------:R-:W3:Y:S01]  /*fee0*/  MUFU.EX2 R172, R172 ;  /* 0x000000ac00ac7308 */ /* 0x000ee20000000800 */
[----:B----4-:R-:W-:Y:S02]  /*fef0*/  FADD.FTZ R4, R156, R4 ;  /* 0x000000049c047221 */ /* 0x010fe40000010000 */
        /* <DEDUP_REMOVED lines=15> */
[----:B------:R-:W-:Y:S01]  /*fff0*/  MUFU.EX2 R168, R192 ;  /* 0x000000c000a87308 */ /* 0x000fe20000000800 */
[----:B--2---:R-:W-:Y:S02]  /*10000*/  FADD.FTZ R4, R160, R4 ;  /* 0x00000004a0047221 */ /* 0x004fe40000010000 */
[----:B------:R-:W-:-:S05]  /*10010*/  FMNMX.FTZ R7, R199, R7, !PT ;  /* 0x00000007c7077209 */ /* 0x000fca0007810000 */
[----:B------:R-:W2:Y:S01]  /*10020*/  SHFL.BFLY PT, R153, R7, 0x2, 0x1f ;  /* 0x0c401f0007997f89 */ /* 0x000ea200000e0000 */
[----:B------:R-:W4:Y:S01]  /*10030*/  MUFU.EX2 R180, R180 ;  /* 0x000000b400b47308 */ /* 0x000f220000000800 */
[C---:B---3--:R-:W-:Y:S01]  /*10040*/  FADD.FTZ R4, R177.reuse, R4 ;  /* 0x00000004b1047221 */ /* 0x048fe20000010000 */
[----:B------:R-:W-:-:S06]  /*10050*/  F2FP.F16.F32.PACK_AB R160, R177, R160 ;  /* 0x000000a0b1a0723e */ /* 0x000fcc00000000ff */
[----:B------:R-:W3:Y:S08]  /*10060*/  MUFU.EX2 R181, R181 ;  /* 0x000000b500b57308 */ /* 0x000ef00000000800 */
[----:B------:R-:W5:Y:S01]  /*10070*/  MUFU.EX2 R184, R184 ;  /* 0x000000b800b87308 */ /* 0x000f620000000800 */
[----:B----4-:R-:W-:Y:S01]  /*10080*/  FADD.FTZ R4, R180, R4 ;  /* 0x00000004b4047221 */ /* 0x010fe20000010000 */
[----:B--2---:R-:W-:-:S06]  /*10090*/  FMNMX.FTZ R7, R7, R153, !PT ;  /* 0x0000009907077209 */ /* 0x004fcc0007810000 */
[----:B------:R-:W2:Y:S01]  /*100a0*/  MUFU.EX2 R185, R185 ;  /* 0x000000b900b97308 */ /* 0x000ea20000000800 */
[----:B---3--:R-:W-:Y:S01]  /*100b0*/  FADD.FTZ R4, R181, R4 ;  /* 0x00000004b5047221 */ /* 0x008fe20000010000 */
[----:B------:R-:W3:Y:S06]  /*100c0*/  SHFL.BFLY PT, R153, R7, 0x1, 0x1f ;  /* 0x0c201f0007997f89 */ /* 0x000eec00000e0000 */
[----:B------:R-:W4:Y:S01]  /*100d0*/  MUFU.EX2 R188, R188 ;  /* 0x000000bc00bc7308 */ /* 0x000f220000000800 */
[----:B-----5:R-:W-:-:S07]  /*100e0*/  FADD.FTZ R4, R184, R4 ;  /* 0x00000004b8047221 */ /* 0x020fce0000010000 */
[----:B------:R-:W5:Y:S01]  /*100f0*/  MUFU.EX2 R189, R189 ;  /* 0x000000bd00bd7308 */ /* 0x000f620000000800 */
[----:B--2---:R-:W-:-:S07]  /*10100*/  FADD.FTZ R4, R185, R4 ;  /* 0x00000004b9047221 */ /* 0x004fce0000010000 */
[----:B------:R-:W-:Y:S01]  /*10110*/  MUFU.EX2 R193, R193 ;  /* 0x000000c100c17308 */ /* 0x000fe20000000800 */
[----:B----4-:R-:W-:Y:S01]  /*10120*/  FADD.FTZ R4, R188, R4 ;  /* 0x00000004bc047221 */ /* 0x010fe20000010000 */
[----:B---3--:R-:W-:-:S06]  /*10130*/  FMNMX.FTZ R7, R7, R153, !PT ;  /* 0x0000009907077209 */ /* 0x008fcc0007810000 */
[----:B------:R-:W-:Y:S01]  /*10140*/  MUFU.EX2 R196, R196 ;  /* 0x000000c400c47308 */ /* 0x000fe20000000800 */
[C---:B------:R-:W-:Y:S01]  /*10150*/  FADD.FTZ R157, -R7.reuse, R201 ;  /* 0x000000c9079d7221 */ /* 0x040fe20000010100 */
[-C--:B------:R-:W-:Y:S01]  /*10160*/  FMUL.FTZ R153, R7, R10.reuse ;  /* 0x0000000a07997220 */ /* 0x080fe20000410000 */
[----:B-----5:R-:W-:Y:S02]  /*10170*/  FADD.FTZ R169, R189, R4 ;  /* 0x00000004bda97221 */ /* 0x020fe40000010000 */
[-C--:B------:R-:W-:Y:S01]  /*10180*/  FMUL.FTZ R157, R157, R10.reuse ;  /* 0x0000000a9d9d7220 */ /* 0x080fe20000410000 */
        /* <DEDUP_REMOVED lines=26> */
[----:B------:R-:W-:Y:S01]  /*10330*/  FFMA.FTZ R199, R199, R10, -R153 ;  /* 0x0000000ac7c77223 */ /* 0x000fe20000010899 */
[----:B--2---:R-:W-:Y:S01]  /*10340*/  @!P1 VIADD R154, R6, 0x22840 ;  /* 0x00022840069a9836 */ /* 0x004fe20000000000 */
[----:B------:R2:W5:Y:S01]  /*10350*/  MUFU.EX2 R203, R158 ;  /* 0x0000009e00cb7308 */ /* 0x0005620000000800 */
[----:B------:R-:W-:Y:S01]  /*10360*/  FADD.FTZ R4, R168, R169 ;  /* 0x000000a9a8047221 */ /* 0x000fe20000010000 */
[-C--:B---3--:R-:W-:Y:S01]  /*10370*/  FMUL.FTZ R26, R26, R157.reuse ;  /* 0x0000009d1a1a7220 */ /* 0x088fe20000410000 */
[-C--:B------:R-:W-:Y:S01]  /*10380*/  FMUL.FTZ R27, R27, R157.reuse ;  /* 0x0000009d1b1b7220 */ /* 0x080fe20000410000 */
[----:B------:R-:W-:Y:S01]  /*10390*/  @!P1 PRMT R154, RZ, 0x654, R154 ;  /* 0x00000654ff9a9816 */ /* 0x000fe2000000009a */
[----:B------:R-:W-:Y:S01]  /*103a0*/  FADD.FTZ R169, R193, R4 ;  /* 0x00000004c1a97221 */ /* 0x000fe20000010000 */
[-C--:B------:R-:W-:Y:S01]  /*103b0*/  FMUL.FTZ R30, R30, R157.reuse ;  /* 0x0000009d1e1e7220 */ /* 0x080fe20000410000 */
[----:B------:R-:W-:Y:S01]  /*103c0*/  FMUL.FTZ R31, R31, R157 ;  /* 0x0000009d1f1f7220 */ /* 0x000fe20000410000 */
[----:B------:R-:W3:Y:S01]  /*103d0*/  MUFU.EX2 R159, R159 ;  /* 0x0000009f009f7308 */ /* 0x000ee20000000800 */
[----:B--2---:R-:W-:Y:S01]  /*103e0*/  F2FP.F16.F32.PACK_AB R158, R173, R172 ;  /* 0x000000acad9e723e */ /* 0x004fe200000000ff */
[----:B------:R-:W-:Y:S01]  /*103f0*/  FFMA.FTZ R172, R157, R3, R201 ;  /* 0x000000039dac7223 */ /* 0x000fe200000100c9 */
[----:B------:R-:W-:Y:S01]  /*10400*/  FADD.FTZ R169, R196, R169 ;  /* 0x000000a9c4a97221 */ /* 0x000fe20000010000 */
[C---:B----4-:R-:W-:Y:S01]  /*10410*/  F2FP.F16.F32.PACK_AB R201, R155.reuse, R201 ;  /* 0x000000c99bc9723e */ /* 0x050fe200000000ff */
[-C--:B------:R-:W-:Y:S01]  /*10420*/  FMUL.FTZ R34, R34, R157.reuse ;  /* 0x0000009d22227220 */ /* 0x080fe20000410000 */
[----:B------:R-:W-:Y:S01]  /*10430*/  FADD.FTZ R172, R155, R172 ;  /* 0x000000ac9bac7221 */ /* 0x000fe20000010000 */
[-C--:B------:R-:W-:Y:S01]  /*10440*/  FMUL.FTZ R35, R35, R157.reuse ;  /* 0x0000009d23237220 */ /* 0x080fe20000410000 */
[----:B------:R-:W2:Y:S01]  /*10450*/  MUFU.EX2 R153, R162 ;  /* 0x000000a200997308 */ /* 0x000ea20000000800 */
[-C--:B------:R-:W-:Y:S01]  /*10460*/  FMUL.FTZ R38, R38, R157.reuse ;  /* 0x0000009d26267220 */ /* 0x080fe20000410000 */
[----:B-----5:R-:W-:Y:S01]  /*10470*/  FADD.FTZ R172, R203, R172 ;  /* 0x000000accbac7221 */ /* 0x020fe20000010000 */
        /* <DEDUP_REMOVED lines=76> */
[-C--:B------:R-:W-:Y:S01]  /*10940*/  FMUL.FTZ R150, R150, R157.reuse ;  /* 0x0000009d96967220 */ /* 0x080fe20000410000 */
[----:B------:R4:W5:Y:S01]  /*10950*/  MUFU.EX2 R170, R5 ;  /* 0x0000000500aa7308 */ /* 0x0009620000000800 */
[----:B---3--:R-:W-:Y:S01]  /*10960*/  FADD.FTZ R172, R161, R172 ;  /* 0x000000aca1ac7221 */ /* 0x008fe20000010000 */
[----:B------:R-:W-:Y:S01]  /*10970*/  FMUL.FTZ R151, R151, R157 ;  /* 0x0000009d97977220 */ /* 0x000fe20000410000 */
[----:B------:R-:W-:-:S02]  /*10980*/  F2FP.F16.F32.PACK_AB R153, R163, R153 ;  /* 0x00000099a399723e */ /* 0x000fc400000000ff */
[----:B------:R-:W-:Y:S02]  /*10990*/  F2FP.F16.F32.PACK_AB R157, R171, R167 ;  /* 0x000000a7ab9d723e */ /* 0x000fe400000000ff */
[----:B------:R-:W-:Y:S01]  /*109a0*/  F2FP.F16.F32.PACK_AB R162, R181, R180 ;  /* 0x000000b4b5a2723e */ /* 0x000fe200000000ff */
[----:B------:R-:W3:Y:S01]  /*109b0*/  MUFU.EX2 R182, R182 ;  /* 0x000000b600b67308 */ /* 0x000ee20000000800 */
[----:B----4-:R-:W-:Y:S01]  /*109c0*/  IADD3 R5, -R217, 0xb, RZ ;  /* 0x0000000bd9057810 */ /* 0x010fe20007ffe1ff */
[----:B--2---:R-:W-:Y:S01]  /*109d0*/  FADD.FTZ R3, R179, R172 ;  /* 0x000000acb3037221 */ /* 0x004fe20000010000 */
[----:B------:R-:W-:Y:S02]  /*109e0*/  F2FP.F16.F32.PACK_AB R166, R189, R188 ;  /* 0x000000bcbda6723e */ /* 0x000fe400000000ff */
[----:B------:R-:W-:Y:S01]  /*109f0*/  F2FP.F16.F32.PACK_AB R168, R193, R168 ;  /* 0x000000a8c1a8723e */ /* 0x000fe200000000ff */
[----:B------:R2:W-:Y:S06]  /*10a00*/  BAR.ARV R5, 0x100 ;  /* 0x000400050000751d */ /* 0x0005ec0000002000 */
[----:B------:R-:W4:Y:S01]  /*10a10*/  MUFU.EX2 R183, R183 ;  /* 0x000000b700b77308 */ /* 0x000f220000000800 */
[----:B------:R0:W-:Y:S01]  /*10a20*/  @!P1 SYNCS.ARRIVE.TRANS64.RED.A1T0 RZ, [R154+URZ], RZ ;  /* 0x000000ff9aff99a7 */ /* 0x0001e2000810043f */
[C---:B-----5:R-:W-:Y:S01]  /*10a30*/  FADD.FTZ R4, R170.reuse, R169 ;  /* 0x000000a9aa047221 */ /* 0x060fe20000010000 */
[----:B------:R-:W-:Y:S01]  /*10a40*/  F2FP.F16.F32.PACK_AB R170, R170, R196 ;  /* 0x000000c4aaaa723e */ /* 0x000fe200000000ff */
[----:B---3--:R-:W-:Y:S01]  /*10a50*/  FADD.FTZ R178, R182, R3 ;  /* 0x00000003b6b27221 */ /* 0x008fe20000010000 */
[----:B------:R-:W-:-:S03]  /*10a60*/  F2FP.F16.F32.PACK_AB R161, R179, R161 ;  /* 0x000000a1b3a1723e */ /* 0x000fc600000000ff */
[----:B------:R-:W-:Y:S01]  /*10a70*/  MUFU.EX2 R187, R187 ;  /* 0x000000bb00bb7308 */ /* 0x000fe20000000800 */
[----:B0-----:R-:W-:Y:S02]  /*10a80*/  F2FP.F16.F32.PACK_AB R154, R165, R164 ;  /* 0x000000a4a59a723e */ /* 0x001fe400000000ff */
[----:B------:R-:W-:-:S05]  /*10a90*/  F2FP.F16.F32.PACK_AB R164, R185, R184 ;  /* 0x000000b8b9a4723e */ /* 0x000fca00000000ff */
[----:B------:R-:W0:Y:S01]  /*10aa0*/  MUFU.EX2 R165, R186 ;  /* 0x000000ba00a57308 */ /* 0x000e220000000800 */
[C---:B----4-:R-:W-:Y:S01]  /*10ab0*/  FADD.FTZ R178, R183.reuse, R178 ;  /* 0x000000b2b7b27221 */ /* 0x050fe20000010000 */
[----:B------:R-:W-:-:S06]  /*10ac0*/  F2FP.F16.F32.PACK_AB R163, R183, R182 ;  /* 0x000000b6b7a3723e */ /* 0x000fcc00000000ff */
[----:B------:R-:W3:Y:S08]  /*10ad0*/  MUFU.EX2 R190, R190 ;  /* 0x000000be00be7308 */ /* 0x000ef00000000800 */
[----:B------:R-:W4:Y:S01]  /*10ae0*/  MUFU.EX2 R191, R191 ;  /* 0x000000bf00bf7308 */ /* 0x000f220000000800 */
[----:B0-----:R-:W-:Y:S01]  /*10af0*/  FADD.FTZ R178, R165, R178 ;  /* 0x000000b2a5b27221 */ /* 0x001fe20000010000 */
[----:B------:R-:W-:-:S03]  /*10b00*/  F2FP.F16.F32.PACK_AB R165, R187, R165 ;  /* 0x000000a5bba5723e */ /* 0x000fc600000000ff */
[----:B------:R-:W-:-:S03]  /*10b10*/  FADD.FTZ R3, R187, R178 ;  /* 0x000000b2bb037221 */ /* 0x000fc60000010000 */
[----:B------:R-:W0:Y:S01]  /*10b20*/  MUFU.EX2 R169, R194 ;  /* 0x000000c200a97308 */ /* 0x000e220000000800 */
[----:B---3--:R-:W-:-:S07]  /*10b30*/  FADD.FTZ R176, R190, R3 ;  /* 0x00000003beb07221 */ /* 0x008fce0000010000 */
[----:B------:R-:W3:Y:S01]  /*10b40*/  MUFU.EX2 R172, R195 ;  /* 0x000000c300ac7308 */ /* 0x000ee20000000800 */
[C---:B----4-:R-:W-:Y:S01]  /*10b50*/  FADD.FTZ R176, R191.reuse, R176 ;  /* 0x000000b0bfb07221 */ /* 0x050fe20000010000 */
[----:B------:R-:W-:-:S06]  /*10b60*/  F2FP.F16.F32.PACK_AB R167, R191, R190 ;  /* 0x000000bebfa7723e */ /* 0x000fcc00000000ff */
[----:B------:R-:W4:Y:S01]  /*10b70*/  MUFU.EX2 R198, R198 ;  /* 0x000000c600c67308 */ /* 0x000f220000000800 */
[----:B0-----:R-:W-:-:S07]  /*10b80*/  FADD.FTZ R3, R169, R176 ;  /* 0x000000b0a9037221 */ /* 0x001fce0000010000 */
[----:B------:R-:W0:Y:S01]  /*10b90*/  MUFU.EX2 R199, R199 ;  /* 0x000000c700c77308 */ /* 0x000e220000000800 */
[C---:B---3--:R-:W-:Y:S01]  /*10ba0*/  FADD.FTZ R3, R172.reuse, R3 ;  /* 0x00000003ac037221 */ /* 0x048fe20000010000 */
[----:B------:R-:W-:-:S03]  /*10bb0*/  F2FP.F16.F32.PACK_AB R169, R172, R169 ;  /* 0x000000a9aca9723e */ /* 0x000fc600000000ff */
[----:B----4-:R-:W-:-:S04]  /*10bc0*/  FADD.FTZ R174, R198, R3 ;  /* 0x00000003c6ae7221 */ /* 0x010fc80000010000 */
[C---:B0-----:R-:W-:Y:S01]  /*10bd0*/  FADD.FTZ R3, R199.reuse, R174 ;  /* 0x000000aec7037221 */ /* 0x041fe20000010000 */
[----:B------:R-:W-:Y:S01]  /*10be0*/  F2FP.F16.F32.PACK_AB R171, R199, R198 ;  /* 0x000000c6c7ab723e */ /* 0x000fe200000000ff */
[----:B--2---:R-:W-:Y:S06]  /*10bf0*/  @!P0 BRA `(.L_x_11890) ;  /* 0x0000000000048947 */ /* 0x004fec0003800000 */
[----:B------:R-:W-:Y:S01]  /*10c00*/  BPT.TRAP 0x1 ;  /* 0x000000040000795c */ /* 0x000fe20000300000 */
.L_x_11890:
[----:B------:R0:W2:Y:S01]  /*10c10*/  SYNCS.PHASECHK.TRANS64.TRYWAIT P3, [R6+URZ+0x22850], R213 ;  /* 0x022850d5060075a7 */ /* 0x0000a2000806017f */
[----:B------:R-:W-:Y:S05]  /*10c20*/  @!P0 BRA `(.L_x_11891) ;  /* 0x0000000000048947 */ /* 0x000fea0003800000 */
[----:B------:R-:W-:Y:S01]  /*10c30*/  BPT.TRAP 0x1 ;  /* 0x000000040000795c */ /* 0x000fe20000300000 */
.L_x_11891:
[----:B------:R-:W-:Y:S04]  /*10c40*/  BSSY B0, `(.L_x_11892) ;  /* 0x0000004000007945 */ /* 0x000fe80003800000 */
[----:B--2---:R-:W-:Y:S05]  /*10c50*/  @P3 BRA `(.L_x_11893) ;  /* 0x0000000000083947 */ /* 0x004fea0003800000 */
[----:B------:R-:W2:Y:S02]  /*10c60*/  SYNCS.PHASECHK.TRANS64.TRYWAIT P3, [R6+URZ+0x22850], R213 ;  /* 0x022850d5060075a7 */ /* 0x000ea4000806017f */
[----:B--2---:R-:W-:Y:S05]  /*10c70*/  @!P3 BRA `(.L_x_11894) ;  /* 0x000000f800a4b947 */ /* 0x004fea0003800000 */
.L_x_11893:
[----:B------:R-:W-:Y:S05]  /*10c80*/  BSYNC B0 ;  /* 0x0000000000007941 */ /* 0x000fea0003800000 */
.L_x_11892:
[----:B------:R-:W3:Y:S01]  /*10c90*/  S2R R174, SR_TID.X ;  /* 0x0000000000ae7919 */ /* 0x000ee20000002100 */
[----:B------:R-:W-:Y:S01]  /*10ca0*/  IMAD.MOV.U32 R173, RZ, RZ, 0x40000040 ;  /* 0x40000040ffad7424 */ /* 0x000fe200078e00ff */
[----:B------:R-:W-:Y:S05]  /*10cb0*/  WARPSYNC.ALL ;  /* 0x0000000000007948 */ /* 0x000fea0003800000 */
[----:B------:R-:W-:Y:S01]  /*10cc0*/  R2UR UR7, R173 ;  /* 0x00000000ad0772ca */ /* 0x000fe200000e0000 */
[----:B------:R-:W-:Y:S02]  /*10cd0*/  IMAD R172, R2, 0xc00, R11 ;  /* 0x00000c0002ac7824 */ /* 0x000fe400078e020b */
[----:B------:R-:W-:-:S02]  /*10ce0*/  IMAD.MOV.U32 R175, RZ, RZ, 0x40000040 ;  /* 0x40000040ffaf7424 */ /* 0x000fc400078e00ff */
[----:B012---:R-:W-:Y:S01]  /*10cf0*/  @!P1 VIADD R6, R6, 0x22860 ;  /* 0x0002286006069836 */ /* 0x007fe20000000000 */
[----:B------:R-:W-:-:S04]  /*10d00*/  R2UR UR6, R172 ;  /* 0x00000000ac0672ca */ /* 0x000fc800000e0000 */
[----:B------:R-:W-:Y:S02]  /*10d10*/  @!P1 PRMT R6, RZ, 0x654, R6 ;  /* 0x00000654ff069816 */ /* 0x000fe40000000006 */
[----:B---3--:R-:W-:-:S05]  /*10d20*/  SHF.R.U32.HI R174, RZ, 0x7, R174 ;  /* 0x00000007ffae7819 */ /* 0x008fca00000116ae */
[----:B------:R-:W-:Y:S02]  /*10d30*/  VIADD R173, R174, 0x8 ;  /* 0x00000008aead7836 */ /* 0x000fe40000000000 */
[----:B------:R-:W-:-:S03]  /*10d40*/  VIADD R174, R172, 0x80 ;  /* 0x00000080acae7836 */ /* 0x000fc60000000000 */
        /* <DEDUP_REMOVED lines=45> */
[----:B0-----:R-:W-:-:S07]  /*11020*/  IMAD.MOV.U32 R6, RZ, RZ, R216 ;  /* 0x000000ffff067224 */ /* 0x001fce00078e00d8 */
.L_x_11885:
[----:B------:R-:W-:-:S13]  /*11030*/  ISETP.GE.AND P2, PT, R6, R219, PT ;  /* 0x000000db0600720c */ /* 0x000fda0003f46270 */
[----:B------:R-:W-:Y:S05]  /*11040*/  @!P2 BRA `(.L_x_11896) ;  /* 0x00000030006ca947 */ /* 0x000fea0003800000 */
[----:B------:R-:W-:Y:S02]  /*11050*/  IMAD.MOV.U32 R216, RZ, RZ, R7 ;  /* 0x000000ffffd87224 */ /* 0x000fe400078e0007 */
[----:B------:R-:W-:-:S07]  /*11060*/  IMAD.MOV.U32 R217, RZ, RZ, R0 ;  /* 0x000000ffffd97224 */ /* 0x000fce00078e0000 */
.L_x_11914:
[----:B------:R-:W-:Y:S01]  /*11070*/  VIADD R2, R2, 0x1 ;  /* 0x0000000102027836 */ /* 0x000fe20000000000 */
[----:B------:R-:W-:Y:S05]  /*11080*/  YIELD ;  /* 0x0000000000007946 */ /* 0x000fea0003800000 */
[----:B------:R-:W-:-:S04]  /*11090*/  ISETP.NE.AND P2, PT, R2, 0x2, PT ;  /* 0x000000020200780c */ /* 0x000fc80003f45270 */
[----:B------:R-:W-:Y:S02]  /*110a0*/  SEL R0, RZ, 0x1, P2 ;  /* 0x00000001ff007807 */ /* 0x000fe40001000000 */
[----:B------:R-:W-:Y:S02]  /*110b0*/  SEL R2, R2, RZ, P2 ;  /* 0x000000ff02027207 */ /* 0x000fe40001000000 */
[----:B------:R-:W-:Y:S01]  /*110c0*/  LOP3.LUT R19, R19, R0, RZ, 0x3c, !PT ;  /* 0x0000000013137212 */ /* 0x000fe200078e3cff */
[----:B--2---:R-:W-:Y:S06]  /*110d0*/  @!P0 BRA `(.L_x_11897) ;  /* 0x0000000000048947 */ /* 0x004fec0003800000 */
[----:B------:R-:W-:Y:S01]  /*110e0*/  BPT.TRAP 0x1 ;  /* 0x000000040000795c */ /* 0x000fe20000300000 */
.L_x_11897:
[----:B0-----:R-:W-:Y:S01]  /*110f0*/  IMAD R201, R2, 0x8, R16 ;  /* 0x0000000802c97824 */ /* 0x001fe200078e0210 */
[----:B------:R-:W-:-:S04]  /*11100*/  SHF.L.U32 R200, R19, 0x1f, RZ ;  /* 0x0000001f13c87819 */ /* 0x000fc800000006ff */
[----:B------:R0:W2:Y:S01]  /*11110*/  SYNCS.PHASECHK.TRANS64.TRYWAIT P2, [R201+URZ+0x22830], R200 ;  /* 0x022830c8c90075a7 */ /* 0x0000a2000804017f */
[----:B------:R-:W-:Y:S05]  /*11120*/  @!P0 BRA `(.L_x_11898) ;  /* 0x0000000000048947 */ /* 0x000fea0003800000 */
[----:B------:R-:W-:Y:S01]  /*11130*/  BPT.TRAP 0x1 ;  /* 0x000000040000795c */ /* 0x000fe20000300000 */
.L_x_11898:
[----:B------:R-:W-:Y:S02]  /*11140*/  IMAD R202, R2, 0x300, R211 ;  /* 0x0000030002ca7824 */ /* 0x000fe400078e02d3 */
[----:B------:R-:W-:Y:S01]  /*11150*/  IMAD.MOV.U32 R203, RZ, RZ, 0x40000040 ;  /* 0x40000040ffcb7424 */ /* 0x000fe200078e00ff */
[----:B--2---:R-:W-:Y:S06]  /*11160*/  @P2 BRA `(.L_x_11899) ;  /* 0x0000000000082947 */ /* 0x004fec0003800000 */
[----:B------:R-:W2:Y:S02]  /*11170*/  SYNCS.PHASECHK.TRANS64.TRYWAIT P2, [R201+URZ+0x22830], R200 ;  /* 0x022830c8c90075a7 */ /* 0x000ea4000804017f */
[----:B--2---:R-:W-:Y:S05]  /*11180*/  @!P2 BRA `(.L_x_11900) ;  /* 0x000000f40074a947 */ /* 0x004fea0003800000 */
.L_x_11899:
[----:B------:R-:W-:Y:S05]  /*11190*/  WARPSYNC.ALL ;  /* 0x0000000000007948 */ /* 0x000fea0003800000 */
[C---:B------:R-:W-:Y:S01]  /*111a0*/  R2UR UR6, R202.reuse ;  /* 0x00000000ca0672ca */ /* 0x040fe200000e0000 */
[----:B-1----:R-:W-:Y:S01]  /*111b0*/  WARPGROUP.ARRIVE ;  /* 0x00000000000079c5 */ /* 0x002fe20000000000 */
[----:B------:R-:W-:Y:S01]  /*111c0*/  R2UR UR7, R203 ;  /* 0x00000000cb0772ca */ /* 0x000fe200000e0000 */
[----:B------:R-:W-:Y:S01]  /*111d0*/  VIADD R212, R202, 0x2 ;  /* 0x00000002cad47836 */ /* 0x000fe20000000000 */
[----:B------:R-:W-:Y:S01]  /*111e0*/  R2UR UR4, R8 ;  /* 0x00000000080472ca */ /* 0x000fe200000e0000 */
[----:B------:R-:W-:Y:S01]  /*111f0*/  IMAD.MOV.U32 R213, RZ, RZ, 0x40000040 ;  /* 0x40000040ffd57424 */ /* 0x000fe200078e00ff */
[----:B------:R-:W-:Y:S01]  /*11200*/  R2UR UR5, R9 ;  /* 0x00000000090572ca */ /* 0x000fe200000e0000 */
[----:B------:R-:W-:Y:S01]  /*11210*/  IMAD.MOV.U32 R203, RZ, RZ, 0x40000040 ;  /* 0x40000040ffcb7424 */ /* 0x000fe200078e00ff */
[----:B------:R-:W-:Y:S01]  /*11220*/  ISETP.NE.AND P2, PT, R234, 0x1, PT ;  /* 0x00000001ea00780c */ /* 0x000fe20003f45270 */
[----:B------:R-:W1:Y:S01]  /*11230*/  S2R R7, SR_TID.X ;  /* 0x0000000000077919 */ /* 0x000e620000002100 */
[----:B------:R-:W-:-:S09]  /*11240*/  IMAD.IADD R227, R215, 0x1, R210 ;  /* 0x00000001d7e37824 */ /* 0x000fd200078e02d2 */
        /* <DEDUP_REMOVED lines=8> */
[----:B------:R-:W3:Y:S08]  /*112d0*/  @P2 LDC R5, c[0x0][0x44c] ;  /* 0x00011300ff052b82 */ /* 0x000ef00000000800 */
[----:B------:R-:W4:Y:S01]  /*112e0*/  @P2 LDC R0, c[0x0][0x450] ;  /* 0x00011400ff002b82 */ /* 0x000f220000000800 */
[----:B-1----:R-:W-:Y:S01]  /*112f0*/  SHF.R.U32.HI R7, RZ, 0x7, R7 ;  /* 0x00000007ff077819 */ /* 0x002fe20000011607 */
[----:B---3--:R-:W-:-:S05]  /*11300*/  @P2 IMAD.HI.U32 R5, R227, R5, RZ ;  /* 0x00000005e3052227 */ /* 0x008fca00078e00ff */
[----:B----4-:R-:W-:Y:S01]  /*11310*/  @P2 SHF.R.U32.HI R227, RZ, R0, R5 ;  /* 0x00000000ffe32219 */ /* 0x010fe20000011605 */
[----:B------:R-:W-:Y:S01]  /*11320*/  @!P1 VIADD R0, R201, 0x22840 ;  /* 0x00022840c9009836 */ /* 0x000fe20000000000 */
[----:B------:R-:W-:Y:S02]  /*11330*/  IADD3 R5, -R7, 0xb, RZ ;  /* 0x0000000b07057810 */ /* 0x000fe40007ffe1ff */
[----:B------:R-:W-:Y:S01]  /*11340*/  ISETP.GE.AND P2, PT, R229, 0x1, PT ;  /* 0x00000001e500780c */ /* 0x000fe20003f46270 */
[----:B------:R-:W1:Y:S01]  /*11350*/  SHFL.IDX PT, R7, R227, RZ, 0x1c1f ;  /* 0x001c1fffe3077589 */ /* 0x000e6200000e0000 */
[----:B------:R-:W-:Y:S01]  /*11360*/  @!P1 PRMT R0, RZ, 0x654, R0 ;  /* 0x00000654ff009816 */ /* 0x000fe20000000000 */
[----:B------:R-:W-:Y:S02]  /*11370*/  WARPGROUP.DEPBAR.LE gsb0, 0x0 ;  /* 0x00008000000079c5 */ /* 0x000fe40000010000 */
[----:B------:R-:W-:-:S06]  /*11380*/  WARPGROUP.ARRIVE ;  /* 0x00000000000079c5 */ /* 0x000fcc0000000000 */
        /* <DEDUP_REMOVED lines=15> */
[----:B------:R-:W-:Y:S02]  /*11480*/  ULOP3.LUT UR4, URZ, UR45, URZ, 0x33, !UPT ;  /* 0x0000002d3f047292 */ /* 0x000fe4000f8e333f */
[----:B------:R-:W-:Y:S02]  /*11490*/  WARPGROUP.DEPBAR.LE gsb0, 0x0 ;  /* 0x00008000000079c5 */ /* 0x000fe40000010000 */
[----:B------:R3:W-:Y:S06]  /*114a0*/  BAR.ARV R5, 0x100 ;  /* 0x000400050000751d */ /* 0x0007ec0000002000 */
[----:B------:R4:W-:Y:S02]  /*114b0*/  @!P1 SYNCS.ARRIVE.TRANS64.RED.A1T0 RZ, [R0+URZ], RZ ;  /* 0x000000ff00ff99a7 */ /* 0x0009e4000810043f */
[----:B----4-:R-:W-:-:S04]  /*114c0*/  IMAD R0, R6, -0x60, RZ ;  /* 0xffffffa006007824 */ /* 0x010fc800078e02ff */
[----:B------:R-:W-:-:S04]  /*114d0*/  VIADD R10, R0, 0x1 ;  /* 0x00000001000a7836 */ /* 0x000fc80000000000 */
[----:B------:R-:W-:-:S05]  /*114e0*/  IMAD R10, R206, -0x2, R10 ;  /* 0xfffffffece0a7824 */ /* 0x000fca00078e020a */
[----:B------:R-:W-:-:S05]  /*114f0*/  IADD3 R213, -R204, R10, R205 ;  /* 0x0000000accd57210 */ /* 0x000fca0007ffe1cd */
[C---:B------:R-:W-:Y:S02]  /*11500*/  VIADD R226, R213.reuse, UR44 ;  /* 0x0000002cd5e27c36 */ /* 0x040fe40008000000 */
[----:B------:R-:W-:Y:S02]  /*11510*/  VIADD R213, R213, UR4 ;  /* 0x00000004d5d57c36 */ /* 0x000fe40008000000 */
[C---:B-1----:R-:W-:Y:S02]  /*11520*/  IMAD.IADD R212, R7.reuse, 0x1, R226 ;  /* 0x0000000107d47824 */ /* 0x042fe400078e02e2 */
        /* <DEDUP_REMOVED lines=14> */
.L_x_11903:
[----:B------:R-:W-:-:S05]  /*11610*/  IMAD.U32 R228, RZ, RZ, UR37 ;  /* 0x00000025ffe47e24 */ /* 0x000fca000f8e00ff */
[----:B------:R-:W-:-:S13]  /*11620*/  ISETP.NE.AND P2, PT, R228, 0x1, PT ;  /* 0x00000001e400780c */ /* 0x000fda0003f45270 */
[----:B------:R-:W1:Y:S02]  /*11630*/  @P2 LDC.64 R202, c[0x0][0x9e8] ;  /* 0x00027a00ffca2b82 */ /* 0x000e640000000a00 */
[----:B-1----:R-:W-:-:S05]  /*11640*/  @P2 IMAD.HI.U32 R202, R7, R202, RZ ;  /* 0x000000ca07ca2227 */ /* 0x002fca00078e00ff */
[----:B------:R-:W-:-:S07]  /*11650*/  @P2 SHF.R.U32.HI R7, RZ, R203, R202 ;  /* 0x000000cbff072219 */ /* 0x000fce00000116ca */
.L_x_11904:
[----:B------:R-:W-:Y:S05]  /*11660*/  BSYNC B0 ;  /* 0x0000000000007941 */ /* 0x000fea0003800000 */
.L_x_11902:
[----:B------:R-:W-:-:S04]  /*11670*/  IMAD R202, R206, -0x2, R0 ;  /* 0xfffffffececa7824 */ /* 0x000fc800078e0200 */
[----:B------:R-:W-:-:S05]  /*11680*/  IMAD R202, R7, R228, R202 ;  /* 0x000000e407ca7224 */ /* 0x000fca00078e02ca */
[----:B------:R-:W-:Y:S02]  /*11690*/  VIMNMX R10, R10, R202, !PT ;  /* 0x000000ca0a0a7248 */ /* 0x000fe40007fe0100 */
[----:B------:R-:W-:-:S07]  /*116a0*/  VIADDMNMX R212, R202, R228, R212, PT ;  /* 0x000000e4cad47246 */ /* 0x000fce00038001d4 */
.L_x_11901:
[----:B------:R-:W3:Y:S01]  /*116b0*/  LDL.LU R228, [R1] ;  /* 0x0000000001e47983 */ /* 0x000ee20000300800 */
[C---:B------:R-:W-:Y:S02]  /*116c0*/  ISETP.GE.AND P2, PT, R0.reuse, 0x1, PT ;  /* 0x000000010000780c */ /* 0x040fe40003f46270 */
[----:B------:R-:W-:Y:S02]  /*116d0*/  ISETP.GE.AND P4, PT, R0, 0x9, PT ;  /* 0x000000090000780c */ /* 0x000fe40003f86270 */
[----:B---3--:R-:W-:-:S09]  /*116e0*/  LOP3.LUT R228, R228, 0xfff7ffff, RZ, 0xc0, !PT ;  /* 0xfff7ffffe4e47812 */ /* 0x008fd200078ec0ff */
        /* <DEDUP_REMOVED lines=131> */
[----:B------:R-:W1:Y:S02]  /*11f20*/  SHFL.IDX PT, R10, R227, 0x1, 0x1c1f ;  /* 0x003c1f00e30a7f89 */ /* 0x000e6400000e0000 */
[----:B------:R-:W-:Y:S02]  /*11f30*/  ISETP.LT.OR P6, PT, R212, 0x5a, P6 ;  /* 0x0000005ad400780c */ /* 0x000fe400037c1670 */
[----:B------:R3:W-:Y:S02]  /*11f40*/  STL [R1], R228 ;  /* 0x000000e401007387 */ /* 0x0007e40000100800 */
[----:B------:R-:W-:-:S02]  /*11f50*/  FSEL R197, R197, -INF , !P6 ;  /* 0xff800000c5c57808 */ /* 0x000fc40007000000 */
[----:B------:R-:W-:Y:S01]  /*11f60*/  ISETP.GE.AND P6, PT, R229, 0x1, PT ;  /* 0x00000001e500780c */ /* 0x000fe20003fc6270 */
[--C-:B-1----:R-:W-:Y:S02]  /*11f70*/  IMAD.IADD R226, R226, 0x1, R10.reuse ;  /* 0x00000001e2e27824 */ /* 0x102fe400078e020a */
        /* <DEDUP_REMOVED lines=14> */
.L_x_11907:
[----:B------:R-:W-:-:S05]  /*12060*/  IMAD.U32 R203, RZ, RZ, UR37 ;  /* 0x00000025ffcb7e24 */ /* 0x000fca000f8e00ff */
[----:B------:R-:W-:-:S13]  /*12070*/  ISETP.NE.AND P6, PT, R203, 0x1, PT ;  /* 0x00000001cb00780c */ /* 0x000fda0003fc5270 */
[----:B------:R-:W1:Y:S02]  /*12080*/  @P6 LDC.64 R152, c[0x0][0x9e8] ;  /* 0x00027a00ff986b82 */ /* 0x000e640000000a00 */
[----:B-1----:R-:W-:-:S05]  /*12090*/  @P6 IMAD.HI.U32 R152, R10, R152, RZ ;  /* 0x000000980a986227 */ /* 0x002fca00078e00ff */
[----:B------:R-:W-:-:S07]  /*120a0*/  @P6 SHF.R.U32.HI R10, RZ, R153, R152 ;  /* 0x00000099ff0a6219 */ /* 0x000fce0000011698 */
.L_x_11908:
[----:B------:R-:W-:Y:S05]  /*120b0*/  BSYNC B0 ;  /* 0x0000000000007941 */ /* 0x000fea0003800000 */
.L_x_11906:
[----:B------:R-:W-:-:S04]  /*120c0*/  IMAD R0, R206, -0x2, R0 ;  /* 0xfffffffece007824 */ /* 0x000fc800078e0200 */
[----:B------:R-:W-:-:S05]  /*120d0*/  IMAD R0, R10, R203, R0 ;  /* 0x000000cb0a007224 */ /* 0x000fca00078e0200 */
[----:B------:R-:W-:Y:S02]  /*120e0*/  VIMNMX R213, R213, R0, !PT ;  /* 0x00000000d5d57248 */ /* 0x000fe40007fe0100 */
[----:B------:R-:W-:-:S07]  /*120f0*/  VIADDMNMX R226, R0, R203, R226, PT ;  /* 0x000000cb00e27246 */ /* 0x000fce00038001e2 */
.L_x_11905:
[----:B------:R-:W-:Y:S02]  /*12100*/  ISETP.GT.AND P2, PT, R213, 0x1, !P2 ;  /* 0x00000001d500780c */ /* 0x000fe40005744270 */
[----:B------:R-:W-:Y:S02]  /*12110*/  FMNMX.FTZ R0, R7, R217, !PT ;  /* 0x000000d907007209 */ /* 0x000fe40007810000 */
[----:B------:R-:W-:Y:S02]  /*12120*/  ISETP.LT.OR P2, PT, R226, 0x2, P2 ;  /* 0x00000002e200780c */ /* 0x000fe40001741670 */
[C---:B------:R-:W-:Y:S02]  /*12130*/  LOP3.LUT P6, RZ, R228.reuse, 0x8000, RZ, 0xc0, !PT ;  /* 0x00008000e4ff7812 */ /* 0x040fe400078cc0ff */
        /* <DEDUP_REMOVED lines=65> */
[C---:B------:R-:W-:Y:S02]  /*12550*/  ISETP.GT.AND P2, PT, R213.reuse, 0x29, !P2 ;  /* 0x00000029d500780c */ /* 0x040fe40005744270 */
[----:B------:R-:W-:Y:S02]  /*12560*/  LOP3.LUT P3, RZ, R228, 0x80000, RZ, 0xc0, !PT ;  /* 0x00080000e4ff7812 */ /* 0x000fe4000786c0ff */
        /* <DEDUP_REMOVED lines=12> */
[----:B------:R-:W-:Y:S02]  /*12630*/  FSEL R195, R195, -INF , !P4 ;  /* 0xff800000c3c37808 */ /* 0x000fe40006000000 */
[----:B------:R-:W-:Y:S02]  /*12640*/  ISETP.GT.AND P2, PT, R213, 0x31, !P2 ;  /* 0x00000031d500780c */ /* 0x000fe40005744270 */
[C---:B------:R-:W-:Y:S02]  /*12650*/  ISETP.LT.OR P5, PT, R226.reuse, 0x59, P5 ;  /* 0x00000059e200780c */ /* 0x040fe40002fa1670 */
[----:B------:R-:W-:-:S02]  /*12660*/  ISETP.LT.OR P2, PT, R226, 0x32, P2 ;  /* 0x00000032e200780c */ /* 0x000fc40001741670 */
[----:B------:R-:W-:Y:S02]  /*12670*/  FSEL R198, R198, -INF , !P5 ;  /* 0xff800000c6c67808 */ /* 0x000fe40006800000 */
[----:B------:R-:W-:Y:S02]  /*12680*/  FSEL R179, R179, -INF , !P2 ;  /* 0xff800000b3b37808 */ /* 0x000fe40005000000 */
[----:B------:R-:W-:Y:S02]  /*12690*/  LOP3.LUT P2, RZ, R228, 0x200, RZ, 0xc0, !PT ;  /* 0x00000200e4ff7812 */ /* 0x000fe4000784c0ff */
[----:B-1----:R-:W-:Y:S01]  /*126a0*/  FMNMX.FTZ R0, R0, R10, !PT ;  /* 0x0000000a00007209 */ /* 0x002fe20007810000 */
[----:B------:R-:W-:Y:S01]  /*126b0*/  IMAD.U32 R10, RZ, RZ, UR36 ;  /* 0x00000024ff0a7e24 */ /* 0x000fe2000f8e00ff */
[----:B------:R-:W-:-:S03]  /*126c0*/  ISETP.GT.AND P2, PT, R213, 0x38, !P2 ;  /* 0x00000038d500780c */ /* 0x000fc60005744270 */
[----:B------:R-:W-:Y:S01]  /*126d0*/  FMUL.FTZ R153, R0, R10 ;  /* 0x0000000a00997220 */ /* 0x000fe20000410000 */
        /* <DEDUP_REMOVED lines=23> */
[----:B------:R-:W-:Y:S02]  /*12850*/  FSEL R152, R0, RZ, P2 ;  /* 0x000000ff00987208 */ /* 0x000fe40001000000 */
[----:B------:R-:W-:Y:S02]  /*12860*/  FSEL R153, R153, RZ, P2 ;  /* 0x000000ff99997208 */ /* 0x000fe40001000000 */
[----:B------:R-:W-:Y:S01]  /*12870*/  ISETP.GT.AND P2, PT, R213, RZ, !P3 ;  /* 0x000000ffd500720c */ /* 0x000fe20005f44270 */
[----:B------:R-:W-:Y:S02]  /*12880*/  FADD.FTZ R152, -R152, R217 ;  /* 0x000000d998987221 */ /* 0x000fe40000010100 */
[-CC-:B------:R-:W-:Y:S01]  /*12890*/  FFMA.FTZ R7, R7, R10.reuse, -R153.reuse ;  /* 0x0000000a07077223 */ /* 0x180fe20000010899 */
[-CC-:B------:R-:W-:Y:S01]  /*128a0*/  FFMA.FTZ R202, R202, R10.reuse, -R153.reuse ;  /* 0x0000000acaca7223 */ /* 0x180fe20000010899 */
        /* <DEDUP_REMOVED lines=24> */
[----:B------:R-:W-:-:S04]  /*12a30*/  ISETP.LT.OR P2, PT, R226, 0x1, P2 ;  /* 0x00000001e200780c */ /* 0x000fc80001741670 */
[----:B------:R-:W-:Y:S02]  /*12a40*/  FSEL R154, R154, -INF , !P2 ;  /* 0xff8000009a9a7808 */ /* 0x000fe40005000000 */
[----:B------:R-:W-:Y:S01]  /*12a50*/  ISETP.GT.AND P2, PT, R213, 0x59, !P6 ;  /* 0x00000059d500780c */ /* 0x000fe20007744270 */
[----:B------:R-:W1:Y:S03]  /*12a60*/  MUFU.EX2 R153, R152 ;  /* 0x0000009800997308 */ /* 0x000e660000000800 */
[----:B------:R-:W-:-:S04]  /*12a70*/  ISETP.LT.OR P2, PT, R226, 0x5a, P2 ;  /* 0x0000005ae200780c */ /* 0x000fc80001741670 */
[----:B------:R-:W-:Y:S01]  /*12a80*/  FSEL R199, R199, -INF , !P2 ;  /* 0xff800000c7c77808 */ /* 0x000fe20005000000 */
[----:B------:R-:W3:Y:S08]  /*12a90*/  MUFU.EX2 R152, R202 ;  /* 0x000000ca00987308 */ /* 0x000ef00000000800 */
[----:B------:R-:W4:Y:S01]  /*12aa0*/  MUFU.EX2 R156, R156 ;  /* 0x0000009c009c7308 */ /* 0x000f220000000800 */
[----:B-1----:R-:W-:Y:S01]  /*12ab0*/  FFMA.FTZ R4, R153, R4, R7 ;  /* 0x0000000499047223 */ /* 0x002fe20000010007 */
[-C--:B------:R-:W-:Y:S01]  /*12ac0*/  FMUL.FTZ R24, R24, R153.reuse ;  /* 0x0000009918187220 */ /* 0x080fe20000410000 */
[-C--:B------:R-:W-:Y:S01]  /*12ad0*/  FMUL.FTZ R25, R25, R153.reuse ;  /* 0x0000009919197220 */ /* 0x080fe20000410000 */
[-C--:B------:R-:W-:Y:S01]  /*12ae0*/  FMUL.FTZ R28, R28, R153.reuse ;  /* 0x000000991c1c7220 */ /* 0x080fe20000410000 */
[-C--:B------:R-:W-:Y:S01]  /*12af0*/  FMUL.FTZ R29, R29, R153.reuse ;  /* 0x000000991d1d7220 */ /* 0x080fe20000410000 */
[-C--:B------:R-:W-:Y:S01]  /*12b00*/  FMUL.FTZ R32, R32, R153.reuse ;  /* 0x0000009920207220 */ /* 0x080fe20000410000 */
[----:B------:R-:W-:Y:S01]  /*12b10*/  FMUL.FTZ R33, R33, R153 ;  /* 0x0000009921217220 */ /* 0x000fe20000410000 */
[----:B------:R-:W1:Y:S01]  /*12b20*/  MUFU.EX2 R157, R157 ;  /* 0x0000009d009d7308 */ /* 0x000e620000000800 */
[C---:B---3--:R-:W-:Y:S01]  /*12b30*/  FADD.FTZ R4, R152.reuse, R4 ;  /* 0x0000000498047221 */ /* 0x048fe20000010000 */
[----:B------:R-:W-:Y:S01]  /*12b40*/  F2FP.F16.F32.PACK_AB R152, R152, R7 ;  /* 0x000000079898723e */ /* 0x000fe200000000ff */
[-C--:B------:R-:W-:Y:S01]  /*12b50*/  FMUL.FTZ R36, R36, R153.reuse ;  /* 0x0000009924247220 */ /* 0x080fe20000410000 */
[----:B------:R-:W-:Y:S01]  /*12b60*/  FMNMX.FTZ R7, R154, R216, !PT ;  /* 0x000000d89a077209 */ /* 0x000fe20007810000 */
[-C--:B------:R-:W-:Y:S01]  /*12b70*/  FMUL.FTZ R37, R37, R153.reuse ;  /* 0x0000009925257220 */ /* 0x080fe20000410000 */
[-C--:B------:R-:W-:Y:S01]  /*12b80*/  FMUL.FTZ R40, R40, R153.reuse ;  /* 0x0000009928287220 */ /* 0x080fe20000410000 */
[----:B------:R-:W-:Y:S01]  /*12b90*/  FMUL.FTZ R41, R41, R153 ;  /* 0x0000009929297220 */ /* 0x000fe20000410000 */
[----:B------:R-:W-:Y:S01]  /*12ba0*/  FMNMX.FTZ R7, R155, R7, !PT ;  /* 0x000000079b077209 */ /* 0x000fe20007810000 */
[----:B------:R-:W3:Y:S01]  /*12bb0*/  MUFU.EX2 R160, R160 ;  /* 0x000000a000a07308 */ /* 0x000ee20000000800 */
[----:B----4-:R-:W-:Y:S01]  /*12bc0*/  FADD.FTZ R4, R156, R4 ;  /* 0x000000049c047221 */ /* 0x010fe20000010000 */
[----:B------:R-:W-:Y:S01]  /*12bd0*/  FMUL.FTZ R44, R44, R153 ;  /* 0x000000992c2c7220 */ /* 0x000fe20000410000 */
[----:B------:R-:W-:Y:S01]  /*12be0*/  FMNMX.FTZ R7, R158, R7, !PT ;  /* 0x000000079e077209 */ /* 0x000fe20007810000 */
[-C--:B------:R-:W-:Y:S01]  /*12bf0*/  FMUL.FTZ R45, R45, R153.reuse ;  /* 0x000000992d2d7220 */ /* 0x080fe20000410000 */
[-C--:B------:R-:W-:Y:S01]  /*12c00*/  FMUL.FTZ R48, R48, R153.reuse ;  /* 0x0000009930307220 */ /* 0x080fe20000410000 */
[----:B------:R-:W-:Y:S01]  /*12c10*/  FMUL.FTZ R49, R49, R153 ;  /* 0x0000009931317220 */ /* 0x000fe20000410000 */
[----:B------:R-:W-:Y:S01]  /*12c20*/  FMNMX.FTZ R7, R159, R7, !PT ;  /* 0x000000079f077209 */ /* 0x000fe20007810000 */
[----:B------:R-:W4:Y:S01]  /*12c30*/  MUFU.EX2 R161, R161 ;  /* 0x000000a100a17308 */ /* 0x000f220000000800 */
[----:B-1----:R-:W-:Y:S01]  /*12c40*/  FADD.FTZ R4, R157, R4 ;  /* 0x000000049d047221 */ /* 0x002fe20000010000 */
[----:B------:R-:W-:Y:S01]  /*12c50*/  FMUL.FTZ R52, R52, R153 ;  /* 0x0000009934347220 */ /* 0x000fe20000410000 */
[----:B------:R-:W-:Y:S01]  /*12c60*/  FMNMX.FTZ R7, R162, R7, !PT ;  /* 0x00000007a2077209 */ /* 0x000fe20007810000 */
[-C--:B------:R-:W-:Y:S01]  /*12c70*/  FMUL.FTZ R53, R53, R153.reuse ;  /* 0x0000009935357220 */ /* 0x080fe20000410000 */
[-C--:B------:R-:W-:Y:S01]  /*12c80*/  FMUL.FTZ R56, R56, R153.reuse ;  /* 0x0000009938387220 */ /* 0x080fe20000410000 */
[----:B------:R-:W-:Y:S01]  /*12c90*/  FMUL.FTZ R57, R57, R153 ;  /* 0x0000009939397220 */ /* 0x000fe20000410000 */
[----:B------:R-:W-:Y:S01]  /*12ca0*/  FMNMX.FTZ R7, R163, R7, !PT ;  /* 0x00000007a3077209 */ /* 0x000fe20007810000 */
[----:B------:R-:W1:Y:S01]  /*12cb0*/  MUFU.EX2 R164, R164 ;  /* 0x000000a400a47308 */ /* 0x000e620000000800 */
[----:B---3--:R-:W-:Y:S01]  /*12cc0*/  FADD.FTZ R4, R160, R4 ;  /* 0x00000004a0047221 */ /* 0x008fe20000010000 */
[----:B------:R-:W-:Y:S01]  /*12cd0*/  FMUL.FTZ R60, R60, R153 ;  /* 0x000000993c3c7220 */ /* 0x000fe20000410000 */
        /* <DEDUP_REMOVED lines=71> */
[-C--:B------:R-:W-:Y:S01]  /*13150*/  FMUL.FTZ R132, R132, R153.reuse ;  /* 0x0000009984847220 */ /* 0x080fe20000410000 */
[-C--:B------:R-:W-:Y:S01]  /*13160*/  FMUL.FTZ R133, R133, R153.reuse ;  /* 0x0000009985857220 */ /* 0x080fe20000410000 */
[----:B------:R-:W3:Y:S01]  /*13170*/  SHFL.BFLY PT, R202, R7, 0x2, 0x1f ;  /* 0x0c401f0007ca7f89 */ /* 0x000ee200000e0000 */
[-C--:B------:R-:W-:Y:S01]  /*13180*/  FMUL.FTZ R136, R136, R153.reuse ;  /* 0x0000009988887220 */ /* 0x080fe20000410000 */
[-C--:B------:R-:W-:Y:S01]  /*13190*/  FMUL.FTZ R137, R137, R153.reuse ;  /* 0x0000009989897220 */ /* 0x080fe20000410000 */
[-C--:B------:R-:W-:Y:S01]  /*131a0*/  FMUL.FTZ R140, R140, R153.reuse ;  /* 0x000000998c8c7220 */ /* 0x080fe20000410000 */
[----:B------:R-:W5:Y:S01]  /*131b0*/  MUFU.EX2 R184, R184 ;  /* 0x000000b800b87308 */ /* 0x000f620000000800 */
[----:B----4-:R-:W-:Y:S01]  /*131c0*/  FADD.FTZ R4, R180, R4 ;  /* 0x00000004b4047221 */ /* 0x010fe20000010000 */
[-C--:B------:R-:W-:Y:S01]  /*131d0*/  FMUL.FTZ R141, R141, R153.reuse ;  /* 0x000000998d8d7220 */ /* 0x080fe20000410000 */
[-C--:B------:R-:W-:Y:S01]  /*131e0*/  FMUL.FTZ R144, R144, R153.reuse ;  /* 0x0000009990907220 */ /* 0x080fe20000410000 */
[-C--:B------:R-:W-:Y:S01]  /*131f0*/  FMUL.FTZ R145, R145, R153.reuse ;  /* 0x0000009991917220 */ /* 0x080fe20000410000 */
[-C--:B------:R-:W-:Y:S01]  /*13200*/  FMUL.FTZ R148, R148, R153.reuse ;  /* 0x0000009994947220 */ /* 0x080fe20000410000 */
[----:B------:R-:W-:-:S02]  /*13210*/  FMUL.FTZ R149, R149, R153 ;  /* 0x0000009995957220 */ /* 0x000fc40000410000 */
[----:B------:R-:W4:Y:S01]  /*13220*/  MUFU.EX2 R185, R185 ;  /* 0x000000b900b97308 */ /* 0x000f220000000800 */
[----:B-1----:R-:W-:-:S07]  /*13230*/  FADD.FTZ R4, R181, R4 ;  /* 0x00000004b5047221 */ /* 0x002fce0000010000 */
[----:B------:R-:W1:Y:S01]  /*13240*/  MUFU.EX2 R188, R188 ;  /* 0x000000bc00bc7308 */ /* 0x000e620000000800 */
[----:B-----5:R-:W-:Y:S01]  /*13250*/  FADD.FTZ R4, R184, R4 ;  /* 0x00000004b8047221 */ /* 0x020fe20000010000 */
[----:B---3--:R-:W-:-:S06]  /*13260*/  FMNMX.FTZ R7, R7, R202, !PT ;  /* 0x000000ca07077209 */ /* 0x008fcc0007810000 */
[----:B------:R-:W3:Y:S01]  /*13270*/  MUFU.EX2 R189, R189 ;  /* 0x000000bd00bd7308 */ /* 0x000ee20000000800 */
[----:B------:R-:W5:Y:S07]  /*13280*/  SHFL.BFLY PT, R202, R7, 0x1, 0x1f ;  /* 0x0c201f0007ca7f89 */ /* 0x000f6e00000e0000 */
[----:B------:R-:W0:Y:S08]  /*13290*/  MUFU.EX2 R192, R192 ;  /* 0x000000c000c07308 */ /* 0x000e300000000800 */
[----:B------:R-:W2:Y:S08]  /*132a0*/  MUFU.EX2 R193, R193 ;  /* 0x000000c100c17308 */ /* 0x000eb00000000800 */
[----:B------:R-:W2:Y:S01]  /*132b0*/  MUFU.EX2 R196, R196 ;  /* 0x000000c400c47308 */ /* 0x000ea20000000800 */
[----:B-----5:R-:W-:-:S04]  /*132c0*/  FMNMX.FTZ R7, R7, R202, !PT ;  /* 0x000000ca07077209 */ /* 0x020fc80007810000 */
[C---:B------:R-:W-:Y:S01]  /*132d0*/  FSETP.NEU.FTZ.AND P2, PT, R7.reuse, -INF , PT ;  /* 0xff8000000700780b */ /* 0x040fe20003f5d000 */
[----:B------:R-:W-:-:S05]  /*132e0*/  FMUL.FTZ R203, R7, R10 ;  /* 0x0000000a07cb7220 */ /* 0x000fca0000410000 */
[----:B------:R-:W-:-:S05]  /*132f0*/  FSEL R203, R203, RZ, P2 ;  /* 0x000000ffcbcb7208 */ /* 0x000fca0001000000 */
[--C-:B------:R-:W-:Y:S01]  /*13300*/  FFMA.FTZ R227, R154, R10, -R203.reuse ;  /* 0x0000000a9ae37223 */ /* 0x100fe200000108cb */
[----:B------:R-:W-:Y:S01]  /*13310*/  F2FP.F16.F32.PACK_AB R154, R157, R156 ;  /* 0x0000009c9d9a723e */ /* 0x000fe200000000ff */
[--C-:B------:R-:W-:Y:S01]  /*13320*/  FFMA.FTZ R226, R158, R10, -R203.reuse ;  /* 0x0000000a9ee27223 */ /* 0x100fe200000108cb */
[----:B------:R-:W-:Y:S01]  /*13330*/  F2FP.F16.F32.PACK_AB R156, R161, R160 ;  /* 0x000000a0a19c723e */ /* 0x000fe200000000ff */
[--C-:B------:R-:W-:Y:S01]  /*13340*/  FFMA.FTZ R202, R155, R10, -R203.reuse ;  /* 0x0000000a9bca7223 */ /* 0x100fe200000108cb */
[----:B------:R-:W-:Y:S01]  /*13350*/  F2FP.F16.F32.PACK_AB R160, R169, R168 ;  /* 0x000000a8a9a0723e */ /* 0x000fe200000000ff */
[----:B------:R-:W-:Y:S01]  /*13360*/  MUFU.EX2 R227, R227 ;  /* 0x000000e300e37308 */ /* 0x000fe20000000800 */
[----:B------:R-:W-:Y:S01]  /*13370*/  FSEL R169, R7, RZ, P2 ;  /* 0x000000ff07a97208 */ /* 0x000fe20001000000 */
[--C-:B------:R-:W-:Y:S01]  /*13380*/  FFMA.FTZ R159, R159, R10, -R203.reuse ;  /* 0x0000000a9f9f7223 */ /* 0x100fe200000108cb */
[----:B------:R-:W-:Y:S01]  /*13390*/  F2FP.F16.F32.PACK_AB R158, R165, R164 ;  /* 0x000000a4a59e723e */ /* 0x000fe200000000ff */
[--C-:B------:R-:W-:Y:S01]  /*133a0*/  FFMA.FTZ R217, R162, R10, -R203.reuse ;  /* 0x0000000aa2d97223 */ /* 0x100fe200000108cb */
[----:B------:R-:W-:Y:S01]  /*133b0*/  F2FP.F16.F32.PACK_AB R164, R177, R176 ;  /* 0x000000b0b1a4723e */ /* 0x000fe200000000ff */
[----:B------:R-:W-:Y:S01]  /*133c0*/  FADD.FTZ R169, -R169, R216 ;  /* 0x000000d8a9a97221 */ /* 0x000fe20000010100 */
[-CC-:B------:R-:W-:Y:S01]  /*133d0*/  FFMA.FTZ R163, R163, R10.reuse, -R203.reuse ;  /* 0x0000000aa3a37223 */ /* 0x180fe200000108cb */
[----:B------:R-:W-:Y:S01]  /*133e0*/  MUFU.EX2 R202, R202 ;  /* 0x000000ca00ca7308 */ /* 0x000fe20000000800 */
[----:B----4-:R-:W-:Y:S01]  /*133f0*/  FADD.FTZ R161, R185, R4 ;  /* 0x00000004b9a17221 */ /* 0x010fe20000010000 */
[-C--:B------:R-:W-:Y:S01]  /*13400*/  FMUL.FTZ R169, R169, R10.reuse ;  /* 0x0000000aa9a97220 */ /* 0x080fe20000410000 */
[-CC-:B------:R-:W-:Y:S01]  /*13410*/  FFMA.FTZ R213, R166, R10.reuse, -R203.reuse ;  /* 0x0000000aa6d57223 */ /* 0x180fe200000108cb */
[-C--:B------:R-:W-:Y:S01]  /*13420*/  FFMA.FTZ R155, R174, R10.reuse, -R203 ;  /* 0x0000000aae9b7223 */ /* 0x080fe200000108cb */
[----:B-1----:R-:W-:Y:S01]  /*13430*/  FADD.FTZ R4, R188, R161 ;  /* 0x000000a1bc047221 */ /* 0x002fe20000010000 */
[--C-:B------:R-:W-:Y:S01]  /*13440*/  FFMA.FTZ R167, R167, R10, -R203.reuse ;  /* 0x0000000aa7a77223 */ /* 0x100fe200000108cb */
[----:B------:R-:W-:Y:S01]  /*13450*/  F2FP.F16.F32.PACK_AB R166, R181, R180 ;  /* 0x000000b4b5a6723e */ /* 0x000fe200000000ff */
[----:B------:R-:W1:Y:S01]  /*13460*/  MUFU.EX2 R176, R169 ;  /* 0x000000a900b07308 */ /* 0x000e620000000800 */
[----:B---3--:R-:W-:Y:S01]  /*13470*/  FADD.FTZ R161, R189, R4 ;  /* 0x00000004bda17221 */ /* 0x008fe20000010000 */
[-CC-:B------:R-:W-:Y:S01]  /*13480*/  FFMA.FTZ R212, R170, R10.reuse, -R203.reuse ;  /* 0x0000000aaad47223 */ /* 0x180fe200000108cb */
[-CC-:B------:R-:W-:Y:S01]  /*13490*/  FFMA.FTZ R171, R171, R10.reuse, -R203.reuse ;  /* 0x0000000aabab7223 */ /* 0x180fe200000108cb */
[-C--:B------:R-:W-:Y:S01]  /*134a0*/  FFMA.FTZ R175, R175, R10.reuse, -R203 ;  /* 0x0000000aafaf7223 */ /* 0x080fe200000108cb */
[----:B0-----:R-:W-:Y:S01]  /*134b0*/  FADD.FTZ R4, R192, R161 ;  /* 0x000000a1c0047221 */ /* 0x001fe20000010000 */
[-CC-:B------:R-:W-:Y:S01]  /*134c0*/  FFMA.FTZ R178, R178, R10.reuse, -R203.reuse ;  /* 0x0000000ab2b27223 */ /* 0x180fe200000108cb */
[-CC-:B------:R-:W-:Y:S01]  /*134d0*/  FFMA.FTZ R179, R179, R10.reuse, -R203.reuse ;  /* 0x0000000ab3b37223 */ /* 0x180fe200000108cb */
[----:B------:R-:W0:Y:S01]  /*134e0*/  MUFU.EX2 R226, R226 ;  /* 0x000000e200e27308 */ /* 0x000e220000000800 */
[----:B--2---:R-:W-:Y:S01]  /*134f0*/  FADD.FTZ R165, R193, R4 ;  /* 0x00000004c1a57221 */ /* 0x004fe20000010000 */
[-CC-:B------:R-:W-:Y:S01]  /*13500*/  FFMA.FTZ R182, R182, R10.reuse, -R203.reuse ;  /* 0x0000000ab6b67223 */ /* 0x180fe200000108cb */
[-CC-:B------:R-:W-:Y:S01]  /*13510*/  FFMA.FTZ R183, R183, R10.reuse, -R203.reuse ;  /* 0x0000000ab7b77223 */ /* 0x180fe200000108cb */
[-C--:B------:R-:W-:Y:S01]  /*13520*/  FFMA.FTZ R186, R186, R10.reuse, -R203 ;  /* 0x0000000ababa7223 */ /* 0x080fe200000108cb */
[----:B------:R-:W-:Y:S01]  /*13530*/  FADD.FTZ R165, R196, R165 ;  /* 0x000000a5c4a57221 */ /* 0x000fe20000010000 */
[-CC-:B------:R-:W-:Y:S01]  /*13540*/  FFMA.FTZ R187, R187, R10.reuse, -R203.reuse ;  /* 0x0000000abbbb7223 */ /* 0x180fe200000108cb */
[-C--:B------:R-:W-:Y:S01]  /*13550*/  FFMA.FTZ R190, R190, R10.reuse, -R203 ;  /* 0x0000000abebe7223 */ /* 0x080fe200000108cb */
[----:B------:R-:W2:Y:S01]  /*13560*/  MUFU.EX2 R159, R159 ;  /* 0x0000009f009f7308 */ /* 0x000ea20000000800 */
[----:B-1----:R-:W-:Y:S01]  /*13570*/  FFMA.FTZ R3, R176, R3, R227 ;  /* 0x00000003b0037223 */ /* 0x002fe200000100e3 */
[-CC-:B------:R-:W-:Y:S01]  /*13580*/  FFMA.FTZ R191, R191, R10.reuse, -R203.reuse ;  /* 0x0000000abfbf7223 */ /* 0x180fe200000108cb */
[-CC-:B------:R-:W-:Y:S01]  /*13590*/  FFMA.FTZ R194, R194, R10.reuse, -R203.reuse ;  /* 0x0000000ac2c27223 */ /* 0x180fe200000108cb */
[----:B------:R-:W-:Y:S01]  /*135a0*/  FFMA.FTZ R195, R195, R10, -R203 ;  /* 0x0000000ac3c37223 */ /* 0x000fe200000108cb */
[----:B------:R-:W-:Y:S01]  /*135b0*/  FADD.FTZ R3, R202, R3 ;  /* 0x00000003ca037221 */ /* 0x000fe20000010000 */
[----:B------:R-:W-:Y:S01]  /*135c0*/  F2FP.F16.F32.PACK_AB R162, R173, R172 ;  /* 0x000000acada2723e */ /* 0x000fe200000000ff */
[-C--:B------:R-:W-:Y:S01]  /*135d0*/  FFMA.FTZ R198, R198, R10.reuse, -R203 ;  /* 0x0000000ac6c67223 */ /* 0x080fe200000108cb */
[----:B------:R-:W1:Y:S01]  /*135e0*/  MUFU.EX2 R157, R217 ;  /* 0x000000d9009d7308 */ /* 0x000e620000000800 */
[----:B0-----:R-:W-:Y:S01]  /*135f0*/  FADD.FTZ R180, R226, R3 ;  /* 0x00000003e2b47221 */ /* 0x001fe20000010000 */
[----:B------:R-:W-:Y:S01]  /*13600*/  FFMA.FTZ R199, R199, R10, -R203 ;  /* 0x0000000ac7c77223 */ /* 0x000fe200000108cb */
[----:B------:R-:W-:Y:S01]  /*13610*/  F2FP.F16.F32.PACK_AB R168, R185, R184 ;  /* 0x000000b8b9a8723e */ /* 0x000fe200000000ff */
[----:B------:R-:W-:Y:S01]  /*13620*/  FMUL.FTZ R26, R26, R176 ;  /* 0x000000b01a1a7220 */ /* 0x000fe20000410000 */
[----:B------:R-:W-:Y:S01]  /*13630*/  F2FP.F16.F32.PACK_AB R170, R189, R188 ;  /* 0x000000bcbdaa723e */ /* 0x000fe200000000ff */
[----:B------:R-:W-:Y:S01]  /*13640*/  FMUL.FTZ R27, R27, R176 ;  /* 0x000000b01b1b7220 */ /* 0x000fe20000410000 */
[----:B------:R-:W-:Y:S01]  /*13650*/  F2FP.F16.F32.PACK_AB R172, R193, R192 ;  /* 0x000000c0c1ac723e */ /* 0x000fe200000000ff */
[----:B------:R-:W0:Y:S01]  /*13660*/  MUFU.EX2 R163, R163 ;  /* 0x000000a300a37308 */ /* 0x000e220000000800 */
        /* <DEDUP_REMOVED lines=16> */
[C---:B0-----:R-:W-:Y:S01]  /*13770*/  FADD.FTZ R180, R163.reuse, R180 ;  /* 0x000000b4a3b47221 */ /* 0x041fe20000010000 */
[----:B------:R-:W-:Y:S01]  /*13780*/  F2FP.F16.F32.PACK_AB R157, R163, R157 ;  /* 0x0000009da39d723e */ /* 0x000fe200000000ff */
        /* <DEDUP_REMOVED lines=29> */
[----:B------:R0:W3:Y:S01]  /*13960*/  MUFU.EX2 R165, R155 ;  /* 0x0000009b00a57308 */ /* 0x0000e20000000800 */
        /* <DEDUP_REMOVED lines=8> */
[----:B-1----:R-:W-:Y:S01]  /*139f0*/  FADD.FTZ R180, R171, R180 ;  /* 0x000000b4abb47221 */ /* 0x002fe20000010000 */
[----:B0-----:R-:W-:Y:S01]  /*13a00*/  F2FP.F16.F32.PACK_AB R155, R159, R226 ;  /* 0x000000e29f9b723e */ /* 0x001fe200000000ff */
[-C--:B------:R-:W-:Y:S01]  /*13a10*/  FMUL.FTZ R107, R107, R176.reuse ;  /* 0x000000b06b6b7220 */ /* 0x080fe20000410000 */
[----:B------:R-:W-:Y:S01]  /*13a20*/  F2FP.F16.F32.PACK_AB R159, R167, R213 ;  /* 0x000000d5a79f723e */ /* 0x000fe200000000ff */
[-C--:B------:R-:W-:Y:S01]  /*13a30*/  FMUL.FTZ R110, R110, R176.reuse ;  /* 0x000000b06e6e7220 */ /* 0x080fe20000410000 */
[----:B------:R-:W-:Y:S01]  /*13a40*/  F2FP.F16.F32.PACK_AB R161, R171, R161 ;  /* 0x000000a1aba1723e */ /* 0x000fe200000000ff */
        /* <DEDUP_REMOVED lines=26> */
[C---:B-1----:R-:W-:Y:S01]  /*13bf0*/  FADD.FTZ R3, R179.reuse, R180 ;  /* 0x000000b4b3037221 */ /* 0x042fe20000010000 */
[----:B------:R-:W-:Y:S01]  /*13c00*/  F2FP.F16.F32.PACK_AB R165, R179, R178 ;  /* 0x000000b2b3a5723e */ /* 0x000fe200000000ff */
[-C--:B------:R-:W-:Y:S01]  /*13c10*/  FMUL.FTZ R147, R147, R176.reuse ;  /* 0x000000b093937220 */ /* 0x080fe20000410000 */
[-C--:B------:R-:W-:Y:S01]  /*13c20*/  FMUL.FTZ R150, R150, R176.reuse ;  /* 0x000000b096967220 */ /* 0x080fe20000410000 */
[----:B------:R-:W-:-:S03]  /*13c30*/  FMUL.FTZ R151, R151, R176 ;  /* 0x000000b097977220 */ /* 0x000fc60000410000 */
        /* <DEDUP_REMOVED lines=25> */
.L_x_11909:
[----:B------:R0:W1:Y:S01]  /*13dd0*/  SYNCS.PHASECHK.TRANS64.TRYWAIT P2, [R201+URZ+0x22850], R200 ;  /* 0x022850c8c90075a7 */ /* 0x000062000804017f */
[----:B------:R-:W-:Y:S05]  /*13de0*/  @!P0 BRA `(.L_x_11910) ;  /* 0x0000000000048947 */ /* 0x000fea0003800000 */
[----:B------:R-:W-:Y:S01]  /*13df0*/  BPT.TRAP 0x1 ;  /* 0x000000040000795c */ /* 0x000fe20000300000 */
.L_x_11910:
[----:B------:R-:W-:Y:S04]  /*13e00*/  BSSY B0, `(.L_x_11911) ;  /* 0x0000004000007945 */ /* 0x000fe80003800000 */
[----:B-1----:R-:W-:Y:S05]  /*13e10*/  @P2 BRA `(.L_x_11912) ;  /* 0x0000000000082947 */ /* 0x002fea0003800000 */
[----:B------:R-:W1:Y:S02]  /*13e20*/  SYNCS.PHASECHK.TRANS64.TRYWAIT P2, [R201+URZ+0x22850], R200 ;  /* 0x022850c8c90075a7 */ /* 0x000e64000804017f */
[----:B-1----:R-:W-:Y:S05]  /*13e30*/  @!P2 BRA `(.L_x_11913) ;  /* 0x000000c8005ca947 */ /* 0x002fea0003800000 */
.L_x_11912:
[----:B------:R-:W-:Y:S05]  /*13e40*/  BSYNC B0 ;  /* 0x0000000000007941 */ /* 0x000fea0003800000 */
.L_x_11911:
[----:B------:R-:W2:Y:S01]  /*13e50*/  S2R R178, SR_TID.X ;  /* 0x0000000000b27919 */ /* 0x000ea20000002100 */
[----:B------:R-:W-:Y:S01]  /*13e60*/  IMAD.MOV.U32 R177, RZ, RZ, 0x40000040 ;  /* 0x40000040ffb17424 */ /* 0x000fe200078e00ff */
[----:B------:R-:W-:Y:S05]  /*13e70*/  WARPSYNC.ALL ;  /* 0x0000000000007948 */ /* 0x000fea0003800000 */
[----:B------:R-:W-:Y:S01]  /*13e80*/  R2UR UR7, R177 ;  /* 0x00000000b10772ca */ /* 0x000fe200000e0000 */
[----:B------:R-:W-:Y:S01]  /*13e90*/  IMAD R176, R2, 0xc00, R11 ;  /* 0x00000c0002b07824 */ /* 0x000fe200078e020b */
[----:B------:R-:W-:Y:S01]  /*13ea0*/  ISETP.GT.AND P2, PT, R6, R219, PT ;  /* 0x000000db0600720c */ /* 0x000fe20003f44270 */
[----:B01----:R-:W-:-:S02]  /*13eb0*/  @!P1 VIADD R201, R201, 0x22860 ;  /* 0x00022860c9c99836 */ /* 0x003fc40000000000 */
[----:B------:R-:W-:Y:S01]  /*13ec0*/  VIADD R6, R6, 0xffffffff ;  /* 0xffffffff06067836 */ /* 0x000fe20000000000 */
[----:B------:R-:W-:Y:S01]  /*13ed0*/  R2UR UR6, R176 ;  /* 0x00000000b00672ca */ /* 0x000fe200000e0000 */
[----:B------:R-:W-:Y:S01]  /*13ee0*/  IMAD.MOV.U32 R216, RZ, RZ, R7 ;  /* 0x000000ffffd87224 */ /* 0x000fe200078e0007 */
[----:B------:R-:W-:Y:S01]  /*13ef0*/  @!P1 PRMT R201, RZ, 0x654, R201 ;  /* 0x00000654ffc99816 */ /* 0x000fe200000000c9 */
[----:B------:R-:W-:Y:S01]  /*13f00*/  IMAD.MOV.U32 R217, RZ, RZ, R0 ;  /* 0x000000ffffd97224 */ /* 0x000fe200078e0000 */
[----:B--2---:R-:W-:-:S05]  /*13f10*/  SHF.R.U32.HI R178, RZ, 0x7, R178 ;  /* 0x00000007ffb27819 */ /* 0x004fca00000116b2 */
[----:B------:R-:W-:-:S05]  /*13f20*/  VIADD R177, R178, 0x8 ;  /* 0x00000008b2b17836 */ /* 0x000fca0000000000 */
[----:B------:R0:W-:Y:S02]  /*13f30*/  BAR.SYNC.DEFER_BLOCKING R177, 0x100 ;  /* 0x000400b10000751d */ /* 0x0001e40000010000 */
[----:B0-----:R-:W-:-:S04]  /*13f40*/  IMAD.MOV.U32 R177, RZ, RZ, 0x40000040 ;  /* 0x40000040ffb17424 */ /* 0x001fc800078e00ff */
        /* <DEDUP_REMOVED lines=43> */
.L_x_11896:
[----:B------:R-:W-:Y:S05]  /*14200*/  WARPSYNC.ALL ;  /* 0x0000000000007948 */ /* 0x000fea0003800000 */
[----:B------:R-:W3:Y:S01]  /*14210*/  SHFL.BFLY PT, R9, R4, 0x2, 0x1f ;  /* 0x0c401f0004097f89 */ /* 0x000ee200000e0000 */
[----:B------:R-:W-:Y:S01]  /*14220*/  VIADD R2, R2, 0x1 ;  /* 0x0000000102027836 */ /* 0x000fe20000000000 */
[----:B------:R4:W-:Y:S08]  /*14230*/  BAR.ARV R5, 0x100 ;  /* 0x000400050000751d */ /* 0x0009f00000002000 */
[----:B------:R-:W-:Y:S06]  /*14240*/  BAR.ARV 0x8, 0x180 ;  /* 0x0206000000007b1d */ /* 0x000fec0000002000 */
[C---:B------:R-:W-:Y:S01]  /*14250*/  ISETP.NE.AND P1, PT, R2.reuse, 0x2, PT ;  /* 0x000000020200780c */ /* 0x040fe20003f25270 */
[----:B----4-:R-:W-:Y:S01]  /*14260*/  IMAD.MOV.U32 R5, RZ, RZ, -0x800000 ;  /* 0xff800000ff057424 */ /* 0x010fe200078e00ff */
[----:B------:R-:W4:Y:S01]  /*14270*/  SHFL.BFLY PT, R6, R3, 0x2, 0x1f ;  /* 0x0c401f0003067f89 */ /* 0x000f2200000e0000 */
[----:B------:R-:W-:Y:S01]  /*14280*/  PLOP3.LUT P0, PT, PT, PT, PT, 0x8, 0x0 ;  /* 0x000000000000781c */ /* 0x000fe20003f0e170 */
[----:B------:R-:W-:Y:S01]  /*14290*/  VIADD R235, R235, 0x1 ;  /* 0x00000001ebeb7836 */ /* 0x000fe20000000000 */
[----:B------:R-:W-:Y:S01]  /*142a0*/  SEL R2, R2, RZ, P1 ;  /* 0x000000ff02027207 */ /* 0x000fe20000800000 */
[----:B---3--:R-:W-:Y:S01]  /*142b0*/  FADD.FTZ R11, R9, R4 ;  /* 0x00000004090b7221 */ /* 0x008fe20000010000 */
[----:B------:R-:W-:-:S04]  /*142c0*/  SEL R4, RZ, 0x1, P1 ;  /* 0x00000001ff047807 */ /* 0x000fc80000800000 */
[----:B------:R-:W3:Y:S01]  /*142d0*/  SHFL.BFLY PT, R8, R11, 0x1, 0x1f ;  /* 0x0c201f000b087f89 */ /* 0x000ee200000e0000 */
[----:B------:R-:W-:Y:S01]  /*142e0*/  LOP3.LUT R19, R19, R4, RZ, 0x3c, !PT ;  /* 0x0000000413137212 */ /* 0x000fe200078e3cff */
[----:B----4-:R-:W-:Y:S01]  /*142f0*/  FADD.FTZ R12, R6, R3 ;  /* 0x00000003060c7221 */ /* 0x010fe20000010000 */
[----:B------:R-:W-:Y:S02]  /*14300*/  IMAD.MOV.U32 R6, RZ, RZ, RZ ;  /* 0x000000ffff067224 */ /* 0x000fe400078e00ff */
[----:B------:R-:W-:Y:S02]  /*14310*/  IMAD.MOV.U32 R3, RZ, RZ, RZ ;  /* 0x000000ffff037224 */ /* 0x000fe400078e00ff */
[----:B------:R-:W4:Y:S01]  /*14320*/  SHFL.BFLY PT, R9, R12, 0x1, 0x1f ;  /* 0x0c201f000c097f89 */ /* 0x000f2200000e0000 */
[----:B---3--:R-:W-:-:S05]  /*14330*/  FADD.FTZ R8, R11, R8 ;  /* 0x000000080b087221 */ /* 0x008fca0000010000 */
[----:B------:R-:W-:-:S13]  /*14340*/  FSETP.NE.FTZ.AND P2, PT, R8, RZ, PT ;  /* 0x000000ff0800720b */ /* 0x000fda0003f55000 */
[----:B------:R-:W3:Y:S01]  /*14350*/  @P2 MUFU.LG2 R14, R8 ;  /* 0x00000008000e2308 */ /* 0x000ee20000000c00 */
[----:B----4-:R-:W-:Y:S01]  /*14360*/  FADD.FTZ R9, R12, R9 ;  /* 0x000000090c097221 */ /* 0x010fe20000010000 */
[----:B------:R-:W-:-:S04]  /*14370*/  @P2 FMUL.FTZ R12, R10, 0.69314718246459960938 ;  /* 0x3f3172180a0c2820 */ /* 0x000fc80000410000 */
[----:B------:R-:W-:Y:S02]  /*14380*/  FSETP.NE.FTZ.AND P3, PT, R9, RZ, PT ;  /* 0x000000ff0900720b */ /* 0x000fe40003f75000 */
[----:B------:R-:W4:Y:S01]  /*14390*/  @P2 MUFU.RCP R6, R8 ;  /* 0x0000000800062308 */ /* 0x000f220000001000 */
[----:B---3--:R-:W-:-:S10]  /*143a0*/  @P2 FMUL.FTZ R21, R14, 0.69314718246459960938 ;  /* 0x3f3172180e152820 */ /* 0x008fd40000410000 */
[----:B------:R-:W3:Y:S01]  /*143b0*/  @P3 MUFU.LG2 R15, R9 ;  /* 0x00000009000f3308 */ /* 0x000ee20000000c00 */
[----:B------:R-:W-:Y:S01]  /*143c0*/  @P3 FMUL.FTZ R13, R10, 0.69314718246459960938 ;  /* 0x3f3172180a0d3820 */ /* 0x000fe20000410000 */
[-C--:B----4-:R-:W-:Y:S01]  /*143d0*/  FMUL.FTZ R163, R68, R6.reuse ;  /* 0x0000000644a37220 */ /* 0x090fe20000410000 */
[-C--:B------:R-:W-:Y:S01]  /*143e0*/  FMUL.FTZ R165, R76, R6.reuse ;  /* 0x000000064ca57220 */ /* 0x080fe20000410000 */
[----:B------:R-:W-:-:S04]  /*143f0*/  FMUL.FTZ R24, R24, R6 ;  /* 0x0000000618187220 */ /* 0x000fc80000410000 */
[----:B------:R-:W4:Y:S01]  /*14400*/  @P3 MUFU.RCP R3, R9 ;  /* 0x0000000900033308 */ /* 0x000f220000001000 */
        /* <DEDUP_REMOVED lines=129> */
.L_x_11806:
[----:B------:R-:W-:Y:S05]  /*14c20*/  WARPSYNC.ALL ;  /* 0x0000000000007948 */ /* 0x000fea0003800000 */
[----:B------:R-:W1:Y:S08]  /*14c30*/  S2UR UR5, SR_CgaCtaId ;  /* 0x00000000000579c3 */ /* 0x000e700000008800 */
[----:B------:R-:W-:Y:S06]  /*14c40*/  BAR.SYNC.DEFER_BLOCKING 0x5, 0x180 ;  /* 0x0146000000007b1d */ /* 0x000fec0000010000 */
[----:B------:R-:W-:Y:S01]  /*14c50*/  UMOV UR4, 0x400 ;  /* 0x0000040000047882 */ /* 0x000fe20000000000 */
[----:B------:R-:W-:Y:S01]  /*14c60*/  BSSY B0, `(.L_x_11915) ;  /* 0x00002e4000007945 */ /* 0x000fe20003800000 */
[----:B-1----:R-:W-:-:S06]  /*14c70*/  ULEA UR4, UR5, UR4, 0x18 ;  /* 0x0000000405047291 */ /* 0x002fcc000f8ec03f */
[----:B------:R-:W-:-:S05]  /*14c80*/  IMAD.U32 R16, RZ, RZ, UR4 ;  /* 0x00000004ff107e24 */ /* 0x000fca000f8e00ff */
[----:B------:R1:W3:Y:S01]  /*14c90*/  LDS.128 R88, [R16+0x228d0] ;  /* 0x0228d00010587984 */ /* 0x0002e20000000c00 */
[----:B------:R-:W-:Y:S06]  /*14ca0*/  BAR.ARV 0x4, 0x180 ;  /* 0x0106000000007b1d */ /* 0x000fec0000002000 */
[----:B------:R-:W-:Y:S05]  /*14cb0*/  @P0 BRA `(.L_x_11916) ;  /* 0x0000001c00e00947 */ /* 0x000fea0003800000 */
[----:B------:R-:W4:Y:S01]  /*14cc0*/  LDL R0, [R1+0x1c] ;  /* 0x00001c0001007983 */ /* 0x000f220000100800 */
[----:B------:R-:W-:Y:S05]  /*14cd0*/  WARPSYNC.ALL ;  /* 0x0000000000007948 */ /* 0x000fea0003800000 */
[----:B------:R-:W0:Y:S01]  /*14ce0*/  S2R R7, SR_SWINHI ;  /* 0x0000000000077919 */ /* 0x000e220000002f00 */
        /* <DEDUP_REMOVED lines=17> */
[----:B0-----:R-:W-:Y:S02]  /*14e00*/  MOV R13, R7 ;  /* 0x00000007000d7202 */ /* 0x001fe40000000f00 */
        /* <DEDUP_REMOVED lines=24> */
[----:B------:R-:W-:Y:S01]  /*14f90*/  F2FP.F16.F32.PACK_AB R147, R3, R150 ;  /* 0x000000960393723e */ /* 0x000fe200000000ff */
[----:B------:R-:W-:Y:S01]  /*14fa0*/  BAR.SYNC.DEFER_BLOCKING 0x1, 0x100 ;  /* 0x0044000000007b1d */ /* 0x000fe20000010000 */
[----:B----4-:R-:W-:-:S03]  /*14fb0*/  IMAD.WIDE R134, R0, 0x2, R12 ;  /* 0x0000000200867825 */ /* 0x010fc600078e020c */
[C---:B------:R-:W-:Y:S02]  /*14fc0*/  IADD3 R151, P1, R134.reuse, 0x20, RZ ;  /* 0x0000002086977810 */ /* 0x040fe40007f3e0ff */
[C---:B------:R-:W-:Y:S02]  /*14fd0*/  IADD3 R181, P2, R134.reuse, 0x40, RZ ;  /* 0x0000004086b57810 */ /* 0x040fe40007f5e0ff */
[----:B------:R-:W-:Y:S01]  /*14fe0*/  IADD3 R183, P3, R134, 0x60, RZ ;  /* 0x0000006086b77810 */ /* 0x000fe20007f7e0ff */
[--C-:B------:R-:W-:Y:S01]  /*14ff0*/  IMAD.X R21, RZ, RZ, R135.reuse, P1 ;  /* 0x000000ffff157224 */ /* 0x100fe200008e0687 */
[----:B------:R-:W-:Y:S01]  /*15000*/  LOP3.LUT R20, R151, 0x380, RZ, 0xc0, !PT ;  /* 0x0000038097147812 */ /* 0x000fe200078ec0ff */
[--C-:B------:R-:W-:Y:S01]  /*15010*/  IMAD.X R31, RZ, RZ, R135.reuse, P2 ;  /* 0x000000ffff1f7224 */ /* 0x100fe200010e0687 */
[----:B-----5:R-:W-:Y:S01]  /*15020*/  LOP3.LUT R30, R181, 0x380, RZ, 0xc0, !PT ;  /* 0x00000380b51e7812 */ /* 0x020fe200078ec0ff */
[----:B------:R-:W-:Y:S01]  /*15030*/  IMAD.X R39, RZ, RZ, R135, P3 ;  /* 0x000000ffff277224 */ /* 0x000fe200018e0687 */
[----:B------:R-:W-:-:S02]  /*15040*/  LOP3.LUT R38, R183, 0x380, RZ, 0xc0, !PT ;  /* 0x00000380b7267812 */ /* 0x000fc400078ec0ff */
[----:B------:R-:W-:Y:S02]  /*15050*/  SHF.R.U64 R20, R20, 0x3, RZ ;  /* 0x0000000314147819 */ /* 0x000fe400000012ff */
[----:B------:R-:W-:Y:S02]  /*15060*/  IADD3 R86, P4, R134, 0x4000, RZ ;  /* 0x0000400086567810 */ /* 0x000fe40007f9e0ff */
[----:B------:R-:W-:Y:S02]  /*15070*/  SHF.R.U64 R30, R30, 0x3, RZ ;  /* 0x000000031e1e7819 */ /* 0x000fe400000012ff */
[----:B------:R-:W-:Y:S01]  /*15080*/  IADD3 R94, P5, R134, 0x4020, RZ ;  /* 0x00004020865e7810 */ /* 0x000fe20007fbe0ff */
[--C-:B------:R-:W-:Y:S01]  /*15090*/  IMAD.X R87, RZ, RZ, R135.reuse, P4 ;  /* 0x000000ffff577224 */ /* 0x100fe200020e0687 */
[----:B------:R-:W-:Y:S02]  /*150a0*/  SHF.R.U64 R38, R38, 0x3, RZ ;  /* 0x0000000326267819 */ /* 0x000fe400000012ff */
[----:B------:R-:W-:Y:S01]  /*150b0*/  IADD3 R98, P0, R134, 0x4040, RZ ;  /* 0x0000404086627810 */ /* 0x000fe20007f1e0ff */
[----:B------:R-:W-:Y:S01]  /*150c0*/  IMAD.X R95, RZ, RZ, R135, P5 ;  /* 0x000000ffff5f7224 */ /* 0x000fe200028e0687 */
[----:B------:R-:W-:-:S02]  /*150d0*/  LOP3.LUT R20, R20, R151, RZ, 0x3c, !PT ;  /* 0x0000009714147212 */ /* 0x000fc400078e3cff */
[----:B------:R-:W-:Y:S01]  /*150e0*/  LOP3.LUT R30, R30, R181, RZ, 0x3c, !PT ;  /* 0x000000b51e1e7212 */ /* 0x000fe200078e3cff */
[----:B------:R-:W-:Y:S01]  /*150f0*/  IMAD.X R99, RZ, RZ, R135, P0 ;  /* 0x000000ffff637224 */ /* 0x000fe200000e0687 */
[----:B------:R-:W-:Y:S02]  /*15100*/  LOP3.LUT R151, R86, 0x380, RZ, 0xc0, !PT ;  /* 0x0000038056977812 */ /* 0x000fe400078ec0ff */
[----:B------:R-:W-:Y:S02]  /*15110*/  LOP3.LUT R38, R38, R183, RZ, 0x3c, !PT ;  /* 0x000000b726267212 */ /* 0x000fe400078e3cff */
[----:B------:R-:W-:Y:S02]  /*15120*/  LOP3.LUT R181, R94, 0x380, RZ, 0xc0, !PT ;  /* 0x000003805eb57812 */ /* 0x000fe400078ec0ff */
[----:B------:R-:W-:Y:S02]  /*15130*/  LOP3.LUT R183, R98, 0x380, RZ, 0xc0, !PT ;  /* 0x0000038062b77812 */ /* 0x000fe400078ec0ff */
[----:B------:R-:W-:-:S02]  /*15140*/  IADD3 R102, P1, R134, 0x4060, RZ ;  /* 0x0000406086667810 */ /* 0x000fc40007f3e0ff */
[C---:B------:R-:W-:Y:S02]  /*15150*/  LOP3.LUT R15, R134.reuse, 0x380, RZ, 0xc0, !PT ;  /* 0x00000380860f7812 */ /* 0x040fe400078ec0ff */
[C---:B------:R-:W-:Y:S01]  /*15160*/  IADD3 R0, P0, R134.reuse, 0xc000, RZ ;  /* 0x0000c00086007810 */ /* 0x040fe20007f1e0ff */
[--C-:B------:R-:W-:Y:S01]  /*15170*/  IMAD.X R103, RZ, RZ, R135.reuse, P1 ;  /* 0x000000ffff677224 */ /* 0x100fe200008e0687 */
[----:B------:R-:W-:Y:S02]  /*15180*/  SHF.R.U64 R151, R151, 0x3, RZ ;  /* 0x0000000397977819 */ /* 0x000fe400000012ff */
[C---:B------:R-:W-:Y:S01]  /*15190*/  IADD3 R106, P2, R134.reuse, 0x8000, RZ ;  /* 0x00008000866a7810 */ /* 0x040fe20007f5e0ff */
[--C-:B------:R-:W-:Y:S01]  /*151a0*/  IMAD.X R123, RZ, RZ, R135.reuse, P0 ;  /* 0x000000ffff7b7224 */ /* 0x100fe200000e0687 */
[C---:B------:R-:W-:Y:S02]  /*151b0*/  IADD3 R110, P3, R134.reuse, 0x8020, RZ ;  /* 0x00008020866e7810 */ /* 0x040fe40007f7e0ff */
[----:B------:R-:W-:Y:S01]  /*151c0*/  SHF.R.U64 R181, R181, 0x3, RZ ;  /* 0x00000003b5b57819 */ /* 0x000fe200000012ff */
[--C-:B------:R-:W-:Y:S01]  /*151d0*/  IMAD.X R107, RZ, RZ, R135.reuse, P2 ;  /* 0x000000ffff6b7224 */ /* 0x100fe200010e0687 */
[----:B------:R-:W-:Y:S01]  /*151e0*/  SHF.R.U64 R183, R183, 0x3, RZ ;  /* 0x00000003b7b77819 */ /* 0x000fe200000012ff */
[----:B------:R-:W-:Y:S01]  /*151f0*/  IMAD.X R111, RZ, RZ, R135, P3 ;  /* 0x000000ffff6f7224 */ /* 0x000fe200018e0687 */
[----:B------:R-:W-:-:S02]  /*15200*/  IADD3 R114, P4, R134, 0x8040, RZ ;  /* 0x0000804086727810 */ /* 0x000fc40007f9e0ff */
[----:B------:R-:W-:Y:S02]  /*15210*/  LOP3.LUT R185, R102, 0x380, RZ, 0xc0, !PT ;  /* 0x0000038066b97812 */ /* 0x000fe400078ec0ff */
[----:B------:R-:W-:Y:S01]  /*15220*/  SHF.R.U64 R15, R15, 0x3, RZ ;  /* 0x000000030f0f7819 */ /* 0x000fe200000012ff */
[----:B------:R-:W-:Y:S01]  /*15230*/  IMAD.X R115, RZ, RZ, R135, P4 ;  /* 0x000000ffff737224 */ /* 0x000fe200020e0687 */
[----:B------:R-:W-:Y:S02]  /*15240*/  LOP3.LUT R86, R151, R86, RZ, 0x3c, !PT ;  /* 0x0000005697567212 */ /* 0x000fe400078e3cff */
[----:B------:R-:W-:Y:S02]  /*15250*/  LOP3.LUT R94, R181, R94, RZ, 0x3c, !PT ;  /* 0x0000005eb55e7212 */ /* 0x000fe400078e3cff */
[----:B------:R-:W-:Y:S02]  /*15260*/  LOP3.LUT R151, R106, 0x380, RZ, 0xc0, !PT ;  /* 0x000003806a977812 */ /* 0x000fe400078ec0ff */
[----:B------:R-:W-:-:S02]  /*15270*/  LOP3.LUT R98, R183, R98, RZ, 0x3c, !PT ;  /* 0x00000062b7627212 */ /* 0x000fc400078e3cff */
[----:B------:R-:W-:Y:S02]  /*15280*/  LOP3.LUT R181, R110, 0x380, RZ, 0xc0, !PT ;  /* 0x000003806eb57812 */ /* 0x000fe400078ec0ff */
[----:B------:R-:W-:Y:S02]  /*15290*/  ISETP.NE.U32.AND P0, PT, RZ, UR4, PT ;  /* 0x00000004ff007c0c */ /* 0x000fe4000bf05070 */
[C---:B------:R-:W-:Y:S02]  /*152a0*/  IADD3 R118, P5, R134.reuse, 0x8060, RZ ;  /* 0x0000806086767810 */ /* 0x040fe40007fbe0ff */
[C---:B------:R-:W-:Y:S02]  /*152b0*/  IADD3 R14, P1, R134.reuse, 0xc020, RZ ;  /* 0x0000c020860e7810 */ /* 0x040fe40007f3e0ff */
[C---:B---3--:R-:W-:Y:S01]  /*152c0*/  IADD3 R88, P2, R134.reuse, 0xc040, RZ ;  /* 0x0000c04086587810 */ /* 0x048fe20007f5e0ff */
[--C-:B------:R-:W-:Y:S01]  /*152d0*/  IMAD.X R119, RZ, RZ, R135.reuse, P5 ;  /* 0x000000ffff777224 */ /* 0x100fe200028e0687 */
        /* <DEDUP_REMOVED lines=8> */
[----:B------:R-:W-:Y:S02]  /*15360*/  SHF.R.U64 R181, R181, 0x3, RZ ;  /* 0x00000003b5b57819 */ /* 0x000fe400000012ff */
[----:B------:R-:W-:Y:S01]  /*15370*/  ISETP.NE.AND.EX P0, PT, RZ, UR5, PT, P0 ;  /* 0x00000005ff007c0c */ /* 0x000fe2000bf05300 */
[----:B------:R-:W-:Y:S01]  /*15380*/  ULDC.64 UR4, c[0x0][0xc08] ;  /* 0x0003020000047ab9 */ /* 0x000fe20000000a00 */
[----:B------:R-:W-:Y:S02]  /*15390*/  LOP3.LUT R102, R185, R102, RZ, 0x3c, !PT ;  /* 0x00000066b9667212 */ /* 0x000fe400078e3cff */
[----:B------:R-:W-:-:S02]  /*153a0*/  SHF.R.U64 R183, R183, 0x3, RZ ;  /* 0x00000003b7b77819 */ /* 0x000fc400000012ff */
[----:B------:R-:W-:Y:S02]  /*153b0*/  LOP3.LUT R185, R118, 0x380, RZ, 0xc0, !PT ;  /* 0x0000038076b97812 */ /* 0x000fe400078ec0ff */
[----:B------:R-:W-:Y:S02]  /*153c0*/  MOV R134, R134 ;  /* 0x0000008600867202 */ /* 0x000fe40000000f00 */
[----:B------:R-:W-:Y:S02]  /*153d0*/  LOP3.LUT R106, R151, R106, RZ, 0x3c, !PT ;  /* 0x0000006a976a7212 */ /* 0x000fe400078e3cff */
[----:B------:R-:W-:Y:S01]  /*153e0*/  MOV R20, R20 ;  /* 0x0000001400147202 */ /* 0x000fe20000000f00 */
[----:B------:R0:W-:Y:S01]  /*153f0*/  STSM.16.M88.4 [R134], R24 ;  /* 0x0000001886007844 */ /* 0x0001e20000000200 */
[----:B------:R-:W-:Y:S02]  /*15400*/  ISETP.NE.U32.AND P2, PT, RZ, UR4, PT ;  /* 0x00000004ff007c0c */ /* 0x000fe4000bf45070 */
[----:B------:R-:W-:Y:S01]  /*15410*/  LOP3.LUT R110, R181, R110, RZ, 0x3c, !PT ;  /* 0x0000006eb56e7212 */ /* 0x000fe200078e3cff */
[----:B------:R3:W-:Y:S01]  /*15420*/  STSM.16.M88.4 [R20], R32 ;  /* 0x0000002014007844 */ /* 0x0007e20000000200 */
[----:B------:R-:W-:-:S02]  /*15430*/  LOP3.LUT R151, R0, 0x380, RZ, 0xc0, !PT ;  /* 0x0000038000977812 */ /* 0x000fc400078ec0ff */
[----:B------:R-:W-:Y:S02]  /*15440*/  MOV R30, R30 ;  /* 0x0000001e001e7202 */ /* 0x000fe40000000f00 */
[----:B------:R-:W-:Y:S02]  /*15450*/  LOP3.LUT R114, R183, R114, RZ, 0x3c, !PT ;  /* 0x00000072b7727212 */ /* 0x000fe400078e3cff */
[----:B------:R-:W-:Y:S01]  /*15460*/  LOP3.LUT R181, R14, 0x380, RZ, 0xc0, !PT ;  /* 0x000003800eb57812 */ /* 0x000fe200078ec0ff */
[----:B------:R4:W-:Y:S01]  /*15470*/  STSM.16.M88.4 [R30], R40 ;  /* 0x000000281e007844 */ /* 0x0009e20000000200 */
[----:B------:R-:W-:Y:S02]  /*15480*/  MOV R38, R38 ;  /* 0x0000002600267202 */ /* 0x000fe40000000f00 */
[----:B------:R-:W-:Y:S02]  /*15490*/  SHF.R.U64 R185, R185, 0x3, RZ ;  /* 0x00000003b9b97819 */ /* 0x000fe400000012ff */
[----:B------:R-:W-:Y:S01]  /*154a0*/  LOP3.LUT R183, R88, 0x380, RZ, 0xc0, !PT ;  /* 0x0000038058b77812 */ /* 0x000fe200078ec0ff */
[----:B------:R2:W-:Y:S01]  /*154b0*/  STSM.16.M88.4 [R38], R48 ;  /* 0x0000003026007844 */ /* 0x0005e20000000200 */
[----:B------:R-:W-:-:S02]  /*154c0*/  LOP3.LUT R178, R7, 0x380, RZ, 0xc0, !PT ;  /* 0x0000038007b27812 */ /* 0x000fc400078ec0ff */
[----:B------:R-:W-:Y:S02]  /*154d0*/  MOV R86, R86 ;  /* 0x0000005600567202 */ /* 0x000fe40000000f00 */
[----:B------:R-:W-:Y:S02]  /*154e0*/  MOV R94, R94 ;  /* 0x0000005e005e7202 */ /* 0x000fe40000000f00 */
[----:B------:R-:W-:Y:S01]  /*154f0*/  MOV R98, R98 ;  /* 0x0000006200627202 */ /* 0x000fe20000000f00 */
[----:B------:R-:W-:Y:S01]  /*15500*/  STSM.16.M88.4 [R86], R56 ;  /* 0x0000003856007844 */ /* 0x000fe20000000200 */
[----:B------:R-:W-:Y:S02]  /*15510*/  ISETP.NE.AND.EX P2, PT, RZ, UR5, PT, P2 ;  /* 0x00000005ff007c0c */ /* 0x000fe4000bf45320 */
[----:B------:R-:W-:Y:S01]  /*15520*/  MOV R102, R102 ;  /* 0x0000006600667202 */ /* 0x000fe20000000f00 */
[----:B------:R-:W-:Y:S01]  /*15530*/  STSM.16.M88.4 [R94], R64 ;  /* 0x000000405e007844 */ /* 0x000fe20000000200 */
[----:B------:R-:W-:-:S02]  /*15540*/  SHF.R.U64 R151, R151, 0x3, RZ ;  /* 0x0000000397977819 */ /* 0x000fc400000012ff */
[----:B0-----:R-:W-:Y:S01]  /*15550*/  F2FP.F16.F32.PACK_AB R24, R81, R166 ;  /* 0x000000a65118723e */ /* 0x001fe200000000ff */
[----:B------:R0:W-:Y:S01]  /*15560*/  STSM.16.M88.4 [R98], R8 ;  /* 0x0000000862007844 */ /* 0x0001e20000000200 */
[----:B------:R-:W-:Y:S02]  /*15570*/  SHF.R.U64 R181, R181, 0x3, RZ ;  /* 0x00000003b5b57819 */ /* 0x000fe400000012ff */
[----:B------:R-:W-:Y:S02]  /*15580*/  F2FP.F16.F32.PACK_AB R25, R83, R82 ;  /* 0x000000525319723e */ /* 0x000fe400000000ff */
[----:B------:R-:W-:Y:S02]  /*15590*/  F2FP.F16.F32.PACK_AB R26, R85, R167 ;  /* 0x000000a7551a723e */ /* 0x000fe400000000ff */
[----:B------:R-:W-:Y:S02]  /*155a0*/  F2FP.F16.F32.PACK_AB R27, R54, R46 ;  /* 0x0000002e361b723e */ /* 0x000fe400000000ff */
[----:B------:R-:W-:Y:S01]  /*155b0*/  MOV R106, R106 ;  /* 0x0000006a006a7202 */ /* 0x000fe20000000f00 */
[----:B------:R-:W-:Y:S01]  /*155c0*/  ULDC UR4, c[0x0][0xa88] ;  /* 0x0002a20000047ab9 */ /* 0x000fe20000000800 */
[----:B------:R-:W-:Y:S01]  /*155d0*/  LOP3.LUT R118, R185, R118, RZ, 0x3c, !PT ;  /* 0x00000076b9767212 */ /* 0x000fe200078e3cff */
[----:B------:R1:W-:Y:S01]  /*155e0*/  STSM.16.M88.4 [R102], R24 ;  /* 0x0000001866007844 */ /* 0x0003e20000000200 */
[----:B------:R-:W-:Y:S01]  /*155f0*/  SHF.R.U64 R183, R183, 0x3, RZ ;  /* 0x00000003b7b77819 */ /* 0x000fe200000012ff */
[----:B---3--:R-:W-:Y:S01]  /*15600*/  IMAD.MOV.U32 R20, RZ, RZ, RZ ;  /* 0x000000ffff147224 */ /* 0x008fe200078e00ff */
[----:B------:R-:W-:-:S02]  /*15610*/  SHF.R.U64 R178, R178, 0x3, RZ ;  /* 0x00000003b2b27819 */ /* 0x000fc400000012ff */
[----:B----4-:R-:W-:Y:S02]  /*15620*/  F2FP.F16.F32.PACK_AB R30, R93, R169 ;  /* 0x000000a95d1e723e */ /* 0x010fe400000000ff */
[----:B------:R-:W-:Y:S02]  /*15630*/  F2FP.F16.F32.PACK_AB R31, R92, R84 ;  /* 0x000000545c1f723e */ /* 0x000fe400000000ff */
[----:B------:R-:W-:Y:S02]  /*15640*/  LOP3.LUT R122, R151, R0, RZ, 0x3c, !PT ;  /* 0x00000000977a7212 */ /* 0x000fe400078e3cff */
[----:B------:R-:W-:Y:S01]  /*15650*/  MOV R110, R110 ;  /* 0x0000006e006e7202 */ /* 0x000fe20000000f00 */
[----:B------:R3:W-:Y:S01]  /*15660*/  STSM.16.M88.4 [R106], R28 ;  /* 0x0000001c6a007844 */ /* 0x0007e20000000200 */
[----:B------:R-:W-:Y:S01]  /*15670*/  F2FP.F16.F32.PACK_AB R32, R97, R170 ;  /* 0x000000aa6120723e */ /* 0x000fe200000000ff */
[----:B------:R-:W4:Y:S01]  /*15680*/  LDC R0, c[0x0][0xbe8] ;  /* 0x0002fa00ff007b82 */ /* 0x000f220000000800 */
[----:B------:R-:W-:-:S02]  /*15690*/  F2FP.F16.F32.PACK_AB R33, R100, R96 ;  /* 0x000000606421723e */ /* 0x000fc400000000ff */
[----:B------:R-:W-:Y:S02]  /*156a0*/  F2FP.F16.F32.PACK_AB R34, R101, R171 ;  /* 0x000000ab6522723e */ /* 0x000fe400000000ff */
[----:B------:R-:W-:Y:S02]  /*156b0*/  F2FP.F16.F32.PACK_AB R35, R108, R104 ;  /* 0x000000686c23723e */ /* 0x000fe400000000ff */
[----:B------:R-:W-:Y:S02]  /*156c0*/  LOP3.LUT R126, R181, R14, RZ, 0x3c, !PT ;  /* 0x0000000eb57e7212 */ /* 0x000fe400078e3cff */
[----:B------:R-:W-:Y:S01]  /*156d0*/  MOV R114, R114 ;  /* 0x0000007200727202 */ /* 0x000fe20000000f00 */
[----:B------:R-:W-:Y:S01]  /*156e0*/  STSM.16.M88.4 [R110], R32 ;  /* 0x000000206e007844 */ /* 0x000fe20000000200 */
[----:B--2---:R-:W-:Y:S02]  /*156f0*/  F2FP.F16.F32.PACK_AB R38, R109, R173 ;  /* 0x000000ad6d26723e */ /* 0x004fe400000000ff */
[----:B------:R-:W-:-:S02]  /*15700*/  F2FP.F16.F32.PACK_AB R39, R124, R120 ;  /* 0x000000787c27723e */ /* 0x000fc400000000ff */
[----:B------:R-:W-:Y:S02]  /*15710*/  LOP3.LUT R130, R183, R88, RZ, 0x3c, !PT ;  /* 0x00000058b7827212 */ /* 0x000fe400078e3cff */
[----:B------:R-:W-:Y:S01]  /*15720*/  LOP3.LUT R14, R178, R7, RZ, 0x3c, !PT ;  /* 0x00000007b20e7212 */ /* 0x000fe200078e3cff */
[----:B------:R-:W-:Y:S01]  /*15730*/  STSM.16.M88.4 [R114], R36 ;  /* 0x0000002472007844 */ /* 0x000fe20000000200 */
[----:B------:R-:W-:Y:S02]  /*15740*/  MOV R118, R118 ;  /* 0x0000007600767202 */ /* 0x000fe40000000f00 */
[----:B0-----:R-:W-:Y:S02]  /*15750*/  F2FP.F16.F32.PACK_AB R8, R113, R174 ;  /* 0x000000ae7108723e */ /* 0x001fe400000000ff */
[----:B------:R-:W-:Y:S02]  /*15760*/  F2FP.F16.F32.PACK_AB R9, R152, R128 ;  /* 0x000000809809723e */ /* 0x000fe400000000ff */
[----:B------:R-:W-:-:S02]  /*15770*/  F2FP.F16.F32.PACK_AB R10, R117, R175 ;  /* 0x000000af750a723e */ /* 0x000fc400000000ff */
[----:B------:R-:W-:Y:S02]  /*15780*/  F2FP.F16.F32.PACK_AB R11, R154, R153 ;  /* 0x000000999a0b723e */ /* 0x000fe400000000ff */
[----:B------:R-:W-:Y:S02]  /*15790*/  MOV R122, R122 ;  /* 0x0000007a007a7202 */ /* 0x000fe40000000f00 */
[----:B-1----:R-:W-:Y:S01]  /*157a0*/  F2FP.F16.F32.PACK_AB R24, R121, R176 ;  /* 0x000000b07918723e */ /* 0x002fe200000000ff */
[----:B------:R0:W-:Y:S01]  /*157b0*/  STSM.16.M88.4 [R118], R8 ;  /* 0x0000000876007844 */ /* 0x0001e20000000200 */
[----:B------:R-:W-:Y:S02]  /*157c0*/  F2FP.F16.F32.PACK_AB R25, R156, R155 ;  /* 0x0000009b9c19723e */ /* 0x000fe400000000ff */
[----:B------:R-:W-:Y:S02]  /*157d0*/  F2FP.F16.F32.PACK_AB R26, R125, R177 ;  /* 0x000000b17d1a723e */ /* 0x000fe400000000ff */
[----:B------:R-:W-:-:S02]  /*157e0*/  F2FP.F16.F32.PACK_AB R27, R158, R157 ;  /* 0x0000009d9e1b723e */ /* 0x000fc400000000ff */
[----:B------:R-:W-:Y:S02]  /*157f0*/  MOV R126, R126 ;  /* 0x0000007e007e7202 */ /* 0x000fe40000000f00 */
[----:B---3--:R-:W-:Y:S01]  /*15800*/  F2FP.F16.F32.PACK_AB R28, R129, R179 ;  /* 0x000000b3811c723e */ /* 0x008fe200000000ff */
[----:B------:R-:W-:Y:S01]  /*15810*/  STSM.16.M88.4 [R122], R24 ;  /* 0x000000187a007844 */ /* 0x000fe20000000200 */
[----:B------:R-:W-:Y:S02]  /*15820*/  F2FP.F16.F32.PACK_AB R29, R160, R159 ;  /* 0x0000009fa01d723e */ /* 0x000fe400000000ff */
[----:B------:R-:W-:Y:S02]  /*15830*/  F2FP.F16.F32.PACK_AB R30, R133, R132 ;  /* 0x00000084851e723e */ /* 0x000fe400000000ff */
[----:B------:R-:W-:Y:S01]  /*15840*/  F2FP.F16.F32.PACK_AB R31, R162, R161 ;  /* 0x000000a1a21f723e */ /* 0x000fe200000000ff */
[----:B0-----:R-:W0:Y:S01]  /*15850*/  @P2 LDC.64 R8, c[0x0][0xc08] ;  /* 0x00030200ff082b82 */ /* 0x001e220000000a00 */
[----:B------:R-:W-:-:S02]  /*15860*/  MOV R130, R130 ;  /* 0x0000008200827202 */ /* 0x000fc40000000f00 */
[----:B------:R-:W-:Y:S01]  /*15870*/  MOV R7, R14 ;  /* 0x0000000e00077202 */ /* 0x000fe20000000f00 */
[----:B------:R-:W-:Y:S04]  /*15880*/  STSM.16.M88.4 [R126], R28 ;  /* 0x0000001c7e007844 */ /* 0x000fe80000000200 */
[----:B------:R-:W1:Y:S01]  /*15890*/  LDC.64 R14, c[0x0][0xc00] ;  /* 0x00030000ff0e7b82 */ /* 0x000e620000000a00 */
[----:B------:R-:W-:Y:S04]  /*158a0*/  STSM.16.M88.4 [R130], R136 ;  /* 0x0000008882007844 */ /* 0x000fe80000000200 */
[----:B------:R2:W-:Y:S01]  /*158b0*/  STSM.16.M88.4 [R7], R144 ;  /* 0x0000009007007844 */ /* 0x0005e20000000200 */
[----:B0-----:R-:W-:-:S04]  /*158c0*/  @P2 IMAD.WIDE R8, R231, 0x4, R8 ;  /* 0x00000004e7082825 */ /* 0x001fc800078e0208 */
[----:B--2---:R-:W-:Y:S01]  /*158d0*/  IMAD.U32 R7, RZ, RZ, UR4 ;  /* 0x00000004ff077e24 */ /* 0x004fe2000f8e00ff */
[----:B------:R-:W-:Y:S01]  /*158e0*/  BAR.SYNC.DEFER_BLOCKING 0x1, 0x100 ;  /* 0x0044000000007b1d */ /* 0x000fe20000010000 */
[----:B-1----:R-:W-:-:S05]  /*158f0*/  IMAD.WIDE R14, R231, 0x4, R14 ;  /* 0x00000004e70e7825 */ /* 0x002fca00078e020e */
[----:B------:R0:W5:Y:S01]  /*15900*/  @P0 LDG.E R20, desc[UR40][R14.64] ;  /* 0x000000280e140981 */ /* 0x000162000c1e1900 */
[----:B----4-:R-:W-:Y:S01]  /*15910*/  ISETP.NE.AND P1, PT, R0, 0x1, PT ;  /* 0x000000010000780c */ /* 0x010fe20003f25270 */
[----:B------:R-:W-:Y:S02]  /*15920*/  IMAD.IADD R10, R215, 0x1, R210 ;  /* 0x00000001d70a7824 */ /* 0x000fe400078e02d2 */
[----:B------:R0:W5:Y:S10]  /*15930*/  @P2 LDG.E R7, desc[UR40][R8.64] ;  /* 0x0000002808072981 */ /* 0x000174000c1e1900 */
[----:B------:R-:W1:Y:S08]  /*15940*/  @P1 LDC R3, c[0x0][0xbec] ;  /* 0x0002fb00ff031b82 */ /* 0x000e700000000800 */
[----:B------:R-:W2:Y:S01]  /*15950*/  @P1 LDC R4, c[0x0][0xbf0] ;  /* 0x0002fc00ff041b82 */ /* 0x000ea20000000800 */
[----:B0-----:R-:W-:Y:S05]  /*15960*/  @P2 BRA `(.L_x_11917) ;  /* 0x0000000000102947 */ /* 0x001fea0003800000 */
[----:B------:R-:W-:Y:S05]  /*15970*/  @!P0 BRA `(.L_x_11917) ;  /* 0x00000000000c8947 */ /* 0x000fea0003800000 */
[----:B------:R-:W3:Y:S04]  /*15980*/  LDG.E R8, desc[UR40][R14.64] ;  /* 0x000000280e087981 */ /* 0x000ee8000c1e1900 */
[----:B-----5:R-:W3:Y:S02]  /*15990*/  LDG.E R7, desc[UR40][R14.64+0x4] ;  /* 0x000004280e077981 */ /* 0x020ee4000c1e1900 */
[----:B---3--:R-:W-:-:S07]  /*159a0*/  IMAD.IADD R7, R7, 0x1, -R8 ;  /* 0x0000000107077824 */ /* 0x008fce00078e0a08 */
.L_x_11917:
[----:B------:R-:W3:Y:S01]  /*159b0*/  LDL R26, [R1+0x18] ;  /* 0x00001800011a7983 */ /* 0x000ee20000100800 */
[----:B------:R-:W-:Y:S01]  /*159c0*/  SHF.R.S32.HI R77, RZ, 0x1f, R230 ;  /* 0x0000001fff4d7819 */ /* 0x000fe200000114e6 */
[----:B-1----:R-:W-:Y:S01]  /*159d0*/  @P1 IMAD.HI.U32 R3, R10, R3, RZ ;  /* 0x000000030a031227 */ /* 0x002fe200078e00ff */
[----:B------:R-:W-:Y:S01]  /*159e0*/  ULDC.64 UR4, c[0x0][0xb90] ;  /* 0x0002e40000047ab9 */ /* 0x000fe20000000a00 */
[----:B-----5:R-:W-:Y:S01]  /*159f0*/  SHF.R.S32.HI R21, RZ, 0x1f, R20 ;  /* 0x0000001fff157819 */ /* 0x020fe20000011414 */
[----:B------:R-:W0:Y:S01]  /*15a00*/  S2R R31, SR_TID.X ;  /* 0x00000000001f7919 */ /* 0x000e220000002100 */
[----:B------:R-:W-:Y:S01]  /*15a10*/  IMAD R15, R77, UR4, RZ ;  /* 0x000000044d0f7c24 */ /* 0x000fe2000f8e02ff */
[----:B------:R-:W-:Y:S01]  /*15a20*/  SEL R76, R231, RZ, !P0 ;  /* 0x000000ffe74c7207 */ /* 0x000fe20004000000 */
[----:B------:R-:W-:Y:S01]  /*15a30*/  IMAD.MOV.U32 R11, RZ, RZ, R10 ;  /* 0x000000ffff0b7224 */ /* 0x000fe200078e000a */
[----:B--2---:R-:W-:Y:S01]  /*15a40*/  @P1 SHF.R.U32.HI R11, RZ, R4, R3 ;  /* 0x00000004ff0b1219 */ /* 0x004fe20000011603 */
[C---:B------:R-:W-:Y:S01]  /*15a50*/  IMAD.WIDE.U32 R8, R230.reuse, UR4, R20 ;  /* 0x00000004e6087c25 */ /* 0x040fe2000f8e0014 */
[----:B------:R-:W-:Y:S01]  /*15a60*/  SHF.R.S32.HI R3, RZ, 0x1f, R231 ;  /* 0x0000001fff037819 */ /* 0x000fe200000114e7 */
[----:B------:R-:W1:Y:S02]  /*15a70*/  @P1 LDC R85, c[0x0][0xbec] ;  /* 0x0002fb00ff551b82 */ /* 0x000e640000000800 */
[----:B------:R-:W-:Y:S01]  /*15a80*/  IMAD R15, R230, UR5, R15 ;  /* 0x00000005e60f7c24 */ /* 0x000fe2000f8e020f */
[----:B------:R-:W-:Y:S01]  /*15a90*/  SEL R3, R3, RZ, !P0 ;  /* 0x000000ff03037207 */ /* 0x000fe20004000000 */
[----:B------:R-:W-:Y:S01]  /*15aa0*/  IMAD.MOV R27, RZ, RZ, -R11 ;  /* 0x000000ffff1b7224 */ /* 0x000fe200078e0a0b */
[----:B------:R-:W-:Y:S01]  /*15ab0*/  ULDC.64 UR4, c[0x0][0xb98] ;  /* 0x0002e60000047ab9 */ /* 0x000fe20000000a00 */
[----:B------:R-:W-:-:S02]  /*15ac0*/  IMAD.IADD R9, R9, 0x1, R15 ;  /* 0x0000000109097824 */ /* 0x000fc400078e020f */
[----:B------:R-:W-:Y:S01]  /*15ad0*/  IMAD R15, R0, R27, R10 ;  /* 0x0000001b000f7224 */ /* 0x000fe200078e020a */
[----:B------:R-:W2:Y:S01]  /*15ae0*/  @P1 LDC R87, c[0x0][0xbf0] ;  /* 0x0002fc00ff571b82 */ /* 0x000ea20000000800 */
        /* <DEDUP_REMOVED lines=12> */
[----:B0-----:R-:W-:Y:S01]  /*15bb0*/  VIADD R31, R31, 0xffffff80 ;  /* 0xffffff801f1f7836 */ /* 0x001fe20000000000 */
[----:B------:R-:W-:Y:S01]  /*15bc0*/  IADD3.X R9, R25, R9, R27, P0, !PT ;  /* 0x0000000919097210 */ /* 0x000fe200007fe41b */
[----:B------:R-:W-:Y:S01]  /*15bd0*/  IMAD R25, R15, UR5, R4 ;  /* 0x000000050f197c24 */ /* 0x000fe2000f8e0204 */
[----:B------:R-:W-:Y:S01]  /*15be0*/  LOP3.LUT R36, R37, 0x380, RZ, 0xc0, !PT ;  /* 0x0000038025247812 */ /* 0x000fe200078ec0ff */
[----:B------:R-:W-:Y:S01]  /*15bf0*/  IMAD R83, R7, R0, RZ ;  /* 0x0000000007537224 */ /* 0x000fe200078e02ff */
[----:B------:R-:W-:Y:S01]  /*15c00*/  SHF.R.S32.HI R30, RZ, 0x1f, R31 ;  /* 0x0000001fff1e7819 */ /* 0x000fe2000001141f */
[----:B------:R-:W-:Y:S01]  /*15c10*/  IMAD.WIDE.U32 R8, R15, UR4, R8 ;  /* 0x000000040f087c25 */ /* 0x000fe2000f8e0008 */
[----:B------:R-:W-:Y:S01]  /*15c20*/  ULDC.64 UR4, c[0x0][0xb50] ;  /* 0x0002d40000047ab9 */ /* 0x000fe20000000a00 */
[----:B------:R-:W-:-:S02]  /*15c30*/  SHF.R.U64 R36, R36, 0x3, RZ ;  /* 0x0000000324247819 */ /* 0x000fc400000012ff */
[----:B------:R-:W-:Y:S01]  /*15c40*/  IMAD.IADD R9, R9, 0x1, R25 ;  /* 0x0000000109097824 */ /* 0x000fe200078e0219 */
[----:B------:R-:W-:Y:S01]  /*15c50*/  LEA R10, P0, R8, UR4, 0x2 ;  /* 0x00000004080a7c11 */ /* 0x000fe2000f8010ff */
[----:B------:R-:W-:Y:S01]  /*15c60*/  IMAD.X R15, RZ, RZ, R13, P2 ;  /* 0x000000ffff0f7224 */ /* 0x000fe200010e060d */
[----:B------:R-:W-:Y:S02]  /*15c70*/  IADD3 R25, P3, R12, 0x2000, RZ ;  /* 0x000020000c197810 */ /* 0x000fe40007f7e0ff */
[----:B------:R-:W-:Y:S01]  /*15c80*/  LEA.HI.X R8, R8, UR5, R9, 0x2, P0 ;  /* 0x0000000508087c11 */ /* 0x000fe200080f1409 */
[----:B------:R-:W-:Y:S01]  /*15c90*/  SHFL.IDX PT, R54, R10, RZ, 0x1c1f ;  /* 0x001c1fff0a367589 */ /* 0x000fe200000e0000 */
[----:B------:R-:W-:Y:S01]  /*15ca0*/  IADD3 R33, P0, R12, 0x4000, RZ ;  /* 0x000040000c217810 */ /* 0x000fe20007f1e0ff */
[----:B------:R-:W-:Y:S01]  /*15cb0*/  ULDC.64 UR4, c[0x0][0xaa0] ;  /* 0x0002a80000047ab9 */ /* 0x000fe20000000a00 */
[----:B------:R-:W-:Y:S01]  /*15cc0*/  LOP3.LUT R24, R25, 0x380, RZ, 0xc0, !PT ;  /* 0x0000038019187812 */ /* 0x000fe200078ec0ff */
[----:B------:R-:W0:Y:S01]  /*15cd0*/  SHFL.IDX PT, R55, R8, RZ, 0x1c1f ;  /* 0x001c1fff08377589 */ /* 0x000e2200000e0000 */
[----:B------:R-:W-:-:S02]  /*15ce0*/  LOP3.LUT R32, R33, 0x380, RZ, 0xc0, !PT ;  /* 0x0000038021207812 */ /* 0x000fc400078ec0ff */
[----:B------:R-:W-:Y:S01]  /*15cf0*/  SHF.R.U64 R24, R24, 0x3, RZ ;  /* 0x0000000318187819 */ /* 0x000fe200000012ff */
[----:B------:R-:W-:Y:S01]  /*15d00*/  SHFL.IDX PT, R58, R10, 0x1, 0x1c1f ;  /* 0x003c1f000a3a7f89 */ /* 0x000fe200000e0000 */
[----:B------:R-:W-:Y:S02]  /*15d10*/  IADD3 R41, P2, R12, 0x6000, RZ ;  /* 0x000060000c297810 */ /* 0x000fe40007f5e0ff */
[----:B------:R-:W-:Y:S01]  /*15d20*/  SHF.R.U64 R32, R32, 0x3, RZ ;  /* 0x0000000320207819 */ /* 0x000fe200000012ff */
[----:B------:R4:W1:Y:S01]  /*15d30*/  SHFL.IDX PT, R59, R8, 0x1, 0x1c1f ;  /* 0x003c1f00083b7f89 */ /* 0x00086200000e0000 */
[----:B------:R-:W-:Y:S01]  /*15d40*/  LOP3.LUT R24, R24, R25, RZ, 0x3c, !PT ;  /* 0x0000001918187212 */ /* 0x000fe200078e3cff */
[----:B------:R-:W-:Y:S01]  /*15d50*/  IMAD.X R25, RZ, RZ, R13, P3 ;  /* 0x000000ffff197224 */ /* 0x000fe200018e060d */
[----:B------:R-:W-:Y:S02]  /*15d60*/  LOP3.LUT R40, R41, 0x380, RZ, 0xc0, !PT ;  /* 0x0000038029287812 */ /* 0x000fe400078ec0ff */
[----:B------:R-:W-:-:S02]  /*15d70*/  IADD3 R45, P3, R12, 0x7000, RZ ;  /* 0x000070000c2d7810 */ /* 0x000fc40007f7e0ff */
[----:B------:R-:W-:Y:S01]  /*15d80*/  LOP3.LUT R32, R32, R33, RZ, 0x3c, !PT ;  /* 0x0000002120207212 */ /* 0x000fe200078e3cff */
[--C-:B------:R-:W-:Y:S01]  /*15d90*/  IMAD.X R33, RZ, RZ, R13.reuse, P0 ;  /* 0x000000ffff217224 */ /* 0x100fe200000e060d */
[----:B------:R-:W-:Y:S02]  /*15da0*/  SHF.R.U64 R40, R40, 0x3, RZ ;  /* 0x0000000328287819 */ /* 0x000fe400000012ff */
[----:B------:R-:W-:Y:S02]  /*15db0*/  IADD3 R53, P0, R12, 0x9000, RZ ;  /* 0x000090000c357810 */ /* 0x000fe40007f1e0ff */
[----:B------:R-:W-:Y:S02]  /*15dc0*/  LOP3.LUT R44, R45, 0x380, RZ, 0xc0, !PT ;  /* 0x000003802d2c7812 */ /* 0x000fe400078ec0ff */
[----:B------:R-:W-:Y:S02]  /*15dd0*/  LEA.HI R30, R30, R31, RZ, 0x7 ;  /* 0x0000001f1e1e7211 */ /* 0x000fe400078f38ff */
[----:B------:R-:W-:Y:S01]  /*15de0*/  LOP3.LUT R40, R40, R41, RZ, 0x3c, !PT ;  /* 0x0000002928287212 */ /* 0x000fe200078e3cff */
[----:B------:R-:W-:Y:S01]  /*15df0*/  IMAD.X R41, RZ, RZ, R13, P2 ;  /* 0x000000ffff297224 */ /* 0x000fe200010e060d */
[----:B------:R-:W-:-:S02]  /*15e00*/  LOP3.LUT R52, R53, 0x380, RZ, 0xc0, !PT ;  /* 0x0000038035347812 */ /* 0x000fc400078ec0ff */
[----:B------:R-:W-:Y:S02]  /*15e10*/  SHF.R.U64 R44, R44, 0x3, RZ ;  /* 0x000000032c2c7819 */ /* 0x000fe400000012ff */
[----:B------:R-:W-:Y:S02]  /*15e20*/  IADD3 R57, P2, R12, 0xb000, RZ ;  /* 0x0000b0000c397810 */ /* 0x000fe40007f5e0ff */
[----:B------:R-:W-:Y:S02]  /*15e30*/  LOP3.LUT R30, R30, 0xffffff80, RZ, 0xc0, !PT ;  /* 0xffffff801e1e7812 */ /* 0x000fe400078ec0ff */
[----:B------:R-:W-:Y:S02]  /*15e40*/  SHF.R.U64 R52, R52, 0x3, RZ ;  /* 0x0000000334347819 */ /* 0x000fe400000012ff */
[----:B------:R-:W-:Y:S01]  /*15e50*/  LOP3.LUT R44, R44, R45, RZ, 0x3c, !PT ;  /* 0x0000002d2c2c7212 */ /* 0x000fe200078e3cff */
[----:B------:R-:W-:Y:S01]  /*15e60*/  IMAD.X R45, RZ, RZ, R13, P3 ;  /* 0x000000ffff2d7224 */ /* 0x000fe200018e060d */
[----:B------:R-:W-:Y:S01]  /*15e70*/  LOP3.LUT R56, R57, 0x380, RZ, 0xc0, !PT ;  /* 0x0000038039387812 */ /* 0x000fe200078ec0ff */
[----:B------:R-:W-:Y:S01]  /*15e80*/  IMAD.IADD R30, R31, 0x1, -R30 ;  /* 0x000000011f1e7824 */ /* 0x000fe200078e0a1e */
[----:B------:R-:W-:-:S02]  /*15e90*/  IADD3 R61, P3, R12, 0xc000, RZ ;  /* 0x0000c0000c3d7810 */ /* 0x000fc40007f7e0ff */
[----:B------:R-:W-:Y:S01]  /*15ea0*/  LOP3.LUT R52, R52, R53, RZ, 0x3c, !PT ;  /* 0x0000003534347212 */ /* 0x000fe200078e3cff */
[--C-:B------:R-:W-:Y:S01]  /*15eb0*/  IMAD.X R53, RZ, RZ, R13.reuse, P0 ;  /* 0x000000ffff357224 */ /* 0x100fe200000e060d */
[----:B------:R-:W-:Y:S02]  /*15ec0*/  SHF.R.U64 R56, R56, 0x3, RZ ;  /* 0x0000000338387819 */ /* 0x000fe400000012ff */
[----:B------:R-:W-:Y:S02]  /*15ed0*/  LOP3.LUT R60, R61, 0x380, RZ, 0xc0, !PT ;  /* 0x000003803d3c7812 */ /* 0x000fe400078ec0ff */
[----:B------:R-:W-:Y:S02]  /*15ee0*/  LOP3.LUT P0, RZ, R30, 0x3, RZ, 0xc0, !PT ;  /* 0x000000031eff7812 */ /* 0x000fe4000780c0ff */
[----:B------:R-:W-:Y:S01]  /*15ef0*/  LOP3.LUT R56, R56, R57, RZ, 0x3c, !PT ;  /* 0x0000003938387212 */ /* 0x000fe200078e3cff */
[--C-:B------:R-:W-:Y:S01]  /*15f00*/  IMAD.X R57, RZ, RZ, R13.reuse, P2 ;  /* 0x000000ffff397224 */ /* 0x100fe200010e060d */
[----:B------:R-:W-:Y:S01]  /*15f10*/  LOP3.LUT R36, R36, R37, RZ, 0x3c, !PT ;  /* 0x0000002524247212 */ /* 0x000fe200078e3cff */
[----:B------:R-:W-:Y:S01]  /*15f20*/  IMAD.X R37, RZ, RZ, R13, P4 ;  /* 0x000000ffff257224 */ /* 0x000fe200020e060d */
[----:B------:R-:W-:-:S02]  /*15f30*/  SHF.R.U64 R60, R60, 0x3, RZ ;  /* 0x000000033c3c7819 */ /* 0x000fc400000012ff */
[C---:B------:R-:W-:Y:S02]  /*15f40*/  IADD3 R29, P5, R12.reuse, 0x3000, RZ ;  /* 0x000030000c1d7810 */ /* 0x040fe40007fbe0ff */
[----:B------:R-:W-:Y:S02]  /*15f50*/  IADD3 R79, P4, R12, 0xa000, RZ ;  /* 0x0000a0000c4f7810 */ /* 0x000fe40007f9e0ff */
[----:B------:R-:W-:Y:S01]  /*15f60*/  LOP3.LUT R60, R60, R61, RZ, 0x3c, !PT ;  /* 0x0000003d3c3c7212 */ /* 0x000fe200078e3cff */
[----:B------:R-:W-:Y:S01]  /*15f70*/  IMAD.X R61, RZ, RZ, R13, P3 ;  /* 0x000000ffff3d7224 */ /* 0x000fe200018e060d */
[----:B------:R-:W-:Y:S02]  /*15f80*/  LOP3.LUT R28, R29, 0x380, RZ, 0xc0, !PT ;  /* 0x000003801d1c7812 */ /* 0x000fe400078ec0ff */
[----:B------:R-:W-:Y:S02]  /*15f90*/  LOP3.LUT R78, R79, 0x380, RZ, 0xc0, !PT ;  /* 0x000003804f4e7812 */ /* 0x000fe400078ec0ff */
[----:B------:R-:W-:-:S02]  /*15fa0*/  IADD3 R7, P3, R12, 0xf000, RZ ;  /* 0x0000f0000c077810 */ /* 0x000fc40007f7e0ff */
[----:B------:R-:W-:Y:S02]  /*15fb0*/  SHF.R.U64 R28, R28, 0x3, RZ ;  /* 0x000000031c1c7819 */ /* 0x000fe400000012ff */
[----:B------:R-:W-:Y:S01]  /*15fc0*/  SHF.R.U64 R78, R78, 0x3, RZ ;  /* 0x000000034e4e7819 */ /* 0x000fe200000012ff */
[----:B------:R-:W-:Y:S01]  /*15fd0*/  IMAD R21, R21, UR4, RZ ;  /* 0x0000000415157c24 */ /* 0x000fe2000f8e02ff */
[----:B------:R-:W-:Y:S01]  /*15fe0*/  LOP3.LUT R28, R28, R29, RZ, 0x3c, !PT ;  /* 0x0000001d1c1c7212 */ /* 0x000fe200078e3cff */
[--C-:B------:R-:W-:Y:S01]  /*15ff0*/  IMAD.X R29, RZ, RZ, R13.reuse, P5 ;  /* 0x000000ffff1d7224 */ /* 0x100fe200028e060d */
[----:B------:R-:W-:Y:S01]  /*16000*/  LOP3.LUT R78, R78, R79, RZ, 0x3c, !PT ;  /* 0x0000004f4e4e7212 */ /* 0x000fe200078e3cff */
[----:B------:R-:W-:Y:S01]  /*16010*/  IMAD.X R79, RZ, RZ, R13, P4 ;  /* 0x000000ffff4f7224 */ /* 0x000fe200020e060d */
[----:B------:R-:W-:Y:S01]  /*16020*/  IADD3 R49, P5, R12, 0x8000, RZ ;  /* 0x000080000c317810 */ /* 0x000fe20007fbe0ff */
[----:B------:R-:W-:Y:S01]  /*16030*/  IMAD R81, R20, UR5, R21 ;  /* 0x0000000514517c24 */ /* 0x000fe2000f8e0215 */
[----:B------:R-:W-:Y:S01]  /*16040*/  IADD3 R69, P4, R12, 0xe000, RZ ;  /* 0x0000e0000c457810 */ /* 0x000fe20007f9e0ff */
[----:B------:R-:W-:Y:S01]  /*16050*/  IMAD.WIDE.U32 R20, R20, UR4, RZ ;  /* 0x0000000414147c25 */ /* 0x000fe2000f8e00ff */
[----:B------:R-:W-:Y:S01]  /*16060*/  LOP3.LUT R48, R49, 0x380, RZ, 0xc0, !PT ;  /* 0x0000038031307812 */ /* 0x000fe200078ec0ff */
[----:B------:R-:W-:Y:S01]  /*16070*/  ULDC.64 UR4, c[0x0][0xae8] ;  /* 0x0002ba0000047ab9 */ /* 0x000fe20000000a00 */
[----:B------:R-:W-:Y:S01]  /*16080*/  LOP3.LUT R68, R69, 0x380, RZ, 0xc0, !PT ;  /* 0x0000038045447812 */ /* 0x000fe200078ec0ff */
[----:B------:R-:W-:Y:S01]  /*16090*/  IMAD.IADD R21, R21, 0x1, R81 ;  /* 0x0000000115157824 */ /* 0x000fe200078e0251 */
[----:B------:R-:W-:Y:S01]  /*160a0*/  SHF.R.U64 R48, R48, 0x3, RZ ;  /* 0x0000000330307819 */ /* 0x000fe200000012ff */
[----:B------:R-:W-:Y:S01]  /*160b0*/  IMAD.X R73, RZ, RZ, R13, P3 ;  /* 0x000000ffff497224 */ /* 0x000fe200018e060d */
[----:B------:R-:W-:Y:S01]  /*160c0*/  LOP3.LUT R9, R12, 0x380, RZ, 0xc0, !PT ;  /* 0x000003800c097812 */ /* 0x000fe200078ec0ff */
[----:B------:R-:W-:Y:S01]  /*160d0*/  IMAD.WIDE.U32 R20, R230, UR4, R20 ;  /* 0x00000004e6147c25 */ /* 0x000fe2000f8e0014 */
[----:B------:R-:W-:-:S02]  /*160e0*/  LOP3.LUT R48, R48, R49, RZ, 0x3c, !PT ;  /* 0x0000003130307212 */ /* 0x000fc400078e3cff */
[----:B------:R-:W-:Y:S01]  /*160f0*/  LOP3.LUT R14, R11, 0x380, RZ, 0xc0, !PT ;  /* 0x000003800b0e7812 */ /* 0x000fe200078ec0ff */
[----:B------:R-:W-:Y:S01]  /*16100*/  IMAD.X R49, RZ, RZ, R13, P5 ;  /* 0x000000ffff317224 */ /* 0x000fe200028e060d */
[----:B------:R-:W-:Y:S02]  /*16110*/  IADD3 R65, P5, R12, 0xd000, RZ ;  /* 0x0000d0000c417810 */ /* 0x000fe40007fbe0ff */
[----:B------:R-:W-:Y:S02]  /*16120*/  SHF.R.U64 R68, R68, 0x3, RZ ;  /* 0x0000000344447819 */ /* 0x000fe400000012ff */
[----:B------:R-:W-:Y:S02]  /*16130*/  LOP3.LUT R64, R65, 0x380, RZ, 0xc0, !PT ;  /* 0x0000038041407812 */ /* 0x000fe400078ec0ff */
[----:B------:R-:W-:Y:S02]  /*16140*/  SHF.R.U64 R9, R9, 0x3, RZ ;  /* 0x0000000309097819 */ /* 0x000fe400000012ff */
[----:B------:R-:W-:-:S02]  /*16150*/  SHF.R.U64 R64, R64, 0x3, RZ ;  /* 0x0000000340407819 */ /* 0x000fc400000012ff */
[----:B------:R-:W-:Y:S02]  /*16160*/  SHF.R.U64 R14, R14, 0x3, RZ ;  /* 0x000000030e0e7819 */ /* 0x000fe400000012ff */
[----:B------:R-:W-:Y:S01]  /*16170*/  LOP3.LUT R64, R64, R65, RZ, 0x3c, !PT ;  /* 0x0000004140407212 */ /* 0x000fe200078e3cff */
[--C-:B------:R-:W-:Y:S01]  /*16180*/  IMAD.X R65, RZ, RZ, R13.reuse, P5 ;  /* 0x000000ffff417224 */ /* 0x100fe200028e060d */
[----:B------:R-:W-:Y:S01]  /*16190*/  LOP3.LUT R68, R68, R69, RZ, 0x3c, !PT ;  /* 0x0000004544447212 */ /* 0x000fe200078e3cff */
[--C-:B------:R-:W-:Y:S01]  /*161a0*/  IMAD.X R69, RZ, RZ, R13.reuse, P4 ;  /* 0x000000ffff457224 */ /* 0x100fe200020e060d */
[----:B----4-:R-:W-:Y:S01]  /*161b0*/  LOP3.LUT R8, R9, R12, RZ, 0x3c, !PT ;  /* 0x0000000c09087212 */ /* 0x010fe200078e3cff */
[----:B------:R-:W-:Y:S01]  /*161c0*/  IMAD.MOV.U32 R9, RZ, RZ, R13 ;  /* 0x000000ffff097224 */ /* 0x000fe200078e000d */
[----:B------:R-:W-:Y:S01]  /*161d0*/  LOP3.LUT R14, R14, R11, RZ, 0x3c, !PT ;  /* 0x0000000b0e0e7212 */ /* 0x000fe200078e3cff */
[----:B------:R-:W-:Y:S01]  /*161e0*/  BSSY B1, `(.L_x_11918) ;  /* 0x0000062000017945 */ /* 0x000fe20003800000 */
[----:B------:R-:W-:-:S02]  /*161f0*/  SHF.R.S32.HI R86, RZ, 0x1f, R224 ;  /* 0x0000001fff567819 */ /* 0x000fc400000114e0 */
[----:B------:R-:W-:Y:S02]  /*16200*/  SHF.R.S32.HI R88, RZ, 0x1f, R222 ;  /* 0x0000001fff587819 */ /* 0x000fe400000114de */
[----:B------:R-:W-:Y:S02]  /*16210*/  SHF.R.S32.HI R92, RZ, 0x1f, R223 ;  /* 0x0000001fff5c7819 */ /* 0x000fe400000114df */
[----:B------:R-:W-:Y:S01]  /*16220*/  SHF.R.S32.HI R93, RZ, 0x1f, R214 ;  /* 0x0000001fff5d7819 */ /* 0x000fe200000114d6 */
[----:B---3--:R-:W-:-:S05]  /*16230*/  IMAD.IADD R4, R26, 0x1, R210 ;  /* 0x000000011a047824 */ /* 0x008fca00078e02d2 */
[C---:B------:R-:W-:Y:S01]  /*16240*/  ISETP.GE.OR P2, PT, R4.reuse, R83, P0 ;  /* 0x000000530400720c */ /* 0x040fe20000746670 */
[----:B------:R-:W-:-:S05]  /*16250*/  VIADD R4, R4, 0x8 ;  /* 0x0000000804047836 */ /* 0x000fca0000000000 */
[----:B------:R-:W-:Y:S02]  /*16260*/  ISETP.GE.OR P0, PT, R4, R83, P0 ;  /* 0x000000530400720c */ /* 0x000fe40000706670 */
[----:B------:R-:W-:-:S04]  /*16270*/  LOP3.LUT R4, R7, 0x380, RZ, 0xc0, !PT ;  /* 0x0000038007047812 */ /* 0x000fc800078ec0ff */
[----:B------:R-:W-:Y:S01]  /*16280*/  SHF.R.U64 R4, R4, 0x3, RZ ;  /* 0x0000000304047819 */ /* 0x000fe200000012ff */
[----:B0-----:R-:W-:Y:S03]  /*16290*/  @!P2 ST.E desc[UR40][R54.64], R6 ;  /* 0x000000063600a985 */ /* 0x001fe6000c101928 */
[----:B------:R-:W-:-:S03]  /*162a0*/  LOP3.LUT R72, R4, R7, RZ, 0x3c, !PT ;  /* 0x0000000704487212 */ /* 0x000fc600078e3cff */
[----:B-1----:R0:W-:Y:S04]  /*162b0*/  @!P0 ST.E desc[UR40][R58.64], R5 ;  /* 0x000000053a008985 */ /* 0x0021e8000c101928 */
[----:B------:R-:W5:Y:S04]  /*162c0*/  LD.E.128 R8, desc[UR40][R8.64] ;  /* 0x0000002808087980 */ /* 0x000f68000c101d00 */
[----:B------:R-:W5:Y:S04]  /*162d0*/  LD.E.128 R12, desc[UR40][R14.64] ;  /* 0x000000280e0c7980 */ /* 0x000f68000c101d00 */
[----:B0-----:R0:W5:Y:S04]  /*162e0*/  LD.E.128 R4, desc[UR40][R78.64] ;  /* 0x000000284e047980 */ /* 0x001168000c101d00 */
[----:B------:R-:W5:Y:S04]  /*162f0*/  LD.E.128 R24, desc[UR40][R24.64] ;  /* 0x0000002818187980 */ /* 0x000f68000c101d00 */
[----:B------:R-:W5:Y:S01]  /*16300*/  LD.E.128 R28, desc[UR40][R28.64] ;  /* 0x000000281c1c7980 */ /* 0x000f62000c101d00 */
[----:B0-----:R-:W-:-:S02]  /*16310*/  IMAD R79, R77, UR4, RZ ;  /* 0x000000044d4f7c24 */ /* 0x001fc4000f8e02ff */
[----:B------:R-:W-:Y:S01]  /*16320*/  IMAD R77, R225, 0x20, R236 ;  /* 0x00000020e14d7824 */ /* 0x000fe200078e02ec */
[----:B------:R-:W5:Y:S01]  /*16330*/  LD.E.128 R32, desc[UR40][R32.64] ;  /* 0x0000002820207980 */ /* 0x000f62000c101d00 */
[----:B------:R-:W-:Y:S01]  /*16340*/  IMAD R79, R230, UR5, R79 ;  /* 0x00000005e64f7c24 */ /* 0x000fe2000f8e024f */
[----:B------:R-:W-:Y:S01]  /*16350*/  ULDC.64 UR4, c[0x0][0xaf0] ;  /* 0x0002bc0000047ab9 */ /* 0x000fe20000000a00 */
[----:B------:R-:W-:Y:S01]  /*16360*/  IMAD.IADD R80, R210, 0x1, R77 ;  /* 0x00000001d2507824 */ /* 0x000fe200078e024d */
[----:B------:R-:W5:Y:S01]  /*16370*/  LD.E.128 R36, desc[UR40][R36.64] ;  /* 0x0000002824247980 */ /* 0x000f62000c101d00 */
[----:B------:R-:W-:Y:S02]  /*16380*/  IMAD R77, R3, UR4, RZ ;  /* 0x00000004034d7c24 */ /* 0x000fe4000f8e02ff */
[----:B------:R-:W-:Y:S01]  /*16390*/  @P1 IMAD.HI.U32 R78, R80, R85, RZ ;  /* 0x00000055504e1227 */ /* 0x000fe200078e00ff */
[----:B------:R-:W5:Y:S03]  /*163a0*/  LD.E.128 R40, desc[UR40][R40.64] ;  /* 0x0000002828287980 */ /* 0x000f66000c101d00 */
[----:B------:R-:W-:Y:S01]  /*163b0*/  IMAD.IADD R21, R21, 0x1, R79 ;  /* 0x0000000115157824 */ /* 0x000fe200078e024f */
[----:B------:R-:W5:Y:S01]  /*163c0*/  LD.E.128 R44, desc[UR40][R44.64] ;  /* 0x000000282c2c7980 */ /* 0x000f62000c101d00 */
[----:B------:R-:W-:Y:S01]  /*163d0*/  IMAD.MOV.U32 R3, RZ, RZ, R80 ;  /* 0x000000ffff037224 */ /* 0x000fe200078e0050 */
[----:B--2---:R-:W-:Y:S01]  /*163e0*/  @P1 SHF.R.U32.HI R3, RZ, R87, R78 ;  /* 0x00000057ff031219 */ /* 0x004fe2000001164e */
[C---:B------:R-:W-:Y:S01]  /*163f0*/  IMAD R79, R76.reuse, UR5, R77 ;  /* 0x000000054c4f7c24 */ /* 0x040fe2000f8e024d */
[----:B------:R-:W5:Y:S01]  /*16400*/  LD.E.128 R48, desc[UR40][R48.64] ;  /* 0x0000002830307980 */ /* 0x000f62000c101d00 */
[----:B------:R-:W-:Y:S01]  /*16410*/  IMAD.WIDE.U32 R76, R76, UR4, R20 ;  /* 0x000000044c4c7c25 */ /* 0x000fe2000f8e0014 */
[----:B------:R-:W-:Y:S01]  /*16420*/  SHF.R.S32.HI R20, RZ, 0x1f, R3 ;  /* 0x0000001fff147819 */ /* 0x000fe20000011403 */
[----:B------:R-:W-:Y:S01]  /*16430*/  ULDC.64 UR4, c[0x0][0xae0] ;  /* 0x0002b80000047ab9 */ /* 0x000fe20000000a00 */
[----:B------:R-:W5:Y:S01]  /*16440*/  LD.E.128 R52, desc[UR40][R52.64] ;  /* 0x0000002834347980 */ /* 0x000f62000c101d00 */
[----:B------:R-:W-:-:S02]  /*16450*/  IMAD.IADD R77, R77, 0x1, R79 ;  /* 0x000000014d4d7824 */ /* 0x000fc400078e024f */
[----:B------:R-:W-:Y:S01]  /*16460*/  IMAD.MOV R79, RZ, RZ, -R3 ;  /* 0x000000ffff4f7224 */ /* 0x000fe200078e0a03 */
[----:B------:R-:W5:Y:S01]  /*16470*/  LD.E.128 R56, desc[UR40][R56.64] ;  /* 0x0000002838387980 */ /* 0x000f62000c101d00 */
[----:B------:R-:W-:Y:S02]  /*16480*/  IMAD R20, R20, UR4, RZ ;  /* 0x0000000414147c24 */ /* 0x000fe4000f8e02ff */
[----:B------:R-:W-:Y:S01]  /*16490*/  IMAD R79, R0, R79, R80 ;  /* 0x0000004f004f7224 */ /* 0x000fe200078e0250 */
[----:B------:R-:W5:Y:S01]  /*164a0*/  LD.E.128 R60, desc[UR40][R60.64] ;  /* 0x000000283c3c7980 */ /* 0x000f62000c101d00 */
[C---:B------:R-:W-:Y:S02]  /*164b0*/  IMAD R81, R3.reuse, UR5, R20 ;  /* 0x0000000503517c24 */ /* 0x040fe4000f8e0214 */
[----:B------:R-:W-:Y:S01]  /*164c0*/  IMAD.WIDE.U32 R20, R3, UR4, R76 ;  /* 0x0000000403147c25 */ /* 0x000fe2000f8e004c */
[----:B------:R-:W5:Y:S01]  /*164d0*/  LD.E.128 R64, desc[UR40][R64.64] ;  /* 0x0000002840407980 */ /* 0x000f62000c101d00 */
[----:B------:R-:W-:Y:S01]  /*164e0*/  SHF.R.S32.HI R3, RZ, 0x1f, R79 ;  /* 0x0000001fff037819 */ /* 0x000fe2000001144f */
[----:B------:R-:W-:-:S02]  /*164f0*/  ULDC.64 UR4, c[0x0][0xad8] ;  /* 0x0002b60000047ab9 */ /* 0x000fc40000000a00 */
        /* <DEDUP_REMOVED lines=9> */
[----:B------:R-:W-:Y:S02]  /*16590*/  IMAD.IADD R21, R21, 0x1, R81 ;  /* 0x0000000115157824 */ /* 0x000fe400078e0251 */
[----:B------:R-:W-:Y:S02]  /*165a0*/  IMAD R76, R3, UR4, RZ ;  /* 0x00000004034c7c24 */ /* 0x000fe4000f8e02ff */
[C---:B------:R-:W-:Y:S02]  /*165b0*/  VIADD R0, R210.reuse, 0x20 ;  /* 0x00000020d2007836 */ /* 0x040fe40000000000 */
[C---:B------:R-:W-:Y:S02]  /*165c0*/  IMAD R77, R79.reuse, UR5, R76 ;  /* 0x000000054f4d7c24 */ /* 0x040fe4000f8e024c */
[----:B------:R-:W-:Y:S01]  /*165d0*/  IMAD.WIDE.U32 R20, R79, UR4, R20 ;  /* 0x000000044f147c25 */ /* 0x000fe2000f8e0014 */
[-C--:B------:R-:W-:Y:S01]  /*165e0*/  ISETP.GE.AND P2, PT, R210, R83.reuse, PT ;  /* 0x00000053d200720c */ /* 0x080fe20003f46270 */
[----:B------:R-:W-:Y:S01]  /*165f0*/  ULDC.64 UR4, c[0x0][0xa80] ;  /* 0x0002a00000047ab9 */ /* 0x000fe20000000a00 */
[----:B------:R-:W-:Y:S01]  /*16600*/  ISETP.GE.AND P0, PT, R0, R83, PT ;  /* 0x000000530000720c */ /* 0x000fe20003f06270 */
[----:B------:R-:W-:Y:S01]  /*16610*/  VIADD R3, R210, 0x40 ;  /* 0x00000040d2037836 */ /* 0x000fe20000000000 */
[----:B------:R-:W-:Y:S01]  /*16620*/  LEA R82, P3, R20, UR4, 0x1 ;  /* 0x0000000414527c11 */ /* 0x000fe2000f8608ff */
[----:B------:R-:W-:-:S02]  /*16630*/  IMAD.IADD R21, R21, 0x1, R77 ;  /* 0x0000000115157824 */ /* 0x000fc400078e024d */
[----:B------:R-:W-:Y:S01]  /*16640*/  VIADD R0, R16, 0x22820 ;  /* 0x0002282010007836 */ /* 0x000fe20000000000 */
[----:B------:R-:W-:Y:S01]  /*16650*/  P2R R84, PR, RZ, 0x1 ;  /* 0x00000001ff547803 */ /* 0x000fe20000000000 */
[----:B------:R-:W-:Y:S01]  /*16660*/  VIADD R76, R210, 0x60 ;  /* 0x00000060d24c7836 */ /* 0x000fe20000000000 */
[-C--:B------:R-:W-:Y:S02]  /*16670*/  ISETP.GE.AND P0, PT, R3, R83.reuse, PT ;  /* 0x000000530300720c */ /* 0x080fe40003f06270 */
[----:B------:R-:W-:Y:S02]  /*16680*/  LEA.HI.X R3, R20, UR5, R21, 0x1, P3 ;  /* 0x0000000514037c11 */ /* 0x000fe400098f0c15 */
[----:B------:R-:W-:Y:S02]  /*16690*/  PRMT R0, RZ, 0x654, R0 ;  /* 0x00000654ff007816 */ /* 0x000fe40000000000 */
[----:B------:R-:W-:Y:S01]  /*166a0*/  ISETP.GE.AND P1, PT, R76, R83, PT ;  /* 0x000000534c00720c */ /* 0x000fe20003f26270 */
[----:B0-----:R0:W1:Y:S01]  /*166b0*/  SHFL.IDX PT, R81, R3, RZ, 0x181f ;  /* 0x00181fff03517589 */ /* 0x00106200000e0000 */
[----:B------:R0:W-:Y:S03]  /*166c0*/  SYNCS.ARRIVE.TRANS64.RED.A1T0 RZ, [R0+URZ], RZ ;  /* 0x000000ff00ff79a7 */ /* 0x0001e6000810043f */
[----:B------:R0:W2:Y:S01]  /*166d0*/  SHFL.IDX PT, R83, R82, RZ, 0x181f ;  /* 0x00181fff52537589 */ /* 0x0000a200000e0000 */
[----:B------:R-:W-:Y:S07]  /*166e0*/  @P2 BRA `(.L_x_11919) ;  /* 0x0000000000442947 */ /* 0x000fee0003800000 */
[----:B------:R-:W-:Y:S02]  /*166f0*/  ULDC UR4, c[0x0][0xac8] ;  /* 0x0002b20000047ab9 */ /* 0x000fe40000000800 */
[----:B------:R-:W-:Y:S02]  /*16700*/  ISETP.GE.AND P2, PT, R214, UR4, PT ;  /* 0x00000004d6007c0c */ /* 0x000fe4000bf46270 */
[----:B------:R-:W-:-:S11]  /*16710*/  ISETP.GE.AND P3, PT, R223, UR4, PT ;  /* 0x00000004df007c0c */ /* 0x000fd6000bf66270 */
[----:B--2---:R-:W-:-:S04]  /*16720*/  @!P2 LEA R20, P4, R214, R83, 0x1 ;  /* 0x00000053d614a211 */ /* 0x004fc800078808ff */
[----:B-1----:R-:W-:Y:S02]  /*16730*/  @!P2 LEA.HI.X R21, R214, R81, R93, 0x1, P4 ;  /* 0x00000051d615a211 */ /* 0x002fe400020f0c5d */
        /* <DEDUP_REMOVED lines=12> */
.L_x_11919:
[----:B------:R-:W-:Y:S05]  /*16800*/  BSYNC B1 ;  /* 0x0000000000017941 */ /* 0x000fea0003800000 */
.L_x_11918:
[----:B------:R-:W-:Y:S01]  /*16810*/  ISETP.NE.AND P2, PT, R84, RZ, PT ;  /* 0x000000ff5400720c */ /* 0x000fe20003f45270 */
[----:B---3-5:R3:W4:Y:S01]  /*16820*/  SHFL.IDX PT, R33, R3, 0x1, 0x181f ;  /* 0x00381f0003217f89 */ /* 0x02872200000e0000 */
[----:B------:R-:W-:Y:S03]  /*16830*/  BSSY B1, `(.L_x_11920) ;  /* 0x0000014000017945 */ /* 0x000fe60003800000 */
[----:B------:R3:W0:Y:S08]  /*16840*/  SHFL.IDX PT, R35, R82, 0x1, 0x181f ;  /* 0x00381f0052237f89 */ /* 0x00063000000e0000 */
[----:B---3--:R-:W-:Y:S05]  /*16850*/  @P2 BRA `(.L_x_11921) ;  /* 0x0000000000442947 */ /* 0x008fea0003800000 */
[----:B------:R-:W-:Y:S02]  /*16860*/  ULDC UR4, c[0x0][0xac8] ;  /* 0x0002b20000047ab9 */ /* 0x000fe40000000800 */
[----:B------:R-:W-:Y:S02]  /*16870*/  ISETP.GE.AND P2, PT, R214, UR4, PT ;  /* 0x00000004d6007c0c */ /* 0x000fe4000bf46270 */
[----:B------:R-:W-:Y:S02]  /*16880*/  ISETP.GE.AND P3, PT, R223, UR4, PT ;  /* 0x00000004df007c0c */ /* 0x000fe4000bf66270 */
[----:B------:R-:W-:-:S09]  /*16890*/  ISETP.GE.AND P4, PT, R222, UR4, PT ;  /* 0x00000004de007c0c */ /* 0x000fd2000bf86270 */
[----:B0-----:R-:W-:-:S04]  /*168a0*/  @!P2 LEA R8, P5, R214, R35, 0x1 ;  /* 0x00000023d608a211 */ /* 0x001fc800078a08ff */
        /* <DEDUP_REMOVED lines=12> */
.L_x_11921:
[----:B------:R-:W-:Y:S05]  /*16970*/  BSYNC B1 ;  /* 0x0000000000017941 */ /* 0x000fea0003800000 */
.L_x_11920:
[----:B---3--:R3:W0:Y:S01]  /*16980*/  SHFL.IDX PT, R15, R3, 0x2, 0x181f ;  /* 0x00581f00030f7f89 */ /* 0x00862200000e0000 */
        /* <DEDUP_REMOVED lines=8> */
[----:B0-----:R-:W-:-:S04]  /*16a10*/  @!P4 LEA R8, P5, R214, R21, 0x1 ;  /* 0x00000015d608c211 */ /* 0x001fc800078a08ff */
[----:B------:R-:W-:Y:S02]  /*16a20*/  @!P4 LEA.HI.X R9, R214, R15, R93, 0x1, P5 ;  /* 0x0000000fd609c211 */ /* 0x000fe400028f0c5d */
        /* <DEDUP_REMOVED lines=10> */
.L_x_11923:
[----:B------:R-:W-:Y:S05]  /*16ad0*/  BSYNC B1 ;  /* 0x0000000000017941 */ /* 0x000fea0003800000 */
.L_x_11922:
[----:B0--3--:R-:W0:Y:S04]  /*16ae0*/  SHFL.IDX PT, R3, R3, 0x3, 0x181f ;  /* 0x00781f0003037f89 */ /* 0x009e2800000e0000 */
[----:B------:R3:W0:Y:S01]  /*16af0*/  SHFL.IDX PT, R11, R82, 0x3, 0x181f ;  /* 0x00781f00520b7f89 */ /* 0x00062200000e0000 */
[----:B------:R-:W-:Y:S05]  /*16b00*/  @P1 BRA `(.L_x_11924) ;  /* 0x0000000c00e41947 */ /* 0x000fea0003800000 */
        /* <DEDUP_REMOVED lines=19> */
.L_x_11916:
[----:B------:R-:W-:Y:S01]  /*16c40*/  ULDC.64 UR4, c[0x0][0xc00] ;  /* 0x0003000000047ab9 */ /* 0x000fe20000000a00 */
[----:B------:R-:W4:Y:S01]  /*16c50*/  LDC.64 R4, c[0x0][0xc00] ;  /* 0x00030000ff047b82 */ /* 0x000f220000000a00 */
[----:B------:R-:W-:Y:S01]  /*16c60*/  ISETP.NE.U32.AND P0, PT, RZ, UR4, PT ;  /* 0x00000004ff007c0c */ /* 0x000fe2000bf05070 */
[----:B------:R-:W-:-:S03]  /*16c70*/  IMAD.MOV.U32 R0, RZ, RZ, RZ ;  /* 0x000000ffff007224 */ /* 0x000fc600078e00ff */
[----:B------:R-:W-:Y:S01]  /*16c80*/  ISETP.NE.AND.EX P0, PT, RZ, UR5, PT, P0 ;  /* 0x00000005ff007c0c */ /* 0x000fe2000bf05300 */
[----:B------:R-:W-:Y:S02]  /*16c90*/  ULDC.64 UR4, c[0x0][0xc08] ;  /* 0x0003020000047ab9 */ /* 0x000fe40000000a00 */
[----:B------:R-:W-:Y:S01]  /*16ca0*/  ISETP.NE.U32.AND P1, PT, RZ, UR4, PT ;  /* 0x00000004ff007c0c */ /* 0x000fe2000bf25070 */
[----:B------:R-:W0:Y:S03]  /*16cb0*/  LDC R25, c[0x0][0xbe8] ;  /* 0x0002fa00ff197b82 */ /* 0x000e260000000800 */
[----:B------:R-:W-:Y:S01]  /*16cc0*/  ISETP.NE.AND.EX P1, PT, RZ, UR5, PT, P1 ;  /* 0x00000005ff007c0c */ /* 0x000fe2000bf25310 */
[----:B----4-:R-:W-:-:S12]  /*16cd0*/  IMAD.WIDE R4, R231, 0x4, R4 ;  /* 0x00000004e7047825 */ /* 0x010fd800078e0204 */
[----:B------:R-:W4:Y:S01]  /*16ce0*/  @P1 LDC.64 R6, c[0x0][0xc08] ;  /* 0x00030200ff061b82 */ /* 0x000f220000000a00 */
[----:B------:R-:W-:Y:S02]  /*16cf0*/  ULDC UR4, c[0x0][0xa88] ;  /* 0x0002a20000047ab9 */ /* 0x000fe40000000800 */
[----:B------:R-:W-:Y:S01]  /*16d00*/  IMAD.U32 R8, RZ, RZ, UR4 ;  /* 0x00000004ff087e24 */ /* 0x000fe2000f8e00ff */
[----:B------:R0:W5:Y:S01]  /*16d10*/  @P0 LDG.E R0, desc[UR40][R4.64] ;  /* 0x0000002804000981 */ /* 0x000162000c1e1900 */
[----:B----4-:R-:W-:-:S05]  /*16d20*/  @P1 IMAD.WIDE R6, R231, 0x4, R6 ;  /* 0x00000004e7061825 */ /* 0x010fca00078e0206 */
[----:B------:R4:W5:Y:S01]  /*16d30*/  @P1 LDG.E R8, desc[UR40][R6.64] ;  /* 0x0000002806081981 */ /* 0x000962000c1e1900 */
[----:B0-----:R-:W-:Y:S02]  /*16d40*/  ISETP.NE.AND P2, PT, R25, 0x1, PT ;  /* 0x000000011900780c */ /* 0x001fe40003f45270 */
[----:B------:R-:W-:Y:S01]  /*16d50*/  SHF.R.S32.HI R9, RZ, 0x1f, R231 ;  /* 0x0000001fff097819 */ /* 0x000fe200000114e7 */
[----:B------:R-:W0:Y:S10]  /*16d60*/  S2R R3, SR_TID.X ;  /* 0x0000000000037919 */ /* 0x000e340000002100 */
[----:B------:R-:W1:Y:S01]  /*16d70*/  @P2 LDC R27, c[0x0][0xbec] ;  /* 0x0002fb00ff1b2b82 */ /* 0x000e620000000800 */
[----:B0-----:R-:W-:-:S05]  /*16d80*/  VIADD R3, R3, 0xffffff80 ;  /* 0xffffff8003037836 */ /* 0x001fca0000000000 */
[----:B------:R-:W-:Y:S01]  /*16d90*/  ISETP.GE.AND P3, PT, R3, 0x80, PT ;  /* 0x000000800300780c */ /* 0x000fe20003f66270 */
[----:B----4-:R-:W-:-:S12]  /*16da0*/  @P1 BRA `(.L_x_11925) ;  /* 0x0000000000101947 */ /* 0x010fd80003800000 */
[----:B------:R-:W-:Y:S05]  /*16db0*/  @!P0 BRA `(.L_x_11925) ;  /* 0x00000000000c8947 */ /* 0x000fea0003800000 */
[----:B------:R-:W4:Y:S04]  /*16dc0*/  LDG.E R3, desc[UR40][R4.64] ;  /* 0x0000002804037981 */ /* 0x000f28000c1e1900 */
[----:B-----5:R-:W4:Y:S02]  /*16dd0*/  LDG.E R8, desc[UR40][R4.64+0x4] ;  /* 0x0000042804087981 */ /* 0x020f24000c1e1900 */
[----:B----4-:R-:W-:-:S07]  /*16de0*/  IMAD.IADD R8, R8, 0x1, -R3 ;  /* 0x0000000108087824 */ /* 0x010fce00078e0a03 */
.L_x_11925:
        /* <DEDUP_REMOVED lines=29> */
[--C-:B------:R-:W-:Y:S02]  /*16fc0*/  IMAD.MOV R7, RZ, RZ, -R3.reuse ;  /* 0x000000ffff077224 */ /* 0x100fe400078e0a03 */
        /* <DEDUP_REMOVED lines=15> */
.L_x_11927:
[----:B------:R-:W-:Y:S05]  /*170c0*/  BSYNC B1 ;  /* 0x0000000000017941 */ /* 0x000fea0003800000 */
.L_x_11926:
[----:B------:R-:W4:Y:S01]  /*170d0*/  @P2 LDC R9, c[0x0][0xbf0] ;  /* 0x0002fc00ff092b82 */ /* 0x000f220000000800 */
[----:B------:R-:W-:Y:S01]  /*170e0*/  ULDC.64 UR4, c[0x0][0xaa0] ;  /* 0x0002a80000047ab9 */ /* 0x000fe20000000a00 */
[----:B0-----:R-:W-:Y:S02]  /*170f0*/  IMAD R7, R225, 0x20, R236 ;  /* 0x00000020e1077824 */ /* 0x001fe400078e02ec */
[----:B------:R-:W-:Y:S02]  /*17100*/  IMAD R3, R11, UR4, RZ ;  /* 0x000000040b037c24 */ /* 0x000fe4000f8e02ff */
[----:B------:R-:W-:-:S04]  /*17110*/  IMAD.WIDE.U32 R4, R0, UR4, RZ ;  /* 0x0000000400047c25 */ /* 0x000fc8000f8e00ff */
[----:B------:R-:W-:Y:S01]  /*17120*/  IMAD R3, R0, UR5, R3 ;  /* 0x0000000500037c24 */ /* 0x000fe2000f8e0203 */
[----:B------:R-:W-:Y:S01]  /*17130*/  ULDC.64 UR4, c[0x0][0xae8] ;  /* 0x0002ba0000047ab9 */ /* 0x000fe20000000a00 */
[----:B------:R-:W-:Y:S02]  /*17140*/  IMAD.IADD R10, R210, 0x1, R7 ;  /* 0x00000001d20a7824 */ /* 0x000fe400078e0207 */
[----:B------:R-:W-:Y:S02]  /*17150*/  IMAD.IADD R5, R5, 0x1, R3 ;  /* 0x0000000105057824 */ /* 0x000fe400078e0203 */
[----:B------:R-:W-:Y:S02]  /*17160*/  IMAD R3, R12, UR4, RZ ;  /* 0x000000040c037c24 */ /* 0x000fe4000f8e02ff */
[----:B-1----:R-:W-:-:S04]  /*17170*/  @P2 IMAD.HI.U32 R0, R10, R27, RZ ;  /* 0x0000001b0a002227 */ /* 0x002fc800078e00ff */
[C---:B------:R-:W-:Y:S02]  /*17180*/  IMAD R7, R230.reuse, UR5, R3 ;  /* 0x00000005e6077c24 */ /* 0x040fe4000f8e0203 */
        /* <DEDUP_REMOVED lines=28> */
[----:B------:R0:W1:Y:S04]  /*17350*/  SHFL.IDX PT, R3, R4, RZ, 0x181f ;  /* 0x00181fff04037589 */ /* 0x00006800000e0000 */
[----:B------:R0:W4:Y:S02]  /*17360*/  SHFL.IDX PT, R14, R0, RZ, 0x181f ;  /* 0x00181fff000e7589 */ /* 0x00012400000e0000 */
.L_x_12148:
[----:B------:R-:W-:Y:S01]  /*17370*/  IMAD R8, R8, R25, RZ ;  /* 0x0000001908087224 */ /* 0x000fe200078e02ff */
[----:B------:R-:W-:Y:S01]  /*17380*/  BSSY B1, `(.L_x_11929) ;  /* 0x0000019000017945 */ /* 0x000fe20003800000 */
[----:B------:R-:W-:-:S05]  /*17390*/  IMAD.IADD R7, R236, 0x1, R210 ;  /* 0x00000001ec077824 */ /* 0x000fca00078e02d2 */
        /* <DEDUP_REMOVED lines=11> */
[CC--:B------:R-:W-:Y:S02]  /*17450*/  @!P2 LEA R12, P4, R223.reuse, R14.reuse, 0x1 ;  /* 0x0000000edf0ca211 */ /* 0x0c0fe400078808ff */
[-C--:B-1----:R-:W-:Y:S02]  /*17460*/  @!P3 LEA.HI.X R11, R214, R3.reuse, R5, 0x1, P5 ;  /* 0x00000003d60bb211 */ /* 0x082fe400028f0c05 */
        /* <DEDUP_REMOVED lines=10> */
.L_x_11930:
[----:B------:R-:W-:Y:S05]  /*17510*/  BSYNC B1 ;  /* 0x0000000000017941 */ /* 0x000fea0003800000 */
.L_x_11929:
[----:B------:R-:W-:-:S03]  /*17520*/  UMOV UR4, 0xffffffff ;  /* 0xffffffff00047882 */ /* 0x000fc60000000000 */
[----:B------:R-:W-:Y:S05]  /*17530*/  BRA.DIV UR4, `(.L_x_11931) ;  /* 0x0000009204e47947 */ /* 0x000fea000b800000 */
[----:B-1----:R1:W0:Y:S04]  /*17540*/  SHFL.IDX PT, R3, R4, 0x1, 0x181f ;  /* 0x00381f0004037f89 */ /* 0x00222800000e0000 */
[----:B----4-:R1:W4:Y:S02]  /*17550*/  SHFL.IDX PT, R14, R0, 0x1, 0x181f ;  /* 0x00381f00000e7f89 */ /* 0x01032400000e0000 */
.L_x_12152:
        /* <DEDUP_REMOVED lines=14> */
[-C--:B0-----:R-:W-:Y:S02]  /*17640*/  @!P3 LEA.HI.X R11, R214, R3.reuse, R6, 0x1, P5 ;  /* 0x00000003d60bb211 */ /* 0x081fe400028f0c06 */
        /* <DEDUP_REMOVED lines=10> */
.L_x_11933:
[----:B------:R-:W-:Y:S05]  /*176f0*/  BSYNC B1 ;  /* 0x0000000000017941 */ /* 0x000fea0003800000 */
.L_x_11932:
[----:B------:R-:W-:-:S03]  /*17700*/  UMOV UR4, 0xffffffff ;  /* 0xffffffff00047882 */ /* 0x000fc60000000000 */
[----:B------:R-:W-:Y:S05]  /*17710*/  BRA.DIV UR4, `(.L_x_11934) ;  /* 0x0000009204b47947 */ /* 0x000fea000b800000 */
[----:B0-----:R0:W0:Y:S04]  /*17720*/  SHFL.IDX PT, R3, R4, 0x2, 0x181f ;  /* 0x00581f0004037f89 */ /* 0x00102800000e0000 */
[----:B----4-:R4:W0:Y:S02]  /*17730*/  SHFL.IDX PT, R14, R0, 0x2, 0x181f ;  /* 0x00581f00000e7f89 */ /* 0x01082400000e0000 */
.L_x_12156:
        /* <DEDUP_REMOVED lines=13> */
[CC--:B------:R-:W-:Y:S02]  /*17810*/  @!P2 LEA R12, P4, R223.reuse, R14.reuse, 0x1 ;  /* 0x0000000edf0ca211 */ /* 0x0c0fe400078808ff */
[-C--:B------:R-:W-:Y:S02]  /*17820*/  @!P3 LEA.HI.X R11, R214, R3.reuse, R6, 0x1, P5 ;  /* 0x00000003d60bb211 */ /* 0x080fe400028f0c06 */
        /* <DEDUP_REMOVED lines=10> */
.L_x_11936:
[----:B------:R-:W-:Y:S05]  /*178d0*/  BSYNC B1 ;  /* 0x0000000000017941 */ /* 0x000fea0003800000 */
.L_x_11935:
[----:B------:R-:W-:-:S03]  /*178e0*/  UMOV UR4, 0xffffffff ;  /* 0xffffffff00047882 */ /* 0x000fc60000000000 */
[----:B------:R-:W-:Y:S05]  /*178f0*/  BRA.DIV UR4, `(.L_x_11937) ;  /* 0x0000009204847947 */ /* 0x000fea000b800000 */
[----:B0-----:R0:W0:Y:S04]  /*17900*/  SHFL.IDX PT, R3, R4, 0x3, 0x181f ;  /* 0x00781f0004037f89 */ /* 0x00102800000e0000 */
[----:B------:R0:W0:Y:S02]  /*17910*/  SHFL.IDX PT, R14, R0, 0x3, 0x181f ;  /* 0x00781f00000e7f89 */ /* 0x00002400000e0000 */
.L_x_12160:
[----:B01--4-:R-:W-:-:S05]  /*17920*/  VIADD R0, R7, 0x60 ;  /* 0x0000006007007836 */ /* 0x013fca0000000000 */
        /* <DEDUP_REMOVED lines=12> */
[-C--:B------:R-:W-:Y:S02]  /*179f0*/  @!P2 LEA R6, P4, R223, R14.reuse, 0x1 ;  /* 0x0000000edf06a211 */ /* 0x080fe400078808ff */
[----:B------:R-:W-:Y:S02]  /*17a00*/  @!P3 LEA.HI.X R5, R214, R3, R9, 0x1, P5 ;  /* 0x00000003d605b211 */ /* 0x000fe400028f0c09 */
[----:B------:R-:W-:-:S02]  /*17a10*/  @!P1 LEA R8, P5, R222, R14, 0x1 ;  /* 0x0000000ede089211 */ /* 0x000fc400078a08ff */
[-C--:B------:R-:W-:Y:S01]  /*17a20*/  @!P2 LEA.HI.X R7, R223, R3.reuse, R12, 0x1, P4 ;  /* 0x00000003df07a211 */ /* 0x080fe200020f0c0c */
[----:B------:R0:W-:Y:S01]  /*17a30*/  @!P3 ST.E.128 desc[UR40][R4.64], RZ ;  /* 0x000000ff0400b985 */ /* 0x0001e2000c101d28 */
[----:B------:R-:W-:Y:S02]  /*17a40*/  @!P0 LEA R14, P4, R224, R14, 0x1 ;  /* 0x0000000ee00e8211 */ /* 0x000fe400078808ff */
[-C--:B------:R-:W-:Y:S01]  /*17a50*/  @!P1 LEA.HI.X R9, R222, R3.reuse, R11, 0x1, P5 ;  /* 0x00000003de099211 */ /* 0x080fe200028f0c0b */
[----:B------:R0:W-:Y:S01]  /*17a60*/  @!P2 ST.E.128 desc[UR40][R6.64], RZ ;  /* 0x000000ff0600a985 */ /* 0x0001e2000c101d28 */
[----:B------:R-:W-:-:S03]  /*17a70*/  @!P0 LEA.HI.X R15, R224, R3, R10, 0x1, P4 ;  /* 0x00000003e00f8211 */ /* 0x000fc600020f0c0a */
[----:B------:R0:W-:Y:S04]  /*17a80*/  @!P1 ST.E.128 desc[UR40][R8.64], RZ ;  /* 0x000000ff08009985 */ /* 0x0001e8000c101d28 */
[----:B------:R0:W-:Y:S02]  /*17a90*/  @!P0 ST.E.128 desc[UR40][R14.64], RZ ;  /* 0x000000ff0e008985 */ /* 0x0001e4000c101d28 */
.L_x_11924:
[----:B------:R-:W-:Y:S05]  /*17aa0*/  BSYNC B0 ;  /* 0x0000000000007941 */ /* 0x000fea0003800000 */
.L_x_11915:
[----:B------:R-:W-:Y:S02]  /*17ab0*/  ULDC UR4, c[0x0][0xc3c] ;  /* 0x00030f0000047ab9 */ /* 0x000fe40000000800 */
[----:B---3--:R-:W-:-:S13]  /*17ac0*/  ISETP.GE.AND P0, PT, R91, UR4, PT ;  /* 0x000000045b007c0c */ /* 0x008fda000bf06270 */
[----:B------:R-:W-:Y:S05]  /*17ad0*/  @!P0 BRA `(.L_x_11938) ;  /* 0xfffffe94005c8947 */ /* 0x000fea000383ffff */
[----:B------:R-:W-:Y:S05]  /*17ae0*/  BRA `(.L_x_11732) ;  /* 0x0000007c00ac7947 */ /* 0x000fea0003800000 */
.L_x_11730:
[----:B------:R-:W-:-:S08]  /*17af0*/  NOP ;  /* 0x0000000000007918 */ /* 0x000fd00000000000 */
[----:B--2---:R-:W0:-:S00]  /*17b00*/  USETMAXREG.DEALLOC.CTAPOOL 0x18 ;  /* 0x00000018000079c8 */ /* 0x004e0000080e0500 */
        /* <DEDUP_REMOVED lines=16> */
.L_x_11939:
        /* <DEDUP_REMOVED lines=41> */
.L_x_11945:
        /* <DEDUP_REMOVED lines=12> */
.L_x_11944:
[----:B------:R-:W-:Y:S05]  /*17f60*/  BSYNC B0 ;  /* 0x0000000000007941 */ /* 0x000fea0003800000 */
.L_x_11943:
        /* <DEDUP_REMOVED lines=21> */
.L_x_11941:
        /* <DEDUP_REMOVED lines=20> */
.L_x_11946:
        /* <DEDUP_REMOVED lines=56> */
.L_x_11942:
[----:B------:R-:W-:Y:S02]  /*18580*/  IMAD.MOV.U32 R17, RZ, RZ, RZ ;  /* 0x000000ffff117224 */ /* 0x000fe400078e00ff */
[----:B------:R-:W-:Y:S02]  /*18590*/  IMAD.U32 R16, RZ, RZ, UR6 ;  /* 0x00000006ff107e24 */ /* 0x000fe4000f8e00ff */
[----:B------:R-:W-:-:S07]  /*185a0*/  IMAD.MOV.U32 R18, RZ, RZ, RZ ;  /* 0x000000ffff127224 */ /* 0x000fce00078e00ff */
.L_x_11947:
[----:B------:R-:W-:-:S13]  /*185b0*/  ISETP.NE.AND P0, PT, R0, RZ, PT ;  /* 0x000000ff0000720c */ /* 0x000fda0003f05270 */
[----:B------:R-:W1:Y:S01]  /*185c0*/  @!P0 S2R R3, SR_CgaCtaId ;  /* 0x0000000000038919 */ /* 0x000e620000008800 */
[----:B------:R-:W-:-:S04]  /*185d0*/  @!P0 MOV R0, 0x400 ;  /* 0x0000040000008802 */ /* 0x000fc80000000f00 */
[----:B-1----:R-:W-:-:S05]  /*185e0*/  @!P0 LEA R0, R3, R0, 0x18 ;  /* 0x0000000003008211 */ /* 0x002fca00078ec0ff */
[----:B------:R2:W-:Y:S01]  /*185f0*/  @!P0 STS.128 [R0+0x228d0], R16 ;  /* 0x0228d01000008388 */ /* 0x0005e20000000c00 */
[----:B------:R-:W-:Y:S06]  /*18600*/  BAR.ARV 0x5, 0x180 ;  /* 0x0146000000007b1d */ /* 0x000fec0000002000 */
.L_x_11940:
        /* <DEDUP_REMOVED lines=32> */
.L_x_12104:
[----:B------:R-:W-:Y:S05]  /*18810*/  YIELD ;  /* 0x0000000000007946 */ /* 0x000fea0003800000 */
[----:B------:R-:W-:Y:S01]  /*18820*/  ULDC.64 UR4, c[0x0][0xa28] ;  /* 0x00028a0000047ab9 */ /* 0x000fe20000000a00 */
[----:B0-----:R-:W-:Y:S02]  /*18830*/  CS2R R6, SRZ ;  /* 0x0000000000067805 */ /* 0x001fe4000001ff00 */
[----:B------:R-:W-:Y:S01]  /*18840*/  ISETP.NE.U32.AND P0, PT, RZ, UR4, PT ;  /* 0x00000004ff007c0c */ /* 0x000fe2000bf05070 */
[----:B-1----:R-:W1:Y:S01]  /*18850*/  LDC.64 R12, c[0x0][0xa00] ;  /* 0x00028000ff0c7b82 */ /* 0x002e620000000a00 */
[----:B------:R-:W-:Y:S01]  /*18860*/  ULDC.64 UR6, c[0x0][0xa08] ;  /* 0x0002820000067ab9 */ /* 0x000fe20000000a00 */
[----:B------:R-:W-:Y:S01]  /*18870*/  ULDC.64 UR8, c[0x0][0xa10] ;  /* 0x0002840000087ab9 */ /* 0x000fe20000000a00 */
[----:B------:R-:W-:Y:S01]  /*18880*/  ISETP.NE.AND.EX P0, PT, RZ, UR5, PT, P0 ;  /* 0x00000005ff007c0c */ /* 0x000fe2000bf05300 */
[----:B------:R-:W-:-:S04]  /*18890*/  ULDC.64 UR4, c[0x0][0xa18] ;  /* 0x0002860000047ab9 */ /* 0x000fc80000000a00 */
[----:B--2---:R-:W2:Y:S08]  /*188a0*/  LDC.64 R4, c[0x0][0xa08] ;  /* 0x00028200ff047b82 */ /* 0x004eb00000000a00 */
[----:B0-----:R-:W0:Y:S02]  /*188b0*/  @P0 LDC.64 R2, c[0x0][0xa28] ;  /* 0x00028a00ff020b82 */ /* 0x001e240000000a00 */
[----:B0-----:R-:W-:-:S05]  /*188c0*/  @P0 IMAD.WIDE R2, R19, 0x4, R2 ;  /* 0x0000000413020825 */ /* 0x001fca00078e0202 */
[----:B-----5:R0:W5:Y:S01]  /*188d0*/  @P0 LDG.E R6, desc[UR40][R2.64] ;  /* 0x0000002802060981 */ /* 0x020162000c1e1900 */
[----:B------:R-:W-:Y:S01]  /*188e0*/  ISETP.NE.U32.AND P0, PT, RZ, UR4, PT ;  /* 0x00000004ff007c0c */ /* 0x000fe2000bf05070 */
[----:B-1----:R-:W-:Y:S01]  /*188f0*/  IMAD.WIDE R12, R19, 0x4, R12 ;  /* 0x00000004130c7825 */ /* 0x002fe200078e020c */
[----:B------:R-:W-:Y:S02]  /*18900*/  ISETP.NE.U32.AND P2, PT, RZ, UR6, PT ;  /* 0x00000006ff007c0c */ /* 0x000fe4000bf45070 */
[----:B------:R-:W-:Y:S01]  /*18910*/  ISETP.NE.AND.EX P0, PT, RZ, UR5, PT, P0 ;  /* 0x00000005ff007c0c */ /* 0x000fe2000bf05300 */
[----:B------:R-:W-:Y:S01]  /*18920*/  ULDC.64 UR4, c[0x0][0xa00] ;  /* 0x0002800000047ab9 */ /* 0x000fe20000000a00 */
[----:B------:R-:W-:Y:S01]  /*18930*/  ISETP.NE.U32.AND P4, PT, RZ, UR8, PT ;  /* 0x00000008ff007c0c */ /* 0x000fe2000bf85070 */
[----:B------:R-:W-:Y:S01]  /*18940*/  IMAD.MOV.U32 R8, RZ, RZ, RZ ;  /* 0x000000ffff087224 */ /* 0x000fe200078e00ff */
[----:B------:R-:W-:Y:S01]  /*18950*/  ISETP.NE.U32.AND P1, PT, RZ, UR4, PT ;  /* 0x00000004ff007c0c */ /* 0x000fe2000bf25070 */
[----:B0-----:R-:W0:Y:S01]  /*18960*/  LDC.64 R2, c[0x0][0xa10] ;  /* 0x00028400ff027b82 */ /* 0x001e220000000a00 */
[----:B------:R-:W-:-:S02]  /*18970*/  IMAD.MOV.U32 R0, RZ, RZ, RZ ;  /* 0x000000ffff007224 */ /* 0x000fc400078e00ff */
[----:B------:R-:W-:Y:S01]  /*18980*/  ISETP.NE.AND.EX P3, PT, RZ, UR5, PT, P1 ;  /* 0x00000005ff007c0c */ /* 0x000fe2000bf65310 */
[----:B--2---:R-:W-:-:S04]  /*18990*/  IMAD.WIDE R4, R19, 0x4, R4 ;  /* 0x0000000413047825 */ /* 0x004fc800078e0204 */
        /* <DEDUP_REMOVED lines=30> */
.L_x_11949:
        /* <DEDUP_REMOVED lines=10> */
.L_x_11950:
[----:B------:R-:W-:Y:S05]  /*18c20*/  @!P1 BRA `(.L_x_11951) ;  /* 0x00000000000c9947 */ /* 0x000fea0003800000 */
[----:B------:R-:W2:Y:S04]  /*18c30*/  LDG.E R7, desc[UR40][R4.64] ;  /* 0x0000002804077981 */ /* 0x000ea8000c1e1900 */
[----:B------:R-:W2:Y:S02]  /*18c40*/  LDG.E R4, desc[UR40][R4.64+0x4] ;  /* 0x0000042804047981 */ /* 0x000ea4000c1e1900 */
[----:B--2---:R-:W-:-:S07]  /*18c50*/  IMAD.IADD R7, R4, 0x1, -R7 ;  /* 0x0000000104077824 */ /* 0x004fce00078e0a07 */
.L_x_11951:
        /* <DEDUP_REMOVED lines=35> */
.L_x_11954:
[----:B------:R-:W-:-:S13]  /*18e90*/  ISETP.NE.AND P0, PT, R3, 0x1, PT ;  /* 0x000000010300780c */ /* 0x000fda0003f05270 */
[----:B------:R-:W1:Y:S02]  /*18ea0*/  @P0 LDC.64 R4, c[0x0][0x9e8] ;  /* 0x00027a00ff040b82 */ /* 0x000e640000000a00 */
[----:B-1----:R-:W-:-:S05]  /*18eb0*/  @P0 IMAD.HI.U32 R4, R2, R4, RZ ;  /* 0x0000000402040227 */ /* 0x002fca00078e00ff */
[----:B------:R-:W-:-:S07]  /*18ec0*/  @P0 SHF.R.U32.HI R2, RZ, R5, R4 ;  /* 0x00000005ff020219 */ /* 0x000fce0000011604 */
.L_x_11955:
[----:B------:R-:W-:Y:S05]  /*18ed0*/  BSYNC B0 ;  /* 0x0000000000007941 */ /* 0x000fea0003800000 */
.L_x_11953:
[----:B------:R-:W-:-:S05]  /*18ee0*/  IMAD R2, R2, R3, R3 ;  /* 0x0000000302027224 */ /* 0x000fca00078e0203 */
[----:B------:R-:W-:-:S07]  /*18ef0*/  VIMNMX R8, R8, R2, PT ;  /* 0x0000000208087248 */ /* 0x000fce0003fe0100 */
.L_x_11952:
        /* <DEDUP_REMOVED lines=20> */
.L_x_11958:
[----:B------:R-:W-:-:S13]  /*19040*/  ISETP.NE.AND P0, PT, R3, 0x1, PT ;  /* 0x000000010300780c */ /* 0x000fda0003f05270 */
[----:B------:R-:W1:Y:S02]  /*19050*/  @P0 LDC.64 R4, c[0x0][0x9e8] ;  /* 0x00027a00ff040b82 */ /* 0x000e640000000a00 */
[----:B-1----:R-:W-:-:S05]  /*19060*/  @P0 IMAD.HI.U32 R4, R2, R4, RZ ;  /* 0x0000000402040227 */ /* 0x002fca00078e00ff */
[----:B------:R-:W-:-:S07]  /*19070*/  @P0 SHF.R.U32.HI R2, RZ, R5, R4 ;  /* 0x00000005ff020219 */ /* 0x000fce0000011604 */
.L_x_11959:
[----:B------:R-:W-:Y:S05]  /*19080*/  BSYNC B0 ;  /* 0x0000000000007941 */ /* 0x000fea0003800000 */
.L_x_11957:
[----:B------:R-:W-:-:S05]  /*19090*/  IMAD R2, R2, R3, RZ ;  /* 0x0000000302027224 */ /* 0x000fca00078e02ff */
[----:B------:R-:W-:-:S07]  /*190a0*/  VIMNMX R6, R6, R2, !PT ;  /* 0x0000000206067248 */ /* 0x000fce0007fe0100 */
.L_x_11956:
[----:B------:R-:W-:Y:S01]  /*190b0*/  VIADD R8, R8, 0x5f ;  /* 0x0000005f08087836 */ /* 0x000fe20000000000 */
[----:B------:R-:W-:Y:S01]  /*190c0*/  BSSY B0, `(.L_x_11960) ;  /* 0x000014f000007945 */ /* 0x000fe20003800000 */
        /* <DEDUP_REMOVED lines=30> */
.L_x_12163:
[----:B--2---:R-:W-:Y:S02]  /*192b0*/  ISETP.NE.AND P0, PT, R14, RZ, PT ;  /* 0x000000ff0e00720c */ /* 0x004fe40003f05270 */
[----:B------:R-:W-:-:S11]  /*192c0*/  PLOP3.LUT P6, PT, PT, PT, PT, 0x8, 0x0 ;  /* 0x000000000000781c */ /* 0x000fd60003fce170 */
[----:B------:R-:W-:Y:S05]  /*192d0*/  @P0 BRA `(.L_x_11963) ;  /* 0x00000000000c0947 */ /* 0x000fea0003800000 */
[----:B------:R-:W-:-:S03]  /*192e0*/  UMOV UR4, 0xffffffff ;  /* 0xffffffff00047882 */ /* 0x000fc60000000000 */
[----:B------:R-:W-:Y:S05]  /*192f0*/  BRA.DIV UR4, `(.L_x_11964) ;  /* 0x0000007a04807947 */ /* 0x000fea000b800000 */
[----:B------:R-:W-:-:S13]  /*19300*/  ELECT P6, URZ, PT ;  /* 0x00000000003f782f */ /* 0x000fda00038c0000 */
.L_x_11963:
        /* <DEDUP_REMOVED lines=10> */
.L_x_12166:
[----:B------:R-:W-:Y:S05]  /*193b0*/  BSYNC B1 ;  /* 0x0000000000017941 */ /* 0x000fea0003800000 */
.L_x_11965:
[----:B------:R-:W-:Y:S04]  /*193c0*/  BSSY B1, `(.L_x_11967) ;  /* 0x0000082000017945 */ /* 0x000fe80003800000 */
[----:B------:R-:W-:Y:S05]  /*193d0*/  @!P6 BRA `(.L_x_11968) ;  /* 0x000000080000e947 */ /* 0x000fea0003800000 */
[----:B------:R-:W2:Y:S04]  /*193e0*/  LDL R9, [R1+0x4] ;  /* 0x0000040001097983 */ /* 0x000ea80000100800 */
        /* <DEDUP_REMOVED lines=10> */
.L_x_12167:
[----:B------:R-:W-:Y:S05]  /*19490*/  BSYNC B2 ;  /* 0x0000000000027941 */ /* 0x000fea0003800000 */
.L_x_11969:
        /* <DEDUP_REMOVED lines=9> */
.L_x_11972:
[----:B------:R-:W-:Y:S05]  /*19530*/  BSYNC B2 ;  /* 0x0000000000027941 */ /* 0x000fea0003800000 */
.L_x_11971:
        /* <DEDUP_REMOVED lines=14> */
.L_x_11973:
        /* <DEDUP_REMOVED lines=13> */
.L_x_12168:
[----:B------:R-:W-:Y:S05]  /*196f0*/  BSYNC B2 ;  /* 0x0000000000027941 */ /* 0x000fea0003800000 */
.L_x_11974:
        /* <DEDUP_REMOVED lines=11> */
.L_x_11977:
[----:B------:R-:W-:Y:S05]  /*197b0*/  BSYNC B2 ;  /* 0x0000000000027941 */ /* 0x000fea0003800000 */
.L_x_11976:
        /* <DEDUP_REMOVED lines=11> */
.L_x_11978:
        /* <DEDUP_REMOVED lines=15> */
.L_x_11979:
        /* <DEDUP_REMOVED lines=15> */
.L_x_11980:
        /* <DEDUP_REMOVED lines=15> */
.L_x_11981:
        /* <DEDUP_REMOVED lines=10> */
.L_x_11968:
[----:B------:R-:W-:Y:S05]  /*19be0*/  BSYNC B1 ;  /* 0x0000000000017941 */ /* 0x000fea0003800000 */
.L_x_11967:
[----:B------:R-:W1:Y:S04]  /*19bf0*/  LDL.LU R9, [R1+0xc] ;  /* 0x00000c0001097983 */ /* 0x000e680000300800 */
[----:B------:R-:W2:Y:S01]  /*19c00*/  LDL.LU R8, [R1+0x18] ;  /* 0x0000180001087983 */ /* 0x000ea20000300800 */
[----:B------:R-:W-:Y:S01]  /*19c10*/  VIADD R4, R4, 0xfffffffe ;  /* 0xfffffffe04047836 */ /* 0x000fe20000000000 */
[----:B------:R-:W-:-:S04]  /*19c20*/  PLOP3.LUT P0, PT, PT, PT, PT, 0x8, 0x0 ;  /* 0x000000000000781c */ /* 0x000fc80003f0e170 */
[----:B------:R-:W-:Y:S01]  /*19c30*/  ISETP.GE.AND P2, PT, R4, R3, PT ;  /* 0x000000030400720c */ /* 0x000fe20003f46270 */
[----:B-1----:R-:W-:-:S05]  /*19c40*/  VIADD R5, R9, 0x1 ;  /* 0x0000000109057836 */ /* 0x002fca0000000000 */
[----:B------:R-:W-:-:S04]  /*19c50*/  ISETP.NE.AND P1, PT, R5, 0x2, PT ;  /* 0x000000020500780c */ /* 0x000fc80003f25270 */
[----:B------:R-:W-:Y:S02]  /*19c60*/  SEL R6, RZ, 0x1, P1 ;  /* 0x00000001ff067807 */ /* 0x000fe40000800000 */
[----:B------:R-:W-:Y:S02]  /*19c70*/  SEL R5, R5, RZ, P1 ;  /* 0x000000ff05057207 */ /* 0x000fe40000800000 */
[----:B--2---:R-:W-:-:S03]  /*19c80*/  LOP3.LUT R8, R8, R6, RZ, 0x3c, !PT ;  /* 0x0000000608087212 */ /* 0x004fc600078e3cff */
[----:B------:R1:W-:Y:S04]  /*19c90*/  STL [R1+0xc], R5 ;  /* 0x00000c0501007387 */ /* 0x0003e80000100800 */
[----:B------:R1:W-:Y:S01]  /*19ca0*/  STL [R1+0x18], R8 ;  /* 0x0000180801007387 */ /* 0x0003e20000100800 */
[----:B------:R-:W-:Y:S05]  /*19cb0*/  @!P2 BRA `(.L_x_11961) ;  /* 0x00000008003ca947 */ /* 0x000fea0003800000 */
.L_x_11997:
        /* <DEDUP_REMOVED lines=14> */
.L_x_12169:
[----:B------:R-:W-:Y:S05]  /*19da0*/  BSYNC B2 ;  /* 0x0000000000027941 */ /* 0x000fea0003800000 */
.L_x_11984:
        /* <DEDUP_REMOVED lines=9> */
.L_x_11987:
[----:B------:R-:W-:Y:S05]  /*19e40*/  BSYNC B2 ;  /* 0x0000000000027941 */ /* 0x000fea0003800000 */
.L_x_11986:
        /* <DEDUP_REMOVED lines=13> */
.L_x_11988:
        /* <DEDUP_REMOVED lines=13> */
.L_x_12170:
[----:B------:R-:W-:Y:S05]  /*19ff0*/  BSYNC B2 ;  /* 0x0000000000027941 */ /* 0x000fea0003800000 */
.L_x_11989:
        /* <DEDUP_REMOVED lines=11> */
.L_x_11992:
[----:B------:R-:W-:Y:S05]  /*1a0b0*/  BSYNC B2 ;  /* 0x0000000000027941 */ /* 0x000fea0003800000 */
.L_x_11991:
        /* <DEDUP_REMOVED lines=11> */
.L_x_11993:
        /* <DEDUP_REMOVED lines=15> */
.L_x_11994:
        /* <DEDUP_REMOVED lines=15> */
.L_x_11995:
        /* <DEDUP_REMOVED lines=15> */
.L_x_11996:
        /* <DEDUP_REMOVED lines=10> */
.L_x_11983:
[----:B------:R-:W-:Y:S05]  /*1a4e0*/  BSYNC B1 ;  /* 0x0000000000017941 */ /* 0x000fea0003800000 */
.L_x_11982:
[----:B------:R-:W1:Y:S04]  /*1a4f0*/  LDL.LU R9, [R1+0xc] ;  /* 0x00000c0001097983 */ /* 0x000e680000300800 */
[----:B------:R-:W2:Y:S01]  /*1a500*/  LDL.LU R7, [R1+0x18] ;  /* 0x0000180001077983 */ /* 0x000ea20000300800 */
[C---:B------:R-:W-:Y:S01]  /*1a510*/  ISETP.GT.AND P2, PT, R4.reuse, R3, PT ;  /* 0x000000030400720c */ /* 0x040fe20003f44270 */
[----:B------:R-:W-:Y:S02]  /*1a520*/  VIADD R4, R4, 0xffffffff ;  /* 0xffffffff04047836 */ /* 0x000fe40000000000 */
[----:B-1----:R-:W-:-:S05]  /*1a530*/  VIADD R5, R9, 0x1 ;  /* 0x0000000109057836 */ /* 0x002fca0000000000 */
[----:B------:R-:W-:-:S04]  /*1a540*/  ISETP.NE.AND P1, PT, R5, 0x2, PT ;  /* 0x000000020500780c */ /* 0x000fc80003f25270 */
[----:B------:R-:W-:Y:S02]  /*1a550*/  SEL R6, RZ, 0x1, P1 ;  /* 0x00000001ff067807 */ /* 0x000fe40000800000 */
[----:B------:R-:W-:Y:S02]  /*1a560*/  SEL R5, R5, RZ, P1 ;  /* 0x000000ff05057207 */ /* 0x000fe40000800000 */
[----:B--2---:R-:W-:-:S05]  /*1a570*/  LOP3.LUT R7, R7, R6, RZ, 0x3c, !PT ;  /* 0x0000000607077212 */ /* 0x004fca00078e3cff */
[----:B------:R2:W-:Y:S04]  /*1a580*/  STL [R1+0x18], R7 ;  /* 0x0000180701007387 */ /* 0x0005e80000100800 */
[----:B------:R2:W-:Y:S01]  /*1a590*/  STL [R1+0xc], R5 ;  /* 0x00000c0501007387 */ /* 0x0005e20000100800 */
[----:B------:R-:W-:Y:S05]  /*1a5a0*/  @P2 BRA `(.L_x_11997) ;  /* 0xfffffff400c42947 */ /* 0x000fea000383ffff */
.L_x_11961:
[----:B------:R-:W-:Y:S05]  /*1a5b0*/  BSYNC B0 ;  /* 0x0000000000007941 */ /* 0x000fea0003800000 */
.L_x_11960:
[----:B--2---:R-:W2:Y:S01]  /*1a5c0*/  LDL R7, [R1+0x28] ;  /* 0x0000280001077983 */ /* 0x004ea20000100800 */
[----:B------:R-:W3:Y:S01]  /*1a5d0*/  LDC R0, c[0x0][0x448] ;  /* 0x00011200ff007b82 */ /* 0x000ee20000000800 */
[----:B------:R-:W-:Y:S07]  /*1a5e0*/  @!P0 WARPSYNC.ALL ;  /* 0x0000000000008948 */ /* 0x000fee0003800000 */
[----:B------:R-:W-:Y:S01]  /*1a5f0*/  @!P0 BAR.SYNC.DEFER_BLOCKING 0xc, 0x180 ;  /* 0x0306000000008b1d */ /* 0x000fe20000010000 */
[----:B---3--:R-:W-:-:S13]  /*1a600*/  ISETP.NE.AND P1, PT, R0, 0x1, PT ;  /* 0x000000010000780c */ /* 0x008fda0003f25270 */
[----:B------:R-:W3:Y:S08]  /*1a610*/  @P1 LDC R2, c[0x0][0x44c] ;  /* 0x00011300ff021b82 */ /* 0x000ef00000000800 */
[----:B------:R-:W4:Y:S01]  /*1a620*/  @P1 LDC R3, c[0x0][0x450] ;  /* 0x00011400ff031b82 */ /* 0x000f220000000800 */
[----:B--2---:R-:W-:-:S04]  /*1a630*/  VIADD R0, R7, 0x7f ;  /* 0x0000007f07007836 */ /* 0x004fc80000000000 */
[----:B---3--:R-:W-:-:S05]  /*1a640*/  @P1 IMAD.HI.U32 R2, R0, R2, RZ ;  /* 0x0000000200021227 */ /* 0x008fca00078e00ff */
[----:B----4-:R-:W-:Y:S02]  /*1a650*/  @P1 SHF.R.U32.HI R0, RZ, R3, R2 ;  /* 0x00000003ff001219 */ /* 0x010fe40000011602 */
[----:B------:R-:W2:Y:S03]  /*1a660*/  LDC.64 R2, c[0x0][0x9e0] ;  /* 0x00027800ff027b82 */ /* 0x000ea60000000a00 */
[----:B------:R-:W-:Y:S01]  /*1a670*/  IMAD.IADD R0, R17, 0x1, R0 ;  /* 0x0000000111007824 */ /* 0x000fe200078e0200 */
[----:B--2---:R-:W-:-:S03]  /*1a680*/  ISETP.GE.AND P2, PT, R3, 0x1, PT ;  /* 0x000000010300780c */ /* 0x004fc60003f46270 */
        /* <DEDUP_REMOVED lines=13> */
.L_x_12000:
[----:B------:R-:W-:-:S13]  /*1a760*/  ISETP.NE.AND P0, PT, R3, 0x1, PT ;  /* 0x000000010300780c */ /* 0x000fda0003f05270 */
[----:B-1----:R-:W1:Y:S02]  /*1a770*/  @P0 LDC.64 R4, c[0x0][0x9e8] ;  /* 0x00027a00ff040b82 */ /* 0x002e640000000a00 */
[----:B-1----:R-:W-:-:S05]  /*1a780*/  @P0 IMAD.HI.U32 R4, R6, R4, RZ ;  /* 0x0000000406040227 */ /* 0x002fca00078e00ff */
[----:B------:R-:W-:-:S07]  /*1a790*/  @P0 SHF.R.U32.HI R6, RZ, R5, R4 ;  /* 0x00000005ff060219 */ /* 0x000fce0000011604 */
.L_x_12001:
[----:B------:R-:W-:Y:S05]  /*1a7a0*/  BSYNC B0 ;  /* 0x0000000000007941 */ /* 0x000fea0003800000 */
.L_x_11999:
[----:B------:R-:W-:-:S05]  /*1a7b0*/  IMAD R6, R6, R3, R3 ;  /* 0x0000000306067224 */ /* 0x000fca00078e0203 */
[----:B------:R-:W-:-:S07]  /*1a7c0*/  VIMNMX R2, R2, R6, PT ;  /* 0x0000000602027248 */ /* 0x000fce0003fe0100 */
.L_x_11998:
[----:B------:R-:W-:Y:S01]  /*1a7d0*/  VIADD R0, R2, 0x5f ;  /* 0x0000005f02007836 */ /* 0x000fe20000000000 */
[----:B------:R-:W2:Y:S01]  /*1a7e0*/  @P1 LDC R4, c[0x0][0x450] ;  /* 0x00011400ff041b82 */ /* 0x000ea20000000800 */
[----:B------:R-:W-:Y:S02]  /*1a7f0*/  ULDC UR4, c[0x0][0x9dc] ;  /* 0x0002770000047ab9 */ /* 0x000fe40000000800 */
[----:B------:R-:W-:-:S05]  /*1a800*/  IMAD.HI R0, R0, 0x2aaaaaab, RZ ;  /* 0x2aaaaaab00007827 */ /* 0x000fca00078e02ff */
[----:B------:R-:W-:-:S04]  /*1a810*/  SHF.R.U32.HI R2, RZ, 0x1f, R0 ;  /* 0x0000001fff027819 */ /* 0x000fc80000011600 */
[----:B------:R-:W-:Y:S02]  /*1a820*/  LEA.HI.SX32 R2, R0, R2, 0x1c ;  /* 0x0000000200027211 */ /* 0x000fe400078fe2ff */
[----:B------:R-:W3:Y:S02]  /*1a830*/  @P1 LDC R0, c[0x0][0x44c] ;  /* 0x00011300ff001b82 */ /* 0x000ee40000000800 */
[----:B------:R-:W-:Y:S01]  /*1a840*/  VIMNMX R6, R21, R2, PT ;  /* 0x0000000215067248 */ /* 0x000fe20003fe0100 */
[----:B------:R-:W-:-:S04]  /*1a850*/  IMAD.MOV.U32 R2, RZ, RZ, R7 ;  /* 0x000000ffff027224 */ /* 0x000fc800078e0007 */
[----:B------:R4:W-:Y:S01]  /*1a860*/  STL [R1+0x2c], R6 ;  /* 0x00002c0601007387 */ /* 0x0009e20000100800 */
[----:B---3--:R-:W-:-:S05]  /*1a870*/  @P1 IMAD.HI.U32 R0, R7, R0, RZ ;  /* 0x0000000007001227 */ /* 0x008fca00078e00ff */
[----:B--2---:R-:W-:-:S05]  /*1a880*/  @P1 SHF.R.U32.HI R2, RZ, R4, R0 ;  /* 0x00000004ff021219 */ /* 0x004fca0000011600 */
[----:B------:R-:W-:-:S04]  /*1a890*/  IMAD.IADD R0, R20, 0x1, R2 ;  /* 0x0000000114007824 */ /* 0x000fc800078e0202 */
[----:B------:R-:W-:Y:S01]  /*1a8a0*/  VIADD R2, R0, -UR4 ;  /* 0x8000000400027c36 */ /* 0x000fe20008000000 */
[----:B----4-:R-:W-:Y:S06]  /*1a8b0*/  @!P2 BRA `(.L_x_12002) ;  /* 0x000000000044a947 */ /* 0x010fec0003800000 */
[----:B------:R-:W-:Y:S01]  /*1a8c0*/  ISETP.GT.AND P0, PT, R0, -0x1, PT ;  /* 0xffffffff0000780c */ /* 0x000fe20003f04270 */
[----:B------:R-:W-:-:S12]  /*1a8d0*/  BSSY B0, `(.L_x_12003) ;  /* 0x000000d000007945 */ /* 0x000fd80003800000 */
[----:B------:R-:W-:Y:S05]  /*1a8e0*/  @P0 BRA `(.L_x_12004) ;  /* 0x00000000001c0947 */ /* 0x000fea0003800000 */
[----:B------:R-:W-:Y:S02]  /*1a8f0*/  ISETP.NE.AND P0, PT, R3, 0x1, PT ;  /* 0x000000010300780c */ /* 0x000fe40003f05270 */
[----:B------:R-:W-:-:S11]  /*1a900*/  LOP3.LUT R0, RZ, R0, RZ, 0x33, !PT ;  /* 0x00000000ff007212 */ /* 0x000fd600078e33ff */
[----:B-1----:R-:W1:Y:S02]  /*1a910*/  @P0 LDC.64 R4, c[0x0][0x9e8] ;  /* 0x00027a00ff040b82 */ /* 0x002e640000000a00 */
[----:B-1----:R-:W-:-:S05]  /*1a920*/  @P0 IMAD.HI.U32 R4, R0, R4, RZ ;  /* 0x0000000400040227 */ /* 0x002fca00078e00ff */
[----:B------:R-:W-:-:S04]  /*1a930*/  @P0 SHF.R.U32.HI R0, RZ, R5, R4 ;  /* 0x00000005ff000219 */ /* 0x000fc80000011604 */
[----:B------:R-:W-:Y:S01]  /*1a940*/  LOP3.LUT R0, RZ, R0, RZ, 0x33, !PT ;  /* 0x00000000ff007212 */ /* 0x000fe200078e33ff */
[----:B------:R-:W-:Y:S06]  /*1a950*/  BRA `(.L_x_12005) ;  /* 0x0000000000107947 */ /* 0x000fec0003800000 */
.L_x_12004:
[----:B------:R-:W-:-:S13]  /*1a960*/  ISETP.NE.AND P0, PT, R3, 0x1, PT ;  /* 0x000000010300780c */ /* 0x000fda0003f05270 */
[----:B-1----:R-:W1:Y:S02]  /*1a970*/  @P0 LDC.64 R4, c[0x0][0x9e8] ;  /* 0x00027a00ff040b82 */ /* 0x002e640000000a00 */
[----:B-1----:R-:W-:-:S05]  /*1a980*/  @P0 IMAD.HI.U32 R4, R0, R4, RZ ;  /* 0x0000000400040227 */ /* 0x002fca00078e00ff */
[----:B------:R-:W-:-:S07]  /*1a990*/  @P0 SHF.R.U32.HI R0, RZ, R5, R4 ;  /* 0x00000005ff000219 */ /* 0x000fce0000011604 */
.L_x_12005:
[----:B------:R-:W-:Y:S05]  /*1a9a0*/  BSYNC B0 ;  /* 0x0000000000007941 */ /* 0x000fea0003800000 */
.L_x_12003:
[----:B------:R-:W-:-:S05]  /*1a9b0*/  IMAD R0, R0, R3, RZ ;  /* 0x0000000300007224 */ /* 0x000fca00078e02ff */
[----:B------:R-:W-:-:S07]  /*1a9c0*/  VIMNMX R2, R2, R0, !PT ;  /* 0x0000000002027248 */ /* 0x000fce0007fe0100 */
.L_x_12002:
[----:B------:R-:W-:Y:S01]  /*1a9d0*/  IMAD.HI R2, R2, 0x2aaaaaab, RZ ;  /* 0x2aaaaaab02027827 */ /* 0x000fe200078e02ff */
[----:B------:R-:W-:Y:S04]  /*1a9e0*/  BSSY B7, `(.L_x_12006) ;  /* 0x00003fa000077945 */ /* 0x000fe80003800000 */
[----:B------:R-:W-:-:S04]  /*1a9f0*/  SHF.R.U32.HI R0, RZ, 0x1f, R2 ;  /* 0x0000001fff007819 */ /* 0x000fc80000011602 */
[----:B------:R-:W-:-:S04]  /*1aa00*/  LEA.HI.SX32 R0, R2, R0, 0x1c ;  /* 0x0000000002007211 */ /* 0x000fc800078fe2ff */
[----:B------:R-:W-:-:S04]  /*1aa10*/  VIMNMX R3, RZ, R0, !PT ;  /* 0x00000000ff037248 */ /* 0x000fc80007fe0100 */
[----:B------:R-:W-:Y:S01]  /*1aa20*/  ISETP.GT.AND P0, PT, R6, R3, PT ;  /* 0x000000030600720c */ /* 0x000fe20003f04270 */
[----:B------:R2:W-:-:S12]  /*1aa30*/  STL [R1+0x24], R3 ;  /* 0x0000240301007387 */ /* 0x0005d80000100800 */
[----:B--2---:R-:W-:Y:S05]  /*1aa40*/  @P0 BRA `(.L_x_12007) ;  /* 0x0000000000440947 */ /* 0x004fea0003800000 */
[----:B------:R-:W2:Y:S02]  /*1aa50*/  S2R R3, SR_TID.X ;  /* 0x0000000000037919 */ /* 0x000ea40000002100 */
[----:B--2---:R-:W-:-:S04]  /*1aa60*/  LOP3.LUT R3, R3, 0x7f, RZ, 0xc0, !PT ;  /* 0x0000007f03037812 */ /* 0x004fc800078ec0ff */
[----:B------:R-:W-:-:S13]  /*1aa70*/  ISETP.NE.AND P0, PT, R3, RZ, PT ;  /* 0x000000ff0300720c */ /* 0x000fda0003f05270 */
[----:B------:R-:W-:Y:S05]  /*1aa80*/  @P0 BRA `(.L_x_12008) ;  /* 0x0000003c00bc0947 */ /* 0x000fea0003800000 */
[----:B------:R-:W2:Y:S01]  /*1aa90*/  S2R R3, SR_LANEID ;  /* 0x0000000000037919 */ /* 0x000ea20000000000 */
[----:B------:R-:W-:Y:S02]  /*1aaa0*/  VOTEU.ANY UR4, UPT, PT ;  /* 0x0000000000047886 */ /* 0x000fe400038e0100 */
[----:B------:R-:W2:Y:S08]  /*1aab0*/  FLO.U32 R0, UR4 ;  /* 0x0000000400007d00 */ /* 0x000eb000080e0000 */
[----:B-1----:R-:W1:Y:S01]  /*1aac0*/  POPC R5, UR4 ;  /* 0x0000000400057d09 */ /* 0x002e620008000000 */
[----:B--2---:R-:W-:-:S02]  /*1aad0*/  ISETP.EQ.U32.AND P0, PT, R0, R3, PT ;  /* 0x000000030000720c */ /* 0x004fc40003f02070 */
[----:B------:R-:W1:Y:S11]  /*1aae0*/  LDC.64 R2, c[0x0][0xc60] ;  /* 0x00031800ff027b82 */ /* 0x000e760000000a00 */
[----:B-1----:R-:W2:Y:S01]  /*1aaf0*/  @P0 ATOMG.E.ADD.STRONG.GPU PT, R3, desc[UR40][R2.64], R5 ;  /* 0x00000005020309a8 */ /* 0x002ea200081ee1e8 */
[----:B------:R-:W1:Y:S02]  /*1ab00*/  S2R R4, SR_LTMASK ;  /* 0x0000000000047919 */ /* 0x000e640000003900 */
[----:B-1----:R-:W-:-:S04]  /*1ab10*/  LOP3.LUT R4, R4, UR4, RZ, 0xc0, !PT ;  /* 0x0000000404047c12 */ /* 0x002fc8000f8ec0ff */
[----:B------:R-:W1:Y:S01]  /*1ab20*/  POPC R7, R4 ;  /* 0x0000000400077309 */ /* 0x000e620000000000 */
[----:B--2---:R-:W1:Y:S02]  /*1ab30*/  SHFL.IDX PT, R0, R3, R0, 0x1f ;  /* 0x00001f0003007589 */ /* 0x004e6400000e0000 */
[----:B-1----:R-:W-:Y:S01]  /*1ab40*/  IADD3 R16, R0, UR36, R7 ;  /* 0x0000002400107c10 */ /* 0x002fe2000fffe007 */
[----:B------:R-:W-:Y:S06]  /*1ab50*/  BRA `(.L_x_12008) ;  /* 0x0000003c00887947 */ /* 0x000fec0003800000 */
.L_x_12007:
        /* <DEDUP_REMOVED lines=11> */
[----:B-1----:R-:W-:Y:S02]  /*1ac10*/  IMAD.U32 R5, RZ, RZ, UR7 ;  /* 0x00000007ff057e24 */ /* 0x002fe4000f8e00ff */
        /* <DEDUP_REMOVED lines=8> */
[----:B--2---:R-:W-:Y:S05]  /*1aca0*/  CALL.ABS.NOINC R2 ;  /* 0x0000000002007343 */ /* 0x004fea0003c00000 */
.L_x_12010:
[----:B------:R-:W-:Y:S05]  /*1acb0*/  BSYNC B6 ;  /* 0x0000000000067941 */ /* 0x000fea0003800000 */
.L_x_12009:
        /* <DEDUP_REMOVED lines=10> */
[----:B-1----:R-:W-:Y:S02]  /*1ad60*/  IMAD.U32 R5, RZ, RZ, UR7 ;  /* 0x00000007ff057e24 */ /* 0x002fe4000f8e00ff */
[----:B------:R-:W-:Y:S02]  /*1ad70*/  IMAD.U32 R6, RZ, RZ, UR8 ;  /* 0x00000008ff067e24 */ /* 0x000fe4000f8e00ff */
[----:B------:R-:W-:-:S02]  /*1ad80*/  IMAD.U32 R7, RZ, RZ, UR9 ;  /* 0x00000009ff077e24 */ /* 0x000fc4000f8e00ff */
[----:B------:R-:W-:Y:S02]  /*1ad90*/  IMAD.U32 R10, RZ, RZ, UR4 ;  /* 0x00000004ff0a7e24 */ /* 0x000fe4000f8e00ff */
[----:B0-----:R-:W-:Y:S02]  /*1ada0*/  IMAD.U32 R11, RZ, RZ, UR5 ;  /* 0x00000005ff0b7e24 */ /* 0x001fe4000f8e00ff */
[----:B------:R-:W-:Y:S02]  /*1adb0*/  IMAD.MOV.U32 R8, RZ, RZ, 0x70 ;  /* 0x00000070ff087424 */ /* 0x000fe400078e00ff */
[----:B------:R-:W-:Y:S02]  /*1adc0*/  IMAD.MOV.U32 R12, RZ, RZ, 0x1 ;  /* 0x00000001ff0c7424 */ /* 0x000fe400078e00ff */
[----:B--2---:R-:W-:-:S07]  /*1add0*/  IMAD.MOV.U32 R13, RZ, RZ, RZ ;  /* 0x000000ffff0d7224 */ /* 0x004fce00078e00ff */
[----:B------:R-:W-:-:S07]  /*1ade0*/  LEPC R20, `(.L_x_12013) ;  /* 0x000000001014794e */ /* 0x000fce0000000000 */
[----:B---3--:R-:W-:Y:S05]  /*1adf0*/  CALL.ABS.NOINC R2 ;  /* 0x0000000002007343 */ /* 0x008fea0003c00000 */
.L_x_12013:
        /* <DEDUP_REMOVED lines=15> */
.L_x_12012:
[----:B------:R-:W-:Y:S05]  /*1aef0*/  BSYNC B6 ;  /* 0x0000000000067941 */ /* 0x000fea0003800000 */
.L_x_12011:
[----:B------:R-:W-:Y:S01]  /*1af00*/  ULDC.64 UR4, c[0x0][0x9f8] ;  /* 0x00027e0000047ab9 */ /* 0x000fe20000000a00 */
[----:B------:R-:W2:Y:S01]  /*1af10*/  LDL R17, [R1+0x2c] ;  /* 0x00002c0001117983 */ /* 0x000ea20000100800 */
[----:B------:R-:W-:Y:S01]  /*1af20*/  ISETP.NE.U32.AND P0, PT, RZ, UR4, PT ;  /* 0x00000004ff007c0c */ /* 0x000fe2000bf05070 */
[----:B------:R-:W-:-:S03]  /*1af30*/  IMAD.MOV.U32 R7, RZ, RZ, R19 ;  /* 0x000000ffff077224 */ /* 0x000fc600078e0013 */
[----:B------:R-:W-:Y:S01]  /*1af40*/  ISETP.NE.AND.EX P0, PT, RZ, UR5, PT, P0 ;  /* 0x00000005ff007c0c */ /* 0x000fe2000bf05300 */
[----:B------:R-:W-:-:S12]  /*1af50*/  ULDC.64 UR4, c[0x0][0xa08] ;  /* 0x0002820000047ab9 */ /* 0x000fd80000000a00 */
[----:B------:R-:W3:Y:S02]  /*1af60*/  @P0 LDC.64 R2, c[0x0][0x9f8] ;  /* 0x00027e00ff020b82 */ /* 0x000ee40000000a00 */
[----:B---3--:R-:W-:-:S05]  /*1af70*/  @P0 IMAD.WIDE R2, R19, 0x4, R2 ;  /* 0x0000000413020825 */ /* 0x008fca00078e0202 */
[----:B------:R3:W1:Y:S02]  /*1af80*/  @P0 LDG.E R7, desc[UR40][R2.64] ;  /* 0x0000002802070981 */ /* 0x000664000c1e1900 */
[----:B---3--:R-:W3:Y:S02]  /*1af90*/  LDC.64 R2, c[0x0][0x418] ;  /* 0x00010600ff027b82 */ /* 0x008ee40000000a00 */
[----:B---3--:R-:W-:Y:S01]  /*1afa0*/  LOP3.LUT P0, RZ, R2, UR4, RZ, 0xfc, !PT ;  /* 0x0000000402ff7c12 */ /* 0x008fe2000f80fcff */
[----:B------:R-:W-:-:S03]  /*1afb0*/  UMOV UR4, 0xffffffff ;  /* 0xffffffff00047882 */ /* 0x000fc60000000000 */
[----:B------:R-:W-:Y:S01]  /*1afc0*/  LOP3.LUT P0, RZ, R3, UR5, RZ, 0xfc, P0 ;  /* 0x0000000503ff7c12 */ /* 0x000fe2000800fcff */
[----:B--2---:R-:W-:Y:S01]  /*1afd0*/  VIADD R0, R17, 0xffffffff ;  /* 0xffffffff11007836 */ /* 0x004fe20000000000 */
[----:B-1----:R-:W-:Y:S01]  /*1afe0*/  SHF.R.S32.HI R8, RZ, 0x1f, R7 ;  /* 0x0000001fff087819 */ /* 0x002fe20000011407 */
        /* <DEDUP_REMOVED lines=8> */
.L_x_12173:
[----:B--2---:R-:W2:Y:S01]  /*1b070*/  LDL.LU R4, [R1] ;  /* 0x0000000001047983 */ /* 0x004ea20000300800 */
[----:B------:R-:W-:Y:S02]  /*1b080*/  PLOP3.LUT P1, PT, PT, PT, PT, 0x8, 0x0 ;  /* 0x000000000000781c */ /* 0x000fe40003f2e170 */
[----:B---3--:R-:W-:Y:S01]  /*1b090*/  ISETP.NE.AND P0, PT, R14, RZ, PT ;  /* 0x000000ff0e00720c */ /* 0x008fe20003f05270 */
[----:B------:R3:W-:Y:S01]  /*1b0a0*/  STL [R1+0x30], R0 ;  /* 0x0000300001007387 */ /* 0x0007e20000100800 */
[----:B--2---:R-:W-:-:S09]  /*1b0b0*/  LOP3.LUT R4, R4, 0xfffffffe, RZ, 0xc0, !PT ;  /* 0xfffffffe04047812 */ /* 0x004fd200078ec0ff */
[----:B------:R-:W-:-:S05]  /*1b0c0*/  @P1 LOP3.LUT R4, R4, 0x1, RZ, 0xfc, !PT ;  /* 0x0000000104041812 */ /* 0x000fca00078efcff */
[----:B------:R3:W-:Y:S01]  /*1b0d0*/  STL [R1], R4 ;  /* 0x0000000401007387 */ /* 0x0007e20000100800 */
[----:B------:R-:W-:Y:S05]  /*1b0e0*/  @P0 BRA `(.L_x_12015) ;  /* 0x00000004001c0947 */ /* 0x000fea0003800000 */
[----:B------:R-:W-:-:S03]  /*1b0f0*/  UMOV UR4, 0xffffffff ;  /* 0xffffffff00047882 */ /* 0x000fc60000000000 */
[----:B------:R-:W-:Y:S05]  /*1b100*/  BRA.DIV UR4, `(.L_x_12016) ;  /* 0x0000005e04b87947 */ /* 0x000fea000b800000 */
[----:B------:R-:W-:-:S13]  /*1b110*/  ELECT P6, URZ, PT ;  /* 0x00000000003f782f */ /* 0x000fda00038c0000 */
.L_x_12176:
        /* <DEDUP_REMOVED lines=24> */
.L_x_12017:
[----:B-1----:R-:W4:Y:S04]  /*1b2a0*/  LDL R7, [R1+0x4] ;  /* 0x0000040001077983 */ /* 0x002f280000100800 */
[----:B---3--:R-:W4:Y:S04]  /*1b2b0*/  LDL R0, [R1+0x8] ;  /* 0x0000080001007983 */ /* 0x008f280000100800 */
[----:B--2---:R-:W2:Y:S01]  /*1b2c0*/  LDL R2, [R1+0x14] ;  /* 0x0000140001027983 */ /* 0x004ea20000100800 */
[----:B----4-:R-:W-:Y:S01]  /*1b2d0*/  IMAD R0, R0, 0x8, R7 ;  /* 0x0000000800007824 */ /* 0x010fe200078e0207 */
[----:B--2---:R-:W-:-:S04]  /*1b2e0*/  SHF.L.U32 R2, R2, 0x1f, RZ ;  /* 0x0000001f02027819 */ /* 0x004fc800000006ff */
[----:B------:R-:W1:Y:S02]  /*1b2f0*/  SYNCS.PHASECHK.TRANS64.TRYWAIT P0, [R0+URZ+0x22840], R2 ;  /* 0x02284002000075a7 */ /* 0x000e64000800017f */
[----:B-1----:R-:W-:Y:S05]  /*1b300*/  @!P0 BRA `(.L_x_12018) ;  /* 0x0000005c00588947 */ /* 0x002fea0003800000 */
.L_x_12177:
        /* <DEDUP_REMOVED lines=11> */
.L_x_12019:
[----:B------:R-:W2:Y:S04]  /*1b3c0*/  LDL R6, [R1+0x4] ;  /* 0x0000040001067983 */ /* 0x000ea80000100800 */
[----:B------:R-:W2:Y:S04]  /*1b3d0*/  LDL R5, [R1+0x8] ;  /* 0x0000080001057983 */ /* 0x000ea80000100800 */
[----:B------:R-:W3:Y:S04]  /*1b3e0*/  LDL R4, [R1+0x30] ;  /* 0x0000300001047983 */ /* 0x000ee80000100800 */
[----:B------:R-:W4:Y:S04]  /*1b3f0*/  LDL R3, [R1+0x20] ;  /* 0x0000200001037983 */ /* 0x000f280000100800 */
[----:B-1----:R-:W4:Y:S01]  /*1b400*/  LDL.LU R2, [R1] ;  /* 0x0000000001027983 */ /* 0x002f220000300800 */
        /* <DEDUP_REMOVED lines=9> */
[----:B--2---:R-:W-:Y:S01]  /*1b4a0*/  IMAD R0, R5, 0x3000, R6 ;  /* 0x0000300005007824 */ /* 0x004fe200078e0206 */
[----:B---3--:R-:W-:-:S04]  /*1b4b0*/  R2UR UR11, R4 ;  /* 0x00000000040b72ca */ /* 0x008fc800000e0000 */
[----:B------:R-:W-:Y:S02]  /*1b4c0*/  R2UR UR8, R0 ;  /* 0x00000000000872ca */ /* 0x000fe400000e0000 */
[----:B----4-:R-:W-:Y:S02]  /*1b4d0*/  R2UR UR4, R3 ;  /* 0x00000000030472ca */ /* 0x010fe400000e0000 */
[----:B------:R-:W-:-:S04]  /*1b4e0*/  LOP3.LUT R2, R2, 0xfffffffe, RZ, 0xc0, !PT ;  /* 0xfffffffe02027812 */ /* 0x000fc800078ec0ff */
[----:B------:R-:W-:-:S05]  /*1b4f0*/  @P0 LOP3.LUT R2, R2, 0x1, RZ, 0xfc, !PT ;  /* 0x0000000102020812 */ /* 0x000fca00078efcff */
[----:B------:R-:W-:Y:S02]  /*1b500*/  UIADD3 UR8, UR8, 0x1c400, URZ ;  /* 0x0001c40008087890 */ /* 0x000fe4000fffe03f */
[----:B------:R-:W-:Y:S01]  /*1b510*/  UIMAD UR11, UR11, 0x60, UR4 ;  /* 0x000000600b0b78a4 */ /* 0x000fe2000f8e0204 */
[----:B------:R2:W-:Y:S02]  /*1b520*/  STL [R1], R2 ;  /* 0x0000000201007387 */ /* 0x0005e40000100800 */
[----:B------:R-:W-:-:S06]  /*1b530*/  UMOV UR4, 0x0 ;  /* 0x0000000000047882 */ /* 0x000fcc0000000000 */
[----:B------:R2:W-:Y:S01]  /*1b540*/  UTMALDG.4D [UR8], [UR6], desc[UR4] ;  /* 0x00000408060075b4 */ /* 0x0005e20008019000 */
[----:B------:R-:W-:Y:S02]  /*1b550*/  NOP ;  /* 0x0000000000007918 */ /* 0x000fe40000000000 */
.L_x_12015:
[----:B---3--:R-:W3:Y:S04]  /*1b560*/  LDL R4, [R1+0x4] ;  /* 0x0000040001047983 */ /* 0x008ee80000100800 */
        /* <DEDUP_REMOVED lines=19> */
[----:B--2---:R-:W-:Y:S02]  /*1b6a0*/  IMAD.U32 R4, RZ, RZ, UR4 ;  /* 0x00000004ff047e24 */ /* 0x004fe4000f8e00ff */
        /* <DEDUP_REMOVED lines=11> */
.L_x_12021:
[----:B------:R-:W-:Y:S05]  /*1b760*/  BSYNC B6 ;  /* 0x0000000000067941 */ /* 0x000fea0003800000 */
.L_x_12020:
[----:B--2---:R-:W2:Y:S01]  /*1b770*/  LDL.LU R0, [R1+0x4c] ;  /* 0x00004c0001007983 */ /* 0x004ea20000300800 */
[----:B-1----:R-:W1:Y:S01]  /*1b780*/  LDC R7, c[0x0][0x448] ;  /* 0x00011200ff077b82 */ /* 0x002e620000000800 */
[----:B------:R-:W-:Y:S01]  /*1b790*/  ULDC.64 UR4, c[0x0][0x2d8] ;  /* 0x0000b60000047ab9 */ /* 0x000fe20000000a00 */
[----:B------:R-:W-:Y:S01]  /*1b7a0*/  ULDC UR6, c[0x0][0x2b8] ;  /* 0x0000ae0000067ab9 */ /* 0x000fe20000000800 */
[----:B------:R-:W2:Y:S04]  /*1b7b0*/  LDL.LU.64 R2, [R1+0x40] ;  /* 0x0000400001027983 */ /* 0x000ea80000300a00 */
[----:B------:R-:W3:Y:S04]  /*1b7c0*/  LDL R12, [R1+0x28] ;  /* 0x00002800010c7983 */ /* 0x000ee80000100800 */
[----:B------:R4:W5:Y:S01]  /*1b7d0*/  LDL R9, [R1+0x34] ;  /* 0x0000340001097983 */ /* 0x0009620000100800 */
[----:B------:R-:W0:Y:S01]  /*1b7e0*/  S2R R5, SR_TID.X ;  /* 0x0000000000057919 */ /* 0x000e220000002100 */
[----:B------:R-:W4:Y:S01]  /*1b7f0*/  S2R R8, SR_TID.X ;  /* 0x0000000000087919 */ /* 0x000f220000002100 */
[----:B0-----:R-:W-:-:S04]  /*1b800*/  LOP3.LUT R5, R5, 0x7f, RZ, 0xc0, !PT ;  /* 0x0000007f05057812 */ /* 0x001fc800078ec0ff */
[----:B------:R-:W-:Y:S01]  /*1b810*/  SHF.R.U32.HI R5, RZ, 0x3, R5 ;  /* 0x00000003ff057819 */ /* 0x000fe20000011605 */
[----:B----4-:R-:W-:-:S05]  /*1b820*/  IMAD.SHL.U32 R8, R8, 0x10, RZ ;  /* 0x0000001008087824 */ /* 0x010fca00078e00ff */
[----:B------:R-:W-:Y:S01]  /*1b830*/  LOP3.LUT R8, R5, 0x70, R8, 0xf8, !PT ;  /* 0x0000007005087812 */ /* 0x000fe200078ef808 */
[----:B------:R-:W0:Y:S02]  /*1b840*/  S2R R10, SR_TID.X ;  /* 0x00000000000a7919 */ /* 0x000e240000002100 */
[----:B0-----:R-:W-:-:S05]  /*1b850*/  IMAD.SHL.U32 R10, R10, 0x8, RZ ;  /* 0x000000080a0a7824 */ /* 0x001fca00078e00ff */
        /* <DEDUP_REMOVED lines=118> */
.L_x_12194:
[----:B------:R3:W5:Y:S01]  /*1bfc0*/  LDL R8, [R1+0x4] ;  /* 0x0000040001087983 */ /* 0x0007620000100800 */
        /* <DEDUP_REMOVED lines=10> */
.L_x_12023:
        /* <DEDUP_REMOVED lines=19> */
.L_x_12195:
[----:B------:R-:W-:Y:S05]  /*1c1a0*/  BSYNC B0 ;  /* 0x0000000000007941 */ /* 0x000fea0003800000 */
.L_x_12024:
[----:B0-----:R-:W2:Y:S01]  /*1c1b0*/  LDL R2, [R1] ;  /* 0x0000000001027983 */ /* 0x001ea20000100800 */
        /* <DEDUP_REMOVED lines=14> */
.L_x_12196:
[----:B------:R-:W-:Y:S05]  /*1c2a0*/  BSYNC B1 ;  /* 0x0000000000017941 */ /* 0x000fea0003800000 */
.L_x_12028:
        /* <DEDUP_REMOVED lines=9> */
.L_x_12031:
[----:B------:R-:W-:Y:S05]  /*1c340*/  BSYNC B1 ;  /* 0x0000000000017941 */ /* 0x000fea0003800000 */
.L_x_12030:
        /* <DEDUP_REMOVED lines=14> */
.L_x_12032:
        /* <DEDUP_REMOVED lines=15> */
.L_x_12033:
        /* <DEDUP_REMOVED lines=15> */
.L_x_12034:
        /* <DEDUP_REMOVED lines=15> */
.L_x_12035:
        /* <DEDUP_REMOVED lines=10> */
.L_x_12027:
[----:B------:R-:W-:Y:S05]  /*1c7a0*/  BSYNC B0 ;  /* 0x0000000000007941 */ /* 0x000fea0003800000 */
.L_x_12026:
        /* <DEDUP_REMOVED lines=50> */
.L_x_12042:
[----:B------:R-:W2:Y:S01]  /*1cad0*/  LDL R2, [R1+0x4] ;  /* 0x0000040001027983 */ /* 0x000ea20000100800 */
[----:B-1----:R-:W-:Y:S01]  /*1cae0*/  SHF.L.U32 R5, R7, 0x1f, RZ ;  /* 0x0000001f07057819 */ /* 0x002fe200000006ff */
[----:B------:R-:W-:Y:S01]  /*1caf0*/  BSSY B3, `(.L_x_12043) ;  /* 0x0000007000037945 */ /* 0x000fe20003800000 */
[----:B------:R-:W1:Y:S02]  /*1cb00*/  S2R R3, SR_TID.X ;  /* 0x0000000000037919 */ /* 0x000e640000002100 */
[----:B-1----:R-:W-:-:S04]  /*1cb10*/  LOP3.LUT R3, R3, 0x7f, RZ, 0xc0, !PT ;  /* 0x0000007f03037812 */ /* 0x002fc800078ec0ff */
[----:B------:R-:W-:Y:S01]  /*1cb20*/  ISETP.NE.AND P1, PT, R3, RZ, PT ;  /* 0x000000ff0300720c */ /* 0x000fe20003f25270 */
[----:B--2---:R-:W-:-:S04]  /*1cb30*/  IMAD R2, R8, 0x8, R2 ;  /* 0x0000000808027824 */ /* 0x004fc800078e0202 */
[----:B------:R-:W1:Y:S02]  /*1cb40*/  SYNCS.PHASECHK.TRANS64.TRYWAIT P0, [R2+URZ+0x22840], R5 ;  /* 0x02284005020075a7 */ /* 0x000e64000800017f */
[----:B-1----:R-:W-:Y:S06]  /*1cb50*/  @!P0 BRA `(.L_x_12044) ;  /* 0x0000005000188947 */ /* 0x002fec0003800000 */
.L_x_12197:
[----:B------:R-:W-:Y:S05]  /*1cb60*/  BSYNC B3 ;  /* 0x0000000000037941 */ /* 0x000fea0003800000 */
.L_x_12043:
        /* <DEDUP_REMOVED lines=9> */
.L_x_12046:
[----:B------:R-:W-:Y:S05]  /*1cc00*/  BSYNC B3 ;  /* 0x0000000000037941 */ /* 0x000fea0003800000 */
.L_x_12045:
        /* <DEDUP_REMOVED lines=14> */
.L_x_12047:
        /* <DEDUP_REMOVED lines=13> */
.L_x_12198:
[----:B------:R-:W-:Y:S05]  /*1cdc0*/  BSYNC B3 ;  /* 0x0000000000037941 */ /* 0x000fea0003800000 */
.L_x_12048:
        /* <DEDUP_REMOVED lines=11> */
.L_x_12051:
[----:B------:R-:W-:Y:S05]  /*1ce80*/  BSYNC B3 ;  /* 0x0000000000037941 */ /* 0x000fea0003800000 */
.L_x_12050:
        /* <DEDUP_REMOVED lines=11> */
.L_x_12052:
        /* <DEDUP_REMOVED lines=15> */
.L_x_12053:
        /* <DEDUP_REMOVED lines=15> */
.L_x_12054:
        /* <DEDUP_REMOVED lines=15> */
.L_x_12055:
        /* <DEDUP_REMOVED lines=10> */
.L_x_12041:
[----:B------:R-:W-:Y:S05]  /*1d2b0*/  BSYNC B1 ;  /* 0x0000000000017941 */ /* 0x000fea0003800000 */
.L_x_12040:
[----:B------:R-:W2:Y:S02]  /*1d2c0*/  LDL R4, [R1+0x2c] ;  /* 0x00002c0001047983 */ /* 0x000ea40000100800 */
[----:B--2---:R-:W-:-:S07]  /*1d2d0*/  VIADD R0, R4, 0xfffffffd ;  /* 0xfffffffd04007836 */ /* 0x004fce0000000000 */
.L_x_12039:
[----:B------:R-:W-:Y:S05]  /*1d2e0*/  BSYNC B2 ;  /* 0x0000000000027941 */ /* 0x000fea0003800000 */
.L_x_12038:
[----:B------:R-:W2:Y:S01]  /*1d2f0*/  LDL.LU R2, [R1+0x2c] ;  /* 0x00002c0001027983 */ /* 0x000ea20000300800 */
[----:B------:R-:W-:Y:S01]  /*1d300*/  VIADD R6, R6, 0xfffffffe ;  /* 0xfffffffe06067836 */ /* 0x000fe20000000000 */
[----:B--2---:R-:W-:-:S04]  /*1d310*/  LOP3.LUT R2, RZ, R2, RZ, 0x33, !PT ;  /* 0x00000002ff027212 */ /* 0x004fc800078e33ff */
[----:B------:R-:W-:-:S13]  /*1d320*/  ISETP.NE.AND P0, PT, R6, R2, PT ;  /* 0x000000020600720c */ /* 0x000fda0003f05270 */
[----:B------:R-:W-:Y:S05]  /*1d330*/  @!P0 BRA `(.L_x_12037) ;  /* 0x0000001400208947 */ /* 0x000fea0003800000 */
.L_x_12088:
        /* <DEDUP_REMOVED lines=36> */
.L_x_12058:
[----:B------:R-:W2:Y:S01]  /*1d580*/  LDL R2, [R1+0x4] ;  /* 0x0000040001027983 */ /* 0x000ea20000100800 */
        /* <DEDUP_REMOVED lines=8> */
.L_x_12199:
[----:B------:R-:W-:Y:S05]  /*1d610*/  BSYNC B2 ;  /* 0x0000000000027941 */ /* 0x000fea0003800000 */
.L_x_12059:
        /* <DEDUP_REMOVED lines=9> */
.L_x_12062:
[----:B------:R-:W-:Y:S05]  /*1d6b0*/  BSYNC B2 ;  /* 0x0000000000027941 */ /* 0x000fea0003800000 */
.L_x_12061:
        /* <DEDUP_REMOVED lines=13> */
.L_x_12063:
        /* <DEDUP_REMOVED lines=13> */
.L_x_12200:
[----:B------:R-:W-:Y:S05]  /*1d860*/  BSYNC B2 ;  /* 0x0000000000027941 */ /* 0x000fea0003800000 */
.L_x_12064:
        /* <DEDUP_REMOVED lines=11> */
.L_x_12067:
[----:B------:R-:W-:Y:S05]  /*1d920*/  BSYNC B2 ;  /* 0x0000000000027941 */ /* 0x000fea0003800000 */
.L_x_12066:
        /* <DEDUP_REMOVED lines=10> */
.L_x_12068:
        /* <DEDUP_REMOVED lines=15> */
.L_x_12069:
        /* <DEDUP_REMOVED lines=15> */
.L_x_12070:
        /* <DEDUP_REMOVED lines=15> */
.L_x_12071:
        /* <DEDUP_REMOVED lines=10> */
.L_x_12057:
[----:B------:R-:W-:Y:S05]  /*1dd40*/  BSYNC B1 ;  /* 0x0000000000017941 */ /* 0x000fea0003800000 */
.L_x_12056:
        /* <DEDUP_REMOVED lines=36> */
.L_x_12074:
        /* <DEDUP_REMOVED lines=9> */
.L_x_12201:
[----:B------:R-:W-:Y:S05]  /*1e020*/  BSYNC B2 ;  /* 0x0000000000027941 */ /* 0x000fea0003800000 */
.L_x_12075:
        /* <DEDUP_REMOVED lines=9> */
.L_x_12078:
[----:B------:R-:W-:Y:S05]  /*1e0c0*/  BSYNC B2 ;  /* 0x0000000000027941 */ /* 0x000fea0003800000 */
.L_x_12077:
        /* <DEDUP_REMOVED lines=14> */
.L_x_12079:
        /* <DEDUP_REMOVED lines=13> */
.L_x_12202:
[----:B------:R-:W-:Y:S05]  /*1e280*/  BSYNC B2 ;  /* 0x0000000000027941 */ /* 0x000fea0003800000 */
.L_x_12080:
        /* <DEDUP_REMOVED lines=11> */
.L_x_12083:
[----:B------:R-:W-:Y:S05]  /*1e340*/  BSYNC B2 ;  /* 0x0000000000027941 */ /* 0x000fea0003800000 */
.L_x_12082:
        /* <DEDUP_REMOVED lines=11> */
.L_x_12084:
        /* <DEDUP_REMOVED lines=15> */
.L_x_12085:
        /* <DEDUP_REMOVED lines=15> */
.L_x_12086:
        /* <DEDUP_REMOVED lines=15> */
.L_x_12087:
        /* <DEDUP_REMOVED lines=10> */
.L_x_12073:
[----:B------:R-:W-:Y:S05]  /*1e770*/  BSYNC B1 ;  /* 0x0000000000017941 */ /* 0x000fea0003800000 */
.L_x_12072:
[----:B------:R-:W2:Y:S01]  /*1e780*/  LDL R5, [R1+0x24] ;  /* 0x0000240001057983 */ /* 0x000ea20000100800 */
[----:B------:R-:W-:Y:S01]  /*1e790*/  VIADD R0, R0, 0xfffffffe ;  /* 0xfffffffe00007836 */ /* 0x000fe20000000000 */
[----:B--2---:R-:W-:-:S13]  /*1e7a0*/  ISETP.GT.AND P0, PT, R6, R5, PT ;  /* 0x000000050600720c */ /* 0x004fda0003f04270 */
[----:B------:R-:W-:Y:S05]  /*1e7b0*/  @P0 BRA `(.L_x_12088) ;  /* 0xffffffe800e00947 */ /* 0x000fea000383ffff */
.L_x_12037:
[----:B------:R-:W-:Y:S05]  /*1e7c0*/  BSYNC B0 ;  /* 0x0000000000007941 */ /* 0x000fea0003800000 */
.L_x_12036:
        /* <DEDUP_REMOVED lines=24> */
.L_x_12090:
[----:B------:R-:W-:Y:S05]  /*1e950*/  BSYNC B0 ;  /* 0x0000000000007941 */ /* 0x000fea0003800000 */
.L_x_12089:
[----:B------:R-:W-:-:S05]  /*1e960*/  SEL R0, R0, RZ, P0 ;  /* 0x000000ff00007207 */ /* 0x000fca0000000000 */
[----:B------:R2:W-:Y:S02]  /*1e970*/  STL [R1+0x8], R0 ;  /* 0x0000080001007387 */ /* 0x0005e40000100800 */
.L_x_12008:
[----:B------:R-:W-:Y:S05]  /*1e980*/  BSYNC B7 ;  /* 0x0000000000077941 */ /* 0x000fea0003800000 */
.L_x_12006:
[----:B--2---:R-:W2:Y:S02]  /*1e990*/  LDL R0, [R1] ;  /* 0x0000000001007983 */ /* 0x004ea40000100800 */
        /* <DEDUP_REMOVED lines=12> */
.L_x_12091:
[----:B------:R-:W2:Y:S01]  /*1ea60*/  S2R R6, SR_TID.X ;  /* 0x0000000000067919 */ /* 0x000ea20000002100 */
[----:B------:R-:W-:Y:S01]  /*1ea70*/  UMOV UR4, 0xffffffff ;  /* 0xffffffff00047882 */ /* 0x000fe20000000000 */
[----:B--2---:R-:W-:-:S04]  /*1ea80*/  LOP3.LUT R6, R6, 0x1f, RZ, 0xc0, !PT ;  /* 0x0000001f06067812 */ /* 0x004fc800078ec0ff */
[----:B------:R-:W-:Y:S01]  /*1ea90*/  ISETP.NE.AND P0, PT, R6, 0x1f, PT ;  /* 0x0000001f0600780c */ /* 0x000fe20003f05270 */
[----:B------:R-:W-:-:S12]  /*1eaa0*/  BRA.DIV UR4, `(.L_x_12093) ;  /* 0x0000003204bc7947 */ /* 0x000fd8000b800000 */
[----:B-1----:R-:W-:Y:S01]  /*1eab0*/  IMAD.IADD R5, R19, 0x1, R6 ;  /* 0x0000000113057824 */ /* 0x002fe200078e0206 */
[----:B------:R-:W-:-:S04]  /*1eac0*/  ULDC UR4, c[0x0][0xc3c] ;  /* 0x00030f0000047ab9 */ /* 0x000fc80000000800 */
[----:B------:R-:W-:-:S13]  /*1ead0*/  ISETP.GE.OR P1, PT, R5, UR4, !P0 ;  /* 0x0000000405007c0c */ /* 0x000fda000c726670 */
[----:B------:R-:W1:Y:S02]  /*1eae0*/  @!P1 LDC.64 R2, c[0x0][0xc80] ;  /* 0x00032000ff029b82 */ /* 0x000e640000000a00 */
[----:B-1----:R-:W-:-:S06]  /*1eaf0*/  @!P1 IMAD.WIDE R2, R5, 0x4, R2 ;  /* 0x0000000405029825 */ /* 0x002fcc00078e0202 */
[----:B------:R1:W2:Y:S01]  /*1eb00*/  @!P1 LDG.E R2, desc[UR40][R2.64] ;  /* 0x0000002802029981 */ /* 0x0002a2000c1e1900 */
[C---:B------:R-:W-:Y:S02]  /*1eb10*/  ISETP.GE.U32.AND P2, PT, R6.reuse, 0x2, PT ;  /* 0x000000020600780c */ /* 0x040fe40003f46070 */
[C---:B------:R-:W-:Y:S01]  /*1eb20*/  ISETP.GE.U32.AND P3, PT, R6.reuse, 0x4, PT ;  /* 0x000000040600780c */ /* 0x040fe20003f66070 */
[----:B------:R-:W-:Y:S01]  /*1eb30*/  SHFL.IDX PT, R0, R16, RZ, 0x1f ;  /* 0x00001fff10007589 */ /* 0x000fe200000e0000 */
[C---:B------:R-:W-:Y:S02]  /*1eb40*/  ISETP.GE.U32.AND P4, PT, R6.reuse, 0x8, PT ;  /* 0x000000080600780c */ /* 0x040fe40003f86070 */
[C---:B------:R-:W-:Y:S01]  /*1eb50*/  ISETP.GE.U32.AND P5, PT, R6.reuse, 0x10, PT ;  /* 0x000000100600780c */ /* 0x040fe20003fa6070 */
        /* <DEDUP_REMOVED lines=17> */
[----:B------:R-:W-:Y:S02]  /*1ec70*/  IMAD.IADD R2, R2, 0x1, R5 ;  /* 0x0000000102027824 */ /* 0x000fe400078e0205 */
[----:B------:R1:W2:Y:S04]  /*1ec80*/  SHFL.IDX PT, R5, R16, 0x1, 0x1f ;  /* 0x00201f0010057f89 */ /* 0x0002a800000e0000 */
[----:B------:R1:W3:Y:S02]  /*1ec90*/  SHFL.IDX PT, R16, R2, 0x1f, 0x1f ;  /* 0x03e01f0002107f89 */ /* 0x0002e400000e0000 */
.L_x_12212:
[----:B------:R-:W-:Y:S02]  /*1eca0*/  ULDC UR4, c[0x0][0xc38] ;  /* 0x00030e0000047ab9 */ /* 0x000fe40000000800 */
[----:B------:R-:W-:-:S04]  /*1ecb0*/  IMAD.U32 R4, RZ, RZ, UR4 ;  /* 0x00000004ff047e24 */ /* 0x000fc8000f8e00ff */
[----:B-1-3--:R-:W-:-:S04]  /*1ecc0*/  IMAD R16, R16, R4, RZ ;  /* 0x0000000410107224 */ /* 0x00afc800078e02ff */
[----:B--2---:R-:W-:-:S05]  /*1ecd0*/  IMAD.IADD R5, R5, 0x1, R16 ;  /* 0x0000000105057824 */ /* 0x004fca00078e0210 */
[----:B------:R-:W-:-:S13]  /*1ece0*/  ISETP.GT.AND P6, PT, R5, R0, PT ;  /* 0x000000000500720c */ /* 0x000fda0003fc4270 */
[----:B------:R-:W-:Y:S05]  /*1ecf0*/  @P6 BRA `(.L_x_12094) ;  /* 0x00000000009c6947 */ /* 0x000fea0003800000 */
.L_x_12099:
[----:B0-----:R-:W1:Y:S01]  /*1ed00*/  LDC R2, c[0x0][0xc3c] ;  /* 0x00030f00ff027b82 */ /* 0x001e620000000800 */
        /* <DEDUP_REMOVED lines=13> */
.L_x_12097:
[----:B------:R-:W-:Y:S05]  /*1ede0*/  BSYNC B0 ;  /* 0x0000000000007941 */ /* 0x000fea0003800000 */
.L_x_12096:
[----:B------:R-:W-:-:S03]  /*1edf0*/  UMOV UR4, 0xffffffff ;  /* 0xffffffff00047882 */ /* 0x000fc60000000000 */
[----:B------:R-:W-:Y:S05]  /*1ee00*/  BRA.DIV UR4, `(.L_x_12098) ;  /* 0x00000036041c7947 */ /* 0x000fea000b800000 */
[----:B-----5:R-:W1:Y:S02]  /*1ee10*/  SHFL.UP PT, R14, R3, 0x1, RZ ;  /* 0x04200000030e7989 */ /* 0x020e6400000e00ff */
[----:B-1----:R-:W-:-:S05]  /*1ee20*/  SEL R2, R14, RZ, P1 ;  /* 0x000000ff0e027207 */ /* 0x002fca0000800000 */
        /* <DEDUP_REMOVED lines=14> */
.L_x_12220:
[----:B------:R-:W-:Y:S02]  /*1ef10*/  ULDC UR4, c[0x0][0xc38] ;  /* 0x00030e0000047ab9 */ /* 0x000fe40000000800 */
[----:B------:R-:W-:-:S04]  /*1ef20*/  IMAD.U32 R4, RZ, RZ, UR4 ;  /* 0x00000004ff047e24 */ /* 0x000fc8000f8e00ff */
[----:B-1----:R-:W-:-:S04]  /*1ef30*/  IMAD R16, R16, R4, RZ ;  /* 0x0000000410107224 */ /* 0x002fc800078e02ff */
[----:B------:R-:W-:-:S05]  /*1ef40*/  IMAD.IADD R5, R16, 0x1, R5 ;  /* 0x0000000110057824 */ /* 0x000fca00078e0205 */
[----:B------:R-:W-:-:S13]  /*1ef50*/  ISETP.GT.AND P6, PT, R5, R0, PT ;  /* 0x000000000500720c */ /* 0x000fda0003fc4270 */
[----:B------:R-:W-:Y:S05]  /*1ef60*/  @!P6 BRA `(.L_x_12099) ;  /* 0xfffffffc0064e947 */ /* 0x000fea000383ffff */
.L_x_12094:
        /* <DEDUP_REMOVED lines=8> */
.L_x_12224:
[----:B------:R-:W-:Y:S01]  /*1eff0*/  ISETP.NE.AND P0, PT, R5, RZ, PT ;  /* 0x000000ff0500720c */ /* 0x000fe20003f05270 */
[----:B------:R-:W-:-:S12]  /*1f000*/  IMAD.MOV.U32 R5, RZ, RZ, RZ ;  /* 0x000000ffff057224 */ /* 0x000fd800078e00ff */
[----:B------:R-:W-:Y:S05]  /*1f010*/  @!P0 BRA `(.L_x_12101) ;  /* 0x0000000000148947 */ /* 0x000fea0003800000 */
[----:B------:R-:W-:Y:S01]  /*1f020*/  UMOV UR4, 0xffffffff ;  /* 0xffffffff00047882 */ /* 0x000fe20000000000 */
[----:B------:R-:W-:Y:S02]  /*1f030*/  VIADD R12, R6, 0xffffffff ;  /* 0xffffffff060c7836 */ /* 0x000fe40000000000 */
[----:B------:R-:W-:Y:S05]  /*1f040*/  BRA.DIV UR4, `(.L_x_12102) ;  /* 0x0000003604987947 */ /* 0x000fea000b800000 */
[----:B0-----:R0:W3:Y:S02]  /*1f050*/  SHFL.IDX PT, R2, R2, R12, 0x1f ;  /* 0x00001f0c02027589 */ /* 0x0010e400000e0000 */
.L_x_12227:
[----:B---3--:R-:W-:-:S07]  /*1f060*/  IMAD.MOV.U32 R5, RZ, RZ, R2 ;  /* 0x000000ffff057224 */ /* 0x008fce00078e0002 */
.L_x_12101:
        /* <DEDUP_REMOVED lines=66> */
.L_x_12095:
[----:B------:R-:W-:Y:S01]  /*1f490*/  UMOV UR4, URZ ;  /* 0x0000003f00047c82 */ /* 0x000fe20008000000 */
[----:B------:R-:W-:Y:S01]  /*1f4a0*/  UMOV UR5, URZ ;  /* 0x0000003f00057c82 */ /* 0x000fe20008000000 */
[----:B------:R-:W-:Y:S01]  /*1f4b0*/  ULDC UR6, c[0x0][0xc3c] ;  /* 0x00030f0000067ab9 */ /* 0x000fe20000000800 */
[----:B------:R-:W-:Y:S02]  /*1f4c0*/  IMAD.MOV.U32 R16, RZ, RZ, R0 ;  /* 0x000000ffff107224 */ /* 0x000fe400078e0000 */
[----:B------:R-:W-:Y:S02]  /*1f4d0*/  IMAD.U32 R17, RZ, RZ, UR4 ;  /* 0x00000004ff117e24 */ /* 0x000fe4000f8e00ff */
[----:B------:R-:W-:Y:S02]  /*1f4e0*/  IMAD.U32 R18, RZ, RZ, UR5 ;  /* 0x00000005ff127e24 */ /* 0x000fe4000f8e00ff */
[----:B------:R-:W-:-:S07]  /*1f4f0*/  IMAD.U32 R19, RZ, RZ, UR6 ;  /* 0x00000006ff137e24 */ /* 0x000fce000f8e00ff */
.L_x_12103:
[----:B------:R1:W2:Y:S01]  /*1f500*/  LDL R2, [R1+0x4] ;  /* 0x0000040001027983 */ /* 0x0002a20000100800 */
[----:B------:R-:W3:Y:S01]  /*1f510*/  S2R R0, SR_TID.X ;  /* 0x0000000000007919 */ /* 0x000ee20000002100 */
[----:B------:R-:W-:Y:S05]  /*1f520*/  WARPSYNC.ALL ;  /* 0x0000000000007948 */ /* 0x000fea0003800000 */
[----:B---3--:R-:W-:Y:S01]  /*1f530*/  LOP3.LUT R0, R0, 0x1f, RZ, 0xc0, !PT ;  /* 0x0000001f00007812 */ /* 0x008fe200078ec0ff */
        /* <DEDUP_REMOVED lines=8> */
.L_x_12092:
[----:B------:R-:W-:Y:S02]  /*1f5c0*/  ULDC UR4, c[0x0][0xc3c] ;  /* 0x00030f0000047ab9 */ /* 0x000fe40000000800 */
[----:B---3--:R-:W-:-:S13]  /*1f5d0*/  ISETP.GE.AND P0, PT, R19, UR4, PT ;  /* 0x0000000413007c0c */ /* 0x008fda000bf06270 */
[----:B------:R-:W-:Y:S05]  /*1f5e0*/  @!P0 BRA `(.L_x_12104) ;  /* 0xffffff9000888947 */ /* 0x000fea000383ffff */
[----:B------:R-:W-:Y:S05]  /*1f5f0*/  BSYNC B8 ;  /* 0x0000000000087941 */ /* 0x000fea0003800000 */
.L_x_11948:
[----:B--2---:R-:W2:Y:S01]  /*1f600*/  LDL.LU R0, [R1+0x48] ;  /* 0x0000480001007983 */ /* 0x004ea20000300800 */
[----:B------:R-:W-:Y:S01]  /*1f610*/  BSSY B0, `(.L_x_12105) ;  /* 0x000000b000007945 */ /* 0x000fe20003800000 */
[----:B-1----:R-:W1:Y:S01]  /*1f620*/  S2R R5, SR_CgaCtaId ;  /* 0x0000000000057919 */ /* 0x002e620000008800 */
[----:B--2---:R-:W-:-:S05]  /*1f630*/  VIADD R0, R0, 0x1 ;  /* 0x0000000100007836 */ /* 0x004fca0000000000 */
[----:B0-----:R-:W-:-:S04]  /*1f640*/  LEA.HI R2, R0, R0, RZ, 0x1 ;  /* 0x0000000000027211 */ /* 0x001fc800078f08ff */
[----:B------:R-:W-:-:S05]  /*1f650*/  LOP3.LUT R3, R2, 0xfffffffe, RZ, 0xc0, !PT ;  /* 0xfffffffe02037812 */ /* 0x000fca00078ec0ff */
[----:B------:R-:W-:Y:S01]  /*1f660*/  IMAD.IADD R3, R0, 0x1, -R3 ;  /* 0x0000000100037824 */ /* 0x000fe200078e0a03 */
[----:B------:R-:W-:-:S04]  /*1f670*/  MOV R0, 0x400 ;  /* 0x0000040000007802 */ /* 0x000fc80000000f00 */
[----:B-1----:R-:W-:Y:S02]  /*1f680*/  LEA R0, R5, R0, 0x18 ;  /* 0x0000000005007211 */ /* 0x002fe400078ec0ff */
[----:B------:R-:W-:-:S04]  /*1f690*/  SHF.L.U32 R3, R3, 0x1f, RZ ;  /* 0x0000001f03037819 */ /* 0x000fc800000006ff */
[----:B------:R-:W0:Y:S02]  /*1f6a0*/  SYNCS.PHASECHK.TRANS64.TRYWAIT P0, [R0+URZ+0x22820], R3 ;  /* 0x02282003000075a7 */ /* 0x000e24000800017f */
[----:B0-----:R-:W-:Y:S05]  /*1f6b0*/  @!P0 BRA `(.L_x_12106) ;  /* 0x0000003000248947 */ /* 0x001fea0003800000 */
.L_x_12228:
[----:B------:R-:W-:Y:S05]  /*1f6c0*/  BSYNC B0 ;  /* 0x0000000000007941 */ /* 0x000fea0003800000 */
.L_x_12105:
[----:B------:R-:W-:-:S03]  /*1f6d0*/  UMOV UR4, 0xffffffff ;  /* 0xffffffff00047882 */ /* 0x000fc60000000000 */
[----:B------:R-:W-:Y:S05]  /*1f6e0*/  BRA.DIV UR4, `(.L_x_12107) ;  /* 0x00000032042c7947 */ /* 0x000fea000b800000 */
[----:B------:R-:W1:Y:S02]  /*1f6f0*/  S2R R2, SR_TID.X ;  /* 0x0000000000027919 */ /* 0x000e640000002100 */
[----:B-1----:R-:W-:-:S04]  /*1f700*/  SHF.R.U32.HI R2, RZ, 0x5, R2 ;  /* 0x00000005ff027819 */ /* 0x002fc80000011602 */
[----:B------:R-:W-:-:S05]  /*1f710*/  LOP3.LUT R2, R2, 0x3, RZ, 0xc0, !PT ;  /* 0x0000000302027812 */ /* 0x000fca00078ec0ff */
[----:B------:R1:W2:Y:S02]  /*1f720*/  SHFL.IDX PT, R14, R2, RZ, 0x1f ;  /* 0x00001fff020e7589 */ /* 0x0002a400000e0000 */
.L_x_12231:
[----:B--2---:R-:W-:-:S13]  /*1f730*/  ISETP.NE.AND P0, PT, R14, RZ, PT ;  /* 0x000000ff0e00720c */ /* 0x004fda0003f05270 */
[----:B------:R-:W-:Y:S05]  /*1f740*/  @P0 BRA `(.L_x_11732) ;  /* 0x0000000000940947 */ /* 0x000fea0003800000 */
[----:B------:R-:W-:-:S03]  /*1f750*/  UMOV UR4, 0xffffffff ;  /* 0xffffffff00047882 */ /* 0x000fc60000000000 */
[----:B------:R-:W-:Y:S05]  /*1f760*/  BRA.DIV UR4, `(.L_x_12108) ;  /* 0x0000003204407947 */ /* 0x000fea000b800000 */
[----:B------:R-:W-:-:S13]  /*1f770*/  ELECT P6, URZ, PT ;  /* 0x00000000003f782f */ /* 0x000fda00038c0000 */
.L_x_12234:
[----:B------:R-:W-:Y:S05]  /*1f780*/  @!P6 BRA `(.L_x_11732) ;  /* 0x000000000084e947 */ /* 0x000fea0003800000 */
[----:B-1----:R-:W2:Y:S02]  /*1f790*/  LDL.LU R2, [R1+0x50] ;  /* 0x0000500001027983 */ /* 0x002ea40000300800 */
[----:B--2---:R-:W-:-:S04]  /*1f7a0*/  LOP3.LUT R2, R2, 0x2, RZ, 0xfc, !PT ;  /* 0x0000000202027812 */ /* 0x004fc800078efcff */
[----:B------:R-:W-:-:S13]  /*1f7b0*/  ISETP.NE.AND P2, PT, R2, 0x3, PT ;  /* 0x000000030200780c */ /* 0x000fda0003f45270 */
[----:B------:R-:W-:Y:S05]  /*1f7c0*/  @!P2 BRA `(.L_x_12109) ;  /* 0x000000000004a947 */ /* 0x000fea0003800000 */
[----:B------:R-:W-:Y:S01]  /*1f7d0*/  BPT.TRAP 0x1 ;  /* 0x000000040000795c */ /* 0x000fe20000300000 */
.L_x_12109:
        /* <DEDUP_REMOVED lines=14> */
.L_x_12235:
[----:B------:R-:W1:Y:S02]  /*1f8c0*/  SYNCS.PHASECHK.TRANS64.TRYWAIT P0, [R7+URZ], R2 ;  /* 0x00000002070075a7 */ /* 0x000e64000800017f */
[----:B-1----:R-:W-:Y:S05]  /*1f8d0*/  @!P0 BRA `(.L_x_12111) ;  /* 0x0000003000188947 */ /* 0x002fea0003800000 */
.L_x_12236:
[----:B------:R-:W-:Y:S05]  /*1f8e0*/  @!P2 BRA `(.L_x_12112) ;  /* 0x000000000004a947 */ /* 0x000fea0003800000 */
[----:B------:R-:W-:Y:S01]  /*1f8f0*/  BPT.TRAP 0x1 ;  /* 0x000000040000795c */ /* 0x000fe20000300000 */
.L_x_12112:
[----:B------:R-:W2:Y:S01]  /*1f900*/  LDL.LU R4, [R1+0x8] ;  /* 0x0000080001047983 */ /* 0x000ea20000300800 */
[----:B------:R-:W-:-:S04]  /*1f910*/  VIADD R0, R0, 0x22860 ;  /* 0x0002286000007836 */ /* 0x000fc80000000000 */
[----:B--2---:R-:W-:-:S04]  /*1f920*/  IMAD R4, R4, 0x8, R0 ;  /* 0x0000000804047824 */ /* 0x004fc800078e0200 */
[----:B------:R-:W2:Y:S02]  /*1f930*/  SYNCS.PHASECHK.TRANS64.TRYWAIT P0, [R4+URZ], R5 ;  /* 0x00000005040075a7 */ /* 0x000ea4000800017f */
[----:B--2---:R-:W-:Y:S05]  /*1f940*/  @!P0 BRA `(.L_x_12113) ;  /* 0x0000003000108947 */ /* 0x004fea0003800000 */
.L_x_12237:
[----:B------:R-:W-:-:S07]  /*1f950*/  IMAD R3, R3, 0x8, R0 ;  /* 0x0000000803037824 */ /* 0x000fce00078e0200 */
.L_x_12114:
[----:B---3--:R3:W4:Y:S02]  /*1f960*/  SYNCS.PHASECHK.TRANS64.TRYWAIT P0, [R3+URZ], R2 ;  /* 0x00000002030075a7 */ /* 0x008724000800017f */
[----:B----4-:R-:W-:Y:S05]  /*1f970*/  @!P0 NANOSLEEP.SYNCS 0x989680 ;  /* 0x009896800000895d */ /* 0x010fea0003900000 */
[----:B------:R-:W4:Y:S02]  /*1f980*/  @!P0 SYNCS.PHASECHK.TRANS64 P0, [R3+URZ], R2 ;  /* 0x00000002030085a7 */ /* 0x000f24000800007f */
[----:B----4-:R-:W-:Y:S05]  /*1f990*/  @!P0 BRA `(.L_x_12114) ;  /* 0xfffffffc00f08947 */ /* 0x010fea000383ffff */
.L_x_11732:
[----:B------:R-:W-:Y:S05]  /*1f9a0*/  BSYNC B9 ;  /* 0x0000000000097941 */ /* 0x000fea0003800000 */
.L_x_11729:
[----:B------:R-:W-:Y:S05]  /*1f9b0*/  EXIT ;  /* 0x000000000000794d */ /* 0x000fea0003800000 */
.L_x_11758:
[----:B0-----:R0:W1:Y:S02]  /*1f9c0*/  SYNCS.PHASECHK.TRANS64.TRYWAIT P6, [R98+URZ+0x22890], R111 ;  /* 0x0228906f620075a7 */ /* 0x00106400080c017f */
[----:B-1----:R-:W-:Y:S05]  /*1f9d0*/  @!P6 NANOSLEEP.SYNCS 0x989680 ;  /* 0x009896800000e95d */ /* 0x002fea0003900000 */
[----:B------:R-:W1:Y:S02]  /*1f9e0*/  @!P6 SYNCS.PHASECHK.TRANS64 P6, [R98+URZ+0x22890], R111 ;  /* 0x0228906f6200e5a7 */ /* 0x000e6400080c007f */
[----:B-1----:R-:W-:Y:S05]  /*1f9f0*/  @!P6 BRA `(.L_x_11758) ;  /* 0xfffffffc00f0e947 */ /* 0x002fea000383ffff */
[----:B------:R-:W-:Y:S05]  /*1fa00*/  BRA `(.L_x_12115) ;  /* 0xfffffe3400507947 */ /* 0x000fea000383ffff */
.L_x_11776:
[----:B0-----:R0:W1:Y:S02]  /*1fa10*/  SYNCS.PHASECHK.TRANS64.TRYWAIT P5, [R98+URZ+0x22890], R111 ;  /* 0x0228906f620075a7 */ /* 0x00106400080a017f */
[----:B-1----:R-:W-:Y:S05]  /*1fa20*/  @!P5 NANOSLEEP.SYNCS 0x989680 ;  /* 0x009896800000d95d */ /* 0x002fea0003900000 */
[----:B------:R-:W1:Y:S02]  /*1fa30*/  @!P5 SYNCS.PHASECHK.TRANS64 P5, [R98+URZ+0x22890], R111 ;  /* 0x0228906f6200d5a7 */ /* 0x000e6400080a007f */
[----:B-1----:R-:W-:Y:S05]  /*1fa40*/  @!P5 BRA `(.L_x_11776) ;  /* 0xfffffffc00f0d947 */ /* 0x002fea000383ffff */
[----:B------:R-:W-:Y:S05]  /*1fa50*/  BRA `(.L_x_12116) ;  /* 0xfffffe4400987947 */ /* 0x000fea000383ffff */
.L_x_11785:
[----:B0-----:R0:W1:Y:S02]  /*1fa60*/  SYNCS.PHASECHK.TRANS64.TRYWAIT P4, [R98+URZ+0x22890], R111 ;  /* 0x0228906f620075a7 */ /* 0x001064000808017f */
[----:B-1----:R-:W-:Y:S05]  /*1fa70*/  @!P4 NANOSLEEP.SYNCS 0x989680 ;  /* 0x009896800000c95d */ /* 0x002fea0003900000 */
[----:B------:R-:W1:Y:S02]  /*1fa80*/  @!P4 SYNCS.PHASECHK.TRANS64 P4, [R98+URZ+0x22890], R111 ;  /* 0x0228906f6200c5a7 */ /* 0x000e64000808007f */
[----:B-1----:R-:W-:Y:S05]  /*1fa90*/  @!P4 BRA `(.L_x_11785) ;  /* 0xfffffffc00f0c947 */ /* 0x002fea000383ffff */
[----:B------:R-:W-:Y:S05]  /*1faa0*/  BRA `(.L_x_12117) ;  /* 0xfffffe5400847947 */ /* 0x000fea000383ffff */
.L_x_11791:
[----:B-1----:R1:W2:Y:S02]  /*1fab0*/  SYNCS.PHASECHK.TRANS64.TRYWAIT P3, [R98+URZ+0x228b0], R111 ;  /* 0x0228b06f620075a7 */ /* 0x0022a4000806017f */
[----:B--2---:R-:W-:Y:S05]  /*1fac0*/  @!P3 NANOSLEEP.SYNCS 0x989680 ;  /* 0x009896800000b95d */ /* 0x004fea0003900000 */
[----:B------:R-:W2:Y:S02]  /*1fad0*/  @!P3 SYNCS.PHASECHK.TRANS64 P3, [R98+URZ+0x228b0], R111 ;  /* 0x0228b06f6200b5a7 */ /* 0x000ea4000806007f */
[----:B--2---:R-:W-:Y:S05]  /*1fae0*/  @!P3 BRA `(.L_x_11791) ;  /* 0xfffffffc00f0b947 */ /* 0x004fea000383ffff */
[----:B------:R-:W-:Y:S05]  /*1faf0*/  BRA `(.L_x_12118) ;  /* 0xfffffe5800147947 */ /* 0x000fea000383ffff */
.L_x_11807:
[----:B------:R-:W0:Y:S01]  /*1fb00*/  S2R R12, SR_TID.X ;  /* 0x00000000000c7919 */ /* 0x000e220000002100 */
[----:B------:R-:W-:Y:S01]  /*1fb10*/  BSSY B0, `(.L_x_12119) ;  /* 0x000000c000007945 */ /* 0x000fe20003800000 */
[----:B------:R-:W-:Y:S02]  /*1fb20*/  IMAD.MOV.U32 R11, RZ, RZ, 0x1f ;  /* 0x0000001fff0b7424 */ /* 0x000fe400078e00ff */
[----:B------:R-:W-:Y:S02]  /*1fb30*/  IMAD.MOV.U32 R15, RZ, RZ, -0x1 ;  /* 0xffffffffff0f7424 */ /* 0x000fe400078e00ff */
[----:B0-----:R-:W-:-:S05]  /*1fb40*/  VIADD R12, R12, 0xffffff80 ;  /* 0xffffff800c0c7836 */ /* 0x001fca0000000000 */
[----:B------:R-:W-:-:S04]  /*1fb50*/  SHF.R.S32.HI R7, RZ, 0x1f, R12 ;  /* 0x0000001fff077819 */ /* 0x000fc8000001140c */
[----:B------:R-:W-:Y:S01]  /*1fb60*/  LEA.HI R7, R7, R12, RZ, 0x7 ;  /* 0x0000000c07077211 */ /* 0x000fe200078f38ff */
[----:B------:R-:W-:-:S03]  /*1fb70*/  IMAD.MOV.U32 R12, RZ, RZ, RZ ;  /* 0x000000ffff0c7224 */ /* 0x000fc600078e00ff */
[----:B------:R-:W-:-:S05]  /*1fb80*/  SHF.R.S32.HI R7, RZ, 0x7, R7 ;  /* 0x00000007ff077819 */ /* 0x000fca0000011407 */
[----:B------:R-:W-:-:S07]  /*1fb90*/  IMAD.MOV.U32 R13, RZ, RZ, R7 ;  /* 0x000000ffff0d7224 */ /* 0x000fce00078e0007 */
[----:B-----5:R-:W-:Y:S05]  /*1fba0*/  WARPSYNC.COLLECTIVE R15, `(.L_x_12120) ;  /* 0x000000000f087348 */ /* 0x020fea0003c00000 */
[----:B------:R0:W1:Y:S02]  /*1fbb0*/  SHFL.IDX P6, R14, R13, R12, R11 ;  /* 0x0000000c0d0e7389 */ /* 0x00006400000c000b */
[----:B01---5:R-:W-:Y:S01]  /*1fbc0*/  ENDCOLLECTIVE ;  /* 0x000000000000791b */ /* 0x023fe20003800000 */
.L_x_12120:
[----:B------:R-:W-:Y:S05]  /*1fbd0*/  BSYNC B0 ;  /* 0x0000000000007941 */ /* 0x000fea0003800000 */
.L_x_12119:
[----:B------:R-:W-:Y:S05]  /*1fbe0*/  BRA `(.L_x_12121) ;  /* 0xfffffe6400bc7947 */ /* 0x000fea000383ffff */
.L_x_11819:
        /* <DEDUP_REMOVED lines=8> */
.L_x_12123:
[----:B------:R-:W-:Y:S05]  /*1fc70*/  BSYNC B1 ;  /* 0x0000000000017941 */ /* 0x000fea0003800000 */
.L_x_12122:
        /* <DEDUP_REMOVED lines=8> */
.L_x_12124:
[----:B------:R-:W-:Y:S02]  /*1fd00*/  IMAD.MOV.U32 R13, RZ, RZ, R8 ;  /* 0x000000ffff0d7224 */ /* 0x000fe400078e0008 */
[----:B------:R-:W-:-:S07]  /*1fd10*/  IMAD.MOV.U32 R0, RZ, RZ, R14 ;  /* 0x000000ffff007224 */ /* 0x000fce00078e000e */
[----:B------:R-:W-:Y:S05]  /*1fd20*/  WARPSYNC.COLLECTIVE R15, `(.L_x_12125) ;  /* 0x000000000f087348 */ /* 0x000fea0003c00000 */
[----:B------:R0:W1:Y:S02]  /*1fd30*/  SHFL.IDX P6, R14, R13, R12, R11 ;  /* 0x0000000c0d0e7389 */ /* 0x00006400000c000b */
[----:B01----:R-:W-:Y:S01]  /*1fd40*/  ENDCOLLECTIVE ;  /* 0x000000000000791b */ /* 0x003fe20003800000 */
.L_x_12125:
[----:B------:R-:W-:Y:S02]  /*1fd50*/  IMAD.MOV.U32 R13, RZ, RZ, R7 ;  /* 0x000000ffff0d7224 */ /* 0x000fe400078e0007 */
[----:B------:R-:W-:-:S07]  /*1fd60*/  IMAD.MOV.U32 R5, RZ, RZ, R14 ;  /* 0x000000ffff057224 */ /* 0x000fce00078e000e */
[----:B------:R-:W-:Y:S05]  /*1fd70*/  WARPSYNC.COLLECTIVE R15, `(.L_x_12126) ;  /* 0x000000000f087348 */ /* 0x000fea0003c00000 */
[----:B------:R0:W1:Y:S02]  /*1fd80*/  SHFL.IDX P6, R14, R13, R12, R11 ;  /* 0x0000000c0d0e7389 */ /* 0x00006400000c000b */
[----:B01----:R-:W-:Y:S01]  /*1fd90*/  ENDCOLLECTIVE ;  /* 0x000000000000791b */ /* 0x003fe20003800000 */
.L_x_12126:
[----:B------:R-:W-:Y:S05]  /*1fda0*/  BRA `(.L_x_12127) ;  /* 0xfffffe6c00207947 */ /* 0x000fea000383ffff */
.L_x_11822:
        /* <DEDUP_REMOVED lines=8> */
.L_x_12129:
[----:B------:R-:W-:Y:S05]  /*1fe30*/  BSYNC B1 ;  /* 0x0000000000017941 */ /* 0x000fea0003800000 */
.L_x_12128:
        /* <DEDUP_REMOVED lines=8> */
.L_x_12130:
[----:B------:R-:W-:Y:S02]  /*1fec0*/  IMAD.MOV.U32 R13, RZ, RZ, R8 ;  /* 0x000000ffff0d7224 */ /* 0x000fe400078e0008 */
[----:B------:R-:W-:-:S07]  /*1fed0*/  IMAD.MOV.U32 R0, RZ, RZ, R14 ;  /* 0x000000ffff007224 */ /* 0x000fce00078e000e */
[----:B------:R-:W-:Y:S05]  /*1fee0*/  WARPSYNC.COLLECTIVE R15, `(.L_x_12131) ;  /* 0x000000000f087348 */ /* 0x000fea0003c00000 */
[----:B------:R0:W1:Y:S02]  /*1fef0*/  SHFL.IDX P6, R14, R13, R12, R11 ;  /* 0x0000000c0d0e7389 */ /* 0x00006400000c000b */
[----:B01----:R-:W-:Y:S01]  /*1ff00*/  ENDCOLLECTIVE ;  /* 0x000000000000791b */ /* 0x003fe20003800000 */
.L_x_12131:
[----:B------:R-:W-:Y:S02]  /*1ff10*/  IMAD.MOV.U32 R13, RZ, RZ, R7 ;  /* 0x000000ffff0d7224 */ /* 0x000fe400078e0007 */
[----:B------:R-:W-:-:S07]  /*1ff20*/  IMAD.MOV.U32 R5, RZ, RZ, R14 ;  /* 0x000000ffff057224 */ /* 0x000fce00078e000e */
[----:B------:R-:W-:Y:S05]  /*1ff30*/  WARPSYNC.COLLECTIVE R15, `(.L_x_12132) ;  /* 0x000000000f087348 */ /* 0x000fea0003c00000 */
[----:B------:R0:W1:Y:S02]  /*1ff40*/  SHFL.IDX P6, R14, R13, R12, R11 ;  /* 0x0000000c0d0e7389 */ /* 0x00006400000c000b */
[----:B01----:R-:W-:Y:S01]  /*1ff50*/  ENDCOLLECTIVE ;  /* 0x000000000000791b */ /* 0x003fe20003800000 */
.L_x_12132:
[----:B------:R-:W-:Y:S05]  /*1ff60*/  BRA `(.L_x_12133) ;  /* 0xfffffe6c00787947 */ /* 0x000fea000383ffff */
.L_x_11826:
[----:B0-----:R0:W1:Y:S02]  /*1ff70*/  SYNCS.PHASECHK.TRANS64.TRYWAIT P0, [R16+URZ+0x22800], R31 ;  /* 0x0228001f100075a7 */ /* 0x001064000800017f */
[----:B-1----:R-:W-:Y:S05]  /*1ff80*/  @!P0 NANOSLEEP.SYNCS 0x989680 ;  /* 0x009896800000895d */ /* 0x002fea0003900000 */
[----:B------:R-:W1:Y:S02]  /*1ff90*/  @!P0 SYNCS.PHASECHK.TRANS64 P0, [R16+URZ+0x22800], R31 ;  /* 0x0228001f100085a7 */ /* 0x000e64000800007f */
[----:B-1----:R-:W-:Y:S05]  /*1ffa0*/  @!P0 BRA `(.L_x_11826) ;  /* 0xfffffffc00f08947 */ /* 0x002fea000383ffff */
[----:B------:R-:W-:Y:S05]  /*1ffb0*/  BRA `(.L_x_12134) ;  /* 0xfffffe7000607947 */ /* 0x000fea000383ffff */
.L_x_11834:
[----:B------:R-:W0:Y:S01]  /*1ffc0*/  LDC R37, c[0x0][0x3f4] ;  /* 0x0000fd00ff257b82 */ /* 0x000e220000000800 */
        /* <DEDUP_REMOVED lines=8> */
.L_x_12136:
[----:B------:R-:W-:Y:S05]  /*20050*/  BSYNC B1 ;  /* 0x0000000000017941 */ /* 0x000fea0003800000 */
.L_x_12135:
[----:B------:R-:W-:Y:S01]  /*20060*/  IMAD.MOV.U32 R13, RZ, RZ, R10 ;  /* 0x000000ffff0d7224 */ /* 0x000fe200078e000a */
[----:B------:R-:W-:Y:S01]  /*20070*/  ISETP.GE.AND P0, PT, R30, R37, PT ;  /* 0x000000251e00720c */ /* 0x000fe20003f06270 */
[----:B------:R-:W-:Y:S02]  /*20080*/  IMAD.MOV.U32 R12, RZ, RZ, RZ ;  /* 0x000000ffff0c7224 */ /* 0x000fe400078e00ff */
[----:B------:R-:W-:Y:S02]  /*20090*/  IMAD.MOV.U32 R11, RZ, RZ, 0x1c1f ;  /* 0x00001c1fff0b7424 */ /* 0x000fe400078e00ff */
[----:B------:R-:W-:Y:S02]  /*200a0*/  IMAD.MOV.U32 R15, RZ, RZ, -0x1 ;  /* 0xffffffffff0f7424 */ /* 0x000fe400078e00ff */
[----:B------:R-:W-:Y:S02]  /*200b0*/  IMAD.MOV.U32 R0, RZ, RZ, R14 ;  /* 0x000000ffff007224 */ /* 0x000fe400078e000e */
[----:B------:R-:W-:-:S07]  /*200c0*/  IMAD R31, R204, R9, RZ ;  /* 0x00000009cc1f7224 */ /* 0x000fce00078e02ff */
[----:B------:R-:W-:Y:S05]  /*200d0*/  WARPSYNC.COLLECTIVE R15, `(.L_x_12137) ;  /* 0x000000000f087348 */ /* 0x000fea0003c00000 */
[----:B------:R0:W1:Y:S02]  /*200e0*/  SHFL.IDX P6, R14, R13, R12, R11 ;  /* 0x0000000c0d0e7389 */ /* 0x00006400000c000b */
[----:B01----:R-:W-:Y:S01]  /*200f0*/  ENDCOLLECTIVE ;  /* 0x000000000000791b */ /* 0x003fe20003800000 */
.L_x_12137:
[----:B------:R-:W-:Y:S01]  /*20100*/  ISETP.GE.OR P1, PT, R42, R31, P0 ;  /* 0x0000001f2a00720c */ /* 0x000fe20000726670 */
[----:B------:R-:W-:-:S12]  /*20110*/  IMAD.MOV.U32 R13, RZ, RZ, R29 ;  /* 0x000000ffff0d7224 */ /* 0x000fd800078e001d */
[C---:B------:R-:W-:Y:S01]  /*20120*/  @!P1 IMAD.SHL.U32 R9, R30.reuse, 0x2, RZ ;  /* 0x000000021e099824 */ /* 0x040fe200078e00ff */
[----:B------:R-:W-:Y:S01]  /*20130*/  @!P1 SHF.L.U64.HI R21, R30, 0x1, R43 ;  /* 0x000000011e159819 */ /* 0x000fe2000001022b */
[----:B------:R-:W-:-:S07]  /*20140*/  IMAD.MOV.U32 R3, RZ, RZ, R14 ;  /* 0x000000ffff037224 */ /* 0x000fce00078e000e */
[----:B------:R-:W-:Y:S05]  /*20150*/  WARPSYNC.COLLECTIVE R15, `(.L_x_12138) ;  /* 0x000000000f087348 */ /* 0x000fea0003c00000 */
[----:B------:R0:W1:Y:S02]  /*20160*/  SHFL.IDX P6, R14, R13, R12, R11 ;  /* 0x0000000c0d0e7389 */ /* 0x00006400000c000b */
[----:B01----:R-:W-:Y:S01]  /*20170*/  ENDCOLLECTIVE ;  /* 0x000000000000791b */ /* 0x003fe20003800000 */
.L_x_12138:
[----:B------:R-:W-:-:S05]  /*20180*/  @!P1 IADD3 R4, P2, R3, R9, RZ ;  /* 0x0000000903049210 */ /* 0x000fca0007f5e0ff */
[----:B------:R-:W-:-:S06]  /*20190*/  @!P1 IMAD.X R5, R0, 0x1, R21, P2 ;  /* 0x0000000100059824 */ /* 0x000fcc00010e0615 */
[----:B------:R-:W5:Y:S01]  /*201a0*/  @!P1 LD.E.128 R4, desc[UR40][R4.64] ;  /* 0x0000002804049980 */ /* 0x000f62000c101d00 */
[----:B------:R-:W-:Y:S02]  /*201b0*/  IMAD.MOV.U32 R13, RZ, RZ, R28 ;  /* 0x000000ffff0d7224 */ /* 0x000fe400078e001c */
[----:B------:R-:W-:-:S07]  /*201c0*/  IMAD.MOV.U32 R8, RZ, RZ, R14 ;  /* 0x000000ffff087224 */ /* 0x000fce00078e000e */
[----:B-----5:R-:W-:Y:S05]  /*201d0*/  WARPSYNC.COLLECTIVE R15, `(.L_x_12139) ;  /* 0x000000000f087348 */ /* 0x020fea0003c00000 */
[----:B------:R0:W1:Y:S02]  /*201e0*/  SHFL.IDX P6, R14, R13, R12, R11 ;  /* 0x0000000c0d0e7389 */ /* 0x00006400000c000b */
[----:B01---5:R-:W-:Y:S01]  /*201f0*/  ENDCOLLECTIVE ;  /* 0x000000000000791b */ /* 0x023fe20003800000 */
.L_x_12139:
[----:B------:R-:W-:-:S05]  /*20200*/  @!P1 IADD3 R14, P2, R14, R9, RZ ;  /* 0x000000090e0e9210 */ /* 0x000fca0007f5e0ff */
[----:B------:R-:W-:-:S04]  /*20210*/  @!P1 IMAD.X R3, R8, 0x1, R21, P2 ;  /* 0x0000000108039824 */ /* 0x000fc800010e0615 */
[----:B------:R-:W-:-:S05]  /*20220*/  @!P1 IMAD.MOV.U32 R15, RZ, RZ, R3 ;  /* 0x000000ffff0f9224 */ /* 0x000fca00078e0003 */
[----:B------:R0:W5:Y:S01]  /*20230*/  @!P1 LD.E.128 R24, desc[UR40][R14.64] ;  /* 0x000000280e189980 */ /* 0x000162000c101d00 */
[----:B------:R-:W-:Y:S02]  /*20240*/  IMAD.MOV.U32 R13, RZ, RZ, R20 ;  /* 0x000000ffff0d7224 */ /* 0x000fe400078e0014 */
[----:B------:R-:W-:Y:S02]  /*20250*/  IMAD.MOV.U32 R12, RZ, RZ, 0x1 ;  /* 0x00000001ff0c7424 */ /* 0x000fe400078e00ff */
[----:B0-----:R-:W-:-:S07]  /*20260*/  IMAD.MOV.U32 R15, RZ, RZ, -0x1 ;  /* 0xffffffffff0f7424 */ /* 0x001fce00078e00ff */
[----:B-----5:R-:W-:Y:S05]  /*20270*/  WARPSYNC.COLLECTIVE R15, `(.L_x_12140) ;  /* 0x000000000f087348 */ /* 0x020fea0003c00000 */
[----:B------:R0:W1:Y:S02]  /*20280*/  SHFL.IDX P6, R14, R13, R12, R11 ;  /* 0x0000000c0d0e7389 */ /* 0x00006400000c000b */
[----:B01---5:R-:W-:Y:S01]  /*20290*/  ENDCOLLECTIVE ;  /* 0x000000000000791b */ /* 0x023fe20003800000 */
.L_x_12140:
[----:B------:R-:W-:Y:S01]  /*202a0*/  CS2R R40, SRZ ;  /* 0x0000000000287805 */ /* 0x000fe2000001ff00 */
[----:B------:R-:W-:Y:S01]  /*202b0*/  IMAD.MOV.U32 R13, RZ, RZ, R10 ;  /* 0x000000ffff0d7224 */ /* 0x000fe200078e000a */
[----:B------:R-:W-:Y:S01]  /*202c0*/  CS2R R38, SRZ ;  /* 0x0000000000267805 */ /* 0x000fe2000001ff00 */
[----:B------:R-:W-:Y:S02]  /*202d0*/  @!P1 IMAD.MOV.U32 R40, RZ, RZ, R4 ;  /* 0x000000ffff289224 */ /* 0x000fe400078e0004 */
[----:B------:R-:W-:Y:S02]  /*202e0*/  @!P1 IMAD.MOV.U32 R41, RZ, RZ, R5 ;  /* 0x000000ffff299224 */ /* 0x000fe400078e0005 */
[----:B------:R-:W-:Y:S02]  /*202f0*/  IMAD.MOV.U32 R0, RZ, RZ, R40 ;  /* 0x000000ffff007224 */ /* 0x000fe400078e0028 */
[----:B------:R-:W-:-:S05]  /*20300*/  IMAD.MOV.U32 R3, RZ, RZ, R41 ;  /* 0x000000ffff037224 */ /* 0x000fca00078e0029 */
[----:B------:R-:W-:Y:S01]  /*20310*/  PRMT R53, R0, 0x5410, R3 ;  /* 0x0000541000357816 */ /* 0x000fe20000000003 */
[----:B------:R-:W-:-:S07]  /*20320*/  IMAD.MOV.U32 R0, RZ, RZ, R14 ;  /* 0x000000ffff007224 */ /* 0x000fce00078e000e */
[----:B------:R-:W-:Y:S05]  /*20330*/  WARPSYNC.COLLECTIVE R15, `(.L_x_12141) ;  /* 0x000000000f087348 */ /* 0x000fea0003c00000 */
[----:B------:R0:W1:Y:S02]  /*20340*/  SHFL.IDX P6, R14, R13, R12, R11 ;  /* 0x0000000c0d0e7389 */ /* 0x00006400000c000b */
[----:B01----:R-:W-:Y:S01]  /*20350*/  ENDCOLLECTIVE ;  /* 0x000000000000791b */ /* 0x003fe20003800000 */
.L_x_12141:
[----:B------:R-:W-:Y:S02]  /*20360*/  IMAD.MOV.U32 R13, RZ, RZ, R29 ;  /* 0x000000ffff0d7224 */ /* 0x000fe400078e001d */
[----:B------:R-:W-:-:S07]  /*20370*/  IMAD.MOV.U32 R3, RZ, RZ, R14 ;  /* 0x000000ffff037224 */ /* 0x000fce00078e000e */
[----:B------:R-:W-:Y:S05]  /*20380*/  WARPSYNC.COLLECTIVE R15, `(.L_x_12142) ;  /* 0x000000000f087348 */ /* 0x000fea0003c00000 */
[----:B------:R0:W1:Y:S02]  /*20390*/  SHFL.IDX P6, R14, R13, R12, R11 ;  /* 0x0000000c0d0e7389 */ /* 0x00006400000c000b */
[----:B01----:R-:W-:Y:S01]  /*203a0*/  ENDCOLLECTIVE ;  /* 0x000000000000791b */ /* 0x003fe20003800000 */
.L_x_12142:
[----:B------:R-:W-:Y:S02]  /*203b0*/  @!P1 IMAD.MOV.U32 R38, RZ, RZ, R6 ;  /* 0x000000ffff269224 */ /* 0x000fe400078e0006 */
[----:B------:R-:W-:Y:S01]  /*203c0*/  @!P1 IMAD.MOV.U32 R39, RZ, RZ, R7 ;  /* 0x000000ffff279224 */ /* 0x000fe200078e0007 */
[----:B------:R-:W-:Y:S01]  /*203d0*/  CS2R R6, SRZ ;  /* 0x0000000000067805 */ /* 0x000fe2000001ff00 */
[----:B------:R-:W-:Y:S01]  /*203e0*/  IMAD.MOV.U32 R10, RZ, RZ, R38 ;  /* 0x000000ffff0a7224 */ /* 0x000fe200078e0026 */
[----:B------:R-:W-:Y:S01]  /*203f0*/  CS2R R4, SRZ ;  /* 0x0000000000047805 */ /* 0x000fe2000001ff00 */
[----:B------:R-:W-:Y:S02]  /*20400*/  IMAD.MOV.U32 R21, RZ, RZ, R39 ;  /* 0x000000ffff157224 */ /* 0x000fe400078e0027 */
[----:B------:R-:W-:Y:S02]  /*20410*/  @!P1 IMAD.MOV.U32 R6, RZ, RZ, R24 ;  /* 0x000000ffff069224 */ /* 0x000fe400078e0018 */
[----:B------:R-:W-:-:S02]  /*20420*/  @!P1 IMAD.MOV.U32 R7, RZ, RZ, R25 ;  /* 0x000000ffff079224 */ /* 0x000fc400078e0019 */
[----:B------:R-:W-:Y:S02]  /*20430*/  IMAD.MOV.U32 R13, RZ, RZ, R28 ;  /* 0x000000ffff0d7224 */ /* 0x000fe400078e001c */
[----:B------:R-:W-:Y:S02]  /*20440*/  @!P1 IMAD.MOV.U32 R4, RZ, RZ, R26 ;  /* 0x000000ffff049224 */ /* 0x000fe400078e001a */
[----:B------:R-:W-:Y:S01]  /*20450*/  @!P1 IMAD.MOV.U32 R5, RZ, RZ, R27 ;  /* 0x000000ffff059224 */ /* 0x000fe200078e001b */
[----:B------:R-:W-:Y:S01]  /*20460*/  PRMT R9, R10, 0x5410, R21 ;  /* 0x000054100a097816 */ /* 0x000fe20000000015 */
[----:B------:R-:W-:Y:S02]  /*20470*/  IMAD.MOV.U32 R10, RZ, RZ, R6 ;  /* 0x000000ffff0a7224 */ /* 0x000fe400078e0006 */
[----:B------:R-:W-:-:S07]  /*20480*/  IMAD.MOV.U32 R8, RZ, RZ, R14 ;  /* 0x000000ffff087224 */ /* 0x000fce00078e000e */
[----:B------:R-:W-:Y:S05]  /*20490*/  WARPSYNC.COLLECTIVE R15, `(.L_x_12143) ;  /* 0x000000000f087348 */ /* 0x000fea0003c00000 */
[----:B------:R0:W1:Y:S02]  /*204a0*/  SHFL.IDX P6, R14, R13, R12, R11 ;  /* 0x0000000c0d0e7389 */ /* 0x00006400000c000b */
[----:B01----:R-:W-:Y:S01]  /*204b0*/  ENDCOLLECTIVE ;  /* 0x000000000000791b */ /* 0x003fe20003800000 */
.L_x_12143:
[----:B------:R-:W-:Y:S01]  /*204c0*/  CS2R R24, SRZ ;  /* 0x0000000000187805 */ /* 0x000fe2000001ff00 */
[----:B------:R-:W-:Y:S02]  /*204d0*/  IMAD.MOV.U32 R11, RZ, RZ, R7 ;  /* 0x000000ffff0b7224 */ /* 0x000fe400078e0007 */
[----:B------:R-:W-:Y:S02]  /*204e0*/  IMAD.MOV.U32 R12, RZ, RZ, R4 ;  /* 0x000000ffff0c7224 */ /* 0x000fe400078e0004 */
[----:B------:R-:W-:Y:S01]  /*204f0*/  IMAD.MOV.U32 R13, RZ, RZ, R5 ;  /* 0x000000ffff0d7224 */ /* 0x000fe200078e0005 */
[----:B------:R-:W-:-:S04]  /*20500*/  PRMT R48, R10, 0x5410, R11 ;  /* 0x000054100a307816 */ /* 0x000fc8000000000b */
[----:B------:R-:W-:Y:S01]  /*20510*/  PRMT R52, R12, 0x5410, R13 ;  /* 0x000054100c347816 */ /* 0x000fe2000000000d */
[----:B------:R-:W-:Y:S06]  /*20520*/  BRA `(.L_x_12144) ;  /* 0xfffffe7c00347947 */ /* 0x000fec000383ffff */
.L_x_11838:
[----:B0-----:R0:W2:Y:S02]  /*20530*/  SYNCS.PHASECHK.TRANS64.TRYWAIT P1, [R16+URZ+0x22800], R11 ;  /* 0x0228000b100075a7 */ /* 0x0010a4000802017f */
[----:B--2---:R-:W-:Y:S05]  /*20540*/  @!P1 NANOSLEEP.SYNCS 0x989680 ;  /* 0x009896800000995d */ /* 0x004fea0003900000 */
[----:B------:R-:W2:Y:S02]  /*20550*/  @!P1 SYNCS.PHASECHK.TRANS64 P1, [R16+URZ+0x22800], R11 ;  /* 0x0228000b100095a7 */ /* 0x000ea4000802007f */
[----:B--2---:R-:W-:Y:S05]  /*20560*/  @!P1 BRA `(.L_x_11838) ;  /* 0xfffffffc00f09947 */ /* 0x004fea000383ffff */
[----:B------:R-:W-:Y:S05]  /*20570*/  BRA `(.L_x_12145) ;  /* 0xfffffe7c00c07947 */ /* 0x000fea000383ffff */
.L_x_11844:
[----:B--2---:R2:W3:Y:S02]  /*20580*/  SYNCS.PHASECHK.TRANS64.TRYWAIT P2, [R6+URZ+0x22830], R11 ;  /* 0x0228300b060075a7 */ /* 0x0044e4000804017f */
[----:B---3--:R-:W-:Y:S05]  /*20590*/  @!P2 NANOSLEEP.SYNCS 0x989680 ;  /* 0x009896800000a95d */ /* 0x008fea0003900000 */
[----:B------:R-:W3:Y:S02]  /*205a0*/  @!P2 SYNCS.PHASECHK.TRANS64 P2, [R6+URZ+0x22830], R11 ;  /* 0x0228300b0600a5a7 */ /* 0x000ee4000804007f */
[----:B---3--:R-:W-:Y:S05]  /*205b0*/  @!P2 BRA `(.L_x_11844) ;  /* 0xfffffffc00f0a947 */ /* 0x008fea000383ffff */
[----:B------:R-:W-:Y:S05]  /*205c0*/  BRA `(.L_x_11843) ;  /* 0xfffffe8c00287947 */ /* 0x000fea000383ffff */
.L_x_11857:
[----:B-1----:R1:W3:Y:S02]  /*205d0*/  SYNCS.PHASECHK.TRANS64.TRYWAIT P2, [R6+URZ+0x22850], R11 ;  /* 0x0228500b060075a7 */ /* 0x0022e4000804017f */
[----:B---3--:R-:W-:Y:S05]  /*205e0*/  @!P2 NANOSLEEP.SYNCS 0x989680 ;  /* 0x009896800000a95d */ /* 0x008fea0003900000 */
[----:B------:R-:W3:Y:S02]  /*205f0*/  @!P2 SYNCS.PHASECHK.TRANS64 P2, [R6+URZ+0x22850], R11 ;  /* 0x0228500b0600a5a7 */ /* 0x000ee4000804007f */
[----:B---3--:R-:W-:Y:S05]  /*20600*/  @!P2 BRA `(.L_x_11857) ;  /* 0xfffffffc00f0a947 */ /* 0x008fea000383ffff */
[----:B------:R-:W-:Y:S05]  /*20610*/  BRA `(.L_x_11856) ;  /* 0xfffffeb000107947 */ /* 0x000fea000383ffff */
.L_x_11866:
[----:B-1----:R1:W2:Y:S02]  /*20620*/  SYNCS.PHASECHK.TRANS64.TRYWAIT P2, [R201+URZ+0x22830], R202 ;  /* 0x022830cac90075a7 */ /* 0x0022a4000804017f */
[----:B--2---:R-:W-:Y:S05]  /*20630*/  @!P2 NANOSLEEP.SYNCS 0x989680 ;  /* 0x009896800000a95d */ /* 0x004fea0003900000 */
[----:B------:R-:W2:Y:S02]  /*20640*/  @!P2 SYNCS.PHASECHK.TRANS64 P2, [R201+URZ+0x22830], R202 ;  /* 0x022830cac900a5a7 */ /* 0x000ea4000804007f */
[----:B--2---:R-:W-:Y:S05]  /*20650*/  @!P2 BRA `(.L_x_11866) ;  /* 0xfffffffc00f0a947 */ /* 0x004fea000383ffff */
[----:B------:R-:W-:Y:S05]  /*20660*/  BRA `(.L_x_11865) ;  /* 0xfffffeb400d47947 */ /* 0x000fea000383ffff */
.L_x_11879:
[----:B---3--:R3:W4:Y:S02]  /*20670*/  SYNCS.PHASECHK.TRANS64.TRYWAIT P2, [R201+URZ+0x22850], R202 ;  /* 0x022850cac90075a7 */ /* 0x008724000804017f */
[----:B----4-:R-:W-:Y:S05]  /*20680*/  @!P2 NANOSLEEP.SYNCS 0x989680 ;  /* 0x009896800000a95d */ /* 0x010fea0003900000 */
[----:B------:R-:W4:Y:S02]  /*20690*/  @!P2 SYNCS.PHASECHK.TRANS64 P2, [R201+URZ+0x22850], R202 ;  /* 0x022850cac900a5a7 */ /* 0x000f24000804007f */
[----:B----4-:R-:W-:Y:S05]  /*206a0*/  @!P2 BRA `(.L_x_11879) ;  /* 0xfffffffc00f0a947 */ /* 0x010fea000383ffff */
[----:B------:R-:W-:Y:S05]  /*206b0*/  BRA `(.L_x_11878) ;  /* 0xfffffee000f87947 */ /* 0x000fea000383ffff */
.L_x_11889:
[----:B-1----:R1:W2:Y:S02]  /*206c0*/  SYNCS.PHASECHK.TRANS64.TRYWAIT P3, [R6+URZ+0x22830], R213 ;  /* 0x022830d5060075a7 */ /* 0x0022a4000806017f */
[----:B--2---:R-:W-:Y:S05]  /*206d0*/  @!P3 NANOSLEEP.SYNCS 0x989680 ;  /* 0x009896800000b95d */ /* 0x004fea0003900000 */
[----:B------:R-:W2:Y:S02]  /*206e0*/  @!P3 SYNCS.PHASECHK.TRANS64 P3, [R6+URZ+0x22830], R213 ;  /* 0x022830d50600b5a7 */ /* 0x000ea4000806007f */
[----:B--2---:R-:W-:Y:S05]  /*206f0*/  @!P3 BRA `(.L_x_11889) ;  /* 0xfffffffc00f0b947 */ /* 0x004fea000383ffff */
[----:B------:R-:W-:Y:S05]  /*20700*/  BRA `(.L_x_11888) ;  /* 0xfffffee800ec7947 */ /* 0x000fea000383ffff */
.L_x_11894:
[----:B--2---:R2:W3:Y:S02]  /*20710*/  SYNCS.PHASECHK.TRANS64.TRYWAIT P3, [R6+URZ+0x22850], R213 ;  /* 0x022850d5060075a7 */ /* 0x0044e4000806017f */
[----:B---3--:R-:W-:Y:S05]  /*20720*/  @!P3 NANOSLEEP.SYNCS 0x989680 ;  /* 0x009896800000b95d */ /* 0x008fea0003900000 */
[----:B------:R-:W3:Y:S02]  /*20730*/  @!P3 SYNCS.PHASECHK.TRANS64 P3, [R6+URZ+0x22850], R213 ;  /* 0x022850d50600b5a7 */ /* 0x000ee4000806007f */
[----:B---3--:R-:W-:Y:S05]  /*20740*/  @!P3 BRA `(.L_x_11894) ;  /* 0xfffffffc00f0b947 */ /* 0x008fea000383ffff */
[----:B------:R-:W-:Y:S05]  /*20750*/  BRA `(.L_x_11893) ;  /* 0xffffff0400487947 */ /* 0x000fea000383ffff */
.L_x_11900:
[----:B--2---:R2:W3:Y:S02]  /*20760*/  SYNCS.PHASECHK.TRANS64.TRYWAIT P2, [R201+URZ+0x22830], R200 ;  /* 0x022830c8c90075a7 */ /* 0x0044e4000804017f */
[----:B---3--:R-:W-:Y:S05]  /*20770*/  @!P2 NANOSLEEP.SYNCS 0x989680 ;  /* 0x009896800000a95d */ /* 0x008fea0003900000 */
[----:B------:R-:W3:Y:S02]  /*20780*/  @!P2 SYNCS.PHASECHK.TRANS64 P2, [R201+URZ+0x22830], R200 ;  /* 0x022830c8c900a5a7 */ /* 0x000ee4000804007f */
[----:B---3--:R-:W-:Y:S05]  /*20790*/  @!P2 BRA `(.L_x_11900) ;  /* 0xfffffffc00f0a947 */ /* 0x008fea000383ffff */
[----:B------:R-:W-:Y:S05]  /*207a0*/  BRA `(.L_x_11899) ;  /* 0xffffff0800787947 */ /* 0x000fea000383ffff */
.L_x_11913:
[----:B-1----:R1:W2:Y:S02]  /*207b0*/  SYNCS.PHASECHK.TRANS64.TRYWAIT P2, [R201+URZ+0x22850], R200 ;  /* 0x022850c8c90075a7 */ /* 0x0022a4000804017f */
[----:B--2---:R-:W-:Y:S05]  /*207c0*/  @!P2 NANOSLEEP.SYNCS 0x989680 ;  /* 0x009896800000a95d */ /* 0x004fea0003900000 */
[----:B------:R-:W2:Y:S02]  /*207d0*/  @!P2 SYNCS.PHASECHK.TRANS64 P2, [R201+URZ+0x22850], R200 ;  /* 0x022850c8c900a5a7 */ /* 0x000ea4000804007f */
[----:B--2---:R-:W-:Y:S05]  /*207e0*/  @!P2 BRA `(.L_x_11913) ;  /* 0xfffffffc00f0a947 */ /* 0x004fea000383ffff */
[----:B------:R-:W-:Y:S05]  /*207f0*/  BRA `(.L_x_11912) ;  /* 0xffffff3400907947 */ /* 0x000fea000383ffff */
.L_x_11928:
[----:B------:R-:W-:Y:S02]  /*20800*/  IMAD.MOV.U32 R13, RZ, RZ, R4 ;  /* 0x000000ffff0d7224 */ /* 0x000fe400078e0004 */
[----:B------:R-:W-:Y:S02]  /*20810*/  IMAD.MOV.U32 R12, RZ, RZ, RZ ;  /* 0x000000ffff0c7224 */ /* 0x000fe400078e00ff */
[----:B------:R-:W-:Y:S02]  /*20820*/  IMAD.MOV.U32 R11, RZ, RZ, 0x181f ;  /* 0x0000181fff0b7424 */ /* 0x000fe400078e00ff */
[----:B------:R-:W-:-:S07]  /*20830*/  IMAD.MOV.U32 R15, RZ, RZ, -0x1 ;  /* 0xffffffffff0f7424 */ /* 0x000fce00078e00ff */
[----:B--23--:R-:W-:Y:S05]  /*20840*/  WARPSYNC.COLLECTIVE R15, `(.L_x_12146) ;  /* 0x000000000f087348 */ /* 0x00cfea0003c00000 */
[----:B------:R0:W1:Y:S02]  /*20850*/  SHFL.IDX P6, R14, R13, R12, R11 ;  /* 0x0000000c0d0e7389 */ /* 0x00006400000c000b */
[----:B0123--:R-:W-:Y:S01]  /*20860*/  ENDCOLLECTIVE ;  /* 0x000000000000791b */ /* 0x00ffe20003800000 */
.L_x_12146:
[----:B------:R-:W-:Y:S02]  /*20870*/  IMAD.MOV.U32 R13, RZ, RZ, R0 ;  /* 0x000000ffff0d7224 */ /* 0x000fe400078e0000 */
[----:B------:R-:W-:-:S07]  /*20880*/  IMAD.MOV.U32 R3, RZ, RZ, R14 ;  /* 0x000000ffff037224 */ /* 0x000fce00078e000e */
[----:B------:R-:W-:Y:S05]  /*20890*/  WARPSYNC.COLLECTIVE R15, `(.L_x_12147) ;  /* 0x000000000f087348 */ /* 0x000fea0003c00000 */
[----:B------:R0:W1:Y:S02]  /*208a0*/  SHFL.IDX P6, R14, R13, R12, R11 ;  /* 0x0000000c0d0e7389 */ /* 0x00006400000c000b */
[----:B01----:R-:W-:Y:S01]  /*208b0*/  ENDCOLLECTIVE ;  /* 0x000000000000791b */ /* 0x003fe20003800000 */
.L_x_12147:
[----:B------:R-:W-:Y:S05]  /*208c0*/  BRA `(.L_x_12148) ;  /* 0xffffff6800a87947 */ /* 0x000fea000383ffff */
.L_x_11931:
[----:B------:R-:W-:Y:S01]  /*208d0*/  BSSY B1, `(.L_x_12149) ;  /* 0x0000008000017945 */ /* 0x000fe20003800000 */
[----:B-1----:R-:W-:Y:S02]  /*208e0*/  IMAD.MOV.U32 R13, RZ, RZ, R4 ;  /* 0x000000ffff0d7224 */ /* 0x002fe400078e0004 */
[----:B------:R-:W-:Y:S02]  /*208f0*/  IMAD.MOV.U32 R12, RZ, RZ, 0x1 ;  /* 0x00000001ff0c7424 */ /* 0x000fe400078e00ff */
[----:B------:R-:W-:Y:S02]  /*20900*/  IMAD.MOV.U32 R11, RZ, RZ, 0x181f ;  /* 0x0000181fff0b7424 */ /* 0x000fe400078e00ff */
[----:B------:R-:W-:-:S07]  /*20910*/  IMAD.MOV.U32 R15, RZ, RZ, -0x1 ;  /* 0xffffffffff0f7424 */ /* 0x000fce00078e00ff */
[----:B0-234-:R-:W-:Y:S05]  /*20920*/  WARPSYNC.COLLECTIVE R15, `(.L_x_12150) ;  /* 0x000000000f087348 */ /* 0x01dfea0003c00000 */
[----:B----4-:R1:W4:Y:S02]  /*20930*/  SHFL.IDX P6, R14, R13, R12, R11 ;  /* 0x0000000c0d0e7389 */ /* 0x01032400000c000b */
[----:B01234-:R-:W-:Y:S01]  /*20940*/  ENDCOLLECTIVE ;  /* 0x000000000000791b */ /* 0x01ffe20003800000 */
.L_x_12150:
[----:B------:R-:W-:Y:S05]  /*20950*/  BSYNC B1 ;  /* 0x0000000000017941 */ /* 0x000fea0003800000 */
.L_x_12149:
        /* <DEDUP_REMOVED lines=8> */
.L_x_12151:
[----:B------:R-:W-:Y:S05]  /*209e0*/  BRA `(.L_x_12152) ;  /* 0xffffff6800dc7947 */ /* 0x000fea000383ffff */
.L_x_11934:
        /* <DEDUP_REMOVED lines=8> */
.L_x_12154:
[----:B------:R-:W-:Y:S05]  /*20a70*/  BSYNC B1 ;  /* 0x0000000000017941 */ /* 0x000fea0003800000 */
.L_x_12153:
        /* <DEDUP_REMOVED lines=8> */
.L_x_12155:
[----:B------:R-:W-:Y:S05]  /*20b00*/  BRA `(.L_x_12156) ;  /* 0xffffff6c000c7947 */ /* 0x000fea000383ffff */
.L_x_11937:
        /* <DEDUP_REMOVED lines=8> */
.L_x_12158:
[----:B------:R-:W-:Y:S05]  /*20b90*/  BSYNC B1 ;  /* 0x0000000000017941 */ /* 0x000fea0003800000 */
.L_x_12157:
        /* <DEDUP_REMOVED lines=8> */
.L_x_12159:
[----:B------:R-:W-:Y:S05]  /*20c20*/  BRA `(.L_x_12160) ;  /* 0xffffff6c003c7947 */ /* 0x000fea000383ffff */
.L_x_11962:
        /* <DEDUP_REMOVED lines=11> */
.L_x_12162:
[----:B------:R-:W-:Y:S05]  /*20ce0*/  BSYNC B1 ;  /* 0x0000000000017941 */ /* 0x000fea0003800000 */
.L_x_12161:
[----:B------:R-:W-:Y:S05]  /*20cf0*/  BRA `(.L_x_12163) ;  /* 0xffffff84006c7947 */ /* 0x000fea000383ffff */
.L_x_11964:
[----:B------:R-:W-:Y:S01]  /*20d00*/  BSSY B1, `(.L_x_12164) ;  /* 0x0000006000017945 */ /* 0x000fe20003800000 */
[----:B------:R-:W-:-:S07]  /*20d10*/  IMAD.MOV.U32 R15, RZ, RZ, -0x1 ;  /* 0xffffffffff0f7424 */ /* 0x000fce00078e00ff */
[----:B01----:R-:W-:Y:S05]  /*20d20*/  WARPSYNC.COLLECTIVE R15, `(.L_x_12165) ;  /* 0x000000000f0c7348 */ /* 0x003fea0003c00000 */
[----:B------:R-:W-:Y:S02]  /*20d30*/  ELECT P6, UR62, PT ;  /* 0x00000000003e782f */ /* 0x000fe400038c0000 */
[----:B------:R-:W-:Y:S01]  /*20d40*/  MOV R14, UR62 ;  /* 0x0000003e000e7c02 */ /* 0x000fe20008000f00 */
[----:B01----:R-:W-:Y:S10]  /*20d50*/  ENDCOLLECTIVE ;  /* 0x000000000000791b */ /* 0x003ff40003800000 */
.L_x_12165:
[----:B------:R-:W-:Y:S05]  /*20d60*/  BSYNC B1 ;  /* 0x0000000000017941 */ /* 0x000fea0003800000 */
.L_x_12164:
[----:B------:R-:W-:Y:S05]  /*20d70*/  BRA `(.L_x_11963) ;  /* 0xffffff8400647947 */ /* 0x000fea000383ffff */
.L_x_11966:
[----:B-1----:R-:W2:Y:S02]  /*20d80*/  LDL R6, [R1+0x4] ;  /* 0x0000040001067983 */ /* 0x002ea40000100800 */
[----:B--2---:R1:W2:Y:S02]  /*20d90*/  SYNCS.PHASECHK.TRANS64.TRYWAIT P0, [R6+URZ+0x22820], R5 ;  /* 0x02282005060075a7 */ /* 0x0042a4000800017f */
[----:B--2---:R-:W-:Y:S05]  /*20da0*/  @!P0 NANOSLEEP.SYNCS 0x989680 ;  /* 0x009896800000895d */ /* 0x004fea0003900000 */
[----:B------:R-:W2:Y:S02]  /*20db0*/  @!P0 SYNCS.PHASECHK.TRANS64 P0, [R6+URZ+0x22820], R5 ;  /* 0x02282005060085a7 */ /* 0x000ea4000800007f */
[----:B--2---:R-:W-:Y:S05]  /*20dc0*/  @!P0 BRA `(.L_x_11966) ;  /* 0xfffffffc00ec8947 */ /* 0x004fea000383ffff */
[----:B------:R-:W-:Y:S05]  /*20dd0*/  BRA `(.L_x_12166) ;  /* 0xffffff8400747947 */ /* 0x000fea000383ffff */
.L_x_11970:
[----:B-1----:R1:W2:Y:S02]  /*20de0*/  SYNCS.PHASECHK.TRANS64.TRYWAIT P0, [R6+URZ+0x228a0], R9 ;  /* 0x0228a009060075a7 */ /* 0x0022a4000800017f */
[----:B--2---:R-:W-:Y:S05]  /*20df0*/  @!P0 NANOSLEEP.SYNCS 0x989680 ;  /* 0x009896800000895d */ /* 0x004fea0003900000 */
[----:B------:R-:W2:Y:S02]  /*20e00*/  @!P0 SYNCS.PHASECHK.TRANS64 P0, [R6+URZ+0x228a0], R9 ;  /* 0x0228a009060085a7 */ /* 0x000ea4000800007f */
[----:B--2---:R-:W-:Y:S05]  /*20e10*/  @!P0 BRA `(.L_x_11970) ;  /* 0xfffffffc00f08947 */ /* 0x004fea000383ffff */
[----:B------:R-:W-:Y:S05]  /*20e20*/  BRA `(.L_x_12167) ;  /* 0xffffff8400987947 */ /* 0x000fea000383ffff */
.L_x_11975:
[----:B--2---:R2:W3:Y:S02]  /*20e30*/  SYNCS.PHASECHK.TRANS64.TRYWAIT P0, [R6+URZ+0x228c0], R9 ;  /* 0x0228c009060075a7 */ /* 0x0044e4000800017f */
[----:B---3--:R-:W-:Y:S05]  /*20e40*/  @!P0 NANOSLEEP.SYNCS 0x989680 ;  /* 0x009896800000895d */ /* 0x008fea0003900000 */
[----:B------:R-:W3:Y:S02]  /*20e50*/  @!P0 SYNCS.PHASECHK.TRANS64 P0, [R6+URZ+0x228c0], R9 ;  /* 0x0228c009060085a7 */ /* 0x000ee4000800007f */
[----:B---3--:R-:W-:Y:S05]  /*20e60*/  @!P0 BRA `(.L_x_11975) ;  /* 0xfffffffc00f08947 */ /* 0x008fea000383ffff */
[----:B------:R-:W-:Y:S05]  /*20e70*/  BRA `(.L_x_12168) ;  /* 0xffffff88001c7947 */ /* 0x000fea000383ffff */
.L_x_11985:
[----:B-1----:R1:W2:Y:S02]  /*20e80*/  SYNCS.PHASECHK.TRANS64.TRYWAIT P1, [R5+URZ+0x228a0], R6 ;  /* 0x0228a006050075a7 */ /* 0x0022a4000802017f */
[----:B--2---:R-:W-:Y:S05]  /*20e90*/  @!P1 NANOSLEEP.SYNCS 0x989680 ;  /* 0x009896800000995d */ /* 0x004fea0003900000 */
[----:B------:R-:W2:Y:S02]  /*20ea0*/  @!P1 SYNCS.PHASECHK.TRANS64 P1, [R5+URZ+0x228a0], R6 ;  /* 0x0228a006050095a7 */ /* 0x000ea4000802007f */
[----:B--2---:R-:W-:Y:S05]  /*20eb0*/  @!P1 BRA `(.L_x_11985) ;  /* 0xfffffffc00f09947 */ /* 0x004fea000383ffff */
[----:B------:R-:W-:Y:S05]  /*20ec0*/  BRA `(.L_x_12169) ;  /* 0xffffff8c00b47947 */ /* 0x000fea000383ffff */
.L_x_11990:
[----:B--2---:R2:W3:Y:S02]  /*20ed0*/  SYNCS.PHASECHK.TRANS64.TRYWAIT P1, [R5+URZ+0x228c0], R6 ;  /* 0x0228c006050075a7 */ /* 0x0044e4000802017f */
[----:B---3--:R-:W-:Y:S05]  /*20ee0*/  @!P1 NANOSLEEP.SYNCS 0x989680 ;  /* 0x009896800000995d */ /* 0x008fea0003900000 */
[----:B------:R-:W3:Y:S02]  /*20ef0*/  @!P1 SYNCS.PHASECHK.TRANS64 P1, [R5+URZ+0x228c0], R6 ;  /* 0x0228c006050095a7 */ /* 0x000ee4000802007f */
[----:B---3--:R-:W-:Y:S05]  /*20f00*/  @!P1 BRA `(.L_x_11990) ;  /* 0xfffffffc00f09947 */ /* 0x008fea000383ffff */
[----:B------:R-:W-:Y:S05]  /*20f10*/  BRA `(.L_x_12170) ;  /* 0xffffff9000347947 */ /* 0x000fea000383ffff */
.L_x_12014:
        /* <DEDUP_REMOVED lines=11> */
.L_x_12172:
[----:B------:R-:W-:Y:S05]  /*20fd0*/  BSYNC B0 ;  /* 0x0000000000007941 */ /* 0x000fea0003800000 */
.L_x_12171:
[----:B------:R-:W-:Y:S05]  /*20fe0*/  BRA `(.L_x_12173) ;  /* 0xffffffa000207947 */ /* 0x000fea000383ffff */
.L_x_12016:
[----:B------:R-:W-:Y:S01]  /*20ff0*/  BSSY B0, `(.L_x_12174) ;  /* 0x0000006000007945 */ /* 0x000fe20003800000 */
[----:B------:R-:W-:-:S07]  /*21000*/  IMAD.MOV.U32 R15, RZ, RZ, -0x1 ;  /* 0xffffffffff0f7424 */ /* 0x000fce00078e00ff */
[----:B01-3--:R-:W-:Y:S05]  /*21010*/  WARPSYNC.COLLECTIVE R15, `(.L_x_12175) ;  /* 0x000000000f0c7348 */ /* 0x00bfea0003c00000 */
[----:B------:R-:W-:Y:S02]  /*21020*/  ELECT P6, UR62, PT ;  /* 0x00000000003e782f */ /* 0x000fe400038c0000 */
[----:B------:R-:W-:Y:S01]  /*21030*/  MOV R14, UR62 ;  /* 0x0000003e000e7c02 */ /* 0x000fe20008000f00 */
[----:B01-3--:R-:W-:Y:S10]  /*21040*/  ENDCOLLECTIVE ;  /* 0x000000000000791b */ /* 0x00bff40003800000 */
.L_x_12175:
[----:B------:R-:W-:Y:S05]  /*21050*/  BSYNC B0 ;  /* 0x0000000000007941 */ /* 0x000fea0003800000 */
.L_x_12174:
[----:B------:R-:W-:Y:S05]  /*21060*/  BRA `(.L_x_12176) ;  /* 0xffffffa0002c7947 */ /* 0x000fea000383ffff */
.L_x_12018:
[----:B-1----:R1:W2:Y:S02]  /*21070*/  SYNCS.PHASECHK.TRANS64.TRYWAIT P0, [R0+URZ+0x22840], R2 ;  /* 0x02284002000075a7 */ /* 0x0022a4000800017f */
[----:B--2---:R-:W-:Y:S05]  /*21080*/  @!P0 NANOSLEEP.SYNCS 0x989680 ;  /* 0x009896800000895d */ /* 0x004fea0003900000 */
[----:B------:R-:W2:Y:S02]  /*21090*/  @!P0 SYNCS.PHASECHK.TRANS64 P0, [R0+URZ+0x22840], R2 ;  /* 0x02284002000085a7 */ /* 0x000ea4000800007f */
[----:B--2---:R-:W-:Y:S05]  /*210a0*/  @!P0 BRA `(.L_x_12018) ;  /* 0xfffffffc00f08947 */ /* 0x004fea000383ffff */
[----:B------:R-:W-:Y:S05]  /*210b0*/  BRA `(.L_x_12177) ;  /* 0xffffffa000947947 */ /* 0x000fea000383ffff */
.L_x_12022:
        /* <DEDUP_REMOVED lines=13> */
.L_x_12178:
[----:B------:R-:W-:Y:S02]  /*21190*/  IMAD.MOV.U32 R13, RZ, RZ, R4 ;  /* 0x000000ffff0d7224 */ /* 0x000fe400078e0004 */
[----:B------:R-:W-:-:S07]  /*211a0*/  IMAD.MOV.U32 R6, RZ, RZ, R14 ;  /* 0x000000ffff067224 */ /* 0x000fce00078e000e */
[----:B------:R-:W-:Y:S05]  /*211b0*/  WARPSYNC.COLLECTIVE R15, `(.L_x_12179) ;  /* 0x000000000f087348 */ /* 0x000fea0003c00000 */
[----:B------:R0:W1:Y:S02]  /*211c0*/  SHFL.IDX P6, R14, R13, R12, R11 ;  /* 0x0000000c0d0e7389 */ /* 0x00006400000c000b */
[----:B01----:R-:W-:Y:S01]  /*211d0*/  ENDCOLLECTIVE ;  /* 0x000000000000791b */ /* 0x003fe20003800000 */
.L_x_12179:
[----:B------:R-:W-:Y:S02]  /*211e0*/  IMAD.MOV.U32 R13, RZ, RZ, R3 ;  /* 0x000000ffff0d7224 */ /* 0x000fe400078e0003 */
[----:B------:R-:W-:Y:S02]  /*211f0*/  IMAD.MOV.U32 R12, RZ, RZ, 0x1 ;  /* 0x00000001ff0c7424 */ /* 0x000fe400078e00ff */
[----:B------:R-:W-:-:S07]  /*21200*/  IMAD.MOV.U32 R7, RZ, RZ, R14 ;  /* 0x000000ffff077224 */ /* 0x000fce00078e000e */
[----:B------:R-:W-:Y:S05]  /*21210*/  WARPSYNC.COLLECTIVE R15, `(.L_x_12180) ;  /* 0x000000000f087348 */ /* 0x000fea0003c00000 */
[----:B------:R0:W1:Y:S02]  /*21220*/  SHFL.IDX P6, R14, R13, R12, R11 ;  /* 0x0000000c0d0e7389 */ /* 0x00006400000c000b */
[----:B01----:R-:W-:Y:S01]  /*21230*/  ENDCOLLECTIVE ;  /* 0x000000000000791b */ /* 0x003fe20003800000 */
.L_x_12180:
        /* <DEDUP_REMOVED lines=15> */
.L_x_12181:
[----:B------:R-:W-:Y:S02]  /*21330*/  IMAD.MOV.U32 R13, RZ, RZ, R3 ;  /* 0x000000ffff0d7224 */ /* 0x000fe400078e0003 */
[----:B------:R-:W-:Y:S02]  /*21340*/  IMAD.MOV.U32 R12, RZ, RZ, 0x2 ;  /* 0x00000002ff0c7424 */ /* 0x000fe400078e00ff */
[----:B------:R-:W-:-:S07]  /*21350*/  IMAD.MOV.U32 R5, RZ, RZ, R14 ;  /* 0x000000ffff057224 */ /* 0x000fce00078e000e */
[----:B------:R-:W-:Y:S05]  /*21360*/  WARPSYNC.COLLECTIVE R15, `(.L_x_12182) ;  /* 0x000000000f087348 */ /* 0x000fea0003c00000 */
[----:B------:R0:W1:Y:S02]  /*21370*/  SHFL.IDX P6, R14, R13, R12, R11 ;  /* 0x0000000c0d0e7389 */ /* 0x00006400000c000b */
[----:B01----:R-:W-:Y:S01]  /*21380*/  ENDCOLLECTIVE ;  /* 0x000000000000791b */ /* 0x003fe20003800000 */
.L_x_12182:
        /* <DEDUP_REMOVED lines=15> */
.L_x_12183:
[----:B------:R-:W-:Y:S02]  /*21480*/  IMAD.MOV.U32 R13, RZ, RZ, R3 ;  /* 0x000000ffff0d7224 */ /* 0x000fe400078e0003 */
[----:B------:R-:W-:Y:S02]  /*21490*/  IMAD.MOV.U32 R12, RZ, RZ, 0x3 ;  /* 0x00000003ff0c7424 */ /* 0x000fe400078e00ff */
[----:B------:R-:W-:-:S07]  /*214a0*/  IMAD.MOV.U32 R5, RZ, RZ, R14 ;  /* 0x000000ffff057224 */ /* 0x000fce00078e000e */
[----:B------:R-:W-:Y:S05]  /*214b0*/  WARPSYNC.COLLECTIVE R15, `(.L_x_12184) ;  /* 0x000000000f087348 */ /* 0x000fea0003c00000 */
[----:B------:R0:W1:Y:S02]  /*214c0*/  SHFL.IDX P6, R14, R13, R12, R11 ;  /* 0x0000000c0d0e7389 */ /* 0x00006400000c000b */
[----:B01----:R-:W-:Y:S01]  /*214d0*/  ENDCOLLECTIVE ;  /* 0x000000000000791b */ /* 0x003fe20003800000 */
.L_x_12184:
        /* <DEDUP_REMOVED lines=15> */
.L_x_12185:
[----:B------:R-:W-:Y:S02]  /*215d0*/  IMAD.MOV.U32 R13, RZ, RZ, R3 ;  /* 0x000000ffff0d7224 */ /* 0x000fe400078e0003 */
[----:B------:R-:W-:Y:S02]  /*215e0*/  IMAD.MOV.U32 R12, RZ, RZ, 0x4 ;  /* 0x00000004ff0c7424 */ /* 0x000fe400078e00ff */
[----:B------:R-:W-:-:S07]  /*215f0*/  IMAD.MOV.U32 R5, RZ, RZ, R14 ;  /* 0x000000ffff057224 */ /* 0x000fce00078e000e */
[----:B------:R-:W-:Y:S05]  /*21600*/  WARPSYNC.COLLECTIVE R15, `(.L_x_12186) ;  /* 0x000000000f087348 */ /* 0x000fea0003c00000 */
[----:B------:R0:W1:Y:S02]  /*21610*/  SHFL.IDX P6, R14, R13, R12, R11 ;  /* 0x0000000c0d0e7389 */ /* 0x00006400000c000b */
[----:B01----:R-:W-:Y:S01]  /*21620*/  ENDCOLLECTIVE ;  /* 0x000000000000791b */ /* 0x003fe20003800000 */
.L_x_12186:
        /* <DEDUP_REMOVED lines=15> */
.L_x_12187:
[----:B------:R-:W-:Y:S02]  /*21720*/  IMAD.MOV.U32 R13, RZ, RZ, R3 ;  /* 0x000000ffff0d7224 */ /* 0x000fe400078e0003 */
[----:B------:R-:W-:Y:S02]  /*21730*/  IMAD.MOV.U32 R12, RZ, RZ, 0x5 ;  /* 0x00000005ff0c7424 */ /* 0x000fe400078e00ff */
[----:B------:R-:W-:-:S07]  /*21740*/  IMAD.MOV.U32 R5, RZ, RZ, R14 ;  /* 0x000000ffff057224 */ /* 0x000fce00078e000e */
[----:B------:R-:W-:Y:S05]  /*21750*/  WARPSYNC.COLLECTIVE R15, `(.L_x_12188) ;  /* 0x000000000f087348 */ /* 0x000fea0003c00000 */
[----:B------:R0:W1:Y:S02]  /*21760*/  SHFL.IDX P6, R14, R13, R12, R11 ;  /* 0x0000000c0d0e7389 */ /* 0x00006400000c000b */
[----:B01----:R-:W-:Y:S01]  /*21770*/  ENDCOLLECTIVE ;  /* 0x000000000000791b */ /* 0x003fe20003800000 */
.L_x_12188:
        /* <DEDUP_REMOVED lines=15> */
.L_x_12189:
[----:B------:R-:W-:Y:S02]  /*21870*/  IMAD.MOV.U32 R13, RZ, RZ, R3 ;  /* 0x000000ffff0d7224 */ /* 0x000fe400078e0003 */
[----:B------:R-:W-:Y:S02]  /*21880*/  IMAD.MOV.U32 R12, RZ, RZ, 0x6 ;  /* 0x00000006ff0c7424 */ /* 0x000fe400078e00ff */
[----:B------:R-:W-:-:S07]  /*21890*/  IMAD.MOV.U32 R5, RZ, RZ, R14 ;  /* 0x000000ffff057224 */ /* 0x000fce00078e000e */
[----:B------:R-:W-:Y:S05]  /*218a0*/  WARPSYNC.COLLECTIVE R15, `(.L_x_12190) ;  /* 0x000000000f087348 */ /* 0x000fea0003c00000 */
[----:B------:R0:W1:Y:S02]  /*218b0*/  SHFL.IDX P6, R14, R13, R12, R11 ;  /* 0x0000000c0d0e7389 */ /* 0x00006400000c000b */
[----:B01----:R-:W-:Y:S01]  /*218c0*/  ENDCOLLECTIVE ;  /* 0x000000000000791b */ /* 0x003fe20003800000 */
.L_x_12190:
        /* <DEDUP_REMOVED lines=13> */
.L_x_12191:
        /* <DEDUP_REMOVED lines=8> */
.L_x_12192:
        /* <DEDUP_REMOVED lines=13> */
.L_x_12193:
[----:B------:R-:W-:Y:S01]  /*21af0*/  IMAD.MOV.U32 R3, RZ, RZ, R14 ;  /* 0x000000ffff037224 */ /* 0x000fe200078e000e */
[----:B------:R-:W-:Y:S06]  /*21b00*/  BRA `(.L_x_12194) ;  /* 0xffffffa4002c7947 */ /* 0x000fec000383ffff */
.L_x_12025:
[----:B0-----:R-:W2:Y:S02]  /*21b10*/  LDL R2, [R1+0x4] ;  /* 0x0000040001027983 */ /* 0x001ea40000100800 */
[----:B--2---:R0:W1:Y:S02]  /*21b20*/  SYNCS.PHASECHK.TRANS64.TRYWAIT P0, [R2+URZ+0x22820], R0 ;  /* 0x02282000020075a7 */ /* 0x004064000800017f */
[----:B-1----:R-:W-:Y:S05]  /*21b30*/  @!P0 NANOSLEEP.SYNCS 0x989680 ;  /* 0x009896800000895d */ /* 0x002fea0003900000 */
[----:B------:R-:W1:Y:S02]  /*21b40*/  @!P0 SYNCS.PHASECHK.TRANS64 P0, [R2+URZ+0x22820], R0 ;  /* 0x02282000020085a7 */ /* 0x000e64000800007f */
[----:B-1----:R-:W-:Y:S05]  /*21b50*/  @!P0 BRA `(.L_x_12025) ;  /* 0xfffffffc00ec8947 */ /* 0x002fea000383ffff */
[----:B------:R-:W-:Y:S05]  /*21b60*/  BRA `(.L_x_12195) ;  /* 0xffffffa4008c7947 */ /* 0x000fea000383ffff */
.L_x_12029:
[----:B0-----:R0:W1:Y:S02]  /*21b70*/  SYNCS.PHASECHK.TRANS64.TRYWAIT P0, [R2+URZ+0x22860], R0 ;  /* 0x02286000020075a7 */ /* 0x001064000800017f */
[----:B-1----:R-:W-:Y:S05]  /*21b80*/  @!P0 NANOSLEEP.SYNCS 0x989680 ;  /* 0x009896800000895d */ /* 0x002fea0003900000 */
[----:B------:R-:W1:Y:S02]  /*21b90*/  @!P0 SYNCS.PHASECHK.TRANS64 P0, [R2+URZ+0x22860], R0 ;  /* 0x02286000020085a7 */ /* 0x000e64000800007f */
[----:B-1----:R-:W-:Y:S05]  /*21ba0*/  @!P0 BRA `(.L_x_12029) ;  /* 0xfffffffc00f08947 */ /* 0x002fea000383ffff */
[----:B------:R-:W-:Y:S05]  /*21bb0*/  BRA `(.L_x_12196) ;  /* 0xffffffa400b87947 */ /* 0x000fea000383ffff */
.L_x_12044:
[----:B-1----:R1:W2:Y:S02]  /*21bc0*/  SYNCS.PHASECHK.TRANS64.TRYWAIT P0, [R2+URZ+0x22840], R5 ;  /* 0x02284005020075a7 */ /* 0x0022a4000800017f */
[----:B--2---:R-:W-:Y:S05]  /*21bd0*/  @!P0 NANOSLEEP.SYNCS 0x989680 ;  /* 0x009896800000895d */ /* 0x004fea0003900000 */
[----:B------:R-:W2:Y:S02]  /*21be0*/  @!P0 SYNCS.PHASECHK.TRANS64 P0, [R2+URZ+0x22840], R5 ;  /* 0x02284005020085a7 */ /* 0x000ea4000800007f */
[----:B--2---:R-:W-:Y:S05]  /*21bf0*/  @!P0 BRA `(.L_x_12044) ;  /* 0xfffffffc00f08947 */ /* 0x004fea000383ffff */
[----:B------:R-:W-:Y:S05]  /*21c00*/  BRA `(.L_x_12197) ;  /* 0xffffffac00d47947 */ /* 0x000fea000383ffff */
.L_x_12049:
[----:B0-----:R0:W2:Y:S02]  /*21c10*/  SYNCS.PHASECHK.TRANS64.TRYWAIT P0, [R2+URZ+0x22860], R5 ;  /* 0x02286005020075a7 */ /* 0x0010a4000800017f */
[----:B--2---:R-:W-:Y:S05]  /*21c20*/  @!P0 NANOSLEEP.SYNCS 0x989680 ;  /* 0x009896800000895d */ /* 0x004fea0003900000 */
[----:B------:R-:W2:Y:S02]  /*21c30*/  @!P0 SYNCS.PHASECHK.TRANS64 P0, [R2+URZ+0x22860], R5 ;  /* 0x02286005020085a7 */ /* 0x000ea4000800007f */
[----:B--2---:R-:W-:Y:S05]  /*21c40*/  @!P0 BRA `(.L_x_12049) ;  /* 0xfffffffc00f08947 */ /* 0x004fea000383ffff */
[----:B------:R-:W-:Y:S05]  /*21c50*/  BRA `(.L_x_12198) ;  /* 0xffffffb000587947 */ /* 0x000fea000383ffff */
.L_x_12060:
[----:B0-----:R0:W1:Y:S02]  /*21c60*/  SYNCS.PHASECHK.TRANS64.TRYWAIT P0, [R3+URZ+0x22840], R2 ;  /* 0x02284002030075a7 */ /* 0x001064000800017f */
[----:B-1----:R-:W-:Y:S05]  /*21c70*/  @!P0 NANOSLEEP.SYNCS 0x989680 ;  /* 0x009896800000895d */ /* 0x002fea0003900000 */
[----:B------:R-:W1:Y:S02]  /*21c80*/  @!P0 SYNCS.PHASECHK.TRANS64 P0, [R3+URZ+0x22840], R2 ;  /* 0x02284002030085a7 */ /* 0x000e64000800007f */
[----:B-1----:R-:W-:Y:S05]  /*21c90*/  @!P0 BRA `(.L_x_12060) ;  /* 0xfffffffc00f08947 */ /* 0x002fea000383ffff */
[----:B------:R-:W-:Y:S05]  /*21ca0*/  BRA `(.L_x_12199) ;  /* 0xffffffb800587947 */ /* 0x000fea000383ffff */
.L_x_12065:
[----:B-1----:R1:W2:Y:S02]  /*21cb0*/  SYNCS.PHASECHK.TRANS64.TRYWAIT P0, [R3+URZ+0x22860], R2 ;  /* 0x02286002030075a7 */ /* 0x0022a4000800017f */
[----:B--2---:R-:W-:Y:S05]  /*21cc0*/  @!P0 NANOSLEEP.SYNCS 0x989680 ;  /* 0x009896800000895d */ /* 0x004fea0003900000 */
[----:B------:R-:W2:Y:S02]  /*21cd0*/  @!P0 SYNCS.PHASECHK.TRANS64 P0, [R3+URZ+0x22860], R2 ;  /* 0x02286002030085a7 */ /* 0x000ea4000800007f */
[----:B--2---:R-:W-:Y:S05]  /*21ce0*/  @!P0 BRA `(.L_x_12065) ;  /* 0xfffffffc00f08947 */ /* 0x004fea000383ffff */
[----:B------:R-:W-:Y:S05]  /*21cf0*/  BRA `(.L_x_12200) ;  /* 0xffffffb800d87947 */ /* 0x000fea000383ffff */
.L_x_12076:
[----:B0-----:R0:W1:Y:S02]  /*21d00*/  SYNCS.PHASECHK.TRANS64.TRYWAIT P0, [R3+URZ+0x22840], R2 ;  /* 0x02284002030075a7 */ /* 0x001064000800017f */
[----:B-1----:R-:W-:Y:S05]  /*21d10*/  @!P0 NANOSLEEP.SYNCS 0x989680 ;  /* 0x009896800000895d */ /* 0x002fea0003900000 */
[----:B------:R-:W1:Y:S02]  /*21d20*/  @!P0 SYNCS.PHASECHK.TRANS64 P0, [R3+URZ+0x22840], R2 ;  /* 0x02284002030085a7 */ /* 0x000e64000800007f */
[----:B-1----:R-:W-:Y:S05]  /*21d30*/  @!P0 BRA `(.L_x_12076) ;  /* 0xfffffffc00f08947 */ /* 0x002fea000383ffff */
[----:B------:R-:W-:Y:S05]  /*21d40*/  BRA `(.L_x_12201) ;  /* 0xffffffc000b47947 */ /* 0x000fea000383ffff */
.L_x_12081:
[----:B-1----:R1:W2:Y:S02]  /*21d50*/  SYNCS.PHASECHK.TRANS64.TRYWAIT P0, [R3+URZ+0x22860], R2 ;  /* 0x02286002030075a7 */ /* 0x0022a4000800017f */
[----:B--2---:R-:W-:Y:S05]  /*21d60*/  @!P0 NANOSLEEP.SYNCS 0x989680 ;  /* 0x009896800000895d */ /* 0x004fea0003900000 */
[----:B------:R-:W2:Y:S02]  /*21d70*/  @!P0 SYNCS.PHASECHK.TRANS64 P0, [R3+URZ+0x22860], R2 ;  /* 0x02286002030085a7 */ /* 0x000ea4000800007f */
[----:B--2---:R-:W-:Y:S05]  /*21d80*/  @!P0 BRA `(.L_x_12081) ;  /* 0xfffffffc00f08947 */ /* 0x004fea000383ffff */
[----:B------:R-:W-:Y:S05]  /*21d90*/  BRA `(.L_x_12202) ;  /* 0xffffffc400387947 */ /* 0x000fea000383ffff */
.L_x_12093:
[----:B------:R-:W-:Y:S01]  /*21da0*/  BSSY B0, `(.L_x_12203) ;  /* 0x0000008000007945 */ /* 0x000fe20003800000 */
[----:B------:R-:W-:Y:S02]  /*21db0*/  IMAD.MOV.U32 R13, RZ, RZ, R16 ;  /* 0x000000ffff0d7224 */ /* 0x000fe400078e0010 */
[----:B------:R-:W-:Y:S02]  /*21dc0*/  IMAD.MOV.U32 R12, RZ, RZ, RZ ;  /* 0x000000ffff0c7224 */ /* 0x000fe400078e00ff */
[----:B0-----:R-:W-:Y:S02]  /*21dd0*/  IMAD.MOV.U32 R11, RZ, RZ, 0x1f ;  /* 0x0000001fff0b7424 */ /* 0x001fe400078e00ff */
[----:B------:R-:W-:-:S07]  /*21de0*/  IMAD.MOV.U32 R15, RZ, RZ, -0x1 ;  /* 0xffffffffff0f7424 */ /* 0x000fce00078e00ff */
[----:B-1---5:R-:W-:Y:S05]  /*21df0*/  WARPSYNC.COLLECTIVE R15, `(.L_x_12204) ;  /* 0x000000000f087348 */ /* 0x022fea0003c00000 */
[----:B------:R0:W2:Y:S02]  /*21e00*/  SHFL.IDX P6, R14, R13, R12, R11 ;  /* 0x0000000c0d0e7389 */ /* 0x0000a400000c000b */
[----:B012--5:R-:W-:Y:S01]  /*21e10*/  ENDCOLLECTIVE ;  /* 0x000000000000791b */ /* 0x027fe20003800000 */
.L_x_12204:
[----:B------:R-:W-:Y:S05]  /*21e20*/  BSYNC B0 ;  /* 0x0000000000007941 */ /* 0x000fea0003800000 */
.L_x_12203:
        /* <DEDUP_REMOVED lines=9> */
.L_x_12205:
        /* <DEDUP_REMOVED lines=18> */
.L_x_12206:
[----:B------:R-:W-:Y:S01]  /*21fe0*/  IMAD.MOV.U32 R12, RZ, RZ, 0x2 ;  /* 0x00000002ff0c7424 */ /* 0x000fe200078e00ff */
[----:B------:R-:W-:-:S05]  /*21ff0*/  SEL R14, R14, RZ, P1 ;  /* 0x000000ff0e0e7207 */ /* 0x000fca0000800000 */
[----:B------:R-:W-:-:S04]  /*22000*/  IMAD.IADD R2, R3, 0x1, R14 ;  /* 0x0000000103027824 */ /* 0x000fc800078e020e */
[----:B------:R-:W-:-:S07]  /*22010*/  IMAD.MOV.U32 R13, RZ, RZ, R2 ;  /* 0x000000ffff0d7224 */ /* 0x000fce00078e0002 */
[----:B------:R-:W-:Y:S05]  /*22020*/  WARPSYNC.COLLECTIVE R15, `(.L_x_12207) ;  /* 0x000000000f087348 */ /* 0x000fea0003c00000 */
[----:B------:R0:W1:Y:S02]  /*22030*/  SHFL.UP P6, R14, R13, R12, R11 ;  /* 0x0400000c0d0e7389 */ /* 0x00006400000c000b */
[----:B01----:R-:W-:Y:S01]  /*22040*/  ENDCOLLECTIVE ;  /* 0x000000000000791b */ /* 0x003fe20003800000 */
.L_x_12207:
        /* <DEDUP_REMOVED lines=8> */
.L_x_12208:
        /* <DEDUP_REMOVED lines=8> */
.L_x_12209:
        /* <DEDUP_REMOVED lines=8> */
.L_x_12210:
        /* <DEDUP_REMOVED lines=9> */
.L_x_12211:
[----:B------:R-:W-:Y:S01]  /*22260*/  IMAD.MOV.U32 R16, RZ, RZ, R14 ;  /* 0x000000ffff107224 */ /* 0x000fe200078e000e */
[----:B------:R-:W-:Y:S06]  /*22270*/  BRA `(.L_x_12212) ;  /* 0xffffffc800887947 */ /* 0x000fec000383ffff */
.L_x_12098:
[----:B------:R-:W-:Y:S01]  /*22280*/  BSSY B0, `(.L_x_12213) ;  /* 0x0000008000007945 */ /* 0x000fe20003800000 */
[----:B-----5:R-:W-:Y:S02]  /*22290*/  IMAD.MOV.U32 R13, RZ, RZ, R3 ;  /* 0x000000ffff0d7224 */ /* 0x020fe400078e0003 */
[----:B------:R-:W-:Y:S02]  /*222a0*/  IMAD.MOV.U32 R12, RZ, RZ, 0x1 ;  /* 0x00000001ff0c7424 */ /* 0x000fe400078e00ff */
[----:B0-----:R-:W-:Y:S02]  /*222b0*/  IMAD.MOV.U32 R11, RZ, RZ, RZ ;  /* 0x000000ffff0b7224 */ /* 0x001fe400078e00ff */
[----:B------:R-:W-:-:S07]  /*222c0*/  IMAD.MOV.U32 R15, RZ, RZ, -0x1 ;  /* 0xffffffffff0f7424 */ /* 0x000fce00078e00ff */
[----:B-1----:R-:W-:Y:S05]  /*222d0*/  WARPSYNC.COLLECTIVE R15, `(.L_x_12214) ;  /* 0x000000000f087348 */ /* 0x002fea0003c00000 */
[----:B------:R0:W2:Y:S02]  /*222e0*/  SHFL.UP P6, R14, R13, R12, R11 ;  /* 0x0400000c0d0e7389 */ /* 0x0000a400000c000b */
[----:B012---:R-:W-:Y:S01]  /*222f0*/  ENDCOLLECTIVE ;  /* 0x000000000000791b */ /* 0x007fe20003800000 */
.L_x_12214:
[----:B------:R-:W-:Y:S05]  /*22300*/  BSYNC B0 ;  /* 0x0000000000007941 */ /* 0x000fea0003800000 */
.L_x_12213:
        /* <DEDUP_REMOVED lines=9> */
.L_x_12215:
[----:B------:R-:W-:Y:S01]  /*223a0*/  IMAD.MOV.U32 R12, RZ, RZ, 0x4 ;  /* 0x00000004ff0c7424 */ /* 0x000fe200078e00ff */
[----:B------:R-:W-:-:S05]  /*223b0*/  SEL R7, R14, RZ, P2 ;  /* 0x000000ff0e077207 */ /* 0x000fca0001000000 */
[----:B------:R-:W-:-:S04]  /*223c0*/  IMAD.IADD R2, R2, 0x1, R7 ;  /* 0x0000000102027824 */ /* 0x000fc800078e0207 */
[----:B------:R-:W-:-:S07]  /*223d0*/  IMAD.MOV.U32 R13, RZ, RZ, R2 ;  /* 0x000000ffff0d7224 */ /* 0x000fce00078e0002 */
[----:B------:R-:W-:Y:S05]  /*223e0*/  WARPSYNC.COLLECTIVE R15, `(.L_x_12216) ;  /* 0x000000000f087348 */ /* 0x000fea0003c00000 */
[----:B------:R0:W1:Y:S02]  /*223f0*/  SHFL.UP P6, R14, R13, R12, R11 ;  /* 0x0400000c0d0e7389 */ /* 0x00006400000c000b */
[----:B01----:R-:W-:Y:S01]  /*22400*/  ENDCOLLECTIVE ;  /* 0x000000000000791b */ /* 0x003fe20003800000 */
.L_x_12216:
[----:B------:R-:W-:Y:S01]  /*22410*/  IMAD.MOV.U32 R12, RZ, RZ, 0x8 ;  /* 0x00000008ff0c7424 */ /* 0x000fe200078e00ff */
[----:B------:R-:W-:-:S05]  /*22420*/  SEL R7, R14, RZ, P3 ;  /* 0x000000ff0e077207 */ /* 0x000fca0001800000 */
[----:B------:R-:W-:-:S04]  /*22430*/  IMAD.IADD R2, R2, 0x1, R7 ;  /* 0x0000000102027824 */ /* 0x000fc800078e0207 */
[----:B------:R-:W-:-:S07]  /*22440*/  IMAD.MOV.U32 R13, RZ, RZ, R2 ;  /* 0x000000ffff0d7224 */ /* 0x000fce00078e0002 */
[----:B------:R-:W-:Y:S05]  /*22450*/  WARPSYNC.COLLECTIVE R15, `(.L_x_12217) ;  /* 0x000000000f087348 */ /* 0x000fea0003c00000 */
[----:B------:R0:W1:Y:S02]  /*22460*/  SHFL.UP P6, R14, R13, R12, R11 ;  /* 0x0400000c0d0e7389 */ /* 0x00006400000c000b */
[----:B01----:R-:W-:Y:S01]  /*22470*/  ENDCOLLECTIVE ;  /* 0x000000000000791b */ /* 0x003fe20003800000 */
.L_x_12217:
[----:B------:R-:W-:Y:S01]  /*22480*/  IMAD.MOV.U32 R12, RZ, RZ, 0x10 ;  /* 0x00000010ff0c7424 */ /* 0x000fe200078e00ff */
[----:B------:R-:W-:-:S05]  /*22490*/  SEL R7, R14, RZ, P4 ;  /* 0x000000ff0e077207 */ /* 0x000fca0002000000 */
[----:B------:R-:W-:-:S04]  /*224a0*/  IMAD.IADD R2, R2, 0x1, R7 ;  /* 0x0000000102027824 */ /* 0x000fc800078e0207 */
[----:B------:R-:W-:-:S07]  /*224b0*/  IMAD.MOV.U32 R13, RZ, RZ, R2 ;  /* 0x000000ffff0d7224 */ /* 0x000fce00078e0002 */
[----:B------:R-:W-:Y:S05]  /*224c0*/  WARPSYNC.COLLECTIVE R15, `(.L_x_12218) ;  /* 0x000000000f087348 */ /* 0x000fea0003c00000 */
[----:B------:R0:W1:Y:S02]  /*224d0*/  SHFL.UP P6, R14, R13, R12, R11 ;  /* 0x0400000c0d0e7389 */ /* 0x00006400000c000b */
[----:B01----:R-:W-:Y:S01]  /*224e0*/  ENDCOLLECTIVE ;  /* 0x000000000000791b */ /* 0x003fe20003800000 */
.L_x_12218:
        /* <DEDUP_REMOVED lines=8> */
.L_x_12219:
[----:B------:R-:W-:Y:S01]  /*22570*/  IMAD.MOV.U32 R16, RZ, RZ, R14 ;  /* 0x000000ffff107224 */ /* 0x000fe200078e000e */
[----:B------:R-:W-:Y:S06]  /*22580*/  BRA `(.L_x_12220) ;  /* 0xffffffc800607947 */ /* 0x000fec000383ffff */
.L_x_12100:
[----:B------:R-:W-:Y:S01]  /*22590*/  BSSY B0, `(.L_x_12221) ;  /* 0x0000006000007945 */ /* 0x000fe20003800000 */
[----:B------:R-:W-:Y:S01]  /*225a0*/  PLOP3.LUT P6, PT, P6, PT, PT, 0x8, 0x0 ;  /* 0x000000000000781c */ /* 0x000fe200037ce170 */
[----:B------:R-:W-:-:S12]  /*225b0*/  IMAD.MOV.U32 R15, RZ, RZ, -0x1 ;  /* 0xffffffffff0f7424 */ /* 0x000fd800078e00ff */
[----:B0----5:R-:W-:Y:S05]  /*225c0*/  WARPSYNC.COLLECTIVE R15, `(.L_x_12222) ;  /* 0x000000000f087348 */ /* 0x021fea0003c00000 */
[----:B------:R-:W-:Y:S01]  /*225d0*/  VOTE.ANY R14, PT, P6 ;  /* 0x00000000000e7806 */ /* 0x000fe200030e0100 */
[----:B0----5:R-:W-:Y:S06]  /*225e0*/  ENDCOLLECTIVE ;  /* 0x000000000000791b */ /* 0x021fec0003800000 */
.L_x_12222:
[----:B------:R-:W-:Y:S05]  /*225f0*/  BSYNC B0 ;  /* 0x0000000000007941 */ /* 0x000fea0003800000 */
.L_x_12221:
        /* <DEDUP_REMOVED lines=9> */
.L_x_12223:
[----:B------:R-:W-:Y:S01]  /*22690*/  IMAD.MOV.U32 R17, RZ, RZ, R14 ;  /* 0x000000ffff117224 */ /* 0x000fe200078e000e */
[----:B------:R-:W-:Y:S06]  /*226a0*/  BRA `(.L_x_12224) ;  /* 0xffffffc800507947 */ /* 0x000fec000383ffff */
.L_x_12102:
[----:B------:R-:W-:Y:S01]  /*226b0*/  BSSY B0, `(.L_x_12225) ;  /* 0x0000007000007945 */ /* 0x000fe20003800000 */
[----:B------:R-:W-:Y:S02]  /*226c0*/  IMAD.MOV.U32 R13, RZ, RZ, R2 ;  /* 0x000000ffff0d7224 */ /* 0x000fe400078e0002 */
[----:B0-----:R-:W-:Y:S02]  /*226d0*/  IMAD.MOV.U32 R11, RZ, RZ, 0x1f ;  /* 0x0000001fff0b7424 */ /* 0x001fe400078e00ff */
[----:B------:R-:W-:-:S07]  /*226e0*/  IMAD.MOV.U32 R15, RZ, RZ, -0x1 ;  /* 0xffffffffff0f7424 */ /* 0x000fce00078e00ff */
[----:B-12--5:R-:W-:Y:S05]  /*226f0*/  WARPSYNC.COLLECTIVE R15, `(.L_x_12226) ;  /* 0x000000000f087348 */ /* 0x026fea0003c00000 */
[----:B------:R0:W3:Y:S02]  /*22700*/  SHFL.IDX P6, R14, R13, R12, R11 ;  /* 0x0000000c0d0e7389 */ /* 0x0000e400000c000b */
[----:B0123-5:R-:W-:Y:S01]  /*22710*/  ENDCOLLECTIVE ;  /* 0x000000000000791b */ /* 0x02ffe20003800000 */
.L_x_12226:
[----:B------:R-:W-:Y:S05]  /*22720*/  BSYNC B0 ;  /* 0x0000000000007941 */ /* 0x000fea0003800000 */
.L_x_12225:
[----:B------:R-:W-:Y:S01]  /*22730*/  IMAD.MOV.U32 R2, RZ, RZ, R14 ;  /* 0x000000ffff027224 */ /* 0x000fe200078e000e */
[----:B------:R-:W-:Y:S06]  /*22740*/  BRA `(.L_x_12227) ;  /* 0xffffffc800447947 */ /* 0x000fec000383ffff */
.L_x_12106:
[----:B0-----:R0:W1:Y:S02]  /*22750*/  SYNCS.PHASECHK.TRANS64.TRYWAIT P0, [R0+URZ+0x22820], R3 ;  /* 0x02282003000075a7 */ /* 0x001064000800017f */
[----:B-1----:R-:W-:Y:S05]  /*22760*/  @!P0 NANOSLEEP.SYNCS 0x989680 ;  /* 0x009896800000895d */ /* 0x002fea0003900000 */
[----:B------:R-:W1:Y:S02]  /*22770*/  @!P0 SYNCS.PHASECHK.TRANS64 P0, [R0+URZ+0x22820], R3 ;  /* 0x02282003000085a7 */ /* 0x000e64000800007f */
[----:B-1----:R-:W-:Y:S05]  /*22780*/  @!P0 BRA `(.L_x_12106) ;  /* 0xfffffffc00f08947 */ /* 0x002fea000383ffff */
[----:B------:R-:W-:Y:S05]  /*22790*/  BRA `(.L_x_12228) ;  /* 0xffffffcc00c87947 */ /* 0x000fea000383ffff */
.L_x_12107:
        /* <DEDUP_REMOVED lines=11> */
.L_x_12230:
[----:B------:R-:W-:Y:S05]  /*22850*/  BSYNC B0 ;  /* 0x0000000000007941 */ /* 0x000fea0003800000 */
.L_x_12229:
[----:B------:R-:W-:Y:S05]  /*22860*/  BRA `(.L_x_12231) ;  /* 0xffffffcc00b07947 */ /* 0x000fea000383ffff */
.L_x_12108:
[----:B------:R-:W-:Y:S01]  /*22870*/  BSSY B0, `(.L_x_12232) ;  /* 0x0000006000007945 */ /* 0x000fe20003800000 */
[----:B------:R-:W-:-:S07]  /*22880*/  IMAD.MOV.U32 R15, RZ, RZ, -0x1 ;  /* 0xffffffffff0f7424 */ /* 0x000fce00078e00ff */
[----:B01---5:R-:W-:Y:S05]  /*22890*/  WARPSYNC.COLLECTIVE R15, `(.L_x_12233) ;  /* 0x000000000f0c7348 */ /* 0x023fea0003c00000 */
[----:B------:R-:W-:Y:S02]  /*228a0*/  ELECT P6, UR62, PT ;  /* 0x00000000003e782f */ /* 0x000fe400038c0000 */
[----:B------:R-:W-:Y:S01]  /*228b0*/  MOV R14, UR62 ;  /* 0x0000003e000e7c02 */ /* 0x000fe20008000f00 */
[----:B01---5:R-:W-:Y:S10]  /*228c0*/  ENDCOLLECTIVE ;  /* 0x000000000000791b */ /* 0x023ff40003800000 */
.L_x_12233:
[----:B------:R-:W-:Y:S05]  /*228d0*/  BSYNC B0 ;  /* 0x0000000000007941 */ /* 0x000fea0003800000 */
.L_x_12232:
[----:B------:R-:W-:Y:S05]  /*228e0*/  BRA `(.L_x_12234) ;  /* 0xffffffcc00a47947 */ /* 0x000fea000383ffff */
.L_x_12110:
[----:B0-----:R0:W1:Y:S02]  /*228f0*/  SYNCS.PHASECHK.TRANS64.TRYWAIT P0, [R6+URZ], R5 ;  /* 0x00000005060075a7 */ /* 0x001064000800017f */
[----:B-1----:R-:W-:Y:S05]  /*22900*/  @!P0 NANOSLEEP.SYNCS 0x989680 ;  /* 0x009896800000895d */ /* 0x002fea0003900000 */
[----:B------:R-:W1:Y:S02]  /*22910*/  @!P0 SYNCS.PHASECHK.TRANS64 P0, [R6+URZ], R5 ;  /* 0x00000005060085a7 */ /* 0x000e64000800007f */
[----:B-1----:R-:W-:Y:S05]  /*22920*/  @!P0 BRA `(.L_x_12110) ;  /* 0xfffffffc00f08947 */ /* 0x002fea000383ffff */
[----:B------:R-:W-:Y:S05]  /*22930*/  BRA `(.L_x_12235) ;  /* 0xffffffcc00e07947 */ /* 0x000fea000383ffff */
.L_x_12111:
[----:B-1----:R1:W2:Y:S02]  /*22940*/  SYNCS.PHASECHK.TRANS64.TRYWAIT P0, [R7+URZ], R2 ;  /* 0x00000002070075a7 */ /* 0x0022a4000800017f */
[----:B--2---:R-:W-:Y:S05]  /*22950*/  @!P0 NANOSLEEP.SYNCS 0x989680 ;  /* 0x009896800000895d */ /* 0x004fea0003900000 */
[----:B------:R-:W2:Y:S02]  /*22960*/  @!P0 SYNCS.PHASECHK.TRANS64 P0, [R7+URZ], R2 ;  /* 0x00000002070085a7 */ /* 0x000ea4000800007f */
[----:B--2---:R-:W-:Y:S05]  /*22970*/  @!P0 BRA `(.L_x_12111) ;  /* 0xfffffffc00f08947 */ /* 0x004fea000383ffff */
[----:B------:R-:W-:Y:S05]  /*22980*/  BRA `(.L_x_12236) ;  /* 0xffffffcc00d47947 */ /* 0x000fea000383ffff */
.L_x_12113:
[----:B--2---:R2:W3:Y:S02]  /*22990*/  SYNCS.PHASECHK.TRANS64.TRYWAIT P0, [R4+URZ], R5 ;  /* 0x00000005040075a7 */ /* 0x0044e4000800017f */
[----:B---3--:R-:W-:Y:S05]  /*229a0*/  @!P0 NANOSLEEP.SYNCS 0x989680 ;  /* 0x009896800000895d */ /* 0x008fea0003900000 */
[----:B------:R-:W3:Y:S02]  /*229b0*/  @!P0 SYNCS.PHASECHK.TRANS64 P0, [R4+URZ], R5 ;  /* 0x00000005040085a7 */ /* 0x000ee4000800007f */
[----:B---3--:R-:W-:Y:S05]  /*229c0*/  @!P0 BRA `(.L_x_12113) ;  /* 0xfffffffc00f08947 */ /* 0x008fea000383ffff */
[----:B------:R-:W-:Y:S05]  /*229d0*/  BRA `(.L_x_12237) ;  /* 0xffffffcc00dc7947 */ /* 0x000fea000383ffff */
.L_x_12238:
        /* <DEDUP_REMOVED lines=10> */
.L_x_15144:


//--------------------- .text._ZN7cutlass13device_kernelIN5flash11enable_sm90INS1_16FlashAttnFwdSm90INS1_25CollectiveMainloopFwdSm90ILi2EN4cute5tupleIJNS5_1CILi1EEES8_S8_EEENS6_IJNS7_ILi128EEENS7_ILi96EEENS7_ILi64EEEEEELi256ENS_6half_tEfNS_4arch4Sm90ELb0ELb1ELb0ELb1ELb0ELb0ELb1ELb1ELb0ELb1ELb0ELb0EEENS1_21CollectiveEpilogueFwdINS6_IJSA_NS7_ILi256EEESB_EEES9_SE_SG_Li256ELb1ELb1ELb0ELb0EEENS1_36VarlenDynamicPersistentTileSchedulerILi128ELi96ELi256ELi128ELb0ELb1ELb1ELb1ELb0ELb1EEEEEEEEEvNT_6ParamsE --------------------------
	.section	.text._ZN7cutlass13device_kernelIN5flash11enable_sm90INS1_16FlashAttnFwdSm90INS1_25CollectiveMainloopFwdSm90ILi2EN4cute5tupleIJNS5_1CILi1EEES8_S8_EEENS6_IJNS7_ILi128EEENS7_ILi96EEENS7_ILi64EEEEEELi256ENS_6half_tEfNS_4arch4Sm90ELb0ELb1ELb0ELb1ELb0ELb0ELb1ELb1ELb0ELb1ELb0ELb0EEENS1_21CollectiveEpilogueFwdINS6_IJSA_NS7_ILi256EEESB_EEES9_SE_SG_Li256ELb1ELb1ELb0ELb0EEENS1_36VarlenDynamicPersistentTileSchedulerILi128ELi96ELi256ELi128ELb0ELb1ELb1ELb1ELb0ELb1EEEEEEEEEvNT_6ParamsE,"ax",@progbits
	.align	128
.text._ZN7cutlass13device_kernelIN5flash11enable_sm90INS1_16FlashAttnFwdSm90INS1_25CollectiveMainloopFwdSm90ILi2EN4cute5tupleIJNS5_1CILi1EEES8_S8_EEENS6_IJNS7_ILi128EEENS7_ILi96EEENS7_ILi64EEEEEELi256ENS_6half_tEfNS_4arch4Sm90ELb0ELb1ELb0ELb1ELb0ELb0ELb1ELb1ELb0ELb1ELb0ELb0EEENS1_21CollectiveEpilogueFwdINS6_IJSA_NS7_ILi256EEESB_EEES9_SE_SG_Li256ELb1ELb1ELb0ELb0EEENS1_36VarlenDynamicPersistentTileSchedulerILi128ELi96ELi256ELi128ELb0ELb1ELb1ELb1ELb0ELb1EEEEEEEEEvNT_6ParamsE:
        .type           _ZN7cutlass13device_kernelIN5flash11enable_sm90INS1_16FlashAttnFwdSm90INS1_25CollectiveMainloopFwdSm90ILi2EN4cute5tupleIJNS5_1CILi1EEES8_S8_EEENS6_IJNS7_ILi128EEENS7_ILi96EEENS7_ILi64EEEEEELi256ENS_6half_tEfNS_4arch4Sm90ELb0ELb1ELb0ELb1ELb0ELb0ELb1ELb1ELb0ELb1ELb0ELb0EEENS1_21CollectiveEpilogueFwdINS6_IJSA_NS7_ILi256EEESB_EEES9_SE_SG_Li256ELb1ELb1ELb0ELb0EEENS1_36VarlenDynamicPersistentTileSchedulerILi128ELi96ELi256ELi128ELb0ELb1ELb1ELb1ELb0ELb1EEEEEEEEEvNT_6ParamsE,@function
        .size           _ZN7cutlass13device_kernelIN5flash11enable_sm90INS1_16FlashAttnFwdSm90INS1_25CollectiveMainloopFwdSm90ILi2EN4cute5tupleIJNS5_1CILi1EEES8_S8_EEENS6_IJNS7_ILi128EEENS7_ILi96EEENS7_ILi64EEEEEELi256ENS_6half_tEfNS_4arch4Sm90ELb0ELb1ELb0ELb1ELb0ELb0ELb1ELb1ELb0ELb1ELb0ELb0EEENS1_21CollectiveEpilogueFwdINS6_IJSA_NS7_ILi256EEESB_EEES9_SE_SG_Li256ELb1ELb1ELb0ELb0EEENS1_36VarlenDynamicPersistentTileSchedulerILi128ELi96ELi256ELi128ELb0ELb1ELb1ELb1ELb0ELb1EEEEEEEEEvNT_6ParamsE,(.L_x_15145 - _ZN7cutlass13device_kernelIN5flash11enable_sm90INS1_16FlashAttnFwdSm90INS1_25CollectiveMainloopFwdSm90ILi2EN4cute5tupleIJNS5_1CILi1EEES8_S8_EEENS6_IJNS7_ILi128EEENS7_ILi96EEENS7_ILi64EEEEEELi256ENS_6half_tEfNS_4arch4Sm90ELb0ELb1ELb0ELb1ELb0ELb0ELb1ELb1ELb0ELb1ELb0ELb0EEENS1_21CollectiveEpilogueFwdINS6_IJSA_NS7_ILi256EEESB_EEES9_SE_SG_Li256ELb1ELb1ELb0ELb0EEENS1_36VarlenDynamicPersistentTileSchedulerILi128ELi96ELi256ELi128ELb0ELb1ELb1ELb1ELb0ELb1EEEEEEEEEvNT_6ParamsE)
        .other          _ZN7cutlass13device_kernelIN5flash11enable_sm90INS1_16FlashAttnFwdSm90INS1_25CollectiveMainloopFwdSm90ILi2EN4cute5tupleIJNS5_1CILi1EEES8_S8_EEENS6_IJNS7_ILi128EEENS7_ILi96EEENS7_ILi64EEEEEELi256ENS_6half_tEfNS_4arch4Sm90ELb0ELb1ELb0ELb1ELb0ELb0ELb1ELb1ELb0ELb1ELb0ELb0EEENS1_21CollectiveEpilogueFwdINS6_IJSA_NS7_ILi256EEESB_EEES9_SE_SG_Li256ELb1ELb1ELb0ELb0EEENS1_36VarlenDynamicPersistentTileSchedulerILi128ELi96ELi256ELi128ELb0ELb1ELb1ELb1ELb0ELb1EEEEEEEEEvNT_6ParamsE,@"STO_CUDA_ENTRY STV_DEFAULT"
_ZN7cutlass13device_kernelIN5flash11enable_sm90INS1_16FlashAttnFwdSm90INS1_25CollectiveMainloopFwdSm90ILi2EN4cute5tupleIJNS5_1CILi1EEES8_S8_EEENS6_IJNS7_ILi128EEENS7_ILi96EEENS7_ILi64EEEEEELi256ENS_6half_tEfNS_4arch4Sm90ELb0ELb1ELb0ELb1ELb0ELb0ELb1ELb1ELb0ELb1ELb0ELb0EEENS1_21CollectiveEpilogueFwdINS6_IJSA_NS7_ILi256EEESB_EEES9_SE_SG_Li256ELb1ELb1ELb0ELb0EEENS1_36VarlenDynamicPersistentTileSchedulerILi128ELi96ELi256ELi128ELb0ELb1ELb1ELb1ELb0ELb1EEEEEEEEEvNT_6ParamsE:
        /* <DEDUP_REMOVED lines=22> */
.L_x_12240:
[----:B------:R-:W-:Y:S05]  /*0160*/  BSYNC B0 ;  /* 0x0000000000007941 */ /* 0x000fea0003800000 */
.L_x_12239:
        /* <DEDUP_REMOVED lines=43> */
.L_x_12241:
        /* <DEDUP_REMOVED lines=22> */
.L_x_12242:
        /* <DEDUP_REMOVED lines=18> */
.L_x_12243:
        /* <DEDUP_REMOVED lines=22> */
.L_x_12244:
        /* <DEDUP_REMOVED lines=22> */
.L_x_12245:
        /* <DEDUP_REMOVED lines=13> */
.L_x_12247:
[----:B------:R-:W-:-:S08]  /*0a30*/  NOP ;  /* 0x0000000000007918 */ /* 0x000fd00000000000 */
[----:B------:R-:W0:Y:S02]  /*0a40*/  USETMAXREG.TRY_ALLOC.CTAPOOL UP0, 0xf0 ;  /* 0x000000f0000079c8 */ /* 0x000e240008000600 */
[----:B0-----:R-:W-:-:S13]  /*0a50*/  PLOP3.LUT P0, PT, PT, PT, UP0, 0x80, 0x0 ;  /* 0x000000000000781c */ /* 0x001fda0003f0f008 */
[----:B------:R-:W-:Y:S05]  /*0a60*/  @!P0 BRA `(.L_x_12247) ;  /* 0xfffffffc00f08947 */ /* 0x000fea000383ffff */
[----:B------:R-:W-:Y:S01]  /*0a70*/  ISETP.NE.AND P0, PT, R26, 0x1, PT ;  /* 0x000000011a00780c */ /* 0x000fe20003f05270 */
[----:B------:R-:W0:Y:S08]  /*0a80*/  S2UR UR4, SR_CgaCtaId ;  /* 0x00000000000479c3 */ /* 0x000e300000008800 */
[----:B------:R-:W-:Y:S06]  /*0a90*/  BAR.ARV 0x8, 0x180 ;  /* 0x0206000000007b1d */ /* 0x000fec0000002000 */
[----:B------:R-:W-:-:S02]  /*0aa0*/  UMOV UR46, 0x400 ;  /* 0x00000400002e7882 */ /* 0x000fc40000000000 */
[----:B------:R-:W-:Y:S08]  /*0ab0*/  @!P0 BAR.ARV 0x9, 0x100 ;  /* 0x0244000000008b1d */ /* 0x000ff00000002000 */
[----:B------:R-:W-:Y:S01]  /*0ac0*/  BAR.SYNC.DEFER_BLOCKING 0x5, 0x180 ;  /* 0x0146000000007b1d */ /* 0x000fe20000010000 */
[C---:B------:R-:W-:Y:S02]  /*0ad0*/  IADD3 R218, P1, R16.reuse, 0x210, RZ ;  /* 0x0000021010da7810 */ /* 0x040fe40007f3e0ff */
[----:B------:R-:W-:Y:S01]  /*0ae0*/  IADD3 R221, P2, R16, 0x21c, RZ ;  /* 0x0000021c10dd7810 */ /* 0x000fe20007f5e0ff */
[----:B0-----:R-:W-:-:S02]  /*0af0*/  ULEA UR46, UR4, UR46, 0x18 ;  /* 0x0000002e042e7291 */ /* 0x001fc4000f8ec03f */
[--C-:B------:R-:W-:Y:S01]  /*0b00*/  IMAD.X R217, RZ, RZ, R17.reuse, P1 ;  /* 0x000000ffffd97224 */ /* 0x100fe200008e0611 */
[----:B------:R-:W-:Y:S01]  /*0b10*/  ULDC UR4, c[0x0][0xd3c] ;  /* 0x00034f0000047ab9 */ /* 0x000fe20000000800 */
[----:B------:R-:W-:Y:S01]  /*0b20*/  STL.64 [R1+0x210], RZ ;  /* 0x000210ff01007387 */ /* 0x000fe20000100a00 */
[----:B------:R-:W-:-:S03]  /*0b30*/  IMAD.X R220, RZ, RZ, R17, P2 ;  /* 0x000000ffffdc7224 */ /* 0x000fc600010e0611 */
[----:B------:R-:W-:Y:S04]  /*0b40*/  STL [R1+0x218], RZ ;  /* 0x000218ff01007387 */ /* 0x000fe80000100800 */
[----:B------:R-:W-:Y:S04]  /*0b50*/  STL [R1+0x21c], RZ ;  /* 0x00021cff01007387 */ /* 0x000fe80000100800 */
[----:B------:R-:W0:Y:S01]  /*0b60*/  LDS.128 R8, [UR46+0x324d0] ;  /* 0x0324d02eff087984 */ /* 0x000e220008000c00 */
[----:B------:R-:W-:Y:S06]  /*0b70*/  BAR.ARV 0x4, 0x180 ;  /* 0x0106000000007b1d */ /* 0x000fec0000002000 */
[----:B0-----:R-:W-:-:S13]  /*0b80*/  ISETP.GE.AND P0, PT, R11, UR4, PT ;  /* 0x000000040b007c0c */ /* 0x001fda000bf06270 */
[----:B------:R-:W-:Y:S05]  /*0b90*/  @P0 EXIT ;  /* 0x000000000000094d */ /* 0x000fea0003800000 */
[----:B------:R-:W0:Y:S01]  /*0ba0*/  S2R R0, SR_TID.X ;  /* 0x0000000000007919 */ /* 0x000e220000002100 */
[----:B------:R-:W1:Y:S01]  /*0bb0*/  S2UR UR4, SR_SWINHI ;  /* 0x00000000000479c3 */ /* 0x000e620000002f00 */
[----:B------:R-:W-:Y:S01]  /*0bc0*/  IMAD.MOV.U32 R193, RZ, RZ, 0x2 ;  /* 0x00000002ffc17424 */ /* 0x000fe200078e00ff */
[----:B------:R-:W-:Y:S01]  /*0bd0*/  R2UR UR5, R9 ;  /* 0x00000000090572ca */ /* 0x000fe200000e0000 */
[----:B------:R-:W-:Y:S01]  /*0be0*/  VIADD R209, R26, 0x8 ;  /* 0x000000081ad17836 */ /* 0x000fe20000000000 */
[----:B------:R-:W-:Y:S02]  /*0bf0*/  R2UR UR6, R11 ;  /* 0x000000000b0672ca */ /* 0x000fe400000e0000 */
[----:B------:R-:W-:Y:S02]  /*0c00*/  R2UR UR7, R10 ;  /* 0x000000000a0772ca */ /* 0x000fe400000e0000 */
[----:B------:R-:W-:Y:S01]  /*0c10*/  IADD3 R208, -R26, 0xb, RZ ;  /* 0x0000000b1ad07810 */ /* 0x000fe20007ffe1ff */
[----:B------:R-:W-:Y:S01]  /*0c20*/  UMOV UR38, UR46 ;  /* 0x0000002e00267c82 */ /* 0x000fe20008000000 */
[----:B-1----:R-:W-:Y:S01]  /*0c30*/  UMOV UR39, UR4 ;  /* 0x0000000400277c82 */ /* 0x002fe20008000000 */
[----:B0-----:R-:W-:-:S05]  /*0c40*/  VIADD R206, R0, 0xffffff80 ;  /* 0xffffff8000ce7836 */ /* 0x001fca0000000000 */
[----:B------:R-:W-:-:S04]  /*0c50*/  SHF.R.S32.HI R27, RZ, 0x1f, R206 ;  /* 0x0000001fff1b7819 */ /* 0x000fc800000114ce */
[CC--:B----4-:R-:W-:Y:S02]  /*0c60*/  LEA.HI R2, R27.reuse, R206.reuse, RZ, 0x4 ;  /* 0x000000ce1b027211 */ /* 0x0d0fe400078f20ff */
[CC--:B------:R-:W-:Y:S02]  /*0c70*/  LEA.HI R0, R27.reuse, R206.reuse, RZ, 0x7 ;  /* 0x000000ce1b007211 */ /* 0x0c0fe400078f38ff */
[----:B------:R-:W-:Y:S02]  /*0c80*/  LEA.HI R4, R27, R206, RZ, 0x5 ;  /* 0x000000ce1b047211 */ /* 0x000fe400078f28ff */
[----:B------:R-:W-:Y:S02]  /*0c90*/  SHF.R.S32.HI R7, RZ, 0x4, R2 ;  /* 0x00000004ff077819 */ /* 0x000fe40000011402 */
[----:B------:R-:W-:Y:S01]  /*0ca0*/  LOP3.LUT R3, R0, 0xffffff80, RZ, 0xc0, !PT ;  /* 0xffffff8000037812 */ /* 0x000fe200078ec0ff */
[----:B------:R-:W-:Y:S01]  /*0cb0*/  IMAD.SHL.U32 R4, R4, 0x20, RZ ;  /* 0x0000002004047824 */ /* 0x000fe200078e00ff */
[----:B------:R-:W-:-:S02]  /*0cc0*/  LOP3.LUT R5, R2, 0x3fffff0, RZ, 0xc0, !PT ;  /* 0x03fffff002057812 */ /* 0x000fc400078ec0ff */
[----:B------:R-:W-:Y:S01]  /*0cd0*/  LEA.HI R2, R2, R7, RZ, 0x1 ;  /* 0x0000000702027211 */ /* 0x000fe200078f08ff */
[----:B------:R-:W-:Y:S01]  /*0ce0*/  IMAD.IADD R216, R206, 0x1, -R3 ;  /* 0x00000001ced87824 */ /* 0x000fe200078e0a03 */
[----:B------:R-:W-:Y:S01]  /*0cf0*/  LOP3.LUT R4, R4, 0xfffffc00, RZ, 0xc0, !PT ;  /* 0xfffffc0004047812 */ /* 0x000fe200078ec0ff */
[----:B------:R-:W-:Y:S01]  /*0d00*/  IMAD.IADD R5, R206, 0x1, -R5 ;  /* 0x00000001ce057824 */ /* 0x000fe200078e0a05 */
[----:B------:R-:W-:Y:S02]  /*0d10*/  LOP3.LUT R2, R2, 0x1ffffffe, RZ, 0xc0, !PT ;  /* 0x1ffffffe02027812 */ /* 0x000fe400078ec0ff */
[----:B------:R-:W-:Y:S01]  /*0d20*/  SHF.R.S32.HI R3, RZ, 0x1f, R216 ;  /* 0x0000001fff037819 */ /* 0x000fe200000114d8 */
[----:B------:R-:W-:Y:S01]  /*0d30*/  IMAD R5, R5, 0x40, R4 ;  /* 0x0000004005057824 */ /* 0x000fe200078e0204 */
[----:B------:R-:W-:Y:S01]  /*0d40*/  LEA.HI R4, R27, R206, RZ, 0x2 ;  /* 0x000000ce1b047211 */ /* 0x000fe200078f10ff */
[----:B------:R-:W-:Y:S01]  /*0d50*/  IMAD.IADD R2, R7, 0x1, -R2 ;  /* 0x0000000107027824 */ /* 0x000fe200078e0a02 */
[----:B------:R-:W-:-:S02]  /*0d60*/  LEA.HI R28, R3, R216, RZ, 0x2 ;  /* 0x000000d8031c7211 */ /* 0x000fc400078f10ff */
[----:B------:R-:W-:Y:S01]  /*0d70*/  LOP3.LUT R7, R4, 0xfffffffc, RZ, 0xc0, !PT ;  /* 0xfffffffc04077812 */ /* 0x000fe200078ec0ff */
[----:B------:R-:W-:Y:S01]  /*0d80*/  IMAD R192, R2, 0x8, R5 ;  /* 0x0000000802c07824 */ /* 0x000fe200078e0205 */
[--C-:B------:R-:W-:Y:S02]  /*0d90*/  SHF.R.S32.HI R2, RZ, 0x2, R28.reuse ;  /* 0x00000002ff027819 */ /* 0x100fe4000001141c */
[----:B------:R-:W-:Y:S01]  /*0da0*/  SHF.R.S32.HI R5, RZ, 0x1f, R28 ;  /* 0x0000001fff057819 */ /* 0x000fe2000001141c */
[----:B------:R-:W-:Y:S01]  /*0db0*/  IMAD.IADD R7, R206, 0x1, -R7 ;  /* 0x00000001ce077824 */ /* 0x000fe200078e0a07 */
[----:B------:R-:W-:Y:S01]  /*0dc0*/  LEA.HI R3, R3, R216, RZ, 0x5 ;  /* 0x000000d803037211 */ /* 0x000fe200078f28ff */
[----:B------:R-:W-:Y:S01]  /*0dd0*/  IMAD.WIDE R192, R192, R193, UR38 ;  /* 0x00000026c0c07e25 */ /* 0x000fe2000f8e02c1 */
[----:B------:R-:W-:Y:S02]  /*0de0*/  LEA.HI R5, R5, R2, RZ, 0x3 ;  /* 0x0000000205057211 */ /* 0x000fe400078f18ff */
[----:B------:R-:W-:-:S02]  /*0df0*/  LEA.HI R4, R7, R7, RZ, 0x1 ;  /* 0x0000000707047211 */ /* 0x000fc400078f08ff */
[----:B------:R-:W-:Y:S02]  /*0e00*/  LOP3.LUT R5, R5, 0xfffffff8, RZ, 0xc0, !PT ;  /* 0xfffffff805057812 */ /* 0x000fe400078ec0ff */
[----:B------:R-:W-:Y:S02]  /*0e10*/  IADD3 R6, P6, R192, 0x40, RZ ;  /* 0x00000040c0067810 */ /* 0x000fe40007fde0ff */
[----:B------:R-:W-:Y:S01]  /*0e20*/  LOP3.LUT R4, R4, 0x1ffffffe, RZ, 0xc0, !PT ;  /* 0x1ffffffe04047812 */ /* 0x000fe200078ec0ff */
[----:B------:R-:W-:Y:S01]  /*0e30*/  IMAD.IADD R2, R2, 0x1, -R5 ;  /* 0x0000000102027824 */ /* 0x000fe200078e0a05 */
[----:B------:R-:W-:Y:S02]  /*0e40*/  LOP3.LUT R5, R6, 0x380, RZ, 0xc0, !PT ;  /* 0x0000038006057812 */ /* 0x000fe400078ec0ff */
[----:B------:R-:W-:Y:S01]  /*0e50*/  IADD3 R9, P1, R192, 0x20, RZ ;  /* 0x00000020c0097810 */ /* 0x000fe20007f3e0ff */
[----:B------:R-:W-:Y:S01]  /*0e60*/  IMAD.IADD R31, R7, 0x1, -R4 ;  /* 0x00000001071f7824 */ /* 0x000fe200078e0a04 */
[----:B------:R-:W-:-:S02]  /*0e70*/  SHF.R.U64 R5, R5, 0x3, RZ ;  /* 0x0000000305057819 */ /* 0x000fc400000012ff */
[----:B------:R-:W-:Y:S02]  /*0e80*/  LOP3.LUT R8, R9, 0x380, RZ, 0xc0, !PT ;  /* 0x0000038009087812 */ /* 0x000fe400078ec0ff */
[----:B------:R-:W-:Y:S02]  /*0e90*/  IADD3 R7, P5, R192, 0x60, RZ ;  /* 0x00000060c0077810 */ /* 0x000fe40007fbe0ff */
[----:B------:R-:W-:Y:S02]  /*0ea0*/  SHF.R.S32.HI R3, RZ, 0x5, R3 ;  /* 0x00000005ff037819 */ /* 0x000fe40000011403 */
[----:B------:R-:W-:Y:S01]  /*0eb0*/  LOP3.LUT R4, R5, R6, RZ, 0x3c, !PT ;  /* 0x0000000605047212 */ /* 0x000fe200078e3cff */
[--C-:B------:R-:W-:Y:S01]  /*0ec0*/  IMAD.X R5, RZ, RZ, R193.reuse, P6 ;  /* 0x000000ffff057224 */ /* 0x100fe200030e06c1 */
[----:B------:R-:W-:Y:S01]  /*0ed0*/  SHF.R.U64 R8, R8, 0x3, RZ ;  /* 0x0000000308087819 */ /* 0x000fe200000012ff */
[----:B------:R-:W-:Y:S01]  /*0ee0*/  IMAD R29, R3, 0x10, R2 ;  /* 0x00000010031d7824 */ /* 0x000fe200078e0202 */
[----:B------:R-:W-:Y:S01]  /*0ef0*/  LOP3.LUT R6, R7, 0x380, RZ, 0xc0, !PT ;  /* 0x0000038007067812 */ /* 0x000fe200078ec0ff */
[----:B------:R-:W-:Y:S01]  /*0f00*/  IMAD.X R3, RZ, RZ, R193, P1 ;  /* 0x000000ffff037224 */ /* 0x000fe200008e06c1 */
[----:B------:R-:W-:-:S02]  /*0f10*/  LOP3.LUT R2, R8, R9, RZ, 0x3c, !PT ;  /* 0x0000000908027212 */ /* 0x000fc400078e3cff */
[----:B------:R-:W-:Y:S02]  /*0f20*/  SHF.R.U64 R6, R6, 0x3, RZ ;  /* 0x0000000306067819 */ /* 0x000fe400000012ff */
[----:B------:R-:W-:Y:S02]  /*0f30*/  IADD3 R19, P1, R192, 0x8000, RZ ;  /* 0x00008000c0137810 */ /* 0x000fe40007f3e0ff */
[----:B------:R-:W-:Y:S02]  /*0f40*/  LEA.HI R27, R27, R206, RZ, 0x3 ;  /* 0x000000ce1b1b7211 */ /* 0x000fe400078f18ff */
[----:B------:R-:W-:Y:S02]  /*0f50*/  SHF.R.S32.HI R225, RZ, 0x7, R0 ;  /* 0x00000007ffe17819 */ /* 0x000fe40000011400 */
[----:B------:R-:W-:Y:S01]  /*0f60*/  LOP3.LUT R6, R6, R7, RZ, 0x3c, !PT ;  /* 0x0000000706067212 */ /* 0x000fe200078e3cff */
[----:B------:R-:W-:Y:S01]  /*0f70*/  IMAD.X R7, RZ, RZ, R193, P5 ;  /* 0x000000ffff077224 */ /* 0x000fe200028e06c1 */
[----:B------:R-:W-:-:S02]  /*0f80*/  LOP3.LUT R18, R19, 0x380, RZ, 0xc0, !PT ;  /* 0x0000038013127812 */ /* 0x000fc400078ec0ff */
[----:B------:R-:W-:Y:S02]  /*0f90*/  MOV R235, R2 ;  /* 0x0000000200eb7202 */ /* 0x000fe40000000f00 */
[C---:B------:R-:W-:Y:S02]  /*0fa0*/  IADD3 R9, P0, R192.reuse, 0x4000, RZ ;  /* 0x00004000c0097810 */ /* 0x040fe40007f1e0ff */
[----:B------:R-:W-:Y:S02]  /*0fb0*/  LOP3.LUT R3, R27, 0xfffffff8, RZ, 0xc0, !PT ;  /* 0xfffffff81b037812 */ /* 0x000fe400078ec0ff */
[C---:B------:R-:W-:Y:S02]  /*0fc0*/  IADD3 R11, P4, R192.reuse, 0x4020, RZ ;  /* 0x00004020c00b7810 */ /* 0x040fe40007f9e0ff */
[----:B------:R-:W-:Y:S01]  /*0fd0*/  IADD3 R13, P3, R192, 0x4040, RZ ;  /* 0x00004040c00d7810 */ /* 0x000fe20007f7e0ff */
[----:B------:R-:W-:Y:S01]  /*0fe0*/  IMAD.IADD R3, R206, 0x1, -R3 ;  /* 0x00000001ce037824 */ /* 0x000fe200078e0a03 */
[----:B------:R-:W-:-:S02]  /*0ff0*/  IADD3 R15, P2, R192, 0x4060, RZ ;  /* 0x00004060c00f7810 */ /* 0x000fc40007f5e0ff */
[C---:B------:R-:W-:Y:S01]  /*1000*/  IADD3 R21, P6, R192.reuse, 0x8020, RZ ;  /* 0x00008020c0157810 */ /* 0x040fe20007fde0ff */
[----:B------:R-:W-:Y:S01]  /*1010*/  IMAD.SHL.U32 R194, R3, 0x8, RZ ;  /* 0x0000000803c27824 */ /* 0x000fe200078e00ff */
[----:B------:R-:W-:Y:S02]  /*1020*/  IADD3 R25, P5, R192, 0xc060, RZ ;  /* 0x0000c060c0197810 */ /* 0x000fe40007fbe0ff */
[----:B------:R-:W-:Y:S01]  /*1030*/  LEA.HI R0, R0, R225, RZ, 0x1 ;  /* 0x000000e100007211 */ /* 0x000fe200078f08ff */
[----:B------:R-:W-:Y:S01]  /*1040*/  VIADD R196, R194, 0x40 ;  /* 0x00000040c2c47836 */ /* 0x000fe20000000000 */
[----:B------:R-:W-:Y:S01]  /*1050*/  SHF.R.U64 R18, R18, 0x3, RZ ;  /* 0x0000000312127819 */ /* 0x000fe200000012ff */
[C---:B------:R-:W-:Y:S01]  /*1060*/  VIADD R195, R194.reuse, 0x80 ;  /* 0x00000080c2c37836 */ /* 0x040fe20000000000 */
[----:B------:R-:W-:Y:S01]  /*1070*/  LOP3.LUT R8, R9, 0x380, RZ, 0xc0, !PT ;  /* 0x0000038009087812 */ /* 0x000fe200078ec0ff */
[----:B------:R-:W-:Y:S01]  /*1080*/  VIADD R197, R194, 0xc0 ;  /* 0x000000c0c2c57836 */ /* 0x000fe20000000000 */
[----:B------:R-:W-:-:S02]  /*1090*/  SHF.R.S32.HI R210, RZ, 0x3, R27 ;  /* 0x00000003ffd27819 */ /* 0x000fc4000001141b */
[----:B------:R-:W-:Y:S02]  /*10a0*/  LOP3.LUT R10, R11, 0x380, RZ, 0xc0, !PT ;  /* 0x000003800b0a7812 */ /* 0x000fe400078ec0ff */
[----:B------:R-:W-:Y:S01]  /*10b0*/  LOP3.LUT R12, R13, 0x380, RZ, 0xc0, !PT ;  /* 0x000003800d0c7812 */ /* 0x000fe200078ec0ff */
[----:B------:R-:W-:Y:S01]  /*10c0*/  IMAD R211, R3, 0x20, R210 ;  /* 0x0000002003d37824 */ /* 0x000fe200078e02d2 */
[----:B------:R-:W-:Y:S02]  /*10d0*/  LOP3.LUT R14, R15, 0x380, RZ, 0xc0, !PT ;  /* 0x000003800f0e7812 */ /* 0x000fe400078ec0ff */
[----:B------:R-:W-:Y:S02]  /*10e0*/  LOP3.LUT R20, R21, 0x380, RZ, 0xc0, !PT ;  /* 0x0000038015147812 */ /* 0x000fe400078ec0ff */
[----:B------:R-:W-:Y:S02]  /*10f0*/  LOP3.LUT R24, R25, 0x380, RZ, 0xc0, !PT ;  /* 0x0000038019187812 */ /* 0x000fe400078ec0ff */
[----:B------:R-:W-:-:S02]  /*1100*/  LOP3.LUT R0, R0, 0x3fffffe, RZ, 0xc0, !PT ;  /* 0x03fffffe00007812 */ /* 0x000fc400078ec0ff */
[----:B------:R-:W-:Y:S01]  /*1110*/  LOP3.LUT R18, R18, R19, RZ, 0x3c, !PT ;  /* 0x0000001312127212 */ /* 0x000fe200078e3cff */
[----:B------:R-:W-:Y:S01]  /*1120*/  IMAD.X R19, RZ, RZ, R193, P1 ;  /* 0x000000ffff137224 */ /* 0x000fe200008e06c1 */
[----:B------:R-:W-:Y:S01]  /*1130*/  SHF.R.U64 R8, R8, 0x3, RZ ;  /* 0x0000000308087819 */ /* 0x000fe200000012ff */
[----:B------:R-:W-:Y:S01]  /*1140*/  IMAD.IADD R0, R225, 0x1, -R0 ;  /* 0x00000001e1007824 */ /* 0x000fe200078e0a00 */
[----:B------:R-:W-:Y:S02]  /*1150*/  SHF.R.U64 R10, R10, 0x3, RZ ;  /* 0x000000030a0a7819 */ /* 0x000fe400000012ff */
[----:B------:R-:W-:Y:S01]  /*1160*/  SHF.R.U64 R12, R12, 0x3, RZ ;  /* 0x000000030c0c7819 */ /* 0x000fe200000012ff */
[----:B------:R-:W-:Y:S01]  /*1170*/  IMAD R204, R0, 0x40, R29 ;  /* 0x0000004000cc7824 */ /* 0x000fe200078e021d */
[----:B------:R-:W-:Y:S02]  /*1180*/  SHF.R.U64 R14, R14, 0x3, RZ ;  /* 0x000000030e0e7819 */ /* 0x000fe400000012ff */
[----:B------:R-:W-:Y:S01]  /*1190*/  SHF.R.U64 R20, R20, 0x3, RZ ;  /* 0x0000000314147819 */ /* 0x000fe200000012ff */
[----:B------:R-:W-:Y:S01]  /*11a0*/  IMAD R236, R31, 0x8, R204 ;  /* 0x000000081fec7824 */ /* 0x000fe200078e02cc */
[----:B------:R-:W-:-:S02]  /*11b0*/  SHF.R.U64 R24, R24, 0x3, RZ ;  /* 0x0000000318187819 */ /* 0x000fc400000012ff */
        /* <DEDUP_REMOVED lines=14> */
[----:B------:R-:W-:Y:S01]  /*12a0*/  IMAD.IADD R3, R216, 0x1, -R3 ;  /* 0x00000001d8037824 */ /* 0x000fe200078e0a03 */
[----:B------:R-:W-:-:S02]  /*12b0*/  IADD3 R18, P0, R16, 0x13c, RZ ;  /* 0x0000013c10127810 */ /* 0x000fc40007f1e0ff */
[----:B------:R-:W-:Y:S01]  /*12c0*/  IADD3 R224, P1, R16, 0x220, RZ ;  /* 0x0000022010e07810 */ /* 0x000fe20007f3e0ff */
[----:B------:R-:W-:Y:S01]  /*12d0*/  IMAD.SHL.U32 R205, R3, 0x2, RZ ;  /* 0x0000000203cd7824 */ /* 0x000fe200078e00ff */
[----:B------:R-:W-:Y:S01]  /*12e0*/  MOV R234, R4 ;  /* 0x0000000400ea7202 */ /* 0x000fe20000000f00 */
[--C-:B------:R-:W-:Y:S01]  /*12f0*/  IMAD.X R164, RZ, RZ, R17.reuse, P0 ;  /* 0x000000ffffa47224 */ /* 0x100fe200000e0611 */
[----:B------:R-:W-:Y:S01]  /*1300*/  MOV R233, R6 ;  /* 0x0000000600e97202 */ /* 0x000fe20000000f00 */
[----:B------:R-:W-:Y:S01]  /*1310*/  IMAD.X R222, RZ, RZ, R17, P1 ;  /* 0x000000ffffde7224 */ /* 0x000fe200008e0611 */
[----:B------:R-:W-:Y:S02]  /*1320*/  MOV R232, R8 ;  /* 0x0000000800e87202 */ /* 0x000fe40000000f00 */
[----:B------:R-:W-:Y:S02]  /*1330*/  MOV R231, R10 ;  /* 0x0000000a00e77202 */ /* 0x000fe40000000f00 */
[----:B------:R-:W-:-:S02]  /*1340*/  MOV R230, R12 ;  /* 0x0000000c00e67202 */ /* 0x000fc40000000f00 */
[----:B------:R-:W-:Y:S02]  /*1350*/  MOV R229, R14 ;  /* 0x0000000e00e57202 */ /* 0x000fe40000000f00 */
[----:B------:R-:W-:Y:S02]  /*1360*/  MOV R227, R20 ;  /* 0x0000001400e37202 */ /* 0x000fe40000000f00 */
[----:B------:R-:W-:Y:S02]  /*1370*/  MOV R226, R24 ;  /* 0x0000001800e27202 */ /* 0x000fe40000000f00 */
[----:B------:R-:W-:Y:S02]  /*1380*/  SHF.R.S32.HI R203, RZ, 0x1f, R194 ;  /* 0x0000001fffcb7819 */ /* 0x000fe400000114c2 */
[----:B------:R-:W-:Y:S02]  /*1390*/  SHF.R.S32.HI R202, RZ, 0x1f, R196 ;  /* 0x0000001fffca7819 */ /* 0x000fe400000114c4 */
[----:B------:R-:W-:-:S02]  /*13a0*/  SHF.R.S32.HI R201, RZ, 0x1f, R195 ;  /* 0x0000001fffc97819 */ /* 0x000fc400000114c3 */
[----:B------:R-:W-:-:S07]  /*13b0*/  SHF.R.S32.HI R200, RZ, 0x1f, R197 ;  /* 0x0000001fffc87819 */ /* 0x000fce00000114c5 */
.L_x_12373:
        /* <DEDUP_REMOVED lines=12> */
[----:B012---:R-:W-:Y:S02]  /*1480*/  IMAD.U32 R2, RZ, RZ, UR8 ;  /* 0x00000008ff027e24 */ /* 0x007fe4000f8e00ff */
[----:B------:R-:W-:Y:S01]  /*1490*/  IMAD.U32 R3, RZ, RZ, UR9 ;  /* 0x00000009ff037e24 */ /* 0x000fe2000f8e00ff */
[----:B------:R-:W-:-:S03]  /*14a0*/  @UP1 UIMAD.WIDE UR8, UR6, 0x4, UR10 ;  /* 0x00000004060818a5 */ /* 0x000fc6000f8e020a */
[----:B------:R-:W-:Y:S01]  /*14b0*/  ULDC.64 UR10, c[0x0][0xb18] ;  /* 0x0002c600000a7ab9 */ /* 0x000fe20000000a00 */
[----:B------:R-:W2:Y:S02]  /*14c0*/  @P0 LDG.E R2, desc[UR40][R2.64] ;  /* 0x0000002802020981 */ /* 0x000ea4000c1e1900 */
[----:B------:R-:W-:Y:S02]  /*14d0*/  IMAD.U32 R4, RZ, RZ, UR8 ;  /* 0x00000008ff047e24 */ /* 0x000fe4000f8e00ff */
[----:B------:R-:W-:Y:S01]  /*14e0*/  IMAD.U32 R5, RZ, RZ, UR9 ;  /* 0x00000009ff057e24 */ /* 0x000fe2000f8e00ff */
[----:B------:R-:W-:-:S04]  /*14f0*/  ULDC.64 UR8, c[0x0][0x418] ;  /* 0x0001060000087ab9 */ /* 0x000fc80000000a00 */
[----:B---3--:R-:W3:Y:S01]  /*1500*/  @P2 LDG.E R4, desc[UR40][R4.64] ;  /* 0x0000002804042981 */ /* 0x008ee2000c1e1900 */
[----:B------:R-:W-:Y:S01]  /*1510*/  UISETP.NE.U32.AND UP0, UPT, UR8, URZ, UPT ;  /* 0x0000003f0800728c */ /* 0x000fe2000bf05070 */
[----:B------:R-:W-:Y:S01]  /*1520*/  ISETP.NE.U32.AND P1, PT, RZ, UR10, PT ;  /* 0x0000000aff007c0c */ /* 0x000fe2000bf25070 */
[----:B------:R-:W-:Y:S01]  /*1530*/  UMOV UR4, URZ ;  /* 0x0000003f00047c82 */ /* 0x000fe20008000000 */
[----:B------:R-:W-:Y:S01]  /*1540*/  ULDC UR8, c[0x0][0x424] ;  /* 0x0001090000087ab9 */ /* 0x000fe20000000800 */
[----:B------:R-:W-:Y:S01]  /*1550*/  UISETP.NE.AND.EX UP0, UPT, UR9, URZ, UPT, UP0 ;  /* 0x0000003f0900728c */ /* 0x000fe2000bf05300 */
[----:B------:R-:W-:Y:S01]  /*1560*/  ISETP.NE.AND.EX P1, PT, RZ, UR11, PT, P1 ;  /* 0x0000000bff007c0c */ /* 0x000fe2000bf25310 */
[----:B------:R-:W-:Y:S01]  /*1570*/  ULDC UR47, c[0x0][0x288] ;  /* 0x0000a200002f7ab9 */ /* 0x000fe20000000800 */
[----:B------:R-:W-:Y:S01]  /*1580*/  UMOV UR37, UR7 ;  /* 0x0000000700257c82 */ /* 0x000fe20008000000 */
[----:B------:R-:W-:-:S04]  /*1590*/  USEL UR8, UR8, 0x1, UP0 ;  /* 0x0000000108087887 */ /* 0x000fc80008000000 */
[----:B------:R-:W-:Y:S01]  /*15a0*/  UIMAD UR48, UR8, UR48, URZ ;  /* 0x00000030083072a4 */ /* 0x000fe2000f8e023f */
[----:B--2---:R-:W-:Y:S02]  /*15b0*/  @P0 R2UR UR4, R2 ;  /* 0x00000000020402ca */ /* 0x004fe400000e0000 */
[----:B---3--:R-:W-:Y:S01]  /*15c0*/  @P2 R2UR UR47, R4 ;  /* 0x00000000042f22ca */ /* 0x008fe200000e0000 */
[----:B----4-:R-:W-:-:S14]  /*15d0*/  @P2 BRA `(.L_x_12248) ;  /* 0x0000000000342947 */ /* 0x010fdc0003800000 */
        /* <DEDUP_REMOVED lines=13> */
.L_x_12248:
        /* <DEDUP_REMOVED lines=9> */
.L_x_12249:
        /* <DEDUP_REMOVED lines=13> */
.L_x_12250:
[----:B------:R-:W0:Y:S01]  /*1810*/  S2R R0, SR_TID.X ;  /* 0x0000000000007919 */ /* 0x000e220000002100 */
[----:B------:R-:W-:Y:S01]  /*1820*/  UIADD3 UR6, UP2, UR38, 0x32450, URZ ;  /* 0x0003245026067890 */ /* 0x000fe2000ff5e03f */
[----:B------:R-:W-:Y:S01]  /*1830*/  IMAD.MOV.U32 R2, RZ, RZ, 0x3000 ;  /* 0x00003000ff027424 */ /* 0x000fe200078e00ff */
[----:B------:R-:W-:Y:S01]  /*1840*/  UIADD3 UR12, UP3, UR38, 0x32460, URZ ;  /* 0x00032460260c7890 */ /* 0x000fe2000ff7e03f */
[----:B------:R-:W-:Y:S01]  /*1850*/  IMAD.U32 R3, RZ, RZ, UR36 ;  /* 0x00000024ff037e24 */ /* 0x000fe2000f8e00ff */
[----:B------:R-:W-:Y:S01]  /*1860*/  UIADD3 UR8, UP0, UR38, 0x32430, URZ ;  /* 0x0003243026087890 */ /* 0x000fe2000ff1e03f */
[----:B------:R-:W-:Y:S01]  /*1870*/  IMAD.MOV.U32 R8, RZ, RZ, 0x1 ;  /* 0x00000001ff087424 */ /* 0x000fe200078e00ff */
[----:B------:R-:W-:Y:S01]  /*1880*/  UIADD3 UR10, UP1, UR38, 0x32440, URZ ;  /* 0x00032440260a7890 */ /* 0x000fe2000ff3e03f */
[----:B------:R-:W-:Y:S01]  /*1890*/  IMAD.MOV.U32 R9, RZ, RZ, RZ ;  /* 0x000000ffff097224 */ /* 0x000fe200078e00ff */
[----:B------:R-:W-:Y:S01]  /*18a0*/  UIADD3.X UR7, URZ, UR39, URZ, UP2, !UPT ;  /* 0x000000273f077290 */ /* 0x000fe200097fe43f */
[----:B------:R-:W-:Y:S01]  /*18b0*/  IMAD.MOV.U32 R5, RZ, RZ, 0x100 ;  /* 0x00000100ff057424 */ /* 0x000fe200078e00ff */
[----:B------:R-:W-:Y:S01]  /*18c0*/  UIADD3.X UR13, URZ, UR39, URZ, UP3, !UPT ;  /* 0x000000273f0d7290 */ /* 0x000fe20009ffe43f */
[----:B------:R-:W-:Y:S01]  /*18d0*/  IMAD.MOV.U32 R6, RZ, RZ, 0x1 ;  /* 0x00000001ff067424 */ /* 0x000fe200078e00ff */
[----:B------:R-:W-:Y:S01]  /*18e0*/  UIADD3.X UR9, URZ, UR39, URZ, UP0, !UPT ;  /* 0x000000273f097290 */ /* 0x000fe200087fe43f */
[----:B------:R-:W-:Y:S01]  /*18f0*/  IMAD.MOV.U32 R7, RZ, RZ, RZ ;  /* 0x000000ffff077224 */ /* 0x000fe200078e00ff */
[----:B------:R-:W-:Y:S01]  /*1900*/  UIADD3.X UR11, URZ, UR39, URZ, UP1, !UPT ;  /* 0x000000273f0b7290 */ /* 0x000fe20008ffe43f */
[----:B------:R-:W-:Y:S01]  /*1910*/  IMAD.U32 R10, RZ, RZ, UR6 ;  /* 0x00000006ff0a7e24 */ /* 0x000fe2000f8e00ff */
[----:B------:R-:W-:Y:S01]  /*1920*/  UIADD3 UR48, -UR4, UR48, URZ ;  /* 0x0000003004307290 */ /* 0x000fe2000fffe13f */
[----:B------:R-:W-:Y:S01]  /*1930*/  IMAD.U32 R19, RZ, RZ, UR12 ;  /* 0x0000000cff137e24 */ /* 0x000fe2000f8e00ff */
[----:B------:R1:W-:Y:S01]  /*1940*/  STL.64 [R1+0x18], R2 ;  /* 0x0000180201007387 */ /* 0x0003e20000100a00 */
[----:B------:R-:W-:Y:S01]  /*1950*/  ULDC UR4, c[0x0][0x448] ;  /* 0x0001120000047ab9 */ /* 0x000fe20000000800 */
[----:B------:R-:W-:Y:S01]  /*1960*/  IMAD.U32 R11, RZ, RZ, UR7 ;  /* 0x00000007ff0b7e24 */ /* 0x000fe2000f8e00ff */
[----:B------:R-:W-:Y:S01]  /*1970*/  UISETP.NE.AND UP0, UPT, UR4, 0x1, UPT ;  /* 0x000000010400788c */ /* 0x000fe2000bf05270 */
[----:B------:R-:W-:Y:S01]  /*1980*/  IMAD.U32 R20, RZ, RZ, UR13 ;  /* 0x0000000dff147e24 */ /* 0x000fe2000f8e00ff */
[----:B------:R2:W-:Y:S01]  /*1990*/  STL.64 [R1+0x60], R8 ;  /* 0x0000600801007387 */ /* 0x0005e20000100a00 */
[----:B------:R-:W-:Y:S01]  /*19a0*/  IMAD.U32 R24, RZ, RZ, UR5 ;  /* 0x00000005ff187e24 */ /* 0x000fe2000f8e00ff */
[----:B------:R-:W-:Y:S01]  /*19b0*/  USHF.L.U32 UR43, UR5, 0x7, URZ ;  /* 0x00000007052b7899 */ /* 0x000fe2000800063f */
[----:B------:R-:W-:Y:S01]  /*19c0*/  IMAD.MOV.U32 R12, RZ, RZ, 0xc000 ;  /* 0x0000c000ff0c7424 */ /* 0x000fe200078e00ff */
[----:B------:R-:W-:Y:S01]  /*19d0*/  STL.128 [R1+0x430], RZ ;  /* 0x000430ff01007387 */ /* 0x000fe20000100c00 */
[----:B------:R-:W-:Y:S01]  /*19e0*/  IMAD.U32 R13, RZ, RZ, UR36 ;  /* 0x00000024ff0d7e24 */ /* 0x000fe2000f8e00ff */
[----:B------:R-:W-:Y:S01]  /*19f0*/  ULDC.64 UR4, c[0x0][0xad8] ;  /* 0x0002b60000047ab9 */ /* 0x000fe20000000a00 */
[----:B------:R-:W-:Y:S01]  /*1a00*/  IMAD.MOV.U32 R15, RZ, RZ, 0x100 ;  /* 0x00000100ff0f7424 */ /* 0x000fe200078e00ff */
[----:B0-----:R-:W-:Y:S01]  /*1a10*/  LOP3.LUT R0, R0, 0x7f, RZ, 0xc0, !PT ;  /* 0x0000007f00007812 */ /* 0x001fe200078ec0ff */
[----:B-1----:R-:W-:Y:S01]  /*1a20*/  IMAD.U32 R2, RZ, RZ, UR10 ;  /* 0x0000000aff027e24 */ /* 0x002fe2000f8e00ff */
[----:B------:R-:W-:Y:S01]  /*1a30*/  UISETP.GE.AND UP1, UPT, UR5, 0x1, UPT ;  /* 0x000000010500788c */ /* 0x000fe2000bf26270 */
[----:B------:R-:W-:Y:S01]  /*1a40*/  IMAD.U32 R3, RZ, RZ, UR11 ;  /* 0x0000000bff037e24 */ /* 0x000fe2000f8e00ff */
[----:B------:R-:W-:Y:S01]  /*1a50*/  ISETP.NE.AND P0, PT, R0, RZ, PT ;  /* 0x000000ff0000720c */ /* 0x000fe20003f05270 */
[----:B--2---:R-:W-:Y:S01]  /*1a60*/  IMAD.U32 R8, RZ, RZ, UR8 ;  /* 0x00000008ff087e24 */ /* 0x004fe2000f8e00ff */
[----:B------:R-:W0:Y:S01]  /*1a70*/  LDC R0, c[0x0][0xa80] ;  /* 0x0002a000ff007b82 */ /* 0x000e220000000800 */
[----:B------:R-:W-:Y:S01]  /*1a80*/  IMAD.U32 R9, RZ, RZ, UR9 ;  /* 0x00000009ff097e24 */ /* 0x000fe2000f8e00ff */
[----:B------:R-:W-:Y:S01]  /*1a90*/  SEL R4, RZ, 0x1, P0 ;  /* 0x00000001ff047807 */ /* 0x000fe20000000000 */
[----:B------:R-:W-:Y:S01]  /*1aa0*/  STL [R1+0x70], R24 ;  /* 0x0000701801007387 */ /* 0x000fe20000100800 */
[----:B------:R-:W-:Y:S01]  /*1ab0*/  UIADD3 UR8, UR43, 0x7f, URZ ;  /* 0x0000007f2b087890 */ /* 0x000fe2000fffe03f */
[----:B------:R-:W-:Y:S01]  /*1ac0*/  PLOP3.LUT P2, PT, PT, PT, UP1, 0x80, 0x0 ;  /* 0x000000000000781c */ /* 0x000fe20003f4f018 */
[----:B------:R-:W-:Y:S01]  /*1ad0*/  @UP0 ULDC UR6, c[0x0][0x44c] ;  /* 0x0001130000060ab9 */ /* 0x000fe20000000800 */
[----:B------:R-:W-:Y:S01]  /*1ae0*/  IMAD.MOV.U32 R14, RZ, RZ, R4 ;  /* 0x000000ffff0e7224 */ /* 0x000fe200078e0004 */
[----:B------:R1:W-:Y:S01]  /*1af0*/  STL.128 [R1+0x20], R4 ;  /* 0x0000200401007387 */ /* 0x0003e20000100c00 */
[----:B------:R-:W-:Y:S01]  /*1b00*/  UIMAD.WIDE.U32 UR6, UR8, UR6, URZ ;  /* 0x00000006080672a5 */ /* 0x000fe2000f8e003f */
[C---:B------:R-:W-:Y:S01]  /*1b10*/  IADD3 R35, P0, R16.reuse, 0x430, RZ ;  /* 0x0000043010237810 */ /* 0x040fe20007f1e0ff */
[----:B------:R-:W-:Y:S01]  /*1b20*/  @UP0 ULDC UR9, c[0x0][0x450] ;  /* 0x0001140000090ab9 */ /* 0x000fe20000000800 */
[----:B------:R2:W-:Y:S01]  /*1b30*/  STL.128 [R1+0x50], R12 ;  /* 0x0000500c01007387 */ /* 0x0005e20000100c00 */
[----:B------:R-:W-:Y:S01]  /*1b40*/  UIADD3 UR44, UR48, 0x1, -UR47 ;  /* 0x00000001302c7890 */ /* 0x000fe2000fffe82f */
[----:B------:R-:W-:Y:S01]  /*1b50*/  IADD3 R34, P1, R16, 0x38, RZ ;  /* 0x0000003810227810 */ /* 0x000fe20007f3e0ff */
[----:B------:R-:W-:Y:S01]  /*1b60*/  @UP0 USHF.R.U32.HI UR8, URZ, UR9, UR7 ;  /* 0x000000093f080299 */ /* 0x000fe20008011607 */
[----:B------:R2:W-:Y:S01]  /*1b70*/  STL.64 [R1+0x8], R8 ;  /* 0x0000080801007387 */ /* 0x0005e20000100a00 */
[----:B------:R-:W-:-:S02]  /*1b80*/  IMAD.X R48, RZ, RZ, R17, P0 ;  /* 0x000000ffff307224 */ /* 0x000fc400000e0611 */
[----:B------:R-:W-:Y:S01]  /*1b90*/  UIADD3 UR6, UR44, UR8, URZ ;  /* 0x000000082c067290 */ /* 0x000fe2000fffe03f */
[----:B------:R2:W-:Y:S01]  /*1ba0*/  STL.64 [R1+0x10], R2 ;  /* 0x0000100201007387 */ /* 0x0005e20000100a00 */
[----:B------:R-:W-:Y:S02]  /*1bb0*/  IMAD.X R45, RZ, RZ, R17, P1 ;  /* 0x000000ffff2d7224 */ /* 0x000fe400008e0611 */
[----:B------:R-:W-:Y:S01]  /*1bc0*/  UIADD3 UR4, UR6, UR4, URZ ;  /* 0x0000000406047290 */ /* 0x000fe2000fffe03f */
[----:B-1----:R-:W-:Y:S01]  /*1bd0*/  IMAD.MOV.U32 R4, RZ, RZ, R10 ;  /* 0x000000ffff047224 */ /* 0x002fe200078e000a */
[----:B------:R2:W-:Y:S01]  /*1be0*/  STL.64 [R1+0x30], R2 ;  /* 0x0000300201007387 */ /* 0x0005e20000100a00 */
[----:B------:R-:W-:Y:S02]  /*1bf0*/  IMAD.MOV.U32 R5, RZ, RZ, R11 ;  /* 0x000000ffff057224 */ /* 0x000fe400078e000b */
[----:B------:R-:W-:Y:S01]  /*1c00*/  IMAD.MOV.U32 R6, RZ, RZ, R19 ;  /* 0x000000ffff067224 */ /* 0x000fe200078e0013 */
[----:B0-----:R2:W-:Y:S01]  /*1c10*/  STL [R1+0x450], R0 ;  /* 0x0004500001007387 */ /* 0x0015e20000100800 */
[----:B------:R-:W-:-:S03]  /*1c20*/  IMAD.MOV.U32 R7, RZ, RZ, R20 ;  /* 0x000000ffff077224 */ /* 0x000fc600078e0014 */
[----:B------:R2:W-:Y:S04]  /*1c30*/  STL.128 [R1+0x440], RZ ;  /* 0x000440ff01007387 */ /* 0x0005e80000100c00 */
[----:B------:R2:W-:Y:S04]  /*1c40*/  STL.128 [R1+0x40], R4 ;  /* 0x0000400401007387 */ /* 0x0005e80000100c00 */
[----:B------:R2:W-:Y:S04]  /*1c50*/  STL.64 [R1+0x68], R6 ;  /* 0x0000680601007387 */ /* 0x0005e80000100a00 */
        /* <DEDUP_REMOVED lines=45> */
.L_x_12252:
[----:B------:R-:W-:-:S11]  /*1f30*/  UISETP.NE.AND UP1, UPT, UR5, 0x1, UPT ;  /* 0x000000010500788c */ /* 0x000fd6000bf25270 */
[----:B------:R-:W-:Y:S02]  /*1f40*/  @UP1 ULDC.64 UR10, c[0x0][0xae0] ;  /* 0x0002b800000a1ab9 */ /* 0x000fe40000000a00 */
[----:B------:R-:W-:-:S04]  /*1f50*/  UIMAD.WIDE.U32 UR6, UR8, UR10, URZ ;  /* 0x0000000a080672a5 */ /* 0x000fc8000f8e003f */
[----:B------:R-:W-:-:S12]  /*1f60*/  @UP1 USHF.R.U32.HI UR8, URZ, UR11, UR7 ;  /* 0x0000000b3f081299 */ /* 0x000fd80008011607 */
.L_x_12253:
[----:B------:R-:W-:-:S04]  /*1f70*/  UIMAD UR8, UR8, UR5, UR5 ;  /* 0x00000005080872a4 */ /* 0x000fc8000f8e0205 */
[----:B------:R-:W-:-:S04]  /*1f80*/  UISETP.LT.AND UP1, UPT, UR4, UR8, UPT ;  /* 0x000000080400728c */ /* 0x000fc8000bf21270 */
[----:B------:R-:W-:-:S12]  /*1f90*/  USEL UR4, UR4, UR8, UP1 ;  /* 0x0000000804047287 */ /* 0x000fd80008800000 */
.L_x_12251:
        /* <DEDUP_REMOVED lines=31> */
.L_x_12255:
[----:B------:R-:W-:-:S11]  /*2190*/  UISETP.NE.AND UP0, UPT, UR5, 0x1, UPT ;  /* 0x000000010500788c */ /* 0x000fd6000bf05270 */
[----:B------:R-:W-:Y:S02]  /*21a0*/  @UP0 ULDC.64 UR10, c[0x0][0xae0] ;  /* 0x0002b800000a0ab9 */ /* 0x000fe40000000a00 */
[----:B------:R-:W-:-:S04]  /*21b0*/  UIMAD.WIDE.U32 UR6, UR4, UR10, URZ ;  /* 0x0000000a040672a5 */ /* 0x000fc8000f8e003f */
[----:B------:R-:W-:-:S12]  /*21c0*/  @UP0 USHF.R.U32.HI UR4, URZ, UR11, UR7 ;  /* 0x0000000b3f040299 */ /* 0x000fd80008011607 */
.L_x_12256:
[----:B------:R-:W-:-:S04]  /*21d0*/  UIMAD UR4, UR4, UR5, URZ ;  /* 0x00000005040472a4 */ /* 0x000fc8000f8e023f */
[----:B------:R-:W-:-:S04]  /*21e0*/  UISETP.LT.AND UP0, UPT, UR8, UR4, UPT ;  /* 0x000000040800728c */ /* 0x000fc8000bf01270 */
[----:B------:R-:W-:-:S12]  /*21f0*/  USEL UR8, UR8, UR4, !UP0 ;  /* 0x0000000408087287 */ /* 0x000fd8000c000000 */
.L_x_12254:
        /* <DEDUP_REMOVED lines=9> */
[----:B--2---:R-:W0:Y:S01]  /*2290*/  SHFL.IDX PT, R0, R225, RZ, 0x1f ;  /* 0x00001fffe1007589 */ /* 0x004e2200000e0000 */
        /* <DEDUP_REMOVED lines=87> */
.L_x_12258:
        /* <DEDUP_REMOVED lines=8> */
[----:B------:R-:W2:Y:S01]  /*2890*/  LDC.64 R4, c[0x0][0xad8] ;  /* 0x0002b600ff047b82 */ /* 0x000ea20000000a00 */
[----:B------:R-:W-:Y:S01]  /*28a0*/  IMAD.U32 R13, RZ, RZ, UR48 ;  /* 0x00000030ff0d7e24 */ /* 0x000fe2000f8e00ff */
[----:B------:R-:W-:Y:S04]  /*28b0*/  STL.64 [R1+0x120], R204 ;  /* 0x000120cc01007387 */ /* 0x000fe80000100a00 */
[----:B------:R3:W-:Y:S02]  /*28c0*/  STL.64 [R1+0x128], R8 ;  /* 0x0001280801007387 */ /* 0x0007e40000100a00 */
[----:B------:R-:W4:Y:S02]  /*28d0*/  LDC.64 R2, c[0x0][0xae0] ;  /* 0x0002b800ff027b82 */ /* 0x000f240000000a00 */
[----:B------:R0:W-:Y:S04]  /*28e0*/  STL.U8 [R1+0x138], RZ ;  /* 0x000138ff01007387 */ /* 0x0001e80000100000 */
[----:B------:R0:W-:Y:S02]  /*28f0*/  STL [R198+0x4], R11 ;  /* 0x0000040bc6007387 */ /* 0x0001e40000100800 */
[----:B------:R-:W5:Y:S02]  /*2900*/  LDC.64 R6, c[0x0][0x448] ;  /* 0x00011200ff067b82 */ /* 0x000f640000000a00 */
[----:B------:R0:W-:Y:S04]  /*2910*/  STL [R198+0x8], R13 ;  /* 0x0000080dc6007387 */ /* 0x0001e80000100800 */
[----:B0-----:R0:W-:Y:S01]  /*2920*/  STL [R198+0xc], R15 ;  /* 0x00000c0fc6007387 */ /* 0x0011e20000100800 */
[----:B-1----:R-:W-:Y:S01]  /*2930*/  VIADD R206, R20, 0xffffff80 ;  /* 0xffffff8014ce7836 */ /* 0x002fe20000000000 */
[----:B------:R-:W1:Y:S02]  /*2940*/  LDC R237, c[0x0][0x450] ;  /* 0x00011400ffed7b82 */ /* 0x000e640000000800 */
[----:B------:R0:W-:Y:S04]  /*2950*/  STL [R198+0x14], RZ ;  /* 0x000014ffc6007387 */ /* 0x0001e80000100800 */
[----:B------:R0:W-:Y:S04]  /*2960*/  STL [R198], R206 ;  /* 0x000000cec6007387 */ /* 0x0001e80000100800 */
[----:B--2---:R0:W-:Y:S04]  /*2970*/  STL [R198+0x10], R4 ;  /* 0x00001004c6007387 */ /* 0x0041e80000100800 */
[----:B------:R0:W-:Y:S04]  /*2980*/  STL [R198+0x18], R5 ;  /* 0x00001805c6007387 */ /* 0x0001e80000100800 */
[----:B----4-:R0:W-:Y:S04]  /*2990*/  STL [R198+0x1c], R2 ;  /* 0x00001c02c6007387 */ /* 0x0101e80000100800 */
[----:B------:R0:W-:Y:S04]  /*29a0*/  STL [R198+0x20], R3 ;  /* 0x00002003c6007387 */ /* 0x0001e80000100800 */
[----:B-----5:R0:W-:Y:S04]  /*29b0*/  STL [R198+0x24], R6 ;  /* 0x00002406c6007387 */ /* 0x0201e80000100800 */
[----:B------:R0:W-:Y:S04]  /*29c0*/  STL [R198+0x28], R7 ;  /* 0x00002807c6007387 */ /* 0x0001e80000100800 */
[----:B-1----:R0:W-:Y:S04]  /*29d0*/  STL [R198+0x2c], R237 ;  /* 0x00002cedc6007387 */ /* 0x0021e80000100800 */
        /* <DEDUP_REMOVED lines=9> */
.L_x_12512:
[----:B------:R-:W-:Y:S05]  /*2a70*/  BSYNC B0 ;  /* 0x0000000000007941 */ /* 0x000fea0003800000 */
.L_x_12259:
[----:B------:R-:W2:Y:S04]  /*2a80*/  LDL R36, [R1+0x1c] ;  /* 0x00001c0001247983 */ /* 0x000ea80000100800 */
[----:B------:R1:W5:Y:S01]  /*2a90*/  LDL.64 R24, [R1+0x210] ;  /* 0x0002100001187983 */ /* 0x0003620000100a00 */
[----:B------:R-:W-:Y:S01]  /*2aa0*/  IMAD.U32 R8, RZ, RZ, UR38 ;  /* 0x00000026ff087e24 */ /* 0x000fe2000f8e00ff */
[C---:B------:R-:W-:Y:S01]  /*2ab0*/  IADD3 R20, P0, R16.reuse, 0x16c, RZ ;  /* 0x0000016c10147810 */ /* 0x040fe20007f1e0ff */
[----:B0-----:R-:W-:Y:S01]  /*2ac0*/  IMAD.U32 R9, RZ, RZ, UR39 ;  /* 0x00000027ff097e24 */ /* 0x001fe2000f8e00ff */
[C---:B------:R-:W-:Y:S01]  /*2ad0*/  IADD3 R0, P2, R16.reuse, 0x420, RZ ;  /* 0x0000042010007810 */ /* 0x040fe20007f5e0ff */
[----:B------:R-:W-:Y:S01]  /*2ae0*/  IMAD.MOV.U32 R10, RZ, RZ, R221 ;  /* 0x000000ffff0a7224 */ /* 0x000fe200078e00dd */
[----:B------:R-:W-:Y:S05]  /*2af0*/  WARPSYNC.ALL ;  /* 0x0000000000007948 */ /* 0x000fea0003800000 */
[----:B------:R-:W-:Y:S01]  /*2b00*/  IMAD.MOV.U32 R11, RZ, RZ, R220 ;  /* 0x000000ffff0b7224 */ /* 0x000fe200078e00dc */
[----:B------:R-:W-:Y:S01]  /*2b10*/  BSSY B0, `(.L_x_12261) ;  /* 0x0000035000007945 */ /* 0x000fe20003800000 */
[----:B------:R-:W-:Y:S01]  /*2b20*/  IMAD.MOV.U32 R14, RZ, RZ, R19 ;  /* 0x000000ffff0e7224 */ /* 0x000fe200078e0013 */
[----:B------:R1:W-:Y:S01]  /*2b30*/  BAR.SYNC.DEFER_BLOCKING R209, 0x100 ;  /* 0x000400d10000751d */ /* 0x0003e20000010000 */
[----:B------:R-:W-:Y:S01]  /*2b40*/  IMAD.MOV.U32 R15, RZ, RZ, R40 ;  /* 0x000000ffff0f7224 */ /* 0x000fe200078e0028 */
[----:B------:R-:W-:Y:S01]  /*2b50*/  IADD3 R19, P1, R16, 0x128, RZ ;  /* 0x0000012810137810 */ /* 0x000fe20007f3e0ff */
[----:B------:R-:W-:-:S02]  /*2b60*/  IMAD.MOV.U32 R12, RZ, RZ, R218 ;  /* 0x000000ffff0c7224 */ /* 0x000fc400078e00da */
[----:B------:R-:W-:Y:S02]  /*2b70*/  IMAD.MOV.U32 R13, RZ, RZ, R217 ;  /* 0x000000ffff0d7224 */ /* 0x000fe400078e00d9 */
[----:B------:R-:W-:Y:S01]  /*2b80*/  IMAD.X R21, RZ, RZ, R17, P0 ;  /* 0x000000ffff157224 */ /* 0x000fe200000e0611 */
[----:B------:R0:W-:Y:S04]  /*2b90*/  STL.128 [R1+0x1a0], R8 ;  /* 0x0001a00801007387 */ /* 0x0001e80000100c00 */
[----:B------:R3:W-:Y:S01]  /*2ba0*/  STL.128 [R1+0x170], R12 ;  /* 0x0001700c01007387 */ /* 0x0007e20000100c00 */
[----:B0-----:R-:W-:Y:S02]  /*2bb0*/  IMAD.MOV.U32 R8, RZ, RZ, R34 ;  /* 0x000000ffff087224 */ /* 0x001fe400078e0022 */
[----:B------:R-:W-:-:S02]  /*2bc0*/  IMAD.MOV.U32 R9, RZ, RZ, R45 ;  /* 0x000000ffff097224 */ /* 0x000fc400078e002d */
[----:B------:R-:W-:Y:S02]  /*2bd0*/  IMAD.MOV.U32 R10, RZ, RZ, R27 ;  /* 0x000000ffff0a7224 */ /* 0x000fe400078e001b */
[----:B------:R-:W-:Y:S02]  /*2be0*/  IMAD.MOV.U32 R11, RZ, RZ, R42 ;  /* 0x000000ffff0b7224 */ /* 0x000fe400078e002a */
[----:B---3--:R-:W-:Y:S02]  /*2bf0*/  IMAD.MOV.U32 R12, RZ, RZ, R28 ;  /* 0x000000ffff0c7224 */ /* 0x008fe400078e001c */
[----:B------:R-:W-:Y:S01]  /*2c00*/  IMAD.MOV.U32 R13, RZ, RZ, R41 ;  /* 0x000000ffff0d7224 */ /* 0x000fe200078e0029 */
[----:B------:R0:W-:Y:S01]  /*2c10*/  STL.128 [R1+0x1b0], R8 ;  /* 0x0001b00801007387 */ /* 0x0001e20000100c00 */
[----:B------:R-:W-:Y:S02]  /*2c20*/  IMAD.MOV.U32 R14, RZ, RZ, R29 ;  /* 0x000000ffff0e7224 */ /* 0x000fe400078e001d */
[----:B------:R-:W-:-:S02]  /*2c30*/  IMAD.MOV.U32 R15, RZ, RZ, R44 ;  /* 0x000000ffff0f7224 */ /* 0x000fc400078e002c */
[----:B------:R-:W-:Y:S02]  /*2c40*/  IMAD.MOV.U32 R28, RZ, RZ, R37 ;  /* 0x000000ffff1c7224 */ /* 0x000fe400078e0025 */
[----:B------:R-:W-:Y:S01]  /*2c50*/  IMAD.MOV.U32 R29, RZ, RZ, R38 ;  /* 0x000000ffff1d7224 */ /* 0x000fe200078e0026 */
[----:B------:R3:W-:Y:S01]  /*2c60*/  STL.128 [R1+0x190], R12 ;  /* 0x0001900c01007387 */ /* 0x0007e20000100c00 */
[----:B0-----:R-:W-:Y:S02]  /*2c70*/  IMAD.MOV.U32 R8, RZ, RZ, R31 ;  /* 0x000000ffff087224 */ /* 0x001fe400078e001f */
[----:B------:R-:W-:Y:S02]  /*2c80*/  IMAD.MOV.U32 R9, RZ, RZ, R46 ;  /* 0x000000ffff097224 */ /* 0x000fe400078e002e */
[----:B------:R-:W-:Y:S02]  /*2c90*/  IMAD.MOV.U32 R10, RZ, RZ, R32 ;  /* 0x000000ffff0a7224 */ /* 0x000fe400078e0020 */
[----:B------:R-:W-:-:S02]  /*2ca0*/  IMAD.MOV.U32 R11, RZ, RZ, R33 ;  /* 0x000000ffff0b7224 */ /* 0x000fc400078e0021 */
[--C-:B---3--:R-:W-:Y:S02]  /*2cb0*/  IMAD.X R13, RZ, RZ, R17.reuse, P2 ;  /* 0x000000ffff0d7224 */ /* 0x108fe400010e0611 */
[----:B------:R-:W-:Y:S01]  /*2cc0*/  IMAD.X R12, RZ, RZ, R17, P1 ;  /* 0x000000ffff0c7224 */ /* 0x000fe200008e0611 */
[----:B------:R0:W-:Y:S01]  /*2cd0*/  STL.128 [R1+0x1c0], R8 ;  /* 0x0001c00801007387 */ /* 0x0001e20000100c00 */
[----:B------:R-:W-:-:S05]  /*2ce0*/  IMAD.MOV.U32 R31, RZ, RZ, R43 ;  /* 0x000000ffff1f7224 */ /* 0x000fca00078e002b */
[----:B------:R-:W-:Y:S01]  /*2cf0*/  STL.128 [R1+0x200], R28 ;  /* 0x0002001c01007387 */ /* 0x000fe20000100c00 */
[----:B0-----:R-:W-:Y:S01]  /*2d00*/  IMAD.MOV.U32 R10, RZ, RZ, R20 ;  /* 0x000000ffff0a7224 */ /* 0x001fe200078e0014 */
[----:B------:R-:W-:Y:S01]  /*2d10*/  IADD3 R20, P0, R16, 0x138, RZ ;  /* 0x0000013810147810 */ /* 0x000fe20007f1e0ff */
[----:B------:R-:W-:Y:S02]  /*2d20*/  IMAD.MOV.U32 R11, RZ, RZ, R21 ;  /* 0x000000ffff0b7224 */ /* 0x000fe400078e0015 */
        /* <DEDUP_REMOVED lines=19> */
.L_x_12262:
[----:B------:R-:W-:Y:S05]  /*2e60*/  BSYNC B0 ;  /* 0x0000000000007941 */ /* 0x000fea0003800000 */
.L_x_12261:
        /* <DEDUP_REMOVED lines=8> */
.L_x_12264:
[----:B------:R-:W-:Y:S05]  /*2ef0*/  BSYNC B0 ;  /* 0x0000000000007941 */ /* 0x000fea0003800000 */
.L_x_12263:
[----:B------:R-:W-:Y:S04]  /*2f00*/  BSSY B0, `(.L_x_12265) ;  /* 0x0000004000007945 */ /* 0x000fe80003800000 */
[----:B-1----:R-:W-:Y:S05]  /*2f10*/  @P0 BRA `(.L_x_12266) ;  /* 0x0000000000080947 */ /* 0x002fea0003800000 */
[----:B------:R-:W1:Y:S02]  /*2f20*/  SYNCS.PHASECHK.TRANS64.TRYWAIT P0, [R24+URZ], R25 ;  /* 0x00000019180075a7 */ /* 0x000e64000800017f */
[----:B-1----:R-:W-:Y:S05]  /*2f30*/  @!P0 BRA `(.L_x_12267) ;  /* 0x0000025c00e88947 */ /* 0x002fea0003800000 */
.L_x_12266:
[----:B------:R-:W-:Y:S05]  /*2f40*/  BSYNC B0 ;  /* 0x0000000000007941 */ /* 0x000fea0003800000 */
.L_x_12265:
[----:B------:R-:W2:Y:S04]  /*2f50*/  LDL R13, [R1+0x210] ;  /* 0x00021000010d7983 */ /* 0x000ea80000100800 */
[----:B------:R-:W2:Y:S01]  /*2f60*/  LDL.64 R8, [R1+0xa0] ;  /* 0x0000a00001087983 */ /* 0x000ea20000100a00 */
[----:B------:R-:W-:Y:S05]  /*2f70*/  WARPSYNC.ALL ;  /* 0x0000000000007948 */ /* 0x000fea0003800000 */
[----:B01----:R-:W3:Y:S04]  /*2f80*/  LDL.64 R24, [R1+0x98] ;  /* 0x0000980001187983 */ /* 0x003ee80000100a00 */
        /* <DEDUP_REMOVED lines=54> */
.L_x_12513:
[----:B------:R-:W-:Y:S05]  /*32f0*/  BSYNC B0 ;  /* 0x0000000000007941 */ /* 0x000fea0003800000 */
.L_x_12268:
[----:B------:R-:W2:Y:S04]  /*3300*/  LDL R10, [R1+0x54] ;  /* 0x00005400010a7983 */ /* 0x000ea80000100800 */
[----:B0-----:R0:W5:Y:S01]  /*3310*/  LDL.64 R8, [R1+0x210] ;  /* 0x0002100001087983 */ /* 0x0011620000100a00 */
[----:B------:R-:W-:Y:S01]  /*3320*/  BSSY B0, `(.L_x_12270) ;  /* 0x0000005000007945 */ /* 0x000fe20003800000 */
[----:B--2---:R-:W-:-:S04]  /*3330*/  LOP3.LUT R10, R10, 0x1, RZ, 0xfc, !PT ;  /* 0x000000010a0a7812 */ /* 0x004fc800078efcff */
[----:B------:R-:W-:-:S13]  /*3340*/  ISETP.NE.AND P1, PT, R10, 0x3, PT ;  /* 0x000000030a00780c */ /* 0x000fda0003f25270 */
[----:B0-----:R-:W-:Y:S05]  /*3350*/  @!P1 BRA `(.L_x_12271) ;  /* 0x0000000000049947 */ /* 0x001fea0003800000 */
[----:B------:R-:W-:Y:S01]  /*3360*/  BPT.TRAP 0x1 ;  /* 0x000000040000795c */ /* 0x000fe20000300000 */
.L_x_12271:
[----:B------:R-:W-:Y:S05]  /*3370*/  BSYNC B0 ;  /* 0x0000000000007941 */ /* 0x000fea0003800000 */
.L_x_12270:
        /* <DEDUP_REMOVED lines=8> */
.L_x_12273:
[----:B------:R-:W-:Y:S05]  /*3400*/  BSYNC B0 ;  /* 0x0000000000007941 */ /* 0x000fea0003800000 */
.L_x_12272:
[----:B------:R-:W-:Y:S04]  /*3410*/  BSSY B0, `(.L_x_12274) ;  /* 0x0000004000007945 */ /* 0x000fe80003800000 */
[----:B-1----:R-:W-:Y:S05]  /*3420*/  @P0 BRA `(.L_x_12275) ;  /* 0x0000000000080947 */ /* 0x002fea0003800000 */
[----:B------:R-:W1:Y:S02]  /*3430*/  SYNCS.PHASECHK.TRANS64.TRYWAIT P0, [R8+URZ], R9 ;  /* 0x00000009080075a7 */ /* 0x000e64000800017f */
[----:B-1----:R-:W-:Y:S05]  /*3440*/  @!P0 BRA `(.L_x_12276) ;  /* 0x0000025800d08947 */ /* 0x002fea0003800000 */
.L_x_12275:
[----:B------:R-:W-:Y:S05]  /*3450*/  BSYNC B0 ;  /* 0x0000000000007941 */ /* 0x000fea0003800000 */
.L_x_12274:
        /* <DEDUP_REMOVED lines=244> */
[----:B------:R-:W-:-:S04]  /*43a0*/  IMAD.U32 R8, RZ, RZ, UR49 ;  /* 0x00000031ff087e24 */ /* 0x000fc8000f8e00ff */
[----:B-----5:R-:W-:Y:S01]  /*43b0*/  IMAD R9, R8, -0x60, R11 ;  /* 0xffffffa008097824 */ /* 0x020fe200078e020b */
[----:B------:R-:W-:Y:S01]  /*43c0*/  LOP3.LUT R8, R75, 0x7ffffffc, RZ, 0xc0, !PT ;  /* 0x7ffffffc4b087812 */ /* 0x000fe200078ec0ff */
[----:B------:R-:W-:Y:S01]  /*43d0*/  UMOV UR4, 0xffffffa0 ;  /* 0xffffffa000047882 */ /* 0x000fe20000000000 */
[----:B------:R-:W-:-:S03]  /*43e0*/  ISETP.GE.AND P2, PT, R72, 0x1, PT ;  /* 0x000000014800780c */ /* 0x000fc60003f46270 */
[----:B------:R-:W-:Y:S01]  /*43f0*/  IMAD.IADD R8, R73, 0x1, -R8 ;  /* 0x0000000149087824 */ /* 0x000fe200078e0a08 */
[----:B------:R-:W-:Y:S01]  /*4400*/  UIMAD UR4, UR49, UR4, 0x60 ;  /* 0x00000060310474a4 */ /* 0x000fe2000f8e0204 */
[----:B------:R-:W-:-:S05]  /*4410*/  LOP3.LUT R19, RZ, R19, RZ, 0x33, !PT ;  /* 0x00000013ff137212 */ /* 0x000fca00078e33ff */
[----:B------:R-:W-:Y:S01]  /*4420*/  IMAD.U32 R75, RZ, RZ, UR4 ;  /* 0x00000004ff4b7e24 */ /* 0x000fe2000f8e00ff */
[----:B------:R-:W-:Y:S03]  /*4430*/  BSSY B0, `(.L_x_12277) ;  /* 0x0000029000007945 */ /* 0x000fe60003800000 */
[----:B------:R-:W-:Y:S02]  /*4440*/  IMAD R76, R8, -0x2, R75 ;  /* 0xfffffffe084c7824 */ /* 0x000fe400078e024b */
[----:B------:R-:W-:Y:S02]  /*4450*/  VIADD R75, R20, UR4 ;  /* 0x00000004144b7c36 */ /* 0x000fe40008000000 */
[----:B--2---:R-:W-:-:S05]  /*4460*/  @P1 IMAD.HI.U32 R12, R77, R12, RZ ;  /* 0x0000000c4d0c1227 */ /* 0x004fca00078e00ff */
[----:B------:R-:W-:-:S05]  /*4470*/  @P1 SHF.R.U32.HI R77, RZ, R13, R12 ;  /* 0x0000000dff4d1219 */ /* 0x000fca000001160c */
[----:B------:R-:W1:Y:S01]  /*4480*/  SHFL.IDX PT, R21, R77, RZ, 0x1c1f ;  /* 0x001c1fff4d157589 */ /* 0x000e6200000e0000 */
[----:B------:R-:W-:-:S04]  /*4490*/  VIADD R13, R9, 0x61 ;  /* 0x00000061090d7836 */ /* 0x000fc80000000000 */
[C---:B------:R-:W-:Y:S02]  /*44a0*/  IMAD R13, R8.reuse, -0x2, R13 ;  /* 0xfffffffe080d7824 */ /* 0x040fe400078e020d */
[----:B------:R-:W-:Y:S02]  /*44b0*/  VIADD R9, R9, 0x60 ;  /* 0x0000006009097836 */ /* 0x000fe40000000000 */
[----:B------:R-:W-:Y:S02]  /*44c0*/  IMAD.IADD R10, R13, 0x1, -R14 ;  /* 0x000000010d0a7824 */ /* 0x000fe400078e0a0e */
        /* <DEDUP_REMOVED lines=18> */
.L_x_12282:
[----:B------:R-:W-:Y:S05]  /*45f0*/  BSYNC B2 ;  /* 0x0000000000027941 */ /* 0x000fea0003800000 */
.L_x_12281:
[----:B------:R-:W-:Y:S01]  /*4600*/  LOP3.LUT R13, RZ, R13, RZ, 0x33, !PT ;  /* 0x0000000dff0d7212 */ /* 0x000fe200078e33ff */
[----:B------:R-:W-:Y:S06]  /*4610*/  BRA `(.L_x_12283) ;  /* 0x0000000000187947 */ /* 0x000fec0003800000 */
.L_x_12280:
[----:B------:R-:W-:-:S13]  /*4620*/  ISETP.NE.AND P1, PT, R72, 0x1, PT ;  /* 0x000000014800780c */ /* 0x000fda0003f25270 */
[----:B------:R-:W-:Y:S05]  /*4630*/  @!P1 BRA `(.L_x_12283) ;  /* 0x0000000000109947 */ /* 0x000fea0003800000 */
[----:B------:R-:W2:Y:S04]  /*4640*/  LDL R10, [R198+0x1c] ;  /* 0x00001c00c60a7983 */ /* 0x000ea80000100800 */
[----:B------:R-:W3:Y:S01]  /*4650*/  LDL R20, [R198+0x20] ;  /* 0x00002000c6147983 */ /* 0x000ee20000100800 */
[----:B--2---:R-:W-:-:S05]  /*4660*/  IMAD.HI.U32 R13, R13, R10, RZ ;  /* 0x0000000a0d0d7227 */ /* 0x004fca00078e00ff */
[----:B---3--:R-:W-:-:S07]  /*4670*/  SHF.R.U32.HI R13, RZ, R20, R13 ;  /* 0x00000014ff0d7219 */ /* 0x008fce000001160d */
.L_x_12283:
[----:B------:R-:W-:Y:S05]  /*4680*/  BSYNC B1 ;  /* 0x0000000000017941 */ /* 0x000fea0003800000 */
.L_x_12279:
[----:B------:R-:W-:-:S05]  /*4690*/  IMAD R13, R72, R13, R76 ;  /* 0x0000000d480d7224 */ /* 0x000fca00078e024c */
[----:B------:R-:W-:Y:S02]  /*46a0*/  VIMNMX R8, R8, R13, !PT ;  /* 0x0000000d08087248 */ /* 0x000fe40007fe0100 */
[----:B------:R-:W-:-:S07]  /*46b0*/  VIADDMNMX R9, R13, R72, R9, PT ;  /* 0x000000480d097246 */ /* 0x000fce0003800109 */
.L_x_12278:
[----:B------:R-:W-:Y:S05]  /*46c0*/  BSYNC B0 ;  /* 0x0000000000007941 */ /* 0x000fea0003800000 */
.L_x_12277:
        /* <DEDUP_REMOVED lines=14> */
[C---:B------:R-:W-:Y:S02]  /*47b0*/  ISETP.LT.OR P4, PT, R9.reuse, 0x9, P4 ;  /* 0x000000090900780c */ /* 0x040fe40002781670 */
        /* <DEDUP_REMOVED lines=118> */
.L_x_12289:
[----:B------:R-:W-:Y:S05]  /*4f20*/  BSYNC B2 ;  /* 0x0000000000027941 */ /* 0x000fea0003800000 */
.L_x_12288:
[----:B------:R-:W-:Y:S01]  /*4f30*/  LOP3.LUT R11, RZ, R11, RZ, 0x33, !PT ;  /* 0x0000000bff0b7212 */ /* 0x000fe200078e33ff */
[----:B------:R-:W-:Y:S06]  /*4f40*/  BRA `(.L_x_12290) ;  /* 0x0000000000187947 */ /* 0x000fec0003800000 */
.L_x_12287:
[----:B------:R-:W-:-:S13]  /*4f50*/  ISETP.NE.AND P6, PT, R72, 0x1, PT ;  /* 0x000000014800780c */ /* 0x000fda0003fc5270 */
[----:B------:R-:W-:Y:S05]  /*4f60*/  @!P6 BRA `(.L_x_12290) ;  /* 0x000000000010e947 */ /* 0x000fea0003800000 */
[----:B------:R-:W2:Y:S04]  /*4f70*/  LDL R12, [R198+0x1c] ;  /* 0x00001c00c60c7983 */ /* 0x000ea80000100800 */
[----:B------:R-:W3:Y:S01]  /*4f80*/  LDL R14, [R198+0x20] ;  /* 0x00002000c60e7983 */ /* 0x000ee20000100800 */
[----:B--2---:R-:W-:-:S05]  /*4f90*/  IMAD.HI.U32 R11, R11, R12, RZ ;  /* 0x0000000c0b0b7227 */ /* 0x004fca00078e00ff */
[----:B---3--:R-:W-:-:S07]  /*4fa0*/  SHF.R.U32.HI R11, RZ, R14, R11 ;  /* 0x0000000eff0b7219 */ /* 0x008fce000001160b */
.L_x_12290:
[----:B------:R-:W-:Y:S05]  /*4fb0*/  BSYNC B1 ;  /* 0x0000000000017941 */ /* 0x000fea0003800000 */
.L_x_12286:
[----:B------:R-:W-:-:S05]  /*4fc0*/  IMAD R11, R72, R11, R76 ;  /* 0x0000000b480b7224 */ /* 0x000fca00078e024c */
[----:B------:R-:W-:Y:S02]  /*4fd0*/  VIADDMNMX R9, R11, R72, R9, PT ;  /* 0x000000480b097246 */ /* 0x000fe40003800109 */
[----:B------:R-:W-:-:S07]  /*4fe0*/  VIMNMX R8, R8, R11, !PT ;  /* 0x0000000b08087248 */ /* 0x000fce0007fe0100 */
.L_x_12285:
[----:B------:R-:W-:Y:S05]  /*4ff0*/  BSYNC B0 ;  /* 0x0000000000007941 */ /* 0x000fea0003800000 */
.L_x_12284:
        /* <DEDUP_REMOVED lines=13> */
[----:B------:R-:W3:Y:S01]  /*50d0*/  LDL R27, [R1+0x3f4] ;  /* 0x0003f400011b7983 */ /* 0x000ee20000100800 */
[----:B------:R-:W-:Y:S02]  /*50e0*/  ISETP.LT.OR P1, PT, R9, 0xa, P1 ;  /* 0x0000000a0900780c */ /* 0x000fe40000f21670 */
[----:B------:R-:W-:Y:S01]  /*50f0*/  ISETP.NE.AND P6, PT, R33, RZ, PT ;  /* 0x000000ff2100720c */ /* 0x000fe20003fc5270 */
[----:B------:R-:W4:Y:S01]  /*5100*/  LDL R149, [R1+0x234] ;  /* 0x0002340001957983 */ /* 0x000f220000100800 */
[----:B------:R-:W-:-:S02]  /*5110*/  FSEL R133, R31, -INF , !P1 ;  /* 0xff8000001f857808 */ /* 0x000fc40004800000 */
[----:B------:R-:W-:Y:S01]  /*5120*/  ISETP.NE.AND P1, PT, R28, RZ, PT ;  /* 0x000000ff1c00720c */ /* 0x000fe20003f25270 */
[----:B------:R-:W4:Y:S01]  /*5130*/  LDL R148, [R1+0x238] ;  /* 0x0002380001947983 */ /* 0x000f220000100800 */
[----:B------:R-:W-:Y:S02]  /*5140*/  FMNMX.FTZ R12, R65, R10, !PT ;  /* 0x0000000a410c7209 */ /* 0x000fe40007810000 */
[C---:B------:R-:W-:Y:S01]  /*5150*/  ISETP.GT.AND P1, PT, R8.reuse, 0x10, !P1 ;  /* 0x000000100800780c */ /* 0x040fe20004f24270 */
[----:B------:R-:W4:Y:S01]  /*5160*/  LDL R28, [R1+0x3f8] ;  /* 0x0003f800011c7983 */ /* 0x000f220000100800 */
[----:B------:R-:W-:Y:S02]  /*5170*/  FMNMX.FTZ R12, R15, R12, !PT ;  /* 0x0000000c0f0c7209 */ /* 0x000fe40007810000 */
[----:B------:R-:W-:Y:S01]  /*5180*/  ISETP.LT.OR P1, PT, R9, 0x11, P1 ;  /* 0x000000110900780c */ /* 0x000fe20000f21670 */
[----:B------:R-:W4:Y:S01]  /*5190*/  LDL R147, [R1+0x23c] ;  /* 0x00023c0001937983 */ /* 0x000f220000100800 */
[----:B------:R-:W-:-:S02]  /*51a0*/  ISETP.GT.AND P3, PT, R8, 0x50, !P3 ;  /* 0x000000500800780c */ /* 0x000fc40005f64270 */
[----:B------:R-:W-:Y:S01]  /*51b0*/  FSEL R163, R34, -INF , !P1 ;  /* 0xff80000022a37808 */ /* 0x000fe20004800000 */
[----:B------:R-:W4:Y:S01]  /*51c0*/  LDL R146, [R1+0x240] ;  /* 0x0002400001927983 */ /* 0x000f220000100800 */
[----:B------:R-:W-:Y:S02]  /*51d0*/  ISETP.NE.AND P1, PT, R29, RZ, PT ;  /* 0x000000ff1d00720c */ /* 0x000fe40003f25270 */
[C---:B------:R-:W-:Y:S01]  /*51e0*/  ISETP.GT.AND P4, PT, R8.reuse, 0x51, !P4 ;  /* 0x000000510800780c */ /* 0x040fe20006784270 */
[----:B------:R-:W4:Y:S01]  /*51f0*/  LDL R29, [R1+0x3fc] ;  /* 0x0003fc00011d7983 */ /* 0x000f220000100800 */
[C---:B------:R-:W-:Y:S02]  /*5200*/  ISETP.GT.AND P1, PT, R8.reuse, 0x11, !P1 ;  /* 0x000000110800780c */ /* 0x040fe40004f24270 */
[----:B------:R-:W-:Y:S01]  /*5210*/  ISETP.GT.AND P5, PT, R8, 0x58, !P5 ;  /* 0x000000580800780c */ /* 0x000fe20006fa4270 */
[----:B------:R-:W4:Y:S01]  /*5220*/  LDL R145, [R1+0x244] ;  /* 0x0002440001917983 */ /* 0x000f220000100800 */
[----:B------:R-:W-:-:S02]  /*5230*/  ISETP.LT.OR P1, PT, R9, 0x12, P1 ;  /* 0x000000120900780c */ /* 0x000fc40000f21670 */
[----:B------:R-:W-:Y:S01]  /*5240*/  ISETP.LT.OR P3, PT, R9, 0x51, P3 ;  /* 0x000000510900780c */ /* 0x000fe20001f61670 */
[----:B------:R-:W4:Y:S01]  /*5250*/  LDL R144, [R1+0x248] ;  /* 0x0002480001907983 */ /* 0x000f220000100800 */
[----:B------:R-:W-:Y:S02]  /*5260*/  FSEL R167, R35, -INF , !P1 ;  /* 0xff80000023a77808 */ /* 0x000fe40004800000 */
[----:B------:R-:W-:Y:S01]  /*5270*/  ISETP.GT.AND P1, PT, R8, 0x18, !P2 ;  /* 0x000000180800780c */ /* 0x000fe20005724270 */
[----:B------:R-:W4:Y:S01]  /*5280*/  LDL R143, [R1+0x24c] ;  /* 0x00024c00018f7983 */ /* 0x000f220000100800 */
[----:B------:R-:W-:Y:S02]  /*5290*/  ISETP.NE.AND P2, PT, R13, RZ, PT ;  /* 0x000000ff0d00720c */ /* 0x000fe40003f45270 */
[C---:B------:R-:W-:Y:S01]  /*52a0*/  ISETP.LT.OR P1, PT, R9.reuse, 0x19, P1 ;  /* 0x000000190900780c */ /* 0x040fe20000f21670 */
[----:B------:R-:W4:Y:S01]  /*52b0*/  LDL R141, [R1+0x250] ;  /* 0x00025000018d7983 */ /* 0x000f220000100800 */
[----:B------:R-:W-:-:S02]  /*52c0*/  ISETP.LT.OR P4, PT, R9, 0x52, P4 ;  /* 0x000000520900780c */ /* 0x000fc40002781670 */
[----:B------:R-:W-:Y:S01]  /*52d0*/  FSEL R171, R38, -INF , !P1 ;  /* 0xff80000026ab7808 */ /* 0x000fe20004800000 */
[----:B------:R-:W4:Y:S01]  /*52e0*/  LDL R140, [R1+0x254] ;  /* 0x00025400018c7983 */ /* 0x000f220000100800 */
[----:B------:R-:W-:Y:S02]  /*52f0*/  ISETP.GT.AND P1, PT, R8, 0x19, !P6 ;  /* 0x000000190800780c */ /* 0x000fe40007724270 */
[----:B------:R-:W-:Y:S01]  /*5300*/  ISETP.NE.AND P6, PT, R53, RZ, PT ;  /* 0x000000ff3500720c */ /* 0x000fe20003fc5270 */
[----:B------:R-:W4:Y:S01]  /*5310*/  LDL R139, [R1+0x258] ;  /* 0x00025800018b7983 */ /* 0x000f220000100800 */
[----:B------:R-:W-:Y:S02]  /*5320*/  ISETP.LT.OR P1, PT, R9, 0x1a, P1 ;  /* 0x0000001a0900780c */ /* 0x000fe40000f21670 */
[----:B------:R-:W-:Y:S01]  /*5330*/  FSEL R181, R66, -INF , !P3 ;  /* 0xff80000042b57808 */ /* 0x000fe20005800000 */
[----:B------:R-:W4:Y:S01]  /*5340*/  LDL R138, [R1+0x25c] ;  /* 0x00025c00018a7983 */ /* 0x000f220000100800 */
[----:B------:R-:W-:-:S02]  /*5350*/  FSEL R174, R39, -INF , !P1 ;  /* 0xff80000027ae7808 */ /* 0x000fc40004800000 */
[----:B------:R-:W-:Y:S01]  /*5360*/  ISETP.NE.AND P1, PT, R36, RZ, PT ;  /* 0x000000ff2400720c */ /* 0x000fe20003f25270 */
[----:B------:R-:W4:Y:S01]  /*5370*/  LDL R137, [R1+0x260] ;  /* 0x0002600001897983 */ /* 0x000f220000100800 */
[----:B------:R-:W-:Y:S02]  /*5380*/  ISETP.LT.OR P5, PT, R9, 0x59, P5 ;  /* 0x000000590900780c */ /* 0x000fe40002fa1670 */
[----:B------:R-:W-:Y:S01]  /*5390*/  ISETP.GT.AND P1, PT, R8, 0x20, !P1 ;  /* 0x000000200800780c */ /* 0x000fe20004f24270 */
[----:B------:R-:W4:Y:S01]  /*53a0*/  LDL R136, [R1+0x264] ;  /* 0x0002640001887983 */ /* 0x000f220000100800 */
[----:B------:R-:W-:Y:S02]  /*53b0*/  FSEL R182, R67, -INF , !P4 ;  /* 0xff80000043b67808 */ /* 0x000fe40006000000 */
[----:B------:R-:W-:Y:S01]  /*53c0*/  ISETP.LT.OR P1, PT, R9, 0x21, P1 ;  /* 0x000000210900780c */ /* 0x000fe20000f21670 */
[----:B------:R-:W4:Y:S01]  /*53d0*/  LDL R135, [R1+0x268] ;  /* 0x0002680001877983 */ /* 0x000f220000100800 */
[----:B------:R-:W-:-:S02]  /*53e0*/  FSEL R183, R70, -INF , !P5 ;  /* 0xff80000046b77808 */ /* 0x000fc40006800000 */
[----:B------:R-:W-:Y:S01]  /*53f0*/  FSEL R160, R42, -INF , !P1 ;  /* 0xff8000002aa07808 */ /* 0x000fe20004800000 */
[----:B------:R-:W4:Y:S01]  /*5400*/  LDL R130, [R1+0x26c] ;  /* 0x00026c0001827983 */ /* 0x000f220000100800 */
[----:B------:R-:W-:-:S03]  /*5410*/  ISETP.NE.AND P1, PT, R37, RZ, PT ;  /* 0x000000ff2500720c */ /* 0x000fc60003f25270 */
[----:B------:R-:W4:Y:S01]  /*5420*/  LDL R129, [R1+0x270] ;  /* 0x0002700001817983 */ /* 0x000f220000100800 */
[----:B------:R-:W-:-:S03]  /*5430*/  ISETP.GT.AND P1, PT, R8, 0x21, !P1 ;  /* 0x000000210800780c */ /* 0x000fc60004f24270 */
[----:B------:R-:W4:Y:S01]  /*5440*/  LDL R128, [R1+0x274] ;  /* 0x0002740001807983 */ /* 0x000f220000100800 */
[----:B------:R-:W-:-:S03]  /*5450*/  ISETP.LT.OR P1, PT, R9, 0x22, P1 ;  /* 0x000000220900780c */ /* 0x000fc60000f21670 */
[----:B------:R-:W4:Y:S01]  /*5460*/  LDL R127, [R1+0x278] ;  /* 0x00027800017f7983 */ /* 0x000f220000100800 */
[----:B------:R-:W-:Y:S02]  /*5470*/  FSEL R166, R43, -INF , !P1 ;  /* 0xff8000002ba67808 */ /* 0x000fe40004800000 */
[----:B------:R-:W-:Y:S01]  /*5480*/  ISETP.NE.AND P1, PT, R40, RZ, PT ;  /* 0x000000ff2800720c */ /* 0x000fe20003f25270 */
[----:B------:R-:W4:Y:S03]  /*5490*/  LDL R126, [R1+0x27c] ;  /* 0x00027c00017e7983 */ /* 0x000f260000100800 */
[----:B------:R-:W-:Y:S01]  /*54a0*/  ISETP.GT.AND P1, PT, R8, 0x28, !P1 ;  /* 0x000000280800780c */ /* 0x000fe20004f24270 */
[----:B------:R-:W4:Y:S03]  /*54b0*/  LDL R125, [R1+0x280] ;  /* 0x00028000017d7983 */ /* 0x000f260000100800 */
[----:B------:R-:W-:Y:S01]  /*54c0*/  ISETP.LT.OR P1, PT, R9, 0x29, P1 ;  /* 0x000000290900780c */ /* 0x000fe20000f21670 */
[----:B------:R-:W4:Y:S03]  /*54d0*/  LDL R124, [R1+0x284] ;  /* 0x00028400017c7983 */ /* 0x000f260000100800 */
[----:B------:R-:W-:Y:S01]  /*54e0*/  FSEL R170, R46, -INF , !P1 ;  /* 0xff8000002eaa7808 */ /* 0x000fe20004800000 */
[----:B------:R-:W4:Y:S01]  /*54f0*/  LDL R123, [R1+0x288] ;  /* 0x00028800017b7983 */ /* 0x000f220000100800 */
[----:B------:R-:W-:-:S03]  /*5500*/  ISETP.NE.AND P1, PT, R41, RZ, PT ;  /* 0x000000ff2900720c */ /* 0x000fc60003f25270 */
[----:B------:R-:W5:Y:S01]  /*5510*/  LDL R46, [R1+0x22c] ;  /* 0x00022c00012e7983 */ /* 0x000f620000100800 */
        /* <DEDUP_REMOVED lines=14> */
[----:B------:R-:W3:Y:S01]  /*5600*/  LDL R45, [R1+0x224] ;  /* 0x00022400012d7983 */ /* 0x000ee20000100800 */
        /* <DEDUP_REMOVED lines=28> */
[----:B------:R-:W-:-:S02]  /*57d0*/  ISETP.GT.AND P1, PT, R8, RZ, !P2 ;  /* 0x000000ff0800720c */ /* 0x000fc40005724270 */
[----:B------:R-:W-:Y:S01]  /*57e0*/  ISETP.NE.AND P2, PT, R57, RZ, PT ;  /* 0x000000ff3900720c */ /* 0x000fe20003f45270 */
[----:B------:R-:W4:Y:S01]  /*57f0*/  LDL R104, [R1+0x2d4] ;  /* 0x0002d40001687983 */ /* 0x000f220000100800 */
[----:B------:R-:W-:Y:S02]  /*5800*/  ISETP.LT.OR P1, PT, R9, 0x1, P1 ;  /* 0x000000010900780c */ /* 0x000fe40000f21670 */
[----:B------:R-:W-:Y:S01]  /*5810*/  ISETP.GT.AND P2, PT, R8, 0x49, !P2 ;  /* 0x000000490800780c */ /* 0x000fe20005744270 */
[----:B------:R-:W4:Y:S01]  /*5820*/  LDL R103, [R1+0x2d8] ;  /* 0x0002d80001677983 */ /* 0x000f220000100800 */
[----:B------:R-:W-:Y:S02]  /*5830*/  FSEL R142, R26, -INF , !P1 ;  /* 0xff8000001a8e7808 */ /* 0x000fe40004800000 */
[----:B------:R-:W-:Y:S01]  /*5840*/  ISETP.GT.AND P1, PT, R8, 0x41, !P6 ;  /* 0x000000410800780c */ /* 0x000fe20007724270 */
[----:B------:R-:W4:Y:S01]  /*5850*/  LDL R102, [R1+0x2dc] ;  /* 0x0002dc0001667983 */ /* 0x000f220000100800 */
[----:B------:R-:W-:-:S02]  /*5860*/  FMNMX.FTZ R11, R142, R131, !PT ;  /* 0x000000838e0b7209 */ /* 0x000fc40007810000 */
[----:B------:R-:W-:Y:S01]  /*5870*/  ISETP.LT.OR P1, PT, R9, 0x42, P1 ;  /* 0x000000420900780c */ /* 0x000fe20000f21670 */
[----:B------:R-:W4:Y:S01]  /*5880*/  LDL R101, [R1+0x2e0] ;  /* 0x0002e00001657983 */ /* 0x000f220000100800 */
[----:B------:R-:W-:Y:S02]  /*5890*/  FMNMX.FTZ R14, R132, R11, !PT ;  /* 0x0000000b840e7209 */ /* 0x000fe40007810000 */
[----:B------:R-:W-:Y:S01]  /*58a0*/  FMNMX.FTZ R11, R19, R12, !PT ;  /* 0x0000000c130b7209 */ /* 0x000fe20007810000 */
[----:B------:R-:W4:Y:S01]  /*58b0*/  LDL R100, [R1+0x2e4] ;  /* 0x0002e40001647983 */ /* 0x000f220000100800 */
[----:B------:R-:W-:Y:S02]  /*58c0*/  FMNMX.FTZ R14, R133, R14, !PT ;  /* 0x0000000e850e7209 */ /* 0x000fe40007810000 */
[----:B------:R-:W-:Y:S01]  /*58d0*/  FMNMX.FTZ R12, R134, R11, !PT ;  /* 0x0000000b860c7209 */ /* 0x000fe20007810000 */
[----:B------:R-:W4:Y:S01]  /*58e0*/  LDL R99, [R1+0x2e8] ;  /* 0x0002e80001637983 */ /* 0x000f220000100800 */
[----:B------:R-:W-:-:S02]  /*58f0*/  FMNMX.FTZ R14, R163, R14, !PT ;  /* 0x0000000ea30e7209 */ /* 0x000fc40007810000 */
[----:B------:R-:W-:Y:S01]  /*5900*/  FMNMX.FTZ R11, R21, R12, !PT ;  /* 0x0000000c150b7209 */ /* 0x000fe20007810000 */
        /* <DEDUP_REMOVED lines=26> */
[----:B------:R-:W-:Y:S01]  /*5ab0*/  FSEL R169, R59, -INF , !P1 ;  /* 0xff8000003ba97808 */ /* 0x000fe20004800000 */
[----:B------:R-:W4:Y:S01]  /*5ac0*/  LDL R89, [R1+0x310] ;  /* 0x0003100001597983 */ /* 0x000f220000100800 */
[----:B------:R-:W-:Y:S02]  /*5ad0*/  ISETP.NE.AND P1, PT, R56, RZ, PT ;  /* 0x000000ff3800720c */ /* 0x000fe40003f25270 */
[----:B------:R-:W-:Y:S01]  /*5ae0*/  FMNMX.FTZ R12, R191, R12, !PT ;  /* 0x0000000cbf0c7209 */ /* 0x000fe20007810000 */
[----:B------:R-:W4:Y:S01]  /*5af0*/  LDL R88, [R1+0x314] ;  /* 0x0003140001587983 */ /* 0x000f220000100800 */
[----:B------:R-:W-:Y:S02]  /*5b00*/  FMNMX.FTZ R14, R168, R11, !PT ;  /* 0x0000000ba80e7209 */ /* 0x000fe40007810000 */
[----:B------:R-:W-:Y:S01]  /*5b10*/  ISETP.NE.AND P6, PT, R24, RZ, PT ;  /* 0x000000ff1800720c */ /* 0x000fe20003fc5270 */
[----:B------:R-:W4:Y:S01]  /*5b20*/  LDL R87, [R1+0x318] ;  /* 0x0003180001577983 */ /* 0x000f220000100800 */
[----:B------:R-:W-:-:S02]  /*5b30*/  ISETP.GT.AND P1, PT, R8, 0x48, !P1 ;  /* 0x000000480800780c */ /* 0x000fc40004f24270 */
[----:B------:R-:W-:Y:S01]  /*5b40*/  FMNMX.FTZ R12, R199, R12, !PT ;  /* 0x0000000cc70c7209 */ /* 0x000fe20007810000 */
[----:B------:R-:W4:Y:S01]  /*5b50*/  LDL R86, [R1+0x31c] ;  /* 0x00031c0001567983 */ /* 0x000f220000100800 */
[----:B------:R-:W-:Y:S02]  /*5b60*/  FMNMX.FTZ R11, R173, R14, !PT ;  /* 0x0000000ead0b7209 */ /* 0x000fe40007810000 */
[----:B------:R-:W-:Y:S01]  /*5b70*/  ISETP.GT.AND P6, PT, R8, 0x59, !P6 ;  /* 0x000000590800780c */ /* 0x000fe200077c4270 */
[----:B------:R-:W4:Y:S01]  /*5b80*/  LDL R85, [R1+0x320] ;  /* 0x0003200001557983 */ /* 0x000f220000100800 */
[----:B------:R-:W-:Y:S02]  /*5b90*/  ISETP.LT.OR P1, PT, R9, 0x49, P1 ;  /* 0x000000490900780c */ /* 0x000fe40000f21670 */
[----:B------:R-:W-:Y:S01]  /*5ba0*/  FMNMX.FTZ R13, R185, R12, !PT ;  /* 0x0000000cb90d7209 */ /* 0x000fe20007810000 */
[----:B------:R-:W4:Y:S01]  /*5bb0*/  LDL R84, [R1+0x324] ;  /* 0x0003240001547983 */ /* 0x000f220000100800 */
[----:B------:R-:W-:-:S02]  /*5bc0*/  FMNMX.FTZ R8, R162, R11, !PT ;  /* 0x0000000ba2087209 */ /* 0x000fc40007810000 */
[----:B------:R-:W-:Y:S01]  /*5bd0*/  ISETP.LT.OR P2, PT, R9, 0x4a, P2 ;  /* 0x0000004a0900780c */ /* 0x000fe20001741670 */
[----:B------:R-:W4:Y:S01]  /*5be0*/  LDL R83, [R1+0x328] ;  /* 0x0003280001537983 */ /* 0x000f220000100800 */
[----:B------:R-:W-:Y:S02]  /*5bf0*/  FSEL R175, R62, -INF , !P1 ;  /* 0xff8000003eaf7808 */ /* 0x000fe40004800000 */
[----:B------:R-:W-:Y:S01]  /*5c00*/  FMNMX.FTZ R12, R186, R13, !PT ;  /* 0x0000000dba0c7209 */ /* 0x000fe20007810000 */
[----:B------:R-:W4:Y:S01]  /*5c10*/  LDL R82, [R1+0x32c] ;  /* 0x00032c0001527983 */ /* 0x000f220000100800 */
[----:B------:R-:W-:Y:S02]  /*5c20*/  FMNMX.FTZ R8, R169, R8, !PT ;  /* 0x00000008a9087209 */ /* 0x000fe40007810000 */
[----:B------:R-:W-:Y:S01]  /*5c30*/  FSEL R176, R63, -INF , !P2 ;  /* 0xff8000003fb07808 */ /* 0x000fe20005000000 */
        /* <DEDUP_REMOVED lines=10> */
[----:B------:R-:W-:-:S02]  /*5ce0*/  ISETP.LT.OR P6, PT, R9, 0x5a, P6 ;  /* 0x0000005a0900780c */ /* 0x000fc400037c1670 */
[----:B------:R-:W-:Y:S01]  /*5cf0*/  FMNMX.FTZ R8, R178, R11, !PT ;  /* 0x0000000bb2087209 */ /* 0x000fe20007810000 */
[----:B------:R-:W4:Y:S01]  /*5d00*/  LDL R77, [R1+0x340] ;  /* 0x00034000014d7983 */ /* 0x000f220000100800 */
[----:B------:R-:W-:Y:S02]  /*5d10*/  FMNMX.FTZ R12, R182, R13, !PT ;  /* 0x0000000db60c7209 */ /* 0x000fe40007810000 */
[----:B------:R-:W-:Y:S01]  /*5d20*/  FSEL R184, R71, -INF , !P6 ;  /* 0xff80000047b87808 */ /* 0x000fe20007000000 */
[----:B------:R-:W2:Y:S01]  /*5d30*/  LDL R11, [R1+0x450] ;  /* 0x00045000010b7983 */ /* 0x000ea20000100800 */
[----:B------:R-:W-:Y:S02]  /*5d40*/  FMNMX.FTZ R9, R179, R8, !PT ;  /* 0x00000008b3097209 */ /* 0x000fe40007810000 */
[----:B------:R-:W-:Y:S01]  /*5d50*/  FMNMX.FTZ R13, R183, R12, !PT ;  /* 0x0000000cb70d7209 */ /* 0x000fe20007810000 */
[----:B------:R-:W4:Y:S01]  /*5d60*/  LDL R76, [R1+0x344] ;  /* 0x00034400014c7983 */ /* 0x000f220000100800 */
[----:B------:R-:W-:-:S02]  /*5d70*/  FMNMX.FTZ R12, R180, R9, !PT ;  /* 0x00000009b40c7209 */ /* 0x000fc40007810000 */
[----:B------:R-:W-:Y:S01]  /*5d80*/  FMNMX.FTZ R13, R184, R13, !PT ;  /* 0x0000000db80d7209 */ /* 0x000fe20007810000 */
[----:B------:R-:W4:Y:S04]  /*5d90*/  LDL R75, [R1+0x348] ;  /* 0x00034800014b7983 */ /* 0x000f280000100800 */
[----:B------:R0:W-:Y:S04]  /*5da0*/  STL.64 [R1+0x430], R12 ;  /* 0x0004300c01007387 */ /* 0x0001e80000100a00 */
[----:B------:R-:W5:Y:S04]  /*5db0*/  LDL R26, [R1+0x434] ;  /* 0x00043400011a7983 */ /* 0x000f680000100800 */
[----:B------:R-:W1:Y:S04]  /*5dc0*/  SHFL.BFLY PT, R9, R12, 0x2, 0x1f ;  /* 0x0c401f000c097f89 */ /* 0x000e6800000e0000 */
[----:B0-----:R-:W4:Y:S04]  /*5dd0*/  LDL R13, [R1+0x3b8] ;  /* 0x0003b800010d7983 */ /* 0x001f280000100800 */
[----:B------:R-:W4:Y:S04]  /*5de0*/  LDL R74, [R1+0x34c] ;  /* 0x00034c00014a7983 */ /* 0x000f280000100800 */
[----:B------:R-:W4:Y:S04]  /*5df0*/  LDL R73, [R1+0x350] ;  /* 0x0003500001497983 */ /* 0x000f280000100800 */
[----:B------:R-:W4:Y:S04]  /*5e00*/  LDL R72, [R1+0x354] ;  /* 0x0003540001487983 */ /* 0x000f280000100800 */
[----:B------:R-:W4:Y:S01]  /*5e10*/  LDL R71, [R1+0x358] ;  /* 0x0003580001477983 */ /* 0x000f220000100800 */
[----:B-1----:R-:W-:-:S03]  /*5e20*/  FMNMX.FTZ R14, R12, R9, !PT ;  /* 0x000000090c0e7209 */ /* 0x002fc60007810000 */
[----:B------:R-:W4:Y:S04]  /*5e30*/  LDL R70, [R1+0x35c] ;  /* 0x00035c0001467983 */ /* 0x000f280000100800 */
[----:B------:R-:W0:Y:S04]  /*5e40*/  SHFL.BFLY PT, R9, R14, 0x1, 0x1f ;  /* 0x0c201f000e097f89 */ /* 0x000e2800000e0000 */
[----:B------:R-:W4:Y:S04]  /*5e50*/  LDL R12, [R1+0x3a8] ;  /* 0x0003a800010c7983 */ /* 0x000f280000100800 */
[----:B------:R-:W4:Y:S04]  /*5e60*/  LDL R69, [R1+0x360] ;  /* 0x0003600001457983 */ /* 0x000f280000100800 */
[----:B------:R-:W4:Y:S04]  /*5e70*/  LDL R68, [R1+0x364] ;  /* 0x0003640001447983 */ /* 0x000f280000100800 */
[----:B------:R-:W4:Y:S04]  /*5e80*/  LDL R67, [R1+0x368] ;  /* 0x0003680001437983 */ /* 0x000f280000100800 */
[----:B------:R-:W4:Y:S01]  /*5e90*/  LDL R66, [R1+0x36c] ;  /* 0x00036c0001427983 */ /* 0x000f220000100800 */
[----:B0-----:R-:W-:-:S03]  /*5ea0*/  FMNMX.FTZ R24, R14, R9, !PT ;  /* 0x000000090e187209 */ /* 0x001fc60007810000 */
[----:B------:R-:W4:Y:S04]  /*5eb0*/  LDL R49, [R1+0x370] ;  /* 0x0003700001317983 */ /* 0x000f280000100800 */
[----:B------:R0:W-:Y:S04]  /*5ec0*/  STL [R1+0x430], R24 ;  /* 0x0004301801007387 */ /* 0x0001e80000100800 */
[----:B------:R-:W3:Y:S04]  /*5ed0*/  LDL R156, [R1+0x430] ;  /* 0x00043000019c7983 */ /* 0x000ee80000100800 */
[----:B------:R-:W4:Y:S04]  /*5ee0*/  LDL.64 R8, [R1+0xa8] ;  /* 0x0000a80001087983 */ /* 0x000f280000100a00 */
[----:B------:R-:W4:Y:S04]  /*5ef0*/  LDL R14, [R1+0x3d0] ;  /* 0x0003d000010e7983 */ /* 0x000f280000100800 */
[----:B0-----:R-:W4:Y:S04]  /*5f00*/  LDL R24, [R1+0x3e8] ;  /* 0x0003e80001187983 */ /* 0x001f280000100800 */
[----:B------:R-:W4:Y:S04]  /*5f10*/  LDL R64, [R1+0x374] ;  /* 0x0003740001407983 */ /* 0x000f280000100800 */
        /* <DEDUP_REMOVED lines=31> */
[----:B-----5:R-:W0:Y:S02]  /*6110*/  SHFL.BFLY PT, R155, R26, 0x2, 0x1f ;  /* 0x0c401f001a9b7f89 */ /* 0x020e2400000e0000 */
[----:B0-----:R-:W-:-:S02]  /*6120*/  FMNMX.FTZ R155, R155, R26, !PT ;  /* 0x0000001a9b9b7209 */ /* 0x001fc40007810000 */
[----:B------:R-:W5:Y:S01]  /*6130*/  LDL R26, [R1+0x3f0] ;  /* 0x0003f000011a7983 */ /* 0x000f620000100800 */
[----:B---3--:R-:W-:Y:S01]  /*6140*/  FSETP.NEU.FTZ.AND P1, PT, R156, -INF , PT ;  /* 0xff8000009c00780b */ /* 0x008fe20003f3d000 */
[----:B--2---:R-:W-:-:S05]  /*6150*/  FMUL.FTZ R156, R11, R156 ;  /* 0x0000009c0b9c7220 */ /* 0x004fca0000410000 */
        /* <DEDUP_REMOVED lines=25> */
[----:B------:R-:W2:Y:S04]  /*62f0*/  LDL R21, [R1+0x414] ;  /* 0x0004140001157983 */ /* 0x000ea80000100800 */
[----:B------:R-:W3:Y:S04]  /*6300*/  LDL R156, [R1+0x418] ;  /* 0x00041800019c7983 */ /* 0x000ee80000100800 */
[----:B------:R-:W0:Y:S01]  /*6310*/  SHFL.BFLY PT, R10, R155, 0x1, 0x1f ;  /* 0x0c201f009b0a7f89 */ /* 0x000e2200000e0000 */
[----:B----4-:R-:W-:Y:S01]  /*6320*/  IMAD R158, R158, 0xc00, R8 ;  /* 0x00000c009e9e7824 */ /* 0x010fe200078e0208 */
[----:B------:R-:W-:Y:S02]  /*6330*/  MUFU.EX2 R65, R65 ;  /* 0x0000004100417308 */ /* 0x000fe40000000800 */
[----:B------:R1:W-:Y:S01]  /*6340*/  STL [R1+0x22c], R46 ;  /* 0x00022c2e01007387 */ /* 0x0003e20000100800 */
[----:B0-----:R-:W-:-:S04]  /*6350*/  FMNMX.FTZ R10, R155, R10, !PT ;  /* 0x0000000a9b0a7209 */ /* 0x001fc80007810000 */
[C---:B------:R-:W-:Y:S01]  /*6360*/  FSETP.NEU.FTZ.AND P1, PT, R10.reuse, -INF , PT ;  /* 0xff8000000a00780b */ /* 0x040fe20003f3d000 */
[----:B------:R-:W-:-:S05]  /*6370*/  FMUL.FTZ R8, R10, R11 ;  /* 0x0000000b0a087220 */ /* 0x000fca0000410000 */
[----:B------:R-:W-:Y:S01]  /*6380*/  FSEL R8, R8, RZ, P1 ;  /* 0x000000ff08087208 */ /* 0x000fe20000800000 */
[----:B-1----:R-:W0:Y:S04]  /*6390*/  MUFU.EX2 R46, R151 ;  /* 0x00000097002e7308 */ /* 0x002e280000000800 */
[-CC-:B------:R-:W-:Y:S01]  /*63a0*/  FFMA.FTZ R219, R132, R11.reuse, -R8.reuse ;  /* 0x0000000b84db7223 */ /* 0x180fe20000010808 */
[-CC-:B------:R-:W-:Y:S01]  /*63b0*/  FFMA.FTZ R223, R133, R11.reuse, -R8.reuse ;  /* 0x0000000b85df7223 */ /* 0x180fe20000010808 */
[-CC-:B------:R-:W-:Y:S01]  /*63c0*/  FFMA.FTZ R142, R142, R11.reuse, -R8.reuse ;  /* 0x0000000b8e8e7223 */ /* 0x180fe20000010808 */
[----:B------:R-:W-:Y:S01]  /*63d0*/  FFMA.FTZ R131, R131, R11, -R8 ;  /* 0x0000000b83837223 */ /* 0x000fe20000010808 */
[----:B------:R1:W-:Y:S02]  /*63e0*/  STL [R1+0x224], R45 ;  /* 0x0002242d01007387 */ /* 0x0003e40000100800 */
[----:B------:R-:W-:Y:S02]  /*63f0*/  MUFU.EX2 R219, R219 ;  /* 0x000000db00db7308 */ /* 0x000fe40000000800 */
[----:B------:R4:W-:Y:S04]  /*6400*/  STL [R1+0x3a8], R12 ;  /* 0x0003a80c01007387 */ /* 0x0009e80000100800 */
[----:B------:R0:W-:Y:S02]  /*6410*/  STL [R1+0x3b8], R13 ;  /* 0x0003b80d01007387 */ /* 0x0001e40000100800 */
[----:B-1----:R1:W-:Y:S02]  /*6420*/  MUFU.EX2 R45, R152 ;  /* 0x00000098002d7308 */ /* 0x0023e40000000800 */
[----:B------:R1:W-:Y:S06]  /*6430*/  STL [R1+0x3d0], R14 ;  /* 0x0003d00e01007387 */ /* 0x0003ec0000100800 */
[----:B----4-:R-:W-:Y:S08]  /*6440*/  MUFU.EX2 R12, R153 ;  /* 0x00000099000c7308 */ /* 0x010ff00000000800 */
[----:B0-----:R-:W-:Y:S08]  /*6450*/  MUFU.EX2 R13, R142 ;  /* 0x0000008e000d7308 */ /* 0x001ff00000000800 */
[----:B-1----:R-:W0:Y:S08]  /*6460*/  MUFU.EX2 R14, R131 ;  /* 0x00000083000e7308 */ /* 0x002e300000000800 */
[----:B------:R-:W1:Y:S01]  /*6470*/  MUFU.EX2 R223, R223 ;  /* 0x000000df00df7308 */ /* 0x000e620000000800 */
[----:B------:R4:W-:Y:S01]  /*6480*/  STL [R1+0x3e8], R24 ;  /* 0x0003e81801007387 */ /* 0x0009e20000100800 */
[----:B------:R-:W-:Y:S01]  /*6490*/  IMAD.MOV.U32 R159, RZ, RZ, R9 ;  /* 0x000000ffff9f7224 */ /* 0x000fe200078e0009 */
[----:B------:R-:W-:-:S02]  /*64a0*/  R2UR UR6, R158 ;  /* 0x000000009e0672ca */ /* 0x000fc400000e0000 */
[----:B------:R0:W-:Y:S01]  /*64b0*/  STL [R1+0x3ec], R25 ;  /* 0x0003ec1901007387 */ /* 0x0001e20000100800 */
[----:B----4-:R-:W-:-:S03]  /*64c0*/  VIADD R24, R158, 0x80 ;  /* 0x000000809e187836 */ /* 0x010fc60000000000 */
[----:B------:R4:W-:Y:S01]  /*64d0*/  STL [R1+0x3f4], R27 ;  /* 0x0003f41b01007387 */ /* 0x0009e20000100800 */
[----:B------:R-:W-:Y:S01]  /*64e0*/  R2UR UR7, R159 ;  /* 0x000000009f0772ca */ /* 0x000fe200000e0000 */
[--C-:B0-----:R-:W-:Y:S02]  /*64f0*/  IMAD.MOV.U32 R25, RZ, RZ, R9.reuse ;  /* 0x000000ffff197224 */ /* 0x101fe400078e0009 */
[----:B------:R0:W-:Y:S01]  /*6500*/  STL [R1+0x3f8], R28 ;  /* 0x0003f81c01007387 */ /* 0x0001e20000100800 */
[----:B------:R-:W-:Y:S01]  /*6510*/  R2UR UR10, R24 ;  /* 0x00000000180a72ca */ /* 0x000fe200000e0000 */
[----:B------:R-:W-:Y:S02]  /*6520*/  FADD.FTZ R24, R65, R46 ;  /* 0x0000002e41187221 */ /* 0x000fe40000010000 */
[----:B------:R1:W-:Y:S01]  /*6530*/  STL [R1+0x3fc], R29 ;  /* 0x0003fc1d01007387 */ /* 0x0003e20000100800 */
[----:B----4-:R-:W-:Y:S01]  /*6540*/  IMAD.MOV.U32 R27, RZ, RZ, R9 ;  /* 0x000000ffff1b7224 */ /* 0x010fe200078e0009 */
[----:B------:R-:W-:-:S02]  /*6550*/  F2FP.F16.F32.PACK_AB R152, R46, R65 ;  /* 0x000000412e98723e */ /* 0x000fc400000000ff */
[----:B------:R4:W-:Y:S01]  /*6560*/  STL [R1+0x220], R154 ;  /* 0x0002209a01007387 */ /* 0x0009e20000100800 */
[----:B0-----:R-:W-:Y:S01]  /*6570*/  VIADD R28, R158, 0x180 ;  /* 0x000001809e1c7836 */ /* 0x001fe20000000000 */
[----:B------:R-:W-:Y:S01]  /*6580*/  F2FP.F16.F32.PACK_AB R153, R14, R13 ;  /* 0x0000000d0e99723e */ /* 0x000fe200000000ff */
[----:B-1----:R-:W-:Y:S01]  /*6590*/  IMAD.MOV.U32 R29, RZ, RZ, R9 ;  /* 0x000000ffff1d7224 */ /* 0x002fe200078e0009 */
[----:B------:R-:W-:Y:S02]  /*65a0*/  F2FP.F16.F32.PACK_AB R155, R223, R219 ;  /* 0x000000dbdf9b723e */ /* 0x000fe400000000ff */
[----:B----4-:R-:W-:Y:S01]  /*65b0*/  F2FP.F16.F32.PACK_AB R154, R12, R45 ;  /* 0x0000002d0c9a723e */ /* 0x010fe200000000ff */
[----:B------:R-:W-:Y:S01]  /*65c0*/  STL [R1+0x228], R47 ;  /* 0x0002282f01007387 */ /* 0x000fe20000100800 */
[----:B------:R-:W-:Y:S01]  /*65d0*/  R2UR UR11, R25 ;  /* 0x00000000190b72ca */ /* 0x000fe200000e0000 */
[----:B------:R-:W-:Y:S01]  /*65e0*/  FADD.FTZ R159, R45, R24 ;  /* 0x000000182d9f7221 */ /* 0x000fe20000010000 */
[----:B------:R-:W-:Y:S01]  /*65f0*/  R2UR UR15, R27 ;  /* 0x000000001b0f72ca */ /* 0x000fe200000e0000 */
[----:B------:R-:W-:Y:S01]  /*6600*/  STL [R1+0x230], R150 ;  /* 0x0002309601007387 */ /* 0x000fe20000100800 */
[----:B------:R-:W-:-:S02]  /*6610*/  R2UR UR18, R28 ;  /* 0x000000001c1272ca */ /* 0x000fc400000e0000 */
[----:B------:R-:W-:Y:S01]  /*6620*/  R2UR UR19, R29 ;  /* 0x000000001d1372ca */ /* 0x000fe200000e0000 */
        /* <DEDUP_REMOVED lines=21> */
[----:B-----5:R0:W-:Y:S04]  /*6780*/  STL [R1+0x3f0], R26 ;  /* 0x0003f01a01007387 */ /* 0x0201e80000100800 */
[----:B------:R-:W-:Y:S01]  /*6790*/  STL [R1+0x288], R123 ;  /* 0x0002887b01007387 */ /* 0x000fe20000100800 */
[----:B0-----:R-:W-:-:S03]  /*67a0*/  VIADD R26, R158, 0x100 ;  /* 0x000001009e1a7836 */ /* 0x001fc60000000000 */
[----:B------:R-:W-:Y:S04]  /*67b0*/  STL [R1+0x28c], R122 ;  /* 0x00028c7a01007387 */ /* 0x000fe80000100800 */
        /* <DEDUP_REMOVED lines=92> */
[-CC-:B------:R-:W-:Y:S01]  /*6d80*/  FFMA.FTZ R167, R167, R11.reuse, -R8.reuse ;  /* 0x0000000ba7a77223 */ /* 0x180fe20000010808 */
[-CC-:B------:R-:W-:Y:S01]  /*6d90*/  FFMA.FTZ R171, R171, R11.reuse, -R8.reuse ;  /* 0x0000000babab7223 */ /* 0x180fe20000010808 */
[----:B--2---:R-:W-:Y:S01]  /*6da0*/  STL [R1+0x414], R21 ;  /* 0x0004141501007387 */ /* 0x004fe20000100800 */
[----:B------:R-:W-:Y:S03]  /*6db0*/  MUFU.EX2 R15, R15 ;  /* 0x0000000f000f7308 */ /* 0x000fe60000000800 */
[----:B---3--:R0:W-:Y:S04]  /*6dc0*/  STL [R1+0x418], R156 ;  /* 0x0004189c01007387 */ /* 0x0081e80000100800 */
[----:B------:R2:W-:Y:S01]  /*6dd0*/  STL [R1+0x41c], R157 ;  /* 0x00041c9d01007387 */ /* 0x0005e20000100800 */
[----:B------:R-:W3:Y:S08]  /*6de0*/  MUFU.EX2 R19, R19 ;  /* 0x0000001300137308 */ /* 0x000ef00000000800 */
[----:B------:R-:W-:Y:S08]  /*6df0*/  MUFU.EX2 R20, R20 ;  /* 0x0000001400147308 */ /* 0x000ff00000000800 */
[----:B------:R-:W4:Y:S08]  /*6e00*/  MUFU.EX2 R215, R215 ;  /* 0x000000d700d77308 */ /* 0x000f300000000800 */
[----:B0-----:R0:W-:Y:S08]  /*6e10*/  MUFU.EX2 R156, R167 ;  /* 0x000000a7009c7308 */ /* 0x0011f00000000800 */
[----:B--2---:R2:W-:Y:S01]  /*6e20*/  MUFU.EX2 R157, R171 ;  /* 0x000000ab009d7308 */ /* 0x0045e20000000800 */
[-CC-:B0-----:R-:W-:Y:S01]  /*6e30*/  FFMA.FTZ R167, R160, R11.reuse, -R8.reuse ;  /* 0x0000000ba0a77223 */ /* 0x181fe20000010808 */
[-CC-:B------:R-:W-:Y:S01]  /*6e40*/  FFMA.FTZ R160, R170, R11.reuse, -R8.reuse ;  /* 0x0000000baaa07223 */ /* 0x180fe20000010808 */
[-CC-:B--2---:R-:W-:Y:S01]  /*6e50*/  FFMA.FTZ R171, R166, R11.reuse, -R8.reuse ;  /* 0x0000000ba6ab7223 */ /* 0x184fe20000010808 */
[----:B------:R-:W-:-:S04]  /*6e60*/  FFMA.FTZ R166, R172, R11, -R8 ;  /* 0x0000000baca67223 */ /* 0x000fc80000010808 */
[----:B------:R-:W-:Y:S08]  /*6e70*/  MUFU.EX2 R207, R207 ;  /* 0x000000cf00cf7308 */ /* 0x000ff00000000800 */
[----:B------:R-:W-:Y:S08]  /*6e80*/  MUFU.EX2 R212, R212 ;  /* 0x000000d400d47308 */ /* 0x000ff00000000800 */
[----:B------:R-:W-:Y:S08]  /*6e90*/  MUFU.EX2 R213, R213 ;  /* 0x000000d500d57308 */ /* 0x000ff00000000800 */
[----:B------:R-:W-:Y:S08]  /*6ea0*/  MUFU.EX2 R214, R214 ;  /* 0x000000d600d67308 */ /* 0x000ff00000000800 */
[----:B------:R-:W-:Y:S01]  /*6eb0*/  MUFU.EX2 R167, R167 ;  /* 0x000000a700a77308 */ /* 0x000fe20000000800 */
[----:B------:R-:W-:-:S02]  /*6ec0*/  WARPGROUP.DEPBAR.LE gsb0, 0x0 ;  /* 0x00008000000079c5 */ /* 0x000fc40000010000 */
[-CC-:B------:R-:W-:Y:S01]  /*6ed0*/  FFMA.FTZ R152, R163, R11.reuse, -R8.reuse ;  /* 0x0000000ba3987223 */ /* 0x180fe20000010808 */
[----:B------:R-:W-:-:S04]  /*6ee0*/  FFMA.FTZ R163, R174, R11, -R8 ;  /* 0x0000000baea37223 */ /* 0x000fc80000010808 */
[----:B------:R3:W0:Y:S08]  /*6ef0*/  MUFU.EX2 R21, R152 ;  /* 0x0000009800157308 */ /* 0x0006300000000800 */
[----:B------:R-:W2:Y:S01]  /*6f00*/  MUFU.EX2 R163, R163 ;  /* 0x000000a300a37308 */ /* 0x000ea20000000800 */
[----:B---3--:R-:W-:Y:S02]  /*6f10*/  F2FP.F16.F32.PACK_AB R152, R19, R15 ;  /* 0x0000000f1398723e */ /* 0x008fe400000000ff */
[----:B----4-:R-:W-:Y:S01]  /*6f20*/  F2FP.F16.F32.PACK_AB R154, R215, R20 ;  /* 0x00000014d79a723e */ /* 0x010fe200000000ff */
[----:B------:R-:W-:Y:S01]  /*6f30*/  STL.128 [R1+0x220], R24 ;  /* 0x0002201801007387 */ /* 0x000fe20000100c00 */
[----:B0-----:R-:W-:-:S03]  /*6f40*/  F2FP.F16.F32.PACK_AB R153, R156, R21 ;  /* 0x000000159c99723e */ /* 0x001fc600000000ff */
[----:B------:R-:W-:Y:S04]  /*6f50*/  STL.128 [R1+0x230], R28 ;  /* 0x0002301c01007387 */ /* 0x000fe80000100c00 */
[----:B------:R-:W-:Y:S01]  /*6f60*/  STL.128 [R1+0x240], R32 ;  /* 0x0002402001007387 */ /* 0x000fe20000100c00 */
[----:B--2---:R-:W-:-:S03]  /*6f70*/  F2FP.F16.F32.PACK_AB R155, R163, R157 ;  /* 0x0000009da39b723e */ /* 0x004fc600000000ff */
        /* <DEDUP_REMOVED lines=31> */
[----:B------:R-:W0:Y:S08]  /*7170*/  MUFU.EX2 R171, R171 ;  /* 0x000000ab00ab7308 */ /* 0x000e300000000800 */
[----:B------:R-:W-:Y:S08]  /*7180*/  MUFU.EX2 R160, R160 ;  /* 0x000000a000a07308 */ /* 0x000ff00000000800 */
[----:B------:R-:W2:Y:S01]  /*7190*/  MUFU.EX2 R166, R166 ;  /* 0x000000a600a67308 */ /* 0x000ea20000000800 */
[----:B------:R-:W-:Y:S01]  /*71a0*/  FADD.FTZ R14, R13, R14 ;  /* 0x0000000e0d0e7221 */ /* 0x000fe20000010000 */
[-CC-:B------:R-:W-:Y:S01]  /*71b0*/  FFMA.FTZ R161, R161, R11.reuse, -R8.reuse ;  /* 0x0000000ba1a17223 */ /* 0x180fe20000010808 */
[-CC-:B------:R-:W-:Y:S01]  /*71c0*/  FFMA.FTZ R165, R165, R11.reuse, -R8.reuse ;  /* 0x0000000ba5a57223 */ /* 0x180fe20000010808 */
[-CC-:B------:R-:W-:Y:S01]  /*71d0*/  FFMA.FTZ R13, R173, R11.reuse, -R8.reuse ;  /* 0x0000000bad0d7223 */ /* 0x180fe20000010808 */
[----:B------:R-:W-:Y:S01]  /*71e0*/  FFMA.FTZ R168, R168, R11, -R8 ;  /* 0x0000000ba8a87223 */ /* 0x000fe20000010808 */
[----:B------:R-:W-:-:S02]  /*71f0*/  FADD.FTZ R159, R12, R159 ;  /* 0x0000009f0c9f7221 */ /* 0x000fc40000010000 */
[----:B------:R-:W-:Y:S08]  /*7200*/  MUFU.EX2 R189, R189 ;  /* 0x000000bd00bd7308 */ /* 0x000ff00000000800 */
[----:B------:R-:W3:Y:S08]  /*7210*/  MUFU.EX2 R190, R190 ;  /* 0x000000be00be7308 */ /* 0x000ef00000000800 */
[----:B------:R-:W-:Y:S08]  /*7220*/  MUFU.EX2 R191, R191 ;  /* 0x000000bf00bf7308 */ /* 0x000ff00000000800 */
[----:B------:R-:W4:Y:S08]  /*7230*/  MUFU.EX2 R199, R199 ;  /* 0x000000c700c77308 */ /* 0x000f300000000800 */
[----:B------:R-:W-:Y:S08]  /*7240*/  MUFU.EX2 R161, R161 ;  /* 0x000000a100a17308 */ /* 0x000ff00000000800 */
[----:B------:R-:W5:Y:S08]  /*7250*/  MUFU.EX2 R165, R165 ;  /* 0x000000a500a57308 */ /* 0x000f700000000800 */
[----:B------:R-:W-:Y:S08]  /*7260*/  MUFU.EX2 R12, R168 ;  /* 0x000000a8000c7308 */ /* 0x000ff00000000800 */
[----:B------:R-:W1:Y:S01]  /*7270*/  MUFU.EX2 R13, R13 ;  /* 0x0000000d000d7308 */ /* 0x000e620000000800 */
[----:B------:R-:W-:-:S02]  /*7280*/  WARPGROUP.DEPBAR.LE gsb0, 0x0 ;  /* 0x00008000000079c5 */ /* 0x000fc40000010000 */
[----:B------:R-:W-:Y:S02]  /*7290*/  F2FP.F16.F32.PACK_AB R152, R212, R207 ;  /* 0x000000cfd498723e */ /* 0x000fe400000000ff */
[----:B------:R-:W-:Y:S02]  /*72a0*/  F2FP.F16.F32.PACK_AB R154, R214, R213 ;  /* 0x000000d5d69a723e */ /* 0x000fe400000000ff */
[----:B0-----:R-:W-:Y:S02]  /*72b0*/  F2FP.F16.F32.PACK_AB R153, R171, R167 ;  /* 0x000000a7ab99723e */ /* 0x001fe400000000ff */
        /* <DEDUP_REMOVED lines=36> */
[-CC-:B------:R-:W-:Y:S01]  /*7500*/  FFMA.FTZ R175, R175, R11.reuse, -R8.reuse ;  /* 0x0000000bafaf7223 */ /* 0x180fe20000010808 */
[-CC-:B------:R-:W-:Y:S01]  /*7510*/  FFMA.FTZ R176, R176, R11.reuse, -R8.reuse ;  /* 0x0000000bb0b07223 */ /* 0x180fe20000010808 */
[-C--:B------:R-:W-:Y:S01]  /*7520*/  FFMA.FTZ R181, R181, R11.reuse, -R8 ;  /* 0x0000000bb5b57223 */ /* 0x080fe20000010808 */
[----:B------:R-:W-:Y:S01]  /*7530*/  FADD.FTZ R223, R223, R14 ;  /* 0x0000000edfdf7221 */ /* 0x000fe20000010000 */
[-CC-:B------:R-:W-:Y:S01]  /*7540*/  FFMA.FTZ R14, R162, R11.reuse, -R8.reuse ;  /* 0x0000000ba20e7223 */ /* 0x180fe20000010808 */
[-CC-:B------:R-:W-:Y:S01]  /*7550*/  FFMA.FTZ R182, R182, R11.reuse, -R8.reuse ;  /* 0x0000000bb6b67223 */ /* 0x180fe20000010808 */
[-CC-:B------:R-:W-:Y:S01]  /*7560*/  FFMA.FTZ R183, R183, R11.reuse, -R8.reuse ;  /* 0x0000000bb7b77223 */ /* 0x180fe20000010808 */
[----:B------:R-:W-:Y:S01]  /*7570*/  FFMA.FTZ R184, R184, R11, -R8 ;  /* 0x0000000bb8b87223 */ /* 0x000fe20000010808 */
[----:B------:R-:W-:Y:S08]  /*7580*/  MUFU.EX2 R185, R185 ;  /* 0x000000b900b97308 */ /* 0x000ff00000000800 */
[----:B------:R-:W0:Y:S08]  /*7590*/  MUFU.EX2 R186, R186 ;  /* 0x000000ba00ba7308 */ /* 0x000e300000000800 */
[----:B------:R-:W-:Y:S08]  /*75a0*/  MUFU.EX2 R187, R187 ;  /* 0x000000bb00bb7308 */ /* 0x000ff00000000800 */
[----:B------:R-:W2:Y:S08]  /*75b0*/  MUFU.EX2 R188, R188 ;  /* 0x000000bc00bc7308 */ /* 0x000eb00000000800 */
[----:B------:R-:W-:Y:S01]  /*75c0*/  MUFU.EX2 R14, R14 ;  /* 0x0000000e000e7308 */ /* 0x000fe20000000800 */
[----:B------:R-:W-:Y:S01]  /*75d0*/  R2UR UR7, R9 ;  /* 0x00000000090772ca */ /* 0x000fe200000e0000 */
[----:B------:R-:W-:-:S02]  /*75e0*/  WARPGROUP.DEPBAR.LE gsb0, 0x0 ;  /* 0x00008000000079c5 */ /* 0x000fc40000010000 */
[----:B---3--:R-:W-:Y:S02]  /*75f0*/  F2FP.F16.F32.PACK_AB R152, R190, R189 ;  /* 0x000000bdbe98723e */ /* 0x008fe400000000ff */
[----:B----4-:R-:W-:Y:S02]  /*7600*/  F2FP.F16.F32.PACK_AB R154, R199, R191 ;  /* 0x000000bfc79a723e */ /* 0x010fe400000000ff */
[----:B-----5:R-:W-:Y:S02]  /*7610*/  F2FP.F16.F32.PACK_AB R153, R165, R161 ;  /* 0x000000a1a599723e */ /* 0x020fe400000000ff */
[----:B-1----:R-:W-:Y:S01]  /*7620*/  F2FP.F16.F32.PACK_AB R155, R13, R12 ;  /* 0x0000000c0d9b723e */ /* 0x002fe200000000ff */
        /* <DEDUP_REMOVED lines=32> */
[----:B-1----:R-:W-:-:S06]  /*7830*/  WARPGROUP.ARRIVE ;  /* 0x00000000000079c5 */ /* 0x002fcc0000000000 */
[----:B------:R-:W-:Y:S01]  /*7840*/  HGMMA.64x256x16.F32 R24, R152, gdesc[UR16].tnspB, R24, gsb0 ;  /* 0x43e0001098187df0 */ /* 0x000fe20008000818 */
        /* <DEDUP_REMOVED lines=9> */
[----:B------:R-:W-:Y:S01]  /*78e0*/  FADD.FTZ R152, R15, R159 ;  /* 0x0000009f0f987221 */ /* 0x000fe20000010000 */
[----:B------:R-:W-:Y:S01]  /*78f0*/  FFMA.FTZ R15, R169, R11, -R8 ;  /* 0x0000000ba90f7223 */ /* 0x000fe20000010808 */
[----:B------:R-:W-:Y:S02]  /*7900*/  VIADD R8, R158, 0x200 ;  /* 0x000002009e087836 */ /* 0x000fe40000000000 */
[----:B------:R-:W-:Y:S01]  /*7910*/  FADD.FTZ R19, R19, R152 ;  /* 0x0000009813137221 */ /* 0x000fe20000010000 */
[----:B------:R-:W-:Y:S02]  /*7920*/  MUFU.EX2 R11, R175 ;  /* 0x000000af000b7308 */ /* 0x000fe40000000800 */
[----:B------:R-:W-:Y:S01]  /*7930*/  R2UR UR6, R8 ;  /* 0x00000000080672ca */ /* 0x000fe200000e0000 */
[----:B------:R-:W-:-:S05]  /*7940*/  FADD.FTZ R8, R20, R19 ;  /* 0x0000001314087221 */ /* 0x000fca0000010000 */
[----:B------:R-:W1:Y:S01]  /*7950*/  MUFU.EX2 R15, R15 ;  /* 0x0000000f000f7308 */ /* 0x000e620000000800 */
[----:B0-----:R-:W-:Y:S02]  /*7960*/  F2FP.F16.F32.PACK_AB R152, R186, R185 ;  /* 0x000000b9ba98723e */ /* 0x001fe400000000ff */
[----:B--2---:R-:W-:Y:S01]  /*7970*/  F2FP.F16.F32.PACK_AB R154, R188, R187 ;  /* 0x000000bbbc9a723e */ /* 0x004fe200000000ff */
[----:B------:R-:W-:Y:S04]  /*7980*/  STL.128 [R1+0x220], R24 ;  /* 0x0002201801007387 */ /* 0x000fe80000100c00 */
[----:B------:R-:W0:Y:S01]  /*7990*/  MUFU.EX2 R20, R176 ;  /* 0x000000b000147308 */ /* 0x000e220000000800 */
[----:B------:R-:W-:Y:S04]  /*79a0*/  STL.128 [R1+0x230], R28 ;  /* 0x0002301c01007387 */ /* 0x000fe80000100c00 */
[----:B------:R-:W-:Y:S01]  /*79b0*/  STL.128 [R1+0x240], R32 ;  /* 0x0002402001007387 */ /* 0x000fe20000100c00 */
[----:B-1----:R-:W-:-:S03]  /*79c0*/  F2FP.F16.F32.PACK_AB R153, R15, R14 ;  /* 0x0000000e0f99723e */ /* 0x002fc600000000ff */
[----:B------:R-:W-:Y:S04]  /*79d0*/  STL.128 [R1+0x250], R36 ;  /* 0x0002502401007387 */ /* 0x000fe80000100c00 */
[----:B------:R-:W-:Y:S01]  /*79e0*/  STL.128 [R1+0x260], R40 ;  /* 0x0002602801007387 */ /* 0x000fe20000100c00 */
[----:B0-----:R-:W-:-:S03]  /*79f0*/  F2FP.F16.F32.PACK_AB R155, R20, R11 ;  /* 0x0000000b149b723e */ /* 0x001fc600000000ff */
        /* <DEDUP_REMOVED lines=27> */
[----:B------:R-:W-:-:S03]  /*7bb0*/  FADD.FTZ R223, R21, R223 ;  /* 0x000000df15df7221 */ /* 0x000fc60000010000 */
[----:B------:R-:W2:Y:S01]  /*7bc0*/  @!P0 LDL R19, [R1+0x210] ;  /* 0x0002100001138983 */ /* 0x000ea20000100800 */
[----:B0-----:R-:W-:-:S06]  /*7bd0*/  WARPGROUP.ARRIVE ;  /* 0x00000000000079c5 */ /* 0x001fcc0000000000 */
[----:B------:R-:W-:Y:S01]  /*7be0*/  HGMMA.64x256x16.F32 R24, R152, gdesc[UR4].tnspB, R24, gsb0 ;  /* 0x43e0000498187df0 */ /* 0x000fe20008000818 */
[----:B------:R-:W-:-:S04]  /*7bf0*/  FADD.FTZ R8, R215, R8 ;  /* 0x00000008d7087221 */ /* 0x000fc80000010000 */
[----:B------:R-:W-:Y:S01]  /*7c00*/  FADD.FTZ R207, R207, R8 ;  /* 0x00000008cfcf7221 */ /* 0x000fe20000010000 */
[----:B------:R-:W-:Y:S01]  /*7c10*/  VIADD R8, R158, 0x280 ;  /* 0x000002809e087836 */ /* 0x000fe20000000000 */
[----:B------:R-:W-:-:S04]  /*7c20*/  R2UR UR7, R9 ;  /* 0x00000000090772ca */ /* 0x000fc800000e0000 */
[----:B------:R-:W-:Y:S01]  /*7c30*/  R2UR UR6, R8 ;  /* 0x00000000080672ca */ /* 0x000fe200000e0000 */
[----:B------:R-:W-:Y:S01]  /*7c40*/  FADD.FTZ R156, R156, R223 ;  /* 0x000000df9c9c7221 */ /* 0x000fe20000010000 */
[----:B------:R-:W3:Y:S03]  /*7c50*/  @!P0 LDL.64 R8, [R1+0x68] ;  /* 0x0000680001088983 */ /* 0x000ee60000100a00 */
[----:B------:R-:W-:-:S04]  /*7c60*/  FADD.FTZ R156, R157, R156 ;  /* 0x0000009c9d9c7221 */ /* 0x000fc80000010000 */
[----:B------:R-:W-:-:S04]  /*7c70*/  FADD.FTZ R156, R163, R156 ;  /* 0x0000009ca39c7221 */ /* 0x000fc80000010000 */
[----:B------:R-:W-:-:S04]  /*7c80*/  FADD.FTZ R156, R167, R156 ;  /* 0x0000009ca79c7221 */ /* 0x000fc80000010000 */
        /* <DEDUP_REMOVED lines=230> */
[----:B------:R-:W-:Y:S01]  /*8af0*/  STL [R1+0x88], RZ ;  /* 0x000088ff01007387 */ /* 0x000fe20000100800 */
[----:B------:R-:W-:-:S02]  /*8b00*/  FADD.FTZ R181, R184, R181 ;  /* 0x000000b5b8b57221 */ /* 0x000fc40000010000 */
        /* <DEDUP_REMOVED lines=161> */
.L_x_12293:
[----:B------:R-:W-:-:S13]  /*9520*/  ISETP.NE.AND P1, PT, R5, 0x1, PT ;  /* 0x000000010500780c */ /* 0x000fda0003f25270 */
[----:B------:R-:W-:-:S05]  /*9530*/  @P1 IMAD.HI.U32 R2, R6, R2, RZ ;  /* 0x0000000206021227 */ /* 0x000fca00078e00ff */
[----:B------:R-:W-:-:S07]  /*9540*/  @P1 SHF.R.U32.HI R6, RZ, R3, R2 ;  /* 0x00000003ff061219 */ /* 0x000fce0000011602 */
.L_x_12294:
[----:B------:R-:W-:Y:S05]  /*9550*/  BSYNC B0 ;  /* 0x0000000000007941 */ /* 0x000fea0003800000 */
.L_x_12292:
[----:B------:R-:W-:-:S05]  /*9560*/  IMAD R5, R6, R5, R5 ;  /* 0x0000000506057224 */ /* 0x000fca00078e0205 */
[----:B------:R-:W-:-:S07]  /*9570*/  VIMNMX R4, R4, R5, PT ;  /* 0x0000000504047248 */ /* 0x000fce0003fe0100 */
.L_x_12291:
        /* <DEDUP_REMOVED lines=8> */
.L_x_12299:
[----:B------:R-:W-:Y:S01]  /*9600*/  BSSY B0, `(.L_x_12298) ;  /* 0x0000004000007945 */ /* 0x000fe20003800000 */
[----:B------:R-:W-:Y:S01]  /*9610*/  VIADD R0, R16, 0x170 ;  /* 0x0000017010007836 */ /* 0x000fe20000000000 */
[----:B------:R-:W-:-:S07]  /*9620*/  MOV R212, 0x9640 ;  /* 0x0000964000d47802 */ /* 0x000fce0000000f00 */
[----:B------:R-:W-:Y:S05]  /*9630*/  CALL.REL.NOINC `($_ZN7cutlass13device_kernelIN5flash11enable_sm90INS1_16FlashAttnFwdSm90INS1_25CollectiveMainloopFwdSm90ILi2EN4cute5tupleIJNS5_1CILi1EEES8_S8_EEENS6_IJNS7_ILi128EEENS7_ILi96EEENS7_ILi64EEEEEELi256ENS_6half_tEfNS_4arch4Sm90ELb0ELb1ELb0ELb1ELb0ELb0ELb1ELb1ELb0ELb1ELb0ELb0EEENS1_21CollectiveEpilogueFwdINS6_IJSA_NS7_ILi256EEESB_EEES9_SE_SG_Li256ELb1ELb1ELb0ELb0EEENS1_36VarlenDynamicPersistentTileSchedulerILi128ELi96ELi256ELi128ELb0ELb1ELb1ELb1ELb0ELb1EEEEEEEEEvNT_6ParamsE$_ZZN5flash25CollectiveMainloopFwdSm90ILi2EN4cute5tupleIJNS1_1CILi1EEES4_S4_EEENS2_IJNS3_ILi128EEENS3_ILi96EEENS3_ILi64EEEEEELi256EN7cutlass6half_tEfNSA_4arch4Sm90ELb0ELb1ELb0ELb1ELb0ELb0ELb1ELb1ELb0ELb1ELb0ELb0EE3mmaINS_16FlashAttnFwdSm90ISE_NS_21CollectiveEpilogueFwdINS2_IJS6_NS3_ILi256EEES7_EEES5_SB_SD_Li256ELb1ELb1ELb0ELb0EEENS_36VarlenDynamicPersistentTileSchedulerILi128ELi96ELi256ELi128ELb0ELb1ELb1ELb1ELb0ELb1EEEE13SharedStorageENS1_6TensorINS1_11ArrayEngineIfLm128EEENS1_6LayoutINS2_IJNS2_IJNS3_ILi2EEEST_NS3_ILi32EEEEEES4_S4_EEENS2_IJNS2_IJS4_ST_NS3_ILi4EEEEEENS3_ILi0EEESZ_EEEEEEENS_7SoftmaxILi2ELi0EEEEEbRKNSE_6ParamsENSA_25PipelineTmaAsyncNoClusterILi2ENSA_16PipelineTmaAsyncILi2EEEEES1B_RNSA_13PipelineStateILj2EEERT0_RT1_iRiRKNS_16SeqlenInfoQKNewKILb1ELb0EEENS2_IJiiiiEEERT_ENKUliT_T0_T1_E_clIZSF_ISO_S12_S14_EbS17_S1B_S1B_S1E_S1G_S1I_iS1J_S1N_S1O_S1Q_EUlRS1R_iE1_NS3_ILb0EEENS3_ILb1EEEEEDaiS1R_S1S_S1T_) ;  /* 0x0000022000fc7944 */ /* 0x000fea0003c00000 */
[----:B------:R-:W-:Y:S05]  /*9640*/  BSYNC B0 ;  /* 0x0000000000007941 */ /* 0x000fea0003800000 */
.L_x_12298:
[C---:B------:R-:W-:Y:S01]  /*9650*/  ISETP.GT.AND P1, PT, R10.reuse, R191, PT ;  /* 0x000000bf0a00720c */ /* 0x040fe20003f24270 */
[----:B------:R-:W-:-:S12]  /*9660*/  VIADD R10, R10, 0xffffffff ;  /* 0xffffffff0a0a7836 */ /* 0x000fd80000000000 */
[----:B------:R-:W-:Y:S05]  /*9670*/  @P1 BRA `(.L_x_12299) ;  /* 0xfffffffc00e01947 */ /* 0x000fea000383ffff */
[----:B------:R-:W-:Y:S05]  /*9680*/  BSYNC B1 ;  /* 0x0000000000017941 */ /* 0x000fea0003800000 */
.L_x_12297:
[----:B------:R-:W2:Y:S02]  /*9690*/  LDL R0, [R1+0x70] ;  /* 0x0000700001007983 */ /* 0x000ea40000100800 */
[----:B--2---:R-:W-:-:S07]  /*96a0*/  IMAD.SHL.U32 R0, R0, 0x80, RZ ;  /* 0x0000008000007824 */ /* 0x004fce00078e00ff */
.L_x_12296:
[----:B------:R-:W-:Y:S05]  /*96b0*/  BSYNC B2 ;  /* 0x0000000000027941 */ /* 0x000fea0003800000 */
.L_x_12295:
        /* <DEDUP_REMOVED lines=23> */
.L_x_12302:
[----:B------:R-:W-:-:S13]  /*9830*/  ISETP.NE.AND P1, PT, R7, 0x1, PT ;  /* 0x000000010700780c */ /* 0x000fda0003f25270 */
[----:B------:R-:W0:Y:S02]  /*9840*/  @P1 LDC.64 R4, c[0x0][0xae0] ;  /* 0x0002b800ff041b82 */ /* 0x000e240000000a00 */
[----:B0-----:R-:W-:-:S05]  /*9850*/  @P1 IMAD.HI.U32 R4, R0, R4, RZ ;  /* 0x0000000400041227 */ /* 0x001fca00078e00ff */
[----:B------:R-:W-:-:S07]  /*9860*/  @P1 SHF.R.U32.HI R0, RZ, R5, R4 ;  /* 0x00000005ff001219 */ /* 0x000fce0000011604 */
.L_x_12303:
[----:B------:R-:W-:Y:S05]  /*9870*/  BSYNC B0 ;  /* 0x0000000000007941 */ /* 0x000fea0003800000 */
.L_x_12301:
[----:B------:R-:W-:-:S05]  /*9880*/  IMAD R3, R0, R7, RZ ;  /* 0x0000000700037224 */ /* 0x000fca00078e02ff */
[----:B------:R-:W-:-:S07]  /*9890*/  VIMNMX R2, R2, R3, !PT ;  /* 0x0000000302027248 */ /* 0x000fce0007fe0100 */
.L_x_12300:
[----:B------:R-:W-:-:S04]  /*98a0*/  VIADD R2, R2, 0x5f ;  /* 0x0000005f02027836 */ /* 0x000fc80000000000 */
[----:B------:R-:W-:-:S05]  /*98b0*/  IMAD.HI R2, R2, 0x2aaaaaab, RZ ;  /* 0x2aaaaaab02027827 */ /* 0x000fca00078e02ff */
[----:B------:R-:W-:-:S04]  /*98c0*/  SHF.R.U32.HI R3, RZ, 0x1f, R2 ;  /* 0x0000001fff037819 */ /* 0x000fc80000011602 */
[----:B------:R-:W-:-:S04]  /*98d0*/  LEA.HI.SX32 R2, R2, R3, 0x1c ;  /* 0x0000000302027211 */ /* 0x000fc800078fe2ff */
[----:B------:R-:W-:-:S04]  /*98e0*/  VIMNMX R2, R2, UR45, !PT ;  /* 0x0000002d02027c48 */ /* 0x000fc8000ffe0100 */
[----:B------:R-:W-:-:S13]  /*98f0*/  ISETP.GE.AND P1, PT, R10, R2, PT ;  /* 0x000000020a00720c */ /* 0x000fda0003f26270 */
[----:B------:R-:W-:Y:S05]  /*9900*/  @!P1 BRA `(.L_x_12304) ;  /* 0x0000009400e09947 */ /* 0x000fea0003800000 */
.L_x_12321:
        /* <DEDUP_REMOVED lines=24> */
.L_x_12306:
[----:B------:R-:W-:Y:S05]  /*9a90*/  BSYNC B0 ;  /* 0x0000000000007941 */ /* 0x000fea0003800000 */
.L_x_12305:
        /* <DEDUP_REMOVED lines=13> */
.L_x_12308:
[----:B------:R-:W-:Y:S05]  /*9b70*/  BSYNC B0 ;  /* 0x0000000000007941 */ /* 0x000fea0003800000 */
.L_x_12307:
        /* <DEDUP_REMOVED lines=8> */
.L_x_12310:
[----:B------:R-:W-:Y:S05]  /*9c00*/  BSYNC B0 ;  /* 0x0000000000007941 */ /* 0x000fea0003800000 */
.L_x_12309:
        /* <DEDUP_REMOVED lines=59> */
.L_x_12313:
[----:B------:R-:W-:Y:S05]  /*9fc0*/  BSYNC B0 ;  /* 0x0000000000007941 */ /* 0x000fea0003800000 */
.L_x_12312:
        /* <DEDUP_REMOVED lines=10> */
.L_x_12315:
[----:B------:R-:W-:Y:S05]  /*a070*/  BSYNC B0 ;  /* 0x0000000000007941 */ /* 0x000fea0003800000 */
.L_x_12314:
[----:B------:R-:W-:Y:S04]  /*a080*/  BSSY B0, `(.L_x_12316) ;  /* 0x0000006000007945 */ /* 0x000fe80003800000 */
[----:B-1----:R-:W-:Y:S05]  /*a090*/  @P2 BRA `(.L_x_12317) ;  /* 0x0000000000102947 */ /* 0x002fea0003800000 */
[----:B-----5:R-:W-:Y:S01]  /*a0a0*/  IMAD R4, R4, 0x8, R6 ;  /* 0x0000000804047824 */ /* 0x020fe200078e0206 */
[----:B------:R-:W-:-:S04]  /*a0b0*/  SHF.L.U32 R5, R5, 0x1f, RZ ;  /* 0x0000001f05057819 */ /* 0x000fc800000006ff */
[----:B------:R-:W1:Y:S02]  /*a0c0*/  SYNCS.PHASECHK.TRANS64.TRYWAIT P2, [R4+URZ], R5 ;  /* 0x00000005040075a7 */ /* 0x000e64000804017f */
[----:B-1----:R-:W-:Y:S05]  /*a0d0*/  @!P2 BRA `(.L_x_12318) ;  /* 0x000001ec00d4a947 */ /* 0x002fea0003800000 */
.L_x_12317:
[----:B------:R-:W-:Y:S05]  /*a0e0*/  BSYNC B0 ;  /* 0x0000000000007941 */ /* 0x000fea0003800000 */
.L_x_12316:
        /* <DEDUP_REMOVED lines=270> */
[----:B------:R-:W-:-:S03]  /*b1d0*/  FFMA.FTZ R152, R24, R74, -R77 ;  /* 0x0000004a18987223 */ /* 0x000fc6000001084d */
[----:B------:R-:W-:Y:S01]  /*b1e0*/  MUFU.EX2 R75, R75 ;  /* 0x0000004b004b7308 */ /* 0x000fe20000000800 */
[----:B-1----:R-:W-:-:S05]  /*b1f0*/  FMNMX.FTZ R28, R5, R28, !PT ;  /* 0x0000001c051c7209 */ /* 0x002fca0007810000 */
[----:B------:R-:W-:Y:S01]  /*b200*/  FADD.FTZ R73, R73, -R28 ;  /* 0x8000001c49497221 */ /* 0x000fe20000010000 */
[----:B------:R-:W-:-:S03]  /*b210*/  FMUL.FTZ R25, R28, R74 ;  /* 0x0000004a1c197220 */ /* 0x000fc60000410000 */
[----:B------:R-:W-:Y:S01]  /*b220*/  FMUL.FTZ R44, R74, R73 ;  /* 0x000000494a2c7220 */ /* 0x000fe20000410000 */
[-CC-:B------:R-:W-:Y:S01]  /*b230*/  FFMA.FTZ R153, R26, R74.reuse, -R25.reuse ;  /* 0x0000004a1a997223 */ /* 0x180fe20000010819 */
[-CC-:B------:R-:W-:Y:S01]  /*b240*/  FFMA.FTZ R186, R27, R74.reuse, -R25.reuse ;  /* 0x0000004a1bba7223 */ /* 0x180fe20000010819 */
[----:B------:R-:W-:Y:S01]  /*b250*/  MUFU.EX2 R152, R152 ;  /* 0x0000009800987308 */ /* 0x000fe20000000800 */
[-CC-:B------:R-:W-:Y:S01]  /*b260*/  FFMA.FTZ R185, R30, R74.reuse, -R25.reuse ;  /* 0x0000004a1eb97223 */ /* 0x180fe20000010819 */
[----:B------:R-:W-:-:S06]  /*b270*/  FFMA.FTZ R187, R31, R74, -R25 ;  /* 0x0000004a1fbb7223 */ /* 0x000fcc0000010819 */
[----:B------:R-:W-:Y:S01]  /*b280*/  MUFU.EX2 R44, R44 ;  /* 0x0000002c002c7308 */ /* 0x000fe20000000800 */
[----:B------:R-:W-:-:S07]  /*b290*/  FFMA.FTZ R155, R29, R74, -R77 ;  /* 0x0000004a1d9b7223 */ /* 0x000fce000001084d */
[----:B------:R-:W4:Y:S01]  /*b2a0*/  MUFU.EX2 R153, R153 ;  /* 0x0000009900997308 */ /* 0x000f220000000800 */
[----:B------:R-:W-:-:S07]  /*b2b0*/  FFMA.FTZ R181, R34, R74, -R25 ;  /* 0x0000004a22b57223 */ /* 0x000fce0000010819 */
[----:B------:R-:W1:Y:S01]  /*b2c0*/  MUFU.EX2 R186, R186 ;  /* 0x000000ba00ba7308 */ /* 0x000e620000000800 */
[----:B------:R-:W-:-:S07]  /*b2d0*/  FFMA.FTZ R19, R32, R74, -R77 ;  /* 0x0000004a20137223 */ /* 0x000fce000001084d */
[----:B------:R-:W2:Y:S01]  /*b2e0*/  MUFU.EX2 R3, R3 ;  /* 0x0000000300037308 */ /* 0x000ea20000000800 */
[----:B------:R-:W-:-:S07]  /*b2f0*/  FFMA.FTZ R183, R35, R74, -R25 ;  /* 0x0000004a23b77223 */ /* 0x000fce0000010819 */
[----:B------:R-:W3:Y:S01]  /*b300*/  MUFU.EX2 R185, R185 ;  /* 0x000000b900b97308 */ /* 0x000ee20000000800 */
[----:B------:R-:W-:-:S07]  /*b310*/  FFMA.FTZ R163, R33, R74, -R77 ;  /* 0x0000004a21a37223 */ /* 0x000fce000001084d */
[----:B------:R-:W0:Y:S01]  /*b320*/  MUFU.EX2 R154, R154 ;  /* 0x0000009a009a7308 */ /* 0x000e220000000800 */
[----:B----4-:R-:W-:Y:S01]  /*b330*/  FFMA.FTZ R15, R15, R44, R153 ;  /* 0x0000002c0f0f7223 */ /* 0x010fe20000010099 */
[----:B------:R-:W-:-:S06]  /*b340*/  FFMA.FTZ R182, R38, R74, -R25 ;  /* 0x0000004a26b67223 */ /* 0x000fcc0000010819 */
[----:B------:R-:W4:Y:S01]  /*b350*/  MUFU.EX2 R187, R187 ;  /* 0x000000bb00bb7308 */ /* 0x000f220000000800 */
[----:B------:R-:W-:Y:S01]  /*b360*/  FFMA.FTZ R14, R75, R14, R152 ;  /* 0x0000000e4b0e7223 */ /* 0x000fe20000010098 */
[----:B------:R-:W-:-:S06]  /*b370*/  FFMA.FTZ R13, R36, R74, -R77 ;  /* 0x0000004a240d7223 */ /* 0x000fcc000001084d */
[----:B------:R-:W4:Y:S01]  /*b380*/  MUFU.EX2 R155, R155 ;  /* 0x0000009b009b7308 */ /* 0x000f220000000800 */
[----:B-1----:R-:W-:Y:S01]  /*b390*/  FADD.FTZ R24, R186, R15 ;  /* 0x0000000fba187221 */ /* 0x002fe20000010000 */
[----:B------:R-:W-:-:S06]  /*b3a0*/  FFMA.FTZ R184, R39, R74, -R25 ;  /* 0x0000004a27b87223 */ /* 0x000fcc0000010819 */
[----:B------:R-:W1:Y:S01]  /*b3b0*/  MUFU.EX2 R181, R181 ;  /* 0x000000b500b57308 */ /* 0x000e620000000800 */
[----:B--2---:R-:W-:Y:S01]  /*b3c0*/  FADD.FTZ R15, R3, R14 ;  /* 0x0000000e030f7221 */ /* 0x004fe20000010000 */
[----:B------:R-:W-:-:S06]  /*b3d0*/  FFMA.FTZ R162, R37, R74, -R77 ;  /* 0x0000004a25a27223 */ /* 0x000fcc000001084d */
[----:B------:R-:W2:Y:S01]  /*b3e0*/  MUFU.EX2 R19, R19 ;  /* 0x0000001300137308 */ /* 0x000ea20000000800 */
[----:B---3--:R-:W-:Y:S01]  /*b3f0*/  FADD.FTZ R24, R185, R24 ;  /* 0x00000018b9187221 */ /* 0x008fe20000010000 */
[----:B------:R-:W-:-:S06]  /*b400*/  FFMA.FTZ R177, R42, R74, -R25 ;  /* 0x0000004a2ab17223 */ /* 0x000fcc0000010819 */
[----:B------:R-:W3:Y:S01]  /*b410*/  MUFU.EX2 R183, R183 ;  /* 0x000000b700b77308 */ /* 0x000ee20000000800 */
[----:B0-----:R-:W-:Y:S01]  /*b420*/  FADD.FTZ R14, R154, R15 ;  /* 0x0000000f9a0e7221 */ /* 0x001fe20000010000 */
[----:B------:R-:W-:-:S06]  /*b430*/  FFMA.FTZ R11, R40, R74, -R77 ;  /* 0x0000004a280b7223 */ /* 0x000fcc000001084d */
[----:B------:R-:W0:Y:S01]  /*b440*/  MUFU.EX2 R163, R163 ;  /* 0x000000a300a37308 */ /* 0x000e220000000800 */
[----:B----4-:R-:W-:Y:S01]  /*b450*/  FADD.FTZ R24, R187, R24 ;  /* 0x00000018bb187221 */ /* 0x010fe20000010000 */
[----:B------:R-:W-:-:S06]  /*b460*/  FFMA.FTZ R179, R43, R74, -R25 ;  /* 0x0000004a2bb37223 */ /* 0x000fcc0000010819 */
[----:B------:R-:W4:Y:S01]  /*b470*/  MUFU.EX2 R182, R182 ;  /* 0x000000b600b67308 */ /* 0x000f220000000800 */
[----:B------:R-:W-:Y:S01]  /*b480*/  FADD.FTZ R14, R155, R14 ;  /* 0x0000000e9b0e7221 */ /* 0x000fe20000010000 */
[----:B------:R-:W-:-:S06]  /*b490*/  FFMA.FTZ R160, R41, R74, -R77 ;  /* 0x0000004a29a07223 */ /* 0x000fcc000001084d */
[----:B------:R-:W4:Y:S01]  /*b4a0*/  MUFU.EX2 R13, R13 ;  /* 0x0000000d000d7308 */ /* 0x000f220000000800 */
[----:B-1----:R-:W-:Y:S01]  /*b4b0*/  FADD.FTZ R24, R181, R24 ;  /* 0x00000018b5187221 */ /* 0x002fe20000010000 */
[----:B------:R-:W-:-:S06]  /*b4c0*/  FFMA.FTZ R178, R46, R74, -R25 ;  /* 0x0000004a2eb27223 */ /* 0x000fcc0000010819 */
[----:B------:R-:W1:Y:S01]  /*b4d0*/  MUFU.EX2 R184, R184 ;  /* 0x000000b800b87308 */ /* 0x000e620000000800 */
[----:B--2---:R-:W-:-:S07]  /*b4e0*/  FADD.FTZ R14, R19, R14 ;  /* 0x0000000e130e7221 */ /* 0x004fce0000010000 */
        /* <DEDUP_REMOVED lines=72> */
[----:B------:R-:W-:Y:S01]  /*b970*/  FFMA.FTZ R68, R68, R74, -R77 ;  /* 0x0000004a44447223 */ /* 0x000fe2000001084d */
[----:B---3--:R-:W-:-:S06]  /*b980*/  FADD.FTZ R27, R173, R24 ;  /* 0x00000018ad1b7221 */ /* 0x008fcc0000010000 */
[----:B------:R-:W3:Y:S01]  /*b990*/  MUFU.EX2 R169, R169 ;  /* 0x000000a900a97308 */ /* 0x000ee20000000800 */
[----:B0-----:R-:W-:Y:S01]  /*b9a0*/  FADD.FTZ R14, R156, R15 ;  /* 0x0000000f9c0e7221 */ /* 0x001fe20000010000 */
[----:B------:R-:W-:-:S06]  /*b9b0*/  FFMA.FTZ R20, R69, R74, -R77 ;  /* 0x0000004a45147223 */ /* 0x000fcc000001084d */
[----:B------:R-:W0:Y:S01]  /*b9c0*/  MUFU.EX2 R4, R4 ;  /* 0x0000000400047308 */ /* 0x000e220000000800 */
[----:B------:R-:W-:Y:S01]  /*b9d0*/  FFMA.FTZ R176, R71, R74, -R25 ;  /* 0x0000004a47b07223 */ /* 0x000fe20000010819 */
[----:B----4-:R-:W-:-:S06]  /*b9e0*/  FADD.FTZ R27, R168, R27 ;  /* 0x0000001ba81b7221 */ /* 0x010fcc0000010000 */
[----:B------:R-:W4:Y:S01]  /*b9f0*/  MUFU.EX2 R175, R175 ;  /* 0x000000af00af7308 */ /* 0x000f220000000800 */
[----:B------:R-:W-:-:S07]  /*ba00*/  FADD.FTZ R14, R7, R14 ;  /* 0x0000000e070e7221 */ /* 0x000fce0000010000 */
[----:B------:R-:W4:Y:S01]  /*ba10*/  MUFU.EX2 R21, R21 ;  /* 0x0000001500157308 */ /* 0x000f220000000800 */
[----:B-1----:R-:W-:Y:S01]  /*ba20*/  FADD.FTZ R24, R174, R27 ;  /* 0x0000001bae187221 */ /* 0x002fe20000010000 */
[----:B--2---:R-:W-:-:S06]  /*ba30*/  FADD.FTZ R15, R157, R14 ;  /* 0x0000000e9d0f7221 */ /* 0x004fcc0000010000 */
[----:B------:R-:W1:Y:S08]  /*ba40*/  MUFU.EX2 R170, R170 ;  /* 0x000000aa00aa7308 */ /* 0x000e700000000800 */
[----:B------:R-:W2:Y:S01]  /*ba50*/  MUFU.EX2 R5, R68 ;  /* 0x0000004400057308 */ /* 0x000ea20000000800 */
[----:B---3--:R-:W-:Y:S01]  /*ba60*/  FADD.FTZ R24, R169, R24 ;  /* 0x00000018a9187221 */ /* 0x008fe20000010000 */
[----:B0-----:R-:W-:-:S06]  /*ba70*/  FADD.FTZ R14, R4, R15 ;  /* 0x0000000f040e7221 */ /* 0x001fcc0000010000 */
[----:B------:R-:W0:Y:S08]  /*ba80*/  MUFU.EX2 R20, R20 ;  /* 0x0000001400147308 */ /* 0x000e300000000800 */
[----:B------:R-:W3:Y:S01]  /*ba90*/  MUFU.EX2 R176, R176 ;  /* 0x000000b000b07308 */ /* 0x000ee20000000800 */
[----:B----4-:R-:W-:Y:S01]  /*baa0*/  FADD.FTZ R15, R175, R24 ;  /* 0x00000018af0f7221 */ /* 0x010fe20000010000 */
[----:B------:R-:W-:-:S03]  /*bab0*/  FADD.FTZ R14, R21, R14 ;  /* 0x0000000e150e7221 */ /* 0x000fc60000010000 */
[----:B-1----:R-:W-:Y:S01]  /*bac0*/  FADD.FTZ R27, R170, R15 ;  /* 0x0000000faa1b7221 */ /* 0x002fe20000010000 */
[----:B--2---:R-:W-:-:S04]  /*bad0*/  FADD.FTZ R15, R5, R14 ;  /* 0x0000000e050f7221 */ /* 0x004fc80000010000 */
[----:B0-----:R-:W-:Y:S01]  /*bae0*/  FADD.FTZ R26, R20, R15 ;  /* 0x0000000f141a7221 */ /* 0x001fe20000010000 */
[----:B------:R0:W-:Y:S01]  /*baf0*/  STL [R1+0x434], R28 ;  /* 0x0004341c01007387 */ /* 0x0001e20000100800 */
[----:B---3--:R-:W-:-:S05]  /*bb00*/  FADD.FTZ R27, R176, R27 ;  /* 0x0000001bb01b7221 */ /* 0x008fca0000010000 */
[----:B------:R1:W-:Y:S04]  /*bb10*/  STL.64 [R1+0x440], R26 ;  /* 0x0004401a01007387 */ /* 0x0003e80000100a00 */
[----:B------:R-:W2:Y:S04]  /*bb20*/  LD.E R15, desc[UR40][R22.64+0x41c] ;  /* 0x00041c28160f7980 */ /* 0x000ea8000c101900 */
        /* <DEDUP_REMOVED lines=127> */
[----:B--2---:R-:W-:Y:S01]  /*c320*/  FMUL.FTZ R219, R44, R15 ;  /* 0x0000000f2cdb7220 */ /* 0x004fe20000410000 */
[C---:B---3--:R-:W-:Y:S01]  /*c330*/  FMUL.FTZ R215, R75.reuse, R42 ;  /* 0x0000002a4bd77220 */ /* 0x048fe20000410000 */
[C---:B----4-:R-:W-:Y:S01]  /*c340*/  FMUL.FTZ R15, R75.reuse, R30 ;  /* 0x0000001e4b0f7220 */ /* 0x050fe20000410000 */
        /* <DEDUP_REMOVED lines=31> */
[C---:B0-----:R-:W-:Y:S01]  /*c540*/  FMUL.FTZ R219, R75.reuse, R130 ;  /* 0x000000824bdb7220 */ /* 0x041fe20000410000 */
[C---:B-1----:R-:W-:Y:S01]  /*c550*/  FMUL.FTZ R189, R75.reuse, R126 ;  /* 0x0000007e4bbd7220 */ /* 0x042fe20000410000 */
[C---:B--2---:R-:W-:Y:S01]  /*c560*/  FMUL.FTZ R191, R75.reuse, R132 ;  /* 0x000000844bbf7220 */ /* 0x044fe20000410000 */
[C---:B---3--:R-:W-:Y:S01]  /*c570*/  FMUL.FTZ R199, R75.reuse, R124 ;  /* 0x0000007c4bc77220 */ /* 0x048fe20000410000 */
        /* <DEDUP_REMOVED lines=756> */
[----:B------:R-:W-:Y:S01]  /*f4c0*/  STL [R1+0x88], R0 ;  /* 0x0000880001007387 */ /* 0x000fe20000100800 */
[--C-:B------:R-:W-:Y:S01]  /*f4d0*/  IMAD.MOV.U32 R13, RZ, RZ, R15.reuse ;  /* 0x000000ffff0d7224 */ /* 0x100fe200078e000f */
        /* <DEDUP_REMOVED lines=953> */
.L_x_12320:
[----:B------:R-:W-:Y:S05]  /*13070*/  BSYNC B0 ;  /* 0x0000000000007941 */ /* 0x000fea0003800000 */
.L_x_12319:
[----:B------:R-:W-:Y:S05]  /*13080*/  @P1 BRA `(.L_x_12321) ;  /* 0xffffff6800201947 */ /* 0x000fea000383ffff */
.L_x_12304:
[----:B------:R-:W-:-:S13]  /*13090*/  ISETP.GE.AND P1, PT, R10, UR45, PT ;  /* 0x0000002d0a007c0c */ /* 0x000fda000bf26270 */
[----:B------:R-:W-:Y:S05]  /*130a0*/  @!P1 BRA `(.L_x_12322) ;  /* 0x000000a800fc9947 */ /* 0x000fea0003800000 */
[----:B0-----:R0:W5:Y:S02]  /*130b0*/  LDL.64 R2, [R1+0x170] ;  /* 0x0001700001027983 */ /* 0x0011640000100a00 */
.L_x_12353:
        /* <DEDUP_REMOVED lines=21> */
.L_x_12324:
[----:B------:R-:W-:Y:S05]  /*13210*/  BSYNC B0 ;  /* 0x0000000000007941 */ /* 0x000fea0003800000 */
.L_x_12323:
        /* <DEDUP_REMOVED lines=13> */
.L_x_12326:
[----:B------:R-:W-:Y:S05]  /*132f0*/  BSYNC B0 ;  /* 0x0000000000007941 */ /* 0x000fea0003800000 */
.L_x_12325:
        /* <DEDUP_REMOVED lines=8> */
.L_x_12328:
[----:B------:R-:W-:Y:S05]  /*13380*/  BSYNC B0 ;  /* 0x0000000000007941 */ /* 0x000fea0003800000 */
.L_x_12327:
        /* <DEDUP_REMOVED lines=59> */
.L_x_12331:
[----:B------:R-:W-:Y:S05]  /*13740*/  BSYNC B0 ;  /* 0x0000000000007941 */ /* 0x000fea0003800000 */
.L_x_12330:
        /* <DEDUP_REMOVED lines=10> */
.L_x_12333:
[----:B------:R-:W-:Y:S05]  /*137f0*/  BSYNC B0 ;  /* 0x0000000000007941 */ /* 0x000fea0003800000 */
.L_x_12332:
[----:B------:R-:W-:Y:S04]  /*13800*/  BSSY B0, `(.L_x_12334) ;  /* 0x0000006000007945 */ /* 0x000fe80003800000 */
[----:B--2---:R-:W-:Y:S05]  /*13810*/  @P1 BRA `(.L_x_12335) ;  /* 0x0000000000101947 */ /* 0x004fea0003800000 */
[----:B-----5:R-:W-:Y:S01]  /*13820*/  IMAD R4, R4, 0x8, R7 ;  /* 0x0000000804047824 */ /* 0x020fe200078e0207 */
[----:B-1----:R-:W-:-:S04]  /*13830*/  SHF.L.U32 R5, R6, 0x1f, RZ ;  /* 0x0000001f06057819 */ /* 0x002fc800000006ff */
[----:B------:R-:W1:Y:S02]  /*13840*/  SYNCS.PHASECHK.TRANS64.TRYWAIT P1, [R4+URZ], R5 ;  /* 0x00000005040075a7 */ /* 0x000e64000802017f */
[----:B-1----:R-:W-:Y:S05]  /*13850*/  @!P1 BRA `(.L_x_12336) ;  /* 0x00000158001c9947 */ /* 0x002fea0003800000 */
.L_x_12335:
[----:B------:R-:W-:Y:S05]  /*13860*/  BSYNC B0 ;  /* 0x0000000000007941 */ /* 0x000fea0003800000 */
.L_x_12334:
[----:B-1----:R-:W2:Y:S04]  /*13870*/  LDL R5, [R1+0x90] ;  /* 0x0000900001057983 */ /* 0x002ea80000100800 */
[----:B------:R-:W3:Y:S04]  /*13880*/  LD.E R11, desc[UR40][R2.64] ;  /* 0x00000028020b7980 */ /* 0x000ee8000c101900 */
[----:B------:R-:W3:Y:S04]  /*13890*/  LDL.64 R74, [R1+0x118] ;  /* 0x00011800014a7983 */ /* 0x000ee80000100a00 */
[----:B-----5:R-:W4:Y:S04]  /*138a0*/  LDL.64 R6, [R1+0x110] ;  /* 0x0001100001067983 */ /* 0x020f280000100a00 */
        /* <DEDUP_REMOVED lines=268> */
.L_x_12342:
[----:B------:R-:W-:Y:S05]  /*14970*/  BSYNC B2 ;  /* 0x0000000000027941 */ /* 0x000fea0003800000 */
.L_x_12341:
[----:B------:R-:W-:Y:S01]  /*14980*/  LOP3.LUT R7, RZ, R7, RZ, 0x33, !PT ;  /* 0x00000007ff077212 */ /* 0x000fe200078e33ff */
[----:B------:R-:W-:Y:S06]  /*14990*/  BRA `(.L_x_12343) ;  /* 0x0000000000187947 */ /* 0x000fec0003800000 */
.L_x_12340:
[----:B------:R-:W-:-:S13]  /*149a0*/  ISETP.NE.AND P1, PT, R14, 0x1, PT ;  /* 0x000000010e00780c */ /* 0x000fda0003f25270 */
[----:B------:R-:W-:Y:S05]  /*149b0*/  @!P1 BRA `(.L_x_12343) ;  /* 0x0000000000109947 */ /* 0x000fea0003800000 */
[----:B------:R-:W2:Y:S04]  /*149c0*/  LDL R6, [R198+0x1c] ;  /* 0x00001c00c6067983 */ /* 0x000ea80000100800 */
[----:B------:R-:W3:Y:S01]  /*149d0*/  LDL R72, [R198+0x20] ;  /* 0x00002000c6487983 */ /* 0x000ee20000100800 */
[----:B--2---:R-:W-:-:S05]  /*149e0*/  IMAD.HI.U32 R7, R7, R6, RZ ;  /* 0x0000000607077227 */ /* 0x004fca00078e00ff */
[----:B---3--:R-:W-:-:S07]  /*149f0*/  SHF.R.U32.HI R7, RZ, R72, R7 ;  /* 0x00000048ff077219 */ /* 0x008fce0000011607 */
.L_x_12343:
[----:B------:R-:W-:Y:S05]  /*14a00*/  BSYNC B1 ;  /* 0x0000000000017941 */ /* 0x000fea0003800000 */
.L_x_12339:
[----:B------:R-:W-:-:S05]  /*14a10*/  IMAD R7, R14, R7, R20 ;  /* 0x000000070e077224 */ /* 0x000fca00078e0214 */
[----:B------:R-:W-:Y:S02]  /*14a20*/  VIMNMX R4, R4, R7, !PT ;  /* 0x0000000704047248 */ /* 0x000fe40007fe0100 */
[----:B------:R-:W-:-:S07]  /*14a30*/  VIADDMNMX R5, R7, R14, R5, PT ;  /* 0x0000000e07057246 */ /* 0x000fce0003800105 */
.L_x_12338:
[----:B------:R-:W-:Y:S05]  /*14a40*/  BSYNC B0 ;  /* 0x0000000000007941 */ /* 0x000fea0003800000 */
.L_x_12337:
        /* <DEDUP_REMOVED lines=133> */
.L_x_12349:
[----:B------:R-:W-:Y:S05]  /*152a0*/  BSYNC B2 ;  /* 0x0000000000027941 */ /* 0x000fea0003800000 */
.L_x_12348:
[----:B------:R-:W-:Y:S01]  /*152b0*/  LOP3.LUT R9, RZ, R9, RZ, 0x33, !PT ;  /* 0x00000009ff097212 */ /* 0x000fe200078e33ff */
[----:B------:R-:W-:Y:S06]  /*152c0*/  BRA `(.L_x_12350) ;  /* 0x0000000000187947 */ /* 0x000fec0003800000 */
.L_x_12347:
[----:B------:R-:W-:-:S13]  /*152d0*/  ISETP.NE.AND P6, PT, R14, 0x1, PT ;  /* 0x000000010e00780c */ /* 0x000fda0003fc5270 */
[----:B------:R-:W-:Y:S05]  /*152e0*/  @!P6 BRA `(.L_x_12350) ;  /* 0x000000000010e947 */ /* 0x000fea0003800000 */
[----:B------:R-:W2:Y:S04]  /*152f0*/  LDL R4, [R198+0x1c] ;  /* 0x00001c00c6047983 */ /* 0x000ea80000100800 */
[----:B------:R-:W3:Y:S01]  /*15300*/  LDL R8, [R198+0x20] ;  /* 0x00002000c6087983 */ /* 0x000ee20000100800 */
[----:B--2---:R-:W-:-:S05]  /*15310*/  IMAD.HI.U32 R9, R9, R4, RZ ;  /* 0x0000000409097227 */ /* 0x004fca00078e00ff */
[----:B---3--:R-:W-:-:S07]  /*15320*/  SHF.R.U32.HI R9, RZ, R8, R9 ;  /* 0x00000008ff097219 */ /* 0x008fce0000011609 */
.L_x_12350:
[----:B------:R-:W-:Y:S05]  /*15330*/  BSYNC B1 ;  /* 0x0000000000017941 */ /* 0x000fea0003800000 */
.L_x_12346:
[----:B------:R-:W-:-:S05]  /*15340*/  IMAD R9, R14, R9, R20 ;  /* 0x000000090e097224 */ /* 0x000fca00078e0214 */
[----:B------:R-:W-:Y:S02]  /*15350*/  VIADDMNMX R5, R9, R14, R5, PT ;  /* 0x0000000e09057246 */ /* 0x000fe40003800105 */
[----:B------:R-:W-:-:S07]  /*15360*/  VIMNMX R6, R6, R9, !PT ;  /* 0x0000000906067248 */ /* 0x000fce0007fe0100 */
.L_x_12345:
[----:B------:R-:W-:Y:S05]  /*15370*/  BSYNC B0 ;  /* 0x0000000000007941 */ /* 0x000fea0003800000 */
.L_x_12344:
        /* <DEDUP_REMOVED lines=148> */
[----:B------:R-:W-:Y:S04]  /*15cc0*/  STL [R1+0x430], R6 ;  /* 0x0004300601007387 */ /* 0x000fe80000100800 */
[----:B------:R-:W2:Y:S04]  /*15cd0*/  LDL R15, [R1+0x430] ;  /* 0x00043000010f7983 */ /* 0x000ea80000100800 */
[----:B----4-:R-:W1:Y:S01]  /*15ce0*/  SHFL.BFLY PT, R9, R12, 0x2, 0x1f ;  /* 0x0c401f000c097f89 */ /* 0x010e6200000e0000 */
[----:B--2---:R-:W-:Y:S01]  /*15cf0*/  FMUL.FTZ R7, R26, R15 ;  /* 0x0000000f1a077220 */ /* 0x004fe20000410000 */
[----:B------:R-:W-:-:S04]  /*15d00*/  FSETP.NEU.FTZ.AND P1, PT, R15, -INF , PT ;  /* 0xff8000000f00780b */ /* 0x000fc80003f3d000 */
[----:B------:R-:W-:-:S05]  /*15d10*/  FSEL R11, R7, RZ, P1 ;  /* 0x000000ff070b7208 */ /* 0x000fca0000800000 */
[----:B------:R-:W-:Y:S01]  /*15d20*/  FFMA.FTZ R7, R24, R26, -R11 ;  /* 0x0000001a18077223 */ /* 0x000fe2000001080b */
[----:B-1----:R-:W-:-:S05]  /*15d30*/  FMNMX.FTZ R9, R9, R12, !PT ;  /* 0x0000000c09097209 */ /* 0x002fca0007810000 */
[----:B------:R-:W1:Y:S01]  /*15d40*/  SHFL.BFLY PT, R24, R9, 0x1, 0x1f ;  /* 0x0c201f0009187f89 */ /* 0x000e6200000e0000 */
[----:B------:R-:W-:-:S05]  /*15d50*/  FSEL R15, R15, RZ, P1 ;  /* 0x000000ff0f0f7208 */ /* 0x000fca0000800000 */
[----:B------:R-:W-:Y:S01]  /*15d60*/  FADD.FTZ R15, R20, -R15 ;  /* 0x8000000f140f7221 */ /* 0x000fe20000010000 */
[----:B-1----:R-:W-:-:S04]  /*15d70*/  FMNMX.FTZ R24, R9, R24, !PT ;  /* 0x0000001809187209 */ /* 0x002fc80007810000 */
[C---:B------:R-:W-:Y:S01]  /*15d80*/  FSETP.NEU.FTZ.AND P1, PT, R24.reuse, -INF , PT ;  /* 0xff8000001800780b */ /* 0x040fe20003f3d000 */
[----:B------:R-:W-:-:S03]  /*15d90*/  FMUL.FTZ R6, R24, R26 ;  /* 0x0000001a18067220 */ /* 0x000fc60000410000 */
[----:B------:R-:W-:Y:S02]  /*15da0*/  FSEL R12, R24, RZ, P1 ;  /* 0x000000ff180c7208 */ /* 0x000fe40000800000 */
[----:B------:R-:W-:-:S03]  /*15db0*/  FSEL R29, R6, RZ, P1 ;  /* 0x000000ff061d7208 */ /* 0x000fc60000800000 */
[----:B------:R-:W-:Y:S01]  /*15dc0*/  FADD.FTZ R21, R21, -R12 ;  /* 0x8000000c15157221 */ /* 0x000fe20000010000 */
[-C--:B------:R-:W-:Y:S01]  /*15dd0*/  FMUL.FTZ R15, R15, R26.reuse ;  /* 0x0000001a0f0f7220 */ /* 0x080fe20000410000 */
[-C--:B------:R-:W-:Y:S01]  /*15de0*/  FFMA.FTZ R190, R25, R26.reuse, -R29 ;  /* 0x0000001a19be7223 */ /* 0x080fe2000001081d */
[-CC-:B------:R-:W-:Y:S01]  /*15df0*/  FFMA.FTZ R152, R152, R26.reuse, -R11.reuse ;  /* 0x0000001a98987223 */ /* 0x180fe2000001080b */
[----:B------:R-:W-:Y:S01]  /*15e00*/  FMUL.FTZ R21, R26, R21 ;  /* 0x000000151a157220 */ /* 0x000fe20000410000 */
[-C--:B------:R-:W-:Y:S01]  /*15e10*/  FFMA.FTZ R8, R36, R26.reuse, -R11 ;  /* 0x0000001a24087223 */ /* 0x080fe2000001080b */
[-CC-:B------:R-:W-:Y:S01]  /*15e20*/  FFMA.FTZ R153, R27, R26.reuse, -R29.reuse ;  /* 0x0000001a1b997223 */ /* 0x180fe2000001081d */
[----:B------:R-:W-:Y:S01]  /*15e30*/  MUFU.EX2 R7, R7 ;  /* 0x0000000700077308 */ /* 0x000fe20000000800 */
[-C--:B------:R-:W-:Y:S01]  /*15e40*/  FFMA.FTZ R184, R35, R26.reuse, -R29 ;  /* 0x0000001a23b87223 */ /* 0x080fe2000001081d */
[-C--:B------:R-:W-:Y:S01]  /*15e50*/  FFMA.FTZ R154, R154, R26.reuse, -R11 ;  /* 0x0000001a9a9a7223 */ /* 0x080fe2000001080b */
[----:B------:R-:W-:-:S05]  /*15e60*/  FFMA.FTZ R155, R30, R26, -R29 ;  /* 0x0000001a1e9b7223 */ /* 0x000fca000001081d */
[----:B------:R-:W3:Y:S01]  /*15e70*/  MUFU.EX2 R36, R15 ;  /* 0x0000000f00247308 */ /* 0x000ee20000000800 */
[-C--:B------:R-:W-:Y:S01]  /*15e80*/  FFMA.FTZ R185, R90, R26.reuse, -R11 ;  /* 0x0000001a5ab97223 */ /* 0x080fe2000001080b */
[----:B------:R-:W-:-:S06]  /*15e90*/  FFMA.FTZ R6, R31, R26, -R29 ;  /* 0x0000001a1f067223 */ /* 0x000fcc000001081d */
        /* <DEDUP_REMOVED lines=27> */
[----:B------:R-:W-:Y:S01]  /*16050*/  FFMA.FTZ R68, R68, R26, -R11 ;  /* 0x0000001a44447223 */ /* 0x000fe2000001080b */
[----:B------:R-:W0:Y:S01]  /*16060*/  MUFU.EX2 R188, R188 ;  /* 0x000000bc00bc7308 */ /* 0x000e220000000800 */
[----:B---3--:R-:W-:Y:S01]  /*16070*/  FFMA.FTZ R11, R36, R4, R7 ;  /* 0x00000004240b7223 */ /* 0x008fe20000010007 */
[----:B-1----:R-:W-:Y:S01]  /*16080*/  FFMA.FTZ R4, R5, R35, R190 ;  /* 0x0000002305047223 */ /* 0x002fe200000100be */
[----:B------:R-:W-:-:S05]  /*16090*/  FFMA.FTZ R177, R38, R26, -R29 ;  /* 0x0000001a26b17223 */ /* 0x000fca000001081d */
[----:B------:R-:W1:Y:S01]  /*160a0*/  MUFU.EX2 R179, R179 ;  /* 0x000000b300b37308 */ /* 0x000e620000000800 */
[----:B--2---:R-:W-:Y:S01]  /*160b0*/  FADD.FTZ R11, R152, R11 ;  /* 0x0000000b980b7221 */ /* 0x004fe20000010000 */
[----:B----4-:R-:W-:Y:S01]  /*160c0*/  FADD.FTZ R4, R153, R4 ;  /* 0x0000000499047221 */ /* 0x010fe20000010000 */
[----:B------:R-:W-:-:S05]  /*160d0*/  FFMA.FTZ R182, R39, R26, -R29 ;  /* 0x0000001a27b67223 */ /* 0x000fca000001081d */
        /* <DEDUP_REMOVED lines=97> */
[----:B------:R-:W-:Y:S01]  /*166f0*/  STL [R1+0x434], R24 ;  /* 0x0004341801007387 */ /* 0x000fe20000100800 */
        /* <DEDUP_REMOVED lines=130> */
[C---:B--2---:R-:W-:Y:S01]  /*16f20*/  FMUL.FTZ R25, R36.reuse, R25 ;  /* 0x0000001924197220 */ /* 0x044fe20000410000 */
[C---:B---3--:R-:W-:Y:S01]  /*16f30*/  FMUL.FTZ R5, R36.reuse, R5 ;  /* 0x0000000524057220 */ /* 0x048fe20000410000 */
[C---:B----4-:R-:W-:Y:S01]  /*16f40*/  FMUL.FTZ R187, R36.reuse, R33 ;  /* 0x0000002124bb7220 */ /* 0x050fe20000410000 */
[C---:B-----5:R-:W-:Y:S01]  /*16f50*/  FMUL.FTZ R33, R36.reuse, R28 ;  /* 0x0000001c24217220 */ /* 0x060fe20000410000 */
[C---:B------:R-:W-:Y:S01]  /*16f60*/  FMUL.FTZ R29, R36.reuse, R29 ;  /* 0x0000001d241d7220 */ /* 0x040fe20000410000 */
[----:B------:R0:W-:Y:S01]  /*16f70*/  ST.E desc[UR40][R22.64+0x220], R25 ;  /* 0x0002201916007985 */ /* 0x0001e2000c101928 */
[C---:B------:R-:W-:Y:S01]  /*16f80*/  FMUL.FTZ R31, R36.reuse, R31 ;  /* 0x0000001f241f7220 */ /* 0x040fe20000410000 */
[C---:B------:R-:W-:Y:S01]  /*16f90*/  FMUL.FTZ R43, R36.reuse, R43 ;  /* 0x0000002b242b7220 */ /* 0x040fe20000410000 */
[C---:B------:R-:W-:Y:S01]  /*16fa0*/  FMUL.FTZ R27, R36.reuse, R27 ;  /* 0x0000001b241b7220 */ /* 0x040fe20000410000 */
[----:B------:R1:W-:Y:S01]  /*16fb0*/  ST.E desc[UR40][R22.64+0x250], R5 ;  /* 0x0002500516007985 */ /* 0x0003e2000c101928 */
[C---:B------:R-:W-:Y:S01]  /*16fc0*/  FMUL.FTZ R39, R35.reuse, R39 ;  /* 0x0000002723277220 */ /* 0x040fe20000410000 */
[C---:B------:R-:W-:Y:S01]  /*16fd0*/  FMUL.FTZ R37, R35.reuse, R37 ;  /* 0x0000002523257220 */ /* 0x040fe20000410000 */
[C---:B0-----:R-:W-:Y:S01]  /*16fe0*/  FMUL.FTZ R25, R36.reuse, R4 ;  /* 0x0000000424197220 */ /* 0x041fe20000410000 */
[----:B-1----:R-:W-:Y:S01]  /*16ff0*/  FMUL.FTZ R5, R35, R214 ;  /* 0x000000d623057220 */ /* 0x002fe20000410000 */
        /* <DEDUP_REMOVED lines=100> */
[----:B------:R-:W-:Y:S01]  /*17640*/  FMUL.FTZ R189, R35, R34 ;  /* 0x0000002223bd7220 */ /* 0x000fe20000410000 */
        /* <DEDUP_REMOVED lines=73> */
[----:B------:R-:W-:Y:S01]  /*17ae0*/  FMUL.FTZ R35, R35, R26 ;  /* 0x0000001a23237220 */ /* 0x000fe20000410000 */
        /* <DEDUP_REMOVED lines=70> */
[----:B--2---:R-:W2:Y:S04]  /*17f50*/  LD.E R31, desc[UR40][R22.64+0x228] ;  /* 0x00022828161f7980 */ /* 0x004ea8000c101900 */
[----:B---3--:R-:W3:Y:S04]  /*17f60*/  LD.E R33, desc[UR40][R22.64+0x22c] ;  /* 0x00022c2816217980 */ /* 0x008ee8000c101900 */
[----:B------:R-:W3:Y:S04]  /*17f70*/  LD.E R41, desc[UR40][R22.64+0x230] ;  /* 0x0002302816297980 */ /* 0x000ee8000c101900 */
        /* <DEDUP_REMOVED lines=126> */
[----:B--2---:R-:W-:Y:S04]  /*18760*/  ST.E desc[UR40][R22.64+0x228], R31 ;  /* 0x0002281f16007985 */ /* 0x004fe8000c101928 */
[----:B---3--:R-:W-:Y:S04]  /*18770*/  ST.E desc[UR40][R22.64+0x22c], R33 ;  /* 0x00022c2116007985 */ /* 0x008fe8000c101928 */
[----:B------:R-:W-:Y:S04]  /*18780*/  ST.E desc[UR40][R22.64+0x230], R41 ;  /* 0x0002302916007985 */ /* 0x000fe8000c101928 */
        /* <DEDUP_REMOVED lines=124> */
[----:B------:R-:W5:Y:S04]  /*18f50*/  LDL R189, [R1+0x88] ;  /* 0x0000880001bd7983 */ /* 0x000f680000100800 */
[----:B-1----:R-:W5:Y:S04]  /*18f60*/  LD.E R24, desc[UR40][R22.64+0x220] ;  /* 0x0002202816187980 */ /* 0x002f68000c101900 */
[----:B------:R-:W5:Y:S04]  /*18f70*/  LD.E R25, desc[UR40][R22.64+0x224] ;  /* 0x0002242816197980 */ /* 0x000f68000c101900 */
        /* <DEDUP_REMOVED lines=1230> */
.L_x_12352:
[----:B------:R-:W-:Y:S05]  /*1dc60*/  BSYNC B0 ;  /* 0x0000000000007941 */ /* 0x000fea0003800000 */
.L_x_12351:
[C---:B------:R-:W-:Y:S01]  /*1dc70*/  ISETP.GT.AND P1, PT, R10.reuse, UR45, PT ;  /* 0x0000002d0a007c0c */ /* 0x040fe2000bf24270 */
[----:B------:R-:W-:-:S12]  /*1dc80*/  VIADD R10, R10, 0xffffffff ;  /* 0xffffffff0a0a7836 */ /* 0x000fd80000000000 */
[----:B------:R-:W-:Y:S05]  /*1dc90*/  @P1 BRA `(.L_x_12353) ;  /* 0xffffff5400081947 */ /* 0x000fea000383ffff */
.L_x_12322:
[----:B------:R-:W-:Y:S05]  /*1dca0*/  WARPSYNC.ALL ;  /* 0x0000000000007948 */ /* 0x000fea0003800000 */
[----:B0-----:R-:W1:Y:S04]  /*1dcb0*/  LDL R5, [R1+0x440] ;  /* 0x0004400001057983 */ /* 0x001e680000100800 */
[----:B------:R-:W2:Y:S04]  /*1dcc0*/  LDL R4, [R1+0x444] ;  /* 0x0004440001047983 */ /* 0x000ea80000100800 */
[----:B------:R-:W3:Y:S04]  /*1dcd0*/  LDL R136, [R1+0x210] ;  /* 0x0002100001887983 */ /* 0x000ee80000100800 */
        /* <DEDUP_REMOVED lines=75> */
[----:B------:R-:W5:Y:S01]  /*1e190*/  @!P2 LDL R19, [R1+0x214] ;  /* 0x000214000113a983 */ /* 0x000f620000100800 */
[----:B0-----:R-:W-:-:S03]  /*1e1a0*/  FADD.FTZ R140, R8, R3 ;  /* 0x00000003088c7221 */ /* 0x001fc60000010000 */
[----:B------:R-:W5:Y:S02]  /*1e1b0*/  LDL.64 R2, [R1+0x220] ;  /* 0x0002200001027983 */ /* 0x000f640000100a00 */
[----:B------:R-:W-:Y:S02]  /*1e1c0*/  FSETP.NE.FTZ.AND P1, PT, R140, RZ, PT ;  /* 0x000000ff8c00720b */ /* 0x000fe40003f35000 */
[----:B------:R-:W5:Y:S11]  /*1e1d0*/  LDL.64 R8, [R1+0x250] ;  /* 0x0002500001087983 */ /* 0x000f760000100a00 */
[----:B------:R-:W5:Y:S04]  /*1e1e0*/  @P1 LDL R143, [R1+0x450] ;  /* 0x00045000018f1983 */ /* 0x000f680000100800 */
[----:B------:R-:W5:Y:S01]  /*1e1f0*/  @P1 LDL R145, [R1+0x434] ;  /* 0x0004340001911983 */ /* 0x000f620000100800 */
[----:B------:R-:W-:-:S02]  /*1e200*/  IMAD.MOV.U32 R138, RZ, RZ, RZ ;  /* 0x000000ffff8a7224 */ /* 0x000fc400078e00ff */
[----:B------:R-:W-:Y:S01]  /*1e210*/  IMAD.MOV.U32 R142, RZ, RZ, -0x800000 ;  /* 0xff800000ff8e7424 */ /* 0x000fe200078e00ff */
[----:B------:R0:W-:Y:S08]  /*1e220*/  BAR.ARV R208, 0x100 ;  /* 0x000400d00000751d */ /* 0x0001f00000002000 */
[----:B------:R-:W-:Y:S06]  /*1e230*/  BAR.ARV 0x8, 0x180 ;  /* 0x0206000000007b1d */ /* 0x000fec0000002000 */
[----:B----4-:R-:W-:-:S13]  /*1e240*/  FSETP.NE.FTZ.AND P0, PT, R148, RZ, PT ;  /* 0x000000ff9400720b */ /* 0x010fda0003f15000 */
[----:B------:R-:W4:Y:S04]  /*1e250*/  @P0 LDL R139, [R1+0x450] ;  /* 0x00045000018b0983 */ /* 0x000f280000100800 */
[----:B------:R-:W4:Y:S01]  /*1e260*/  @P0 LDL R144, [R1+0x430] ;  /* 0x0004300001900983 */ /* 0x000f220000100800 */
[----:B------:R-:W1:Y:S08]  /*1e270*/  @P0 MUFU.LG2 R141, R148 ;  /* 0x00000094008d0308 */ /* 0x000e700000000c00 */
[----:B------:R-:W2:Y:S01]  /*1e280*/  @P0 MUFU.RCP R138, R148 ;  /* 0x00000094008a0308 */ /* 0x000ea20000001000 */
[----:B-1----:R-:W-:-:S07]  /*1e290*/  @P0 FMUL.FTZ R146, R141, 0.69314718246459960938 ;  /* 0x3f3172188d920820 */ /* 0x002fce0000410000 */
[----:B------:R-:W1:Y:S01]  /*1e2a0*/  @P1 MUFU.LG2 R147, R140 ;  /* 0x0000008c00931308 */ /* 0x000e620000000c00 */
[----:B---3--:R-:W-:Y:S02]  /*1e2b0*/  VIADD R0, R0, 0x1 ;  /* 0x0000000100007836 */ /* 0x008fe40000000000 */
[-C--:B--2---:R-:W-:Y:S01]  /*1e2c0*/  FMUL.FTZ R5, R5, R138.reuse ;  /* 0x0000008a05057220 */ /* 0x084fe20000410000 */
[-C--:B------:R-:W-:Y:S01]  /*1e2d0*/  FMUL.FTZ R4, R4, R138.reuse ;  /* 0x0000008a04047220 */ /* 0x080fe20000410000 */
[-C--:B------:R-:W-:Y:S01]  /*1e2e0*/  FMUL.FTZ R7, R7, R138.reuse ;  /* 0x0000008a07077220 */ /* 0x080fe20000410000 */
[-C--:B------:R-:W-:Y:S01]  /*1e2f0*/  FMUL.FTZ R6, R6, R138.reuse ;  /* 0x0000008a06067220 */ /* 0x080fe20000410000 */
[-C--:B-----5:R-:W-:Y:S01]  /*1e300*/  FMUL.FTZ R11, R11, R138.reuse ;  /* 0x0000008a0b0b7220 */ /* 0x0a0fe20000410000 */
[-C--:B------:R-:W-:Y:S01]  /*1e310*/  FMUL.FTZ R10, R10, R138.reuse ;  /* 0x0000008a0a0a7220 */ /* 0x080fe20000410000 */
[----:B------:R-:W-:Y:S01]  /*1e320*/  STL.64 [R1+0x230], R4 ;  /* 0x0002300401007387 */ /* 0x000fe20000100a00 */
        /* <DEDUP_REMOVED lines=60> */
[----:B-1----:R-:W-:Y:S01]  /*1e6f0*/  VIADD R2, R137, 0x1 ;  /* 0x0000000189027836 */ /* 0x002fe20000000000 */
[----:B------:R-:W-:Y:S01]  /*1e700*/  @!P2 LOP3.LUT R4, R19, 0x1, RZ, 0x3c, !PT ;  /* 0x000000011304a812 */ /* 0x000fe200078e3cff */
[----:B------:R0:W-:Y:S04]  /*1e710*/  STL [R1+0x444], R140 ;  /* 0x0004448c01007387 */ /* 0x0001e80000100800 */
        /* <DEDUP_REMOVED lines=32> */
[----:B------:R0:W-:Y:S04]  /*1e920*/  @!P2 STL [R1+0x214], R4 ;  /* 0x000214040100a387 */ /* 0x0001e80000100800 */
[----:B------:R0:W-:Y:S04]  /*1e930*/  STL [R1+0x21c], R0 ;  /* 0x00021c0001007387 */ /* 0x0001e80000100800 */
[----:B------:R0:W-:Y:S01]  /*1e940*/  @!P2 STL [R1+0x210], RZ ;  /* 0x000210ff0100a387 */ /* 0x0001e20000100800 */
[----:B----4-:R-:W-:-:S04]  /*1e950*/  @P0 FMUL.FTZ R139, R139, 0.69314718246459960938 ;  /* 0x3f3172188b8b0820 */ /* 0x010fc80000410000 */
[----:B------:R-:W-:Y:S01]  /*1e960*/  @P0 FFMA.FTZ R142, R139, R144, R146 ;  /* 0x000000908b8e0223 */ /* 0x000fe20000010092 */
[----:B------:R-:W-:-:S06]  /*1e970*/  IMAD.MOV.U32 R139, RZ, RZ, RZ ;  /* 0x000000ffff8b7224 */ /* 0x000fcc00078e00ff */
[----:B------:R-:W1:Y:S01]  /*1e980*/  @P1 MUFU.RCP R139, R140 ;  /* 0x0000008c008b1308 */ /* 0x000e620000001000 */
[----:B------:R-:W-:Y:S01]  /*1e990*/  @P1 FMUL.FTZ R146, R143, 0.69314718246459960938 ;  /* 0x3f3172188f921820 */ /* 0x000fe20000410000 */
[----:B------:R-:W-:-:S03]  /*1e9a0*/  IMAD.MOV.U32 R144, RZ, RZ, -0x800000 ;  /* 0xff800000ff907424 */ /* 0x000fc600078e00ff */
[----:B------:R-:W-:Y:S01]  /*1e9b0*/  @P1 FFMA.FTZ R144, R146, R145, R147 ;  /* 0x0000009192901223 */ /* 0x000fe20000010093 */
[----:B------:R0:W-:Y:S04]  /*1e9c0*/  STL [R1+0x440], R142 ;  /* 0x0004408e01007387 */ /* 0x0001e80000100800 */
[----:B------:R0:W-:Y:S01]  /*1e9d0*/  STL [R1+0x444], R144 ;  /* 0x0004449001007387 */ /* 0x0001e20000100800 */
        /* <DEDUP_REMOVED lines=95> */
[----:B------:R0:W-:Y:S01]  /*1efd0*/  STL.64 [R1+0x418], R134 ;  /* 0x0004188601007387 */ /* 0x0001e20000100a00 */
[----:B------:R-:W-:-:S13]  /*1efe0*/  PLOP3.LUT P0, PT, PT, PT, PT, 0x8, 0x0 ;  /* 0x000000000000781c */ /* 0x000fda0003f0e170 */
.L_x_12257:
[----:B------:R-:W1:Y:S08]  /*1eff0*/  S2UR UR4, SR_CgaCtaId ;  /* 0x00000000000479c3 */ /* 0x000e700000008800 */
[----:B------:R-:W-:Y:S06]  /*1f000*/  BAR.SYNC.DEFER_BLOCKING 0x5, 0x180 ;  /* 0x0146000000007b1d */ /* 0x000fec0000010000 */
[----:B------:R-:W-:Y:S01]  /*1f010*/  UMOV UR46, 0x400 ;  /* 0x00000400002e7882 */ /* 0x000fe20000000000 */
[----:B------:R-:W-:Y:S01]  /*1f020*/  BSSY B0, `(.L_x_12354) ;  /* 0x00002b6000007945 */ /* 0x000fe20003800000 */
[----:B-1----:R-:W-:-:S09]  /*1f030*/  ULEA UR46, UR4, UR46, 0x18 ;  /* 0x0000002e042e7291 */ /* 0x002fd2000f8ec03f */
[----:B0-2---:R-:W0:Y:S02]  /*1f040*/  LDS.128 R4, [UR46+0x324d0] ;  /* 0x0324d02eff047984 */ /* 0x005e240008000c00 */
[----:B0-----:R-:W-:Y:S02]  /*1f050*/  R2UR UR5, R5 ;  /* 0x00000000050572ca */ /* 0x001fe400000e0000 */
[----:B------:R-:W-:Y:S02]  /*1f060*/  R2UR UR7, R6 ;  /* 0x00000000060772ca */ /* 0x000fe400000e0000 */
[----:B------:R-:W-:Y:S01]  /*1f070*/  R2UR UR6, R7 ;  /* 0x00000000070672ca */ /* 0x000fe200000e0000 */
[----:B------:R-:W-:Y:S06]  /*1f080*/  BAR.ARV 0x4, 0x180 ;  /* 0x0106000000007b1d */ /* 0x000fec0000002000 */
[----:B------:R-:W-:Y:S08]  /*1f090*/  @P0 BRA `(.L_x_12355) ;  /* 0x0000001c005c0947 */ /* 0x000ff00003800000 */
[----:B------:R-:W2:Y:S04]  /*1f0a0*/  LDL.128 R136, [R1+0x220] ;  /* 0x0002200001887983 */ /* 0x000ea80000100c00 */
        /* <DEDUP_REMOVED lines=31> */
[----:B------:R-:W-:Y:S01]  /*1f2a0*/  IADD3 R3, P4, R192, 0x8040, RZ ;  /* 0x00008040c0037810 */ /* 0x000fe20007f9e0ff */
[----:B------:R-:W-:-:S03]  /*1f2b0*/  ULDC.64 UR8, c[0x0][0xd00] ;  /* 0x0003400000087ab9 */ /* 0x000fc60000000a00 */
[----:B------:R-:W-:Y:S02]  /*1f2c0*/  LOP3.LUT R2, R3, 0x380, RZ, 0xc0, !PT ;  /* 0x0000038003027812 */ /* 0x000fe400078ec0ff */
[----:B------:R-:W-:Y:S02]  /*1f2d0*/  LOP3.LUT R145, R192, 0x380, RZ, 0xc0, !PT ;  /* 0x00000380c0917812 */ /* 0x000fe400078ec0ff */
[----:B------:R-:W-:Y:S02]  /*1f2e0*/  SHF.R.U64 R2, R2, 0x3, RZ ;  /* 0x0000000302027819 */ /* 0x000fe400000012ff */
[----:B------:R-:W-:Y:S02]  /*1f2f0*/  SHF.R.U64 R145, R145, 0x3, RZ ;  /* 0x0000000391917819 */ /* 0x000fe400000012ff */
[----:B------:R-:W-:Y:S02]  /*1f300*/  LOP3.LUT R2, R2, R3, RZ, 0x3c, !PT ;  /* 0x0000000302027212 */ /* 0x000fe400078e3cff */
[----:B------:R-:W-:-:S02]  /*1f310*/  IADD3 R3, P1, R192, 0xc020, RZ ;  /* 0x0000c020c0037810 */ /* 0x000fc40007f3e0ff */
[C---:B------:R-:W-:Y:S02]  /*1f320*/  IADD3 R21, P3, R192.reuse, 0x8060, RZ ;  /* 0x00008060c0157810 */ /* 0x040fe40007f7e0ff */
[C---:B------:R-:W-:Y:S02]  /*1f330*/  IADD3 R0, P2, R192.reuse, 0xc000, RZ ;  /* 0x0000c000c0007810 */ /* 0x040fe40007f5e0ff */
[----:B------:R-:W-:Y:S01]  /*1f340*/  LOP3.LUT R144, R145, R192, RZ, 0x3c, !PT ;  /* 0x000000c091907212 */ /* 0x000fe200078e3cff */
[----:B------:R-:W-:Y:S01]  /*1f350*/  IMAD.MOV.U32 R145, RZ, RZ, R193 ;  /* 0x000000ffff917224 */ /* 0x000fe200078e00c1 */
[----:B------:R-:W-:Y:S02]  /*1f360*/  IADD3 R141, P0, R192, 0xc040, RZ ;  /* 0x0000c040c08d7810 */ /* 0x000fe40007f1e0ff */
[----:B------:R-:W-:Y:S02]  /*1f370*/  LOP3.LUT R146, R3, 0x380, RZ, 0xc0, !PT ;  /* 0x0000038003927812 */ /* 0x000fe400078ec0ff */
[----:B------:R-:W-:-:S02]  /*1f380*/  LOP3.LUT R20, R21, 0x380, RZ, 0xc0, !PT ;  /* 0x0000038015147812 */ /* 0x000fc400078ec0ff */
[----:B------:R-:W-:Y:S02]  /*1f390*/  LOP3.LUT R143, R0, 0x380, RZ, 0xc0, !PT ;  /* 0x00000380008f7812 */ /* 0x000fe400078ec0ff */
[----:B------:R-:W-:Y:S02]  /*1f3a0*/  LOP3.LUT R140, R141, 0x380, RZ, 0xc0, !PT ;  /* 0x000003808d8c7812 */ /* 0x000fe400078ec0ff */
[----:B------:R-:W-:Y:S02]  /*1f3b0*/  SHF.R.U64 R146, R146, 0x3, RZ ;  /* 0x0000000392927819 */ /* 0x000fe400000012ff */
[----:B------:R-:W-:Y:S02]  /*1f3c0*/  MOV R144, R144 ;  /* 0x0000009000907202 */ /* 0x000fe40000000f00 */
        /* <DEDUP_REMOVED lines=11> */
[----:B------:R-:W-:Y:S01]  /*1f480*/  UISETP.NE.U32.AND UP0, UPT, UR8, URZ, UPT ;  /* 0x0000003f0800728c */ /* 0x000fe2000bf05070 */
[----:B------:R-:W-:Y:S01]  /*1f490*/  IMAD.X R141, RZ, RZ, R193, P0 ;  /* 0x000000ffff8d7224 */ /* 0x000fe200000e06c1 */
[----:B------:R-:W-:-:S02]  /*1f4a0*/  MOV R3, R2 ;  /* 0x0000000200037202 */ /* 0x000fc40000000f00 */
[----:B------:R-:W-:Y:S01]  /*1f4b0*/  MOV R20, R20 ;  /* 0x0000001400147202 */ /* 0x000fe20000000f00 */
[----:B------:R-:W-:Y:S01]  /*1f4c0*/  UISETP.NE.AND.EX UP0, UPT, UR9, URZ, UPT, UP0 ;  /* 0x0000003f0900728c */ /* 0x000fe2000bf05300 */
[----:B------:R-:W-:Y:S02]  /*1f4d0*/  MOV R2, R142 ;  /* 0x0000008e00027202 */ /* 0x000fe40000000f00 */
[----:B------:R-:W-:Y:S01]  /*1f4e0*/  MOV R0, R146 ;  /* 0x0000009200007202 */ /* 0x000fe20000000f00 */
[----:B------:R-:W-:Y:S01]  /*1f4f0*/  ULDC.64 UR8, c[0x0][0xd00] ;  /* 0x0003400000087ab9 */ /* 0x000fe20000000a00 */
[----:B------:R-:W-:Y:S01]  /*1f500*/  MOV R140, R140 ;  /* 0x0000008c008c7202 */ /* 0x000fe20000000f00 */
[----:B------:R-:W-:Y:S01]  /*1f510*/  UIMAD.WIDE UR8, UR42, 0x4, UR8 ;  /* 0x000000042a0878a5 */ /* 0x000fe2000f8e0208 */
[----:B------:R-:W-:Y:S01]  /*1f520*/  PLOP3.LUT P1, PT, PT, PT, UP0, 0x80, 0x0 ;  /* 0x000000000000781c */ /* 0x000fe20003f2f008 */
[----:B------:R-:W-:Y:S02]  /*1f530*/  ULDC UR4, c[0x0][0xb88] ;  /* 0x0002e20000047ab9 */ /* 0x000fe40000000800 */
[----:B------:R-:W-:Y:S01]  /*1f540*/  IMAD.U32 R19, RZ, RZ, UR4 ;  /* 0x00000004ff137e24 */ /* 0x000fe2000f8e00ff */
[----:B--2---:R-:W-:-:S02]  /*1f550*/  F2FP.F16.F32.PACK_AB R136, R137, R136 ;  /* 0x000000888988723e */ /* 0x004fc400000000ff */
[----:B------:R-:W-:Y:S02]  /*1f560*/  F2FP.F16.F32.PACK_AB R137, R139, R138 ;  /* 0x0000008a8b89723e */ /* 0x000fe400000000ff */
[----:B---3--:R-:W-:Y:S02]  /*1f570*/  F2FP.F16.F32.PACK_AB R128, R129, R128 ;  /* 0x000000808180723e */ /* 0x008fe400000000ff */
[----:B------:R-:W-:Y:S02]  /*1f580*/  F2FP.F16.F32.PACK_AB R129, R131, R130 ;  /* 0x000000828381723e */ /* 0x000fe400000000ff */
[----:B----4-:R-:W-:Y:S02]  /*1f590*/  F2FP.F16.F32.PACK_AB R138, R133, R132 ;  /* 0x00000084858a723e */ /* 0x010fe400000000ff */
[----:B------:R-:W-:Y:S01]  /*1f5a0*/  F2FP.F16.F32.PACK_AB R139, R135, R134 ;  /* 0x00000086878b723e */ /* 0x000fe200000000ff */
[----:B------:R-:W-:Y:S01]  /*1f5b0*/  BAR.SYNC.DEFER_BLOCKING 0x1, 0x100 ;  /* 0x0044000000007b1d */ /* 0x000fe20000010000 */
        /* <DEDUP_REMOVED lines=66> */
[----:B------:R-:W-:Y:S01]  /*1f9e0*/  F2FP.F16.F32.PACK_AB R27, R15, R14 ;  /* 0x0000000e0f1b723e */ /* 0x000fe200000000ff */
[----:B------:R0:W-:Y:S01]  /*1f9f0*/  STSM.16.M88.4 [R20], R48 ;  /* 0x0000003014007844 */ /* 0x0001e20000000200 */
[----:B------:R-:W-:-:S02]  /*1fa00*/  F2FP.F16.F32.PACK_AB R10, R5, R4 ;  /* 0x00000004050a723e */ /* 0x000fc400000000ff */
[----:B------:R-:W-:Y:S01]  /*1fa10*/  F2FP.F16.F32.PACK_AB R11, R7, R6 ;  /* 0x00000006070b723e */ /* 0x000fe200000000ff */
[----:B------:R1:W-:Y:S01]  /*1fa20*/  STSM.16.M88.4 [R2], R40 ;  /* 0x0000002802007844 */ /* 0x0003e20000000200 */
[----:B------:R-:W-:-:S03]  /*1fa30*/  IMAD.U32 R4, RZ, RZ, UR8 ;  /* 0x00000008ff047e24 */ /* 0x000fc6000f8e00ff */
[----:B------:R1:W-:Y:S01]  /*1fa40*/  STSM.16.M88.4 [R0], R32 ;  /* 0x0000002000007844 */ /* 0x0003e20000000200 */
[----:B------:R-:W-:Y:S01]  /*1fa50*/  IMAD.U32 R5, RZ, RZ, UR9 ;  /* 0x00000009ff057e24 */ /* 0x000fe2000f8e00ff */
[----:B------:R-:W-:Y:S02]  /*1fa60*/  ULDC.64 UR8, c[0x0][0xd08] ;  /* 0x0003420000087ab9 */ /* 0x000fe40000000a00 */
[----:B------:R1:W-:Y:S04]  /*1fa70*/  STSM.16.M88.4 [R140], R24 ;  /* 0x000000188c007844 */ /* 0x0003e80000000200 */
[----:B------:R1:W-:Y:S01]  /*1fa80*/  STSM.16.M88.4 [R226], R8 ;  /* 0x00000008e2007844 */ /* 0x0003e20000000200 */
[----:B------:R-:W-:Y:S01]  /*1fa90*/  UISETP.NE.U32.AND UP1, UPT, UR8, URZ, UPT ;  /* 0x0000003f0800728c */ /* 0x000fe2000bf25070 */
[----:B0-----:R-:W0:Y:S08]  /*1faa0*/  LDC R20, c[0x0][0xce8] ;  /* 0x00033a00ff147b82 */ /* 0x001e300000000800 */
[----:B------:R-:W-:Y:S01]  /*1fab0*/  BAR.SYNC.DEFER_BLOCKING 0x1, 0x100 ;  /* 0x0044000000007b1d */ /* 0x000fe20000010000 */
[----:B------:R-:W-:-:S06]  /*1fac0*/  UISETP.NE.AND.EX UP1, UPT, UR9, URZ, UPT, UP1 ;  /* 0x0000003f0900728c */ /* 0x000fcc000bf25310 */
[----:B------:R-:W-:-:S05]  /*1fad0*/  PLOP3.LUT P2, PT, PT, PT, UP1, 0x80, 0x0 ;  /* 0x000000000000781c */ /* 0x000fca0003f4f018 */
[----:B------:R-:W-:Y:S02]  /*1fae0*/  @UP1 ULDC.64 UR8, c[0x0][0xd08] ;  /* 0x0003420000081ab9 */ /* 0x000fe40000000a00 */
[----:B------:R-:W-:-:S06]  /*1faf0*/  @UP1 UIMAD.WIDE UR8, UR42, 0x4, UR8 ;  /* 0x000000042a0818a5 */ /* 0x000fcc000f8e0208 */
[----:B------:R-:W-:Y:S02]  /*1fb00*/  IMAD.U32 R6, RZ, RZ, UR8 ;  /* 0x00000008ff067e24 */ /* 0x000fe4000f8e00ff */
[----:B------:R-:W-:Y:S01]  /*1fb10*/  IMAD.U32 R7, RZ, RZ, UR9 ;  /* 0x00000009ff077e24 */ /* 0x000fe2000f8e00ff */
[----:B------:R-:W2:Y:S04]  /*1fb20*/  @P1 LDG.E R3, desc[UR40][R4.64] ;  /* 0x0000002804031981 */ /* 0x000ea8000c1e1900 */
[----:B------:R1:W5:Y:S01]  /*1fb30*/  @P2 LDG.E R19, desc[UR40][R6.64] ;  /* 0x0000002806132981 */ /* 0x000362000c1e1900 */
[----:B------:R-:W-:Y:S01]  /*1fb40*/  UMOV UR4, URZ ;  /* 0x0000003f00047c82 */ /* 0x000fe20008000000 */
[----:B------:R-:W-:Y:S02]  /*1fb50*/  LOP3.LUT P0, RZ, R216, 0x3, RZ, 0xc0, !PT ;  /* 0x00000003d8ff7812 */ /* 0x000fe4000780c0ff */
[----:B--2---:R-:W-:Y:S01]  /*1fb60*/  @P1 R2UR UR4, R3 ;  /* 0x00000000030412ca */ /* 0x004fe200000e0000 */
[----:B01----:R-:W-:-:S14]  /*1fb70*/  @P2 BRA `(.L_x_12356) ;  /* 0x0000000000102947 */ /* 0x003fdc0003800000 */
[----:B------:R-:W-:Y:S05]  /*1fb80*/  @!P1 BRA `(.L_x_12356) ;  /* 0x00000000000c9947 */ /* 0x000fea0003800000 */
[----:B------:R-:W2:Y:S04]  /*1fb90*/  LDG.E R0, desc[UR40][R4.64] ;  /* 0x0000002804007981 */ /* 0x000ea8000c1e1900 */
[----:B-----5:R-:W2:Y:S02]  /*1fba0*/  LDG.E R19, desc[UR40][R4.64+0x4] ;  /* 0x0000042804137981 */ /* 0x020ea4000c1e1900 */
[----:B--2---:R-:W-:-:S07]  /*1fbb0*/  IMAD.IADD R19, R19, 0x1, -R0 ;  /* 0x0000000113137824 */ /* 0x004fce00078e0a00 */
.L_x_12356:
[----:B-----5:R-:W-:Y:S02]  /*1fbc0*/  IMAD R19, R19, R20, RZ ;  /* 0x0000001413137224 */ /* 0x020fe400078e02ff */
[----:B------:R-:W-:Y:S01]  /*1fbd0*/  VIADD R12, R204, UR43 ;  /* 0x0000002bcc0c7c36 */ /* 0x000fe20008000000 */
[----:B------:R-:W-:Y:S01]  /*1fbe0*/  ISETP.NE.AND P1, PT, R20, 0x1, PT ;  /* 0x000000011400780c */ /* 0x000fe20003f25270 */
[----:B------:R-:W-:Y:S01]  /*1fbf0*/  VIADD R5, R236, UR43 ;  /* 0x0000002bec057c36 */ /* 0x000fe20008000000 */
[----:B------:R-:W-:Y:S02]  /*1fc00*/  USHF.R.S32.HI UR16, URZ, 0x1f, UR37 ;  /* 0x0000001f3f107899 */ /* 0x000fe40008011425 */
[----:B------:R-:W-:Y:S01]  /*1fc10*/  ISETP.GE.OR P2, PT, R12, R19, P0 ;  /* 0x000000130c00720c */ /* 0x000fe20000746670 */
[----:B------:R-:W-:-:S08]  /*1fc20*/  ULDC.64 UR14, c[0x0][0xc90] ;  /* 0x00032400000e7ab9 */ /* 0x000fd00000000a00 */
[----:B------:R-:W0:Y:S04]  /*1fc30*/  @P1 LDC R2, c[0x0][0xcec] ;  /* 0x00033b00ff021b82 */ /* 0x000e280000000800 */
[----:B------:R-:W2:Y:S01]  /*1fc40*/  @!P2 LDL R11, [R1+0x440] ;  /* 0x00044000010ba983 */ /* 0x000ea20000100800 */
[----:B------:R-:W-:Y:S01]  /*1fc50*/  USHF.R.S32.HI UR12, URZ, 0x1f, UR42 ;  /* 0x0000001f3f0c7899 */ /* 0x000fe2000801142a */
[----:B------:R-:W-:Y:S01]  /*1fc60*/  IMAD.MOV.U32 R0, RZ, RZ, R5 ;  /* 0x000000ffff007224 */ /* 0x000fe200078e0005 */
[----:B------:R-:W-:Y:S01]  /*1fc70*/  USHF.R.S32.HI UR11, URZ, 0x1f, UR4 ;  /* 0x0000001f3f0b7899 */ /* 0x000fe20008011404 */
[----:B------:R-:W1:Y:S01]  /*1fc80*/  @P1 LDC R3, c[0x0][0xcf0] ;  /* 0x00033c00ff031b82 */ /* 0x000e620000000800 */
[----:B------:R-:W-:Y:S01]  /*1fc90*/  UIMAD UR13, UR16, UR14, URZ ;  /* 0x0000000e100d72a4 */ /* 0x000fe2000f8e023f */
[----:B------:R-:W-:Y:S01]  /*1fca0*/  UMOV UR10, UR4 ;  /* 0x00000004000a7c82 */ /* 0x000fe20008000000 */
[----:B------:R-:W-:-:S02]  /*1fcb0*/  USEL UR18, UR12, URZ, !UP0 ;  /* 0x0000003f0c127287 */ /* 0x000fc4000c000000 */
[----:B------:R-:W-:Y:S02]  /*1fcc0*/  UIMAD.WIDE.U32 UR8, UR37, UR14, UR10 ;  /* 0x0000000e250872a5 */ /* 0x000fe4000f8e000a */
[----:B------:R-:W-:Y:S01]  /*1fcd0*/  UIMAD UR13, UR37, UR15, UR13 ;  /* 0x0000000f250d72a4 */ /* 0x000fe2000f8e020d */
[----:B------:R-:W3:Y:S01]  /*1fce0*/  @P1 LDC R77, c[0x0][0xcf0] ;  /* 0x00033c00ff4d1b82 */ /* 0x000ee20000000800 */
[----:B------:R-:W-:Y:S01]  /*1fcf0*/  USEL UR17, UR42, URZ, !UP0 ;  /* 0x0000003f2a117287 */ /* 0x000fe2000c000000 */
[----:B------:R-:W-:Y:S01]  /*1fd00*/  ULDC.64 UR14, c[0x0][0xc98] ;  /* 0x00032600000e7ab9 */ /* 0x000fe20000000a00 */
[----:B------:R-:W-:Y:S02]  /*1fd10*/  UIADD3 UR9, UR9, UR13, URZ ;  /* 0x0000000d09097290 */ /* 0x000fe4000fffe03f */
[----:B------:R-:W-:Y:S01]  /*1fd20*/  UIMAD UR10, UR18, UR14, URZ ;  /* 0x0000000e120a72a4 */ /* 0x000fe2000f8e023f */
[----:B0-----:R-:W-:Y:S01]  /*1fd30*/  @P1 IMAD.HI.U32 R2, R5, R2, RZ ;  /* 0x0000000205021227 */ /* 0x001fe200078e00ff */
[----:B------:R-:W-:-:S02]  /*1fd40*/  UIMAD.WIDE.U32 UR8, UR17, UR14, UR8 ;  /* 0x0000000e110872a5 */ /* 0x000fc4000f8e0008 */
[----:B------:R-:W-:Y:S01]  /*1fd50*/  UIMAD UR10, UR17, UR15, UR10 ;  /* 0x0000000f110a72a4 */ /* 0x000fe2000f8e020a */
[----:B------:R-:W-:Y:S01]  /*1fd60*/  ULDC.64 UR12, c[0x0][0xc88] ;  /* 0x00032200000c7ab9 */ /* 0x000fe20000000a00 */
[----:B-1----:R-:W-:-:S04]  /*1fd70*/  @P1 SHF.R.U32.HI R0, RZ, R3, R2 ;  /* 0x00000003ff001219 */ /* 0x002fc80000011602 */
[----:B------:R-:W-:Y:S01]  /*1fd80*/  IMAD.U32 R7, RZ, RZ, UR10 ;  /* 0x0000000aff077e24 */ /* 0x000fe2000f8e00ff */
[--C-:B------:R-:W-:Y:S01]  /*1fd90*/  SHF.R.S32.HI R4, RZ, 0x1f, R0.reuse ;  /* 0x0000001fff047819 */ /* 0x100fe20000011400 */
[----:B------:R-:W-:-:S04]  /*1fda0*/  IMAD.MOV R2, RZ, RZ, -R0 ;  /* 0x000000ffff027224 */ /* 0x000fc800078e0a00 */
[----:B------:R-:W-:Y:S01]  /*1fdb0*/  IMAD R5, R20, R2, R5 ;  /* 0x0000000214057224 */ /* 0x000fe200078e0205 */
[----:B------:R-:W-:-:S04]  /*1fdc0*/  IADD3 R2, P3, R0, UR8, RZ ;  /* 0x0000000800027c10 */ /* 0x000fc8000ff7e0ff */
[----:B------:R-:W-:-:S05]  /*1fdd0*/  SHF.R.S32.HI R3, RZ, 0x1f, R5 ;  /* 0x0000001fff037819 */ /* 0x000fca0000011405 */
[----:B------:R-:W-:Y:S01]  /*1fde0*/  IMAD R0, R3, UR12, RZ ;  /* 0x0000000c03007c24 */ /* 0x000fe2000f8e02ff */
[----:B------:R-:W-:Y:S01]  /*1fdf0*/  IADD3.X R3, R4, UR9, R7, P3, !PT ;  /* 0x0000000904037c10 */ /* 0x000fe20009ffe407 */
[----:B------:R-:W-:Y:S02]  /*1fe00*/  ULDC.64 UR8, c[0x0][0xc50] ;  /* 0x0003140000087ab9 */ /* 0x000fe40000000a00 */
[C---:B------:R-:W-:Y:S02]  /*1fe10*/  IMAD R7, R5.reuse, UR13, R0 ;  /* 0x0000000d05077c24 */ /* 0x040fe4000f8e0200 */
[----:B------:R-:W-:Y:S01]  /*1fe20*/  IMAD.WIDE.U32 R2, R5, UR12, R2 ;  /* 0x0000000c05027c25 */ /* 0x000fe2000f8e0002 */
[----:B------:R-:W-:-:S03]  /*1fe30*/  ULDC.64 UR12, c[0x0][0xba0] ;  /* 0x0002e800000c7ab9 */ /* 0x000fc60000000a00 */
[----:B------:R-:W-:Y:S01]  /*1fe40*/  IMAD.IADD R3, R3, 0x1, R7 ;  /* 0x0000000103037824 */ /* 0x000fe200078e0207 */
[----:B------:R-:W-:Y:S01]  /*1fe50*/  LEA R6, P3, R2, UR8, 0x2 ;  /* 0x0000000802067c11 */ /* 0x000fe2000f8610ff */
[----:B------:R-:W-:-:S03]  /*1fe60*/  VIADD R0, R12, 0x8 ;  /* 0x000000080c007836 */ /* 0x000fc60000000000 */
[----:B------:R-:W-:Y:S01]  /*1fe70*/  LEA.HI.X R10, R2, UR9, R3, 0x2, P3 ;  /* 0x00000009020a7c11 */ /* 0x000fe200098f1403 */
[----:B------:R-:W-:Y:S01]  /*1fe80*/  SHFL.IDX PT, R8, R6, RZ, 0x1c1f ;  /* 0x001c1fff06087589 */ /* 0x000fe200000e0000 */
[----:B------:R-:W-:-:S03]  /*1fe90*/  ISETP.GE.OR P0, PT, R0, R19, P0 ;  /* 0x000000130000720c */ /* 0x000fc60000706670 */
[----:B------:R-:W2:Y:S04]  /*1fea0*/  SHFL.IDX PT, R9, R10, RZ, 0x1c1f ;  /* 0x001c1fff0a097589 */ /* 0x000ea800000e0000 */
[----:B--2---:R0:W-:Y:S06]  /*1feb0*/  @!P2 ST.E desc[UR40][R8.64], R11 ;  /* 0x0000000b0800a985 */ /* 0x0041ec000c101928 */
[----:B------:R-:W2:Y:S01]  /*1fec0*/  @!P0 LDL R21, [R1+0x444] ;  /* 0x0004440001158983 */ /* 0x000ea20000100800 */
[----:B------:R-:W-:-:S02]  /*1fed0*/  IMAD R0, R210, 0x40, R194 ;  /* 0x00000040d2007824 */ /* 0x000fc400078e02c2 */
[----:B------:R-:W-:Y:S01]  /*1fee0*/  IMAD.MOV.U32 R3, RZ, RZ, 0x2 ;  /* 0x00000002ff037424 */ /* 0x000fe200078e00ff */
[----:B------:R-:W-:Y:S03]  /*1fef0*/  SHFL.IDX PT, R54, R6, 0x1, 0x1c1f ;  /* 0x003c1f0006367f89 */ /* 0x000fe600000e0000 */
[----:B------:R-:W-:Y:S01]  /*1ff00*/  IMAD.WIDE R2, R0, R3, UR38 ;  /* 0x0000002600027e25 */ /* 0x000fe2000f8e0203 */
[----:B------:R-:W2:Y:S02]  /*1ff10*/  SHFL.IDX PT, R55, R10, 0x1, 0x1c1f ;  /* 0x003c1f000a377f89 */ /* 0x000ea400000e0000 */
[C---:B------:R-:W-:Y:S02]  /*1ff20*/  IADD3 R25, P4, R2.reuse, 0x3000, RZ ;  /* 0x0000300002197810 */ /* 0x040fe40007f9e0ff */
[C---:B------:R-:W-:Y:S02]  /*1ff30*/  IADD3 R29, P5, R2.reuse, 0x4000, RZ ;  /* 0x00004000021d7810 */ /* 0x040fe40007fbe0ff */
[----:B------:R-:W-:-:S02]  /*1ff40*/  IADD3 R33, P6, R2, 0x5000, RZ ;  /* 0x0000500002217810 */ /* 0x000fc40007fde0ff */
[----:B------:R-:W-:Y:S02]  /*1ff50*/  LOP3.LUT R24, R25, 0x380, RZ, 0xc0, !PT ;  /* 0x0000038019187812 */ /* 0x000fe400078ec0ff */
[----:B------:R-:W-:Y:S02]  /*1ff60*/  LOP3.LUT R28, R29, 0x380, RZ, 0xc0, !PT ;  /* 0x000003801d1c7812 */ /* 0x000fe400078ec0ff */
[----:B------:R-:W-:Y:S02]  /*1ff70*/  LOP3.LUT R32, R33, 0x380, RZ, 0xc0, !PT ;  /* 0x0000038021207812 */ /* 0x000fe400078ec0ff */
[C---:B------:R-:W-:Y:S02]  /*1ff80*/  IADD3 R7, P2, R2.reuse, 0x1000, RZ ;  /* 0x0000100002077810 */ /* 0x040fe40007f5e0ff */
[----:B------:R-:W-:Y:S02]  /*1ff90*/  IADD3 R5, P3, R2, 0x2000, RZ ;  /* 0x0000200002057810 */ /* 0x000fe40007f7e0ff */
[----:B------:R-:W-:Y:S01]  /*1ffa0*/  SHF.R.U64 R24, R24, 0x3, RZ ;  /* 0x0000000318187819 */ /* 0x000fe200000012ff */
[--C-:B0-----:R-:W-:Y:S01]  /*1ffb0*/  IMAD.X R9, RZ, RZ, R3.reuse, P2 ;  /* 0x000000ffff097224 */ /* 0x101fe200010e0603 */
[----:B------:R-:W-:Y:S01]  /*1ffc0*/  SHF.R.U64 R28, R28, 0x3, RZ ;  /* 0x000000031c1c7819 */ /* 0x000fe200000012ff */
[----:B------:R-:W-:Y:S01]  /*1ffd0*/  IMAD.X R13, RZ, RZ, R3, P3 ;  /* 0x000000ffff0d7224 */ /* 0x000fe200018e0603 */
[----:B------:R-:W-:-:S02]  /*1ffe0*/  SHF.R.U64 R32, R32, 0x3, RZ ;  /* 0x0000000320207819 */ /* 0x000fc400000012ff */
[----:B------:R-:W-:Y:S01]  /*1fff0*/  LOP3.LUT R24, R24, R25, RZ, 0x3c, !PT ;  /* 0x0000001918187212 */ /* 0x000fe200078e3cff */
[--C-:B------:R-:W-:Y:S01]  /*20000*/  IMAD.X R25, RZ, RZ, R3.reuse, P4 ;  /* 0x000000ffff197224 */ /* 0x100fe200020e0603 */
[----:B------:R-:W-:Y:S01]  /*20010*/  LOP3.LUT R28, R28, R29, RZ, 0x3c, !PT ;  /* 0x0000001d1c1c7212 */ /* 0x000fe200078e3cff */
[--C-:B------:R-:W-:Y:S01]  /*20020*/  IMAD.X R29, RZ, RZ, R3.reuse, P5 ;  /* 0x000000ffff1d7224 */ /* 0x100fe200028e0603 */
[----:B------:R-:W-:Y:S01]  /*20030*/  LOP3.LUT R32, R32, R33, RZ, 0x3c, !PT ;  /* 0x0000002120207212 */ /* 0x000fe200078e3cff */
[----:B------:R-:W-:Y:S01]  /*20040*/  IMAD.X R33, RZ, RZ, R3, P6 ;  /* 0x000000ffff217224 */ /* 0x000fe200030e0603 */
[C---:B------:R-:W-:Y:S02]  /*20050*/  IADD3 R37, P2, R2.reuse, 0x6000, RZ ;  /* 0x0000600002257810 */ /* 0x040fe40007f5e0ff */
[C---:B------:R-:W-:Y:S02]  /*20060*/  IADD3 R41, P3, R2.reuse, 0x7000, RZ ;  /* 0x0000700002297810 */ /* 0x040fe40007f7e0ff */
[----:B------:R-:W-:-:S02]  /*20070*/  IADD3 R45, P4, R2, 0x8000, RZ ;  /* 0x00008000022d7810 */ /* 0x000fc40007f9e0ff */
[C---:B------:R-:W-:Y:S02]  /*20080*/  IADD3 R49, P5, R2.reuse, 0x9000, RZ ;  /* 0x0000900002317810 */ /* 0x040fe40007fbe0ff */
[----:B------:R-:W-:Y:S02]  /*20090*/  IADD3 R53, P6, R2, 0xa000, RZ ;  /* 0x0000a00002357810 */ /* 0x000fe40007fde0ff */
[----:B------:R-:W-:Y:S02]  /*200a0*/  LOP3.LUT R36, R37, 0x380, RZ, 0xc0, !PT ;  /* 0x0000038025247812 */ /* 0x000fe400078ec0ff */
[----:B------:R-:W-:Y:S02]  /*200b0*/  LOP3.LUT R40, R41, 0x380, RZ, 0xc0, !PT ;  /* 0x0000038029287812 */ /* 0x000fe400078ec0ff */
[----:B------:R-:W-:Y:S02]  /*200c0*/  LOP3.LUT R44, R45, 0x380, RZ, 0xc0, !PT ;  /* 0x000003802d2c7812 */ /* 0x000fe400078ec0ff */
[----:B------:R-:W-:-:S02]  /*200d0*/  LOP3.LUT R48, R49, 0x380, RZ, 0xc0, !PT ;  /* 0x0000038031307812 */ /* 0x000fc400078ec0ff */
[----:B------:R-:W-:Y:S02]  /*200e0*/  LOP3.LUT R52, R53, 0x380, RZ, 0xc0, !PT ;  /* 0x0000038035347812 */ /* 0x000fe400078ec0ff */
[----:B------:R-:W-:Y:S02]  /*200f0*/  LOP3.LUT R4, R7, 0x380, RZ, 0xc0, !PT ;  /* 0x0000038007047812 */ /* 0x000fe400078ec0ff */
[----:B------:R-:W-:Y:S02]  /*20100*/  LOP3.LUT R0, R5, 0x380, RZ, 0xc0, !PT ;  /* 0x0000038005007812 */ /* 0x000fe400078ec0ff */
[----:B------:R-:W-:Y:S02]  /*20110*/  SHF.R.U64 R36, R36, 0x3, RZ ;  /* 0x0000000324247819 */ /* 0x000fe400000012ff */
[----:B------:R-:W-:Y:S02]  /*20120*/  SHF.R.U64 R40, R40, 0x3, RZ ;  /* 0x0000000328287819 */ /* 0x000fe400000012ff */
[----:B------:R-:W-:-:S02]  /*20130*/  SHF.R.U64 R44, R44, 0x3, RZ ;  /* 0x000000032c2c7819 */ /* 0x000fc400000012ff */
[----:B------:R-:W-:Y:S02]  /*20140*/  SHF.R.U64 R48, R48, 0x3, RZ ;  /* 0x0000000330307819 */ /* 0x000fe400000012ff */
        /* <DEDUP_REMOVED lines=26> */
[----:B------:R-:W-:-:S02]  /*202f0*/  SHF.R.U64 R7, R7, 0x3, RZ ;  /* 0x0000000307077819 */ /* 0x000fc400000012ff */
[----:B------:R-:W-:Y:S02]  /*20300*/  LOP3.LUT R0, R5, 0x380, RZ, 0xc0, !PT ;  /* 0x0000038005007812 */ /* 0x000fe400078ec0ff */
[----:B------:R-:W-:Y:S02]  /*20310*/  SHF.R.U64 R56, R56, 0x3, RZ ;  /* 0x0000000338387819 */ /* 0x000fe400000012ff */
[----:B------:R-:W-:Y:S02]  /*20320*/  SHF.R.U64 R60, R60, 0x3, RZ ;  /* 0x000000033c3c7819 */ /* 0x000fe400000012ff */
        /* <DEDUP_REMOVED lines=13> */
[----:B------:R-:W-:-:S02]  /*20400*/  UIMAD UR10, UR11, UR12, URZ ;  /* 0x0000000c0b0a72a4 */ /* 0x000fc4000f8e023f */
[----:B------:R-:W-:Y:S02]  /*20410*/  UIMAD.WIDE.U32 UR8, UR4, UR12, URZ ;  /* 0x0000000c040872a5 */ /* 0x000fe4000f8e003f */
[----:B------:R-:W-:-:S03]  /*20420*/  UIMAD UR10, UR4, UR13, UR10 ;  /* 0x0000000d040a72a4 */ /* 0x000fc6000f8e020a */
[----:B------:R-:W-:Y:S01]  /*20430*/  ULDC.64 UR12, c[0x0][0xbe8] ;  /* 0x0002fa00000c7ab9 */ /* 0x000fe20000000a00 */
[----:B------:R-:W-:Y:S02]  /*20440*/  UIADD3 UR9, UR9, UR10, URZ ;  /* 0x0000000a09097290 */ /* 0x000fe4000fffe03f */
[----:B------:R-:W-:Y:S01]  /*20450*/  UIMAD UR4, UR16, UR12, URZ ;  /* 0x0000000c100472a4 */ /* 0x000fe2000f8e023f */
[----:B------:R-:W-:Y:S01]  /*20460*/  VIADD R76, R211, UR43 ;  /* 0x0000002bd34c7c36 */ /* 0x000fe20008000000 */
[----:B------:R-:W-:Y:S02]  /*20470*/  UIMAD.WIDE.U32 UR8, UR37, UR12, UR8 ;  /* 0x0000000c250872a5 */ /* 0x000fe4000f8e0008 */
[----:B------:R-:W-:Y:S01]  /*20480*/  UIMAD UR4, UR37, UR13, UR4 ;  /* 0x0000000d250472a4 */ /* 0x000fe2000f8e0204 */
[----:B------:R-:W-:-:S03]  /*20490*/  ULDC.64 UR10, c[0x0][0xbf0] ;  /* 0x0002fc00000a7ab9 */ /* 0x000fc60000000a00 */
[----:B------:R-:W-:Y:S02]  /*204a0*/  UIADD3 UR9, UR9, UR4, URZ ;  /* 0x0000000409097290 */ /* 0x000fe4000fffe03f */
[----:B------:R-:W-:Y:S02]  /*204b0*/  UIMAD UR4, UR18, UR10, URZ ;  /* 0x0000000a120472a4 */ /* 0x000fe4000f8e023f */
[----:B------:R-:W-:Y:S02]  /*204c0*/  UIMAD.WIDE.U32 UR8, UR17, UR10, UR8 ;  /* 0x0000000a110872a5 */ /* 0x000fe4000f8e0008 */
[----:B------:R-:W-:-:S03]  /*204d0*/  UIMAD UR4, UR17, UR11, UR4 ;  /* 0x0000000b110472a4 */ /* 0x000fc6000f8e0204 */
[----:B------:R-:W-:Y:S01]  /*204e0*/  ULDC.64 UR10, c[0x0][0xbe0] ;  /* 0x0002f800000a7ab9 */ /* 0x000fe20000000a00 */
[----:B------:R-:W-:Y:S01]  /*204f0*/  UIADD3 UR4, UR9, UR4, URZ ;  /* 0x0000000409047290 */ /* 0x000fe2000fffe03f */
[----:B------:R-:W-:-:S05]  /*20500*/  VIADD R82, R210, UR43 ;  /* 0x0000002bd2527c36 */ /* 0x000fca0008000000 */
[----:B------:R-:W-:Y:S01]  /*20510*/  ISETP.GE.AND P2, PT, R82, R19, PT ;  /* 0x000000135200720c */ /* 0x000fe20003f46270 */
[----:B------:R-:W-:Y:S01]  /*20520*/  BSSY B1, `(.L_x_12357) ;  /* 0x000004a000017945 */ /* 0x000fe20003800000 */
[----:B--2---:R0:W-:Y:S04]  /*20530*/  @!P0 ST.E desc[UR40][R54.64], R21 ;  /* 0x0000001536008985 */ /* 0x0041e8000c101928 */
[----:B------:R1:W5:Y:S04]  /*20540*/  LD.E.128 R4, desc[UR40][R2.64] ;  /* 0x0000002802047980 */ /* 0x000368000c101d00 */
[----:B------:R-:W5:Y:S01]  /*20550*/  LD.E.128 R8, desc[UR40][R8.64] ;  /* 0x0000002808087980 */ /* 0x000f62000c101d00 */
[----:B0-----:R-:W-:-:S03]  /*20560*/  IMAD.MOV.U32 R21, RZ, RZ, R76 ;  /* 0x000000ffff157224 */ /* 0x001fc600078e004c */
[----:B------:R-:W5:Y:S01]  /*20570*/  LD.E.128 R12, desc[UR40][R12.64] ;  /* 0x000000280c0c7980 */ /* 0x000f62000c101d00 */
[----:B-1----:R-:W0:Y:S01]  /*20580*/  @P1 LDC R3, c[0x0][0xcec] ;  /* 0x00033b00ff031b82 */ /* 0x002e220000000800 */
[----:B------:R-:W-:Y:S02]  /*20590*/  IMAD.U32 R2, RZ, RZ, UR8 ;  /* 0x00000008ff027e24 */ /* 0x000fe4000f8e00ff */
[----:B------:R-:W5:Y:S04]  /*205a0*/  LD.E.128 R24, desc[UR40][R24.64] ;  /* 0x0000002818187980 */ /* 0x000f68000c101d00 */
[----:B------:R-:W5:Y:S04]  /*205b0*/  LD.E.128 R28, desc[UR40][R28.64] ;  /* 0x000000281c1c7980 */ /* 0x000f68000c101d00 */
[----:B------:R-:W5:Y:S04]  /*205c0*/  LD.E.128 R32, desc[UR40][R32.64] ;  /* 0x0000002820207980 */ /* 0x000f68000c101d00 */
[----:B------:R-:W5:Y:S04]  /*205d0*/  LD.E.128 R36, desc[UR40][R36.64] ;  /* 0x0000002824247980 */ /* 0x000f68000c101d00 */
[----:B------:R-:W5:Y:S04]  /*205e0*/  LD.E.128 R40, desc[UR40][R40.64] ;  /* 0x0000002828287980 */ /* 0x000f68000c101d00 */
[----:B------:R-:W5:Y:S01]  /*205f0*/  LD.E.128 R44, desc[UR40][R44.64] ;  /* 0x000000282c2c7980 */ /* 0x000f62000c101d00 */
[----:B0-----:R-:W-:-:S03]  /*20600*/  @P1 IMAD.HI.U32 R0, R76, R3, RZ ;  /* 0x000000034c001227 */ /* 0x001fc600078e00ff */
[----:B------:R-:W5:Y:S02]  /*20610*/  LD.E.128 R48, desc[UR40][R48.64] ;  /* 0x0000002830307980 */ /* 0x000f64000c101d00 */
[----:B---3--:R-:W-:Y:S02]  /*20620*/  @P1 SHF.R.U32.HI R21, RZ, R77, R0 ;  /* 0x0000004dff151219 */ /* 0x008fe40000011600 */
        /* <DEDUP_REMOVED lines=15> */
[----:B------:R-:W5:Y:S01]  /*20720*/  LD.E.128 R72, desc[UR40][R72.64] ;  /* 0x0000002848487980 */ /* 0x000f62000c101d00 */
[----:B------:R-:W-:Y:S01]  /*20730*/  IMAD.IADD R3, R3, 0x1, R79 ;  /* 0x0000000103037824 */ /* 0x000fe200078e024f */
[----:B------:R-:W-:Y:S01]  /*20740*/  UIADD3 UR4, UR46, 0x32420, URZ ;  /* 0x000324202e047890 */ /* 0x000fe2000fffe03f */
[----:B------:R-:W-:Y:S01]  /*20750*/  IMAD R20, R0, UR8, RZ ;  /* 0x0000000800147c24 */ /* 0x000fe2000f8e02ff */
[----:B------:R-:W-:Y:S01]  /*20760*/  @!PT LDS RZ, [RZ] ;  /* 0x00000000fffff984 */ /* 0x000fe20000000800 */
[----:B------:R-:W-:Y:S01]  /*20770*/  @!PT LDS RZ, [RZ] ;  /* 0x00000000fffff984 */ /* 0x000fe20000000800 */
[----:B------:R-:W-:Y:S01]  /*20780*/  @!PT LDS RZ, [RZ] ;  /* 0x00000000fffff984 */ /* 0x000fe20000000800 */
[----:B------:R-:W-:Y:S01]  /*20790*/  @!PT LDS RZ, [RZ] ;  /* 0x00000000fffff984 */ /* 0x000fe20000000800 */
[----:B------:R0:W-:Y:S06]  /*207a0*/  MEMBAR.ALL.CTA ;  /* 0x0000000000007992 */ /* 0x0001ec0000008000 */
[----:B0-----:R-:W0:Y:S01]  /*207b0*/  FENCE.VIEW.ASYNC.S ;  /* 0x00000000000073c6 */ /* 0x001e220000000000 */
[----:B------:R-:W-:Y:S01]  /*207c0*/  IMAD.WIDE.U32 R2, R77, UR8, R2 ;  /* 0x000000084d027c25 */ /* 0x000fe2000f8e0002 */
[----:B------:R-:W-:-:S03]  /*207d0*/  UPRMT UR4, URZ, 0x654, UR4 ;  /* 0x000006543f047896 */ /* 0x000fc60008000004 */
[----:B------:R-:W-:Y:S01]  /*207e0*/  IMAD R21, R77, UR9, R20 ;  /* 0x000000094d157c24 */ /* 0x000fe2000f8e0214 */
[----:B------:R-:W-:Y:S01]  /*207f0*/  ULDC.64 UR8, c[0x0][0xb80] ;  /* 0x0002e00000087ab9 */ /* 0x000fe20000000a00 */
[----:B------:R-:W-:Y:S01]  /*20800*/  VIADD R0, R82, 0x20 ;  /* 0x0000002052007836 */ /* 0x000fe20000000000 */
[----:B------:R-:W-:Y:S01]  /*20810*/  LEA R80, P3, R2, UR8, 0x1 ;  /* 0x0000000802507c11 */ /* 0x000fe2000f8608ff */
[----:B------:R-:W-:-:S03]  /*20820*/  IMAD.IADD R3, R3, 0x1, R21 ;  /* 0x0000000103037824 */ /* 0x000fc600078e0215 */
[-C--:B------:R-:W-:Y:S01]  /*20830*/  ISETP.GE.AND P1, PT, R0, R19.reuse, PT ;  /* 0x000000130000720c */ /* 0x080fe20003f26270 */
[----:B------:R-:W-:Y:S01]  /*20840*/  VIADD R0, R82, 0x40 ;  /* 0x0000004052007836 */ /* 0x000fe20000000000 */
[----:B------:R-:W-:Y:S01]  /*20850*/  LEA.HI.X R81, R2, UR9, R3, 0x1, P3 ;  /* 0x0000000902517c11 */ /* 0x000fe200098f0c03 */
[----:B0-----:R0:W1:Y:S03]  /*20860*/  SHFL.IDX PT, R78, R80, RZ, 0x181f ;  /* 0x00181fff504e7589 */ /* 0x00106600000e0000 */
[----:B------:R-:W-:Y:S02]  /*20870*/  ISETP.GE.AND P0, PT, R0, R19, PT ;  /* 0x000000130000720c */ /* 0x000fe40003f06270 */
[----:B------:R0:W2:Y:S01]  /*20880*/  SHFL.IDX PT, R0, R81, RZ, 0x181f ;  /* 0x00181fff51007589 */ /* 0x0000a200000e0000 */
[----:B------:R-:W-:Y:S01]  /*20890*/  SYNCS.ARRIVE.TRANS64.RED.A1T0 RZ, [UR4], RZ ;  /* 0x000000ffffff79a7 */ /* 0x000fe20008100404 */
[----:B------:R-:W-:Y:S09]  /*208a0*/  @P2 BRA `(.L_x_12358) ;  /* 0x0000000000442947 */ /* 0x000ff20003800000 */
        /* <DEDUP_REMOVED lines=17> */
.L_x_12358:
[----:B------:R-:W-:Y:S05]  /*209c0*/  BSYNC B1 ;  /* 0x0000000000017941 */ /* 0x000fea0003800000 */
.L_x_12357:
        /* <DEDUP_REMOVED lines=9> */
[-C--:B---3--:R-:W-:Y:S02]  /*20a60*/  @!P4 LEA R2, P6, R194, R20.reuse, 0x1 ;  /* 0x00000014c202c211 */ /* 0x088fe400078c08ff */
[----:B-----5:R-:W-:Y:S02]  /*20a70*/  @!P3 LEA R4, P5, R196, R20, 0x1 ;  /* 0x00000014c404b211 */ /* 0x020fe400078a08ff */
        /* <DEDUP_REMOVED lines=10> */
.L_x_12360:
[----:B------:R-:W-:Y:S05]  /*20b20*/  BSYNC B1 ;  /* 0x0000000000017941 */ /* 0x000fea0003800000 */
.L_x_12359:
[----:B----4-:R4:W0:Y:S01]  /*20b30*/  SHFL.IDX PT, R0, R81, 0x2, 0x181f ;  /* 0x00581f0051007f89 */ /* 0x01082200000e0000 */
        /* <DEDUP_REMOVED lines=8> */
[-C--:B---3--:R-:W-:Y:S02]  /*20bc0*/  @!P3 LEA R2, P6, R194, R8.reuse, 0x1 ;  /* 0x00000008c202b211 */ /* 0x088fe400078c08ff */
[-C--:B------:R-:W-:Y:S02]  /*20bd0*/  @!P2 LEA R4, P5, R196, R8.reuse, 0x1 ;  /* 0x00000008c404a211 */ /* 0x080fe400078a08ff */
[----:B------:R-:W-:Y:S02]  /*20be0*/  @!P1 LEA R6, P4, R195, R8, 0x1 ;  /* 0x00000008c3069211 */ /* 0x000fe400078808ff */
[----:B0-----:R-:W-:Y:S02]  /*20bf0*/  @!P3 LEA.HI.X R3, R194, R0, R203, 0x1, P6 ;  /* 0x00000000c203b211 */ /* 0x001fe400030f0ccb */
        /* <DEDUP_REMOVED lines=8> */
.L_x_12362:
[----:B------:R-:W-:Y:S05]  /*20c80*/  BSYNC B1 ;  /* 0x0000000000017941 */ /* 0x000fea0003800000 */
.L_x_12361:
[----:B0-----:R-:W-:Y:S01]  /*20c90*/  VIADD R0, R82, 0x60 ;  /* 0x0000006052007836 */ /* 0x001fe20000000000 */
[----:B--2-4-:R-:W4:Y:S04]  /*20ca0*/  SHFL.IDX PT, R81, R81, 0x3, 0x181f ;  /* 0x00781f0051517f89 */ /* 0x014f2800000e0000 */
[----:B------:R-:W-:Y:S01]  /*20cb0*/  ISETP.GE.AND P0, PT, R0, R19, PT ;  /* 0x000000130000720c */ /* 0x000fe20003f06270 */
[----:B------:R-:W0:-:S12]  /*20cc0*/  SHFL.IDX PT, R80, R80, 0x3, 0x181f ;  /* 0x00781f0050507f89 */ /* 0x000e1800000e0000 */
[----:B------:R-:W-:Y:S05]  /*20cd0*/  @P0 BRA `(.L_x_12363) ;  /* 0x0000000c00a80947 */ /* 0x000fea0003800000 */
[----:B------:R-:W-:Y:S02]  /*20ce0*/  ULDC UR4, c[0x0][0xbc8] ;  /* 0x0002f20000047ab9 */ /* 0x000fe40000000800 */
[----:B------:R-:W-:Y:S02]  /*20cf0*/  ISETP.GE.AND P3, PT, R194, UR4, PT ;  /* 0x00000004c2007c0c */ /* 0x000fe4000bf66270 */
[----:B------:R-:W-:Y:S02]  /*20d00*/  ISETP.GE.AND P4, PT, R196, UR4, PT ;  /* 0x00000004c4007c0c */ /* 0x000fe4000bf86270 */
[----:B------:R-:W-:-:S09]  /*20d10*/  ISETP.GE.AND P5, PT, R195, UR4, PT ;  /* 0x00000004c3007c0c */ /* 0x000fd2000bfa6270 */
[-C--:B0-----:R-:W-:Y:S02]  /*20d20*/  @!P3 LEA R2, P0, R194, R80.reuse, 0x1 ;  /* 0x00000050c202b211 */ /* 0x081fe400078008ff */
[-C--:B------:R-:W-:Y:S02]  /*20d30*/  @!P4 LEA R4, P1, R196, R80.reuse, 0x1 ;  /* 0x00000050c404c211 */ /* 0x080fe400078208ff */
[C---:B------:R-:W-:Y:S02]  /*20d40*/  @!P5 LEA R6, P2, R195.reuse, R80, 0x1 ;  /* 0x00000050c306d211 */ /* 0x040fe400078408ff */
        /* <DEDUP_REMOVED lines=12> */
.L_x_12355:
        /* <DEDUP_REMOVED lines=32> */
.L_x_12364:
        /* <DEDUP_REMOVED lines=47> */
.L_x_12366:
[----:B------:R-:W-:Y:S05]  /*21300*/  BSYNC B1 ;  /* 0x0000000000017941 */ /* 0x000fea0003800000 */
.L_x_12365:
[----:B0-----:R-:W0:Y:S01]  /*21310*/  @P0 LDC R3, c[0x0][0xcf0] ;  /* 0x00033c00ff030b82 */ /* 0x001e220000000800 */
[----:B------:R-:W-:Y:S01]  /*21320*/  ULDC.64 UR16, c[0x0][0xba0] ;  /* 0x0002e80000107ab9 */ /* 0x000fe20000000a00 */
[----:B------:R-:W-:Y:S01]  /*21330*/  VIADD R6, R211, UR43 ;  /* 0x0000002bd3067c36 */ /* 0x000fe20008000000 */
[----:B------:R-:W-:Y:S01]  /*21340*/  UIMAD UR10, UR11, UR16, URZ ;  /* 0x000000100b0a72a4 */ /* 0x000fe2000f8e023f */
[----:B------:R-:W-:Y:S01]  /*21350*/  BSSY B1, `(.L_x_12367) ;  /* 0x0000040000017945 */ /* 0x000fe20003800000 */
[----:B------:R-:W-:Y:S01]  /*21360*/  UIMAD.WIDE.U32 UR8, UR4, UR16, URZ ;  /* 0x00000010040872a5 */ /* 0x000fe2000f8e003f */
[----:B------:R-:W-:Y:S01]  /*21370*/  @P0 IMAD.HI.U32 R2, R6, R9, RZ ;  /* 0x0000000906020227 */ /* 0x000fe200078e00ff */
[----:B------:R-:W-:-:S03]  /*21380*/  UIMAD UR10, UR4, UR17, UR10 ;  /* 0x00000011040a72a4 */ /* 0x000fc6000f8e020a */
[----:B------:R-:W-:Y:S01]  /*21390*/  ULDC.64 UR16, c[0x0][0xbe8] ;  /* 0x0002fa0000107ab9 */ /* 0x000fe20000000a00 */
[----:B------:R-:W-:Y:S01]  /*213a0*/  UIADD3 UR9, UR9, UR10, URZ ;  /* 0x0000000a09097290 */ /* 0x000fe2000fffe03f */
[----:B------:R-:W-:Y:S01]  /*213b0*/  IMAD.MOV.U32 R5, RZ, RZ, R6 ;  /* 0x000000ffff057224 */ /* 0x000fe200078e0006 */
[----:B------:R-:W-:Y:S02]  /*213c0*/  UIMAD UR4, UR12, UR16, URZ ;  /* 0x000000100c0472a4 */ /* 0x000fe4000f8e023f */
[----:B------:R-:W-:Y:S02]  /*213d0*/  UIMAD.WIDE.U32 UR8, UR37, UR16, UR8 ;  /* 0x00000010250872a5 */ /* 0x000fe4000f8e0008 */
        /* <DEDUP_REMOVED lines=22> */
[----:B------:R-:W-:Y:S02]  /*21540*/  VIADD R6, R210, UR43 ;  /* 0x0000002bd2067c36 */ /* 0x000fe40008000000 */
        /* <DEDUP_REMOVED lines=32> */
.L_x_12368:
[----:B------:R-:W-:Y:S05]  /*21750*/  BSYNC B1 ;  /* 0x0000000000017941 */ /* 0x000fea0003800000 */
.L_x_12367:
        /* <DEDUP_REMOVED lines=21> */
.L_x_12370:
[----:B------:R-:W-:Y:S05]  /*218b0*/  BSYNC B1 ;  /* 0x0000000000017941 */ /* 0x000fea0003800000 */
.L_x_12369:
        /* <DEDUP_REMOVED lines=21> */
.L_x_12372:
[----:B------:R-:W-:Y:S05]  /*21a10*/  BSYNC B1 ;  /* 0x0000000000017941 */ /* 0x000fea0003800000 */
.L_x_12371:
[----:B0-----:R-:W-:Y:S01]  /*21a20*/  VIADD R0, R6, 0x60 ;  /* 0x0000006006007836 */ /* 0x001fe20000000000 */
[----:B--2-4-:R-:W0:Y:S04]  /*21a30*/  SHFL.IDX PT, R5, R5, 0x3, 0x181f ;  /* 0x00781f0005057f89 */ /* 0x014e2800000e0000 */
[----:B------:R-:W-:Y:S01]  /*21a40*/  ISETP.GE.AND P0, PT, R0, R11, PT ;  /* 0x0000000b0000720c */ /* 0x000fe20003f06270 */
[----:B-1-3--:R1:W2:-:S12]  /*21a50*/  SHFL.IDX PT, R2, R4, 0x3, 0x181f ;  /* 0x00781f0004027f89 */ /* 0x00a29800000e0000 */
[----:B-1----:R-:W-:Y:S05]  /*21a60*/  @P0 BRA `(.L_x_12363) ;  /* 0x0000000000440947 */ /* 0x002fea0003800000 */
[----:B------:R-:W-:Y:S02]  /*21a70*/  ULDC UR4, c[0x0][0xbc8] ;  /* 0x0002f20000047ab9 */ /* 0x000fe40000000800 */
[----:B------:R-:W-:Y:S02]  /*21a80*/  ISETP.GE.AND P3, PT, R194, UR4, PT ;  /* 0x00000004c2007c0c */ /* 0x000fe4000bf66270 */
[----:B------:R-:W-:Y:S02]  /*21a90*/  ISETP.GE.AND P2, PT, R196, UR4, PT ;  /* 0x00000004c4007c0c */ /* 0x000fe4000bf46270 */
[----:B------:R-:W-:Y:S02]  /*21aa0*/  ISETP.GE.AND P1, PT, R195, UR4, PT ;  /* 0x00000004c3007c0c */ /* 0x000fe4000bf26270 */
[----:B------:R-:W-:-:S07]  /*21ab0*/  ISETP.GE.AND P0, PT, R197, UR4, PT ;  /* 0x00000004c5007c0c */ /* 0x000fce000bf06270 */
[-C--:B--2---:R-:W-:Y:S02]  /*21ac0*/  @!P3 LEA R6, P6, R194, R2.reuse, 0x1 ;  /* 0x00000002c206b211 */ /* 0x084fe400078c08ff */
[-C--:B------:R-:W-:Y:S02]  /*21ad0*/  @!P2 LEA R8, P5, R196, R2.reuse, 0x1 ;  /* 0x00000002c408a211 */ /* 0x080fe400078a08ff */
[-C--:B------:R-:W-:Y:S02]  /*21ae0*/  @!P1 LEA R10, P4, R195, R2.reuse, 0x1 ;  /* 0x00000002c30a9211 */ /* 0x080fe400078808ff */
[-C--:B0-----:R-:W-:Y:S02]  /*21af0*/  @!P3 LEA.HI.X R7, R194, R5.reuse, R203, 0x1, P6 ;  /* 0x00000005c207b211 */ /* 0x081fe400030f0ccb */
        /* <DEDUP_REMOVED lines=8> */
.L_x_12363:
[----:B------:R-:W-:Y:S05]  /*21b80*/  BSYNC B0 ;  /* 0x0000000000007941 */ /* 0x000fea0003800000 */
.L_x_12354:
[----:B------:R-:W-:Y:S02]  /*21b90*/  ULDC UR4, c[0x0][0xd3c] ;  /* 0x00034f0000047ab9 */ /* 0x000fe40000000800 */
[----:B------:R-:W-:-:S06]  /*21ba0*/  UISETP.GE.AND UP0, UPT, UR6, UR4, UPT ;  /* 0x000000040600728c */ /* 0x000fcc000bf06270 */
[----:B------:R-:W-:-:S13]  /*21bb0*/  PLOP3.LUT P0, PT, PT, PT, UP0, 0x80, 0x0 ;  /* 0x000000000000781c */ /* 0x000fda0003f0f008 */
[----:B------:R-:W-:Y:S05]  /*21bc0*/  @!P0 BRA `(.L_x_12373) ;  /* 0xfffffdf400fc8947 */ /* 0x000fea000383ffff */
[----:B------:R-:W-:Y:S05]  /*21bd0*/  EXIT ;  /* 0x000000000000794d */ /* 0x000fea0003800000 */
.L_x_12246:
[----:B------:R-:W-:-:S08]  /*21be0*/  NOP ;  /* 0x0000000000007918 */ /* 0x000fd00000000000 */
[----:B----4-:R-:W0:-:S00]  /*21bf0*/  USETMAXREG.DEALLOC.CTAPOOL 0x18 ;  /* 0x00000018000079c8 */ /* 0x010e0000080e0500 */
        /* <DEDUP_REMOVED lines=16> */
.L_x_12374:
        /* <DEDUP_REMOVED lines=42> */
.L_x_12380:
        /* <DEDUP_REMOVED lines=12> */
.L_x_12379:
[----:B------:R-:W-:Y:S05]  /*22060*/  BSYNC B0 ;  /* 0x0000000000007941 */ /* 0x000fea0003800000 */
.L_x_12378:
        /* <DEDUP_REMOVED lines=21> */
.L_x_12376:
        /* <DEDUP_REMOVED lines=20> */
.L_x_12381:
        /* <DEDUP_REMOVED lines=56> */
.L_x_12377:
[----:B------:R-:W-:Y:S02]  /*22680*/  IMAD.MOV.U32 R17, RZ, RZ, RZ ;  /* 0x000000ffff117224 */ /* 0x000fe400078e00ff */
[----:B------:R-:W-:Y:S02]  /*22690*/  IMAD.U32 R16, RZ, RZ, UR6 ;  /* 0x00000006ff107e24 */ /* 0x000fe4000f8e00ff */
[----:B------:R-:W-:-:S07]  /*226a0*/  IMAD.MOV.U32 R18, RZ, RZ, RZ ;  /* 0x000000ffff127224 */ /* 0x000fce00078e00ff */
.L_x_12382:
[----:B------:R-:W-:-:S13]  /*226b0*/  ISETP.NE.AND P0, PT, R0, RZ, PT ;  /* 0x000000ff0000720c */ /* 0x000fda0003f05270 */
[----:B------:R-:W1:Y:S01]  /*226c0*/  @!P0 S2R R3, SR_CgaCtaId ;  /* 0x0000000000038919 */ /* 0x000e620000008800 */
[----:B------:R-:W-:-:S04]  /*226d0*/  @!P0 MOV R0, 0x400 ;  /* 0x0000040000008802 */ /* 0x000fc80000000f00 */
[----:B-1----:R-:W-:-:S05]  /*226e0*/  @!P0 LEA R0, R3, R0, 0x18 ;  /* 0x0000000003008211 */ /* 0x002fca00078ec0ff */
[----:B------:R2:W-:Y:S01]  /*226f0*/  @!P0 STS.128 [R0+0x324d0], R16 ;  /* 0x0324d01000008388 */ /* 0x0005e20000000c00 */
[----:B------:R-:W-:Y:S06]  /*22700*/  BAR.ARV 0x5, 0x180 ;  /* 0x0146000000007b1d */ /* 0x000fec0000002000 */
.L_x_12375:
        /* <DEDUP_REMOVED lines=11> */
[----:B------:R-:W-:Y:S01]  /*227c0*/  STL [R1+0x4cc], RZ ;  /* 0x0004ccff01007387 */ /* 0x000fe20000100800 */
[----:B------:R-:W-:Y:S01]  /*227d0*/  ULDC UR37, c[0x0][0xc] ;  /* 0x0000030000257ab9 */ /* 0x000fe20000000800 */
[----:B------:R-:W-:Y:S02]  /*227e0*/  ULDC.64 UR38, c[0x0][0x198] ;  /* 0x0000660000267ab9 */ /* 0x000fe40000000a00 */
[----:B------:R-:W-:Y:S01]  /*227f0*/  STL [R1+0x464], RZ ;  /* 0x000464ff01007387 */ /* 0x000fe20000100800 */
        /* <DEDUP_REMOVED lines=16> */
[----:B------:R1:W-:Y:S01]  /*22900*/  STL [R1+0x470], R2 ;  /* 0x0004700201007387 */ /* 0x0003e20000100800 */
[C---:B0-----:R-:W-:Y:S02]  /*22910*/  LOP3.LUT R3, R0.reuse, 0x40, RZ, 0xfc, !PT ;  /* 0x0000004000037812 */ /* 0x041fe400078efcff */
[C---:B-1----:R-:W-:Y:S02]  /*22920*/  LOP3.LUT R2, R0.reuse, 0x80, RZ, 0xfc, !PT ;  /* 0x0000008000027812 */ /* 0x042fe400078efcff */
[----:B------:R-:W-:-:S07]  /*22930*/  LOP3.LUT R0, R0, 0xc0, RZ, 0xfc, !PT ;  /* 0x000000c000007812 */ /* 0x000fce00078efcff */
.L_x_12499:
[----:B------:R-:W-:Y:S05]  /*22940*/  YIELD ;  /* 0x0000000000007946 */ /* 0x000fea0003800000 */
[----:B------:R-:W-:Y:S01]  /*22950*/  ULDC.64 UR4, c[0x0][0xb20] ;  /* 0x0002c80000047ab9 */ /* 0x000fe20000000a00 */
[----:B---3--:R-:W-:Y:S01]  /*22960*/  IMAD.MOV.U32 R0, RZ, RZ, RZ ;  /* 0x000000ffff007224 */ /* 0x008fe200078e00ff */
[----:B------:R-:W-:Y:S01]  /*22970*/  ISETP.NE.U32.AND P0, PT, RZ, UR4, PT ;  /* 0x00000004ff007c0c */ /* 0x000fe2000bf05070 */
[----:B0-----:R-:W0:Y:S01]  /*22980*/  LDC.64 R4, c[0x0][0xaf8] ;  /* 0x0002be00ff047b82 */ /* 0x001e220000000a00 */
        /* <DEDUP_REMOVED lines=40> */
.L_x_12384:
        /* <DEDUP_REMOVED lines=10> */
.L_x_12385:
[----:B------:R-:W-:Y:S05]  /*22cb0*/  @!P1 BRA `(.L_x_12386) ;  /* 0x00000000000c9947 */ /* 0x000fea0003800000 */
[----:B------:R-:W2:Y:S04]  /*22cc0*/  LDG.E R6, desc[UR40][R2.64] ;  /* 0x0000002802067981 */ /* 0x000ea8000c1e1900 */
[----:B------:R-:W2:Y:S02]  /*22cd0*/  LDG.E R2, desc[UR40][R2.64+0x4] ;  /* 0x0000042802027981 */ /* 0x000ea4000c1e1900 */
[----:B--2---:R-:W-:-:S07]  /*22ce0*/  IMAD.IADD R6, R2, 0x1, -R6 ;  /* 0x0000000102067824 */ /* 0x004fce00078e0a06 */
.L_x_12386:
        /* <DEDUP_REMOVED lines=28> */
.L_x_12389:
[----:B------:R-:W-:-:S13]  /*22eb0*/  ISETP.NE.AND P0, PT, R3, 0x1, PT ;  /* 0x000000010300780c */ /* 0x000fda0003f05270 */
[----:B------:R-:W2:Y:S02]  /*22ec0*/  @P0 LDC.64 R4, c[0x0][0xae0] ;  /* 0x0002b800ff040b82 */ /* 0x000ea40000000a00 */
[----:B--2---:R-:W-:-:S05]  /*22ed0*/  @P0 IMAD.HI.U32 R4, R7, R4, RZ ;  /* 0x0000000407040227 */ /* 0x004fca00078e00ff */
[----:B------:R-:W-:-:S07]  /*22ee0*/  @P0 SHF.R.U32.HI R7, RZ, R5, R4 ;  /* 0x00000005ff070219 */ /* 0x000fce0000011604 */
.L_x_12390:
[----:B------:R-:W-:Y:S05]  /*22ef0*/  BSYNC B0 ;  /* 0x0000000000007941 */ /* 0x000fea0003800000 */
.L_x_12388:
[----:B------:R-:W-:-:S05]  /*22f00*/  IMAD R7, R7, R3, R3 ;  /* 0x0000000307077224 */ /* 0x000fca00078e0203 */
[----:B------:R-:W-:-:S07]  /*22f10*/  VIMNMX R2, R2, R7, PT ;  /* 0x0000000702027248 */ /* 0x000fce0003fe0100 */
.L_x_12387:
        /* <DEDUP_REMOVED lines=29> */
.L_x_12393:
[----:B------:R-:W-:-:S13]  /*230f0*/  ISETP.NE.AND P0, PT, R3, 0x1, PT ;  /* 0x000000010300780c */ /* 0x000fda0003f05270 */
[----:B------:R-:W3:Y:S02]  /*23100*/  @P0 LDC.64 R4, c[0x0][0xae0] ;  /* 0x0002b800ff040b82 */ /* 0x000ee40000000a00 */
[----:B---3--:R-:W-:-:S05]  /*23110*/  @P0 IMAD.HI.U32 R4, R2, R4, RZ ;  /* 0x0000000402040227 */ /* 0x008fca00078e00ff */
[----:B------:R-:W-:-:S07]  /*23120*/  @P0 SHF.R.U32.HI R2, RZ, R5, R4 ;  /* 0x00000005ff020219 */ /* 0x000fce0000011604 */
.L_x_12394:
[----:B------:R-:W-:Y:S05]  /*23130*/  BSYNC B0 ;  /* 0x0000000000007941 */ /* 0x000fea0003800000 */
.L_x_12392:
[----:B------:R-:W-:-:S05]  /*23140*/  IMAD R2, R2, R3, RZ ;  /* 0x0000000302027224 */ /* 0x000fca00078e02ff */
[----:B------:R-:W-:-:S07]  /*23150*/  VIMNMX R0, R0, R2, !PT ;  /* 0x0000000200007248 */ /* 0x000fce0007fe0100 */
.L_x_12391:
        /* <DEDUP_REMOVED lines=25> */
.L_x_12396:
        /* <DEDUP_REMOVED lines=21> */
.L_x_12399:
[----:B------:R-:W-:Y:S05]  /*23440*/  BSYNC B6 ;  /* 0x0000000000067941 */ /* 0x000fea0003800000 */
.L_x_12398:
        /* <DEDUP_REMOVED lines=20> */
.L_x_12402:
        /* <DEDUP_REMOVED lines=15> */
.L_x_12401:
[----:B------:R-:W-:Y:S05]  /*23680*/  BSYNC B6 ;  /* 0x0000000000067941 */ /* 0x000fea0003800000 */
.L_x_12400:
        /* <DEDUP_REMOVED lines=23> */
.L_x_12516:
        /* <DEDUP_REMOVED lines=11> */
.L_x_12519:
        /* <DEDUP_REMOVED lines=24> */
.L_x_12406:
[----:B--2---:R-:W2:Y:S04]  /*23a30*/  LDL R7, [R1+0x460] ;  /* 0x0004600001077983 */ /* 0x004ea80000100800 */
[----:B----4-:R-:W2:Y:S04]  /*23a40*/  LDL R0, [R1+0x464] ;  /* 0x0004640001007983 */ /* 0x010ea80000100800 */
[----:B---3--:R-:W3:Y:S01]  /*23a50*/  LDL R2, [R1+0x470] ;  /* 0x0004700001027983 */ /* 0x008ee20000100800 */
[----:B--2---:R-:W-:Y:S01]  /*23a60*/  IMAD R0, R0, 0x8, R7 ;  /* 0x0000000800007824 */ /* 0x004fe200078e0207 */
[----:B---3--:R-:W-:-:S04]  /*23a70*/  SHF.L.U32 R2, R2, 0x1f, RZ ;  /* 0x0000001f02027819 */ /* 0x008fc800000006ff */
[----:B------:R-:W2:Y:S02]  /*23a80*/  SYNCS.PHASECHK.TRANS64.TRYWAIT P0, [R0+URZ+0x32440], R2 ;  /* 0x03244002000075a7 */ /* 0x000ea4000800017f */
[----:B--2---:R-:W-:Y:S05]  /*23a90*/  @!P0 BRA `(.L_x_12407) ;  /* 0x0000005400f48947 */ /* 0x004fea0003800000 */
.L_x_12520:
        /* <DEDUP_REMOVED lines=11> */
.L_x_12408:
[----:B------:R-:W3:Y:S04]  /*23b50*/  LDL R6, [R1+0x460] ;  /* 0x0004600001067983 */ /* 0x000ee80000100800 */
[----:B------:R-:W3:Y:S04]  /*23b60*/  LDL R5, [R1+0x464] ;  /* 0x0004640001057983 */ /* 0x000ee80000100800 */
[----:B------:R-:W4:Y:S04]  /*23b70*/  LDL R4, [R1+0x498] ;  /* 0x0004980001047983 */ /* 0x000f280000100800 */
[----:B------:R-:W4:Y:S04]  /*23b80*/  LDL R3, [R1+0x478] ;  /* 0x0004780001037983 */ /* 0x000f280000100800 */
[----:B--2---:R-:W2:Y:S01]  /*23b90*/  LDL.LU R2, [R1+0x47c] ;  /* 0x00047c0001027983 */ /* 0x004ea20000300800 */
        /* <DEDUP_REMOVED lines=17> */
[----:B------:R3:W-:Y:S02]  /*23cb0*/  STL [R1+0x47c], R2 ;  /* 0x00047c0201007387 */ /* 0x0007e40000100800 */
[----:B------:R-:W-:-:S06]  /*23cc0*/  UMOV UR4, 0x0 ;  /* 0x0000000000047882 */ /* 0x000fcc0000000000 */
[----:B------:R3:W-:Y:S01]  /*23cd0*/  UTMALDG.4D [UR8], [UR6], desc[UR4] ;  /* 0x00000408060075b4 */ /* 0x0007e20008019000 */
[----:B------:R-:W-:Y:S02]  /*23ce0*/  NOP ;  /* 0x0000000000007918 */ /* 0x000fe40000000000 */
.L_x_12404:
[----:B----4-:R-:W4:Y:S04]  /*23cf0*/  LDL R0, [R1+0x460] ;  /* 0x0004600001007983 */ /* 0x010f280000100800 */
        /* <DEDUP_REMOVED lines=10> */
[----:B------:R-:W-:Y:S01]  /*23da0*/  SHF.R.S32.HI R0, RZ, 0x1f, R19 ;  /* 0x0000001fff007819 */ /* 0x000fe20000011413 */
[----:B------:R-:W-:Y:S01]  /*23db0*/  STL [R1+0x4a0], R3 ;  /* 0x0004a00301007387 */ /* 0x000fe20000100800 */
[----:B------:R-:W-:Y:S02]  /*23dc0*/  SHF.R.S32.HI R2, RZ, 0x1f, R18 ;  /* 0x0000001fff027819 */ /* 0x000fe40000011412 */
[----:B------:R-:W-:-:S03]  /*23dd0*/  SEL R0, R0, RZ, !P0 ;  /* 0x000000ff00007207 */ /* 0x000fc60004000000 */
[----:B------:R-:W-:Y:S04]  /*23de0*/  STL [R1+0x4b0], R2 ;  /* 0x0004b00201007387 */ /* 0x000fe80000100800 */
[----:B------:R3:W-:Y:S02]  /*23df0*/  STL [R1+0x4b4], R0 ;  /* 0x0004b40001007387 */ /* 0x0007e40000100800 */
[----:B---3--:R-:W-:-:S05]  /*23e00*/  SEL R0, R19, RZ, !P0 ;  /* 0x000000ff13007207 */ /* 0x008fca0004000000 */
[----:B------:R3:W-:Y:S01]  /*23e10*/  STL [R1+0x49c], R0 ;  /* 0x00049c0001007387 */ /* 0x0007e20000100800 */
        /* <DEDUP_REMOVED lines=16> */
[----:B01-34-:R-:W-:Y:S05]  /*23f20*/  CALL.ABS.NOINC R2 ;  /* 0x0000000002007343 */ /* 0x01bfea0003c00000 */
.L_x_12410:
[----:B------:R-:W-:Y:S05]  /*23f30*/  BSYNC B6 ;  /* 0x0000000000067941 */ /* 0x000fea0003800000 */
.L_x_12409:
[----:B------:R-:W4:Y:S01]  /*23f40*/  LDL R11, [R1+0x484] ;  /* 0x00048400010b7983 */ /* 0x000f220000100800 */
[----:B--2---:R-:W2:Y:S01]  /*23f50*/  LDC R7, c[0x0][0x448] ;  /* 0x00011200ff077b82 */ /* 0x004ea20000000800 */
[----:B------:R-:W-:Y:S01]  /*23f60*/  ULDC.64 UR4, c[0x0][0x298] ;  /* 0x0000a60000047ab9 */ /* 0x000fe20000000a00 */
[----:B------:R-:W-:Y:S01]  /*23f70*/  ULDC.64 UR6, c[0x0][0x280] ;  /* 0x0000a00000067ab9 */ /* 0x000fe20000000a00 */
[----:B------:R-:W4:Y:S04]  /*23f80*/  LDL R4, [R1+0x4a0] ;  /* 0x0004a00001047983 */ /* 0x000f280000100800 */
[----:B------:R-:W4:Y:S04]  /*23f90*/  LDL R10, [R1+0x490] ;  /* 0x00049000010a7983 */ /* 0x000f280000100800 */
[----:B01----:R-:W4:Y:S01]  /*23fa0*/  LDL R9, [R1+0x4b0] ;  /* 0x0004b00001097983 */ /* 0x003f220000100800 */
[----:B------:R-:W0:Y:S01]  /*23fb0*/  S2R R2, SR_TID.X ;  /* 0x0000000000027919 */ /* 0x000e220000002100 */
[----:B---3--:R-:W1:Y:S02]  /*23fc0*/  S2R R0, SR_TID.X ;  /* 0x0000000000007919 */ /* 0x008e640000002100 */
[----:B------:R-:W3:Y:S01]  /*23fd0*/  LDL R8, [R1+0x4b4] ;  /* 0x0004b40001087983 */ /* 0x000ee20000100800 */
[----:B--2---:R-:W-:-:S03]  /*23fe0*/  ISETP.NE.AND P0, PT, R7, 0x1, PT ;  /* 0x000000010700780c */ /* 0x004fc60003f05270 */
[----:B------:R-:W2:Y:S10]  /*23ff0*/  LDL R6, [R1+0x49c] ;  /* 0x00049c0001067983 */ /* 0x000eb40000100800 */
[----:B------:R-:W4:Y:S01]  /*24000*/  @P0 LDC R3, c[0x0][0x450] ;  /* 0x00011400ff030b82 */ /* 0x000f220000000800 */
[----:B0-----:R-:W-:-:S04]  /*24010*/  LOP3.LUT R2, R2, 0x7f, RZ, 0xc0, !PT ;  /* 0x0000007f02027812 */ /* 0x001fc800078ec0ff */
[----:B------:R-:W-:Y:S01]  /*24020*/  SHF.R.U32.HI R2, RZ, 0x3, R2 ;  /* 0x00000003ff027819 */ /* 0x000fe20000011602 */
[----:B-1----:R-:W-:-:S05]  /*24030*/  IMAD.SHL.U32 R0, R0, 0x10, RZ ;  /* 0x0000001000007824 */ /* 0x002fca00078e00ff */
[----:B------:R-:W-:Y:S02]  /*24040*/  LOP3.LUT R0, R2, 0x70, R0, 0xf8, !PT ;  /* 0x0000007002007812 */ /* 0x000fe400078ef800 */
[----:B------:R-:W0:Y:S03]  /*24050*/  @P0 LDC R2, c[0x0][0x44c] ;  /* 0x00011300ff020b82 */ /* 0x000e260000000800 */
[----:B----4-:R-:W-:-:S04]  /*24060*/  IMAD.IADD R5, R0, 0x1, R11 ;  /* 0x0000000100057824 */ /* 0x010fc800078e020b */
[----:B0-----:R-:W-:-:S04]  /*24070*/  @P0 IMAD.HI.U32 R2, R5, R2, RZ ;  /* 0x0000000205020227 */ /* 0x001fc800078e00ff */
[----:B------:R-:W-:Y:S01]  /*24080*/  IMAD.MOV.U32 R0, RZ, RZ, R5 ;  /* 0x000000ffff007224 */ /* 0x000fe200078e0005 */
[----:B------:R-:W-:Y:S01]  /*24090*/  @P0 SHF.R.U32.HI R0, RZ, R3, R2 ;  /* 0x00000003ff000219 */ /* 0x000fe20000011602 */
[----:B------:R-:W-:-:S04]  /*240a0*/  IMAD R2, R4, UR4, RZ ;  /* 0x0000000404027c24 */ /* 0x000fc8000f8e02ff */
        /* <DEDUP_REMOVED lines=10> */
[----:B---3--:R-:W-:Y:S02]  /*24150*/  IMAD R4, R8, UR4, RZ ;  /* 0x0000000408047c24 */ /* 0x008fe4000f8e02ff */
[----:B------:R-:W1:Y:S01]  /*24160*/  S2R R8, SR_TID.X ;  /* 0x0000000000087919 */ /* 0x000e620000002100 */
[----:B--2---:R-:W-:-:S04]  /*24170*/  IMAD.WIDE.U32 R2, R6, UR4, R2 ;  /* 0x0000000406027c25 */ /* 0x004fc8000f8e0002 */
        /* <DEDUP_REMOVED lines=11> */
[----:B------:R-:W-:Y:S01]  /*24230*/  IMAD.IADD R3, R3, 0x1, R4 ;  /* 0x0000000103037824 */ /* 0x000fe200078e0204 */
[----:B------:R2:W-:Y:S01]  /*24240*/  STL [R1+0x48c], R5 ;  /* 0x00048c0501007387 */ /* 0x0005e20000100800 */
[----:B-1----:R-:W-:Y:S02]  /*24250*/  IMAD.SHL.U32 R10, R8, 0x8, RZ ;  /* 0x00000008080a7824 */ /* 0x002fe400078e00ff */
[----:B------:R-:W-:-:S03]  /*24260*/  IMAD R6, R6, UR4, RZ ;  /* 0x0000000406067c24 */ /* 0x000fc6000f8e02ff */
[----:B------:R-:W-:Y:S01]  /*24270*/  LOP3.LUT R10, R10, 0x38, RZ, 0xc0, !PT ;  /* 0x000000380a0a7812 */ /* 0x000fe200078ec0ff */
[----:B--2---:R-:W-:Y:S01]  /*24280*/  IMAD.WIDE.U32 R4, R0, UR4, R2 ;  /* 0x0000000400047c25 */ /* 0x004fe2000f8e0002 */
[----:B------:R-:W-:-:S03]  /*24290*/  ULDC UR4, c[0x0][0x2b8] ;  /* 0x0000ae0000047ab9 */ /* 0x000fc60000000800 */
        /* <DEDUP_REMOVED lines=9> */
[----:B------:R-:W2:Y:S04]  /*24330*/  LDL R4, [R1+0x494] ;  /* 0x0004940001047983 */ /* 0x000ea80000100800 */
[----:B------:R-:W3:Y:S04]  /*24340*/  LDL.LU R6, [R1+0x484] ;  /* 0x0004840001067983 */ /* 0x000ee80000300800 */
[----:B------:R-:W0:Y:S01]  /*24350*/  SHFL.IDX PT, R5, R3, RZ, 0x181f ;  /* 0x00181fff03057589 */ /* 0x000e2200000e0000 */
[----:B--2---:R-:W-:-:S03]  /*24360*/  IMAD R2, R4, R7, RZ ;  /* 0x0000000704027224 */ /* 0x004fc600078e02ff */
[----:B------:R-:W1:Y:S01]  /*24370*/  SHFL.IDX PT, R4, R0, RZ, 0x181f ;  /* 0x00181fff00047589 */ /* 0x000e6200000e0000 */
[----:B---3--:R-:W-:-:S03]  /*24380*/  IMAD.IADD R8, R8, 0x1, R6 ;  /* 0x0000000108087824 */ /* 0x008fc600078e0206 */
[----:B------:R-:W2:Y:S01]  /*24390*/  SHFL.IDX PT, R6, R3, 0x1, 0x181f ;  /* 0x00381f0003067f89 */ /* 0x000ea200000e0000 */
[C---:B------:R-:W-:Y:S01]  /*243a0*/  VIADD R11, R8.reuse, 0x10 ;  /* 0x00000010080b7836 */ /* 0x040fe20000000000 */
[-C--:B------:R-:W-:Y:S02]  /*243b0*/  ISETP.GE.AND P1, PT, R8, R2.reuse, PT ;  /* 0x000000020800720c */ /* 0x080fe40003f26270 */
[----:B------:R-:W3:Y:S02]  /*243c0*/  SHFL.IDX PT, R7, R0, 0x1, 0x181f ;  /* 0x00381f0000077f89 */ /* 0x000ee400000e0000 */
[----:B------:R-:W-:Y:S02]  /*243d0*/  ISETP.GE.AND P2, PT, R11, R2, PT ;  /* 0x000000020b00720c */ /* 0x000fe40003f46270 */
        /* <DEDUP_REMOVED lines=12> */
[----:B---3--:R-:W-:Y:S01]  /*244a0*/  @!P2 IMAD.X R4, RZ, RZ, R7, P1 ;  /* 0x000000ffff04a224 */ /* 0x008fe200008e0607 */
        /* <DEDUP_REMOVED lines=58> */
.L_x_12537:
[----:B01----:R-:W2:Y:S04]  /*24850*/  LDL R4, [R1+0x484] ;  /* 0x0004840001047983 */ /* 0x003ea80000100800 */
[----:B------:R0:W5:Y:S01]  /*24860*/  LDL R8, [R1+0x460] ;  /* 0x0004600001087983 */ /* 0x0001620000100800 */
        /* <DEDUP_REMOVED lines=11> */
.L_x_12412:
[----:B0-----:R-:W2:Y:S01]  /*24920*/  LDL R2, [R1+0x460] ;  /* 0x0004600001027983 */ /* 0x001ea20000100800 */
        /* <DEDUP_REMOVED lines=37> */
.L_x_12414:
[----:B------:R-:W-:Y:S05]  /*24b80*/  BSYNC B6 ;  /* 0x0000000000067941 */ /* 0x000fea0003800000 */
.L_x_12413:
        /* <DEDUP_REMOVED lines=60> */
[----:B------:R-:W5:Y:S04]  /*24f50*/  LDL.LU R11, [R1+0x4ac] ;  /* 0x0004ac00010b7983 */ /* 0x000f680000300800 */
[----:B------:R-:W5:Y:S04]  /*24f60*/  LDL.LU R12, [R1+0x4bc] ;  /* 0x0004bc00010c7983 */ /* 0x000f680000300800 */
[----:B------:R-:W-:Y:S01]  /*24f70*/  SHFL.IDX PT, R6, R0, 0x1, 0x181f ;  /* 0x00381f0000067f89 */ /* 0x000fe200000e0000 */
[----:B--2---:R-:W-:-:S03]  /*24f80*/  IMAD R3, R10, R7, RZ ;  /* 0x000000070a037224 */ /* 0x004fc600078e02ff */
[----:B------:R-:W2:Y:S02]  /*24f90*/  LDL.LU R10, [R1+0x4b8] ;  /* 0x0004b800010a7983 */ /* 0x000ea40000300800 */
[-C--:B---3--:R-:W-:Y:S02]  /*24fa0*/  ISETP.GE.AND P5, PT, R5, R3.reuse, PT ;  /* 0x000000030500720c */ /* 0x088fe40003fa6270 */
[----:B------:R-:W0:Y:S01]  /*24fb0*/  SHFL.IDX PT, R5, R2, RZ, 0x181f ;  /* 0x00181fff02057589 */ /* 0x000e2200000e0000 */
[----:B----4-:R-:W-:-:S03]  /*24fc0*/  ISETP.GE.AND P4, PT, R4, R3, PT ;  /* 0x000000030400720c */ /* 0x010fc60003f86270 */
[----:B------:R-:W1:Y:S07]  /*24fd0*/  SHFL.IDX PT, R4, R0, RZ, 0x181f ;  /* 0x00181fff00047589 */ /* 0x000e6e00000e0000 */
        /* <DEDUP_REMOVED lines=55> */
[----:B0-----:R-:W0:Y:S04]  /*25350*/  SHFL.IDX PT, R4, R2, 0x6, 0x181f ;  /* 0x00d81f0002047f89 */ /* 0x001e2800000e0000 */
[----:B------:R-:W1:Y:S01]  /*25360*/  SHFL.IDX PT, R2, R2, 0x7, 0x181f ;  /* 0x00f81f0002027f89 */ /* 0x000e6200000e0000 */
[----:B--2---:R-:W-:-:S13]  /*25370*/  ISETP.GE.AND P4, PT, R10, R3, PT ;  /* 0x000000030a00720c */ /* 0x004fda0003f86270 */
[----:B0-----:R-:W-:-:S05]  /*25380*/  @!P4 LEA R4, P5, R8, R4, 0x1 ;  /* 0x000000040804c211 */ /* 0x001fca00078a08ff */
[----:B------:R-:W-:Y:S02]  /*25390*/  @!P4 IMAD.X R5, RZ, RZ, R6, P5 ;  /* 0x000000ffff05c224 */ /* 0x000fe400028e0606 */
[----:B------:R0:W2:Y:S04]  /*253a0*/  SHFL.IDX PT, R6, R0, 0x7, 0x181f ;  /* 0x00f81f0000067f89 */ /* 0x0000a800000e0000 */
[----:B------:R0:W-:Y:S04]  /*253b0*/  @!P4 LDGSTS.E.BYPASS.LTC128B.128 [R9+0x25400], desc[UR40][R4.64], !P3 ;  /* 0x254000000409cfae */ /* 0x0001e8000d901d68 */
[----:B------:R0:W-:Y:S04]  /*253c0*/  @!P4 LDGSTS.E.BYPASS.LTC128B.128 [R9+0x29400], desc[UR40][R4.64+0x80], !P2 ;  /* 0x294000800409cfae */ /* 0x0001e8000d101d68 */
[----:B------:R0:W-:Y:S04]  /*253d0*/  @!P4 LDGSTS.E.BYPASS.LTC128B.128 [R9+0x2d400], desc[UR40][R4.64+0x100], !P1 ;  /* 0x2d4001000409cfae */ /* 0x0001e8000c901d68 */
[----:B-1----:R0:W-:Y:S02]  /*253e0*/  @!P4 LDGSTS.E.BYPASS.LTC128B.128 [R9+0x31400], desc[UR40][R4.64+0x180], !P0 ;  /* 0x314001800409cfae */ /* 0x0021e4000c101d68 */
.L_x_12555:
[----:B0-----:R-:W3:Y:S01]  /*253f0*/  LDL.LU R0, [R1+0x4c8] ;  /* 0x0004c80001007983 */ /* 0x001ee20000300800 */
[----:B------:R-:W-:Y:S01]  /*25400*/  BSSY B0, `(.L_x_12416) ;  /* 0x000000d000007945 */ /* 0x000fe20003800000 */
[----:B---3--:R-:W-:-:S13]  /*25410*/  ISETP.GE.AND P4, PT, R0, R3, PT ;  /* 0x000000030000720c */ /* 0x008fda0003f86270 */
[----:B------:R-:W-:Y:S05]  /*25420*/  @P4 BRA `(.L_x_12417) ;  /* 0x0000000000284947 */ /* 0x000fea0003800000 */
[----:B------:R-:W3:Y:S01]  /*25430*/  LDL R0, [R1+0x46c] ;  /* 0x00046c0001007983 */ /* 0x000ee20000100800 */
[----:B------:R-:W-:-:S05]  /*25440*/  LEA R2, P4, R8, R2, 0x1 ;  /* 0x0000000208027211 */ /* 0x000fca00078808ff */
        /* <DEDUP_REMOVED lines=8> */
.L_x_12417:
[----:B------:R-:W-:Y:S05]  /*254d0*/  BSYNC B0 ;  /* 0x0000000000007941 */ /* 0x000fea0003800000 */
.L_x_12416:
[----:B------:R1:W5:Y:S01]  /*254e0*/  LDL R8, [R1+0x460] ;  /* 0x0004600001087983 */ /* 0x0003620000100800 */
[----:B------:R-:W-:Y:S01]  /*254f0*/  PLOP3.LUT P0, PT, PT, PT, PT, 0x80, 0x0 ;  /* 0x000000000000781c */ /* 0x000fe20003f0f070 */
[----:B------:R-:W-:-:S12]  /*25500*/  NOP ;  /* 0x0000000000007918 */ /* 0x000fd80000000000 */
.L_x_12418:
        /* <DEDUP_REMOVED lines=19> */
.L_x_12556:
[----:B------:R-:W-:Y:S05]  /*25640*/  BSYNC B0 ;  /* 0x0000000000007941 */ /* 0x000fea0003800000 */
.L_x_12419:
[----:B0-----:R-:W3:Y:S01]  /*25650*/  LDL R2, [R1+0x47c] ;  /* 0x00047c0001027983 */ /* 0x001ee20000100800 */
[----:B------:R-:W-:Y:S01]  /*25660*/  BSSY B0, `(.L_x_12421) ;  /* 0x000005f000007945 */ /* 0x000fe20003800000 */
[----:B---3--:R-:W-:-:S13]  /*25670*/  LOP3.LUT P0, RZ, R2, 0x1, RZ, 0xc0, !PT ;  /* 0x0000000102ff7812 */ /* 0x008fda000780c0ff */
[----:B------:R-:W-:Y:S05]  /*25680*/  @!P0 BRA `(.L_x_12422) ;  /* 0x0000000400708947 */ /* 0x000fea0003800000 */
[----:B------:R-:W3:Y:S04]  /*25690*/  LDL R2, [R1+0x460] ;  /* 0x0004600001027983 */ /* 0x000ee80000100800 */
[----:B------:R-:W4:Y:S01]  /*256a0*/  LDL R4, [R1+0x470] ;  /* 0x0004700001047983 */ /* 0x000f220000100800 */
        /* <DEDUP_REMOVED lines=10> */
.L_x_12557:
[----:B------:R-:W-:Y:S05]  /*25750*/  BSYNC B1 ;  /* 0x0000000000017941 */ /* 0x000fea0003800000 */
.L_x_12423:
[----:B------:R-:W-:Y:S04]  /*25760*/  BSSY B1, `(.L_x_12425) ;  /* 0x0000009000017945 */ /* 0x000fe80003800000 */
[----:B------:R-:W-:Y:S05]  /*25770*/  @P1 BRA `(.L_x_12426) ;  /* 0x00000000001c1947 */ /* 0x000fea0003800000 */
[----:B------:R-:W3:Y:S01]  /*25780*/  S2R R3, SR_TID.X ;  /* 0x0000000000037919 */ /* 0x000ee20000002100 */
[----:B0-----:R-:W-:-:S04]  /*25790*/  IMAD.MOV.U32 R0, RZ, RZ, 0xc000 ;  /* 0x0000c000ff007424 */ /* 0x001fc800078e00ff */
[----:B------:R4:W-:Y:S01]  /*257a0*/  SYNCS.ARRIVE.TRANS64 RZ, [R2+URZ+0x32450], R0 ;  /* 0x0324500002ff79a7 */ /* 0x0009e2000800003f */
[----:B---3--:R-:W-:-:S04]  /*257b0*/  LOP3.LUT R3, R3, 0x1f, RZ, 0xc0, !PT ;  /* 0x0000001f03037812 */ /* 0x008fc800078ec0ff */
[----:B------:R-:W-:-:S13]  /*257c0*/  ISETP.NE.AND P0, PT, R3, RZ, PT ;  /* 0x000000ff0300720c */ /* 0x000fda0003f05270 */
[----:B----4-:R-:W-:Y:S05]  /*257d0*/  @!P0 BRA `(.L_x_12426) ;  /* 0x0000000000048947 */ /* 0x010fea0003800000 */
[----:B------:R-:W-:Y:S01]  /*257e0*/  BPT.TRAP 0x1 ;  /* 0x000000040000795c */ /* 0x000fe20000300000 */
.L_x_12426:
[----:B------:R-:W-:Y:S05]  /*257f0*/  BSYNC B1 ;  /* 0x0000000000017941 */ /* 0x000fea0003800000 */
.L_x_12425:
[----:B------:R-:W3:Y:S04]  /*25800*/  LDL R5, [R1+0x460] ;  /* 0x0004600001057983 */ /* 0x000ee80000100800 */
[----:B0-----:R-:W3:Y:S04]  /*25810*/  LDL R0, [R1+0x464] ;  /* 0x0004640001007983 */ /* 0x001ee80000100800 */
[----:B------:R-:W4:Y:S04]  /*25820*/  LDL R4, [R1+0x478] ;  /* 0x0004780001047983 */ /* 0x000f280000100800 */
[----:B------:R-:W4:Y:S01]  /*25830*/  LDL.LU R3, [R1+0x498] ;  /* 0x0004980001037983 */ /* 0x000f220000300800 */
        /* <DEDUP_REMOVED lines=8> */
[----:B----4-:R-:W-:Y:S02]  /*258c0*/  IMAD R3, R3, 0x60, R4 ;  /* 0x0000006003037824 */ /* 0x010fe400078e0204 */
[----:B------:R-:W-:-:S07]  /*258d0*/  VIADD R4, R0, 0x400 ;  /* 0x0000040000047836 */ /* 0x000fce0000000000 */
.L_x_12427:
        /* <DEDUP_REMOVED lines=15> */
.L_x_12428:
        /* <DEDUP_REMOVED lines=15> */
.L_x_12429:
        /* <DEDUP_REMOVED lines=15> */
.L_x_12430:
        /* <DEDUP_REMOVED lines=10> */
.L_x_12422:
[----:B------:R-:W-:Y:S05]  /*25c50*/  BSYNC B0 ;  /* 0x0000000000007941 */ /* 0x000fea0003800000 */
.L_x_12421:
[----:B------:R-:W3:Y:S04]  /*25c60*/  LDL R4, [R1+0x488] ;  /* 0x0004880001047983 */ /* 0x000ee80000100800 */
[----:B------:R-:W4:Y:S01]  /*25c70*/  LDL R5, [R1+0x480] ;  /* 0x0004800001057983 */ /* 0x000f220000100800 */
[----:B------:R-:W-:Y:S01]  /*25c80*/  BSSY B0, `(.L_x_12431) ;  /* 0x00001ff000007945 */ /* 0x000fe20003800000 */
[----:B---3--:R-:W-:-:S05]  /*25c90*/  VIADD R0, R4, 0xfffffffe ;  /* 0xfffffffe04007836 */ /* 0x008fca0000000000 */
[----:B----4-:R-:W-:-:S13]  /*25ca0*/  ISETP.GE.AND P0, PT, R0, R5, PT ;  /* 0x000000050000720c */ /* 0x010fda0003f06270 */
[----:B------:R-:W-:Y:S05]  /*25cb0*/  @!P0 BRA `(.L_x_12432) ;  /* 0x0000001c00ec8947 */ /* 0x000fea0003800000 */
[----:B------:R-:W-:Y:S01]  /*25cc0*/  IMAD.MOV R2, RZ, RZ, -R4 ;  /* 0x000000ffff027224 */ /* 0x000fe200078e0a04 */
[----:B--2---:R-:W-:Y:S01]  /*25cd0*/  LOP3.LUT R6, RZ, R5, RZ, 0x33, !PT ;  /* 0x00000005ff067212 */ /* 0x004fe200078e33ff */
[----:B------:R-:W-:Y:S03]  /*25ce0*/  BSSY B2, `(.L_x_12433) ;  /* 0x00000ab000027945 */ /* 0x000fe60003800000 */
[----:B------:R-:W-:-:S05]  /*25cf0*/  VIADDMNMX R6, R2, 0x1, R6, !PT ;  /* 0x0000000102067846 */ /* 0x000fca0007800106 */
[----:B------:R-:W-:-:S05]  /*25d00*/  IMAD.IADD R2, R4, 0x1, R6 ;  /* 0x0000000104027824 */ /* 0x000fca00078e0206 */
[----:B------:R-:W-:-:S04]  /*25d10*/  LOP3.LUT R2, R2, 0x1, RZ, 0xc0, !PT ;  /* 0x0000000102027812 */ /* 0x000fc800078ec0ff */
[----:B------:R-:W-:-:S13]  /*25d20*/  ISETP.NE.U32.AND P0, PT, R2, 0x1, PT ;  /* 0x000000010200780c */ /* 0x000fda0003f05070 */
[----:B------:R-:W-:Y:S05]  /*25d30*/  @P0 BRA `(.L_x_12434) ;  /* 0x0000000800940947 */ /* 0x000fea0003800000 */
[----:B------:R-:W2:Y:S04]  /*25d40*/  LDL.LU R4, [R1+0x464] ;  /* 0x0004640001047983 */ /* 0x000ea80000300800 */
[----:B------:R-:W3:Y:S04]  /*25d50*/  LDL.LU R7, [R1+0x470] ;  /* 0x0004700001077983 */ /* 0x000ee80000300800 */
[----:B------:R-:W4:Y:S01]  /*25d60*/  LDL R5, [R1+0x47c] ;  /* 0x00047c0001057983 */ /* 0x000f220000100800 */
[----:B------:R-:W-:Y:S01]  /*25d70*/  BSSY B1, `(.L_x_12435) ;  /* 0x000009f000017945 */ /* 0x000fe20003800000 */
[----:B--2---:R-:W-:-:S05]  /*25d80*/  VIADD R2, R4, 0x1 ;  /* 0x0000000104027836 */ /* 0x004fca0000000000 */
[----:B------:R-:W-:-:S04]  /*25d90*/  ISETP.NE.AND P0, PT, R2, 0x2, PT ;  /* 0x000000020200780c */ /* 0x000fc80003f05270 */
[----:B------:R-:W-:Y:S02]  /*25da0*/  SEL R3, RZ, 0x1, P0 ;  /* 0x00000001ff037807 */ /* 0x000fe40000000000 */
[----:B-----5:R-:W-:Y:S02]  /*25db0*/  SEL R8, R2, RZ, P0 ;  /* 0x000000ff02087207 */ /* 0x020fe40000000000 */
[----:B---3--:R-:W-:-:S03]  /*25dc0*/  LOP3.LUT R7, R7, R3, RZ, 0x3c, !PT ;  /* 0x0000000307077212 */ /* 0x008fc600078e3cff */
[----:B------:R0:W-:Y:S04]  /*25dd0*/  STL [R1+0x464], R8 ;  /* 0x0004640801007387 */ /* 0x0001e80000100800 */
[----:B------:R0:W-:Y:S01]  /*25de0*/  STL [R1+0x470], R7 ;  /* 0x0004700701007387 */ /* 0x0001e20000100800 */
[----:B----4-:R-:W-:-:S13]  /*25df0*/  LOP3.LUT P2, RZ, R5, 0x1, RZ, 0xc0, !PT ;  /* 0x0000000105ff7812 */ /* 0x010fda000784c0ff */
[----:B0-----:R-:W-:Y:S05]  /*25e00*/  @!P2 BRA `(.L_x_12436) ;  /* 0x000000080054a947 */ /* 0x001fea0003800000 */
[----:B------:R-:W-:Y:S02]  /*25e10*/  ULDC.64 UR4, c[0x0][0x418] ;  /* 0x0001060000047ab9 */ /* 0x000fe40000000a00 */
        /* <DEDUP_REMOVED lines=22> */
.L_x_12437:
        /* <DEDUP_REMOVED lines=9> */
.L_x_12558:
[----:B------:R-:W-:Y:S05]  /*26010*/  BSYNC B3 ;  /* 0x0000000000037941 */ /* 0x000fea0003800000 */
.L_x_12438:
        /* <DEDUP_REMOVED lines=9> */
.L_x_12441:
[----:B------:R-:W-:Y:S05]  /*260b0*/  BSYNC B3 ;  /* 0x0000000000037941 */ /* 0x000fea0003800000 */
.L_x_12440:
        /* <DEDUP_REMOVED lines=14> */
.L_x_12442:
        /* <DEDUP_REMOVED lines=13> */
.L_x_12559:
[----:B------:R-:W-:Y:S05]  /*26270*/  BSYNC B3 ;  /* 0x0000000000037941 */ /* 0x000fea0003800000 */
.L_x_12443:
[----:B------:R-:W-:Y:S01]  /*26280*/  BSSY B3, `(.L_x_12445) ;  /* 0x000000b000037945 */ /* 0x000fe20003800000 */
[----:B------:R-:W-:Y:S02]  /*26290*/  IMAD.MOV.U32 R8, RZ, RZ, 0x0 ;  /* 0x00000000ff087424 */ /* 0x000fe400078e00ff */
[----:B------:R-:W-:Y:S01]  /*262a0*/  IMAD.MOV.U32 R9, RZ, RZ, 0x14f00000 ;  /* 0x14f00000ff097424 */ /* 0x000fe200078e00ff */
[----:B------:R-:W-:Y:S06]  /*262b0*/  @P1 BRA `(.L_x_12446) ;  /* 0x00000000001c1947 */ /* 0x000fec0003800000 */
[----:B------:R-:W3:Y:S01]  /*262c0*/  S2R R4, SR_TID.X ;  /* 0x0000000000047919 */ /* 0x000ee20000002100 */
[----:B0-2---:R-:W-:-:S04]  /*262d0*/  IMAD.MOV.U32 R2, RZ, RZ, 0xc000 ;  /* 0x0000c000ff027424 */ /* 0x005fc800078e00ff */
[----:B------:R4:W-:Y:S01]  /*262e0*/  SYNCS.ARRIVE.TRANS64 RZ, [R3+URZ+0x32450], R2 ;  /* 0x0324500203ff79a7 */ /* 0x0009e2000800003f */
[----:B---3--:R-:W-:-:S04]  /*262f0*/  LOP3.LUT R4, R4, 0x1f, RZ, 0xc0, !PT ;  /* 0x0000001f04047812 */ /* 0x008fc800078ec0ff */
[----:B------:R-:W-:-:S13]  /*26300*/  ISETP.NE.AND P0, PT, R4, RZ, PT ;  /* 0x000000ff0400720c */ /* 0x000fda0003f05270 */
[----:B----4-:R-:W-:Y:S05]  /*26310*/  @!P0 BRA `(.L_x_12446) ;  /* 0x0000000000048947 */ /* 0x010fea0003800000 */
[----:B------:R-:W-:Y:S01]  /*26320*/  BPT.TRAP 0x1 ;  /* 0x000000040000795c */ /* 0x000fe20000300000 */
.L_x_12446:
[----:B------:R-:W-:Y:S05]  /*26330*/  BSYNC B3 ;  /* 0x0000000000037941 */ /* 0x000fea0003800000 */
.L_x_12445:
        /* <DEDUP_REMOVED lines=11> */
.L_x_12447:
        /* <DEDUP_REMOVED lines=15> */
.L_x_12448:
        /* <DEDUP_REMOVED lines=15> */
.L_x_12449:
        /* <DEDUP_REMOVED lines=15> */
.L_x_12450:
        /* <DEDUP_REMOVED lines=10> */
.L_x_12436:
[----:B------:R-:W-:Y:S05]  /*26760*/  BSYNC B1 ;  /* 0x0000000000017941 */ /* 0x000fea0003800000 */
.L_x_12435:
[----:B------:R-:W2:Y:S02]  /*26770*/  LDL R4, [R1+0x488] ;  /* 0x0004880001047983 */ /* 0x000ea40000100800 */
[----:B--2---:R-:W-:-:S07]  /*26780*/  VIADD R0, R4, 0xfffffffd ;  /* 0xfffffffd04007836 */ /* 0x004fce0000000000 */
.L_x_12434:
[----:B------:R-:W-:Y:S05]  /*26790*/  BSYNC B2 ;  /* 0x0000000000027941 */ /* 0x000fea0003800000 */
.L_x_12433:
[----:B------:R-:W2:Y:S01]  /*267a0*/  LDL.LU R2, [R1+0x488] ;  /* 0x0004880001027983 */ /* 0x000ea20000300800 */
[----:B------:R-:W-:Y:S01]  /*267b0*/  VIADD R6, R6, 0xfffffffe ;  /* 0xfffffffe06067836 */ /* 0x000fe20000000000 */
[----:B--2---:R-:W-:-:S04]  /*267c0*/  LOP3.LUT R2, RZ, R2, RZ, 0x33, !PT ;  /* 0x00000002ff027212 */ /* 0x004fc800078e33ff */
[----:B------:R-:W-:-:S13]  /*267d0*/  ISETP.NE.AND P0, PT, R6, R2, PT ;  /* 0x000000020600720c */ /* 0x000fda0003f05270 */
[----:B------:R-:W-:Y:S05]  /*267e0*/  @!P0 BRA `(.L_x_12432) ;  /* 0x0000001400208947 */ /* 0x000fea0003800000 */
.L_x_12483:
        /* <DEDUP_REMOVED lines=36> */
.L_x_12453:
        /* <DEDUP_REMOVED lines=9> */
.L_x_12560:
[----:B------:R-:W-:Y:S05]  /*26ac0*/  BSYNC B2 ;  /* 0x0000000000027941 */ /* 0x000fea0003800000 */
.L_x_12454:
        /* <DEDUP_REMOVED lines=9> */
.L_x_12457:
[----:B------:R-:W-:Y:S05]  /*26b60*/  BSYNC B2 ;  /* 0x0000000000027941 */ /* 0x000fea0003800000 */
.L_x_12456:
        /* <DEDUP_REMOVED lines=13> */
.L_x_12458:
        /* <DEDUP_REMOVED lines=13> */
.L_x_12561:
[----:B------:R-:W-:Y:S05]  /*26d10*/  BSYNC B2 ;  /* 0x0000000000027941 */ /* 0x000fea0003800000 */
.L_x_12459:
        /* <DEDUP_REMOVED lines=11> */
.L_x_12462:
[----:B------:R-:W-:Y:S05]  /*26dd0*/  BSYNC B2 ;  /* 0x0000000000027941 */ /* 0x000fea0003800000 */
.L_x_12461:
[----:B0-2---:R-:W2:Y:S01]  /*26de0*/  LDL R3, [R1+0x460] ;  /* 0x0004600001037983 */ /* 0x005ea20000100800 */
        /* <DEDUP_REMOVED lines=9> */
.L_x_12463:
        /* <DEDUP_REMOVED lines=15> */
.L_x_12464:
        /* <DEDUP_REMOVED lines=15> */
.L_x_12465:
        /* <DEDUP_REMOVED lines=15> */
.L_x_12466:
        /* <DEDUP_REMOVED lines=10> */
.L_x_12452:
[----:B------:R-:W-:Y:S05]  /*271f0*/  BSYNC B1 ;  /* 0x0000000000017941 */ /* 0x000fea0003800000 */
.L_x_12451:
[----:B------:R-:W2:Y:S01]  /*27200*/  LDL R5, [R1+0x47c] ;  /* 0x00047c0001057983 */ /* 0x000ea20000100800 */
[----:B------:R-:W-:Y:S01]  /*27210*/  VIADD R7, R7, 0x1 ;  /* 0x0000000107077836 */ /* 0x000fe20000000000 */
[----:B------:R-:W-:Y:S04]  /*27220*/  BSSY B1, `(.L_x_12467) ;  /* 0x00000a0000017945 */ /* 0x000fe80003800000 */
[----:B------:R-:W-:-:S04]  /*27230*/  ISETP.NE.AND P0, PT, R7, 0x2, PT ;  /* 0x000000020700780c */ /* 0x000fc80003f05270 */
[----:B------:R-:W-:Y:S02]  /*27240*/  SEL R2, RZ, 0x1, P0 ;  /* 0x00000001ff027807 */ /* 0x000fe40000000000 */
[----:B------:R-:W-:Y:S02]  /*27250*/  SEL R9, R7, RZ, P0 ;  /* 0x000000ff07097207 */ /* 0x000fe40000000000 */
[----:B-----5:R-:W-:Y:S01]  /*27260*/  LOP3.LUT R8, R6, R2, RZ, 0x3c, !PT ;  /* 0x0000000206087212 */ /* 0x020fe200078e3cff */
[----:B------:R-:W-:Y:S02]  /*27270*/  VIADD R6, R0, 0xffffffff ;  /* 0xffffffff00067836 */ /* 0x000fe40000000000 */
        /* <DEDUP_REMOVED lines=28> */
.L_x_12469:
        /* <DEDUP_REMOVED lines=9> */
.L_x_12562:
[----:B------:R-:W-:Y:S05]  /*274d0*/  BSYNC B2 ;  /* 0x0000000000027941 */ /* 0x000fea0003800000 */
.L_x_12470:
        /* <DEDUP_REMOVED lines=9> */
.L_x_12473:
[----:B------:R-:W-:Y:S05]  /*27570*/  BSYNC B2 ;  /* 0x0000000000027941 */ /* 0x000fea0003800000 */
.L_x_12472:
        /* <DEDUP_REMOVED lines=14> */
.L_x_12474:
        /* <DEDUP_REMOVED lines=13> */
.L_x_12563:
[----:B------:R-:W-:Y:S05]  /*27730*/  BSYNC B2 ;  /* 0x0000000000027941 */ /* 0x000fea0003800000 */
.L_x_12475:
        /* <DEDUP_REMOVED lines=11> */
.L_x_12478:
[----:B------:R-:W-:Y:S05]  /*277f0*/  BSYNC B2 ;  /* 0x0000000000027941 */ /* 0x000fea0003800000 */
.L_x_12477:
        /* <DEDUP_REMOVED lines=11> */
.L_x_12479:
        /* <DEDUP_REMOVED lines=15> */
.L_x_12480:
        /* <DEDUP_REMOVED lines=15> */
.L_x_12481:
        /* <DEDUP_REMOVED lines=15> */
.L_x_12482:
        /* <DEDUP_REMOVED lines=10> */
.L_x_12468:
[----:B------:R-:W-:Y:S05]  /*27c20*/  BSYNC B1 ;  /* 0x0000000000017941 */ /* 0x000fea0003800000 */
.L_x_12467:
[----:B------:R-:W2:Y:S01]  /*27c30*/  LDL R5, [R1+0x480] ;  /* 0x0004800001057983 */ /* 0x000ea20000100800 */
[----:B------:R-:W-:Y:S01]  /*27c40*/  VIADD R0, R0, 0xfffffffe ;  /* 0xfffffffe00007836 */ /* 0x000fe20000000000 */
[----:B--2---:R-:W-:-:S13]  /*27c50*/  ISETP.GT.AND P0, PT, R6, R5, PT ;  /* 0x000000050600720c */ /* 0x004fda0003f04270 */
[----:B------:R-:W-:Y:S05]  /*27c60*/  @P0 BRA `(.L_x_12483) ;  /* 0xffffffe800e00947 */ /* 0x000fea000383ffff */
.L_x_12432:
[----:B------:R-:W-:Y:S05]  /*27c70*/  BSYNC B0 ;  /* 0x0000000000007941 */ /* 0x000fea0003800000 */
.L_x_12431:
[----:B------:R-:W3:Y:S04]  /*27c80*/  LDL.LU R4, [R1+0x464] ;  /* 0x0004640001047983 */ /* 0x000ee80000300800 */
[----:B------:R-:W4:Y:S01]  /*27c90*/  LDL.LU R3, [R1+0x470] ;  /* 0x0004700001037983 */ /* 0x000f220000300800 */
[----:B------:R-:W0:Y:S01]  /*27ca0*/  S2R R2, SR_TID.X ;  /* 0x0000000000027919 */ /* 0x000e220000002100 */
[----:B------:R-:W-:Y:S01]  /*27cb0*/  BSSY B0, `(.L_x_12484) ;  /* 0x0000015000007945 */ /* 0x000fe20003800000 */
[----:B0-----:R-:W-:-:S04]  /*27cc0*/  LOP3.LUT R2, R2, 0x7f, RZ, 0xc0, !PT ;  /* 0x0000007f02027812 */ /* 0x001fc800078ec0ff */
[----:B------:R-:W-:Y:S01]  /*27cd0*/  ISETP.NE.AND P1, PT, R2, RZ, PT ;  /* 0x000000ff0200720c */ /* 0x000fe20003f25270 */
[----:B---3--:R-:W-:-:S05]  /*27ce0*/  VIADD R0, R4, 0x1 ;  /* 0x0000000104007836 */ /* 0x008fca0000000000 */
[----:B------:R-:W-:-:S04]  /*27cf0*/  ISETP.NE.AND P0, PT, R0, 0x2, PT ;  /* 0x000000020000780c */ /* 0x000fc80003f05270 */
[----:B------:R-:W-:-:S04]  /*27d00*/  SEL R2, RZ, 0x1, P0 ;  /* 0x00000001ff027807 */ /* 0x000fc80000000000 */
[----:B----4-:R-:W-:-:S05]  /*27d10*/  LOP3.LUT R3, R3, R2, RZ, 0x3c, !PT ;  /* 0x0000000203037212 */ /* 0x010fca00078e3cff */
[----:B------:R0:W-:Y:S01]  /*27d20*/  STL [R1+0x470], R3 ;  /* 0x0004700301007387 */ /* 0x0001e20000100800 */
[----:B------:R-:W-:Y:S05]  /*27d30*/  @P1 BRA `(.L_x_12485) ;  /* 0x0000000000301947 */ /* 0x000fea0003800000 */
[----:B0-----:R-:W0:Y:S01]  /*27d40*/  S2R R3, SR_LANEID ;  /* 0x0000000000037919 */ /* 0x001e220000000000 */
[----:B------:R-:W-:Y:S02]  /*27d50*/  VOTEU.ANY UR4, UPT, PT ;  /* 0x0000000000047886 */ /* 0x000fe400038e0100 */
[----:B------:R-:W0:Y:S08]  /*27d60*/  FLO.U32 R4, UR4 ;  /* 0x0000000400047d00 */ /* 0x000e3000080e0000 */
[----:B------:R-:W3:Y:S01]  /*27d70*/  POPC R5, UR4 ;  /* 0x0000000400057d09 */ /* 0x000ee20008000000 */
[----:B0-----:R-:W-:-:S02]  /*27d80*/  ISETP.EQ.U32.AND P1, PT, R4, R3, PT ;  /* 0x000000030400720c */ /* 0x001fc40003f22070 */
[----:B------:R-:W3:Y:S11]  /*27d90*/  LDC.64 R2, c[0x0][0xd60] ;  /* 0x00035800ff027b82 */ /* 0x000ef60000000a00 */
[----:B---3--:R-:W3:Y:S01]  /*27da0*/  @P1 ATOMG.E.ADD.STRONG.GPU PT, R3, desc[UR40][R2.64], R5 ;  /* 0x00000005020319a8 */ /* 0x008ee200081ee1e8 */
[----:B--2---:R-:W0:Y:S02]  /*27db0*/  S2R R6, SR_LTMASK ;  /* 0x0000000000067919 */ /* 0x004e240000003900 */
[----:B0-----:R-:W-:-:S04]  /*27dc0*/  LOP3.LUT R6, R6, UR4, RZ, 0xc0, !PT ;  /* 0x0000000406067c12 */ /* 0x001fc8000f8ec0ff */
[----:B------:R-:W0:Y:S01]  /*27dd0*/  POPC R7, R6 ;  /* 0x0000000600077309 */ /* 0x000e220000000000 */
[----:B---3--:R-:W0:Y:S02]  /*27de0*/  SHFL.IDX PT, R4, R3, R4, 0x1f ;  /* 0x00001f0403047589 */ /* 0x008e2400000e0000 */
[----:B0-----:R-:W-:-:S07]  /*27df0*/  IADD3 R16, R4, UR37, R7 ;  /* 0x0000002504107c10 */ /* 0x001fce000fffe007 */
.L_x_12485:
[----:B------:R-:W-:Y:S05]  /*27e00*/  BSYNC B0 ;  /* 0x0000000000007941 */ /* 0x000fea0003800000 */
.L_x_12484:
[----:B------:R-:W-:-:S05]  /*27e10*/  SEL R0, R0, RZ, P0 ;  /* 0x000000ff00007207 */ /* 0x000fca0000000000 */
[----:B------:R3:W-:Y:S02]  /*27e20*/  STL [R1+0x464], R0 ;  /* 0x0004640001007387 */ /* 0x0007e40000100800 */
.L_x_12397:
[----:B------:R-:W-:Y:S05]  /*27e30*/  BSYNC B7 ;  /* 0x0000000000077941 */ /* 0x000fea0003800000 */
.L_x_12395:
        /* <DEDUP_REMOVED lines=13> */
.L_x_12486:
        /* <DEDUP_REMOVED lines=8> */
[----:B0-----:R-:W0:Y:S02]  /*27f90*/  @!P1 LDC.64 R2, c[0x0][0xd80] ;  /* 0x00036000ff029b82 */ /* 0x001e240000000a00 */
[----:B0-----:R-:W-:-:S06]  /*27fa0*/  @!P1 IMAD.WIDE R2, R5, 0x4, R2 ;  /* 0x0000000405029825 */ /* 0x001fcc00078e0202 */
[----:B------:R0:W2:Y:S01]  /*27fb0*/  @!P1 LDG.E R3, desc[UR40][R2.64] ;  /* 0x0000002802039981 */ /* 0x0000a2000c1e1900 */
[C---:B------:R-:W-:Y:S02]  /*27fc0*/  ISETP.GE.U32.AND P2, PT, R6.reuse, 0x2, PT ;  /* 0x000000020600780c */ /* 0x040fe40003f46070 */
[C---:B------:R-:W-:Y:S01]  /*27fd0*/  ISETP.GE.U32.AND P3, PT, R6.reuse, 0x4, PT ;  /* 0x000000040600780c */ /* 0x040fe20003f66070 */
[----:B------:R-:W-:Y:S01]  /*27fe0*/  SHFL.IDX PT, R0, R16, RZ, 0x1f ;  /* 0x00001fff10007589 */ /* 0x000fe200000e0000 */
[C---:B------:R-:W-:Y:S02]  /*27ff0*/  ISETP.GE.U32.AND P4, PT, R6.reuse, 0x8, PT ;  /* 0x000000080600780c */ /* 0x040fe40003f86070 */
[C---:B------:R-:W-:Y:S01]  /*28000*/  ISETP.GE.U32.AND P5, PT, R6.reuse, 0x10, PT ;  /* 0x000000100600780c */ /* 0x040fe20003fa6070 */
[----:B0-----:R-:W-:Y:S02]  /*28010*/  IMAD.MOV.U32 R2, RZ, RZ, RZ ;  /* 0x000000ffff027224 */ /* 0x001fe400078e00ff */
[----:B--2---:R-:W-:Y:S01]  /*28020*/  @!P1 IMAD.MOV.U32 R2, RZ, RZ, R3 ;  /* 0x000000ffff029224 */ /* 0x004fe200078e0003 */
        /* <DEDUP_REMOVED lines=17> */
[----:B------:R0:W2:Y:S02]  /*28140*/  SHFL.IDX PT, R16, R3, 0x1f, 0x1f ;  /* 0x03e01f0003107f89 */ /* 0x0000a400000e0000 */
.L_x_12573:
[----:B------:R-:W-:Y:S02]  /*28150*/  ULDC UR4, c[0x0][0xd38] ;  /* 0x00034e0000047ab9 */ /* 0x000fe40000000800 */
[----:B------:R-:W-:-:S04]  /*28160*/  IMAD.U32 R4, RZ, RZ, UR4 ;  /* 0x00000004ff047e24 */ /* 0x000fc8000f8e00ff */
[----:B--2---:R-:W-:-:S04]  /*28170*/  IMAD R16, R16, R4, RZ ;  /* 0x0000000410107224 */ /* 0x004fc800078e02ff */
[----:B------:R-:W-:-:S05]  /*28180*/  IMAD.IADD R5, R5, 0x1, R16 ;  /* 0x0000000105057824 */ /* 0x000fca00078e0210 */
[----:B------:R-:W-:-:S13]  /*28190*/  ISETP.GT.AND P6, PT, R5, R0, PT ;  /* 0x000000000500720c */ /* 0x000fda0003fc4270 */
[----:B------:R-:W-:Y:S05]  /*281a0*/  @P6 BRA `(.L_x_12489) ;  /* 0x00000000009c6947 */ /* 0x000fea0003800000 */
.L_x_12494:
[----:B------:R-:W2:Y:S01]  /*281b0*/  LDC R2, c[0x0][0xd3c] ;  /* 0x00034f00ff027b82 */ /* 0x000ea20000000800 */
[----:B------:R-:W-:-:S05]  /*281c0*/  VIADD R19, R19, 0x1f ;  /* 0x0000001f13137836 */ /* 0x000fca0000000000 */
[----:B--2---:R-:W-:-:S13]  /*281d0*/  ISETP.GE.AND P6, PT, R19, R2, PT ;  /* 0x000000021300720c */ /* 0x004fda0003fc6270 */
        /* <DEDUP_REMOVED lines=11> */
.L_x_12492:
[----:B------:R-:W-:Y:S05]  /*28290*/  BSYNC B0 ;  /* 0x0000000000007941 */ /* 0x000fea0003800000 */
.L_x_12491:
        /* <DEDUP_REMOVED lines=18> */
.L_x_12581:
[----:B------:R-:W-:Y:S02]  /*283c0*/  ULDC UR4, c[0x0][0xd38] ;  /* 0x00034e0000047ab9 */ /* 0x000fe40000000800 */
[----:B------:R-:W-:-:S04]  /*283d0*/  IMAD.U32 R4, RZ, RZ, UR4 ;  /* 0x00000004ff047e24 */ /* 0x000fc8000f8e00ff */
[----:B--2---:R-:W-:-:S04]  /*283e0*/  IMAD R16, R16, R4, RZ ;  /* 0x0000000410107224 */ /* 0x004fc800078e02ff */
[----:B------:R-:W-:-:S05]  /*283f0*/  IMAD.IADD R5, R16, 0x1, R5 ;  /* 0x0000000110057824 */ /* 0x000fca00078e0205 */
[----:B------:R-:W-:-:S13]  /*28400*/  ISETP.GT.AND P6, PT, R5, R0, PT ;  /* 0x000000000500720c */ /* 0x000fda0003fc4270 */
[----:B------:R-:W-:Y:S05]  /*28410*/  @!P6 BRA `(.L_x_12494) ;  /* 0xfffffffc0064e947 */ /* 0x000fea000383ffff */
.L_x_12489:
        /* <DEDUP_REMOVED lines=8> */
.L_x_12585:
[----:B------:R-:W-:Y:S01]  /*284a0*/  ISETP.NE.AND P0, PT, R5, RZ, PT ;  /* 0x000000ff0500720c */ /* 0x000fe20003f05270 */
[----:B------:R-:W-:-:S12]  /*284b0*/  IMAD.MOV.U32 R5, RZ, RZ, RZ ;  /* 0x000000ffff057224 */ /* 0x000fd800078e00ff */
[----:B------:R-:W-:Y:S05]  /*284c0*/  @!P0 BRA `(.L_x_12496) ;  /* 0x0000000000148947 */ /* 0x000fea0003800000 */
[----:B------:R-:W-:Y:S01]  /*284d0*/  UMOV UR4, 0xffffffff ;  /* 0xffffffff00047882 */ /* 0x000fe20000000000 */
[----:B------:R-:W-:Y:S02]  /*284e0*/  VIADD R12, R6, 0xffffffff ;  /* 0xffffffff060c7836 */ /* 0x000fe40000000000 */
[----:B------:R-:W-:Y:S05]  /*284f0*/  BRA.DIV UR4, `(.L_x_12497) ;  /* 0x0000003204807947 */ /* 0x000fea000b800000 */
[----:B0-----:R0:W4:Y:S02]  /*28500*/  SHFL.IDX PT, R3, R3, R12, 0x1f ;  /* 0x00001f0c03037589 */ /* 0x00112400000e0000 */
.L_x_12588:
[----:B----4-:R-:W-:-:S07]  /*28510*/  IMAD.MOV.U32 R5, RZ, RZ, R3 ;  /* 0x000000ffff057224 */ /* 0x010fce00078e0003 */
.L_x_12496:
[----:B0-2---:R-:W0:Y:S01]  /*28520*/  LDC.64 R2, c[0x0][0xd90] ;  /* 0x00036400ff027b82 */ /* 0x005e220000000a00 */
[----:B------:R-:W-:-:S04]  /*28530*/  IMAD.IADD R19, R6, 0x1, R19 ;  /* 0x0000000106137824 */ /* 0x000fc800078e0213 */
[----:B0-----:R-:W-:-:S05]  /*28540*/  IMAD.WIDE R2, R19, 0x4, R2 ;  /* 0x0000000413027825 */ /* 0x001fca00078e0202 */
[----:B------:R-:W3:Y:S01]  /*28550*/  LDG.E R7, desc[UR40][R2.64] ;  /* 0x0000002802077981 */ /* 0x000ee2000c1e1900 */
        /* <DEDUP_REMOVED lines=62> */
.L_x_12490:
[----:B------:R-:W-:Y:S01]  /*28940*/  UMOV UR4, URZ ;  /* 0x0000003f00047c82 */ /* 0x000fe20008000000 */
[----:B------:R-:W-:Y:S01]  /*28950*/  UMOV UR5, URZ ;  /* 0x0000003f00057c82 */ /* 0x000fe20008000000 */
[----:B------:R-:W-:Y:S01]  /*28960*/  ULDC UR6, c[0x0][0xd3c] ;  /* 0x00034f0000067ab9 */ /* 0x000fe20000000800 */
[----:B------:R-:W-:Y:S02]  /*28970*/  IMAD.MOV.U32 R16, RZ, RZ, R0 ;  /* 0x000000ffff107224 */ /* 0x000fe400078e0000 */
[----:B------:R-:W-:Y:S02]  /*28980*/  IMAD.U32 R17, RZ, RZ, UR4 ;  /* 0x00000004ff117e24 */ /* 0x000fe4000f8e00ff */
[----:B------:R-:W-:Y:S02]  /*28990*/  IMAD.U32 R18, RZ, RZ, UR5 ;  /* 0x00000005ff127e24 */ /* 0x000fe4000f8e00ff */
[----:B------:R-:W-:-:S07]  /*289a0*/  IMAD.U32 R19, RZ, RZ, UR6 ;  /* 0x00000006ff137e24 */ /* 0x000fce000f8e00ff */
.L_x_12498:
[----:B------:R2:W3:Y:S01]  /*289b0*/  LDL R2, [R1+0x460] ;  /* 0x0004600001027983 */ /* 0x0004e20000100800 */
[----:B------:R-:W4:Y:S01]  /*289c0*/  S2R R0, SR_TID.X ;  /* 0x0000000000007919 */ /* 0x000f220000002100 */
[----:B------:R-:W-:Y:S05]  /*289d0*/  WARPSYNC.ALL ;  /* 0x0000000000007948 */ /* 0x000fea0003800000 */
[----:B----4-:R-:W-:Y:S01]  /*289e0*/  LOP3.LUT R0, R0, 0x1f, RZ, 0xc0, !PT ;  /* 0x0000001f00007812 */ /* 0x010fe200078ec0ff */
[----:B------:R-:W-:Y:S03]  /*289f0*/  BAR.SYNC.DEFER_BLOCKING 0x4, 0x180 ;  /* 0x0106000000007b1d */ /* 0x000fe60000010000 */
[----:B------:R-:W-:-:S13]  /*28a00*/  ISETP.NE.AND P0, PT, R0, RZ, PT ;  /* 0x000000ff0000720c */ /* 0x000fda0003f05270 */
[----:B0-----:R-:W3:Y:S01]  /*28a10*/  @!P0 S2R R3, SR_CgaCtaId ;  /* 0x0000000000038919 */ /* 0x001ee20000008800 */
[----:B------:R-:W-:-:S04]  /*28a20*/  @!P0 MOV R0, 0x400 ;  /* 0x0000040000008802 */ /* 0x000fc80000000f00 */
[----:B---3--:R-:W-:-:S05]  /*28a30*/  @!P0 LEA R2, R3, R0, 0x18 ;  /* 0x0000000003028211 */ /* 0x008fca00078ec0ff */
[----:B------:R2:W-:Y:S04]  /*28a40*/  @!P0 STS.128 [R2+0x324d0], R16 ;  /* 0x0324d01002008388 */ /* 0x0005e80000000c00 */
[----:B------:R2:W-:Y:S01]  /*28a50*/  @!P0 STL [R1+0x460], R2 ;  /* 0x0004600201008387 */ /* 0x0005e20000100800 */
[----:B------:R-:W-:Y:S06]  /*28a60*/  BAR.ARV 0x5, 0x180 ;  /* 0x0146000000007b1d */ /* 0x000fec0000002000 */
.L_x_12487:
[----:B------:R-:W-:Y:S02]  /*28a70*/  ULDC UR4, c[0x0][0xd3c] ;  /* 0x00034f0000047ab9 */ /* 0x000fe40000000800 */
[----:B----4-:R-:W-:-:S13]  /*28a80*/  ISETP.GE.AND P0, PT, R19, UR4, PT ;  /* 0x0000000413007c0c */ /* 0x010fda000bf06270 */
[----:B------:R-:W-:Y:S05]  /*28a90*/  @!P0 BRA `(.L_x_12499) ;  /* 0xffffff9c00a88947 */ /* 0x000fea000383ffff */
[----:B------:R-:W-:Y:S05]  /*28aa0*/  BSYNC B8 ;  /* 0x0000000000087941 */ /* 0x000fea0003800000 */
.L_x_12383:
[----:B---3--:R-:W3:Y:S01]  /*28ab0*/  LDL.LU R0, [R1+0x4cc] ;  /* 0x0004cc0001007983 */ /* 0x008ee20000300800 */
[----:B------:R-:W-:Y:S01]  /*28ac0*/  BSSY B0, `(.L_x_12500) ;  /* 0x000000b000007945 */ /* 0x000fe20003800000 */
[----:B------:R-:W4:Y:S01]  /*28ad0*/  S2R R5, SR_CgaCtaId ;  /* 0x0000000000057919 */ /* 0x000f220000008800 */
[----:B---3--:R-:W-:-:S05]  /*28ae0*/  VIADD R0, R0, 0x1 ;  /* 0x0000000100007836 */ /* 0x008fca0000000000 */
[----:B0-2---:R-:W-:-:S04]  /*28af0*/  LEA.HI R2, R0, R0, RZ, 0x1 ;  /* 0x0000000000027211 */ /* 0x005fc800078f08ff */
[----:B------:R-:W-:-:S05]  /*28b00*/  LOP3.LUT R3, R2, 0xfffffffe, RZ, 0xc0, !PT ;  /* 0xfffffffe02037812 */ /* 0x000fca00078ec0ff */
[----:B------:R-:W-:Y:S01]  /*28b10*/  IMAD.IADD R3, R0, 0x1, -R3 ;  /* 0x0000000100037824 */ /* 0x000fe200078e0a03 */
[----:B------:R-:W-:-:S04]  /*28b20*/  MOV R0, 0x400 ;  /* 0x0000040000007802 */ /* 0x000fc80000000f00 */
[----:B----4-:R-:W-:Y:S02]  /*28b30*/  LEA R0, R5, R0, 0x18 ;  /* 0x0000000005007211 */ /* 0x010fe400078ec0ff */
[----:B------:R-:W-:-:S04]  /*28b40*/  SHF.L.U32 R3, R3, 0x1f, RZ ;  /* 0x0000001f03037819 */ /* 0x000fc800000006ff */
[----:B------:R-:W0:Y:S02]  /*28b50*/  SYNCS.PHASECHK.TRANS64.TRYWAIT P0, [R0+URZ+0x32420], R3 ;  /* 0x03242003000075a7 */ /* 0x000e24000800017f */
[----:B0-----:R-:W-:Y:S05]  /*28b60*/  @!P0 BRA `(.L_x_12501) ;  /* 0x0000002c000c8947 */ /* 0x001fea0003800000 */
.L_x_12589:
[----:B------:R-:W-:Y:S05]  /*28b70*/  BSYNC B0 ;  /* 0x0000000000007941 */ /* 0x000fea0003800000 */
.L_x_12500:
[----:B------:R-:W-:-:S03]  /*28b80*/  UMOV UR4, 0xffffffff ;  /* 0xffffffff00047882 */ /* 0x000fc60000000000 */
[----:B------:R-:W-:Y:S05]  /*28b90*/  BRA.DIV UR4, `(.L_x_12502) ;  /* 0x0000002e04147947 */ /* 0x000fea000b800000 */
[----:B------:R-:W2:Y:S02]  /*28ba0*/  S2R R2, SR_TID.X ;  /* 0x0000000000027919 */ /* 0x000ea40000002100 */
[----:B--2---:R-:W-:-:S04]  /*28bb0*/  SHF.R.U32.HI R2, RZ, 0x5, R2 ;  /* 0x00000005ff027819 */ /* 0x004fc80000011602 */
[----:B------:R-:W-:-:S05]  /*28bc0*/  LOP3.LUT R2, R2, 0x3, RZ, 0xc0, !PT ;  /* 0x0000000302027812 */ /* 0x000fca00078ec0ff */
[----:B------:R2:W3:Y:S02]  /*28bd0*/  SHFL.IDX PT, R14, R2, RZ, 0x1f ;  /* 0x00001fff020e7589 */ /* 0x0004e400000e0000 */
.L_x_12592:
[----:B---3--:R-:W-:Y:S01]  /*28be0*/  ISETP.NE.AND P0, PT, R14, RZ, PT ;  /* 0x000000ff0e00720c */ /* 0x008fe20003f05270 */
[----:B------:R-:W-:-:S12]  /*28bf0*/  BSSY B0, `(.L_x_12503) ;  /* 0x0000027000007945 */ /* 0x000fd80003800000 */
[----:B------:R-:W-:Y:S05]  /*28c00*/  @P0 BRA `(.L_x_12504) ;  /* 0x0000000000940947 */ /* 0x000fea0003800000 */
[----:B------:R-:W-:-:S03]  /*28c10*/  UMOV UR4, 0xffffffff ;  /* 0xffffffff00047882 */ /* 0x000fc60000000000 */
[----:B------:R-:W-:Y:S05]  /*28c20*/  BRA.DIV UR4, `(.L_x_12505) ;  /* 0x0000002e04247947 */ /* 0x000fea000b800000 */
[----:B------:R-:W-:-:S13]  /*28c30*/  ELECT P6, URZ, PT ;  /* 0x00000000003f782f */ /* 0x000fda00038c0000 */
.L_x_12595:
[----:B------:R-:W-:Y:S05]  /*28c40*/  @!P6 BRA `(.L_x_12504) ;  /* 0x000000000084e947 */ /* 0x000fea0003800000 */
[----:B------:R-:W-:-:S06]  /*28c50*/  ULOP3.LUT UR4, UR36, 0x2, URZ, 0xfc, !UPT ;  /* 0x0000000224047892 */ /* 0x000fcc000f8efc3f */
[----:B--2---:R-:W-:-:S05]  /*28c60*/  IMAD.U32 R2, RZ, RZ, UR4 ;  /* 0x00000004ff027e24 */ /* 0x004fca000f8e00ff */
[----:B------:R-:W-:-:S13]  /*28c70*/  ISETP.NE.AND P2, PT, R2, 0x3, PT ;  /* 0x000000030200780c */ /* 0x000fda0003f45270 */
[----:B------:R-:W-:Y:S05]  /*28c80*/  @!P2 BRA `(.L_x_12506) ;  /* 0x000000000004a947 */ /* 0x000fea0003800000 */
[----:B------:R-:W-:Y:S01]  /*28c90*/  BPT.TRAP 0x1 ;  /* 0x000000040000795c */ /* 0x000fe20000300000 */
.L_x_12506:
        /* <DEDUP_REMOVED lines=14> */
.L_x_12596:
[----:B------:R-:W2:Y:S02]  /*28d80*/  SYNCS.PHASECHK.TRANS64.TRYWAIT P0, [R7+URZ], R2 ;  /* 0x00000002070075a7 */ /* 0x000ea4000800017f */
[----:B--2---:R-:W-:Y:S05]  /*28d90*/  @!P0 BRA `(.L_x_12508) ;  /* 0x0000002800fc8947 */ /* 0x004fea0003800000 */
.L_x_12597:
[----:B------:R-:W-:Y:S05]  /*28da0*/  @!P2 BRA `(.L_x_12509) ;  /* 0x000000000004a947 */ /* 0x000fea0003800000 */
[----:B------:R-:W-:Y:S01]  /*28db0*/  BPT.TRAP 0x1 ;  /* 0x000000040000795c */ /* 0x000fe20000300000 */
.L_x_12509:
[----:B------:R-:W3:Y:S01]  /*28dc0*/  LDL.LU R4, [R1+0x464] ;  /* 0x0004640001047983 */ /* 0x000ee20000300800 */
[----:B------:R-:W-:-:S04]  /*28dd0*/  VIADD R0, R0, 0x32460 ;  /* 0x0003246000007836 */ /* 0x000fc80000000000 */
[----:B---3--:R-:W-:-:S04]  /*28de0*/  IMAD R4, R4, 0x8, R0 ;  /* 0x0000000804047824 */ /* 0x008fc800078e0200 */
[----:B------:R-:W3:Y:S02]  /*28df0*/  SYNCS.PHASECHK.TRANS64.TRYWAIT P0, [R4+URZ], R5 ;  /* 0x00000005040075a7 */ /* 0x000ee4000800017f */
[----:B---3--:R-:W-:Y:S05]  /*28e00*/  @!P0 BRA `(.L_x_12510) ;  /* 0x0000002800f48947 */ /* 0x008fea0003800000 */
.L_x_12598:
[----:B------:R-:W-:-:S07]  /*28e10*/  IMAD R3, R3, 0x8, R0 ;  /* 0x0000000803037824 */ /* 0x000fce00078e0200 */
.L_x_12511:
[----:B----4-:R4:W0:Y:S02]  /*28e20*/  SYNCS.PHASECHK.TRANS64.TRYWAIT P0, [R3+URZ], R2 ;  /* 0x00000002030075a7 */ /* 0x010824000800017f */
[----:B0-----:R-:W-:Y:S05]  /*28e30*/  @!P0 NANOSLEEP.SYNCS 0x989680 ;  /* 0x009896800000895d */ /* 0x001fea0003900000 */
[----:B------:R-:W0:Y:S02]  /*28e40*/  @!P0 SYNCS.PHASECHK.TRANS64 P0, [R3+URZ], R2 ;  /* 0x00000002030085a7 */ /* 0x000e24000800007f */
[----:B0-----:R-:W-:Y:S05]  /*28e50*/  @!P0 BRA `(.L_x_12511) ;  /* 0xfffffffc00f08947 */ /* 0x001fea000383ffff */
.L_x_12504:
[----:B------:R-:W-:Y:S05]  /*28e60*/  BSYNC B0 ;  /* 0x0000000000007941 */ /* 0x000fea0003800000 */
.L_x_12503:
[----:B------:R-:W-:Y:S05]  /*28e70*/  EXIT ;  /* 0x000000000000794d */ /* 0x000fea0003800000 */
.L_x_12260:
[----:B0-----:R-:W-:-:S04]  /*28e80*/  IMAD.U32 R9, RZ, RZ, UR46 ;  /* 0x0000002eff097e24 */ /* 0x001fc8000f8e00ff */
[----:B------:R0:W1:Y:S03]  /*28e90*/  SYNCS.PHASECHK.TRANS64.TRYWAIT P0, [R9+URZ+0x32400], R0 ;  /* 0x03240000090075a7 */ /* 0x000066000800017f */
[----:B-1----:R-:W-:Y:S05]  /*28ea0*/  @!P0 NANOSLEEP.SYNCS 0x989680 ;  /* 0x009896800000895d */ /* 0x002fea0003900000 */
[----:B------:R-:W1:Y:S02]  /*28eb0*/  @!P0 SYNCS.PHASECHK.TRANS64 P0, [R9+URZ+0x32400], R0 ;  /* 0x03240000090085a7 */ /* 0x000e64000800007f */
[----:B-1----:R-:W-:Y:S05]  /*28ec0*/  @!P0 BRA `(.L_x_12260) ;  /* 0xfffffffc00ec8947 */ /* 0x002fea000383ffff */
[----:B------:R-:W-:Y:S05]  /*28ed0*/  BRA `(.L_x_12512) ;  /* 0xfffffd9800e47947 */ /* 0x000fea000383ffff */
.L_x_12267:
[----:B-1----:R1:W2:Y:S02]  /*28ee0*/  SYNCS.PHASECHK.TRANS64.TRYWAIT P0, [R24+URZ], R25 ;  /* 0x00000019180075a7 */ /* 0x0022a4000800017f */
[----:B--2---:R-:W-:Y:S05]  /*28ef0*/  @!P0 NANOSLEEP.SYNCS 0x989680 ;  /* 0x009896800000895d */ /* 0x004fea0003900000 */
[----:B------:R-:W2:Y:S02]  /*28f00*/  @!P0 SYNCS.PHASECHK.TRANS64 P0, [R24+URZ], R25 ;  /* 0x00000019180085a7 */ /* 0x000ea4000800007f */
[----:B--2---:R-:W-:Y:S05]  /*28f10*/  @!P0 BRA `(.L_x_12267) ;  /* 0xfffffffc00f08947 */ /* 0x004fea000383ffff */
[----:B------:R-:W-:Y:S05]  /*28f20*/  BRA `(.L_x_12266) ;  /* 0xfffffda000047947 */ /* 0x000fea000383ffff */
.L_x_12269:
[----:B0-----:R-:W-:-:S04]  /*28f30*/  IMAD.U32 R9, RZ, RZ, UR46 ;  /* 0x0000002eff097e24 */ /* 0x001fc8000f8e00ff */
[----:B------:R0:W1:Y:S03]  /*28f40*/  SYNCS.PHASECHK.TRANS64.TRYWAIT P0, [R9+URZ+0x32410], R8 ;  /* 0x03241008090075a7 */ /* 0x000066000800017f */
[----:B-1----:R-:W-:Y:S05]  /*28f50*/  @!P0 NANOSLEEP.SYNCS 0x989680 ;  /* 0x009896800000895d */ /* 0x002fea0003900000 */
[----:B------:R-:W1:Y:S02]  /*28f60*/  @!P0 SYNCS.PHASECHK.TRANS64 P0, [R9+URZ+0x32410], R8 ;  /* 0x03241008090085a7 */ /* 0x000e64000800007f */
[----:B-1----:R-:W-:Y:S05]  /*28f70*/  @!P0 BRA `(.L_x_12269) ;  /* 0xfffffffc00ec8947 */ /* 0x002fea000383ffff */
[----:B------:R-:W-:Y:S05]  /*28f80*/  BRA `(.L_x_12513) ;  /* 0xfffffda000d87947 */ /* 0x000fea000383ffff */
.L_x_12276:
[----:B-1----:R1:W2:Y:S02]  /*28f90*/  SYNCS.PHASECHK.TRANS64.TRYWAIT P0, [R8+URZ], R9 ;  /* 0x00000009080075a7 */ /* 0x0022a4000800017f */
[----:B--2---:R-:W-:Y:S05]  /*28fa0*/  @!P0 NANOSLEEP.SYNCS 0x989680 ;  /* 0x009896800000895d */ /* 0x004fea0003900000 */
[----:B------:R-:W2:Y:S02]  /*28fb0*/  @!P0 SYNCS.PHASECHK.TRANS64 P0, [R8+URZ], R9 ;  /* 0x00000009080085a7 */ /* 0x000ea4000800007f */
[----:B--2---:R-:W-:Y:S05]  /*28fc0*/  @!P0 BRA `(.L_x_12276) ;  /* 0xfffffffc00f08947 */ /* 0x004fea000383ffff */
[----:B------:R-:W-:Y:S05]  /*28fd0*/  BRA `(.L_x_12275) ;  /* 0xfffffda4001c7947 */ /* 0x000fea000383ffff */
.L_x_12311:
[----:B0-----:R0:W1:Y:S02]  /*28fe0*/  SYNCS.PHASECHK.TRANS64.TRYWAIT P2, [R0+URZ], R3 ;  /* 0x00000003000075a7 */ /* 0x001064000804017f */
[----:B-1----:R-:W-:Y:S05]  /*28ff0*/  @!P2 NANOSLEEP.SYNCS 0x989680 ;  /* 0x009896800000a95d */ /* 0x002fea0003900000 */
[----:B------:R-:W1:Y:S02]  /*29000*/  @!P2 SYNCS.PHASECHK.TRANS64 P2, [R0+URZ], R3 ;  /* 0x000000030000a5a7 */ /* 0x000e64000804007f */
[----:B-1----:R-:W-:Y:S05]  /*29010*/  @!P2 BRA `(.L_x_12311) ;  /* 0xfffffffc00f0a947 */ /* 0x002fea000383ffff */
[----:B------:R-:W-:Y:S05]  /*29020*/  BRA `(.L_x_12310) ;  /* 0xfffffe0800f47947 */ /* 0x000fea000383ffff */
.L_x_12318:
[----:B-1----:R1:W2:Y:S02]  /*29030*/  SYNCS.PHASECHK.TRANS64.TRYWAIT P2, [R4+URZ], R5 ;  /* 0x00000005040075a7 */ /* 0x0022a4000804017f */
[----:B--2---:R-:W-:Y:S05]  /*29040*/  @!P2 NANOSLEEP.SYNCS 0x989680 ;  /* 0x009896800000a95d */ /* 0x004fea0003900000 */
[----:B------:R-:W2:Y:S02]  /*29050*/  @!P2 SYNCS.PHASECHK.TRANS64 P2, [R4+URZ], R5 ;  /* 0x000000050400a5a7 */ /* 0x000ea4000804007f */
[----:B--2---:R-:W-:Y:S05]  /*29060*/  @!P2 BRA `(.L_x_12318) ;  /* 0xfffffffc00f0a947 */ /* 0x004fea000383ffff */
[----:B------:R-:W-:Y:S05]  /*29070*/  BRA `(.L_x_12317) ;  /* 0xfffffe1000187947 */ /* 0x000fea000383ffff */
.L_x_12329:
[----:B-1----:R1:W2:Y:S02]  /*29080*/  SYNCS.PHASECHK.TRANS64.TRYWAIT P1, [R0+URZ], R7 ;  /* 0x00000007000075a7 */ /* 0x0022a4000802017f */
[----:B--2---:R-:W-:Y:S05]  /*29090*/  @!P1 NANOSLEEP.SYNCS 0x989680 ;  /* 0x009896800000995d */ /* 0x004fea0003900000 */
[----:B------:R-:W2:Y:S02]  /*290a0*/  @!P1 SYNCS.PHASECHK.TRANS64 P1, [R0+URZ], R7 ;  /* 0x00000007000095a7 */ /* 0x000ea4000802007f */
[----:B--2---:R-:W-:Y:S05]  /*290b0*/  @!P1 BRA `(.L_x_12329) ;  /* 0xfffffffc00f09947 */ /* 0x004fea000383ffff */
[----:B------:R-:W-:Y:S05]  /*290c0*/  BRA `(.L_x_12328) ;  /* 0xfffffea000ac7947 */ /* 0x000fea000383ffff */
.L_x_12336:
[----:B-1----:R1:W2:Y:S02]  /*290d0*/  SYNCS.PHASECHK.TRANS64.TRYWAIT P1, [R4+URZ], R5 ;  /* 0x00000005040075a7 */ /* 0x0022a4000802017f */
[----:B--2---:R-:W-:Y:S05]  /*290e0*/  @!P1 NANOSLEEP.SYNCS 0x989680 ;  /* 0x009896800000995d */ /* 0x004fea0003900000 */
[----:B------:R-:W2:Y:S02]  /*290f0*/  @!P1 SYNCS.PHASECHK.TRANS64 P1, [R4+URZ], R5 ;  /* 0x00000005040095a7 */ /* 0x000ea4000802007f */
[----:B--2---:R-:W-:Y:S05]  /*29100*/  @!P1 BRA `(.L_x_12336) ;  /* 0xfffffffc00f09947 */ /* 0x004fea000383ffff */
[----:B------:R-:W-:Y:S05]  /*29110*/  BRA `(.L_x_12335) ;  /* 0xfffffea400d07947 */ /* 0x000fea000383ffff */
.L_x_12403:
        /* <DEDUP_REMOVED lines=11> */
.L_x_12515:
[----:B------:R-:W-:Y:S05]  /*291d0*/  BSYNC B0 ;  /* 0x0000000000007941 */ /* 0x000fea0003800000 */
.L_x_12514:
[----:B------:R-:W-:Y:S05]  /*291e0*/  BRA `(.L_x_12516) ;  /* 0xffffffa400847947 */ /* 0x000fea000383ffff */
.L_x_12405:
[----:B------:R-:W-:Y:S01]  /*291f0*/  BSSY B0, `(.L_x_12517) ;  /* 0x0000006000007945 */ /* 0x000fe20003800000 */
[----:B------:R-:W-:-:S07]  /*29200*/  IMAD.MOV.U32 R15, RZ, RZ, -0x1 ;  /* 0xffffffffff0f7424 */ /* 0x000fce00078e00ff */
[----:B012-4-:R-:W-:Y:S05]  /*29210*/  WARPSYNC.COLLECTIVE R15, `(.L_x_12518) ;  /* 0x000000000f0c7348 */ /* 0x017fea0003c00000 */
[----:B------:R-:W-:Y:S02]  /*29220*/  ELECT P6, UR62, PT ;  /* 0x00000000003e782f */ /* 0x000fe400038c0000 */
[----:B------:R-:W-:Y:S01]  /*29230*/  MOV R14, UR62 ;  /* 0x0000003e000e7c02 */ /* 0x000fe20008000f00 */
[----:B012-4-:R-:W-:Y:S10]  /*29240*/  ENDCOLLECTIVE ;  /* 0x000000000000791b */ /* 0x017ff40003800000 */
.L_x_12518:
[----:B------:R-:W-:Y:S05]  /*29250*/  BSYNC B0 ;  /* 0x0000000000007941 */ /* 0x000fea0003800000 */
.L_x_12517:
[----:B------:R-:W-:Y:S05]  /*29260*/  BRA `(.L_x_12519) ;  /* 0xffffffa400907947 */ /* 0x000fea000383ffff */
.L_x_12407:
[----:B--2---:R2:W3:Y:S02]  /*29270*/  SYNCS.PHASECHK.TRANS64.TRYWAIT P0, [R0+URZ+0x32440], R2 ;  /* 0x03244002000075a7 */ /* 0x0044e4000800017f */
[----:B---3--:R-:W-:Y:S05]  /*29280*/  @!P0 NANOSLEEP.SYNCS 0x989680 ;  /* 0x009896800000895d */ /* 0x008fea0003900000 */
[----:B------:R-:W3:Y:S02]  /*29290*/  @!P0 SYNCS.PHASECHK.TRANS64 P0, [R0+URZ+0x32440], R2 ;  /* 0x03244002000085a7 */ /* 0x000ee4000800007f */
[----:B---3--:R-:W-:Y:S05]  /*292a0*/  @!P0 BRA `(.L_x_12407) ;  /* 0xfffffffc00f08947 */ /* 0x008fea000383ffff */
[----:B------:R-:W-:Y:S05]  /*292b0*/  BRA `(.L_x_12520) ;  /* 0xffffffa400f87947 */ /* 0x000fea000383ffff */
.L_x_12411:
        /* <DEDUP_REMOVED lines=10> */
.L_x_12521:
[----:B------:R0:W-:Y:S01]  /*29360*/  STL [R1+0x484], R8 ;  /* 0x0004840801007387 */ /* 0x0001e20000100800 */
[----:B------:R-:W-:Y:S02]  /*29370*/  IMAD.MOV.U32 R13, RZ, RZ, R3 ;  /* 0x000000ffff0d7224 */ /* 0x000fe400078e0003 */
[----:B------:R-:W-:-:S07]  /*29380*/  IMAD.MOV.U32 R4, RZ, RZ, R14 ;  /* 0x000000ffff047224 */ /* 0x000fce00078e000e */
[----:B0-----:R-:W-:Y:S05]  /*29390*/  WARPSYNC.COLLECTIVE R15, `(.L_x_12522) ;  /* 0x000000000f087348 */ /* 0x001fea0003c00000 */
[----:B------:R1:W2:Y:S02]  /*293a0*/  SHFL.IDX P6, R14, R13, R12, R11 ;  /* 0x0000000c0d0e7389 */ /* 0x0002a400000c000b */
[----:B012---:R-:W-:Y:S01]  /*293b0*/  ENDCOLLECTIVE ;  /* 0x000000000000791b */ /* 0x007fe20003800000 */
.L_x_12522:
[----:B------:R-:W-:Y:S02]  /*293c0*/  IMAD.MOV.U32 R13, RZ, RZ, R0 ;  /* 0x000000ffff0d7224 */ /* 0x000fe400078e0000 */
[----:B------:R-:W-:Y:S02]  /*293d0*/  IMAD.MOV.U32 R12, RZ, RZ, 0x1 ;  /* 0x00000001ff0c7424 */ /* 0x000fe400078e00ff */
[----:B------:R-:W-:-:S07]  /*293e0*/  IMAD.MOV.U32 R5, RZ, RZ, R14 ;  /* 0x000000ffff057224 */ /* 0x000fce00078e000e */
[----:B------:R-:W-:Y:S05]  /*293f0*/  WARPSYNC.COLLECTIVE R15, `(.L_x_12523) ;  /* 0x000000000f087348 */ /* 0x000fea0003c00000 */
[----:B------:R0:W1:Y:S02]  /*29400*/  SHFL.IDX P6, R14, R13, R12, R11 ;  /* 0x0000000c0d0e7389 */ /* 0x00006400000c000b */
[----:B01----:R-:W-:Y:S01]  /*29410*/  ENDCOLLECTIVE ;  /* 0x000000000000791b */ /* 0x003fe20003800000 */
.L_x_12523:
[----:B------:R-:W-:Y:S02]  /*29420*/  IMAD.MOV.U32 R13, RZ, RZ, R3 ;  /* 0x000000ffff0d7224 */ /* 0x000fe400078e0003 */
[----:B------:R-:W-:Y:S02]  /*29430*/  IMAD R2, R2, R7, RZ ;  /* 0x0000000702027224 */ /* 0x000fe400078e02ff */
[----:B------:R-:W-:-:S07]  /*29440*/  IMAD.MOV.U32 R7, RZ, RZ, R14 ;  /* 0x000000ffff077224 */ /* 0x000fce00078e000e */
[----:B------:R-:W-:Y:S05]  /*29450*/  WARPSYNC.COLLECTIVE R15, `(.L_x_12524) ;  /* 0x000000000f087348 */ /* 0x000fea0003c00000 */
[----:B------:R0:W1:Y:S02]  /*29460*/  SHFL.IDX P6, R14, R13, R12, R11 ;  /* 0x0000000c0d0e7389 */ /* 0x00006400000c000b */
[----:B01----:R-:W-:Y:S01]  /*29470*/  ENDCOLLECTIVE ;  /* 0x000000000000791b */ /* 0x003fe20003800000 */
.L_x_12524:
[----:B------:R-:W-:-:S13]  /*29480*/  ISETP.GE.AND P1, PT, R8, R2, PT ;  /* 0x000000020800720c */ /* 0x000fda0003f26270 */
[----:B------:R-:W-:Y:S01]  /*29490*/  @!P1 LEA R5, P3, R10, R5, 0x1 ;  /* 0x000000050a059211 */ /* 0x000fe200078608ff */
[----:B------:R-:W-:Y:S02]  /*294a0*/  IMAD.MOV.U32 R13, RZ, RZ, R0 ;  /* 0x000000ffff0d7224 */ /* 0x000fe400078e0000 */
[----:B------:R-:W-:Y:S02]  /*294b0*/  IMAD.MOV.U32 R12, RZ, RZ, 0x2 ;  /* 0x00000002ff0c7424 */ /* 0x000fe400078e00ff */
[----:B------:R-:W-:-:S05]  /*294c0*/  @!P1 IMAD.X R4, RZ, RZ, R4, P3 ;  /* 0x000000ffff049224 */ /* 0x000fca00018e0604 */
[----:B------:R-:W-:Y:S01]  /*294d0*/  @!P1 LOP3.LUT R5, R5, R4, RZ, 0x3c, !PT ;  /* 0x0000000405059212 */ /* 0x000fe200078e3cff */
[----:B------:R-:W-:-:S07]  /*294e0*/  IMAD.MOV.U32 R6, RZ, RZ, R14 ;  /* 0x000000ffff067224 */ /* 0x000fce00078e000e */
[----:B------:R-:W-:Y:S05]  /*294f0*/  WARPSYNC.COLLECTIVE R15, `(.L_x_12525) ;  /* 0x000000000f087348 */ /* 0x000fea0003c00000 */
[----:B------:R0:W1:Y:S02]  /*29500*/  SHFL.IDX P6, R14, R13, R12, R11 ;  /* 0x0000000c0d0e7389 */ /* 0x00006400000c000b */
[----:B01----:R-:W-:Y:S01]  /*29510*/  ENDCOLLECTIVE ;  /* 0x000000000000791b */ /* 0x003fe20003800000 */
.L_x_12525:
[----:B------:R-:W-:-:S04]  /*29520*/  @!P1 LOP3.LUT R4, R5, R4, RZ, 0x3c, !PT ;  /* 0x0000000405049212 */ /* 0x000fc800078e3cff */
[----:B------:R-:W-:-:S05]  /*29530*/  @!P1 LOP3.LUT R5, R5, R4, RZ, 0x3c, !PT ;  /* 0x0000000405059212 */ /* 0x000fca00078e3cff */
[----:B------:R-:W-:Y:S01]  /*29540*/  @!PT LDS RZ, [RZ] ;  /* 0x00000000fffff984 */ /* 0x000fe20000000800 */
[----:B------:R-:W-:Y:S01]  /*29550*/  @!PT LDS RZ, [RZ] ;  /* 0x00000000fffff984 */ /* 0x000fe20000000800 */
[----:B------:R-:W-:Y:S01]  /*29560*/  @!PT LDS RZ, [RZ] ;  /* 0x00000000fffff984 */ /* 0x000fe20000000800 */
[----:B------:R0:W-:Y:S01]  /*29570*/  @!P1 LDGSTS.E.BYPASS.LTC128B.128 [R9+0x18400], desc[UR40][R4.64], !P0 ;  /* 0x1840000004099fae */ /* 0x0001e2000c101d68 */
[----:B------:R-:W-:Y:S02]  /*29580*/  IMAD.MOV.U32 R13, RZ, RZ, R3 ;  /* 0x000000ffff0d7224 */ /* 0x000fe400078e0003 */
[----:B0-----:R-:W-:-:S05]  /*29590*/  VIADD R5, R8, 0x10 ;  /* 0x0000001008057836 */ /* 0x001fca0000000000 */
[----:B------:R-:W-:Y:S01]  /*295a0*/  ISETP.GE.AND P2, PT, R5, R2, PT ;  /* 0x000000020500720c */ /* 0x000fe20003f46270 */
[----:B------:R0:W-:-:S12]  /*295b0*/  STL [R1+0x4a8], R5 ;  /* 0x0004a80501007387 */ /* 0x0001d80000100800 */
[----:B0-----:R-:W-:Y:S01]  /*295c0*/  @!P2 LEA R5, P1, R10, R6, 0x1 ;  /* 0x000000060a05a211 */ /* 0x001fe200078208ff */
[----:B------:R-:W-:-:S12]  /*295d0*/  IMAD.MOV.U32 R6, RZ, RZ, R14 ;  /* 0x000000ffff067224 */ /* 0x000fd800078e000e */
[----:B------:R-:W-:Y:S05]  /*295e0*/  WARPSYNC.COLLECTIVE R15, `(.L_x_12526) ;  /* 0x000000000f087348 */ /* 0x000fea0003c00000 */
[----:B------:R0:W1:Y:S02]  /*295f0*/  SHFL.IDX P6, R14, R13, R12, R11 ;  /* 0x0000000c0d0e7389 */ /* 0x00006400000c000b */
[----:B01----:R-:W-:Y:S01]  /*29600*/  ENDCOLLECTIVE ;  /* 0x000000000000791b */ /* 0x003fe20003800000 */
.L_x_12526:
[----:B------:R-:W-:Y:S02]  /*29610*/  @!P2 IMAD.X R4, RZ, RZ, R7, P1 ;  /* 0x000000ffff04a224 */ /* 0x000fe400008e0607 */
[----:B------:R-:W-:-:S03]  /*29620*/  VIADD R7, R8, 0x20 ;  /* 0x0000002008077836 */ /* 0x000fc60000000000 */
[----:B------:R-:W-:Y:S02]  /*29630*/  @!P2 LOP3.LUT R5, R5, R4, RZ, 0x3c, !PT ;  /* 0x000000040505a212 */ /* 0x000fe400078e3cff */
[----:B------:R-:W-:Y:S01]  /*29640*/  ISETP.GE.AND P1, PT, R7, R2, PT ;  /* 0x000000020700720c */ /* 0x000fe20003f26270 */
[----:B------:R0:W-:Y:S01]  /*29650*/  STL [R1+0x4ac], R7 ;  /* 0x0004ac0701007387 */ /* 0x0001e20000100800 */
[----:B------:R-:W-:Y:S01]  /*29660*/  @!P2 LOP3.LUT R4, R5, R4, RZ, 0x3c, !PT ;  /* 0x000000040504a212 */ /* 0x000fe200078e3cff */
[----:B------:R-:W-:-:S03]  /*29670*/  IMAD.MOV.U32 R13, RZ, RZ, R0 ;  /* 0x000000ffff0d7224 */ /* 0x000fc600078e0000 */
[----:B------:R-:W-:Y:S01]  /*29680*/  @!P2 LOP3.LUT R5, R5, R4, RZ, 0x3c, !PT ;  /* 0x000000040505a212 */ /* 0x000fe200078e3cff */
[----:B------:R-:W-:-:S04]  /*29690*/  IMAD.MOV.U32 R12, RZ, RZ, 0x3 ;  /* 0x00000003ff0c7424 */ /* 0x000fc800078e00ff */
[----:B------:R-:W-:Y:S01]  /*296a0*/  @!PT LDS RZ, [RZ] ;  /* 0x00000000fffff984 */ /* 0x000fe20000000800 */
[----:B------:R-:W-:Y:S01]  /*296b0*/  @!PT LDS RZ, [RZ] ;  /* 0x00000000fffff984 */ /* 0x000fe20000000800 */
[----:B------:R-:W-:Y:S01]  /*296c0*/  @!PT LDS RZ, [RZ] ;  /* 0x00000000fffff984 */ /* 0x000fe20000000800 */
[----:B------:R1:W-:Y:S01]  /*296d0*/  @!P2 LDGSTS.E.BYPASS.LTC128B.128 [R9+0x18c00], desc[UR40][R4.64], !P0 ;  /* 0x18c000000409afae */ /* 0x0003e2000c101d68 */
[----:B0-----:R-:W-:-:S05]  /*296e0*/  VIADD R7, R8, 0x30 ;  /* 0x0000003008077836 */ /* 0x001fca0000000000 */
[----:B------:R0:W-:Y:S01]  /*296f0*/  STL [R1+0x4b8], R7 ;  /* 0x0004b80701007387 */ /* 0x0001e20000100800 */
[----:B-1----:R-:W-:-:S07]  /*29700*/  IMAD.MOV.U32 R4, RZ, RZ, R14 ;  /* 0x000000ffff047224 */ /* 0x002fce00078e000e */
[----:B0-----:R-:W-:Y:S05]  /*29710*/  WARPSYNC.COLLECTIVE R15, `(.L_x_12527) ;  /* 0x000000000f087348 */ /* 0x001fea0003c00000 */
[----:B------:R1:W2:Y:S02]  /*29720*/  SHFL.IDX P6, R14, R13, R12, R11 ;  /* 0x0000000c0d0e7389 */ /* 0x0002a400000c000b */
[----:B012---:R-:W-:Y:S01]  /*29730*/  ENDCOLLECTIVE ;  /* 0x000000000000791b */ /* 0x007fe20003800000 */
.L_x_12527:
        /* <DEDUP_REMOVED lines=10> */
.L_x_12528:
        /* <DEDUP_REMOVED lines=13> */
.L_x_12529:
        /* <DEDUP_REMOVED lines=10> */
.L_x_12530:
        /* <DEDUP_REMOVED lines=13> */
.L_x_12531:
        /* <DEDUP_REMOVED lines=10> */
.L_x_12532:
        /* <DEDUP_REMOVED lines=13> */
.L_x_12533:
        /* <DEDUP_REMOVED lines=10> */
.L_x_12534:
        /* <DEDUP_REMOVED lines=11> */
.L_x_12535:
        /* <DEDUP_REMOVED lines=10> */
.L_x_12536:
[----:B------:R-:W-:Y:S01]  /*29d80*/  @!PT LDS RZ, [RZ] ;  /* 0x00000000fffff984 */ /* 0x000fe20000000800 */
[----:B------:R-:W-:Y:S01]  /*29d90*/  @!PT LDS RZ, [RZ] ;  /* 0x00000000fffff984 */ /* 0x000fe20000000800 */
[----:B------:R-:W-:Y:S01]  /*29da0*/  @!PT LDS RZ, [RZ] ;  /* 0x00000000fffff984 */ /* 0x000fe20000000800 */
[----:B------:R1:W-:Y:S01]  /*29db0*/  @!P1 LDGSTS.E.BYPASS.LTC128B.128 [R9+0x1b400], desc[UR40][R4.64], !P0 ;  /* 0x1b40000004099fae */ /* 0x0003e2000c101d68 */
[----:B------:R-:W-:Y:S01]  /*29dc0*/  IMAD.MOV.U32 R3, RZ, RZ, R14 ;  /* 0x000000ffff037224 */ /* 0x000fe200078e000e */
[----:B------:R-:W-:Y:S06]  /*29dd0*/  BRA `(.L_x_12537) ;  /* 0xffffffa8009c7947 */ /* 0x000fec000383ffff */
.L_x_12415:
[----:B------:R-:W2:Y:S04]  /*29de0*/  LDL.LU R3, [R1+0x494] ;  /* 0x0004940001037983 */ /* 0x000ea80000300800 */
[----:B------:R-:W3:Y:S04]  /*29df0*/  LDL.LU R6, [R1+0x484] ;  /* 0x0004840001067983 */ /* 0x000ee80000300800 */
[----:B------:R-:W4:Y:S04]  /*29e00*/  LDL.LU R15, [R1+0x4a8] ;  /* 0x0004a800010f7983 */ /* 0x000f280000300800 */
[----:B------:R-:W5:Y:S04]  /*29e10*/  LDL.LU R9, [R1+0x47c] ;  /* 0x00047c0001097983 */ /* 0x000f680000300800 */
[----:B------:R-:W5:Y:S04]  /*29e20*/  LDL.LU R14, [R1+0x4ac] ;  /* 0x0004ac00010e7983 */ /* 0x000f680000300800 */
[----:B------:R-:W5:Y:S04]  /*29e30*/  LDL.LU R13, [R1+0x4b8] ;  /* 0x0004b800010d7983 */ /* 0x000f680000300800 */
[----:B------:R-:W5:Y:S04]  /*29e40*/  LDL.LU R11, [R1+0x4c0] ;  /* 0x0004c000010b7983 */ /* 0x000f680000300800 */
[----:B------:R-:W5:Y:S04]  /*29e50*/  LDL.LU R12, [R1+0x4bc] ;  /* 0x0004bc00010c7983 */ /* 0x000f680000300800 */
[----:B------:R-:W5:Y:S01]  /*29e60*/  LDL.LU R10, [R1+0x4c4] ;  /* 0x0004c400010a7983 */ /* 0x000f620000300800 */
[----:B------:R-:W-:Y:S01]  /*29e70*/  BSSY B0, `(.L_x_12538) ;  /* 0x000001b000007945 */ /* 0x000fe20003800000 */
[----:B--2---:R-:W-:-:S05]  /*29e80*/  IMAD R3, R3, R7, RZ ;  /* 0x0000000703037224 */ /* 0x004fca00078e02ff */
[-C--:B---3--:R-:W-:Y:S02]  /*29e90*/  ISETP.GE.AND P4, PT, R6, R3.reuse, PT ;  /* 0x000000030600720c */ /* 0x088fe40003f86270 */
[----:B----4-:R-:W-:Y:S02]  /*29ea0*/  ISETP.GE.AND P5, PT, R15, R3, PT ;  /* 0x000000030f00720c */ /* 0x010fe40003fa6270 */
[----:B-----5:R-:W-:-:S09]  /*29eb0*/  LOP3.LUT R9, R9, 0xffffffef, RZ, 0xc0, !PT ;  /* 0xffffffef09097812 */ /* 0x020fd200078ec0ff */
[----:B------:R-:W-:Y:S02]  /*29ec0*/  @P4 LOP3.LUT R9, R9, 0x10, RZ, 0xfc, !PT ;  /* 0x0000001009094812 */ /* 0x000fe400078efcff */
[----:B------:R-:W-:Y:S02]  /*29ed0*/  ISETP.GE.AND P6, PT, R14, R3, PT ;  /* 0x000000030e00720c */ /* 0x000fe40003fc6270 */
[----:B------:R-:W-:-:S04]  /*29ee0*/  LOP3.LUT R9, R9, 0xfffffff7, RZ, 0xc0, !PT ;  /* 0xfffffff709097812 */ /* 0x000fc800078ec0ff */
[----:B------:R-:W-:Y:S02]  /*29ef0*/  @P5 LOP3.LUT R9, R9, 0x8, RZ, 0xfc, !PT ;  /* 0x0000000809095812 */ /* 0x000fe400078efcff */
[----:B------:R-:W-:Y:S02]  /*29f00*/  ISETP.GE.AND P4, PT, R13, R3, PT ;  /* 0x000000030d00720c */ /* 0x000fe40003f86270 */
[----:B------:R-:W-:-:S04]  /*29f10*/  LOP3.LUT R9, R9, 0xfffffffb, RZ, 0xc0, !PT ;  /* 0xfffffffb09097812 */ /* 0x000fc800078ec0ff */
[----:B------:R-:W-:Y:S02]  /*29f20*/  @P6 LOP3.LUT R9, R9, 0x4, RZ, 0xfc, !PT ;  /* 0x0000000409096812 */ /* 0x000fe400078efcff */
[----:B------:R-:W-:Y:S02]  /*29f30*/  ISETP.GE.AND P6, PT, R11, R3, PT ;  /* 0x000000030b00720c */ /* 0x000fe40003fc6270 */
[----:B------:R-:W-:-:S04]  /*29f40*/  LOP3.LUT R9, R9, 0xfffffffd, RZ, 0xc0, !PT ;  /* 0xfffffffd09097812 */ /* 0x000fc800078ec0ff */
[----:B------:R-:W-:-:S04]  /*29f50*/  @P4 LOP3.LUT R9, R9, 0x2, RZ, 0xfc, !PT ;  /* 0x0000000209094812 */ /* 0x000fc800078efcff */
[----:B------:R-:W-:-:S04]  /*29f60*/  LOP3.LUT R9, R9, 0xffffffdf, RZ, 0xc0, !PT ;  /* 0xffffffdf09097812 */ /* 0x000fc800078ec0ff */
[----:B------:R-:W-:-:S05]  /*29f70*/  @P6 LOP3.LUT R9, R9, 0x20, RZ, 0xfc, !PT ;  /* 0x0000002009096812 */ /* 0x000fca00078efcff */
[----:B------:R0:W-:Y:S01]  /*29f80*/  STL [R1+0x47c], R9 ;  /* 0x00047c0901007387 */ /* 0x0001e20000100800 */
[-C--:B------:R-:W-:Y:S01]  /*29f90*/  ISETP.GE.AND P5, PT, R12, R3.reuse, PT ;  /* 0x000000030c00720c */ /* 0x080fe20003fa6270 */
[----:B------:R-:W-:Y:S01]  /*29fa0*/  IMAD.MOV.U32 R13, RZ, RZ, R0 ;  /* 0x000000ffff0d7224 */ /* 0x000fe200078e0000 */
[----:B------:R-:W-:Y:S01]  /*29fb0*/  ISETP.GE.AND P4, PT, R10, R3, PT ;  /* 0x000000030a00720c */ /* 0x000fe20003f86270 */
[----:B------:R-:W-:Y:S02]  /*29fc0*/  IMAD.MOV.U32 R12, RZ, RZ, RZ ;  /* 0x000000ffff0c7224 */ /* 0x000fe400078e00ff */
[----:B------:R-:W-:Y:S02]  /*29fd0*/  IMAD.MOV.U32 R11, RZ, RZ, 0x181f ;  /* 0x0000181fff0b7424 */ /* 0x000fe400078e00ff */
[----:B------:R-:W-:-:S08]  /*29fe0*/  IMAD.MOV.U32 R15, RZ, RZ, -0x1 ;  /* 0xffffffffff0f7424 */ /* 0x000fd000078e00ff */
[----:B0-----:R-:W-:Y:S05]  /*29ff0*/  WARPSYNC.COLLECTIVE R15, `(.L_x_12539) ;  /* 0x000000000f087348 */ /* 0x001fea0003c00000 */
[----:B------:R1:W2:Y:S02]  /*2a000*/  SHFL.IDX P6, R14, R13, R12, R11 ;  /* 0x0000000c0d0e7389 */ /* 0x0002a400000c000b */
[----:B012---:R-:W-:Y:S01]  /*2a010*/  ENDCOLLECTIVE ;  /* 0x000000000000791b */ /* 0x007fe20003800000 */
.L_x_12539:
[----:B------:R-:W-:Y:S05]  /*2a020*/  BSYNC B0 ;  /* 0x0000000000007941 */ /* 0x000fea0003800000 */
.L_x_12538:
[----:B------:R0:W5:Y:S04]  /*2a030*/  LDL.LU R9, [R1+0x47c] ;  /* 0x00047c0001097983 */ /* 0x0001680000300800 */
[----:B------:R0:W5:Y:S01]  /*2a040*/  LDL R7, [R1+0x46c] ;  /* 0x00046c0001077983 */ /* 0x0001620000100800 */
[----:B------:R-:W-:Y:S02]  /*2a050*/  IMAD.MOV.U32 R13, RZ, RZ, R2 ;  /* 0x000000ffff0d7224 */ /* 0x000fe400078e0002 */
[----:B------:R-:W-:Y:S02]  /*2a060*/  IMAD.MOV.U32 R12, RZ, RZ, RZ ;  /* 0x000000ffff0c7224 */ /* 0x000fe400078e00ff */
[----:B------:R-:W-:Y:S02]  /*2a070*/  IMAD.MOV.U32 R11, RZ, RZ, 0x181f ;  /* 0x0000181fff0b7424 */ /* 0x000fe400078e00ff */
[----:B------:R-:W-:-:S02]  /*2a080*/  IMAD.MOV.U32 R15, RZ, RZ, -0x1 ;  /* 0xffffffffff0f7424 */ /* 0x000fc400078e00ff */
[----:B0-----:R-:W-:-:S07]  /*2a090*/  IMAD.MOV.U32 R4, RZ, RZ, R14 ;  /* 0x000000ffff047224 */ /* 0x001fce00078e000e */
[----:B-----5:R-:W-:Y:S05]  /*2a0a0*/  WARPSYNC.COLLECTIVE R15, `(.L_x_12540) ;  /* 0x000000000f087348 */ /* 0x020fea0003c00000 */
[----:B------:R0:W1:Y:S02]  /*2a0b0*/  SHFL.IDX P6, R14, R13, R12, R11 ;  /* 0x0000000c0d0e7389 */ /* 0x00006400000c000b */
[----:B01---5:R-:W-:Y:S01]  /*2a0c0*/  ENDCOLLECTIVE ;  /* 0x000000000000791b */ /* 0x023fe20003800000 */
.L_x_12540:
[----:B------:R-:W-:Y:S02]  /*2a0d0*/  IMAD.MOV.U32 R13, RZ, RZ, R0 ;  /* 0x000000ffff0d7224 */ /* 0x000fe400078e0000 */
[----:B------:R-:W-:Y:S02]  /*2a0e0*/  IMAD.MOV.U32 R12, RZ, RZ, 0x1 ;  /* 0x00000001ff0c7424 */ /* 0x000fe400078e00ff */
[----:B------:R-:W-:Y:S01]  /*2a0f0*/  IMAD.MOV.U32 R5, RZ, RZ, R14 ;  /* 0x000000ffff057224 */ /* 0x000fe200078e000e */
[----:B------:R-:W-:-:S04]  /*2a100*/  LOP3.LUT R9, R9, 0xffbfffff, RZ, 0xc0, !PT ;  /* 0xffbfffff09097812 */ /* 0x000fc800078ec0ff */
[----:B------:R-:W-:-:S04]  /*2a110*/  @P5 LOP3.LUT R9, R9, 0x400000, RZ, 0xfc, !PT ;  /* 0x0040000009095812 */ /* 0x000fc800078efcff */
[C---:B------:R-:W-:Y:S02]  /*2a120*/  LOP3.LUT P5, RZ, R9.reuse, 0x10, RZ, 0xc0, !PT ;  /* 0x0000001009ff7812 */ /* 0x040fe400078ac0ff */
[----:B------:R-:W-:-:S04]  /*2a130*/  LOP3.LUT R9, R9, 0xffdfffff, RZ, 0xc0, !PT ;  /* 0xffdfffff09097812 */ /* 0x000fc800078ec0ff */
[----:B------:R-:W-:-:S04]  /*2a140*/  @P4 LOP3.LUT R9, R9, 0x200000, RZ, 0xfc, !PT ;  /* 0x0020000009094812 */ /* 0x000fc800078efcff */
[----:B------:R-:W-:Y:S01]  /*2a150*/  LOP3.LUT P4, RZ, R9, 0x8, RZ, 0xc0, !PT ;  /* 0x0000000809ff7812 */ /* 0x000fe2000788c0ff */
[----:B------:R0:W-:Y:S02]  /*2a160*/  STL [R1+0x47c], R9 ;  /* 0x00047c0901007387 */ /* 0x0001e40000100800 */
[----:B------:R-:W-:-:S05]  /*2a170*/  @!P5 LEA R5, P6, R8, R5, 0x1 ;  /* 0x000000050805d211 */ /* 0x000fca00078c08ff */
[----:B------:R-:W-:-:S05]  /*2a180*/  @!P5 IMAD.X R4, RZ, RZ, R4, P6 ;  /* 0x000000ffff04d224 */ /* 0x000fca00030e0604 */
[----:B0-----:R-:W-:-:S07]  /*2a190*/  @!P5 LOP3.LUT R5, R5, R4, RZ, 0x3c, !PT ;  /* 0x000000040505d212 */ /* 0x001fce00078e3cff */
[----:B------:R-:W-:Y:S05]  /*2a1a0*/  WARPSYNC.COLLECTIVE R15, `(.L_x_12541) ;  /* 0x000000000f087348 */ /* 0x000fea0003c00000 */
[----:B------:R0:W1:Y:S02]  /*2a1b0*/  SHFL.IDX P6, R14, R13, R12, R11 ;  /* 0x0000000c0d0e7389 */ /* 0x00006400000c000b */
[----:B01----:R-:W-:Y:S01]  /*2a1c0*/  ENDCOLLECTIVE ;  /* 0x000000000000791b */ /* 0x003fe20003800000 */
.L_x_12541:
        /* <DEDUP_REMOVED lines=15> */
.L_x_12542:
        /* <DEDUP_REMOVED lines=12> */
.L_x_12543:
        /* <DEDUP_REMOVED lines=12> */
.L_x_12544:
        /* <DEDUP_REMOVED lines=12> */
.L_x_12545:
        /* <DEDUP_REMOVED lines=12> */
.L_x_12546:
        /* <DEDUP_REMOVED lines=12> */
.L_x_12547:
        /* <DEDUP_REMOVED lines=12> */
.L_x_12548:
        /* <DEDUP_REMOVED lines=12> */
.L_x_12549:
        /* <DEDUP_REMOVED lines=11> */
.L_x_12550:
        /* <DEDUP_REMOVED lines=16> */
.L_x_12551:
[----:B------:R-:W-:Y:S02]  /*2a9b0*/  IMAD.MOV.U32 R13, RZ, RZ, R2 ;  /* 0x000000ffff0d7224 */ /* 0x000fe400078e0002 */
[----:B------:R-:W-:-:S07]  /*2a9c0*/  IMAD.MOV.U32 R6, RZ, RZ, R14 ;  /* 0x000000ffff067224 */ /* 0x000fce00078e000e */
[----:B------:R-:W-:Y:S05]  /*2a9d0*/  WARPSYNC.COLLECTIVE R15, `(.L_x_12552) ;  /* 0x000000000f087348 */ /* 0x000fea0003c00000 */
[----:B------:R0:W1:Y:S02]  /*2a9e0*/  SHFL.IDX P6, R14, R13, R12, R11 ;  /* 0x0000000c0d0e7389 */ /* 0x00006400000c000b */
[----:B01----:R-:W-:Y:S01]  /*2a9f0*/  ENDCOLLECTIVE ;  /* 0x000000000000791b */ /* 0x003fe20003800000 */
.L_x_12552:
[----:B------:R-:W-:Y:S02]  /*2aa00*/  IMAD.MOV.U32 R13, RZ, RZ, R0 ;  /* 0x000000ffff0d7224 */ /* 0x000fe400078e0000 */
[----:B------:R-:W-:Y:S02]  /*2aa10*/  IMAD.MOV.U32 R12, RZ, RZ, 0x7 ;  /* 0x00000007ff0c7424 */ /* 0x000fe400078e00ff */
[----:B------:R-:W-:-:S07]  /*2aa20*/  IMAD.MOV.U32 R4, RZ, RZ, R14 ;  /* 0x000000ffff047224 */ /* 0x000fce00078e000e */
[----:B------:R-:W-:Y:S05]  /*2aa30*/  WARPSYNC.COLLECTIVE R15, `(.L_x_12553) ;  /* 0x000000000f087348 */ /* 0x000fea0003c00000 */
[----:B------:R0:W1:Y:S02]  /*2aa40*/  SHFL.IDX P6, R14, R13, R12, R11 ;  /* 0x0000000c0d0e7389 */ /* 0x00006400000c000b */
[----:B01----:R-:W-:Y:S01]  /*2aa50*/  ENDCOLLECTIVE ;  /* 0x000000000000791b */ /* 0x003fe20003800000 */
.L_x_12553:
        /* <DEDUP_REMOVED lines=14> */
.L_x_12554:
[----:B------:R-:W-:Y:S01]  /*2ab40*/  IMAD.MOV.U32 R2, RZ, RZ, R14 ;  /* 0x000000ffff027224 */ /* 0x000fe200078e000e */
[----:B------:R-:W-:Y:S06]  /*2ab50*/  BRA `(.L_x_12555) ;  /* 0xffffffa800247947 */ /* 0x000fec000383ffff */
.L_x_12420:
[----:B0-----:R-:W3:Y:S02]  /*2ab60*/  LDL R2, [R1+0x460] ;  /* 0x0004600001027983 */ /* 0x001ee40000100800 */
[----:B---3--:R0:W3:Y:S02]  /*2ab70*/  SYNCS.PHASECHK.TRANS64.TRYWAIT P0, [R2+URZ+0x32420], R0 ;  /* 0x03242000020075a7 */ /* 0x0080e4000800017f */
[----:B---3--:R-:W-:Y:S05]  /*2ab80*/  @!P0 NANOSLEEP.SYNCS 0x989680 ;  /* 0x009896800000895d */ /* 0x008fea0003900000 */
[----:B------:R-:W3:Y:S02]  /*2ab90*/  @!P0 SYNCS.PHASECHK.TRANS64 P0, [R2+URZ+0x32420], R0 ;  /* 0x03242000020085a7 */ /* 0x000ee4000800007f */
[----:B---3--:R-:W-:Y:S05]  /*2aba0*/  @!P0 BRA `(.L_x_12420) ;  /* 0xfffffffc00ec8947 */ /* 0x008fea000383ffff */
[----:B------:R-:W-:Y:S05]  /*2abb0*/  BRA `(.L_x_12556) ;  /* 0xffffffa800a07947 */ /* 0x000fea000383ffff */
.L_x_12424:
[----:B0-----:R0:W3:Y:S02]  /*2abc0*/  SYNCS.PHASECHK.TRANS64.TRYWAIT P0, [R2+URZ+0x32460], R0 ;  /* 0x03246000020075a7 */ /* 0x0010e4000800017f */
[----:B---3--:R-:W-:Y:S05]  /*2abd0*/  @!P0 NANOSLEEP.SYNCS 0x989680 ;  /* 0x009896800000895d */ /* 0x008fea0003900000 */
[----:B------:R-:W3:Y:S02]  /*2abe0*/  @!P0 SYNCS.PHASECHK.TRANS64 P0, [R2+URZ+0x32460], R0 ;  /* 0x03246000020085a7 */ /* 0x000ee4000800007f */
[----:B---3--:R-:W-:Y:S05]  /*2abf0*/  @!P0 BRA `(.L_x_12424) ;  /* 0xfffffffc00f08947 */ /* 0x008fea000383ffff */
[----:B------:R-:W-:Y:S05]  /*2ac00*/  BRA `(.L_x_12557) ;  /* 0xffffffa800d07947 */ /* 0x000fea000383ffff */
.L_x_12439:
[----:B0-----:R0:W2:Y:S02]  /*2ac10*/  SYNCS.PHASECHK.TRANS64.TRYWAIT P0, [R3+URZ+0x32440], R2 ;  /* 0x03244002030075a7 */ /* 0x0010a4000800017f */
[----:B--2---:R-:W-:Y:S05]  /*2ac20*/  @!P0 NANOSLEEP.SYNCS 0x989680 ;  /* 0x009896800000895d */ /* 0x004fea0003900000 */
[----:B------:R-:W2:Y:S02]  /*2ac30*/  @!P0 SYNCS.PHASECHK.TRANS64 P0, [R3+URZ+0x32440], R2 ;  /* 0x03244002030085a7 */ /* 0x000ea4000800007f */
[----:B--2---:R-:W-:Y:S05]  /*2ac40*/  @!P0 BRA `(.L_x_12439) ;  /* 0xfffffffc00f08947 */ /* 0x004fea000383ffff */
[----:B------:R-:W-:Y:S05]  /*2ac50*/  BRA `(.L_x_12558) ;  /* 0xffffffb000ec7947 */ /* 0x000fea000383ffff */
.L_x_12444:
[----:B--2---:R2:W3:Y:S02]  /*2ac60*/  SYNCS.PHASECHK.TRANS64.TRYWAIT P0, [R3+URZ+0x32460], R2 ;  /* 0x03246002030075a7 */ /* 0x0044e4000800017f */
[----:B---3--:R-:W-:Y:S05]  /*2ac70*/  @!P0 NANOSLEEP.SYNCS 0x989680 ;  /* 0x009896800000895d */ /* 0x008fea0003900000 */
[----:B------:R-:W3:Y:S02]  /*2ac80*/  @!P0 SYNCS.PHASECHK.TRANS64 P0, [R3+URZ+0x32460], R2 ;  /* 0x03246002030085a7 */ /* 0x000ee4000800007f */
[----:B---3--:R-:W-:Y:S05]  /*2ac90*/  @!P0 BRA `(.L_x_12444) ;  /* 0xfffffffc00f08947 */ /* 0x008fea000383ffff */
[----:B------:R-:W-:Y:S05]  /*2aca0*/  BRA `(.L_x_12559) ;  /* 0xffffffb400707947 */ /* 0x000fea000383ffff */
.L_x_12455:
[----:B0-----:R0:W2:Y:S02]  /*2acb0*/  SYNCS.PHASECHK.TRANS64.TRYWAIT P0, [R2+URZ+0x32440], R3 ;  /* 0x03244003020075a7 */ /* 0x0010a4000800017f */
[----:B--2---:R-:W-:Y:S05]  /*2acc0*/  @!P0 NANOSLEEP.SYNCS 0x989680 ;  /* 0x009896800000895d */ /* 0x004fea0003900000 */
[----:B------:R-:W2:Y:S02]  /*2acd0*/  @!P0 SYNCS.PHASECHK.TRANS64 P0, [R2+URZ+0x32440], R3 ;  /* 0x03244003020085a7 */ /* 0x000ea4000800007f */
[----:B--2---:R-:W-:Y:S05]  /*2ace0*/  @!P0 BRA `(.L_x_12455) ;  /* 0xfffffffc00f08947 */ /* 0x004fea000383ffff */
[----:B------:R-:W-:Y:S05]  /*2acf0*/  BRA `(.L_x_12560) ;  /* 0xffffffbc00707947 */ /* 0x000fea000383ffff */
.L_x_12460:
[----:B--2---:R2:W3:Y:S02]  /*2ad00*/  SYNCS.PHASECHK.TRANS64.TRYWAIT P0, [R2+URZ+0x32460], R3 ;  /* 0x03246003020075a7 */ /* 0x0044e4000800017f */
[----:B---3--:R-:W-:Y:S05]  /*2ad10*/  @!P0 NANOSLEEP.SYNCS 0x989680 ;  /* 0x009896800000895d */ /* 0x008fea0003900000 */
[----:B------:R-:W3:Y:S02]  /*2ad20*/  @!P0 SYNCS.PHASECHK.TRANS64 P0, [R2+URZ+0x32460], R3 ;  /* 0x03246003020085a7 */ /* 0x000ee4000800007f */
[----:B---3--:R-:W-:Y:S05]  /*2ad30*/  @!P0 BRA `(.L_x_12460) ;  /* 0xfffffffc00f08947 */ /* 0x008fea000383ffff */
[----:B------:R-:W-:Y:S05]  /*2ad40*/  BRA `(.L_x_12561) ;  /* 0xffffffbc00f07947 */ /* 0x000fea000383ffff */
.L_x_12471:
[----:B0-----:R0:W2:Y:S02]  /*2ad50*/  SYNCS.PHASECHK.TRANS64.TRYWAIT P0, [R3+URZ+0x32440], R2 ;  /* 0x03244002030075a7 */ /* 0x0010a4000800017f */
[----:B--2---:R-:W-:Y:S05]  /*2ad60*/  @!P0 NANOSLEEP.SYNCS 0x989680 ;  /* 0x009896800000895d */ /* 0x004fea0003900000 */
[----:B------:R-:W2:Y:S02]  /*2ad70*/  @!P0 SYNCS.PHASECHK.TRANS64 P0, [R3+URZ+0x32440], R2 ;  /* 0x03244002030085a7 */ /* 0x000ea4000800007f */
[----:B--2---:R-:W-:Y:S05]  /*2ad80*/  @!P0 BRA `(.L_x_12471) ;  /* 0xfffffffc00f08947 */ /* 0x004fea000383ffff */
[----:B------:R-:W-:Y:S05]  /*2ad90*/  BRA `(.L_x_12562) ;  /* 0xffffffc400cc7947 */ /* 0x000fea000383ffff */
.L_x_12476:
[----:B--2---:R2:W3:Y:S02]  /*2ada0*/  SYNCS.PHASECHK.TRANS64.TRYWAIT P0, [R3+URZ+0x32460], R2 ;  /* 0x03246002030075a7 */ /* 0x0044e4000800017f */
[----:B---3--:R-:W-:Y:S05]  /*2adb0*/  @!P0 NANOSLEEP.SYNCS 0x989680 ;  /* 0x009896800000895d */ /* 0x008fea0003900000 */
[----:B------:R-:W3:Y:S02]  /*2adc0*/  @!P0 SYNCS.PHASECHK.TRANS64 P0, [R3+URZ+0x32460], R2 ;  /* 0x03246002030085a7 */ /* 0x000ee4000800007f */
[----:B---3--:R-:W-:Y:S05]  /*2add0*/  @!P0 BRA `(.L_x_12476) ;  /* 0xfffffffc00f08947 */ /* 0x008fea000383ffff */
[----:B------:R-:W-:Y:S05]  /*2ade0*/  BRA `(.L_x_12563) ;  /* 0xffffffc800507947 */ /* 0x000fea000383ffff */
.L_x_12488:
        /* <DEDUP_REMOVED lines=8> */
.L_x_12565:
[----:B------:R-:W-:Y:S05]  /*2ae70*/  BSYNC B0 ;  /* 0x0000000000007941 */ /* 0x000fea0003800000 */
.L_x_12564:
        /* <DEDUP_REMOVED lines=9> */
.L_x_12566:
        /* <DEDUP_REMOVED lines=18> */
.L_x_12567:
[----:B------:R-:W-:Y:S01]  /*2b030*/  IMAD.MOV.U32 R12, RZ, RZ, 0x2 ;  /* 0x00000002ff0c7424 */ /* 0x000fe200078e00ff */
[----:B------:R-:W-:-:S05]  /*2b040*/  SEL R7, R14, RZ, P1 ;  /* 0x000000ff0e077207 */ /* 0x000fca0000800000 */
[----:B------:R-:W-:-:S04]  /*2b050*/  IMAD.IADD R3, R2, 0x1, R7 ;  /* 0x0000000102037824 */ /* 0x000fc800078e0207 */
[----:B------:R-:W-:-:S07]  /*2b060*/  IMAD.MOV.U32 R13, RZ, RZ, R3 ;  /* 0x000000ffff0d7224 */ /* 0x000fce00078e0003 */
[----:B------:R-:W-:Y:S05]  /*2b070*/  WARPSYNC.COLLECTIVE R15, `(.L_x_12568) ;  /* 0x000000000f087348 */ /* 0x000fea0003c00000 */
[----:B------:R0:W1:Y:S02]  /*2b080*/  SHFL.UP P6, R14, R13, R12, R11 ;  /* 0x0400000c0d0e7389 */ /* 0x00006400000c000b */
[----:B01----:R-:W-:Y:S01]  /*2b090*/  ENDCOLLECTIVE ;  /* 0x000000000000791b */ /* 0x003fe20003800000 */
.L_x_12568:
        /* <DEDUP_REMOVED lines=8> */
.L_x_12569:
        /* <DEDUP_REMOVED lines=8> */
.L_x_12570:
        /* <DEDUP_REMOVED lines=8> */
.L_x_12571:
        /* <DEDUP_REMOVED lines=9> */
.L_x_12572:
[----:B------:R-:W-:Y:S01]  /*2b2b0*/  IMAD.MOV.U32 R16, RZ, RZ, R14 ;  /* 0x000000ffff107224 */ /* 0x000fe200078e000e */
[----:B------:R-:W-:Y:S06]  /*2b2c0*/  BRA `(.L_x_12573) ;  /* 0xffffffcc00a07947 */ /* 0x000fec000383ffff */
.L_x_12493:
        /* <DEDUP_REMOVED lines=8> */
.L_x_12575:
[----:B------:R-:W-:Y:S05]  /*2b350*/  BSYNC B0 ;  /* 0x0000000000007941 */ /* 0x000fea0003800000 */
.L_x_12574:
        /* <DEDUP_REMOVED lines=9> */
.L_x_12576:
[----:B------:R-:W-:Y:S01]  /*2b3f0*/  IMAD.MOV.U32 R12, RZ, RZ, 0x4 ;  /* 0x00000004ff0c7424 */ /* 0x000fe200078e00ff */
[----:B------:R-:W-:-:S05]  /*2b400*/  SEL R14, R14, RZ, P2 ;  /* 0x000000ff0e0e7207 */ /* 0x000fca0001000000 */
[----:B------:R-:W-:-:S04]  /*2b410*/  IMAD.IADD R3, R3, 0x1, R14 ;  /* 0x0000000103037824 */ /* 0x000fc800078e020e */
[----:B------:R-:W-:-:S07]  /*2b420*/  IMAD.MOV.U32 R13, RZ, RZ, R3 ;  /* 0x000000ffff0d7224 */ /* 0x000fce00078e0003 */
[----:B------:R-:W-:Y:S05]  /*2b430*/  WARPSYNC.COLLECTIVE R15, `(.L_x_12577) ;  /* 0x000000000f087348 */ /* 0x000fea0003c00000 */
[----:B------:R0:W1:Y:S02]  /*2b440*/  SHFL.UP P6, R14, R13, R12, R11 ;  /* 0x0400000c0d0e7389 */ /* 0x00006400000c000b */
[----:B01----:R-:W-:Y:S01]  /*2b450*/  ENDCOLLECTIVE ;  /* 0x000000000000791b */ /* 0x003fe20003800000 */
.L_x_12577:
[----:B------:R-:W-:Y:S01]  /*2b460*/  IMAD.MOV.U32 R12, RZ, RZ, 0x8 ;  /* 0x00000008ff0c7424 */ /* 0x000fe200078e00ff */
[----:B------:R-:W-:-:S05]  /*2b470*/  SEL R14, R14, RZ, P3 ;  /* 0x000000ff0e0e7207 */ /* 0x000fca0001800000 */
[----:B------:R-:W-:-:S04]  /*2b480*/  IMAD.IADD R3, R3, 0x1, R14 ;  /* 0x0000000103037824 */ /* 0x000fc800078e020e */
[----:B------:R-:W-:-:S07]  /*2b490*/  IMAD.MOV.U32 R13, RZ, RZ, R3 ;  /* 0x000000ffff0d7224 */ /* 0x000fce00078e0003 */
[----:B------:R-:W-:Y:S05]  /*2b4a0*/  WARPSYNC.COLLECTIVE R15, `(.L_x_12578) ;  /* 0x000000000f087348 */ /* 0x000fea0003c00000 */
[----:B------:R0:W1:Y:S02]  /*2b4b0*/  SHFL.UP P6, R14, R13, R12, R11 ;  /* 0x0400000c0d0e7389 */ /* 0x00006400000c000b */
[----:B01----:R-:W-:Y:S01]  /*2b4c0*/  ENDCOLLECTIVE ;  /* 0x000000000000791b */ /* 0x003fe20003800000 */
.L_x_12578:
[----:B------:R-:W-:Y:S01]  /*2b4d0*/  IMAD.MOV.U32 R12, RZ, RZ, 0x10 ;  /* 0x00000010ff0c7424 */ /* 0x000fe200078e00ff */
[----:B------:R-:W-:-:S05]  /*2b4e0*/  SEL R14, R14, RZ, P4 ;  /* 0x000000ff0e0e7207 */ /* 0x000fca0002000000 */
[----:B------:R-:W-:-:S04]  /*2b4f0*/  IMAD.IADD R3, R3, 0x1, R14 ;  /* 0x0000000103037824 */ /* 0x000fc800078e020e */
[----:B------:R-:W-:-:S07]  /*2b500*/  IMAD.MOV.U32 R13, RZ, RZ, R3 ;  /* 0x000000ffff0d7224 */ /* 0x000fce00078e0003 */
[----:B------:R-:W-:Y:S05]  /*2b510*/  WARPSYNC.COLLECTIVE R15, `(.L_x_12579) ;  /* 0x000000000f087348 */ /* 0x000fea0003c00000 */
[----:B------:R0:W1:Y:S02]  /*2b520*/  SHFL.UP P6, R14, R13, R12, R11 ;  /* 0x0400000c0d0e7389 */ /* 0x00006400000c000b */
[----:B01----:R-:W-:Y:S01]  /*2b530*/  ENDCOLLECTIVE ;  /* 0x000000000000791b */ /* 0x003fe20003800000 */
.L_x_12579:
        /* <DEDUP_REMOVED lines=8> */
.L_x_12580:
[----:B------:R-:W-:Y:S01]  /*2b5c0*/  IMAD.MOV.U32 R16, RZ, RZ, R14 ;  /* 0x000000ffff107224 */ /* 0x000fe200078e000e */
[----:B------:R-:W-:Y:S06]  /*2b5d0*/  BRA `(.L_x_12581) ;  /* 0xffffffcc00787947 */ /* 0x000fec000383ffff */
.L_x_12495:
[----:B------:R-:W-:Y:S01]  /*2b5e0*/  BSSY B0, `(.L_x_12582) ;  /* 0x0000006000007945 */ /* 0x000fe20003800000 */
[----:B------:R-:W-:Y:S01]  /*2b5f0*/  PLOP3.LUT P6, PT, P6, PT, PT, 0x8, 0x0 ;  /* 0x000000000000781c */ /* 0x000fe200037ce170 */
[----:B------:R-:W-:-:S12]  /*2b600*/  IMAD.MOV.U32 R15, RZ, RZ, -0x1 ;  /* 0xffffffffff0f7424 */ /* 0x000fd800078e00ff */
[----:B01---5:R-:W-:Y:S05]  /*2b610*/  WARPSYNC.COLLECTIVE R15, `(.L_x_12583) ;  /* 0x000000000f087348 */ /* 0x023fea0003c00000 */
[----:B------:R-:W-:Y:S01]  /*2b620*/  VOTE.ANY R14, PT, P6 ;  /* 0x00000000000e7806 */ /* 0x000fe200030e0100 */
[----:B01---5:R-:W-:Y:S06]  /*2b630*/  ENDCOLLECTIVE ;  /* 0x000000000000791b */ /* 0x023fec0003800000 */
.L_x_12583:
[----:B------:R-:W-:Y:S05]  /*2b640*/  BSYNC B0 ;  /* 0x0000000000007941 */ /* 0x000fea0003800000 */
.L_x_12582:
        /* <DEDUP_REMOVED lines=9> */
.L_x_12584:
[----:B------:R-:W-:Y:S01]  /*2b6e0*/  IMAD.MOV.U32 R17, RZ, RZ, R14 ;  /* 0x000000ffff117224 */ /* 0x000fe200078e000e */
[----:B------:R-:W-:Y:S06]  /*2b6f0*/  BRA `(.L_x_12585) ;  /* 0xffffffcc00687947 */ /* 0x000fec000383ffff */
.L_x_12497:
[----:B------:R-:W-:Y:S01]  /*2b700*/  BSSY B0, `(.L_x_12586) ;  /* 0x0000007000007945 */ /* 0x000fe20003800000 */
[----:B------:R-:W-:Y:S02]  /*2b710*/  IMAD.MOV.U32 R13, RZ, RZ, R3 ;  /* 0x000000ffff0d7224 */ /* 0x000fe400078e0003 */
[----:B------:R-:W-:Y:S02]  /*2b720*/  IMAD.MOV.U32 R11, RZ, RZ, 0x1f ;  /* 0x0000001fff0b7424 */ /* 0x000fe400078e00ff */
[----:B------:R-:W-:-:S07]  /*2b730*/  IMAD.MOV.U32 R15, RZ, RZ, -0x1 ;  /* 0xffffffffff0f7424 */ /* 0x000fce00078e00ff */
[----:B0123-5:R-:W-:Y:S05]  /*2b740*/  WARPSYNC.COLLECTIVE R15, `(.L_x_12587) ;  /* 0x000000000f087348 */ /* 0x02ffea0003c00000 */
[----:B------:R4:W0:Y:S02]  /*2b750*/  SHFL.IDX P6, R14, R13, R12, R11 ;  /* 0x0000000c0d0e7389 */ /* 0x00082400000c000b */
[----:B012345:R-:W-:Y:S01]  /*2b760*/  ENDCOLLECTIVE ;  /* 0x000000000000791b */ /* 0x03ffe20003800000 */
.L_x_12587:
[----:B------:R-:W-:Y:S05]  /*2b770*/  BSYNC B0 ;  /* 0x0000000000007941 */ /* 0x000fea0003800000 */
.L_x_12586:
[----:B------:R-:W-:Y:S01]  /*2b780*/  IMAD.MOV.U32 R3, RZ, RZ, R14 ;  /* 0x000000ffff037224 */ /* 0x000fe200078e000e */
[----:B------:R-:W-:Y:S06]  /*2b790*/  BRA `(.L_x_12588) ;  /* 0xffffffcc005c7947 */ /* 0x000fec000383ffff */
.L_x_12501:
[----:B0-----:R0:W2:Y:S02]  /*2b7a0*/  SYNCS.PHASECHK.TRANS64.TRYWAIT P0, [R0+URZ+0x32420], R3 ;  /* 0x03242003000075a7 */ /* 0x0010a4000800017f */
[----:B--2---:R-:W-:Y:S05]  /*2b7b0*/  @!P0 NANOSLEEP.SYNCS 0x989680 ;  /* 0x009896800000895d */ /* 0x004fea0003900000 */
[----:B------:R-:W2:Y:S02]  /*2b7c0*/  @!P0 SYNCS.PHASECHK.TRANS64 P0, [R0+URZ+0x32420], R3 ;  /* 0x03242003000085a7 */ /* 0x000ea4000800007f */
[----:B--2---:R-:W-:Y:S05]  /*2b7d0*/  @!P0 BRA `(.L_x_12501) ;  /* 0xfffffffc00f08947 */ /* 0x004fea000383ffff */
[----:B------:R-:W-:Y:S05]  /*2b7e0*/  BRA `(.L_x_12589) ;  /* 0xffffffd000e07947 */ /* 0x000fea000383ffff */
.L_x_12502:
        /* <DEDUP_REMOVED lines=11> */
.L_x_12591:
[----:B------:R-:W-:Y:S05]  /*2b8a0*/  BSYNC B0 ;  /* 0x0000000000007941 */ /* 0x000fea0003800000 */
.L_x_12590:
[----:B------:R-:W-:Y:S05]  /*2b8b0*/  BRA `(.L_x_12592) ;  /* 0xffffffd000c87947 */ /* 0x000fea000383ffff */
.L_x_12505:
[----:B------:R-:W-:Y:S01]  /*2b8c0*/  BSSY B1, `(.L_x_12593) ;  /* 0x0000006000017945 */ /* 0x000fe20003800000 */
[----:B------:R-:W-:-:S07]  /*2b8d0*/  IMAD.MOV.U32 R15, RZ, RZ, -0x1 ;  /* 0xffffffffff0f7424 */ /* 0x000fce00078e00ff */
[----:B012--5:R-:W-:Y:S05]  /*2b8e0*/  WARPSYNC.COLLECTIVE R15, `(.L_x_12594) ;  /* 0x000000000f0c7348 */ /* 0x027fea0003c00000 */
[----:B------:R-:W-:Y:S02]  /*2b8f0*/  ELECT P6, UR62, PT ;  /* 0x00000000003e782f */ /* 0x000fe400038c0000 */
[----:B------:R-:W-:Y:S01]  /*2b900*/  MOV R14, UR62 ;  /* 0x0000003e000e7c02 */ /* 0x000fe20008000f00 */
[----:B012--5:R-:W-:Y:S10]  /*2b910*/  ENDCOLLECTIVE ;  /* 0x000000000000791b */ /* 0x027ff40003800000 */
.L_x_12594:
[----:B------:R-:W-:Y:S05]  /*2b920*/  BSYNC B1 ;  /* 0x0000000000017941 */ /* 0x000fea0003800000 */
.L_x_12593:
[----:B------:R-:W-:Y:S05]  /*2b930*/  BRA `(.L_x_12595) ;  /* 0xffffffd000c07947 */ /* 0x000fea000383ffff */
.L_x_12507:
[----:B0-----:R0:W2:Y:S02]  /*2b940*/  SYNCS.PHASECHK.TRANS64.TRYWAIT P0, [R6+URZ], R5 ;  /* 0x00000005060075a7 */ /* 0x0010a4000800017f */
[----:B--2---:R-:W-:Y:S05]  /*2b950*/  @!P0 NANOSLEEP.SYNCS 0x989680 ;  /* 0x009896800000895d */ /* 0x004fea0003900000 */
[----:B------:R-:W2:Y:S02]  /*2b960*/  @!P0 SYNCS.PHASECHK.TRANS64 P0, [R6+URZ], R5 ;  /* 0x00000005060085a7 */ /* 0x000ea4000800007f */
[----:B--2---:R-:W-:Y:S05]  /*2b970*/  @!P0 BRA `(.L_x_12507) ;  /* 0xfffffffc00f08947 */ /* 0x004fea000383ffff */
[----:B------:R-:W-:Y:S05]  /*2b980*/  BRA `(.L_x_12596) ;  /* 0xffffffd000fc7947 */ /* 0x000fea000383ffff */
.L_x_12508:
[----:B--2---:R2:W3:Y:S02]  /*2b990*/  SYNCS.PHASECHK.TRANS64.TRYWAIT P0, [R7+URZ], R2 ;  /* 0x00000002070075a7 */ /* 0x0044e4000800017f */
[----:B---3--:R-:W-:Y:S05]  /*2b9a0*/  @!P0 NANOSLEEP.SYNCS 0x989680 ;  /* 0x009896800000895d */ /* 0x008fea0003900000 */
[----:B------:R-:W3:Y:S02]  /*2b9b0*/  @!P0 SYNCS.PHASECHK.TRANS64 P0, [R7+URZ], R2 ;  /* 0x00000002070085a7 */ /* 0x000ee4000800007f */
[----:B---3--:R-:W-:Y:S05]  /*2b9c0*/  @!P0 BRA `(.L_x_12508) ;  /* 0xfffffffc00f08947 */ /* 0x008fea000383ffff */
[----:B------:R-:W-:Y:S05]  /*2b9d0*/  BRA `(.L_x_12597) ;  /* 0xffffffd000f07947 */ /* 0x000fea000383ffff */
.L_x_12510:
[----:B---3--:R3:W4:Y:S02]  /*2b9e0*/  SYNCS.PHASECHK.TRANS64.TRYWAIT P0, [R4+URZ], R5 ;  /* 0x00000005040075a7 */ /* 0x008724000800017f */
[----:B----4-:R-:W-:Y:S05]  /*2b9f0*/  @!P0 NANOSLEEP.SYNCS 0x989680 ;  /* 0x009896800000895d */ /* 0x010fea0003900000 */
[----:B------:R-:W4:Y:S02]  /*2ba00*/  @!P0 SYNCS.PHASECHK.TRANS64 P0, [R4+URZ], R5 ;  /* 0x00000005040085a7 */ /* 0x000f24000800007f */
[----:B----4-:R-:W-:Y:S05]  /*2ba10*/  @!P0 BRA `(.L_x_12510) ;  /* 0xfffffffc00f08947 */ /* 0x010fea000383ffff */
[----:B------:R-:W-:Y:S05]  /*2ba20*/  BRA `(.L_x_12598) ;  /* 0xffffffd000f87947 */ /* 0x000fea000383ffff */
        .type           $_ZN7cutlass13device_kernelIN5flash11enable_sm90INS1_16FlashAttnFwdSm90INS1_25CollectiveMainloopFwdSm90ILi2EN4cute5tupleIJNS5_1CILi1EEES8_S8_EEENS6_IJNS7_ILi128EEENS7_ILi96EEENS7_ILi64EEEEEELi256ENS_6half_tEfNS_4arch4Sm90ELb0ELb1ELb0ELb1ELb0ELb0ELb1ELb1ELb0ELb1ELb0ELb0EEENS1_21CollectiveEpilogueFwdINS6_IJSA_NS7_ILi256EEESB_EEES9_SE_SG_Li256ELb1ELb1ELb0ELb0EEENS1_36VarlenDynamicPersistentTileSchedulerILi128ELi96ELi256ELi128ELb0ELb1ELb1ELb1ELb0ELb1EEEEEEEEEvNT_6ParamsE$_ZZN5flash25CollectiveMainloopFwdSm90ILi2EN4cute5tupleIJNS1_1CILi1EEES4_S4_EEENS2_IJNS3_ILi128EEENS3_ILi96EEENS3_ILi64EEEEEELi256EN7cutlass6half_tEfNSA_4arch4Sm90ELb0ELb1ELb0ELb1ELb0ELb0ELb1ELb1ELb0ELb1ELb0ELb0EE3mmaINS_16FlashAttnFwdSm90ISE_NS_21CollectiveEpilogueFwdINS2_IJS6_NS3_ILi256EEES7_EEES5_SB_SD_Li256ELb1ELb1ELb0ELb0EEENS_36VarlenDynamicPersistentTileSchedulerILi128ELi96ELi256ELi128ELb0ELb1ELb1ELb1ELb0ELb1EEEE13SharedStorageENS1_6TensorINS1_11ArrayEngineIfLm128EEENS1_6LayoutINS2_IJNS2_IJNS3_ILi2EEEST_NS3_ILi32EEEEEES4_S4_EEENS2_IJNS2_IJS4_ST_NS3_ILi4EEEEEENS3_ILi0EEESZ_EEEEEEENS_7SoftmaxILi2ELi0EEEEEbRKNSE_6ParamsENSA_25PipelineTmaAsyncNoClusterILi2ENSA_16PipelineTmaAsyncILi2EEEEES1B_RNSA_13PipelineStateILj2EEERT0_RT1_iRiRKNS_16SeqlenInfoQKNewKILb1ELb0EEENS2_IJiiiiEEERT_ENKUliT_T0_T1_E_clIZSF_ISO_S12_S14_EbS17_S1B_S1B_S1E_S1G_S1I_iS1J_S1N_S1O_S1Q_EUlRS1R_iE1_NS3_ILb0EEENS3_ILb1EEEEEDaiS1R_S1S_S1T_,@function
        .size           $_ZN7cutlass13device_kernelIN5flash11enable_sm90INS1_16FlashAttnFwdSm90INS1_25CollectiveMainloopFwdSm90ILi2EN4cute5tupleIJNS5_1CILi1EEES8_S8_EEENS6_IJNS7_ILi128EEENS7_ILi96EEENS7_ILi64EEEEEELi256ENS_6half_tEfNS_4arch4Sm90ELb0ELb1ELb0ELb1ELb0ELb0ELb1ELb1ELb0ELb1ELb0ELb0EEENS1_21CollectiveEpilogueFwdINS6_IJSA_NS7_ILi256EEESB_EEES9_SE_SG_Li256ELb1ELb1ELb0ELb0EEENS1_36VarlenDynamicPersistentTileSchedulerILi128ELi96ELi256ELi128ELb0ELb1ELb1ELb1ELb0ELb1EEEEEEEEEvNT_6ParamsE$_ZZN5flash25CollectiveMainloopFwdSm90ILi2EN4cute5tupleIJNS1_1CILi1EEES4_S4_EEENS2_IJNS3_ILi128EEENS3_ILi96EEENS3_ILi64EEEEEELi256EN7cutlass6half_tEfNSA_4arch4Sm90ELb0ELb1ELb0ELb1ELb0ELb0ELb1ELb1ELb0ELb1ELb0ELb0EE3mmaINS_16FlashAttnFwdSm90ISE_NS_21CollectiveEpilogueFwdINS2_IJS6_NS3_ILi256EEES7_EEES5_SB_SD_Li256ELb1ELb1ELb0ELb0EEENS_36VarlenDynamicPersistentTileSchedulerILi128ELi96ELi256ELi128ELb0ELb1ELb1ELb1ELb0ELb1EEEE13SharedStorageENS1_6TensorINS1_11ArrayEngineIfLm128EEENS1_6LayoutINS2_IJNS2_IJNS3_ILi2EEEST_NS3_ILi32EEEEEES4_S4_EEENS2_IJNS2_IJS4_ST_NS3_ILi4EEEEEENS3_ILi0EEESZ_EEEEEEENS_7SoftmaxILi2ELi0EEEEEbRKNSE_6ParamsENSA_25PipelineTmaAsyncNoClusterILi2ENSA_16PipelineTmaAsyncILi2EEEEES1B_RNSA_13PipelineStateILj2EEERT0_RT1_iRiRKNS_16SeqlenInfoQKNewKILb1ELb0EEENS2_IJiiiiEEERT_ENKUliT_T0_T1_E_clIZSF_ISO_S12_S14_EbS17_S1B_S1B_S1E_S1G_S1I_iS1J_S1N_S1O_S1Q_EUlRS1R_iE1_NS3_ILb0EEENS3_ILb1EEEEEDaiS1R_S1S_S1T_,(.L_x_15145 - $_ZN7cutlass13device_kernelIN5flash11enable_sm90INS1_16FlashAttnFwdSm90INS1_25CollectiveMainloopFwdSm90ILi2EN4cute5tupleIJNS5_1CILi1EEES8_S8_EEENS6_IJNS7_ILi128EEENS7_ILi96EEENS7_ILi64EEEEEELi256ENS_6half_tEfNS_4arch4Sm90ELb0ELb1ELb0ELb1ELb0ELb0ELb1ELb1ELb0ELb1ELb0ELb0EEENS1_21CollectiveEpilogueFwdINS6_IJSA_NS7_ILi256EEESB_EEES9_SE_SG_Li256ELb1ELb1ELb0ELb0EEENS1_36VarlenDynamicPersistentTileSchedulerILi128ELi96ELi256ELi128ELb0ELb1ELb1ELb1ELb0ELb1EEEEEEEEEvNT_6ParamsE$_ZZN5flash25CollectiveMainloopFwdSm90ILi2EN4cute5tupleIJNS1_1CILi1EEES4_S4_EEENS2_IJNS3_ILi128EEENS3_ILi96EEENS3_ILi64EEEEEELi256EN7cutlass6half_tEfNSA_4arch4Sm90ELb0ELb1ELb0ELb1ELb0ELb0ELb1ELb1ELb0ELb1ELb0ELb0EE3mmaINS_16FlashAttnFwdSm90ISE_NS_21CollectiveEpilogueFwdINS2_IJS6_NS3_ILi256EEES7_EEES5_SB_SD_Li256ELb1ELb1ELb0ELb0EEENS_36VarlenDynamicPersistentTileSchedulerILi128ELi96ELi256ELi128ELb0ELb1ELb1ELb1ELb0ELb1EEEE13SharedStorageENS1_6TensorINS1_11ArrayEngineIfLm128EEENS1_6LayoutINS2_IJNS2_IJNS3_ILi2EEEST_NS3_ILi32EEEEEES4_S4_EEENS2_IJNS2_IJS4_ST_NS3_ILi4EEEEEENS3_ILi0EEESZ_EEEEEEENS_7SoftmaxILi2ELi0EEEEEbRKNSE_6ParamsENSA_25PipelineTmaAsyncNoClusterILi2ENSA_16PipelineTmaAsyncILi2EEEEES1B_RNSA_13PipelineStateILj2EEERT0_RT1_iRiRKNS_16SeqlenInfoQKNewKILb1ELb0EEENS2_IJiiiiEEERT_ENKUliT_T0_T1_E_clIZSF_ISO_S12_S14_EbS17_S1B_S1B_S1E_S1G_S1I_iS1J_S1N_S1O_S1Q_EUlRS1R_iE1_NS3_ILb0EEENS3_ILb1EEEEEDaiS1R_S1S_S1T_)
$_ZN7cutlass13device_kernelIN5flash11enable_sm90INS1_16FlashAttnFwdSm90INS1_25CollectiveMainloopFwdSm90ILi2EN4cute5tupleIJNS5_1CILi1EEES8_S8_EEENS6_IJNS7_ILi128EEENS7_ILi96EEENS7_ILi64EEEEEELi256ENS_6half_tEfNS_4arch4Sm90ELb0ELb1ELb0ELb1ELb0ELb0ELb1ELb1ELb0ELb1ELb0ELb0EEENS1_21CollectiveEpilogueFwdINS6_IJSA_NS7_ILi256EEESB_EEES9_SE_SG_Li256ELb1ELb1ELb0ELb0EEENS1_36VarlenDynamicPersistentTileSchedulerILi128ELi96ELi256ELi128ELb0ELb1ELb1ELb1ELb0ELb1EEEEEEEEEvNT_6ParamsE$_ZZN5flash25CollectiveMainloopFwdSm90ILi2EN4cute5tupleIJNS1_1CILi1EEES4_S4_EEENS2_IJNS3_ILi128EEENS3_ILi96EEENS3_ILi64EEEEEELi256EN7cutlass6half_tEfNSA_4arch4Sm90ELb0ELb1ELb0ELb1ELb0ELb0ELb1ELb1ELb0ELb1ELb0ELb0EE3mmaINS_16FlashAttnFwdSm90ISE_NS_21CollectiveEpilogueFwdINS2_IJS6_NS3_ILi256EEES7_EEES5_SB_SD_Li256ELb1ELb1ELb0ELb0EEENS_36VarlenDynamicPersistentTileSchedulerILi128ELi96ELi256ELi128ELb0ELb1ELb1ELb1ELb0ELb1EEEE13SharedStorageENS1_6TensorINS1_11ArrayEngineIfLm128EEENS1_6LayoutINS2_IJNS2_IJNS3_ILi2EEEST_NS3_ILi32EEEEEES4_S4_EEENS2_IJNS2_IJS4_ST_NS3_ILi4EEEEEENS3_ILi0EEESZ_EEEEEEENS_7SoftmaxILi2ELi0EEEEEbRKNSE_6ParamsENSA_25PipelineTmaAsyncNoClusterILi2ENSA_16PipelineTmaAsyncILi2EEEEES1B_RNSA_13PipelineStateILj2EEERT0_RT1_iRiRKNS_16SeqlenInfoQKNewKILb1ELb0EEENS2_IJiiiiEEERT_ENKUliT_T0_T1_E_clIZSF_ISO_S12_S14_EbS17_S1B_S1B_S1E_S1G_S1I_iS1J_S1N_S1O_S1Q_EUlRS1R_iE1_NS3_ILb0EEENS3_ILb1EEEEEDaiS1R_S1S_S1T_:
        /* <DEDUP_REMOVED lines=47> */
.L_x_12600:
[----:B------:R-:W-:Y:S05]  /*2bd20*/  BSYNC B3 ;  /* 0x0000000000037941 */ /* 0x000fea0003800000 */
.L_x_12599:
        /* <DEDUP_REMOVED lines=17> */
.L_x_12602:
[----:B------:R-:W-:Y:S05]  /*2be40*/  BSYNC B3 ;  /* 0x0000000000037941 */ /* 0x000fea0003800000 */
.L_x_12601:
        /* <DEDUP_REMOVED lines=10> */
.L_x_12604:
[----:B------:R-:W-:Y:S05]  /*2bef0*/  BSYNC B3 ;  /* 0x0000000000037941 */ /* 0x000fea0003800000 */
.L_x_12603:
        /* <DEDUP_REMOVED lines=92> */
.L_x_12607:
[----:B------:R-:W-:Y:S05]  /*2c4c0*/  BSYNC B3 ;  /* 0x0000000000037941 */ /* 0x000fea0003800000 */
.L_x_12606:
        /* <DEDUP_REMOVED lines=17> */
.L_x_12609:
[----:B------:R-:W-:Y:S05]  /*2c5e0*/  BSYNC B3 ;  /* 0x0000000000037941 */ /* 0x000fea0003800000 */
.L_x_12608:
        /* <DEDUP_REMOVED lines=10> */
.L_x_12611:
[----:B------:R-:W-:Y:S05]  /*2c690*/  BSYNC B3 ;  /* 0x0000000000037941 */ /* 0x000fea0003800000 */
.L_x_12610:
        /* <DEDUP_REMOVED lines=392> */
.L_x_12618:
[----:B------:R-:W-:Y:S05]  /*2df20*/  BSYNC B5 ;  /* 0x0000000000057941 */ /* 0x000fea0003800000 */
.L_x_12617:
[----:B------:R-:W-:Y:S01]  /*2df30*/  LOP3.LUT R9, RZ, R9, RZ, 0x33, !PT ;  /* 0x00000009ff097212 */ /* 0x000fe200078e33ff */
[----:B------:R-:W-:Y:S06]  /*2df40*/  BRA `(.L_x_12619) ;  /* 0x0000000000287947 */ /* 0x000fec0003800000 */
.L_x_12616:
        /* <DEDUP_REMOVED lines=10> */
.L_x_12619:
[----:B------:R-:W-:Y:S05]  /*2dff0*/  BSYNC B4 ;  /* 0x0000000000047941 */ /* 0x000fea0003800000 */
.L_x_12615:
[----:B------:R-:W-:-:S05]  /*2e000*/  IMAD R9, R76, R9, R12 ;  /* 0x000000094c097224 */ /* 0x000fca00078e020c */
[----:B------:R-:W-:Y:S02]  /*2e010*/  VIMNMX R2, R2, R9, !PT ;  /* 0x0000000902027248 */ /* 0x000fe40007fe0100 */
[----:B------:R-:W-:-:S07]  /*2e020*/  VIADDMNMX R7, R9, R76, R7, PT ;  /* 0x0000004c09077246 */ /* 0x000fce0003800107 */
.L_x_12614:
[----:B------:R-:W-:Y:S05]  /*2e030*/  BSYNC B3 ;  /* 0x0000000000037941 */ /* 0x000fea0003800000 */
.L_x_12613:
        /* <DEDUP_REMOVED lines=137> */
.L_x_12625:
[----:B------:R-:W-:Y:S05]  /*2e8d0*/  BSYNC B5 ;  /* 0x0000000000057941 */ /* 0x000fea0003800000 */
.L_x_12624:
[----:B------:R-:W-:Y:S01]  /*2e8e0*/  LOP3.LUT R21, RZ, R21, RZ, 0x33, !PT ;  /* 0x00000015ff157212 */ /* 0x000fe200078e33ff */
[----:B------:R-:W-:Y:S06]  /*2e8f0*/  BRA `(.L_x_12626) ;  /* 0x0000000000287947 */ /* 0x000fec0003800000 */
.L_x_12623:
        /* <DEDUP_REMOVED lines=10> */
.L_x_12626:
[----:B------:R-:W-:Y:S05]  /*2e9a0*/  BSYNC B4 ;  /* 0x0000000000047941 */ /* 0x000fea0003800000 */
.L_x_12622:
[----:B------:R-:W-:-:S05]  /*2e9b0*/  IMAD R21, R76, R21, R12 ;  /* 0x000000154c157224 */ /* 0x000fca00078e020c */
[----:B------:R-:W-:Y:S02]  /*2e9c0*/  VIADDMNMX R9, R21, R76, R9, PT ;  /* 0x0000004c15097246 */ /* 0x000fe40003800109 */
[----:B------:R-:W-:-:S07]  /*2e9d0*/  VIMNMX R8, R8, R21, !PT ;  /* 0x0000001508087248 */ /* 0x000fce0007fe0100 */
.L_x_12621:
[----:B------:R-:W-:Y:S05]  /*2e9e0*/  BSYNC B3 ;  /* 0x0000000000037941 */ /* 0x000fea0003800000 */
.L_x_12620:
        /* <DEDUP_REMOVED lines=246> */
[----:B---3--:R-:W-:Y:S01]  /*2f950*/  FADD.FTZ R6, R152, R73 ;  /* 0x0000004998067221 */ /* 0x008fe20000010000 */
[----:B------:R-:W3:Y:S01]  /*2f960*/  MUFU.EX2 R13, R34 ;  /* 0x00000022000d7308 */ /* 0x000ee20000000800 */
[----:B----4-:R-:W-:-:S02]  /*2f970*/  FADD.FTZ R7, R153, R24 ;  /* 0x0000001899077221 */ /* 0x010fc40000010000 */
[----:B0-----:R-:W-:Y:S02]  /*2f980*/  FADD.FTZ R27, R25, R6 ;  /* 0x00000006191b7221 */ /* 0x001fe40000010000 */
[----:B-1----:R-:W-:-:S03]  /*2f990*/  FADD.FTZ R6, R158, R7 ;  /* 0x000000079e067221 */ /* 0x002fc60000010000 */
[----:B------:R-:W0:Y:S01]  /*2f9a0*/  MUFU.EX2 R21, R21 ;  /* 0x0000001500157308 */ /* 0x000e220000000800 */
[----:B--2---:R-:W-:Y:S01]  /*2f9b0*/  FADD.FTZ R24, R154, R27 ;  /* 0x0000001b9a187221 */ /* 0x004fe20000010000 */
[----:B-----5:R-:W-:-:S06]  /*2f9c0*/  FADD.FTZ R6, R155, R6 ;  /* 0x000000069b067221 */ /* 0x020fcc0000010000 */
[----:B------:R-:W1:Y:S01]  /*2f9d0*/  MUFU.EX2 R12, R12 ;  /* 0x0000000c000c7308 */ /* 0x000e620000000800 */
[----:B------:R-:W-:Y:S01]  /*2f9e0*/  FADD.FTZ R7, R213, R24 ;  /* 0x00000018d5077221 */ /* 0x000fe20000010000 */
[----:B------:R-:W-:-:S06]  /*2f9f0*/  FADD.FTZ R6, R157, R6 ;  /* 0x000000069d067221 */ /* 0x000fcc0000010000 */
[----:B------:R-:W2:Y:S08]  /*2fa00*/  MUFU.EX2 R20, R20 ;  /* 0x0000001400147308 */ /* 0x000eb00000000800 */
[----:B------:R-:W4:Y:S01]  /*2fa10*/  MUFU.EX2 R160, R160 ;  /* 0x000000a000a07308 */ /* 0x000f220000000800 */
[----:B------:R-:W-:Y:S01]  /*2fa20*/  FADD.FTZ R24, R156, R7 ;  /* 0x000000079c187221 */ /* 0x000fe20000010000 */
        /* <DEDUP_REMOVED lines=464> */
[----:B------:R-:W3:Y:S02]  /*31730*/  LD.E R2, desc[UR6][R6.64+0x1f8] ;  /* 0x0001f80606027980 */ /* 0x000ee4000c101900 */
[----:B---3--:R-:W-:-:S05]  /*31740*/  FMUL.FTZ R31, R9, R2 ;  /* 0x00000002091f7220 */ /* 0x008fca0000410000 */
[----:B------:R-:W-:Y:S04]  /*31750*/  ST.E desc[UR4][R6.64+0x1f8], R31 ;  /* 0x0001f81f06007985 */ /* 0x000fe8000c101904 */
[----:B------:R-:W3:Y:S01]  /*31760*/  LD.E R2, desc[UR6][R6.64+0x1fc] ;  /* 0x0001fc0606027980 */ /* 0x000ee2000c101900 */
[----:B------:R-:W-:Y:S01]  /*31770*/  LEA.HI R24, R207, 0x8, RZ, 0x19 ;  /* 0x00000008cf187811 */ /* 0x000fe200078fc8ff */
[----:B---3--:R-:W-:-:S05]  /*31780*/  FMUL.FTZ R9, R9, R2 ;  /* 0x0000000209097220 */ /* 0x008fca0000410000 */
[----:B------:R3:W-:Y:S04]  /*31790*/  ST.E desc[UR4][R6.64+0x1fc], R9 ;  /* 0x0001fc0906007985 */ /* 0x0007e8000c101904 */
[----:B0-----:R-:W4:Y:S01]  /*317a0*/  LDL.64 R2, [R0+0x80] ;  /* 0x0000800000027983 */ /* 0x001f220000100a00 */
[----:B------:R0:W-:Y:S06]  /*317b0*/  BAR.SYNC.DEFER_BLOCKING R24, 0x100 ;  /* 0x000400180000751d */ /* 0x0001ec0000010000 */
[----:B-1----:R-:W5:Y:S04]  /*317c0*/  LDL.64 R26, [R0] ;  /* 0x00000000001a7983 */ /* 0x002f680000100a00 */
[----:B--2---:R-:W2:Y:S04]  /*317d0*/  LDL.64 R28, [R0+0x98] ;  /* 0x00009800001c7983 */ /* 0x004ea80000100a00 */
[----:B---3--:R-:W0:Y:S04]  /*317e0*/  LDL.64 R8, [R0+0x88] ;  /* 0x0000880000087983 */ /* 0x008e280000100a00 */
[----:B----4-:R-:W3:Y:S04]  /*317f0*/  LD.E R31, desc[UR4][R2.64] ;  /* 0x00000004021f7980 */ /* 0x010ee8000c101900 */
[----:B-----5:R-:W4:Y:S04]  /*31800*/  LD.E R27, desc[UR6][R26.64] ;  /* 0x000000061a1b7980 */ /* 0x020f28000c101900 */
[----:B--2---:R-:W4:Y:S04]  /*31810*/  LD.E.64 R6, desc[UR4][R28.64] ;  /* 0x000000041c067980 */ /* 0x004f28000c101b00 */
[----:B---3--:R1:W-:Y:S04]  /*31820*/  ST.E desc[UR8][R2.64], R31 ;  /* 0x0000001f02007985 */ /* 0x0083e8000c101908 */
[----:B------:R-:W2:Y:S04]  /*31830*/  LD.E R33, desc[UR10][R2.64+0x4] ;  /* 0x0000040a02217980 */ /* 0x000ea8000c101900 */
[----:B--2---:R2:W-:Y:S04]  /*31840*/  ST.E desc[UR4][R2.64+0x4], R33 ;  /* 0x0000042102007985 */ /* 0x0045e8000c101904 */
[----:B------:R-:W3:Y:S04]  /*31850*/  LD.E R35, desc[UR6][R2.64+0x8] ;  /* 0x0000080602237980 */ /* 0x000ee8000c101900 */
[----:B---3--:R3:W-:Y:S04]  /*31860*/  ST.E desc[UR4][R2.64+0x8], R35 ;  /* 0x0000082302007985 */ /* 0x0087e8000c101904 */
[----:B------:R-:W5:Y:S04]  /*31870*/  LD.E R37, desc[UR6][R2.64+0xc] ;  /* 0x00000c0602257980 */ /* 0x000f68000c101900 */
[----:B-----5:R-:W-:Y:S04]  /*31880*/  ST.E desc[UR4][R2.64+0xc], R37 ;  /* 0x00000c2502007985 */ /* 0x020fe8000c101904 */
[----:B------:R-:W5:Y:S04]  /*31890*/  LD.E R29, desc[UR6][R2.64+0x10] ;  /* 0x00001006021d7980 */ /* 0x000f68000c101900 */
[----:B-----5:R5:W-:Y:S04]  /*318a0*/  ST.E desc[UR4][R2.64+0x10], R29 ;  /* 0x0000101d02007985 */ /* 0x020be8000c101904 */
[----:B-1----:R-:W4:Y:S04]  /*318b0*/  LD.E R31, desc[UR6][R2.64+0x14] ;  /* 0x00001406021f7980 */ /* 0x002f28000c101900 */
[----:B----4-:R1:W-:Y:S04]  /*318c0*/  ST.E desc[UR4][R2.64+0x14], R31 ;  /* 0x0000141f02007985 */ /* 0x0103e8000c101904 */
[----:B--2---:R-:W2:Y:S04]  /*318d0*/  LD.E R33, desc[UR6][R2.64+0x18] ;  /* 0x0000180602217980 */ /* 0x004ea8000c101900 */
[----:B--2---:R2:W-:Y:S04]  /*318e0*/  ST.E desc[UR4][R2.64+0x18], R33 ;  /* 0x0000182102007985 */ /* 0x0045e8000c101904 */
[----:B---3--:R-:W3:Y:S04]  /*318f0*/  LD.E R35, desc[UR6][R2.64+0x1c] ;  /* 0x00001c0602237980 */ /* 0x008ee8000c101900 */
[----:B---3--:R3:W-:Y:S04]  /*31900*/  ST.E desc[UR4][R2.64+0x1c], R35 ;  /* 0x00001c2302007985 */ /* 0x0087e8000c101904 */
[----:B-----5:R-:W4:Y:S04]  /*31910*/  LD.E R29, desc[UR6][R2.64+0x20] ;  /* 0x00002006021d7980 */ /* 0x020f28000c101900 */
[----:B----4-:R4:W-:Y:S04]  /*31920*/  ST.E desc[UR4][R2.64+0x20], R29 ;  /* 0x0000201d02007985 */ /* 0x0109e8000c101904 */
[----:B-1----:R-:W5:Y:S04]  /*31930*/  LD.E R31, desc[UR6][R2.64+0x24] ;  /* 0x00002406021f7980 */ /* 0x002f68000c101900 */
[----:B-----5:R1:W-:Y:S04]  /*31940*/  ST.E desc[UR4][R2.64+0x24], R31 ;  /* 0x0000241f02007985 */ /* 0x0203e8000c101904 */
[----:B--2---:R-:W2:Y:S04]  /*31950*/  LD.E R33, desc[UR6][R2.64+0x28] ;  /* 0x0000280602217980 */ /* 0x004ea8000c101900 */
[----:B--2---:R2:W-:Y:S04]  /*31960*/  ST.E desc[UR4][R2.64+0x28], R33 ;  /* 0x0000282102007985 */ /* 0x0045e8000c101904 */
[----:B---3--:R-:W3:Y:S04]  /*31970*/  LD.E R35, desc[UR6][R2.64+0x2c] ;  /* 0x00002c0602237980 */ /* 0x008ee8000c101900 */
[----:B---3--:R3:W-:Y:S04]  /*31980*/  ST.E desc[UR4][R2.64+0x2c], R35 ;  /* 0x00002c2302007985 */ /* 0x0087e8000c101904 */
[----:B----4-:R-:W4:Y:S04]  /*31990*/  LD.E R29, desc[UR6][R2.64+0x30] ;  /* 0x00003006021d7980 */ /* 0x010f28000c101900 */
        /* <DEDUP_REMOVED lines=229> */
[----:B---3--:R-:W3:Y:S01]  /*327f0*/  LD.E R35, desc[UR6][R2.64+0x1fc] ;  /* 0x0001fc0602237980 */ /* 0x008ee2000c101900 */
[----:B------:R-:W-:-:S02]  /*32800*/  R2UR UR30, R4 ;  /* 0x00000000041e72ca */ /* 0x000fc400000e0000 */
[C---:B------:R-:W-:Y:S02]  /*32810*/  R2UR UR31, R5.reuse ;  /* 0x00000000051f72ca */ /* 0x040fe400000e0000 */
[C---:B------:R-:W-:Y:S02]  /*32820*/  R2UR UR32, R4.reuse ;  /* 0x00000000042072ca */ /* 0x040fe400000e0000 */
[C---:B------:R-:W-:Y:S02]  /*32830*/  R2UR UR33, R5.reuse ;  /* 0x00000000052172ca */ /* 0x040fe400000e0000 */
[C---:B------:R-:W-:Y:S02]  /*32840*/  R2UR UR34, R4.reuse ;  /* 0x00000000042272ca */ /* 0x040fe400000e0000 */
[----:B------:R-:W-:Y:S01]  /*32850*/  R2UR UR35, R5 ;  /* 0x00000000052372ca */ /* 0x000fe200000e0000 */
[----:B---3--:R3:W-:Y:S04]  /*32860*/  ST.E desc[UR4][R2.64+0x1fc], R35 ;  /* 0x0001fc2302007985 */ /* 0x0087e8000c101904 */
[----:B0-----:R-:W5:Y:S01]  /*32870*/  LD.E R24, desc[UR6][R8.64] ;  /* 0x0000000608187980 */ /* 0x001f62000c101900 */
        /* <DEDUP_REMOVED lines=26> */
[----:B------:R-:W-:Y:S01]  /*32a20*/  IMAD R6, R27, 0xc00, R6 ;  /* 0x00000c001b067824 */ /* 0x000fe200078e0206 */
[----:B------:R-:W-:Y:S01]  /*32a30*/  F2FP.F16.F32.PACK_AB R152, R25, R152 ;  /* 0x000000981998723e */ /* 0x000fe200000000ff */
[----:B------:R-:W5:Y:S04]  /*32a40*/  LD.E R26, desc[UR34][R2.64+0x8] ;  /* 0x00000822021a7980 */ /* 0x000f68000c101900 */
[----:B------:R-:W5:Y:S04]  /*32a50*/  LD.E R25, desc[UR32][R2.64+0x4] ;  /* 0x0000042002197980 */ /* 0x000f68000c101900 */
[----:B------:R-:W5:Y:S04]  /*32a60*/  LD.E R27, desc[UR46][R2.64+0xc] ;  /* 0x00000c2e021b7980 */ /* 0x000f68000c101900 */
[----:B------:R-:W5:Y:S04]  /*32a70*/  LD.E R28, desc[UR48][R2.64+0x10] ;  /* 0x00001030021c7980 */ /* 0x000f68000c101900 */
[----:B----4-:R-:W4:Y:S04]  /*32a80*/  LD.E R29, desc[UR50][R2.64+0x14] ;  /* 0x00001432021d7980 */ /* 0x010f28000c101900 */
[----:B------:R-:W4:Y:S04]  /*32a90*/  LD.E R30, desc[UR52][R2.64+0x18] ;  /* 0x00001834021e7980 */ /* 0x000f28000c101900 */
[----:B-1----:R-:W4:Y:S04]  /*32aa0*/  LD.E R31, desc[UR54][R2.64+0x1c] ;  /* 0x00001c36021f7980 */ /* 0x002f28000c101900 */
[----:B------:R-:W4:Y:S04]  /*32ab0*/  LD.E R32, desc[UR60][R2.64+0x20] ;  /* 0x0000203c02207980 */ /* 0x000f28000c101900 */
[----:B--2---:R-:W4:Y:S04]  /*32ac0*/  LD.E R33, desc[UR58][R2.64+0x24] ;  /* 0x0000243a02217980 */ /* 0x004f28000c101900 */
[----:B------:R-:W4:Y:S04]  /*32ad0*/  LD.E R34, desc[UR56][R2.64+0x28] ;  /* 0x0000283802227980 */ /* 0x000f28000c101900 */
[----:B---3--:R-:W4:Y:S04]  /*32ae0*/  LD.E R35, desc[UR4][R2.64+0x2c] ;  /* 0x00002c0402237980 */ /* 0x008f28000c101900 */
        /* <DEDUP_REMOVED lines=51> */
[----:B-----5:R-:W-:-:S03]  /*32e20*/  ISETP.NE.U32.AND P1, PT, R24, RZ, PT ;  /* 0x000000ff1800720c */ /* 0x020fc60003f25070 */
        /* <DEDUP_REMOVED lines=66> */
[----:B------:R-:W-:-:S02]  /*33250*/  R2UR UR6, R6 ;  /* 0x00000000060672ca */ /* 0x000fc400000e0000 */
[----:B------:R-:W-:Y:S02]  /*33260*/  R2UR UR7, R7 ;  /* 0x00000000070772ca */ /* 0x000fe400000e0000 */
[----:B------:R-:W-:Y:S02]  /*33270*/  F2FP.F16.F32.PACK_AB R154, R213, R154 ;  /* 0x0000009ad59a723e */ /* 0x000fe400000000ff */
[----:B------:R-:W-:Y:S02]  /*33280*/  F2FP.F16.F32.PACK_AB R153, R158, R153 ;  /* 0x000000999e99723e */ /* 0x000fe400000000ff */
[----:B------:R-:W-:Y:S01]  /*33290*/  F2FP.F16.F32.PACK_AB R155, R157, R155 ;  /* 0x0000009b9d9b723e */ /* 0x000fe200000000ff */
[----:B------:R-:W-:Y:S01]  /*332a0*/  VOTEU.ANY UP0, P1 ;  /* 0x00000000003f7886 */ /* 0x000fe20000800100 */
        /* <DEDUP_REMOVED lines=5081> */
.L_x_12627:
[----:B------:R-:W-:-:S04]  /*47040*/  IMAD.MOV.U32 R213, RZ, RZ, 0x0 ;  /* 0x00000000ffd57424 */ /* 0x000fc800078e00ff */
[----:B01----:R-:W-:Y:S05]  /*47050*/  RET.REL.NODEC R212 `(_ZN7cutlass13device_kernelIN5flash11enable_sm90INS1_16FlashAttnFwdSm90INS1_25CollectiveMainloopFwdSm90ILi2EN4cute5tupleIJNS5_1CILi1EEES8_S8_EEENS6_IJNS7_ILi128EEENS7_ILi96EEENS7_ILi64EEEEEELi256ENS_6half_tEfNS_4arch4Sm90ELb0ELb1ELb0ELb1ELb0ELb0ELb1ELb1ELb0ELb1ELb0ELb0EEENS1_21CollectiveEpilogueFwdINS6_IJSA_NS7_ILi256EEESB_EEES9_SE_SG_Li256ELb1ELb1ELb0ELb0EEENS1_36VarlenDynamicPersistentTileSchedulerILi128ELi96ELi256ELi128ELb0ELb1ELb1ELb1ELb0ELb1EEEEEEEEEvNT_6ParamsE) ;  /* 0xfffffb8cd4e87950 */ /* 0x003fea0003c3ffff */
.L_x_12605:
[----:B0-----:R0:W1:Y:S02]  /*47060*/  SYNCS.PHASECHK.TRANS64.TRYWAIT P1, [R2+URZ], R3 ;  /* 0x00000003020075a7 */ /* 0x001064000802017f */
[----:B-1----:R-:W-:Y:S05]  /*47070*/  @!P1 NANOSLEEP.SYNCS 0x989680 ;  /* 0x009896800000995d */ /* 0x002fea0003900000 */
[----:B------:R-:W1:Y:S02]  /*47080*/  @!P1 SYNCS.PHASECHK.TRANS64 P1, [R2+URZ], R3 ;  /* 0x00000003020095a7 */ /* 0x000e64000802007f */
[----:B-1----:R-:W-:Y:S05]  /*47090*/  @!P1 BRA `(.L_x_12605) ;  /* 0xfffffffc00f09947 */ /* 0x002fea000383ffff */
[----:B------:R-:W-:Y:S05]  /*470a0*/  BRA `(.L_x_12604) ;  /* 0xfffffe4c00907947 */ /* 0x000fea000383ffff */
.L_x_12612:
[----:B0-----:R0:W1:Y:S02]  /*470b0*/  SYNCS.PHASECHK.TRANS64.TRYWAIT P1, [R8+URZ], R9 ;  /* 0x00000009080075a7 */ /* 0x001064000802017f */
[----:B-1----:R-:W-:Y:S05]  /*470c0*/  @!P1 NANOSLEEP.SYNCS 0x989680 ;  /* 0x009896800000995d */ /* 0x002fea0003900000 */
[----:B------:R-:W1:Y:S02]  /*470d0*/  @!P1 SYNCS.PHASECHK.TRANS64 P1, [R8+URZ], R9 ;  /* 0x00000009080095a7 */ /* 0x000e64000802007f */
[----:B-1----:R-:W-:Y:S05]  /*470e0*/  @!P1 BRA `(.L_x_12612) ;  /* 0xfffffffc00f09947 */ /* 0x002fea000383ffff */
[----:B------:R-:W-:Y:S05]  /*470f0*/  BRA `(.L_x_12611) ;  /* 0xfffffe5400647947 */ /* 0x000fea000383ffff */
.L_x_12628:
        /* <DEDUP_REMOVED lines=16> */
.L_x_15145:


//--------------------- .text._ZN7cutlass13device_kernelIN5flash11enable_sm90INS1_16FlashAttnFwdSm90INS1_25CollectiveMainloopFwdSm90ILi2EN4cute5tupleIJNS5_1CILi1EEES8_S8_EEENS6_IJNS7_ILi128EEENS7_ILi96EEENS7_ILi64EEEEEELi256ENS_6half_tEfNS_4arch4Sm90ELb0ELb1ELb0ELb1ELb0ELb1ELb1ELb1ELb0ELb1ELb0ELb0EEENS1_21CollectiveEpilogueFwdINS6_IJSA_NS7_ILi256EEESB_EEES9_SE_SG_Li256ELb1ELb1ELb0ELb0EEENS1_36VarlenDynamicPersistentTileSchedulerILi128ELi96ELi256ELi128ELb0ELb1ELb1ELb1ELb0ELb1EEEEEEEEEvNT_6ParamsE --------------------------
	.section	.text._ZN7cutlass13device_kernelIN5flash11enable_sm90INS1_16FlashAttnFwdSm90INS1_25CollectiveMainloopFwdSm90ILi2EN4cute5tupleIJNS5_1CILi1EEES8_S8_EEENS6_IJNS7_ILi128EEENS7_ILi96EEENS7_ILi64EEEEEELi256ENS_6half_tEfNS_4arch4Sm90ELb0ELb1ELb0ELb1ELb0ELb1ELb1ELb1ELb0ELb1ELb0ELb0EEENS1_21CollectiveEpilogueFwdINS6_IJSA_NS7_ILi256EEESB_EEES9_SE_SG_Li256ELb1ELb1ELb0ELb0EEENS1_36VarlenDynamicPersistentTileSchedulerILi128ELi96ELi256ELi128ELb0ELb1ELb1ELb1ELb0ELb1EEEEEEEEEvNT_6ParamsE,"ax",@progbits
	.align	128
.text._ZN7cutlass13device_kernelIN5flash11enable_sm90INS1_16FlashAttnFwdSm90INS1_25CollectiveMainloopFwdSm90ILi2EN4cute5tupleIJNS5_1CILi1EEES8_S8_EEENS6_IJNS7_ILi128EEENS7_ILi96EEENS7_ILi64EEEEEELi256ENS_6half_tEfNS_4arch4Sm90ELb0ELb1ELb0ELb1ELb0ELb1ELb1ELb1ELb0ELb1ELb0ELb0EEENS1_21CollectiveEpilogueFwdINS6_IJSA_NS7_ILi256EEESB_EEES9_SE_SG_Li256ELb1ELb1ELb0ELb0EEENS1_36VarlenDynamicPersistentTileSchedulerILi128ELi96ELi256ELi128ELb0ELb1ELb1ELb1ELb0ELb1EEEEEEEEEvNT_6ParamsE:
        .type           _ZN7cutlass13device_kernelIN5flash11enable_sm90INS1_16FlashAttnFwdSm90INS1_25CollectiveMainloopFwdSm90ILi2EN4cute5tupleIJNS5_1CILi1EEES8_S8_EEENS6_IJNS7_ILi128EEENS7_ILi96EEENS7_ILi64EEEEEELi256ENS_6half_tEfNS_4arch4Sm90ELb0ELb1ELb0ELb1ELb0ELb1ELb1ELb1ELb0ELb1ELb0ELb0EEENS1_21CollectiveEpilogueFwdINS6_IJSA_NS7_ILi256EEESB_EEES9_SE_SG_Li256ELb1ELb1ELb0ELb0EEENS1_36VarlenDynamicPersistentTileSchedulerILi128ELi96ELi256ELi128ELb0ELb1ELb1ELb1ELb0ELb1EEEEEEEEEvNT_6ParamsE,@function
        .size           _ZN7cutlass13device_kernelIN5flash11enable_sm90INS1_16FlashAttnFwdSm90INS1_25CollectiveMainloopFwdSm90ILi2EN4cute5tupleIJNS5_1CILi1EEES8_S8_EEENS6_IJNS7_ILi128EEENS7_ILi96EEENS7_ILi64EEEEEELi256ENS_6half_tEfNS_4arch4Sm90ELb0ELb1ELb0ELb1ELb0ELb1ELb1ELb1ELb0ELb1ELb0ELb0EEENS1_21CollectiveEpilogueFwdINS6_IJSA_NS7_ILi256EEESB_EEES9_SE_SG_Li256ELb1ELb1ELb0ELb0EEENS1_36VarlenDynamicPersistentTileSchedulerILi128ELi96ELi256ELi128ELb0ELb1ELb1ELb1ELb0ELb1EEEEEEEEEvNT_6ParamsE,(.L_x_15147 - _ZN7cutlass13device_kernelIN5flash11enable_sm90INS1_16FlashAttnFwdSm90INS1_25CollectiveMainloopFwdSm90ILi2EN4cute5tupleIJNS5_1CILi1EEES8_S8_EEENS6_IJNS7_ILi128EEENS7_ILi96EEENS7_ILi64EEEEEELi256ENS_6half_tEfNS_4arch4Sm90ELb0ELb1ELb0ELb1ELb0ELb1ELb1ELb1ELb0ELb1ELb0ELb0EEENS1_21CollectiveEpilogueFwdINS6_IJSA_NS7_ILi256EEESB_EEES9_SE_SG_Li256ELb1ELb1ELb0ELb0EEENS1_36VarlenDynamicPersistentTileSchedulerILi128ELi96ELi256ELi128ELb0ELb1ELb1ELb1ELb0ELb1EEEEEEEEEvNT_6ParamsE)
        .other          _ZN7cutlass13device_kernelIN5flash11enable_sm90INS1_16FlashAttnFwdSm90INS1_25CollectiveMainloopFwdSm90ILi2EN4cute5tupleIJNS5_1CILi1EEES8_S8_EEENS6_IJNS7_ILi128EEENS7_ILi96EEENS7_ILi64EEEEEELi256ENS_6half_tEfNS_4arch4Sm90ELb0ELb1ELb0ELb1ELb0ELb1ELb1ELb1ELb0ELb1ELb0ELb0EEENS1_21CollectiveEpilogueFwdINS6_IJSA_NS7_ILi256EEESB_EEES9_SE_SG_Li256ELb1ELb1ELb0ELb0EEENS1_36VarlenDynamicPersistentTileSchedulerILi128ELi96ELi256ELi128ELb0ELb1ELb1ELb1ELb0ELb1EEEEEEEEEvNT_6ParamsE,@"STO_CUDA_ENTRY STV_DEFAULT"
_ZN7cutlass13device_kernelIN5flash11enable_sm90INS1_16FlashAttnFwdSm90INS1_25CollectiveMainloopFwdSm90ILi2EN4cute5tupleIJNS5_1CILi1EEES8_S8_EEENS6_IJNS7_ILi128EEENS7_ILi96EEENS7_ILi64EEEEEELi256ENS_6half_tEfNS_4arch4Sm90ELb0ELb1ELb0ELb1ELb0ELb1ELb1ELb1ELb0ELb1ELb0ELb0EEENS1_21CollectiveEpilogueFwdINS6_IJSA_NS7_ILi256EEESB_EEES9_SE_SG_Li256ELb1ELb1ELb0ELb0EEENS1_36VarlenDynamicPersistentTileSchedulerILi128ELi96ELi256ELi128ELb0ELb1ELb1ELb1ELb0ELb1EEEEEEEEEvNT_6ParamsE:
[----:B------:R-:W0:Y:S02]  /*0000*/  LDC R1, c[0x0][0x28] ;  /* 0x00000a00ff017b82 */ /* 0x000e240000000800 */
[----:B0-----:R-:W-:-:S05]  /*0010*/  VIADD R1, R1, 0xfffffb20 ;  /* 0xfffffb2001017836 */ /* 0x001fca0000000000 */
[----:B------:R-:W-:Y:S01]  /*0020*/  R2UR UR4, R1 ;  /* 0x00000000010472ca */ /* 0x000fe200000e0000 */
[----:B------:R-:W0:Y:S01]  /*0030*/  S2R R3, SR_TID.X ;  /* 0x0000000000037919 */ /* 0x000e220000002100 */
[----:B------:R-:W-:Y:S01]  /*0040*/  ELECT P0, URZ, PT ;  /* 0x00000000003f782f */ /* 0x000fe20003800000 */
[----:B------:R-:W-:Y:S01]  /*0050*/  BSSY B0, `(.L_x_12629) ;  /* 0x0000018000007945 */ /* 0x000fe20003800000 */
[----:B------:R-:W-:Y:S01]  /*0060*/  ULDC UR37, c[0x0][0x20] ;  /* 0x0000080000257ab9 */ /* 0x000fe20000000800 */
[----:B------:R-:W-:-:S08]  /*0070*/  ULDC UR36, c[0x0][0x24] ;  /* 0x0000090000247ab9 */ /* 0x000fd00000000800 */
[----:B------:R-:W-:-:S04]  /*0080*/  UIADD3 UR37, UP0, UR4, UR37, URZ ;  /* 0x0000002504257290 */ /* 0x000fc8000ff1e03f */
[----:B------:R-:W-:Y:S01]  /*0090*/  UIADD3.X UR36, URZ, UR36, URZ, UP0, !UPT ;  /* 0x000000243f247290 */ /* 0x000fe200087fe43f */
        /* <DEDUP_REMOVED lines=19> */
.L_x_12630:
[----:B------:R-:W-:Y:S05]  /*01d0*/  BSYNC B0 ;  /* 0x0000000000007941 */ /* 0x000fea0003800000 */
.L_x_12629:
        /* <DEDUP_REMOVED lines=43> */
.L_x_12631:
        /* <DEDUP_REMOVED lines=22> */
.L_x_12632:
        /* <DEDUP_REMOVED lines=18> */
.L_x_12633:
        /* <DEDUP_REMOVED lines=22> */
.L_x_12634:
        /* <DEDUP_REMOVED lines=22> */
.L_x_12635:
[----:B------:R-:W-:Y:S01]  /*09d0*/  PLOP3.LUT P0, PT, PT, PT, UP0, 0x80, 0x0 ;  /* 0x000000000000781c */ /* 0x000fe20003f0f008 */
[----:B------:R-:W-:Y:S01]  /*09e0*/  UMOV UR38, 0x1 ;  /* 0x0000000100267882 */ /* 0x000fe20000000000 */
[----:B------:R-:W-:Y:S01]  /*09f0*/  NOP ;  /* 0x0000000000007918 */ /* 0x000fe20000000000 */
[----:B------:R-:W-:Y:S01]  /*0a00*/  USEL UR38, UR38, 0x2, !UP0 ;  /* 0x0000000226267887 */ /* 0x000fe2000c000000 */
[----:B------:R-:W-:Y:S01]  /*0a10*/  BSSY B9, `(.L_x_12636) ;  /* 0x0003598000097945 */ /* 0x000fe20003800000 */
[----:B------:R-:W-:Y:S01]  /*0a20*/  ULDC.64 UR42, c[0x0][0x208] ;  /* 0x00008200002a7ab9 */ /* 0x000fe20000000a00 */
[----:B------:R-:W-:Y:S02]  /*0a30*/  IMAD.U32 R18, RZ, RZ, UR37 ;  /* 0x00000025ff127e24 */ /* 0x000fe4000f8e00ff */
[----:B------:R-:W-:Y:S01]  /*0a40*/  IMAD.U32 R19, RZ, RZ, UR36 ;  /* 0x00000024ff137e24 */ /* 0x000fe2000f8e00ff */
[----:B0123--:R-:W-:Y:S06]  /*0a50*/  BAR.SYNC.DEFER_BLOCKING 0x0 ;  /* 0x0000000000007b1d */ /* 0x00ffec0000010000 */
[----:B------:R-:W-:Y:S05]  /*0a60*/  @!P0 BRA `(.L_x_12637) ;  /* 0x000002c800e88947 */ /* 0x000fea0003800000 */
.L_x_12638:
[----:B------:R-:W-:-:S08]  /*0a70*/  NOP ;  /* 0x0000000000007918 */ /* 0x000fd00000000000 */
[----:B------:R-:W0:Y:S02]  /*0a80*/  USETMAXREG.TRY_ALLOC.CTAPOOL UP0, 0xf0 ;  /* 0x000000f0000079c8 */ /* 0x000e240008000600 */
[----:B0-----:R-:W-:-:S13]  /*0a90*/  PLOP3.LUT P0, PT, PT, PT, UP0, 0x80, 0x0 ;  /* 0x000000000000781c */ /* 0x001fda0003f0f008 */
[----:B------:R-:W-:Y:S05]  /*0aa0*/  @!P0 BRA `(.L_x_12638) ;  /* 0xfffffffc00f08947 */ /* 0x000fea000383ffff */
[----:B------:R-:W2:Y:S01]  /*0ab0*/  LDL.LU R2, [R1+0x48c] ;  /* 0x00048c0001027983 */ /* 0x000ea20000300800 */
[----:B------:R-:W0:Y:S01]  /*0ac0*/  S2UR UR5, SR_CgaCtaId ;  /* 0x00000000000579c3 */ /* 0x000e220000008800 */
[----:B------:R-:W-:Y:S01]  /*0ad0*/  UMOV UR4, 0x400 ;  /* 0x0000040000047882 */ /* 0x000fe20000000000 */
[----:B------:R-:W-:Y:S01]  /*0ae0*/  UIADD3 UR39, UP0, UR37, 0x210, URZ ;  /* 0x0000021025277890 */ /* 0x000fe2000ff1e03f */
[----:B------:R-:W1:Y:S01]  /*0af0*/  S2R R0, SR_TID.X ;  /* 0x0000000000007919 */ /* 0x000e620000002100 */
[----:B------:R-:W-:Y:S02]  /*0b00*/  UIADD3 UR46, UP1, UR37, 0x21c, URZ ;  /* 0x0000021c252e7890 */ /* 0x000fe4000ff3e03f */
[----:B------:R-:W-:Y:S01]  /*0b10*/  UIADD3.X UR47, URZ, UR36, URZ, UP0, !UPT ;  /* 0x000000243f2f7290 */ /* 0x000fe200087fe43f */
[----:B------:R-:W-:Y:S01]  /*0b20*/  STL.64 [R1+0x210], RZ ;  /* 0x000210ff01007387 */ /* 0x000fe20000100a00 */
[----:B------:R-:W-:-:S03]  /*0b30*/  UIADD3.X UR48, URZ, UR36, URZ, UP1, !UPT ;  /* 0x000000243f307290 */ /* 0x000fc60008ffe43f */
[----:B------:R-:W-:Y:S04]  /*0b40*/  STL [R1+0x218], RZ ;  /* 0x000218ff01007387 */ /* 0x000fe80000100800 */
[----:B------:R-:W-:Y:S01]  /*0b50*/  STL [R1+0x21c], RZ ;  /* 0x00021cff01007387 */ /* 0x000fe20000100800 */
[----:B0-----:R-:W-:-:S06]  /*0b60*/  ULEA UR4, UR5, UR4, 0x18 ;  /* 0x0000000405047291 */ /* 0x001fcc000f8ec03f */
[----:B------:R-:W-:Y:S01]  /*0b70*/  IMAD.U32 R144, RZ, RZ, UR4 ;  /* 0x00000004ff907e24 */ /* 0x000fe2000f8e00ff */
[----:B------:R-:W-:Y:S06]  /*0b80*/  BAR.ARV 0x8, 0x180 ;  /* 0x0206000000007b1d */ /* 0x000fec0000002000 */
[----:B-1----:R-:W-:Y:S01]  /*0b90*/  SHF.R.U32.HI R11, RZ, 0x7, R0 ;  /* 0x00000007ff0b7819 */ /* 0x002fe20000011600 */
[----:B------:R-:W-:-:S03]  /*0ba0*/  ULDC UR4, c[0x0][0xd3c] ;  /* 0x00034f0000047ab9 */ /* 0x000fc60000000800 */
[----:B------:R-:W-:-:S13]  /*0bb0*/  ISETP.NE.AND P0, PT, R11, 0x1, PT ;  /* 0x000000010b00780c */ /* 0x000fda0003f05270 */
[----:B------:R-:W-:Y:S08]  /*0bc0*/  @!P0 BAR.ARV 0x9, 0x100 ;  /* 0x0244000000008b1d */ /* 0x000ff00000002000 */
[----:B------:R-:W-:Y:S06]  /*0bd0*/  BAR.SYNC.DEFER_BLOCKING 0x5, 0x180 ;  /* 0x0146000000007b1d */ /* 0x000fec0000010000 */
[----:B------:R-:W0:Y:S02]  /*0be0*/  LDS.128 R120, [R144+0x324d0] ;  /* 0x0324d00090787984 */ /* 0x000e240000000c00 */
[----:B------:R-:W-:Y:S06]  /*0bf0*/  BAR.ARV 0x4, 0x180 ;  /* 0x0106000000007b1d */ /* 0x000fec0000002000 */
[----:B--2---:R-:W-:-:S04]  /*0c00*/  LOP3.LUT R2, R2, 0xffefffff, RZ, 0xc0, !PT ;  /* 0xffefffff02027812 */ /* 0x004fc800078ec0ff */
[----:B------:R-:W-:Y:S02]  /*0c10*/  @P0 LOP3.LUT R2, R2, 0x100000, RZ, 0xfc, !PT ;  /* 0x0010000002020812 */ /* 0x000fe400078efcff */
[----:B0-----:R-:W-:-:S03]  /*0c20*/  ISETP.GE.AND P0, PT, R123, UR4, PT ;  /* 0x000000047b007c0c */ /* 0x001fc6000bf06270 */
[----:B------:R4:W-:Y:S10]  /*0c30*/  STL [R1+0x48c], R2 ;  /* 0x00048c0201007387 */ /* 0x0009f40000100800 */
[----:B----4-:R-:W-:Y:S05]  /*0c40*/  @P0 BRA `(.L_x_12639) ;  /* 0x0000035400d00947 */ /* 0x010fea0003800000 */
[----:B------:R-:W-:Y:S01]  /*0c50*/  VIADD R222, R0, 0xffffff80 ;  /* 0xffffff8000de7836 */ /* 0x000fe20000000000 */
[C---:B------:R-:W-:Y:S01]  /*0c60*/  IADD3 R219, -R11.reuse, 0xb, RZ ;  /* 0x0000000b0bdb7810 */ /* 0x040fe20007ffe1ff */
[----:B------:R-:W-:Y:S02]  /*0c70*/  VIADD R214, R11, 0x8 ;  /* 0x000000080bd67836 */ /* 0x000fe40000000000 */
[----:B------:R-:W-:Y:S01]  /*0c80*/  IMAD.MOV.U32 R152, RZ, RZ, RZ ;  /* 0x000000ffff987224 */ /* 0x000fe200078e00ff */
[----:B------:R-:W-:Y:S01]  /*0c90*/  SHF.R.S32.HI R3, RZ, 0x1f, R222 ;  /* 0x0000001fff037819 */ /* 0x000fe200000114de */
[----:B------:R-:W-:-:S03]  /*0ca0*/  IMAD.MOV.U32 R157, RZ, RZ, RZ ;  /* 0x000000ffff9d7224 */ /* 0x000fc600078e00ff */
[CC--:B------:R-:W-:Y:S02]  /*0cb0*/  LEA.HI R0, R3.reuse, R222.reuse, RZ, 0x7 ;  /* 0x000000de03007211 */ /* 0x0c0fe400078f38ff */
[CC--:B------:R-:W-:Y:S02]  /*0cc0*/  LEA.HI R7, R3.reuse, R222.reuse, RZ, 0x4 ;  /* 0x000000de03077211 */ /* 0x0c0fe400078f20ff */
[----:B------:R-:W-:Y:S02]  /*0cd0*/  LOP3.LUT R229, R0, 0xffffff80, RZ, 0xc0, !PT ;  /* 0xffffff8000e57812 */ /* 0x000fe400078ec0ff */
[----:B------:R-:W-:Y:S02]  /*0ce0*/  SHF.R.S32.HI R231, RZ, 0x7, R0 ;  /* 0x00000007ffe77819 */ /* 0x000fe40000011400 */
[----:B------:R-:W-:Y:S01]  /*0cf0*/  LEA.HI R8, R3, R222, RZ, 0x5 ;  /* 0x000000de03087211 */ /* 0x000fe200078f28ff */
[----:B------:R-:W-:Y:S01]  /*0d00*/  IMAD.IADD R229, R222, 0x1, -R229 ;  /* 0x00000001dee57824 */ /* 0x000fe200078e0ae5 */
[----:B------:R-:W-:-:S02]  /*0d10*/  LEA.HI R0, R0, R231, RZ, 0x1 ;  /* 0x000000e700007211 */ /* 0x000fc400078f08ff */
[----:B------:R-:W-:Y:S02]  /*0d20*/  SHF.R.S32.HI R10, RZ, 0x4, R7 ;  /* 0x00000004ff0a7819 */ /* 0x000fe40000011407 */
        /* <DEDUP_REMOVED lines=9> */
[C---:B------:R-:W-:Y:S02]  /*0dc0*/  LOP3.LUT R9, R7.reuse, 0x3fffff0, RZ, 0xc0, !PT ;  /* 0x03fffff007097812 */ /* 0x040fe400078ec0ff */
[----:B------:R-:W-:Y:S02]  /*0dd0*/  LOP3.LUT R6, R6, 0xfffffff8, RZ, 0xc0, !PT ;  /* 0xfffffff806067812 */ /* 0x000fe400078ec0ff */
[----:B------:R-:W-:Y:S01]  /*0de0*/  LEA.HI R7, R7, R10, RZ, 0x1 ;  /* 0x0000000a07077211 */ /* 0x000fe200078f08ff */
[----:B------:R-:W-:Y:S01]  /*0df0*/  IMAD.IADD R9, R222, 0x1, -R9 ;  /* 0x00000001de097824 */ /* 0x000fe200078e0a09 */
[----:B------:R-:W-:Y:S01]  /*0e00*/  SHF.R.S32.HI R8, RZ, 0x5, R8 ;  /* 0x00000005ff087819 */ /* 0x000fe20000011408 */
[----:B------:R-:W-:Y:S01]  /*0e10*/  IMAD.IADD R5, R5, 0x1, -R6 ;  /* 0x0000000105057824 */ /* 0x000fe200078e0a06 */
[----:B------:R-:W-:-:S02]  /*0e20*/  LOP3.LUT R7, R7, 0x1ffffffe, RZ, 0xc0, !PT ;  /* 0x1ffffffe07077812 */ /* 0x000fc400078ec0ff */
[----:B------:R-:W-:Y:S01]  /*0e30*/  LOP3.LUT R4, R4, 0x7ffffffc, RZ, 0xc0, !PT ;  /* 0x7ffffffc04047812 */ /* 0x000fe200078ec0ff */
[----:B------:R-:W-:Y:S02]  /*0e40*/  IMAD R5, R2, 0x10, R5 ;  /* 0x0000001002057824 */ /* 0x000fe400078e0205 */
[----:B------:R-:W-:Y:S02]  /*0e50*/  IMAD.IADD R7, R10, 0x1, -R7 ;  /* 0x000000010a077824 */ /* 0x000fe400078e0a07 */
[----:B------:R-:W-:Y:S01]  /*0e60*/  IMAD R220, R0, 0x40, R5 ;  /* 0x0000004000dc7824 */ /* 0x000fe200078e0205 */
[CC--:B------:R-:W-:Y:S01]  /*0e70*/  LEA.HI R0, R3.reuse, R222.reuse, RZ, 0x2 ;  /* 0x000000de03007211 */ /* 0x0c0fe200078f10ff */
[C---:B------:R-:W-:Y:S01]  /*0e80*/  IMAD R6, R8.reuse, 0x10, R9 ;  /* 0x0000001008067824 */ /* 0x040fe200078e0209 */
[----:B------:R-:W-:Y:S01]  /*0e90*/  LEA.HI R3, R3, R222, RZ, 0x3 ;  /* 0x000000de03037211 */ /* 0x000fe200078f18ff */
[----:B------:R-:W-:Y:S01]  /*0ea0*/  IMAD.SHL.U32 R167, R8, 0x200, RZ ;  /* 0x0000020008a77824 */ /* 0x000fe200078e00ff */
[----:B------:R-:W-:Y:S01]  /*0eb0*/  LOP3.LUT R225, R0, 0xfffffffc, RZ, 0xc0, !PT ;  /* 0xfffffffc00e17812 */ /* 0x000fe200078ec0ff */
[----:B------:R-:W-:Y:S01]  /*0ec0*/  IMAD R6, R6, 0x8, R7 ;  /* 0x0000000806067824 */ /* 0x000fe200078e0207 */
[----:B------:R-:W-:Y:S01]  /*0ed0*/  SHF.R.S32.HI R153, RZ, 0x2, R0 ;  /* 0x00000002ff997819 */ /* 0x000fe20000011400 */
[----:B------:R-:W-:Y:S01]  /*0ee0*/  IMAD.IADD R4, R229, 0x1, -R4 ;  /* 0x00000001e5047824 */ /* 0x000fe200078e0a04 */
[----:B------:R-:W-:Y:S01]  /*0ef0*/  SHF.R.S32.HI R0, RZ, 0x1f, R0 ;  /* 0x0000001fff007819 */ /* 0x000fe20000011400 */
[----:B------:R-:W-:Y:S01]  /*0f00*/  IMAD.IADD R225, R222, 0x1, -R225 ;  /* 0x00000001dee17824 */ /* 0x000fe200078e0ae1 */
[----:B------:R-:W-:Y:S01]  /*0f10*/  SHF.R.S32.HI R223, RZ, 0x3, R3 ;  /* 0x00000003ffdf7819 */ /* 0x000fe20000011403 */
[----:B------:R-:W-:Y:S01]  /*0f20*/  VIADD R156, R153, 0x40 ;  /* 0x00000040999c7836 */ /* 0x000fe20000000000 */
[----:B------:R-:W-:Y:S01]  /*0f30*/  LEA.HI R0, R0, R153, RZ, 0x3 ;  /* 0x0000009900007211 */ /* 0x000fe200078f18ff */
[----:B------:R-:W-:Y:S01]  /*0f40*/  IMAD.SHL.U32 R22, R225, 0x8, RZ ;  /* 0x00000008e1167824 */ /* 0x000fe200078e00ff */
[----:B------:R-:W-:Y:S01]  /*0f50*/  LOP3.LUT R3, R3, 0xfffffff8, RZ, 0xc0, !PT ;  /* 0xfffffff803037812 */ /* 0x000fe200078ec0ff */
[----:B------:R-:W-:Y:S01]  /*0f60*/  IMAD.SHL.U32 R172, R156, 0x40, RZ ;  /* 0x000000409cac7824 */ /* 0x000fe200078e00ff */
[----:B------:R-:W-:Y:S01]  /*0f70*/  LOP3.LUT R0, R0, 0xfffffff8, RZ, 0xc0, !PT ;  /* 0xfffffff800007812 */ /* 0x000fe200078ec0ff */
[C---:B------:R-:W-:Y:S01]  /*0f80*/  IMAD.SHL.U32 R154, R225.reuse, 0x4, RZ ;  /* 0x00000004e19a7824 */ /* 0x040fe200078e00ff */
[----:B------:R-:W-:Y:S01]  /*0f90*/  LEA.HI R2, R225, R225, RZ, 0x1 ;  /* 0x000000e1e1027211 */ /* 0x000fe200078f08ff */
[----:B------:R-:W-:Y:S01]  /*0fa0*/  IMAD.IADD R224, R222, 0x1, -R3 ;  /* 0x00000001dee07824 */ /* 0x000fe200078e0a03 */
[----:B------:R-:W-:Y:S01]  /*0fb0*/  SHF.R.S32.HI R3, RZ, 0x1f, R156 ;  /* 0x0000001fff037819 */ /* 0x000fe2000001149c */
[----:B------:R-:W-:Y:S01]  /*0fc0*/  IMAD.IADD R227, R153, 0x1, -R0 ;  /* 0x0000000199e37824 */ /* 0x000fe200078e0a00 */
[----:B------:R-:W-:Y:S01]  /*0fd0*/  LOP3.LUT R2, R2, 0x1ffffffe, RZ, 0xc0, !PT ;  /* 0x1ffffffe02027812 */ /* 0x000fe200078ec0ff */
[----:B------:R-:W-:Y:S01]  /*0fe0*/  IMAD.SHL.U32 R161, R224, 0x8, RZ ;  /* 0x00000008e0a17824 */ /* 0x000fe200078e00ff */
[----:B------:R-:W-:Y:S01]  /*0ff0*/  LEA.HI R0, R3, R156, RZ, 0x3 ;  /* 0x0000009c03007211 */ /* 0x000fe200078f18ff */
[----:B------:R-:W-:Y:S01]  /*1000*/  IMAD.SHL.U32 R166, R227, 0x40, RZ ;  /* 0x00000040e3a67824 */ /* 0x000fe200078e00ff */
[----:B------:R-:W-:Y:S01]  /*1010*/  LOP3.LUT R172, R172, 0x1c0, RZ, 0xc0, !PT ;  /* 0x000001c0acac7812 */ /* 0x000fe200078ec0ff */
[----:B------:R-:W-:Y:S01]  /*1020*/  IMAD.IADD R3, R225, 0x1, -R2 ;  /* 0x00000001e1037824 */ /* 0x000fe200078e0a02 */
[----:B------:R-:W-:Y:S01]  /*1030*/  SHF.R.S32.HI R159, RZ, 0x1f, R153 ;  /* 0x0000001fff9f7819 */ /* 0x000fe20000011499 */
[----:B------:R-:W-:Y:S01]  /*1040*/  IMAD.SHL.U32 R0, R0, 0x40, RZ ;  /* 0x0000004000007824 */ /* 0x000fe200078e00ff */
[----:B------:R-:W-:Y:S01]  /*1050*/  LOP3.LUT R166, R166, 0x1c0, RZ, 0xc0, !PT ;  /* 0x000001c0a6a67812 */ /* 0x000fe200078ec0ff */
[----:B------:R-:W-:Y:S01]  /*1060*/  VIADD R158, R154, 0x10 ;  /* 0x000000109a9e7836 */ /* 0x000fe20000000000 */
[----:B------:R-:W-:Y:S01]  /*1070*/  SHF.R.U32.HI R174, RZ, 0x3, R172 ;  /* 0x00000003ffae7819 */ /* 0x000fe200000116ac */
[C---:B------:R-:W-:Y:S01]  /*1080*/  VIADD R163, R161.reuse, 0x40 ;  /* 0x00000040a1a37836 */ /* 0x040fe20000000000 */
[--C-:B------:R-:W-:Y:S01]  /*1090*/  LOP3.LUT R2, R172, 0x38, R22.reuse, 0xf8, !PT ;  /* 0x00000038ac027812 */ /* 0x100fe200078ef816 */
[C---:B------:R-:W-:Y:S01]  /*10a0*/  VIADD R162, R161.reuse, 0x80 ;  /* 0x00000080a1a27836 */ /* 0x040fe20000000000 */
[----:B------:R-:W-:Y:S01]  /*10b0*/  LOP3.LUT R175, R0, 0xfffffe00, RZ, 0xc0, !PT ;  /* 0xfffffe0000af7812 */ /* 0x000fe200078ec0ff */
[----:B------:R-:W-:Y:S01]  /*10c0*/  VIADD R164, R161, 0xc0 ;  /* 0x000000c0a1a47836 */ /* 0x000fe20000000000 */
[----:B------:R-:W-:Y:S01]  /*10d0*/  LOP3.LUT R230, R166, 0x18, R22, 0xf8, !PT ;  /* 0x00000018a6e67812 */ /* 0x000fe200078ef816 */
[----:B------:R-:W-:Y:S01]  /*10e0*/  IMAD R224, R224, 0x20, R223 ;  /* 0x00000020e0e07824 */ /* 0x000fe200078e02df */
[----:B------:R-:W-:Y:S01]  /*10f0*/  SHF.R.U32.HI R173, RZ, 0x3, R166 ;  /* 0x00000003ffad7819 */ /* 0x000fe200000116a6 */
[----:B------:R-:W-:Y:S01]  /*1100*/  IMAD.SHL.U32 R234, R6, 0x8, RZ ;  /* 0x0000000806ea7824 */ /* 0x000fe200078e00ff */
[----:B------:R-:W-:Y:S01]  /*1110*/  LOP3.LUT R5, R175, R2, R174, 0xf6, !PT ;  /* 0x00000002af057212 */ /* 0x000fe200078ef6ae */
[----:B------:R-:W-:Y:S01]  /*1120*/  IMAD.SHL.U32 R221, R4, 0x2, RZ ;  /* 0x0000000204dd7824 */ /* 0x000fe200078e00ff */
[----:B------:R-:W-:Y:S01]  /*1130*/  LOP3.LUT R230, R230, R173, RZ, 0x3c, !PT ;  /* 0x000000ade6e67212 */ /* 0x000fe200078e3cff */
[----:B------:R-:W-:Y:S01]  /*1140*/  IMAD R232, R3, 0x8, R220 ;  /* 0x0000000803e87824 */ /* 0x000fe200078e02dc */
[----:B------:R-:W-:Y:S01]  /*1150*/  SHF.R.S32.HI R176, RZ, 0x1f, R156 ;  /* 0x0000001fffb07819 */ /* 0x000fe2000001149c */
[----:B------:R-:W-:Y:S01]  /*1160*/  IMAD R228, R5, 0x2, R144 ;  /* 0x0000000205e47824 */ /* 0x000fe200078e0290 */
[----:B------:R-:W-:-:S02]  /*1170*/  SHF.R.S32.HI R23, RZ, 0x1f, R22 ;  /* 0x0000001fff177819 */ /* 0x000fc40000011416 */
[----:B------:R-:W-:Y:S02]  /*1180*/  SHF.R.S32.HI R218, RZ, 0x1f, R161 ;  /* 0x0000001fffda7819 */ /* 0x000fe400000114a1 */
[----:B------:R-:W-:Y:S02]  /*1190*/  SHF.R.S32.HI R226, RZ, 0x1f, R158 ;  /* 0x0000001fffe27819 */ /* 0x000fe4000001149e */
[----:B------:R-:W-:Y:S02]  /*11a0*/  SHF.R.S32.HI R217, RZ, 0x1f, R163 ;  /* 0x0000001fffd97819 */ /* 0x000fe400000114a3 */
[----:B------:R-:W-:Y:S02]  /*11b0*/  SHF.R.S32.HI R216, RZ, 0x1f, R162 ;  /* 0x0000001fffd87819 */ /* 0x000fe400000114a2 */
[----:B------:R-:W-:Y:S02]  /*11c0*/  SHF.R.S32.HI R215, RZ, 0x1f, R164 ;  /* 0x0000001fffd77819 */ /* 0x000fe400000114a4 */
[----:B------:R-:W-:-:S07]  /*11d0*/  LOP3.LUT R160, R230, R167, RZ, 0xfc, !PT ;  /* 0x000000a7e6a07212 */ /* 0x000fce00078efcff */
.L_x_12858:
        /* <DEDUP_REMOVED lines=12> */
[----:B------:R-:W1:Y:S01]  /*12a0*/  @P1 LDC.64 R2, c[0x0][0xb20] ;  /* 0x0002c800ff021b82 */ /* 0x000e620000000a00 */
[----:B------:R-:W-:Y:S01]  /*12b0*/  ISETP.NE.AND.EX P0, PT, RZ, UR5, PT, P0 ;  /* 0x00000005ff007c0c */ /* 0x000fe2000bf05300 */
[----:B0--3--:R-:W-:-:S06]  /*12c0*/  IMAD.WIDE R8, R123, 0x4, R4 ;  /* 0x000000047b087825 */ /* 0x009fcc00078e0204 */
        /* <DEDUP_REMOVED lines=28> */
.L_x_12640:
        /* <DEDUP_REMOVED lines=10> */
.L_x_12641:
[----:B------:R-:W-:Y:S05]  /*1530*/  @!P0 BRA `(.L_x_12642) ;  /* 0x00000000000c8947 */ /* 0x000fea0003800000 */
[----:B------:R-:W2:Y:S04]  /*1540*/  LDG.E R3, desc[UR42][R8.64] ;  /* 0x0000002a08037981 */ /* 0x000ea8000c1e1900 */
[----:B------:R-:W2:Y:S02]  /*1550*/  LDG.E R28, desc[UR42][R8.64+0x4] ;  /* 0x0000042a081c7981 */ /* 0x000ea4000c1e1900 */
[----:B--2---:R-:W-:-:S07]  /*1560*/  IMAD.IADD R28, R28, 0x1, -R3 ;  /* 0x000000011c1c7824 */ /* 0x004fce00078e0a03 */
.L_x_12642:
[----:B------:R-:W-:Y:S01]  /*1570*/  ULDC.64 UR4, c[0x0][0xb08] ;  /* 0x0002c20000047ab9 */ /* 0x000fe20000000a00 */
[----:B------:R-:W1:Y:S01]  /*1580*/  LDC R8, c[0x0][0x448] ;  /* 0x00011200ff087b82 */ /* 0x000e620000000800 */
[----:B------:R-:W-:-:S04]  /*1590*/  ISETP.NE.U32.AND P0, PT, RZ, UR4, PT ;  /* 0x00000004ff007c0c */ /* 0x000fc8000bf05070 */
[----:B------:R-:W-:Y:S01]  /*15a0*/  ISETP.NE.AND.EX P0, PT, RZ, UR5, PT, P0 ;  /* 0x00000005ff007c0c */ /* 0x000fe2000bf05300 */
[----:B------:R-:W-:Y:S02]  /*15b0*/  ULDC.64 UR4, c[0x0][0xb28] ;  /* 0x0002ca0000047ab9 */ /* 0x000fe40000000a00 */
[----:B------:R-:W-:Y:S01]  /*15c0*/  ISETP.NE.U32.AND P1, PT, RZ, UR4, PT ;  /* 0x00000004ff007c0c */ /* 0x000fe2000bf25070 */
[----:B0----5:R-:W-:Y:S01]  /*15d0*/  IMAD.MOV.U32 R2, RZ, RZ, R28 ;  /* 0x000000ffff027224 */ /* 0x021fe200078e001c */
[----:B------:R-:W0:Y:S02]  /*15e0*/  LDC.64 R12, c[0x0][0xad8] ;  /* 0x0002b600ff0c7b82 */ /* 0x000e240000000a00 */
[----:B------:R-:W-:-:S06]  /*15f0*/  ISETP.NE.AND.EX P1, PT, RZ, UR5, PT, P1 ;  /* 0x00000005ff007c0c */ /* 0x000fcc000bf25310 */
[----:B------:R-:W2:Y:S08]  /*1600*/  @P0 LDC.64 R4, c[0x0][0xb08] ;  /* 0x0002c200ff040b82 */ /* 0x000eb00000000a00 */
[----:B------:R-:W3:Y:S01]  /*1610*/  @P1 LDC.64 R6, c[0x0][0xb28] ;  /* 0x0002ca00ff061b82 */ /* 0x000ee20000000a00 */
[----:B--2---:R-:W-:-:S05]  /*1620*/  @P0 IMAD.WIDE R4, R123, 0x4, R4 ;  /* 0x000000047b040825 */ /* 0x004fca00078e0204 */
[----:B------:R-:W2:Y:S04]  /*1630*/  @P0 LDG.E R0, desc[UR42][R4.64] ;  /* 0x0000002a04000981 */ /* 0x000ea8000c1e1900 */
[----:B------:R-:W2:Y:S01]  /*1640*/  @P0 LDG.E R3, desc[UR42][R4.64+0x4] ;  /* 0x0000042a04030981 */ /* 0x000ea2000c1e1900 */
[----:B---3--:R-:W-:-:S05]  /*1650*/  @P1 IMAD.WIDE R6, R123, 0x4, R6 ;  /* 0x000000047b061825 */ /* 0x008fca00078e0206 */
[----:B------:R3:W5:Y:S01]  /*1660*/  @P1 LDG.E R2, desc[UR42][R6.64] ;  /* 0x0000002a06021981 */ /* 0x000762000c1e1900 */
[----:B-1----:R-:W-:Y:S01]  /*1670*/  ISETP.NE.AND P1, PT, R8, 0x1, PT ;  /* 0x000000010800780c */ /* 0x002fe20003f25270 */
[----:B------:R-:W-:Y:S01]  /*1680*/  IMAD.SHL.U32 R191, R121, 0x80, RZ ;  /* 0x0000008079bf7824 */ /* 0x000fe200078e00ff */
[----:B0-----:R-:W-:Y:S01]  /*1690*/  ISETP.GE.AND P2, PT, R13, 0x1, PT ;  /* 0x000000010d00780c */ /* 0x001fe20003f46270 */
[----:B------:R-:W-:-:S10]  /*16a0*/  IMAD.IADD R11, R28, 0x1, -R11 ;  /* 0x000000011c0b7824 */ /* 0x000fd400078e0a0b */
[----:B------:R-:W0:Y:S08]  /*16b0*/  @P1 LDC R8, c[0x0][0x44c] ;  /* 0x00011300ff081b82 */ /* 0x000e300000000800 */
[----:B------:R-:W1:Y:S01]  /*16c0*/  @P1 LDC R9, c[0x0][0x450] ;  /* 0x00011400ff091b82 */ /* 0x000e620000000800 */
[----:B--2---:R-:W-:Y:S02]  /*16d0*/  @P0 IMAD.IADD R56, R3, 0x1, -R0 ;  /* 0x0000000103380824 */ /* 0x004fe400078e0a00 */
[----:B------:R-:W-:-:S02]  /*16e0*/  VIADD R3, R191, 0x7f ;  /* 0x0000007fbf037836 */ /* 0x000fc40000000000 */
[----:B------:R-:W-:Y:S02]  /*16f0*/  IMAD.IADD R25, R11, 0x1, R56 ;  /* 0x000000010b197824 */ /* 0x000fe400078e0238 */
[----:B0-----:R-:W-:-:S03]  /*1700*/  @P1 IMAD.HI.U32 R4, R3, R8, RZ ;  /* 0x0000000803041227 */ /* 0x001fc600078e00ff */
[C---:B------:R-:W-:Y:S01]  /*1710*/  IADD3 R179, R25.reuse, 0x1, -R24 ;  /* 0x0000000119b37810 */ /* 0x040fe20007ffe818 */
[----:B------:R-:W-:Y:S01]  /*1720*/  VIADD R0, R25, 0x5f ;  /* 0x0000005f19007836 */ /* 0x000fe20000000000 */
[----:B-1----:R-:W-:-:S03]  /*1730*/  @P1 SHF.R.U32.HI R3, RZ, R9, R4 ;  /* 0x00000009ff031219 */ /* 0x002fc60000011604 */
[----:B------:R-:W-:-:S04]  /*1740*/  IMAD.HI R0, R0, 0x2aaaaaab, RZ ;  /* 0x2aaaaaab00007827 */ /* 0x000fc800078e02ff */
[----:B---3--:R-:W-:Y:S01]  /*1750*/  IMAD.IADD R7, R179, 0x1, R3 ;  /* 0x00000001b3077824 */ /* 0x008fe200078e0203 */
[----:B------:R-:W-:-:S04]  /*1760*/  SHF.R.U32.HI R177, RZ, 0x1f, R0 ;  /* 0x0000001fffb17819 */ /* 0x000fc80000011600 */
        /* <DEDUP_REMOVED lines=14> */
.L_x_12645:
[----:B------:R-:W-:-:S13]  /*1850*/  ISETP.NE.AND P0, PT, R13, 0x1, PT ;  /* 0x000000010d00780c */ /* 0x000fda0003f05270 */
[----:B------:R-:W0:Y:S02]  /*1860*/  @P0 LDC.64 R4, c[0x0][0xae0] ;  /* 0x0002b800ff040b82 */ /* 0x000e240000000a00 */
[----:B0-----:R-:W-:-:S05]  /*1870*/  @P0 IMAD.HI.U32 R4, R3, R4, RZ ;  /* 0x0000000403040227 */ /* 0x001fca00078e00ff */
[----:B------:R-:W-:-:S07]  /*1880*/  @P0 SHF.R.U32.HI R3, RZ, R5, R4 ;  /* 0x00000005ff030219 */ /* 0x000fce0000011604 */
.L_x_12646:
[----:B------:R-:W-:Y:S05]  /*1890*/  BSYNC B0 ;  /* 0x0000000000007941 */ /* 0x000fea0003800000 */
.L_x_12644:
[----:B------:R-:W-:-:S05]  /*18a0*/  IMAD R3, R3, R13, R13 ;  /* 0x0000000d03037224 */ /* 0x000fca00078e020d */
[----:B------:R-:W-:-:S07]  /*18b0*/  VIMNMX R0, R0, R3, PT ;  /* 0x0000000300007248 */ /* 0x000fce0003fe0100 */
.L_x_12643:
        /* <DEDUP_REMOVED lines=20> */
.L_x_12649:
[----:B------:R-:W-:-:S13]  /*1a00*/  ISETP.NE.AND P0, PT, R13, 0x1, PT ;  /* 0x000000010d00780c */ /* 0x000fda0003f05270 */
[----:B------:R-:W0:Y:S02]  /*1a10*/  @P0 LDC.64 R6, c[0x0][0xae0] ;  /* 0x0002b800ff060b82 */ /* 0x000e240000000a00 */
[----:B0-----:R-:W-:-:S05]  /*1a20*/  @P0 IMAD.HI.U32 R6, R3, R6, RZ ;  /* 0x0000000603060227 */ /* 0x001fca00078e00ff */
[----:B------:R-:W-:-:S07]  /*1a30*/  @P0 SHF.R.U32.HI R3, RZ, R7, R6 ;  /* 0x00000007ff030219 */ /* 0x000fce0000011606 */
.L_x_12650:
[----:B------:R-:W-:Y:S05]  /*1a40*/  BSYNC B0 ;  /* 0x0000000000007941 */ /* 0x000fea0003800000 */
.L_x_12648:
[----:B------:R-:W-:-:S05]  /*1a50*/  IMAD R3, R3, R13, RZ ;  /* 0x0000000d03037224 */ /* 0x000fca00078e02ff */
[----:B------:R-:W-:-:S07]  /*1a60*/  VIMNMX R4, R4, R3, !PT ;  /* 0x0000000304047248 */ /* 0x000fce0007fe0100 */
.L_x_12647:
        /* <DEDUP_REMOVED lines=44> */
.L_x_12653:
[----:B------:R-:W-:Y:S05]  /*1d30*/  BSYNC B6 ;  /* 0x0000000000067941 */ /* 0x000fea0003800000 */
.L_x_12652:
        /* <DEDUP_REMOVED lines=20> */
.L_x_12655:
[----:B------:R-:W-:Y:S05]  /*1e80*/  BSYNC B6 ;  /* 0x0000000000067941 */ /* 0x000fea0003800000 */
.L_x_12654:
        /* <DEDUP_REMOVED lines=8> */
[----:B------:R-:W-:Y:S01]  /*1f10*/  SHF.R.S32.HI R11, RZ, 0x1f, R122 ;  /* 0x0000001fff0b7819 */ /* 0x000fe2000001147a */
[C---:B------:R-:W-:Y:S02]  /*1f20*/  VIADD R60, R22.reuse, 0x20 ;  /* 0x00000020163c7836 */ /* 0x040fe40000000000 */
[----:B------:R-:W2:Y:S08]  /*1f30*/  LDC R35, c[0x0][0x3f4] ;  /* 0x0000fd00ff237b82 */ /* 0x000eb00000000800 */
[----:B------:R-:W3:Y:S01]  /*1f40*/  @P0 LDC.64 R4, c[0x0][0xaf0] ;  /* 0x0002bc00ff040b82 */ /* 0x000ee20000000a00 */
[----:B------:R-:W-:-:S07]  /*1f50*/  VIADD R10, R22, 0xc0 ;  /* 0x000000c0160a7836 */ /* 0x000fce0000000000 */
[----:B------:R-:W4:Y:S08]  /*1f60*/  LDC.64 R52, c[0x0][0x408] ;  /* 0x00010200ff347b82 */ /* 0x000f300000000a00 */
[----:B------:R-:W2:Y:S01]  /*1f70*/  LDC.64 R48, c[0x0][0x3f8] ;  /* 0x0000fe00ff307b82 */ /* 0x000ea20000000a00 */
        /* <DEDUP_REMOVED lines=8> */
[----:B------:R-:W-:Y:S01]  /*2000*/  VIADD R61, R22, 0x80 ;  /* 0x00000080163d7836 */ /* 0x000fe20000000000 */
[----:B------:R-:W-:Y:S01]  /*2010*/  ISETP.NE.AND P6, PT, R20, 0x1, PT ;  /* 0x000000011400780c */ /* 0x000fe20003fc5270 */
[----:B------:R-:W-:Y:S01]  /*2020*/  IMAD R3, R54, R9, R0 ;  /* 0x0000000936037224 */ /* 0x000fe200078e0200 */
[----:B------:R-:W-:Y:S01]  /*2030*/  SHF.R.S32.HI R155, RZ, 0x1f, R154 ;  /* 0x0000001fff9b7819 */ /* 0x000fe2000001149a */
[----:B------:R-:W-:Y:S01]  /*2040*/  VIADD R62, R22, 0xa0 ;  /* 0x000000a0163e7836 */ /* 0x000fe20000000000 */
[----:B-----5:R-:W-:Y:S01]  /*2050*/  SHF.R.S32.HI R63, RZ, 0x1f, R2 ;  /* 0x0000001fff3f7819 */ /* 0x020fe20000011402 */
[----:B------:R-:W-:Y:S01]  /*2060*/  IMAD.IADD R7, R7, 0x1, R3 ;  /* 0x0000000107077824 */ /* 0x000fe200078e0203 */
[----:B------:R-:W-:Y:S01]  /*2070*/  SHF.L.U64.HI R64, R8, 0x6, R9 ;  /* 0x0000000608407819 */ /* 0x000fe20000010209 */
[----:B------:R-:W-:Y:S01]  /*2080*/  IMAD R3, R11, UR4, RZ ;  /* 0x000000040b037c24 */ /* 0x000fe2000f8e02ff */
[----:B--2---:R-:W-:Y:S01]  /*2090*/  SHF.L.U64.HI R66, R48, 0x6, R49 ;  /* 0x0000000630427819 */ /* 0x004fe20000010231 */
[----:B---3--:R-:W-:Y:S01]  /*20a0*/  IMAD.WIDE.U32 R4, R122, UR4, R6 ;  /* 0x000000047a047c25 */ /* 0x008fe2000f8e0006 */
[----:B----4-:R-:W-:-:S03]  /*20b0*/  SHF.L.U64.HI R68, R52, 0x6, R53 ;  /* 0x0000000634447819 */ /* 0x010fc60000010235 */
[----:B------:R-:W-:Y:S01]  /*20c0*/  IMAD R3, R122, UR5, R3 ;  /* 0x000000057a037c24 */ /* 0x000fe2000f8e0203 */
[----:B------:R-:W-:Y:S01]  /*20d0*/  ULDC.64 UR4, c[0x0][0x310] ;  /* 0x0000c40000047ab9 */ /* 0x000fe20000000a00 */
[----:B------:R-:W-:-:S04]  /*20e0*/  IMAD.WIDE.U32 R6, R153, R8, R22 ;  /* 0x0000000899067225 */ /* 0x000fc800078e0016 */
[----:B------:R-:W-:Y:S02]  /*20f0*/  IMAD.IADD R5, R5, 0x1, R3 ;  /* 0x0000000105057824 */ /* 0x000fe400078e0203 */
[----:B------:R-:W-:Y:S02]  /*2100*/  IMAD R20, R159, R52, RZ ;  /* 0x000000349f147224 */ /* 0x000fe400078e02ff */
[----:B------:R-:W-:Y:S02]  /*2110*/  IMAD.MOV.U32 R70, RZ, RZ, 0x20 ;  /* 0x00000020ff467424 */ /* 0x000fe400078e00ff */
[----:B------:R-:W-:Y:S02]  /*2120*/  IMAD R33, R153, R53, R20 ;  /* 0x0000003599217224 */ /* 0x000fe400078e0214 */
[----:B------:R-:W-:Y:S02]  /*2130*/  IMAD.SHL.U32 R65, R8, 0x40, RZ ;  /* 0x0000004008417824 */ /* 0x000fe400078e00ff */
[----:B------:R-:W-:-:S02]  /*2140*/  IMAD R75, R49, 0x60, RZ ;  /* 0x00000060314b7824 */ /* 0x000fc400078e02ff */
[----:B------:R-:W-:Y:S02]  /*2150*/  IMAD.SHL.U32 R67, R48, 0x40, RZ ;  /* 0x0000004030437824 */ /* 0x000fe400078e00ff */
[----:B------:R-:W-:Y:S02]  /*2160*/  IMAD.U32 R71, RZ, RZ, UR38 ;  /* 0x00000026ff477e24 */ /* 0x000fe4000f8e00ff */
[----:B------:R-:W-:Y:S02]  /*2170*/  IMAD.SHL.U32 R69, R52, 0x40, RZ ;  /* 0x0000004034457824 */ /* 0x000fe400078e00ff */
[----:B------:R-:W-:Y:S01]  /*2180*/  IMAD.SHL.U32 R72, R35, 0x2, RZ ;  /* 0x0000000223487824 */ /* 0x000fe200078e00ff */
[----:B------:R-:W-:Y:S02]  /*2190*/  LOP3.LUT R71, R71, 0x1, RZ, 0xfc, !PT ;  /* 0x0000000147477812 */ /* 0x000fe400078efcff */
[----:B------:R-:W-:Y:S02]  /*21a0*/  SHF.R.S32.HI R0, RZ, 0x1f, R123 ;  /* 0x0000001fff007819 */ /* 0x000fe4000001147b */
[----:B------:R-:W-:-:S02]  /*21b0*/  SEL R123, R123, RZ, !P0 ;  /* 0x000000ff7b7b7207 */ /* 0x000fc40004000000 */
[----:B------:R-:W-:-:S03]  /*21c0*/  SEL R14, R0, RZ, !P0 ;  /* 0x000000ff000e7207 */ /* 0x000fc60004000000 */
[----:B------:R-:W-:-:S04]  /*21d0*/  IMAD.WIDE.U32 R4, R123, UR4, R4 ;  /* 0x000000047b047c25 */ /* 0x000fc8000f8e0004 */
[----:B------:R-:W-:-:S04]  /*21e0*/  IMAD R0, R14, UR4, RZ ;  /* 0x000000040e007c24 */ /* 0x000fc8000f8e02ff */
[----:B------:R-:W-:Y:S01]  /*21f0*/  IMAD R59, R123, UR5, R0 ;  /* 0x000000057b3b7c24 */ /* 0x000fe2000f8e0200 */
[----:B------:R-:W-:Y:S05]  /*2200*/  @!P6 WARPSYNC.ALL ;  /* 0x000000000000e948 */ /* 0x000fea0003800000 */
[----:B------:R-:W-:Y:S01]  /*2210*/  ULDC UR4, c[0x0][0x320] ;  /* 0x0000c80000047ab9 */ /* 0x000fe20000000800 */
[----:B------:R-:W-:Y:S01]  /*2220*/  IMAD R0, R159, R8, RZ ;  /* 0x000000089f007224 */ /* 0x000fe200078e02ff */
[----:B------:R-:W-:Y:S01]  /*2230*/  @!P6 BAR.SYNC.DEFER_BLOCKING 0x9, 0x100 ;  /* 0x024400000000eb1d */ /* 0x000fe20000010000 */
[----:B------:R-:W-:Y:S01]  /*2240*/  ISETP.GE.AND P1, PT, R60, UR4, PT ;  /* 0x000000043c007c0c */ /* 0x000fe2000bf26270 */
[----:B------:R-:W-:Y:S01]  /*2250*/  IMAD.IADD R59, R5, 0x1, R59 ;  /* 0x00000001053b7824 */ /* 0x000fe200078e023b */
[----:B------:R-:W-:Y:S01]  /*2260*/  ISETP.GE.AND P0, PT, R22, UR4, PT ;  /* 0x0000000416007c0c */ /* 0x000fe2000bf06270 */
[----:B------:R-:W-:Y:S01]  /*2270*/  IMAD R57, R153, R9, R0 ;  /* 0x0000000999397224 */ /* 0x000fe200078e0200 */
[----:B------:R-:W-:Y:S01]  /*2280*/  SEL R3, RZ, 0xffffffff, P1 ;  /* 0xffffffffff037807 */ /* 0x000fe20000800000 */
[----:B------:R-:W-:Y:S01]  /*2290*/  ULDC.64 UR6, c[0x0][0x330] ;  /* 0x0000cc0000067ab9 */ /* 0x000fe20000000a00 */
[----:B------:R-:W-:Y:S01]  /*22a0*/  IADD3 R58, P1, R4, R6, RZ ;  /* 0x00000006043a7210 */ /* 0x000fe20007f3e0ff */
[----:B------:R-:W-:Y:S01]  /*22b0*/  VIADD R6, R22, 0xe0 ;  /* 0x000000e016067836 */ /* 0x000fe20000000000 */
[----:B------:R-:W-:Y:S01]  /*22c0*/  SEL R0, RZ, 0x1, P0 ;  /* 0x00000001ff007807 */ /* 0x000fe20000000000 */
[----:B------:R-:W-:Y:S01]  /*22d0*/  IMAD.SHL.U32 R3, R3, 0x2, RZ ;  /* 0x0000000203037824 */ /* 0x000fe200078e00ff */
[----:B------:R-:W-:Y:S01]  /*22e0*/  IADD3.X R57, R59, R7, R57, P1, !PT ;  /* 0x000000073b397210 */ /* 0x000fe20000ffe439 */
[----:B------:R-:W-:Y:S01]  /*22f0*/  IMAD R7, R11, UR6, RZ ;  /* 0x000000060b077c24 */ /* 0x000fe2000f8e02ff */
[----:B------:R-:W-:-:S02]  /*2300*/  ISETP.GE.AND P1, PT, R10, UR4, PT ;  /* 0x000000040a007c0c */ /* 0x000fc4000bf26270 */
[----:B------:R-:W-:Y:S01]  /*2310*/  LOP3.LUT R10, R3, 0x2, R0, 0xe2, !PT ;  /* 0x00000002030a7812 */ /* 0x000fe200078ee200 */
[----:B------:R-:W-:Y:S01]  /*2320*/  VIADD R3, R22, 0x40 ;  /* 0x0000004016037836 */ /* 0x000fe20000000000 */
[----:B------:R-:W-:Y:S01]  /*2330*/  ISETP.GE.AND P3, PT, R6, UR4, PT ;  /* 0x0000000406007c0c */ /* 0x000fe2000bf66270 */
[----:B------:R-:W-:Y:S01]  /*2340*/  VIADD R0, R22, 0x60 ;  /* 0x0000006016007836 */ /* 0x000fe20000000000 */
[----:B------:R-:W-:Y:S01]  /*2350*/  SEL R20, RZ, 0x40, P1 ;  /* 0x00000040ff147807 */ /* 0x000fe20000800000 */
[C---:B------:R-:W-:Y:S01]  /*2360*/  IMAD R13, R122.reuse, UR7, R7 ;  /* 0x000000077a0d7c24 */ /* 0x040fe2000f8e0207 */
[----:B------:R-:W-:Y:S01]  /*2370*/  ISETP.GE.AND P0, PT, R3, UR4, PT ;  /* 0x0000000403007c0c */ /* 0x000fe2000bf06270 */
[----:B------:R-:W-:Y:S01]  /*2380*/  IMAD.WIDE.U32 R6, R122, UR6, R22 ;  /* 0x000000067a067c25 */ /* 0x000fe2000f8e0016 */
[----:B------:R-:W-:Y:S01]  /*2390*/  ISETP.GE.AND P2, PT, R0, UR4, PT ;  /* 0x0000000400007c0c */ /* 0x000fe2000bf46270 */
[----:B------:R-:W-:Y:S01]  /*23a0*/  ULDC.64 UR6, c[0x0][0x338] ;  /* 0x0000ce0000067ab9 */ /* 0x000fe20000000a00 */
[----:B------:R-:W-:Y:S01]  /*23b0*/  SEL R11, RZ, 0x4, P0 ;  /* 0x00000004ff0b7807 */ /* 0x000fe20000000000 */
[----:B------:R-:W-:Y:S01]  /*23c0*/  IMAD.IADD R7, R7, 0x1, R13 ;  /* 0x0000000107077824 */ /* 0x000fe200078e020d */
[----:B------:R-:W-:Y:S01]  /*23d0*/  SEL R12, RZ, 0x8, P2 ;  /* 0x00000008ff0c7807 */ /* 0x000fe20001000000 */
[----:B------:R-:W-:Y:S01]  /*23e0*/  IMAD R13, R14, UR6, RZ ;  /* 0x000000060e0d7c24 */ /* 0x000fe2000f8e02ff */
[----:B------:R-:W-:Y:S01]  /*23f0*/  ISETP.GE.AND P0, PT, R61, UR4, PT ;  /* 0x000000043d007c0c */ /* 0x000fe2000bf06270 */
[----:B------:R-:W-:Y:S01]  /*2400*/  IMAD.WIDE.U32 R14, R153, R48, R22 ;  /* 0x00000030990e7225 */ /* 0x000fe200078e0016 */
[----:B------:R-:W-:-:S02]  /*2410*/  LOP3.LUT R10, R12, R10, R11, 0xfe, !PT ;  /* 0x0000000a0c0a7212 */ /* 0x000fc400078efe0b */
[----:B------:R-:W-:Y:S01]  /*2420*/  SEL R11, RZ, 0x10, P0 ;  /* 0x00000010ff0b7807 */ /* 0x000fe20000000000 */
[C---:B------:R-:W-:Y:S01]  /*2430*/  IMAD R85, R123.reuse, UR7, R13 ;  /* 0x000000077b557c24 */ /* 0x040fe2000f8e020d */
[----:B------:R-:W-:Y:S01]  /*2440*/  ISETP.GE.AND P0, PT, R22, R35, PT ;  /* 0x000000231600720c */ /* 0x000fe20003f06270 */
[----:B------:R-:W-:Y:S01]  /*2450*/  IMAD.WIDE.U32 R6, R123, UR6, R6 ;  /* 0x000000067b067c25 */ /* 0x000fe2000f8e0006 */
[----:B------:R-:W-:Y:S01]  /*2460*/  ISETP.GE.AND P2, PT, R62, UR4, PT ;  /* 0x000000043e007c0c */ /* 0x000fe2000bf46270 */
[----:B------:R-:W-:Y:S01]  /*2470*/  ULDC UR4, c[0x0][0x2f4] ;  /* 0x0000bd0000047ab9 */ /* 0x000fe20000000800 */
[----:B------:R-:W-:Y:S01]  /*2480*/  SEL R29, R35, RZ, P0 ;  /* 0x000000ff231d7207 */ /* 0x000fe20000000000 */
[----:B------:R-:W-:Y:S01]  /*2490*/  IMAD.IADD R85, R7, 0x1, R85 ;  /* 0x0000000107557824 */ /* 0x000fe200078e0255 */
[----:B------:R-:W-:Y:S02]  /*24a0*/  SEL R12, RZ, 0x20, P2 ;  /* 0x00000020ff0c7807 */ /* 0x000fe40001000000 */
[----:B------:R-:W-:Y:S01]  /*24b0*/  LOP3.LUT P1, RZ, R227, 0x4, RZ, 0xc0, !PT ;  /* 0x00000004e3ff7812 */ /* 0x000fe2000782c0ff */
[----:B------:R-:W-:Y:S01]  /*24c0*/  IMAD.IADD R29, R22, 0x1, R29 ;  /* 0x00000001161d7824 */ /* 0x000fe200078e021d */
[----:B------:R-:W-:Y:S01]  /*24d0*/  LOP3.LUT R21, R12, R10, R11, 0xfe, !PT ;  /* 0x0000000a0c157212 */ /* 0x000fe200078efe0b */
[----:B------:R-:W-:Y:S01]  /*24e0*/  IMAD R10, R159, R48, RZ ;  /* 0x000000309f0a7224 */ /* 0x000fe200078e02ff */
[C---:B------:R-:W-:Y:S01]  /*24f0*/  IADD3 R54, P2, R153.reuse, R54, RZ ;  /* 0x0000003699367210 */ /* 0x040fe20007f5e0ff */
[----:B------:R-:W-:Y:S01]  /*2500*/  IMAD.WIDE.U32 R12, R153, R52, R154 ;  /* 0x00000034990c7225 */ /* 0x000fe200078e009a */
[----:B------:R-:W-:-:S02]  /*2510*/  LOP3.LUT R87, R21, R20, RZ, 0xfc, !PT ;  /* 0x0000001415577212 */ /* 0x000fc400078efcff */
[----:B------:R-:W-:Y:S01]  /*2520*/  SHF.R.S32.HI R20, RZ, 0x1f, R29 ;  /* 0x0000001fff147819 */ /* 0x000fe2000001141d */
[----:B------:R-:W-:Y:S01]  /*2530*/  IMAD R31, R153, R49, R10 ;  /* 0x00000031991f7224 */ /* 0x000fe200078e020a */
[----:B------:R-:W-:Y:S01]  /*2540*/  SEL R70, R70, 0xffffffe0, !P1 ;  /* 0xffffffe046467807 */ /* 0x000fe20004800000 */
[----:B------:R-:W-:Y:S01]  /*2550*/  IMAD.IADD R13, R13, 0x1, R33 ;  /* 0x000000010d0d7824 */ /* 0x000fe200078e0221 */
[----:B------:R-:W-:Y:S01]  /*2560*/  LEA.HI R29, R20, R29, RZ, 0x3 ;  /* 0x0000001d141d7211 */ /* 0x000fe200078f18ff */
[-C--:B------:R-:W-:Y:S01]  /*2570*/  IMAD R20, R63, R48.reuse, RZ ;  /* 0x000000303f147224 */ /* 0x080fe200078e02ff */
[----:B------:R-:W-:Y:S01]  /*2580*/  SEL R86, RZ, 0xffffff80, P3 ;  /* 0xffffff80ff567807 */ /* 0x000fe20001800000 */
[----:B------:R-:W-:Y:S01]  /*2590*/  IMAD.IADD R15, R31, 0x1, R15 ;  /* 0x000000011f0f7824 */ /* 0x000fe200078e020f */
[----:B------:R-:W-:Y:S01]  /*25a0*/  LOP3.LUT R81, R29, 0xfffffff8, RZ, 0xc0, !PT ;  /* 0xfffffff81d517812 */ /* 0x000fe200078ec0ff */
[----:B------:R-:W-:Y:S01]  /*25b0*/  IMAD.WIDE.U32 R10, R153, R48, R154 ;  /* 0x00000030990a7225 */ /* 0x000fe200078e009a */
[----:B------:R-:W-:-:S02]  /*25c0*/  LOP3.LUT R86, R87, 0x80, R86, 0xc8, !PT ;  /* 0x0000008057567812 */ /* 0x000fc400078ec856 */
[----:B------:R-:W-:Y:S01]  /*25d0*/  SHF.R.S32.HI R80, RZ, 0x3, R29 ;  /* 0x00000003ff507819 */ /* 0x000fe2000001141d */
[C---:B------:R-:W-:Y:S01]  /*25e0*/  IMAD R33, R2.reuse, R49, R20 ;  /* 0x0000003102217224 */ /* 0x040fe200078e0214 */
[----:B------:R-:W-:Y:S01]  /*25f0*/  SHF.R.S32.HI R82, RZ, 0x1f, R81 ;  /* 0x0000001fff527819 */ /* 0x000fe20000011451 */
[----:B------:R-:W-:Y:S01]  /*2600*/  IMAD.WIDE.U32 R20, R2, R48, R14 ;  /* 0x0000003002147225 */ /* 0x000fe200078e000e */
[----:B------:R-:W-:Y:S02]  /*2610*/  ISETP.GE.AND P1, PT, R22, UR4, PT ;  /* 0x0000000416007c0c */ /* 0x000fe4000bf26270 */
[----:B------:R-:W-:Y:S01]  /*2620*/  LOP3.LUT R87, R87, 0x40, RZ, 0xc0, !PT ;  /* 0x0000004057577812 */ /* 0x000fe200078ec0ff */
[-C--:B------:R-:W-:Y:S01]  /*2630*/  IMAD.WIDE.U32 R50, R2, R52.reuse, R12 ;  /* 0x0000003402327225 */ /* 0x080fe200078e000c */
[--C-:B------:R-:W-:Y:S02]  /*2640*/  LOP3.LUT R12, R166, 0x38, R29.reuse, 0xf8, !PT ;  /* 0x00000038a60c7812 */ /* 0x100fe400078ef81d */
[----:B------:R-:W-:Y:S01]  /*2650*/  LOP3.LUT R13, R172, 0x38, R29, 0xf8, !PT ;  /* 0x00000038ac0d7812 */ /* 0x000fe200078ef81d */
[----:B------:R-:W-:Y:S01]  /*2660*/  IMAD.IADD R11, R11, 0x1, R31 ;  /* 0x000000010b0b7824 */ /* 0x000fe200078e021f */
[----:B------:R-:W-:Y:S01]  /*2670*/  LOP3.LUT R12, R12, R173, RZ, 0x3c, !PT ;  /* 0x000000ad0c0c7212 */ /* 0x000fe200078e3cff */
[----:B------:R-:W-:Y:S01]  /*2680*/  IMAD R14, R63, R52, RZ ;  /* 0x000000343f0e7224 */ /* 0x000fe200078e02ff */
[----:B------:R-:W-:Y:S01]  /*2690*/  LOP3.LUT R84, R13, R174, RZ, 0x3c, !PT ;  /* 0x000000ae0d547212 */ /* 0x000fe200078e3cff */
[----:B------:R-:W-:-:S02]  /*26a0*/  IMAD R31, R9, 0x60, RZ ;  /* 0x00000060091f7824 */ /* 0x000fc400078e02ff */
[----:B------:R-:W-:-:S04]  /*26b0*/  IMAD.WIDE.U32 R10, R2, R48, R10 ;  /* 0x00000030020a7225 */ /* 0x000fc800078e000a */
[----:B------:R-:W-:Y:S02]  /*26c0*/  IMAD R79, R2, R53, R14 ;  /* 0x00000035024f7224 */ /* 0x000fe400078e020e */
[----:B------:R-:W-:Y:S02]  /*26d0*/  IMAD R15, R53, 0x60, RZ ;  /* 0x00000060350f7824 */ /* 0x000fe400078e02ff */
        /* <DEDUP_REMOVED lines=13> */
[----:B------:R-:W-:-:S07]  /*27b0*/  IMAD.IADD R84, R175, 0x1, R84 ;  /* 0x00000001af547824 */ /* 0x000fce00078e0254 */
.L_x_12707:
[----:B0-----:R-:W0:Y:S01]  /*27c0*/  LDC.64 R90, c[0x0][0x2e8] ;  /* 0x0000ba00ff5a7b82 */ /* 0x001e220000000a00 */
        /* <DEDUP_REMOVED lines=19> */
[----:B------:R-:W-:Y:S02]  /*2900*/  LEA.HI.X R33, R12, R91, R13, 0x1, P3 ;  /* 0x0000005b0c217211 */ /* 0x000fe400018f0c0d */
[----:B-1----:R-:W-:Y:S02]  /*2910*/  ISETP.GE.AND P3, PT, R95, 0x1, PT ;  /* 0x000000015f00780c */ /* 0x002fe40003f66270 */
[----:B------:R-:W-:Y:S02]  /*2920*/  ISETP.GT.AND P4, PT, R26, R27, PT ;  /* 0x0000001b1a00720c */ /* 0x000fe40003f84270 */
[----:B------:R-:W-:Y:S02]  /*2930*/  LEA.HI.X R35, R14, R91, R15, 0x1, P5 ;  /* 0x0000005b0e237211 */ /* 0x000fe400028f0c0f */
[----:B------:R-:W-:-:S07]  /*2940*/  P2R R89, PR, RZ, 0x10 ;  /* 0x00000010ff597803 */ /* 0x000fce0000000000 */
[----:B------:R-:W-:Y:S05]  /*2950*/  @!P3 BRA `(.L_x_12657) ;  /* 0x000000280038b947 */ /* 0x000fea0003800000 */
[----:B------:R-:W-:Y:S01]  /*2960*/  ULDC.U8 UR4, c[0x0][0x410] ;  /* 0x0001040000047ab9 */ /* 0x000fe20000000000 */
[-C--:B------:R-:W-:Y:S01]  /*2970*/  IMAD R13, R75, R26.reuse, RZ ;  /* 0x0000001a4b0d7224 */ /* 0x080fe200078e02ff */
[----:B------:R-:W-:Y:S01]  /*2980*/  ISETP.NE.AND P3, PT, RZ, UR4, PT ;  /* 0x00000004ff007c0c */ /* 0x000fe2000bf65270 */
[----:B------:R-:W-:Y:S02]  /*2990*/  IMAD R15, R76, R26, RZ ;  /* 0x0000001a4c0f7224 */ /* 0x000fe400078e02ff */
[----:B------:R-:W-:Y:S02]  /*29a0*/  IMAD R98, R26, -0x60, R56 ;  /* 0xffffffa01a627824 */ /* 0x000fe400078e0238 */
[C---:B------:R-:W-:Y:S02]  /*29b0*/  IMAD R13, R28.reuse, R48, R13 ;  /* 0x000000301c0d7224 */ /* 0x040fe400078e020d */
[----:B------:R-:W-:Y:S01]  /*29c0*/  IMAD R15, R28, R52, R15 ;  /* 0x000000341c0f7224 */ /* 0x000fe200078e020f */
[----:B------:R-:W-:Y:S01]  /*29d0*/  VIMNMX R98, R98, 0x60, PT ;  /* 0x0000006062627848 */ /* 0x000fe20003fe0100 */
[----:B------:R-:W-:-:S04]  /*29e0*/  IMAD.WIDE.U32 R42, R48, R26, RZ ;  /* 0x0000001a302a7225 */ /* 0x000fc800078e00ff */
        /* <DEDUP_REMOVED lines=32> */
.L_x_12660:
[----:B------:R-:W-:Y:S05]  /*2bf0*/  BSYNC B1 ;  /* 0x0000000000017941 */ /* 0x000fea0003800000 */
.L_x_12659:
[----:B------:R-:W-:Y:S01]  /*2c00*/  ISETP.GE.AND P5, PT, R156, R98, PT ;  /* 0x000000629c00720c */ /* 0x000fe20003fa6270 */
[----:B------:R-:W-:Y:S01]  /*2c10*/  BSSY B1, `(.L_x_12661) ;  /* 0x000001b000017945 */ /* 0x000fe20003800000 */
[----:B------:R-:W-:Y:S02]  /*2c20*/  CS2R R36, SRZ ;  /* 0x0000000000247805 */ /* 0x000fe4000001ff00 */
        /* <DEDUP_REMOVED lines=9> */
[----:B0-----:R-:W-:Y:S02]  /*2cc0*/  IADD3.X R13, R77, R97, R66, P3, P6 ;  /* 0x000000614d0d7210 */ /* 0x001fe40001fec442 */
        /* <DEDUP_REMOVED lines=15> */
.L_x_12662:
[----:B------:R-:W-:Y:S05]  /*2dc0*/  BSYNC B1 ;  /* 0x0000000000017941 */ /* 0x000fea0003800000 */
.L_x_12661:
[----:B01----:R-:W-:Y:S01]  /*2dd0*/  IMAD.MOV.U32 R12, RZ, RZ, R92 ;  /* 0x000000ffff0c7224 */ /* 0x003fe200078e005c */
        /* <DEDUP_REMOVED lines=26> */
.L_x_12663:
[----:B------:R-:W-:Y:S01]  /*2f80*/  IMAD R88, R152, 0x8, R144 ;  /* 0x0000000898587824 */ /* 0x000fe200078e0290 */
[----:B------:R-:W-:Y:S01]  /*2f90*/  SHF.L.U32 R99, R157, 0x1f, RZ ;  /* 0x0000001f9d637819 */ /* 0x000fe200000006ff */
[----:B------:R-:W-:Y:S03]  /*2fa0*/  BSSY B1, `(.L_x_12664) ;  /* 0x0000003000017945 */ /* 0x000fe60003800000 */
[----:B------:R-:W0:Y:S02]  /*2fb0*/  SYNCS.PHASECHK.TRANS64.TRYWAIT P6, [R88+URZ+0x32490], R99 ;  /* 0x03249063580075a7 */ /* 0x000e2400080c017f */
[----:B0-----:R-:W-:Y:S05]  /*2fc0*/  @!P6 BRA `(.L_x_12665) ;  /* 0x0000033000f8e947 */ /* 0x001fea0003800000 */
.L_x_13041:
[----:B------:R-:W-:Y:S05]  /*2fd0*/  BSYNC B1 ;  /* 0x0000000000017941 */ /* 0x000fea0003800000 */
.L_x_12664:
        /* <DEDUP_REMOVED lines=49> */
.L_x_12671:
[----:B------:R-:W-:Y:S05]  /*32f0*/  BSYNC B3 ;  /* 0x0000000000037941 */ /* 0x000fea0003800000 */
.L_x_12670:
[----:B--2---:R1:W-:Y:S02]  /*3300*/  STG.E.128 desc[UR42][R34.64], R12 ;  /* 0x0000000c22007986 */ /* 0x0043e4000c101d2a */
.L_x_12669:
[----:B------:R-:W-:Y:S05]  /*3310*/  BSYNC B2 ;  /* 0x0000000000027941 */ /* 0x000fea0003800000 */
.L_x_12668:
        /* <DEDUP_REMOVED lines=46> */
.L_x_12673:
[----:B------:R-:W-:Y:S05]  /*3600*/  BSYNC B2 ;  /* 0x0000000000027941 */ /* 0x000fea0003800000 */
.L_x_12672:
[----:B--2---:R2:W-:Y:S02]  /*3610*/  STG.E.128 desc[UR42][R34.64+0x40], R12 ;  /* 0x0000400c22007986 */ /* 0x0045e4000c101d2a */
.L_x_12667:
[----:B------:R-:W-:Y:S05]  /*3620*/  BSYNC B1 ;  /* 0x0000000000017941 */ /* 0x000fea0003800000 */
.L_x_12666:
        /* <DEDUP_REMOVED lines=22> */
[C---:B------:R-:W-:Y:S01]  /*3790*/  FMUL.FTZ R37, R13.reuse, R37 ;  /* 0x000000250d257220 */ /* 0x040fe20000410000 */
[----:B------:R-:W-:Y:S01]  /*37a0*/  FFMA.FTZ R46, R13, R36, -R46 ;  /* 0x000000240d2e7223 */ /* 0x000fe2000001082e */
[----:B------:R-:W-:Y:S01]  /*37b0*/  FMUL.FTZ R44, R15, R44 ;  /* 0x0000002c0f2c7220 */ /* 0x000fe20000410000 */
[----:B------:R-:W-:-:S02]  /*37c0*/  HADD2.F32 R13, -RZ, R12.H1_H1 ;  /* 0x3000000cff0d7230 */ /* 0x000fc40000004100 */
[----:B------:R-:W-:Y:S01]  /*37d0*/  FFMA.FTZ R90, R15, R38, -R90 ;  /* 0x000000260f5a7223 */ /* 0x000fe2000001085a */
[--C-:B------:R-:W-:Y:S02]  /*37e0*/  HADD2.F32 R15, -RZ, R43.reuse.H1_H1 ;  /* 0x3000002bff0f7230 */ /* 0x100fe40000004100 */
[----:B------:R-:W-:Y:S01]  /*37f0*/  FFMA.FTZ R45, R14, R36, R37 ;  /* 0x000000240e2d7223 */ /* 0x000fe20000010025 */
[----:B------:R-:W-:Y:S02]  /*3800*/  HADD2.F32 R43, -RZ, R43.H0_H0 ;  /* 0x2000002bff2b7230 */ /* 0x000fe40000004100 */
[----:B------:R-:W-:Y:S01]  /*3810*/  FFMA.FTZ R47, R35, R38, R44 ;  /* 0x00000026232f7223 */ /* 0x000fe2000001002c */
        /* <DEDUP_REMOVED lines=8> */
[----:B------:R-:W-:Y:S01]  /*38a0*/  FMUL.FTZ R43, R14, R37 ;  /* 0x000000250e2b7220 */ /* 0x000fe20000410000 */
[----:B------:R-:W-:Y:S01]  /*38b0*/  FFMA.FTZ R36, R13, R15, R36 ;  /* 0x0000000f0d247223 */ /* 0x000fe20000010024 */
[C---:B------:R-:W-:Y:S01]  /*38c0*/  FMUL.FTZ R37, R34.reuse, R37 ;  /* 0x0000002522257220 */ /* 0x040fe20000410000 */
[----:B------:R-:W-:Y:S01]  /*38d0*/  F2FP.F16.F32.PACK_AB R13, R45, R46 ;  /* 0x0000002e2d0d723e */ /* 0x000fe200000000ff */
[-C--:B------:R-:W-:Y:S01]  /*38e0*/  FFMA.FTZ R43, R34, R35.reuse, -R43 ;  /* 0x00000023222b7223 */ /* 0x080fe2000001082b */
[----:B------:R-:W-:Y:S01]  /*38f0*/  F2FP.F16.F32.PACK_AB R15, R47, R90 ;  /* 0x0000005a2f0f723e */ /* 0x000fe200000000ff */
[----:B------:R-:W-:Y:S01]  /*3900*/  FFMA.FTZ R14, R14, R35, R37 ;  /* 0x000000230e0e7223 */ /* 0x000fe20000010025 */
[----:B------:R-:W-:-:S04]  /*3910*/  F2FP.F16.F32.PACK_AB R12, R36, R39 ;  /* 0x00000027240c723e */ /* 0x000fc800000000ff */
[----:B------:R-:W-:-:S07]  /*3920*/  F2FP.F16.F32.PACK_AB R14, R14, R43 ;  /* 0x0000002b0e0e723e */ /* 0x000fce00000000ff */
.L_x_12678:
[----:B------:R-:W-:Y:S05]  /*3930*/  BSYNC B2 ;  /* 0x0000000000027941 */ /* 0x000fea0003800000 */
.L_x_12677:
[----:B--2---:R3:W-:Y:S02]  /*3940*/  STG.E.128 desc[UR42][R32.64], R12 ;  /* 0x0000000c20007986 */ /* 0x0047e4000c101d2a */
.L_x_12676:
[----:B------:R-:W-:Y:S05]  /*3950*/  BSYNC B1 ;  /* 0x0000000000017941 */ /* 0x000fea0003800000 */
.L_x_12675:
        /* <DEDUP_REMOVED lines=46> */
.L_x_12680:
[----:B------:R-:W-:Y:S05]  /*3c40*/  BSYNC B1 ;  /* 0x0000000000017941 */ /* 0x000fea0003800000 */
.L_x_12679:
[----:B--2---:R4:W-:Y:S01]  /*3c50*/  STG.E.128 desc[UR42][R32.64+0x40], R12 ;  /* 0x0000400c20007986 */ /* 0x0049e2000c101d2a */
[----:B------:R-:W-:Y:S05]  /*3c60*/  BRA `(.L_x_12674) ;  /* 0x0000001400d87947 */ /* 0x000fea0003800000 */
.L_x_12658:
[-C--:B------:R-:W-:Y:S01]  /*3c70*/  ISETP.GE.AND P4, PT, R153, R98.reuse, PT ;  /* 0x000000629900720c */ /* 0x080fe20003f86270 */
[----:B------:R-:W-:Y:S01]  /*3c80*/  BSSY B1, `(.L_x_12681) ;  /* 0x0000020000017945 */ /* 0x000fe20003800000 */
[----:B------:R-:W-:Y:S02]  /*3c90*/  ISETP.GE.AND P3, PT, R156, R98, PT ;  /* 0x000000629c00720c */ /* 0x000fe40003f66270 */
[----:B------:R-:W-:Y:S02]  /*3ca0*/  CS2R R34, SRZ ;  /* 0x0000000000227805 */ /* 0x000fe4000001ff00 */
[CC--:B------:R-:W-:Y:S02]  /*3cb0*/  ISETP.GE.OR P4, PT, R22.reuse, R95.reuse, P4 ;  /* 0x0000005f1600720c */ /* 0x0c0fe40002786670 */
[----:B------:R-:W-:Y:S02]  /*3cc0*/  CS2R R14, SRZ ;  /* 0x00000000000e7805 */ /* 0x000fe4000001ff00 */
[----:B------:R-:W-:-:S02]  /*3cd0*/  ISETP.GE.OR P3, PT, R22, R95, P3 ;  /* 0x0000005f1600720c */ /* 0x000fc40001f66670 */
[----:B------:R-:W-:Y:S02]  /*3ce0*/  CS2R R12, SRZ ;  /* 0x00000000000c7805 */ /* 0x000fe4000001ff00 */
[----:B------:R-:W-:Y:S02]  /*3cf0*/  CS2R R30, SRZ ;  /* 0x00000000001e7805 */ /* 0x000fe4000001ff00 */
[----:B------:R-:W-:-:S03]  /*3d00*/  CS2R R28, SRZ ;  /* 0x00000000001c7805 */ /* 0x000fc6000001ff00 */
[----:B------:R-:W-:Y:S05]  /*3d10*/  @P4 BRA `(.L_x_12682) ;  /* 0x0000000000584947 */ /* 0x000fea0003800000 */
[----:B------:R-:W-:Y:S01]  /*3d20*/  ULDC.64 UR4, c[0x0][0x408] ;  /* 0x0001020000047ab9 */ /* 0x000fe20000000a00 */
[----:B------:R-:W-:Y:S01]  /*3d30*/  IMAD.MOV.U32 R12, RZ, RZ, R22 ;  /* 0x000000ffff0c7224 */ /* 0x000fe200078e0016 */
[----:B------:R-:W-:Y:S01]  /*3d40*/  ULDC.64 UR6, c[0x0][0x400] ;  /* 0x0001000000067ab9 */ /* 0x000fe20000000a00 */
[----:B------:R-:W-:Y:S02]  /*3d50*/  IMAD R14, R159, UR4, RZ ;  /* 0x000000049f0e7c24 */ /* 0x000fe4000f8e02ff */
[----:B------:R-:W-:Y:S02]  /*3d60*/  IMAD.MOV.U32 R13, RZ, RZ, R23 ;  /* 0x000000ffff0d7224 */ /* 0x000fe400078e0017 */
[C---:B------:R-:W-:Y:S02]  /*3d70*/  IMAD R15, R153.reuse, UR5, R14 ;  /* 0x00000005990f7c24 */ /* 0x040fe4000f8e020e */
[----:B------:R-:W-:-:S04]  /*3d80*/  IMAD.WIDE.U32 R12, R153, UR4, R12 ;  /* 0x00000004990c7c25 */ /* 0x000fc8000f8e000c */
[----:B------:R-:W-:Y:S02]  /*3d90*/  IMAD.IADD R13, R15, 0x1, R13 ;  /* 0x000000010f0d7824 */ /* 0x000fe400078e020d */
[----:B------:R-:W-:Y:S02]  /*3da0*/  IMAD R15, R63, UR4, RZ ;  /* 0x000000043f0f7c24 */ /* 0x000fe4000f8e02ff */
[----:B------:R-:W-:-:S04]  /*3db0*/  IMAD.WIDE.U32 R12, R2, UR4, R12 ;  /* 0x00000004020c7c25 */ /* 0x000fc8000f8e000c */
[----:B------:R-:W-:Y:S01]  /*3dc0*/  IMAD R15, R2, UR5, R15 ;  /* 0x00000005020f7c24 */ /* 0x000fe2000f8e020f */
[----:B------:R-:W-:Y:S01]  /*3dd0*/  IADD3 R14, P4, R40, R12, RZ ;  /* 0x0000000c280e7210 */ /* 0x000fe20007f9e0ff */
[----:B------:R-:W-:-:S03]  /*3de0*/  ULDC.64 UR4, c[0x0][0x3e8] ;  /* 0x0000fa0000047ab9 */ /* 0x000fc60000000a00 */
[----:B------:R-:W-:Y:S02]  /*3df0*/  IADD3.X R15, R99, R15, R13, P4, !PT ;  /* 0x0000000f630f7210 */ /* 0x000fe400027fe40d */
[----:B------:R-:W-:-:S05]  /*3e00*/  IADD3 R13, P4, R20, R42, RZ ;  /* 0x0000002a140d7210 */ /* 0x000fca0007f9e0ff */
[----:B------:R-:W-:Y:S01]  /*3e10*/  IMAD.X R28, R97, 0x1, R78, P4 ;  /* 0x00000001611c7824 */ /* 0x000fe200020e064e */
[----:B------:R-:W-:-:S04]  /*3e20*/  LEA R12, P4, R13, UR4, 0x1 ;  /* 0x000000040d0c7c11 */ /* 0x000fc8000f8808ff */
[----:B------:R-:W-:Y:S02]  /*3e30*/  LEA.HI.X R13, R13, UR5, R28, 0x1, P4 ;  /* 0x000000050d0d7c11 */ /* 0x000fe4000a0f0c1c */
[----:B------:R-:W-:-:S04]  /*3e40*/  LEA R28, P4, R14, UR6, 0x1 ;  /* 0x000000060e1c7c11 */ /* 0x000fc8000f8808ff */
[----:B------:R-:W-:Y:S02]  /*3e50*/  LEA.HI.X R29, R14, UR7, R15, 0x1, P4 ;  /* 0x000000070e1d7c11 */ /* 0x000fe4000a0f0c0f */
[----:B------:R-:W5:Y:S04]  /*3e60*/  LDG.E.128 R12, desc[UR42][R12.64] ;  /* 0x0000002a0c0c7981 */ /* 0x000f68000c1e1d00 */
[----:B------:R-:W5:Y:S03]  /*3e70*/  LDG.E.128 R28, desc[UR42][R28.64] ;  /* 0x0000002a1c1c7981 */ /* 0x000f66000c1e1d00 */
.L_x_12682:
[----:B------:R-:W-:Y:S05]  /*3e80*/  BSYNC B1 ;  /* 0x0000000000017941 */ /* 0x000fea0003800000 */
.L_x_12681:
[----:B------:R-:W-:Y:S01]  /*3e90*/  BSSY B1, `(.L_x_12683) ;  /* 0x000001e000017945 */ /* 0x000fe20003800000 */
[----:B------:R-:W-:Y:S02]  /*3ea0*/  ISETP.GE.AND P4, PT, R22, R95, PT ;  /* 0x0000005f1600720c */ /* 0x000fe40003f86270 */
[----:B------:R-:W-:Y:S02]  /*3eb0*/  CS2R R32, SRZ ;  /* 0x0000000000207805 */ /* 0x000fe4000001ff00 */
[----:B------:R-:W-:Y:S01]  /*3ec0*/  CS2R R38, SRZ ;  /* 0x0000000000267805 */ /* 0x000fe2000001ff00 */
[----:B-----5:R-:W-:Y:S01]  /*3ed0*/  IMAD.MOV.U32 R45, RZ, RZ, R14 ;  /* 0x000000ffff2d7224 */ /* 0x020fe200078e000e */
[----:B------:R-:W-:Y:S01]  /*3ee0*/  CS2R R36, SRZ ;  /* 0x0000000000247805 */ /* 0x000fe2000001ff00 */
[----:B------:R-:W-:Y:S06]  /*3ef0*/  @P3 BRA `(.L_x_12684) ;  /* 0x00000000005c3947 */ /* 0x000fec0003800000 */
[----:B------:R-:W-:Y:S01]  /*3f00*/  ULDC.64 UR4, c[0x0][0x408] ;  /* 0x0001020000047ab9 */ /* 0x000fe20000000a00 */
[----:B------:R-:W-:Y:S01]  /*3f10*/  IMAD.MOV.U32 R32, RZ, RZ, R22 ;  /* 0x000000ffff207224 */ /* 0x000fe200078e0016 */
[----:B------:R-:W-:Y:S01]  /*3f20*/  IADD3 R42, P3, P5, R20, R42, R67 ;  /* 0x0000002a142a7210 */ /* 0x000fe20007d7e043 */
[----:B------:R-:W-:Y:S01]  /*3f30*/  IMAD R34, R159, UR4, RZ ;  /* 0x000000049f227c24 */ /* 0x000fe2000f8e02ff */
[----:B------:R-:W-:Y:S01]  /*3f40*/  ULDC.64 UR6, c[0x0][0x400] ;  /* 0x0001000000067ab9 */ /* 0x000fe20000000a00 */
[----:B------:R-:W-:Y:S01]  /*3f50*/  IMAD.MOV.U32 R33, RZ, RZ, R23 ;  /* 0x000000ffff217224 */ /* 0x000fe200078e0017 */
[----:B------:R-:W-:Y:S01]  /*3f60*/  IADD3.X R37, R78, R97, R66, P3, P5 ;  /* 0x000000614e257210 */ /* 0x000fe20001fea442 */
[C---:B------:R-:W-:Y:S02]  /*3f70*/  IMAD R35, R153.reuse, UR5, R34 ;  /* 0x0000000599237c24 */ /* 0x040fe4000f8e0222 */
[----:B------:R-:W-:-:S04]  /*3f80*/  IMAD.WIDE.U32 R32, R153, UR4, R32 ;  /* 0x0000000499207c25 */ /* 0x000fc8000f8e0020 */
[----:B------:R-:W-:Y:S02]  /*3f90*/  IMAD R39, R63, UR4, RZ ;  /* 0x000000043f277c24 */ /* 0x000fe4000f8e02ff */
[----:B------:R-:W-:Y:S02]  /*3fa0*/  IMAD.IADD R33, R35, 0x1, R33 ;  /* 0x0000000123217824 */ /* 0x000fe400078e0221 */
[C---:B------:R-:W-:Y:S02]  /*3fb0*/  IMAD R39, R2.reuse, UR5, R39 ;  /* 0x0000000502277c24 */ /* 0x040fe4000f8e0227 */
[----:B------:R-:W-:Y:S01]  /*3fc0*/  IMAD.WIDE.U32 R32, R2, UR4, R32 ;  /* 0x0000000402207c25 */ /* 0x000fe2000f8e0020 */
[----:B------:R-:W-:-:S03]  /*3fd0*/  ULDC.64 UR4, c[0x0][0x3e8] ;  /* 0x0000fa0000047ab9 */ /* 0x000fc60000000a00 */
[----:B------:R-:W-:Y:S01]  /*3fe0*/  IMAD.IADD R35, R39, 0x1, R33 ;  /* 0x0000000127237824 */ /* 0x000fe200078e0221 */
[----:B------:R-:W-:-:S04]  /*3ff0*/  IADD3 R40, P3, P5, R32, R40, R69 ;  /* 0x0000002820287210 */ /* 0x000fc80007d7e045 */
[----:B------:R-:W-:Y:S02]  /*4000*/  IADD3.X R35, R35, R99, R68, P3, P5 ;  /* 0x0000006323237210 */ /* 0x000fe40001fea444 */
[----:B------:R-:W-:-:S04]  /*4010*/  LEA R32, P3, R42, UR4, 0x1 ;  /* 0x000000042a207c11 */ /* 0x000fc8000f8608ff */
[----:B------:R-:W-:Y:S02]  /*4020*/  LEA.HI.X R33, R42, UR5, R37, 0x1, P3 ;  /* 0x000000052a217c11 */ /* 0x000fe400098f0c25 */
[----:B------:R-:W-:-:S04]  /*4030*/  LEA R36, P3, R40, UR6, 0x1 ;  /* 0x0000000628247c11 */ /* 0x000fc8000f8608ff */
[----:B------:R-:W-:Y:S02]  /*4040*/  LEA.HI.X R37, R40, UR7, R35, 0x1, P3 ;  /* 0x0000000728257c11 */ /* 0x000fe400098f0c23 */
[----:B------:R-:W5:Y:S04]  /*4050*/  LDG.E.128 R32, desc[UR42][R32.64] ;  /* 0x0000002a20207981 */ /* 0x000f68000c1e1d00 */
[----:B------:R-:W5:Y:S03]  /*4060*/  LDG.E.128 R36, desc[UR42][R36.64] ;  /* 0x0000002a24247981 */ /* 0x000f66000c1e1d00 */
.L_x_12684:
[----:B------:R-:W-:Y:S05]  /*4070*/  BSYNC B1 ;  /* 0x0000000000017941 */ /* 0x000fea0003800000 */
.L_x_12683:
[----:B------:R-:W-:Y:S01]  /*4080*/  IMAD.MOV.U32 R40, RZ, RZ, R15 ;  /* 0x000000ffff287224 */ /* 0x000fe200078e000f */
[----:B------:R-:W-:Y:S01]  /*4090*/  ISETP.NE.AND P3, PT, R71, 0x3, PT ;  /* 0x000000034700780c */ /* 0x000fe20003f65270 */
        /* <DEDUP_REMOVED lines=10> */
[----:B-----5:R-:W-:Y:S01]  /*4140*/  IMAD.MOV.U32 R41, RZ, RZ, R35 ;  /* 0x000000ffff297224 */ /* 0x020fe200078e0023 */
[----:B------:R-:W-:Y:S01]  /*4150*/  PRMT R123, R40, 0x5410, R42 ;  /* 0x00005410287b7816 */ /* 0x000fe2000000002a */
[----:B------:R-:W-:Y:S01]  /*4160*/  IMAD.MOV.U32 R40, RZ, RZ, R34 ;  /* 0x000000ffff287224 */ /* 0x000fe200078e0022 */
[----:B------:R-:W-:Y:S01]  /*4170*/  PRMT R111, R111, 0x5410, R43 ;  /* 0x000054106f6f7816 */ /* 0x000fe2000000002b */
[----:B------:R-:W-:Y:S02]  /*4180*/  IMAD.MOV.U32 R42, RZ, RZ, R32 ;  /* 0x000000ffff2a7224 */ /* 0x000fe400078e0020 */
        /* <DEDUP_REMOVED lines=11> */
.L_x_12685:
        /* <DEDUP_REMOVED lines=9> */
.L_x_13042:
[----:B------:R-:W-:Y:S05]  /*42d0*/  BSYNC B1 ;  /* 0x0000000000017941 */ /* 0x000fea0003800000 */
.L_x_12686:
        /* <DEDUP_REMOVED lines=14> */
[----:B------:R-:W-:Y:S02]  /*43c0*/  IMAD.SHL.U32 R105, R41, 0x8, RZ ;  /* 0x0000000829697824 */ /* 0x000fe400078e00ff */
[----:B------:R-:W-:-:S03]  /*43d0*/  IMAD R41, R152, 0x1800, R83 ;  /* 0x0000180098297824 */ /* 0x000fc600078e0253 */
[----:B------:R-:W-:Y:S01]  /*43e0*/  LOP3.LUT R40, R166, 0x38, R105, 0xf8, !PT ;  /* 0x00000038a6287812 */ /* 0x000fe200078ef869 */
[----:B------:R-:W-:-:S03]  /*43f0*/  IMAD R41, R41, 0x2, R144 ;  /* 0x0000000229297824 */ /* 0x000fc600078e0290 */
        /* <DEDUP_REMOVED lines=51> */
[----:B------:R-:W-:Y:S01]  /*4730*/  HADD2.F32 R28, -RZ, R123.H1_H1 ;  /* 0x3000007bff1c7230 */ /* 0x000fe20000004100 */
[----:B------:R-:W-:Y:S01]  /*4740*/  F2FP.F16.F32.PACK_AB R114, R117, R114 ;  /* 0x000000727572723e */ /* 0x000fe200000000ff */
[----:B------:R-:W-:Y:S01]  /*4750*/  HADD2.F32 R13, -RZ, R40.H0_H0 ;  /* 0x20000028ff0d7230 */ /* 0x000fe20000004100 */
[----:B------:R-:W-:Y:S01]  /*4760*/  F2FP.F16.F32.PACK_AB R115, R116, R115 ;  /* 0x000000737473723e */ /* 0x000fe200000000ff */
[----:B------:R-:W-:Y:S02]  /*4770*/  HADD2.F32 R44, -RZ, R44.H1_H1 ;  /* 0x3000002cff2c7230 */ /* 0x000fe40000004100 */
[-C--:B------:R-:W-:Y:S01]  /*4780*/  FMUL.FTZ R30, R14, R28.reuse ;  /* 0x0000001c0e1e7220 */ /* 0x080fe20000410000 */
[----:B------:R-:W-:Y:S02]  /*4790*/  HADD2.F32 R40, -RZ, R40.H1_H1 ;  /* 0x30000028ff287230 */ /* 0x000fe40000004100 */
[----:B------:R-:W-:Y:S01]  /*47a0*/  FMUL.FTZ R41, R13, R28 ;  /* 0x0000001c0d297220 */ /* 0x000fe20000410000 */
[----:B------:R-:W-:-:S02]  /*47b0*/  HADD2.F32 R15, -RZ, R122.H1_H1 ;  /* 0x3000007aff0f7230 */ /* 0x000fc40000004100 */
[-C--:B------:R-:W-:Y:S01]  /*47c0*/  FMUL.FTZ R43, R44, R31.reuse ;  /* 0x0000001f2c2b7220 */ /* 0x080fe20000410000 */
[----:B------:R-:W-:Y:S02]  /*47d0*/  HADD2.F32 R29, -RZ, R120.H0_H0 ;  /* 0x20000078ff1d7230 */ /* 0x000fe40000004100 */
[----:B------:R-:W-:Y:S01]  /*47e0*/  FMUL.FTZ R31, R40, R31 ;  /* 0x0000001f281f7220 */ /* 0x000fe20000410000 */
[----:B------:R-:W-:Y:S02]  /*47f0*/  HADD2.F32 R28, -RZ, R123.H0_H0 ;  /* 0x2000007bff1c7230 */ /* 0x000fe40000004100 */
[-C--:B------:R-:W-:Y:S01]  /*4800*/  FFMA.FTZ R41, R14, R15.reuse, R41 ;  /* 0x0000000f0e297223 */ /* 0x080fe20000010029 */
[----:B------:R-:W-:Y:S01]  /*4810*/  FFMA.FTZ R30, R13, R15, -R30 ;  /* 0x0000000f0d1e7223 */ /* 0x000fe2000001081e */
[-C--:B------:R-:W-:Y:S01]  /*4820*/  FFMA.FTZ R44, R44, R29.reuse, R31 ;  /* 0x0000001d2c2c7223 */ /* 0x080fe2000001001f */
[----:B------:R-:W-:Y:S02]  /*4830*/  HADD2.F32 R14, -RZ, R46.H0_H0 ;  /* 0x2000002eff0e7230 */ /* 0x000fe40000004100 */
[----:B------:R-:W-:Y:S01]  /*4840*/  FFMA.FTZ R43, R40, R29, -R43 ;  /* 0x0000001d282b7223 */ /* 0x000fe2000001082b */
[----:B------:R-:W-:-:S02]  /*4850*/  HADD2.F32 R31, -RZ, R118.H0_H0 ;  /* 0x20000076ff1f7230 */ /* 0x000fc40000004100 */
[----:B------:R-:W-:Y:S01]  /*4860*/  HADD2.F32 R13, -RZ, R42.H0_H0 ;  /* 0x2000002aff0d7230 */ /* 0x000fe20000004100 */
[----:B------:R-:W-:Y:S01]  /*4870*/  F2FP.F16.F32.PACK_AB R44, R44, R41 ;  /* 0x000000292c2c723e */ /* 0x000fe200000000ff */
[----:B------:R-:W-:Y:S01]  /*4880*/  HADD2.F32 R46, -RZ, R46.H1_H1 ;  /* 0x3000002eff2e7230 */ /* 0x000fe20000004100 */
[----:B------:R-:W-:Y:S01]  /*4890*/  F2FP.F16.F32.PACK_AB R40, R43, R30 ;  /* 0x0000001e2b28723e */ /* 0x000fe200000000ff */
[----:B------:R-:W-:Y:S02]  /*48a0*/  HADD2.F32 R42, -RZ, R42.H1_H1 ;  /* 0x3000002aff2a7230 */ /* 0x000fe40000004100 */
[----:B------:R-:W-:Y:S01]  /*48b0*/  FMUL.FTZ R45, R13, R28 ;  /* 0x0000001c0d2d7220 */ /* 0x000fe20000410000 */
[----:B------:R-:W-:Y:S02]  /*48c0*/  HADD2.F32 R15, -RZ, R122.H0_H0 ;  /* 0x2000007aff0f7230 */ /* 0x000fe40000004100 */
[----:B------:R-:W-:Y:S01]  /*48d0*/  FMUL.FTZ R47, R46, R31 ;  /* 0x0000001f2e2f7220 */ /* 0x000fe20000410000 */
[----:B------:R-:W-:-:S02]  /*48e0*/  HADD2.F32 R29, -RZ, R12.H0_H0 ;  /* 0x2000000cff1d7230 */ /* 0x000fc40000004100 */
[----:B------:R-:W-:Y:S01]  /*48f0*/  FMUL.FTZ R12, R14, R28 ;  /* 0x0000001c0e0c7220 */ /* 0x000fe20000410000 */
[----:B------:R-:W-:Y:S01]  /*4900*/  FMUL.FTZ R31, R42, R31 ;  /* 0x0000001f2a1f7220 */ /* 0x000fe20000410000 */
[-C--:B------:R-:W-:Y:S01]  /*4910*/  FFMA.FTZ R45, R14, R15.reuse, R45 ;  /* 0x0000000f0e2d7223 */ /* 0x080fe2000001002d */
[----:B------:R-:W-:Y:S02]  /*4920*/  IMAD.MOV.U32 R41, RZ, RZ, R110 ;  /* 0x000000ffff297224 */ /* 0x000fe400078e006e */
[----:B------:R-:W-:Y:S01]  /*4930*/  FFMA.FTZ R12, R13, R15, -R12 ;  /* 0x0000000f0d0c7223 */ /* 0x000fe2000001080c */
[-C--:B------:R-:W-:Y:S01]  /*4940*/  FFMA.FTZ R47, R42, R29.reuse, -R47 ;  /* 0x0000001d2a2f7223 */ /* 0x080fe2000001082f */
[----:B------:R-:W-:Y:S01]  /*4950*/  FFMA.FTZ R46, R46, R29, R31 ;  /* 0x0000001d2e2e7223 */ /* 0x000fe2000001001f */
[----:B------:R-:W-:-:S03]  /*4960*/  IMAD.MOV.U32 R43, RZ, RZ, R114 ;  /* 0x000000ffff2b7224 */ /* 0x000fc600078e0072 */
[----:B------:R-:W-:Y:S01]  /*4970*/  F2FP.F16.F32.PACK_AB R42, R47, R12 ;  /* 0x0000000c2f2a723e */ /* 0x000fe200000000ff */
[----:B------:R-:W-:Y:S01]  /*4980*/  IMAD.MOV.U32 R47, RZ, RZ, R115 ;  /* 0x000000ffff2f7224 */ /* 0x000fe200078e0073 */
[----:B------:R-:W-:Y:S01]  /*4990*/  F2FP.F16.F32.PACK_AB R46, R46, R45 ;  /* 0x0000002d2e2e723e */ /* 0x000fe200000000ff */
[----:B------:R-:W-:-:S07]  /*49a0*/  IMAD.MOV.U32 R45, RZ, RZ, R111 ;  /* 0x000000ffff2d7224 */ /* 0x000fce00078e006f */
.L_x_12691:
[----:B------:R-:W-:Y:S05]  /*49b0*/  BSYNC B2 ;  /* 0x0000000000027941 */ /* 0x000fea0003800000 */
.L_x_12690:
        /* <DEDUP_REMOVED lines=12> */
.L_x_12689:
[----:B------:R-:W-:Y:S05]  /*4a80*/  BSYNC B1 ;  /* 0x0000000000017941 */ /* 0x000fea0003800000 */
.L_x_12688:
[----:B------:R-:W-:Y:S01]  /*4a90*/  ISETP.GE.OR P5, PT, R156, R98, P1 ;  /* 0x000000629c00720c */ /* 0x000fe20000fa6670 */
        /* <DEDUP_REMOVED lines=9> */
[----:B------:R-:W-:-:S04]  /*4b30*/  LEA R40, P5, R12, R90, 0x1 ;  /* 0x0000005a0c287211 */ /* 0x000fc800078a08ff */
[----:B------:R-:W-:Y:S02]  /*4b40*/  LEA.HI.X R41, R12, R91, R13, 0x1, P5 ;  /* 0x0000005b0c297211 */ /* 0x000fe400028f0c0d */
[----:B------:R-:W-:-:S04]  /*4b50*/  SHF.R.S32.HI R12, RZ, 0x1f, R103 ;  /* 0x0000001fff0c7819 */ /* 0x000fc80000011467 */
[----:B------:R-:W-:-:S04]  /*4b60*/  LEA.HI R103, R12, R103, RZ, 0x4 ;  /* 0x000000670c677211 */ /* 0x000fc800078f20ff */
[----:B------:R-:W-:-:S05]  /*4b70*/  LEA.HI.SX32 R43, R103, R80, 0x1c ;  /* 0x00000050672b7211 */ /* 0x000fca00078fe2ff */
[----:B------:R-:W-:-:S05]  /*4b80*/  IMAD.SHL.U32 R43, R43, 0x8, RZ ;  /* 0x000000082b2b7824 */ /* 0x000fca00078e00ff */
[----:B------:R-:W-:-:S04]  /*4b90*/  LOP3.LUT R13, R172, 0x38, R43, 0xf8, !PT ;  /* 0x00000038ac0d7812 */ /* 0x000fc800078ef82b */
[----:B------:R-:W-:Y:S01]  /*4ba0*/  LOP3.LUT R12, R13, R174, RZ, 0x3c, !PT ;  /* 0x000000ae0d0c7212 */ /* 0x000fe200078e3cff */
[----:B------:R-:W-:-:S04]  /*4bb0*/  IMAD R13, R152, 0x1800, R84 ;  /* 0x00001800980d7824 */ /* 0x000fc800078e0254 */
[----:B------:R-:W-:Y:S02]  /*4bc0*/  IMAD.IADD R15, R175, 0x1, R12 ;  /* 0x00000001af0f7824 */ /* 0x000fe400078e020c */
        /* <DEDUP_REMOVED lines=36> */
[--C-:B------:R-:W-:Y:S02]  /*4e10*/  HADD2.F32 R14, -RZ, R31.reuse.H0_H0 ;  /* 0x2000001fff0e7230 */ /* 0x100fe40000004100 */
[----:B------:R-:W-:-:S02]  /*4e20*/  HADD2.F32 R31, -RZ, R31.H1_H1 ;  /* 0x3000001fff1f7230 */ /* 0x000fc40000004100 */
[-C--:B------:R-:W-:Y:S01]  /*4e30*/  FMUL.FTZ R35, R13, R34.reuse ;  /* 0x000000220d237220 */ /* 0x080fe20000410000 */
[----:B------:R-:W-:Y:S01]  /*4e40*/  HADD2.F32 R36, -RZ, R45.H0_H0 ;  /* 0x2000002dff247230 */ /* 0x000fe20000004100 */
[----:B------:R-:W-:Y:S01]  /*4e50*/  F2FP.F16.F32.PACK_AB R37, R44, R37 ;  /* 0x000000252c25723e */ /* 0x000fe200000000ff */
[----:B------:R-:W-:Y:S02]  /*4e60*/  HADD2.F32 R15, -RZ, R15.H1_H1 ;  /* 0x3000000fff0f7230 */ /* 0x000fe40000004100 */
[----:B------:R-:W-:Y:S02]  /*4e70*/  HADD2.F32 R29, -RZ, R106.H1_H1 ;  /* 0x3000006aff1d7230 */ /* 0x000fe40000004100 */
[----:B------:R-:W-:Y:S02]  /*4e80*/  HADD2.F32 R30, -RZ, R46.H0_H0 ;  /* 0x2000002eff1e7230 */ /* 0x000fe40000004100 */
[C---:B------:R-:W-:Y:S01]  /*4e90*/  FMUL.FTZ R46, R14.reuse, R34 ;  /* 0x000000220e2e7220 */ /* 0x040fe20000410000 */
[-C--:B------:R-:W-:Y:S01]  /*4ea0*/  FMUL.FTZ R34, R31, R36.reuse ;  /* 0x000000241f227220 */ /* 0x080fe20000410000 */
[----:B------:R-:W-:Y:S01]  /*4eb0*/  FMUL.FTZ R94, R15, R36 ;  /* 0x000000240f5e7220 */ /* 0x000fe20000410000 */
[-C--:B------:R-:W-:Y:S01]  /*4ec0*/  FFMA.FTZ R36, R14, R29.reuse, R35 ;  /* 0x0000001d0e247223 */ /* 0x080fe20000010023 */
[----:B------:R-:W-:Y:S01]  /*4ed0*/  FFMA.FTZ R46, R13, R29, -R46 ;  /* 0x0000001d0d2e7223 */ /* 0x000fe2000001082e */
[----:B------:R-:W-:-:S02]  /*4ee0*/  HADD2.F32 R14, -RZ, R32.H0_H0 ;  /* 0x20000020ff0e7230 */ /* 0x000fc40000004100 */
[-C--:B------:R-:W-:Y:S01]  /*4ef0*/  FFMA.FTZ R45, R15, R30.reuse, -R34 ;  /* 0x0000001e0f2d7223 */ /* 0x080fe20000010822 */
[----:B------:R-:W-:Y:S02]  /*4f00*/  HADD2.F32 R29, -RZ, R96.H0_H0 ;  /* 0x20000060ff1d7230 */ /* 0x000fe40000004100 */
[----:B------:R-:W-:Y:S01]  /*4f10*/  FFMA.FTZ R47, R31, R30, R94 ;  /* 0x0000001e1f2f7223 */ /* 0x000fe2000001005e */
[----:B------:R-:W-:Y:S02]  /*4f20*/  HADD2.F32 R13, -RZ, R12.H0_H0 ;  /* 0x2000000cff0d7230 */ /* 0x000fe40000004100 */
[-C--:B------:R-:W-:Y:S01]  /*4f30*/  FMUL.FTZ R30, R14, R109.reuse ;  /* 0x0000006d0e1e7220 */ /* 0x080fe20000410000 */
[----:B------:R-:W-:Y:S02]  /*4f40*/  HADD2.F32 R32, -RZ, R32.H1_H1 ;  /* 0x30000020ff207230 */ /* 0x000fe40000004100 */
[----:B------:R-:W-:Y:S02]  /*4f50*/  HADD2.F32 R12, -RZ, R12.H1_H1 ;  /* 0x3000000cff0c7230 */ /* 0x000fe40000004100 */
[----:B------:R-:W-:Y:S01]  /*4f60*/  FMUL.FTZ R109, R13, R109 ;  /* 0x0000006d0d6d7220 */ /* 0x000fe20000410000 */
[----:B------:R-:W-:-:S02]  /*4f70*/  HADD2.F32 R107, -RZ, R107.H0_H0 ;  /* 0x2000006bff6b7230 */ /* 0x000fc40000004100 */
[-C--:B------:R-:W-:Y:S01]  /*4f80*/  FMUL.FTZ R31, R32, R29.reuse ;  /* 0x0000001d201f7220 */ /* 0x080fe20000410000 */
[----:B------:R-:W-:Y:S02]  /*4f90*/  HADD2.F32 R15, -RZ, R100.H0_H0 ;  /* 0x20000064ff0f7230 */ /* 0x000fe40000004100 */
[C---:B------:R-:W-:Y:S01]  /*4fa0*/  FMUL.FTZ R29, R12.reuse, R29 ;  /* 0x0000001d0c1d7220 */ /* 0x040fe20000410000 */
[----:B------:R-:W-:Y:S02]  /*4fb0*/  HADD2.F32 R108, -RZ, R108.H0_H0 ;  /* 0x2000006cff6c7230 */ /* 0x000fe40000004100 */
[----:B------:R-:W-:Y:S01]  /*4fc0*/  FFMA.FTZ R30, R13, R107, -R30 ;  /* 0x0000006b0d1e7223 */ /* 0x000fe2000001081e */
[----:B------:R-:W-:Y:S02]  /*4fd0*/  HADD2.F32 R13, -RZ, R33.H0_H0 ;  /* 0x20000021ff0d7230 */ /* 0x000fe40000004100 */
[-C--:B------:R-:W-:Y:S01]  /*4fe0*/  FFMA.FTZ R31, R12, R15.reuse, -R31 ;  /* 0x0000000f0c1f7223 */ /* 0x080fe2000001081f */
[----:B------:R-:W-:Y:S01]  /*4ff0*/  FFMA.FTZ R32, R32, R15, R29 ;  /* 0x0000000f20207223 */ /* 0x000fe2000001001d */
[----:B------:R-:W-:-:S02]  /*5000*/  HADD2.F32 R15, -RZ, R95.H0_H0 ;  /* 0x2000005fff0f7230 */ /* 0x000fc40000004100 */
[----:B------:R-:W-:Y:S01]  /*5010*/  FFMA.FTZ R109, R14, R107, R109 ;  /* 0x0000006b0e6d7223 */ /* 0x000fe2000001006d */
[--C-:B------:R-:W-:Y:S02]  /*5020*/  HADD2.F32 R12, -RZ, R28.reuse.H0_H0 ;  /* 0x2000001cff0c7230 */ /* 0x100fe40000004100 */
[----:B------:R-:W-:Y:S01]  /*5030*/  FMUL.FTZ R29, R13, R108 ;  /* 0x0000006c0d1d7220 */ /* 0x000fe20000410000 */
        /* <DEDUP_REMOVED lines=15> */
[----:B------:R-:W-:Y:S02]  /*5130*/  F2FP.F16.F32.PACK_AB R13, R38, R39 ;  /* 0x00000027260d723e */ /* 0x000fe400000000ff */
[----:B------:R-:W-:Y:S01]  /*5140*/  F2FP.F16.F32.PACK_AB R14, R28, R29 ;  /* 0x0000001d1c0e723e */ /* 0x000fe200000000ff */
[----:B------:R-:W-:Y:S01]  /*5150*/  IMAD.MOV.U32 R28, RZ, RZ, R36 ;  /* 0x000000ffff1c7224 */ /* 0x000fe200078e0024 */
[----:B------:R-:W-:Y:S01]  /*5160*/  F2FP.F16.F32.PACK_AB R15, R45, R46 ;  /* 0x0000002e2d0f723e */ /* 0x000fe200000000ff */
[----:B------:R-:W-:Y:S01]  /*5170*/  IMAD.MOV.U32 R29, RZ, RZ, R37 ;  /* 0x000000ffff1d7224 */ /* 0x000fe200078e0025 */
[----:B------:R-:W-:-:S07]  /*5180*/  F2FP.F16.F32.PACK_AB R30, R33, R108 ;  /* 0x0000006c211e723e */ /* 0x000fce00000000ff */
.L_x_12693:
[----:B------:R-:W-:Y:S05]  /*5190*/  BSYNC B1 ;  /* 0x0000000000017941 */ /* 0x000fea0003800000 */
.L_x_12692:
        /* <DEDUP_REMOVED lines=10> */
.L_x_12657:
[----:B------:R-:W-:-:S13]  /*5240*/  ISETP.NE.AND P3, PT, R71, 0x3, PT ;  /* 0x000000034700780c */ /* 0x000fda0003f65270 */
[----:B------:R-:W-:Y:S05]  /*5250*/  @!P3 BRA `(.L_x_12694) ;  /* 0x000000000004b947 */ /* 0x000fea0003800000 */
[----:B------:R-:W-:Y:S01]  /*5260*/  BPT.TRAP 0x1 ;  /* 0x000000040000795c */ /* 0x000fe20000300000 */
.L_x_12694:
[----:B------:R-:W-:Y:S01]  /*5270*/  IMAD R88, R152, 0x8, R144 ;  /* 0x0000000898587824 */ /* 0x000fe200078e0290 */
[----:B------:R-:W-:Y:S01]  /*5280*/  SHF.L.U32 R99, R157, 0x1f, RZ ;  /* 0x0000001f9d637819 */ /* 0x000fe200000006ff */
[----:B------:R-:W-:Y:S01]  /*5290*/  IMAD R98, R26, -0x60, R56 ;  /* 0xffffffa01a627824 */ /* 0x000fe200078e0238 */
[----:B------:R-:W-:Y:S02]  /*52a0*/  BSSY B1, `(.L_x_12695) ;  /* 0x0000004000017945 */ /* 0x000fe40003800000 */
[----:B------:R-:W0:Y:S02]  /*52b0*/  SYNCS.PHASECHK.TRANS64.TRYWAIT P4, [R88+URZ+0x32490], R99 ;  /* 0x03249063580075a7 */ /* 0x000e24000808017f */
[----:B------:R-:W-:Y:S01]  /*52c0*/  VIMNMX R98, R98, 0x60, PT ;  /* 0x0000006062627848 */ /* 0x000fe20003fe0100 */
[----:B0-----:R-:W-:Y:S06]  /*52d0*/  @!P4 BRA `(.L_x_12696) ;  /* 0x00000310005cc947 */ /* 0x001fec0003800000 */
.L_x_13043:
[----:B------:R-:W-:Y:S05]  /*52e0*/  BSYNC B1 ;  /* 0x0000000000017941 */ /* 0x000fea0003800000 */
.L_x_12695:
        /* <DEDUP_REMOVED lines=8> */
.L_x_12698:
[----:B------:R-:W-:Y:S05]  /*5370*/  BSYNC B1 ;  /* 0x0000000000017941 */ /* 0x000fea0003800000 */
.L_x_12697:
[----:B------:R-:W-:Y:S05]  /*5380*/  @P4 BRA `(.L_x_12674) ;  /* 0x0000000000104947 */ /* 0x000fea0003800000 */
[----:B-1----:R-:W1:Y:S04]  /*5390*/  @!P1 LDS.128 R12, [R96+0x2000] ;  /* 0x00200000600c9984 */ /* 0x002e680000000c00 */
[----:B------:R-:W2:Y:S04]  /*53a0*/  @!P2 LDS.128 R28, [R94+0x2000] ;  /* 0x002000005e1ca984 */ /* 0x000ea80000000c00 */
[----:B-1----:R3:W-:Y:S04]  /*53b0*/  @!P1 STG.E.128 desc[UR42][R32.64], R12 ;  /* 0x0000000c20009986 */ /* 0x0027e8000c101d2a */
[----:B--2---:R3:W-:Y:S02]  /*53c0*/  @!P2 STG.E.128 desc[UR42][R32.64+0x40], R28 ;  /* 0x0000401c2000a986 */ /* 0x0047e4000c101d2a */
.L_x_12674:
[----:B------:R-:W-:Y:S05]  /*53d0*/  BSYNC B0 ;  /* 0x0000000000007941 */ /* 0x000fea0003800000 */
.L_x_12656:
        /* <DEDUP_REMOVED lines=17> */
.L_x_12700:
[----:B------:R-:W-:Y:S05]  /*54f0*/  BSYNC B0 ;  /* 0x0000000000007941 */ /* 0x000fea0003800000 */
.L_x_12699:
[----:B------:R-:W2:Y:S01]  /*5500*/  SYNCS.PHASECHK.TRANS64.TRYWAIT P3, [R88+URZ+0x324b0], R99 ;  /* 0x0324b063580075a7 */ /* 0x000ea2000806017f */
[----:B------:R-:W-:Y:S01]  /*5510*/  ULDC UR49, c[0x0][0x320] ;  /* 0x0000c80000317ab9 */ /* 0x000fe20000000800 */
[----:B------:R-:W-:Y:S01]  /*5520*/  ULDC.64 UR44, c[0x0][0x328] ;  /* 0x0000ca00002c7ab9 */ /* 0x000fe20000000a00 */
[----:B------:R-:W-:Y:S01]  /*5530*/  ULDC.64 UR40, c[0x0][0x318] ;  /* 0x0000c60000287ab9 */ /* 0x000fe20000000a00 */
[----:B------:R-:W-:Y:S01]  /*5540*/  BSSY B0, `(.L_x_12701) ;  /* 0x0000003000007945 */ /* 0x000fe20003800000 */
[----:B------:R-:W-:-:S03]  /*5550*/  IMAD R13, R152, 0x6000, R160 ;  /* 0x00006000980d7824 */ /* 0x000fc600078e02a0 */
[----:B--2---:R-:W-:Y:S05]  /*5560*/  @!P3 BRA `(.L_x_12702) ;  /* 0x0000030c00ccb947 */ /* 0x004fea0003800000 */
.L_x_13044:
[----:B------:R-:W-:Y:S05]  /*5570*/  BSYNC B0 ;  /* 0x0000000000007941 */ /* 0x000fea0003800000 */
.L_x_12701:
        /* <DEDUP_REMOVED lines=8> */
[----:B-1----:R-:W-:Y:S02]  /*5600*/  IMAD.MOV.U32 R12, RZ, RZ, R6 ;  /* 0x000000ffff0c7224 */ /* 0x002fe400078e0006 */
[----:B------:R-:W-:Y:S02]  /*5610*/  IMAD.MOV.U32 R13, RZ, RZ, R85 ;  /* 0x000000ffff0d7224 */ /* 0x000fe400078e0055 */
[C---:B------:R-:W-:Y:S02]  /*5620*/  IMAD R15, R28.reuse, UR45, R15 ;  /* 0x0000002d1c0f7c24 */ /* 0x040fe4000f8e020f */
[----:B------:R-:W-:-:S04]  /*5630*/  IMAD.WIDE.U32 R12, R28, UR44, R12 ;  /* 0x0000002c1c0c7c25 */ /* 0x000fc8000f8e000c */
[----:B------:R-:W-:Y:S01]  /*5640*/  IMAD.IADD R13, R13, 0x1, R15 ;  /* 0x000000010d0d7824 */ /* 0x000fe200078e020f */
[----:B------:R-:W-:-:S04]  /*5650*/  LEA R30, P3, R12, UR40, 0x1 ;  /* 0x000000280c1e7c11 */ /* 0x000fc8000f8608ff */
[----:B------:R-:W-:Y:S02]  /*5660*/  LEA.HI.X R31, R12, UR41, R13, 0x1, P3 ;  /* 0x000000290c1f7c11 */ /* 0x000fe400098f0c0d */
[----:B------:R-:W-:-:S13]  /*5670*/  ISETP.GE.AND P3, PT, R22, UR49, PT ;  /* 0x0000003116007c0c */ /* 0x000fda000bf66270 */
[----:B------:R-:W1:Y:S04]  /*5680*/  @!P3 LDS.128 R12, [R32] ;  /* 0x00000000200cb984 */ /* 0x000e680000000c00 */
[----:B-1----:R-:W-:Y:S01]  /*5690*/  @!P3 STG.E.128 desc[UR42][R30.64], R12 ;  /* 0x0000000c1e00b986 */ /* 0x002fe2000c101d2a */
[----:B------:R-:W-:-:S13]  /*56a0*/  ISETP.GE.AND P3, PT, R60, UR49, PT ;  /* 0x000000313c007c0c */ /* 0x000fda000bf66270 */
[----:B------:R-:W1:Y:S04]  /*56b0*/  @!P3 LDS.128 R12, [R33] ;  /* 0x00000000210cb984 */ /* 0x000e680000000c00 */
[----:B-1----:R-:W-:Y:S01]  /*56c0*/  @!P3 STG.E.128 desc[UR42][R30.64+0x40], R12 ;  /* 0x0000400c1e00b986 */ /* 0x002fe2000c101d2a */
[----:B------:R-:W-:-:S13]  /*56d0*/  ISETP.GE.AND P3, PT, R3, UR49, PT ;  /* 0x0000003103007c0c */ /* 0x000fda000bf66270 */
[----:B------:R-:W1:Y:S04]  /*56e0*/  @!P3 LDS.128 R12, [R32+0x3000] ;  /* 0x00300000200cb984 */ /* 0x000e680000000c00 */
        /* <DEDUP_REMOVED lines=10> */
[----:B------:R-:W-:-:S13]  /*5790*/  ISETP.NE.AND P3, PT, R87, RZ, PT ;  /* 0x000000ff5700720c */ /* 0x000fda0003f65270 */
[----:B------:R-:W1:Y:S04]  /*57a0*/  @P3 LDS.128 R12, [R32+0x9000] ;  /* 0x00900000200c3984 */ /* 0x000e680000000c00 */
[----:B-1----:R-:W-:Y:S01]  /*57b0*/  @P3 STG.E.128 desc[UR42][R30.64+0x180], R12 ;  /* 0x0001800c1e003986 */ /* 0x002fe2000c101d2a */
[----:B------:R-:W-:-:S13]  /*57c0*/  ISETP.NE.AND P3, PT, R86, RZ, PT ;  /* 0x000000ff5600720c */ /* 0x000fda0003f65270 */
[----:B------:R-:W1:Y:S04]  /*57d0*/  @P3 LDS.128 R12, [R33+0x9000] ;  /* 0x00900000210c3984 */ /* 0x000e680000000c00 */
[----:B-1----:R3:W-:Y:S02]  /*57e0*/  @P3 STG.E.128 desc[UR42][R30.64+0x1c0], R12 ;  /* 0x0001c00c1e003986 */ /* 0x0027e4000c101d2a */
.L_x_12704:
[----:B------:R-:W-:Y:S05]  /*57f0*/  BSYNC B0 ;  /* 0x0000000000007941 */ /* 0x000fea0003800000 */
.L_x_12703:
[----:B------:R-:W-:Y:S01]  /*5800*/  ISETP.GE.AND P3, PT, R156, R98, PT ;  /* 0x000000629c00720c */ /* 0x000fe20003f66270 */
[----:B------:R-:W-:-:S12]  /*5810*/  BSSY B0, `(.L_x_12705) ;  /* 0x0000024000007945 */ /* 0x000fd80003800000 */
[----:B------:R-:W-:Y:S05]  /*5820*/  @P3 BRA `(.L_x_12706) ;  /* 0x0000000000883947 */ /* 0x000fea0003800000 */
[----:B---3--:R-:W-:Y:S01]  /*5830*/  IADD3 R15, P3, R28, 0x40, RZ ;  /* 0x000000401c0f7810 */ /* 0x008fe20007f7e0ff */
[----:B-1----:R-:W-:Y:S02]  /*5840*/  IMAD.MOV.U32 R12, RZ, RZ, R6 ;  /* 0x000000ffff0c7224 */ /* 0x002fe400078e0006 */
        /* <DEDUP_REMOVED lines=31> */
[----:B-1----:R4:W-:Y:S02]  /*5a40*/  @P3 STG.E.128 desc[UR42][R28.64+0x1c0], R12 ;  /* 0x0001c00c1c003986 */ /* 0x0029e4000c101d2a */
.L_x_12706:
[----:B------:R-:W-:Y:S05]  /*5a50*/  BSYNC B0 ;  /* 0x0000000000007941 */ /* 0x000fea0003800000 */
.L_x_12705:
[----:B------:R-:W-:Y:S01]  /*5a60*/  @!PT LDS RZ, [RZ] ;  /* 0x00000000fffff984 */ /* 0x000fe20000000800 */
[----:B------:R-:W-:Y:S01]  /*5a70*/  @!PT LDS RZ, [RZ] ;  /* 0x00000000fffff984 */ /* 0x000fe20000000800 */
[----:B------:R-:W-:Y:S01]  /*5a80*/  @!PT LDS RZ, [RZ] ;  /* 0x00000000fffff984 */ /* 0x000fe20000000800 */
[----:B------:R-:W-:Y:S01]  /*5a90*/  @!PT LDS RZ, [RZ] ;  /* 0x00000000fffff984 */ /* 0x000fe20000000800 */
[----:B------:R5:W-:Y:S06]  /*5aa0*/  MEMBAR.ALL.CTA ;  /* 0x0000000000007992 */ /* 0x000bec0000008000 */
[----:B-----5:R-:W5:Y:S02]  /*5ab0*/  FENCE.VIEW.ASYNC.S ;  /* 0x00000000000073c6 */ /* 0x020f640000000000 */
[----:B-----5:R1:W-:Y:S01]  /*5ac0*/  BAR.SYNC.DEFER_BLOCKING R214, 0x80 ;  /* 0x000200d60000751d */ /* 0x0203e20000010000 */
[----:B------:R-:W-:Y:S01]  /*5ad0*/  ISETP.NE.AND P5, PT, R89, RZ, PT ;  /* 0x000000ff5900720c */ /* 0x000fe20003fa5270 */
[----:B------:R-:W-:-:S02]  /*5ae0*/  VIADD R152, R152, 0x1 ;  /* 0x0000000198987836 */ /* 0x000fc40000000000 */
[----:B0-2---:R-:W-:-:S03]  /*5af0*/  @!P4 VIADD R88, R88, 0x324c0 ;  /* 0x000324c05858c836 */ /* 0x005fc60000000000 */
[C---:B------:R-:W-:Y:S02]  /*5b00*/  ISETP.NE.AND P3, PT, R152.reuse, 0x2, PT ;  /* 0x000000029800780c */ /* 0x040fe40003f65270 */
[----:B------:R-:W-:Y:S02]  /*5b10*/  @!P4 PRMT R88, RZ, 0x654, R88 ;  /* 0x00000654ff58c816 */ /* 0x000fe40000000058 */
[----:B-1-34-:R-:W-:Y:S02]  /*5b20*/  SEL R12, RZ, 0x1, P3 ;  /* 0x00000001ff0c7807 */ /* 0x01afe40001800000 */
[----:B------:R-:W-:Y:S02]  /*5b30*/  SEL R152, R152, RZ, P3 ;  /* 0x000000ff98987207 */ /* 0x000fe40001800000 */
[----:B------:R-:W-:Y:S01]  /*5b40*/  LOP3.LUT R157, R157, R12, RZ, 0x3c, !PT ;  /* 0x0000000c9d9d7212 */ /* 0x000fe200078e3cff */
[----:B------:R0:W-:Y:S01]  /*5b50*/  @!P4 SYNCS.ARRIVE.TRANS64.RED.A1T0 RZ, [R88+URZ], RZ ;  /* 0x000000ff58ffc9a7 */ /* 0x0001e2000810043f */
[----:B------:R-:W-:Y:S05]  /*5b60*/  @P5 BRA `(.L_x_12707) ;  /* 0xffffffcc00145947 */ /* 0x000fea000383ffff */
[----:B------:R-:W1:Y:S01]  /*5b70*/  S2R R13, SR_TID.X ;  /* 0x00000000000d7919 */ /* 0x000e620000002100 */
[----:B------:R-:W-:Y:S02]  /*5b80*/  PLOP3.LUT P0, PT, PT, PT, PT, 0x8, 0x0 ;  /* 0x000000000000781c */ /* 0x000fe40003f0e170 */
[----:B-1----:R-:W-:-:S04]  /*5b90*/  SHF.R.U32.HI R13, RZ, 0x7, R13 ;  /* 0x00000007ff0d7819 */ /* 0x002fc8000001160d */
[----:B------:R-:W-:-:S13]  /*5ba0*/  ISETP.NE.AND P5, PT, R13, 0x1, PT ;  /* 0x000000010d00780c */ /* 0x000fda0003fa5270 */
[----:B------:R-:W-:Y:S06]  /*5bb0*/  @!P5 BAR.ARV 0x9, 0x100 ;  /* 0x024400000000db1d */ /* 0x000fec0000002000 */
.L_x_12651:
[----:B------:R-:W1:Y:S01]  /*5bc0*/  S2R R0, SR_TID.X ;  /* 0x0000000000007919 */ /* 0x000e620000002100 */
[----:B------:R-:W2:Y:S01]  /*5bd0*/  LDC R15, c[0x0][0x448] ;  /* 0x00011200ff0f7b82 */ /* 0x000ea20000000800 */
[----:B------:R-:W-:Y:S01]  /*5be0*/  IMAD.MOV.U32 R12, RZ, RZ, 0x3000 ;  /* 0x00003000ff0c7424 */ /* 0x000fe200078e00ff */
[----:B------:R-:W3:Y:S01]  /*5bf0*/  S2R R3, SR_SWINHI ;  /* 0x0000000000037919 */ /* 0x000ee20000002f00 */
[----:B------:R-:W-:Y:S02]  /*5c00*/  IMAD.U32 R13, RZ, RZ, UR38 ;  /* 0x00000026ff0d7e24 */ /* 0x000fe4000f8e00ff */
[----:B------:R-:W-:Y:S01]  /*5c10*/  IMAD.MOV.U32 R9, RZ, RZ, 0x100 ;  /* 0x00000100ff097424 */ /* 0x000fe200078e00ff */
[----:B------:R-:W-:Y:S02]  /*5c20*/  STL [R1+0x70], R121 ;  /* 0x0000707901007387 */ /* 0x000fe40000100800 */
[----:B------:R-:W4:Y:S01]  /*5c30*/  LDC R14, c[0x0][0xa80] ;  /* 0x0002a000ff0e7b82 */ /* 0x000f220000000800 */
[----:B------:R-:W-:Y:S01]  /*5c40*/  IMAD.MOV.U32 R10, RZ, RZ, 0x1 ;  /* 0x00000001ff0a7424 */ /* 0x000fe200078e00ff */
[----:B------:R0:W-:Y:S01]  /*5c50*/  STL.64 [R1+0x18], R12 ;  /* 0x0000180c01007387 */ /* 0x0001e20000100a00 */
[----:B------:R-:W-:-:S02]  /*5c60*/  IMAD.MOV.U32 R11, RZ, RZ, RZ ;  /* 0x000000ffff0b7224 */ /* 0x000fc400078e00ff */
[----:B------:R-:W-:Y:S01]  /*5c70*/  IMAD.MOV.U32 R4, RZ, RZ, 0xc000 ;  /* 0x0000c000ff047424 */ /* 0x000fe200078e00ff */
[----:B------:R-:W-:Y:S01]  /*5c80*/  STL.128 [R1+0x430], RZ ;  /* 0x000430ff01007387 */ /* 0x000fe20000100c00 */
[----:B------:R-:W-:Y:S02]  /*5c90*/  IMAD.U32 R5, RZ, RZ, UR38 ;  /* 0x00000026ff057e24 */ /* 0x000fe4000f8e00ff */
[----:B------:R-:W-:Y:S01]  /*5ca0*/  IMAD.MOV.U32 R7, RZ, RZ, 0x100 ;  /* 0x00000100ff077424 */ /* 0x000fe200078e00ff */
[----:B------:R-:W-:Y:S01]  /*5cb0*/  STL.128 [R1+0x440], RZ ;  /* 0x000440ff01007387 */ /* 0x000fe20000100c00 */
[----:B------:R-:W-:Y:S02]  /*5cc0*/  IMAD.MOV.U32 R16, RZ, RZ, 0x1 ;  /* 0x00000001ff107424 */ /* 0x000fe400078e00ff */
[----:B------:R-:W-:Y:S01]  /*5cd0*/  IMAD.MOV.U32 R17, RZ, RZ, RZ ;  /* 0x000000ffff117224 */ /* 0x000fe200078e00ff */
[----:B------:R-:W-:Y:S01]  /*5ce0*/  STL.128 [R1+0x220], RZ ;  /* 0x000220ff01007387 */ /* 0x000fe20000100c00 */
[----:B------:R-:W-:-:S02]  /*5cf0*/  IMAD.U32 R30, RZ, RZ, UR37 ;  /* 0x00000025ff1e7e24 */ /* 0x000fc4000f8e00ff */
[----:B------:R-:W-:Y:S01]  /*5d00*/  IMAD.U32 R72, RZ, RZ, UR37 ;  /* 0x00000025ff487e24 */ /* 0x000fe2000f8e00ff */
[----:B------:R-:W-:Y:S01]  /*5d10*/  STL.128 [R1+0x230], RZ ;  /* 0x000230ff01007387 */ /* 0x000fe20000100c00 */
[----:B-1----:R-:W-:-:S03]  /*5d20*/  LOP3.LUT R0, R0, 0x7f, RZ, 0xc0, !PT ;  /* 0x0000007f00007812 */ /* 0x002fc600078ec0ff */
[----:B----4-:R-:W-:Y:S01]  /*5d30*/  STL [R1+0x450], R14 ;  /* 0x0004500e01007387 */ /* 0x010fe20000100800 */
[----:B------:R-:W-:Y:S02]  /*5d40*/  IADD3 R72, P5, R72, 0x70, RZ ;  /* 0x0000007048487810 */ /* 0x000fe40007fbe0ff */
[----:B------:R-:W-:Y:S01]  /*5d50*/  ISETP.NE.AND P1, PT, R0, RZ, PT ;  /* 0x000000ff0000720c */ /* 0x000fe20003f25270 */
[----:B------:R-:W-:Y:S01]  /*5d60*/  STL.128 [R1+0x240], RZ ;  /* 0x000240ff01007387 */ /* 0x000fe20000100c00 */
[----:B------:R-:W-:Y:S02]  /*5d70*/  MOV R28, R144 ;  /* 0x00000090001c7202 */ /* 0x000fe40000000f00 */
[----:B---3--:R-:W-:Y:S02]  /*5d80*/  MOV R29, R3 ;  /* 0x00000003001d7202 */ /* 0x008fe40000000f00 */
[----:B------:R-:W-:Y:S01]  /*5d90*/  SEL R8, RZ, 0x1, P1 ;  /* 0x00000001ff087807 */ /* 0x000fe20000800000 */
[----:B------:R-:W-:Y:S01]  /*5da0*/  STL.128 [R1+0x250], RZ ;  /* 0x000250ff01007387 */ /* 0x000fe20000100c00 */
[----:B0-----:R-:W-:-:S02]  /*5db0*/  IADD3 R12, P1, R28, 0x32430, RZ ;  /* 0x000324301c0c7810 */ /* 0x001fc40007f3e0ff */
[C---:B------:R-:W-:Y:S01]  /*5dc0*/  IADD3 R0, P3, R28.reuse, 0x32450, RZ ;  /* 0x000324501c007810 */ /* 0x040fe20007f7e0ff */
[----:B------:R-:W-:Y:S01]  /*5dd0*/  IMAD.MOV.U32 R6, RZ, RZ, R8 ;  /* 0x000000ffff067224 */ /* 0x000fe200078e0008 */
[C---:B------:R-:W-:Y:S01]  /*5de0*/  IADD3 R3, P4, R28.reuse, 0x32460, RZ ;  /* 0x000324601c037810 */ /* 0x040fe20007f9e0ff */
[--C-:B------:R-:W-:Y:S01]  /*5df0*/  IMAD.X R13, RZ, RZ, R29.reuse, P1 ;  /* 0x000000ffff0d7224 */ /* 0x100fe200008e061d */
[----:B--2---:R-:W-:Y:S01]  /*5e00*/  ISETP.NE.AND P1, PT, R15, 0x1, PT ;  /* 0x000000010f00780c */ /* 0x004fe20003f25270 */
[----:B------:R0:W-:Y:S04]  /*5e10*/  STL.128 [R1+0x20], R8 ;  /* 0x0000200801007387 */ /* 0x0001e80000100c00 */
[----:B------:R1:W-:Y:S04]  /*5e20*/  STL.128 [R1+0x50], R4 ;  /* 0x0000500401007387 */ /* 0x0003e80000100c00 */
[----:B------:R-:W-:Y:S04]  /*5e30*/  STL.64 [R1+0x8], R12 ;  /* 0x0000080c01007387 */ /* 0x000fe80000100a00 */
[----:B------:R-:W-:Y:S01]  /*5e40*/  STL.128 [R1+0x260], RZ ;  /* 0x000260ff01007387 */ /* 0x000fe20000100c00 */
[--C-:B0-----:R-:W-:Y:S01]  /*5e50*/  IMAD.X R11, RZ, RZ, R29.reuse, P3 ;  /* 0x000000ffff0b7224 */ /* 0x101fe200018e061d */
[----:B------:R-:W-:Y:S01]  /*5e60*/  IADD3 R8, P2, R28, 0x32440, RZ ;  /* 0x000324401c087810 */ /* 0x000fe20007f5e0ff */
[----:B------:R-:W-:Y:S01]  /*5e70*/  IMAD.X R10, RZ, RZ, R29, P4 ;  /* 0x000000ffff0a7224 */ /* 0x000fe200020e061d */
[----:B------:R-:W-:Y:S01]  /*5e80*/  STL.128 [R1+0x270], RZ ;  /* 0x000270ff01007387 */ /* 0x000fe20000100c00 */
[----:B-1----:R-:W-:Y:S01]  /*5e90*/  IMAD.MOV.U32 R4, RZ, RZ, R0 ;  /* 0x000000ffff047224 */ /* 0x002fe200078e0000 */
[----:B------:R-:W-:Y:S01]  /*5ea0*/  IADD3 R30, P4, R30, 0x38, RZ ;  /* 0x000000381e1e7810 */ /* 0x000fe20007f9e0ff */
[----:B------:R-:W-:Y:S01]  /*5eb0*/  IMAD.MOV.U32 R5, RZ, RZ, R11 ;  /* 0x000000ffff057224 */ /* 0x000fe200078e000b */
[----:B------:R-:W-:Y:S01]  /*5ec0*/  STL.128 [R1+0x280], RZ ;  /* 0x000280ff01007387 */ /* 0x000fe20000100c00 */
[----:B------:R-:W-:-:S02]  /*5ed0*/  IMAD.MOV.U32 R6, RZ, RZ, R3 ;  /* 0x000000ffff067224 */ /* 0x000fc400078e0003 */
[----:B------:R-:W-:Y:S01]  /*5ee0*/  IMAD.MOV.U32 R7, RZ, RZ, R10 ;  /* 0x000000ffff077224 */ /* 0x000fe200078e000a */
[----:B------:R-:W0:Y:S01]  /*5ef0*/  @P1 LDC R3, c[0x0][0x44c] ;  /* 0x00011300ff031b82 */ /* 0x000e220000000800 */
[----:B------:R-:W-:Y:S01]  /*5f00*/  IMAD.X R9, RZ, RZ, R29, P2 ;  /* 0x000000ffff097224 */ /* 0x000fe200010e061d */
[----:B------:R-:W-:Y:S01]  /*5f10*/  STL.128 [R1+0x290], RZ ;  /* 0x000290ff01007387 */ /* 0x000fe20000100c00 */
[----:B------:R-:W-:-:S03]  /*5f20*/  VIADD R0, R191, 0x7f ;  /* 0x0000007fbf007836 */ /* 0x000fc60000000000 */
[----:B------:R1:W-:Y:S04]  /*5f30*/  STL.128 [R1+0x40], R4 ;  /* 0x0000400401007387 */ /* 0x0003e80000100c00 */
[----:B------:R2:W-:Y:S04]  /*5f40*/  STL.64 [R1+0x68], R6 ;  /* 0x0000680601007387 */ /* 0x0005e80000100a00 */
[----:B------:R-:W-:Y:S04]  /*5f50*/  STL.64 [R1+0x10], R8 ;  /* 0x0000100801007387 */ /* 0x000fe80000100a00 */
[----:B------:R-:W-:Y:S01]  /*5f60*/  STL.64 [R1+0x30], R8 ;  /* 0x0000300801007387 */ /* 0x000fe20000100a00 */
[----:B-1----:R-:W1:Y:S03]  /*5f70*/  @P1 LDC R4, c[0x0][0x450] ;  /* 0x00011400ff041b82 */ /* 0x002e660000000800 */
[----:B------:R-:W-:Y:S01]  /*5f80*/  STL.128 [R1+0x2a0], RZ ;  /* 0x0002a0ff01007387 */ /* 0x000fe20000100c00 */
[----:B0-----:R-:W-:-:S03]  /*5f90*/  @P1 IMAD.HI.U32 R3, R0, R3, RZ ;  /* 0x0000000300031227 */ /* 0x001fc600078e00ff */
[----:B------:R-:W-:Y:S01]  /*5fa0*/  STL.128 [R1+0x2b0], RZ ;  /* 0x0002b0ff01007387 */ /* 0x000fe20000100c00 */
[----:B--2---:R-:W0:Y:S03]  /*5fb0*/  LDC.64 R6, c[0x0][0xad8] ;  /* 0x0002b600ff067b82 */ /* 0x004e260000000a00 */
[----:B------:R-:W-:Y:S04]  /*5fc0*/  STL.128 [R1+0x2c0], RZ ;  /* 0x0002c0ff01007387 */ /* 0x000fe80000100c00 */
[----:B------:R-:W-:Y:S04]  /*5fd0*/  STL.128 [R1+0x2d0], RZ ;  /* 0x0002d0ff01007387 */ /* 0x000fe80000100c00 */
[----:B------:R-:W-:Y:S04]  /*5fe0*/  STL.128 [R1+0x2e0], RZ ;  /* 0x0002e0ff01007387 */ /* 0x000fe80000100c00 */
[----:B------:R-:W-:Y:S01]  /*5ff0*/  STL.128 [R1+0x2f0], RZ ;  /* 0x0002f0ff01007387 */ /* 0x000fe20000100c00 */
[----:B-1----:R-:W-:-:S03]  /*6000*/  @P1 SHF.R.U32.HI R0, RZ, R4, R3 ;  /* 0x00000004ff001219 */ /* 0x002fc60000011603 */
[----:B------:R-:W-:Y:S04]  /*6010*/  STL.128 [R1+0x300], RZ ;  /* 0x000300ff01007387 */ /* 0x000fe80000100c00 */
[----:B------:R-:W-:Y:S01]  /*6020*/  STL.128 [R1+0x310], RZ ;  /* 0x000310ff01007387 */ /* 0x000fe20000100c00 */
[----:B0-----:R-:W-:-:S03]  /*6030*/  ISETP.GE.AND P6, PT, R7, 0x1, PT ;  /* 0x000000010700780c */ /* 0x001fc60003fc6270 */
[----:B------:R-:W-:Y:S04]  /*6040*/  STL.128 [R1+0x320], RZ ;  /* 0x000320ff01007387 */ /* 0x000fe80000100c00 */
        /* <DEDUP_REMOVED lines=15> */
[----:B------:R-:W-:Y:S04]  /*6140*/  STL.64 [R1], RZ ;  /* 0x000000ff01007387 */ /* 0x000fe80000100a00 */
[----:B------:R-:W-:Y:S04]  /*6150*/  STL.64 [R1+0x38], RZ ;  /* 0x000038ff01007387 */ /* 0x000fe80000100a00 */
[----:B------:R0:W-:Y:S02]  /*6160*/  STL.64 [R1+0x60], R16 ;  /* 0x0000601001007387 */ /* 0x0001e40000100a00 */
[----:B0-----:R-:W-:-:S02]  /*6170*/  IMAD.U32 R17, RZ, RZ, UR37 ;  /* 0x00000025ff117e24 */ /* 0x001fc4000f8e00ff */
[----:B------:R-:W-:-:S03]  /*6180*/  IMAD.U32 R16, RZ, RZ, UR37 ;  /* 0x00000025ff107e24 */ /* 0x000fc6000f8e00ff */
[----:B------:R-:W-:Y:S02]  /*6190*/  IADD3 R17, P2, R17, 0x430, RZ ;  /* 0x0000043011117810 */ /* 0x000fe40007f5e0ff */
[----:B------:R-:W-:Y:S01]  /*61a0*/  IADD3 R16, P3, R16, 0x220, RZ ;  /* 0x0000022010107810 */ /* 0x000fe20007f7e0ff */
[----:B------:R-:W-:-:S12]  /*61b0*/  @P0 BRA `(.L_x_12708) ;  /* 0x00000000000c0947 */ /* 0x000fd80003800000 */
[----:B------:R-:W0:Y:S01]  /*61c0*/  FENCE.VIEW.ASYNC.G ;  /* 0x00000000000073c6 */ /* 0x000e220000000100 */
[----:B------:R-:W-:Y:S05]  /*61d0*/  WARPSYNC.ALL ;  /* 0x0000000000007948 */ /* 0x000fea0003800000 */
[----:B0-----:R-:W-:Y:S06]  /*61e0*/  BAR.ARV 0xc, 0x180 ;  /* 0x0306000000007b1d */ /* 0x001fec0000002000 */
.L_x_12708:
[----:B------:R-:W-:Y:S02]  /*61f0*/  IMAD.IADD R3, R179, 0x1, R0 ;  /* 0x00000001b3037824 */ /* 0x000fe400078e0200 */
[----:B------:R-:W-:Y:S02]  /*6200*/  IMAD.X R44, RZ, RZ, UR36, P2 ;  /* 0x00000024ff2c7e24 */ /* 0x000fe400090e06ff */
[----:B------:R-:W-:Y:S02]  /*6210*/  IMAD.X R45, RZ, RZ, UR36, P3 ;  /* 0x00000024ff2d7e24 */ /* 0x000fe400098e06ff */
[----:B------:R-:W-:Y:S02]  /*6220*/  IMAD.X R51, RZ, RZ, UR36, P4 ;  /* 0x00000024ff337e24 */ /* 0x000fe4000a0e06ff */
[----:B------:R-:W-:Y:S02]  /*6230*/  IMAD.X R73, RZ, RZ, UR36, P5 ;  /* 0x00000024ff497e24 */ /* 0x000fe4000a8e06ff */
        /* <DEDUP_REMOVED lines=13> */
.L_x_12711:
[----:B------:R-:W-:-:S13]  /*6310*/  ISETP.NE.AND P0, PT, R7, 0x1, PT ;  /* 0x000000010700780c */ /* 0x000fda0003f05270 */
[----:B------:R-:W0:Y:S02]  /*6320*/  @P0 LDC.64 R4, c[0x0][0xae0] ;  /* 0x0002b800ff040b82 */ /* 0x000e240000000a00 */
[----:B0-----:R-:W-:-:S05]  /*6330*/  @P0 IMAD.HI.U32 R4, R0, R4, RZ ;  /* 0x0000000400040227 */ /* 0x001fca00078e00ff */
[----:B------:R-:W-:-:S07]  /*6340*/  @P0 SHF.R.U32.HI R0, RZ, R5, R4 ;  /* 0x00000005ff000219 */ /* 0x000fce0000011604 */
.L_x_12712:
[----:B------:R-:W-:Y:S05]  /*6350*/  BSYNC B0 ;  /* 0x0000000000007941 */ /* 0x000fea0003800000 */
.L_x_12710:
[----:B------:R-:W-:-:S05]  /*6360*/  IMAD R3, R0, R7, R7 ;  /* 0x0000000700037224 */ /* 0x000fca00078e0207 */
[----:B------:R-:W-:-:S07]  /*6370*/  VIMNMX R6, R6, R3, PT ;  /* 0x0000000306067248 */ /* 0x000fce0003fe0100 */
.L_x_12709:
[----:B------:R-:W0:Y:S01]  /*6380*/  @P1 LDC R0, c[0x0][0x44c] ;  /* 0x00011300ff001b82 */ /* 0x000e220000000800 */
[----:B------:R-:W-:Y:S01]  /*6390*/  VIADD R6, R6, 0x5f ;  /* 0x0000005f06067836 */ /* 0x000fe20000000000 */
[----:B------:R-:W-:Y:S01]  /*63a0*/  ULDC UR4, c[0x0][0xad4] ;  /* 0x0002b50000047ab9 */ /* 0x000fe20000000800 */
[----:B------:R-:W-:Y:S02]  /*63b0*/  IMAD.MOV.U32 R5, RZ, RZ, R191 ;  /* 0x000000ffff057224 */ /* 0x000fe400078e00bf */
[----:B------:R-:W-:-:S03]  /*63c0*/  IMAD.HI R6, R6, 0x2aaaaaab, RZ ;  /* 0x2aaaaaab06067827 */ /* 0x000fc600078e02ff */
[----:B------:R-:W1:Y:S02]  /*63d0*/  @P1 LDC R9, c[0x0][0x450] ;  /* 0x00011400ff091b82 */ /* 0x000e640000000800 */
[----:B------:R-:W-:-:S04]  /*63e0*/  SHF.R.U32.HI R3, RZ, 0x1f, R6 ;  /* 0x0000001fff037819 */ /* 0x000fc80000011606 */
[----:B------:R-:W-:-:S04]  /*63f0*/  LEA.HI.SX32 R6, R6, R3, 0x1c ;  /* 0x0000000306067211 */ /* 0x000fc800078fe2ff */
[----:B------:R-:W-:Y:S01]  /*6400*/  VIMNMX R177, R177, R6, PT ;  /* 0x00000006b1b17248 */ /* 0x000fe20003fe0100 */
        /* <DEDUP_REMOVED lines=15> */
.L_x_12715:
[----:B------:R-:W-:-:S13]  /*6500*/  ISETP.NE.AND P0, PT, R7, 0x1, PT ;  /* 0x000000010700780c */ /* 0x000fda0003f05270 */
[----:B------:R-:W0:Y:S02]  /*6510*/  @P0 LDC.64 R4, c[0x0][0xae0] ;  /* 0x0002b800ff040b82 */ /* 0x000e240000000a00 */
[----:B0-----:R-:W-:-:S05]  /*6520*/  @P0 IMAD.HI.U32 R4, R0, R4, RZ ;  /* 0x0000000400040227 */ /* 0x001fca00078e00ff */
[----:B------:R-:W-:-:S07]  /*6530*/  @P0 SHF.R.U32.HI R0, RZ, R5, R4 ;  /* 0x00000005ff000219 */ /* 0x000fce0000011604 */
.L_x_12716:
[----:B------:R-:W-:Y:S05]  /*6540*/  BSYNC B0 ;  /* 0x0000000000007941 */ /* 0x000fea0003800000 */
.L_x_12714:
[----:B------:R-:W-:-:S05]  /*6550*/  IMAD R0, R0, R7, RZ ;  /* 0x0000000700007224 */ /* 0x000fca00078e02ff */
[----:B------:R-:W-:-:S07]  /*6560*/  VIMNMX R3, R3, R0, !PT ;  /* 0x0000000003037248 */ /* 0x000fce0007fe0100 */
.L_x_12713:
[----:B------:R-:W-:Y:S01]  /*6570*/  IMAD.HI R3, R3, 0x2aaaaaab, RZ ;  /* 0x2aaaaaab03037827 */ /* 0x000fe200078e02ff */
[----:B------:R-:W-:-:S04]  /*6580*/  PLOP3.LUT P0, PT, PT, PT, PT, 0x80, 0x0 ;  /* 0x000000000000781c */ /* 0x000fc80003f0f070 */
[----:B------:R-:W-:-:S04]  /*6590*/  SHF.R.U32.HI R0, RZ, 0x1f, R3 ;  /* 0x0000001fff007819 */ /* 0x000fc80000011603 */
[----:B------:R-:W-:-:S04]  /*65a0*/  LEA.HI.SX32 R0, R3, R0, 0x1c ;  /* 0x0000000003007211 */ /* 0x000fc800078fe2ff */
[----:B------:R-:W-:-:S04]  /*65b0*/  VIMNMX R165, RZ, R0, !PT ;  /* 0x00000000ffa57248 */ /* 0x000fc80007fe0100 */
[----:B------:R-:W-:-:S13]  /*65c0*/  ISETP.GT.AND P1, PT, R177, R165, PT ;  /* 0x000000a5b100720c */ /* 0x000fda0003f24270 */
[----:B------:R-:W-:Y:S05]  /*65d0*/  @!P1 BRA `(.L_x_12717) ;  /* 0x00000240005c9947 */ /* 0x000fea0003800000 */
[----:B------:R0:W-:Y:S01]  /*65e0*/  STL.64 [R1+0x78], RZ ;  /* 0x000078ff01007387 */ /* 0x0001e20000100a00 */
[----:B------:R-:W-:Y:S01]  /*65f0*/  IMAD.U32 R47, RZ, RZ, UR37 ;  /* 0x00000025ff2f7e24 */ /* 0x000fe2000f8e00ff */
[----:B------:R-:W-:Y:S01]  /*6600*/  UMOV UR4, 0xffffffff ;  /* 0xffffffff00047882 */ /* 0x000fe20000000000 */
[----:B------:R-:W-:Y:S02]  /*6610*/  IMAD.U32 R49, RZ, RZ, UR37 ;  /* 0x00000025ff317e24 */ /* 0x000fe4000f8e00ff */
[----:B------:R-:W-:Y:S01]  /*6620*/  IMAD.U32 R42, RZ, RZ, UR37 ;  /* 0x00000025ff2a7e24 */ /* 0x000fe2000f8e00ff */
[----:B------:R-:W-:Y:S01]  /*6630*/  IADD3 R47, P0, R47, 0x118, RZ ;  /* 0x000001182f2f7810 */ /* 0x000fe20007f1e0ff */
[----:B------:R-:W-:Y:S01]  /*6640*/  IMAD.U32 R57, RZ, RZ, UR37 ;  /* 0x00000025ff397e24 */ /* 0x000fe2000f8e00ff */
[----:B------:R-:W-:Y:S01]  /*6650*/  IADD3 R49, P1, R49, 0x110, RZ ;  /* 0x0000011031317810 */ /* 0x000fe20007f3e0ff */
[----:B------:R-:W-:Y:S01]  /*6660*/  IMAD.U32 R34, RZ, RZ, UR37 ;  /* 0x00000025ff227e24 */ /* 0x000fe2000f8e00ff */
[----:B------:R-:W-:Y:S01]  /*6670*/  IADD3 R42, P2, R42, 0xa8, RZ ;  /* 0x000000a82a2a7810 */ /* 0x000fe20007f5e0ff */
[----:B------:R-:W-:Y:S01]  /*6680*/  IMAD.U32 R40, RZ, RZ, UR37 ;  /* 0x00000025ff287e24 */ /* 0x000fe2000f8e00ff */
[----:B------:R-:W-:Y:S01]  /*6690*/  IADD3 R57, P3, R57, 0x98, RZ ;  /* 0x0000009839397810 */ /* 0x000fe20007f7e0ff */
[----:B------:R-:W-:Y:S01]  /*66a0*/  IMAD.X R46, RZ, RZ, UR36, P0 ;  /* 0x00000024ff2e7e24 */ /* 0x000fe200080e06ff */
[----:B------:R-:W-:Y:S01]  /*66b0*/  IADD3 R34, P4, R34, 0x78, RZ ;  /* 0x0000007822227810 */ /* 0x000fe20007f9e0ff */
[----:B------:R-:W-:Y:S01]  /*66c0*/  IMAD.X R48, RZ, RZ, UR36, P1 ;  /* 0x00000024ff307e24 */ /* 0x000fe200088e06ff */
[----:B------:R-:W-:Y:S01]  /*66d0*/  IADD3 R40, P5, R40, 0x80, RZ ;  /* 0x0000008028287810 */ /* 0x000fe20007fbe0ff */
[----:B------:R-:W-:-:S02]  /*66e0*/  IMAD.X R43, RZ, RZ, UR36, P2 ;  /* 0x00000024ff2b7e24 */ /* 0x000fc400090e06ff */
[----:B------:R-:W-:Y:S02]  /*66f0*/  IMAD.X R50, RZ, RZ, UR36, P3 ;  /* 0x00000024ff327e24 */ /* 0x000fe400098e06ff */
[----:B------:R-:W-:Y:S02]  /*6700*/  IMAD.X R35, RZ, RZ, UR36, P4 ;  /* 0x00000024ff237e24 */ /* 0x000fe4000a0e06ff */
[----:B------:R-:W-:Y:S01]  /*6710*/  IMAD.X R41, RZ, RZ, UR36, P5 ;  /* 0x00000024ff297e24 */ /* 0x000fe2000a8e06ff */
[----:B0-----:R-:W-:Y:S06]  /*6720*/  BRA.DIV UR4, `(.L_x_12718) ;  /* 0x000002fe04707947 */ /* 0x001fec000b800000 */
[----:B------:R0:W1:Y:S02]  /*6730*/  SHFL.IDX PT, R14, R231, RZ, 0x1f ;  /* 0x00001fffe70e7589 */ /* 0x00006400000e0000 */
.L_x_13047:
[----:B-1----:R-:W-:Y:S01]  /*6740*/  LEA.HI R0, R14, R14, RZ, 0x1 ;  /* 0x0000000e0e007211 */ /* 0x002fe200078f08ff */
[C---:B------:R-:W-:Y:S01]  /*6750*/  VIADD R61, R144.reuse, 0x18400 ;  /* 0x00018400903d7836 */ /* 0x040fe20000000000 */
[----:B------:R-:W-:Y:S01]  /*6760*/  STL.128 [R1+0xb0], RZ ;  /* 0x0000b0ff01007387 */ /* 0x000fe20000100c00 */
[----:B------:R-:W-:Y:S01]  /*6770*/  VIADD R8, R144, 0x400 ;  /* 0x0000040090087836 */ /* 0x000fe20000000000 */
[----:B------:R-:W-:Y:S01]  /*6780*/  LOP3.LUT R3, R0, 0x7fffe, RZ, 0xc0, !PT ;  /* 0x0007fffe00037812 */ /* 0x000fe200078ec0ff */
[----:B------:R-:W-:Y:S01]  /*6790*/  IMAD.MOV.U32 R4, RZ, RZ, 0x1 ;  /* 0x00000001ff047424 */ /* 0x000fe200078e00ff */
[----:B------:R-:W-:Y:S01]  /*67a0*/  STL.128 [R1+0xc0], RZ ;  /* 0x0000c0ff01007387 */ /* 0x000fe20000100c00 */
[----:B------:R-:W-:Y:S01]  /*67b0*/  IMAD.MOV.U32 R5, RZ, RZ, RZ ;  /* 0x000000ffff057224 */ /* 0x000fe200078e00ff */
[----:B------:R-:W-:Y:S01]  /*67c0*/  SHF.R.U32.HI R8, RZ, 0x4, R8 ;  /* 0x00000004ff087819 */ /* 0x000fe20000011608 */
[----:B------:R-:W-:Y:S01]  /*67d0*/  IMAD.IADD R0, R14, 0x1, -R3 ;  /* 0x000000010e007824 */ /* 0x000fe200078e0a03 */
[----:B------:R-:W-:Y:S01]  /*67e0*/  STL.128 [R1+0xd0], RZ ;  /* 0x0000d0ff01007387 */ /* 0x000fe20000100c00 */
[----:B------:R-:W-:Y:S01]  /*67f0*/  VIADD R3, R144, 0x1c400 ;  /* 0x0001c40090037836 */ /* 0x000fe20000000000 */
[----:B------:R-:W-:Y:S01]  /*6800*/  LOP3.LUT R8, R8, 0x3fff, RZ, 0xc0, !PT ;  /* 0x00003fff08087812 */ /* 0x000fe200078ec0ff */
[----:B------:R-:W-:Y:S01]  /*6810*/  IMAD R0, R0, 0x2000, R61 ;  /* 0x0000200000007824 */ /* 0x000fe200078e023d */
[----:B------:R-:W-:Y:S01]  /*6820*/  STL.128 [R1+0xe0], RZ ;  /* 0x0000e0ff01007387 */ /* 0x000fe20000100c00 */
[----:B------:R-:W-:Y:S01]  /*6830*/  IMAD.MOV.U32 R6, RZ, RZ, 0x1 ;  /* 0x00000001ff067424 */ /* 0x000fe200078e00ff */
[----:B------:R-:W-:Y:S01]  /*6840*/  SHF.R.U32.HI R3, RZ, 0x4, R3 ;  /* 0x00000004ff037819 */ /* 0x000fe20000011603 */
[----:B------:R-:W-:Y:S01]  /*6850*/  VIADD R9, R0, 0xa000 ;  /* 0x0000a00000097836 */ /* 0x000fe20000000000 */
[----:B------:R-:W-:Y:S01]  /*6860*/  SHF.R.U32.HI R0, RZ, 0x4, R0 ;  /* 0x00000004ff007819 */ /* 0x000fe20000011600 */
[----:B------:R-:W-:Y:S01]  /*6870*/  IMAD.MOV.U32 R7, RZ, RZ, RZ ;  /* 0x000000ffff077224 */ /* 0x000fe200078e00ff */
[----:B------:R-:W-:Y:S01]  /*6880*/  LOP3.LUT R3, R3, 0x3fff, RZ, 0xc0, !PT ;  /* 0x00003fff03037812 */ /* 0x000fe200078ec0ff */
[----:B------:R-:W-:Y:S01]  /*6890*/  IMAD.MOV.U32 R12, RZ, RZ, 0x1 ;  /* 0x00000001ff0c7424 */ /* 0x000fe200078e00ff */
[----:B------:R-:W-:Y:S01]  /*68a0*/  SHF.R.U32.HI R9, RZ, 0x4, R9 ;  /* 0x00000004ff097819 */ /* 0x000fe20000011609 */
[----:B------:R-:W-:Y:S01]  /*68b0*/  IMAD.MOV.U32 R13, RZ, RZ, RZ ;  /* 0x000000ffff0d7224 */ /* 0x000fe200078e00ff */
[----:B------:R-:W-:Y:S01]  /*68c0*/  LOP3.LUT R3, R3, 0x10000, RZ, 0xfc, !PT ;  /* 0x0001000003037812 */ /* 0x000fe200078efcff */
[----:B------:R1:W-:Y:S01]  /*68d0*/  STL.128 [R1+0x80], R4 ;  /* 0x0000800401007387 */ /* 0x0003e20000100c00 */
[----:B------:R-:W-:Y:S01]  /*68e0*/  LOP3.LUT R9, R9, 0x3fff, RZ, 0xc0, !PT ;  /* 0x00003fff09097812 */ /* 0x000fe200078ec0ff */
[----:B------:R-:W-:Y:S01]  /*68f0*/  IMAD.MOV.U32 R11, RZ, RZ, 0x40000040 ;  /* 0x40000040ff0b7424 */ /* 0x000fe200078e00ff */
[----:B------:R-:W-:Y:S01]  /*6900*/  LOP3.LUT R0, R0, 0x3fff, RZ, 0xc0, !PT ;  /* 0x00003fff00007812 */ /* 0x000fe200078ec0ff */
[----:B------:R2:W-:Y:S01]  /*6910*/  STL.64 [R1+0x90], R12 ;  /* 0x0000900c01007387 */ /* 0x0005e20000100a00 */
[----:B------:R-:W-:Y:S01]  /*6920*/  LOP3.LUT R10, R8, 0x10000, RZ, 0xfc, !PT ;  /* 0x00010000080a7812 */ /* 0x000fe200078efcff */
[----:B------:R-:W-:Y:S01]  /*6930*/  IMAD.U32 R33, RZ, RZ, UR37 ;  /* 0x00000025ff217e24 */ /* 0x000fe2000f8e00ff */
[----:B------:R-:W-:Y:S01]  /*6940*/  LOP3.LUT P0, RZ, R61, 0x1bf, RZ, 0xc0, !PT ;  /* 0x000001bf3dff7812 */ /* 0x000fe2000780c0ff */
[----:B------:R3:W-:Y:S01]  /*6950*/  STL.128 [R1+0xf0], RZ ;  /* 0x0000f0ff01007387 */ /* 0x0007e20000100c00 */
[----:B------:R-:W-:Y:S01]  /*6960*/  IMAD.U32 R37, RZ, RZ, UR37 ;  /* 0x00000025ff257e24 */ /* 0x000fe2000f8e00ff */
[----:B------:R-:W-:Y:S01]  /*6970*/  BSSY B6, `(.L_x_12719) ;  /* 0x0000028000067945 */ /* 0x000fe20003800000 */
[----:B------:R-:W-:Y:S01]  /*6980*/  IMAD.U32 R39, RZ, RZ, UR37 ;  /* 0x00000025ff277e24 */ /* 0x000fe2000f8e00ff */
[----:B------:R3:W-:Y:S01]  /*6990*/  STL.128 [R1+0x100], RZ ;  /* 0x000100ff01007387 */ /* 0x0007e20000100c00 */
[----:B------:R-:W-:Y:S01]  /*69a0*/  IMAD.U32 R31, RZ, RZ, UR37 ;  /* 0x00000025ff1f7e24 */ /* 0x000fe2000f8e00ff */
[----:B------:R-:W-:-:S02]  /*69b0*/  IADD3 R33, P1, R33, 0x88, RZ ;  /* 0x0000008821217810 */ /* 0x000fc40007f3e0ff */
[----:B-1----:R-:W-:Y:S01]  /*69c0*/  LOP3.LUT R6, R8, 0x3000000, RZ, 0xfc, !PT ;  /* 0x0300000008067812 */ /* 0x002fe200078efcff */
[----:B------:R-:W-:Y:S01]  /*69d0*/  IMAD.MOV.U32 R4, RZ, RZ, R3 ;  /* 0x000000ffff047224 */ /* 0x000fe200078e0003 */
[----:B------:R-:W-:Y:S01]  /*69e0*/  LOP3.LUT R8, R9, 0x10000, RZ, 0xfc, !PT ;  /* 0x0001000009087812 */ /* 0x000fe200078efcff */
[----:B------:R-:W-:Y:S01]  /*69f0*/  IMAD.MOV.U32 R5, RZ, RZ, 0x40000040 ;  /* 0x40000040ff057424 */ /* 0x000fe200078e00ff */
[----:B--2---:R-:W-:Y:S01]  /*6a00*/  LOP3.LUT R12, R0, 0x10000, RZ, 0xfc, !PT ;  /* 0x00010000000c7812 */ /* 0x004fe200078efcff */
[----:B------:R-:W-:Y:S01]  /*6a10*/  IMAD.MOV.U32 R7, RZ, RZ, 0x40000040 ;  /* 0x40000040ff077424 */ /* 0x000fe200078e00ff */
[----:B------:R-:W-:Y:S01]  /*6a20*/  IADD3 R37, P2, R37, 0x90, RZ ;  /* 0x0000009025257810 */ /* 0x000fe20007f5e0ff */
[----:B------:R-:W-:Y:S01]  /*6a30*/  IMAD.MOV.U32 R13, RZ, RZ, 0x40000040 ;  /* 0x40000040ff0d7424 */ /* 0x000fe200078e00ff */
[----:B------:R-:W-:Y:S01]  /*6a40*/  IADD3 R39, P3, R39, 0xa0, RZ ;  /* 0x000000a027277810 */ /* 0x000fe20007f7e0ff */
[----:B------:R-:W-:Y:S01]  /*6a50*/  IMAD.MOV.U32 R9, RZ, RZ, 0x40000040 ;  /* 0x40000040ff097424 */ /* 0x000fe200078e00ff */
[----:B------:R3:W-:Y:S01]  /*6a60*/  STL.128 [R1+0xa0], R4 ;  /* 0x0000a00401007387 */ /* 0x0007e20000100c00 */
[----:B------:R-:W-:Y:S01]  /*6a70*/  IADD3 R31, P4, R31, 0xb0, RZ ;  /* 0x000000b01f1f7810 */ /* 0x000fe20007f9e0ff */
[----:B------:R-:W-:-:S02]  /*6a80*/  IMAD.X R36, RZ, RZ, UR36, P1 ;  /* 0x00000024ff247e24 */ /* 0x000fc400088e06ff */
[----:B------:R3:W-:Y:S01]  /*6a90*/  STL.64 [R1+0x98], R12 ;  /* 0x0000980c01007387 */ /* 0x0007e20000100a00 */
[----:B------:R-:W-:Y:S02]  /*6aa0*/  IMAD.X R56, RZ, RZ, UR36, P2 ;  /* 0x00000024ff387e24 */ /* 0x000fe400090e06ff */
[----:B------:R-:W-:Y:S01]  /*6ab0*/  IMAD.X R58, RZ, RZ, UR36, P3 ;  /* 0x00000024ff3a7e24 */ /* 0x000fe200098e06ff */
[----:B------:R3:W-:Y:S01]  /*6ac0*/  STL.128 [R1+0x110], R8 ;  /* 0x0001100801007387 */ /* 0x0007e20000100c00 */
[----:B------:R-:W-:Y:S01]  /*6ad0*/  IMAD.X R52, RZ, RZ, UR36, P4 ;  /* 0x00000024ff347e24 */ /* 0x000fe2000a0e06ff */
[----:B------:R-:W-:Y:S06]  /*6ae0*/  @!P0 BRA `(.L_x_12720) ;  /* 0x0000000000408947 */ /* 0x000fec0003800000 */
[----:B------:R-:W-:Y:S01]  /*6af0*/  MOV R0, 0x0 ;  /* 0x0000000000007802 */ /* 0x000fe20000000f00 */
[----:B------:R-:W-:Y:S01]  /*6b00*/  ULDC.64 UR4, c[0x4][0x118] ;  /* 0x0100460000047ab9 */ /* 0x000fe20000000a00 */
[----:B------:R-:W-:Y:S01]  /*6b10*/  ULDC.64 UR6, c[0x4][0x120] ;  /* 0x0100480000067ab9 */ /* 0x000fe20000000a00 */
[----:B---3--:R-:W-:Y:S01]  /*6b20*/  IMAD.U32 R4, RZ, RZ, UR4 ;  /* 0x00000004ff047e24 */ /* 0x008fe2000f8e00ff */
        /* <DEDUP_REMOVED lines=12> */
.L_x_12720:
[----:B------:R-:W-:Y:S05]  /*6bf0*/  BSYNC B6 ;  /* 0x0000000000067941 */ /* 0x000fea0003800000 */
.L_x_12719:
[----:B------:R-:W1:Y:S01]  /*6c00*/  S2R R20, SR_TID.X ;  /* 0x0000000000147919 */ /* 0x000e620000002100 */
[----:B---3--:R-:W2:Y:S01]  /*6c10*/  LDC.64 R6, c[0x0][0xad8] ;  /* 0x0002b600ff067b82 */ /* 0x008ea20000000a00 */
[----:B------:R-:W-:Y:S01]  /*6c20*/  UIADD3 UR4, UP0, UR37, 0x120, URZ ;  /* 0x0000012025047890 */ /* 0x000fe2000ff1e03f */
[----:B------:R-:W-:Y:S01]  /*6c30*/  IMAD.MOV.U32 R4, RZ, RZ, RZ ;  /* 0x000000ffff047224 */ /* 0x000fe200078e00ff */
[----:B------:R-:W-:Y:S01]  /*6c40*/  STL.64 [R1+0x120], R220 ;  /* 0x000120dc01007387 */ /* 0x000fe20000100a00 */
[----:B------:R-:W-:Y:S01]  /*6c50*/  IMAD.U32 R32, RZ, RZ, UR37 ;  /* 0x00000025ff207e24 */ /* 0x000fe2000f8e00ff */
[----:B------:R-:W-:Y:S01]  /*6c60*/  UIADD3.X UR5, URZ, UR36, URZ, UP0, !UPT ;  /* 0x000000243f057290 */ /* 0x000fe200087fe43f */
[----:B------:R-:W-:Y:S01]  /*6c70*/  IMAD.U32 R38, RZ, RZ, UR37 ;  /* 0x00000025ff267e24 */ /* 0x000fe2000f8e00ff */
[----:B------:R-:W-:Y:S01]  /*6c80*/  STL.U8 [R1+0x138], RZ ;  /* 0x000138ff01007387 */ /* 0x000fe20000100000 */
[----:B------:R-:W3:Y:S01]  /*6c90*/  LDC.64 R12, c[0x0][0xae0] ;  /* 0x0002b800ff0c7b82 */ /* 0x000ee20000000a00 */
[----:B------:R-:W-:Y:S01]  /*6ca0*/  IMAD.U32 R8, RZ, RZ, UR4 ;  /* 0x00000004ff087e24 */ /* 0x000fe2000f8e00ff */
[----:B------:R-:W-:Y:S01]  /*6cb0*/  ULDC UR4, c[0x0][0x3f4] ;  /* 0x0000fd0000047ab9 */ /* 0x000fe20000000800 */
[----:B------:R-:W-:Y:S01]  /*6cc0*/  IMAD.U32 R9, RZ, RZ, UR5 ;  /* 0x00000005ff097e24 */ /* 0x000fe2000f8e00ff */
[----:B------:R-:W-:Y:S01]  /*6cd0*/  STL.U8 [R1+0x16c], RZ ;  /* 0x00016cff01007387 */ /* 0x000fe20000100000 */
[----:B------:R-:W-:-:S02]  /*6ce0*/  ISETP.LT.AND P0, PT, RZ, UR4, PT ;  /* 0x00000004ff007c0c */ /* 0x000fc4000bf01270 */
[----:B------:R-:W-:Y:S01]  /*6cf0*/  IADD3 R32, P2, R32, 0x13c, RZ ;  /* 0x0000013c20207810 */ /* 0x000fe20007f5e0ff */
[----:B------:R-:W4:Y:S01]  /*6d00*/  LDC R26, c[0x0][0xad4] ;  /* 0x0002b500ff1a7b82 */ /* 0x000f220000000800 */
[----:B------:R-:W-:Y:S01]  /*6d10*/  STL.64 [R1+0x128], R8 ;  /* 0x0001280801007387 */ /* 0x000fe20000100a00 */
[----:B------:R-:W-:Y:S02]  /*6d20*/  IADD3 R38, P4, R38, 0x128, RZ ;  /* 0x0000012826267810 */ /* 0x000fe40007f9e0ff */
[----:B------:R-:W-:Y:S01]  /*6d30*/  IMAD.X R53, RZ, RZ, UR36, P2 ;  /* 0x00000024ff357e24 */ /* 0x000fe200090e06ff */
[----:B------:R0:W-:Y:S02]  /*6d40*/  STL.64 [R1+0x130], R34 ;  /* 0x0001302201007387 */ /* 0x0001e40000100a00 */
[----:B------:R-:W-:Y:S01]  /*6d50*/  IMAD.X R59, RZ, RZ, UR36, P4 ;  /* 0x00000024ff3b7e24 */ /* 0x000fe2000a0e06ff */
[----:B------:R-:W4:Y:S01]  /*6d60*/  LDC.64 R10, c[0x0][0x448] ;  /* 0x00011200ff0a7b82 */ /* 0x000f220000000a00 */
[----:B--2---:R-:W-:-:S02]  /*6d70*/  IMAD.MOV.U32 R27, RZ, RZ, R6 ;  /* 0x000000ffff1b7224 */ /* 0x004fc400078e0006 */
[----:B------:R-:W-:Y:S02]  /*6d80*/  IMAD.MOV.U32 R5, RZ, RZ, R7 ;  /* 0x000000ffff057224 */ /* 0x000fe400078e0007 */
[----:B-1----:R-:W-:-:S03]  /*6d90*/  VIADD R222, R20, 0xffffff80 ;  /* 0xffffff8014de7836 */ /* 0x002fc60000000000 */
[----:B------:R-:W1:Y:S01]  /*6da0*/  LDC R0, c[0x0][0x450] ;  /* 0x00011400ff007b82 */ /* 0x000e620000000800 */
[----:B---3--:R-:W-:Y:S02]  /*6db0*/  IMAD.MOV.U32 R6, RZ, RZ, R12 ;  /* 0x000000ffff067224 */ /* 0x008fe400078e000c */
[----:B------:R-:W-:Y:S01]  /*6dc0*/  IMAD.MOV.U32 R7, RZ, RZ, R13 ;  /* 0x000000ffff077224 */ /* 0x000fe200078e000d */
[----:B------:R2:W-:Y:S01]  /*6dd0*/  STL [R1+0x13c], R222 ;  /* 0x00013cde01007387 */ /* 0x0005e20000100800 */
[----:B0-----:R-:W-:Y:S02]  /*6de0*/  IMAD.U32 R34, RZ, RZ, UR37 ;  /* 0x00000025ff227e24 */ /* 0x001fe4000f8e00ff */
[----:B------:R-:W-:Y:S01]  /*6df0*/  IMAD.U32 R35, RZ, RZ, UR37 ;  /* 0x00000025ff237e24 */ /* 0x000fe2000f8e00ff */
[----:B----4-:R2:W-:Y:S02]  /*6e00*/  STL.128 [R1+0x140], R24 ;  /* 0x0001401801007387 */ /* 0x0105e40000100c00 */
[----:B------:R-:W-:-:S02]  /*6e10*/  IADD3 R34, P1, R34, 0x16c, RZ ;  /* 0x0000016c22227810 */ /* 0x000fc40007f3e0ff */
[----:B------:R2:W-:Y:S01]  /*6e20*/  STL.128 [R1+0x150], R4 ;  /* 0x0001500401007387 */ /* 0x0005e20000100c00 */
[----:B------:R-:W-:Y:S02]  /*6e30*/  IADD3 R35, P3, R35, 0x138, RZ ;  /* 0x0000013823237810 */ /* 0x000fe40007f7e0ff */
[----:B------:R-:W-:Y:S01]  /*6e40*/  IMAD.X R55, RZ, RZ, UR36, P1 ;  /* 0x00000024ff377e24 */ /* 0x000fe200088e06ff */
[----:B------:R2:W-:Y:S02]  /*6e50*/  STL.64 [R1+0x160], R10 ;  /* 0x0001600a01007387 */ /* 0x0005e40000100a00 */
[----:B------:R-:W-:Y:S02]  /*6e60*/  IMAD.X R54, RZ, RZ, UR36, P3 ;  /* 0x00000024ff367e24 */ /* 0x000fe400098e06ff */
[----:B-1----:R2:W-:Y:S01]  /*6e70*/  STL [R1+0x168], R0 ;  /* 0x0001680001007387 */ /* 0x0025e20000100800 */
[----:B------:R-:W-:Y:S05]  /*6e80*/  @P0 BRA `(.L_x_12721) ;  /* 0x0000000000400947 */ /* 0x000fea0003800000 */
[----:B------:R-:W2:Y:S02]  /*6e90*/  LDL R3, [R1+0x21c] ;  /* 0x00021c0001037983 */ /* 0x000ea40000100800 */
[----:B--2---:R-:W-:-:S04]  /*6ea0*/  LEA.HI R0, R3, R3, RZ, 0x1 ;  /* 0x0000000303007211 */ /* 0x004fc800078f08ff */
        /* <DEDUP_REMOVED lines=8> */
.L_x_12724:
[----:B-1----:R1:W2:Y:S02]  /*6f30*/  SYNCS.PHASECHK.TRANS64.TRYWAIT P0, [R144+URZ+0x32400], R3 ;  /* 0x03240003900075a7 */ /* 0x0022a4000800017f */
[----:B--2---:R-:W-:Y:S05]  /*6f40*/  @!P0 NANOSLEEP.SYNCS 0x989680 ;  /* 0x009896800000895d */ /* 0x004fea0003900000 */
[----:B------:R-:W2:Y:S02]  /*6f50*/  @!P0 SYNCS.PHASECHK.TRANS64 P0, [R144+URZ+0x32400], R3 ;  /* 0x03240003900085a7 */ /* 0x000ea4000800007f */
[----:B--2---:R-:W-:Y:S05]  /*6f60*/  @!P0 BRA `(.L_x_12724) ;  /* 0xfffffffc00f08947 */ /* 0x004fea000383ffff */
.L_x_12723:
[----:B------:R-:W-:Y:S05]  /*6f70*/  BSYNC B0 ;  /* 0x0000000000007941 */ /* 0x000fea0003800000 */
.L_x_12722:
[----:B------:R-:W-:Y:S05]  /*6f80*/  BRA `(.L_x_12725) ;  /* 0x0000002800b87947 */ /* 0x000fea0003800000 */
.L_x_12721:
[----:B------:R-:W-:Y:S01]  /*6f90*/  LOP3.LUT P0, RZ, R61, 0x3ff, RZ, 0xc0, !PT ;  /* 0x000003ff3dff7812 */ /* 0x000fe2000780c0ff */
[----:B------:R-:W-:Y:S01]  /*6fa0*/  ULDC.64 UR4, c[0x0][0x3f8] ;  /* 0x0000fe0000047ab9 */ /* 0x000fe20000000a00 */
[----:B--2--5:R-:W-:Y:S01]  /*6fb0*/  SHF.R.S32.HI R5, RZ, 0x1f, R2 ;  /* 0x0000001fff057819 */ /* 0x024fe20000011402 */
        /* <DEDUP_REMOVED lines=27> */
.L_x_12727:
[----:B------:R-:W-:Y:S05]  /*7170*/  BSYNC B6 ;  /* 0x0000000000067941 */ /* 0x000fea0003800000 */
.L_x_12726:
[----:B------:R-:W2:Y:S01]  /*7180*/  LDL R0, [R1+0x70] ;  /* 0x0000700001007983 */ /* 0x000ea20000100800 */
[----:B------:R-:W-:Y:S01]  /*7190*/  ULDC.U8 UR4, c[0x0][0x410] ;  /* 0x0001040000047ab9 */ /* 0x000fe20000000000 */
[----:B------:R-:W-:Y:S01]  /*71a0*/  BSSY B0, `(.L_x_12728) ;  /* 0x0000284000007945 */ /* 0x000fe20003800000 */
[----:B------:R-:W-:Y:S01]  /*71b0*/  ISETP.NE.AND P0, PT, RZ, UR4, PT ;  /* 0x00000004ff007c0c */ /* 0x000fe2000bf05270 */
[----:B--2---:R-:W-:-:S12]  /*71c0*/  IMAD R0, R0, 0x80, R153 ;  /* 0x0000008000007824 */ /* 0x004fd800078e0299 */
[----:B------:R-:W-:Y:S05]  /*71d0*/  @!P0 BRA `(.L_x_12729) ;  /* 0x0000001400348947 */ /* 0x000fea0003800000 */
[----:B------:R-:W0:Y:S01]  /*71e0*/  LDC R67, c[0x0][0x448] ;  /* 0x00011200ff437b82 */ /* 0x000e220000000800 */
[----:B------:R-:W-:Y:S01]  /*71f0*/  IMAD R5, R225, 0x40, R0 ;  /* 0x00000040e1057824 */ /* 0x000fe200078e0200 */
[----:B------:R-:W-:Y:S01]  /*7200*/  ULDC.64 UR4, c[0x0][0x3f8] ;  /* 0x0000fe0000047ab9 */ /* 0x000fe20000000a00 */
[----:B------:R-:W-:Y:S01]  /*7210*/  ULDC.64 UR6, c[0x0][0x408] ;  /* 0x0001020000067ab9 */ /* 0x000fe20000000a00 */
[----:B------:R-:W-:Y:S02]  /*7220*/  IMAD.MOV.U32 R6, RZ, RZ, R60 ;  /* 0x000000ffff067224 */ /* 0x000fe400078e003c */
[----:B------:R-:W-:Y:S01]  /*7230*/  IMAD.MOV.U32 R7, RZ, RZ, R25 ;  /* 0x000000ffff077224 */ /* 0x000fe200078e0019 */
[----:B0-----:R-:W-:-:S13]  /*7240*/  ISETP.NE.AND P0, PT, R67, 0x1, PT ;  /* 0x000000014300780c */ /* 0x001fda0003f05270 */
[----:B------:R-:W0:Y:S08]  /*7250*/  @P0 LDC R2, c[0x0][0x44c] ;  /* 0x00011300ff020b82 */ /* 0x000e300000000800 */
[----:B------:R-:W1:Y:S01]  /*7260*/  @P0 LDC R3, c[0x0][0x450] ;  /* 0x00011400ff030b82 */ /* 0x000e620000000800 */
[----:B0-----:R-:W-:-:S05]  /*7270*/  @P0 IMAD.HI.U32 R2, R5, R2, RZ ;  /* 0x0000000205020227 */ /* 0x001fca00078e00ff */
[----:B-1----:R-:W-:Y:S01]  /*7280*/  @P0 SHF.R.U32.HI R5, RZ, R3, R2 ;  /* 0x00000003ff050219 */ /* 0x002fe20000011602 */
[----:B------:R-:W-:Y:S02]  /*7290*/  IMAD.MOV.U32 R2, RZ, RZ, R26 ;  /* 0x000000ffff027224 */ /* 0x000fe400078e001a */
[----:B------:R-:W-:Y:S01]  /*72a0*/  IMAD.MOV.U32 R3, RZ, RZ, R63 ;  /* 0x000000ffff037224 */ /* 0x000fe200078e003f */
        /* <DEDUP_REMOVED lines=21> */
.L_x_13053:
        /* <DEDUP_REMOVED lines=28> */
.L_x_12732:
[----:B------:R-:W-:Y:S05]  /*75c0*/  BSYNC B1 ;  /* 0x0000000000017941 */ /* 0x000fea0003800000 */
.L_x_12731:
[----:B-12--5:R-:W-:Y:S01]  /*75d0*/  IMAD.MOV.U32 R2, RZ, RZ, R24 ;  /* 0x000000ffff027224 */ /* 0x026fe200078e0018 */
[----:B------:R-:W-:Y:S01]  /*75e0*/  UMOV UR4, 0xffffffff ;  /* 0xffffffff00047882 */ /* 0x000fe20000000000 */
[----:B------:R-:W-:Y:S01]  /*75f0*/  IMAD.MOV.U32 R3, RZ, RZ, R25 ;  /* 0x000000ffff037224 */ /* 0x000fe200078e0019 */
[----:B------:R-:W-:Y:S01]  /*7600*/  CS2R R20, SRZ ;  /* 0x0000000000147805 */ /* 0x000fe2000001ff00 */
[----:B---3--:R-:W-:Y:S02]  /*7610*/  IMAD.MOV.U32 R5, RZ, RZ, R60 ;  /* 0x000000ffff057224 */ /* 0x008fe400078e003c */
        /* <DEDUP_REMOVED lines=11> */
[----:B------:R-:W-:Y:S06]  /*76d0*/  BRA.DIV UR4, `(.L_x_12733) ;  /* 0x000002f2041c7947 */ /* 0x000fec000b800000 */
[----:B------:R1:W2:Y:S04]  /*76e0*/  SHFL.IDX PT, R5, R6, 0x1, 0x1c1f ;  /* 0x003c1f0006057f89 */ /* 0x0002a800000e0000 */
[----:B0-----:R-:W0:Y:S04]  /*76f0*/  SHFL.IDX PT, R4, R4, 0x1, 0x1c1f ;  /* 0x003c1f0004047f89 */ /* 0x001e2800000e0000 */
[----:B------:R-:W3:Y:S04]  /*7700*/  SHFL.IDX PT, R7, R7, 0x1, 0x1c1f ;  /* 0x003c1f0007077f89 */ /* 0x000ee800000e0000 */
[----:B----4-:R1:W4:Y:S02]  /*7710*/  SHFL.IDX PT, R14, R8, 0x1, 0x1c1f ;  /* 0x003c1f00080e7f89 */ /* 0x01032400000e0000 */
.L_x_13059:
[----:B------:R-:W5:Y:S01]  /*7720*/  LDL R3, [R1+0x21c] ;  /* 0x00021c0001037983 */ /* 0x000f620000100800 */
[----:B------:R-:W-:Y:S01]  /*7730*/  VIADD R0, R0, 0x40 ;  /* 0x0000004000007836 */ /* 0x000fe20000000000 */
[----:B------:R-:W-:Y:S01]  /*7740*/  BSSY B1, `(.L_x_12734) ;  /* 0x000001e000017945 */ /* 0x000fe20003800000 */
[----:B-1----:R-:W-:Y:S02]  /*7750*/  CS2R R8, SRZ ;  /* 0x0000000000087805 */ /* 0x002fe4000001ff00 */
[----:B------:R-:W-:Y:S02]  /*7760*/  CS2R R10, SRZ ;  /* 0x00000000000a7805 */ /* 0x000fe4000001ff00 */
[----:B------:R-:W-:Y:S02]  /*7770*/  ISETP.GE.AND P0, PT, R0, R67, PT ;  /* 0x000000430000720c */ /* 0x000fe40003f06270 */
[----:B-----5:R-:W-:-:S04]  /*7780*/  LEA.HI R2, R3, R3, RZ, 0x1 ;  /* 0x0000000303027211 */ /* 0x020fc800078f08ff */
        /* <DEDUP_REMOVED lines=8> */
[----:B------:R-:W-:Y:S01]  /*7810*/  ISETP.GE.AND P2, PT, R154, UR4, PT ;  /* 0x000000049a007c0c */ /* 0x000fe2000bf46270 */
[----:B---3--:R-:W-:Y:S01]  /*7820*/  IMAD.MOV.U32 R15, RZ, RZ, R7 ;  /* 0x000000ffff0f7224 */ /* 0x008fe200078e0007 */
[----:B------:R-:W-:-:S09]  /*7830*/  CS2R R10, SRZ ;  /* 0x00000000000a7805 */ /* 0x000fd2000001ff00 */
[C---:B------:R-:W-:Y:S01]  /*7840*/  @!P3 IMAD.SHL.U32 R3, R158.reuse, 0x2, RZ ;  /* 0x000000029e03b824 */ /* 0x040fe200078e00ff */
[----:B------:R-:W-:Y:S01]  /*7850*/  @!P3 SHF.L.U64.HI R0, R158, 0x1, R226 ;  /* 0x000000019e00b819 */ /* 0x000fe200000102e2 */
[----:B0-2---:R-:W-:-:S03]  /*7860*/  @!P2 IMAD.WIDE R64, R154, 0x2, R4 ;  /* 0x000000029a40a825 */ /* 0x005fc600078e0204 */
        /* <DEDUP_REMOVED lines=11> */
.L_x_12735:
[----:B------:R-:W-:Y:S05]  /*7920*/  BSYNC B1 ;  /* 0x0000000000017941 */ /* 0x000fea0003800000 */
.L_x_12734:
[----:B------:R-:W0:Y:S01]  /*7930*/  SYNCS.PHASECHK.TRANS64.TRYWAIT P0, [R144+URZ+0x32400], R13 ;  /* 0x0324000d900075a7 */ /* 0x000e22000800017f */
[----:B------:R-:W-:Y:S04]  /*7940*/  BSSY B1, `(.L_x_12736) ;  /* 0x0000002000017945 */ /* 0x000fe80003800000 */
[----:B0-----:R-:W-:Y:S05]  /*7950*/  @!P0 BRA `(.L_x_12737) ;  /* 0x000002ec00ec8947 */ /* 0x001fea0003800000 */
.L_x_13060:
[----:B------:R-:W-:Y:S05]  /*7960*/  BSYNC B1 ;  /* 0x0000000000017941 */ /* 0x000fea0003800000 */
.L_x_12736:
[----:B-1----:R-:W4:Y:S01]  /*7970*/  LDL R6, [R1+0x70] ;  /* 0x0000700001067983 */ /* 0x002f220000100800 */
[----:B------:R-:W-:Y:S01]  /*7980*/  LOP3.LUT P0, RZ, R227, 0x4, RZ, 0xc0, !PT ;  /* 0x00000004e3ff7812 */ /* 0x000fe2000780c0ff */
[----:B--2---:R-:W-:Y:S01]  /*7990*/  IMAD.IADD R5, R167, 0x1, R230 ;  /* 0x00000001a7057824 */ /* 0x004fe200078e02e6 */
[----:B------:R-:W-:Y:S01]  /*79a0*/  BSSY B1, `(.L_x_12738) ;  /* 0x0000072000017945 */ /* 0x000fe20003800000 */
[----:B---3-5:R-:W-:Y:S02]  /*79b0*/  IMAD.MOV.U32 R7, RZ, RZ, R8 ;  /* 0x000000ffff077224 */ /* 0x028fe400078e0008 */
[----:B------:R-:W-:Y:S02]  /*79c0*/  IMAD R144, R5, 0x2, R144 ;  /* 0x0000000205907824 */ /* 0x000fe400078e0290 */
[----:B------:R-:W-:Y:S02]  /*79d0*/  IMAD.MOV.U32 R5, RZ, RZ, R20 ;  /* 0x000000ffff057224 */ /* 0x000fe400078e0014 */
[----:B------:R-:W-:-:S02]  /*79e0*/  VIADD R4, R144, 0x18400 ;  /* 0x0001840090047836 */ /* 0x000fc40000000000 */
[----:B------:R-:W-:Y:S01]  /*79f0*/  VIADD R0, R144, 0x18440 ;  /* 0x0001844090007836 */ /* 0x000fe20000000000 */
[----:B------:R-:W-:Y:S01]  /*7a00*/  PRMT R13, R5, 0x5410, R7 ;  /* 0x00005410050d7816 */ /* 0x000fe20000000007 */
[----:B------:R-:W-:Y:S02]  /*7a10*/  @P0 VIADD R0, R4, 0xffffffc0 ;  /* 0xffffffc004000836 */ /* 0x000fe40000000000 */
[----:B------:R-:W-:Y:S02]  /*7a20*/  IMAD.MOV.U32 R5, RZ, RZ, R9 ;  /* 0x000000ffff057224 */ /* 0x000fe400078e0009 */
[----:B------:R-:W-:-:S03]  /*7a30*/  IMAD.MOV.U32 R7, RZ, RZ, R11 ;  /* 0x000000ffff077224 */ /* 0x000fc600078e000b */
[----:B------:R-:W-:Y:S01]  /*7a40*/  PRMT R78, R5, 0x7610, R78 ;  /* 0x00007610054e7816 */ /* 0x000fe2000000004e */
[----:B------:R-:W-:Y:S02]  /*7a50*/  IMAD.MOV.U32 R5, RZ, RZ, R3 ;  /* 0x000000ffff057224 */ /* 0x000fe400078e0003 */
[----:B----4-:R-:W-:Y:S02]  /*7a60*/  IMAD R4, R6, -0x80, R67 ;  /* 0xffffff8006047824 */ /* 0x010fe400078e0243 */
[----:B------:R-:W-:-:S03]  /*7a70*/  IMAD.MOV.U32 R6, RZ, RZ, R21 ;  /* 0x000000ffff067224 */ /* 0x000fc600078e0015 */
[----:B------:R-:W-:Y:S01]  /*7a80*/  VIMNMX R74, R4, 0x80, PT ;  /* 0x00000080044a7848 */ /* 0x000fe20003fe0100 */
[----:B------:R-:W-:Y:S01]  /*7a90*/  IMAD.MOV.U32 R4, RZ, RZ, R2 ;  /* 0x000000ffff047224 */ /* 0x000fe200078e0002 */
[----:B------:R-:W-:Y:S01]  /*7aa0*/  PRMT R12, R6, 0x7610, R12 ;  /* 0x00007610060c7816 */ /* 0x000fe2000000000c */
[----:B------:R-:W-:Y:S01]  /*7ab0*/  IMAD.MOV.U32 R6, RZ, RZ, R10 ;  /* 0x000000ffff067224 */ /* 0x000fe200078e000a */
[----:B------:R-:W-:Y:S02]  /*7ac0*/  ISETP.GE.AND P0, PT, R153, R74, PT ;  /* 0x0000004a9900720c */ /* 0x000fe40003f06270 */
[----:B------:R-:W-:Y:S02]  /*7ad0*/  PRMT R78, R78, 0x5410, R4 ;  /* 0x000054104e4e7816 */ /* 0x000fe40000000004 */
[----:B------:R-:W-:Y:S02]  /*7ae0*/  PRMT R12, R12, 0x5410, R5 ;  /* 0x000054100c0c7816 */ /* 0x000fe40000000005 */
[----:B------:R-:W-:-:S07]  /*7af0*/  PRMT R79, R6, 0x5410, R7 ;  /* 0x00005410064f7816 */ /* 0x000fce0000000007 */
[----:B------:R-:W-:Y:S05]  /*7b00*/  @P0 BRA `(.L_x_12739) ;  /* 0x00000004006c0947 */ /* 0x000fea0003800000 */
[----:B------:R-:W0:Y:S01]  /*7b10*/  LDC R5, c[0x0][0x3f4] ;  /* 0x0000fd00ff057b82 */ /* 0x000e220000000800 */
[----:B------:R-:W-:Y:S01]  /*7b20*/  BSSY B2, `(.L_x_12740) ;  /* 0x000002e000027945 */ /* 0x000fe20003800000 */
[-C--:B0-----:R-:W-:Y:S02]  /*7b30*/  ISETP.GE.AND P0, PT, R154, R5.reuse, PT ;  /* 0x000000059a00720c */ /* 0x081fe40003f06270 */
[----:B------:R-:W-:-:S11]  /*7b40*/  ISETP.GE.AND P1, PT, R158, R5, PT ;  /* 0x000000059e00720c */ /* 0x000fd60003f26270 */
[----:B------:R-:W-:Y:S05]  /*7b50*/  @P0 BRA `(.L_x_12741) ;  /* 0x0000000000a80947 */ /* 0x000fea0003800000 */
[----:B------:R-:W0:Y:S01]  /*7b60*/  LDS.128 R4, [R144+0x18400] ;  /* 0x0184000090047984 */ /* 0x000e220000000c00 */
[----:B------:R-:W-:Y:S01]  /*7b70*/  SHF.R.U32.HI R14, RZ, 0x10, R61 ;  /* 0x00000010ff0e7819 */ /* 0x000fe2000001163d */
[----:B------:R-:W-:Y:S01]  /*7b80*/  HADD2.F32 R64, -RZ, R66.H1_H1 ;  /* 0x30000042ff407230 */ /* 0x000fe20000004100 */
[----:B------:R-:W-:Y:S02]  /*7b90*/  SHF.R.U32.HI R65, RZ, 0x10, R63 ;  /* 0x00000010ff417819 */ /* 0x000fe4000001163f */
[----:B------:R-:W-:Y:S02]  /*7ba0*/  SHF.R.U64 R71, R60, 0x10, R61 ;  /* 0x000000103c477819 */ /* 0x000fe4000000123d */
        /* <DEDUP_REMOVED lines=21> */
[----:B------:R-:W-:Y:S02]  /*7d00*/  HADD2.F32 R60, -RZ, R76.H0_H0 ;  /* 0x2000004cff3c7230 */ /* 0x000fe40000004100 */
        /* <DEDUP_REMOVED lines=15> */
.L_x_12741:
[----:B------:R-:W-:Y:S05]  /*7e00*/  BSYNC B2 ;  /* 0x0000000000027941 */ /* 0x000fea0003800000 */
.L_x_12740:
[----:B------:R-:W-:Y:S05]  /*7e10*/  @P1 BRA `(.L_x_12739) ;  /* 0x0000000000a81947 */ /* 0x000fea0003800000 */
[----:B0-----:R-:W0:Y:S01]  /*7e20*/  LDS.128 R4, [R0] ;  /* 0x0000000000047984 */ /* 0x001e220000000c00 */
        /* <DEDUP_REMOVED lines=41> */
.L_x_12739:
[----:B------:R-:W-:Y:S05]  /*80c0*/  BSYNC B1 ;  /* 0x0000000000017941 */ /* 0x000fea0003800000 */
.L_x_12738:
[----:B------:R-:W-:-:S13]  /*80d0*/  ISETP.GE.AND P0, PT, R156, R74, PT ;  /* 0x0000004a9c00720c */ /* 0x000fda0003f06270 */
[----:B------:R-:W-:Y:S05]  /*80e0*/  @P0 BRA `(.L_x_12742) ;  /* 0x00000018003c0947 */ /* 0x000fea0003800000 */
[----:B01----:R-:W0:Y:S01]  /*80f0*/  LDC R5, c[0x0][0x3f4] ;  /* 0x0000fd00ff057b82 */ /* 0x003e220000000800 */
[----:B------:R-:W-:Y:S01]  /*8100*/  BSSY B1, `(.L_x_12743) ;  /* 0x000002e000017945 */ /* 0x000fe20003800000 */
[-C--:B0-----:R-:W-:Y:S02]  /*8110*/  ISETP.GE.AND P0, PT, R154, R5.reuse, PT ;  /* 0x000000059a00720c */ /* 0x081fe40003f06270 */
[----:B------:R-:W-:-:S11]  /*8120*/  ISETP.GE.AND P1, PT, R158, R5, PT ;  /* 0x000000059e00720c */ /* 0x000fd60003f26270 */
[----:B------:R-:W-:Y:S05]  /*8130*/  @P0 BRA `(.L_x_12744) ;  /* 0x0000000000a80947 */ /* 0x000fea0003800000 */
[----:B------:R-:W0:Y:S01]  /*8140*/  LDS.128 R4, [R144+0x1a400] ;  /* 0x01a4000090047984 */ /* 0x000e220000000c00 */
        /* <DEDUP_REMOVED lines=8> */
[----:B0-----:R-:W-:-:S02]  /*81d0*/  HADD2.F32 R10, -RZ, R7.H0_H0 ;  /* 0x20000007ff0a7230 */ /* 0x001fc40000004100 */
        /* <DEDUP_REMOVED lines=11> */
[----:B------:R-:W-:Y:S02]  /*8290*/  HADD2.F32 R6, -RZ, R5.H0_H0 ;  /* 0x20000005ff067230 */ /* 0x000fe40000004100 */
[----:B------:R-:W-:Y:S01]  /*82a0*/  FFMA.FTZ R27, R10, R15, -R27 ;  /* 0x0000000f0a1b7223 */ /* 0x000fe2000001081b */
[----:B------:R-:W-:Y:S02]  /*82b0*/  HADD2.F32 R14, -RZ, R79.H1_H1 ;  /* 0x3000004fff0e7230 */ /* 0x000fe40000004100 */
[----:B------:R-:W-:Y:S01]  /*82c0*/  FFMA.FTZ R15, R7, R24, R60 ;  /* 0x00000018070f7223 */ /* 0x000fe2000001003c */
[----:B------:R-:W-:Y:S02]  /*82d0*/  HADD2.F32 R5, -RZ, R5.H1_H1 ;  /* 0x30000005ff057230 */ /* 0x000fe40000004100 */
[----:B------:R-:W-:-:S02]  /*82e0*/  HADD2.F32 R10, -RZ, R78.H0_H0 ;  /* 0x2000004eff0a7230 */ /* 0x000fc40000004100 */
        /* <DEDUP_REMOVED lines=15> */
.L_x_12744:
[----:B------:R-:W-:Y:S05]  /*83e0*/  BSYNC B1 ;  /* 0x0000000000017941 */ /* 0x000fea0003800000 */
.L_x_12743:
[----:B------:R-:W-:Y:S05]  /*83f0*/  @P1 BRA `(.L_x_12742) ;  /* 0x0000001400781947 */ /* 0x000fea0003800000 */
[----:B0-----:R-:W0:Y:S01]  /*8400*/  LDS.128 R4, [R0+0x2000] ;  /* 0x0020000000047984 */ /* 0x001e220000000c00 */
[----:B------:R-:W-:Y:S01]  /*8410*/  SHF.R.U32.HI R14, RZ, 0x10, R3 ;  /* 0x00000010ff0e7819 */ /* 0x000fe20000011603 */
[----:B------:R-:W-:Y:S01]  /*8420*/  HADD2.F32 R11, -RZ, R78.H1_H1 ;  /* 0x3000004eff0b7230 */ /* 0x000fe20000004100 */
[----:B------:R-:W-:Y:S01]  /*8430*/  SHF.R.U32.HI R10, RZ, 0x10, R21 ;  /* 0x00000010ff0a7819 */ /* 0x000fe20000011615 */
[----:B------:R-:W-:Y:S01]  /*8440*/  HADD2.F32 R13, -RZ, R13.H0_H0 ;  /* 0x2000000dff0d7230 */ /* 0x000fe20000004100 */
[----:B------:R-:W-:Y:S01]  /*8450*/  SHF.R.U64 R24, R2, 0x10, R3 ;  /* 0x0000001002187819 */ /* 0x000fe20000001203 */
[----:B------:R-:W-:Y:S01]  /*8460*/  HADD2.F32 R14, -RZ, R14.H0_H0 ;  /* 0x2000000eff0e7230 */ /* 0x000fe20000004100 */
[----:B------:R-:W-:Y:S01]  /*8470*/  SHF.R.U64 R25, R20, 0x10, R21 ;  /* 0x0000001014197819 */ /* 0x000fe20000001215 */
[----:B------:R-:W-:Y:S02]  /*8480*/  HADD2.F32 R10, -RZ, R10.H0_H0 ;  /* 0x2000000aff0a7230 */ /* 0x000fe40000004100 */
[----:B0-----:R-:W-:-:S02]  /*8490*/  HADD2.F32 R9, -RZ, R7.H1_H1 ;  /* 0x30000007ff097230 */ /* 0x001fc40000004100 */
        /* <DEDUP_REMOVED lines=9> */
[-C--:B------:R-:W-:Y:S01]  /*8530*/  FMUL.FTZ R15, R4, R13.reuse ;  /* 0x0000000d040f7220 */ /* 0x080fe20000410000 */
[----:B------:R-:W-:Y:S01]  /*8540*/  FFMA.FTZ R13, R2, R13, -R9 ;  /* 0x0000000d020d7223 */ /* 0x000fe20000010809 */
[--C-:B------:R-:W-:Y:S02]  /*8550*/  HADD2.F32 R9, -RZ, R12.reuse.H1_H1 ;  /* 0x3000000cff097230 */ /* 0x100fe40000004100 */
[----:B------:R-:W-:Y:S01]  /*8560*/  FFMA.FTZ R21, R8, R14, R21 ;  /* 0x0000000e08157223 */ /* 0x000fe20000010015 */
[--C-:B------:R-:W-:Y:S02]  /*8570*/  HADD2.F32 R3, -RZ, R5.reuse.H0_H0 ;  /* 0x20000005ff037230 */ /* 0x100fe40000004100 */
[----:B------:R-:W-:Y:S01]  /*8580*/  FFMA.FTZ R2, R2, R11, R15 ;  /* 0x0000000b02027223 */ /* 0x000fe2000001000f */
[----:B------:R-:W-:Y:S02]  /*8590*/  HADD2.F32 R12, -RZ, R12.H0_H0 ;  /* 0x2000000cff0c7230 */ /* 0x000fe40000004100 */
[----:B------:R-:W-:Y:S01]  /*85a0*/  FMUL.FTZ R10, R6, R9 ;  /* 0x00000009060a7220 */ /* 0x000fe20000410000 */
[----:B------:R-:W-:-:S02]  /*85b0*/  HADD2.F32 R5, -RZ, R5.H1_H1 ;  /* 0x30000005ff057230 */ /* 0x000fc40000004100 */
[----:B------:R-:W-:Y:S02]  /*85c0*/  HADD2.F32 R8, -RZ, R24.H0_H0 ;  /* 0x20000018ff087230 */ /* 0x000fe40000004100 */
[-C--:B------:R-:W-:Y:S01]  /*85d0*/  FMUL.FTZ R14, R6, R12.reuse ;  /* 0x0000000c060e7220 */ /* 0x080fe20000410000 */
[----:B------:R-:W-:Y:S02]  /*85e0*/  HADD2.F32 R4, -RZ, R25.H0_H0 ;  /* 0x20000019ff047230 */ /* 0x000fe40000004100 */
[----:B------:R-:W-:Y:S01]  /*85f0*/  FFMA.FTZ R10, R7, R12, -R10 ;  /* 0x0000000c070a7223 */ /* 0x000fe2000001080a */
[----:B------:R-:W-:Y:S01]  /*8600*/  FMUL.FTZ R6, R5, R8 ;  /* 0x0000000805067220 */ /* 0x000fe20000410000 */
        /* <DEDUP_REMOVED lines=10> */
.L_x_12729:
[----:B------:R-:W0:Y:S01]  /*86b0*/  LDC R21, c[0x0][0x448] ;  /* 0x00011200ff157b82 */ /* 0x000e220000000800 */
[----:B------:R-:W-:Y:S01]  /*86c0*/  IMAD R5, R225, 0x40, R0 ;  /* 0x00000040e1057824 */ /* 0x000fe200078e0200 */
[----:B------:R-:W-:Y:S01]  /*86d0*/  ULDC.64 UR4, c[0x0][0x3f8] ;  /* 0x0000fe0000047ab9 */ /* 0x000fe20000000a00 */
[----:B------:R-:W-:Y:S01]  /*86e0*/  ULDC.64 UR6, c[0x0][0x408] ;  /* 0x0001020000067ab9 */ /* 0x000fe20000000a00 */
        /* <DEDUP_REMOVED lines=12> */
[----:B------:R-:W-:-:S04]  /*87b0*/  IMAD.WIDE.U32 R2, R5, UR4, R2 ;  /* 0x0000000405027c25 */ /* 0x000fc8000f8e0002 */
[C---:B------:R-:W-:Y:S01]  /*87c0*/  IMAD R7, R5.reuse, UR5, R6 ;  /* 0x0000000505077c24 */ /* 0x040fe2000f8e0206 */
[----:B------:R-:W-:Y:S01]  /*87d0*/  ULDC.64 UR4, c[0x0][0x3e8] ;  /* 0x0000fa0000047ab9 */ /* 0x000fe20000000a00 */
        /* <DEDUP_REMOVED lines=21> */
[----:B--2---:R-:W-:Y:S01]  /*8930*/  @!P1 IMAD.X R5, R2, 0x1, R21, P2 ;  /* 0x0000000102059824 */ /* 0x004fe200010e0615 */
[----:B---3--:R-:W-:-:S05]  /*8940*/  @!P1 IADD3 R14, P2, R14, R9, RZ ;  /* 0x000000090e0e9210 */ /* 0x008fca0007f5e0ff */
[----:B------:R-:W2:Y:S01]  /*8950*/  @!P1 LD.E.128 R4, desc[UR42][R4.64] ;  /* 0x0000002a04049980 */ /* 0x000ea2000c101d00 */
[----:B----4-:R-:W-:-:S04]  /*8960*/  @!P1 IMAD.X R3, R8, 0x1, R21, P2 ;  /* 0x0000000108039824 */ /* 0x010fc800010e0615 */
[----:B------:R-:W-:-:S05]  /*8970*/  @!P1 IMAD.MOV.U32 R15, RZ, RZ, R3 ;  /* 0x000000ffff0f9224 */ /* 0x000fca00078e0003 */
[----:B------:R0:W3:Y:S01]  /*8980*/  @!P1 LD.E.128 R24, desc[UR42][R14.64] ;  /* 0x0000002a0e189980 */ /* 0x0000e2000c101d00 */
[----:B------:R-:W-:Y:S02]  /*8990*/  CS2R R64, SRZ ;  /* 0x0000000000407805 */ /* 0x000fe4000001ff00 */
[----:B------:R-:W-:Y:S02]  /*89a0*/  CS2R R66, SRZ ;  /* 0x0000000000427805 */ /* 0x000fe4000001ff00 */
[----:B------:R-:W-:Y:S01]  /*89b0*/  CS2R R20, SRZ ;  /* 0x0000000000147805 */ /* 0x000fe2000001ff00 */
[----:B------:R-:W1:Y:S04]  /*89c0*/  SHFL.IDX PT, R61, R61, 0x1, 0x1c1f ;  /* 0x003c1f003d3d7f89 */ /* 0x000e6800000e0000 */
[----:B------:R-:W4:Y:S04]  /*89d0*/  SHFL.IDX PT, R60, R60, 0x1, 0x1c1f ;  /* 0x003c1f003c3c7f89 */ /* 0x000f2800000e0000 */
[----:B0-----:R0:W0:Y:S04]  /*89e0*/  SHFL.IDX PT, R14, R10, 0x1, 0x1c1f ;  /* 0x003c1f000a0e7f89 */ /* 0x00102800000e0000 */
[----:B------:R-:W0:Y:S01]  /*89f0*/  SHFL.IDX PT, R62, R62, 0x1, 0x1c1f ;  /* 0x003c1f003e3e7f89 */ /* 0x000e2200000e0000 */
[----:B--2---:R-:W-:-:S02]  /*8a00*/  @!P1 IMAD.MOV.U32 R64, RZ, RZ, R6 ;  /* 0x000000ffff409224 */ /* 0x004fc400078e0006 */
[----:B------:R-:W-:Y:S02]  /*8a10*/  @!P1 IMAD.MOV.U32 R65, RZ, RZ, R7 ;  /* 0x000000ffff419224 */ /* 0x000fe400078e0007 */
[----:B------:R-:W-:Y:S02]  /*8a20*/  IMAD.MOV.U32 R2, RZ, RZ, R64 ;  /* 0x000000ffff027224 */ /* 0x000fe400078e0040 */
[----:B------:R-:W-:Y:S02]  /*8a30*/  IMAD.MOV.U32 R3, RZ, RZ, R65 ;  /* 0x000000ffff037224 */ /* 0x000fe400078e0041 */
[----:B------:R-:W-:Y:S02]  /*8a40*/  @!P1 IMAD.MOV.U32 R66, RZ, RZ, R4 ;  /* 0x000000ffff429224 */ /* 0x000fe400078e0004 */
[----:B------:R-:W-:Y:S01]  /*8a50*/  @!P1 IMAD.MOV.U32 R67, RZ, RZ, R5 ;  /* 0x000000ffff439224 */ /* 0x000fe200078e0005 */
[----:B------:R-:W-:Y:S02]  /*8a60*/  PRMT R84, R2, 0x5410, R3 ;  /* 0x0000541002547816 */ /* 0x000fe40000000003 */
[----:B------:R-:W-:Y:S01]  /*8a70*/  CS2R R2, SRZ ;  /* 0x0000000000027805 */ /* 0x000fe2000001ff00 */
[----:B------:R-:W-:-:S02]  /*8a80*/  IMAD.MOV.U32 R4, RZ, RZ, R66 ;  /* 0x000000ffff047224 */ /* 0x000fc400078e0042 */
[----:B------:R-:W-:Y:S02]  /*8a90*/  IMAD.MOV.U32 R5, RZ, RZ, R67 ;  /* 0x000000ffff057224 */ /* 0x000fe400078e0043 */
[----:B---3--:R-:W-:Y:S02]  /*8aa0*/  @!P1 IMAD.MOV.U32 R2, RZ, RZ, R24 ;  /* 0x000000ffff029224 */ /* 0x008fe400078e0018 */
[----:B------:R-:W-:Y:S01]  /*8ab0*/  @!P1 IMAD.MOV.U32 R3, RZ, RZ, R25 ;  /* 0x000000ffff039224 */ /* 0x000fe200078e0019 */
[----:B------:R-:W-:Y:S01]  /*8ac0*/  PRMT R68, R4, 0x5410, R5 ;  /* 0x0000541004447816 */ /* 0x000fe20000000005 */
[----:B------:R-:W-:Y:S02]  /*8ad0*/  @!P1 IMAD.MOV.U32 R20, RZ, RZ, R26 ;  /* 0x000000ffff149224 */ /* 0x000fe400078e001a */
[----:B------:R-:W-:Y:S02]  /*8ae0*/  @!P1 IMAD.MOV.U32 R21, RZ, RZ, R27 ;  /* 0x000000ffff159224 */ /* 0x000fe400078e001b */
[----:B------:R-:W-:-:S02]  /*8af0*/  IMAD.MOV.U32 R6, RZ, RZ, R2 ;  /* 0x000000ffff067224 */ /* 0x000fc400078e0002 */
[----:B------:R-:W-:Y:S02]  /*8b00*/  IMAD.MOV.U32 R7, RZ, RZ, R3 ;  /* 0x000000ffff077224 */ /* 0x000fe400078e0003 */
[----:B------:R-:W-:Y:S01]  /*8b10*/  IMAD.MOV.U32 R4, RZ, RZ, R20 ;  /* 0x000000ffff047224 */ /* 0x000fe200078e0014 */
[----:B------:R-:W-:Y:S01]  /*8b20*/  PRMT R74, R6, 0x7610, R74 ;  /* 0x00007610064a7816 */ /* 0x000fe2000000004a */
[----:B------:R-:W-:Y:S01]  /*8b30*/  IMAD.MOV.U32 R5, RZ, RZ, R21 ;  /* 0x000000ffff057224 */ /* 0x000fe200078e0015 */
[----:B------:R-:W-:Y:S02]  /*8b40*/  PRMT R71, R7, 0x7610, R71 ;  /* 0x0000761007477816 */ /* 0x000fe40000000047 */
[----:B------:R-:W-:Y:S02]  /*8b50*/  CS2R R6, SRZ ;  /* 0x0000000000067805 */ /* 0x000fe4000001ff00 */
[----:B01--4-:R-:W-:-:S07]  /*8b60*/  PRMT R85, R4, 0x5410, R5 ;  /* 0x0000541004557816 */ /* 0x013fce0000000005 */
.L_x_13070:
[----:B------:R-:W2:Y:S01]  /*8b70*/  LDL R5, [R1+0x21c] ;  /* 0x00021c0001057983 */ /* 0x000ea20000100800 */
[----:B------:R-:W-:Y:S01]  /*8b80*/  VIADD R0, R0, 0x40 ;  /* 0x0000004000007836 */ /* 0x000fe20000000000 */
[----:B------:R-:W-:Y:S01]  /*8b90*/  BSSY B1, `(.L_x_12746) ;  /* 0x0000016000017945 */ /* 0x000fe20003800000 */
[----:B------:R-:W-:Y:S02]  /*8ba0*/  CS2R R8, SRZ ;  /* 0x0000000000087805 */ /* 0x000fe4000001ff00 */
[----:B------:R-:W-:Y:S02]  /*8bb0*/  CS2R R10, SRZ ;  /* 0x00000000000a7805 */ /* 0x000fe4000001ff00 */
[----:B------:R-:W-:Y:S02]  /*8bc0*/  ISETP.GE.AND P1, PT, R0, R63, PT ;  /* 0x0000003f0000720c */ /* 0x000fe40003f26270 */
[----:B--2---:R-:W-:-:S04]  /*8bd0*/  LEA.HI R4, R5, R5, RZ, 0x1 ;  /* 0x0000000505047211 */ /* 0x004fc800078f08ff */
[----:B------:R-:W-:-:S05]  /*8be0*/  LOP3.LUT R4, R4, 0xfffffffe, RZ, 0xc0, !PT ;  /* 0xfffffffe04047812 */ /* 0x000fca00078ec0ff */
[----:B------:R-:W-:Y:S01]  /*8bf0*/  IMAD.IADD R0, R5, 0x1, -R4 ;  /* 0x0000000105007824 */ /* 0x000fe200078e0a04 */
[----:B------:R-:W-:-:S04]  /*8c00*/  CS2R R4, SRZ ;  /* 0x0000000000047805 */ /* 0x000fc8000001ff00 */
        /* <DEDUP_REMOVED lines=8> */
[-C--:B------:R-:W-:Y:S02]  /*8c90*/  IADD3 R8, P1, R61, R4.reuse, RZ ;  /* 0x000000043d087210 */ /* 0x080fe40007f3e0ff */
[----:B------:R-:W-:-:S03]  /*8ca0*/  IADD3 R4, P2, R14, R4, RZ ;  /* 0x000000040e047210 */ /* 0x000fc60007f5e0ff */
[--C-:B------:R-:W-:Y:S02]  /*8cb0*/  IMAD.X R9, R60, 0x1, R5.reuse, P1 ;  /* 0x000000013c097824 */ /* 0x100fe400008e0605 */
[----:B------:R-:W-:-:S04]  /*8cc0*/  IMAD.X R5, R62, 0x1, R5, P2 ;  /* 0x000000013e057824 */ /* 0x000fc800010e0605 */
[----:B------:R-:W5:Y:S04]  /*8cd0*/  LD.E.128 R8, desc[UR42][R8.64] ;  /* 0x0000002a08087980 */ /* 0x000f68000c101d00 */
[----:B------:R-:W5:Y:S02]  /*8ce0*/  LD.E.128 R4, desc[UR42][R4.64] ;  /* 0x0000002a04047980 */ /* 0x000f64000c101d00 */
.L_x_12747:
[----:B------:R-:W-:Y:S05]  /*8cf0*/  BSYNC B1 ;  /* 0x0000000000017941 */ /* 0x000fea0003800000 */
.L_x_12746:
[----:B------:R-:W0:Y:S01]  /*8d00*/  SYNCS.PHASECHK.TRANS64.TRYWAIT P1, [R144+URZ+0x32400], R13 ;  /* 0x0324000d900075a7 */ /* 0x000e22000802017f */
[----:B------:R-:W-:Y:S04]  /*8d10*/  BSSY B1, `(.L_x_12748) ;  /* 0x0000002000017945 */ /* 0x000fe80003800000 */
[----:B0-----:R-:W-:Y:S05]  /*8d20*/  @!P1 BRA `(.L_x_12749) ;  /* 0x000002e0006c9947 */ /* 0x001fea0003800000 */
.L_x_13071:
[----:B------:R-:W-:Y:S05]  /*8d30*/  BSYNC B1 ;  /* 0x0000000000017941 */ /* 0x000fea0003800000 */
.L_x_12748:
[----:B------:R-:W2:Y:S01]  /*8d40*/  LDL R0, [R1+0x70] ;  /* 0x0000700001007983 */ /* 0x000ea20000100800 */
[----:B-----5:R-:W-:Y:S01]  /*8d50*/  IMAD.MOV.U32 R12, RZ, RZ, R6 ;  /* 0x000000ffff0c7224 */ /* 0x020fe200078e0006 */
[----:B------:R-:W-:Y:S01]  /*8d60*/  BSSY B1, `(.L_x_12750) ;  /* 0x000006e000017945 */ /* 0x000fe20003800000 */
[----:B0-----:R-:W-:Y:S02]  /*8d70*/  IMAD.MOV.U32 R13, RZ, RZ, R7 ;  /* 0x000000ffff0d7224 */ /* 0x001fe400078e0007 */
[----:B------:R-:W-:Y:S02]  /*8d80*/  IMAD.MOV.U32 R14, RZ, RZ, R4 ;  /* 0x000000ffff0e7224 */ /* 0x000fe400078e0004 */
[----:B------:R-:W-:Y:S01]  /*8d90*/  IMAD.MOV.U32 R87, RZ, RZ, R10 ;  /* 0x000000ffff577224 */ /* 0x000fe200078e000a */
[----:B------:R-:W-:Y:S01]  /*8da0*/  PRMT R60, R12, 0x5410, R13 ;  /* 0x000054100c3c7816 */ /* 0x000fe2000000000d */
[----:B------:R-:W-:Y:S01]  /*8db0*/  IMAD.MOV.U32 R12, RZ, RZ, R5 ;  /* 0x000000ffff0c7224 */ /* 0x000fe200078e0005 */
[----:B------:R-:W-:Y:S01]  /*8dc0*/  PRMT R61, R14, 0x7610, R61 ;  /* 0x000076100e3d7816 */ /* 0x000fe2000000003d */
[----:B------:R-:W-:-:S02]  /*8dd0*/  IMAD.MOV.U32 R13, RZ, RZ, R8 ;  /* 0x000000ffff0d7224 */ /* 0x000fc400078e0008 */
[----:B------:R-:W-:Y:S01]  /*8de0*/  IMAD.MOV.U32 R14, RZ, RZ, R9 ;  /* 0x000000ffff0e7224 */ /* 0x000fe200078e0009 */
[----:B------:R-:W-:Y:S01]  /*8df0*/  PRMT R61, R61, 0x5410, R12 ;  /* 0x000054103d3d7816 */ /* 0x000fe2000000000c */
[----:B------:R-:W-:-:S03]  /*8e00*/  IMAD.MOV.U32 R88, RZ, RZ, R11 ;  /* 0x000000ffff587224 */ /* 0x000fc600078e000b */
[----:B------:R-:W-:Y:S01]  /*8e10*/  PRMT R86, R13, 0x5410, R14 ;  /* 0x000054100d567816 */ /* 0x000fe2000000000e */
[----:B--2---:R-:W-:-:S05]  /*8e20*/  IMAD R0, R0, -0x80, R63 ;  /* 0xffffff8000007824 */ /* 0x004fca00078e023f */
[----:B------:R-:W-:-:S04]  /*8e30*/  VIMNMX R0, R0, 0x80, PT ;  /* 0x0000008000007848 */ /* 0x000fc80003fe0100 */
[-C--:B------:R-:W-:Y:S02]  /*8e40*/  ISETP.GE.OR P1, PT, R153, R0.reuse, P0 ;  /* 0x000000009900720c */ /* 0x080fe40000726670 */
[----:B------:R-:W-:Y:S01]  /*8e50*/  ISETP.GE.OR P0, PT, R156, R0, P0 ;  /* 0x000000009c00720c */ /* 0x000fe20000706670 */
[----:B------:R-:W-:-:S05]  /*8e60*/  IMAD.IADD R0, R22, 0x1, R69 ;  /* 0x0000000116007824 */ /* 0x000fca00078e0245 */
[----:B------:R-:W-:-:S05]  /*8e70*/  LOP3.LUT R63, R0, 0x38, RZ, 0xc0, !PT ;  /* 0x00000038003f7812 */ /* 0x000fca00078ec0ff */
[----:B------:R-:W-:Y:S05]  /*8e80*/  @P1 BRA `(.L_x_12751) ;  /* 0x00000004006c1947 */ /* 0x000fea0003800000 */
[----:B------:R-:W-:Y:S01]  /*8e90*/  LOP3.LUT R0, R166, 0x38, R22, 0xf8, !PT ;  /* 0x00000038a6007812 */ /* 0x000fe200078ef816 */
[----:B------:R-:W-:Y:S01]  /*8ea0*/  HADD2.F32 R69, -RZ, R71.H0_H0 ;  /* 0x20000047ff457230 */ /* 0x000fe20000004100 */
[--C-:B------:R-:W-:Y:S02]  /*8eb0*/  SHF.R.U64 R83, R66, 0x10, R67.reuse ;  /* 0x0000001042537819 */ /* 0x100fe40000001243 */
[----:B------:R-:W-:Y:S02]  /*8ec0*/  LOP3.LUT R0, R0, R173, RZ, 0x3c, !PT ;  /* 0x000000ad00007212 */ /* 0x000fe400078e3cff */
[----:B------:R-:W-:Y:S01]  /*8ed0*/  SHF.R.U32.HI R66, RZ, 0x10, R67 ;  /* 0x00000010ff427819 */ /* 0x000fe20000011643 */
[--C-:B------:R-:W-:Y:S01]  /*8ee0*/  HADD2.F32 R67, -RZ, R68.reuse.H1_H1 ;  /* 0x30000044ff437230 */ /* 0x100fe20000004100 */
[--C-:B------:R-:W-:Y:S01]  /*8ef0*/  SHF.R.U32.HI R70, RZ, 0x10, R3.reuse ;  /* 0x00000010ff467819 */ /* 0x100fe20000011603 */
[----:B------:R-:W-:Y:S01]  /*8f00*/  IMAD.IADD R13, R167, 0x1, R0 ;  /* 0x00000001a70d7824 */ /* 0x000fe200078e0200 */
[----:B------:R-:W-:Y:S01]  /*8f10*/  LOP3.LUT R0, R173, R63, R166, 0x1e, !PT ;  /* 0x0000003fad007212 */ /* 0x000fe200078e1ea6 */
[----:B------:R-:W-:Y:S01]  /*8f20*/  HADD2.F32 R68, -RZ, R68.H0_H0 ;  /* 0x20000044ff447230 */ /* 0x000fe20000004100 */
[----:B------:R-:W-:Y:S01]  /*8f30*/  SHF.R.U64 R81, R2, 0x10, R3 ;  /* 0x0000001002517819 */ /* 0x000fe20000001203 */
[----:B------:R-:W-:Y:S01]  /*8f40*/  IMAD R79, R13, 0x2, R144 ;  /* 0x000000020d4f7824 */ /* 0x000fe200078e0290 */
[--C-:B------:R-:W-:Y:S01]  /*8f50*/  SHF.R.U64 R77, R20, 0x10, R21.reuse ;  /* 0x00000010144d7819 */ /* 0x100fe20000001215 */
[----:B------:R-:W-:Y:S01]  /*8f60*/  IMAD.IADD R25, R167, 0x1, R0 ;  /* 0x00000001a7197824 */ /* 0x000fe200078e0200 */
[----:B------:R-:W-:Y:S01]  /*8f70*/  SHF.R.U32.HI R76, RZ, 0x10, R21 ;  /* 0x00000010ff4c7819 */ /* 0x000fe20000011615 */
[----:B------:R-:W-:Y:S01]  /*8f80*/  HADD2.F32 R70, -RZ, R70.H0_H0 ;  /* 0x20000046ff467230 */ /* 0x000fe20000004100 */
[----:B------:R-:W0:Y:S01]  /*8f90*/  LDS.128 R12, [R79+0x18400] ;  /* 0x018400004f0c7984 */ /* 0x000e220000000c00 */
[----:B------:R-:W-:Y:S01]  /*8fa0*/  IMAD R80, R25, 0x2, R144 ;  /* 0x0000000219507824 */ /* 0x000fe200078e0290 */
[----:B------:R-:W-:-:S02]  /*8fb0*/  SHF.R.U64 R82, R64, 0x10, R65 ;  /* 0x0000001040527819 */ /* 0x000fc40000001241 */
[----:B------:R-:W-:Y:S02]  /*8fc0*/  SHF.R.U32.HI R78, RZ, 0x10, R65 ;  /* 0x00000010ff4e7819 */ /* 0x000fe40000011641 */
[----:B------:R-:W1:Y:S01]  /*8fd0*/  LDS.128 R24, [R80+0x18400] ;  /* 0x0184000050187984 */ /* 0x000e620000000c00 */
[--C-:B0-----:R-:W-:Y:S02]  /*8fe0*/  HADD2.F32 R2, -RZ, R13.reuse.H0_H0 ;  /* 0x2000000dff027230 */ /* 0x101fe40000004100 */
[----:B------:R-:W-:Y:S02]  /*8ff0*/  HADD2.F32 R13, -RZ, R13.H1_H1 ;  /* 0x3000000dff0d7230 */ /* 0x000fe40000004100 */
[----:B------:R-:W-:Y:S02]  /*9000*/  HADD2.F32 R0, -RZ, R12.H0_H0 ;  /* 0x2000000cff007230 */ /* 0x000fe40000004100 */
[--C-:B-1----:R-:W-:Y:S02]  /*9010*/  HADD2.F32 R62, -RZ, R25.reuse.H0_H0 ;  /* 0x20000019ff3e7230 */ /* 0x102fe40000004100 */
[----:B------:R-:W-:-:S02]  /*9020*/  HADD2.F32 R25, -RZ, R25.H1_H1 ;  /* 0x30000019ff197230 */ /* 0x000fc40000004100 */
[----:B------:R-:W-:Y:S02]  /*9030*/  HADD2.F32 R21, -RZ, R24.H0_H0 ;  /* 0x20000018ff157230 */ /* 0x000fe40000004100 */
[C---:B------:R-:W-:Y:S01]  /*9040*/  FMUL.FTZ R71, R62.reuse, R69 ;  /* 0x000000453e477220 */ /* 0x040fe20000410000 */
[-C--:B------:R-:W-:Y:S01]  /*9050*/  FMUL.FTZ R75, R62, R67.reuse ;  /* 0x000000433e4b7220 */ /* 0x080fe20000410000 */
[----:B------:R-:W-:Y:S02]  /*9060*/  HADD2.F32 R62, -RZ, R66.H0_H0 ;  /* 0x20000042ff3e7230 */ /* 0x000fe40000004100 */
[----:B------:R-:W-:Y:S02]  /*9070*/  HADD2.F32 R66, -RZ, R74.H0_H0 ;  /* 0x2000004aff427230 */ /* 0x000fe40000004100 */
[C---:B------:R-:W-:Y:S01]  /*9080*/  FFMA.FTZ R71, R2.reuse, R67, -R71 ;  /* 0x0000004302477223 */ /* 0x040fe20000010847 */
[----:B------:R-:W-:Y:S01]  /*9090*/  FFMA.FTZ R75, R2, R69, R75 ;  /* 0x00000045024b7223 */ /* 0x000fe2000001004b */
[C---:B------:R-:W-:Y:S01]  /*90a0*/  FMUL.FTZ R2, R25.reuse, R62 ;  /* 0x0000003e19027220 */ /* 0x040fe20000410000 */
[----:B------:R-:W-:Y:S01]  /*90b0*/  FMUL.FTZ R74, R25, R70 ;  /* 0x00000046194a7220 */ /* 0x000fe20000410000 */
[----:B------:R-:W-:-:S02]  /*90c0*/  HADD2.F32 R64, -RZ, R26.H0_H0 ;  /* 0x2000001aff407230 */ /* 0x000fc40000004100 */
[C---:B------:R-:W-:Y:S01]  /*90d0*/  FMUL.FTZ R67, R21.reuse, R66 ;  /* 0x0000004215437220 */ /* 0x040fe20000410000 */
[----:B------:R-:W-:Y:S02]  /*90e0*/  HADD2.F32 R25, -RZ, R85.H0_H0 ;  /* 0x20000055ff197230 */ /* 0x000fe40000004100 */
[----:B------:R-:W-:Y:S01]  /*90f0*/  FMUL.FTZ R21, R21, R68 ;  /* 0x0000004415157220 */ /* 0x000fe20000410000 */
[C---:B------:R-:W-:Y:S01]  /*9100*/  FFMA.FTZ R70, R13.reuse, R70, R2 ;  /* 0x000000460d467223 */ /* 0x040fe20000010002 */
[----:B------:R-:W-:Y:S02]  /*9110*/  HADD2.F32 R2, -RZ, R84.H0_H0 ;  /* 0x20000054ff027230 */ /* 0x000fe40000004100 */
[----:B------:R-:W-:Y:S01]  /*9120*/  FFMA.FTZ R74, R13, R62, -R74 ;  /* 0x0000003e0d4a7223 */ /* 0x000fe2000001084a */
[----:B------:R-:W-:Y:S02]  /*9130*/  HADD2.F32 R3, -RZ, R14.H0_H0 ;  /* 0x2000000eff037230 */ /* 0x000fe40000004100 */
[----:B------:R-:W-:Y:S01]  /*9140*/  FMUL.FTZ R62, R64, R25 ;  /* 0x00000019403e7220 */ /* 0x000fe20000410000 */
[----:B------:R-:W-:-:S02]  /*9150*/  HADD2.F32 R65, -RZ, R27.H0_H0 ;  /* 0x2000001bff417230 */ /* 0x000fc40000004100 */
[C---:B------:R-:W-:Y:S01]  /*9160*/  FFMA.FTZ R67, R0.reuse, R68, -R67 ;  /* 0x0000004400437223 */ /* 0x040fe20000010843 */
[----:B------:R-:W-:Y:S02]  /*9170*/  HADD2.F32 R13, -RZ, R85.H1_H1 ;  /* 0x30000055ff0d7230 */ /* 0x000fe40000004100 */
[----:B------:R-:W-:Y:S01]  /*9180*/  FFMA.FTZ R66, R0, R66, R21 ;  /* 0x0000004200427223 */ /* 0x000fe20000010015 */
[----:B------:R-:W-:Y:S02]  /*9190*/  HADD2.F32 R0, -RZ, R84.H1_H1 ;  /* 0x30000054ff007230 */ /* 0x000fe40000004100 */
[-C--:B------:R-:W-:Y:S01]  /*91a0*/  FMUL.FTZ R68, R64, R2.reuse ;  /* 0x0000000240447220 */ /* 0x080fe20000410000 */
[----:B------:R-:W-:Y:S02]  /*91b0*/  HADD2.F32 R20, -RZ, R15.H0_H0 ;  /* 0x2000000fff147230 */ /* 0x000fe40000004100 */
[----:B------:R-:W-:Y:S01]  /*91c0*/  FFMA.FTZ R64, R3, R2, -R62 ;  /* 0x0000000203407223 */ /* 0x000fe2000001083e */
[----:B------:R-:W-:-:S02]  /*91d0*/  HADD2.F32 R27, -RZ, R27.H1_H1 ;  /* 0x3000001bff1b7230 */ /* 0x000fc40000004100 */
[C---:B------:R-:W-:Y:S01]  /*91e0*/  FMUL.FTZ R21, R65.reuse, R13 ;  /* 0x0000000d41157220 */ /* 0x040fe20000410000 */
[----:B------:R-:W-:Y:S02]  /*91f0*/  HADD2.F32 R62, -RZ, R76.H0_H0 ;  /* 0x2000004cff3e7230 */ /* 0x000fe40000004100 */
[-C--:B------:R-:W-:Y:S01]  /*9200*/  FMUL.FTZ R76, R65, R0.reuse ;  /* 0x00000000414c7220 */ /* 0x080fe20000410000 */
[----:B------:R-:W-:Y:S02]  /*9210*/  HADD2.F32 R2, -RZ, R78.H0_H0 ;  /* 0x2000004eff027230 */ /* 0x000fe40000004100 */
[----:B------:R-:W-:Y:S01]  /*9220*/  FFMA.FTZ R69, R20, R0, -R21 ;  /* 0x0000000014457223 */ /* 0x000fe20000010815 */
[----:B------:R-:W-:Y:S02]  /*9230*/  HADD2.F32 R15, -RZ, R15.H1_H1 ;  /* 0x3000000fff0f7230 */ /* 0x000fe40000004100 */
[----:B------:R-:W-:Y:S01]  /*9240*/  FFMA.FTZ R68, R3, R25, R68 ;  /* 0x0000001903447223 */ /* 0x000fe20000010044 */
[----:B------:R-:W-:-:S02]  /*9250*/  HADD2.F32 R24, -RZ, R24.H1_H1 ;  /* 0x30000018ff187230 */ /* 0x000fc40000004100 */
[C---:B------:R-:W-:Y:S01]  /*9260*/  FMUL.FTZ R78, R27.reuse, R62 ;  /* 0x0000003e1b4e7220 */ /* 0x040fe20000410000 */
[-C--:B------:R-:W-:Y:S01]  /*9270*/  FMUL.FTZ R0, R27, R2.reuse ;  /* 0x000000021b007220 */ /* 0x080fe20000410000 */
[----:B------:R-:W-:Y:S02]  /*9280*/  HADD2.F32 R21, -RZ, R81.H0_H0 ;  /* 0x20000051ff157230 */ /* 0x000fe40000004100 */
[----:B------:R-:W-:Y:S01]  /*9290*/  FFMA.FTZ R76, R20, R13, R76 ;  /* 0x0000000d144c7223 */ /* 0x000fe2000001004c */
[----:B------:R-:W-:Y:S02]  /*92a0*/  HADD2.F32 R26, -RZ, R26.H1_H1 ;  /* 0x3000001aff1a7230 */ /* 0x000fe40000004100 */
        /* <DEDUP_REMOVED lines=25> */
.L_x_12751:
[----:B------:R-:W-:Y:S05]  /*9440*/  BSYNC B1 ;  /* 0x0000000000017941 */ /* 0x000fea0003800000 */
.L_x_12750:
[----:B------:R-:W-:Y:S01]  /*9450*/  PRMT R65, R87, 0x5410, R88 ;  /* 0x0000541057417816 */ /* 0x000fe20000000058 */
[----:B------:R-:W-:Y:S06]  /*9460*/  @P0 BRA `(.L_x_12742) ;  /* 0x00000004005c0947 */ /* 0x000fec0003800000 */
[----:B------:R-:W-:Y:S01]  /*9470*/  LOP3.LUT R0, R174, R63, R172, 0x1e, !PT ;  /* 0x0000003fae007212 */ /* 0x000fe200078e1eac */
[----:B0-----:R-:W0:Y:S01]  /*9480*/  LDS.128 R12, [R228+0x18400] ;  /* 0x01840000e40c7984 */ /* 0x001e220000000c00 */
[--C-:B------:R-:W-:Y:S01]  /*9490*/  SHF.R.U64 R70, R10, 0x10, R11.reuse ;  /* 0x000000100a467819 */ /* 0x100fe2000000120b */
[----:B------:R-:W-:Y:S01]  /*94a0*/  HADD2.F32 R10, -RZ, R86.H1_H1 ;  /* 0x30000056ff0a7230 */ /* 0x000fe20000004100 */
[----:B------:R-:W-:Y:S01]  /*94b0*/  SHF.R.U32.HI R69, RZ, 0x10, R11 ;  /* 0x00000010ff457819 */ /* 0x000fe2000001160b */
[----:B------:R-:W-:Y:S01]  /*94c0*/  IMAD.IADD R3, R175, 0x1, R0 ;  /* 0x00000001af037824 */ /* 0x000fe200078e0200 */
[--C-:B------:R-:W-:Y:S01]  /*94d0*/  SHF.R.U64 R67, R6, 0x10, R7.reuse ;  /* 0x0000001006437819 */ /* 0x100fe20000001207 */
[--C-:B------:R-:W-:Y:S01]  /*94e0*/  HADD2.F32 R11, -RZ, R61.reuse.H1_H1 ;  /* 0x3000003dff0b7230 */ /* 0x100fe20000004100 */
[----:B------:R-:W-:Y:S01]  /*94f0*/  SHF.R.U32.HI R66, RZ, 0x10, R7 ;  /* 0x00000010ff427819 */ /* 0x000fe20000011607 */
[----:B------:R-:W-:Y:S01]  /*9500*/  IMAD R3, R3, 0x2, R144 ;  /* 0x0000000203037824 */ /* 0x000fe200078e0290 */
[----:B------:R-:W-:Y:S01]  /*9510*/  SHF.R.U32.HI R63, RZ, 0x10, R9 ;  /* 0x00000010ff3f7819 */ /* 0x000fe20000011609 */
[----:B------:R-:W-:Y:S01]  /*9520*/  HADD2.F32 R61, -RZ, R61.H0_H0 ;  /* 0x2000003dff3d7230 */ /* 0x000fe20000004100 */
[----:B------:R-:W-:-:S02]  /*9530*/  SHF.R.U32.HI R20, RZ, 0x10, R5 ;  /* 0x00000010ff147819 */ /* 0x000fc40000011605 */
[----:B------:R-:W1:Y:S01]  /*9540*/  LDS.128 R24, [R3+0x18400] ;  /* 0x0184000003187984 */ /* 0x000e620000000c00 */
[----:B------:R-:W-:Y:S02]  /*9550*/  SHF.R.U64 R71, R8, 0x10, R9 ;  /* 0x0000001008477819 */ /* 0x000fe40000001209 */
[----:B------:R-:W-:Y:S01]  /*9560*/  HADD2.F32 R20, -RZ, R20.H0_H0 ;  /* 0x20000014ff147230 */ /* 0x000fe20000004100 */
[----:B------:R-:W-:Y:S01]  /*9570*/  SHF.R.U64 R68, R4, 0x10, R5 ;  /* 0x0000001004447819 */ /* 0x000fe20000001205 */
        /* <DEDUP_REMOVED lines=8> */
[----:B------:R-:W-:Y:S02]  /*9600*/  HADD2.F32 R6, -RZ, R24.H0_H0 ;  /* 0x20000018ff067230 */ /* 0x000fe40000004100 */
[----:B------:R-:W-:-:S02]  /*9610*/  HADD2.F32 R25, -RZ, R25.H1_H1 ;  /* 0x30000019ff197230 */ /* 0x000fc40000004100 */
[CC--:B------:R-:W-:Y:S01]  /*9620*/  FMUL.FTZ R21, R7.reuse, R11.reuse ;  /* 0x0000000b07157220 */ /* 0x0c0fe20000410000 */
[-C--:B------:R-:W-:Y:S01]  /*9630*/  FMUL.FTZ R7, R7, R10.reuse ;  /* 0x0000000a07077220 */ /* 0x080fe20000410000 */
[----:B------:R-:W-:Y:S02]  /*9640*/  HADD2.F32 R8, -RZ, R26.H0_H0 ;  /* 0x2000001aff087230 */ /* 0x000fe40000004100 */
[C---:B------:R-:W-:Y:S01]  /*9650*/  FFMA.FTZ R62, R2.reuse, R10, -R21 ;  /* 0x0000000a023e7223 */ /* 0x040fe20000010815 */
[----:B------:R-:W-:Y:S02]  /*9660*/  HADD2.F32 R10, -RZ, R63.H0_H0 ;  /* 0x2000003fff0a7230 */ /* 0x000fe40000004100 */
[----:B------:R-:W-:Y:S01]  /*9670*/  FFMA.FTZ R63, R2, R11, R7 ;  /* 0x0000000b023f7223 */ /* 0x000fe20000010007 */
[----:B------:R-:W-:Y:S02]  /*9680*/  HADD2.F32 R7, -RZ, R86.H0_H0 ;  /* 0x20000056ff077230 */ /* 0x000fe40000004100 */
[----:B------:R-:W-:Y:S01]  /*9690*/  FMUL.FTZ R21, R6, R61 ;  /* 0x0000003d06157220 */ /* 0x000fe20000410000 */
[C---:B------:R-:W-:Y:S01]  /*96a0*/  FMUL.FTZ R64, R25.reuse, R20 ;  /* 0x0000001419407220 */ /* 0x040fe20000410000 */
[----:B------:R-:W-:Y:S01]  /*96b0*/  FMUL.FTZ R2, R25, R10 ;  /* 0x0000000a19027220 */ /* 0x000fe20000410000 */
[----:B------:R-:W-:-:S02]  /*96c0*/  HADD2.F32 R11, -RZ, R60.H0_H0 ;  /* 0x2000003cff0b7230 */ /* 0x000fc40000004100 */
[-C--:B------:R-:W-:Y:S01]  /*96d0*/  FMUL.FTZ R6, R6, R7.reuse ;  /* 0x0000000706067220 */ /* 0x080fe20000410000 */
[C---:B------:R-:W-:Y:S01]  /*96e0*/  FFMA.FTZ R21, R0.reuse, R7, -R21 ;  /* 0x0000000700157223 */ /* 0x040fe20000010815 */
[----:B------:R-:W-:Y:S02]  /*96f0*/  HADD2.F32 R7, -RZ, R65.H0_H0 ;  /* 0x20000041ff077230 */ /* 0x000fe40000004100 */
[C---:B------:R-:W-:Y:S01]  /*9700*/  FFMA.FTZ R25, R13.reuse, R10, -R64 ;  /* 0x0000000a0d197223 */ /* 0x040fe20000010840 */
[----:B------:R-:W-:Y:S02]  /*9710*/  HADD2.F32 R9, -RZ, R27.H0_H0 ;  /* 0x2000001bff097230 */ /* 0x000fe40000004100 */
[----:B------:R-:W-:Y:S01]  /*9720*/  FFMA.FTZ R61, R0, R61, R6 ;  /* 0x0000003d003d7223 */ /* 0x000fe20000010006 */
[----:B------:R-:W-:Y:S02]  /*9730*/  HADD2.F32 R60, -RZ, R60.H1_H1 ;  /* 0x3000003cff3c7230 */ /* 0x000fe40000004100 */
[----:B------:R-:W-:Y:S01]  /*9740*/  FFMA.FTZ R20, R13, R20, R2 ;  /* 0x000000140d147223 */ /* 0x000fe20000010002 */
[----:B------:R-:W-:-:S02]  /*9750*/  HADD2.F32 R0, -RZ, R65.H1_H1 ;  /* 0x30000041ff007230 */ /* 0x000fc40000004100 */
[C---:B------:R-:W-:Y:S01]  /*9760*/  FMUL.FTZ R13, R8.reuse, R11 ;  /* 0x0000000b080d7220 */ /* 0x040fe20000410000 */
[-C--:B------:R-:W-:Y:S01]  /*9770*/  FMUL.FTZ R65, R8, R7.reuse ;  /* 0x0000000708417220 */ /* 0x080fe20000410000 */
[C---:B------:R-:W-:Y:S01]  /*9780*/  FMUL.FTZ R8, R9.reuse, R60 ;  /* 0x0000003c09087220 */ /* 0x040fe20000410000 */
[----:B------:R-:W-:Y:S02]  /*9790*/  HADD2.F32 R27, -RZ, R27.H1_H1 ;  /* 0x3000001bff1b7230 */ /* 0x000fe40000004100 */
[-C--:B------:R-:W-:Y:S01]  /*97a0*/  FMUL.FTZ R9, R9, R0.reuse ;  /* 0x0000000009097220 */ /* 0x080fe20000410000 */
[----:B------:R-:W-:Y:S02]  /*97b0*/  HADD2.F32 R6, -RZ, R66.H0_H0 ;  /* 0x20000042ff067230 */ /* 0x000fe40000004100 */
[C---:B------:R-:W-:Y:S01]  /*97c0*/  FFMA.FTZ R10, R4.reuse, R7, -R13 ;  /* 0x00000007040a7223 */ /* 0x040fe2000001080d */
[----:B------:R-:W-:Y:S02]  /*97d0*/  HADD2.F32 R2, -RZ, R69.H0_H0 ;  /* 0x20000045ff027230 */ /* 0x000fe40000004100 */
[----:B------:R-:W-:Y:S01]  /*97e0*/  FFMA.FTZ R65, R4, R11, R65 ;  /* 0x0000000b04417223 */ /* 0x000fe20000010041 */
        /* <DEDUP_REMOVED lines=31> */
.L_x_12742:
[----:B------:R-:W-:Y:S05]  /*99e0*/  BSYNC B0 ;  /* 0x0000000000007941 */ /* 0x000fea0003800000 */
.L_x_12728:
[----:B------:R-:W-:Y:S01]  /*99f0*/  @!PT LDS RZ, [RZ] ;  /* 0x00000000fffff984 */ /* 0x000fe20000000800 */
[----:B------:R-:W-:Y:S01]  /*9a00*/  @!PT LDS RZ, [RZ] ;  /* 0x00000000fffff984 */ /* 0x000fe20000000800 */
[----:B------:R-:W-:Y:S01]  /*9a10*/  @!PT LDS RZ, [RZ] ;  /* 0x00000000fffff984 */ /* 0x000fe20000000800 */
[----:B------:R-:W-:Y:S01]  /*9a20*/  @!PT LDS RZ, [RZ] ;  /* 0x00000000fffff984 */ /* 0x000fe20000000800 */
[----:B------:R3:W-:Y:S06]  /*9a30*/  MEMBAR.ALL.CTA ;  /* 0x0000000000007992 */ /* 0x0007ec0000008000 */
[----:B---3--:R-:W3:Y:S01]  /*9a40*/  FENCE.VIEW.ASYNC.S ;  /* 0x00000000000073c6 */ /* 0x008ee20000000000 */
[----:B------:R-:W-:Y:S05]  /*9a50*/  WARPSYNC.ALL ;  /* 0x0000000000007948 */ /* 0x000fea0003800000 */
[----:B---3--:R-:W-:Y:S06]  /*9a60*/  BAR.SYNC.DEFER_BLOCKING 0xd, 0x100 ;  /* 0x0344000000007b1d */ /* 0x008fec0000010000 */
.L_x_12725:
[----:B012---:R-:W-:Y:S01]  /*9a70*/  IMAD.MOV.U32 R4, RZ, RZ, R57 ;  /* 0x000000ffff047224 */ /* 0x007fe200078e0039 */
[----:B------:R-:W-:Y:S05]  /*9a80*/  WARPSYNC.ALL ;  /* 0x0000000000007948 */ /* 0x000fea0003800000 */
[----:B------:R-:W-:Y:S01]  /*9a90*/  IMAD.MOV.U32 R5, RZ, RZ, R50 ;  /* 0x000000ffff057224 */ /* 0x000fe200078e0032 */
[----:B------:R-:W-:Y:S01]  /*9aa0*/  UIADD3 UR4, UP0, UR37, 0x420, URZ ;  /* 0x0000042025047890 */ /* 0x000fe2000ff1e03f */
[----:B------:R-:W-:Y:S01]  /*9ab0*/  IMAD.MOV.U32 R6, RZ, RZ, R39 ;  /* 0x000000ffff067224 */ /* 0x000fe200078e0027 */
[----:B------:R0:W-:Y:S01]  /*9ac0*/  BAR.SYNC.DEFER_BLOCKING R214, 0x100 ;  /* 0x000400d60000751d */ /* 0x0001e20000010000 */
[----:B------:R-:W-:Y:S01]  /*9ad0*/  IMAD.MOV.U32 R7, RZ, RZ, R58 ;  /* 0x000000ffff077224 */ /* 0x000fe200078e003a */
[----:B------:R-:W-:Y:S01]  /*9ae0*/  UIADD3.X UR5, URZ, UR36, URZ, UP0, !UPT ;  /* 0x000000243f057290 */ /* 0x000fe200087fe43f */
[----:B------:R-:W-:Y:S01]  /*9af0*/  IMAD.U32 R0, RZ, RZ, UR39 ;  /* 0x00000027ff007e24 */ /* 0x000fe2000f8e00ff */
[----:B------:R-:W-:Y:S01]  /*9b00*/  MOV R236, 0x9e30 ;  /* 0x00009e3000ec7802 */ /* 0x000fe20000000f00 */
[----:B------:R-:W-:Y:S01]  /*9b10*/  IMAD.U32 R3, RZ, RZ, UR47 ;  /* 0x0000002fff037e24 */ /* 0x000fe2000f8e00ff */
[----:B------:R-:W-:Y:S01]  /*9b20*/  BSSY B0, `(.L_x_12752) ;  /* 0x0000031000007945 */ /* 0x000fe20003800000 */
[----:B------:R-:W-:Y:S01]  /*9b30*/  IMAD.MOV.U32 R8, RZ, RZ, R30 ;  /* 0x000000ffff087224 */ /* 0x000fe200078e001e */
[----:B------:R1:W-:Y:S01]  /*9b40*/  STL.128 [R1+0x190], R4 ;  /* 0x0001900401007387 */ /* 0x0003e20000100c00 */
[----:B------:R-:W-:-:S02]  /*9b50*/  IMAD.MOV.U32 R9, RZ, RZ, R51 ;  /* 0x000000ffff097224 */ /* 0x000fc400078e0033 */
[----:B------:R-:W-:Y:S02]  /*9b60*/  IMAD.MOV.U32 R10, RZ, RZ, R37 ;  /* 0x000000ffff0a7224 */ /* 0x000fe400078e0025 */
[----:B------:R-:W-:Y:S02]  /*9b70*/  IMAD.MOV.U32 R11, RZ, RZ, R56 ;  /* 0x000000ffff0b7224 */ /* 0x000fe400078e0038 */
[----:B------:R-:W-:Y:S02]  /*9b80*/  IMAD.U32 R30, RZ, RZ, UR46 ;  /* 0x0000002eff1e7e24 */ /* 0x000fe4000f8e00ff */
[----:B-----5:R-:W-:Y:S01]  /*9b90*/  IMAD.U32 R2, RZ, RZ, UR37 ;  /* 0x00000025ff027e24 */ /* 0x020fe2000f8e00ff */
[----:B------:R-:W-:Y:S03]  /*9ba0*/  STL.128 [R1+0x1b0], R8 ;  /* 0x0001b00801007387 */ /* 0x000fe60000100c00 */
[----:B------:R-:W-:-:S02]  /*9bb0*/  VIADD R2, R2, 0x170 ;  /* 0x0000017002027836 */ /* 0x000fc40000000000 */
[----:B-1----:R-:W-:Y:S02]  /*9bc0*/  IMAD.MOV.U32 R4, RZ, RZ, R49 ;  /* 0x000000ffff047224 */ /* 0x002fe400078e0031 */
[----:B------:R-:W-:Y:S02]  /*9bd0*/  IMAD.MOV.U32 R5, RZ, RZ, R48 ;  /* 0x000000ffff057224 */ /* 0x000fe400078e0030 */
[----:B------:R-:W-:Y:S02]  /*9be0*/  IMAD.MOV.U32 R6, RZ, RZ, R47 ;  /* 0x000000ffff067224 */ /* 0x000fe400078e002f */
[----:B------:R-:W-:-:S05]  /*9bf0*/  IMAD.MOV.U32 R7, RZ, RZ, R46 ;  /* 0x000000ffff077224 */ /* 0x000fca00078e002e */
[----:B------:R1:W-:Y:S02]  /*9c00*/  STL.128 [R1+0x1c0], R4 ;  /* 0x0001c00401007387 */ /* 0x0003e40000100c00 */
[----:B-1----:R-:W-:Y:S02]  /*9c10*/  IMAD.MOV.U32 R4, RZ, RZ, R17 ;  /* 0x000000ffff047224 */ /* 0x002fe400078e0011 */
[----:B------:R-:W-:Y:S02]  /*9c20*/  IMAD.MOV.U32 R5, RZ, RZ, R44 ;  /* 0x000000ffff057224 */ /* 0x000fe400078e002c */
[----:B------:R-:W-:Y:S02]  /*9c30*/  IMAD.MOV.U32 R6, RZ, RZ, R38 ;  /* 0x000000ffff067224 */ /* 0x000fe400078e0026 */
[----:B------:R-:W-:Y:S02]  /*9c40*/  IMAD.MOV.U32 R7, RZ, RZ, R59 ;  /* 0x000000ffff077224 */ /* 0x000fe400078e003b */
[----:B------:R-:W-:-:S03]  /*9c50*/  IMAD.MOV.U32 R17, RZ, RZ, R54 ;  /* 0x000000ffff117224 */ /* 0x000fc600078e0036 */
[----:B------:R1:W-:Y:S02]  /*9c60*/  STL.128 [R1+0x1e0], R4 ;  /* 0x0001e00401007387 */ /* 0x0003e40000100c00 */
[----:B-1----:R-:W-:Y:S02]  /*9c70*/  IMAD.MOV.U32 R4, RZ, RZ, R16 ;  /* 0x000000ffff047224 */ /* 0x002fe400078e0010 */
[----:B------:R-:W-:Y:S02]  /*9c80*/  IMAD.MOV.U32 R5, RZ, RZ, R45 ;  /* 0x000000ffff057224 */ /* 0x000fe400078e002d */
[----:B------:R-:W-:Y:S02]  /*9c90*/  IMAD.MOV.U32 R6, RZ, RZ, R33 ;  /* 0x000000ffff067224 */ /* 0x000fe400078e0021 */
[----:B------:R-:W-:Y:S02]  /*9ca0*/  IMAD.MOV.U32 R7, RZ, RZ, R36 ;  /* 0x000000ffff077224 */ /* 0x000fe400078e0024 */
[----:B------:R-:W-:-:S03]  /*9cb0*/  IMAD.MOV.U32 R16, RZ, RZ, R35 ;  /* 0x000000ffff107224 */ /* 0x000fc600078e0023 */
[----:B------:R1:W-:Y:S04]  /*9cc0*/  STL.128 [R1+0x1f0], R4 ;  /* 0x0001f00401007387 */ /* 0x0003e80000100c00 */
[----:B------:R-:W-:Y:S01]  /*9cd0*/  STL.128 [R1+0x180], R16 ;  /* 0x0001801001007387 */ /* 0x000fe20000100c00 */
[----:B-1----:R-:W-:Y:S02]  /*9ce0*/  IMAD.MOV.U32 R4, RZ, RZ, R31 ;  /* 0x000000ffff047224 */ /* 0x002fe400078e001f */
[----:B------:R-:W-:Y:S02]  /*9cf0*/  IMAD.MOV.U32 R5, RZ, RZ, R52 ;  /* 0x000000ffff057224 */ /* 0x000fe400078e0034 */
[----:B------:R-:W-:Y:S02]  /*9d00*/  IMAD.MOV.U32 R6, RZ, RZ, R42 ;  /* 0x000000ffff067224 */ /* 0x000fe400078e002a */
[----:B------:R-:W-:-:S02]  /*9d10*/  IMAD.MOV.U32 R7, RZ, RZ, R43 ;  /* 0x000000ffff077224 */ /* 0x000fc400078e002b */
[----:B------:R-:W-:-:S03]  /*9d20*/  IMAD.U32 R31, RZ, RZ, UR48 ;  /* 0x00000030ff1f7e24 */ /* 0x000fc6000f8e00ff */
[----:B------:R1:W-:Y:S04]  /*9d30*/  STL.128 [R1+0x200], R4 ;  /* 0x0002000401007387 */ /* 0x0003e80000100c00 */
[----:B------:R-:W-:Y:S01]  /*9d40*/  STL.128 [R1+0x1a0], R28 ;  /* 0x0001a01c01007387 */ /* 0x000fe20000100c00 */
[----:B-1----:R-:W-:Y:S02]  /*9d50*/  IMAD.MOV.U32 R6, RZ, RZ, R40 ;  /* 0x000000ffff067224 */ /* 0x002fe400078e0028 */
[----:B------:R-:W-:Y:S02]  /*9d60*/  IMAD.MOV.U32 R7, RZ, RZ, R41 ;  /* 0x000000ffff077224 */ /* 0x000fe400078e0029 */
[----:B------:R-:W-:Y:S02]  /*9d70*/  IMAD.MOV.U32 R4, RZ, RZ, R0 ;  /* 0x000000ffff047224 */ /* 0x000fe400078e0000 */
[----:B------:R-:W-:-:S02]  /*9d80*/  IMAD.MOV.U32 R5, RZ, RZ, R3 ;  /* 0x000000ffff057224 */ /* 0x000fc400078e0003 */
[----:B------:R-:W-:Y:S02]  /*9d90*/  IMAD.U32 R0, RZ, RZ, UR4 ;  /* 0x00000004ff007e24 */ /* 0x000fe4000f8e00ff */
[----:B------:R-:W-:Y:S01]  /*9da0*/  IMAD.U32 R3, RZ, RZ, UR5 ;  /* 0x00000005ff037e24 */ /* 0x000fe2000f8e00ff */
[----:B------:R1:W-:Y:S02]  /*9db0*/  STL.128 [R1+0x170], R4 ;  /* 0x0001700401007387 */ /* 0x0003e40000100c00 */
[----:B-1----:R-:W-:Y:S02]  /*9dc0*/  IMAD.MOV.U32 R6, RZ, RZ, R34 ;  /* 0x000000ffff067224 */ /* 0x002fe400078e0022 */
[----:B------:R-:W-:Y:S02]  /*9dd0*/  IMAD.MOV.U32 R7, RZ, RZ, R55 ;  /* 0x000000ffff077224 */ /* 0x000fe400078e0037 */
[----:B------:R-:W-:Y:S02]  /*9de0*/  IMAD.MOV.U32 R4, RZ, RZ, R0 ;  /* 0x000000ffff047224 */ /* 0x000fe400078e0000 */
[----:B------:R-:W-:-:S02]  /*9df0*/  IMAD.MOV.U32 R5, RZ, RZ, R3 ;  /* 0x000000ffff057224 */ /* 0x000fc400078e0003 */
[----:B------:R-:W-:-:S03]  /*9e00*/  VIADD R0, R177, 0xffffffff ;  /* 0xffffffffb1007836 */ /* 0x000fc60000000000 */
[----:B------:R0:W-:Y:S04]  /*9e10*/  STL.128 [R1+0x1d0], R4 ;  /* 0x0001d00401007387 */ /* 0x0001e80000100c00 */
[----:B0-----:R-:W-:Y:S05]  /*9e20*/  CALL.REL.NOINC `($_ZN7cutlass13device_kernelIN5flash11enable_sm90INS1_16FlashAttnFwdSm90INS1_25CollectiveMainloopFwdSm90ILi2EN4cute5tupleIJNS5_1CILi1EEES8_S8_EEENS6_IJNS7_ILi128EEENS7_ILi96EEENS7_ILi64EEEEEELi256ENS_6half_tEfNS_4arch4Sm90ELb0ELb1ELb0ELb1ELb0ELb1ELb1ELb1ELb0ELb1ELb0ELb0EEENS1_21CollectiveEpilogueFwdINS6_IJSA_NS7_ILi256EEESB_EEES9_SE_SG_Li256ELb1ELb1ELb0ELb0EEENS1_36VarlenDynamicPersistentTileSchedulerILi128ELi96ELi256ELi128ELb0ELb1ELb1ELb1ELb0ELb1EEEEEEEEEvNT_6ParamsE$_ZZN5flash25CollectiveMainloopFwdSm90ILi2EN4cute5tupleIJNS1_1CILi1EEES4_S4_EEENS2_IJNS3_ILi128EEENS3_ILi96EEENS3_ILi64EEEEEELi256EN7cutlass6half_tEfNSA_4arch4Sm90ELb0ELb1ELb0ELb1ELb0ELb1ELb1ELb1ELb0ELb1ELb0ELb0EE3mmaINS_16FlashAttnFwdSm90ISE_NS_21CollectiveEpilogueFwdINS2_IJS6_NS3_ILi256EEES7_EEES5_SB_SD_Li256ELb1ELb1ELb0ELb0EEENS_36VarlenDynamicPersistentTileSchedulerILi128ELi96ELi256ELi128ELb0ELb1ELb1ELb1ELb0ELb1EEEE13SharedStorageENS1_6TensorINS1_11ArrayEngineIfLm128EEENS1_6LayoutINS2_IJNS2_IJNS3_ILi2EEEST_NS3_ILi32EEEEEES4_S4_EEENS2_IJNS2_IJS4_ST_NS3_ILi4EEEEEENS3_ILi0EEESZ_EEEEEEENS_7SoftmaxILi2ELi0EEEEEbRKNSE_6ParamsENSA_25PipelineTmaAsyncNoClusterILi2ENSA_16PipelineTmaAsyncILi2EEEEES1B_RNSA_13PipelineStateILj2EEERT0_RT1_iRiRKNS_16SeqlenInfoQKNewKILb1ELb1EEENS2_IJiiiiEEERT_ENKUliT_T0_T1_E_clIZSF_ISO_S12_S14_EbS17_S1B_S1B_S1E_S1G_S1I_iS1J_S1N_S1O_S1Q_EUlRS1R_iE0_NS3_ILb1EEES1Y_EEDaiS1R_S1S_S1T_) ;  /* 0x0000030000f47944 */ /* 0x001fea0003c00000 */
[----:B------:R-:W-:Y:S05]  /*9e30*/  BSYNC B0 ;  /* 0x0000000000007941 */ /* 0x000fea0003800000 */
.L_x_12752:
[----:B------:R-:W2:Y:S01]  /*9e40*/  LDL R2, [R1+0x70] ;  /* 0x0000700001027983 */ /* 0x000ea20000100800 */
[----:B------:R-:W0:Y:S08]  /*9e50*/  LDC R0, c[0x0][0x448] ;  /* 0x00011200ff007b82 */ /* 0x000e300000000800 */
[----:B------:R-:W1:Y:S01]  /*9e60*/  LDC.64 R6, c[0x0][0xad8] ;  /* 0x0002b600ff067b82 */ /* 0x000e620000000a00 */
[----:B0-----:R-:W-:-:S13]  /*9e70*/  ISETP.NE.AND P0, PT, R0, 0x1, PT ;  /* 0x000000010000780c */ /* 0x001fda0003f05270 */
[----:B------:R-:W0:Y:S08]  /*9e80*/  @P0 LDC R3, c[0x0][0x44c] ;  /* 0x00011300ff030b82 */ /* 0x000e300000000800 */
[----:B------:R-:W3:Y:S01]  /*9e90*/  @P0 LDC R5, c[0x0][0x450] ;  /* 0x00011400ff050b82 */ /* 0x000ee20000000800 */
[----:B--2---:R-:W-:-:S04]  /*9ea0*/  IMAD.SHL.U32 R2, R2, 0x80, RZ ;  /* 0x0000008002027824 */ /* 0x004fc800078e00ff */
[----:B0-----:R-:W-:-:S04]  /*9eb0*/  @P0 IMAD.HI.U32 R0, R2, R3, RZ ;  /* 0x0000000302000227 */ /* 0x001fc800078e00ff */
[----:B------:R-:W-:Y:S01]  /*9ec0*/  IMAD.MOV.U32 R3, RZ, RZ, R2 ;  /* 0x000000ffff037224 */ /* 0x000fe200078e0002 */
[----:B---3--:R-:W-:Y:S01]  /*9ed0*/  @P0 SHF.R.U32.HI R3, RZ, R5, R0 ;  /* 0x00000005ff030219 */ /* 0x008fe20000011600 */
[----:B------:R-:W-:Y:S01]  /*9ee0*/  VIADD R0, R177, 0xfffffffe ;  /* 0xfffffffeb1007836 */ /* 0x000fe20000000000 */
[----:B-1----:R-:W-:-:S03]  /*9ef0*/  ISETP.GE.AND P0, PT, R7, 0x1, PT ;  /* 0x000000010700780c */ /* 0x002fc60003f06270 */
[----:B------:R-:W-:-:S04]  /*9f00*/  IMAD.IADD R5, R178, 0x1, R3 ;  /* 0x00000001b2057824 */ /* 0x000fc800078e0203 */
[----:B------:R-:W-:-:S06]  /*9f10*/  IMAD.IADD R6, R5, 0x1, R6 ;  /* 0x0000000105067824 */ /* 0x000fcc00078e0206 */
[----:B------:R-:W-:Y:S05]  /*9f20*/  @!P0 BRA `(.L_x_12753) ;  /* 0x0000000000488947 */ /* 0x000fea0003800000 */
        /* <DEDUP_REMOVED lines=11> */
.L_x_12755:
[----:B------:R-:W-:-:S13]  /*9fe0*/  ISETP.NE.AND P0, PT, R7, 0x1, PT ;  /* 0x000000010700780c */ /* 0x000fda0003f05270 */
[----:B------:R-:W0:Y:S02]  /*9ff0*/  @P0 LDC.64 R4, c[0x0][0xae0] ;  /* 0x0002b800ff040b82 */ /* 0x000e240000000a00 */
[----:B0-----:R-:W-:-:S05]  /*a000*/  @P0 IMAD.HI.U32 R4, R3, R4, RZ ;  /* 0x0000000403040227 */ /* 0x001fca00078e00ff */
[----:B------:R-:W-:-:S07]  /*a010*/  @P0 SHF.R.U32.HI R3, RZ, R5, R4 ;  /* 0x00000005ff030219 */ /* 0x000fce0000011604 */
.L_x_12756:
[----:B------:R-:W-:Y:S05]  /*a020*/  BSYNC B0 ;  /* 0x0000000000007941 */ /* 0x000fea0003800000 */
.L_x_12754:
[----:B------:R-:W-:-:S05]  /*a030*/  IMAD R3, R3, R7, R7 ;  /* 0x0000000703037224 */ /* 0x000fca00078e0207 */
[----:B------:R-:W-:-:S07]  /*a040*/  VIMNMX R6, R6, R3, PT ;  /* 0x0000000306067248 */ /* 0x000fce0003fe0100 */
.L_x_12753:
[----:B------:R-:W-:-:S05]  /*a050*/  IMAD.HI R6, R6, 0x2aaaaaab, RZ ;  /* 0x2aaaaaab06067827 */ /* 0x000fca00078e02ff */
[----:B------:R-:W-:-:S04]  /*a060*/  SHF.R.U32.HI R3, RZ, 0x1f, R6 ;  /* 0x0000001fff037819 */ /* 0x000fc80000011606 */
[----:B------:R-:W-:-:S04]  /*a070*/  LEA.HI.SX32 R6, R6, R3, 0x1c ;  /* 0x0000000306067211 */ /* 0x000fc800078fe2ff */
[----:B------:R-:W-:-:S04]  /*a080*/  VIMNMX R3, R165, R6, !PT ;  /* 0x00000006a5037248 */ /* 0x000fc80007fe0100 */
[----:B------:R-:W-:-:S13]  /*a090*/  ISETP.GE.AND P0, PT, R0, R3, PT ;  /* 0x000000030000720c */ /* 0x000fda0003f06270 */
[----:B------:R-:W-:Y:S05]  /*a0a0*/  @!P0 BRA `(.L_x_12757) ;  /* 0x000000a800e08947 */ /* 0x000fea0003800000 */
.L_x_12784:
        /* <DEDUP_REMOVED lines=16> */
[----:B-1----:R-:W-:Y:S01]  /*a1b0*/  @!P0 IMAD.MOV.U32 R5, RZ, RZ, RZ ;  /* 0x000000ffff058224 */ /* 0x002fe200078e00ff */
[----:B--2---:R-:W-:-:S04]  /*a1c0*/  LOP3.LUT R2, R2, 0x1, RZ, 0xfc, !PT ;  /* 0x0000000102027812 */ /* 0x004fc800078efcff */
[----:B------:R-:W-:-:S13]  /*a1d0*/  ISETP.NE.AND P1, PT, R2, 0x3, PT ;  /* 0x000000030200780c */ /* 0x000fda0003f25270 */
[----:B0-----:R-:W-:Y:S05]  /*a1e0*/  @!P1 BRA `(.L_x_12759) ;  /* 0x0000000000049947 */ /* 0x001fea0003800000 */
[----:B------:R-:W-:Y:S01]  /*a1f0*/  BPT.TRAP 0x1 ;  /* 0x000000040000795c */ /* 0x000fe20000300000 */
.L_x_12759:
[----:B------:R-:W-:Y:S05]  /*a200*/  BSYNC B0 ;  /* 0x0000000000007941 */ /* 0x000fea0003800000 */
.L_x_12758:
        /* <DEDUP_REMOVED lines=13> */
.L_x_12761:
[----:B------:R-:W-:Y:S05]  /*a2e0*/  BSYNC B0 ;  /* 0x0000000000007941 */ /* 0x000fea0003800000 */
.L_x_12760:
        /* <DEDUP_REMOVED lines=8> */
.L_x_12763:
[----:B------:R-:W-:Y:S05]  /*a370*/  BSYNC B0 ;  /* 0x0000000000007941 */ /* 0x000fea0003800000 */
.L_x_12762:
[----:B------:R-:W2:Y:S04]  /*a380*/  LD.E R5, desc[UR42][R18.64+0x210] ;  /* 0x0002102a12057980 */ /* 0x000ea8000c101900 */
[----:B------:R-:W2:Y:S01]  /*a390*/  LDL.64 R8, [R1+0xa0] ;  /* 0x0000a00001087983 */ /* 0x000ea20000100a00 */
[----:B------:R-:W-:Y:S05]  /*a3a0*/  WARPSYNC.ALL ;  /* 0x0000000000007948 */ /* 0x000fea0003800000 */
[----:B------:R-:W3:Y:S04]  /*a3b0*/  LDL.64 R14, [R1+0x98] ;  /* 0x00009800010e7983 */ /* 0x000ee80000100a00 */
[----:B0----5:R-:W4:Y:S04]  /*a3c0*/  LDL.64 R6, [R1+0x98] ;  /* 0x0000980001067983 */ /* 0x021f280000100a00 */
[----:B------:R-:W4:Y:S01]  /*a3d0*/  LDL.64 R10, [R1+0x98] ;  /* 0x00009800010a7983 */ /* 0x000f220000100a00 */
[----:B--2---:R-:W-:-:S03]  /*a3e0*/  IMAD R4, R5, 0x300, R8 ;  /* 0x0000030005047824 */ /* 0x004fc600078e0208 */
[----:B------:R-:W2:Y:S01]  /*a3f0*/  LDL.64 R12, [R1+0x98] ;  /* 0x00009800010c7983 */ /* 0x000ea20000100a00 */
[----:B------:R-:W-:Y:S01]  /*a400*/  IMAD.MOV.U32 R5, RZ, RZ, R9 ;  /* 0x000000ffff057224 */ /* 0x000fe200078e0009 */
[----:B------:R-:W-:Y:S01]  /*a410*/  R2UR UR6, R4 ;  /* 0x00000000040672ca */ /* 0x000fe200000e0000 */
[----:B------:R-:W-:-:S03]  /*a420*/  WARPGROUP.ARRIVE ;  /* 0x00000000000079c5 */ /* 0x000fc60000000000 */
        /* <DEDUP_REMOVED lines=9> */
[----:B------:R-:W-:Y:S02]  /*a4c0*/  R2UR UR5, R15 ;  /* 0x000000000f0572ca */ /* 0x000fe400000e0000 */
[----:B------:R-:W3:Y:S11]  /*a4d0*/  LDL R15, [R1+0x54] ;  /* 0x00005400010f7983 */ /* 0x000ef60000100800 */
[----:B------:R-:W-:Y:S01]  /*a4e0*/  HGMMA.64x96x16.F32 R24, gdesc[UR4], RZ, !UPT, gsb0 ;  /* 0x01600000041879f0 */ /* 0x000fe2000c0008ff */
[----:B----4-:R-:W-:Y:S01]  /*a4f0*/  VIADD R6, R6, 0x2 ;  /* 0x0000000206067836 */ /* 0x010fe20000000000 */
[----:B------:R-:W-:-:S02]  /*a500*/  R2UR UR6, R8 ;  /* 0x00000000080672ca */ /* 0x000fc400000e0000 */
[----:B------:R-:W-:Y:S02]  /*a510*/  R2UR UR7, R9 ;  /* 0x00000000090772ca */ /* 0x000fe400000e0000 */
[----:B------:R-:W-:Y:S02]  /*a520*/  R2UR UR4, R6 ;  /* 0x00000000060472ca */ /* 0x000fe400000e0000 */
[----:B------:R-:W-:Y:S01]  /*a530*/  R2UR UR5, R7 ;  /* 0x00000000070572ca */ /* 0x000fe200000e0000 */
[----:B------:R-:W-:Y:S02]  /*a540*/  VIADD R10, R10, 0x4 ;  /* 0x000000040a0a7836 */ /* 0x000fe40000000000 */
[----:B------:R-:W-:Y:S02]  /*a550*/  VIADD R6, R4, 0x4 ;  /* 0x0000000404067836 */ /* 0x000fe40000000000 */
[----:B------:R-:W-:Y:S01]  /*a560*/  IMAD.MOV.U32 R7, RZ, RZ, R9 ;  /* 0x000000ffff077224 */ /* 0x000fe200078e0009 */
[----:B------:R-:W-:-:S02]  /*a570*/  WARPGROUP.DEPBAR.LE gsb0, 0x0 ;  /* 0x00008000000079c5 */ /* 0x000fc40000010000 */
        /* <DEDUP_REMOVED lines=21> */
[----:B---3--:R-:W-:-:S04]  /*a6d0*/  LOP3.LUT R15, R15, 0x1, RZ, 0xfc, !PT ;  /* 0x000000010f0f7812 */ /* 0x008fc800078efcff */
[----:B------:R-:W-:Y:S01]  /*a6e0*/  ISETP.NE.AND P1, PT, R15, 0x3, PT ;  /* 0x000000030f00780c */ /* 0x000fe20003f25270 */
[----:B------:R-:W-:Y:S01]  /*a6f0*/  BSSY B0, `(.L_x_12765) ;  /* 0x0000004000007945 */ /* 0x000fe20003800000 */
[----:B------:R-:W-:-:S11]  /*a700*/  WARPGROUP.DEPBAR.LE gsb0, 0x0 ;  /* 0x00008000000079c5 */ /* 0x000fd60000010000 */
[----:B0-----:R-:W-:Y:S05]  /*a710*/  @!P1 BRA `(.L_x_12766) ;  /* 0x0000000000049947 */ /* 0x001fea0003800000 */
[----:B------:R-:W-:Y:S01]  /*a720*/  BPT.TRAP 0x1 ;  /* 0x000000040000795c */ /* 0x000fe20000300000 */
.L_x_12766:
[----:B------:R-:W-:Y:S05]  /*a730*/  BSYNC B0 ;  /* 0x0000000000007941 */ /* 0x000fea0003800000 */
.L_x_12765:
        /* <DEDUP_REMOVED lines=10> */
.L_x_12768:
[----:B------:R-:W-:Y:S05]  /*a7e0*/  BSYNC B0 ;  /* 0x0000000000007941 */ /* 0x000fea0003800000 */
.L_x_12767:
[----:B------:R-:W-:Y:S04]  /*a7f0*/  BSSY B0, `(.L_x_12769) ;  /* 0x0000006000007945 */ /* 0x000fe80003800000 */
[----:B-1----:R-:W-:Y:S05]  /*a800*/  @P0 BRA `(.L_x_12770) ;  /* 0x0000000000100947 */ /* 0x002fea0003800000 */
[----:B-----5:R-:W-:Y:S01]  /*a810*/  IMAD R4, R4, 0x8, R7 ;  /* 0x0000000804047824 */ /* 0x020fe200078e0207 */
[----:B0-----:R-:W-:-:S04]  /*a820*/  SHF.L.U32 R5, R6, 0x1f, RZ ;  /* 0x0000001f06057819 */ /* 0x001fc800000006ff */
[----:B------:R-:W0:Y:S02]  /*a830*/  SYNCS.PHASECHK.TRANS64.TRYWAIT P0, [R4+URZ], R5 ;  /* 0x00000005040075a7 */ /* 0x000e24000800017f */
[----:B0-----:R-:W-:Y:S05]  /*a840*/  @!P0 BRA `(.L_x_12771) ;  /* 0x000002c400cc8947 */ /* 0x001fea0003800000 */
.L_x_12770:
[----:B------:R-:W-:Y:S05]  /*a850*/  BSYNC B0 ;  /* 0x0000000000007941 */ /* 0x000fea0003800000 */
.L_x_12769:
[----:B0-----:R-:W2:Y:S04]  /*a860*/  LDL R5, [R1+0x90] ;  /* 0x0000900001057983 */ /* 0x001ea80000100800 */
        /* <DEDUP_REMOVED lines=8> */
[----:B--2---:R-:W-:Y:S01]  /*a8f0*/  ISETP.NE.U32.AND P0, PT, R5, RZ, PT ;  /* 0x000000ff0500720c */ /* 0x004fe20003f05070 */
[----:B---3--:R-:W-:-:S02]  /*a900*/  IMAD R4, R15, 0xc00, R20 ;  /* 0x00000c000f047824 */ /* 0x008fc400078e0214 */
[----:B------:R-:W-:Y:S01]  /*a910*/  IMAD.MOV.U32 R5, RZ, RZ, R21 ;  /* 0x000000ffff057224 */ /* 0x000fe200078e0015 */
[----:B------:R-:W2:Y:S01]  /*a920*/  LDL.64 R14, [R1+0x110] ;  /* 0x00011000010e7983 */ /* 0x000ea20000100a00 */
[----:B----4-:R-:W-:Y:S02]  /*a930*/  R2UR UR4, R6 ;  /* 0x00000000060472ca */ /* 0x010fe400000e0000 */
[----:B------:R-:W-:Y:S02]  /*a940*/  R2UR UR6, R4 ;  /* 0x00000000040672ca */ /* 0x000fe400000e0000 */
[----:B------:R-:W-:Y:S02]  /*a950*/  R2UR UR7, R5 ;  /* 0x00000000050772ca */ /* 0x000fe400000e0000 */
[----:B------:R-:W-:Y:S02]  /*a960*/  R2UR UR5, R7 ;  /* 0x00000000070572ca */ /* 0x000fe400000e0000 */
[----:B------:R-:W-:-:S11]  /*a970*/  VOTEU.ANY UP0, P0 ;  /* 0x00000000003f7886 */ /* 0x000fd60000000100 */
        /* <DEDUP_REMOVED lines=129> */
[----:B---3--:R-:W-:Y:S01]  /*b190*/  VIADD R8, R8, 0xc02 ;  /* 0x00000c0208087836 */ /* 0x008fe20000000000 */
[----:B------:R-:W-:Y:S02]  /*b1a0*/  WARPGROUP.DEPBAR.LE gsb0, 0x0 ;  /* 0x00008000000079c5 */ /* 0x000fe40000010000 */
[----:B------:R-:W-:-:S09]  /*b1b0*/  WARPGROUP.ARRIVE ;  /* 0x00000000000079c5 */ /* 0x000fd20000000000 */
[----:B------:R-:W-:Y:S01]  /*b1c0*/  HGMMA.64x96x16.F32 R24, gdesc[UR4], R24, gsb0 ;  /* 0x01600000041879f0 */ /* 0x000fe20008000818 */
[----:B------:R-:W-:Y:S01]  /*b1d0*/  VIADD R20, R4, 0x902 ;  /* 0x0000090204147836 */ /* 0x000fe20000000000 */
        /* <DEDUP_REMOVED lines=22> */
[----:B------:R-:W0:Y:S01]  /*b340*/  S2R R72, SR_TID.X ;  /* 0x0000000000487919 */ /* 0x000e220000002100 */
[----:B------:R-:W-:Y:S04]  /*b350*/  STL [R1+0x90], R2 ;  /* 0x0000900201007387 */ /* 0x000fe80000100800 */
[----:B------:R-:W-:Y:S01]  /*b360*/  STL [R1+0x90], R2 ;  /* 0x0000900201007387 */ /* 0x000fe20000100800 */
[----:B------:R-:W-:-:S02]  /*b370*/  WARPGROUP.DEPBAR.LE gsb0, 0x0 ;  /* 0x00008000000079c5 */ /* 0x000fc40000010000 */
[----:B------:R-:W-:-:S06]  /*b380*/  WARPGROUP.ARRIVE ;  /* 0x00000000000079c5 */ /* 0x000fcc0000000000 */
[----:B------:R-:W-:Y:S01]  /*b390*/  HGMMA.64x96x16.F32 R24, gdesc[UR4], R24, gsb0 ;  /* 0x01600000041879f0 */ /* 0x000fe20008000818 */
[----:B0-----:R-:W-:Y:S01]  /*b3a0*/  LOP3.LUT R72, R72, 0x7f, RZ, 0xc0, !PT ;  /* 0x0000007f48487812 */ /* 0x001fe200078ec0ff */
[----:B------:R-:W-:Y:S03]  /*b3b0*/  STL [R1+0x90], R2 ;  /* 0x0000900201007387 */ /* 0x000fe60000100800 */
[----:B------:R-:W-:Y:S01]  /*b3c0*/  ISETP.NE.AND P0, PT, R72, RZ, PT ;  /* 0x000000ff4800720c */ /* 0x000fe20003f05270 */
        /* <DEDUP_REMOVED lines=21> */
[----:B------:R-:W2:Y:S04]  /*b520*/  LDL R12, [R1+0x13c] ;  /* 0x00013c00010c7983 */ /* 0x000ea80000100800 */
[----:B------:R-:W3:Y:S04]  /*b530*/  LDL R72, [R1+0x70] ;  /* 0x0000700001487983 */ /* 0x000ee80000100800 */
[----:B------:R-:W4:Y:S04]  /*b540*/  LDL.64 R74, [R1+0x160] ;  /* 0x00016000014a7983 */ /* 0x000f280000100a00 */
[----:B------:R-:W4:Y:S04]  /*b550*/  LDL R73, [R1+0x168] ;  /* 0x0001680001497983 */ /* 0x000f280000100800 */
[----:B------:R-:W4:Y:S04]  /*b560*/  LDL.128 R8, [R1+0x150] ;  /* 0x0001500001087983 */ /* 0x000f280000100c00 */
[----:B-1----:R-:W4:Y:S01]  /*b570*/  LDL.128 R4, [R1+0x140] ;  /* 0x0001400001047983 */ /* 0x002f220000100c00 */
[----:B------:R-:W-:Y:S01]  /*b580*/  BSSY B0, `(.L_x_12772) ;  /* 0x0000040000007945 */ /* 0x000fe20003800000 */
[----:B--2---:R-:W-:-:S04]  /*b590*/  SHF.R.S32.HI R13, RZ, 0x1f, R12 ;  /* 0x0000001fff0d7819 */ /* 0x004fc8000001140c */
        /* <DEDUP_REMOVED lines=19> */
[----:B---3--:R-:W-:Y:S01]  /*b6d0*/  IMAD R72, R72, 0x8, R13 ;  /* 0x0000000848487824 */ /* 0x008fe200078e020d */
[----:B----4-:R-:W-:Y:S01]  /*b6e0*/  ISETP.NE.AND P1, PT, R74, 0x1, PT ;  /* 0x000000014a00780c */ /* 0x010fe20003f25270 */
[----:B------:R-:W-:Y:S01]  /*b6f0*/  IMAD.IADD R14, R77, 0x1, -R14 ;  /* 0x000000014d0e7824 */ /* 0x000fe200078e0a0e */
[----:B------:R-:W-:Y:S01]  /*b700*/  LOP3.LUT R12, R12, 0x1ffffffe, RZ, 0xc0, !PT ;  /* 0x1ffffffe0c0c7812 */ /* 0x000fe200078ec0ff */
[----:B------:R-:W-:-:S04]  /*b710*/  IMAD.U32 R21, R72, 0x10, R21 ;  /* 0x0000001048157824 */ /* 0x000fc800078e0015 */
[----:B------:R-:W-:Y:S02]  /*b720*/  IMAD.IADD R12, R79, 0x1, -R12 ;  /* 0x000000014f0c7824 */ /* 0x000fe400078e0a0c */
[----:B------:R-:W-:-:S04]  /*b730*/  IMAD R21, R14, 0x40, R21 ;  /* 0x000000400e157824 */ /* 0x000fc800078e0215 */
[----:B------:R-:W-:-:S04]  /*b740*/  IMAD R14, R12, 0x8, R21 ;  /* 0x000000080c0e7824 */ /* 0x000fc800078e0215 */
[----:B------:R-:W-:-:S05]  /*b750*/  @P1 IMAD.HI.U32 R12, R14, R75, RZ ;  /* 0x0000004b0e0c1227 */ /* 0x000fca00078e00ff */
[----:B------:R-:W-:Y:S01]  /*b760*/  @P1 SHF.R.U32.HI R14, RZ, R73, R12 ;  /* 0x00000049ff0e1219 */ /* 0x000fe2000001160c */
[----:B------:R-:W-:Y:S01]  /*b770*/  IMAD.MOV.U32 R13, RZ, RZ, -0x60 ;  /* 0xffffffa0ff0d7424 */ /* 0x000fe200078e00ff */
[----:B------:R-:W-:-:S03]  /*b780*/  LOP3.LUT R12, R17, 0x7ffffffc, RZ, 0xc0, !PT ;  /* 0x7ffffffc110c7812 */ /* 0x000fc600078ec0ff */
[----:B------:R-:W1:Y:S01]  /*b790*/  SHFL.IDX PT, R20, R14, RZ, 0x1c1f ;  /* 0x001c1fff0e147589 */ /* 0x000e6200000e0000 */
[----:B------:R-:W-:Y:S02]  /*b7a0*/  IMAD R13, R0, R13, 0x1 ;  /* 0x00000001000d7424 */ /* 0x000fe400078e020d */
[----:B------:R-:W-:Y:S01]  /*b7b0*/  IMAD.IADD R12, R15, 0x1, -R12 ;  /* 0x000000010f0c7824 */ /* 0x000fe200078e0a0c */
[----:B------:R-:W-:-:S03]  /*b7c0*/  ISETP.GE.AND P2, PT, R9, 0x1, PT ;  /* 0x000000010900780c */ /* 0x000fc60003f46270 */
[----:B------:R-:W-:Y:S01]  /*b7d0*/  IMAD R12, R12, -0x2, R13 ;  /* 0xfffffffe0c0c7824 */ /* 0x000fe200078e020d */
[----:B------:R-:W-:-:S04]  /*b7e0*/  LOP3.LUT R13, RZ, R6, RZ, 0x33, !PT ;  /* 0x00000006ff0d7212 */ /* 0x000fc800078e33ff */
[----:B------:R-:W-:Y:S01]  /*b7f0*/  IADD3 R16, -R4, R12, R5 ;  /* 0x0000000c04107210 */ /* 0x000fe20007ffe105 */
[----:B------:R-:W-:-:S04]  /*b800*/  IMAD R21, R0, -0x60, R8 ;  /* 0xffffffa000157824 */ /* 0x000fc800078e0208 */
[C---:B------:R-:W-:Y:S02]  /*b810*/  IMAD.IADD R15, R16.reuse, 0x1, R7 ;  /* 0x00000001100f7824 */ /* 0x040fe400078e0207 */
[----:B------:R-:W-:Y:S02]  /*b820*/  IMAD.IADD R17, R16, 0x1, R13 ;  /* 0x0000000110117824 */ /* 0x000fe400078e020d */
[----:B------:R-:W-:Y:S02]  /*b830*/  VIADD R73, R12, 0xffffffff ;  /* 0xffffffff0c497836 */ /* 0x000fe40000000000 */
[--C-:B-1----:R-:W-:Y:S02]  /*b840*/  IMAD.IADD R6, R15, 0x1, R20.reuse ;  /* 0x000000010f067824 */ /* 0x102fe400078e0214 */
[----:B------:R-:W-:Y:S01]  /*b850*/  IMAD.IADD R7, R17, 0x1, R20 ;  /* 0x0000000111077824 */ /* 0x000fe200078e0214 */
[----:B0-----:R-:W-:Y:S06]  /*b860*/  @!P2 BRA `(.L_x_12773) ;  /* 0x000000000044a947 */ /* 0x001fec0003800000 */
[----:B------:R-:W-:Y:S01]  /*b870*/  IADD3 R8, -R4, R5, R20 ;  /* 0x0000000504087210 */ /* 0x000fe20007ffe114 */
[----:B------:R-:W-:Y:S03]  /*b880*/  BSSY B1, `(.L_x_12774) ;  /* 0x000000c000017945 */ /* 0x000fe60003800000 */
[----:B------:R-:W-:-:S13]  /*b890*/  ISETP.GT.AND P1, PT, R8, -0x1, PT ;  /* 0xffffffff0800780c */ /* 0x000fda0003f24270 */
[----:B------:R-:W-:Y:S05]  /*b8a0*/  @P1 BRA `(.L_x_12775) ;  /* 0x0000000000181947 */ /* 0x000fea0003800000 */
[----:B------:R-:W-:Y:S02]  /*b8b0*/  ISETP.NE.AND P1, PT, R9, 0x1, PT ;  /* 0x000000010900780c */ /* 0x000fe40003f25270 */
[----:B------:R-:W-:-:S11]  /*b8c0*/  LOP3.LUT R13, RZ, R8, RZ, 0x33, !PT ;  /* 0x00000008ff0d7212 */ /* 0x000fd600078e33ff */
[----:B------:R-:W-:-:S05]  /*b8d0*/  @P1 IMAD.HI.U32 R8, R13, R10, RZ ;  /* 0x0000000a0d081227 */ /* 0x000fca00078e00ff */
[----:B------:R-:W-:-:S04]  /*b8e0*/  @P1 SHF.R.U32.HI R13, RZ, R11, R8 ;  /* 0x0000000bff0d1219 */ /* 0x000fc80000011608 */
[----:B------:R-:W-:Y:S01]  /*b8f0*/  LOP3.LUT R8, RZ, R13, RZ, 0x33, !PT ;  /* 0x0000000dff087212 */ /* 0x000fe200078e33ff */
[----:B------:R-:W-:Y:S06]  /*b900*/  BRA `(.L_x_12776) ;  /* 0x00000000000c7947 */ /* 0x000fec0003800000 */
.L_x_12775:
[----:B------:R-:W-:-:S13]  /*b910*/  ISETP.NE.AND P1, PT, R9, 0x1, PT ;  /* 0x000000010900780c */ /* 0x000fda0003f25270 */
[----:B------:R-:W-:-:S05]  /*b920*/  @P1 IMAD.HI.U32 R12, R8, R10, RZ ;  /* 0x0000000a080c1227 */ /* 0x000fca00078e00ff */
[----:B------:R-:W-:-:S07]  /*b930*/  @P1 SHF.R.U32.HI R8, RZ, R11, R12 ;  /* 0x0000000bff081219 */ /* 0x000fce000001160c */
.L_x_12776:
[----:B------:R-:W-:Y:S05]  /*b940*/  BSYNC B1 ;  /* 0x0000000000017941 */ /* 0x000fea0003800000 */
.L_x_12774:
[----:B------:R-:W-:-:S05]  /*b950*/  IMAD R8, R8, R9, R73 ;  /* 0x0000000908087224 */ /* 0x000fca00078e0249 */
[----:B------:R-:W-:Y:S02]  /*b960*/  VIMNMX R7, R7, R8, !PT ;  /* 0x0000000807077248 */ /* 0x000fe40007fe0100 */
[----:B------:R-:W-:-:S07]  /*b970*/  VIADDMNMX R6, R8, R9, R6, PT ;  /* 0x0000000908067246 */ /* 0x000fce0003800106 */
.L_x_12773:
[----:B------:R-:W-:Y:S05]  /*b980*/  BSYNC B0 ;  /* 0x0000000000007941 */ /* 0x000fea0003800000 */
.L_x_12772:
[C---:B------:R-:W-:Y:S01]  /*b990*/  ISETP.GE.AND P1, PT, R21.reuse, 0x9, PT ;  /* 0x000000091500780c */ /* 0x040fe20003f26270 */
[----:B------:R-:W0:Y:S01]  /*b9a0*/  SHFL.IDX PT, R14, R14, 0x1, 0x1c1f ;  /* 0x003c1f000e0e7f89 */ /* 0x000e2200000e0000 */
[----:B------:R-:W-:Y:S01]  /*b9b0*/  ISETP.GE.AND P2, PT, R21, 0x2, PT ;  /* 0x000000021500780c */ /* 0x000fe20003f46270 */
[----:B------:R-:W-:Y:S01]  /*b9c0*/  BSSY B0, `(.L_x_12777) ;  /* 0x0000087000007945 */ /* 0x000fe20003800000 */
[----:B------:R-:W-:Y:S02]  /*b9d0*/  P2R R75, PR, RZ, 0x2 ;  /* 0x00000002ff4b7803 */ /* 0x000fe40000000000 */
[----:B------:R-:W-:Y:S02]  /*b9e0*/  ISETP.GT.AND P1, PT, R7, 0x8, !P1 ;  /* 0x000000080700780c */ /* 0x000fe40004f24270 */
[----:B------:R-:W-:Y:S02]  /*b9f0*/  P2R R13, PR, RZ, 0x4 ;  /* 0x00000004ff0d7803 */ /* 0x000fe40000000000 */
[----:B------:R-:W-:-:S02]  /*ba00*/  ISETP.LT.OR P1, PT, R6, 0x9, P1 ;  /* 0x000000090600780c */ /* 0x000fc40000f21670 */
[----:B------:R-:W-:Y:S02]  /*ba10*/  ISETP.GT.AND P2, PT, R7, 0x1, !P2 ;  /* 0x000000010700780c */ /* 0x000fe40005744270 */
[----:B------:R-:W-:Y:S02]  /*ba20*/  ISETP.GE.AND P3, PT, R21, 0xa, PT ;  /* 0x0000000a1500780c */ /* 0x000fe40003f66270 */
[----:B------:R-:W-:Y:S02]  /*ba30*/  FSEL R170, R28, -INF , !P1 ;  /* 0xff8000001caa7808 */ /* 0x000fe40004800000 */
[----:B------:R-:W-:Y:S02]  /*ba40*/  ISETP.LT.OR P2, PT, R6, 0x2, P2 ;  /* 0x000000020600780c */ /* 0x000fe40001741670 */
[----:B------:R-:W-:Y:S02]  /*ba50*/  ISETP.GT.AND P1, PT, R7, 0x9, !P3 ;  /* 0x000000090700780c */ /* 0x000fe40005f24270 */
[----:B------:R-:W-:-:S02]  /*ba60*/  FSEL R168, R25, -INF , !P2 ;  /* 0xff80000019a87808 */ /* 0x000fc40005000000 */
        /* <DEDUP_REMOVED lines=77> */
[----:B------:R-:W-:Y:S02]  /*bf40*/  P2R R25, PR, RZ, 0x8 ;  /* 0x00000008ff197803 */ /* 0x000fe40000000000 */
[----:B------:R-:W-:-:S02]  /*bf50*/  FSEL R60, R60, -INF , !P1 ;  /* 0xff8000003c3c7808 */ /* 0x000fc40004800000 */
        /* <DEDUP_REMOVED lines=38> */
.L_x_12780:
[----:B------:R-:W-:-:S13]  /*c1c0*/  ISETP.NE.AND P6, PT, R9, 0x1, PT ;  /* 0x000000010900780c */ /* 0x000fda0003fc5270 */
[----:B------:R-:W-:-:S05]  /*c1d0*/  @P6 IMAD.HI.U32 R10, R4, R10, RZ ;  /* 0x0000000a040a6227 */ /* 0x000fca00078e00ff */
[----:B------:R-:W-:-:S07]  /*c1e0*/  @P6 SHF.R.U32.HI R4, RZ, R11, R10 ;  /* 0x0000000bff046219 */ /* 0x000fce000001160a */
.L_x_12781:
[----:B------:R-:W-:Y:S05]  /*c1f0*/  BSYNC B1 ;  /* 0x0000000000017941 */ /* 0x000fea0003800000 */
.L_x_12779:
[----:B------:R-:W-:-:S05]  /*c200*/  IMAD R4, R4, R9, R73 ;  /* 0x0000000904047224 */ /* 0x000fca00078e0249 */
[----:B------:R-:W-:Y:S02]  /*c210*/  VIADDMNMX R8, R4, R9, R8, PT ;  /* 0x0000000904087246 */ /* 0x000fe40003800108 */
[----:B------:R-:W-:-:S07]  /*c220*/  VIMNMX R7, R7, R4, !PT ;  /* 0x0000000407077248 */ /* 0x000fce0007fe0100 */
.L_x_12778:
[----:B------:R-:W-:Y:S05]  /*c230*/  BSYNC B0 ;  /* 0x0000000000007941 */ /* 0x000fea0003800000 */
.L_x_12777:
[----:B------:R-:W2:Y:S01]  /*c240*/  LDL.64 R14, [R1+0x430] ;  /* 0x00043000010e7983 */ /* 0x000ea20000100a00 */
[----:B------:R-:W-:Y:S02]  /*c250*/  ISETP.GT.AND P5, PT, R7, RZ, !P5 ;  /* 0x000000ff0700720c */ /* 0x000fe40006fa4270 */
        /* <DEDUP_REMOVED lines=35> */
[----:B------:R-:W-:Y:S02]  /*c490*/  ISETP.NE.AND P5, PT, R40, RZ, PT ;  /* 0x000000ff2800720c */ /* 0x000fe40003fa5270 */
[C---:B------:R-:W-:Y:S01]  /*c4a0*/  ISETP.GT.AND P1, PT, R7.reuse, 0x49, !P1 ;  /* 0x000000490700780c */ /* 0x040fe20004f24270 */
[----:B------:R-:W3:Y:S01]  /*c4b0*/  LDL R40, [R1+0x450] ;  /* 0x0004500001287983 */ /* 0x000ee20000100800 */
        /* <DEDUP_REMOVED lines=36> */
[----:B--2---:R-:W-:Y:S02]  /*c700*/  FMNMX.FTZ R4, R86, R14, !PT ;  /* 0x0000000e56047209 */ /* 0x004fe40007810000 */
[----:B------:R-:W-:Y:S02]  /*c710*/  ISETP.LT.OR P5, PT, R8, 0x49, P5 ;  /* 0x000000490800780c */ /* 0x000fe40002fa1670 */
[----:B------:R-:W-:Y:S02]  /*c720*/  FMNMX.FTZ R4, R168, R4, !PT ;  /* 0x00000004a8047209 */ /* 0x000fe40007810000 */
[----:B------:R-:W-:-:S02]  /*c730*/  FSEL R62, R62, -INF , !P5 ;  /* 0xff8000003e3e7808 */ /* 0x000fc40006800000 */
[----:B------:R-:W-:Y:S02]  /*c740*/  FMNMX.FTZ R4, R170, R4, !PT ;  /* 0x00000004aa047209 */ /* 0x000fe40007810000 */
[C---:B------:R-:W-:Y:S02]  /*c750*/  ISETP.GT.AND P2, PT, R7.reuse, 0x50, !P2 ;  /* 0x000000500700780c */ /* 0x040fe40005744270 */
[----:B------:R-:W-:Y:S02]  /*c760*/  FMNMX.FTZ R4, R84, R4, !PT ;  /* 0x0000000454047209 */ /* 0x000fe40007810000 */
[----:B------:R-:W-:Y:S02]  /*c770*/  ISETP.LT.OR P1, PT, R8, 0x4a, P1 ;  /* 0x0000004a0800780c */ /* 0x000fe40000f21670 */
[----:B------:R-:W-:Y:S02]  /*c780*/  FMNMX.FTZ R4, R82, R4, !PT ;  /* 0x0000000452047209 */ /* 0x000fe40007810000 */
[----:B------:R-:W-:-:S02]  /*c790*/  ISETP.GT.AND P3, PT, R7, 0x51, !P3 ;  /* 0x000000510700780c */ /* 0x000fc40005f64270 */
[----:B------:R-:W-:Y:S02]  /*c7a0*/  FMNMX.FTZ R4, R80, R4, !PT ;  /* 0x0000000450047209 */ /* 0x000fe40007810000 */
[----:B------:R-:W-:Y:S02]  /*c7b0*/  ISETP.NE.AND P6, PT, R21, RZ, PT ;  /* 0x000000ff1500720c */ /* 0x000fe40003fc5270 */
        /* <DEDUP_REMOVED lines=38> */
[----:B------:R-:W-:Y:S01]  /*ca20*/  ISETP.LT.OR P2, PT, R8, 0x51, P2 ;  /* 0x000000510800780c */ /* 0x000fe20001741670 */
[----:B------:R-:W0:Y:S01]  /*ca30*/  SHFL.BFLY PT, R10, R9, 0x1, 0x1f ;  /* 0x0c201f00090a7f89 */ /* 0x000e2200000e0000 */
        /* <DEDUP_REMOVED lines=16> */
[----:B0-----:R-:W-:Y:S01]  /*cb40*/  FMNMX.FTZ R8, R9, R10, !PT ;  /* 0x0000000a09087209 */ /* 0x001fe20007810000 */
[----:B------:R-:W2:Y:S04]  /*cb50*/  LDL.64 R4, [R1+0x440] ;  /* 0x0004400001047983 */ /* 0x000ea80000100a00 */
[----:B------:R0:W-:Y:S04]  /*cb60*/  STL.64 [R1+0x430], R6 ;  /* 0x0004300601007387 */ /* 0x0001e80000100a00 */
[----:B------:R-:W4:Y:S04]  /*cb70*/  LDL R10, [R1+0x434] ;  /* 0x00043400010a7983 */ /* 0x000f280000100800 */
[----:B------:R-:W-:Y:S04]  /*cb80*/  STL [R1+0x430], R8 ;  /* 0x0004300801007387 */ /* 0x000fe80000100800 */
[----:B------:R-:W3:Y:S04]  /*cb90*/  LDL R11, [R1+0x430] ;  /* 0x00043000010b7983 */ /* 0x000ee80000100800 */
[----:B----4-:R-:W1:Y:S01]  /*cba0*/  SHFL.BFLY PT, R7, R10, 0x2, 0x1f ;  /* 0x0c401f000a077f89 */ /* 0x010e6200000e0000 */
[----:B---3--:R-:W-:Y:S01]  /*cbb0*/  FMUL.FTZ R9, R40, R11 ;  /* 0x0000000b28097220 */ /* 0x008fe20000410000 */
[----:B------:R-:W-:-:S04]  /*cbc0*/  FSETP.NEU.FTZ.AND P1, PT, R11, -INF , PT ;  /* 0xff8000000b00780b */ /* 0x000fc80003f3d000 */
[----:B------:R-:W-:-:S05]  /*cbd0*/  FSEL R9, R9, RZ, P1 ;  /* 0x000000ff09097208 */ /* 0x000fca0000800000 */
[----:B0-----:R-:W-:Y:S01]  /*cbe0*/  FFMA.FTZ R6, R84, R40, -R9 ;  /* 0x0000002854067223 */ /* 0x001fe20000010809 */
[----:B-1----:R-:W-:-:S03]  /*cbf0*/  FMNMX.FTZ R7, R7, R10, !PT ;  /* 0x0000000a07077209 */ /* 0x002fc60007810000 */
[----:B------:R0:W-:Y:S02]  /*cc00*/  MUFU.EX2 R25, R6 ;  /* 0x0000000600197308 */ /* 0x0001e40000000800 */
[----:B0-----:R-:W0:Y:S01]  /*cc10*/  SHFL.BFLY PT, R6, R7, 0x1, 0x1f ;  /* 0x0c201f0007067f89 */ /* 0x001e2200000e0000 */
[----:B------:R-:W-:Y:S01]  /*cc20*/  FSEL R11, R11, RZ, P1 ;  /* 0x000000ff0b0b7208 */ /* 0x000fe20000800000 */
[-CC-:B------:R-:W-:Y:S01]  /*cc30*/  FFMA.FTZ R13, R86, R40.reuse, -R9.reuse ;  /* 0x00000028560d7223 */ /* 0x180fe20000010809 */
[----:B------:R-:W-:-:S03]  /*cc40*/  FFMA.FTZ R21, R24, R40, -R9 ;  /* 0x0000002818157223 */ /* 0x000fc60000010809 */
[----:B------:R-:W-:Y:S01]  /*cc50*/  FADD.FTZ R11, R14, -R11 ;  /* 0x8000000b0e0b7221 */ /* 0x000fe20000010000 */
[----:B0-----:R-:W-:-:S04]  /*cc60*/  FMNMX.FTZ R6, R7, R6, !PT ;  /* 0x0000000607067209 */ /* 0x001fc80007810000 */
        /* <DEDUP_REMOVED lines=10> */
[-C--:B------:R-:W-:Y:S01]  /*cd10*/  FFMA.FTZ R169, R27, R40.reuse, -R7 ;  /* 0x000000281ba97223 */ /* 0x080fe20000010807 */
[----:B------:R-:W-:Y:S01]  /*cd20*/  MUFU.EX2 R13, R13 ;  /* 0x0000000d000d7308 */ /* 0x000fe20000000800 */
[-C--:B------:R-:W-:Y:S01]  /*cd30*/  FFMA.FTZ R170, R170, R40.reuse, -R9 ;  /* 0x00000028aaaa7223 */ /* 0x080fe20000010809 */
[----:B------:R-:W-:-:S06]  /*cd40*/  FFMA.FTZ R171, R30, R40, -R7 ;  /* 0x000000281eab7223 */ /* 0x000fcc0000010807 */
[----:B------:R-:W2:Y:S01]  /*cd50*/  MUFU.EX2 R28, R11 ;  /* 0x0000000b001c7308 */ /* 0x000ea20000000800 */
[-C--:B------:R-:W-:Y:S01]  /*cd60*/  FFMA.FTZ R178, R12, R40.reuse, -R9 ;  /* 0x000000280cb27223 */ /* 0x080fe20000010809 */
[----:B------:R-:W-:-:S06]  /*cd70*/  FFMA.FTZ R12, R31, R40, -R7 ;  /* 0x000000281f0c7223 */ /* 0x000fcc0000010807 */
[----:B------:R-:W-:Y:S08]  /*cd80*/  MUFU.EX2 R24, R24 ;  /* 0x0000001800187308 */ /* 0x000ff00000000800 */
[----:B------:R-:W0:Y:S01]  /*cd90*/  MUFU.EX2 R26, R15 ;  /* 0x0000000f001a7308 */ /* 0x000e220000000800 */
[----:B------:R-:W-:-:S07]  /*cda0*/  FFMA.FTZ R212, R82, R40, -R9 ;  /* 0x0000002852d47223 */ /* 0x000fce0000010809 */
[----:B------:R-:W1:Y:S01]  /*cdb0*/  MUFU.EX2 R168, R168 ;  /* 0x000000a800a87308 */ /* 0x000e620000000800 */
[----:B------:R-:W-:-:S07]  /*cdc0*/  FFMA.FTZ R208, R34, R40, -R7 ;  /* 0x0000002822d07223 */ /* 0x000fce0000010807 */
[----:B------:R-:W3:Y:S01]  /*cdd0*/  MUFU.EX2 R169, R169 ;  /* 0x000000a900a97308 */ /* 0x000ee20000000800 */
[----:B------:R-:W-:-:S07]  /*cde0*/  FFMA.FTZ R233, R80, R40, -R9 ;  /* 0x0000002850e97223 */ /* 0x000fce0000010809 */
[----:B------:R-:W4:Y:S01]  /*cdf0*/  MUFU.EX2 R170, R170 ;  /* 0x000000aa00aa7308 */ /* 0x000f220000000800 */
[-C--:B------:R-:W-:Y:S01]  /*ce00*/  FFMA.FTZ R187, R20, R40.reuse, -R9 ;  /* 0x0000002814bb7223 */ /* 0x080fe20000010809 */
[----:B------:R-:W-:-:S06]  /*ce10*/  FFMA.FTZ R209, R35, R40, -R7 ;  /* 0x0000002823d17223 */ /* 0x000fcc0000010807 */
        /* <DEDUP_REMOVED lines=14> */
[----:B------:R-:W5:Y:S01]  /*cf00*/  MUFU.EX2 R212, R212 ;  /* 0x000000d400d47308 */ /* 0x000f620000000800 */
[-CC-:B------:R-:W-:Y:S01]  /*cf10*/  FFMA.FTZ R177, R64, R40.reuse, -R9.reuse ;  /* 0x0000002840b17223 */ /* 0x180fe20000010809 */
[----:B------:R-:W-:Y:S01]  /*cf20*/  FFMA.FTZ R20, R68, R40, -R9 ;  /* 0x0000002844147223 */ /* 0x000fe20000010809 */
[----:B--2---:R-:W-:Y:S01]  /*cf30*/  FFMA.FTZ R9, R28, R4, R13 ;  /* 0x000000041c097223 */ /* 0x004fe2000001000d */
[----:B0-----:R-:W-:Y:S01]  /*cf40*/  FFMA.FTZ R4, R5, R26, R24 ;  /* 0x0000001a05047223 */ /* 0x001fe20000010018 */
[----:B------:R-:W-:-:S03]  /*cf50*/  FFMA.FTZ R206, R38, R40, -R7 ;  /* 0x0000002826ce7223 */ /* 0x000fc60000010807 */
[----:B------:R-:W0:Y:S01]  /*cf60*/  MUFU.EX2 R208, R208 ;  /* 0x000000d000d07308 */ /* 0x000e220000000800 */
[----:B-1----:R-:W-:Y:S01]  /*cf70*/  FADD.FTZ R9, R168, R9 ;  /* 0x00000009a8097221 */ /* 0x002fe20000010000 */
[----:B---3--:R-:W-:Y:S01]  /*cf80*/  FADD.FTZ R4, R169, R4 ;  /* 0x00000004a9047221 */ /* 0x008fe20000010000 */
[----:B------:R-:W-:-:S05]  /*cf90*/  FFMA.FTZ R207, R39, R40, -R7 ;  /* 0x0000002827cf7223 */ /* 0x000fca0000010807 */
[----:B------:R-:W1:Y:S01]  /*cfa0*/  MUFU.EX2 R233, R233 ;  /* 0x000000e900e97308 */ /* 0x000e620000000800 */
[----:B----4-:R-:W-:Y:S01]  /*cfb0*/  FADD.FTZ R8, R170, R9 ;  /* 0x00000009aa087221 */ /* 0x010fe20000010000 */
[----:B-----5:R-:W-:-:S06]  /*cfc0*/  FADD.FTZ R5, R171, R4 ;  /* 0x00000004ab057221 */ /* 0x020fcc0000010000 */
[----:B------:R-:W2:Y:S01]  /*cfd0*/  MUFU.EX2 R209, R209 ;  /* 0x000000d100d17308 */ /* 0x000ea20000000800 */
[----:B------:R-:W-:Y:S01]  /*cfe0*/  FFMA.FTZ R200, R42, R40, -R7 ;  /* 0x000000282ac87223 */ /* 0x000fe20000010807 */
[----:B------:R-:W-:-:S06]  /*cff0*/  FADD.FTZ R9, R25, R8 ;  /* 0x0000000819097221 */ /* 0x000fcc0000010000 */
[----:B------:R-:W3:Y:S01]  /*d000*/  MUFU.EX2 R210, R210 ;  /* 0x000000d200d27308 */ /* 0x000ee20000000800 */
[----:B------:R-:W-:Y:S01]  /*d010*/  FADD.FTZ R5, R12, R5 ;  /* 0x000000050c057221 */ /* 0x000fe20000010000 */
[----:B------:R-:W-:-:S06]  /*d020*/  FFMA.FTZ R201, R43, R40, -R7 ;  /* 0x000000282bc97223 */ /* 0x000fcc0000010807 */
[----:B------:R-:W4:Y:S01]  /*d030*/  MUFU.EX2 R206, R206 ;  /* 0x000000ce00ce7308 */ /* 0x000f220000000800 */
[----:B------:R-:W-:Y:S01]  /*d040*/  FADD.FTZ R4, R212, R9 ;  /* 0x00000009d4047221 */ /* 0x000fe20000010000 */
[----:B0-----:R-:W-:-:S06]  /*d050*/  FADD.FTZ R8, R208, R5 ;  /* 0x00000005d0087221 */ /* 0x001fcc0000010000 */
[----:B------:R-:W0:Y:S01]  /*d060*/  MUFU.EX2 R211, R211 ;  /* 0x000000d300d37308 */ /* 0x000e220000000800 */
[----:B------:R-:W-:-:S07]  /*d070*/  FFMA.FTZ R198, R46, R40, -R7 ;  /* 0x000000282ec67223 */ /* 0x000fce0000010807 */
[----:B------:R-:W5:Y:S01]  /*d080*/  MUFU.EX2 R207, R207 ;  /* 0x000000cf00cf7308 */ /* 0x000f620000000800 */
[----:B-1----:R-:W-:Y:S01]  /*d090*/  FADD.FTZ R5, R233, R4 ;  /* 0x00000004e9057221 */ /* 0x002fe20000010000 */
[----:B--2---:R-:W-:-:S06]  /*d0a0*/  FADD.FTZ R9, R209, R8 ;  /* 0x00000008d1097221 */ /* 0x004fcc0000010000 */
[----:B------:R-:W1:Y:S01]  /*d0b0*/  MUFU.EX2 R205, R205 ;  /* 0x000000cd00cd7308 */ /* 0x000e620000000800 */
[----:B------:R-:W-:-:S07]  /*d0c0*/  FFMA.FTZ R199, R47, R40, -R7 ;  /* 0x000000282fc77223 */ /* 0x000fce0000010807 */
[----:B------:R-:W2:Y:S01]  /*d0d0*/  MUFU.EX2 R200, R200 ;  /* 0x000000c800c87308 */ /* 0x000ea20000000800 */
[----:B---3--:R-:W-:Y:S01]  /*d0e0*/  FADD.FTZ R4, R210, R5 ;  /* 0x00000005d2047221 */ /* 0x008fe20000010000 */
[----:B----4-:R-:W-:-:S06]  /*d0f0*/  FADD.FTZ R8, R206, R9 ;  /* 0x00000009ce087221 */ /* 0x010fcc0000010000 */
[----:B------:R-:W3:Y:S01]  /*d100*/  MUFU.EX2 R204, R204 ;  /* 0x000000cc00cc7308 */ /* 0x000ee20000000800 */
[----:B------:R-:W-:-:S07]  /*d110*/  FFMA.FTZ R190, R50, R40, -R7 ;  /* 0x0000002832be7223 */ /* 0x000fce0000010807 */
[----:B------:R-:W4:Y:S01]  /*d120*/  MUFU.EX2 R201, R201 ;  /* 0x000000c900c97308 */ /* 0x000f220000000800 */
[----:B0-----:R-:W-:Y:S01]  /*d130*/  FADD.FTZ R4, R211, R4 ;  /* 0x00000004d3047221 */ /* 0x001fe20000010000 */
[----:B-----5:R-:W-:-:S06]  /*d140*/  FADD.FTZ R5, R207, R8 ;  /* 0x00000008cf057221 */ /* 0x020fcc0000010000 */
        /* <DEDUP_REMOVED lines=55> */
[----:B------:R-:W3:Y:S08]  /*d4c0*/  MUFU.EX2 R178, R178 ;  /* 0x000000b200b27308 */ /* 0x000ef00000000800 */
[----:B------:R-:W4:Y:S01]  /*d4d0*/  MUFU.EX2 R17, R17 ;  /* 0x0000001100117308 */ /* 0x000f220000000800 */
[----:B0-----:R-:W-:Y:S01]  /*d4e0*/  FADD.FTZ R4, R185, R4 ;  /* 0x00000004b9047221 */ /* 0x001fe20000010000 */
[----:B-----5:R-:W-:-:S06]  /*d4f0*/  FADD.FTZ R5, R181, R8 ;  /* 0x00000008b5057221 */ /* 0x020fcc0000010000 */
[----:B------:R-:W0:Y:S08]  /*d500*/  MUFU.EX2 R20, R20 ;  /* 0x0000001400147308 */ /* 0x000e300000000800 */
[----:B------:R-:W5:Y:S01]  /*d510*/  MUFU.EX2 R14, R14 ;  /* 0x0000000e000e7308 */ /* 0x000f620000000800 */
[----:B-1----:R-:W-:Y:S01]  /*d520*/  FADD.FTZ R7, R177, R4 ;  /* 0x00000004b1077221 */ /* 0x002fe20000010000 */
[----:B--2---:R-:W-:-:S06]  /*d530*/  FADD.FTZ R4, R16, R5 ;  /* 0x0000000510047221 */ /* 0x004fcc0000010000 */
[----:B------:R-:W1:Y:S08]  /*d540*/  MUFU.EX2 R21, R21 ;  /* 0x0000001500157308 */ /* 0x000e700000000800 */
[----:B------:R-:W2:Y:S01]  /*d550*/  MUFU.EX2 R15, R15 ;  /* 0x0000000f000f7308 */ /* 0x000ea20000000800 */
[----:B---3--:R-:W-:Y:S01]  /*d560*/  FADD.FTZ R7, R178, R7 ;  /* 0x00000007b2077221 */ /* 0x008fe20000010000 */
[----:B----4-:R-:W-:-:S03]  /*d570*/  FADD.FTZ R5, R17, R4 ;  /* 0x0000000411057221 */ /* 0x010fc60000010000 */
[----:B0-----:R-:W-:Y:S01]  /*d580*/  FADD.FTZ R8, R20, R7 ;  /* 0x0000000714087221 */ /* 0x001fe20000010000 */
[----:B-----5:R-:W-:-:S03]  /*d590*/  FADD.FTZ R4, R14, R5 ;  /* 0x000000050e047221 */ /* 0x020fc60000010000 */
[----:B-1----:R-:W-:Y:S01]  /*d5a0*/  FADD.FTZ R8, R21, R8 ;  /* 0x0000000815087221 */ /* 0x002fe20000010000 */
[----:B------:R-:W-:Y:S01]  /*d5b0*/  STL [R1+0x434], R6 ;  /* 0x0004340601007387 */ /* 0x000fe20000100800 */
[----:B--2---:R-:W-:-:S05]  /*d5c0*/  FADD.FTZ R9, R15, R4 ;  /* 0x000000040f097221 */ /* 0x004fca0000010000 */
[----:B------:R0:W-:Y:S04]  /*d5d0*/  STL.64 [R1+0x440], R8 ;  /* 0x0004400801007387 */ /* 0x0001e80000100a00 */
[----:B------:R-:W2:Y:S01]  /*d5e0*/  LD.E R7, desc[UR42][R18.64+0x220] ;  /* 0x0002202a12077980 */ /* 0x000ea2000c101900 */
[----:B------:R-:W-:-:S04]  /*d5f0*/  UIADD3 UR4, UP0, UR37, 0x220, URZ ;  /* 0x0000022025047890 */ /* 0x000fc8000ff1e03f */
[----:B------:R-:W-:Y:S02]  /*d600*/  ULOP3.LUT UR5, UR4, 0x4, URZ, 0xfc, !UPT ;  /* 0x0000000404057892 */ /* 0x000fe4000f8efc3f */
[----:B------:R-:W-:-:S04]  /*d610*/  UIADD3.X UR6, URZ, UR36, URZ, UP0, !UPT ;  /* 0x000000243f067290 */ /* 0x000fc800087fe43f */
[----:B------:R-:W-:Y:S02]  /*d620*/  IMAD.U32 R4, RZ, RZ, UR5 ;  /* 0x00000005ff047e24 */ /* 0x000fe4000f8e00ff */
[----:B------:R-:W-:Y:S02]  /*d630*/  IMAD.U32 R5, RZ, RZ, UR6 ;  /* 0x00000006ff057e24 */ /* 0x000fe4000f8e00ff */
[----:B--2---:R-:W-:-:S05]  /*d640*/  FMUL.FTZ R7, R28, R7 ;  /* 0x000000071c077220 */ /* 0x004fca0000410000 */
[----:B------:R1:W-:Y:S04]  /*d650*/  ST.E desc[UR42][R18.64+0x220], R7 ;  /* 0x0002200712007985 */ /* 0x0003e8000c10192a */
[----:B------:R-:W2:Y:S02]  /*d660*/  LD.E R10, desc[UR42][R4.64] ;  /* 0x0000002a040a7980 */ /* 0x000ea4000c101900 */
[----:B--2---:R-:W-:-:S05]  /*d670*/  FMUL.FTZ R11, R28, R10 ;  /* 0x0000000a1c0b7220 */ /* 0x004fca0000410000 */
[----:B------:R2:W-:Y:S04]  /*d680*/  ST.E desc[UR42][R4.64], R11 ;  /* 0x0000000b04007985 */ /* 0x0005e8000c10192a */
[----:B0-----:R-:W3:Y:S04]  /*d690*/  LD.E R9, desc[UR42][R18.64+0x230] ;  /* 0x0002302a12097980 */ /* 0x001ee8000c101900 */
[----:B------:R-:W4:Y:S04]  /*d6a0*/  LD.E R143, desc[UR42][R18.64+0x414] ;  /* 0x0004142a128f7980 */ /* 0x000f28000c101900 */
        /* <DEDUP_REMOVED lines=60> */
[----:B------:R-:W-:-:S06]  /*da70*/  ULOP3.LUT UR5, UR4, 0x8, URZ, 0xfc, !UPT ;  /* 0x0000000804057892 */ /* 0x000fcc000f8efc3f */
[----:B------:R-:W-:Y:S02]  /*da80*/  IMAD.U32 R8, RZ, RZ, UR5 ;  /* 0x00000005ff087e24 */ /* 0x000fe4000f8e00ff */
[C---:B---3--:R-:W-:Y:S01]  /*da90*/  FMUL.FTZ R9, R28.reuse, R9 ;  /* 0x000000091c097220 */ /* 0x048fe20000410000 */
[----:B----4-:R-:W-:-:S04]  /*daa0*/  FMUL.FTZ R143, R28, R143 ;  /* 0x0000008f1c8f7220 */ /* 0x010fc80000410000 */
[----:B------:R0:W-:Y:S01]  /*dab0*/  ST.E desc[UR42][R18.64+0x230], R9 ;  /* 0x0002300912007985 */ /* 0x0001e2000c10192a */
[C---:B-----5:R-:W-:Y:S01]  /*dac0*/  FMUL.FTZ R27, R28.reuse, R27 ;  /* 0x0000001b1c1b7220 */ /* 0x060fe20000410000 */
[C---:B------:R-:W-:Y:S01]  /*dad0*/  FMUL.FTZ R29, R28.reuse, R29 ;  /* 0x0000001d1c1d7220 */ /* 0x040fe20000410000 */
[C---:B------:R-:W-:Y:S01]  /*dae0*/  FMUL.FTZ R31, R28.reuse, R31 ;  /* 0x0000001f1c1f7220 */ /* 0x040fe20000410000 */
[----:B0-----:R-:W-:Y:S02]  /*daf0*/  IMAD.U32 R9, RZ, RZ, UR6 ;  /* 0x00000006ff097e24 */ /* 0x001fe4000f8e00ff */
[C---:B------:R-:W-:Y:S01]  /*db00*/  FMUL.FTZ R33, R28.reuse, R33 ;  /* 0x000000211c217220 */ /* 0x040fe20000410000 */
[C---:B------:R-:W-:Y:S01]  /*db10*/  FMUL.FTZ R35, R28.reuse, R35 ;  /* 0x000000231c237220 */ /* 0x040fe20000410000 */
[C---:B------:R-:W-:Y:S01]  /*db20*/  FMUL.FTZ R7, R28.reuse, R7 ;  /* 0x000000071c077220 */ /* 0x040fe20000410000 */
[C---:B------:R-:W-:Y:S01]  /*db30*/  FMUL.FTZ R37, R28.reuse, R37 ;  /* 0x000000251c257220 */ /* 0x040fe20000410000 */
[C---:B------:R-:W-:Y:S01]  /*db40*/  FMUL.FTZ R39, R28.reuse, R39 ;  /* 0x000000271c277220 */ /* 0x040fe20000410000 */
[C---:B--2---:R-:W-:Y:S01]  /*db50*/  FMUL.FTZ R11, R28.reuse, R11 ;  /* 0x0000000b1c0b7220 */ /* 0x044fe20000410000 */
        /* <DEDUP_REMOVED lines=112> */
[----:B0-----:R-:W2:Y:S01]  /*e260*/  LD.E R11, desc[UR42][R8.64] ;  /* 0x0000002a080b7980 */ /* 0x001ea2000c101900 */
[----:B------:R-:W-:Y:S01]  /*e270*/  ULOP3.LUT UR4, UR4, 0xc, URZ, 0xfc, !UPT ;  /* 0x0000000c04047892 */ /* 0x000fe2000f8efc3f */
[----:B------:R-:W-:-:S05]  /*e280*/  IMAD.U32 R7, RZ, RZ, UR6 ;  /* 0x00000006ff077e24 */ /* 0x000fca000f8e00ff */
[----:B------:R-:W-:Y:S02]  /*e290*/  IMAD.U32 R6, RZ, RZ, UR4 ;  /* 0x00000004ff067e24 */ /* 0x000fe4000f8e00ff */
[----:B--2---:R-:W-:-:S05]  /*e2a0*/  FMUL.FTZ R11, R26, R11 ;  /* 0x0000000b1a0b7220 */ /* 0x004fca0000410000 */
[----:B------:R0:W-:Y:S04]  /*e2b0*/  ST.E desc[UR42][R8.64], R11 ;  /* 0x0000000b08007985 */ /* 0x0001e8000c10192a */
[----:B------:R-:W2:Y:S02]  /*e2c0*/  LD.E R27, desc[UR42][R6.64] ;  /* 0x0000002a061b7980 */ /* 0x000ea4000c101900 */
[----:B--2---:R-:W-:-:S05]  /*e2d0*/  FMUL.FTZ R27, R26, R27 ;  /* 0x0000001b1a1b7220 */ /* 0x004fca0000410000 */
[----:B------:R1:W-:Y:S04]  /*e2e0*/  ST.E desc[UR42][R6.64], R27 ;  /* 0x0000001b06007985 */ /* 0x0003e8000c10192a */
[----:B------:R-:W2:Y:S04]  /*e2f0*/  LD.E R147, desc[UR42][R18.64+0x41c] ;  /* 0x00041c2a12937980 */ /* 0x000ea8000c101900 */
[----:B------:R-:W3:Y:S04]  /*e300*/  LD.E R29, desc[UR42][R18.64+0x238] ;  /* 0x0002382a121d7980 */ /* 0x000ee8000c101900 */
[----:B------:R-:W4:Y:S04]  /*e310*/  LD.E R31, desc[UR42][R18.64+0x23c] ;  /* 0x00023c2a121f7980 */ /* 0x000f28000c101900 */
[----:B------:R-:W5:Y:S04]  /*e320*/  LD.E R33, desc[UR42][R18.64+0x248] ;  /* 0x0002482a12217980 */ /* 0x000f68000c101900 */
[----:B------:R-:W5:Y:S04]  /*e330*/  LD.E R35, desc[UR42][R18.64+0x24c] ;  /* 0x00024c2a12237980 */ /* 0x000f68000c101900 */
[----:B------:R-:W5:Y:S04]  /*e340*/  LD.E R37, desc[UR42][R18.64+0x258] ;  /* 0x0002582a12257980 */ /* 0x000f68000c101900 */
[----:B------:R-:W5:Y:S04]  /*e350*/  LD.E R39, desc[UR42][R18.64+0x25c] ;  /* 0x00025c2a12277980 */ /* 0x000f68000c101900 */
[----:B0-----:R-:W5:Y:S04]  /*e360*/  LD.E R11, desc[UR42][R18.64+0x268] ;  /* 0x0002682a120b7980 */ /* 0x001f68000c101900 */
        /* <DEDUP_REMOVED lines=177> */
[----:B------:R-:W-:Y:S01]  /*ee80*/  ST.E desc[UR42][R18.64+0x418], R145 ;  /* 0x0004189112007985 */ /* 0x000fe2000c10192a */
[----:B------:R2:W-:Y:S06]  /*ee90*/  BAR.SYNC.DEFER_BLOCKING R214, 0x100 ;  /* 0x000400d60000751d */ /* 0x0005ec0000010000 */
[----:B0-----:R-:W3:Y:S04]  /*eea0*/  LD.E R29, desc[UR42][R18.64+0x220] ;  /* 0x0002202a121d7980 */ /* 0x001ee8000c101900 */
[----:B-1----:R-:W4:Y:S04]  /*eeb0*/  LD.E R27, desc[UR42][R18.64+0x210] ;  /* 0x0002102a121b7980 */ /* 0x002f28000c101900 */
[----:B------:R-:W4:Y:S04]  /*eec0*/  LD.E.64 R10, desc[UR42][R18.64+0xa8] ;  /* 0x0000a82a120a7980 */ /* 0x000f28000c101b00 */
[----:B---3--:R0:W-:Y:S04]  /*eed0*/  ST.E desc[UR42][R18.64+0x220], R29 ;  /* 0x0002201d12007985 */ /* 0x0081e8000c10192a */
[----:B------:R-:W3:Y:S04]  /*eee0*/  LD.E R31, desc[UR42][R4.64] ;  /* 0x0000002a041f7980 */ /* 0x000ee8000c101900 */
[----:B---3--:R1:W-:Y:S04]  /*eef0*/  ST.E desc[UR42][R4.64], R31 ;  /* 0x0000001f04007985 */ /* 0x0083e8000c10192a */
[----:B------:R-:W3:Y:S04]  /*ef00*/  LD.E R33, desc[UR42][R8.64] ;  /* 0x0000002a08217980 */ /* 0x000ee8000c101900 */
[----:B---3--:R3:W-:Y:S04]  /*ef10*/  ST.E desc[UR42][R8.64], R33 ;  /* 0x0000002108007985 */ /* 0x0087e8000c10192a */
[----:B------:R-:W5:Y:S04]  /*ef20*/  LD.E R35, desc[UR42][R6.64] ;  /* 0x0000002a06237980 */ /* 0x000f68000c101900 */
[----:B-----5:R5:W-:Y:S04]  /*ef30*/  ST.E desc[UR42][R6.64], R35 ;  /* 0x0000002306007985 */ /* 0x020be8000c10192a */
[----:B------:R-:W2:Y:S04]  /*ef40*/  LD.E R37, desc[UR42][R18.64+0x230] ;  /* 0x0002302a12257980 */ /* 0x000ea8000c101900 */
[----:B------:R-:W4:Y:S04]  /*ef50*/  LD.E R39, desc[UR42][R18.64+0x234] ;  /* 0x0002342a12277980 */ /* 0x000f28000c101900 */
[----:B0-----:R-:W4:Y:S04]  /*ef60*/  LD.E R29, desc[UR42][R18.64+0x238] ;  /* 0x0002382a121d7980 */ /* 0x001f28000c101900 */
[----:B------:R-:W4:Y:S04]  /*ef70*/  LD.E R41, desc[UR42][R18.64+0x23c] ;  /* 0x00023c2a12297980 */ /* 0x000f28000c101900 */
[----:B------:R-:W4:Y:S04]  /*ef80*/  LD.E R43, desc[UR42][R18.64+0x240] ;  /* 0x0002402a122b7980 */ /* 0x000f28000c101900 */
[----:B------:R-:W4:Y:S04]  /*ef90*/  LD.E R45, desc[UR42][R18.64+0x244] ;  /* 0x0002442a122d7980 */ /* 0x000f28000c101900 */
[----:B-1----:R-:W4:Y:S04]  /*efa0*/  LD.E R31, desc[UR42][R18.64+0x248] ;  /* 0x0002482a121f7980 */ /* 0x002f28000c101900 */
[----:B------:R-:W4:Y:S04]  /*efb0*/  LD.E R47, desc[UR42][R18.64+0x24c] ;  /* 0x00024c2a122f7980 */ /* 0x000f28000c101900 */
[----:B---3--:R-:W3:Y:S04]  /*efc0*/  LD.E R33, desc[UR42][R18.64+0x250] ;  /* 0x0002502a12217980 */ /* 0x008ee8000c101900 */
[----:B------:R-:W3:Y:S04]  /*efd0*/  LD.E R49, desc[UR42][R18.64+0x254] ;  /* 0x0002542a12317980 */ /* 0x000ee8000c101900 */
        /* <DEDUP_REMOVED lines=114> */
[----:B--2---:R-:W-:Y:S04]  /*f700*/  ST.E desc[UR42][R18.64+0x230], R37 ;  /* 0x0002302512007985 */ /* 0x004fe8000c10192a */
[----:B----4-:R-:W-:Y:S04]  /*f710*/  ST.E desc[UR42][R18.64+0x234], R39 ;  /* 0x0002342712007985 */ /* 0x010fe8000c10192a */
[----:B------:R-:W-:Y:S04]  /*f720*/  ST.E desc[UR42][R18.64+0x238], R29 ;  /* 0x0002381d12007985 */ /* 0x000fe8000c10192a */
[----:B------:R-:W-:Y:S04]  /*f730*/  ST.E desc[UR42][R18.64+0x23c], R41 ;  /* 0x00023c2912007985 */ /* 0x000fe8000c10192a */
[----:B------:R-:W-:Y:S04]  /*f740*/  ST.E desc[UR42][R18.64+0x240], R43 ;  /* 0x0002402b12007985 */ /* 0x000fe8000c10192a */
[----:B------:R-:W-:Y:S04]  /*f750*/  ST.E desc[UR42][R18.64+0x244], R45 ;  /* 0x0002442d12007985 */ /* 0x000fe8000c10192a */
[----:B------:R-:W-:Y:S04]  /*f760*/  ST.E desc[UR42][R18.64+0x248], R31 ;  /* 0x0002481f12007985 */ /* 0x000fe8000c10192a */
[----:B------:R-:W-:Y:S04]  /*f770*/  ST.E desc[UR42][R18.64+0x24c], R47 ;  /* 0x00024c2f12007985 */ /* 0x000fe8000c10192a */
[----:B---3--:R-:W-:Y:S04]  /*f780*/  ST.E desc[UR42][R18.64+0x250], R33 ;  /* 0x0002502112007985 */ /* 0x008fe8000c10192a */
[----:B------:R-:W-:Y:S04]  /*f790*/  ST.E desc[UR42][R18.64+0x254], R49 ;  /* 0x0002543112007985 */ /* 0x000fe8000c10192a */
        /* <DEDUP_REMOVED lines=114> */
[----:B0-----:R-:W5:Y:S01]  /*fec0*/  LDL R26, [R1+0x88] ;  /* 0x00008800011a7983 */ /* 0x001f620000100800 */
[----:B------:R-:W-:Y:S01]  /*fed0*/  IMAD R10, R27, 0xc00, R10 ;  /* 0x00000c001b0a7824 */ /* 0x000fe200078e020a */
[----:B------:R-:W-:-:S02]  /*fee0*/  F2FP.F16.F32.PACK_AB R170, R25, R170 ;  /* 0x000000aa19aa723e */ /* 0x000fc400000000ff */
[----:B------:R-:W-:Y:S01]  /*fef0*/  F2FP.F16.F32.PACK_AB R169, R169, R24 ;  /* 0x00000018a9a9723e */ /* 0x000fe200000000ff */
[----:B-1----:R-:W5:Y:S04]  /*ff00*/  LD.E R28, desc[UR42][R18.64+0x230] ;  /* 0x0002302a121c7980 */ /* 0x002f68000c101900 */
[----:B------:R-:W5:Y:S04]  /*ff10*/  LD.E R24, desc[UR42][R18.64+0x220] ;  /* 0x0002202a12187980 */ /* 0x000f68000c101900 */
        /* <DEDUP_REMOVED lines=72> */
[----:B------:R-:W-:-:S03]  /*103a0*/  ISETP.NE.U32.AND P1, PT, R26, RZ, PT ;  /* 0x000000ff1a00720c */ /* 0x000fc60003f25070 */
        /* <DEDUP_REMOVED lines=54> */
[----:B------:R-:W-:-:S02]  /*10710*/  R2UR UR6, R10 ;  /* 0x000000000a0672ca */ /* 0x000fc400000e0000 */
[----:B------:R-:W-:Y:S02]  /*10720*/  R2UR UR7, R11 ;  /* 0x000000000b0772ca */ /* 0x000fe400000e0000 */
[----:B------:R-:W-:Y:S02]  /*10730*/  F2FP.F16.F32.PACK_AB R168, R168, R13 ;  /* 0x0000000da8a8723e */ /* 0x000fe400000000ff */
[----:B------:R-:W-:Y:S01]  /*10740*/  F2FP.F16.F32.PACK_AB R171, R12, R171 ;  /* 0x000000ab0cab723e */ /* 0x000fe200000000ff */
[----:B------:R-:W-:Y:S01]  /*10750*/  VOTEU.ANY UP0, P1 ;  /* 0x00000000003f7886 */ /* 0x000fe20000800100 */
[----:B------:R-:W-:Y:S02]  /*10760*/  VIADD R12, R10, 0x80 ;  /* 0x000000800a0c7836 */ /* 0x000fe40000000000 */
        /* <DEDUP_REMOVED lines=8> */
[----:B------:R-:W-:Y:S01]  /*107f0*/  ST.E desc[UR42][R18.64+0x220], R24 ;  /* 0x0002201812007985 */ /* 0x000fe2000c10192a */
[----:B------:R-:W-:-:S02]  /*10800*/  F2FP.F16.F32.PACK_AB R168, R233, R212 ;  /* 0x000000d4e9a8723e */ /* 0x000fc400000000ff */
[----:B------:R-:W-:Y:S01]  /*10810*/  F2FP.F16.F32.PACK_AB R170, R211, R210 ;  /* 0x000000d2d3aa723e */ /* 0x000fe200000000ff */
[----:B------:R-:W-:Y:S01]  /*10820*/  ST.E desc[UR42][R4.64], R25 ;  /* 0x0000001904007985 */ /* 0x000fe2000c10192a */
        /* <DEDUP_REMOVED lines=130> */
[----:B------:R-:W-:Y:S01]  /*11050*/  R2UR UR6, R12 ;  /* 0x000000000c0672ca */ /* 0x000fe200000e0000 */
[----:B------:R-:W-:Y:S01]  /*11060*/  STL [R1+0x88], R2 ;  /* 0x0000880201007387 */ /* 0x000fe20000100800 */
        /* <DEDUP_REMOVED lines=281> */
[----:B------:R-:W-:Y:S01]  /*12200*/  VIADD R10, R10, 0x280 ;  /* 0x000002800a0a7836 */ /* 0x000fe20000000000 */
[----:B------:R-:W-:Y:S02]  /*12210*/  WARPGROUP.DEPBAR.LE gsb0, 0x0 ;  /* 0x00008000000079c5 */ /* 0x000fe40000010000 */
[----:B------:R-:W-:Y:S01]  /*12220*/  ST.E desc[UR42][R18.64+0x220], R24 ;  /* 0x0002201812007985 */ /* 0x000fe2000c10192a */
[----:B------:R-:W-:Y:S02]  /*12230*/  F2FP.F16.F32.PACK_AB R168, R187, R186 ;  /* 0x000000babba8723e */ /* 0x000fe400000000ff */
[----:B------:R-:W-:Y:S01]  /*12240*/  F2FP.F16.F32.PACK_AB R170, R185, R184 ;  /* 0x000000b8b9aa723e */ /* 0x000fe200000000ff */
[----:B------:R-:W-:Y:S01]  /*12250*/  ST.E desc[UR42][R4.64], R25 ;  /* 0x0000001904007985 */ /* 0x000fe2000c10192a */
        /* <DEDUP_REMOVED lines=398> */
[----:B------:R-:W-:Y:S04]  /*13b40*/  STL [R1+0x88], R2 ;  /* 0x0000880201007387 */ /* 0x000fe80000100800 */
[----:B------:R-:W3:Y:S04]  /*13b50*/  LD.E R11, desc[UR42][R18.64+0x220] ;  /* 0x0002202a120b7980 */ /* 0x000ee8000c101900 */
[----:B---3--:R3:W-:Y:S04]  /*13b60*/  ST.E desc[UR42][R18.64+0x220], R11 ;  /* 0x0002200b12007985 */ /* 0x0087e8000c10192a */
[----:B------:R-:W4:Y:S04]  /*13b70*/  LD.E R13, desc[UR42][R4.64] ;  /* 0x0000002a040d7980 */ /* 0x000f28000c101900 */
[----:B----4-:R4:W-:Y:S04]  /*13b80*/  ST.E desc[UR42][R4.64], R13 ;  /* 0x0000000d04007985 */ /* 0x0109e8000c10192a */
[----:B------:R-:W5:Y:S04]  /*13b90*/  LD.E R15, desc[UR42][R8.64] ;  /* 0x0000002a080f7980 */ /* 0x000f68000c101900 */
[----:B-----5:R5:W-:Y:S04]  /*13ba0*/  ST.E desc[UR42][R8.64], R15 ;  /* 0x0000000f08007985 */ /* 0x020be8000c10192a */
[----:B------:R-:W2:Y:S04]  /*13bb0*/  LD.E R17, desc[UR42][R6.64] ;  /* 0x0000002a06117980 */ /* 0x000ea8000c101900 */
[----:B--2---:R2:W-:Y:S04]  /*13bc0*/  ST.E desc[UR42][R6.64], R17 ;  /* 0x0000001106007985 */ /* 0x0045e8000c10192a */
[----:B------:R-:W2:Y:S04]  /*13bd0*/  LD.E R21, desc[UR42][R18.64+0x230] ;  /* 0x0002302a12157980 */ /* 0x000ea8000c101900 */
[----:B0-----:R-:W2:Y:S04]  /*13be0*/  LD.E R25, desc[UR42][R18.64+0x234] ;  /* 0x0002342a12197980 */ /* 0x001ea8000c101900 */
[----:B-1----:R-:W2:Y:S04]  /*13bf0*/  LD.E R27, desc[UR42][R18.64+0x238] ;  /* 0x0002382a121b7980 */ /* 0x002ea8000c101900 */
[----:B------:R-:W2:Y:S04]  /*13c00*/  LD.E R29, desc[UR42][R18.64+0x23c] ;  /* 0x00023c2a121d7980 */ /* 0x000ea8000c101900 */
[----:B---3--:R-:W3:Y:S04]  /*13c10*/  LD.E R11, desc[UR42][R18.64+0x240] ;  /* 0x0002402a120b7980 */ /* 0x008ee8000c101900 */
[----:B------:R-:W3:Y:S04]  /*13c20*/  LD.E R31, desc[UR42][R18.64+0x244] ;  /* 0x0002442a121f7980 */ /* 0x000ee8000c101900 */
[----:B----4-:R-:W4:Y:S04]  /*13c30*/  LD.E R5, desc[UR42][R18.64+0x248] ;  /* 0x0002482a12057980 */ /* 0x010f28000c101900 */
[----:B------:R-:W4:Y:S04]  /*13c40*/  LD.E R13, desc[UR42][R18.64+0x24c] ;  /* 0x00024c2a120d7980 */ /* 0x000f28000c101900 */
[----:B-----5:R-:W5:Y:S04]  /*13c50*/  LD.E R9, desc[UR42][R18.64+0x250] ;  /* 0x0002502a12097980 */ /* 0x020f68000c101900 */
        /* <DEDUP_REMOVED lines=115> */
[----:B------:R0:W-:Y:S04]  /*14390*/  ST.E desc[UR42][R18.64+0x230], R21 ;  /* 0x0002301512007985 */ /* 0x0001e8000c10192a */
[----:B------:R0:W-:Y:S04]  /*143a0*/  ST.E desc[UR42][R18.64+0x234], R25 ;  /* 0x0002341912007985 */ /* 0x0001e8000c10192a */
[----:B------:R0:W-:Y:S04]  /*143b0*/  ST.E desc[UR42][R18.64+0x238], R27 ;  /* 0x0002381b12007985 */ /* 0x0001e8000c10192a */
[----:B------:R0:W-:Y:S04]  /*143c0*/  ST.E desc[UR42][R18.64+0x23c], R29 ;  /* 0x00023c1d12007985 */ /* 0x0001e8000c10192a */
[----:B---3--:R0:W-:Y:S04]  /*143d0*/  ST.E desc[UR42][R18.64+0x240], R11 ;  /* 0x0002400b12007985 */ /* 0x0081e8000c10192a */
[----:B------:R0:W-:Y:S04]  /*143e0*/  ST.E desc[UR42][R18.64+0x244], R31 ;  /* 0x0002441f12007985 */ /* 0x0001e8000c10192a */
[----:B----4-:R0:W-:Y:S04]  /*143f0*/  ST.E desc[UR42][R18.64+0x248], R5 ;  /* 0x0002480512007985 */ /* 0x0101e8000c10192a */
[----:B------:R0:W-:Y:S04]  /*14400*/  ST.E desc[UR42][R18.64+0x24c], R13 ;  /* 0x00024c0d12007985 */ /* 0x0001e8000c10192a */
[----:B-----5:R0:W-:Y:S04]  /*14410*/  ST.E desc[UR42][R18.64+0x250], R9 ;  /* 0x0002500912007985 */ /* 0x0201e8000c10192a */
[----:B------:R0:W-:Y:S04]  /*14420*/  ST.E desc[UR42][R18.64+0x254], R15 ;  /* 0x0002540f12007985 */ /* 0x0001e8000c10192a */
[----:B--2---:R0:W-:Y:S04]  /*14430*/  ST.E desc[UR42][R18.64+0x258], R7 ;  /* 0x0002580712007985 */ /* 0x0041e8000c10192a */
        /* <DEDUP_REMOVED lines=121> */
.L_x_12783:
[----:B------:R-:W-:Y:S05]  /*14bd0*/  BSYNC B0 ;  /* 0x0000000000007941 */ /* 0x000fea0003800000 */
.L_x_12782:
[C---:B------:R-:W-:Y:S01]  /*14be0*/  ISETP.GT.AND P0, PT, R0.reuse, R3, PT ;  /* 0x000000030000720c */ /* 0x040fe20003f04270 */
[----:B------:R-:W-:-:S12]  /*14bf0*/  VIADD R0, R0, 0xffffffff ;  /* 0xffffffff00007836 */ /* 0x000fd80000000000 */
[----:B------:R-:W-:Y:S05]  /*14c00*/  @P0 BRA `(.L_x_12784) ;  /* 0xffffff5400280947 */ /* 0x000fea000383ffff */
[----:B01----:R-:W2:Y:S02]  /*14c10*/  LDL R2, [R1+0x70] ;  /* 0x0000700001027983 */ /* 0x003ea40000100800 */
[----:B--2---:R-:W-:-:S07]  /*14c20*/  IMAD.SHL.U32 R2, R2, 0x80, RZ ;  /* 0x0000008002027824 */ /* 0x004fce00078e00ff */
.L_x_12757:
        /* <DEDUP_REMOVED lines=23> */
.L_x_12787:
[----:B------:R-:W-:-:S13]  /*14da0*/  ISETP.NE.AND P0, PT, R7, 0x1, PT ;  /* 0x000000010700780c */ /* 0x000fda0003f05270 */
[----:B------:R-:W0:Y:S02]  /*14db0*/  @P0 LDC.64 R4, c[0x0][0xae0] ;  /* 0x0002b800ff040b82 */ /* 0x000e240000000a00 */
[----:B0-----:R-:W-:-:S05]  /*14dc0*/  @P0 IMAD.HI.U32 R4, R2, R4, RZ ;  /* 0x0000000402040227 */ /* 0x001fca00078e00ff */
[----:B------:R-:W-:-:S07]  /*14dd0*/  @P0 SHF.R.U32.HI R2, RZ, R5, R4 ;  /* 0x00000005ff020219 */ /* 0x000fce0000011604 */
.L_x_12788:
[----:B------:R-:W-:Y:S05]  /*14de0*/  BSYNC B0 ;  /* 0x0000000000007941 */ /* 0x000fea0003800000 */
.L_x_12786:
[----:B------:R-:W-:-:S05]  /*14df0*/  IMAD R2, R2, R7, RZ ;  /* 0x0000000702027224 */ /* 0x000fca00078e02ff */
[----:B------:R-:W-:-:S07]  /*14e00*/  VIMNMX R3, R3, R2, !PT ;  /* 0x0000000203037248 */ /* 0x000fce0007fe0100 */
.L_x_12785:
[----:B------:R-:W-:-:S04]  /*14e10*/  VIADD R3, R3, 0x5f ;  /* 0x0000005f03037836 */ /* 0x000fc80000000000 */
[----:B------:R-:W-:-:S05]  /*14e20*/  IMAD.HI R3, R3, 0x2aaaaaab, RZ ;  /* 0x2aaaaaab03037827 */ /* 0x000fca00078e02ff */
[----:B------:R-:W-:-:S04]  /*14e30*/  SHF.R.U32.HI R2, RZ, 0x1f, R3 ;  /* 0x0000001fff027819 */ /* 0x000fc80000011603 */
[----:B------:R-:W-:-:S04]  /*14e40*/  LEA.HI.SX32 R2, R3, R2, 0x1c ;  /* 0x0000000203027211 */ /* 0x000fc800078fe2ff */
[----:B------:R-:W-:-:S04]  /*14e50*/  VIMNMX R5, R165, R2, !PT ;  /* 0x00000002a5057248 */ /* 0x000fc80007fe0100 */
[----:B------:R-:W-:-:S13]  /*14e60*/  ISETP.GE.AND P0, PT, R0, R5, PT ;  /* 0x000000050000720c */ /* 0x000fda0003f06270 */
[----:B------:R-:W-:Y:S05]  /*14e70*/  @!P0 BRA `(.L_x_12789) ;  /* 0x00000098001c8947 */ /* 0x000fea0003800000 */
[----:B------:R0:W5:Y:S01]  /*14e80*/  LDL.64 R2, [R1+0x170] ;  /* 0x0001700001027983 */ /* 0x0001620000100a00 */
[----:B------:R-:W-:-:S07]  /*14e90*/  IMAD.MOV.U32 R4, RZ, RZ, R0 ;  /* 0x000000ffff047224 */ /* 0x000fce00078e0000 */
.L_x_12806:
        /* <DEDUP_REMOVED lines=19> */
[----:B---3--:R-:W-:Y:S01]  /*14fd0*/  @!P1 IMAD.MOV.U32 R7, RZ, RZ, RZ ;  /* 0x000000ffff079224 */ /* 0x008fe200078e00ff */
[----:B--2---:R-:W-:-:S04]  /*14fe0*/  LOP3.LUT R0, R0, 0x1, RZ, 0xfc, !PT ;  /* 0x0000000100007812 */ /* 0x004fc800078efcff */
[----:B------:R-:W-:-:S13]  /*14ff0*/  ISETP.NE.AND P2, PT, R0, 0x3, PT ;  /* 0x000000030000780c */ /* 0x000fda0003f45270 */
[----:B-1----:R-:W-:Y:S05]  /*15000*/  @!P2 BRA `(.L_x_12791) ;  /* 0x000000000004a947 */ /* 0x002fea0003800000 */
[----:B------:R-:W-:Y:S01]  /*15010*/  BPT.TRAP 0x1 ;  /* 0x000000040000795c */ /* 0x000fe20000300000 */
.L_x_12791:
[----:B------:R-:W-:Y:S05]  /*15020*/  BSYNC B0 ;  /* 0x0000000000007941 */ /* 0x000fea0003800000 */
.L_x_12790:
        /* <DEDUP_REMOVED lines=13> */
.L_x_12793:
[----:B------:R-:W-:Y:S05]  /*15100*/  BSYNC B0 ;  /* 0x0000000000007941 */ /* 0x000fea0003800000 */
.L_x_12792:
        /* <DEDUP_REMOVED lines=8> */
.L_x_12795:
[----:B------:R-:W-:Y:S05]  /*15190*/  BSYNC B0 ;  /* 0x0000000000007941 */ /* 0x000fea0003800000 */
.L_x_12794:
        /* <DEDUP_REMOVED lines=57> */
[----:B-1----:R-:W-:Y:S05]  /*15530*/  @!P2 BRA `(.L_x_12798) ;  /* 0x000000000004a947 */ /* 0x002fea0003800000 */
[----:B------:R-:W-:Y:S01]  /*15540*/  BPT.TRAP 0x1 ;  /* 0x000000040000795c */ /* 0x000fe20000300000 */
.L_x_12798:
[----:B------:R-:W-:Y:S05]  /*15550*/  BSYNC B0 ;  /* 0x0000000000007941 */ /* 0x000fea0003800000 */
.L_x_12797:
        /* <DEDUP_REMOVED lines=10> */
.L_x_12800:
[----:B------:R-:W-:Y:S05]  /*15600*/  BSYNC B0 ;  /* 0x0000000000007941 */ /* 0x000fea0003800000 */
.L_x_12799:
[----:B------:R-:W-:Y:S04]  /*15610*/  BSSY B0, `(.L_x_12801) ;  /* 0x0000006000007945 */ /* 0x000fe80003800000 */
[----:B--2---:R-:W-:Y:S05]  /*15620*/  @P1 BRA `(.L_x_12802) ;  /* 0x0000000000101947 */ /* 0x004fea0003800000 */
[----:B-----5:R-:W-:Y:S01]  /*15630*/  IMAD R6, R6, 0x8, R9 ;  /* 0x0000000806067824 */ /* 0x020fe200078e0209 */
[----:B-1----:R-:W-:-:S04]  /*15640*/  SHF.L.U32 R7, R8, 0x1f, RZ ;  /* 0x0000001f08077819 */ /* 0x002fc800000006ff */
[----:B------:R-:W1:Y:S02]  /*15650*/  SYNCS.PHASECHK.TRANS64.TRYWAIT P1, [R6+URZ], R7 ;  /* 0x00000007060075a7 */ /* 0x000e64000802017f */
[----:B-1----:R-:W-:Y:S05]  /*15660*/  @!P1 BRA `(.L_x_12803) ;  /* 0x00000218006c9947 */ /* 0x002fea0003800000 */
.L_x_12802:
[----:B------:R-:W-:Y:S05]  /*15670*/  BSYNC B0 ;  /* 0x0000000000007941 */ /* 0x000fea0003800000 */
.L_x_12801:
        /* <DEDUP_REMOVED lines=174> */
[----:B------:R-:W1:Y:S01]  /*16160*/  S2R R74, SR_TID.X ;  /* 0x00000000004a7919 */ /* 0x000e620000002100 */
[----:B------:R-:W-:Y:S04]  /*16170*/  STL [R1+0x90], R0 ;  /* 0x0000900001007387 */ /* 0x000fe80000100800 */
[----:B------:R-:W-:Y:S01]  /*16180*/  STL [R1+0x90], R0 ;  /* 0x0000900001007387 */ /* 0x000fe20000100800 */
[----:B------:R-:W-:-:S02]  /*16190*/  WARPGROUP.DEPBAR.LE gsb0, 0x0 ;  /* 0x00008000000079c5 */ /* 0x000fc40000010000 */
[----:B------:R-:W-:-:S06]  /*161a0*/  WARPGROUP.ARRIVE ;  /* 0x00000000000079c5 */ /* 0x000fcc0000000000 */
[----:B------:R-:W-:Y:S01]  /*161b0*/  HGMMA.64x96x16.F32 R24, gdesc[UR4], R24, gsb0 ;  /* 0x01600000041879f0 */ /* 0x000fe20008000818 */
[----:B-1----:R-:W-:Y:S01]  /*161c0*/  LOP3.LUT R74, R74, 0x7f, RZ, 0xc0, !PT ;  /* 0x0000007f4a4a7812 */ /* 0x002fe200078ec0ff */
        /* <DEDUP_REMOVED lines=24> */
[----:B--2---:R-:W2:Y:S02]  /*16350*/  LDL.64 R6, [R1+0x430] ;  /* 0x0004300001067983 */ /* 0x004ea40000100a00 */
        /* <DEDUP_REMOVED lines=38> */
[----:B------:R-:W-:-:S04]  /*165c0*/  FMNMX.FTZ R8, R54, R9, !PT ;  /* 0x0000000936087209 */ /* 0x000fc80007810000 */
[----:B------:R-:W-:Y:S01]  /*165d0*/  FMNMX.FTZ R9, R55, R8, !PT ;  /* 0x0000000837097209 */ /* 0x000fe20007810000 */
[----:B------:R-:W2:Y:S03]  /*165e0*/  SHFL.BFLY PT, R11, R10, 0x2, 0x1f ;  /* 0x0c401f000a0b7f89 */ /* 0x000ea600000e0000 */
[----:B------:R-:W-:-:S04]  /*165f0*/  FMNMX.FTZ R8, R58, R9, !PT ;  /* 0x000000093a087209 */ /* 0x000fc80007810000 */
[----:B------:R-:W-:-:S04]  /*16600*/  FMNMX.FTZ R9, R59, R8, !PT ;  /* 0x000000083b097209 */ /* 0x000fc80007810000 */
[----:B------:R-:W-:-:S04]  /*16610*/  FMNMX.FTZ R8, R62, R9, !PT ;  /* 0x000000093e087209 */ /* 0x000fc80007810000 */
[----:B------:R-:W-:-:S04]  /*16620*/  FMNMX.FTZ R9, R63, R8, !PT ;  /* 0x000000083f097209 */ /* 0x000fc80007810000 */
[----:B------:R-:W-:-:S04]  /*16630*/  FMNMX.FTZ R8, R66, R9, !PT ;  /* 0x0000000942087209 */ /* 0x000fc80007810000 */
[----:B------:R-:W-:Y:S02]  /*16640*/  FMNMX.FTZ R9, R67, R8, !PT ;  /* 0x0000000843097209 */ /* 0x000fe40007810000 */
[----:B--2---:R-:W-:Y:S02]  /*16650*/  FMNMX.FTZ R13, R10, R11, !PT ;  /* 0x0000000b0a0d7209 */ /* 0x004fe40007810000 */
[----:B------:R-:W-:-:S03]  /*16660*/  FMNMX.FTZ R8, R70, R9, !PT ;  /* 0x0000000946087209 */ /* 0x000fc60007810000 */
[----:B------:R-:W2:Y:S01]  /*16670*/  SHFL.BFLY PT, R12, R13, 0x1, 0x1f ;  /* 0x0c201f000d0c7f89 */ /* 0x000ea200000e0000 */
[----:B------:R-:W-:-:S03]  /*16680*/  FMNMX.FTZ R11, R71, R8, !PT ;  /* 0x00000008470b7209 */ /* 0x000fc60007810000 */
[----:B------:R-:W4:Y:S04]  /*16690*/  LDL.64 R8, [R1+0x440] ;  /* 0x0004400001087983 */ /* 0x000f280000100a00 */
[----:B------:R-:W-:Y:S04]  /*166a0*/  STL.64 [R1+0x430], R10 ;  /* 0x0004300a01007387 */ /* 0x000fe80000100a00 */
[----:B------:R-:W3:Y:S01]  /*166b0*/  LDL R76, [R1+0x434] ;  /* 0x00043400014c7983 */ /* 0x000ee20000100800 */
[----:B--2---:R-:W-:-:S05]  /*166c0*/  FMNMX.FTZ R12, R13, R12, !PT ;  /* 0x0000000c0d0c7209 */ /* 0x004fca0007810000 */
[----:B------:R-:W-:Y:S04]  /*166d0*/  STL [R1+0x430], R12 ;  /* 0x0004300c01007387 */ /* 0x000fe80000100800 */
[----:B------:R-:W2:Y:S04]  /*166e0*/  LDL R75, [R1+0x430] ;  /* 0x00043000014b7983 */ /* 0x000ea80000100800 */
[----:B---3--:R-:W3:Y:S01]  /*166f0*/  SHFL.BFLY PT, R11, R76, 0x2, 0x1f ;  /* 0x0c401f004c0b7f89 */ /* 0x008ee200000e0000 */
[----:B--2---:R-:W-:Y:S01]  /*16700*/  FADD.FTZ R13, R6, -R75 ;  /* 0x8000004b060d7221 */ /* 0x004fe20000010000 */
[----:B------:R-:W-:Y:S01]  /*16710*/  FMUL.FTZ R75, R74, R75 ;  /* 0x0000004b4a4b7220 */ /* 0x000fe20000410000 */
[----:B---3--:R-:W-:-:S03]  /*16720*/  FMNMX.FTZ R11, R11, R76, !PT ;  /* 0x0000004c0b0b7209 */ /* 0x008fc60007810000 */
[-CC-:B------:R-:W-:Y:S02]  /*16730*/  FFMA.FTZ R73, R24, R74.reuse, -R75.reuse ;  /* 0x0000004a18497223 */ /* 0x180fe4000001084b */
[----:B------:R-:W2:Y:S01]  /*16740*/  SHFL.BFLY PT, R24, R11, 0x1, 0x1f ;  /* 0x0c201f000b187f89 */ /* 0x000ea200000e0000 */
[-CC-:B------:R-:W-:Y:S01]  /*16750*/  FFMA.FTZ R168, R25, R74.reuse, -R75.reuse ;  /* 0x0000004a19a87223 */ /* 0x180fe2000001084b */
[-C--:B------:R-:W-:Y:S01]  /*16760*/  FMUL.FTZ R13, R13, R74.reuse ;  /* 0x0000004a0d0d7220 */ /* 0x080fe20000410000 */
[-CC-:B------:R-:W-:Y:S01]  /*16770*/  FFMA.FTZ R21, R32, R74.reuse, -R75.reuse ;  /* 0x0000004a20157223 */ /* 0x180fe2000001084b */
[----:B------:R-:W-:Y:S01]  /*16780*/  MUFU.EX2 R73, R73 ;  /* 0x0000004900497308 */ /* 0x000fe20000000800 */
[----:B------:R-:W-:Y:S01]  /*16790*/  FFMA.FTZ R170, R28, R74, -R75 ;  /* 0x0000004a1caa7223 */ /* 0x000fe2000001084b */
[----:B--2---:R-:W-:-:S05]  /*167a0*/  FMNMX.FTZ R24, R11, R24, !PT ;  /* 0x000000180b187209 */ /* 0x004fca0007810000 */
[----:B------:R-:W-:Y:S01]  /*167b0*/  FMUL.FTZ R25, R24, R74 ;  /* 0x0000004a18197220 */ /* 0x000fe20000410000 */
[----:B------:R-:W-:-:S03]  /*167c0*/  FADD.FTZ R7, R7, -R24 ;  /* 0x8000001807077221 */ /* 0x000fc60000010000 */
[-CC-:B------:R-:W-:Y:S01]  /*167d0*/  FFMA.FTZ R26, R26, R74.reuse, -R25.reuse ;  /* 0x0000004a1a1a7223 */ /* 0x180fe20000010819 */
[----:B------:R-:W-:Y:S01]  /*167e0*/  FMUL.FTZ R7, R74, R7 ;  /* 0x000000074a077220 */ /* 0x000fe20000410000 */
        /* <DEDUP_REMOVED lines=8> */
[----:B------:R-:W2:Y:S08]  /*16870*/  MUFU.EX2 R169, R169 ;  /* 0x000000a900a97308 */ /* 0x000eb00000000800 */
[----:B------:R-:W3:Y:S01]  /*16880*/  MUFU.EX2 R168, R168 ;  /* 0x000000a800a87308 */ /* 0x000ee20000000800 */
[----:B------:R-:W-:-:S07]  /*16890*/  FFMA.FTZ R211, R35, R74, -R25 ;  /* 0x0000004a23d37223 */ /* 0x000fce0000010819 */
[----:B------:R-:W0:Y:S01]  /*168a0*/  MUFU.EX2 R171, R171 ;  /* 0x000000ab00ab7308 */ /* 0x000e220000000800 */
[----:B------:R-:W-:-:S07]  /*168b0*/  FFMA.FTZ R190, R33, R74, -R75 ;  /* 0x0000004a21be7223 */ /* 0x000fce000001084b */
[----:B------:R-:W1:Y:S01]  /*168c0*/  MUFU.EX2 R170, R170 ;  /* 0x000000aa00aa7308 */ /* 0x000e620000000800 */
[----:B----4-:R-:W-:Y:S01]  /*168d0*/  FFMA.FTZ R6, R9, R32, R26 ;  /* 0x0000002009067223 */ /* 0x010fe2000001001a */
[----:B------:R-:W-:-:S06]  /*168e0*/  FFMA.FTZ R209, R38, R74, -R25 ;  /* 0x0000004a26d17223 */ /* 0x000fcc0000010819 */
[----:B------:R-:W4:Y:S01]  /*168f0*/  MUFU.EX2 R28, R28 ;  /* 0x0000001c001c7308 */ /* 0x000f220000000800 */
[----:B------:R-:W-:Y:S01]  /*16900*/  FFMA.FTZ R7, R72, R8, R73 ;  /* 0x0000000848077223 */ /* 0x000fe20000010049 */
[----:B------:R-:W-:-:S06]  /*16910*/  FFMA.FTZ R20, R36, R74, -R75 ;  /* 0x0000004a24147223 */ /* 0x000fcc000001084b */
[----:B------:R-:W4:Y:S01]  /*16920*/  MUFU.EX2 R29, R29 ;  /* 0x0000001d001d7308 */ /* 0x000f220000000800 */
        /* <DEDUP_REMOVED lines=9> */
[----:B-1----:R-:W-:Y:S01]  /*169c0*/  FADD.FTZ R6, R170, R7 ;  /* 0x00000007aa067221 */ /* 0x002fe20000010000 */
[----:B------:R-:W-:-:S06]  /*169d0*/  FFMA.FTZ R16, R40, R74, -R75 ;  /* 0x0000004a28107223 */ /* 0x000fcc000001084b */
[----:B------:R-:W1:Y:S01]  /*169e0*/  MUFU.EX2 R190, R190 ;  /* 0x000000be00be7308 */ /* 0x000e620000000800 */
[----:B----4-:R-:W-:Y:S01]  /*169f0*/  FADD.FTZ R9, R28, R9 ;  /* 0x000000091c097221 */ /* 0x010fe20000010000 */
[----:B------:R-:W-:-:S06]  /*16a00*/  FFMA.FTZ R207, R43, R74, -R25 ;  /* 0x0000004a2bcf7223 */ /* 0x000fcc0000010819 */
[----:B------:R-:W4:Y:S01]  /*16a10*/  MUFU.EX2 R209, R209 ;  /* 0x000000d100d17308 */ /* 0x000f220000000800 */
[----:B------:R-:W-:Y:S01]  /*16a20*/  FADD.FTZ R6, R29, R6 ;  /* 0x000000061d067221 */ /* 0x000fe20000010000 */
        /* <DEDUP_REMOVED lines=75> */
[----:B---3--:R-:W-:-:S06]  /*16ee0*/  FADD.FTZ R6, R12, R7 ;  /* 0x000000070c067221 */ /* 0x008fcc0000010000 */
[----:B------:R-:W2:Y:S01]  /*16ef0*/  MUFU.EX2 R202, R202 ;  /* 0x000000ca00ca7308 */ /* 0x000ea20000000800 */
[----:B------:R-:W-:-:S07]  /*16f00*/  FFMA.FTZ R198, R70, R74, -R25 ;  /* 0x0000004a46c67223 */ /* 0x000fce0000010819 */
[----:B------:R-:W3:Y:S01]  /*16f10*/  MUFU.EX2 R184, R184 ;  /* 0x000000b800b87308 */ /* 0x000ee20000000800 */
[----:B------:R-:W-:Y:S01]  /*16f20*/  FFMA.FTZ R68, R68, R74, -R75 ;  /* 0x0000004a44447223 */ /* 0x000fe2000001084b */
[----:B0-----:R-:W-:-:S06]  /*16f30*/  FADD.FTZ R7, R201, R8 ;  /* 0x00000008c9077221 */ /* 0x001fcc0000010000 */
[----:B------:R-:W0:Y:S01]  /*16f40*/  MUFU.EX2 R197, R197 ;  /* 0x000000c500c57308 */ /* 0x000e220000000800 */
[----:B-1----:R-:W-:Y:S01]  /*16f50*/  FADD.FTZ R6, R183, R6 ;  /* 0x00000006b7067221 */ /* 0x002fe20000010000 */
[----:B------:R-:W-:-:S06]  /*16f60*/  FFMA.FTZ R177, R69, R74, -R75 ;  /* 0x0000004a45b17223 */ /* 0x000fcc000001084b */
[----:B------:R-:W1:Y:S01]  /*16f70*/  MUFU.EX2 R10, R10 ;  /* 0x0000000a000a7308 */ /* 0x000e620000000800 */
[----:B------:R-:W-:Y:S01]  /*16f80*/  FFMA.FTZ R204, R71, R74, -R25 ;  /* 0x0000004a47cc7223 */ /* 0x000fe20000010819 */
[----:B----4-:R-:W-:-:S06]  /*16f90*/  FADD.FTZ R9, R196, R7 ;  /* 0x00000007c4097221 */ /* 0x010fcc0000010000 */
[----:B------:R-:W4:Y:S01]  /*16fa0*/  MUFU.EX2 R203, R203 ;  /* 0x000000cb00cb7308 */ /* 0x000f220000000800 */
[----:B------:R-:W-:-:S07]  /*16fb0*/  FADD.FTZ R7, R13, R6 ;  /* 0x000000060d077221 */ /* 0x000fce0000010000 */
[----:B------:R-:W4:Y:S01]  /*16fc0*/  MUFU.EX2 R182, R182 ;  /* 0x000000b600b67308 */ /* 0x000f220000000800 */
[----:B--2---:R-:W-:Y:S01]  /*16fd0*/  FADD.FTZ R6, R202, R9 ;  /* 0x00000009ca067221 */ /* 0x004fe20000010000 */
[----:B---3--:R-:W-:-:S06]  /*16fe0*/  FADD.FTZ R7, R184, R7 ;  /* 0x00000007b8077221 */ /* 0x008fcc0000010000 */
[----:B------:R-:W-:Y:S08]  /*16ff0*/  MUFU.EX2 R11, R68 ;  /* 0x00000044000b7308 */ /* 0x000ff00000000800 */
[----:B------:R-:W2:Y:S01]  /*17000*/  MUFU.EX2 R198, R198 ;  /* 0x000000c600c67308 */ /* 0x000ea20000000800 */
[----:B0-----:R-:W-:Y:S01]  /*17010*/  FADD.FTZ R6, R197, R6 ;  /* 0x00000006c5067221 */ /* 0x001fe20000010000 */
[----:B-1----:R-:W-:-:S06]  /*17020*/  FADD.FTZ R7, R10, R7 ;  /* 0x000000070a077221 */ /* 0x002fcc0000010000 */
[----:B------:R-:W0:Y:S08]  /*17030*/  MUFU.EX2 R177, R177 ;  /* 0x000000b100b17308 */ /* 0x000e300000000800 */
[----:B------:R-:W1:Y:S01]  /*17040*/  MUFU.EX2 R204, R204 ;  /* 0x000000cc00cc7308 */ /* 0x000e620000000800 */
[----:B----4-:R-:W-:Y:S01]  /*17050*/  FADD.FTZ R9, R203, R6 ;  /* 0x00000006cb097221 */ /* 0x010fe20000010000 */
[----:B------:R-:W-:-:S03]  /*17060*/  FADD.FTZ R6, R182, R7 ;  /* 0x00000007b6067221 */ /* 0x000fc60000010000 */
[----:B--2---:R-:W-:Y:S01]  /*17070*/  FADD.FTZ R9, R198, R9 ;  /* 0x00000009c6097221 */ /* 0x004fe20000010000 */
[----:B------:R-:W-:-:S04]  /*17080*/  FADD.FTZ R6, R11, R6 ;  /* 0x000000060b067221 */ /* 0x000fc80000010000 */
[----:B0-----:R-:W-:Y:S01]  /*17090*/  FADD.FTZ R8, R177, R6 ;  /* 0x00000006b1087221 */ /* 0x001fe20000010000 */
[----:B------:R-:W-:Y:S01]  /*170a0*/  STL [R1+0x434], R24 ;  /* 0x0004341801007387 */ /* 0x000fe20000100800 */
[----:B-1----:R-:W-:-:S05]  /*170b0*/  FADD.FTZ R9, R204, R9 ;  /* 0x00000009cc097221 */ /* 0x002fca0000010000 */
        /* <DEDUP_REMOVED lines=12> */
[----:B------:R-:W3:Y:S04]  /*17180*/  LD.E R149, desc[UR42][R18.64+0x414] ;  /* 0x0004142a12957980 */ /* 0x000ee8000c101900 */
[----:B0-----:R-:W4:Y:S04]  /*17190*/  LD.E R9, desc[UR42][R18.64+0x230] ;  /* 0x0002302a12097980 */ /* 0x001f28000c101900 */
        /* <DEDUP_REMOVED lines=60> */
[----:B------:R-:W-:Y:S01]  /*17560*/  ULOP3.LUT UR6, UR4, 0x8, URZ, 0xfc, !UPT ;  /* 0x0000000804067892 */ /* 0x000fe2000f8efc3f */
[----:B------:R-:W-:-:S05]  /*17570*/  IMAD.U32 R179, RZ, RZ, UR5 ;  /* 0x00000005ffb37e24 */ /* 0x000fca000f8e00ff */
[----:B------:R-:W-:Y:S02]  /*17580*/  IMAD.U32 R178, RZ, RZ, UR6 ;  /* 0x00000006ffb27e24 */ /* 0x000fe4000f8e00ff */
[C---:B---3--:R-:W-:Y:S01]  /*17590*/  FMUL.FTZ R149, R72.reuse, R149 ;  /* 0x0000009548957220 */ /* 0x048fe20000410000 */
[C---:B----4-:R-:W-:Y:S01]  /*175a0*/  FMUL.FTZ R9, R72.reuse, R9 ;  /* 0x0000000948097220 */ /* 0x050fe20000410000 */
        /* <DEDUP_REMOVED lines=122> */
[----:B0-----:R-:W3:Y:S01]  /*17d50*/  LD.E R9, desc[UR42][R178.64] ;  /* 0x0000002ab2097980 */ /* 0x001ee2000c101900 */
[----:B------:R-:W-:Y:S01]  /*17d60*/  ULOP3.LUT UR4, UR4, 0xc, URZ, 0xfc, !UPT ;  /* 0x0000000c04047892 */ /* 0x000fe2000f8efc3f */
[----:B------:R-:W-:-:S05]  /*17d70*/  IMAD.U32 R181, RZ, RZ, UR5 ;  /* 0x00000005ffb57e24 */ /* 0x000fca000f8e00ff */
[----:B------:R-:W-:Y:S02]  /*17d80*/  IMAD.U32 R180, RZ, RZ, UR4 ;  /* 0x00000004ffb47e24 */ /* 0x000fe4000f8e00ff */
[----:B---3--:R-:W-:-:S05]  /*17d90*/  FMUL.FTZ R9, R32, R9 ;  /* 0x0000000920097220 */ /* 0x008fca0000410000 */
[----:B------:R0:W-:Y:S04]  /*17da0*/  ST.E desc[UR42][R178.64], R9 ;  /* 0x00000009b2007985 */ /* 0x0001e8000c10192a */
[----:B-1----:R-:W3:Y:S02]  /*17db0*/  LD.E R25, desc[UR42][R180.64] ;  /* 0x0000002ab4197980 */ /* 0x002ee4000c101900 */
[----:B---3--:R-:W-:-:S05]  /*17dc0*/  FMUL.FTZ R25, R32, R25 ;  /* 0x0000001920197220 */ /* 0x008fca0000410000 */
[----:B------:R1:W-:Y:S04]  /*17dd0*/  ST.E desc[UR42][R180.64], R25 ;  /* 0x00000019b4007985 */ /* 0x0003e8000c10192a */
[----:B------:R-:W3:Y:S04]  /*17de0*/  LD.E R149, desc[UR42][R18.64+0x41c] ;  /* 0x00041c2a12957980 */ /* 0x000ee8000c101900 */
[----:B--2---:R-:W2:Y:S04]  /*17df0*/  LD.E R27, desc[UR42][R18.64+0x238] ;  /* 0x0002382a121b7980 */ /* 0x004ea8000c101900 */
[----:B------:R-:W4:Y:S04]  /*17e00*/  LD.E R31, desc[UR42][R18.64+0x23c] ;  /* 0x00023c2a121f7980 */ /* 0x000f28000c101900 */
[----:B------:R-:W4:Y:S04]  /*17e10*/  LD.E R33, desc[UR42][R18.64+0x248] ;  /* 0x0002482a12217980 */ /* 0x000f28000c101900 */
[----:B------:R-:W4:Y:S04]  /*17e20*/  LD.E R35, desc[UR42][R18.64+0x24c] ;  /* 0x00024c2a12237980 */ /* 0x000f28000c101900 */
[----:B------:R-:W4:Y:S04]  /*17e30*/  LD.E R37, desc[UR42][R18.64+0x258] ;  /* 0x0002582a12257980 */ /* 0x000f28000c101900 */
[----:B------:R-:W4:Y:S04]  /*17e40*/  LD.E R39, desc[UR42][R18.64+0x25c] ;  /* 0x00025c2a12277980 */ /* 0x000f28000c101900 */
[----:B0-----:R-:W4:Y:S04]  /*17e50*/  LD.E R9, desc[UR42][R18.64+0x268] ;  /* 0x0002682a12097980 */ /* 0x001f28000c101900 */
        /* <DEDUP_REMOVED lines=54> */
[C---:B---3--:R-:W-:Y:S01]  /*181c0*/  FMUL.FTZ R149, R32.reuse, R149 ;  /* 0x0000009520957220 */ /* 0x048fe20000410000 */
[C---:B--2---:R-:W-:Y:S01]  /*181d0*/  FMUL.FTZ R27, R32.reuse, R27 ;  /* 0x0000001b201b7220 */ /* 0x044fe20000410000 */
        /* <DEDUP_REMOVED lines=131> */
[----:B------:R-:W2:Y:S04]  /*18a10*/  LD.E R37, desc[UR42][R180.64] ;  /* 0x0000002ab4257980 */ /* 0x000ea8000c101900 */
[----:B--2---:R2:W-:Y:S04]  /*18a20*/  ST.E desc[UR42][R180.64], R37 ;  /* 0x00000025b4007985 */ /* 0x0045e8000c10192a */
[----:B------:R-:W4:Y:S04]  /*18a30*/  LD.E R39, desc[UR42][R18.64+0x230] ;  /* 0x0002302a12277980 */ /* 0x000f28000c101900 */
[----:B------:R-:W4:Y:S04]  /*18a40*/  LD.E R41, desc[UR42][R18.64+0x234] ;  /* 0x0002342a12297980 */ /* 0x000f28000c101900 */
[----:B------:R-:W4:Y:S04]  /*18a50*/  LD.E R27, desc[UR42][R18.64+0x238] ;  /* 0x0002382a121b7980 */ /* 0x000f28000c101900 */
[----:B0-----:R-:W4:Y:S04]  /*18a60*/  LD.E R31, desc[UR42][R18.64+0x23c] ;  /* 0x00023c2a121f7980 */ /* 0x001f28000c101900 */
[----:B-1----:R-:W4:Y:S04]  /*18a70*/  LD.E R33, desc[UR42][R18.64+0x240] ;  /* 0x0002402a12217980 */ /* 0x002f28000c101900 */
[----:B------:R-:W4:Y:S04]  /*18a80*/  LD.E R43, desc[UR42][R18.64+0x244] ;  /* 0x0002442a122b7980 */ /* 0x000f28000c101900 */
[----:B---3--:R-:W3:Y:S04]  /*18a90*/  LD.E R35, desc[UR42][R18.64+0x248] ;  /* 0x0002482a12237980 */ /* 0x008ee8000c101900 */
[----:B------:R-:W3:Y:S04]  /*18aa0*/  LD.E R45, desc[UR42][R18.64+0x24c] ;  /* 0x00024c2a122d7980 */ /* 0x000ee8000c101900 */
        /* <DEDUP_REMOVED lines=67> */
[----:B----4-:R0:W-:Y:S04]  /*18ee0*/  ST.E desc[UR42][R18.64+0x230], R39 ;  /* 0x0002302712007985 */ /* 0x0101e8000c10192a */
[----:B------:R1:W-:Y:S04]  /*18ef0*/  ST.E desc[UR42][R18.64+0x234], R41 ;  /* 0x0002342912007985 */ /* 0x0003e8000c10192a */
        /* <DEDUP_REMOVED lines=51> */
[----:B------:R-:W-:Y:S04]  /*19230*/  ST.E desc[UR42][R18.64+0x240], R33 ;  /* 0x0002402112007985 */ /* 0x000fe8000c10192a */
[----:B------:R-:W-:Y:S04]  /*19240*/  ST.E desc[UR42][R18.64+0x244], R43 ;  /* 0x0002442b12007985 */ /* 0x000fe8000c10192a */
[----:B---3--:R-:W-:Y:S04]  /*19250*/  ST.E desc[UR42][R18.64+0x248], R35 ;  /* 0x0002482312007985 */ /* 0x008fe8000c10192a */
[----:B------:R-:W-:Y:S04]  /*19260*/  ST.E desc[UR42][R18.64+0x24c], R45 ;  /* 0x00024c2d12007985 */ /* 0x000fe8000c10192a */
[----:B--2---:R-:W-:Y:S04]  /*19270*/  ST.E desc[UR42][R18.64+0x250], R37 ;  /* 0x0002502512007985 */ /* 0x004fe8000c10192a */
        /* <DEDUP_REMOVED lines=115> */
[----:B0-----:R-:W4:Y:S01]  /*199b0*/  LDL R24, [R1+0x88] ;  /* 0x0000880001187983 */ /* 0x001f220000100800 */
[----:B------:R-:W-:Y:S01]  /*199c0*/  IMAD R8, R25, 0xc00, R8 ;  /* 0x00000c0019087824 */ /* 0x000fe200078e0208 */
[----:B------:R-:W-:-:S02]  /*199d0*/  F2FP.F16.F32.PACK_AB R168, R168, R73 ;  /* 0x00000049a8a8723e */ /* 0x000fc400000000ff */
[----:B------:R-:W-:Y:S01]  /*199e0*/  F2FP.F16.F32.PACK_AB R169, R169, R26 ;  /* 0x0000001aa9a9723e */ /* 0x000fe200000000ff */
[----:B-1----:R-:W4:Y:S01]  /*199f0*/  LD.E R30, desc[UR42][R18.64+0x238] ;  /* 0x0002382a121e7980 */ /* 0x002f22000c101900 */
[----:B------:R-:W-:Y:S02]  /*19a00*/  F2FP.F16.F32.PACK_AB R170, R29, R170 ;  /* 0x000000aa1daa723e */ /* 0x000fe400000000ff */
[----:B------:R-:W-:Y:S01]  /*19a10*/  F2FP.F16.F32.PACK_AB R171, R28, R171 ;  /* 0x000000ab1cab723e */ /* 0x000fe200000000ff */
[----:B------:R-:W4:Y:S04]  /*19a20*/  LD.E R29, desc[UR42][R18.64+0x234] ;  /* 0x0002342a121d7980 */ /* 0x000f28000c101900 */
[----:B------:R-:W4:Y:S04]  /*19a30*/  LD.E R28, desc[UR42][R18.64+0x230] ;  /* 0x0002302a121c7980 */ /* 0x000f28000c101900 */
[----:B------:R-:W4:Y:S04]  /*19a40*/  LD.E R31, desc[UR42][R18.64+0x23c] ;  /* 0x00023c2a121f7980 */ /* 0x000f28000c101900 */
        /* <DEDUP_REMOVED lines=126> */
[----:B------:R-:W-:Y:S01]  /*1a230*/  R2UR UR7, R9 ;  /* 0x00000000090772ca */ /* 0x000fe200000e0000 */
[----:B------:R-:W-:Y:S01]  /*1a240*/  VOTEU.ANY UP0, P1 ;  /* 0x00000000003f7886 */ /* 0x000fe20000800100 */
[----:B--2---:R-:W-:-:S11]  /*1a250*/  WARPGROUP.ARRIVE ;  /* 0x00000000000079c5 */ /* 0x004fd60000000000 */
[----:B------:R-:W-:Y:S03]  /*1a260*/  HGMMA.64x256x16.F32 R24, R168, gdesc[UR4].tnspB, R24, UP0, gsb0 ;  /* 0x43e00004a8187df0 */ /* 0x000fe6000b800818 */
[----:B------:R-:W-:Y:S02]  /*1a270*/  WARPGROUP.DEPBAR.LE gsb0, 0x0 ;  /* 0x00008000000079c5 */ /* 0x000fe40000010000 */
[----:B------:R-:W-:Y:S02]  /*1a280*/  VIADD R168, R8, 0x80 ;  /* 0x0000008008a87836 */ /* 0x000fe40000000000 */
[----:B------:R-:W-:Y:S01]  /*1a290*/  IMAD.MOV.U32 R169, RZ, RZ, R9 ;  /* 0x000000ffffa97224 */ /* 0x000fe200078e0009 */
[----:B------:R-:W-:Y:S02]  /*1a2a0*/  ST.E desc[UR42][R18.64+0x220], R24 ;  /* 0x0002201812007985 */ /* 0x000fe4000c10192a */
[----:B------:R-:W-:-:S02]  /*1a2b0*/  R2UR UR6, R168 ;  /* 0x00000000a80672ca */ /* 0x000fc400000e0000 */
[----:B------:R-:W-:Y:S01]  /*1a2c0*/  R2UR UR7, R169 ;  /* 0x00000000a90772ca */ /* 0x000fe200000e0000 */
[----:B------:R-:W-:Y:S01]  /*1a2d0*/  ST.E desc[UR42][R6.64], R25 ;  /* 0x0000001906007985 */ /* 0x000fe2000c10192a */
[----:B------:R-:W-:Y:S02]  /*1a2e0*/  F2FP.F16.F32.PACK_AB R168, R190, R21 ;  /* 0x00000015bea8723e */ /* 0x000fe400000000ff */
        /* <DEDUP_REMOVED lines=132> */
[----:B------:R-:W-:Y:S01]  /*1ab30*/  IMAD.MOV.U32 R21, RZ, RZ, R9 ;  /* 0x000000ffff157224 */ /* 0x000fe200078e0009 */
[----:B------:R-:W-:Y:S02]  /*1ab40*/  STL [R1+0x88], R0 ;  /* 0x0000880001007387 */ /* 0x000fe40000100800 */
[----:B------:R-:W-:Y:S02]  /*1ab50*/  R2UR UR6, R20 ;  /* 0x00000000140672ca */ /* 0x000fe400000e0000 */
[----:B------:R-:W-:Y:S01]  /*1ab60*/  R2UR UR7, R21 ;  /* 0x00000000150772ca */ /* 0x000fe200000e0000 */
        /* <DEDUP_REMOVED lines=280> */
[----:B------:R-:W-:Y:S01]  /*1bcf0*/  VIADD R8, R8, 0x280 ;  /* 0x0000028008087836 */ /* 0x000fe20000000000 */
[----:B------:R-:W-:-:S02]  /*1bd00*/  WARPGROUP.DEPBAR.LE gsb0, 0x0 ;  /* 0x00008000000079c5 */ /* 0x000fc40000010000 */
        /* <DEDUP_REMOVED lines=403> */
[----:B------:R-:W2:Y:S04]  /*1d640*/  LD.E R9, desc[UR42][R18.64+0x220] ;  /* 0x0002202a12097980 */ /* 0x000ea8000c101900 */
[----:B--2---:R2:W-:Y:S04]  /*1d650*/  ST.E desc[UR42][R18.64+0x220], R9 ;  /* 0x0002200912007985 */ /* 0x0045e8000c10192a */
[----:B------:R-:W3:Y:S04]  /*1d660*/  LD.E R11, desc[UR42][R6.64] ;  /* 0x0000002a060b7980 */ /* 0x000ee8000c101900 */
[----:B---3--:R3:W-:Y:S04]  /*1d670*/  ST.E desc[UR42][R6.64], R11 ;  /* 0x0000000b06007985 */ /* 0x0087e8000c10192a */
[----:B------:R-:W4:Y:S04]  /*1d680*/  LD.E R13, desc[UR42][R178.64] ;  /* 0x0000002ab20d7980 */ /* 0x000f28000c101900 */
[----:B----4-:R4:W-:Y:S04]  /*1d690*/  ST.E desc[UR42][R178.64], R13 ;  /* 0x0000000db2007985 */ /* 0x0109e8000c10192a */
[----:B------:R-:W2:Y:S04]  /*1d6a0*/  LD.E R15, desc[UR42][R180.64] ;  /* 0x0000002ab40f7980 */ /* 0x000ea8000c101900 */
[----:B--2---:R2:W-:Y:S04]  /*1d6b0*/  ST.E desc[UR42][R180.64], R15 ;  /* 0x0000000fb4007985 */ /* 0x0045e8000c10192a */
[----:B------:R-:W2:Y:S04]  /*1d6c0*/  LD.E R17, desc[UR42][R18.64+0x230] ;  /* 0x0002302a12117980 */ /* 0x000ea8000c101900 */
[----:B------:R-:W2:Y:S04]  /*1d6d0*/  LD.E R21, desc[UR42][R18.64+0x234] ;  /* 0x0002342a12157980 */ /* 0x000ea8000c101900 */
[----:B0-----:R-:W2:Y:S04]  /*1d6e0*/  LD.E R25, desc[UR42][R18.64+0x238] ;  /* 0x0002382a12197980 */ /* 0x001ea8000c101900 */
[----:B-1----:R-:W2:Y:S04]  /*1d6f0*/  LD.E R27, desc[UR42][R18.64+0x23c] ;  /* 0x00023c2a121b7980 */ /* 0x002ea8000c101900 */
[----:B------:R-:W2:Y:S04]  /*1d700*/  LD.E R9, desc[UR42][R18.64+0x240] ;  /* 0x0002402a12097980 */ /* 0x000ea8000c101900 */
[----:B------:R-:W2:Y:S04]  /*1d710*/  LD.E R29, desc[UR42][R18.64+0x244] ;  /* 0x0002442a121d7980 */ /* 0x000ea8000c101900 */
[----:B---3--:R-:W3:Y:S04]  /*1d720*/  LD.E R7, desc[UR42][R18.64+0x248] ;  /* 0x0002482a12077980 */ /* 0x008ee8000c101900 */
[----:B------:R-:W3:Y:S04]  /*1d730*/  LD.E R11, desc[UR42][R18.64+0x24c] ;  /* 0x00024c2a120b7980 */ /* 0x000ee8000c101900 */
[----:B----4-:R-:W4:Y:S04]  /*1d740*/  LD.E R13, desc[UR42][R18.64+0x250] ;  /* 0x0002502a120d7980 */ /* 0x010f28000c101900 */
        /* <DEDUP_REMOVED lines=247> */
.L_x_12805:
[----:B------:R-:W-:Y:S05]  /*1e6c0*/  BSYNC B0 ;  /* 0x0000000000007941 */ /* 0x000fea0003800000 */
.L_x_12804:
[----:B------:R-:W-:Y:S05]  /*1e6d0*/  @P0 BRA `(.L_x_12806) ;  /* 0xffffff6400f00947 */ /* 0x000fea000383ffff */
[----:B01----:R-:W-:-:S07]  /*1e6e0*/  IMAD.MOV.U32 R0, RZ, RZ, R4 ;  /* 0x000000ffff007224 */ /* 0x003fce00078e0004 */
.L_x_12789:
[----:B------:R-:W-:-:S13]  /*1e6f0*/  ISETP.GE.AND P0, PT, R0, R165, PT ;  /* 0x000000a50000720c */ /* 0x000fda0003f06270 */
[----:B------:R-:W-:Y:S05]  /*1e700*/  @!P0 BRA `(.L_x_12807) ;  /* 0x000000ac003c8947 */ /* 0x000fea0003800000 */
[----:B------:R0:W5:Y:S02]  /*1e710*/  LDL.64 R2, [R1+0x170] ;  /* 0x0001700001027983 */ /* 0x0001640000100a00 */
.L_x_12834:
        /* <DEDUP_REMOVED lines=21> */
.L_x_12809:
[----:B------:R-:W-:Y:S05]  /*1e870*/  BSYNC B0 ;  /* 0x0000000000007941 */ /* 0x000fea0003800000 */
.L_x_12808:
        /* <DEDUP_REMOVED lines=13> */
.L_x_12811:
[----:B------:R-:W-:Y:S05]  /*1e950*/  BSYNC B0 ;  /* 0x0000000000007941 */ /* 0x000fea0003800000 */
.L_x_12810:
        /* <DEDUP_REMOVED lines=8> */
.L_x_12813:
[----:B------:R-:W-:Y:S05]  /*1e9e0*/  BSYNC B0 ;  /* 0x0000000000007941 */ /* 0x000fea0003800000 */
.L_x_12812:
[----:B-1---5:R-:W2:Y:S04]  /*1e9f0*/  LD.E R7, desc[UR42][R2.64] ;  /* 0x0000002a02077980 */ /* 0x022ea8000c101900 */
[----:B------:R-:W2:Y:S01]  /*1ea00*/  LDL.64 R10, [R1+0xa0] ;  /* 0x0000a000010a7983 */ /* 0x000ea20000100a00 */
[----:B------:R-:W-:Y:S05]  /*1ea10*/  WARPSYNC.ALL ;  /* 0x0000000000007948 */ /* 0x000fea0003800000 */
[----:B------:R-:W3:Y:S04]  /*1ea20*/  LDL.64 R4, [R1+0x98] ;  /* 0x0000980001047983 */ /* 0x000ee80000100a00 */
[----:B------:R-:W4:Y:S04]  /*1ea30*/  LDL.64 R8, [R1+0x98] ;  /* 0x0000980001087983 */ /* 0x000f280000100a00 */
        /* <DEDUP_REMOVED lines=8> */
[----:B------:R-:W-:Y:S01]  /*1eac0*/  VIADD R10, R6, 0x2 ;  /* 0x00000002060a7836 */ /* 0x000fe20000000000 */
[----:B------:R1:W-:Y:S01]  /*1ead0*/  STL [R1+0x80], RZ ;  /* 0x000080ff01007387 */ /* 0x0003e20000100800 */
[----:B---3--:R-:W-:Y:S02]  /*1eae0*/  R2UR UR4, R4 ;  /* 0x00000000040472ca */ /* 0x008fe400000e0000 */
[----:B------:R-:W-:-:S13]  /*1eaf0*/  R2UR UR5, R5 ;  /* 0x00000000050572ca */ /* 0x000fda00000e0000 */
[----:B------:R-:W-:Y:S01]  /*1eb00*/  HGMMA.64x96x16.F32 R24, gdesc[UR4], RZ, !UPT, gsb0 ;  /* 0x01600000041879f0 */ /* 0x000fe2000c0008ff */
[----:B----4-:R-:W-:Y:S02]  /*1eb10*/  VIADD R8, R8, 0x2 ;  /* 0x0000000208087836 */ /* 0x010fe40000000000 */
[----:B------:R-:W-:Y:S01]  /*1eb20*/  IMAD.MOV.U32 R4, RZ, RZ, 0x1 ;  /* 0x00000001ff047424 */ /* 0x000fe200078e00ff */
[----:B------:R-:W-:Y:S02]  /*1eb30*/  R2UR UR6, R10 ;  /* 0x000000000a0672ca */ /* 0x000fe400000e0000 */
[----:B------:R-:W-:Y:S02]  /*1eb40*/  R2UR UR7, R11 ;  /* 0x000000000b0772ca */ /* 0x000fe400000e0000 */
[----:B------:R-:W-:Y:S02]  /*1eb50*/  R2UR UR4, R8 ;  /* 0x00000000080472ca */ /* 0x000fe400000e0000 */
[----:B------:R-:W-:Y:S01]  /*1eb60*/  R2UR UR5, R9 ;  /* 0x00000000090572ca */ /* 0x000fe200000e0000 */
[----:B------:R1:W-:Y:S04]  /*1eb70*/  STL [R1+0x80], R4 ;  /* 0x0000800401007387 */ /* 0x0003e80000100800 */
[----:B------:R1:W-:Y:S04]  /*1eb80*/  STL [R1+0x80], R4 ;  /* 0x0000800401007387 */ /* 0x0003e80000100800 */
[----:B------:R1:W-:Y:S04]  /*1eb90*/  STL [R1+0x80], R4 ;  /* 0x0000800401007387 */ /* 0x0003e80000100800 */
[----:B------:R1:W-:Y:S01]  /*1eba0*/  STL [R1+0x80], R4 ;  /* 0x0000800401007387 */ /* 0x0003e20000100800 */
[----:B------:R-:W-:-:S03]  /*1ebb0*/  WARPGROUP.DEPBAR.LE gsb0, 0x0 ;  /* 0x00008000000079c5 */ /* 0x000fc60000010000 */
[----:B------:R1:W5:Y:S04]  /*1ebc0*/  LD.E R5, desc[UR42][R2.64] ;  /* 0x0000002a02057980 */ /* 0x000368000c101900 */
[----:B------:R1:W5:Y:S01]  /*1ebd0*/  LD.E R7, desc[UR42][R2.64+0x4] ;  /* 0x0000042a02077980 */ /* 0x000362000c101900 */
[----:B------:R-:W-:-:S06]  /*1ebe0*/  WARPGROUP.ARRIVE ;  /* 0x00000000000079c5 */ /* 0x000fcc0000000000 */
        /* <DEDUP_REMOVED lines=12> */
[----:B--2---:R-:W-:Y:S02]  /*1ecb0*/  VIADD R14, R14, 0x6 ;  /* 0x000000060e0e7836 */ /* 0x004fe40000000000 */
[----:B------:R-:W-:Y:S01]  /*1ecc0*/  IMAD.MOV.U32 R9, RZ, RZ, R11 ;  /* 0x000000ffff097224 */ /* 0x000fe200078e000b */
[----:B------:R-:W-:Y:S02]  /*1ecd0*/  R2UR UR6, R8 ;  /* 0x00000000080672ca */ /* 0x000fe400000e0000 */
[----:B------:R-:W-:Y:S02]  /*1ece0*/  R2UR UR4, R14 ;  /* 0x000000000e0472ca */ /* 0x000fe400000e0000 */
[----:B------:R-:W-:Y:S02]  /*1ecf0*/  R2UR UR7, R9 ;  /* 0x00000000090772ca */ /* 0x000fe400000e0000 */
[----:B------:R-:W-:-:S02]  /*1ed00*/  R2UR UR5, R15 ;  /* 0x000000000f0572ca */ /* 0x000fc400000e0000 */
[----:B------:R-:W-:Y:S01]  /*1ed10*/  LOP3.LUT R16, R16, 0x1, RZ, 0xfc, !PT ;  /* 0x0000000110107812 */ /* 0x000fe200078efcff */
[----:B------:R-:W-:Y:S02]  /*1ed20*/  WARPGROUP.DEPBAR.LE gsb0, 0x0 ;  /* 0x00008000000079c5 */ /* 0x000fe40000010000 */
[----:B------:R-:W-:-:S08]  /*1ed30*/  WARPGROUP.ARRIVE ;  /* 0x00000000000079c5 */ /* 0x000fd00000000000 */
[----:B------:R-:W-:Y:S01]  /*1ed40*/  HGMMA.64x96x16.F32 R24, gdesc[UR4], R24, gsb0 ;  /* 0x01600000041879f0 */ /* 0x000fe20008000818 */
[----:B------:R-:W-:Y:S01]  /*1ed50*/  ISETP.NE.AND P1, PT, R16, 0x3, PT ;  /* 0x000000031000780c */ /* 0x000fe20003f25270 */
[----:B------:R-:W-:Y:S01]  /*1ed60*/  BSSY B0, `(.L_x_12815) ;  /* 0x0000004000007945 */ /* 0x000fe20003800000 */
[----:B------:R-:W-:-:S11]  /*1ed70*/  WARPGROUP.DEPBAR.LE gsb0, 0x0 ;  /* 0x00008000000079c5 */ /* 0x000fd60000010000 */
[----:B-1----:R-:W-:Y:S05]  /*1ed80*/  @!P1 BRA `(.L_x_12816) ;  /* 0x0000000000049947 */ /* 0x002fea0003800000 */
[----:B------:R-:W-:Y:S01]  /*1ed90*/  BPT.TRAP 0x1 ;  /* 0x000000040000795c */ /* 0x000fe20000300000 */
.L_x_12816:
[----:B------:R-:W-:Y:S05]  /*1eda0*/  BSYNC B0 ;  /* 0x0000000000007941 */ /* 0x000fea0003800000 */
.L_x_12815:
        /* <DEDUP_REMOVED lines=10> */
.L_x_12818:
[----:B------:R-:W-:Y:S05]  /*1ee50*/  BSYNC B0 ;  /* 0x0000000000007941 */ /* 0x000fea0003800000 */
.L_x_12817:
[----:B------:R-:W-:Y:S04]  /*1ee60*/  BSSY B0, `(.L_x_12819) ;  /* 0x0000006000007945 */ /* 0x000fe80003800000 */
[----:B--2---:R-:W-:Y:S05]  /*1ee70*/  @P0 BRA `(.L_x_12820) ;  /* 0x0000000000100947 */ /* 0x004fea0003800000 */
[----:B-----5:R-:W-:Y:S01]  /*1ee80*/  IMAD R6, R6, 0x8, R8 ;  /* 0x0000000806067824 */ /* 0x020fe200078e0208 */
[----:B------:R-:W-:-:S04]  /*1ee90*/  SHF.L.U32 R7, R7, 0x1f, RZ ;  /* 0x0000001f07077819 */ /* 0x000fc800000006ff */
[----:B------:R-:W2:Y:S02]  /*1eea0*/  SYNCS.PHASECHK.TRANS64.TRYWAIT P0, [R6+URZ], R7 ;  /* 0x00000007060075a7 */ /* 0x000ea4000800017f */
[----:B--2---:R-:W-:Y:S05]  /*1eeb0*/  @!P0 BRA `(.L_x_12821) ;  /* 0x0000018000808947 */ /* 0x004fea0003800000 */
.L_x_12820:
[----:B------:R-:W-:Y:S05]  /*1eec0*/  BSYNC B0 ;  /* 0x0000000000007941 */ /* 0x000fea0003800000 */
.L_x_12819:
[----:B------:R-:W3:Y:S04]  /*1eed0*/  LD.E R17, desc[UR42][R2.64] ;  /* 0x0000002a02117980 */ /* 0x000ee8000c101900 */
[----:B--2--5:R-:W3:Y:S04]  /*1eee0*/  LDL.64 R6, [R1+0x118] ;  /* 0x0001180001067983 */ /* 0x024ee80000100a00 */
[----:B-1----:R-:W2:Y:S04]  /*1eef0*/  LDL R5, [R1+0x90] ;  /* 0x0000900001057983 */ /* 0x002ea80000100800 */
[----:B------:R-:W4:Y:S04]  /*1ef00*/  LDL.64 R8, [R1+0x110] ;  /* 0x0001100001087983 */ /* 0x000f280000100a00 */
[----:B------:R-:W4:Y:S04]  /*1ef10*/  LDL.64 R10, [R1+0x110] ;  /* 0x00011000010a7983 */ /* 0x000f280000100a00 */
[----:B------:R-:W4:Y:S04]  /*1ef20*/  LDL.64 R12, [R1+0x110] ;  /* 0x00011000010c7983 */ /* 0x000f280000100a00 */
[----:B------:R-:W4:Y:S01]  /*1ef30*/  LDL.64 R14, [R1+0x110] ;  /* 0x00011000010e7983 */ /* 0x000f220000100a00 */
[----:B------:R-:W-:Y:S05]  /*1ef40*/  WARPSYNC.ALL ;  /* 0x0000000000007948 */ /* 0x000fea0003800000 */
[----:B------:R-:W-:Y:S01]  /*1ef50*/  WARPGROUP.ARRIVE ;  /* 0x00000000000079c5 */ /* 0x000fe20000000000 */
[----:B---3--:R-:W-:Y:S01]  /*1ef60*/  IMAD R6, R17, 0xc00, R6 ;  /* 0x00000c0011067824 */ /* 0x008fe200078e0206 */
[----:B------:R-:W-:Y:S01]  /*1ef70*/  R2UR UR7, R7 ;  /* 0x00000000070772ca */ /* 0x000fe200000e0000 */
[----:B------:R-:W3:Y:S01]  /*1ef80*/  LDL.64 R16, [R1+0x110] ;  /* 0x0001100001107983 */ /* 0x000ee20000100a00 */
[----:B--2---:R-:W-:-:S02]  /*1ef90*/  ISETP.NE.U32.AND P0, PT, R5, RZ, PT ;  /* 0x000000ff0500720c */ /* 0x004fc40003f05070 */
        /* <DEDUP_REMOVED lines=143> */
[----:B----4-:R-:W-:-:S02]  /*1f890*/  VIADD R12, R12, 0xc04 ;  /* 0x00000c040c0c7836 */ /* 0x010fc40000000000 */
        /* <DEDUP_REMOVED lines=49> */
[----:B------:R-:W4:Y:S04]  /*1fbb0*/  LDL.64 R74, [R1+0x160] ;  /* 0x00016000014a7983 */ /* 0x000f280000100a00 */
[----:B--2---:R-:W2:Y:S04]  /*1fbc0*/  LDL R5, [R1+0x13c] ;  /* 0x00013c0001057983 */ /* 0x004ea80000100800 */
[----:B------:R-:W4:Y:S04]  /*1fbd0*/  LDL R76, [R1+0x168] ;  /* 0x00016800014c7983 */ /* 0x000f280000100800 */
[----:B------:R-:W4:Y:S04]  /*1fbe0*/  LDL.128 R12, [R1+0x150] ;  /* 0x00015000010c7983 */ /* 0x000f280000100c00 */
[----:B------:R-:W4:Y:S01]  /*1fbf0*/  LDL.128 R8, [R1+0x140] ;  /* 0x0001400001087983 */ /* 0x000f220000100c00 */
        /* <DEDUP_REMOVED lines=30> */
[----:B------:R-:W-:Y:S02]  /*1fde0*/  @P1 SHF.R.U32.HI R6, RZ, R76, R75 ;  /* 0x0000004cff061219 */ /* 0x000fe4000001164b */
[----:B------:R-:W-:Y:S01]  /*1fdf0*/  LOP3.LUT R5, R20, 0x7ffffffc, RZ, 0xc0, !PT ;  /* 0x7ffffffc14057812 */ /* 0x000fe200078ec0ff */
[----:B------:R-:W-:Y:S02]  /*1fe00*/  IMAD.MOV.U32 R7, RZ, RZ, -0x60 ;  /* 0xffffffa0ff077424 */ /* 0x000fe400078e00ff */
[----:B------:R-:W2:Y:S02]  /*1fe10*/  SHFL.IDX PT, R72, R6, RZ, 0x1c1f ;  /* 0x001c1fff06487589 */ /* 0x000ea400000e0000 */
[----:B------:R-:W-:Y:S02]  /*1fe20*/  IMAD.IADD R5, R16, 0x1, -R5 ;  /* 0x0000000110057824 */ /* 0x000fe400078e0a05 */
[----:B------:R-:W-:Y:S01]  /*1fe30*/  IMAD R16, R0, R7, 0x1 ;  /* 0x0000000100107424 */ /* 0x000fe200078e0207 */
[----:B------:R-:W-:-:S03]  /*1fe40*/  ISETP.GE.AND P2, PT, R13, 0x1, PT ;  /* 0x000000010d00780c */ /* 0x000fc60003f46270 */
[----:B------:R-:W-:Y:S01]  /*1fe50*/  IMAD R5, R5, -0x2, R16 ;  /* 0xfffffffe05057824 */ /* 0x000fe200078e0210 */
[----:B------:R-:W-:-:S04]  /*1fe60*/  LOP3.LUT R7, RZ, R10, RZ, 0x33, !PT ;  /* 0x0000000aff077212 */ /* 0x000fc800078e33ff */
[----:B------:R-:W-:Y:S01]  /*1fe70*/  IADD3 R16, -R8, R5, R9 ;  /* 0x0000000508107210 */ /* 0x000fe20007ffe109 */
[----:B------:R-:W-:-:S04]  /*1fe80*/  VIADD R86, R5, 0xffffffff ;  /* 0xffffffff05567836 */ /* 0x000fc80000000000 */
[C---:B------:R-:W-:Y:S02]  /*1fe90*/  IMAD.IADD R11, R16.reuse, 0x1, R11 ;  /* 0x00000001100b7824 */ /* 0x040fe400078e020b */
[----:B------:R-:W-:Y:S02]  /*1fea0*/  IMAD.IADD R17, R16, 0x1, R7 ;  /* 0x0000000110117824 */ /* 0x000fe400078e0207 */
[----:B------:R-:W-:Y:S02]  /*1feb0*/  IMAD R21, R0, -0x60, R12 ;  /* 0xffffffa000157824 */ /* 0x000fe400078e020c */
[--C-:B--2---:R-:W-:Y:S02]  /*1fec0*/  IMAD.IADD R10, R11, 0x1, R72.reuse ;  /* 0x000000010b0a7824 */ /* 0x104fe400078e0248 */
        /* <DEDUP_REMOVED lines=12> */
.L_x_12825:
[----:B------:R-:W-:-:S13]  /*1ff90*/  ISETP.NE.AND P1, PT, R13, 0x1, PT ;  /* 0x000000010d00780c */ /* 0x000fda0003f25270 */
[----:B------:R-:W-:-:S05]  /*1ffa0*/  @P1 IMAD.HI.U32 R12, R7, R14, RZ ;  /* 0x0000000e070c1227 */ /* 0x000fca00078e00ff */
[----:B------:R-:W-:-:S07]  /*1ffb0*/  @P1 SHF.R.U32.HI R7, RZ, R15, R12 ;  /* 0x0000000fff071219 */ /* 0x000fce000001160c */
.L_x_12826:
[----:B------:R-:W-:Y:S05]  /*1ffc0*/  BSYNC B1 ;  /* 0x0000000000017941 */ /* 0x000fea0003800000 */
.L_x_12824:
[----:B------:R-:W-:-:S05]  /*1ffd0*/  IMAD R12, R7, R13, R86 ;  /* 0x0000000d070c7224 */ /* 0x000fca00078e0256 */
[----:B------:R-:W-:Y:S02]  /*1ffe0*/  VIMNMX R5, R5, R12, !PT ;  /* 0x0000000c05057248 */ /* 0x000fe40007fe0100 */
[----:B------:R-:W-:-:S07]  /*1fff0*/  VIADDMNMX R10, R12, R13, R10, PT ;  /* 0x0000000d0c0a7246 */ /* 0x000fce000380010a */
.L_x_12823:
[----:B------:R-:W-:Y:S05]  /*20000*/  BSYNC B0 ;  /* 0x0000000000007941 */ /* 0x000fea0003800000 */
.L_x_12822:
[C---:B------:R-:W-:Y:S01]  /*20010*/  ISETP.GE.AND P1, PT, R21.reuse, 0x9, PT ;  /* 0x000000091500780c */ /* 0x040fe20003f26270 */
[----:B------:R-:W1:Y:S01]  /*20020*/  SHFL.IDX PT, R6, R6, 0x1, 0x1c1f ;  /* 0x003c1f0006067f89 */ /* 0x000e6200000e0000 */
        /* <DEDUP_REMOVED lines=13> */
[----:B-1----:R-:W-:Y:S01]  /*20100*/  IMAD.IADD R7, R17, 0x1, R6 ;  /* 0x0000000111077824 */ /* 0x002fe200078e0206 */
        /* <DEDUP_REMOVED lines=115> */
.L_x_12830:
[----:B------:R-:W-:-:S13]  /*20840*/  ISETP.NE.AND P6, PT, R13, 0x1, PT ;  /* 0x000000010d00780c */ /* 0x000fda0003fc5270 */
[----:B------:R-:W-:-:S05]  /*20850*/  @P6 IMAD.HI.U32 R14, R8, R14, RZ ;  /* 0x0000000e080e6227 */ /* 0x000fca00078e00ff */
[----:B------:R-:W-:-:S07]  /*20860*/  @P6 SHF.R.U32.HI R8, RZ, R15, R14 ;  /* 0x0000000fff086219 */ /* 0x000fce000001160e */
.L_x_12831:
[----:B------:R-:W-:Y:S05]  /*20870*/  BSYNC B1 ;  /* 0x0000000000017941 */ /* 0x000fea0003800000 */
.L_x_12829:
[----:B------:R-:W-:-:S05]  /*20880*/  IMAD R8, R8, R13, R86 ;  /* 0x0000000d08087224 */ /* 0x000fca00078e0256 */
[----:B------:R-:W-:Y:S02]  /*20890*/  VIADDMNMX R10, R8, R13, R10, PT ;  /* 0x0000000d080a7246 */ /* 0x000fe4000380010a */
[----:B------:R-:W-:-:S07]  /*208a0*/  VIMNMX R7, R7, R8, !PT ;  /* 0x0000000807077248 */ /* 0x000fce0007fe0100 */
.L_x_12828:
[----:B------:R-:W-:Y:S05]  /*208b0*/  BSYNC B0 ;  /* 0x0000000000007941 */ /* 0x000fea0003800000 */
.L_x_12827:
        /* <DEDUP_REMOVED lines=77> */
[----:B------:R-:W-:Y:S02]  /*20d90*/  FMNMX.FTZ R6, R26, R15, !PT ;  /* 0x0000000f1a067209 */ /* 0x000fe40007810000 */
[----:B------:R-:W-:Y:S02]  /*20da0*/  FMNMX.FTZ R5, R168, R5, !PT ;  /* 0x00000005a8057209 */ /* 0x000fe40007810000 */
[----:B------:R-:W-:-:S02]  /*20db0*/  ISETP.LT.OR P5, PT, R10, 0x49, P5 ;  /* 0x000000490a00780c */ /* 0x000fc40002fa1670 */
[----:B------:R-:W-:Y:S02]  /*20dc0*/  FMNMX.FTZ R5, R170, R5, !PT ;  /* 0x00000005aa057209 */ /* 0x000fe40007810000 */
[----:B------:R-:W-:Y:S02]  /*20dd0*/  FSEL R62, R62, -INF , !P5 ;  /* 0xff8000003e3e7808 */ /* 0x000fe40006800000 */
[----:B------:R-:W-:Y:S02]  /*20de0*/  FMNMX.FTZ R5, R212, R5, !PT ;  /* 0x00000005d4057209 */ /* 0x000fe40007810000 */
[----:B------:R-:W-:Y:S02]  /*20df0*/  ISETP.GT.AND P2, PT, R7, 0x50, !P2 ;  /* 0x000000500700780c */ /* 0x000fe40005744270 */
[----:B------:R-:W-:Y:S02]  /*20e00*/  FMNMX.FTZ R5, R84, R5, !PT ;  /* 0x0000000554057209 */ /* 0x000fe40007810000 */
[----:B------:R-:W-:-:S02]  /*20e10*/  ISETP.LT.OR P1, PT, R10, 0x4a, P1 ;  /* 0x0000004a0a00780c */ /* 0x000fc40000f21670 */
        /* <DEDUP_REMOVED lines=40> */
[----:B------:R-:W-:Y:S01]  /*210a0*/  ISETP.LT.OR P2, PT, R10, 0x51, P2 ;  /* 0x000000510a00780c */ /* 0x000fe20001741670 */
[----:B------:R-:W1:Y:S01]  /*210b0*/  SHFL.BFLY PT, R12, R11, 0x1, 0x1f ;  /* 0x0c201f000b0c7f89 */ /* 0x000e6200000e0000 */
        /* <DEDUP_REMOVED lines=17> */
[----:B------:R-:W2:Y:S04]  /*211d0*/  LDL.64 R6, [R1+0x440] ;  /* 0x0004400001067983 */ /* 0x000ea80000100a00 */
[----:B------:R-:W-:Y:S04]  /*211e0*/  STL.64 [R1+0x430], R8 ;  /* 0x0004300801007387 */ /* 0x000fe80000100a00 */
[----:B------:R-:W4:Y:S04]  /*211f0*/  LDL R11, [R1+0x434] ;  /* 0x00043400010b7983 */ /* 0x000f280000100800 */
[----:B------:R-:W-:Y:S04]  /*21200*/  STL [R1+0x430], R10 ;  /* 0x0004300a01007387 */ /* 0x000fe80000100800 */
[----:B------:R-:W3:Y:S04]  /*21210*/  LDL R12, [R1+0x430] ;  /* 0x00043000010c7983 */ /* 0x000ee80000100800 */
[----:B----4-:R-:W1:Y:S02]  /*21220*/  SHFL.BFLY PT, R8, R11, 0x2, 0x1f ;  /* 0x0c401f000b087f89 */ /* 0x010e6400000e0000 */
[----:B-1----:R-:W-:-:S05]  /*21230*/  FMNMX.FTZ R8, R8, R11, !PT ;  /* 0x0000000b08087209 */ /* 0x002fca0007810000 */
[----:B------:R-:W1:Y:S01]  /*21240*/  SHFL.BFLY PT, R9, R8, 0x1, 0x1f ;  /* 0x0c201f0008097f89 */ /* 0x000e6200000e0000 */
[----:B---3--:R-:W-:Y:S01]  /*21250*/  FMUL.FTZ R5, R44, R12 ;  /* 0x0000000c2c057220 */ /* 0x008fe20000410000 */
[----:B------:R-:W-:-:S04]  /*21260*/  FSETP.NEU.FTZ.AND P1, PT, R12, -INF , PT ;  /* 0xff8000000c00780b */ /* 0x000fc80003f3d000 */
[----:B------:R-:W-:Y:S02]  /*21270*/  FSEL R5, R5, RZ, P1 ;  /* 0x000000ff05057208 */ /* 0x000fe40000800000 */
[----:B------:R-:W-:-:S03]  /*21280*/  FSEL R11, R12, RZ, P1 ;  /* 0x000000ff0c0b7208 */ /* 0x000fc60000800000 */
        /* <DEDUP_REMOVED lines=10> */
[----:B-1----:R-:W-:Y:S01]  /*21330*/  FMNMX.FTZ R8, R8, R9, !PT ;  /* 0x0000000908087209 */ /* 0x002fe20007810000 */
        /* <DEDUP_REMOVED lines=14> */
[C---:B------:R-:W-:Y:S01]  /*21420*/  FSETP.NEU.FTZ.AND P1, PT, R8.reuse, -INF , PT ;  /* 0xff8000000800780b */ /* 0x040fe20003f3d000 */
[----:B------:R-:W-:-:S03]  /*21430*/  FMUL.FTZ R5, R8, R44 ;  /* 0x0000002c08057220 */ /* 0x000fc60000410000 */
[----:B------:R-:W-:Y:S02]  /*21440*/  FSEL R10, R8, RZ, P1 ;  /* 0x000000ff080a7208 */ /* 0x000fe40000800000 */
[----:B------:R-:W-:Y:S01]  /*21450*/  FSEL R9, R5, RZ, P1 ;  /* 0x000000ff05097208 */ /* 0x000fe20000800000 */
[----:B------:R-:W-:Y:S02]  /*21460*/  FADD.FTZ R11, R14, -R11 ;  /* 0x8000000b0e0b7221 */ /* 0x000fe40000010000 */
[----:B------:R-:W-:Y:S02]  /*21470*/  FADD.FTZ R15, R15, -R10 ;  /* 0x8000000a0f0f7221 */ /* 0x000fe40000010000 */
[-CC-:B------:R-:W-:Y:S01]  /*21480*/  FFMA.FTZ R169, R26, R44.reuse, -R9.reuse ;  /* 0x0000002c1aa97223 */ /* 0x180fe20000010809 */
[-C--:B------:R-:W-:Y:S01]  /*21490*/  FMUL.FTZ R11, R11, R44.reuse ;  /* 0x0000002c0b0b7220 */ /* 0x080fe20000410000 */
[----:B------:R-:W-:Y:S01]  /*214a0*/  FMUL.FTZ R15, R44, R15 ;  /* 0x0000000f2c0f7220 */ /* 0x000fe20000410000 */
[-CC-:B------:R-:W-:Y:S01]  /*214b0*/  FFMA.FTZ R13, R27, R44.reuse, -R9.reuse ;  /* 0x0000002c1b0d7223 */ /* 0x180fe20000010809 */
[----:B------:R-:W-:Y:S01]  /*214c0*/  MUFU.EX2 R25, R25 ;  /* 0x0000001900197308 */ /* 0x000fe20000000800 */
[----:B------:R-:W-:-:S07]  /*214d0*/  FFMA.FTZ R171, R30, R44, -R9 ;  /* 0x0000002c1eab7223 */ /* 0x000fce0000010809 */
[----:B------:R-:W2:Y:S01]  /*214e0*/  MUFU.EX2 R28, R11 ;  /* 0x0000000b001c7308 */ /* 0x000ea20000000800 */
[----:B------:R-:W-:-:S07]  /*214f0*/  FFMA.FTZ R12, R31, R44, -R9 ;  /* 0x0000002c1f0c7223 */ /* 0x000fce0000010809 */
[----:B------:R-:W-:Y:S08]  /*21500*/  MUFU.EX2 R169, R169 ;  /* 0x000000a900a97308 */ /* 0x000ff00000000800 */
[----:B------:R-:W1:Y:S01]  /*21510*/  MUFU.EX2 R26, R15 ;  /* 0x0000000f001a7308 */ /* 0x000e620000000800 */
[----:B------:R-:W-:-:S07]  /*21520*/  FFMA.FTZ R206, R34, R44, -R9 ;  /* 0x0000002c22ce7223 */ /* 0x000fce0000010809 */
[----:B------:R-:W3:Y:S08]  /*21530*/  MUFU.EX2 R168, R168 ;  /* 0x000000a800a87308 */ /* 0x000ef00000000800 */
[----:B------:R-:W4:Y:S01]  /*21540*/  MUFU.EX2 R13, R13 ;  /* 0x0000000d000d7308 */ /* 0x000f220000000800 */
[----:B------:R-:W-:-:S07]  /*21550*/  FFMA.FTZ R207, R35, R44, -R9 ;  /* 0x0000002c23cf7223 */ /* 0x000fce0000010809 */
[----:B------:R-:W5:Y:S08]  /*21560*/  MUFU.EX2 R170, R170 ;  /* 0x000000aa00aa7308 */ /* 0x000f700000000800 */
[----:B------:R-:W0:Y:S01]  /*21570*/  MUFU.EX2 R171, R171 ;  /* 0x000000ab00ab7308 */ /* 0x000e220000000800 */
[----:B--2---:R-:W-:Y:S01]  /*21580*/  FFMA.FTZ R5, R28, R6, R25 ;  /* 0x000000061c057223 */ /* 0x004fe20000010019 */
[----:B-1----:R-:W-:-:S06]  /*21590*/  FFMA.FTZ R6, R7, R26, R169 ;  /* 0x0000001a07067223 */ /* 0x002fcc00000100a9 */
        /* <DEDUP_REMOVED lines=8> */
[----:B-----5:R-:W-:Y:S01]  /*21620*/  FADD.FTZ R5, R170, R5 ;  /* 0x00000005aa057221 */ /* 0x020fe20000010000 */
        /* <DEDUP_REMOVED lines=81> */
[----:B------:R-:W1:Y:S08]  /*21b40*/  MUFU.EX2 R177, R177 ;  /* 0x000000b100b17308 */ /* 0x000e700000000800 */
        /* <DEDUP_REMOVED lines=10> */
[----:B--2---:R-:W-:-:S03]  /*21bf0*/  FADD.FTZ R10, R16, R7 ;  /* 0x00000007100a7221 */ /* 0x004fc60000010000 */
[----:B---3--:R-:W-:Y:S01]  /*21c00*/  FADD.FTZ R7, R17, R6 ;  /* 0x0000000611077221 */ /* 0x008fe20000010000 */
[----:B----4-:R-:W-:-:S03]  /*21c10*/  FADD.FTZ R11, R5, R10 ;  /* 0x0000000a050b7221 */ /* 0x010fc60000010000 */
[----:B0-----:R-:W-:Y:S01]  /*21c20*/  FADD.FTZ R10, R20, R7 ;  /* 0x00000007140a7221 */ /* 0x001fe20000010000 */
[----:B------:R-:W-:Y:S01]  /*21c30*/  STL [R1+0x434], R8 ;  /* 0x0004340801007387 */ /* 0x000fe20000100800 */
[----:B-----5:R-:W-:-:S05]  /*21c40*/  FADD.FTZ R11, R14, R11 ;  /* 0x0000000b0e0b7221 */ /* 0x020fca0000010000 */
[----:B------:R-:W-:Y:S04]  /*21c50*/  STL.64 [R1+0x440], R10 ;  /* 0x0004400a01007387 */ /* 0x000fe80000100a00 */
        /* <DEDUP_REMOVED lines=11> */
[----:B0-----:R-:W2:Y:S04]  /*21d10*/  LD.E R9, desc[UR42][R18.64+0x260] ;  /* 0x0002602a12097980 */ /* 0x001ea8000c101900 */
        /* <DEDUP_REMOVED lines=61> */
[----:B------:R-:W-:-:S06]  /*220f0*/  ULOP3.LUT UR5, UR4, 0x8, URZ, 0xfc, !UPT ;  /* 0x0000000804057892 */ /* 0x000fcc000f8efc3f */
[----:B------:R-:W-:Y:S02]  /*22100*/  IMAD.U32 R8, RZ, RZ, UR5 ;  /* 0x00000005ff087e24 */ /* 0x000fe4000f8e00ff */
[C---:B--2---:R-:W-:Y:S01]  /*22110*/  FMUL.FTZ R9, R28.reuse, R9 ;  /* 0x000000091c097220 */ /* 0x044fe20000410000 */
[----:B---3--:R-:W-:-:S04]  /*22120*/  FMUL.FTZ R145, R28, R145 ;  /* 0x000000911c917220 */ /* 0x008fc80000410000 */
[----:B------:R0:W-:Y:S01]  /*22130*/  ST.E desc[UR42][R18.64+0x260], R9 ;  /* 0x0002600912007985 */ /* 0x0001e2000c10192a */
[C---:B----4-:R-:W-:Y:S01]  /*22140*/  FMUL.FTZ R11, R28.reuse, R11 ;  /* 0x0000000b1c0b7220 */ /* 0x050fe20000410000 */
[C---:B-----5:R-:W-:Y:S01]  /*22150*/  FMUL.FTZ R29, R28.reuse, R29 ;  /* 0x0000001d1c1d7220 */ /* 0x060fe20000410000 */
[C---:B------:R-:W-:Y:S01]  /*22160*/  FMUL.FTZ R31, R28.reuse, R31 ;  /* 0x0000001f1c1f7220 */ /* 0x040fe20000410000 */
[----:B0-----:R-:W-:Y:S02]  /*22170*/  IMAD.U32 R9, RZ, RZ, UR7 ;  /* 0x00000007ff097e24 */ /* 0x001fe4000f8e00ff */
        /* <DEDUP_REMOVED lines=118> */
[----:B0-----:R-:W1:Y:S01]  /*228e0*/  LD.E R11, desc[UR42][R8.64] ;  /* 0x0000002a080b7980 */ /* 0x001e62000c101900 */
[----:B------:R-:W-:-:S06]  /*228f0*/  ULOP3.LUT UR6, UR4, 0xc, URZ, 0xfc, !UPT ;  /* 0x0000000c04067892 */ /* 0x000fcc000f8efc3f */
[----:B------:R-:W-:Y:S02]  /*22900*/  IMAD.U32 R10, RZ, RZ, UR6 ;  /* 0x00000006ff0a7e24 */ /* 0x000fe4000f8e00ff */
[----:B-1----:R-:W-:Y:S01]  /*22910*/  FMUL.FTZ R27, R26, R11 ;  /* 0x0000000b1a1b7220 */ /* 0x002fe20000410000 */
[----:B------:R-:W-:-:S04]  /*22920*/  IMAD.U32 R11, RZ, RZ, UR7 ;  /* 0x00000007ff0b7e24 */ /* 0x000fc8000f8e00ff */
[----:B------:R0:W-:Y:S04]  /*22930*/  ST.E desc[UR42][R8.64], R27 ;  /* 0x0000001b08007985 */ /* 0x0001e8000c10192a */
[----:B------:R-:W2:Y:S01]  /*22940*/  LD.E R11, desc[UR42][R10.64] ;  /* 0x0000002a0a0b7980 */ /* 0x000ea2000c101900 */
[----:B------:R-:W-:Y:S02]  /*22950*/  IMAD.U32 R28, RZ, RZ, UR6 ;  /* 0x00000006ff1c7e24 */ /* 0x000fe4000f8e00ff */
[----:B------:R-:W-:Y:S02]  /*22960*/  IMAD.U32 R29, RZ, RZ, UR7 ;  /* 0x00000007ff1d7e24 */ /* 0x000fe4000f8e00ff */
        /* <DEDUP_REMOVED lines=8> */
[----:B0-----:R-:W5:Y:S04]  /*229f0*/  LD.E R27, desc[UR42][R18.64+0x25c] ;  /* 0x00025c2a121b7980 */ /* 0x001f68000c101900 */
        /* <DEDUP_REMOVED lines=180> */
[----:B0-----:R-:W5:Y:S04]  /*23540*/  LD.E R33, desc[UR42][R18.64+0x220] ;  /* 0x0002202a12217980 */ /* 0x001f68000c101900 */
[----:B-1----:R-:W4:Y:S04]  /*23550*/  LD.E R27, desc[UR42][R2.64] ;  /* 0x0000002a021b7980 */ /* 0x002f28000c101900 */
[----:B--2---:R-:W2:Y:S04]  /*23560*/  LD.E.64 R10, desc[UR42][R18.64+0xa8] ;  /* 0x0000a82a120a7980 */ /* 0x004ea8000c101b00 */
[----:B-----5:R0:W-:Y:S04]  /*23570*/  ST.E desc[UR42][R18.64+0x220], R33 ;  /* 0x0002202112007985 */ /* 0x0201e8000c10192a */
[----:B------:R-:W5:Y:S01]  /*23580*/  LD.E R35, desc[UR42][R6.64] ;  /* 0x0000002a06237980 */ /* 0x000f62000c101900 */
[----:B---3--:R-:W-:-:S03]  /*23590*/  IMAD.U32 R29, RZ, RZ, UR7 ;  /* 0x00000007ff1d7e24 */ /* 0x008fc6000f8e00ff */
[----:B-----5:R1:W-:Y:S04]  /*235a0*/  ST.E desc[UR42][R6.64], R35 ;  /* 0x0000002306007985 */ /* 0x0203e8000c10192a */
[----:B------:R-:W3:Y:S01]  /*235b0*/  LD.E R37, desc[UR42][R8.64] ;  /* 0x0000002a08257980 */ /* 0x000ee2000c101900 */
[----:B------:R-:W-:Y:S02]  /*235c0*/  IMAD.U32 R30, RZ, RZ, UR6 ;  /* 0x00000006ff1e7e24 */ /* 0x000fe4000f8e00ff */
[----:B----4-:R-:W-:Y:S01]  /*235d0*/  IMAD.U32 R31, RZ, RZ, UR7 ;  /* 0x00000007ff1f7e24 */ /* 0x010fe2000f8e00ff */
[----:B---3--:R3:W-:Y:S04]  /*235e0*/  ST.E desc[UR42][R8.64], R37 ;  /* 0x0000002508007985 */ /* 0x0087e8000c10192a */
[----:B------:R-:W4:Y:S04]  /*235f0*/  LD.E R29, desc[UR42][R28.64] ;  /* 0x0000002a1c1d7980 */ /* 0x000f28000c101900 */
[----:B----4-:R4:W-:Y:S04]  /*23600*/  ST.E desc[UR42][R30.64], R29 ;  /* 0x0000001d1e007985 */ /* 0x0109e8000c10192a */
[----:B------:R-:W5:Y:S04]  /*23610*/  LD.E R39, desc[UR42][R18.64+0x230] ;  /* 0x0002302a12277980 */ /* 0x000f68000c101900 */
[----:B0-----:R-:W2:Y:S04]  /*23620*/  LD.E R33, desc[UR42][R18.64+0x234] ;  /* 0x0002342a12217980 */ /* 0x001ea8000c101900 */
[----:B------:R-:W2:Y:S04]  /*23630*/  LD.E R41, desc[UR42][R18.64+0x238] ;  /* 0x0002382a12297980 */ /* 0x000ea8000c101900 */
[----:B------:R-:W2:Y:S04]  /*23640*/  LD.E R43, desc[UR42][R18.64+0x23c] ;  /* 0x00023c2a122b7980 */ /* 0x000ea8000c101900 */
[----:B-1----:R-:W2:Y:S04]  /*23650*/  LD.E R35, desc[UR42][R18.64+0x240] ;  /* 0x0002402a12237980 */ /* 0x002ea8000c101900 */
[----:B------:R-:W2:Y:S04]  /*23660*/  LD.E R45, desc[UR42][R18.64+0x244] ;  /* 0x0002442a122d7980 */ /* 0x000ea8000c101900 */
[----:B------:R-:W2:Y:S04]  /*23670*/  LD.E R47, desc[UR42][R18.64+0x248] ;  /* 0x0002482a122f7980 */ /* 0x000ea8000c101900 */
[----:B---3--:R-:W3:Y:S04]  /*23680*/  LD.E R37, desc[UR42][R18.64+0x24c] ;  /* 0x00024c2a12257980 */ /* 0x008ee8000c101900 */
[----:B------:R-:W3:Y:S04]  /*23690*/  LD.E R49, desc[UR42][R18.64+0x250] ;  /* 0x0002502a12317980 */ /* 0x000ee8000c101900 */
[----:B------:R-:W3:Y:S04]  /*236a0*/  LD.E R51, desc[UR42][R18.64+0x254] ;  /* 0x0002542a12337980 */ /* 0x000ee8000c101900 */
        /* <DEDUP_REMOVED lines=114> */
[----:B-----5:R-:W-:Y:S04]  /*23dd0*/  ST.E desc[UR42][R18.64+0x230], R39 ;  /* 0x0002302712007985 */ /* 0x020fe8000c10192a */
[----:B--2---:R-:W-:Y:S04]  /*23de0*/  ST.E desc[UR42][R18.64+0x234], R33 ;  /* 0x0002342112007985 */ /* 0x004fe8000c10192a */
[----:B------:R-:W-:Y:S04]  /*23df0*/  ST.E desc[UR42][R18.64+0x238], R41 ;  /* 0x0002382912007985 */ /* 0x000fe8000c10192a */
[----:B------:R-:W-:Y:S04]  /*23e00*/  ST.E desc[UR42][R18.64+0x23c], R43 ;  /* 0x00023c2b12007985 */ /* 0x000fe8000c10192a */
[----:B------:R-:W-:Y:S04]  /*23e10*/  ST.E desc[UR42][R18.64+0x240], R35 ;  /* 0x0002402312007985 */ /* 0x000fe8000c10192a */
[----:B------:R-:W-:Y:S04]  /*23e20*/  ST.E desc[UR42][R18.64+0x244], R45 ;  /* 0x0002442d12007985 */ /* 0x000fe8000c10192a */
[----:B------:R-:W-:Y:S04]  /*23e30*/  ST.E desc[UR42][R18.64+0x248], R47 ;  /* 0x0002482f12007985 */ /* 0x000fe8000c10192a */
[----:B---3--:R-:W-:Y:S04]  /*23e40*/  ST.E desc[UR42][R18.64+0x24c], R37 ;  /* 0x00024c2512007985 */ /* 0x008fe8000c10192a */
        /* <DEDUP_REMOVED lines=117> */
[----:B------:R-:W-:-:S02]  /*245a0*/  IMAD R10, R27, 0xc00, R10 ;  /* 0x00000c001b0a7824 */ /* 0x000fc400078e020a */
[----:B------:R-:W-:Y:S01]  /*245b0*/  IMAD.U32 R27, RZ, RZ, UR7 ;  /* 0x00000007ff1b7e24 */ /* 0x000fe2000f8e00ff */
[----:B------:R-:W-:Y:S01]  /*245c0*/  F2FP.F16.F32.PACK_AB R168, R168, R25 ;  /* 0x00000019a8a8723e */ /* 0x000fe200000000ff */
[----:B-1----:R-:W-:Y:S01]  /*245d0*/  IMAD.U32 R26, RZ, RZ, UR6 ;  /* 0x00000006ff1a7e24 */ /* 0x002fe2000f8e00ff */
[----:B--2---:R-:W2:Y:S04]  /*245e0*/  LD.E R28, desc[UR42][R18.64+0x230] ;  /* 0x0002302a121c7980 */ /* 0x004ea8000c101900 */
[----:B------:R-:W2:Y:S04]  /*245f0*/  LD.E R27, desc[UR42][R26.64] ;  /* 0x0000002a1a1b7980 */ /* 0x000ea8000c101900 */
        /* <DEDUP_REMOVED lines=130> */
[----:B------:R-:W-:Y:S02]  /*24e20*/  F2FP.F16.F32.PACK_AB R169, R13, R169 ;  /* 0x000000a90da9723e */ /* 0x000fe400000000ff */
[----:B------:R-:W-:Y:S01]  /*24e30*/  F2FP.F16.F32.PACK_AB R171, R12, R171 ;  /* 0x000000ab0cab723e */ /* 0x000fe200000000ff */
[----:B------:R-:W-:Y:S01]  /*24e40*/  VOTEU.ANY UP0, P1 ;  /* 0x00000000003f7886 */ /* 0x000fe20000800100 */
[----:B------:R-:W-:Y:S02]  /*24e50*/  VIADD R12, R10, 0x80 ;  /* 0x000000800a0c7836 */ /* 0x000fe40000000000 */
[----:B------:R-:W-:Y:S01]  /*24e60*/  IMAD.MOV.U32 R13, RZ, RZ, R11 ;  /* 0x000000ffff0d7224 */ /* 0x000fe200078e000b */
[----:B--2---:R-:W-:-:S06]  /*24e70*/  WARPGROUP.ARRIVE ;  /* 0x00000000000079c5 */ /* 0x004fcc0000000000 */
[----:B------:R-:W-:Y:S01]  /*24e80*/  HGMMA.64x256x16.F32 R24, R168, gdesc[UR8].tnspB, R24, UP0, gsb0 ;  /* 0x43e00008a8187df0 */ /* 0x000fe2000b800818 */
[----:B------:R-:W-:Y:S01]  /*24e90*/  R2UR UR10, R12 ;  /* 0x000000000c0a72ca */ /* 0x000fe200000e0000 */
[----:B------:R-:W-:Y:S01]  /*24ea0*/  IMAD.U32 R12, RZ, RZ, UR6 ;  /* 0x00000006ff0c7e24 */ /* 0x000fe2000f8e00ff */
[----:B------:R-:W-:Y:S01]  /*24eb0*/  R2UR UR11, R13 ;  /* 0x000000000d0b72ca */ /* 0x000fe200000e0000 */
[----:B------:R-:W-:Y:S01]  /*24ec0*/  IMAD.U32 R13, RZ, RZ, UR7 ;  /* 0x00000007ff0d7e24 */ /* 0x000fe2000f8e00ff */
        /* <DEDUP_REMOVED lines=138> */
[----:B------:R-:W-:Y:S01]  /*25770*/  R2UR UR10, R12 ;  /* 0x000000000c0a72ca */ /* 0x000fe200000e0000 */
[----:B------:R-:W-:Y:S01]  /*25780*/  IMAD.U32 R12, RZ, RZ, UR6 ;  /* 0x00000006ff0c7e24 */ /* 0x000fe2000f8e00ff */
[----:B------:R-:W-:Y:S01]  /*25790*/  R2UR UR11, R13 ;  /* 0x000000000d0b72ca */ /* 0x000fe200000e0000 */
[----:B------:R-:W-:Y:S01]  /*257a0*/  IMAD.U32 R13, RZ, RZ, UR7 ;  /* 0x00000007ff0d7e24 */ /* 0x000fe2000f8e00ff */
        /* <DEDUP_REMOVED lines=283> */
[----:B------:R-:W-:Y:S02]  /*26960*/  IMAD.U32 R13, RZ, RZ, UR7 ;  /* 0x00000007ff0d7e24 */ /* 0x000fe4000f8e00ff */
        /* <DEDUP_REMOVED lines=137> */
[----:B------:R-:W-:Y:S01]  /*27200*/  IMAD.U32 R10, RZ, RZ, UR6 ;  /* 0x00000006ff0a7e24 */ /* 0x000fe2000f8e00ff */
[----:B------:R-:W-:Y:S01]  /*27210*/  R2UR UR11, R11 ;  /* 0x000000000b0b72ca */ /* 0x000fe200000e0000 */
[----:B------:R-:W-:Y:S01]  /*27220*/  IMAD.U32 R11, RZ, RZ, UR7 ;  /* 0x00000007ff0b7e24 */ /* 0x000fe2000f8e00ff */
[----:B------:R-:W-:Y:S01]  /*27230*/  STL [R1+0x88], R4 ;  /* 0x0000880401007387 */ /* 0x000fe20000100800 */
[----:B------:R-:W-:-:S03]  /*27240*/  WARPGROUP.DEPBAR.LE gsb0, 0x0 ;  /* 0x00008000000079c5 */ /* 0x000fc60000010000 */
        /* <DEDUP_REMOVED lines=134> */
[----:B------:R-:W-:Y:S01]  /*27ab0*/  IMAD.U32 R10, RZ, RZ, UR6 ;  /* 0x00000006ff0a7e24 */ /* 0x000fe2000f8e00ff */
[----:B------:R-:W-:Y:S01]  /*27ac0*/  STL [R1+0x88], R4 ;  /* 0x0000880401007387 */ /* 0x000fe20000100800 */
[----:B------:R-:W-:Y:S01]  /*27ad0*/  IMAD.U32 R11, RZ, RZ, UR7 ;  /* 0x00000007ff0b7e24 */ /* 0x000fe2000f8e00ff */
[----:B------:R-:W-:Y:S02]  /*27ae0*/  WARPGROUP.DEPBAR.LE gsb0, 0x0 ;  /* 0x00008000000079c5 */ /* 0x000fe40000010000 */
        /* <DEDUP_REMOVED lines=131> */
[----:B0-----:R-:W2:Y:S01]  /*28320*/  LD.E R11, desc[UR42][R6.64] ;  /* 0x0000002a060b7980 */ /* 0x001ea2000c101900 */
[----:B------:R-:W-:-:S02]  /*28330*/  IMAD.U32 R14, RZ, RZ, UR6 ;  /* 0x00000006ff0e7e24 */ /* 0x000fc4000f8e00ff */
[----:B------:R-:W-:Y:S01]  /*28340*/  IMAD.U32 R15, RZ, RZ, UR7 ;  /* 0x00000007ff0f7e24 */ /* 0x000fe2000f8e00ff */
[----:B--2---:R0:W-:Y:S04]  /*28350*/  ST.E desc[UR42][R6.64], R11 ;  /* 0x0000000b06007985 */ /* 0x0041e8000c10192a */
[----:B------:R-:W2:Y:S01]  /*28360*/  LD.E R13, desc[UR42][R8.64] ;  /* 0x0000002a080d7980 */ /* 0x000ea2000c101900 */
[----:B------:R-:W-:Y:S02]  /*28370*/  IMAD.U32 R16, RZ, RZ, UR6 ;  /* 0x00000006ff107e24 */ /* 0x000fe4000f8e00ff */
[----:B------:R-:W-:Y:S01]  /*28380*/  IMAD.U32 R17, RZ, RZ, UR7 ;  /* 0x00000007ff117e24 */ /* 0x000fe2000f8e00ff */
[----:B--2---:R2:W-:Y:S04]  /*28390*/  ST.E desc[UR42][R8.64], R13 ;  /* 0x0000000d08007985 */ /* 0x0045e8000c10192a */
[----:B------:R-:W3:Y:S04]  /*283a0*/  LD.E R10, desc[UR42][R14.64] ;  /* 0x0000002a0e0a7980 */ /* 0x000ee8000c101900 */
[----:B---3--:R3:W-:Y:S04]  /*283b0*/  ST.E desc[UR42][R16.64], R10 ;  /* 0x0000000a10007985 */ /* 0x0087e8000c10192a */
[----:B------:R-:W4:Y:S04]  /*283c0*/  LD.E R21, desc[UR42][R18.64+0x230] ;  /* 0x0002302a12157980 */ /* 0x000f28000c101900 */
[----:B------:R-:W5:Y:S04]  /*283d0*/  LD.E R25, desc[UR42][R18.64+0x234] ;  /* 0x0002342a12197980 */ /* 0x000f68000c101900 */
[----:B-1----:R-:W5:Y:S04]  /*283e0*/  LD.E R5, desc[UR42][R18.64+0x238] ;  /* 0x0002382a12057980 */ /* 0x002f68000c101900 */
[----:B------:R-:W5:Y:S04]  /*283f0*/  LD.E R27, desc[UR42][R18.64+0x23c] ;  /* 0x00023c2a121b7980 */ /* 0x000f68000c101900 */
[----:B0-----:R-:W5:Y:S04]  /*28400*/  LD.E R7, desc[UR42][R18.64+0x240] ;  /* 0x0002402a12077980 */ /* 0x001f68000c101900 */
[----:B------:R-:W5:Y:S04]  /*28410*/  LD.E R11, desc[UR42][R18.64+0x244] ;  /* 0x0002442a120b7980 */ /* 0x000f68000c101900 */
[----:B------:R-:W5:Y:S04]  /*28420*/  LD.E R29, desc[UR42][R18.64+0x248] ;  /* 0x0002482a121d7980 */ /* 0x000f68000c101900 */
[----:B--2---:R-:W2:Y:S04]  /*28430*/  LD.E R9, desc[UR42][R18.64+0x24c] ;  /* 0x00024c2a12097980 */ /* 0x004ea8000c101900 */
[----:B------:R-:W2:Y:S04]  /*28440*/  LD.E R13, desc[UR42][R18.64+0x250] ;  /* 0x0002502a120d7980 */ /* 0x000ea8000c101900 */
[----:B------:R-:W2:Y:S04]  /*28450*/  LD.E R15, desc[UR42][R18.64+0x254] ;  /* 0x0002542a120f7980 */ /* 0x000ea8000c101900 */
[----:B---3--:R-:W3:Y:S04]  /*28460*/  LD.E R17, desc[UR42][R18.64+0x258] ;  /* 0x0002582a12117980 */ /* 0x008ee8000c101900 */
[----:B------:R-:W3:Y:S04]  /*28470*/  LD.E R31, desc[UR42][R18.64+0x25c] ;  /* 0x00025c2a121f7980 */ /* 0x000ee8000c101900 */
        /* <DEDUP_REMOVED lines=112> */
[----:B----4-:R0:W-:Y:S04]  /*28b80*/  ST.E desc[UR42][R18.64+0x230], R21 ;  /* 0x0002301512007985 */ /* 0x0101e8000c10192a */
[----:B-----5:R0:W-:Y:S04]  /*28b90*/  ST.E desc[UR42][R18.64+0x234], R25 ;  /* 0x0002341912007985 */ /* 0x0201e8000c10192a */
[----:B------:R0:W-:Y:S04]  /*28ba0*/  ST.E desc[UR42][R18.64+0x238], R5 ;  /* 0x0002380512007985 */ /* 0x0001e8000c10192a */
[----:B------:R0:W-:Y:S04]  /*28bb0*/  ST.E desc[UR42][R18.64+0x23c], R27 ;  /* 0x00023c1b12007985 */ /* 0x0001e8000c10192a */
[----:B------:R0:W-:Y:S04]  /*28bc0*/  ST.E desc[UR42][R18.64+0x240], R7 ;  /* 0x0002400712007985 */ /* 0x0001e8000c10192a */
[----:B------:R0:W-:Y:S04]  /*28bd0*/  ST.E desc[UR42][R18.64+0x244], R11 ;  /* 0x0002440b12007985 */ /* 0x0001e8000c10192a */
[----:B------:R0:W-:Y:S04]  /*28be0*/  ST.E desc[UR42][R18.64+0x248], R29 ;  /* 0x0002481d12007985 */ /* 0x0001e8000c10192a */
[----:B--2---:R0:W-:Y:S04]  /*28bf0*/  ST.E desc[UR42][R18.64+0x24c], R9 ;  /* 0x00024c0912007985 */ /* 0x0041e8000c10192a */
[----:B------:R0:W-:Y:S04]  /*28c00*/  ST.E desc[UR42][R18.64+0x250], R13 ;  /* 0x0002500d12007985 */ /* 0x0001e8000c10192a */
[----:B------:R0:W-:Y:S04]  /*28c10*/  ST.E desc[UR42][R18.64+0x254], R15 ;  /* 0x0002540f12007985 */ /* 0x0001e8000c10192a */
[----:B---3--:R0:W-:Y:S04]  /*28c20*/  ST.E desc[UR42][R18.64+0x258], R17 ;  /* 0x0002581112007985 */ /* 0x0081e8000c10192a */
        /* <DEDUP_REMOVED lines=121> */
.L_x_12833:
[----:B------:R-:W-:Y:S05]  /*293c0*/  BSYNC B0 ;  /* 0x0000000000007941 */ /* 0x000fea0003800000 */
.L_x_12832:
[C---:B------:R-:W-:Y:S01]  /*293d0*/  ISETP.GT.AND P0, PT, R0.reuse, R165, PT ;  /* 0x000000a50000720c */ /* 0x040fe20003f04270 */
[----:B------:R-:W-:-:S12]  /*293e0*/  VIADD R0, R0, 0xffffffff ;  /* 0xffffffff00007836 */ /* 0x000fd80000000000 */
[----:B------:R-:W-:Y:S05]  /*293f0*/  @P0 BRA `(.L_x_12834) ;  /* 0xffffff5000c80947 */ /* 0x000fea000383ffff */
.L_x_12807:
[----:B0-----:R-:W2:Y:S01]  /*29400*/  LDL R5, [R1+0x440] ;  /* 0x0004400001057983 */ /* 0x001ea20000100800 */
[----:B------:R-:W-:Y:S05]  /*29410*/  WARPSYNC.ALL ;  /* 0x0000000000007948 */ /* 0x000fea0003800000 */
[----:B------:R-:W3:Y:S04]  /*29420*/  LDL R6, [R1+0x444] ;  /* 0x0004440001067983 */ /* 0x000ee80000100800 */
[----:B------:R-:W4:Y:S04]  /*29430*/  LDL R136, [R1+0x210] ;  /* 0x0002100001887983 */ /* 0x000f280000100800 */
        /* <DEDUP_REMOVED lines=62> */
[----:B--2---:R-:W0:Y:S02]  /*29820*/  SHFL.BFLY PT, R0, R5, 0x2, 0x1f ;  /* 0x0c401f0005007f89 */ /* 0x004e2400000e0000 */
[----:B0-----:R-:W-:-:S05]  /*29830*/  FADD.FTZ R0, R5, R0 ;  /* 0x0000000005007221 */ /* 0x001fca0000010000 */
[----:B------:R-:W0:Y:S02]  /*29840*/  SHFL.BFLY PT, R3, R0, 0x1, 0x1f ;  /* 0x0c201f0000037f89 */ /* 0x000e2400000e0000 */
[----:B0-----:R-:W-:Y:S01]  /*29850*/  FADD.FTZ R2, R0, R3 ;  /* 0x0000000300027221 */ /* 0x001fe20000010000 */
[----:B----4-:R-:W-:Y:S01]  /*29860*/  VIADD R136, R136, 0x1 ;  /* 0x0000000188887836 */ /* 0x010fe20000000000 */
[----:B------:R-:W2:Y:S04]  /*29870*/  LDL R0, [R1+0x21c] ;  /* 0x00021c0001007983 */ /* 0x000ea80000100800 */
[----:B------:R-:W-:Y:S04]  /*29880*/  STL [R1+0x440], R2 ;  /* 0x0004400201007387 */ /* 0x000fe80000100800 */
[----:B------:R-:W4:Y:S04]  /*29890*/  LDL R147, [R1+0x440] ;  /* 0x0004400001937983 */ /* 0x000f280000100800 */
[----:B---3--:R-:W0:Y:S02]  /*298a0*/  SHFL.BFLY PT, R3, R6, 0x2, 0x1f ;  /* 0x0c401f0006037f89 */ /* 0x008e2400000e0000 */
[----:B0-----:R-:W-:Y:S01]  /*298b0*/  FADD.FTZ R3, R3, R6 ;  /* 0x0000000603037221 */ /* 0x001fe20000010000 */
[----:B------:R-:W-:Y:S01]  /*298c0*/  ISETP.NE.AND P2, PT, R136, 0x2, PT ;  /* 0x000000028800780c */ /* 0x000fe20003f45270 */
[----:B------:R-:W3:Y:S04]  /*298d0*/  LDL.64 R6, [R1+0x408] ;  /* 0x0004080001067983 */ /* 0x000ee80000100a00 */
[----:B-1----:R-:W0:Y:S08]  /*298e0*/  SHFL.BFLY PT, R4, R3, 0x1, 0x1f ;  /* 0x0c201f0003047f89 */ /* 0x002e3000000e0000 */
[----:B------:R-:W5:Y:S01]  /*298f0*/  @!P2 LDL R134, [R1+0x214] ;  /* 0x000214000186a983 */ /* 0x000f620000100800 */
[----:B0-----:R-:W-:-:S03]  /*29900*/  FADD.FTZ R140, R3, R4 ;  /* 0x00000004038c7221 */ /* 0x001fc60000010000 */
[----:B------:R-:W3:Y:S02]  /*29910*/  LDL.64 R4, [R1+0x3f8] ;  /* 0x0003f80001047983 */ /* 0x000ee40000100a00 */
[----:B------:R-:W-:Y:S02]  /*29920*/  FSETP.NE.FTZ.AND P1, PT, R140, RZ, PT ;  /* 0x000000ff8c00720b */ /* 0x000fe40003f35000 */
[----:B------:R-:W3:Y:S11]  /*29930*/  LDL.64 R2, [R1+0x418] ;  /* 0x0004180001027983 */ /* 0x000ef60000100a00 */
[----:B------:R-:W3:Y:S04]  /*29940*/  @P1 LDL R143, [R1+0x450] ;  /* 0x00045000018f1983 */ /* 0x000ee80000100800 */
[----:B------:R-:W3:Y:S01]  /*29950*/  @P1 LDL R145, [R1+0x434] ;  /* 0x0004340001911983 */ /* 0x000ee20000100800 */
[----:B------:R-:W-:-:S02]  /*29960*/  IMAD.MOV.U32 R142, RZ, RZ, -0x800000 ;  /* 0xff800000ff8e7424 */ /* 0x000fc400078e00ff */
[----:B------:R-:W-:Y:S02]  /*29970*/  IMAD.MOV.U32 R137, RZ, RZ, RZ ;  /* 0x000000ffff897224 */ /* 0x000fe400078e00ff */
[----:B------:R-:W-:Y:S01]  /*29980*/  IMAD.MOV.U32 R144, RZ, RZ, -0x800000 ;  /* 0xff800000ff907424 */ /* 0x000fe200078e00ff */
[----:B------:R0:W-:Y:S08]  /*29990*/  BAR.ARV R219, 0x100 ;  /* 0x000400db0000751d */ /* 0x0001f00000002000 */
[----:B------:R-:W-:Y:S06]  /*299a0*/  BAR.ARV 0x8, 0x180 ;  /* 0x0206000000007b1d */ /* 0x000fec0000002000 */
[----:B----4-:R-:W-:-:S13]  /*299b0*/  FSETP.NE.FTZ.AND P0, PT, R147, RZ, PT ;  /* 0x000000ff9300720b */ /* 0x010fda0003f15000 */
[----:B------:R-:W4:Y:S04]  /*299c0*/  @P0 LDL R138, [R1+0x450] ;  /* 0x00045000018a0983 */ /* 0x000f280000100800 */
[----:B------:R-:W3:Y:S01]  /*299d0*/  @P0 LDL R139, [R1+0x430] ;  /* 0x00043000018b0983 */ /* 0x000ee20000100800 */
[----:B------:R-:W1:Y:S02]  /*299e0*/  @P0 MUFU.LG2 R141, R147 ;  /* 0x00000093008d0308 */ /* 0x000e640000000c00 */
[----:B-1----:R-:W-:-:S06]  /*299f0*/  @P0 FMUL.FTZ R141, R141, 0.69314718246459960938 ;  /* 0x3f3172188d8d0820 */ /* 0x002fcc0000410000 */
[----:B------:R-:W-:Y:S08]  /*29a00*/  @P1 MUFU.LG2 R146, R140 ;  /* 0x0000008c00921308 */ /* 0x000ff00000000c00 */
[----:B------:R-:W1:Y:S01]  /*29a10*/  @P0 MUFU.RCP R137, R147 ;  /* 0x0000009300890308 */ /* 0x000e620000001000 */
[----:B-----5:R-:W-:Y:S01]  /*29a20*/  @!P2 LOP3.LUT R134, R134, 0x1, RZ, 0x3c, !PT ;  /* 0x000000018686a812 */ /* 0x020fe200078e3cff */
[----:B--2---:R-:W-:Y:S01]  /*29a30*/  VIADD R0, R0, 0x1 ;  /* 0x0000000100007836 */ /* 0x004fe20000000000 */
[----:B------:R-:W-:Y:S04]  /*29a40*/  STL [R1+0x444], R140 ;  /* 0x0004448c01007387 */ /* 0x000fe80000100800 */
[----:B------:R-:W-:Y:S04]  /*29a50*/  STL [R1+0x210], R136 ;  /* 0x0002108801007387 */ /* 0x000fe80000100800 */
[----:B------:R-:W-:Y:S01]  /*29a60*/  @!P2 STL [R1+0x214], R134 ;  /* 0x000214860100a387 */ /* 0x000fe20000100800 */
        /* <DEDUP_REMOVED lines=99> */
[----:B---3--:R-:W-:Y:S01]  /*2a0a0*/  @P0 FFMA.FTZ R142, R138, R139, R141 ;  /* 0x0000008b8a8e0223 */ /* 0x008fe2000001008d */
[----:B------:R-:W-:-:S06]  /*2a0b0*/  IMAD.MOV.U32 R138, RZ, RZ, RZ ;  /* 0x000000ffff8a7224 */ /* 0x000fcc00078e00ff */
[----:B------:R-:W1:Y:S01]  /*2a0c0*/  @P1 MUFU.RCP R138, R140 ;  /* 0x0000008c008a1308 */ /* 0x000e620000001000 */
[----:B------:R-:W-:Y:S01]  /*2a0d0*/  @P1 FMUL.FTZ R139, R146, 0.69314718246459960938 ;  /* 0x3f317218928b1820 */ /* 0x000fe20000410000 */
[----:B------:R-:W-:-:S04]  /*2a0e0*/  @P1 FMUL.FTZ R146, R143, 0.69314718246459960938 ;  /* 0x3f3172188f921820 */ /* 0x000fc80000410000 */
[----:B------:R-:W-:Y:S01]  /*2a0f0*/  @P1 FFMA.FTZ R144, R146, R145, R139 ;  /* 0x0000009192901223 */ /* 0x000fe2000001008b */
[-C--:B-1----:R-:W-:Y:S01]  /*2a100*/  FMUL.FTZ R13, R13, R138.reuse ;  /* 0x0000008a0d0d7220 */ /* 0x082fe20000410000 */
        /* <DEDUP_REMOVED lines=98> */
[----:B------:R0:W-:Y:S01]  /*2a730*/  STL [R1+0x218], R12 ;  /* 0x0002180c01007387 */ /* 0x0001e20000100800 */
[----:B------:R-:W-:-:S13]  /*2a740*/  PLOP3.LUT P0, PT, PT, PT, PT, 0x8, 0x0 ;  /* 0x000000000000781c */ /* 0x000fda0003f0e170 */
.L_x_12717:
[----:B------:R-:W-:Y:S05]  /*2a750*/  WARPSYNC.ALL ;  /* 0x0000000000007948 */ /* 0x000fea0003800000 */
[----:B------:R-:W1:Y:S08]  /*2a760*/  S2UR UR5, SR_CgaCtaId ;  /* 0x00000000000579c3 */ /* 0x000e700000008800 */
[----:B------:R-:W-:Y:S06]  /*2a770*/  BAR.SYNC.DEFER_BLOCKING 0x5, 0x180 ;  /* 0x0146000000007b1d */ /* 0x000fec0000010000 */
[----:B------:R-:W-:Y:S01]  /*2a780*/  UMOV UR4, 0x400 ;  /* 0x0000040000047882 */ /* 0x000fe20000000000 */
[----:B------:R-:W-:Y:S01]  /*2a790*/  BSSY B0, `(.L_x_12835) ;  /* 0x00002e3000007945 */ /* 0x000fe20003800000 */
[----:B-1----:R-:W-:-:S06]  /*2a7a0*/  ULEA UR4, UR5, UR4, 0x18 ;  /* 0x0000000405047291 */ /* 0x002fcc000f8ec03f */
[----:B0-----:R-:W-:-:S05]  /*2a7b0*/  IMAD.U32 R144, RZ, RZ, UR4 ;  /* 0x00000004ff907e24 */ /* 0x001fca000f8e00ff */
[----:B------:R0:W1:Y:S01]  /*2a7c0*/  LDS.128 R120, [R144+0x324d0] ;  /* 0x0324d00090787984 */ /* 0x0000620000000c00 */
[----:B------:R-:W-:Y:S06]  /*2a7d0*/  BAR.ARV 0x4, 0x180 ;  /* 0x0106000000007b1d */ /* 0x000fec0000002000 */
[----:B------:R-:W-:Y:S05]  /*2a7e0*/  @P0 BRA `(.L_x_12836) ;  /* 0x0000002000280947 */ /* 0x000fea0003800000 */
        /* <DEDUP_REMOVED lines=32> */
[----:B------:R-:W0:Y:S01]  /*2a9f0*/  S2R R17, SR_SWINHI ;  /* 0x0000000000117919 */ /* 0x000e220000002f00 */
[----:B------:R-:W-:Y:S05]  /*2aa00*/  WARPSYNC.ALL ;  /* 0x0000000000007948 */ /* 0x000fea0003800000 */
[----:B------:R-:W-:Y:S01]  /*2aa10*/  ULDC.64 UR4, c[0x0][0xd00] ;  /* 0x0003400000047ab9 */ /* 0x000fe20000000a00 */
[----:B-----5:R-:W-:-:S02]  /*2aa20*/  MOV R2, R144 ;  /* 0x0000009000027202 */ /* 0x020fc40000000f00 */
[----:B0-----:R-:W-:-:S03]  /*2aa30*/  MOV R3, R17 ;  /* 0x0000001100037202 */ /* 0x001fc60000000f00 */
[----:B------:R-:W-:-:S03]  /*2aa40*/  IMAD.WIDE R16, R234, 0x2, R2 ;  /* 0x00000002ea107825 */ /* 0x000fc600078e0202 */
[C---:B------:R-:W-:Y:S02]  /*2aa50*/  IADD3 R0, P1, R16.reuse, 0x20, RZ ;  /* 0x0000002010007810 */ /* 0x040fe40007f3e0ff */
[----:B------:R-:W-:Y:S02]  /*2aa60*/  IADD3 R148, P2, R16, 0x40, RZ ;  /* 0x0000004010947810 */ /* 0x000fe40007f5e0ff */
[----:B------:R-:W-:Y:S02]  /*2aa70*/  LOP3.LUT R201, R0, 0x380, RZ, 0xc0, !PT ;  /* 0x0000038000c97812 */ /* 0x000fe400078ec0ff */
[C---:B------:R-:W-:Y:S01]  /*2aa80*/  IADD3 R146, P3, R16.reuse, 0x60, RZ ;  /* 0x0000006010927810 */ /* 0x040fe20007f7e0ff */
[----:B------:R-:W-:Y:S01]  /*2aa90*/  IMAD.X R197, RZ, RZ, R17, P1 ;  /* 0x000000ffffc57224 */ /* 0x000fe200008e0611 */
[----:B------:R-:W-:Y:S02]  /*2aaa0*/  SHF.R.U64 R201, R201, 0x3, RZ ;  /* 0x00000003c9c97819 */ /* 0x000fe400000012ff */
[----:B------:R-:W-:-:S02]  /*2aab0*/  IADD3 R145, P0, R16, 0x4040, RZ ;  /* 0x0000404010917810 */ /* 0x000fc40007f1e0ff */
[----:B------:R-:W-:Y:S02]  /*2aac0*/  IADD3 R170, P1, R16, 0x4060, RZ ;  /* 0x0000406010aa7810 */ /* 0x000fe40007f3e0ff */
[----:B------:R-:W-:Y:S02]  /*2aad0*/  LOP3.LUT R178, R148, 0x380, RZ, 0xc0, !PT ;  /* 0x0000038094b27812 */ /* 0x000fe400078ec0ff */
[----:B------:R-:W-:Y:S02]  /*2aae0*/  LOP3.LUT R180, R146, 0x380, RZ, 0xc0, !PT ;  /* 0x0000038092b47812 */ /* 0x000fe400078ec0ff */
[----:B------:R-:W-:Y:S02]  /*2aaf0*/  LOP3.LUT R196, R201, R0, RZ, 0x3c, !PT ;  /* 0x00000000c9c47212 */ /* 0x000fe400078e3cff */
[----:B------:R-:W-:Y:S01]  /*2ab00*/  LOP3.LUT R0, R145, 0x380, RZ, 0xc0, !PT ;  /* 0x0000038091007812 */ /* 0x000fe200078ec0ff */
[----:B------:R-:W-:Y:S01]  /*2ab10*/  IMAD.X R181, RZ, RZ, R17, P1 ;  /* 0x000000ffffb57224 */ /* 0x000fe200008e0611 */
[----:B------:R-:W-:-:S02]  /*2ab20*/  IADD3 R20, P4, R16, 0x4000, RZ ;  /* 0x0000400010147810 */ /* 0x000fc40007f9e0ff */
[----:B------:R-:W-:Y:S02]  /*2ab30*/  SHF.R.U64 R203, R178, 0x3, RZ ;  /* 0x00000003b2cb7819 */ /* 0x000fe400000012ff */
[----:B-1----:R-:W-:Y:S02]  /*2ab40*/  IADD3 R120, P5, R16, 0x4020, RZ ;  /* 0x0000402010787810 */ /* 0x002fe40007fbe0ff */
[----:B------:R-:W-:Y:S01]  /*2ab50*/  SHF.R.U64 R205, R180, 0x3, RZ ;  /* 0x00000003b4cd7819 */ /* 0x000fe200000012ff */
[--C-:B------:R-:W-:Y:S01]  /*2ab60*/  IMAD.X R195, RZ, RZ, R17.reuse, P2 ;  /* 0x000000ffffc37224 */ /* 0x100fe200010e0611 */
[----:B------:R-:W-:Y:S01]  /*2ab70*/  IADD3 R190, P1, R16, 0xc020, RZ ;  /* 0x0000c02010be7810 */ /* 0x000fe20007f3e0ff */
[----:B------:R-:W-:Y:S01]  /*2ab80*/  IMAD.X R189, RZ, RZ, R17, P3 ;  /* 0x000000ffffbd7224 */ /* 0x000fe200018e0611 */
[----:B------:R-:W-:Y:S02]  /*2ab90*/  SHF.R.U64 R0, R0, 0x3, RZ ;  /* 0x0000000300007819 */ /* 0x000fe400000012ff */
[----:B------:R-:W-:-:S02]  /*2aba0*/  LOP3.LUT R21, R16, 0x380, RZ, 0xc0, !PT ;  /* 0x0000038010157812 */ /* 0x000fc400078ec0ff */
[----:B------:R-:W-:Y:S02]  /*2abb0*/  IADD3 R150, P2, R16, 0x8000, RZ ;  /* 0x0000800010967810 */ /* 0x000fe40007f5e0ff */
[----:B------:R-:W-:Y:S02]  /*2abc0*/  LOP3.LUT R194, R203, R148, RZ, 0x3c, !PT ;  /* 0x00000094cbc27212 */ /* 0x000fe400078e3cff */
[----:B------:R-:W-:Y:S02]  /*2abd0*/  LOP3.LUT R201, R20, 0x380, RZ, 0xc0, !PT ;  /* 0x0000038014c97812 */ /* 0x000fe400078ec0ff */
[----:B------:R-:W-:Y:S02]  /*2abe0*/  IADD3 R168, P3, R16, 0x8020, RZ ;  /* 0x0000802010a87810 */ /* 0x000fe40007f7e0ff */
[----:B------:R-:W-:Y:S02]  /*2abf0*/  LOP3.LUT R188, R205, R146, RZ, 0x3c, !PT ;  /* 0x00000092cdbc7212 */ /* 0x000fe400078e3cff */
[----:B------:R-:W-:Y:S01]  /*2ac00*/  LOP3.LUT R203, R120, 0x380, RZ, 0xc0, !PT ;  /* 0x0000038078cb7812 */ /* 0x000fe200078ec0ff */
[--C-:B------:R-:W-:Y:S01]  /*2ac10*/  IMAD.X R147, RZ, RZ, R17.reuse, P1 ;  /* 0x000000ffff937224 */ /* 0x100fe200008e0611 */
[----:B------:R-:W-:Y:S01]  /*2ac20*/  LOP3.LUT R205, R170, 0x380, RZ, 0xc0, !PT ;  /* 0x00000380aacd7812 */ /* 0x000fe200078ec0ff */
[--C-:B------:R-:W-:Y:S01]  /*2ac30*/  IMAD.X R183, RZ, RZ, R17.reuse, P0 ;  /* 0x000000ffffb77224 */ /* 0x100fe200000e0611 */
[----:B------:R-:W-:Y:S01]  /*2ac40*/  LOP3.LUT R182, R0, R145, RZ, 0x3c, !PT ;  /* 0x0000009100b67212 */ /* 0x000fe200078e3cff */
[----:B------:R-:W-:Y:S01]  /*2ac50*/  IMAD.X R187, RZ, RZ, R17, P4 ;  /* 0x000000ffffbb7224 */ /* 0x000fe200020e0611 */
[----:B------:R-:W-:-:S02]  /*2ac60*/  SHF.R.U64 R199, R21, 0x3, RZ ;  /* 0x0000000315c77819 */ /* 0x000fc400000012ff */
[----:B------:R-:W-:Y:S02]  /*2ac70*/  SHF.R.U64 R201, R201, 0x3, RZ ;  /* 0x00000003c9c97819 */ /* 0x000fe400000012ff */
[----:B------:R-:W-:Y:S02]  /*2ac80*/  LOP3.LUT R145, R150, 0x380, RZ, 0xc0, !PT ;  /* 0x0000038096917812 */ /* 0x000fe400078ec0ff */
[----:B------:R-:W-:Y:S01]  /*2ac90*/  ISETP.NE.U32.AND P1, PT, RZ, UR4, PT ;  /* 0x00000004ff007c0c */ /* 0x000fe2000bf25070 */
[--C-:B------:R-:W-:Y:S01]  /*2aca0*/  IMAD.X R185, RZ, RZ, R17.reuse, P5 ;  /* 0x000000ffffb97224 */ /* 0x100fe200028e0611 */
[C---:B------:R-:W-:Y:S01]  /*2acb0*/  IADD3 R165, P0, R16.reuse, 0xc000, RZ ;  /* 0x0000c00010a57810 */ /* 0x040fe20007f1e0ff */
[--C-:B------:R-:W-:Y:S01]  /*2acc0*/  IMAD.X R179, RZ, RZ, R17.reuse, P2 ;  /* 0x000000ffffb37224 */ /* 0x100fe200010e0611 */
[----:B------:R-:W-:Y:S01]  /*2acd0*/  SHF.R.U64 R203, R203, 0x3, RZ ;  /* 0x00000003cbcb7819 */ /* 0x000fe200000012ff */
[----:B------:R-:W-:Y:S01]  /*2ace0*/  IMAD.X R171, RZ, RZ, R17, P3 ;  /* 0x000000ffffab7224 */ /* 0x000fe200018e0611 */
[----:B------:R-:W-:-:S02]  /*2acf0*/  IADD3 R200, P4, R16, 0x8040, RZ ;  /* 0x0000804010c87810 */ /* 0x000fc40007f9e0ff */
[----:B------:R-:W-:Y:S02]  /*2ad00*/  SHF.R.U64 R205, R205, 0x3, RZ ;  /* 0x00000003cdcd7819 */ /* 0x000fe400000012ff */
[C---:B------:R-:W-:Y:S02]  /*2ad10*/  IADD3 R198, P5, R16.reuse, 0x8060, RZ ;  /* 0x0000806010c67810 */ /* 0x040fe40007fbe0ff */
[C---:B------:R-:W-:Y:S02]  /*2ad20*/  IADD3 R193, P2, R16.reuse, 0xc040, RZ ;  /* 0x0000c04010c17810 */ /* 0x040fe40007f5e0ff */
[----:B------:R-:W-:Y:S02]  /*2ad30*/  IADD3 R177, P3, R16, 0xc060, RZ ;  /* 0x0000c06010b17810 */ /* 0x000fe40007f7e0ff */
[----:B------:R-:W-:Y:S02]  /*2ad40*/  LOP3.LUT R16, R199, R16, RZ, 0x3c, !PT ;  /* 0x00000010c7107212 */ /* 0x000fe400078e3cff */
[----:B------:R-:W-:-:S02]  /*2ad50*/  LOP3.LUT R186, R201, R20, RZ, 0x3c, !PT ;  /* 0x00000014c9ba7212 */ /* 0x000fc400078e3cff */
[----:B------:R-:W-:Y:S02]  /*2ad60*/  SHF.R.U64 R145, R145, 0x3, RZ ;  /* 0x0000000391917819 */ /* 0x000fe400000012ff */
[----:B------:R-:W-:Y:S01]  /*2ad70*/  ISETP.NE.AND.EX P1, PT, RZ, UR5, PT, P1 ;  /* 0x00000005ff007c0c */ /* 0x000fe2000bf25310 */
[----:B------:R-:W-:Y:S01]  /*2ad80*/  ULDC.64 UR4, c[0x0][0xd08] ;  /* 0x0003420000047ab9 */ /* 0x000fe20000000a00 */
[----:B------:R-:W-:Y:S01]  /*2ad90*/  LOP3.LUT R184, R203, R120, RZ, 0x3c, !PT ;  /* 0x00000078cbb87212 */ /* 0x000fe200078e3cff */
[----:B------:R-:W-:Y:S01]  /*2ada0*/  IMAD.X R149, RZ, RZ, R17, P0 ;  /* 0x000000ffff957224 */ /* 0x000fe200000e0611 */
[----:B------:R-:W-:Y:S02]  /*2adb0*/  LOP3.LUT R201, R168, 0x380, RZ, 0xc0, !PT ;  /* 0x00000380a8c97812 */ /* 0x000fe400078ec0ff */
[----:B------:R-:W-:Y:S02]  /*2adc0*/  LOP3.LUT R180, R205, R170, RZ, 0x3c, !PT ;  /* 0x000000aacdb47212 */ /* 0x000fe400078e3cff */
[----:B------:R-:W-:-:S02]  /*2add0*/  LOP3.LUT R203, R200, 0x380, RZ, 0xc0, !PT ;  /* 0x00000380c8cb7812 */ /* 0x000fc400078ec0ff */
[----:B------:R-:W-:Y:S02]  /*2ade0*/  LOP3.LUT R205, R198, 0x380, RZ, 0xc0, !PT ;  /* 0x00000380c6cd7812 */ /* 0x000fe400078ec0ff */
[----:B------:R-:W-:Y:S02]  /*2adf0*/  ISETP.NE.U32.AND P0, PT, RZ, UR4, PT ;  /* 0x00000004ff007c0c */ /* 0x000fe4000bf05070 */
[----:B------:R-:W-:Y:S02]  /*2ae00*/  LOP3.LUT R178, R145, R150, RZ, 0x3c, !PT ;  /* 0x0000009691b27212 */ /* 0x000fe400078e3cff */
[----:B------:R-:W-:Y:S02]  /*2ae10*/  LOP3.LUT R0, R165, 0x380, RZ, 0xc0, !PT ;  /* 0x00000380a5007812 */ /* 0x000fe400078ec0ff */
[----:B------:R-:W-:Y:S02]  /*2ae20*/  MOV R16, R16 ;  /* 0x0000001000107202 */ /* 0x000fe40000000f00 */
[----:B------:R-:W-:-:S02]  /*2ae30*/  SHF.R.U64 R201, R201, 0x3, RZ ;  /* 0x00000003c9c97819 */ /* 0x000fc400000012ff */
[----:B------:R-:W-:Y:S02]  /*2ae40*/  LOP3.LUT R145, R190, 0x380, RZ, 0xc0, !PT ;  /* 0x00000380be917812 */ /* 0x000fe400078ec0ff */
[----:B------:R-:W-:Y:S02]  /*2ae50*/  MOV R196, R196 ;  /* 0x000000c400c47202 */ /* 0x000fe40000000f00 */
[----:B------:R-:W-:Y:S02]  /*2ae60*/  SHF.R.U64 R203, R203, 0x3, RZ ;  /* 0x00000003cbcb7819 */ /* 0x000fe400000012ff */
[----:B------:R-:W-:Y:S02]  /*2ae70*/  LOP3.LUT R20, R193, 0x380, RZ, 0xc0, !PT ;  /* 0x00000380c1147812 */ /* 0x000fe400078ec0ff */
[----:B------:R-:W-:Y:S02]  /*2ae80*/  MOV R194, R194 ;  /* 0x000000c200c27202 */ /* 0x000fe40000000f00 */
[----:B------:R-:W-:-:S02]  /*2ae90*/  SHF.R.U64 R205, R205, 0x3, RZ ;  /* 0x00000003cdcd7819 */ /* 0x000fc400000012ff */
[----:B------:R-:W-:Y:S02]  /*2aea0*/  LOP3.LUT R120, R177, 0x380, RZ, 0xc0, !PT ;  /* 0x00000380b1787812 */ /* 0x000fe400078ec0ff */
[----:B------:R-:W-:Y:S02]  /*2aeb0*/  MOV R188, R188 ;  /* 0x000000bc00bc7202 */ /* 0x000fe40000000f00 */
[----:B------:R-:W-:Y:S01]  /*2aec0*/  ISETP.NE.AND.EX P0, PT, RZ, UR5, PT, P0 ;  /* 0x00000005ff007c0c */ /* 0x000fe2000bf05300 */
[----:B------:R-:W-:Y:S01]  /*2aed0*/  IMAD.X R169, RZ, RZ, R17, P4 ;  /* 0x000000ffffa97224 */ /* 0x000fe200020e0611 */
[----:B------:R-:W-:Y:S02]  /*2aee0*/  SHF.R.U64 R0, R0, 0x3, RZ ;  /* 0x0000000300007819 */ /* 0x000fe400000012ff */
[----:B------:R-:W-:Y:S02]  /*2aef0*/  MOV R186, R186 ;  /* 0x000000ba00ba7202 */ /* 0x000fe40000000f00 */
        /* <DEDUP_REMOVED lines=23> */
[----:B------:R-:W-:Y:S02]  /*2b070*/  F2FP.F16.F32.PACK_AB R107, R103, R102 ;  /* 0x00000066676b723e */ /* 0x000fe400000000ff */
[----:B------:R-:W-:Y:S01]  /*2b080*/  F2FP.F16.F32.PACK_AB R88, R89, R88 ;  /* 0x000000585958723e */ /* 0x000fe200000000ff */
[----:B------:R-:W-:Y:S01]  /*2b090*/  IMAD.X R151, RZ, RZ, R17, P5 ;  /* 0x000000ffff977224 */ /* 0x000fe200028e0611 */
[----:B------:R-:W-:Y:S01]  /*2b0a0*/  LOP3.LUT R170, R201, R168, RZ, 0x3c, !PT ;  /* 0x000000a8c9aa7212 */ /* 0x000fe200078e3cff */
[----:B------:R1:W-:Y:S01]  /*2b0b0*/  STSM.16.M88.4 [R196], R132 ;  /* 0x00000084c4007844 */ /* 0x0003e20000000200 */
[----:B------:R-:W-:Y:S02]  /*2b0c0*/  SHF.R.U64 R145, R145, 0x3, RZ ;  /* 0x0000000391917819 */ /* 0x000fe400000012ff */
[----:B------:R-:W-:-:S02]  /*2b0d0*/  MOV R184, R184 ;  /* 0x000000b800b87202 */ /* 0x000fc40000000f00 */
[----:B------:R-:W-:Y:S02]  /*2b0e0*/  F2FP.F16.F32.PACK_AB R98, R93, R92 ;  /* 0x0000005c5d62723e */ /* 0x000fe400000000ff */
[----:B------:R-:W-:Y:S02]  /*2b0f0*/  F2FP.F16.F32.PACK_AB R99, R95, R94 ;  /* 0x0000005e5f63723e */ /* 0x000fe400000000ff */
[----:B------:R-:W-:Y:S02]  /*2b100*/  F2FP.F16.F32.PACK_AB R89, R91, R90 ;  /* 0x0000005a5b59723e */ /* 0x000fe400000000ff */
[----:B------:R-:W-:Y:S01]  /*2b110*/  F2FP.F16.F32.PACK_AB R80, R81, R80 ;  /* 0x000000505150723e */ /* 0x000fe200000000ff */
[----:B------:R1:W-:Y:S01]  /*2b120*/  STSM.16.M88.4 [R194], R124 ;  /* 0x0000007cc2007844 */ /* 0x0003e20000000200 */
[----:B------:R-:W-:Y:S02]  /*2b130*/  LOP3.LUT R168, R203, R200, RZ, 0x3c, !PT ;  /* 0x000000c8cba87212 */ /* 0x000fe400078e3cff */
[----:B------:R-:W-:-:S02]  /*2b140*/  SHF.R.U64 R20, R20, 0x3, RZ ;  /* 0x0000000314147819 */ /* 0x000fc400000012ff */
[----:B------:R-:W-:Y:S02]  /*2b150*/  MOV R182, R182 ;  /* 0x000000b600b67202 */ /* 0x000fe40000000f00 */
[----:B------:R-:W-:Y:S02]  /*2b160*/  F2FP.F16.F32.PACK_AB R90, R85, R84 ;  /* 0x00000054555a723e */ /* 0x000fe400000000ff */
[----:B------:R-:W-:Y:S02]  /*2b170*/  F2FP.F16.F32.PACK_AB R91, R87, R86 ;  /* 0x00000056575b723e */ /* 0x000fe400000000ff */
[----:B------:R-:W-:Y:S02]  /*2b180*/  F2FP.F16.F32.PACK_AB R81, R83, R82 ;  /* 0x000000525351723e */ /* 0x000fe400000000ff */
[----:B------:R-:W-:Y:S01]  /*2b190*/  F2FP.F16.F32.PACK_AB R72, R73, R72 ;  /* 0x000000484948723e */ /* 0x000fe200000000ff */
[----:B------:R1:W-:Y:S01]  /*2b1a0*/  STSM.16.M88.4 [R188], R112 ;  /* 0x00000070bc007844 */ /* 0x0003e20000000200 */
[----:B------:R-:W-:-:S02]  /*2b1b0*/  LOP3.LUT R150, R205, R198, RZ, 0x3c, !PT ;  /* 0x000000c6cd967212 */ /* 0x000fc400078e3cff */
[----:B------:R-:W-:Y:S02]  /*2b1c0*/  SHF.R.U64 R120, R120, 0x3, RZ ;  /* 0x0000000378787819 */ /* 0x000fe400000012ff */
[----:B------:R-:W-:Y:S02]  /*2b1d0*/  MOV R180, R180 ;  /* 0x000000b400b47202 */ /* 0x000fe40000000f00 */
[----:B------:R-:W-:Y:S02]  /*2b1e0*/  F2FP.F16.F32.PACK_AB R82, R77, R76 ;  /* 0x0000004c4d52723e */ /* 0x000fe400000000ff */
[----:B------:R-:W-:Y:S02]  /*2b1f0*/  F2FP.F16.F32.PACK_AB R83, R79, R78 ;  /* 0x0000004e4f53723e */ /* 0x000fe400000000ff */
[----:B------:R-:W-:Y:S02]  /*2b200*/  F2FP.F16.F32.PACK_AB R73, R75, R74 ;  /* 0x0000004a4b49723e */ /* 0x000fe400000000ff */
[----:B------:R-:W-:Y:S01]  /*2b210*/  F2FP.F16.F32.PACK_AB R64, R65, R64 ;  /* 0x000000404140723e */ /* 0x000fe200000000ff */
[----:B------:R-:W-:Y:S01]  /*2b220*/  IMAD.X R21, RZ, RZ, R17, P2 ;  /* 0x000000ffff157224 */ /* 0x000fe200010e0611 */
[----:B------:R-:W-:Y:S01]  /*2b230*/  LOP3.LUT R148, R0, R165, RZ, 0x3c, !PT ;  /* 0x000000a500947212 */ /* 0x000fe200078e3cff */
[----:B------:R1:W-:Y:S01]  /*2b240*/  STSM.16.M88.4 [R186], R104 ;  /* 0x00000068ba007844 */ /* 0x0003e20000000200 */
[----:B------:R-:W-:-:S02]  /*2b250*/  MOV R178, R178 ;  /* 0x000000b200b27202 */ /* 0x000fc40000000f00 */
        /* <DEDUP_REMOVED lines=12> */
[----:B------:R1:W-:Y:S01]  /*2b320*/  STSM.16.M88.4 [R182], R88 ;  /* 0x00000058b6007844 */ /* 0x0003e20000000200 */
[----:B------:R-:W-:Y:S02]  /*2b330*/  LOP3.LUT R20, R20, R193, RZ, 0x3c, !PT ;  /* 0x000000c114147212 */ /* 0x000fe400078e3cff */
        /* <DEDUP_REMOVED lines=13> */
[----:B------:R-:W-:Y:S01]  /*2b410*/  MOV R148, R148 ;  /* 0x0000009400947202 */ /* 0x000fe20000000f00 */
[----:B------:R-:W2:Y:S01]  /*2b420*/  LDC.64 R44, c[0x0][0xd00] ;  /* 0x00034000ff2c7b82 */ /* 0x000ea20000000a00 */
[----:B------:R-:W-:-:S02]  /*2b430*/  F2FP.F16.F32.PACK_AB R42, R37, R36 ;  /* 0x00000024252a723e */ /* 0x000fc400000000ff */
[----:B------:R-:W-:Y:S02]  /*2b440*/  F2FP.F16.F32.PACK_AB R43, R39, R38 ;  /* 0x00000026272b723e */ /* 0x000fe400000000ff */
[----:B------:R-:W-:Y:S02]  /*2b450*/  F2FP.F16.F32.PACK_AB R33, R35, R34 ;  /* 0x000000222321723e */ /* 0x000fe400000000ff */
[----:B------:R-:W-:Y:S01]  /*2b460*/  F2FP.F16.F32.PACK_AB R24, R25, R24 ;  /* 0x000000181918723e */ /* 0x000fe200000000ff */
        /* <DEDUP_REMOVED lines=10> */
[----:B------:R-:W-:Y:S01]  /*2b510*/  F2FP.F16.F32.PACK_AB R9, R11, R10 ;  /* 0x0000000a0b09723e */ /* 0x000fe200000000ff */
[----:B------:R1:W-:Y:S01]  /*2b520*/  STSM.16.M88.4 [R150], R48 ;  /* 0x0000003096007844 */ /* 0x0003e20000000200 */
[----:B------:R-:W-:Y:S01]  /*2b530*/  MOV R198, R198 ;  /* 0x000000c600c67202 */ /* 0x000fe20000000f00 */
[----:B------:R-:W-:Y:S01]  /*2b540*/  ULDC UR4, c[0x0][0xb88] ;  /* 0x0002e20000047ab9 */ /* 0x000fe20000000800 */
[----:B------:R-:W-:Y:S01]  /*2b550*/  F2FP.F16.F32.PACK_AB R10, R5, R4 ;  /* 0x00000004050a723e */ /* 0x000fe200000000ff */
[----:B0-----:R-:W-:Y:S01]  /*2b560*/  IMAD.MOV.U32 R16, RZ, RZ, RZ ;  /* 0x000000ffff107224 */ /* 0x001fe200078e00ff */
[----:B------:R-:W-:Y:S01]  /*2b570*/  F2FP.F16.F32.PACK_AB R11, R7, R6 ;  /* 0x00000006070b723e */ /* 0x000fe200000000ff */
[----:B------:R-:W0:Y:S01]  /*2b580*/  @P0 LDC.64 R4, c[0x0][0xd08] ;  /* 0x00034200ff040b82 */ /* 0x000e220000000a00 */
[----:B------:R1:W-:Y:S04]  /*2b590*/  STSM.16.M88.4 [R148], R40 ;  /* 0x0000002894007844 */ /* 0x0003e80000000200 */
[----:B------:R1:W-:Y:S01]  /*2b5a0*/  STSM.16.M88.4 [R146], R32 ;  /* 0x0000002092007844 */ /* 0x0003e20000000200 */
[----:B--2---:R-:W-:-:S02]  /*2b5b0*/  IMAD.WIDE R44, R213, 0x4, R44 ;  /* 0x00000004d52c7825 */ /* 0x004fc400078e022c */
[----:B------:R-:W2:Y:S01]  /*2b5c0*/  LDC R21, c[0x0][0xce8] ;  /* 0x00033a00ff157b82 */ /* 0x000ea20000000800 */
[----:B------:R1:W-:Y:S04]  /*2b5d0*/  STSM.16.M88.4 [R20], R24 ;  /* 0x0000001814007844 */ /* 0x0003e80000000200 */
[----:B------:R1:W-:Y:S03]  /*2b5e0*/  STSM.16.M88.4 [R198], R8 ;  /* 0x00000008c6007844 */ /* 0x0003e60000000200 */
[----:B------:R-:W-:Y:S01]  /*2b5f0*/  BAR.SYNC.DEFER_BLOCKING 0x1, 0x100 ;  /* 0x0044000000007b1d */ /* 0x000fe20000010000 */
[----:B------:R-:W-:Y:S02]  /*2b600*/  IMAD.U32 R0, RZ, RZ, UR4 ;  /* 0x00000004ff007e24 */ /* 0x000fe4000f8e00ff */
[----:B0-----:R-:W-:-:S03]  /*2b610*/  @P0 IMAD.WIDE R4, R213, 0x4, R4 ;  /* 0x00000004d5040825 */ /* 0x001fc600078e0204 */
[----:B------:R1:W5:Y:S04]  /*2b620*/  @P1 LDG.E R16, desc[UR42][R44.64] ;  /* 0x0000002a2c101981 */ /* 0x000368000c1e1900 */
[----:B------:R1:W5:Y:S01]  /*2b630*/  @P0 LDG.E R0, desc[UR42][R4.64] ;  /* 0x0000002a04000981 */ /* 0x000362000c1e1900 */
[----:B------:R-:W-:Y:S05]  /*2b640*/  @P0 BRA `(.L_x_12837) ;  /* 0x0000000000100947 */ /* 0x000fea0003800000 */
[----:B------:R-:W-:Y:S05]  /*2b650*/  @!P1 BRA `(.L_x_12837) ;  /* 0x00000000000c9947 */ /* 0x000fea0003800000 */
[----:B-1----:R-:W3:Y:S04]  /*2b660*/  LDG.E R5, desc[UR42][R44.64] ;  /* 0x0000002a2c057981 */ /* 0x002ee8000c1e1900 */
[----:B-----5:R-:W3:Y:S02]  /*2b670*/  LDG.E R0, desc[UR42][R44.64+0x4] ;  /* 0x0000042a2c007981 */ /* 0x020ee4000c1e1900 */
[----:B---3--:R-:W-:-:S07]  /*2b680*/  IMAD.IADD R0, R0, 0x1, -R5 ;  /* 0x0000000100007824 */ /* 0x008fce00078e0a05 */
.L_x_12837:
[----:B-12--5:R-:W-:Y:S01]  /*2b690*/  IMAD R20, R0, R21, RZ ;  /* 0x0000001500147224 */ /* 0x026fe200078e02ff */
[----:B------:R-:W-:Y:S01]  /*2b6a0*/  LOP3.LUT P0, RZ, R229, 0x3, RZ, 0xc0, !PT ;  /* 0x00000003e5ff7812 */ /* 0x000fe2000780c0ff */
[--C-:B------:R-:W-:Y:S01]  /*2b6b0*/  IMAD.IADD R15, R220, 0x1, R191.reuse ;  /* 0x00000001dc0f7824 */ /* 0x100fe200078e02bf */
[----:B------:R-:W-:Y:S01]  /*2b6c0*/  ISETP.NE.AND P2, PT, R21, 0x1, PT ;  /* 0x000000011500780c */ /* 0x000fe20003f45270 */
[----:B------:R-:W-:Y:S01]  /*2b6d0*/  IMAD.IADD R8, R232, 0x1, R191 ;  /* 0x00000001e8087824 */ /* 0x000fe200078e02bf */
[----:B------:R-:W-:Y:S02]  /*2b6e0*/  ULDC.64 UR4, c[0x0][0xc90] ;  /* 0x0003240000047ab9 */ /* 0x000fe40000000a00 */
[----:B------:R-:W-:-:S09]  /*2b6f0*/  ISETP.GE.OR P3, PT, R15, R20, P0 ;  /* 0x000000140f00720c */ /* 0x000fd20000766670 */
[----:B------:R-:W0:Y:S04]  /*2b700*/  @P2 LDC R5, c[0x0][0xcec] ;  /* 0x00033b00ff052b82 */ /* 0x000e280000000800 */
[----:B------:R-:W2:Y:S01]  /*2b710*/  @!P3 LDL R11, [R1+0x440] ;  /* 0x00044000010bb983 */ /* 0x000ea20000100800 */
[----:B------:R-:W-:Y:S01]  /*2b720*/  SHF.R.S32.HI R0, RZ, 0x1f, R192 ;  /* 0x0000001fff007819 */ /* 0x000fe200000114c0 */
[----:B------:R-:W-:Y:S01]  /*2b730*/  IMAD.MOV.U32 R4, RZ, RZ, R8 ;  /* 0x000000ffff047224 */ /* 0x000fe200078e0008 */
[----:B------:R-:W-:Y:S01]  /*2b740*/  SHF.R.S32.HI R17, RZ, 0x1f, R16 ;  /* 0x0000001fff117819 */ /* 0x000fe20000011410 */
[----:B------:R-:W1:Y:S01]  /*2b750*/  @P2 LDC R6, c[0x0][0xcf0] ;  /* 0x00033c00ff062b82 */ /* 0x000e620000000800 */
[----:B------:R-:W-:Y:S01]  /*2b760*/  SHF.R.S32.HI R76, RZ, 0x1f, R213 ;  /* 0x0000001fff4c7819 */ /* 0x000fe200000114d5 */
[----:B------:R-:W-:Y:S01]  /*2b770*/  IMAD R7, R0, UR4, RZ ;  /* 0x0000000400077c24 */ /* 0x000fe2000f8e02ff */
[----:B------:R-:W-:-:S02]  /*2b780*/  SEL R77, R213, RZ, !P1 ;  /* 0x000000ffd54d7207 */ /* 0x000fc40004800000 */
[----:B------:R-:W-:-:S03]  /*2b790*/  SEL R76, R76, RZ, !P1 ;  /* 0x000000ff4c4c7207 */ /* 0x000fc60004800000 */
[----:B------:R-:W3:Y:S01]  /*2b7a0*/  @P2 LDC R79, c[0x0][0xcec] ;  /* 0x00033b00ff4f2b82 */ /* 0x000ee20000000800 */
[----:B0-----:R-:W-:-:S07]  /*2b7b0*/  @P2 IMAD.HI.U32 R5, R8, R5, RZ ;  /* 0x0000000508052227 */ /* 0x001fce00078e00ff */
[----:B------:R-:W0:Y:S01]  /*2b7c0*/  @P2 LDC R81, c[0x0][0xcf0] ;  /* 0x00033c00ff512b82 */ /* 0x000e220000000800 */
[----:B-1----:R-:W-:Y:S01]  /*2b7d0*/  @P2 SHF.R.U32.HI R4, RZ, R6, R5 ;  /* 0x00000006ff042219 */ /* 0x002fe20000011605 */
[C---:B------:R-:W-:Y:S02]  /*2b7e0*/  IMAD R5, R192.reuse, UR5, R7 ;  /* 0x00000005c0057c24 */ /* 0x040fe4000f8e0207 */
[----:B------:R-:W-:Y:S01]  /*2b7f0*/  IMAD.WIDE.U32 R6, R192, UR4, R16 ;  /* 0x00000004c0067c25 */ /* 0x000fe2000f8e0010 */
[----:B------:R-:W-:Y:S01]  /*2b800*/  ULDC.64 UR4, c[0x0][0xc98] ;  /* 0x0003260000047ab9 */ /* 0x000fe20000000a00 */
[--C-:B------:R-:W-:Y:S02]  /*2b810*/  SHF.R.S32.HI R13, RZ, 0x1f, R4.reuse ;  /* 0x0000001fff0d7819 */ /* 0x100fe40000011404 */
[----:B------:R-:W-:Y:S02]  /*2b820*/  IMAD.MOV R9, RZ, RZ, -R4 ;  /* 0x000000ffff097224 */ /* 0x000fe400078e0a04 */
[----:B------:R-:W-:-:S02]  /*2b830*/  IMAD.IADD R7, R7, 0x1, R5 ;  /* 0x0000000107077824 */ /* 0x000fc400078e0205 */
[----:B------:R-:W-:Y:S02]  /*2b840*/  IMAD R9, R21, R9, R8 ;  /* 0x0000000915097224 */ /* 0x000fe400078e0208 */
[----:B------:R-:W-:Y:S02]  /*2b850*/  IMAD R8, R76, UR4, RZ ;  /* 0x000000044c087c24 */ /* 0x000fe4000f8e02ff */
[----:B------:R-:W-:Y:S01]  /*2b860*/  IMAD.WIDE.U32 R6, R77, UR4, R6 ;  /* 0x000000044d067c25 */ /* 0x000fe2000f8e0006 */
[----:B------:R-:W-:-:S03]  /*2b870*/  SHF.R.S32.HI R5, RZ, 0x1f, R9 ;  /* 0x0000001fff057819 */ /* 0x000fc60000011409 */
[----:B------:R-:W-:Y:S01]  /*2b880*/  IMAD R8, R77, UR5, R8 ;  /* 0x000000054d087c24 */ /* 0x000fe2000f8e0208 */
[----:B------:R-:W-:Y:S01]  /*2b890*/  IADD3 R4, P1, R4, R6, RZ ;  /* 0x0000000604047210 */ /* 0x000fe20007f3e0ff */
[----:B------:R-:W-:Y:S02]  /*2b8a0*/  ULDC.64 UR4, c[0x0][0xc88] ;  /* 0x0003220000047ab9 */ /* 0x000fe40000000a00 */
[----:B------:R-:W-:Y:S01]  /*2b8b0*/  IMAD R6, R5, UR4, RZ ;  /* 0x0000000405067c24 */ /* 0x000fe2000f8e02ff */
[----:B------:R-:W-:-:S03]  /*2b8c0*/  IADD3.X R5, R13, R7, R8, P1, !PT ;  /* 0x000000070d057210 */ /* 0x000fc60000ffe408 */
[C---:B------:R-:W-:Y:S02]  /*2b8d0*/  IMAD R7, R9.reuse, UR5, R6 ;  /* 0x0000000509077c24 */ /* 0x040fe4000f8e0206 */
[----:B------:R-:W-:Y:S01]  /*2b8e0*/  IMAD.WIDE.U32 R4, R9, UR4, R4 ;  /* 0x0000000409047c25 */ /* 0x000fe2000f8e0004 */
[----:B------:R-:W-:-:S03]  /*2b8f0*/  ULDC.64 UR4, c[0x0][0xc50] ;  /* 0x0003140000047ab9 */ /* 0x000fc60000000a00 */
[----:B------:R-:W-:Y:S01]  /*2b900*/  IMAD.IADD R5, R5, 0x1, R7 ;  /* 0x0000000105057824 */ /* 0x000fe200078e0207 */
[----:B------:R-:W-:-:S04]  /*2b910*/  LEA R10, P1, R4, UR4, 0x2 ;  /* 0x00000004040a7c11 */ /* 0x000fc8000f8210ff */
[----:B------:R-:W-:Y:S01]  /*2b920*/  LEA.HI.X R4, R4, UR5, R5, 0x2, P1 ;  /* 0x0000000504047c11 */ /* 0x000fe200088f1405 */
[----:B------:R-:W-:Y:S01]  /*2b930*/  SHFL.IDX PT, R6, R10, RZ, 0x1c1f ;  /* 0x001c1fff0a067589 */ /* 0x000fe200000e0000 */
[----:B------:R-:W-:Y:S01]  /*2b940*/  VIADD R5, R15, 0x8 ;  /* 0x000000080f057836 */ /* 0x000fe20000000000 */
[----:B------:R-:W-:Y:S02]  /*2b950*/  ULDC.64 UR4, c[0x0][0xba0] ;  /* 0x0002e80000047ab9 */ /* 0x000fe40000000a00 */
[----:B------:R-:W2:Y:S02]  /*2b960*/  SHFL.IDX PT, R7, R4, RZ, 0x1c1f ;  /* 0x001c1fff04077589 */ /* 0x000ea400000e0000 */
[----:B------:R-:W-:Y:S02]  /*2b970*/  ISETP.GE.OR P0, PT, R5, R20, P0 ;  /* 0x000000140500720c */ /* 0x000fe40000706670 */
[----:B--2---:R1:W-:Y:S11]  /*2b980*/  @!P3 ST.E desc[UR42][R6.64], R11 ;  /* 0x0000000b0600b985 */ /* 0x0043f6000c10192a */
[----:B------:R-:W2:Y:S01]  /*2b990*/  @!P0 LDL R59, [R1+0x444] ;  /* 0x00044400013b8983 */ /* 0x000ea20000100800 */
[----:B------:R-:W-:-:S03]  /*2b9a0*/  IMAD R5, R223, 0x40, R161 ;  /* 0x00000040df057824 */ /* 0x000fc600078e02a1 */
[----:B------:R-:W-:Y:S01]  /*2b9b0*/  SHFL.IDX PT, R54, R10, 0x1, 0x1c1f ;  /* 0x003c1f000a367f89 */ /* 0x000fe200000e0000 */
[----:B------:R-:W-:-:S03]  /*2b9c0*/  IMAD.WIDE R2, R5, 0x2, R2 ;  /* 0x0000000205027825 */ /* 0x000fc600078e0202 */
[----:B------:R4:W2:Y:S01]  /*2b9d0*/  SHFL.IDX PT, R55, R4, 0x1, 0x1c1f ;  /* 0x003c1f0004377f89 */ /* 0x0008a200000e0000 */
[C---:B------:R-:W-:Y:S02]  /*2b9e0*/  IADD3 R25, P4, R2.reuse, 0x3000, RZ ;  /* 0x0000300002197810 */ /* 0x040fe40007f9e0ff */
[C---:B------:R-:W-:Y:S02]  /*2b9f0*/  IADD3 R9, P1, R2.reuse, 0x1000, RZ ;  /* 0x0000100002097810 */ /* 0x040fe40007f3e0ff */
[----:B------:R-:W-:Y:S02]  /*2ba00*/  IADD3 R13, P5, R2, 0x2000, RZ ;  /* 0x00002000020d7810 */ /* 0x000fe40007fbe0ff */
[----:B------:R-:W-:Y:S02]  /*2ba10*/  LOP3.LUT R24, R25, 0x380, RZ, 0xc0, !PT ;  /* 0x0000038019187812 */ /* 0x000fe400078ec0ff */
[----:B------:R-:W-:Y:S02]  /*2ba20*/  LOP3.LUT R8, R9, 0x380, RZ, 0xc0, !PT ;  /* 0x0000038009087812 */ /* 0x000fe400078ec0ff */
[----:B------:R-:W-:-:S02]  /*2ba30*/  LOP3.LUT R12, R13, 0x380, RZ, 0xc0, !PT ;  /* 0x000003800d0c7812 */ /* 0x000fc400078ec0ff */
        /* <DEDUP_REMOVED lines=51> */
[C---:B------:R-:W-:Y:S01]  /*2bd70*/  IADD3 R65, P1, R2.reuse, 0xd000, RZ ;  /* 0x0000d00002417810 */ /* 0x040fe20007f3e0ff */
[----:B------:R-:W-:Y:S01]  /*2bd80*/  IMAD.X R73, RZ, RZ, R3, P4 ;  /* 0x000000ffff497224 */ /* 0x000fe200020e0603 */
[C---:B------:R-:W-:Y:S02]  /*2bd90*/  IADD3 R69, P5, R2.reuse, 0xe000, RZ ;  /* 0x0000e00002457810 */ /* 0x040fe40007fbe0ff */
[----:B-1----:R-:W-:Y:S02]  /*2bda0*/  LOP3.LUT R7, R2, 0x380, RZ, 0xc0, !PT ;  /* 0x0000038002077812 */ /* 0x002fe400078ec0ff */
[----:B----4-:R-:W-:Y:S02]  /*2bdb0*/  LOP3.LUT R4, R5, 0x380, RZ, 0xc0, !PT ;  /* 0x0000038005047812 */ /* 0x010fe400078ec0ff */
        /* <DEDUP_REMOVED lines=8> */
[----:B------:R-:W-:Y:S02]  /*2be40*/  LOP3.LUT R2, R7, R2, RZ, 0x3c, !PT ;  /* 0x0000000207027212 */ /* 0x000fe400078e3cff */
[----:B------:R-:W-:Y:S01]  /*2be50*/  LOP3.LUT R60, R60, R61, RZ, 0x3c, !PT ;  /* 0x0000003d3c3c7212 */ /* 0x000fe200078e3cff */
[--C-:B------:R-:W-:Y:S01]  /*2be60*/  IMAD.X R61, RZ, RZ, R3.reuse, P3 ;  /* 0x000000ffff3d7224 */ /* 0x100fe200018e0603 */
[----:B------:R-:W-:Y:S01]  /*2be70*/  LOP3.LUT R64, R64, R65, RZ, 0x3c, !PT ;  /* 0x0000004140407212 */ /* 0x000fe200078e3cff */
[--C-:B------:R-:W-:Y:S01]  /*2be80*/  IMAD.X R65, RZ, RZ, R3.reuse, P1 ;  /* 0x000000ffff417224 */ /* 0x100fe200008e0603 */
[----:B------:R-:W-:Y:S01]  /*2be90*/  LOP3.LUT R68, R68, R69, RZ, 0x3c, !PT ;  /* 0x0000004544447212 */ /* 0x000fe200078e3cff */
[----:B------:R-:W-:Y:S01]  /*2bea0*/  IMAD.X R69, RZ, RZ, R3, P5 ;  /* 0x000000ffff457224 */ /* 0x000fe200028e0603 */
[----:B------:R-:W-:Y:S01]  /*2beb0*/  LOP3.LUT R72, R4, R5, RZ, 0x3c, !PT ;  /* 0x0000000504487212 */ /* 0x000fe200078e3cff */
[----:B------:R-:W-:-:S02]  /*2bec0*/  IMAD.IADD R78, R224, 0x1, R191 ;  /* 0x00000001e04e7824 */ /* 0x000fc400078e02bf */
[----:B------:R-:W-:Y:S01]  /*2bed0*/  IMAD.IADD R191, R223, 0x1, R191 ;  /* 0x00000001dfbf7824 */ /* 0x000fe200078e02bf */
[----:B------:R-:W-:Y:S01]  /*2bee0*/  BSSY B1, `(.L_x_12838) ;  /* 0x0000056000017945 */ /* 0x000fe20003800000 */
[----:B--2---:R1:W-:Y:S04]  /*2bef0*/  @!P0 ST.E desc[UR42][R54.64], R59 ;  /* 0x0000003b36008985 */ /* 0x0043e8000c10192a */
[----:B------:R2:W5:Y:S04]  /*2bf00*/  LD.E.128 R4, desc[UR42][R2.64] ;  /* 0x0000002a02047980 */ /* 0x000568000c101d00 */
        /* <DEDUP_REMOVED lines=9> */
[----:B------:R-:W-:Y:S01]  /*2bfa0*/  IMAD R17, R0, UR4, RZ ;  /* 0x0000000400117c24 */ /* 0x000fe2000f8e02ff */
[----:B------:R-:W5:Y:S01]  /*2bfb0*/  LD.E.128 R32, desc[UR42][R32.64] ;  /* 0x0000002a20207980 */ /* 0x000f62000c101d00 */
[----:B------:R-:W-:-:S03]  /*2bfc0*/  IMAD.WIDE.U32 R2, R192, UR4, R2 ;  /* 0x00000004c0027c25 */ /* 0x000fc6000f8e0002 */
[----:B------:R-:W5:Y:S01]  /*2bfd0*/  LD.E.128 R36, desc[UR42][R36.64] ;  /* 0x0000002a24247980 */ /* 0x000f62000c101d00 */
[----:B------:R-:W-:Y:S01]  /*2bfe0*/  IMAD R17, R192, UR5, R17 ;  /* 0x00000005c0117c24 */ /* 0x000fe2000f8e0211 */
[----:B------:R-:W-:Y:S01]  /*2bff0*/  ULDC.64 UR4, c[0x0][0xbf0] ;  /* 0x0002fc0000047ab9 */ /* 0x000fe20000000a00 */
[----:B---3--:R-:W-:Y:S01]  /*2c000*/  @P2 IMAD.HI.U32 R0, R78, R79, RZ ;  /* 0x0000004f4e002227 */ /* 0x008fe200078e00ff */
[----:B------:R-:W5:Y:S03]  /*2c010*/  LD.E.128 R40, desc[UR42][R40.64] ;  /* 0x0000002a28287980 */ /* 0x000f66000c101d00 */
[----:B------:R-:W-:Y:S01]  /*2c020*/  IMAD.IADD R3, R3, 0x1, R17 ;  /* 0x0000000103037824 */ /* 0x000fe200078e0211 */
[----:B------:R-:W5:Y:S01]  /*2c030*/  LD.E.128 R44, desc[UR42][R44.64] ;  /* 0x0000002a2c2c7980 */ /* 0x000f62000c101d00 */
[----:B------:R-:W-:Y:S01]  /*2c040*/  IMAD.MOV.U32 R17, RZ, RZ, R78 ;  /* 0x000000ffff117224 */ /* 0x000fe200078e004e */
[----:B0-----:R-:W-:Y:S01]  /*2c050*/  @P2 SHF.R.U32.HI R17, RZ, R81, R0 ;  /* 0x00000051ff112219 */ /* 0x001fe20000011600 */
[----:B------:R-:W-:Y:S01]  /*2c060*/  IMAD R76, R76, UR4, RZ ;  /* 0x000000044c4c7c24 */ /* 0x000fe2000f8e02ff */
[----:B------:R-:W5:Y:S02]  /*2c070*/  LD.E.128 R48, desc[UR42][R48.64] ;  /* 0x0000002a30307980 */ /* 0x000f64000c101d00 */
[--C-:B------:R-:W-:Y:S01]  /*2c080*/  SHF.R.S32.HI R0, RZ, 0x1f, R17.reuse ;  /* 0x0000001fff007819 */ /* 0x100fe20000011411 */
[----:B------:R-:W-:Y:S01]  /*2c090*/  IMAD.MOV R16, RZ, RZ, -R17 ;  /* 0x000000ffff107224 */ /* 0x000fe200078e0a11 */
[----:B-1----:R-:W5:Y:S01]  /*2c0a0*/  LD.E.128 R52, desc[UR42][R52.64] ;  /* 0x0000002a34347980 */ /* 0x002f62000c101d00 */
[----:B------:R-:W-:-:S02]  /*2c0b0*/  IMAD R79, R77, UR5, R76 ;  /* 0x000000054d4f7c24 */ /* 0x000fc4000f8e024c */
[----:B------:R-:W-:Y:S01]  /*2c0c0*/  IMAD.WIDE.U32 R2, R77, UR4, R2 ;  /* 0x000000044d027c25 */ /* 0x000fe2000f8e0002 */
[----:B------:R-:W-:Y:S01]  /*2c0d0*/  ULDC.64 UR4, c[0x0][0xbe0] ;  /* 0x0002f80000047ab9 */ /* 0x000fe20000000a00 */
[----:B------:R-:W5:Y:S02]  /*2c0e0*/  LD.E.128 R56, desc[UR42][R56.64] ;  /* 0x0000002a38387980 */ /* 0x000f64000c101d00 */
[----:B------:R-:W-:Y:S02]  /*2c0f0*/  IMAD R0, R0, UR4, RZ ;  /* 0x0000000400007c24 */ /* 0x000fe4000f8e02ff */
[----:B------:R-:W-:Y:S01]  /*2c100*/  IMAD R21, R21, R16, R78 ;  /* 0x0000001015157224 */ /* 0x000fe200078e024e */
[----:B------:R-:W5:Y:S01]  /*2c110*/  LD.E.128 R60, desc[UR42][R60.64] ;  /* 0x0000002a3c3c7980 */ /* 0x000f62000c101d00 */
[----:B------:R-:W-:-:S03]  /*2c120*/  IMAD.IADD R3, R3, 0x1, R79 ;  /* 0x0000000103037824 */ /* 0x000fc600078e024f */
[----:B------:R-:W5:Y:S01]  /*2c130*/  LD.E.128 R64, desc[UR42][R64.64] ;  /* 0x0000002a40407980 */ /* 0x000f62000c101d00 */
[----:B------:R-:W-:-:S03]  /*2c140*/  IMAD R77, R17, UR5, R0 ;  /* 0x00000005114d7c24 */ /* 0x000fc6000f8e0200 */
[----:B------:R-:W5:Y:S01]  /*2c150*/  LD.E.128 R68, desc[UR42][R68.64] ;  /* 0x0000002a44447980 */ /* 0x000f62000c101d00 */
[----:B------:R-:W-:-:S03]  /*2c160*/  SHF.R.S32.HI R0, RZ, 0x1f, R21 ;  /* 0x0000001fff007819 */ /* 0x000fc60000011415 */
[----:B------:R-:W5:Y:S01]  /*2c170*/  LD.E.128 R72, desc[UR42][R72.64] ;  /* 0x0000002a48487980 */ /* 0x000f62000c101d00 */
[----:B------:R-:W-:Y:S01]  /*2c180*/  IMAD.WIDE.U32 R2, R17, UR4, R2 ;  /* 0x0000000411027c25 */ /* 0x000fe2000f8e0002 */
[----:B------:R-:W-:Y:S01]  /*2c190*/  ULDC.64 UR4, c[0x0][0xbd8] ;  /* 0x0002f60000047ab9 */ /* 0x000fe20000000a00 */
[----:B------:R-:W-:Y:S01]  /*2c1a0*/  ISETP.GE.AND P2, PT, R191, R20, PT ;  /* 0x00000014bf00720c */ /* 0x000fe20003f46270 */
        /* <DEDUP_REMOVED lines=8> */
[----:B------:R-:W-:-:S04]  /*2c230*/  IMAD.WIDE.U32 R2, R21, UR4, R2 ;  /* 0x0000000415027c25 */ /* 0x000fc8000f8e0002 */
[----:B------:R-:W-:Y:S01]  /*2c240*/  IMAD R77, R21, UR5, R0 ;  /* 0x00000005154d7c24 */ /* 0x000fe2000f8e0200 */
[----:B------:R-:W-:Y:S01]  /*2c250*/  ULDC.64 UR4, c[0x0][0xb80] ;  /* 0x0002e00000047ab9 */ /* 0x000fe20000000a00 */
[----:B------:R-:W-:Y:S01]  /*2c260*/  VIADD R0, R144, 0x32420 ;  /* 0x0003242090007836 */ /* 0x000fe20000000000 */
[C---:B------:R-:W-:Y:S01]  /*2c270*/  LEA R21, P3, R2.reuse, UR4, 0x1 ;  /* 0x0000000402157c11 */ /* 0x040fe2000f8608ff */
[----:B------:R-:W-:Y:S02]  /*2c280*/  IMAD.IADD R3, R3, 0x1, R77 ;  /* 0x0000000103037824 */ /* 0x000fe400078e024d */
[----:B------:R-:W-:Y:S01]  /*2c290*/  VIADD R17, R191, 0x20 ;  /* 0x00000020bf117836 */ /* 0x000fe20000000000 */
[----:B------:R-:W-:Y:S01]  /*2c2a0*/  PRMT R0, RZ, 0x654, R0 ;  /* 0x00000654ff007816 */ /* 0x000fe20000000000 */
[----:B0-----:R0:W1:Y:S01]  /*2c2b0*/  SHFL.IDX PT, R78, R21, RZ, 0x181f ;  /* 0x00181fff154e7589 */ /* 0x00106200000e0000 */
[----:B------:R-:W-:Y:S02]  /*2c2c0*/  LEA.HI.X R80, R2, UR5, R3, 0x1, P3 ;  /* 0x0000000502507c11 */ /* 0x000fe400098f0c03 */
[-C--:B------:R-:W-:Y:S01]  /*2c2d0*/  ISETP.GE.AND P1, PT, R17, R20.reuse, PT ;  /* 0x000000141100720c */ /* 0x080fe20003f26270 */
[----:B------:R-:W-:Y:S01]  /*2c2e0*/  VIADD R17, R191, 0x40 ;  /* 0x00000040bf117836 */ /* 0x000fe20000000000 */
[----:B------:R2:W-:Y:S04]  /*2c2f0*/  SYNCS.ARRIVE.TRANS64.RED.A1T0 RZ, [R0+URZ], RZ ;  /* 0x000000ff00ff79a7 */ /* 0x0005e8000810043f */
[----:B------:R-:W-:Y:S01]  /*2c300*/  ISETP.GE.AND P0, PT, R17, R20, PT ;  /* 0x000000141100720c */ /* 0x000fe20003f06270 */
[----:B--2---:R0:W2:Y:S01]  /*2c310*/  SHFL.IDX PT, R0, R80, RZ, 0x181f ;  /* 0x00181fff50007589 */ /* 0x0040a200000e0000 */
[----:B------:R-:W-:Y:S11]  /*2c320*/  @P2 BRA `(.L_x_12839) ;  /* 0x0000000000442947 */ /* 0x000ff60003800000 */
[----:B------:R-:W-:Y:S02]  /*2c330*/  ULDC UR4, c[0x0][0xbc8] ;  /* 0x0002f20000047ab9 */ /* 0x000fe40000000800 */
[----:B------:R-:W-:Y:S02]  /*2c340*/  ISETP.GE.AND P2, PT, R161, UR4, PT ;  /* 0x00000004a1007c0c */ /* 0x000fe4000bf46270 */
[----:B------:R-:W-:Y:S02]  /*2c350*/  ISETP.GE.AND P3, PT, R163, UR4, PT ;  /* 0x00000004a3007c0c */ /* 0x000fe4000bf66270 */
[----:B------:R-:W-:-:S09]  /*2c360*/  ISETP.GE.AND P4, PT, R162, UR4, PT ;  /* 0x00000004a2007c0c */ /* 0x000fd2000bf86270 */
[----:B-1----:R-:W-:-:S04]  /*2c370*/  @!P2 LEA R2, P5, R161, R78, 0x1 ;  /* 0x0000004ea102a211 */ /* 0x002fc800078a08ff */
[----:B--2---:R-:W-:Y:S02]  /*2c380*/  @!P2 LEA.HI.X R3, R161, R0, R218, 0x1, P5 ;  /* 0x00000000a103a211 */ /* 0x004fe400028f0cda */
        /* <DEDUP_REMOVED lines=11> */
.L_x_12839:
[----:B------:R-:W-:Y:S05]  /*2c440*/  BSYNC B1 ;  /* 0x0000000000017941 */ /* 0x000fea0003800000 */
.L_x_12838:
        /* <DEDUP_REMOVED lines=11> */
[----:B-----5:R-:W-:-:S03]  /*2c500*/  @!P3 LEA R4, P5, R163, R16, 0x1 ;  /* 0x00000010a304b211 */ /* 0x020fc600078a08ff */
        /* <DEDUP_REMOVED lines=9> */
.L_x_12841:
[----:B------:R-:W-:Y:S05]  /*2c5a0*/  BSYNC B1 ;  /* 0x0000000000017941 */ /* 0x000fea0003800000 */
.L_x_12840:
        /* <DEDUP_REMOVED lines=10> */
[----:B------:R-:W-:Y:S02]  /*2c650*/  @!P2 LEA R4, P4, R163, R8, 0x1 ;  /* 0x00000008a304a211 */ /* 0x000fe400078808ff */
        /* <DEDUP_REMOVED lines=10> */
.L_x_12843:
[----:B------:R-:W-:Y:S05]  /*2c700*/  BSYNC B1 ;  /* 0x0000000000017941 */ /* 0x000fea0003800000 */
.L_x_12842:
[----:B0-----:R-:W-:Y:S01]  /*2c710*/  VIADD R3, R191, 0x60 ;  /* 0x00000060bf037836 */ /* 0x001fe20000000000 */
[----:B--2-4-:R-:W2:Y:S04]  /*2c720*/  SHFL.IDX PT, R80, R80, 0x3, 0x181f ;  /* 0x00781f0050507f89 */ /* 0x014ea800000e0000 */
[----:B------:R-:W-:Y:S01]  /*2c730*/  ISETP.GE.AND P0, PT, R3, R20, PT ;  /* 0x000000140300720c */ /* 0x000fe20003f06270 */
[----:B------:R-:W4:-:S12]  /*2c740*/  SHFL.IDX PT, R21, R21, 0x3, 0x181f ;  /* 0x00781f0015157f89 */ /* 0x000f1800000e0000 */
[----:B------:R-:W-:Y:S05]  /*2c750*/  @P0 BRA `(.L_x_12844) ;  /* 0x0000000c00980947 */ /* 0x000fea0003800000 */
[----:B------:R-:W-:Y:S02]  /*2c760*/  ULDC UR4, c[0x0][0xbc8] ;  /* 0x0002f20000047ab9 */ /* 0x000fe40000000800 */
[----:B------:R-:W-:Y:S02]  /*2c770*/  ISETP.GE.AND P3, PT, R161, UR4, PT ;  /* 0x00000004a1007c0c */ /* 0x000fe4000bf66270 */
[----:B------:R-:W-:Y:S02]  /*2c780*/  ISETP.GE.AND P4, PT, R163, UR4, PT ;  /* 0x00000004a3007c0c */ /* 0x000fe4000bf86270 */
[----:B------:R-:W-:-:S09]  /*2c790*/  ISETP.GE.AND P5, PT, R162, UR4, PT ;  /* 0x00000004a2007c0c */ /* 0x000fd2000bfa6270 */
[-C--:B----4-:R-:W-:Y:S02]  /*2c7a0*/  @!P3 LEA R2, P0, R161, R21.reuse, 0x1 ;  /* 0x00000015a102b211 */ /* 0x090fe400078008ff */
[-C--:B------:R-:W-:Y:S02]  /*2c7b0*/  @!P4 LEA R4, P1, R163, R21.reuse, 0x1 ;  /* 0x00000015a304c211 */ /* 0x080fe400078208ff */
[C---:B------:R-:W-:Y:S02]  /*2c7c0*/  @!P5 LEA R6, P2, R162.reuse, R21, 0x1 ;  /* 0x00000015a206d211 */ /* 0x040fe400078408ff */
[-C--:B--2---:R-:W-:Y:S02]  /*2c7d0*/  @!P3 LEA.HI.X R3, R161, R80.reuse, R218, 0x1, P0 ;  /* 0x00000050a103b211 */ /* 0x084fe400000f0cda */
        /* <DEDUP_REMOVED lines=11> */
.L_x_12836:
[----:B------:R-:W-:Y:S01]  /*2c890*/  ULDC.64 UR4, c[0x0][0xd00] ;  /* 0x0003400000047ab9 */ /* 0x000fe20000000a00 */
[----:B-----5:R-:W2:Y:S01]  /*2c8a0*/  LDC.64 R2, c[0x0][0xd00] ;  /* 0x00034000ff027b82 */ /* 0x020ea20000000a00 */
[----:B------:R-:W-:Y:S01]  /*2c8b0*/  ISETP.NE.U32.AND P0, PT, RZ, UR4, PT ;  /* 0x00000004ff007c0c */ /* 0x000fe2000bf05070 */
[----:B------:R-:W-:-:S03]  /*2c8c0*/  IMAD.MOV.U32 R0, RZ, RZ, RZ ;  /* 0x000000ffff007224 */ /* 0x000fc600078e00ff */
[----:B------:R-:W-:Y:S01]  /*2c8d0*/  ISETP.NE.AND.EX P0, PT, RZ, UR5, PT, P0 ;  /* 0x00000005ff007c0c */ /* 0x000fe2000bf05300 */
[----:B------:R-:W-:Y:S02]  /*2c8e0*/  ULDC.64 UR4, c[0x0][0xd08] ;  /* 0x0003420000047ab9 */ /* 0x000fe40000000a00 */
[----:B------:R-:W-:Y:S01]  /*2c8f0*/  ISETP.NE.U32.AND P1, PT, RZ, UR4, PT ;  /* 0x00000004ff007c0c */ /* 0x000fe2000bf25070 */
[----:B------:R-:W3:Y:S03]  /*2c900*/  LDC R21, c[0x0][0xce8] ;  /* 0x00033a00ff157b82 */ /* 0x000ee60000000800 */
[----:B------:R-:W-:Y:S01]  /*2c910*/  ISETP.NE.AND.EX P1, PT, RZ, UR5, PT, P1 ;  /* 0x00000005ff007c0c */ /* 0x000fe2000bf25310 */
[----:B--2---:R-:W-:-:S12]  /*2c920*/  IMAD.WIDE R2, R213, 0x4, R2 ;  /* 0x00000004d5027825 */ /* 0x004fd800078e0202 */
[----:B------:R-:W2:Y:S01]  /*2c930*/  @P1 LDC.64 R4, c[0x0][0xd08] ;  /* 0x00034200ff041b82 */ /* 0x000ea20000000a00 */
[----:B------:R-:W-:Y:S02]  /*2c940*/  ULDC UR4, c[0x0][0xb88] ;  /* 0x0002e20000047ab9 */ /* 0x000fe40000000800 */
[----:B------:R-:W-:Y:S01]  /*2c950*/  IMAD.U32 R6, RZ, RZ, UR4 ;  /* 0x00000004ff067e24 */ /* 0x000fe2000f8e00ff */
[----:B------:R4:W5:Y:S01]  /*2c960*/  @P0 LDG.E R0, desc[UR42][R2.64] ;  /* 0x0000002a02000981 */ /* 0x000962000c1e1900 */
[----:B--2---:R-:W-:-:S05]  /*2c970*/  @P1 IMAD.WIDE R4, R213, 0x4, R4 ;  /* 0x00000004d5041825 */ /* 0x004fca00078e0204 */
[----:B------:R4:W5:Y:S01]  /*2c980*/  @P1 LDG.E R6, desc[UR42][R4.64] ;  /* 0x0000002a04061981 */ /* 0x000962000c1e1900 */
[----:B---3--:R-:W-:Y:S02]  /*2c990*/  ISETP.NE.AND P2, PT, R21, 0x1, PT ;  /* 0x000000011500780c */ /* 0x008fe40003f45270 */
[----:B------:R-:W-:Y:S02]  /*2c9a0*/  ISETP.GE.AND P3, PT, R222, 0x80, PT ;  /* 0x00000080de00780c */ /* 0x000fe40003f66270 */
[----:B------:R-:W-:-:S09]  /*2c9b0*/  SHF.R.S32.HI R7, RZ, 0x1f, R213 ;  /* 0x0000001fff077819 */ /* 0x000fd200000114d5 */
[----:B------:R-:W2:Y:S01]  /*2c9c0*/  @P2 LDC R25, c[0x0][0xcec] ;  /* 0x00033b00ff192b82 */ /* 0x000ea20000000800 */
[----:B----4-:R-:W-:Y:S05]  /*2c9d0*/  @P1 BRA `(.L_x_12845) ;  /* 0x0000000000101947 */ /* 0x010fea0003800000 */
[----:B------:R-:W-:Y:S05]  /*2c9e0*/  @!P0 BRA `(.L_x_12845) ;  /* 0x00000000000c8947 */ /* 0x000fea0003800000 */
[----:B------:R-:W3:Y:S04]  /*2c9f0*/  LDG.E R5, desc[UR42][R2.64] ;  /* 0x0000002a02057981 */ /* 0x000ee8000c1e1900 */
[----:B-----5:R-:W3:Y:S02]  /*2ca00*/  LDG.E R6, desc[UR42][R2.64+0x4] ;  /* 0x0000042a02067981 */ /* 0x020ee4000c1e1900 */
[----:B---3--:R-:W-:-:S07]  /*2ca10*/  IMAD.IADD R6, R6, 0x1, -R5 ;  /* 0x0000000106067824 */ /* 0x008fce00078e0a05 */
.L_x_12845:
        /* <DEDUP_REMOVED lines=45> */
.L_x_12847:
[----:B------:R-:W-:Y:S05]  /*2ccf0*/  BSYNC B1 ;  /* 0x0000000000017941 */ /* 0x000fea0003800000 */
.L_x_12846:
[----:B------:R-:W4:Y:S01]  /*2cd00*/  @P2 LDC R9, c[0x0][0xcf0] ;  /* 0x00033c00ff092b82 */ /* 0x000f220000000800 */
[----:B------:R-:W-:Y:S01]  /*2cd10*/  ULDC.64 UR4, c[0x0][0xba0] ;  /* 0x0002e80000047ab9 */ /* 0x000fe20000000a00 */
[----:B------:R-:W-:Y:S02]  /*2cd20*/  IMAD.IADD R8, R224, 0x1, R191 ;  /* 0x00000001e0087824 */ /* 0x000fe400078e02bf */
[----:B---3--:R-:W-:-:S04]  /*2cd30*/  IMAD R3, R11, UR4, RZ ;  /* 0x000000040b037c24 */ /* 0x008fc8000f8e02ff */
        /* <DEDUP_REMOVED lines=37> */
.L_x_13074:
[----:B------:R-:W-:Y:S01]  /*2cf90*/  IMAD R21, R6, R21, RZ ;  /* 0x0000001506157224 */ /* 0x000fe200078e02ff */
[----:B------:R-:W-:Y:S01]  /*2cfa0*/  BSSY B1, `(.L_x_12849) ;  /* 0x0000015000017945 */ /* 0x000fe20003800000 */
[----:B------:R-:W-:-:S05]  /*2cfb0*/  IMAD.IADD R6, R223, 0x1, R191 ;  /* 0x00000001df067824 */ /* 0x000fca00078e02bf */
[----:B------:R-:W-:-:S13]  /*2cfc0*/  ISETP.GE.AND P0, PT, R6, R21, PT ;  /* 0x000000150600720c */ /* 0x000fda0003f06270 */
[----:B------:R-:W-:Y:S05]  /*2cfd0*/  @P0 BRA `(.L_x_12850) ;  /* 0x0000000000440947 */ /* 0x000fea0003800000 */
[----:B------:R-:W-:Y:S02]  /*2cfe0*/  ULDC UR4, c[0x0][0xbc8] ;  /* 0x0002f20000047ab9 */ /* 0x000fe40000000800 */
[----:B------:R-:W-:Y:S02]  /*2cff0*/  ISETP.GE.AND P3, PT, R161, UR4, PT ;  /* 0x00000004a1007c0c */ /* 0x000fe4000bf66270 */
[----:B------:R-:W-:Y:S02]  /*2d000*/  ISETP.GE.AND P2, PT, R163, UR4, PT ;  /* 0x00000004a3007c0c */ /* 0x000fe4000bf46270 */
[----:B------:R-:W-:Y:S02]  /*2d010*/  ISETP.GE.AND P1, PT, R162, UR4, PT ;  /* 0x00000004a2007c0c */ /* 0x000fe4000bf26270 */
[----:B------:R-:W-:-:S07]  /*2d020*/  ISETP.GE.AND P0, PT, R164, UR4, PT ;  /* 0x00000004a4007c0c */ /* 0x000fce000bf06270 */
[-C--:B----4-:R-:W-:Y:S02]  /*2d030*/  @!P3 LEA R4, P5, R161, R14.reuse, 0x1 ;  /* 0x0000000ea104b211 */ /* 0x090fe400078a08ff */
[----:B------:R-:W-:Y:S02]  /*2d040*/  @!P2 LEA R8, P4, R163, R14, 0x1 ;  /* 0x0000000ea308a211 */ /* 0x000fe400078808ff */
        /* <DEDUP_REMOVED lines=10> */
.L_x_12850:
[----:B------:R-:W-:Y:S05]  /*2d0f0*/  BSYNC B1 ;  /* 0x0000000000017941 */ /* 0x000fea0003800000 */
.L_x_12849:
[----:B------:R-:W-:-:S03]  /*2d100*/  UMOV UR4, 0xffffffff ;  /* 0xffffffff00047882 */ /* 0x000fc60000000000 */
[----:B------:R-:W-:Y:S05]  /*2d110*/  BRA.DIV UR4, `(.L_x_12851) ;  /* 0x000000a204307947 */ /* 0x000fea000b800000 */
[----:B---3--:R3:W0:Y:S04]  /*2d120*/  SHFL.IDX PT, R0, R3, 0x1, 0x181f ;  /* 0x00381f0003007f89 */ /* 0x00862800000e0000 */
[----:B----4-:R3:W4:Y:S02]  /*2d130*/  SHFL.IDX PT, R14, R2, 0x1, 0x181f ;  /* 0x00381f00020e7f89 */ /* 0x01072400000e0000 */
.L_x_13078:
[----:B------:R-:W-:Y:S01]  /*2d140*/  VIADD R4, R6, 0x20 ;  /* 0x0000002006047836 */ /* 0x000fe20000000000 */
[----:B------:R-:W-:Y:S04]  /*2d150*/  BSSY B1, `(.L_x_12852) ;  /* 0x0000014000017945 */ /* 0x000fe80003800000 */
        /* <DEDUP_REMOVED lines=9> */
[----:B0-----:R-:W-:Y:S02]  /*2d1f0*/  @!P3 LEA.HI.X R5, R161, R0, R218, 0x1, P5 ;  /* 0x00000000a105b211 */ /* 0x001fe400028f0cda */
        /* <DEDUP_REMOVED lines=9> */
.L_x_12853:
[----:B------:R-:W-:Y:S05]  /*2d290*/  BSYNC B1 ;  /* 0x0000000000017941 */ /* 0x000fea0003800000 */
.L_x_12852:
[----:B------:R-:W-:-:S03]  /*2d2a0*/  UMOV UR4, 0xffffffff ;  /* 0xffffffff00047882 */ /* 0x000fc60000000000 */
[----:B------:R-:W-:Y:S05]  /*2d2b0*/  BRA.DIV UR4, `(.L_x_12854) ;  /* 0x000000a204107947 */ /* 0x000fea000b800000 */
[----:B0-----:R0:W0:Y:S04]  /*2d2c0*/  SHFL.IDX PT, R0, R3, 0x2, 0x181f ;  /* 0x00581f0003007f89 */ /* 0x00102800000e0000 */
[----:B----4-:R4:W0:Y:S02]  /*2d2d0*/  SHFL.IDX PT, R14, R2, 0x2, 0x181f ;  /* 0x00581f00020e7f89 */ /* 0x01082400000e0000 */
.L_x_13082:
        /* <DEDUP_REMOVED lines=9> */
[-C--:B0-----:R-:W-:Y:S02]  /*2d370*/  @!P3 LEA R4, P5, R161, R14.reuse, 0x1 ;  /* 0x0000000ea104b211 */ /* 0x081fe400078a08ff */
[----:B------:R-:W-:Y:S02]  /*2d380*/  @!P2 LEA R8, P4, R163, R14, 0x1 ;  /* 0x0000000ea308a211 */ /* 0x000fe400078808ff */
[----:B------:R-:W-:Y:S02]  /*2d390*/  @!P3 LEA.HI.X R5, R161, R0, R218, 0x1, P5 ;  /* 0x00000000a105b211 */ /* 0x000fe400028f0cda */
        /* <DEDUP_REMOVED lines=9> */
.L_x_12856:
[----:B------:R-:W-:Y:S05]  /*2d430*/  BSYNC B1 ;  /* 0x0000000000017941 */ /* 0x000fea0003800000 */
.L_x_12855:
[----:B------:R-:W-:-:S03]  /*2d440*/  UMOV UR4, 0xffffffff ;  /* 0xffffffff00047882 */ /* 0x000fc60000000000 */
[----:B------:R-:W-:Y:S05]  /*2d450*/  BRA.DIV UR4, `(.L_x_12857) ;  /* 0x0000009e04f07947 */ /* 0x000fea000b800000 */
[----:B0-----:R0:W0:Y:S04]  /*2d460*/  SHFL.IDX PT, R0, R3, 0x3, 0x181f ;  /* 0x00781f0003007f89 */ /* 0x00102800000e0000 */
[----:B------:R0:W0:Y:S02]  /*2d470*/  SHFL.IDX PT, R14, R2, 0x3, 0x181f ;  /* 0x00781f00020e7f89 */ /* 0x00002400000e0000 */
.L_x_13086:
[----:B0-234-:R-:W-:-:S05]  /*2d480*/  VIADD R2, R6, 0x60 ;  /* 0x0000006006027836 */ /* 0x01dfca0000000000 */
[----:B------:R-:W-:-:S13]  /*2d490*/  ISETP.GE.AND P0, PT, R2, R21, PT ;  /* 0x000000150200720c */ /* 0x000fda0003f06270 */
[----:B------:R-:W-:Y:S05]  /*2d4a0*/  @P0 BRA `(.L_x_12844) ;  /* 0x0000000000440947 */ /* 0x000fea0003800000 */
[----:B------:R-:W-:Y:S02]  /*2d4b0*/  ULDC UR4, c[0x0][0xbc8] ;  /* 0x0002f20000047ab9 */ /* 0x000fe40000000800 */
[----:B------:R-:W-:Y:S02]  /*2d4c0*/  ISETP.GE.AND P3, PT, R161, UR4, PT ;  /* 0x00000004a1007c0c */ /* 0x000fe4000bf66270 */
[----:B------:R-:W-:Y:S02]  /*2d4d0*/  ISETP.GE.AND P2, PT, R163, UR4, PT ;  /* 0x00000004a3007c0c */ /* 0x000fe4000bf46270 */
[----:B------:R-:W-:Y:S02]  /*2d4e0*/  ISETP.GE.AND P1, PT, R162, UR4, PT ;  /* 0x00000004a2007c0c */ /* 0x000fe4000bf26270 */
[----:B------:R-:W-:-:S07]  /*2d4f0*/  ISETP.GE.AND P0, PT, R164, UR4, PT ;  /* 0x00000004a4007c0c */ /* 0x000fce000bf06270 */
[-C--:B------:R-:W-:Y:S02]  /*2d500*/  @!P3 LEA R2, P5, R161, R14.reuse, 0x1 ;  /* 0x0000000ea102b211 */ /* 0x080fe400078a08ff */
        /* <DEDUP_REMOVED lines=11> */
.L_x_12844:
[----:B------:R-:W-:Y:S05]  /*2d5c0*/  BSYNC B0 ;  /* 0x0000000000007941 */ /* 0x000fea0003800000 */
.L_x_12835:
[----:B------:R-:W-:Y:S02]  /*2d5d0*/  ULDC UR4, c[0x0][0xd3c] ;  /* 0x00034f0000047ab9 */ /* 0x000fe40000000800 */
[----:B-1----:R-:W-:-:S13]  /*2d5e0*/  ISETP.GE.AND P0, PT, R123, UR4, PT ;  /* 0x000000047b007c0c */ /* 0x002fda000bf06270 */
[----:B------:R-:W-:Y:S05]  /*2d5f0*/  @!P0 BRA `(.L_x_12858) ;  /* 0xfffffd3800f88947 */ /* 0x000fea000383ffff */
[----:B------:R-:W-:Y:S05]  /*2d600*/  BRA `(.L_x_12639) ;  /* 0x0000008c00607947 */ /* 0x000fea0003800000 */
.L_x_12637:
        /* <DEDUP_REMOVED lines=18> */
.L_x_12859:
        /* <DEDUP_REMOVED lines=42> */
.L_x_12865:
        /* <DEDUP_REMOVED lines=12> */
.L_x_12864:
[----:B------:R-:W-:Y:S05]  /*2da90*/  BSYNC B0 ;  /* 0x0000000000007941 */ /* 0x000fea0003800000 */
.L_x_12863:
        /* <DEDUP_REMOVED lines=21> */
.L_x_12861:
        /* <DEDUP_REMOVED lines=20> */
.L_x_12866:
        /* <DEDUP_REMOVED lines=56> */
.L_x_12862:
[----:B------:R-:W-:Y:S02]  /*2e0b0*/  IMAD.MOV.U32 R17, RZ, RZ, RZ ;  /* 0x000000ffff117224 */ /* 0x000fe400078e00ff */
[----:B------:R-:W-:Y:S02]  /*2e0c0*/  IMAD.U32 R16, RZ, RZ, UR6 ;  /* 0x00000006ff107e24 */ /* 0x000fe4000f8e00ff */
[----:B------:R-:W-:-:S07]  /*2e0d0*/  IMAD.MOV.U32 R18, RZ, RZ, RZ ;  /* 0x000000ffff127224 */ /* 0x000fce00078e00ff */
.L_x_12867:
[----:B------:R-:W-:-:S13]  /*2e0e0*/  ISETP.NE.AND P0, PT, R0, RZ, PT ;  /* 0x000000ff0000720c */ /* 0x000fda0003f05270 */
[----:B------:R-:W1:Y:S01]  /*2e0f0*/  @!P0 S2R R3, SR_CgaCtaId ;  /* 0x0000000000038919 */ /* 0x000e620000008800 */
[----:B------:R-:W-:-:S04]  /*2e100*/  @!P0 MOV R0, 0x400 ;  /* 0x0000040000008802 */ /* 0x000fc80000000f00 */
[----:B-1----:R-:W-:-:S05]  /*2e110*/  @!P0 LEA R0, R3, R0, 0x18 ;  /* 0x0000000003008211 */ /* 0x002fca00078ec0ff */
[----:B------:R1:W-:Y:S01]  /*2e120*/  @!P0 STS.128 [R0+0x324d0], R16 ;  /* 0x0324d01000008388 */ /* 0x0003e20000000c00 */
[----:B------:R-:W-:Y:S06]  /*2e130*/  BAR.ARV 0x5, 0x180 ;  /* 0x0146000000007b1d */ /* 0x000fec0000002000 */
.L_x_12860:
        /* <DEDUP_REMOVED lines=11> */
[----:B------:R-:W-:Y:S01]  /*2e1f0*/  STL [R1+0x4d4], RZ ;  /* 0x0004d4ff01007387 */ /* 0x000fe20000100800 */
[----:B------:R-:W-:Y:S01]  /*2e200*/  ULDC.64 UR40, c[0x0][0x198] ;  /* 0x0000660000287ab9 */ /* 0x000fe20000000a00 */
[----:B------:R-:W-:Y:S02]  /*2e210*/  ULDC UR39, c[0x0][0xc] ;  /* 0x0000030000277ab9 */ /* 0x000fe40000000800 */
[----:B------:R-:W-:Y:S04]  /*2e220*/  STL [R1+0x468], RZ ;  /* 0x000468ff01007387 */ /* 0x000fe80000100800 */
        /* <DEDUP_REMOVED lines=17> */
[----:B------:R2:W-:Y:S01]  /*2e340*/  STL [R1+0x478], R2 ;  /* 0x0004780201007387 */ /* 0x0005e20000100800 */
[----:B0-----:R-:W-:Y:S01]  /*2e350*/  IMAD.MOV.U32 R4, RZ, RZ, 0x1 ;  /* 0x00000001ff047424 */ /* 0x001fe200078e00ff */
[----:B-1----:R-:W-:-:S04]  /*2e360*/  LOP3.LUT R3, R0, 0x40, RZ, 0xfc, !PT ;  /* 0x0000004000037812 */ /* 0x002fc800078efcff */
[----:B------:R0:W-:Y:S01]  /*2e370*/  STL [R1+0x474], R4 ;  /* 0x0004740401007387 */ /* 0x0001e20000100800 */
[C---:B--2---:R-:W-:Y:S02]  /*2e380*/  LOP3.LUT R2, R0.reuse, 0x80, RZ, 0xfc, !PT ;  /* 0x0000008000027812 */ /* 0x044fe400078efcff */
[----:B------:R-:W-:-:S07]  /*2e390*/  LOP3.LUT R0, R0, 0xc0, RZ, 0xfc, !PT ;  /* 0x000000c000007812 */ /* 0x000fce00078efcff */
.L_x_13030:
[----:B------:R-:W-:Y:S05]  /*2e3a0*/  YIELD ;  /* 0x0000000000007946 */ /* 0x000fea0003800000 */
[----:B------:R-:W-:Y:S01]  /*2e3b0*/  ULDC.64 UR4, c[0x0][0xb20] ;  /* 0x0002c80000047ab9 */ /* 0x000fe20000000a00 */
[----:B---3--:R-:W-:Y:S02]  /*2e3c0*/  CS2R R6, SRZ ;  /* 0x0000000000067805 */ /* 0x008fe4000001ff00 */
[----:B------:R-:W-:Y:S01]  /*2e3d0*/  ISETP.NE.U32.AND P0, PT, RZ, UR4, PT ;  /* 0x00000004ff007c0c */ /* 0x000fe2000bf05070 */
[----:B-1----:R-:W1:Y:S01]  /*2e3e0*/  LDC.64 R12, c[0x0][0xaf8] ;  /* 0x0002be00ff0c7b82 */ /* 0x002e620000000a00 */
[----:B------:R-:W-:Y:S01]  /*2e3f0*/  ULDC.64 UR6, c[0x0][0xb00] ;  /* 0x0002c00000067ab9 */ /* 0x000fe20000000a00 */
[----:B------:R-:W-:Y:S01]  /*2e400*/  ULDC.64 UR8, c[0x0][0xb08] ;  /* 0x0002c20000087ab9 */ /* 0x000fe20000000a00 */
[----:B------:R-:W-:Y:S01]  /*2e410*/  ISETP.NE.AND.EX P0, PT, RZ, UR5, PT, P0 ;  /* 0x00000005ff007c0c */ /* 0x000fe2000bf05300 */
[----:B------:R-:W-:-:S04]  /*2e420*/  ULDC.64 UR4, c[0x0][0xb10] ;  /* 0x0002c40000047ab9 */ /* 0x000fc80000000a00 */
[----:B0-----:R-:W0:Y:S08]  /*2e430*/  LDC.64 R4, c[0x0][0xb00] ;  /* 0x0002c000ff047b82 */ /* 0x001e300000000a00 */
[----:B------:R-:W2:Y:S02]  /*2e440*/  @P0 LDC.64 R2, c[0x0][0xb20] ;  /* 0x0002c800ff020b82 */ /* 0x000ea40000000a00 */
[----:B--2---:R-:W-:-:S05]  /*2e450*/  @P0 IMAD.WIDE R2, R19, 0x4, R2 ;  /* 0x0000000413020825 */ /* 0x004fca00078e0202 */
        /* <DEDUP_REMOVED lines=9> */
[----:B--2---:R-:W1:Y:S01]  /*2e4f0*/  LDC.64 R2, c[0x0][0xb08] ;  /* 0x0002c200ff027b82 */ /* 0x004e620000000a00 */
[----:B------:R-:W-:-:S02]  /*2e500*/  IMAD.MOV.U32 R0, RZ, RZ, RZ ;  /* 0x000000ffff007224 */ /* 0x000fc400078e00ff */
[----:B------:R-:W-:Y:S01]  /*2e510*/  ISETP.NE.AND.EX P3, PT, RZ, UR5, PT, P1 ;  /* 0x00000005ff007c0c */ /* 0x000fe2000bf65310 */
[----:B0-----:R-:W-:-:S04]  /*2e520*/  IMAD.WIDE R4, R19, 0x4, R4 ;  /* 0x0000000413047825 */ /* 0x001fc800078e0204 */
[----:B------:R-:W0:Y:S01]  /*2e530*/  @P0 LDC.64 R10, c[0x0][0xb10] ;  /* 0x0002c400ff0a0b82 */ /* 0x000e220000000a00 */
[----:B------:R-:W-:Y:S01]  /*2e540*/  ULDC UR4, c[0x0][0x288] ;  /* 0x0000a20000047ab9 */ /* 0x000fe20000000800 */
[----:B------:R-:W-:Y:S02]  /*2e550*/  ISETP.NE.AND.EX P1, PT, RZ, UR7, PT, P2 ;  /* 0x00000007ff007c0c */ /* 0x000fe4000bf25320 */
[----:B------:R-:W-:-:S04]  /*2e560*/  ISETP.NE.AND.EX P2, PT, RZ, UR9, PT, P4 ;  /* 0x00000009ff007c0c */ /* 0x000fc8000bf45340 */
[----:B------:R-:W2:Y:S07]  /*2e570*/  @P3 LDG.E R7, desc[UR42][R12.64] ;  /* 0x0000002a0c073981 */ /* 0x000eae000c1e1900 */
[----:B------:R-:W5:Y:S01]  /*2e580*/  @P1 LDG.E R8, desc[UR42][R4.64] ;  /* 0x0000002a04081981 */ /* 0x000f62000c1e1900 */
[----:B-1----:R-:W-:-:S05]  /*2e590*/  IMAD.WIDE R2, R19, 0x4, R2 ;  /* 0x0000000413027825 */ /* 0x002fca00078e0202 */
[----:B------:R-:W5:Y:S01]  /*2e5a0*/  @P2 LDG.E R0, desc[UR42][R2.64] ;  /* 0x0000002a02002981 */ /* 0x000f62000c1e1900 */
[----:B0-----:R-:W-:-:S03]  /*2e5b0*/  @P0 IMAD.WIDE R10, R19, 0x4, R10 ;  /* 0x00000004130a0825 */ /* 0x001fc600078e020a */
        /* <DEDUP_REMOVED lines=21> */
.L_x_12869:
        /* <DEDUP_REMOVED lines=10> */
.L_x_12870:
[----:B------:R-:W-:Y:S05]  /*2e7b0*/  @!P1 BRA `(.L_x_12871) ;  /* 0x00000000000c9947 */ /* 0x000fea0003800000 */
[----:B------:R-:W2:Y:S04]  /*2e7c0*/  LDG.E R7, desc[UR42][R4.64] ;  /* 0x0000002a04077981 */ /* 0x000ea8000c1e1900 */
[----:B------:R-:W2:Y:S02]  /*2e7d0*/  LDG.E R4, desc[UR42][R4.64+0x4] ;  /* 0x0000042a04047981 */ /* 0x000ea4000c1e1900 */
[----:B--2---:R-:W-:-:S07]  /*2e7e0*/  IMAD.IADD R7, R4, 0x1, -R7 ;  /* 0x0000000104077824 */ /* 0x004fce00078e0a07 */
.L_x_12871:
        /* <DEDUP_REMOVED lines=35> */
.L_x_12874:
[----:B------:R-:W-:-:S13]  /*2ea20*/  ISETP.NE.AND P0, PT, R3, 0x1, PT ;  /* 0x000000010300780c */ /* 0x000fda0003f05270 */
[----:B------:R-:W1:Y:S02]  /*2ea30*/  @P0 LDC.64 R4, c[0x0][0xae0] ;  /* 0x0002b800ff040b82 */ /* 0x000e640000000a00 */
[----:B-1----:R-:W-:-:S05]  /*2ea40*/  @P0 IMAD.HI.U32 R4, R2, R4, RZ ;  /* 0x0000000402040227 */ /* 0x002fca00078e00ff */
[----:B------:R-:W-:-:S07]  /*2ea50*/  @P0 SHF.R.U32.HI R2, RZ, R5, R4 ;  /* 0x00000005ff020219 */ /* 0x000fce0000011604 */
.L_x_12875:
[----:B------:R-:W-:Y:S05]  /*2ea60*/  BSYNC B0 ;  /* 0x0000000000007941 */ /* 0x000fea0003800000 */
.L_x_12873:
[----:B------:R-:W-:-:S05]  /*2ea70*/  IMAD R2, R2, R3, R3 ;  /* 0x0000000302027224 */ /* 0x000fca00078e0203 */
[----:B------:R-:W-:-:S07]  /*2ea80*/  VIMNMX R8, R8, R2, PT ;  /* 0x0000000208087248 */ /* 0x000fce0003fe0100 */
.L_x_12872:
        /* <DEDUP_REMOVED lines=20> */
.L_x_12878:
[----:B------:R-:W-:-:S13]  /*2ebd0*/  ISETP.NE.AND P0, PT, R3, 0x1, PT ;  /* 0x000000010300780c */ /* 0x000fda0003f05270 */
[----:B------:R-:W1:Y:S02]  /*2ebe0*/  @P0 LDC.64 R4, c[0x0][0xae0] ;  /* 0x0002b800ff040b82 */ /* 0x000e640000000a00 */
[----:B-1----:R-:W-:-:S05]  /*2ebf0*/  @P0 IMAD.HI.U32 R4, R2, R4, RZ ;  /* 0x0000000402040227 */ /* 0x002fca00078e00ff */
[----:B------:R-:W-:-:S07]  /*2ec00*/  @P0 SHF.R.U32.HI R2, RZ, R5, R4 ;  /* 0x00000005ff020219 */ /* 0x000fce0000011604 */
.L_x_12879:
[----:B------:R-:W-:Y:S05]  /*2ec10*/  BSYNC B0 ;  /* 0x0000000000007941 */ /* 0x000fea0003800000 */
.L_x_12877:
[----:B------:R-:W-:-:S05]  /*2ec20*/  IMAD R2, R2, R3, RZ ;  /* 0x0000000302027224 */ /* 0x000fca00078e02ff */
[----:B------:R-:W-:-:S07]  /*2ec30*/  VIMNMX R6, R6, R2, !PT ;  /* 0x0000000206067248 */ /* 0x000fce0007fe0100 */
.L_x_12876:
        /* <DEDUP_REMOVED lines=32> */
.L_x_13089:
[----:B--2---:R-:W-:Y:S02]  /*2ee40*/  ISETP.NE.AND P0, PT, R14, RZ, PT ;  /* 0x000000ff0e00720c */ /* 0x004fe40003f05270 */
[----:B------:R-:W-:-:S11]  /*2ee50*/  PLOP3.LUT P6, PT, PT, PT, PT, 0x8, 0x0 ;  /* 0x000000000000781c */ /* 0x000fd60003fce170 */
[----:B------:R-:W-:Y:S05]  /*2ee60*/  @P0 BRA `(.L_x_12883) ;  /* 0x00000000000c0947 */ /* 0x000fea0003800000 */
[----:B------:R-:W-:-:S03]  /*2ee70*/  UMOV UR4, 0xffffffff ;  /* 0xffffffff00047882 */ /* 0x000fc60000000000 */
[----:B------:R-:W-:Y:S05]  /*2ee80*/  BRA.DIV UR4, `(.L_x_12884) ;  /* 0x0000008604e07947 */ /* 0x000fea000b800000 */
[----:B------:R-:W-:-:S13]  /*2ee90*/  ELECT P6, URZ, PT ;  /* 0x00000000003f782f */ /* 0x000fda00038c0000 */
.L_x_12883:
        /* <DEDUP_REMOVED lines=10> */
.L_x_13092:
[----:B------:R-:W-:Y:S05]  /*2ef40*/  BSYNC B1 ;  /* 0x0000000000017941 */ /* 0x000fea0003800000 */
.L_x_12885:
[----:B------:R-:W-:Y:S04]  /*2ef50*/  BSSY B1, `(.L_x_12887) ;  /* 0x0000083000017945 */ /* 0x000fe80003800000 */
[----:B------:R-:W-:Y:S05]  /*2ef60*/  @!P6 BRA `(.L_x_12888) ;  /* 0x000000080004e947 */ /* 0x000fea0003800000 */
[----:B------:R-:W2:Y:S04]  /*2ef70*/  LDL R6, [R1+0x460] ;  /* 0x0004600001067983 */ /* 0x000ea80000100800 */
[----:B------:R-:W3:Y:S01]  /*2ef80*/  LDL R7, [R1+0x468] ;  /* 0x0004680001077983 */ /* 0x000ee20000100800 */
[----:B-1----:R-:W1:Y:S01]  /*2ef90*/  S2R R5, SR_TID.X ;  /* 0x0000000000057919 */ /* 0x002e620000002100 */
[----:B--2---:R-:W-:Y:S02]  /*2efa0*/  IMAD.MOV.U32 R9, RZ, RZ, R6 ;  /* 0x000000ffff097224 */ /* 0x004fe400078e0006 */
[----:B------:R-:W2:Y:S02]  /*2efb0*/  LDL R6, [R1+0x478] ;  /* 0x0004780001067983 */ /* 0x000ea40000100800 */
[----:B---3--:R-:W-:Y:S01]  /*2efc0*/  IMAD R4, R7, 0x8, R9 ;  /* 0x0000000807047824 */ /* 0x008fe200078e0209 */
[----:B-1----:R-:W-:Y:S01]  /*2efd0*/  LOP3.LUT R5, R5, 0x7f, RZ, 0xc0, !PT ;  /* 0x0000007f05057812 */ /* 0x002fe200078ec0ff */
[----:B------:R-:W-:Y:S03]  /*2efe0*/  BSSY B2, `(.L_x_12889) ;  /* 0x0000005000027945 */ /* 0x000fe60003800000 */
[----:B------:R-:W-:-:S02]  /*2eff0*/  ISETP.NE.AND P1, PT, R5, RZ, PT ;  /* 0x000000ff0500720c */ /* 0x000fc40003f25270 */
[----:B--2---:R-:W-:-:S04]  /*2f000*/  SHF.L.U32 R9, R6, 0x1f, RZ ;  /* 0x0000001f06097819 */ /* 0x004fc800000006ff */
[----:B------:R-:W1:Y:S02]  /*2f010*/  SYNCS.PHASECHK.TRANS64.TRYWAIT P0, [R4+URZ+0x324a0], R9 ;  /* 0x0324a009040075a7 */ /* 0x000e64000800017f */
[----:B-1----:R-:W-:Y:S05]  /*2f020*/  @!P0 BRA `(.L_x_12890) ;  /* 0x0000008400b08947 */ /* 0x002fea0003800000 */
.L_x_13093:
[----:B------:R-:W-:Y:S05]  /*2f030*/  BSYNC B2 ;  /* 0x0000000000027941 */ /* 0x000fea0003800000 */
.L_x_12889:
        /* <DEDUP_REMOVED lines=9> */
.L_x_12892:
[----:B------:R-:W-:Y:S05]  /*2f0d0*/  BSYNC B2 ;  /* 0x0000000000027941 */ /* 0x000fea0003800000 */
.L_x_12891:
        /* <DEDUP_REMOVED lines=14> */
.L_x_12893:
        /* <DEDUP_REMOVED lines=13> */
.L_x_13094:
[----:B------:R-:W-:Y:S05]  /*2f290*/  BSYNC B2 ;  /* 0x0000000000027941 */ /* 0x000fea0003800000 */
.L_x_12894:
        /* <DEDUP_REMOVED lines=11> */
.L_x_12897:
[----:B------:R-:W-:Y:S05]  /*2f350*/  BSYNC B2 ;  /* 0x0000000000027941 */ /* 0x000fea0003800000 */
.L_x_12896:
        /* <DEDUP_REMOVED lines=11> */
.L_x_12898:
        /* <DEDUP_REMOVED lines=15> */
.L_x_12899:
        /* <DEDUP_REMOVED lines=15> */
.L_x_12900:
        /* <DEDUP_REMOVED lines=15> */
.L_x_12901:
        /* <DEDUP_REMOVED lines=10> */
.L_x_12888:
[----:B------:R-:W-:Y:S05]  /*2f780*/  BSYNC B1 ;  /* 0x0000000000017941 */ /* 0x000fea0003800000 */
.L_x_12887:
        /* <DEDUP_REMOVED lines=13> */
.L_x_12917:
        /* <DEDUP_REMOVED lines=14> */
.L_x_13095:
[----:B------:R-:W-:Y:S05]  /*2f940*/  BSYNC B2 ;  /* 0x0000000000027941 */ /* 0x000fea0003800000 */
.L_x_12904:
        /* <DEDUP_REMOVED lines=9> */
.L_x_12907:
[----:B------:R-:W-:Y:S05]  /*2f9e0*/  BSYNC B2 ;  /* 0x0000000000027941 */ /* 0x000fea0003800000 */
.L_x_12906:
        /* <DEDUP_REMOVED lines=13> */
.L_x_12908:
        /* <DEDUP_REMOVED lines=13> */
.L_x_13096:
[----:B------:R-:W-:Y:S05]  /*2fb90*/  BSYNC B2 ;  /* 0x0000000000027941 */ /* 0x000fea0003800000 */
.L_x_12909:
        /* <DEDUP_REMOVED lines=11> */
.L_x_12912:
[----:B------:R-:W-:Y:S05]  /*2fc50*/  BSYNC B2 ;  /* 0x0000000000027941 */ /* 0x000fea0003800000 */
.L_x_12911:
        /* <DEDUP_REMOVED lines=11> */
.L_x_12913:
        /* <DEDUP_REMOVED lines=15> */
.L_x_12914:
        /* <DEDUP_REMOVED lines=15> */
.L_x_12915:
        /* <DEDUP_REMOVED lines=15> */
.L_x_12916:
        /* <DEDUP_REMOVED lines=10> */
.L_x_12903:
[----:B------:R-:W-:Y:S05]  /*30080*/  BSYNC B1 ;  /* 0x0000000000017941 */ /* 0x000fea0003800000 */
.L_x_12902:
[----:B-1----:R-:W2:Y:S04]  /*30090*/  LDL.LU R9, [R1+0x468] ;  /* 0x0004680001097983 */ /* 0x002ea80000300800 */
[----:B------:R-:W3:Y:S01]  /*300a0*/  LDL.LU R7, [R1+0x478] ;  /* 0x0004780001077983 */ /* 0x000ee20000300800 */
[C---:B------:R-:W-:Y:S01]  /*300b0*/  ISETP.GT.AND P2, PT, R4.reuse, R3, PT ;  /* 0x000000030400720c */ /* 0x040fe20003f44270 */
[----:B------:R-:W-:Y:S02]  /*300c0*/  VIADD R4, R4, 0xffffffff ;  /* 0xffffffff04047836 */ /* 0x000fe40000000000 */
[----:B--2---:R-:W-:-:S05]  /*300d0*/  VIADD R5, R9, 0x1 ;  /* 0x0000000109057836 */ /* 0x004fca0000000000 */
[----:B------:R-:W-:-:S04]  /*300e0*/  ISETP.NE.AND P1, PT, R5, 0x2, PT ;  /* 0x000000020500780c */ /* 0x000fc80003f25270 */
[----:B------:R-:W-:Y:S02]  /*300f0*/  SEL R6, RZ, 0x1, P1 ;  /* 0x00000001ff067807 */ /* 0x000fe40000800000 */
[----:B------:R-:W-:Y:S02]  /*30100*/  SEL R5, R5, RZ, P1 ;  /* 0x000000ff05057207 */ /* 0x000fe40000800000 */
[----:B---3--:R-:W-:-:S03]  /*30110*/  LOP3.LUT R7, R7, R6, RZ, 0x3c, !PT ;  /* 0x0000000607077212 */ /* 0x008fc600078e3cff */
[----:B------:R2:W-:Y:S04]  /*30120*/  STL [R1+0x468], R5 ;  /* 0x0004680501007387 */ /* 0x0005e80000100800 */
[----:B------:R2:W-:Y:S01]  /*30130*/  STL [R1+0x478], R7 ;  /* 0x0004780701007387 */ /* 0x0005e20000100800 */
[----:B------:R-:W-:Y:S05]  /*30140*/  @P2 BRA `(.L_x_12917) ;  /* 0xfffffff400c42947 */ /* 0x000fea000383ffff */
.L_x_12881:
[----:B------:R-:W-:Y:S05]  /*30150*/  BSYNC B0 ;  /* 0x0000000000007941 */ /* 0x000fea0003800000 */
.L_x_12880:
        /* <DEDUP_REMOVED lines=9> */
[----:B----4-:R-:W-:-:S05]  /*301f0*/  @P1 SHF.R.U32.HI R2, RZ, R3, R0 ;  /* 0x00000003ff021219 */ /* 0x010fca0000011600 */
[----:B------:R-:W-:Y:S02]  /*30200*/  IMAD.IADD R0, R17, 0x1, R2 ;  /* 0x0000000111007824 */ /* 0x000fe400078e0202 */
[----:B------:R-:W2:Y:S02]  /*30210*/  LDC.64 R2, c[0x0][0xad8] ;  /* 0x0002b600ff027b82 */ /* 0x000ea40000000a00 */
[----:B--2---:R-:W-:Y:S01]  /*30220*/  ISETP.GE.AND P2, PT, R3, 0x1, PT ;  /* 0x000000010300780c */ /* 0x004fe20003f46270 */
[----:B------:R-:W-:-:S12]  /*30230*/  IMAD.IADD R2, R0, 0x1, R2 ;  /* 0x0000000100027824 */ /* 0x000fd800078e0202 */
        /* <DEDUP_REMOVED lines=12> */
.L_x_12920:
[----:B------:R-:W-:-:S13]  /*30300*/  ISETP.NE.AND P0, PT, R3, 0x1, PT ;  /* 0x000000010300780c */ /* 0x000fda0003f05270 */
[----:B-1----:R-:W1:Y:S02]  /*30310*/  @P0 LDC.64 R4, c[0x0][0xae0] ;  /* 0x0002b800ff040b82 */ /* 0x002e640000000a00 */
[----:B-1----:R-:W-:-:S05]  /*30320*/  @P0 IMAD.HI.U32 R4, R6, R4, RZ ;  /* 0x0000000406040227 */ /* 0x002fca00078e00ff */
[----:B------:R-:W-:-:S07]  /*30330*/  @P0 SHF.R.U32.HI R6, RZ, R5, R4 ;  /* 0x00000005ff060219 */ /* 0x000fce0000011604 */
.L_x_12921:
[----:B------:R-:W-:Y:S05]  /*30340*/  BSYNC B0 ;  /* 0x0000000000007941 */ /* 0x000fea0003800000 */
.L_x_12919:
[----:B------:R-:W-:-:S05]  /*30350*/  IMAD R6, R6, R3, R3 ;  /* 0x0000000306067224 */ /* 0x000fca00078e0203 */
[----:B------:R-:W-:-:S07]  /*30360*/  VIMNMX R2, R2, R6, PT ;  /* 0x0000000602027248 */ /* 0x000fce0003fe0100 */
.L_x_12918:
        /* <DEDUP_REMOVED lines=25> */
.L_x_12924:
[----:B------:R-:W-:-:S13]  /*30500*/  ISETP.NE.AND P0, PT, R3, 0x1, PT ;  /* 0x000000010300780c */ /* 0x000fda0003f05270 */
[----:B-1----:R-:W1:Y:S02]  /*30510*/  @P0 LDC.64 R4, c[0x0][0xae0] ;  /* 0x0002b800ff040b82 */ /* 0x002e640000000a00 */
[----:B-1----:R-:W-:-:S05]  /*30520*/  @P0 IMAD.HI.U32 R4, R0, R4, RZ ;  /* 0x0000000400040227 */ /* 0x002fca00078e00ff */
[----:B------:R-:W-:-:S07]  /*30530*/  @P0 SHF.R.U32.HI R0, RZ, R5, R4 ;  /* 0x00000005ff000219 */ /* 0x000fce0000011604 */
.L_x_12925:
[----:B------:R-:W-:Y:S05]  /*30540*/  BSYNC B0 ;  /* 0x0000000000007941 */ /* 0x000fea0003800000 */
.L_x_12923:
[----:B------:R-:W-:-:S05]  /*30550*/  IMAD R0, R0, R3, RZ ;  /* 0x0000000300007224 */ /* 0x000fca00078e02ff */
[----:B------:R-:W-:-:S07]  /*30560*/  VIMNMX R2, R2, R0, !PT ;  /* 0x0000000002027248 */ /* 0x000fce0007fe0100 */
.L_x_12922:
        /* <DEDUP_REMOVED lines=14> */
[----:B-1----:R-:W1:Y:S01]  /*30650*/  LDC.64 R4, c[0x0][0xd60] ;  /* 0x00035800ff047b82 */ /* 0x002e620000000a00 */
[----:B------:R-:W2:Y:S08]  /*30660*/  FLO.U32 R0, UR4 ;  /* 0x0000000400007d00 */ /* 0x000eb000080e0000 */
[----:B------:R-:W1:Y:S01]  /*30670*/  POPC R2, UR4 ;  /* 0x0000000400027d09 */ /* 0x000e620008000000 */
[----:B--2---:R-:W-:-:S13]  /*30680*/  ISETP.EQ.U32.AND P0, PT, R0, R3, PT ;  /* 0x000000030000720c */ /* 0x004fda0003f02070 */
[----:B-1----:R-:W2:Y:S01]  /*30690*/  @P0 ATOMG.E.ADD.STRONG.GPU PT, R5, desc[UR42][R4.64], R2 ;  /* 0x00000002040509a8 */ /* 0x002ea200081ee1ea */
[----:B------:R-:W1:Y:S02]  /*306a0*/  S2R R3, SR_LTMASK ;  /* 0x0000000000037919 */ /* 0x000e640000003900 */
[----:B-1----:R-:W-:-:S06]  /*306b0*/  LOP3.LUT R3, R3, UR4, RZ, 0xc0, !PT ;  /* 0x0000000403037c12 */ /* 0x002fcc000f8ec0ff */
[----:B------:R-:W1:Y:S01]  /*306c0*/  POPC R3, R3 ;  /* 0x0000000300037309 */ /* 0x000e620000000000 */
[----:B--2---:R-:W1:Y:S02]  /*306d0*/  SHFL.IDX PT, R0, R5, R0, 0x1f ;  /* 0x00001f0005007589 */ /* 0x004e6400000e0000 */
[----:B-1----:R-:W-:Y:S01]  /*306e0*/  IADD3 R16, R0, UR39, R3 ;  /* 0x0000002700107c10 */ /* 0x002fe2000fffe003 */
[----:B------:R-:W-:Y:S06]  /*306f0*/  BRA `(.L_x_12928) ;  /* 0x0000004c001c7947 */ /* 0x000fec0003800000 */
.L_x_12927:
        /* <DEDUP_REMOVED lines=21> */
.L_x_12930:
[----:B------:R-:W-:Y:S05]  /*30850*/  BSYNC B6 ;  /* 0x0000000000067941 */ /* 0x000fea0003800000 */
.L_x_12929:
        /* <DEDUP_REMOVED lines=20> */
.L_x_12933:
        /* <DEDUP_REMOVED lines=15> */
.L_x_12932:
[----:B------:R-:W-:Y:S05]  /*30a90*/  BSYNC B6 ;  /* 0x0000000000067941 */ /* 0x000fea0003800000 */
.L_x_12931:
        /* <DEDUP_REMOVED lines=8> */
[----:B------:R3:W4:Y:S02]  /*30b20*/  @P0 LDG.E R7, desc[UR42][R2.64] ;  /* 0x0000002a02070981 */ /* 0x000724000c1e1900 */
[----:B---3--:R-:W3:Y:S02]  /*30b30*/  LDC.64 R2, c[0x0][0x418] ;  /* 0x00010600ff027b82 */ /* 0x008ee40000000a00 */
[----:B---3--:R-:W-:Y:S01]  /*30b40*/  LOP3.LUT P0, RZ, R2, UR4, RZ, 0xfc, !PT ;  /* 0x0000000402ff7c12 */ /* 0x008fe2000f80fcff */
[----:B------:R-:W-:-:S03]  /*30b50*/  UMOV UR4, 0xffffffff ;  /* 0xffffffff00047882 */ /* 0x000fc60000000000 */
[----:B------:R-:W-:Y:S01]  /*30b60*/  LOP3.LUT P0, RZ, R3, UR5, RZ, 0xfc, P0 ;  /* 0x0000000503ff7c12 */ /* 0x000fe2000800fcff */
[----:B--2---:R-:W-:Y:S01]  /*30b70*/  VIADD R0, R17, 0xffffffff ;  /* 0xffffffff11007836 */ /* 0x004fe20000000000 */
        /* <DEDUP_REMOVED lines=9> */
.L_x_13099:
        /* <DEDUP_REMOVED lines=11> */
.L_x_13102:
[----:B------:R-:W-:Y:S05]  /*30cc0*/  @!P6 BRA `(.L_x_12935) ;  /* 0x00000004000ce947 */ /* 0x000fea0003800000 */
[----:B------:R-:W-:-:S04]  /*30cd0*/  ISETP.NE.U32.AND P0, PT, R2, RZ, PT ;  /* 0x000000ff0200720c */ /* 0x000fc80003f05070 */
[----:B------:R-:W-:-:S13]  /*30ce0*/  ISETP.NE.AND.EX P0, PT, R3, RZ, PT, P0 ;  /* 0x000000ff0300720c */ /* 0x000fda0003f05300 */
[----:B------:R-:W-:Y:S05]  /*30cf0*/  @!P0 BRA `(.L_x_12937) ;  /* 0x0000000000508947 */ /* 0x000fea0003800000 */
[----:B------:R-:W3:Y:S01]  /*30d00*/  LDC R6, c[0x0][0x43c] ;  /* 0x00010f00ff067b82 */ /* 0x000ee20000000800 */
[----:B-1----:R-:W-:Y:S01]  /*30d10*/  IMAD.MOV.U32 R9, RZ, RZ, R0 ;  /* 0x000000ffff097224 */ /* 0x002fe200078e0000 */
[----:B------:R-:W-:-:S03]  /*30d20*/  ULDC.64 UR4, c[0x0][0x428] ;  /* 0x00010a0000047ab9 */ /* 0x000fc60000000a00 */
[----:B----4-:R-:W-:Y:S01]  /*30d30*/  IMAD.MOV.U32 R0, RZ, RZ, R9 ;  /* 0x000000ffff007224 */ /* 0x010fe200078e0009 */
[----:B---3--:R-:W-:-:S13]  /*30d40*/  ISETP.NE.AND P0, PT, R6, 0x1, PT ;  /* 0x000000010600780c */ /* 0x008fda0003f05270 */
        /* <DEDUP_REMOVED lines=15> */
.L_x_12937:
[----:B--2---:R-:W2:Y:S04]  /*30e40*/  LDL R7, [R1+0x460] ;  /* 0x0004600001077983 */ /* 0x004ea80000100800 */
[----:B----4-:R-:W2:Y:S04]  /*30e50*/  LDL R0, [R1+0x464] ;  /* 0x0004640001007983 */ /* 0x010ea80000100800 */
[----:B---3--:R-:W3:Y:S01]  /*30e60*/  LDL R2, [R1+0x474] ;  /* 0x0004740001027983 */ /* 0x008ee20000100800 */
[----:B--2---:R-:W-:Y:S01]  /*30e70*/  IMAD R0, R0, 0x8, R7 ;  /* 0x0000000800007824 */ /* 0x004fe200078e0207 */
[----:B---3--:R-:W-:-:S04]  /*30e80*/  SHF.L.U32 R2, R2, 0x1f, RZ ;  /* 0x0000001f02027819 */ /* 0x008fc800000006ff */
[----:B------:R-:W2:Y:S02]  /*30e90*/  SYNCS.PHASECHK.TRANS64.TRYWAIT P0, [R0+URZ+0x32440], R2 ;  /* 0x03244002000075a7 */ /* 0x000ea4000800017f */
[----:B--2---:R-:W-:Y:S05]  /*30ea0*/  @!P0 BRA `(.L_x_12938) ;  /* 0x0000006800b48947 */ /* 0x004fea0003800000 */
.L_x_13103:
        /* <DEDUP_REMOVED lines=11> */
.L_x_12939:
[----:B------:R-:W3:Y:S04]  /*30f60*/  LDL R6, [R1+0x460] ;  /* 0x0004600001067983 */ /* 0x000ee80000100800 */
[----:B-1----:R-:W3:Y:S04]  /*30f70*/  LDL R5, [R1+0x464] ;  /* 0x0004640001057983 */ /* 0x002ee80000100800 */
        /* <DEDUP_REMOVED lines=24> */
.L_x_12935:
        /* <DEDUP_REMOVED lines=26> */
[----:B-1----:R-:W-:Y:S02]  /*312a0*/  IMAD.U32 R5, RZ, RZ, UR5 ;  /* 0x00000005ff057e24 */ /* 0x002fe4000f8e00ff */
[----:B------:R-:W-:Y:S02]  /*312b0*/  IMAD.U32 R6, RZ, RZ, UR6 ;  /* 0x00000006ff067e24 */ /* 0x000fe4000f8e00ff */
[----:B--2---:R-:W-:-:S02]  /*312c0*/  IMAD.U32 R7, RZ, RZ, UR7 ;  /* 0x00000007ff077e24 */ /* 0x004fc4000f8e00ff */
[----:B------:R-:W-:Y:S02]  /*312d0*/  IMAD.U32 R10, RZ, RZ, UR8 ;  /* 0x00000008ff0a7e24 */ /* 0x000fe4000f8e00ff */
[----:B0-----:R-:W-:Y:S02]  /*312e0*/  IMAD.U32 R11, RZ, RZ, UR9 ;  /* 0x00000009ff0b7e24 */ /* 0x001fe4000f8e00ff */
[----:B------:R-:W-:Y:S02]  /*312f0*/  IMAD.MOV.U32 R8, RZ, RZ, 0x70 ;  /* 0x00000070ff087424 */ /* 0x000fe400078e00ff */
[----:B------:R-:W-:Y:S02]  /*31300*/  IMAD.MOV.U32 R12, RZ, RZ, 0x1 ;  /* 0x00000001ff0c7424 */ /* 0x000fe400078e00ff */
[----:B------:R-:W-:-:S07]  /*31310*/  IMAD.MOV.U32 R13, RZ, RZ, RZ ;  /* 0x000000ffff0d7224 */ /* 0x000fce00078e00ff */
[----:B------:R-:W-:-:S07]  /*31320*/  LEPC R20, `(.L_x_12941) ;  /* 0x000000001014794e */ /* 0x000fce0000000000 */
[----:B---34-:R-:W-:Y:S05]  /*31330*/  CALL.ABS.NOINC R2 ;  /* 0x0000000002007343 */ /* 0x018fea0003c00000 */
.L_x_12941:
[----:B------:R-:W-:Y:S05]  /*31340*/  BSYNC B6 ;  /* 0x0000000000067941 */ /* 0x000fea0003800000 */
.L_x_12940:
[----:B0-----:R-:W4:Y:S01]  /*31350*/  LDL R11, [R1+0x488] ;  /* 0x00048800010b7983 */ /* 0x001f220000100800 */
[----:B--2---:R-:W0:Y:S01]  /*31360*/  LDC R7, c[0x0][0x448] ;  /* 0x00011200ff077b82 */ /* 0x004e220000000800 */
[----:B------:R-:W-:Y:S01]  /*31370*/  ULDC.64 UR4, c[0x0][0x298] ;  /* 0x0000a60000047ab9 */ /* 0x000fe20000000a00 */
[----:B------:R-:W-:Y:S01]  /*31380*/  ULDC.64 UR6, c[0x0][0x280] ;  /* 0x0000a00000067ab9 */ /* 0x000fe20000000a00 */
[----:B------:R-:W2:Y:S04]  /*31390*/  LDL R4, [R1+0x4a8] ;  /* 0x0004a80001047983 */ /* 0x000ea80000100800 */
[----:B------:R-:W2:Y:S04]  /*313a0*/  LDL R10, [R1+0x49c] ;  /* 0x00049c00010a7983 */ /* 0x000ea80000100800 */
[----:B-1----:R-:W2:Y:S01]  /*313b0*/  LDL R9, [R1+0x4b8] ;  /* 0x0004b80001097983 */ /* 0x002ea20000100800 */
[----:B------:R-:W1:Y:S01]  /*313c0*/  S2R R2, SR_TID.X ;  /* 0x0000000000027919 */ /* 0x000e620000002100 */
[----:B---3--:R-:W3:Y:S02]  /*313d0*/  S2R R0, SR_TID.X ;  /* 0x0000000000007919 */ /* 0x008ee40000002100 */
[----:B------:R-:W2:Y:S01]  /*313e0*/  LDL R8, [R1+0x4bc] ;  /* 0x0004bc0001087983 */ /* 0x000ea20000100800 */
[----:B0-----:R-:W-:-:S03]  /*313f0*/  ISETP.NE.AND P0, PT, R7, 0x1, PT ;  /* 0x000000010700780c */ /* 0x001fc60003f05270 */
[----:B------:R-:W2:Y:S10]  /*31400*/  LDL R6, [R1+0x4a4] ;  /* 0x0004a40001067983 */ /* 0x000eb40000100800 */
[----:B------:R-:W0:Y:S01]  /*31410*/  @P0 LDC R3, c[0x0][0x450] ;  /* 0x00011400ff030b82 */ /* 0x000e220000000800 */
[----:B-1----:R-:W-:-:S04]  /*31420*/  LOP3.LUT R2, R2, 0x7f, RZ, 0xc0, !PT ;  /* 0x0000007f02027812 */ /* 0x002fc800078ec0ff */
[----:B------:R-:W-:Y:S01]  /*31430*/  SHF.R.U32.HI R2, RZ, 0x3, R2 ;  /* 0x00000003ff027819 */ /* 0x000fe20000011602 */
[----:B---3--:R-:W-:-:S05]  /*31440*/  IMAD.SHL.U32 R0, R0, 0x10, RZ ;  /* 0x0000001000007824 */ /* 0x008fca00078e00ff */
[----:B------:R-:W-:Y:S02]  /*31450*/  LOP3.LUT R0, R2, 0x70, R0, 0xf8, !PT ;  /* 0x0000007002007812 */ /* 0x000fe400078ef800 */
[----:B------:R-:W1:Y:S03]  /*31460*/  @P0 LDC R2, c[0x0][0x44c] ;  /* 0x00011300ff020b82 */ /* 0x000e660000000800 */
[----:B----4-:R-:W-:-:S04]  /*31470*/  IMAD.IADD R5, R0, 0x1, R11 ;  /* 0x0000000100057824 */ /* 0x010fc800078e020b */
[----:B-1----:R-:W-:-:S04]  /*31480*/  @P0 IMAD.HI.U32 R2, R5, R2, RZ ;  /* 0x0000000205020227 */ /* 0x002fc800078e00ff */
[----:B------:R-:W-:Y:S01]  /*31490*/  IMAD.MOV.U32 R0, RZ, RZ, R5 ;  /* 0x000000ffff007224 */ /* 0x000fe200078e0005 */
[----:B0-----:R-:W-:Y:S01]  /*314a0*/  @P0 SHF.R.U32.HI R0, RZ, R3, R2 ;  /* 0x00000003ff000219 */ /* 0x001fe20000011602 */
[----:B--2---:R-:W-:-:S04]  /*314b0*/  IMAD R2, R4, UR4, RZ ;  /* 0x0000000404027c24 */ /* 0x004fc8000f8e02ff */
        /* <DEDUP_REMOVED lines=42> */
[----:B------:R-:W0:Y:S04]  /*31760*/  SHFL.IDX PT, R5, R3, RZ, 0x181f ;  /* 0x00181fff03057589 */ /* 0x000e2800000e0000 */
[----:B------:R-:W1:Y:S01]  /*31770*/  SHFL.IDX PT, R4, R2, RZ, 0x181f ;  /* 0x00181fff02047589 */ /* 0x000e6200000e0000 */
[----:B--2---:R-:W-:-:S03]  /*31780*/  IMAD R0, R11, R7, RZ ;  /* 0x000000070b007224 */ /* 0x004fc600078e02ff */
[----:B------:R-:W-:Y:S01]  /*31790*/  SHFL.IDX PT, R7, R2, 0x1, 0x181f ;  /* 0x00381f0002077f89 */ /* 0x000fe200000e0000 */
[----:B---3--:R-:W-:-:S03]  /*317a0*/  IMAD.IADD R8, R8, 0x1, R6 ;  /* 0x0000000108087824 */ /* 0x008fc600078e0206 */
[----:B------:R-:W2:Y:S01]  /*317b0*/  SHFL.IDX PT, R6, R3, 0x1, 0x181f ;  /* 0x00381f0003067f89 */ /* 0x000ea200000e0000 */
[C---:B------:R-:W-:Y:S01]  /*317c0*/  VIADD R11, R8.reuse, 0x10 ;  /* 0x00000010080b7836 */ /* 0x040fe20000000000 */
[-C--:B------:R-:W-:Y:S02]  /*317d0*/  ISETP.GE.AND P1, PT, R8, R0.reuse, PT ;  /* 0x000000000800720c */ /* 0x080fe40003f26270 */
[----:B------:R-:W-:Y:S02]  /*317e0*/  STL [R1+0x488], R8 ;  /* 0x0004880801007387 */ /* 0x000fe40000100800 */
[----:B------:R-:W-:Y:S02]  /*317f0*/  ISETP.GE.AND P2, PT, R11, R0, PT ;  /* 0x000000000b00720c */ /* 0x000fe40003f46270 */
[----:B------:R3:W-:Y:S07]  /*31800*/  STL [R1+0x4b0], R11 ;  /* 0x0004b00b01007387 */ /* 0x0007ee0000100800 */
[----:B0-----:R-:W-:Y:S01]  /*31810*/  @!P1 LEA R5, P3, R10, R5, 0x1 ;  /* 0x000000050a059211 */ /* 0x001fe200078608ff */
[----:B---3--:R-:W-:-:S04]  /*31820*/  VIADD R11, R8, 0x20 ;  /* 0x00000020080b7836 */ /* 0x008fc80000000000 */
        /* <DEDUP_REMOVED lines=8> */
[----:B------:R-:W-:Y:S01]  /*318b0*/  @!P2 IMAD.X R4, RZ, RZ, R7, P1 ;  /* 0x000000ffff04a224 */ /* 0x000fe200008e0607 */
        /* <DEDUP_REMOVED lines=58> */
.L_x_13120:
[----:B0-----:R-:W3:Y:S04]  /*31c60*/  LDL R2, [R1+0x488] ;  /* 0x0004880001027983 */ /* 0x001ee80000100800 */
[----:B------:R0:W5:Y:S01]  /*31c70*/  LDL R8, [R1+0x460] ;  /* 0x0004600001087983 */ /* 0x0001620000100800 */
        /* <DEDUP_REMOVED lines=11> */
.L_x_12943:
        /* <DEDUP_REMOVED lines=38> */
.L_x_12945:
[----:B------:R-:W-:Y:S05]  /*31f90*/  BSYNC B6 ;  /* 0x0000000000067941 */ /* 0x000fea0003800000 */
.L_x_12944:
        /* <DEDUP_REMOVED lines=61> */
[----:B------:R-:W-:Y:S04]  /*32370*/  SHFL.IDX PT, R6, R0, RZ, 0x181f ;  /* 0x00181fff00067589 */ /* 0x000fe800000e0000 */
[----:B------:R-:W5:Y:S01]  /*32380*/  LDL.LU R12, [R1+0x4c4] ;  /* 0x0004c400010c7983 */ /* 0x000f620000300800 */
[----:B--2---:R-:W-:-:S03]  /*32390*/  IMAD R3, R10, R7, RZ ;  /* 0x000000070a037224 */ /* 0x004fc600078e02ff */
[----:B------:R-:W2:Y:S02]  /*323a0*/  LDL.LU R10, [R1+0x4c0] ;  /* 0x0004c000010a7983 */ /* 0x000ea40000300800 */
[-C--:B---3--:R-:W-:Y:S02]  /*323b0*/  ISETP.GE.AND P4, PT, R4, R3.reuse, PT ;  /* 0x000000030400720c */ /* 0x088fe40003f86270 */
[----:B------:R-:W0:Y:S01]  /*323c0*/  SHFL.IDX PT, R4, R2, RZ, 0x181f ;  /* 0x00181fff02047589 */ /* 0x000e2200000e0000 */
[----:B----4-:R-:W-:-:S13]  /*323d0*/  ISETP.GE.AND P5, PT, R5, R3, PT ;  /* 0x000000030500720c */ /* 0x010fda0003fa6270 */
        /* <DEDUP_REMOVED lines=76> */
[----:B------:R-:W-:-:S05]  /*328a0*/  @!P4 IMAD.X R4, RZ, RZ, R6, P5 ;  /* 0x000000ffff04c224 */ /* 0x000fca00028e0606 */
[----:B------:R-:W-:-:S04]  /*328b0*/  @!P4 LOP3.LUT R5, R5, R4, RZ, 0x3c, !PT ;  /* 0x000000040505c212 */ /* 0x000fc800078e3cff */
[----:B------:R-:W-:-:S04]  /*328c0*/  @!P4 LOP3.LUT R4, R5, R4, RZ, 0x3c, !PT ;  /* 0x000000040504c212 */ /* 0x000fc800078e3cff */
[----:B------:R-:W-:Y:S01]  /*328d0*/  @!P4 LOP3.LUT R5, R5, R4, RZ, 0x3c, !PT ;  /* 0x000000040505c212 */ /* 0x000fe200078e3cff */
[----:B------:R2:W3:Y:S04]  /*328e0*/  SHFL.IDX PT, R6, R0, 0x7, 0x181f ;  /* 0x00f81f0000067f89 */ /* 0x0004e800000e0000 */
[----:B------:R2:W-:Y:S04]  /*328f0*/  @!P4 LDGSTS.E.BYPASS.LTC128B.128 [R9+0x25400], desc[UR42][R4.64], !P3 ;  /* 0x254000000409cfae */ /* 0x0005e8000d901d6a */
[----:B------:R2:W-:Y:S04]  /*32900*/  @!P4 LDGSTS.E.BYPASS.LTC128B.128 [R9+0x29400], desc[UR42][R4.64+0x80], !P2 ;  /* 0x294000800409cfae */ /* 0x0005e8000d101d6a */
[----:B------:R2:W-:Y:S04]  /*32910*/  @!P4 LDGSTS.E.BYPASS.LTC128B.128 [R9+0x2d400], desc[UR42][R4.64+0x100], !P1 ;  /* 0x2d4001000409cfae */ /* 0x0005e8000c901d6a */
[----:B-1----:R2:W-:Y:S02]  /*32920*/  @!P4 LDGSTS.E.BYPASS.LTC128B.128 [R9+0x31400], desc[UR42][R4.64+0x180], !P0 ;  /* 0x314001800409cfae */ /* 0x0025e4000c101d6a */
.L_x_13138:
[----:B--2---:R-:W2:Y:S01]  /*32930*/  LDL.LU R0, [R1+0x4d0] ;  /* 0x0004d00001007983 */ /* 0x004ea20000300800 */
[----:B------:R-:W-:Y:S01]  /*32940*/  BSSY B0, `(.L_x_12947) ;  /* 0x000000d000007945 */ /* 0x000fe20003800000 */
[----:B--2---:R-:W-:-:S13]  /*32950*/  ISETP.GE.AND P4, PT, R0, R3, PT ;  /* 0x000000030000720c */ /* 0x004fda0003f86270 */
[----:B------:R-:W-:Y:S05]  /*32960*/  @P4 BRA `(.L_x_12948) ;  /* 0x0000000000284947 */ /* 0x000fea0003800000 */
[----:B------:R-:W2:Y:S01]  /*32970*/  LDL R0, [R1+0x470] ;  /* 0x0004700001007983 */ /* 0x000ea20000100800 */
[----:B------:R-:W-:-:S05]  /*32980*/  LEA R2, P4, R8, R2, 0x1 ;  /* 0x0000000208027211 */ /* 0x000fca00078808ff */
[----:B---3--:R-:W-:-:S05]  /*32990*/  IMAD.X R3, RZ, RZ, R6, P4 ;  /* 0x000000ffff037224 */ /* 0x008fca00020e0606 */
[----:B------:R-:W-:Y:S01]  /*329a0*/  @!PT LDS RZ, [RZ] ;  /* 0x00000000fffff984 */ /* 0x000fe20000000800 */
[----:B------:R-:W-:Y:S01]  /*329b0*/  @!PT LDS RZ, [RZ] ;  /* 0x00000000fffff984 */ /* 0x000fe20000000800 */
[----:B------:R-:W-:Y:S01]  /*329c0*/  @!PT LDS RZ, [RZ] ;  /* 0x00000000fffff984 */ /* 0x000fe20000000800 */
[----:B--2---:R1:W-:Y:S04]  /*329d0*/  LDGSTS.E.BYPASS.LTC128B.128 [R0+0x25c00], desc[UR42][R2.64], !P3 ;  /* 0x25c0000002007fae */ /* 0x0043e8000d901d6a */
[----:B------:R1:W-:Y:S04]  /*329e0*/  LDGSTS.E.BYPASS.LTC128B.128 [R0+0x29c00], desc[UR42][R2.64+0x80], !P2 ;  /* 0x29c0008002007fae */ /* 0x0003e8000d101d6a */
[----:B------:R1:W-:Y:S04]  /*329f0*/  LDGSTS.E.BYPASS.LTC128B.128 [R0+0x2dc00], desc[UR42][R2.64+0x100], !P1 ;  /* 0x2dc0010002007fae */ /* 0x0003e8000c901d6a */
[----:B------:R1:W-:Y:S02]  /*32a00*/  LDGSTS.E.BYPASS.LTC128B.128 [R0+0x31c00], desc[UR42][R2.64+0x180], !P0 ;  /* 0x31c0018002007fae */ /* 0x0003e4000c101d6a */
.L_x_12948:
[----:B------:R-:W-:Y:S05]  /*32a10*/  BSYNC B0 ;  /* 0x0000000000007941 */ /* 0x000fea0003800000 */
.L_x_12947:
[----:B------:R2:W5:Y:S01]  /*32a20*/  LDL R8, [R1+0x460] ;  /* 0x0004600001087983 */ /* 0x0005620000100800 */
[----:B------:R-:W-:Y:S01]  /*32a30*/  PLOP3.LUT P0, PT, PT, PT, PT, 0x80, 0x0 ;  /* 0x000000000000781c */ /* 0x000fe20003f0f070 */
[----:B------:R-:W-:-:S12]  /*32a40*/  NOP ;  /* 0x0000000000007918 */ /* 0x000fd80000000000 */
.L_x_12949:
[----:B-1----:R-:W4:Y:S01]  /*32a50*/  LDL R2, [R1+0x460] ;  /* 0x0004600001027983 */ /* 0x002f220000100800 */
        /* <DEDUP_REMOVED lines=16> */
[----:B------:R-:W4:Y:S03]  /*32b60*/  SYNCS.PHASECHK.TRANS64.TRYWAIT P0, [R2+URZ+0x32420], R0 ;  /* 0x03242000020075a7 */ /* 0x000f26000800017f */
[----:B-1--4-:R-:W-:Y:S05]  /*32b70*/  @!P0 BRA `(.L_x_12951) ;  /* 0x0000006400d48947 */ /* 0x012fea0003800000 */
.L_x_13139:
[----:B------:R-:W-:Y:S05]  /*32b80*/  BSYNC B0 ;  /* 0x0000000000007941 */ /* 0x000fea0003800000 */
.L_x_12950:
[----:B-1----:R-:W4:Y:S01]  /*32b90*/  LDL R2, [R1+0x48c] ;  /* 0x00048c0001027983 */ /* 0x002f220000100800 */
[----:B------:R-:W-:Y:S01]  /*32ba0*/  BSSY B0, `(.L_x_12952) ;  /* 0x000005f000007945 */ /* 0x000fe20003800000 */
[----:B----4-:R-:W-:-:S13]  /*32bb0*/  LOP3.LUT P0, RZ, R2, 0x1, RZ, 0xc0, !PT ;  /* 0x0000000102ff7812 */ /* 0x010fda000780c0ff */
[----:B------:R-:W-:Y:S05]  /*32bc0*/  @!P0 BRA `(.L_x_12953) ;  /* 0x0000000400708947 */ /* 0x000fea0003800000 */
[----:B------:R-:W4:Y:S04]  /*32bd0*/  LDL R2, [R1+0x460] ;  /* 0x0004600001027983 */ /* 0x000f280000100800 */
[----:B0-----:R-:W2:Y:S01]  /*32be0*/  LDL R4, [R1+0x474] ;  /* 0x0004740001047983 */ /* 0x001ea20000100800 */
        /* <DEDUP_REMOVED lines=10> */
.L_x_13140:
[----:B------:R-:W-:Y:S05]  /*32c90*/  BSYNC B1 ;  /* 0x0000000000017941 */ /* 0x000fea0003800000 */
.L_x_12954:
        /* <DEDUP_REMOVED lines=9> */
.L_x_12957:
[----:B------:R-:W-:Y:S05]  /*32d30*/  BSYNC B1 ;  /* 0x0000000000017941 */ /* 0x000fea0003800000 */
.L_x_12956:
[----:B------:R-:W2:Y:S04]  /*32d40*/  LDL R5, [R1+0x460] ;  /* 0x0004600001057983 */ /* 0x000ea80000100800 */
[----:B0-----:R-:W2:Y:S04]  /*32d50*/  LDL R0, [R1+0x464] ;  /* 0x0004640001007983 */ /* 0x001ea80000100800 */
        /* <DEDUP_REMOVED lines=12> */
.L_x_12958:
        /* <DEDUP_REMOVED lines=15> */
.L_x_12959:
        /* <DEDUP_REMOVED lines=15> */
.L_x_12960:
        /* <DEDUP_REMOVED lines=15> */
.L_x_12961:
        /* <DEDUP_REMOVED lines=10> */
.L_x_12953:
[----:B------:R-:W-:Y:S05]  /*33190*/  BSYNC B0 ;  /* 0x0000000000007941 */ /* 0x000fea0003800000 */
.L_x_12952:
[----:B0-----:R-:W4:Y:S04]  /*331a0*/  LDL R4, [R1+0x490] ;  /* 0x0004900001047983 */ /* 0x001f280000100800 */
[----:B------:R-:W2:Y:S01]  /*331b0*/  LDL R5, [R1+0x484] ;  /* 0x0004840001057983 */ /* 0x000ea20000100800 */
[----:B------:R-:W-:Y:S01]  /*331c0*/  BSSY B0, `(.L_x_12962) ;  /* 0x00001ff000007945 */ /* 0x000fe20003800000 */
[----:B----4-:R-:W-:-:S05]  /*331d0*/  VIADD R0, R4, 0xfffffffe ;  /* 0xfffffffe04007836 */ /* 0x010fca0000000000 */
[----:B--2---:R-:W-:-:S13]  /*331e0*/  ISETP.GE.AND P0, PT, R0, R5, PT ;  /* 0x000000050000720c */ /* 0x004fda0003f06270 */
[----:B------:R-:W-:Y:S05]  /*331f0*/  @!P0 BRA `(.L_x_12963) ;  /* 0x0000001c00ec8947 */ /* 0x000fea0003800000 */
[----:B------:R-:W-:Y:S01]  /*33200*/  IMAD.MOV R2, RZ, RZ, -R4 ;  /* 0x000000ffff027224 */ /* 0x000fe200078e0a04 */
[----:B---3--:R-:W-:Y:S01]  /*33210*/  LOP3.LUT R6, RZ, R5, RZ, 0x33, !PT ;  /* 0x00000005ff067212 */ /* 0x008fe200078e33ff */
        /* <DEDUP_REMOVED lines=42> */
.L_x_12968:
[----:B------:R-:W2:Y:S01]  /*334c0*/  LDL R2, [R1+0x460] ;  /* 0x0004600001027983 */ /* 0x000ea20000100800 */
[----:B0-----:R-:W-:Y:S01]  /*334d0*/  SHF.L.U32 R5, R7, 0x1f, RZ ;  /* 0x0000001f07057819 */ /* 0x001fe200000006ff */
[----:B------:R-:W0:Y:S01]  /*334e0*/  S2R R3, SR_TID.X ;  /* 0x0000000000037919 */ /* 0x000e220000002100 */
[----:B------:R-:W-:Y:S01]  /*334f0*/  BSSY B3, `(.L_x_12969) ;  /* 0x0000006000037945 */ /* 0x000fe20003800000 */
[----:B0-----:R-:W-:-:S04]  /*33500*/  LOP3.LUT R3, R3, 0x7f, RZ, 0xc0, !PT ;  /* 0x0000007f03037812 */ /* 0x001fc800078ec0ff */
[----:B------:R-:W-:Y:S01]  /*33510*/  ISETP.NE.AND P1, PT, R3, RZ, PT ;  /* 0x000000ff0300720c */ /* 0x000fe20003f25270 */
[----:B--2---:R-:W-:-:S04]  /*33520*/  IMAD R2, R8, 0x8, R2 ;  /* 0x0000000808027824 */ /* 0x004fc800078e0202 */
[----:B------:R-:W0:Y:S02]  /*33530*/  SYNCS.PHASECHK.TRANS64.TRYWAIT P0, [R2+URZ+0x32440], R5 ;  /* 0x03244005020075a7 */ /* 0x000e24000800017f */
[----:B0-----:R-:W-:Y:S06]  /*33540*/  @!P0 BRA `(.L_x_12970) ;  /* 0x0000005c008c8947 */ /* 0x001fec0003800000 */
.L_x_13141:
[----:B------:R-:W-:Y:S05]  /*33550*/  BSYNC B3 ;  /* 0x0000000000037941 */ /* 0x000fea0003800000 */
.L_x_12969:
        /* <DEDUP_REMOVED lines=9> */
.L_x_12972:
[----:B------:R-:W-:Y:S05]  /*335f0*/  BSYNC B3 ;  /* 0x0000000000037941 */ /* 0x000fea0003800000 */
.L_x_12971:
        /* <DEDUP_REMOVED lines=14> */
.L_x_12973:
        /* <DEDUP_REMOVED lines=13> */
.L_x_13142:
[----:B------:R-:W-:Y:S05]  /*337b0*/  BSYNC B3 ;  /* 0x0000000000037941 */ /* 0x000fea0003800000 */
.L_x_12974:
        /* <DEDUP_REMOVED lines=11> */
.L_x_12977:
[----:B------:R-:W-:Y:S05]  /*33870*/  BSYNC B3 ;  /* 0x0000000000037941 */ /* 0x000fea0003800000 */
.L_x_12976:
        /* <DEDUP_REMOVED lines=11> */
.L_x_12978:
        /* <DEDUP_REMOVED lines=15> */
.L_x_12979:
        /* <DEDUP_REMOVED lines=15> */
.L_x_12980:
        /* <DEDUP_REMOVED lines=15> */
.L_x_12981:
        /* <DEDUP_REMOVED lines=10> */
.L_x_12967:
[----:B------:R-:W-:Y:S05]  /*33ca0*/  BSYNC B1 ;  /* 0x0000000000017941 */ /* 0x000fea0003800000 */
.L_x_12966:
[----:B------:R-:W2:Y:S02]  /*33cb0*/  LDL R4, [R1+0x490] ;  /* 0x0004900001047983 */ /* 0x000ea40000100800 */
[----:B--2---:R-:W-:-:S07]  /*33cc0*/  VIADD R0, R4, 0xfffffffd ;  /* 0xfffffffd04007836 */ /* 0x004fce0000000000 */
.L_x_12965:
[----:B------:R-:W-:Y:S05]  /*33cd0*/  BSYNC B2 ;  /* 0x0000000000027941 */ /* 0x000fea0003800000 */
.L_x_12964:
[----:B------:R-:W2:Y:S01]  /*33ce0*/  LDL.LU R2, [R1+0x490] ;  /* 0x0004900001027983 */ /* 0x000ea20000300800 */
[----:B------:R-:W-:Y:S01]  /*33cf0*/  VIADD R6, R6, 0xfffffffe ;  /* 0xfffffffe06067836 */ /* 0x000fe20000000000 */
[----:B--2---:R-:W-:-:S04]  /*33d00*/  LOP3.LUT R2, RZ, R2, RZ, 0x33, !PT ;  /* 0x00000002ff027212 */ /* 0x004fc800078e33ff */
[----:B------:R-:W-:-:S13]  /*33d10*/  ISETP.NE.AND P0, PT, R6, R2, PT ;  /* 0x000000020600720c */ /* 0x000fda0003f05270 */
[----:B------:R-:W-:Y:S05]  /*33d20*/  @!P0 BRA `(.L_x_12963) ;  /* 0x0000001400208947 */ /* 0x000fea0003800000 */
.L_x_13014:
        /* <DEDUP_REMOVED lines=36> */
.L_x_12984:
        /* <DEDUP_REMOVED lines=9> */
.L_x_13143:
[----:B------:R-:W-:Y:S05]  /*34000*/  BSYNC B2 ;  /* 0x0000000000027941 */ /* 0x000fea0003800000 */
.L_x_12985:
        /* <DEDUP_REMOVED lines=9> */
.L_x_12988:
[----:B------:R-:W-:Y:S05]  /*340a0*/  BSYNC B2 ;  /* 0x0000000000027941 */ /* 0x000fea0003800000 */
.L_x_12987:
        /* <DEDUP_REMOVED lines=13> */
.L_x_12989:
        /* <DEDUP_REMOVED lines=13> */
.L_x_13144:
[----:B------:R-:W-:Y:S05]  /*34250*/  BSYNC B2 ;  /* 0x0000000000027941 */ /* 0x000fea0003800000 */
.L_x_12990:
        /* <DEDUP_REMOVED lines=11> */
.L_x_12993:
[----:B------:R-:W-:Y:S05]  /*34310*/  BSYNC B2 ;  /* 0x0000000000027941 */ /* 0x000fea0003800000 */
.L_x_12992:
        /* <DEDUP_REMOVED lines=10> */
.L_x_12994:
        /* <DEDUP_REMOVED lines=15> */
.L_x_12995:
        /* <DEDUP_REMOVED lines=15> */
.L_x_12996:
        /* <DEDUP_REMOVED lines=15> */
.L_x_12997:
        /* <DEDUP_REMOVED lines=10> */
.L_x_12983:
[----:B------:R-:W-:Y:S05]  /*34730*/  BSYNC B1 ;  /* 0x0000000000017941 */ /* 0x000fea0003800000 */
.L_x_12982:
        /* <DEDUP_REMOVED lines=36> */
.L_x_13000:
        /* <DEDUP_REMOVED lines=9> */
.L_x_13145:
[----:B------:R-:W-:Y:S05]  /*34a10*/  BSYNC B2 ;  /* 0x0000000000027941 */ /* 0x000fea0003800000 */
.L_x_13001:
        /* <DEDUP_REMOVED lines=9> */
.L_x_13004:
[----:B------:R-:W-:Y:S05]  /*34ab0*/  BSYNC B2 ;  /* 0x0000000000027941 */ /* 0x000fea0003800000 */
.L_x_13003:
        /* <DEDUP_REMOVED lines=14> */
.L_x_13005:
        /* <DEDUP_REMOVED lines=13> */
.L_x_13146:
[----:B------:R-:W-:Y:S05]  /*34c70*/  BSYNC B2 ;  /* 0x0000000000027941 */ /* 0x000fea0003800000 */
.L_x_13006:
        /* <DEDUP_REMOVED lines=11> */
.L_x_13009:
[----:B------:R-:W-:Y:S05]  /*34d30*/  BSYNC B2 ;  /* 0x0000000000027941 */ /* 0x000fea0003800000 */
.L_x_13008:
        /* <DEDUP_REMOVED lines=11> */
.L_x_13010:
        /* <DEDUP_REMOVED lines=15> */
.L_x_13011:
        /* <DEDUP_REMOVED lines=15> */
.L_x_13012:
        /* <DEDUP_REMOVED lines=15> */
.L_x_13013:
        /* <DEDUP_REMOVED lines=10> */
.L_x_12999:
[----:B------:R-:W-:Y:S05]  /*35160*/  BSYNC B1 ;  /* 0x0000000000017941 */ /* 0x000fea0003800000 */
.L_x_12998:
[----:B------:R-:W2:Y:S01]  /*35170*/  LDL R5, [R1+0x484] ;  /* 0x0004840001057983 */ /* 0x000ea20000100800 */
[----:B------:R-:W-:Y:S01]  /*35180*/  VIADD R0, R0, 0xfffffffe ;  /* 0xfffffffe00007836 */ /* 0x000fe20000000000 */
[----:B--2---:R-:W-:-:S13]  /*35190*/  ISETP.GT.AND P0, PT, R6, R5, PT ;  /* 0x000000050600720c */ /* 0x004fda0003f04270 */
[----:B------:R-:W-:Y:S05]  /*351a0*/  @P0 BRA `(.L_x_13014) ;  /* 0xffffffe800e00947 */ /* 0x000fea000383ffff */
.L_x_12963:
[----:B------:R-:W-:Y:S05]  /*351b0*/  BSYNC B0 ;  /* 0x0000000000007941 */ /* 0x000fea0003800000 */
.L_x_12962:
[----:B------:R-:W2:Y:S04]  /*351c0*/  LDL.LU R4, [R1+0x464] ;  /* 0x0004640001047983 */ /* 0x000ea80000300800 */
[----:B------:R-:W4:Y:S01]  /*351d0*/  LDL.LU R3, [R1+0x474] ;  /* 0x0004740001037983 */ /* 0x000f220000300800 */
[----:B------:R-:W0:Y:S01]  /*351e0*/  S2R R2, SR_TID.X ;  /* 0x0000000000027919 */ /* 0x000e220000002100 */
[----:B------:R-:W-:Y:S01]  /*351f0*/  BSSY B0, `(.L_x_13015) ;  /* 0x0000015000007945 */ /* 0x000fe20003800000 */
[----:B0-----:R-:W-:-:S04]  /*35200*/  LOP3.LUT R2, R2, 0x7f, RZ, 0xc0, !PT ;  /* 0x0000007f02027812 */ /* 0x001fc800078ec0ff */
[----:B------:R-:W-:Y:S01]  /*35210*/  ISETP.NE.AND P1, PT, R2, RZ, PT ;  /* 0x000000ff0200720c */ /* 0x000fe20003f25270 */
[----:B--2---:R-:W-:-:S05]  /*35220*/  VIADD R0, R4, 0x1 ;  /* 0x0000000104007836 */ /* 0x004fca0000000000 */
[----:B------:R-:W-:-:S04]  /*35230*/  ISETP.NE.AND P0, PT, R0, 0x2, PT ;  /* 0x000000020000780c */ /* 0x000fc80003f05270 */
[----:B------:R-:W-:-:S04]  /*35240*/  SEL R2, RZ, 0x1, P0 ;  /* 0x00000001ff027807 */ /* 0x000fc80000000000 */
[----:B----4-:R-:W-:-:S05]  /*35250*/  LOP3.LUT R3, R3, R2, RZ, 0x3c, !PT ;  /* 0x0000000203037212 */ /* 0x010fca00078e3cff */
[----:B------:R0:W-:Y:S01]  /*35260*/  STL [R1+0x474], R3 ;  /* 0x0004740301007387 */ /* 0x0001e20000100800 */
        /* <DEDUP_REMOVED lines=8> */
[----:B---3--:R-:W0:Y:S02]  /*352f0*/  S2R R6, SR_LTMASK ;  /* 0x0000000000067919 */ /* 0x008e240000003900 */
[----:B0-----:R-:W-:-:S04]  /*35300*/  LOP3.LUT R6, R6, UR4, RZ, 0xc0, !PT ;  /* 0x0000000406067c12 */ /* 0x001fc8000f8ec0ff */
[----:B------:R-:W0:Y:S01]  /*35310*/  POPC R7, R6 ;  /* 0x0000000600077309 */ /* 0x000e220000000000 */
[----:B--2---:R-:W0:Y:S02]  /*35320*/  SHFL.IDX PT, R2, R3, R2, 0x1f ;  /* 0x00001f0203027589 */ /* 0x004e2400000e0000 */
[----:B0-----:R-:W-:-:S07]  /*35330*/  IADD3 R16, R2, UR39, R7 ;  /* 0x0000002702107c10 */ /* 0x001fce000fffe007 */
.L_x_13016:
[----:B------:R-:W-:Y:S05]  /*35340*/  BSYNC B0 ;  /* 0x0000000000007941 */ /* 0x000fea0003800000 */
.L_x_13015:
[----:B------:R-:W-:-:S05]  /*35350*/  SEL R0, R0, RZ, P0 ;  /* 0x000000ff00007207 */ /* 0x000fca0000000000 */
[----:B------:R1:W-:Y:S02]  /*35360*/  STL [R1+0x464], R0 ;  /* 0x0004640001007387 */ /* 0x0003e40000100800 */
.L_x_12928:
[----:B------:R-:W-:Y:S05]  /*35370*/  BSYNC B7 ;  /* 0x0000000000077941 */ /* 0x000fea0003800000 */
.L_x_12926:
[----:B-1----:R-:W2:Y:S02]  /*35380*/  LDL R0, [R1+0x48c] ;  /* 0x00048c0001007983 */ /* 0x002ea40000100800 */
[----:B--2---:R-:W-:-:S13]  /*35390*/  LOP3.LUT P0, RZ, R0, 0x40, RZ, 0xc0, !PT ;  /* 0x0000004000ff7812 */ /* 0x004fda000780c0ff */
[----:B------:R-:W-:Y:S05]  /*353a0*/  @!P0 BRA `(.L_x_13017) ;  /* 0x0000000000288947 */ /* 0x000fea0003800000 */
[----:B------:R-:W-:Y:S05]  /*353b0*/  WARPSYNC.ALL ;  /* 0x0000000000007948 */ /* 0x000fea0003800000 */
[----:B------:R-:W1:Y:S08]  /*353c0*/  S2UR UR5, SR_CgaCtaId ;  /* 0x00000000000579c3 */ /* 0x000e700000008800 */
[----:B------:R-:W-:Y:S06]  /*353d0*/  BAR.SYNC.DEFER_BLOCKING 0x5, 0x180 ;  /* 0x0146000000007b1d */ /* 0x000fec0000010000 */
[----:B------:R-:W-:-:S02]  /*353e0*/  UMOV UR4, 0x400 ;  /* 0x0000040000047882 */ /* 0x000fc40000000000 */
[----:B-1----:R-:W-:-:S06]  /*353f0*/  ULEA UR4, UR5, UR4, 0x18 ;  /* 0x0000000405047291 */ /* 0x002fcc000f8ec03f */
[----:B------:R-:W-:-:S05]  /*35400*/  IMAD.U32 R0, RZ, RZ, UR4 ;  /* 0x00000004ff007e24 */ /* 0x000fca000f8e00ff */
[----:B------:R1:W2:Y:S04]  /*35410*/  LDS.128 R16, [R0+0x324d0] ;  /* 0x0324d00000107984 */ /* 0x0002a80000000c00 */
[----:B------:R1:W-:Y:S01]  /*35420*/  STL [R1+0x460], R0 ;  /* 0x0004600001007387 */ /* 0x0003e20000100800 */
[----:B------:R-:W-:Y:S06]  /*35430*/  BAR.ARV 0x4, 0x180 ;  /* 0x0106000000007b1d */ /* 0x000fec0000002000 */
[----:B------:R-:W-:Y:S05]  /*35440*/  BRA `(.L_x_13018) ;  /* 0x0000000800d87947 */ /* 0x000fea0003800000 */
.L_x_13017:
        /* <DEDUP_REMOVED lines=22> */
[----:B------:R-:W-:Y:S04]  /*355b0*/  SHFL.IDX PT, R0, R16, RZ, 0x1f ;  /* 0x00001fff10007589 */ /* 0x000fe800000e0000 */
        /* <DEDUP_REMOVED lines=13> */
.L_x_13156:
[----:B------:R-:W-:Y:S02]  /*35690*/  ULDC UR4, c[0x0][0xd38] ;  /* 0x00034e0000047ab9 */ /* 0x000fe40000000800 */
[----:B------:R-:W-:-:S04]  /*356a0*/  IMAD.U32 R4, RZ, RZ, UR4 ;  /* 0x00000004ff047e24 */ /* 0x000fc8000f8e00ff */
[----:B-1----:R-:W-:-:S04]  /*356b0*/  IMAD R16, R16, R4, RZ ;  /* 0x0000000410107224 */ /* 0x002fc800078e02ff */
[----:B------:R-:W-:-:S05]  /*356c0*/  IMAD.IADD R5, R5, 0x1, R16 ;  /* 0x0000000105057824 */ /* 0x000fca00078e0210 */
[----:B------:R-:W-:-:S13]  /*356d0*/  ISETP.GT.AND P6, PT, R5, R0, PT ;  /* 0x000000000500720c */ /* 0x000fda0003fc4270 */
[----:B------:R-:W-:Y:S05]  /*356e0*/  @P6 BRA `(.L_x_13020) ;  /* 0x00000000009c6947 */ /* 0x000fea0003800000 */
.L_x_13025:
[----:B0-----:R-:W0:Y:S01]  /*356f0*/  LDC R2, c[0x0][0xd3c] ;  /* 0x00034f00ff027b82 */ /* 0x001e220000000800 */
[----:B------:R-:W-:-:S05]  /*35700*/  VIADD R19, R19, 0x1f ;  /* 0x0000001f13137836 */ /* 0x000fca0000000000 */
[----:B0-----:R-:W-:-:S13]  /*35710*/  ISETP.GE.AND P6, PT, R19, R2, PT ;  /* 0x000000021300720c */ /* 0x001fda0003fc6270 */
[----:B------:R-:W-:Y:S05]  /*35720*/  @P6 BRA `(.L_x_13021) ;  /* 0x0000000400d46947 */ /* 0x000fea0003800000 */
[----:B------:R-:W0:Y:S01]  /*35730*/  S2R R3, SR_TID.X ;  /* 0x0000000000037919 */ /* 0x000e220000002100 */
[----:B------:R-:W-:Y:S01]  /*35740*/  BSSY B0, `(.L_x_13022) ;  /* 0x0000009000007945 */ /* 0x000fe20003800000 */
[----:B0-----:R-:W-:-:S05]  /*35750*/  LOP3.LUT R3, R3, 0x1f, RZ, 0xc0, !PT ;  /* 0x0000001f03037812 */ /* 0x001fca00078ec0ff */
[----:B------:R-:W-:Y:S02]  /*35760*/  IMAD.IADD R4, R19, 0x1, R3 ;  /* 0x0000000113047824 */ /* 0x000fe400078e0203 */
[----:B------:R-:W-:-:S03]  /*35770*/  IMAD.MOV.U32 R3, RZ, RZ, RZ ;  /* 0x000000ffff037224 */ /* 0x000fc600078e00ff */
[----:B------:R-:W-:-:S13]  /*35780*/  ISETP.GE.OR P6, PT, R4, R2, !P0 ;  /* 0x000000020400720c */ /* 0x000fda00047c6670 */
[----:B------:R-:W-:Y:S05]  /*35790*/  @P6 BRA `(.L_x_13023) ;  /* 0x00000000000c6947 */ /* 0x000fea0003800000 */
[----:B------:R-:W0:Y:S02]  /*357a0*/  LDC.64 R2, c[0x0][0xd80] ;  /* 0x00036000ff027b82 */ /* 0x000e240000000a00 */
[----:B0-----:R-:W-:-:S06]  /*357b0*/  IMAD.WIDE R2, R4, 0x4, R2 ;  /* 0x0000000404027825 */ /* 0x001fcc00078e0202 */
[----:B------:R0:W5:Y:S02]  /*357c0*/  LDG.E R3, desc[UR42][R2.64] ;  /* 0x0000002a02037981 */ /* 0x000164000c1e1900 */
.L_x_13023:
[----:B------:R-:W-:Y:S05]  /*357d0*/  BSYNC B0 ;  /* 0x0000000000007941 */ /* 0x000fea0003800000 */
.L_x_13022:
        /* <DEDUP_REMOVED lines=18> */
.L_x_13164:
[----:B------:R-:W-:Y:S02]  /*35900*/  ULDC UR4, c[0x0][0xd38] ;  /* 0x00034e0000047ab9 */ /* 0x000fe40000000800 */
[----:B------:R-:W-:-:S04]  /*35910*/  IMAD.U32 R4, RZ, RZ, UR4 ;  /* 0x00000004ff047e24 */ /* 0x000fc8000f8e00ff */
[----:B-1----:R-:W-:-:S04]  /*35920*/  IMAD R16, R16, R4, RZ ;  /* 0x0000000410107224 */ /* 0x002fc800078e02ff */
[----:B------:R-:W-:-:S05]  /*35930*/  IMAD.IADD R5, R16, 0x1, R5 ;  /* 0x0000000110057824 */ /* 0x000fca00078e0205 */
[----:B------:R-:W-:-:S13]  /*35940*/  ISETP.GT.AND P6, PT, R5, R0, PT ;  /* 0x000000000500720c */ /* 0x000fda0003fc4270 */
[----:B------:R-:W-:Y:S05]  /*35950*/  @!P6 BRA `(.L_x_13025) ;  /* 0xfffffffc0064e947 */ /* 0x000fea000383ffff */
.L_x_13020:
        /* <DEDUP_REMOVED lines=8> */
.L_x_13168:
[----:B------:R-:W-:Y:S01]  /*359e0*/  ISETP.NE.AND P0, PT, R5, RZ, PT ;  /* 0x000000ff0500720c */ /* 0x000fe20003f05270 */
[----:B------:R-:W-:-:S12]  /*359f0*/  IMAD.MOV.U32 R5, RZ, RZ, RZ ;  /* 0x000000ffff057224 */ /* 0x000fd800078e00ff */
[----:B------:R-:W-:Y:S05]  /*35a00*/  @!P0 BRA `(.L_x_13027) ;  /* 0x0000000000148947 */ /* 0x000fea0003800000 */
[----:B------:R-:W-:Y:S01]  /*35a10*/  UMOV UR4, 0xffffffff ;  /* 0xffffffff00047882 */ /* 0x000fe20000000000 */
[----:B------:R-:W-:Y:S02]  /*35a20*/  VIADD R12, R6, 0xffffffff ;  /* 0xffffffff060c7836 */ /* 0x000fe40000000000 */
[----:B------:R-:W-:Y:S05]  /*35a30*/  BRA.DIV UR4, `(.L_x_13028) ;  /* 0x0000004604247947 */ /* 0x000fea000b800000 */
[----:B0-----:R0:W3:Y:S02]  /*35a40*/  SHFL.IDX PT, R2, R2, R12, 0x1f ;  /* 0x00001f0c02027589 */ /* 0x0010e400000e0000 */
.L_x_13171:
[----:B---3--:R-:W-:-:S07]  /*35a50*/  IMAD.MOV.U32 R5, RZ, RZ, R2 ;  /* 0x000000ffff057224 */ /* 0x008fce00078e0002 */
.L_x_13027:
        /* <DEDUP_REMOVED lines=66> */
.L_x_13021:
[----:B------:R-:W-:Y:S01]  /*35e80*/  UMOV UR4, URZ ;  /* 0x0000003f00047c82 */ /* 0x000fe20008000000 */
[----:B------:R-:W-:Y:S01]  /*35e90*/  UMOV UR5, URZ ;  /* 0x0000003f00057c82 */ /* 0x000fe20008000000 */
[----:B------:R-:W-:Y:S01]  /*35ea0*/  ULDC UR6, c[0x0][0xd3c] ;  /* 0x00034f0000067ab9 */ /* 0x000fe20000000800 */
[----:B------:R-:W-:Y:S02]  /*35eb0*/  IMAD.MOV.U32 R16, RZ, RZ, R0 ;  /* 0x000000ffff107224 */ /* 0x000fe400078e0000 */
[----:B------:R-:W-:Y:S02]  /*35ec0*/  IMAD.U32 R17, RZ, RZ, UR4 ;  /* 0x00000004ff117e24 */ /* 0x000fe4000f8e00ff */
[----:B------:R-:W-:Y:S02]  /*35ed0*/  IMAD.U32 R18, RZ, RZ, UR5 ;  /* 0x00000005ff127e24 */ /* 0x000fe4000f8e00ff */
[----:B------:R-:W-:-:S07]  /*35ee0*/  IMAD.U32 R19, RZ, RZ, UR6 ;  /* 0x00000006ff137e24 */ /* 0x000fce000f8e00ff */
.L_x_13029:
        /* <DEDUP_REMOVED lines=12> */
.L_x_13018:
[----:B------:R-:W-:Y:S02]  /*35fb0*/  ULDC UR4, c[0x0][0xd3c] ;  /* 0x00034f0000047ab9 */ /* 0x000fe40000000800 */
[----:B--2---:R-:W-:-:S13]  /*35fc0*/  ISETP.GE.AND P0, PT, R19, UR4, PT ;  /* 0x0000000413007c0c */ /* 0x004fda000bf06270 */
[----:B------:R-:W-:Y:S05]  /*35fd0*/  @!P0 BRA `(.L_x_13030) ;  /* 0xffffff8000f08947 */ /* 0x000fea000383ffff */
[----:B------:R-:W-:Y:S05]  /*35fe0*/  BSYNC B8 ;  /* 0x0000000000087941 */ /* 0x000fea0003800000 */
.L_x_12868:
[----:B-1----:R-:W2:Y:S01]  /*35ff0*/  LDL.LU R0, [R1+0x4d4] ;  /* 0x0004d40001007983 */ /* 0x002ea20000300800 */
[----:B------:R-:W-:Y:S01]  /*36000*/  BSSY B0, `(.L_x_13031) ;  /* 0x000000b000007945 */ /* 0x000fe20003800000 */
[----:B------:R-:W1:Y:S01]  /*36010*/  S2R R5, SR_CgaCtaId ;  /* 0x0000000000057919 */ /* 0x000e620000008800 */
        /* <DEDUP_REMOVED lines=9> */
.L_x_13172:
[----:B------:R-:W-:Y:S05]  /*360b0*/  BSYNC B0 ;  /* 0x0000000000007941 */ /* 0x000fea0003800000 */
.L_x_13031:
[----:B------:R-:W-:-:S03]  /*360c0*/  UMOV UR4, 0xffffffff ;  /* 0xffffffff00047882 */ /* 0x000fc60000000000 */
[----:B------:R-:W-:Y:S05]  /*360d0*/  BRA.DIV UR4, `(.L_x_13033) ;  /* 0x0000003e04b87947 */ /* 0x000fea000b800000 */
[----:B------:R-:W1:Y:S02]  /*360e0*/  S2R R2, SR_TID.X ;  /* 0x0000000000027919 */ /* 0x000e640000002100 */
[----:B-1----:R-:W-:-:S04]  /*360f0*/  SHF.R.U32.HI R2, RZ, 0x5, R2 ;  /* 0x00000005ff027819 */ /* 0x002fc80000011602 */
[----:B------:R-:W-:-:S05]  /*36100*/  LOP3.LUT R2, R2, 0x3, RZ, 0xc0, !PT ;  /* 0x0000000302027812 */ /* 0x000fca00078ec0ff */
[----:B------:R1:W2:Y:S02]  /*36110*/  SHFL.IDX PT, R14, R2, RZ, 0x1f ;  /* 0x00001fff020e7589 */ /* 0x0002a400000e0000 */
.L_x_13175:
[----:B--2---:R-:W-:-:S13]  /*36120*/  ISETP.NE.AND P0, PT, R14, RZ, PT ;  /* 0x000000ff0e00720c */ /* 0x004fda0003f05270 */
[----:B------:R-:W-:Y:S05]  /*36130*/  @P0 BRA `(.L_x_12639) ;  /* 0x0000000000940947 */ /* 0x000fea0003800000 */
[----:B------:R-:W-:-:S03]  /*36140*/  UMOV UR4, 0xffffffff ;  /* 0xffffffff00047882 */ /* 0x000fc60000000000 */
[----:B------:R-:W-:Y:S05]  /*36150*/  BRA.DIV UR4, `(.L_x_13034) ;  /* 0x0000003e04cc7947 */ /* 0x000fea000b800000 */
[----:B------:R-:W-:-:S13]  /*36160*/  ELECT P6, URZ, PT ;  /* 0x00000000003f782f */ /* 0x000fda00038c0000 */
.L_x_13178:
[----:B------:R-:W-:Y:S05]  /*36170*/  @!P6 BRA `(.L_x_12639) ;  /* 0x000000000084e947 */ /* 0x000fea0003800000 */
[----:B------:R-:W-:-:S06]  /*36180*/  ULOP3.LUT UR4, UR38, 0x2, URZ, 0xfc, !UPT ;  /* 0x0000000226047892 */ /* 0x000fcc000f8efc3f */
[----:B-1----:R-:W-:-:S05]  /*36190*/  IMAD.U32 R2, RZ, RZ, UR4 ;  /* 0x00000004ff027e24 */ /* 0x002fca000f8e00ff */
[----:B------:R-:W-:-:S13]  /*361a0*/  ISETP.NE.AND P2, PT, R2, 0x3, PT ;  /* 0x000000030200780c */ /* 0x000fda0003f45270 */
[----:B------:R-:W-:Y:S05]  /*361b0*/  @!P2 BRA `(.L_x_13035) ;  /* 0x000000000004a947 */ /* 0x000fea0003800000 */
[----:B------:R-:W-:Y:S01]  /*361c0*/  BPT.TRAP 0x1 ;  /* 0x000000040000795c */ /* 0x000fe20000300000 */
.L_x_13035:
[----:B0-----:R-:W3:Y:S04]  /*361d0*/  LDL R3, [R1+0x464] ;  /* 0x0004640001037983 */ /* 0x001ee80000100800 */
[----:B------:R-:W2:Y:S01]  /*361e0*/  LDL.LU R7, [R1+0x474] ;  /* 0x0004740001077983 */ /* 0x000ea20000300800 */
        /* <DEDUP_REMOVED lines=12> */
.L_x_13179:
[----:B------:R-:W1:Y:S02]  /*362b0*/  SYNCS.PHASECHK.TRANS64.TRYWAIT P0, [R7+URZ], R2 ;  /* 0x00000002070075a7 */ /* 0x000e64000800017f */
[----:B-1----:R-:W-:Y:S05]  /*362c0*/  @!P0 BRA `(.L_x_13037) ;  /* 0x0000003c00a48947 */ /* 0x002fea0003800000 */
.L_x_13180:
[----:B------:R-:W-:Y:S05]  /*362d0*/  @!P2 BRA `(.L_x_13038) ;  /* 0x000000000004a947 */ /* 0x000fea0003800000 */
[----:B------:R-:W-:Y:S01]  /*362e0*/  BPT.TRAP 0x1 ;  /* 0x000000040000795c */ /* 0x000fe20000300000 */
.L_x_13038:
[----:B------:R-:W2:Y:S01]  /*362f0*/  LDL.LU R4, [R1+0x464] ;  /* 0x0004640001047983 */ /* 0x000ea20000300800 */
[----:B------:R-:W-:-:S04]  /*36300*/  VIADD R0, R0, 0x32460 ;  /* 0x0003246000007836 */ /* 0x000fc80000000000 */
[----:B--2---:R-:W-:-:S04]  /*36310*/  IMAD R4, R4, 0x8, R0 ;  /* 0x0000000804047824 */ /* 0x004fc800078e0200 */
[----:B------:R-:W2:Y:S02]  /*36320*/  SYNCS.PHASECHK.TRANS64.TRYWAIT P0, [R4+URZ], R5 ;  /* 0x00000005040075a7 */ /* 0x000ea4000800017f */
[----:B--2---:R-:W-:Y:S05]  /*36330*/  @!P0 BRA `(.L_x_13039) ;  /* 0x0000003c009c8947 */ /* 0x004fea0003800000 */
.L_x_13181:
[----:B------:R-:W-:-:S07]  /*36340*/  IMAD R3, R3, 0x8, R0 ;  /* 0x0000000803037824 */ /* 0x000fce00078e0200 */
.L_x_13040:
[----:B---3--:R3:W4:Y:S02]  /*36350*/  SYNCS.PHASECHK.TRANS64.TRYWAIT P0, [R3+URZ], R2 ;  /* 0x00000002030075a7 */ /* 0x008724000800017f */
[----:B----4-:R-:W-:Y:S05]  /*36360*/  @!P0 NANOSLEEP.SYNCS 0x989680 ;  /* 0x009896800000895d */ /* 0x010fea0003900000 */
[----:B------:R-:W4:Y:S02]  /*36370*/  @!P0 SYNCS.PHASECHK.TRANS64 P0, [R3+URZ], R2 ;  /* 0x00000002030085a7 */ /* 0x000f24000800007f */
[----:B----4-:R-:W-:Y:S05]  /*36380*/  @!P0 BRA `(.L_x_13040) ;  /* 0xfffffffc00f08947 */ /* 0x010fea000383ffff */
.L_x_12639:
[----:B------:R-:W-:Y:S05]  /*36390*/  BSYNC B9 ;  /* 0x0000000000097941 */ /* 0x000fea0003800000 */
.L_x_12636:
[----:B------:R-:W-:Y:S05]  /*363a0*/  EXIT ;  /* 0x000000000000794d */ /* 0x000fea0003800000 */
.L_x_12665:
[----:B0-----:R0:W1:Y:S02]  /*363b0*/  SYNCS.PHASECHK.TRANS64.TRYWAIT P6, [R88+URZ+0x32490], R99 ;  /* 0x03249063580075a7 */ /* 0x00106400080c017f */
[----:B-1----:R-:W-:Y:S05]  /*363c0*/  @!P6 NANOSLEEP.SYNCS 0x989680 ;  /* 0x009896800000e95d */ /* 0x002fea0003900000 */
[----:B------:R-:W1:Y:S02]  /*363d0*/  @!P6 SYNCS.PHASECHK.TRANS64 P6, [R88+URZ+0x32490], R99 ;  /* 0x032490635800e5a7 */ /* 0x000e6400080c007f */
[----:B-1----:R-:W-:Y:S05]  /*363e0*/  @!P6 BRA `(.L_x_12665) ;  /* 0xfffffffc00f0e947 */ /* 0x002fea000383ffff */
[----:B------:R-:W-:Y:S05]  /*363f0*/  BRA `(.L_x_13041) ;  /* 0xfffffcc800f47947 */ /* 0x000fea000383ffff */
.L_x_12687:
[----:B0-----:R0:W1:Y:S02]  /*36400*/  SYNCS.PHASECHK.TRANS64.TRYWAIT P5, [R88+URZ+0x32490], R99 ;  /* 0x03249063580075a7 */ /* 0x00106400080a017f */
[----:B-1----:R-:W-:Y:S05]  /*36410*/  @!P5 NANOSLEEP.SYNCS 0x989680 ;  /* 0x009896800000d95d */ /* 0x002fea0003900000 */
[----:B------:R-:W1:Y:S02]  /*36420*/  @!P5 SYNCS.PHASECHK.TRANS64 P5, [R88+URZ+0x32490], R99 ;  /* 0x032490635800d5a7 */ /* 0x000e6400080a007f */
[----:B-1----:R-:W-:Y:S05]  /*36430*/  @!P5 BRA `(.L_x_12687) ;  /* 0xfffffffc00f0d947 */ /* 0x002fea000383ffff */
[----:B------:R-:W-:Y:S05]  /*36440*/  BRA `(.L_x_13042) ;  /* 0xfffffcdc00a07947 */ /* 0x000fea000383ffff */
.L_x_12696:
[----:B0-----:R0:W1:Y:S02]  /*36450*/  SYNCS.PHASECHK.TRANS64.TRYWAIT P4, [R88+URZ+0x32490], R99 ;  /* 0x03249063580075a7 */ /* 0x001064000808017f */
[----:B-1----:R-:W-:Y:S05]  /*36460*/  @!P4 NANOSLEEP.SYNCS 0x989680 ;  /* 0x009896800000c95d */ /* 0x002fea0003900000 */
[----:B------:R-:W1:Y:S02]  /*36470*/  @!P4 SYNCS.PHASECHK.TRANS64 P4, [R88+URZ+0x32490], R99 ;  /* 0x032490635800c5a7 */ /* 0x000e64000808007f */
[----:B-1----:R-:W-:Y:S05]  /*36480*/  @!P4 BRA `(.L_x_12696) ;  /* 0xfffffffc00f0c947 */ /* 0x002fea000383ffff */
[----:B------:R-:W-:Y:S05]  /*36490*/  BRA `(.L_x_13043) ;  /* 0xfffffcec00907947 */ /* 0x000fea000383ffff */
.L_x_12702:
[----:B--2---:R2:W3:Y:S02]  /*364a0*/  SYNCS.PHASECHK.TRANS64.TRYWAIT P3, [R88+URZ+0x324b0], R99 ;  /* 0x0324b063580075a7 */ /* 0x0044e4000806017f */
[----:B---3--:R-:W-:Y:S05]  /*364b0*/  @!P3 NANOSLEEP.SYNCS 0x989680 ;  /* 0x009896800000b95d */ /* 0x008fea0003900000 */
[----:B------:R-:W3:Y:S02]  /*364c0*/  @!P3 SYNCS.PHASECHK.TRANS64 P3, [R88+URZ+0x324b0], R99 ;  /* 0x0324b0635800b5a7 */ /* 0x000ee4000806007f */
[----:B---3--:R-:W-:Y:S05]  /*364d0*/  @!P3 BRA `(.L_x_12702) ;  /* 0xfffffffc00f0b947 */ /* 0x008fea000383ffff */
[----:B------:R-:W-:Y:S05]  /*364e0*/  BRA `(.L_x_13044) ;  /* 0xfffffcf000207947 */ /* 0x000fea000383ffff */
.L_x_12718:
        /* <DEDUP_REMOVED lines=8> */
.L_x_13046:
[----:B------:R-:W-:Y:S05]  /*36570*/  BSYNC B0 ;  /* 0x0000000000007941 */ /* 0x000fea0003800000 */
.L_x_13045:
[----:B------:R-:W-:Y:S05]  /*36580*/  BRA `(.L_x_13047) ;  /* 0xfffffd00006c7947 */ /* 0x000fea000383ffff */
.L_x_12730:
        /* <DEDUP_REMOVED lines=8> */
.L_x_13049:
[----:B------:R-:W-:Y:S05]  /*36610*/  BSYNC B1 ;  /* 0x0000000000017941 */ /* 0x000fea0003800000 */
.L_x_13048:
        /* <DEDUP_REMOVED lines=8> */
.L_x_13050:
[----:B------:R-:W-:Y:S02]  /*366a0*/  IMAD.MOV.U32 R13, RZ, RZ, R7 ;  /* 0x000000ffff0d7224 */ /* 0x000fe400078e0007 */
[----:B------:R-:W-:-:S07]  /*366b0*/  IMAD.MOV.U32 R2, RZ, RZ, R14 ;  /* 0x000000ffff027224 */ /* 0x000fce00078e000e */
[----:B------:R-:W-:Y:S05]  /*366c0*/  WARPSYNC.COLLECTIVE R15, `(.L_x_13051) ;  /* 0x000000000f087348 */ /* 0x000fea0003c00000 */
[----:B------:R0:W1:Y:S02]  /*366d0*/  SHFL.IDX P6, R14, R13, R12, R11 ;  /* 0x0000000c0d0e7389 */ /* 0x00006400000c000b */
[----:B01----:R-:W-:Y:S01]  /*366e0*/  ENDCOLLECTIVE ;  /* 0x000000000000791b */ /* 0x003fe20003800000 */
.L_x_13051:
[----:B------:R-:W-:Y:S02]  /*366f0*/  IMAD.MOV.U32 R13, RZ, RZ, R8 ;  /* 0x000000ffff0d7224 */ /* 0x000fe400078e0008 */
[----:B------:R-:W-:-:S07]  /*36700*/  IMAD.MOV.U32 R5, RZ, RZ, R14 ;  /* 0x000000ffff057224 */ /* 0x000fce00078e000e */
[----:B------:R-:W-:Y:S05]  /*36710*/  WARPSYNC.COLLECTIVE R15, `(.L_x_13052) ;  /* 0x000000000f087348 */ /* 0x000fea0003c00000 */
[----:B------:R0:W1:Y:S02]  /*36720*/  SHFL.IDX P6, R14, R13, R12, R11 ;  /* 0x0000000c0d0e7389 */ /* 0x00006400000c000b */
[----:B01----:R-:W-:Y:S01]  /*36730*/  ENDCOLLECTIVE ;  /* 0x000000000000791b */ /* 0x003fe20003800000 */
.L_x_13052:
[----:B------:R-:W-:Y:S05]  /*36740*/  BRA `(.L_x_13053) ;  /* 0xfffffd0c002c7947 */ /* 0x000fea000383ffff */
.L_x_12733:
        /* <DEDUP_REMOVED lines=8> */
.L_x_13055:
[----:B------:R-:W-:Y:S05]  /*367d0*/  BSYNC B1 ;  /* 0x0000000000017941 */ /* 0x000fea0003800000 */
.L_x_13054:
        /* <DEDUP_REMOVED lines=8> */
.L_x_13056:
[----:B------:R-:W-:Y:S02]  /*36860*/  IMAD.MOV.U32 R13, RZ, RZ, R7 ;  /* 0x000000ffff0d7224 */ /* 0x000fe400078e0007 */
[----:B------:R-:W-:-:S07]  /*36870*/  IMAD.MOV.U32 R4, RZ, RZ, R14 ;  /* 0x000000ffff047224 */ /* 0x000fce00078e000e */
[----:B------:R-:W-:Y:S05]  /*36880*/  WARPSYNC.COLLECTIVE R15, `(.L_x_13057) ;  /* 0x000000000f087348 */ /* 0x000fea0003c00000 */
[----:B------:R0:W1:Y:S02]  /*36890*/  SHFL.IDX P6, R14, R13, R12, R11 ;  /* 0x0000000c0d0e7389 */ /* 0x00006400000c000b */
[----:B01----:R-:W-:Y:S01]  /*368a0*/  ENDCOLLECTIVE ;  /* 0x000000000000791b */ /* 0x003fe20003800000 */
.L_x_13057:
[----:B------:R-:W-:Y:S02]  /*368b0*/  IMAD.MOV.U32 R13, RZ, RZ, R8 ;  /* 0x000000ffff0d7224 */ /* 0x000fe400078e0008 */
[----:B------:R-:W-:-:S07]  /*368c0*/  IMAD.MOV.U32 R7, RZ, RZ, R14 ;  /* 0x000000ffff077224 */ /* 0x000fce00078e000e */
[----:B------:R-:W-:Y:S05]  /*368d0*/  WARPSYNC.COLLECTIVE R15, `(.L_x_13058) ;  /* 0x000000000f087348 */ /* 0x000fea0003c00000 */
[----:B------:R0:W1:Y:S02]  /*368e0*/  SHFL.IDX P6, R14, R13, R12, R11 ;  /* 0x0000000c0d0e7389 */ /* 0x00006400000c000b */
[----:B01----:R-:W-:Y:S01]  /*368f0*/  ENDCOLLECTIVE ;  /* 0x000000000000791b */ /* 0x003fe20003800000 */
.L_x_13058:
[----:B------:R-:W-:Y:S05]  /*36900*/  BRA `(.L_x_13059) ;  /* 0xfffffd0c00847947 */ /* 0x000fea000383ffff */
.L_x_12737:
[----:B------:R0:W0:Y:S02]  /*36910*/  SYNCS.PHASECHK.TRANS64.TRYWAIT P0, [R144+URZ+0x32400], R13 ;  /* 0x0324000d900075a7 */ /* 0x000024000800017f */
[----:B0-----:R-:W-:Y:S05]  /*36920*/  @!P0 NANOSLEEP.SYNCS 0x989680 ;  /* 0x009896800000895d */ /* 0x001fea0003900000 */
[----:B------:R-:W0:Y:S02]  /*36930*/  @!P0 SYNCS.PHASECHK.TRANS64 P0, [R144+URZ+0x32400], R13 ;  /* 0x0324000d900085a7 */ /* 0x000e24000800007f */
[----:B0-----:R-:W-:Y:S05]  /*36940*/  @!P0 BRA `(.L_x_12737) ;  /* 0xfffffffc00f08947 */ /* 0x001fea000383ffff */
[----:B------:R-:W-:Y:S05]  /*36950*/  BRA `(.L_x_13060) ;  /* 0xfffffd1000007947 */ /* 0x000fea000383ffff */
.L_x_12745:
        /* <DEDUP_REMOVED lines=9> */
.L_x_13062:
[----:B------:R-:W-:Y:S05]  /*369f0*/  BSYNC B1 ;  /* 0x0000000000017941 */ /* 0x000fea0003800000 */
.L_x_13061:
        /* <DEDUP_REMOVED lines=10> */
.L_x_13063:
        /* <DEDUP_REMOVED lines=8> */
.L_x_13064:
[----:B------:R-:W-:-:S05]  /*36b20*/  @!P1 IADD3 R4, P2, R3, R9, RZ ;  /* 0x0000000903049210 */ /* 0x000fca0007f5e0ff */
[----:B------:R-:W-:Y:S02]  /*36b30*/  @!P1 IMAD.X R5, R2, 0x1, R21, P2 ;  /* 0x0000000102059824 */ /* 0x000fe400010e0615 */
[----:B------:R-:W-:-:S04]  /*36b40*/  IMAD.MOV.U32 R13, RZ, RZ, R10 ;  /* 0x000000ffff0d7224 */ /* 0x000fc800078e000a */
[----:B------:R-:W5:Y:S01]  /*36b50*/  @!P1 LD.E.128 R4, desc[UR42][R4.64] ;  /* 0x0000002a04049980 */ /* 0x000f62000c101d00 */
[----:B------:R-:W-:-:S07]  /*36b60*/  IMAD.MOV.U32 R8, RZ, RZ, R14 ;  /* 0x000000ffff087224 */ /* 0x000fce00078e000e */
[----:B-----5:R-:W-:Y:S05]  /*36b70*/  WARPSYNC.COLLECTIVE R15, `(.L_x_13065) ;  /* 0x000000000f087348 */ /* 0x020fea0003c00000 */
[----:B------:R0:W1:Y:S02]  /*36b80*/  SHFL.IDX P6, R14, R13, R12, R11 ;  /* 0x0000000c0d0e7389 */ /* 0x00006400000c000b */
[----:B01---5:R-:W-:Y:S01]  /*36b90*/  ENDCOLLECTIVE ;  /* 0x000000000000791b */ /* 0x023fe20003800000 */
.L_x_13065:
        /* <DEDUP_REMOVED lines=10> */
.L_x_13066:
[----:B------:R-:W-:Y:S02]  /*36c40*/  IMAD.MOV.U32 R13, RZ, RZ, R61 ;  /* 0x000000ffff0d7224 */ /* 0x000fe400078e003d */
[----:B------:R-:W-:-:S07]  /*36c50*/  IMAD.MOV.U32 R60, RZ, RZ, R14 ;  /* 0x000000ffff3c7224 */ /* 0x000fce00078e000e */
[----:B------:R-:W-:Y:S05]  /*36c60*/  WARPSYNC.COLLECTIVE R15, `(.L_x_13067) ;  /* 0x000000000f087348 */ /* 0x000fea0003c00000 */
[----:B------:R0:W1:Y:S02]  /*36c70*/  SHFL.IDX P6, R14, R13, R12, R11 ;  /* 0x0000000c0d0e7389 */ /* 0x00006400000c000b */
[----:B01----:R-:W-:Y:S01]  /*36c80*/  ENDCOLLECTIVE ;  /* 0x000000000000791b */ /* 0x003fe20003800000 */
.L_x_13067:
[----:B------:R-:W-:Y:S02]  /*36c90*/  IMAD.MOV.U32 R13, RZ, RZ, R62 ;  /* 0x000000ffff0d7224 */ /* 0x000fe400078e003e */
[----:B------:R-:W-:-:S07]  /*36ca0*/  IMAD.MOV.U32 R61, RZ, RZ, R14 ;  /* 0x000000ffff3d7224 */ /* 0x000fce00078e000e */
[----:B------:R-:W-:Y:S05]  /*36cb0*/  WARPSYNC.COLLECTIVE R15, `(.L_x_13068) ;  /* 0x000000000f087348 */ /* 0x000fea0003c00000 */
[----:B------:R0:W1:Y:S02]  /*36cc0*/  SHFL.IDX P6, R14, R13, R12, R11 ;  /* 0x0000000c0d0e7389 */ /* 0x00006400000c000b */
[----:B01----:R-:W-:Y:S01]  /*36cd0*/  ENDCOLLECTIVE ;  /* 0x000000000000791b */ /* 0x003fe20003800000 */
.L_x_13068:
[----:B------:R-:W-:Y:S02]  /*36ce0*/  CS2R R64, SRZ ;  /* 0x0000000000407805 */ /* 0x000fe4000001ff00 */
[----:B------:R-:W-:Y:S01]  /*36cf0*/  CS2R R66, SRZ ;  /* 0x0000000000427805 */ /* 0x000fe2000001ff00 */
[----:B------:R-:W-:Y:S02]  /*36d00*/  IMAD.MOV.U32 R13, RZ, RZ, R10 ;  /* 0x000000ffff0d7224 */ /* 0x000fe400078e000a */
[----:B------:R-:W-:-:S07]  /*36d10*/  IMAD.MOV.U32 R62, RZ, RZ, R14 ;  /* 0x000000ffff3e7224 */ /* 0x000fce00078e000e */
[----:B------:R-:W-:Y:S05]  /*36d20*/  WARPSYNC.COLLECTIVE R15, `(.L_x_13069) ;  /* 0x000000000f087348 */ /* 0x000fea0003c00000 */
[----:B------:R0:W1:Y:S02]  /*36d30*/  SHFL.IDX P6, R14, R13, R12, R11 ;  /* 0x0000000c0d0e7389 */ /* 0x00006400000c000b */
[----:B01----:R-:W-:Y:S01]  /*36d40*/  ENDCOLLECTIVE ;  /* 0x000000000000791b */ /* 0x003fe20003800000 */
.L_x_13069:
[----:B------:R-:W-:Y:S01]  /*36d50*/  CS2R R20, SRZ ;  /* 0x0000000000147805 */ /* 0x000fe2000001ff00 */
[----:B------:R-:W-:Y:S02]  /*36d60*/  @!P1 IMAD.MOV.U32 R64, RZ, RZ, R6 ;  /* 0x000000ffff409224 */ /* 0x000fe400078e0006 */
[----:B------:R-:W-:Y:S02]  /*36d70*/  @!P1 IMAD.MOV.U32 R65, RZ, RZ, R7 ;  /* 0x000000ffff419224 */ /* 0x000fe400078e0007 */
[----:B------:R-:W-:Y:S02]  /*36d80*/  IMAD.MOV.U32 R2, RZ, RZ, R64 ;  /* 0x000000ffff027224 */ /* 0x000fe400078e0040 */
[----:B------:R-:W-:Y:S02]  /*36d90*/  IMAD.MOV.U32 R3, RZ, RZ, R65 ;  /* 0x000000ffff037224 */ /* 0x000fe400078e0041 */
[----:B------:R-:W-:Y:S02]  /*36da0*/  @!P1 IMAD.MOV.U32 R66, RZ, RZ, R4 ;  /* 0x000000ffff429224 */ /* 0x000fe400078e0004 */
[----:B------:R-:W-:Y:S01]  /*36db0*/  @!P1 IMAD.MOV.U32 R67, RZ, RZ, R5 ;  /* 0x000000ffff439224 */ /* 0x000fe200078e0005 */
[----:B------:R-:W-:-:S02]  /*36dc0*/  PRMT R84, R2, 0x5410, R3 ;  /* 0x0000541002547816 */ /* 0x000fc40000000003 */
[----:B------:R-:W-:Y:S01]  /*36dd0*/  CS2R R2, SRZ ;  /* 0x0000000000027805 */ /* 0x000fe2000001ff00 */
[----:B------:R-:W-:Y:S02]  /*36de0*/  IMAD.MOV.U32 R4, RZ, RZ, R66 ;  /* 0x000000ffff047224 */ /* 0x000fe400078e0042 */
[----:B------:R-:W-:-:S05]  /*36df0*/  IMAD.MOV.U32 R5, RZ, RZ, R67 ;  /* 0x000000ffff057224 */ /* 0x000fca00078e0043 */
[----:B------:R-:W-:Y:S01]  /*36e00*/  PRMT R68, R4, 0x5410, R5 ;  /* 0x0000541004447816 */ /* 0x000fe20000000005 */
[----:B------:R-:W-:Y:S02]  /*36e10*/  @!P1 IMAD.MOV.U32 R2, RZ, RZ, R24 ;  /* 0x000000ffff029224 */ /* 0x000fe400078e0018 */
[----:B------:R-:W-:Y:S02]  /*36e20*/  @!P1 IMAD.MOV.U32 R3, RZ, RZ, R25 ;  /* 0x000000ffff039224 */ /* 0x000fe400078e0019 */
[----:B------:R-:W-:Y:S02]  /*36e30*/  @!P1 IMAD.MOV.U32 R20, RZ, RZ, R26 ;  /* 0x000000ffff149224 */ /* 0x000fe400078e001a */
[----:B------:R-:W-:Y:S02]  /*36e40*/  @!P1 IMAD.MOV.U32 R21, RZ, RZ, R27 ;  /* 0x000000ffff159224 */ /* 0x000fe400078e001b */
[----:B------:R-:W-:Y:S02]  /*36e50*/  IMAD.MOV.U32 R6, RZ, RZ, R2 ;  /* 0x000000ffff067224 */ /* 0x000fe400078e0002 */
[----:B------:R-:W-:-:S02]  /*36e60*/  IMAD.MOV.U32 R7, RZ, RZ, R3 ;  /* 0x000000ffff077224 */ /* 0x000fc400078e0003 */
[----:B------:R-:W-:Y:S02]  /*36e70*/  IMAD.MOV.U32 R4, RZ, RZ, R20 ;  /* 0x000000ffff047224 */ /* 0x000fe400078e0014 */
[----:B------:R-:W-:Y:S01]  /*36e80*/  IMAD.MOV.U32 R5, RZ, RZ, R21 ;  /* 0x000000ffff057224 */ /* 0x000fe200078e0015 */
[----:B------:R-:W-:Y:S02]  /*36e90*/  PRMT R74, R6, 0x7610, R74 ;  /* 0x00007610064a7816 */ /* 0x000fe4000000004a */
[----:B------:R-:W-:Y:S02]  /*36ea0*/  PRMT R71, R7, 0x7610, R71 ;  /* 0x0000761007477816 */ /* 0x000fe40000000047 */
[----:B------:R-:W-:Y:S02]  /*36eb0*/  CS2R R6, SRZ ;  /* 0x0000000000067805 */ /* 0x000fe4000001ff00 */
[----:B------:R-:W-:Y:S01]  /*36ec0*/  PRMT R85, R4, 0x5410, R5 ;  /* 0x0000541004557816 */ /* 0x000fe20000000005 */
[----:B------:R-:W-:Y:S06]  /*36ed0*/  BRA `(.L_x_13070) ;  /* 0xfffffd1c00247947 */ /* 0x000fec000383ffff */
.L_x_12749:
[----:B0-----:R0:W1:Y:S02]  /*36ee0*/  SYNCS.PHASECHK.TRANS64.TRYWAIT P1, [R144+URZ+0x32400], R13 ;  /* 0x0324000d900075a7 */ /* 0x001064000802017f */
[----:B-1----:R-:W-:Y:S05]  /*36ef0*/  @!P1 NANOSLEEP.SYNCS 0x989680 ;  /* 0x009896800000995d */ /* 0x002fea0003900000 */
[----:B------:R-:W1:Y:S02]  /*36f00*/  @!P1 SYNCS.PHASECHK.TRANS64 P1, [R144+URZ+0x32400], R13 ;  /* 0x0324000d900095a7 */ /* 0x000e64000802007f */
[----:B-1----:R-:W-:Y:S05]  /*36f10*/  @!P1 BRA `(.L_x_12749) ;  /* 0xfffffffc00f09947 */ /* 0x002fea000383ffff */
[----:B------:R-:W-:Y:S05]  /*36f20*/  BRA `(.L_x_13071) ;  /* 0xfffffd1c00807947 */ /* 0x000fea000383ffff */
.L_x_12764:
[----:B0-----:R0:W1:Y:S02]  /*36f30*/  SYNCS.PHASECHK.TRANS64.TRYWAIT P0, [R2+URZ], R7 ;  /* 0x00000007020075a7 */ /* 0x001064000800017f */
[----:B-1----:R-:W-:Y:S05]  /*36f40*/  @!P0 NANOSLEEP.SYNCS 0x989680 ;  /* 0x009896800000895d */ /* 0x002fea0003900000 */
[----:B------:R-:W1:Y:S02]  /*36f50*/  @!P0 SYNCS.PHASECHK.TRANS64 P0, [R2+URZ], R7 ;  /* 0x00000007020085a7 */ /* 0x000e64000800007f */
[----:B-1----:R-:W-:Y:S05]  /*36f60*/  @!P0 BRA `(.L_x_12764) ;  /* 0xfffffffc00f08947 */ /* 0x002fea000383ffff */
[----:B------:R-:W-:Y:S05]  /*36f70*/  BRA `(.L_x_12763) ;  /* 0xfffffd3000fc7947 */ /* 0x000fea000383ffff */
.L_x_12771:
[----:B0-----:R0:W1:Y:S02]  /*36f80*/  SYNCS.PHASECHK.TRANS64.TRYWAIT P0, [R4+URZ], R5 ;  /* 0x00000005040075a7 */ /* 0x001064000800017f */
[----:B-1----:R-:W-:Y:S05]  /*36f90*/  @!P0 NANOSLEEP.SYNCS 0x989680 ;  /* 0x009896800000895d */ /* 0x002fea0003900000 */
[----:B------:R-:W1:Y:S02]  /*36fa0*/  @!P0 SYNCS.PHASECHK.TRANS64 P0, [R4+URZ], R5 ;  /* 0x00000005040085a7 */ /* 0x000e64000800007f */
[----:B-1----:R-:W-:Y:S05]  /*36fb0*/  @!P0 BRA `(.L_x_12771) ;  /* 0xfffffffc00f08947 */ /* 0x002fea000383ffff */
[----:B------:R-:W-:Y:S05]  /*36fc0*/  BRA `(.L_x_12770) ;  /* 0xfffffd3800207947 */ /* 0x000fea000383ffff */
.L_x_12796:
[----:B-1----:R1:W2:Y:S02]  /*36fd0*/  SYNCS.PHASECHK.TRANS64.TRYWAIT P1, [R0+URZ], R9 ;  /* 0x00000009000075a7 */ /* 0x0022a4000802017f */
[----:B--2---:R-:W-:Y:S05]  /*36fe0*/  @!P1 NANOSLEEP.SYNCS 0x989680 ;  /* 0x009896800000995d */ /* 0x004fea0003900000 */
[----:B------:R-:W2:Y:S02]  /*36ff0*/  @!P1 SYNCS.PHASECHK.TRANS64 P1, [R0+URZ], R9 ;  /* 0x00000009000095a7 */ /* 0x000ea4000802007f */
[----:B--2---:R-:W-:Y:S05]  /*37000*/  @!P1 BRA `(.L_x_12796) ;  /* 0xfffffffc00f09947 */ /* 0x004fea000383ffff */
[----:B------:R-:W-:Y:S05]  /*37010*/  BRA `(.L_x_12795) ;  /* 0xfffffde0005c7947 */ /* 0x000fea000383ffff */
.L_x_12803:
[----:B-1----:R1:W2:Y:S02]  /*37020*/  SYNCS.PHASECHK.TRANS64.TRYWAIT P1, [R6+URZ], R7 ;  /* 0x00000007060075a7 */ /* 0x0022a4000802017f */
[----:B--2---:R-:W-:Y:S05]  /*37030*/  @!P1 NANOSLEEP.SYNCS 0x989680 ;  /* 0x009896800000995d */ /* 0x004fea0003900000 */
[----:B------:R-:W2:Y:S02]  /*37040*/  @!P1 SYNCS.PHASECHK.TRANS64 P1, [R6+URZ], R7 ;  /* 0x00000007060095a7 */ /* 0x000ea4000802007f */
[----:B--2---:R-:W-:Y:S05]  /*37050*/  @!P1 BRA `(.L_x_12803) ;  /* 0xfffffffc00f09947 */ /* 0x004fea000383ffff */
[----:B------:R-:W-:Y:S05]  /*37060*/  BRA `(.L_x_12802) ;  /* 0xfffffde400807947 */ /* 0x000fea000383ffff */
.L_x_12814:
[----:B-1----:R1:W2:Y:S02]  /*37070*/  SYNCS.PHASECHK.TRANS64.TRYWAIT P0, [R6+URZ], R7 ;  /* 0x00000007060075a7 */ /* 0x0022a4000800017f */
[----:B--2---:R-:W-:Y:S05]  /*37080*/  @!P0 NANOSLEEP.SYNCS 0x989680 ;  /* 0x009896800000895d */ /* 0x004fea0003900000 */
[----:B------:R-:W2:Y:S02]  /*37090*/  @!P0 SYNCS.PHASECHK.TRANS64 P0, [R6+URZ], R7 ;  /* 0x00000007060085a7 */ /* 0x000ea4000800007f */
[----:B--2---:R-:W-:Y:S05]  /*370a0*/  @!P0 BRA `(.L_x_12814) ;  /* 0xfffffffc00f08947 */ /* 0x004fea000383ffff */
[----:B------:R-:W-:Y:S05]  /*370b0*/  BRA `(.L_x_12813) ;  /* 0xfffffe7800487947 */ /* 0x000fea000383ffff */
.L_x_12821:
[----:B--2---:R2:W3:Y:S02]  /*370c0*/  SYNCS.PHASECHK.TRANS64.TRYWAIT P0, [R6+URZ], R7 ;  /* 0x00000007060075a7 */ /* 0x0044e4000800017f */
[----:B---3--:R-:W-:Y:S05]  /*370d0*/  @!P0 NANOSLEEP.SYNCS 0x989680 ;  /* 0x009896800000895d */ /* 0x008fea0003900000 */
[----:B------:R-:W3:Y:S02]  /*370e0*/  @!P0 SYNCS.PHASECHK.TRANS64 P0, [R6+URZ], R7 ;  /* 0x00000007060085a7 */ /* 0x000ee4000800007f */
[----:B---3--:R-:W-:Y:S05]  /*370f0*/  @!P0 BRA `(.L_x_12821) ;  /* 0xfffffffc00f08947 */ /* 0x008fea000383ffff */
[----:B------:R-:W-:Y:S05]  /*37100*/  BRA `(.L_x_12820) ;  /* 0xfffffe7c006c7947 */ /* 0x000fea000383ffff */
.L_x_12848:
[----:B------:R-:W-:Y:S02]  /*37110*/  IMAD.MOV.U32 R13, RZ, RZ, R3 ;  /* 0x000000ffff0d7224 */ /* 0x000fe400078e0003 */
[----:B------:R-:W-:Y:S02]  /*37120*/  IMAD.MOV.U32 R12, RZ, RZ, RZ ;  /* 0x000000ffff0c7224 */ /* 0x000fe400078e00ff */
[----:B------:R-:W-:Y:S02]  /*37130*/  IMAD.MOV.U32 R11, RZ, RZ, 0x181f ;  /* 0x0000181fff0b7424 */ /* 0x000fe400078e00ff */
[----:B------:R-:W-:-:S07]  /*37140*/  IMAD.MOV.U32 R15, RZ, RZ, -0x1 ;  /* 0xffffffffff0f7424 */ /* 0x000fce00078e00ff */
[----:B01----:R-:W-:Y:S05]  /*37150*/  WARPSYNC.COLLECTIVE R15, `(.L_x_13072) ;  /* 0x000000000f087348 */ /* 0x003fea0003c00000 */
[----:B------:R2:W3:Y:S02]  /*37160*/  SHFL.IDX P6, R14, R13, R12, R11 ;  /* 0x0000000c0d0e7389 */ /* 0x0004e400000c000b */
[----:B0123--:R-:W-:Y:S01]  /*37170*/  ENDCOLLECTIVE ;  /* 0x000000000000791b */ /* 0x00ffe20003800000 */
.L_x_13072:
[----:B------:R-:W-:Y:S02]  /*37180*/  IMAD.MOV.U32 R13, RZ, RZ, R2 ;  /* 0x000000ffff0d7224 */ /* 0x000fe400078e0002 */
[----:B------:R-:W-:-:S07]  /*37190*/  IMAD.MOV.U32 R0, RZ, RZ, R14 ;  /* 0x000000ffff007224 */ /* 0x000fce00078e000e */
[----:B------:R-:W-:Y:S05]  /*371a0*/  WARPSYNC.COLLECTIVE R15, `(.L_x_13073) ;  /* 0x000000000f087348 */ /* 0x000fea0003c00000 */
[----:B------:R0:W1:Y:S02]  /*371b0*/  SHFL.IDX P6, R14, R13, R12, R11 ;  /* 0x0000000c0d0e7389 */ /* 0x00006400000c000b */
[----:B01----:R-:W-:Y:S01]  /*371c0*/  ENDCOLLECTIVE ;  /* 0x000000000000791b */ /* 0x003fe20003800000 */
.L_x_13073:
[----:B------:R-:W-:Y:S05]  /*371d0*/  BRA `(.L_x_13074) ;  /* 0xffffff5c006c7947 */ /* 0x000fea000383ffff */
.L_x_12851:
[----:B------:R-:W-:Y:S01]  /*371e0*/  BSSY B1, `(.L_x_13075) ;  /* 0x0000008000017945 */ /* 0x000fe20003800000 */
[----:B------:R-:W-:Y:S02]  /*371f0*/  IMAD.MOV.U32 R13, RZ, RZ, R3 ;  /* 0x000000ffff0d7224 */ /* 0x000fe400078e0003 */
[----:B------:R-:W-:Y:S02]  /*37200*/  IMAD.MOV.U32 R12, RZ, RZ, 0x1 ;  /* 0x00000001ff0c7424 */ /* 0x000fe400078e00ff */
[----:B---3--:R-:W-:Y:S02]  /*37210*/  IMAD.MOV.U32 R11, RZ, RZ, 0x181f ;  /* 0x0000181fff0b7424 */ /* 0x008fe400078e00ff */
[----:B------:R-:W-:-:S07]  /*37220*/  IMAD.MOV.U32 R15, RZ, RZ, -0x1 ;  /* 0xffffffffff0f7424 */ /* 0x000fce00078e00ff */
[----:B012-4-:R-:W-:Y:S05]  /*37230*/  WARPSYNC.COLLECTIVE R15, `(.L_x_13076) ;  /* 0x000000000f087348 */ /* 0x017fea0003c00000 */
[----:B----4-:R3:W4:Y:S02]  /*37240*/  SHFL.IDX P6, R14, R13, R12, R11 ;  /* 0x0000000c0d0e7389 */ /* 0x01072400000c000b */
[----:B01234-:R-:W-:Y:S01]  /*37250*/  ENDCOLLECTIVE ;  /* 0x000000000000791b */ /* 0x01ffe20003800000 */
.L_x_13076:
[----:B------:R-:W-:Y:S05]  /*37260*/  BSYNC B1 ;  /* 0x0000000000017941 */ /* 0x000fea0003800000 */
.L_x_13075:
        /* <DEDUP_REMOVED lines=8> */
.L_x_13077:
[----:B------:R-:W-:Y:S05]  /*372f0*/  BRA `(.L_x_13078) ;  /* 0xffffff5c00907947 */ /* 0x000fea000383ffff */
.L_x_12854:
[----:B------:R-:W-:Y:S01]  /*37300*/  BSSY B1, `(.L_x_13079) ;  /* 0x0000008000017945 */ /* 0x000fe20003800000 */
[----:B------:R-:W-:Y:S02]  /*37310*/  IMAD.MOV.U32 R13, RZ, RZ, R3 ;  /* 0x000000ffff0d7224 */ /* 0x000fe400078e0003 */
[----:B------:R-:W-:Y:S02]  /*37320*/  IMAD.MOV.U32 R12, RZ, RZ, 0x2 ;  /* 0x00000002ff0c7424 */ /* 0x000fe400078e00ff */
[----:B0-----:R-:W-:Y:S02]  /*37330*/  IMAD.MOV.U32 R11, RZ, RZ, 0x181f ;  /* 0x0000181fff0b7424 */ /* 0x001fe400078e00ff */
[----:B------:R-:W-:-:S07]  /*37340*/  IMAD.MOV.U32 R15, RZ, RZ, -0x1 ;  /* 0xffffffffff0f7424 */ /* 0x000fce00078e00ff */
[----:B-1234-:R-:W-:Y:S05]  /*37350*/  WARPSYNC.COLLECTIVE R15, `(.L_x_13080) ;  /* 0x000000000f087348 */ /* 0x01efea0003c00000 */
[----:B----4-:R0:W4:Y:S02]  /*37360*/  SHFL.IDX P6, R14, R13, R12, R11 ;  /* 0x0000000c0d0e7389 */ /* 0x01012400000c000b */
[----:B01234-:R-:W-:Y:S01]  /*37370*/  ENDCOLLECTIVE ;  /* 0x000000000000791b */ /* 0x01ffe20003800000 */
.L_x_13080:
[----:B------:R-:W-:Y:S05]  /*37380*/  BSYNC B1 ;  /* 0x0000000000017941 */ /* 0x000fea0003800000 */
.L_x_13079:
        /* <DEDUP_REMOVED lines=8> */
.L_x_13081:
[----:B------:R-:W-:Y:S05]  /*37410*/  BRA `(.L_x_13082) ;  /* 0xffffff5c00b07947 */ /* 0x000fea000383ffff */
.L_x_12857:
[----:B------:R-:W-:Y:S01]  /*37420*/  BSSY B1, `(.L_x_13083) ;  /* 0x0000008000017945 */ /* 0x000fe20003800000 */
[----:B------:R-:W-:Y:S02]  /*37430*/  IMAD.MOV.U32 R13, RZ, RZ, R3 ;  /* 0x000000ffff0d7224 */ /* 0x000fe400078e0003 */
[----:B------:R-:W-:Y:S02]  /*37440*/  IMAD.MOV.U32 R12, RZ, RZ, 0x3 ;  /* 0x00000003ff0c7424 */ /* 0x000fe400078e00ff */
[----:B0-----:R-:W-:Y:S02]  /*37450*/  IMAD.MOV.U32 R11, RZ, RZ, 0x181f ;  /* 0x0000181fff0b7424 */ /* 0x001fe400078e00ff */
[----:B------:R-:W-:-:S07]  /*37460*/  IMAD.MOV.U32 R15, RZ, RZ, -0x1 ;  /* 0xffffffffff0f7424 */ /* 0x000fce00078e00ff */
[----:B-1234-:R-:W-:Y:S05]  /*37470*/  WARPSYNC.COLLECTIVE R15, `(.L_x_13084) ;  /* 0x000000000f087348 */ /* 0x01efea0003c00000 */
[----:B------:R0:W0:Y:S02]  /*37480*/  SHFL.IDX P6, R14, R13, R12, R11 ;  /* 0x0000000c0d0e7389 */ /* 0x00002400000c000b */
[----:B01234-:R-:W-:Y:S01]  /*37490*/  ENDCOLLECTIVE ;  /* 0x000000000000791b */ /* 0x01ffe20003800000 */
.L_x_13084:
[----:B------:R-:W-:Y:S05]  /*374a0*/  BSYNC B1 ;  /* 0x0000000000017941 */ /* 0x000fea0003800000 */
.L_x_13083:
        /* <DEDUP_REMOVED lines=8> */
.L_x_13085:
[----:B------:R-:W-:Y:S05]  /*37530*/  BRA `(.L_x_13086) ;  /* 0xffffff5c00d07947 */ /* 0x000fea000383ffff */
.L_x_12882:
        /* <DEDUP_REMOVED lines=11> */
.L_x_13088:
[----:B------:R-:W-:Y:S05]  /*375f0*/  BSYNC B1 ;  /* 0x0000000000017941 */ /* 0x000fea0003800000 */
.L_x_13087:
[----:B------:R-:W-:Y:S05]  /*37600*/  BRA `(.L_x_13089) ;  /* 0xffffff78000c7947 */ /* 0x000fea000383ffff */
.L_x_12884:
[----:B------:R-:W-:Y:S01]  /*37610*/  BSSY B1, `(.L_x_13090) ;  /* 0x0000006000017945 */ /* 0x000fe20003800000 */
[----:B------:R-:W-:-:S07]  /*37620*/  IMAD.MOV.U32 R15, RZ, RZ, -0x1 ;  /* 0xffffffffff0f7424 */ /* 0x000fce00078e00ff */
[----:B01----:R-:W-:Y:S05]  /*37630*/  WARPSYNC.COLLECTIVE R15, `(.L_x_13091) ;  /* 0x000000000f0c7348 */ /* 0x003fea0003c00000 */
[----:B------:R-:W-:Y:S02]  /*37640*/  ELECT P6, UR62, PT ;  /* 0x00000000003e782f */ /* 0x000fe400038c0000 */
[----:B------:R-:W-:Y:S01]  /*37650*/  MOV R14, UR62 ;  /* 0x0000003e000e7c02 */ /* 0x000fe20008000f00 */
[----:B01----:R-:W-:Y:S10]  /*37660*/  ENDCOLLECTIVE ;  /* 0x000000000000791b */ /* 0x003ff40003800000 */
.L_x_13091:
[----:B------:R-:W-:Y:S05]  /*37670*/  BSYNC B1 ;  /* 0x0000000000017941 */ /* 0x000fea0003800000 */
.L_x_13090:
[----:B------:R-:W-:Y:S05]  /*37680*/  BRA `(.L_x_12883) ;  /* 0xffffff7800047947 */ /* 0x000fea000383ffff */
.L_x_12886:
[----:B-1----:R-:W2:Y:S02]  /*37690*/  LDL R5, [R1+0x460] ;  /* 0x0004600001057983 */ /* 0x002ea40000100800 */
[----:B--2---:R1:W2:Y:S02]  /*376a0*/  SYNCS.PHASECHK.TRANS64.TRYWAIT P0, [R5+URZ+0x32420], R4 ;  /* 0x03242004050075a7 */ /* 0x0042a4000800017f */
[----:B--2---:R-:W-:Y:S05]  /*376b0*/  @!P0 NANOSLEEP.SYNCS 0x989680 ;  /* 0x009896800000895d */ /* 0x004fea0003900000 */
[----:B------:R-:W2:Y:S02]  /*376c0*/  @!P0 SYNCS.PHASECHK.TRANS64 P0, [R5+URZ+0x32420], R4 ;  /* 0x03242004050085a7 */ /* 0x000ea4000800007f */
[----:B--2---:R-:W-:Y:S05]  /*376d0*/  @!P0 BRA `(.L_x_12886) ;  /* 0xfffffffc00ec8947 */ /* 0x004fea000383ffff */
[----:B------:R-:W-:Y:S05]  /*376e0*/  BRA `(.L_x_13092) ;  /* 0xffffff7800147947 */ /* 0x000fea000383ffff */
.L_x_12890:
[----:B-1----:R1:W2:Y:S02]  /*376f0*/  SYNCS.PHASECHK.TRANS64.TRYWAIT P0, [R4+URZ+0x324a0], R9 ;  /* 0x0324a009040075a7 */ /* 0x0022a4000800017f */
[----:B--2---:R-:W-:Y:S05]  /*37700*/  @!P0 NANOSLEEP.SYNCS 0x989680 ;  /* 0x009896800000895d */ /* 0x004fea0003900000 */
[----:B------:R-:W2:Y:S02]  /*37710*/  @!P0 SYNCS.PHASECHK.TRANS64 P0, [R4+URZ+0x324a0], R9 ;  /* 0x0324a009040085a7 */ /* 0x000ea4000800007f */
[----:B--2---:R-:W-:Y:S05]  /*37720*/  @!P0 BRA `(.L_x_12890) ;  /* 0xfffffffc00f08947 */ /* 0x004fea000383ffff */
[----:B------:R-:W-:Y:S05]  /*37730*/  BRA `(.L_x_13093) ;  /* 0xffffff78003c7947 */ /* 0x000fea000383ffff */
.L_x_12895:
[----:B--2---:R2:W3:Y:S02]  /*37740*/  SYNCS.PHASECHK.TRANS64.TRYWAIT P0, [R4+URZ+0x324c0], R9 ;  /* 0x0324c009040075a7 */ /* 0x0044e4000800017f */
[----:B---3--:R-:W-:Y:S05]  /*37750*/  @!P0 NANOSLEEP.SYNCS 0x989680 ;  /* 0x009896800000895d */ /* 0x008fea0003900000 */
[----:B------:R-:W3:Y:S02]  /*37760*/  @!P0 SYNCS.PHASECHK.TRANS64 P0, [R4+URZ+0x324c0], R9 ;  /* 0x0324c009040085a7 */ /* 0x000ee4000800007f */
[----:B---3--:R-:W-:Y:S05]  /*37770*/  @!P0 BRA `(.L_x_12895) ;  /* 0xfffffffc00f08947 */ /* 0x008fea000383ffff */
[----:B------:R-:W-:Y:S05]  /*37780*/  BRA `(.L_x_13094) ;  /* 0xffffff7800c07947 */ /* 0x000fea000383ffff */
.L_x_12905:
[----:B-1----:R1:W2:Y:S02]  /*37790*/  SYNCS.PHASECHK.TRANS64.TRYWAIT P1, [R5+URZ+0x324a0], R6 ;  /* 0x0324a006050075a7 */ /* 0x0022a4000802017f */
[----:B--2---:R-:W-:Y:S05]  /*377a0*/  @!P1 NANOSLEEP.SYNCS 0x989680 ;  /* 0x009896800000995d */ /* 0x004fea0003900000 */
[----:B------:R-:W2:Y:S02]  /*377b0*/  @!P1 SYNCS.PHASECHK.TRANS64 P1, [R5+URZ+0x324a0], R6 ;  /* 0x0324a006050095a7 */ /* 0x000ea4000802007f */
[----:B--2---:R-:W-:Y:S05]  /*377c0*/  @!P1 BRA `(.L_x_12905) ;  /* 0xfffffffc00f09947 */ /* 0x004fea000383ffff */
[----:B------:R-:W-:Y:S05]  /*377d0*/  BRA `(.L_x_13095) ;  /* 0xffffff8000587947 */ /* 0x000fea000383ffff */
.L_x_12910:
[----:B--2---:R2:W3:Y:S02]  /*377e0*/  SYNCS.PHASECHK.TRANS64.TRYWAIT P1, [R5+URZ+0x324c0], R6 ;  /* 0x0324c006050075a7 */ /* 0x0044e4000802017f */
[----:B---3--:R-:W-:Y:S05]  /*377f0*/  @!P1 NANOSLEEP.SYNCS 0x989680 ;  /* 0x009896800000995d */ /* 0x008fea0003900000 */
[----:B------:R-:W3:Y:S02]  /*37800*/  @!P1 SYNCS.PHASECHK.TRANS64 P1, [R5+URZ+0x324c0], R6 ;  /* 0x0324c006050095a7 */ /* 0x000ee4000802007f */
[----:B---3--:R-:W-:Y:S05]  /*37810*/  @!P1 BRA `(.L_x_12910) ;  /* 0xfffffffc00f09947 */ /* 0x008fea000383ffff */
[----:B------:R-:W-:Y:S05]  /*37820*/  BRA `(.L_x_13096) ;  /* 0xffffff8000d87947 */ /* 0x000fea000383ffff */
.L_x_12934:
[----:B------:R-:W3:Y:S01]  /*37830*/  S2R R4, SR_TID.X ;  /* 0x0000000000047919 */ /* 0x000ee20000002100 */
[----:B------:R-:W-:Y:S01]  /*37840*/  BSSY B0, `(.L_x_13097) ;  /* 0x000000a000007945 */ /* 0x000fe20003800000 */
[----:B------:R-:W-:Y:S02]  /*37850*/  IMAD.MOV.U32 R12, RZ, RZ, RZ ;  /* 0x000000ffff0c7224 */ /* 0x000fe400078e00ff */
[----:B0-----:R-:W-:Y:S02]  /*37860*/  IMAD.MOV.U32 R11, RZ, RZ, 0x1f ;  /* 0x0000001fff0b7424 */ /* 0x001fe400078e00ff */
[----:B------:R-:W-:Y:S01]  /*37870*/  IMAD.MOV.U32 R15, RZ, RZ, -0x1 ;  /* 0xffffffffff0f7424 */ /* 0x000fe200078e00ff */
[----:B---3--:R-:W-:-:S04]  /*37880*/  SHF.R.U32.HI R4, RZ, 0x5, R4 ;  /* 0x00000005ff047819 */ /* 0x008fc80000011604 */
[----:B------:R-:W-:-:S05]  /*37890*/  LOP3.LUT R4, R4, 0x3, RZ, 0xc0, !PT ;  /* 0x0000000304047812 */ /* 0x000fca00078ec0ff */
[----:B------:R-:W-:-:S07]  /*378a0*/  IMAD.MOV.U32 R13, RZ, RZ, R4 ;  /* 0x000000ffff0d7224 */ /* 0x000fce00078e0004 */
[----:B-12---:R-:W-:Y:S05]  /*378b0*/  WARPSYNC.COLLECTIVE R15, `(.L_x_13098) ;  /* 0x000000000f087348 */ /* 0x006fea0003c00000 */
[----:B------:R0:W3:Y:S02]  /*378c0*/  SHFL.IDX P6, R14, R13, R12, R11 ;  /* 0x0000000c0d0e7389 */ /* 0x0000e400000c000b */
[----:B0123--:R-:W-:Y:S01]  /*378d0*/  ENDCOLLECTIVE ;  /* 0x000000000000791b */ /* 0x00ffe20003800000 */
.L_x_13098:
[----:B------:R-:W-:Y:S05]  /*378e0*/  BSYNC B0 ;  /* 0x0000000000007941 */ /* 0x000fea0003800000 */
.L_x_13097:
[----:B------:R-:W-:Y:S05]  /*378f0*/  BRA `(.L_x_13099) ;  /* 0xffffff9000c47947 */ /* 0x000fea000383ffff */
.L_x_12936:
[----:B------:R-:W-:Y:S01]  /*37900*/  BSSY B0, `(.L_x_13100) ;  /* 0x0000006000007945 */ /* 0x000fe20003800000 */
[----:B------:R-:W-:-:S07]  /*37910*/  IMAD.MOV.U32 R15, RZ, RZ, -0x1 ;  /* 0xffffffffff0f7424 */ /* 0x000fce00078e00ff */
[----:B012-4-:R-:W-:Y:S05]  /*37920*/  WARPSYNC.COLLECTIVE R15, `(.L_x_13101) ;  /* 0x000000000f0c7348 */ /* 0x017fea0003c00000 */
[----:B------:R-:W-:Y:S02]  /*37930*/  ELECT P6, UR62, PT ;  /* 0x00000000003e782f */ /* 0x000fe400038c0000 */
[----:B------:R-:W-:Y:S01]  /*37940*/  MOV R14, UR62 ;  /* 0x0000003e000e7c02 */ /* 0x000fe20008000f00 */
[----:B012-4-:R-:W-:Y:S10]  /*37950*/  ENDCOLLECTIVE ;  /* 0x000000000000791b */ /* 0x017ff40003800000 */
.L_x_13101:
[----:B------:R-:W-:Y:S05]  /*37960*/  BSYNC B0 ;  /* 0x0000000000007941 */ /* 0x000fea0003800000 */
.L_x_13100:
[----:B------:R-:W-:Y:S05]  /*37970*/  BRA `(.L_x_13102) ;  /* 0xffffff9000d07947 */ /* 0x000fea000383ffff */
.L_x_12938:
[----:B--2---:R2:W3:Y:S02]  /*37980*/  SYNCS.PHASECHK.TRANS64.TRYWAIT P0, [R0+URZ+0x32440], R2 ;  /* 0x03244002000075a7 */ /* 0x0044e4000800017f */
[----:B---3--:R-:W-:Y:S05]  /*37990*/  @!P0 NANOSLEEP.SYNCS 0x989680 ;  /* 0x009896800000895d */ /* 0x008fea0003900000 */
[----:B------:R-:W3:Y:S02]  /*379a0*/  @!P0 SYNCS.PHASECHK.TRANS64 P0, [R0+URZ+0x32440], R2 ;  /* 0x03244002000085a7 */ /* 0x000ee4000800007f */
[----:B---3--:R-:W-:Y:S05]  /*379b0*/  @!P0 BRA `(.L_x_12938) ;  /* 0xfffffffc00f08947 */ /* 0x008fea000383ffff */
[----:B------:R-:W-:Y:S05]  /*379c0*/  BRA `(.L_x_13103) ;  /* 0xffffff9400387947 */ /* 0x000fea000383ffff */
.L_x_12942:
        /* <DEDUP_REMOVED lines=10> */
.L_x_13104:
[----:B------:R0:W-:Y:S01]  /*37a70*/  STL [R1+0x488], R8 ;  /* 0x0004880801007387 */ /* 0x0001e20000100800 */
[----:B------:R-:W-:Y:S02]  /*37a80*/  IMAD.MOV.U32 R13, RZ, RZ, R3 ;  /* 0x000000ffff0d7224 */ /* 0x000fe400078e0003 */
[----:B------:R-:W-:-:S07]  /*37a90*/  IMAD.MOV.U32 R4, RZ, RZ, R14 ;  /* 0x000000ffff047224 */ /* 0x000fce00078e000e */
[----:B0-----:R-:W-:Y:S05]  /*37aa0*/  WARPSYNC.COLLECTIVE R15, `(.L_x_13105) ;  /* 0x000000000f087348 */ /* 0x001fea0003c00000 */
[----:B------:R1:W2:Y:S02]  /*37ab0*/  SHFL.IDX P6, R14, R13, R12, R11 ;  /* 0x0000000c0d0e7389 */ /* 0x0002a400000c000b */
[----:B012---:R-:W-:Y:S01]  /*37ac0*/  ENDCOLLECTIVE ;  /* 0x000000000000791b */ /* 0x007fe20003800000 */
.L_x_13105:
[----:B------:R-:W-:Y:S02]  /*37ad0*/  IMAD.MOV.U32 R13, RZ, RZ, R2 ;  /* 0x000000ffff0d7224 */ /* 0x000fe400078e0002 */
[----:B------:R-:W-:Y:S02]  /*37ae0*/  IMAD.MOV.U32 R12, RZ, RZ, 0x1 ;  /* 0x00000001ff0c7424 */ /* 0x000fe400078e00ff */
[----:B------:R-:W-:-:S07]  /*37af0*/  IMAD.MOV.U32 R5, RZ, RZ, R14 ;  /* 0x000000ffff057224 */ /* 0x000fce00078e000e */
[----:B------:R-:W-:Y:S05]  /*37b00*/  WARPSYNC.COLLECTIVE R15, `(.L_x_13106) ;  /* 0x000000000f087348 */ /* 0x000fea0003c00000 */
[----:B------:R0:W1:Y:S02]  /*37b10*/  SHFL.IDX P6, R14, R13, R12, R11 ;  /* 0x0000000c0d0e7389 */ /* 0x00006400000c000b */
[----:B01----:R-:W-:Y:S01]  /*37b20*/  ENDCOLLECTIVE ;  /* 0x000000000000791b */ /* 0x003fe20003800000 */
.L_x_13106:
[----:B------:R-:W-:Y:S02]  /*37b30*/  IMAD.MOV.U32 R13, RZ, RZ, R3 ;  /* 0x000000ffff0d7224 */ /* 0x000fe400078e0003 */
[----:B------:R-:W-:Y:S02]  /*37b40*/  IMAD R0, R0, R7, RZ ;  /* 0x0000000700007224 */ /* 0x000fe400078e02ff */
[----:B------:R-:W-:-:S07]  /*37b50*/  IMAD.MOV.U32 R7, RZ, RZ, R14 ;  /* 0x000000ffff077224 */ /* 0x000fce00078e000e */
[----:B------:R-:W-:Y:S05]  /*37b60*/  WARPSYNC.COLLECTIVE R15, `(.L_x_13107) ;  /* 0x000000000f087348 */ /* 0x000fea0003c00000 */
[----:B------:R0:W1:Y:S02]  /*37b70*/  SHFL.IDX P6, R14, R13, R12, R11 ;  /* 0x0000000c0d0e7389 */ /* 0x00006400000c000b */
[----:B01----:R-:W-:Y:S01]  /*37b80*/  ENDCOLLECTIVE ;  /* 0x000000000000791b */ /* 0x003fe20003800000 */
.L_x_13107:
        /* <DEDUP_REMOVED lines=10> */
.L_x_13108:
        /* <DEDUP_REMOVED lines=15> */
.L_x_13109:
        /* <DEDUP_REMOVED lines=19> */
.L_x_13110:
        /* <DEDUP_REMOVED lines=10> */
.L_x_13111:
        /* <DEDUP_REMOVED lines=13> */
.L_x_13112:
        /* <DEDUP_REMOVED lines=10> */
.L_x_13113:
        /* <DEDUP_REMOVED lines=13> */
.L_x_13114:
        /* <DEDUP_REMOVED lines=10> */
.L_x_13115:
        /* <DEDUP_REMOVED lines=13> */
.L_x_13116:
        /* <DEDUP_REMOVED lines=10> */
.L_x_13117:
        /* <DEDUP_REMOVED lines=11> */
.L_x_13118:
        /* <DEDUP_REMOVED lines=14> */
.L_x_13119:
[----:B------:R-:W-:Y:S01]  /*384d0*/  IMAD.MOV.U32 R3, RZ, RZ, R14 ;  /* 0x000000ffff037224 */ /* 0x000fe200078e000e */
[----:B------:R-:W-:Y:S06]  /*384e0*/  BRA `(.L_x_13120) ;  /* 0xffffff9400dc7947 */ /* 0x000fec000383ffff */
.L_x_12946:
        /* <DEDUP_REMOVED lines=36> */
.L_x_13122:
[----:B------:R-:W-:Y:S05]  /*38730*/  BSYNC B0 ;  /* 0x0000000000007941 */ /* 0x000fea0003800000 */
.L_x_13121:
        /* <DEDUP_REMOVED lines=10> */
.L_x_13123:
        /* <DEDUP_REMOVED lines=16> */
.L_x_13124:
        /* <DEDUP_REMOVED lines=15> */
.L_x_13125:
        /* <DEDUP_REMOVED lines=9> */
.L_x_13126:
        /* <DEDUP_REMOVED lines=15> */
.L_x_13127:
        /* <DEDUP_REMOVED lines=9> */
.L_x_13128:
        /* <DEDUP_REMOVED lines=15> */
.L_x_13129:
        /* <DEDUP_REMOVED lines=9> */
.L_x_13130:
        /* <DEDUP_REMOVED lines=15> */
.L_x_13131:
        /* <DEDUP_REMOVED lines=9> */
.L_x_13132:
        /* <DEDUP_REMOVED lines=14> */
.L_x_13133:
        /* <DEDUP_REMOVED lines=19> */
.L_x_13134:
[----:B------:R-:W-:Y:S02]  /*390f0*/  IMAD.MOV.U32 R13, RZ, RZ, R2 ;  /* 0x000000ffff0d7224 */ /* 0x000fe400078e0002 */
[----:B------:R-:W-:-:S07]  /*39100*/  IMAD.MOV.U32 R6, RZ, RZ, R14 ;  /* 0x000000ffff067224 */ /* 0x000fce00078e000e */
[----:B------:R-:W-:Y:S05]  /*39110*/  WARPSYNC.COLLECTIVE R15, `(.L_x_13135) ;  /* 0x000000000f087348 */ /* 0x000fea0003c00000 */
[----:B------:R0:W1:Y:S02]  /*39120*/  SHFL.IDX P6, R14, R13, R12, R11 ;  /* 0x0000000c0d0e7389 */ /* 0x00006400000c000b */
[----:B01----:R-:W-:Y:S01]  /*39130*/  ENDCOLLECTIVE ;  /* 0x000000000000791b */ /* 0x003fe20003800000 */
.L_x_13135:
[----:B------:R-:W-:Y:S02]  /*39140*/  IMAD.MOV.U32 R13, RZ, RZ, R0 ;  /* 0x000000ffff0d7224 */ /* 0x000fe400078e0000 */
[----:B------:R-:W-:Y:S02]  /*39150*/  IMAD.MOV.U32 R12, RZ, RZ, 0x7 ;  /* 0x00000007ff0c7424 */ /* 0x000fe400078e00ff */
[----:B------:R-:W-:-:S07]  /*39160*/  IMAD.MOV.U32 R4, RZ, RZ, R14 ;  /* 0x000000ffff047224 */ /* 0x000fce00078e000e */
[----:B------:R-:W-:Y:S05]  /*39170*/  WARPSYNC.COLLECTIVE R15, `(.L_x_13136) ;  /* 0x000000000f087348 */ /* 0x000fea0003c00000 */
[----:B------:R0:W1:Y:S02]  /*39180*/  SHFL.IDX P6, R14, R13, R12, R11 ;  /* 0x0000000c0d0e7389 */ /* 0x00006400000c000b */
[----:B01----:R-:W-:Y:S01]  /*39190*/  ENDCOLLECTIVE ;  /* 0x000000000000791b */ /* 0x003fe20003800000 */
.L_x_13136:
        /* <DEDUP_REMOVED lines=10> */
.L_x_13137:
        /* <DEDUP_REMOVED lines=9> */
.L_x_12951:
[----:B-1----:R-:W4:Y:S02]  /*392d0*/  LDL R2, [R1+0x460] ;  /* 0x0004600001027983 */ /* 0x002f240000100800 */
[----:B----4-:R1:W4:Y:S02]  /*392e0*/  SYNCS.PHASECHK.TRANS64.TRYWAIT P0, [R2+URZ+0x32420], R0 ;  /* 0x03242000020075a7 */ /* 0x010324000800017f */
[----:B----4-:R-:W-:Y:S05]  /*392f0*/  @!P0 NANOSLEEP.SYNCS 0x989680 ;  /* 0x009896800000895d */ /* 0x010fea0003900000 */
[----:B------:R-:W4:Y:S02]  /*39300*/  @!P0 SYNCS.PHASECHK.TRANS64 P0, [R2+URZ+0x32420], R0 ;  /* 0x03242000020085a7 */ /* 0x000f24000800007f */
[----:B----4-:R-:W-:Y:S05]  /*39310*/  @!P0 BRA `(.L_x_12951) ;  /* 0xfffffffc00ec8947 */ /* 0x010fea000383ffff */
[----:B------:R-:W-:Y:S05]  /*39320*/  BRA `(.L_x_13139) ;  /* 0xffffff9800147947 */ /* 0x000fea000383ffff */
.L_x_12955:
[----:B0-----:R0:W1:Y:S02]  /*39330*/  SYNCS.PHASECHK.TRANS64.TRYWAIT P0, [R2+URZ+0x32460], R0 ;  /* 0x03246000020075a7 */ /* 0x001064000800017f */
[----:B-1----:R-:W-:Y:S05]  /*39340*/  @!P0 NANOSLEEP.SYNCS 0x989680 ;  /* 0x009896800000895d */ /* 0x002fea0003900000 */
[----:B------:R-:W1:Y:S02]  /*39350*/  @!P0 SYNCS.PHASECHK.TRANS64 P0, [R2+URZ+0x32460], R0 ;  /* 0x03246000020085a7 */ /* 0x000e64000800007f */
[----:B-1----:R-:W-:Y:S05]  /*39360*/  @!P0 BRA `(.L_x_12955) ;  /* 0xfffffffc00f08947 */ /* 0x002fea000383ffff */
[----:B------:R-:W-:Y:S05]  /*39370*/  BRA `(.L_x_13140) ;  /* 0xffffff9800447947 */ /* 0x000fea000383ffff */
.L_x_12970:
[----:B0-----:R0:W1:Y:S02]  /*39380*/  SYNCS.PHASECHK.TRANS64.TRYWAIT P0, [R2+URZ+0x32440], R5 ;  /* 0x03244005020075a7 */ /* 0x001064000800017f */
[----:B-1----:R-:W-:Y:S05]  /*39390*/  @!P0 NANOSLEEP.SYNCS 0x989680 ;  /* 0x009896800000895d */ /* 0x002fea0003900000 */
[----:B------:R-:W1:Y:S02]  /*393a0*/  @!P0 SYNCS.PHASECHK.TRANS64 P0, [R2+URZ+0x32440], R5 ;  /* 0x03244005020085a7 */ /* 0x000e64000800007f */
[----:B-1----:R-:W-:Y:S05]  /*393b0*/  @!P0 BRA `(.L_x_12970) ;  /* 0xfffffffc00f08947 */ /* 0x002fea000383ffff */
[----:B------:R-:W-:Y:S05]  /*393c0*/  BRA `(.L_x_13141) ;  /* 0xffffffa000607947 */ /* 0x000fea000383ffff */
.L_x_12975:
[----:B-1----:R1:W2:Y:S02]  /*393d0*/  SYNCS.PHASECHK.TRANS64.TRYWAIT P0, [R2+URZ+0x32460], R5 ;  /* 0x03246005020075a7 */ /* 0x0022a4000800017f */
[----:B--2---:R-:W-:Y:S05]  /*393e0*/  @!P0 NANOSLEEP.SYNCS 0x989680 ;  /* 0x009896800000895d */ /* 0x004fea0003900000 */
[----:B------:R-:W2:Y:S02]  /*393f0*/  @!P0 SYNCS.PHASECHK.TRANS64 P0, [R2+URZ+0x32460], R5 ;  /* 0x03246005020085a7 */ /* 0x000ea4000800007f */
[----:B--2---:R-:W-:Y:S05]  /*39400*/  @!P0 BRA `(.L_x_12975) ;  /* 0xfffffffc00f08947 */ /* 0x004fea000383ffff */
[----:B------:R-:W-:Y:S05]  /*39410*/  BRA `(.L_x_13142) ;  /* 0xffffffa000e47947 */ /* 0x000fea000383ffff */
.L_x_12986:
[----:B0-----:R0:W1:Y:S02]  /*39420*/  SYNCS.PHASECHK.TRANS64.TRYWAIT P0, [R3+URZ+0x32440], R2 ;  /* 0x03244002030075a7 */ /* 0x001064000800017f */
[----:B-1----:R-:W-:Y:S05]  /*39430*/  @!P0 NANOSLEEP.SYNCS 0x989680 ;  /* 0x009896800000895d */ /* 0x002fea0003900000 */
[----:B------:R-:W1:Y:S02]  /*39440*/  @!P0 SYNCS.PHASECHK.TRANS64 P0, [R3+URZ+0x32440], R2 ;  /* 0x03244002030085a7 */ /* 0x000e64000800007f */
[----:B-1----:R-:W-:Y:S05]  /*39450*/  @!P0 BRA `(.L_x_12986) ;  /* 0xfffffffc00f08947 */ /* 0x002fea000383ffff */
[----:B------:R-:W-:Y:S05]  /*39460*/  BRA `(.L_x_13143) ;  /* 0xffffffa800e47947 */ /* 0x000fea000383ffff */
.L_x_12991:
[----:B-1----:R1:W2:Y:S02]  /*39470*/  SYNCS.PHASECHK.TRANS64.TRYWAIT P0, [R3+URZ+0x32460], R2 ;  /* 0x03246002030075a7 */ /* 0x0022a4000800017f */
[----:B--2---:R-:W-:Y:S05]  /*39480*/  @!P0 NANOSLEEP.SYNCS 0x989680 ;  /* 0x009896800000895d */ /* 0x004fea0003900000 */
[----:B------:R-:W2:Y:S02]  /*39490*/  @!P0 SYNCS.PHASECHK.TRANS64 P0, [R3+URZ+0x32460], R2 ;  /* 0x03246002030085a7 */ /* 0x000ea4000800007f */
[----:B--2---:R-:W-:Y:S05]  /*394a0*/  @!P0 BRA `(.L_x_12991) ;  /* 0xfffffffc00f08947 */ /* 0x004fea000383ffff */
[----:B------:R-:W-:Y:S05]  /*394b0*/  BRA `(.L_x_13144) ;  /* 0xffffffac00647947 */ /* 0x000fea000383ffff */
.L_x_13002:
[----:B0-----:R0:W1:Y:S02]  /*394c0*/  SYNCS.PHASECHK.TRANS64.TRYWAIT P0, [R3+URZ+0x32440], R2 ;  /* 0x03244002030075a7 */ /* 0x001064000800017f */
[----:B-1----:R-:W-:Y:S05]  /*394d0*/  @!P0 NANOSLEEP.SYNCS 0x989680 ;  /* 0x009896800000895d */ /* 0x002fea0003900000 */
[----:B------:R-:W1:Y:S02]  /*394e0*/  @!P0 SYNCS.PHASECHK.TRANS64 P0, [R3+URZ+0x32440], R2 ;  /* 0x03244002030085a7 */ /* 0x000e64000800007f */
[----:B-1----:R-:W-:Y:S05]  /*394f0*/  @!P0 BRA `(.L_x_13002) ;  /* 0xfffffffc00f08947 */ /* 0x002fea000383ffff */
[----:B------:R-:W-:Y:S05]  /*39500*/  BRA `(.L_x_13145) ;  /* 0xffffffb400407947 */ /* 0x000fea000383ffff */
.L_x_13007:
[----:B-1----:R1:W2:Y:S02]  /*39510*/  SYNCS.PHASECHK.TRANS64.TRYWAIT P0, [R3+URZ+0x32460], R2 ;  /* 0x03246002030075a7 */ /* 0x0022a4000800017f */
[----:B--2---:R-:W-:Y:S05]  /*39520*/  @!P0 NANOSLEEP.SYNCS 0x989680 ;  /* 0x009896800000895d */ /* 0x004fea0003900000 */
[----:B------:R-:W2:Y:S02]  /*39530*/  @!P0 SYNCS.PHASECHK.TRANS64 P0, [R3+URZ+0x32460], R2 ;  /* 0x03246002030085a7 */ /* 0x000ea4000800007f */
[----:B--2---:R-:W-:Y:S05]  /*39540*/  @!P0 BRA `(.L_x_13007) ;  /* 0xfffffffc00f08947 */ /* 0x004fea000383ffff */
[----:B------:R-:W-:Y:S05]  /*39550*/  BRA `(.L_x_13146) ;  /* 0xffffffb400c47947 */ /* 0x000fea000383ffff */
.L_x_13019:
[----:B------:R-:W-:Y:S01]  /*39560*/  BSSY B0, `(.L_x_13147) ;  /* 0x0000008000007945 */ /* 0x000fe20003800000 */
[----:B------:R-:W-:Y:S02]  /*39570*/  IMAD.MOV.U32 R13, RZ, RZ, R16 ;  /* 0x000000ffff0d7224 */ /* 0x000fe400078e0010 */
[----:B------:R-:W-:Y:S02]  /*39580*/  IMAD.MOV.U32 R12, RZ, RZ, RZ ;  /* 0x000000ffff0c7224 */ /* 0x000fe400078e00ff */
[----:B0-----:R-:W-:Y:S02]  /*39590*/  IMAD.MOV.U32 R11, RZ, RZ, 0x1f ;  /* 0x0000001fff0b7424 */ /* 0x001fe400078e00ff */
[----:B------:R-:W-:-:S07]  /*395a0*/  IMAD.MOV.U32 R15, RZ, RZ, -0x1 ;  /* 0xffffffffff0f7424 */ /* 0x000fce00078e00ff */
[----:B-----5:R-:W-:Y:S05]  /*395b0*/  WARPSYNC.COLLECTIVE R15, `(.L_x_13148) ;  /* 0x000000000f087348 */ /* 0x020fea0003c00000 */
[----:B------:R0:W1:Y:S02]  /*395c0*/  SHFL.IDX P6, R14, R13, R12, R11 ;  /* 0x0000000c0d0e7389 */ /* 0x00006400000c000b */
[----:B01---5:R-:W-:Y:S01]  /*395d0*/  ENDCOLLECTIVE ;  /* 0x000000000000791b */ /* 0x023fe20003800000 */
.L_x_13148:
[----:B------:R-:W-:Y:S05]  /*395e0*/  BSYNC B0 ;  /* 0x0000000000007941 */ /* 0x000fea0003800000 */
.L_x_13147:
        /* <DEDUP_REMOVED lines=9> */
.L_x_13149:
        /* <DEDUP_REMOVED lines=18> */
.L_x_13150:
        /* <DEDUP_REMOVED lines=8> */
.L_x_13151:
        /* <DEDUP_REMOVED lines=8> */
.L_x_13152:
        /* <DEDUP_REMOVED lines=8> */
.L_x_13153:
        /* <DEDUP_REMOVED lines=8> */
.L_x_13154:
        /* <DEDUP_REMOVED lines=9> */
.L_x_13155:
[----:B------:R-:W-:Y:S01]  /*39a30*/  IMAD.MOV.U32 R16, RZ, RZ, R14 ;  /* 0x000000ffff107224 */ /* 0x000fe200078e000e */
[----:B------:R-:W-:Y:S06]  /*39a40*/  BRA `(.L_x_13156) ;  /* 0xffffffbc00107947 */ /* 0x000fec000383ffff */
.L_x_13024:
        /* <DEDUP_REMOVED lines=8> */
.L_x_13158:
[----:B------:R-:W-:Y:S05]  /*39ad0*/  BSYNC B0 ;  /* 0x0000000000007941 */ /* 0x000fea0003800000 */
.L_x_13157:
        /* <DEDUP_REMOVED lines=10> */
.L_x_13159:
        /* <DEDUP_REMOVED lines=8> */
.L_x_13160:
        /* <DEDUP_REMOVED lines=8> */
.L_x_13161:
        /* <DEDUP_REMOVED lines=8> */
.L_x_13162:
        /* <DEDUP_REMOVED lines=9> */
.L_x_13163:
[----:B------:R-:W-:Y:S01]  /*39d90*/  IMAD.MOV.U32 R16, RZ, RZ, R14 ;  /* 0x000000ffff107224 */ /* 0x000fe200078e000e */
[----:B------:R-:W-:Y:S06]  /*39da0*/  BRA `(.L_x_13164) ;  /* 0xffffffb800d47947 */ /* 0x000fec000383ffff */
.L_x_13026:
[----:B------:R-:W-:Y:S01]  /*39db0*/  BSSY B0, `(.L_x_13165) ;  /* 0x0000006000007945 */ /* 0x000fe20003800000 */
[----:B------:R-:W-:Y:S01]  /*39dc0*/  PLOP3.LUT P6, PT, P6, PT, PT, 0x8, 0x0 ;  /* 0x000000000000781c */ /* 0x000fe200037ce170 */
[----:B------:R-:W-:-:S12]  /*39dd0*/  IMAD.MOV.U32 R15, RZ, RZ, -0x1 ;  /* 0xffffffffff0f7424 */ /* 0x000fd800078e00ff */
[----:B0----5:R-:W-:Y:S05]  /*39de0*/  WARPSYNC.COLLECTIVE R15, `(.L_x_13166) ;  /* 0x000000000f087348 */ /* 0x021fea0003c00000 */
[----:B------:R-:W-:Y:S01]  /*39df0*/  VOTE.ANY R14, PT, P6 ;  /* 0x00000000000e7806 */ /* 0x000fe200030e0100 */
[----:B0----5:R-:W-:Y:S06]  /*39e00*/  ENDCOLLECTIVE ;  /* 0x000000000000791b */ /* 0x021fec0003800000 */
.L_x_13166:
[----:B------:R-:W-:Y:S05]  /*39e10*/  BSYNC B0 ;  /* 0x0000000000007941 */ /* 0x000fea0003800000 */
.L_x_13165:
        /* <DEDUP_REMOVED lines=9> */
.L_x_13167:
[----:B------:R-:W-:Y:S01]  /*39eb0*/  IMAD.MOV.U32 R17, RZ, RZ, R14 ;  /* 0x000000ffff117224 */ /* 0x000fe200078e000e */
[----:B------:R-:W-:Y:S06]  /*39ec0*/  BRA `(.L_x_13168) ;  /* 0xffffffb800c47947 */ /* 0x000fec000383ffff */
.L_x_13028:
[----:B------:R-:W-:Y:S01]  /*39ed0*/  BSSY B0, `(.L_x_13169) ;  /* 0x0000007000007945 */ /* 0x000fe20003800000 */
[----:B------:R-:W-:Y:S02]  /*39ee0*/  IMAD.MOV.U32 R13, RZ, RZ, R2 ;  /* 0x000000ffff0d7224 */ /* 0x000fe400078e0002 */
[----:B------:R-:W-:Y:S02]  /*39ef0*/  IMAD.MOV.U32 R11, RZ, RZ, 0x1f ;  /* 0x0000001fff0b7424 */ /* 0x000fe400078e00ff */
[----:B------:R-:W-:-:S07]  /*39f00*/  IMAD.MOV.U32 R15, RZ, RZ, -0x1 ;  /* 0xffffffffff0f7424 */ /* 0x000fce00078e00ff */
[----:B012--5:R-:W-:Y:S05]  /*39f10*/  WARPSYNC.COLLECTIVE R15, `(.L_x_13170) ;  /* 0x000000000f087348 */ /* 0x027fea0003c00000 */
[----:B------:R3:W4:Y:S02]  /*39f20*/  SHFL.IDX P6, R14, R13, R12, R11 ;  /* 0x0000000c0d0e7389 */ /* 0x00072400000c000b */
[----:B012345:R-:W-:Y:S01]  /*39f30*/  ENDCOLLECTIVE ;  /* 0x000000000000791b */ /* 0x03ffe20003800000 */
.L_x_13170:
[----:B------:R-:W-:Y:S05]  /*39f40*/  BSYNC B0 ;  /* 0x0000000000007941 */ /* 0x000fea0003800000 */
.L_x_13169:
[----:B------:R-:W-:Y:S01]  /*39f50*/  IMAD.MOV.U32 R2, RZ, RZ, R14 ;  /* 0x000000ffff027224 */ /* 0x000fe200078e000e */
[----:B------:R-:W-:Y:S06]  /*39f60*/  BRA `(.L_x_13171) ;  /* 0xffffffb800b87947 */ /* 0x000fec000383ffff */
.L_x_13032:
[----:B0-----:R0:W1:Y:S02]  /*39f70*/  SYNCS.PHASECHK.TRANS64.TRYWAIT P0, [R0+URZ+0x32420], R3 ;  /* 0x03242003000075a7 */ /* 0x001064000800017f */
[----:B-1----:R-:W-:Y:S05]  /*39f80*/  @!P0 NANOSLEEP.SYNCS 0x989680 ;  /* 0x009896800000895d */ /* 0x002fea0003900000 */
[----:B------:R-:W1:Y:S02]  /*39f90*/  @!P0 SYNCS.PHASECHK.TRANS64 P0, [R0+URZ+0x32420], R3 ;  /* 0x03242003000085a7 */ /* 0x000e64000800007f */
[----:B-1----:R-:W-:Y:S05]  /*39fa0*/  @!P0 BRA `(.L_x_13032) ;  /* 0xfffffffc00f08947 */ /* 0x002fea000383ffff */
[----:B------:R-:W-:Y:S05]  /*39fb0*/  BRA `(.L_x_13172) ;  /* 0xffffffc0003c7947 */ /* 0x000fea000383ffff */
.L_x_13033:
        /* <DEDUP_REMOVED lines=8> */
[----:B0--3-5:R-:W-:Y:S05]  /*3a040*/  WARPSYNC.COLLECTIVE R15, `(.L_x_13174) ;  /* 0x000000000f087348 */ /* 0x029fea0003c00000 */
[----:B------:R1:W2:Y:S02]  /*3a050*/  SHFL.IDX P6, R14, R13, R12, R11 ;  /* 0x0000000c0d0e7389 */ /* 0x0002a400000c000b */
[----:B0123-5:R-:W-:Y:S01]  /*3a060*/  ENDCOLLECTIVE ;  /* 0x000000000000791b */ /* 0x02ffe20003800000 */
.L_x_13174:
[----:B------:R-:W-:Y:S05]  /*3a070*/  BSYNC B0 ;  /* 0x0000000000007941 */ /* 0x000fea0003800000 */
.L_x_13173:
[----:B------:R-:W-:Y:S05]  /*3a080*/  BRA `(.L_x_13175) ;  /* 0xffffffc000247947 */ /* 0x000fea000383ffff */
.L_x_13034:
[----:B------:R-:W-:Y:S01]  /*3a090*/  BSSY B0, `(.L_x_13176) ;  /* 0x0000006000007945 */ /* 0x000fe20003800000 */
[----:B------:R-:W-:-:S07]  /*3a0a0*/  IMAD.MOV.U32 R15, RZ, RZ, -0x1 ;  /* 0xffffffffff0f7424 */ /* 0x000fce00078e00ff */
[----:B01-3-5:R-:W-:Y:S05]  /*3a0b0*/  WARPSYNC.COLLECTIVE R15, `(.L_x_13177) ;  /* 0x000000000f0c7348 */ /* 0x02bfea0003c00000 */
[----:B------:R-:W-:Y:S02]  /*3a0c0*/  ELECT P6, UR62, PT ;  /* 0x00000000003e782f */ /* 0x000fe400038c0000 */
[----:B------:R-:W-:Y:S01]  /*3a0d0*/  MOV R14, UR62 ;  /* 0x0000003e000e7c02 */ /* 0x000fe20008000f00 */
[----:B01-3-5:R-:W-:Y:S10]  /*3a0e0*/  ENDCOLLECTIVE ;  /* 0x000000000000791b */ /* 0x02bff40003800000 */
.L_x_13177:
[----:B------:R-:W-:Y:S05]  /*3a0f0*/  BSYNC B0 ;  /* 0x0000000000007941 */ /* 0x000fea0003800000 */
.L_x_13176:
[----:B------:R-:W-:Y:S05]  /*3a100*/  BRA `(.L_x_13178) ;  /* 0xffffffc000187947 */ /* 0x000fea000383ffff */
.L_x_13036:
[----:B0-----:R0:W1:Y:S02]  /*3a110*/  SYNCS.PHASECHK.TRANS64.TRYWAIT P0, [R6+URZ], R5 ;  /* 0x00000005060075a7 */ /* 0x001064000800017f */
[----:B-1----:R-:W-:Y:S05]  /*3a120*/  @!P0 NANOSLEEP.SYNCS 0x989680 ;  /* 0x009896800000895d */ /* 0x002fea0003900000 */
[----:B------:R-:W1:Y:S02]  /*3a130*/  @!P0 SYNCS.PHASECHK.TRANS64 P0, [R6+URZ], R5 ;  /* 0x00000005060085a7 */ /* 0x000e64000800007f */
[----:B-1----:R-:W-:Y:S05]  /*3a140*/  @!P0 BRA `(.L_x_13036) ;  /* 0xfffffffc00f08947 */ /* 0x002fea000383ffff */
[----:B------:R-:W-:Y:S05]  /*3a150*/  BRA `(.L_x_13179) ;  /* 0xffffffc000547947 */ /* 0x000fea000383ffff */
.L_x_13037:
[----:B-1----:R1:W2:Y:S02]  /*3a160*/  SYNCS.PHASECHK.TRANS64.TRYWAIT P0, [R7+URZ], R2 ;  /* 0x00000002070075a7 */ /* 0x0022a4000800017f */
[----:B--2---:R-:W-:Y:S05]  /*3a170*/  @!P0 NANOSLEEP.SYNCS 0x989680 ;  /* 0x009896800000895d */ /* 0x004fea0003900000 */
[----:B------:R-:W2:Y:S02]  /*3a180*/  @!P0 SYNCS.PHASECHK.TRANS64 P0, [R7+URZ], R2 ;  /* 0x00000002070085a7 */ /* 0x000ea4000800007f */
[----:B--2---:R-:W-:Y:S05]  /*3a190*/  @!P0 BRA `(.L_x_13037) ;  /* 0xfffffffc00f08947 */ /* 0x004fea000383ffff */
[----:B------:R-:W-:Y:S05]  /*3a1a0*/  BRA `(.L_x_13180) ;  /* 0xffffffc000487947 */ /* 0x000fea000383ffff */
.L_x_13039:
[----:B--2---:R2:W3:Y:S02]  /*3a1b0*/  SYNCS.PHASECHK.TRANS64.TRYWAIT P0, [R4+URZ], R5 ;  /* 0x00000005040075a7 */ /* 0x0044e4000800017f */
[----:B---3--:R-:W-:Y:S05]  /*3a1c0*/  @!P0 NANOSLEEP.SYNCS 0x989680 ;  /* 0x009896800000895d */ /* 0x008fea0003900000 */
[----:B------:R-:W3:Y:S02]  /*3a1d0*/  @!P0 SYNCS.PHASECHK.TRANS64 P0, [R4+URZ], R5 ;  /* 0x00000005040085a7 */ /* 0x000ee4000800007f */
[----:B---3--:R-:W-:Y:S05]  /*3a1e0*/  @!P0 BRA `(.L_x_13039) ;  /* 0xfffffffc00f08947 */ /* 0x008fea000383ffff */
[----:B------:R-:W-:Y:S05]  /*3a1f0*/  BRA `(.L_x_13181) ;  /* 0xffffffc000507947 */ /* 0x000fea000383ffff */
        .type           $_ZN7cutlass13device_kernelIN5flash11enable_sm90INS1_16FlashAttnFwdSm90INS1_25CollectiveMainloopFwdSm90ILi2EN4cute5tupleIJNS5_1CILi1EEES8_S8_EEENS6_IJNS7_ILi128EEENS7_ILi96EEENS7_ILi64EEEEEELi256ENS_6half_tEfNS_4arch4Sm90ELb0ELb1ELb0ELb1ELb0ELb1ELb1ELb1ELb0ELb1ELb0ELb0EEENS1_21CollectiveEpilogueFwdINS6_IJSA_NS7_ILi256EEESB_EEES9_SE_SG_Li256ELb1ELb1ELb0ELb0EEENS1_36VarlenDynamicPersistentTileSchedulerILi128ELi96ELi256ELi128ELb0ELb1ELb1ELb1ELb0ELb1EEEEEEEEEvNT_6ParamsE$_ZZN5flash25CollectiveMainloopFwdSm90ILi2EN4cute5tupleIJNS1_1CILi1EEES4_S4_EEENS2_IJNS3_ILi128EEENS3_ILi96EEENS3_ILi64EEEEEELi256EN7cutlass6half_tEfNSA_4arch4Sm90ELb0ELb1ELb0ELb1ELb0ELb1ELb1ELb1ELb0ELb1ELb0ELb0EE3mmaINS_16FlashAttnFwdSm90ISE_NS_21CollectiveEpilogueFwdINS2_IJS6_NS3_ILi256EEES7_EEES5_SB_SD_Li256ELb1ELb1ELb0ELb0EEENS_36VarlenDynamicPersistentTileSchedulerILi128ELi96ELi256ELi128ELb0ELb1ELb1ELb1ELb0ELb1EEEE13SharedStorageENS1_6TensorINS1_11ArrayEngineIfLm128EEENS1_6LayoutINS2_IJNS2_IJNS3_ILi2EEEST_NS3_ILi32EEEEEES4_S4_EEENS2_IJNS2_IJS4_ST_NS3_ILi4EEEEEENS3_ILi0EEESZ_EEEEEEENS_7SoftmaxILi2ELi0EEEEEbRKNSE_6ParamsENSA_25PipelineTmaAsyncNoClusterILi2ENSA_16PipelineTmaAsyncILi2EEEEES1B_RNSA_13PipelineStateILj2EEERT0_RT1_iRiRKNS_16SeqlenInfoQKNewKILb1ELb1EEENS2_IJiiiiEEERT_ENKUliT_T0_T1_E_clIZSF_ISO_S12_S14_EbS17_S1B_S1B_S1E_S1G_S1I_iS1J_S1N_S1O_S1Q_EUlRS1R_iE0_NS3_ILb1EEES1Y_EEDaiS1R_S1S_S1T_,@function
        .size           $_ZN7cutlass13device_kernelIN5flash11enable_sm90INS1_16FlashAttnFwdSm90INS1_25CollectiveMainloopFwdSm90ILi2EN4cute5tupleIJNS5_1CILi1EEES8_S8_EEENS6_IJNS7_ILi128EEENS7_ILi96EEENS7_ILi64EEEEEELi256ENS_6half_tEfNS_4arch4Sm90ELb0ELb1ELb0ELb1ELb0ELb1ELb1ELb1ELb0ELb1ELb0ELb0EEENS1_21CollectiveEpilogueFwdINS6_IJSA_NS7_ILi256EEESB_EEES9_SE_SG_Li256ELb1ELb1ELb0ELb0EEENS1_36VarlenDynamicPersistentTileSchedulerILi128ELi96ELi256ELi128ELb0ELb1ELb1ELb1ELb0ELb1EEEEEEEEEvNT_6ParamsE$_ZZN5flash25CollectiveMainloopFwdSm90ILi2EN4cute5tupleIJNS1_1CILi1EEES4_S4_EEENS2_IJNS3_ILi128EEENS3_ILi96EEENS3_ILi64EEEEEELi256EN7cutlass6half_tEfNSA_4arch4Sm90ELb0ELb1ELb0ELb1ELb0ELb1ELb1ELb1ELb0ELb1ELb0ELb0EE3mmaINS_16FlashAttnFwdSm90ISE_NS_21CollectiveEpilogueFwdINS2_IJS6_NS3_ILi256EEES7_EEES5_SB_SD_Li256ELb1ELb1ELb0ELb0EEENS_36VarlenDynamicPersistentTileSchedulerILi128ELi96ELi256ELi128ELb0ELb1ELb1ELb1ELb0ELb1EEEE13SharedStorageENS1_6TensorINS1_11ArrayEngineIfLm128EEENS1_6LayoutINS2_IJNS2_IJNS3_ILi2EEEST_NS3_ILi32EEEEEES4_S4_EEENS2_IJNS2_IJS4_ST_NS3_ILi4EEEEEENS3_ILi0EEESZ_EEEEEEENS_7SoftmaxILi2ELi0EEEEEbRKNSE_6ParamsENSA_25PipelineTmaAsyncNoClusterILi2ENSA_16PipelineTmaAsyncILi2EEEEES1B_RNSA_13PipelineStateILj2EEERT0_RT1_iRiRKNS_16SeqlenInfoQKNewKILb1ELb1EEENS2_IJiiiiEEERT_ENKUliT_T0_T1_E_clIZSF_ISO_S12_S14_EbS17_S1B_S1B_S1E_S1G_S1I_iS1J_S1N_S1O_S1Q_EUlRS1R_iE0_NS3_ILb1EEES1Y_EEDaiS1R_S1S_S1T_,(.L_x_15147 - $_ZN7cutlass13device_kernelIN5flash11enable_sm90INS1_16FlashAttnFwdSm90INS1_25CollectiveMainloopFwdSm90ILi2EN4cute5tupleIJNS5_1CILi1EEES8_S8_EEENS6_IJNS7_ILi128EEENS7_ILi96EEENS7_ILi64EEEEEELi256ENS_6half_tEfNS_4arch4Sm90ELb0ELb1ELb0ELb1ELb0ELb1ELb1ELb1ELb0ELb1ELb0ELb0EEENS1_21CollectiveEpilogueFwdINS6_IJSA_NS7_ILi256EEESB_EEES9_SE_SG_Li256ELb1ELb1ELb0ELb0EEENS1_36VarlenDynamicPersistentTileSchedulerILi128ELi96ELi256ELi128ELb0ELb1ELb1ELb1ELb0ELb1EEEEEEEEEvNT_6ParamsE$_ZZN5flash25CollectiveMainloopFwdSm90ILi2EN4cute5tupleIJNS1_1CILi1EEES4_S4_EEENS2_IJNS3_ILi128EEENS3_ILi96EEENS3_ILi64EEEEEELi256EN7cutlass6half_tEfNSA_4arch4Sm90ELb0ELb1ELb0ELb1ELb0ELb1ELb1ELb1ELb0ELb1ELb0ELb0EE3mmaINS_16FlashAttnFwdSm90ISE_NS_21CollectiveEpilogueFwdINS2_IJS6_NS3_ILi256EEES7_EEES5_SB_SD_Li256ELb1ELb1ELb0ELb0EEENS_36VarlenDynamicPersistentTileSchedulerILi128ELi96ELi256ELi128ELb0ELb1ELb1ELb1ELb0ELb1EEEE13SharedStorageENS1_6TensorINS1_11ArrayEngineIfLm128EEENS1_6LayoutINS2_IJNS2_IJNS3_ILi2EEEST_NS3_ILi32EEEEEES4_S4_EEENS2_IJNS2_IJS4_ST_NS3_ILi4EEEEEENS3_ILi0EEESZ_EEEEEEENS_7SoftmaxILi2ELi0EEEEEbRKNSE_6ParamsENSA_25PipelineTmaAsyncNoClusterILi2ENSA_16PipelineTmaAsyncILi2EEEEES1B_RNSA_13PipelineStateILj2EEERT0_RT1_iRiRKNS_16SeqlenInfoQKNewKILb1ELb1EEENS2_IJiiiiEEERT_ENKUliT_T0_T1_E_clIZSF_ISO_S12_S14_EbS17_S1B_S1B_S1E_S1G_S1I_iS1J_S1N_S1O_S1Q_EUlRS1R_iE0_NS3_ILb1EEES1Y_EEDaiS1R_S1S_S1T_)
$_ZN7cutlass13device_kernelIN5flash11enable_sm90INS1_16FlashAttnFwdSm90INS1_25CollectiveMainloopFwdSm90ILi2EN4cute5tupleIJNS5_1CILi1EEES8_S8_EEENS6_IJNS7_ILi128EEENS7_ILi96EEENS7_ILi64EEEEEELi256ENS_6half_tEfNS_4arch4Sm90ELb0ELb1ELb0ELb1ELb0ELb1ELb1ELb1ELb0ELb1ELb0ELb0EEENS1_21CollectiveEpilogueFwdINS6_IJSA_NS7_ILi256EEESB_EEES9_SE_SG_Li256ELb1ELb1ELb0ELb0EEENS1_36VarlenDynamicPersistentTileSchedulerILi128ELi96ELi256ELi128ELb0ELb1ELb1ELb1ELb0ELb1EEEEEEEEEvNT_6ParamsE$_ZZN5flash25CollectiveMainloopFwdSm90ILi2EN4cute5tupleIJNS1_1CILi1EEES4_S4_EEENS2_IJNS3_ILi128EEENS3_ILi96EEENS3_ILi64EEEEEELi256EN7cutlass6half_tEfNSA_4arch4Sm90ELb0ELb1ELb0ELb1ELb0ELb1ELb1ELb1ELb0ELb1ELb0ELb0EE3mmaINS_16FlashAttnFwdSm90ISE_NS_21CollectiveEpilogueFwdINS2_IJS6_NS3_ILi256EEES7_EEES5_SB_SD_Li256ELb1ELb1ELb0ELb0EEENS_36VarlenDynamicPersistentTileSchedulerILi128ELi96ELi256ELi128ELb0ELb1ELb1ELb1ELb0ELb1EEEE13SharedStorageENS1_6TensorINS1_11ArrayEngineIfLm128EEENS1_6LayoutINS2_IJNS2_IJNS3_ILi2EEEST_NS3_ILi32EEEEEES4_S4_EEENS2_IJNS2_IJS4_ST_NS3_ILi4EEEEEENS3_ILi0EEESZ_EEEEEEENS_7SoftmaxILi2ELi0EEEEEbRKNSE_6ParamsENSA_25PipelineTmaAsyncNoClusterILi2ENSA_16PipelineTmaAsyncILi2EEEEES1B_RNSA_13PipelineStateILj2EEERT0_RT1_iRiRKNS_16SeqlenInfoQKNewKILb1ELb1EEENS2_IJiiiiEEERT_ENKUliT_T0_T1_E_clIZSF_ISO_S12_S14_EbS17_S1B_S1B_S1E_S1G_S1I_iS1J_S1N_S1O_S1Q_EUlRS1R_iE0_NS3_ILb1EEES1Y_EEDaiS1R_S1S_S1T_:
[----:B------:R-:W-:Y:S01]  /*3a200*/  R2UR UR5, R2 ;  /* 0x00000000020572ca */ /* 0x000fe200000e0000 */
[----:B------:R-:W-:-:S12]  /*3a210*/  ULDC UR4, c[0x0][0x20] ;  /* 0x0000080000047ab9 */ /* 0x000fd80000000800 */
[----:B------:R-:W-:-:S09]  /*3a220*/  UIADD3 UR4, -UR4, UR5, URZ ;  /* 0x0000000504047290 */ /* 0x000fd2000fffe13f */
[----:B------:R-:W2:Y:S04]  /*3a230*/  LDL.64 R6, [UR4+0x18] ;  /* 0x00001804ff067983 */ /* 0x000ea80008100a00 */
[----:B------:R-:W3:Y:S01]  /*3a240*/  LDL.64 R4, [UR4] ;  /* 0x00000004ff047983 */ /* 0x000ee20008100a00 */
[----:B------:R-:W-:-:S03]  /*3a250*/  ULDC.64 UR6, c[0x0][0x208] ;  /* 0x0000820000067ab9 */ /* 0x000fc60000000a00 */
[----:B--2---:R-:W2:Y:S04]  /*3a260*/  LD.E R2, desc[UR6][R6.64+0x1c] ;  /* 0x00001c0606027980 */ /* 0x004ea8000c101900 */
[----:B---3--:R0:W5:Y:S04]  /*3a270*/  LD.E R10, desc[UR6][R4.64] ;  /* 0x00000006040a7980 */ /* 0x008168000c101900 */
[----:B------:R0:W5:Y:S01]  /*3a280*/  LD.E R11, desc[UR6][R4.64+0x4] ;  /* 0x00000406040b7980 */ /* 0x000162000c101900 */
[----:B------:R-:W-:Y:S01]  /*3a290*/  BSSY B1, `(.L_x_13182) ;  /* 0x0000007000017945 */ /* 0x000fe20003800000 */
[----:B------:R-:W-:Y:S01]  /*3a2a0*/  IMAD.MOV.U32 R3, RZ, RZ, R53 ;  /* 0x000000ffff037224 */ /* 0x000fe200078e0035 */
[----:B--2---:R-:W-:-:S04]  /*3a2b0*/  LOP3.LUT R2, R2, 0x1, RZ, 0xfc, !PT ;  /* 0x0000000102027812 */ /* 0x004fc800078efcff */
[----:B------:R-:W-:Y:S01]  /*3a2c0*/  ISETP.NE.AND P0, PT, R2, 0x3, PT ;  /* 0x000000030200780c */ /* 0x000fe20003f05270 */
[----:B------:R-:W-:-:S12]  /*3a2d0*/  IMAD.MOV.U32 R2, RZ, RZ, R32 ;  /* 0x000000ffff027224 */ /* 0x000fd800078e0020 */
[----:B0-----:R-:W-:Y:S05]  /*3a2e0*/  @!P0 BRA `(.L_x_13183) ;  /* 0x0000000000048947 */ /* 0x001fea0003800000 */
[----:B------:R-:W-:Y:S01]  /*3a2f0*/  BPT.TRAP 0x1 ;  /* 0x000000040000795c */ /* 0x000fe20000300000 */
.L_x_13183:
[----:B------:R-:W-:Y:S05]  /*3a300*/  BSYNC B1 ;  /* 0x0000000000017941 */ /* 0x000fea0003800000 */
.L_x_13182:
        /* <DEDUP_REMOVED lines=13> */
.L_x_13185:
[----:B------:R-:W-:Y:S05]  /*3a3e0*/  BSYNC B1 ;  /* 0x0000000000017941 */ /* 0x000fea0003800000 */
.L_x_13184:
        /* <DEDUP_REMOVED lines=8> */
.L_x_13187:
[----:B------:R-:W-:Y:S05]  /*3a470*/  BSYNC B1 ;  /* 0x0000000000017941 */ /* 0x000fea0003800000 */
.L_x_13186:
[----:B0----5:R-:W2:Y:S04]  /*3a480*/  LDL.64 R8, [UR4] ;  /* 0x00000004ff087983 */ /* 0x021ea80008100a00 */
[----:B------:R-:W3:Y:S04]  /*3a490*/  LDL.64 R6, [UR4+0x28] ;  /* 0x00002804ff067983 */ /* 0x000ee80008100a00 */
[----:B------:R-:W4:Y:S04]  /*3a4a0*/  LDL.64 R4, [UR4+0x20] ;  /* 0x00002004ff047983 */ /* 0x000f280008100a00 */
[----:B------:R-:W4:Y:S04]  /*3a4b0*/  LDL.64 R10, [UR4+0x8] ;  /* 0x00000804ff0a7983 */ /* 0x000f280008100a00 */
[----:B--2---:R-:W2:Y:S04]  /*3a4c0*/  LD.E R9, desc[UR6][R8.64] ;  /* 0x0000000608097980 */ /* 0x004ea8000c101900 */
[----:B---3--:R-:W2:Y:S01]  /*3a4d0*/  LD.E.64 R12, desc[UR6][R6.64] ;  /* 0x00000006060c7980 */ /* 0x008ea2000c101b00 */
[----:B------:R-:W-:Y:S05]  /*3a4e0*/  WARPSYNC.ALL ;  /* 0x0000000000007948 */ /* 0x000fea0003800000 */
[----:B----4-:R0:W-:Y:S04]  /*3a4f0*/  ST.E desc[UR6][R10.64], RZ ;  /* 0x000000ff0a007985 */ /* 0x0101e8000c101906 */
[----:B------:R-:W3:Y:S01]  /*3a500*/  LD.E.64 R6, desc[UR6][R4.64] ;  /* 0x0000000604067980 */ /* 0x000ee2000c101b00 */
[----:B--2---:R-:W-:Y:S01]  /*3a510*/  IMAD R8, R9, 0x300, R12 ;  /* 0x0000030009087824 */ /* 0x004fe200078e020c */
[----:B------:R-:W-:Y:S01]  /*3a520*/  WARPGROUP.ARRIVE ;  /* 0x00000000000079c5 */ /* 0x000fe20000000000 */
[----:B------:R-:W-:-:S02]  /*3a530*/  IMAD.MOV.U32 R9, RZ, RZ, R13 ;  /* 0x000000ffff097224 */ /* 0x000fc400078e000d */
[----:B------:R-:W-:Y:S01]  /*3a540*/  IMAD.MOV.U32 R209, RZ, RZ, 0x1 ;  /* 0x00000001ffd17424 */ /* 0x000fe200078e00ff */
        /* <DEDUP_REMOVED lines=10> */
[----:B------:R-:W-:-:S03]  /*3a5f0*/  WARPGROUP.ARRIVE ;  /* 0x00000000000079c5 */ /* 0x000fc60000000000 */
        /* <DEDUP_REMOVED lines=21> */
[----:B------:R-:W-:-:S03]  /*3a750*/  IMAD.MOV.U32 R9, RZ, RZ, R13 ;  /* 0x000000ffff097224 */ /* 0x000fc600078e000d */
        /* <DEDUP_REMOVED lines=8> */
[----:B------:R-:W2:Y:S04]  /*3a7e0*/  LDL.64 R6, [UR4+0x38] ;  /* 0x00003804ff067983 */ /* 0x000ea80008100a00 */
[----:B------:R-:W3:Y:S04]  /*3a7f0*/  LDL.64 R4, [UR4+0x30] ;  /* 0x00003004ff047983 */ /* 0x000ee80008100a00 */
[----:B--2---:R-:W2:Y:S01]  /*3a800*/  LD.E R6, desc[UR6][R6.64] ;  /* 0x0000000606067980 */ /* 0x004ea2000c101900 */
[----:B---3--:R-:W-:Y:S01]  /*3a810*/  MOV R4, R4 ;  /* 0x0000000400047202 */ /* 0x008fe20000000f00 */
[----:B------:R-:W-:Y:S01]  /*3a820*/  BSSY B1, `(.L_x_13189) ;  /* 0x0000007000017945 */ /* 0x000fe20003800000 */
[----:B--2---:R-:W-:-:S04]  /*3a830*/  LEA.HI R8, R6, R6, RZ, 0x1 ;  /* 0x0000000606087211 */ /* 0x004fc800078f08ff */
[----:B------:R-:W-:-:S05]  /*3a840*/  LOP3.LUT R9, R8, 0xfffffffe, RZ, 0xc0, !PT ;  /* 0xfffffffe08097812 */ /* 0x000fca00078ec0ff */
[----:B------:R-:W-:-:S05]  /*3a850*/  IMAD.IADD R9, R6, 0x1, -R9 ;  /* 0x0000000106097824 */ /* 0x000fca00078e0a09 */
[----:B------:R-:W-:-:S04]  /*3a860*/  SHF.L.U32 R9, R9, 0x1f, RZ ;  /* 0x0000001f09097819 */ /* 0x000fc800000006ff */
[----:B------:R-:W1:Y:S02]  /*3a870*/  SYNCS.PHASECHK.TRANS64.TRYWAIT P0, [R4+URZ+0x32410], R9 ;  /* 0x03241009040075a7 */ /* 0x000e64000800017f */
[----:B01----:R-:W-:Y:S05]  /*3a880*/  @!P0 BRA `(.L_x_13190) ;  /* 0x000000ac00d48947 */ /* 0x003fea0003800000 */
.L_x_13213:
[----:B------:R-:W-:Y:S05]  /*3a890*/  BSYNC B1 ;  /* 0x0000000000017941 */ /* 0x000fea0003800000 */
.L_x_13189:
[----:B------:R-:W2:Y:S04]  /*3a8a0*/  LDL.64 R6, [UR4+0x40] ;  /* 0x00004004ff067983 */ /* 0x000ea80008100a00 */
[----:B0-----:R-:W3:Y:S04]  /*3a8b0*/  LDL.64 R4, [UR4] ;  /* 0x00000004ff047983 */ /* 0x001ee80008100a00 */
[----:B--2---:R-:W2:Y:S04]  /*3a8c0*/  LD.E R8, desc[UR6][R6.64+0x1c] ;  /* 0x00001c0606087980 */ /* 0x004ea8000c101900 */
[----:B---3--:R0:W5:Y:S04]  /*3a8d0*/  LD.E R10, desc[UR6][R4.64] ;  /* 0x00000006040a7980 */ /* 0x008168000c101900 */
[----:B------:R0:W5:Y:S01]  /*3a8e0*/  LD.E R11, desc[UR6][R4.64+0x4] ;  /* 0x00000406040b7980 */ /* 0x000162000c101900 */
[----:B------:R-:W-:Y:S01]  /*3a8f0*/  BSSY B1, `(.L_x_13191) ;  /* 0x0000005000017945 */ /* 0x000fe20003800000 */
[----:B--2---:R-:W-:-:S04]  /*3a900*/  LOP3.LUT R8, R8, 0x1, RZ, 0xfc, !PT ;  /* 0x0000000108087812 */ /* 0x004fc800078efcff */
[----:B------:R-:W-:-:S13]  /*3a910*/  ISETP.NE.AND P0, PT, R8, 0x3, PT ;  /* 0x000000030800780c */ /* 0x000fda0003f05270 */
[----:B0-----:R-:W-:Y:S05]  /*3a920*/  @!P0 BRA `(.L_x_13192) ;  /* 0x0000000000048947 */ /* 0x001fea0003800000 */
[----:B------:R-:W-:Y:S01]  /*3a930*/  BPT.TRAP 0x1 ;  /* 0x000000040000795c */ /* 0x000fe20000300000 */
.L_x_13192:
[----:B------:R-:W-:Y:S05]  /*3a940*/  BSYNC B1 ;  /* 0x0000000000017941 */ /* 0x000fea0003800000 */
.L_x_13191:
        /* <DEDUP_REMOVED lines=13> */
.L_x_13194:
[----:B------:R-:W-:Y:S05]  /*3aa20*/  BSYNC B1 ;  /* 0x0000000000017941 */ /* 0x000fea0003800000 */
.L_x_13193:
        /* <DEDUP_REMOVED lines=8> */
.L_x_13196:
[----:B------:R-:W-:Y:S05]  /*3aab0*/  BSYNC B1 ;  /* 0x0000000000017941 */ /* 0x000fea0003800000 */
.L_x_13195:
[----:B------:R-:W2:Y:S04]  /*3aac0*/  LDL.64 R12, [UR4] ;  /* 0x00000004ff0c7983 */ /* 0x000ea80008100a00 */
[----:B------:R-:W3:Y:S04]  /*3aad0*/  LDL.64 R10, [UR4+0x58] ;  /* 0x00005804ff0a7983 */ /* 0x000ee80008100a00 */
[----:B------:R-:W4:Y:S04]  /*3aae0*/  LDL.64 R4, [UR4+0x48] ;  /* 0x00004804ff047983 */ /* 0x000f280008100a00 */
[----:B0----5:R-:W4:Y:S04]  /*3aaf0*/  LDL.64 R8, [UR4+0x50] ;  /* 0x00005004ff087983 */ /* 0x021f280008100a00 */
[----:B------:R-:W4:Y:S04]  /*3ab00*/  LDL.LU R17, [R1+0x48c] ;  /* 0x00048c0001117983 */ /* 0x000f280000300800 */
[----:B--2---:R-:W2:Y:S04]  /*3ab10*/  LD.E R13, desc[UR6][R12.64] ;  /* 0x000000060c0d7980 */ /* 0x004ea8000c101900 */
[----:B---3--:R-:W2:Y:S04]  /*3ab20*/  LD.E.64 R6, desc[UR6][R10.64] ;  /* 0x000000060a067980 */ /* 0x008ea8000c101b00 */
[----:B----4-:R-:W3:Y:S04]  /*3ab30*/  LD.E R16, desc[UR6][R4.64] ;  /* 0x0000000604107980 */ /* 0x010ee8000c101900 */
[----:B------:R-:W4:Y:S01]  /*3ab40*/  LD.E.64 R14, desc[UR6][R8.64] ;  /* 0x00000006080e7980 */ /* 0x000f22000c101b00 */
[----:B------:R-:W-:Y:S05]  /*3ab50*/  WARPSYNC.ALL ;  /* 0x0000000000007948 */ /* 0x000fea0003800000 */
[----:B------:R-:W-:Y:S01]  /*3ab60*/  WARPGROUP.ARRIVE ;  /* 0x00000000000079c5 */ /* 0x000fe20000000000 */
[----:B--2---:R-:W-:Y:S01]  /*3ab70*/  IMAD R6, R13, 0xc00, R6 ;  /* 0x00000c000d067824 */ /* 0x004fe200078e0206 */
[----:B---3--:R-:W-:-:S04]  /*3ab80*/  ISETP.NE.U32.AND P0, PT, R16, RZ, PT ;  /* 0x000000ff1000720c */ /* 0x008fc80003f05070 */
[----:B------:R-:W-:Y:S02]  /*3ab90*/  R2UR UR10, R6 ;  /* 0x00000000060a72ca */ /* 0x000fe400000e0000 */
[----:B----4-:R-:W-:Y:S02]  /*3aba0*/  R2UR UR8, R14 ;  /* 0x000000000e0872ca */ /* 0x010fe400000e0000 */
[----:B------:R-:W-:Y:S02]  /*3abb0*/  R2UR UR9, R15 ;  /* 0x000000000f0972ca */ /* 0x000fe400000e0000 */
[----:B------:R-:W-:-:S03]  /*3abc0*/  R2UR UR11, R7 ;  /* 0x00000000070b72ca */ /* 0x000fc600000e0000 */
[----:B------:R-:W-:-:S10]  /*3abd0*/  VOTEU.ANY UP0, P0 ;  /* 0x00000000003f7886 */ /* 0x000fd40000000100 */
        /* <DEDUP_REMOVED lines=177> */
[----:B------:R-:W0:Y:S02]  /*3b6f0*/  S2R R235, SR_TID.X ;  /* 0x0000000000eb7919 */ /* 0x000e240000002100 */
        /* <DEDUP_REMOVED lines=8> */
[----:B------:R-:W2:Y:S04]  /*3b780*/  @!P1 LDL.64 R6, [UR4+0x18] ;  /* 0x00001804ff069983 */ /* 0x000ea80008100a00 */
[----:B------:R-:W3:Y:S01]  /*3b790*/  @!P1 LDL.64 R8, [UR4] ;  /* 0x00000004ff089983 */ /* 0x000ee20008100a00 */
[----:B------:R-:W-:-:S04]  /*3b7a0*/  SHF.R.U32.HI R10, RZ, 0x7, R235 ;  /* 0x00000007ff0a7819 */ /* 0x000fc800000116eb */
[----:B------:R-:W-:-:S05]  /*3b7b0*/  IADD3 R10, -R10, 0xb, RZ ;  /* 0x0000000b0a0a7810 */ /* 0x000fca0007ffe1ff */
[----:B------:R1:W-:Y:S06]  /*3b7c0*/  BAR.ARV R10, 0x100 ;  /* 0x0004000a0000751d */ /* 0x0003ec0000002000 */
[----:B--2---:R-:W2:Y:S04]  /*3b7d0*/  @!P1 LD.E.64 R6, desc[UR6][R6.64+0x30] ;  /* 0x0000300606069980 */ /* 0x004ea8000c101b00 */
[----:B---3--:R-:W3:Y:S01]  /*3b7e0*/  @!P1 LD.E R8, desc[UR6][R8.64] ;  /* 0x0000000608089980 */ /* 0x008ee2000c101900 */
[----:B--2---:R-:W-:-:S05]  /*3b7f0*/  @!P1 MOV R11, R6 ;  /* 0x00000006000b9202 */ /* 0x004fca0000000f00 */
[----:B---3--:R-:W-:-:S05]  /*3b800*/  @!P1 IMAD R11, R8, 0x8, R11 ;  /* 0x00000008080b9824 */ /* 0x008fca00078e020b */
[----:B------:R-:W-:-:S04]  /*3b810*/  @!P1 PRMT R11, RZ, 0x654, R11 ;  /* 0x00000654ff0b9816 */ /* 0x000fc8000000000b */
[----:B------:R2:W-:Y:S01]  /*3b820*/  @!P1 SYNCS.ARRIVE.TRANS64.RED.A1T0 RZ, [R11+URZ], RZ ;  /* 0x000000ff0bff99a7 */ /* 0x0005e2000810043f */
[----:B0-----:R-:W3:Y:S04]  /*3b830*/  LD.E R5, desc[UR6][R2.64+0x24] ;  /* 0x0000240602057980 */ /* 0x001ee8000c101900 */
[----:B------:R-:W4:Y:S04]  /*3b840*/  LD.E R4, desc[UR6][R2.64] ;  /* 0x0000000602047980 */ /* 0x000f28000c101900 */
[----:B------:R-:W2:Y:S01]  /*3b850*/  LD.E R73, desc[UR6][R72.64] ;  /* 0x0000000648497980 */ /* 0x000ea2000c101900 */
[----:B------:R-:W-:-:S03]  /*3b860*/  LOP3.LUT R17, R17, 0xfff7ffff, RZ, 0xc0, !PT ;  /* 0xfff7ffff11117812 */ /* 0x000fc600078ec0ff */
[----:B------:R-:W2:Y:S01]  /*3b870*/  LD.E R13, desc[UR6][R2.64+0x8] ;  /* 0x00000806020d7980 */ /* 0x000ea2000c101900 */
[----:B------:R-:W-:-:S03]  /*3b880*/  @P1 LOP3.LUT R17, R17, 0x80000, RZ, 0xfc, !PT ;  /* 0x0008000011111812 */ /* 0x000fc600078efcff */
[----:B------:R-:W2:Y:S04]  /*3b890*/  LD.E R74, desc[UR6][R2.64+0x18] ;  /* 0x00001806024a7980 */ /* 0x000ea8000c101900 */
[----:B------:R0:W-:Y:S04]  /*3b8a0*/  STL [R1+0x48c], R17 ;  /* 0x00048c1101007387 */ /* 0x0001e80000100800 */
[----:B------:R-:W2:Y:S04]  /*3b8b0*/  LD.E R20, desc[UR6][R2.64+0xc] ;  /* 0x00000c0602147980 */ /* 0x000ea8000c101900 */
[----:B------:R-:W2:Y:S04]  /*3b8c0*/  LD.E R16, desc[UR6][R2.64+0x4] ;  /* 0x0000040602107980 */ /* 0x000ea8000c101900 */
[----:B------:R-:W2:Y:S04]  /*3b8d0*/  LD.E R21, desc[UR6][R2.64+0x10] ;  /* 0x0000100602157980 */ /* 0x000ea8000c101900 */
[----:B------:R-:W2:Y:S01]  /*3b8e0*/  LD.E R75, desc[UR6][R2.64+0x14] ;  /* 0x00001406024b7980 */ /* 0x000ea2000c101900 */
[----:B---3--:R-:W-:-:S13]  /*3b8f0*/  ISETP.NE.AND P0, PT, R5, 0x1, PT ;  /* 0x000000010500780c */ /* 0x008fda0003f05270 */
[----:B------:R-:W3:Y:S04]  /*3b900*/  @P0 LD.E R14, desc[UR6][R2.64+0x28] ;  /* 0x00002806020e0980 */ /* 0x000ee8000c101900 */
[----:B0-----:R-:W3:Y:S01]  /*3b910*/  @P0 LD.E R17, desc[UR6][R2.64+0x2c] ;  /* 0x00002c0602110980 */ /* 0x001ee2000c101900 */
        /* <DEDUP_REMOVED lines=8> */
[--C-:B-1----:R-:W-:Y:S02]  /*3b9a0*/  SHF.R.S32.HI R10, RZ, 0x2, R9.reuse ;  /* 0x00000002ff0a7819 */ /* 0x102fe40000011409 */
[----:B--2---:R-:W-:-:S02]  /*3b9b0*/  SHF.R.S32.HI R11, RZ, 0x1f, R9 ;  /* 0x0000001fff0b7819 */ /* 0x004fc40000011409 */
[----:B------:R-:W-:Y:S02]  /*3b9c0*/  LEA.HI R8, R8, R7, RZ, 0x5 ;  /* 0x0000000708087211 */ /* 0x000fe400078f28ff */
[----:B------:R-:W-:Y:S02]  /*3b9d0*/  SHF.R.S32.HI R5, RZ, 0x7, R6 ;  /* 0x00000007ff057819 */ /* 0x000fe40000011406 */
[----:B------:R-:W-:Y:S01]  /*3b9e0*/  LEA.HI R11, R11, R10, RZ, 0x3 ;  /* 0x0000000a0b0b7211 */ /* 0x000fe200078f18ff */
[----:B------:R-:W-:Y:S01]  /*3b9f0*/  IMAD.IADD R15, R4, 0x1, -R15 ;  /* 0x00000001040f7824 */ /* 0x000fe200078e0a0f */
[----:B------:R-:W-:Y:S02]  /*3ba00*/  SHF.R.S32.HI R8, RZ, 0x5, R8 ;  /* 0x00000005ff087819 */ /* 0x000fe40000011408 */
[----:B------:R-:W-:Y:S02]  /*3ba10*/  LEA.HI R6, R6, R5, RZ, 0x1 ;  /* 0x0000000506067211 */ /* 0x000fe400078f08ff */
[----:B------:R-:W-:Y:S01]  /*3ba20*/  LOP3.LUT R11, R11, 0xfffffff8, RZ, 0xc0, !PT ;  /* 0xfffffff80b0b7812 */ /* 0x000fe200078ec0ff */
[----:B------:R-:W-:Y:S01]  /*3ba30*/  IMAD R8, R73, 0x8, R8 ;  /* 0x0000000849087824 */ /* 0x000fe200078e0208 */
[----:B------:R-:W-:-:S02]  /*3ba40*/  LOP3.LUT R6, R6, 0x3fffffe, RZ, 0xc0, !PT ;  /* 0x03fffffe06067812 */ /* 0x000fc400078ec0ff */
[----:B------:R-:W-:Y:S01]  /*3ba50*/  LEA.HI R4, R15, R15, RZ, 0x1 ;  /* 0x0000000f0f047211 */ /* 0x000fe200078f08ff */
[----:B------:R-:W-:Y:S02]  /*3ba60*/  IMAD.IADD R11, R10, 0x1, -R11 ;  /* 0x000000010a0b7824 */ /* 0x000fe400078e0a0b */
[----:B------:R-:W-:Y:S01]  /*3ba70*/  IMAD.IADD R6, R5, 0x1, -R6 ;  /* 0x0000000105067824 */ /* 0x000fe200078e0a06 */
[----:B------:R-:W-:Y:S01]  /*3ba80*/  LOP3.LUT R4, R4, 0x1ffffffe, RZ, 0xc0, !PT ;  /* 0x1ffffffe04047812 */ /* 0x000fe200078ec0ff */
[----:B------:R-:W-:-:S04]  /*3ba90*/  IMAD.U32 R11, R8, 0x10, R11 ;  /* 0x00000010080b7824 */ /* 0x000fc800078e000b */
[----:B------:R-:W-:Y:S02]  /*3baa0*/  IMAD.IADD R4, R15, 0x1, -R4 ;  /* 0x000000010f047824 */ /* 0x000fe400078e0a04 */
[----:B------:R-:W-:-:S04]  /*3bab0*/  IMAD R11, R6, 0x40, R11 ;  /* 0x00000040060b7824 */ /* 0x000fc800078e020b */
[----:B------:R-:W-:Y:S01]  /*3bac0*/  IMAD R11, R4, 0x8, R11 ;  /* 0x00000008040b7824 */ /* 0x000fe200078e020b */
[----:B------:R-:W-:Y:S01]  /*3bad0*/  LOP3.LUT R4, R9, 0x7ffffffc, RZ, 0xc0, !PT ;  /* 0x7ffffffc09047812 */ /* 0x000fe200078ec0ff */
[----:B------:R-:W-:Y:S01]  /*3bae0*/  IMAD R15, R0, -0x60, R13 ;  /* 0xffffffa0000f7824 */ /* 0x000fe200078e020d */
[----:B------:R-:W-:-:S03]  /*3baf0*/  ISETP.GE.AND P1, PT, R74, 0x1, PT ;  /* 0x000000014a00780c */ /* 0x000fc60003f26270 */
[----:B------:R-:W-:Y:S02]  /*3bb00*/  IMAD.IADD R4, R7, 0x1, -R4 ;  /* 0x0000000107047824 */ /* 0x000fe400078e0a04 */
[----:B------:R-:W-:-:S04]  /*3bb10*/  VIADD R5, R15, 0x1 ;  /* 0x000000010f057836 */ /* 0x000fc80000000000 */
[----:B------:R-:W-:Y:S01]  /*3bb20*/  IMAD R5, R4, -0x2, R5 ;  /* 0xfffffffe04057824 */ /* 0x000fe200078e0205 */
[----:B------:R-:W-:-:S03]  /*3bb30*/  LOP3.LUT R7, RZ, R20, RZ, 0x33, !PT ;  /* 0x00000014ff077212 */ /* 0x000fc600078e33ff */
[----:B------:R-:W-:Y:S02]  /*3bb40*/  IMAD.IADD R6, R5, 0x1, -R16 ;  /* 0x0000000105067824 */ /* 0x000fe400078e0a10 */
[C---:B------:R-:W-:Y:S02]  /*3bb50*/  IMAD.SHL.U32 R5, R4.reuse, 0x2, RZ ;  /* 0x0000000204057824 */ /* 0x040fe400078e00ff */
[----:B------:R-:W-:Y:S02]  /*3bb60*/  IMAD R15, R4, -0x2, R15 ;  /* 0xfffffffe040f7824 */ /* 0x000fe400078e020f */
[C---:B------:R-:W-:Y:S01]  /*3bb70*/  IMAD.IADD R8, R6.reuse, 0x1, R21 ;  /* 0x0000000106087824 */ /* 0x040fe200078e0215 */
[----:B------:R-:W-:Y:S01]  /*3bb80*/  BSSY B1, `(.L_x_13198) ;  /* 0x0000023000017945 */ /* 0x000fe20003800000 */
[----:B------:R-:W-:Y:S02]  /*3bb90*/  IMAD.IADD R6, R6, 0x1, R7 ;  /* 0x0000000106067824 */ /* 0x000fe400078e0207 */
[----:B------:R-:W-:-:S02]  /*3bba0*/  IMAD R10, R0, -0x60, -R5 ;  /* 0xffffffa0000a7824 */ /* 0x000fc400078e0a05 */
[----:B------:R-:W-:Y:S02]  /*3bbb0*/  IMAD R75, R0, -0x60, R75 ;  /* 0xffffffa0004b7824 */ /* 0x000fe400078e024b */
[----:B---3--:R-:W-:-:S05]  /*3bbc0*/  @P0 IMAD.HI.U32 R14, R11, R14, RZ ;  /* 0x0000000e0b0e0227 */ /* 0x008fca00078e00ff */
[----:B------:R-:W-:-:S05]  /*3bbd0*/  @P0 SHF.R.U32.HI R11, RZ, R17, R14 ;  /* 0x00000011ff0b0219 */ /* 0x000fca000001160e */
[----:B------:R-:W0:Y:S02]  /*3bbe0*/  SHFL.IDX PT, R17, R11, RZ, 0x1c1f ;  /* 0x001c1fff0b117589 */ /* 0x000e2400000e0000 */
[----:B0-----:R-:W-:Y:S01]  /*3bbf0*/  VIADDMNMX R7, R17, R8, R15, PT ;  /* 0x0000000811077246 */ /* 0x001fe2000380010f */
        /* <DEDUP_REMOVED lines=10> */
[----:B------:R-:W2:Y:S04]  /*3bca0*/  LD.E R4, desc[UR6][R2.64+0x1c] ;  /* 0x00001c0602047980 */ /* 0x000ea8000c101900 */
[----:B------:R-:W3:Y:S01]  /*3bcb0*/  LD.E R9, desc[UR6][R2.64+0x20] ;  /* 0x0000200602097980 */ /* 0x000ee2000c101900 */
[----:B--2---:R-:W-:-:S05]  /*3bcc0*/  IMAD.HI.U32 R4, R5, R4, RZ ;  /* 0x0000000405047227 */ /* 0x004fca00078e00ff */
[----:B---3--:R-:W-:-:S07]  /*3bcd0*/  SHF.R.U32.HI R5, RZ, R9, R4 ;  /* 0x00000009ff057219 */ /* 0x008fce0000011604 */
.L_x_13203:
[----:B------:R-:W-:Y:S05]  /*3bce0*/  BSYNC B3 ;  /* 0x0000000000037941 */ /* 0x000fea0003800000 */
.L_x_13202:
[----:B------:R-:W-:Y:S01]  /*3bcf0*/  LOP3.LUT R5, RZ, R5, RZ, 0x33, !PT ;  /* 0x00000005ff057212 */ /* 0x000fe200078e33ff */
[----:B------:R-:W-:Y:S06]  /*3bd00*/  BRA `(.L_x_13204) ;  /* 0x0000000000187947 */ /* 0x000fec0003800000 */
.L_x_13201:
[----:B------:R-:W-:-:S13]  /*3bd10*/  ISETP.NE.AND P0, PT, R74, 0x1, PT ;  /* 0x000000014a00780c */ /* 0x000fda0003f05270 */
[----:B------:R-:W-:Y:S05]  /*3bd20*/  @!P0 BRA `(.L_x_13204) ;  /* 0x0000000000108947 */ /* 0x000fea0003800000 */
[----:B------:R-:W2:Y:S04]  /*3bd30*/  LD.E R4, desc[UR6][R2.64+0x1c] ;  /* 0x00001c0602047980 */ /* 0x000ea8000c101900 */
[----:B------:R-:W3:Y:S01]  /*3bd40*/  LD.E R12, desc[UR6][R2.64+0x20] ;  /* 0x00002006020c7980 */ /* 0x000ee2000c101900 */
[----:B--2---:R-:W-:-:S05]  /*3bd50*/  IMAD.HI.U32 R5, R5, R4, RZ ;  /* 0x0000000405057227 */ /* 0x004fca00078e00ff */
[----:B---3--:R-:W-:-:S07]  /*3bd60*/  SHF.R.U32.HI R5, RZ, R12, R5 ;  /* 0x0000000cff057219 */ /* 0x008fce0000011605 */
.L_x_13204:
[----:B------:R-:W-:Y:S05]  /*3bd70*/  BSYNC B2 ;  /* 0x0000000000027941 */ /* 0x000fea0003800000 */
.L_x_13200:
[----:B------:R-:W-:-:S05]  /*3bd80*/  IMAD R5, R74, R5, R10 ;  /* 0x000000054a057224 */ /* 0x000fca00078e020a */
[----:B------:R-:W-:Y:S02]  /*3bd90*/  VIMNMX R0, R0, R5, !PT ;  /* 0x0000000500007248 */ /* 0x000fe40007fe0100 */
[----:B------:R-:W-:-:S07]  /*3bda0*/  VIADDMNMX R7, R5, R74, R7, PT ;  /* 0x0000004a05077246 */ /* 0x000fce0003800107 */
.L_x_13199:
[----:B------:R-:W-:Y:S05]  /*3bdb0*/  BSYNC B1 ;  /* 0x0000000000017941 */ /* 0x000fea0003800000 */
.L_x_13198:
        /* <DEDUP_REMOVED lines=132> */
.L_x_13210:
[----:B------:R-:W-:Y:S05]  /*3c600*/  BSYNC B3 ;  /* 0x0000000000037941 */ /* 0x000fea0003800000 */
.L_x_13209:
[----:B------:R-:W-:Y:S01]  /*3c610*/  LOP3.LUT R13, RZ, R13, RZ, 0x33, !PT ;  /* 0x0000000dff0d7212 */ /* 0x000fe200078e33ff */
[----:B------:R-:W-:Y:S06]  /*3c620*/  BRA `(.L_x_13211) ;  /* 0x0000000000187947 */ /* 0x000fec0003800000 */
.L_x_13208:
[----:B------:R-:W-:-:S13]  /*3c630*/  ISETP.NE.AND P6, PT, R74, 0x1, PT ;  /* 0x000000014a00780c */ /* 0x000fda0003fc5270 */
[----:B------:R-:W-:Y:S05]  /*3c640*/  @!P6 BRA `(.L_x_13211) ;  /* 0x000000000010e947 */ /* 0x000fea0003800000 */
[----:B------:R-:W2:Y:S04]  /*3c650*/  LD.E R4, desc[UR6][R2.64+0x1c] ;  /* 0x00001c0602047980 */ /* 0x000ea8000c101900 */
[----:B------:R-:W3:Y:S01]  /*3c660*/  LD.E R6, desc[UR6][R2.64+0x20] ;  /* 0x0000200602067980 */ /* 0x000ee2000c101900 */
[----:B--2---:R-:W-:-:S05]  /*3c670*/  IMAD.HI.U32 R13, R13, R4, RZ ;  /* 0x000000040d0d7227 */ /* 0x004fca00078e00ff */
[----:B---3--:R-:W-:-:S07]  /*3c680*/  SHF.R.U32.HI R13, RZ, R6, R13 ;  /* 0x00000006ff0d7219 */ /* 0x008fce000001160d */
.L_x_13211:
[----:B------:R-:W-:Y:S05]  /*3c690*/  BSYNC B2 ;  /* 0x0000000000027941 */ /* 0x000fea0003800000 */
.L_x_13207:
[----:B------:R-:W-:-:S05]  /*3c6a0*/  IMAD R13, R74, R13, R10 ;  /* 0x0000000d4a0d7224 */ /* 0x000fca00078e020a */
[----:B------:R-:W-:Y:S02]  /*3c6b0*/  VIADDMNMX R7, R13, R74, R7, PT ;  /* 0x0000004a0d077246 */ /* 0x000fe40003800107 */
[----:B------:R-:W-:-:S07]  /*3c6c0*/  VIMNMX R0, R0, R13, !PT ;  /* 0x0000000d00007248 */ /* 0x000fce0007fe0100 */
.L_x_13206:
[----:B------:R-:W-:Y:S05]  /*3c6d0*/  BSYNC B1 ;  /* 0x0000000000017941 */ /* 0x000fea0003800000 */
.L_x_13205:
[C---:B------:R-:W-:Y:S01]  /*3c6e0*/  ISETP.GT.AND P0, PT, R0.reuse, 0x1, !P0 ;  /* 0x000000010000780c */ /* 0x040fe20004704270 */
[----:B------:R-:W2:Y:S01]  /*3c6f0*/  LDL.64 R2, [UR4+0x70] ;  /* 0x00007004ff027983 */ /* 0x000ea20008100a00 */
        /* <DEDUP_REMOVED lines=70> */
[C---:B------:R-:W-:Y:S02]  /*3cb60*/  ISETP.GT.AND P0, PT, R0.reuse, RZ, !P6 ;  /* 0x000000ff0000720c */ /* 0x040fe40007704270 */
[C---:B------:R-:W-:Y:S02]  /*3cb70*/  ISETP.GT.AND P2, PT, R0.reuse, 0x49, !P2 ;  /* 0x000000490000780c */ /* 0x040fe40005744270 */
[----:B------:R-:W-:Y:S02]  /*3cb80*/  ISETP.LT.OR P0, PT, R7, 0x1, P0 ;  /* 0x000000010700780c */ /* 0x000fe40000701670 */
[----:B------:R-:W-:Y:S02]  /*3cb90*/  ISETP.GT.AND P3, PT, R0, 0x50, !P3 ;  /* 0x000000500000780c */ /* 0x000fe40005f64270 */
[----:B------:R-:W-:-:S02]  /*3cba0*/  FSEL R8, R26, -INF , !P0 ;  /* 0xff8000001a087808 */ /* 0x000fc40004000000 */
        /* <DEDUP_REMOVED lines=18> */
[----:B------:R-:W-:Y:S02]  /*3ccd0*/  ISETP.LT.OR P2, PT, R7, 0x4a, P2 ;  /* 0x0000004a0700780c */ /* 0x000fe40001741670 */
[----:B------:R-:W-:Y:S02]  /*3cce0*/  FMNMX.FTZ R11, R59, R4, !PT ;  /* 0x000000043b0b7209 */ /* 0x000fe40007810000 */
        /* <DEDUP_REMOVED lines=16> */
[----:B------:R-:W-:-:S05]  /*3cdf0*/  FMNMX.FTZ R11, R71, R0, !PT ;  /* 0x00000000470b7209 */ /* 0x000fca0007810000 */
[----:B--2---:R0:W-:Y:S04]  /*3ce00*/  ST.E desc[UR6][R2.64+0x4], R11 ;  /* 0x0000040b02007985 */ /* 0x0041e8000c101906 */
[----:B------:R-:W2:Y:S01]  /*3ce10*/  LD.E R4, desc[UR6][R2.64+0x4] ;  /* 0x0000040602047980 */ /* 0x000ea2000c101900 */
        /* <DEDUP_REMOVED lines=22> */
[----:B0-----:R-:W-:-:S05]  /*3cf80*/  FMNMX.FTZ R11, R69, R0, !PT ;  /* 0x00000000450b7209 */ /* 0x001fca0007810000 */
[----:B------:R-:W0:Y:S02]  /*3cf90*/  SHFL.BFLY PT, R0, R11, 0x2, 0x1f ;  /* 0x0c401f000b007f89 */ /* 0x000e2400000e0000 */
[----:B0-----:R-:W-:Y:S02]  /*3cfa0*/  FMNMX.FTZ R0, R11, R0, !PT ;  /* 0x000000000b007209 */ /* 0x001fe40007810000 */
[----:B------:R-:W-:Y:S04]  /*3cfb0*/  ST.E desc[UR6][R2.64], R11 ;  /* 0x0000000b02007985 */ /* 0x000fe8000c101906 */
[----:B--2---:R-:W0:Y:S02]  /*3cfc0*/  SHFL.BFLY PT, R7, R4, 0x2, 0x1f ;  /* 0x0c401f0004077f89 */ /* 0x004e2400000e0000 */
[----:B0-----:R-:W-:-:S02]  /*3cfd0*/  FMNMX.FTZ R10, R4, R7, !PT ;  /* 0x00000007040a7209 */ /* 0x001fc40007810000 */
[----:B------:R-:W0:Y:S04]  /*3cfe0*/  SHFL.BFLY PT, R7, R0, 0x1, 0x1f ;  /* 0x0c201f0000077f89 */ /* 0x000e2800000e0000 */
[----:B------:R-:W1:Y:S01]  /*3cff0*/  SHFL.BFLY PT, R15, R10, 0x1, 0x1f ;  /* 0x0c201f000a0f7f89 */ /* 0x000e6200000e0000 */
[----:B0-----:R-:W-:Y:S02]  /*3d000*/  FMNMX.FTZ R13, R0, R7, !PT ;  /* 0x00000007000d7209 */ /* 0x001fe40007810000 */
[----:B-1----:R-:W-:-:S03]  /*3d010*/  FMNMX.FTZ R15, R10, R15, !PT ;  /* 0x0000000f0a0f7209 */ /* 0x002fc60007810000 */
[----:B------:R-:W-:Y:S04]  /*3d020*/  ST.E desc[UR6][R2.64], R13 ;  /* 0x0000000d02007985 */ /* 0x000fe8000c101906 */
[----:B------:R0:W-:Y:S04]  /*3d030*/  ST.E desc[UR6][R2.64+0x4], R15 ;  /* 0x0000040f02007985 */ /* 0x0001e8000c101906 */
[----:B------:R-:W2:Y:S04]  /*3d040*/  LDL.64 R6, [UR4+0x70] ;  /* 0x00007004ff067983 */ /* 0x000ea80008100a00 */
[----:B--2---:R-:W2:Y:S04]  /*3d050*/  LD.E R4, desc[UR6][R6.64+0x20] ;  /* 0x0000200606047980 */ /* 0x004ea8000c101900 */
[----:B------:R-:W2:Y:S04]  /*3d060*/  LD.E R17, desc[UR6][R6.64] ;  /* 0x0000000606117980 */ /* 0x000ea8000c101900 */
[----:B------:R-:W3:Y:S01]  /*3d070*/  LD.E R21, desc[UR6][R6.64+0x4] ;  /* 0x0000040606157980 */ /* 0x000ee2000c101900 */
[C---:B--2---:R-:W-:Y:S01]  /*3d080*/  FMUL.FTZ R0, R17.reuse, R4 ;  /* 0x0000000411007220 */ /* 0x044fe20000410000 */
[----:B------:R-:W-:-:S04]  /*3d090*/  FSETP.NEU.FTZ.AND P0, PT, R17, -INF , PT ;  /* 0xff8000001100780b */ /* 0x000fc80003f1d000 */
[----:B------:R-:W-:Y:S01]  /*3d0a0*/  FSEL R17, R0, RZ, P0 ;  /* 0x000000ff00117208 */ /* 0x000fe20000000000 */
[----:B---3--:R-:W-:Y:S01]  /*3d0b0*/  FMUL.FTZ R0, R4, R21 ;  /* 0x0000001504007220 */ /* 0x008fe20000410000 */
[----:B------:R-:W-:-:S04]  /*3d0c0*/  FSETP.NEU.FTZ.AND P0, PT, R21, -INF , PT ;  /* 0xff8000001500780b */ /* 0x000fc80003f1d000 */
[----:B0-----:R-:W-:Y:S01]  /*3d0d0*/  FSEL R3, R0, RZ, P0 ;  /* 0x000000ff00037208 */ /* 0x001fe20000000000 */
[-CC-:B------:R-:W-:Y:S01]  /*3d0e0*/  FFMA.FTZ R168, R24, R4.reuse, -R17.reuse ;  /* 0x0000000418a87223 */ /* 0x180fe20000010811 */
[----:B------:R-:W-:-:S03]  /*3d0f0*/  FFMA.FTZ R28, R25, R4, -R17 ;  /* 0x00000004191c7223 */ /* 0x000fc60000010811 */
[-CC-:B------:R-:W-:Y:S01]  /*3d100*/  FFMA.FTZ R25, R8, R4.reuse, -R3.reuse ;  /* 0x0000000408197223 */ /* 0x180fe20000010803 */
[-C--:B------:R-:W-:Y:S01]  /*3d110*/  FFMA.FTZ R169, R27, R4.reuse, -R3 ;  /* 0x000000041ba97223 */ /* 0x080fe20000010803 */
[-C--:B------:R-:W-:Y:S01]  /*3d120*/  FFMA.FTZ R26, R9, R4.reuse, -R17 ;  /* 0x00000004091a7223 */ /* 0x080fe20000010811 */
[-C--:B------:R-:W-:Y:S01]  /*3d130*/  FFMA.FTZ R24, R30, R4.reuse, -R3 ;  /* 0x000000041e187223 */ /* 0x080fe20000010803 */
[----:B------:R-:W-:Y:S01]  /*3d140*/  MUFU.EX2 R168, R168 ;  /* 0x000000a800a87308 */ /* 0x000fe20000000800 */
[-C--:B------:R-:W-:Y:S01]  /*3d150*/  FFMA.FTZ R170, R29, R4.reuse, -R17 ;  /* 0x000000041daa7223 */ /* 0x080fe20000010811 */
[----:B------:R-:W-:-:S06]  /*3d160*/  FFMA.FTZ R171, R31, R4, -R3 ;  /* 0x000000041fab7223 */ /* 0x000fcc0000010803 */
[----:B------:R-:W0:Y:S01]  /*3d170*/  MUFU.EX2 R28, R28 ;  /* 0x0000001c001c7308 */ /* 0x000e220000000800 */
[-C--:B------:R-:W-:Y:S01]  /*3d180*/  FFMA.FTZ R12, R5, R4.reuse, -R17 ;  /* 0x00000004050c7223 */ /* 0x080fe20000010811 */
[----:B------:R-:W-:-:S06]  /*3d190*/  FFMA.FTZ R16, R34, R4, -R3 ;  /* 0x0000000422107223 */ /* 0x000fcc0000010803 */
[----:B------:R-:W-:Y:S08]  /*3d1a0*/  MUFU.EX2 R25, R25 ;  /* 0x0000001900197308 */ /* 0x000ff00000000800 */
[----:B------:R-:W1:Y:S01]  /*3d1b0*/  MUFU.EX2 R169, R169 ;  /* 0x000000a900a97308 */ /* 0x000e620000000800 */
[----:B------:R-:W-:-:S07]  /*3d1c0*/  FFMA.FTZ R11, R33, R4, -R17 ;  /* 0x00000004210b7223 */ /* 0x000fce0000010811 */
[----:B------:R-:W2:Y:S01]  /*3d1d0*/  MUFU.EX2 R26, R26 ;  /* 0x0000001a001a7308 */ /* 0x000ea20000000800 */
[----:B------:R-:W-:-:S07]  /*3d1e0*/  FFMA.FTZ R15, R35, R4, -R3 ;  /* 0x00000004230f7223 */ /* 0x000fce0000010803 */
[----:B------:R-:W3:Y:S01]  /*3d1f0*/  MUFU.EX2 R24, R24 ;  /* 0x0000001800187308 */ /* 0x000ee20000000800 */
[----:B------:R-:W-:-:S07]  /*3d200*/  FFMA.FTZ R14, R36, R4, -R17 ;  /* 0x00000004240e7223 */ /* 0x000fce0000010811 */
[----:B------:R-:W4:Y:S01]  /*3d210*/  MUFU.EX2 R170, R170 ;  /* 0x000000aa00aa7308 */ /* 0x000f220000000800 */
[----:B------:R-:W-:-:S07]  /*3d220*/  FFMA.FTZ R20, R38, R4, -R3 ;  /* 0x0000000426147223 */ /* 0x000fce0000010803 */
[----:B------:R-:W5:Y:S01]  /*3d230*/  MUFU.EX2 R171, R171 ;  /* 0x000000ab00ab7308 */ /* 0x000f620000000800 */
[----:B0-----:R-:W-:Y:S01]  /*3d240*/  FADD.FTZ R5, R168, R28 ;  /* 0x0000001ca8057221 */ /* 0x001fe20000010000 */
[----:B------:R-:W-:-:S06]  /*3d250*/  FFMA.FTZ R13, R37, R4, -R17 ;  /* 0x00000004250d7223 */ /* 0x000fcc0000010811 */
[----:B------:R-:W0:Y:S01]  /*3d260*/  MUFU.EX2 R12, R12 ;  /* 0x0000000c000c7308 */ /* 0x000e220000000800 */
[-CC-:B------:R-:W-:Y:S01]  /*3d270*/  FFMA.FTZ R184, R40, R4.reuse, -R17.reuse ;  /* 0x0000000428b87223 */ /* 0x180fe20000010811 */
[-CC-:B------:R-:W-:Y:S01]  /*3d280*/  FFMA.FTZ R183, R41, R4.reuse, -R17.reuse ;  /* 0x0000000429b77223 */ /* 0x180fe20000010811 */
[----:B------:R-:W-:-:S05]  /*3d290*/  FFMA.FTZ R186, R44, R4, -R17 ;  /* 0x000000042cba7223 */ /* 0x000fca0000010811 */
[----:B------:R-:W0:Y:S01]  /*3d2a0*/  MUFU.EX2 R16, R16 ;  /* 0x0000001000107308 */ /* 0x000e220000000800 */
[-CC-:B------:R-:W-:Y:S01]  /*3d2b0*/  FFMA.FTZ R185, R45, R4.reuse, -R17.reuse ;  /* 0x000000042db97223 */ /* 0x180fe20000010811 */
[-CC-:B------:R-:W-:Y:S01]  /*3d2c0*/  FFMA.FTZ R193, R48, R4.reuse, -R17.reuse ;  /* 0x0000000430c17223 */ /* 0x180fe20000010811 */
[-CC-:B------:R-:W-:Y:S01]  /*3d2d0*/  FFMA.FTZ R190, R49, R4.reuse, -R17.reuse ;  /* 0x0000000431be7223 */ /* 0x180fe20000010811 */
[-CC-:B------:R-:W-:Y:S01]  /*3d2e0*/  FFMA.FTZ R195, R52, R4.reuse, -R17.reuse ;  /* 0x0000000434c37223 */ /* 0x180fe20000010811 */
[-CC-:B------:R-:W-:Y:S01]  /*3d2f0*/  FFMA.FTZ R194, R53, R4.reuse, -R17.reuse ;  /* 0x0000000435c27223 */ /* 0x180fe20000010811 */
[-CC-:B------:R-:W-:Y:S02]  /*3d300*/  FFMA.FTZ R201, R56, R4.reuse, -R17.reuse ;  /* 0x0000000438c97223 */ /* 0x180fe40000010811 */
[----:B------:R-:W0:Y:S01]  /*3d310*/  MUFU.EX2 R11, R11 ;  /* 0x0000000b000b7308 */ /* 0x000e220000000800 */
[-CC-:B------:R-:W-:Y:S01]  /*3d320*/  FFMA.FTZ R200, R57, R4.reuse, -R17.reuse ;  /* 0x0000000439c87223 */ /* 0x180fe20000010811 */
        /* <DEDUP_REMOVED lines=8> */
[-C--:B------:R-:W-:Y:S01]  /*3d3b0*/  FFMA.FTZ R17, R39, R4.reuse, -R3 ;  /* 0x0000000427117223 */ /* 0x080fe20000010803 */
[----:B--2---:R-:W-:Y:S01]  /*3d3c0*/  FADD.FTZ R5, R26, R5 ;  /* 0x000000051a057221 */ /* 0x004fe20000010000 */
[----:B------:R-:W-:Y:S01]  /*3d3d0*/  FFMA.FTZ R0, R42, R4, -R3 ;  /* 0x000000042a007223 */ /* 0x000fe20000010803 */
[----:B---3--:R-:W-:-:S03]  /*3d3e0*/  FADD.FTZ R2, R24, R9 ;  /* 0x0000000918027221 */ /* 0x008fc60000010000 */
[----:B------:R-:W1:Y:S01]  /*3d3f0*/  MUFU.EX2 R14, R14 ;  /* 0x0000000e000e7308 */ /* 0x000e620000000800 */
[----:B----4-:R-:W-:Y:S01]  /*3d400*/  FADD.FTZ R5, R170, R5 ;  /* 0x00000005aa057221 */ /* 0x010fe20000010000 */
[----:B-----5:R-:W-:-:S06]  /*3d410*/  FADD.FTZ R9, R171, R2 ;  /* 0x00000002ab097221 */ /* 0x020fcc0000010000 */
[----:B------:R-:W2:Y:S01]  /*3d420*/  MUFU.EX2 R20, R20 ;  /* 0x0000001400147308 */ /* 0x000ea20000000800 */
[----:B------:R-:W-:Y:S01]  /*3d430*/  FFMA.FTZ R187, R43, R4, -R3 ;  /* 0x000000042bbb7223 */ /* 0x000fe20000010803 */
[----:B0-----:R-:W-:-:S06]  /*3d440*/  FADD.FTZ R2, R12, R5 ;  /* 0x000000050c027221 */ /* 0x001fcc0000010000 */
[----:B------:R-:W0:Y:S01]  /*3d450*/  MUFU.EX2 R13, R13 ;  /* 0x0000000d000d7308 */ /* 0x000e220000000800 */
[----:B------:R-:W-:Y:S01]  /*3d460*/  FADD.FTZ R8, R16, R9 ;  /* 0x0000000910087221 */ /* 0x000fe20000010000 */
[----:B------:R-:W-:-:S06]  /*3d470*/  FFMA.FTZ R189, R46, R4, -R3 ;  /* 0x000000042ebd7223 */ /* 0x000fcc0000010803 */
[----:B------:R-:W3:Y:S01]  /*3d480*/  MUFU.EX2 R17, R17 ;  /* 0x0000001100117308 */ /* 0x000ee20000000800 */
[----:B------:R-:W-:Y:S01]  /*3d490*/  FADD.FTZ R5, R11, R2 ;  /* 0x000000020b057221 */ /* 0x000fe20000010000 */
[----:B------:R-:W-:-:S06]  /*3d4a0*/  FADD.FTZ R9, R15, R8 ;  /* 0x000000080f097221 */ /* 0x000fcc0000010000 */
[----:B------:R-:W4:Y:S01]  /*3d4b0*/  MUFU.EX2 R184, R184 ;  /* 0x000000b800b87308 */ /* 0x000f220000000800 */
[----:B------:R-:W-:-:S07]  /*3d4c0*/  FFMA.FTZ R188, R47, R4, -R3 ;  /* 0x000000042fbc7223 */ /* 0x000fce0000010803 */
[----:B------:R-:W5:Y:S01]  /*3d4d0*/  MUFU.EX2 R0, R0 ;  /* 0x0000000000007308 */ /* 0x000f620000000800 */
[----:B-1----:R-:W-:Y:S01]  /*3d4e0*/  FADD.FTZ R2, R14, R5 ;  /* 0x000000050e027221 */ /* 0x002fe20000010000 */
[----:B--2---:R-:W-:-:S06]  /*3d4f0*/  FADD.FTZ R10, R20, R9 ;  /* 0x00000009140a7221 */ /* 0x004fcc0000010000 */
[----:B------:R-:W1:Y:S01]  /*3d500*/  MUFU.EX2 R183, R183 ;  /* 0x000000b700b77308 */ /* 0x000e620000000800 */
[----:B------:R-:W-:-:S07]  /*3d510*/  FFMA.FTZ R197, R50, R4, -R3 ;  /* 0x0000000432c57223 */ /* 0x000fce0000010803 */
[----:B------:R-:W2:Y:S01]  /*3d520*/  MUFU.EX2 R187, R187 ;  /* 0x000000bb00bb7308 */ /* 0x000ea20000000800 */
[----:B0-----:R-:W-:Y:S01]  /*3d530*/  FADD.FTZ R5, R13, R2 ;  /* 0x000000020d057221 */ /* 0x001fe20000010000 */
[----:B---3--:R-:W-:-:S06]  /*3d540*/  FADD.FTZ R9, R17, R10 ;  /* 0x0000000a11097221 */ /* 0x008fcc0000010000 */
[----:B------:R-:W0:Y:S01]  /*3d550*/  MUFU.EX2 R186, R186 ;  /* 0x000000ba00ba7308 */ /* 0x000e220000000800 */
[----:B------:R-:W-:-:S07]  /*3d560*/  FFMA.FTZ R196, R51, R4, -R3 ;  /* 0x0000000433c47223 */ /* 0x000fce0000010803 */
[----:B------:R-:W3:Y:S01]  /*3d570*/  MUFU.EX2 R189, R189 ;  /* 0x000000bd00bd7308 */ /* 0x000ee20000000800 */
[----:B----4-:R-:W-:Y:S01]  /*3d580*/  FADD.FTZ R2, R184, R5 ;  /* 0x00000005b8027221 */ /* 0x010fe20000010000 */
[----:B-----5:R-:W-:-:S06]  /*3d590*/  FADD.FTZ R30, R0, R9 ;  /* 0x00000009001e7221 */ /* 0x020fcc0000010000 */
        /* <DEDUP_REMOVED lines=50> */
[----:B------:R-:W1:Y:S08]  /*3d8c0*/  MUFU.EX2 R205, R205 ;  /* 0x000000cd00cd7308 */ /* 0x000e700000000800 */
[----:B------:R-:W2:Y:S01]  /*3d8d0*/  MUFU.EX2 R21, R21 ;  /* 0x0000001500157308 */ /* 0x000ea20000000800 */
[----:B0-----:R-:W-:Y:S01]  /*3d8e0*/  FADD.FTZ R3, R202, R3 ;  /* 0x00000003ca037221 */ /* 0x001fe20000010000 */
[----:B---3--:R-:W-:-:S06]  /*3d8f0*/  FADD.FTZ R5, R9, R2 ;  /* 0x0000000209057221 */ /* 0x008fcc0000010000 */
[----:B------:R-:W0:Y:S08]  /*3d900*/  MUFU.EX2 R208, R208 ;  /* 0x000000d000d07308 */ /* 0x000e300000000800 */
[----:B------:R-:W3:Y:S01]  /*3d910*/  MUFU.EX2 R182, R182 ;  /* 0x000000b600b67308 */ /* 0x000ee20000000800 */
[----:B----4-:R-:W-:Y:S01]  /*3d920*/  FADD.FTZ R2, R206, R3 ;  /* 0x00000003ce027221 */ /* 0x010fe20000010000 */
[----:B-----5:R-:W-:-:S06]  /*3d930*/  FADD.FTZ R4, R180, R5 ;  /* 0x00000005b4047221 */ /* 0x020fcc0000010000 */
[----:B------:R-:W4:Y:S08]  /*3d940*/  MUFU.EX2 R207, R207 ;  /* 0x000000cf00cf7308 */ /* 0x000f300000000800 */
[----:B------:R-:W5:Y:S01]  /*3d950*/  MUFU.EX2 R181, R181 ;  /* 0x000000b500b57308 */ /* 0x000f620000000800 */
[----:B-1----:R-:W-:Y:S01]  /*3d960*/  FADD.FTZ R3, R205, R2 ;  /* 0x00000002cd037221 */ /* 0x002fe20000010000 */
[----:B--2---:R-:W-:-:S03]  /*3d970*/  FADD.FTZ R5, R21, R4 ;  /* 0x0000000415057221 */ /* 0x004fc60000010000 */
[----:B0-----:R-:W-:Y:S01]  /*3d980*/  FADD.FTZ R2, R208, R3 ;  /* 0x00000003d0027221 */ /* 0x001fe20000010000 */
[----:B---3--:R-:W-:-:S03]  /*3d990*/  FADD.FTZ R4, R182, R5 ;  /* 0x00000005b6047221 */ /* 0x008fc60000010000 */
[----:B----4-:R-:W-:Y:S01]  /*3d9a0*/  FADD.FTZ R31, R207, R2 ;  /* 0x00000002cf1f7221 */ /* 0x010fe20000010000 */
[----:B-----5:R-:W-:-:S04]  /*3d9b0*/  FADD.FTZ R33, R181, R4 ;  /* 0x00000004b5217221 */ /* 0x020fc80000010000 */
[----:B------:R-:W-:Y:S04]  /*3d9c0*/  ST.E desc[UR6][R6.64+0x10], R31 ;  /* 0x0000101f06007985 */ /* 0x000fe8000c101906 */
[----:B------:R0:W-:Y:S04]  /*3d9d0*/  ST.E desc[UR6][R6.64+0x14], R33 ;  /* 0x0000142106007985 */ /* 0x0001e8000c101906 */
[----:B------:R-:W2:Y:S04]  /*3d9e0*/  LDL.64 R36, [UR4] ;  /* 0x00000004ff247983 */ /* 0x000ea80008100a00 */
[----:B------:R-:W3:Y:S01]  /*3d9f0*/  LDL.64 R38, [UR4+0x98] ;  /* 0x00009804ff267983 */ /* 0x000ee20008100a00 */
[----:B------:R-:W-:-:S03]  /*3da00*/  LEA.HI R34, R235, 0x8, RZ, 0x19 ;  /* 0x00000008eb227811 */ /* 0x000fc600078fc8ff */
[----:B------:R-:W4:Y:S02]  /*3da10*/  LDL.64 R2, [UR4+0x80] ;  /* 0x00008004ff027983 */ /* 0x000f240008100a00 */
[----:B------:R1:W-:Y:S06]  /*3da20*/  BAR.SYNC.DEFER_BLOCKING R34, 0x100 ;  /* 0x000400220000751d */ /* 0x0003ec0000010000 */
[----:B0-----:R-:W5:Y:S04]  /*3da30*/  LDL.64 R6, [UR4+0x88] ;  /* 0x00008804ff067983 */ /* 0x001f680008100a00 */
[----:B--2---:R-:W2:Y:S04]  /*3da40*/  LD.E R37, desc[UR6][R36.64] ;  /* 0x0000000624257980 */ /* 0x004ea8000c101900 */
[----:B---3--:R-:W2:Y:S04]  /*3da50*/  LD.E.64 R4, desc[UR6][R38.64] ;  /* 0x0000000626047980 */ /* 0x008ea8000c101b00 */
[----:B----4-:R-:W3:Y:S04]  /*3da60*/  LD.E R27, desc[UR6][R2.64] ;  /* 0x00000006021b7980 */ /* 0x010ee8000c101900 */
[----:B------:R-:W4:Y:S04]  /*3da70*/  LD.E R29, desc[UR6][R2.64+0x4] ;  /* 0x00000406021d7980 */ /* 0x000f28000c101900 */
        /* <DEDUP_REMOVED lines=72> */
[----:B--2---:R-:W-:-:S03]  /*3df00*/  IMAD R4, R37, 0xc00, R4 ;  /* 0x00000c0025047824 */ /* 0x004fc600078e0204 */
        /* <DEDUP_REMOVED lines=58> */
[----:B------:R-:W-:Y:S02]  /*3e2b0*/  F2FP.F16.F32.PACK_AB R169, R169, R25 ;  /* 0x00000019a9a9723e */ /* 0x000fe400000000ff */
[----:B------:R-:W-:Y:S01]  /*3e2c0*/  F2FP.F16.F32.PACK_AB R171, R171, R24 ;  /* 0x00000018abab723e */ /* 0x000fe200000000ff */
        /* <DEDUP_REMOVED lines=128> */
[----:B------:R-:W-:Y:S01]  /*3ead0*/  ST.E desc[UR6][R6.64], RZ ;  /* 0x000000ff06007985 */ /* 0x000fe2000c101906 */
[----:B0-----:R-:W-:-:S06]  /*3eae0*/  WARPGROUP.ARRIVE ;  /* 0x00000000000079c5 */ /* 0x001fcc0000000000 */
[----:B------:R-:W-:Y:S03]  /*3eaf0*/  HGMMA.64x256x16.F32 R24, R168, gdesc[UR8].tnspB, RZ, !UPT, gsb0 ;  /* 0x43e00008a8187df0 */ /* 0x000fe6000c0008ff */
[----:B------:R-:W-:Y:S02]  /*3eb00*/  WARPGROUP.DEPBAR.LE gsb0, 0x0 ;  /* 0x00008000000079c5 */ /* 0x000fe40000010000 */
        /* <DEDUP_REMOVED lines=128> */
[----:B------:R-:W-:Y:S04]  /*3f310*/  ST.E desc[UR6][R6.64], R209 ;  /* 0x000000d106007985 */ /* 0x000fe8000c101906 */
[----:B0-----:R-:W5:Y:S04]  /*3f320*/  LD.E R24, desc[UR6][R2.64] ;  /* 0x0000000602187980 */ /* 0x001f68000c101900 */
[----:B-1----:R-:W5:Y:S04]  /*3f330*/  LD.E R25, desc[UR6][R2.64+0x4] ;  /* 0x0000040602197980 */ /* 0x002f68000c101900 */
[----:B--2---:R-:W2:Y:S04]  /*3f340*/  LD.E R26, desc[UR6][R2.64+0x8] ;  /* 0x00000806021a7980 */ /* 0x004ea8000c101900 */
[----:B---3--:R-:W2:Y:S04]  /*3f350*/  LD.E R27, desc[UR6][R2.64+0xc] ;  /* 0x00000c06021b7980 */ /* 0x008ea8000c101900 */
[----:B----4-:R-:W2:Y:S04]  /*3f360*/  LD.E R28, desc[UR6][R2.64+0x10] ;  /* 0x00001006021c7980 */ /* 0x010ea8000c101900 */
        /* <DEDUP_REMOVED lines=130> */
[----:B------:R-:W-:-:S04]  /*3fb90*/  F2FP.F16.F32.PACK_AB R171, R17, R20 ;  /* 0x0000001411ab723e */ /* 0x000fc800000000ff */
[----:B--2---:R-:W-:-:S06]  /*3fba0*/  WARPGROUP.ARRIVE ;  /* 0x00000000000079c5 */ /* 0x004fcc0000000000 */
[----:B------:R-:W-:Y:S03]  /*3fbb0*/  HGMMA.64x256x16.F32 R24, R168, gdesc[UR8].tnspB, R24, gsb0 ;  /* 0x43e00008a8187df0 */ /* 0x000fe60008000818 */
        /* <DEDUP_REMOVED lines=1457> */
[----:B------:R-:W-:-:S13]  /*456d0*/  LOP3.LUT P6, RZ, R235, 0x7f, RZ, 0xc0, !PT ;  /* 0x0000007febff7812 */ /* 0x000fda00078cc0ff */
[----:B0-----:R-:W-:Y:S05]  /*456e0*/  @P6 BRA `(.L_x_13212) ;  /* 0x0000000000206947 */ /* 0x001fea0003800000 */
[----:B------:R-:W2:Y:S04]  /*456f0*/  LDL.64 R2, [UR4+0x40] ;  /* 0x00004004ff027983 */ /* 0x000ea80008100a00 */
[----:B------:R-:W3:Y:S04]  /*45700*/  LDL.64 R4, [UR4] ;  /* 0x00000004ff047983 */ /* 0x000ee80008100a00 */
[----:B--2---:R-:W2:Y:S04]  /*45710*/  LD.E.64 R2, desc[UR6][R2.64+0x30] ;  /* 0x0000300602027980 */ /* 0x004ea8000c101b00 */
[----:B---3--:R-:W3:Y:S01]  /*45720*/  LD.E R4, desc[UR6][R4.64] ;  /* 0x0000000604047980 */ /* 0x008ee2000c101900 */
[----:B--2---:R-:W-:-:S05]  /*45730*/  MOV R7, R2 ;  /* 0x0000000200077202 */ /* 0x004fca0000000f00 */
[----:B---3--:R-:W-:-:S05]  /*45740*/  IMAD R0, R4, 0x8, R7 ;  /* 0x0000000804007824 */ /* 0x008fca00078e0207 */
[----:B------:R-:W-:-:S04]  /*45750*/  PRMT R0, RZ, 0x654, R0 ;  /* 0x00000654ff007816 */ /* 0x000fc80000000000 */
[----:B------:R0:W-:Y:S03]  /*45760*/  SYNCS.ARRIVE.TRANS64.RED.A1T0 RZ, [R0+URZ], RZ ;  /* 0x000000ff00ff79a7 */ /* 0x0001e6000810043f */
.L_x_13212:
[----:B------:R-:W-:-:S04]  /*45770*/  IMAD.MOV.U32 R237, RZ, RZ, 0x0 ;  /* 0x00000000ffed7424 */ /* 0x000fc800078e00ff */
[----:B0-----:R-:W-:Y:S05]  /*45780*/  RET.REL.NODEC R236 `(_ZN7cutlass13device_kernelIN5flash11enable_sm90INS1_16FlashAttnFwdSm90INS1_25CollectiveMainloopFwdSm90ILi2EN4cute5tupleIJNS5_1CILi1EEES8_S8_EEENS6_IJNS7_ILi128EEENS7_ILi96EEENS7_ILi64EEEEEELi256ENS_6half_tEfNS_4arch4Sm90ELb0ELb1ELb0ELb1ELb0ELb1ELb1ELb1ELb0ELb1ELb0ELb0EEENS1_21CollectiveEpilogueFwdINS6_IJSA_NS7_ILi256EEESB_EEES9_SE_SG_Li256ELb1ELb1ELb0ELb0EEENS1_36VarlenDynamicPersistentTileSchedulerILi128ELi96ELi256ELi128ELb0ELb1ELb1ELb1ELb0ELb1EEEEEEEEEvNT_6ParamsE) ;  /* 0xfffffba8ec1c7950 */ /* 0x001fea0003c3ffff */
.L_x_13188:
[----:B0-----:R0:W1:Y:S02]  /*45790*/  SYNCS.PHASECHK.TRANS64.TRYWAIT P0, [R8+URZ], R9 ;  /* 0x00000009080075a7 */ /* 0x001064000800017f */
[----:B-1----:R-:W-:Y:S05]  /*457a0*/  @!P0 NANOSLEEP.SYNCS 0x989680 ;  /* 0x009896800000895d */ /* 0x002fea0003900000 */
[----:B------:R-:W1:Y:S02]  /*457b0*/  @!P0 SYNCS.PHASECHK.TRANS64 P0, [R8+URZ], R9 ;  /* 0x00000009080085a7 */ /* 0x000e64000800007f */
[----:B-1----:R-:W-:Y:S05]  /*457c0*/  @!P0 BRA `(.L_x_13188) ;  /* 0xfffffffc00f08947 */ /* 0x002fea000383ffff */
[----:B------:R-:W-:Y:S05]  /*457d0*/  BRA `(.L_x_13187) ;  /* 0xffffff4c00247947 */ /* 0x000fea000383ffff */
.L_x_13190:
[----:B0-----:R0:W1:Y:S02]  /*457e0*/  SYNCS.PHASECHK.TRANS64.TRYWAIT P0, [R4+URZ+0x32410], R9 ;  /* 0x03241009040075a7 */ /* 0x001064000800017f */
[----:B-1----:R-:W-:Y:S05]  /*457f0*/  @!P0 NANOSLEEP.SYNCS 0x989680 ;  /* 0x009896800000895d */ /* 0x002fea0003900000 */
[----:B------:R-:W1:Y:S02]  /*45800*/  @!P0 SYNCS.PHASECHK.TRANS64 P0, [R4+URZ+0x32410], R9 ;  /* 0x03241009040085a7 */ /* 0x000e64000800007f */
[----:B-1----:R-:W-:Y:S05]  /*45810*/  @!P0 BRA `(.L_x_13190) ;  /* 0xfffffffc00f08947 */ /* 0x002fea000383ffff */
[----:B------:R-:W-:Y:S05]  /*45820*/  BRA `(.L_x_13213) ;  /* 0xffffff5000187947 */ /* 0x000fea000383ffff */
.L_x_13197:
[----:B0-----:R0:W1:Y:S02]  /*45830*/  SYNCS.PHASECHK.TRANS64.TRYWAIT P0, [R8+URZ], R9 ;  /* 0x00000009080075a7 */ /* 0x001064000800017f */
[----:B-1----:R-:W-:Y:S05]  /*45840*/  @!P0 NANOSLEEP.SYNCS 0x989680 ;  /* 0x009896800000895d */ /* 0x002fea0003900000 */
[----:B------:R-:W1:Y:S02]  /*45850*/  @!P0 SYNCS.PHASECHK.TRANS64 P0, [R8+URZ], R9 ;  /* 0x00000009080085a7 */ /* 0x000e64000800007f */
[----:B-1----:R-:W-:Y:S05]  /*45860*/  @!P0 BRA `(.L_x_13197) ;  /* 0xfffffffc00f08947 */ /* 0x002fea000383ffff */
[----:B------:R-:W-:Y:S05]  /*45870*/  BRA `(.L_x_13196) ;  /* 0xffffff50008c7947 */ /* 0x000fea000383ffff */
.L_x_13214:
        /* <DEDUP_REMOVED lines=16> */
.L_x_15147:


//--------------------- .text._ZN7cutlass13device_kernelIN5flash11enable_sm90INS1_16FlashAttnFwdSm90INS1_25CollectiveMainloopFwdSm90ILi2EN4cute5tupleIJNS5_1CILi1EEES8_S8_EEENS6_IJNS7_ILi128EEENS7_ILi96EEENS7_ILi64EEEEEELi256ENS_6half_tEfNS_4arch4Sm90ELb1ELb0ELb0ELb0ELb0ELb0ELb0ELb1ELb0ELb1ELb0ELb0EEENS1_21CollectiveEpilogueFwdINS6_IJSA_NS7_ILi256EEESB_EEES9_SE_SG_Li256ELb0ELb1ELb0ELb0EEENS1_30DynamicPersistentTileSchedulerILi256ELi128ELb0ELb1ELb1EEEEEEEEEvNT_6ParamsE --------------------------
	.section	.text._ZN7cutlass13device_kernelIN5flash11enable_sm90INS1_16FlashAttnFwdSm90INS1_25CollectiveMainloopFwdSm90ILi2EN4cute5tupleIJNS5_1CILi1EEES8_S8_EEENS6_IJNS7_ILi128EEENS7_ILi96EEENS7_ILi64EEEEEELi256ENS_6half_tEfNS_4arch4Sm90ELb1ELb0ELb0ELb0ELb0ELb0ELb0ELb1ELb0ELb1ELb0ELb0EEENS1_21CollectiveEpilogueFwdINS6_IJSA_NS7_ILi256EEESB_EEES9_SE_SG_Li256ELb0ELb1ELb0ELb0EEENS1_30DynamicPersistentTileSchedulerILi256ELi128ELb0ELb1ELb1EEEEEEEEEvNT_6ParamsE,"ax",@progbits
	.align	128
.text._ZN7cutlass13device_kernelIN5flash11enable_sm90INS1_16FlashAttnFwdSm90INS1_25CollectiveMainloopFwdSm90ILi2EN4cute5tupleIJNS5_1CILi1EEES8_S8_EEENS6_IJNS7_ILi128EEENS7_ILi96EEENS7_ILi64EEEEEELi256ENS_6half_tEfNS_4arch4Sm90ELb1ELb0ELb0ELb0ELb0ELb0ELb0ELb1ELb0ELb1ELb0ELb0EEENS1_21CollectiveEpilogueFwdINS6_IJSA_NS7_ILi256EEESB_EEES9_SE_SG_Li256ELb0ELb1ELb0ELb0EEENS1_30DynamicPersistentTileSchedulerILi256ELi128ELb0ELb1ELb1EEEEEEEEEvNT_6ParamsE:
        .type           _ZN7cutlass13device_kernelIN5flash11enable_sm90INS1_16FlashAttnFwdSm90INS1_25CollectiveMainloopFwdSm90ILi2EN4cute5tupleIJNS5_1CILi1EEES8_S8_EEENS6_IJNS7_ILi128EEENS7_ILi96EEENS7_ILi64EEEEEELi256ENS_6half_tEfNS_4arch4Sm90ELb1ELb0ELb0ELb0ELb0ELb0ELb0ELb1ELb0ELb1ELb0ELb0EEENS1_21CollectiveEpilogueFwdINS6_IJSA_NS7_ILi256EEESB_EEES9_SE_SG_Li256ELb0ELb1ELb0ELb0EEENS1_30DynamicPersistentTileSchedulerILi256ELi128ELb0ELb1ELb1EEEEEEEEEvNT_6ParamsE,@function
        .size           _ZN7cutlass13device_kernelIN5flash11enable_sm90INS1_16FlashAttnFwdSm90INS1_25CollectiveMainloopFwdSm90ILi2EN4cute5tupleIJNS5_1CILi1EEES8_S8_EEENS6_IJNS7_ILi128EEENS7_ILi96EEENS7_ILi64EEEEEELi256ENS_6half_tEfNS_4arch4Sm90ELb1ELb0ELb0ELb0ELb0ELb0ELb0ELb1ELb0ELb1ELb0ELb0EEENS1_21CollectiveEpilogueFwdINS6_IJSA_NS7_ILi256EEESB_EEES9_SE_SG_Li256ELb0ELb1ELb0ELb0EEENS1_30DynamicPersistentTileSchedulerILi256ELi128ELb0ELb1ELb1EEEEEEEEEvNT_6ParamsE,(.L_x_15149 - _ZN7cutlass13device_kernelIN5flash11enable_sm90INS1_16FlashAttnFwdSm90INS1_25CollectiveMainloopFwdSm90ILi2EN4cute5tupleIJNS5_1CILi1EEES8_S8_EEENS6_IJNS7_ILi128EEENS7_ILi96EEENS7_ILi64EEEEEELi256ENS_6half_tEfNS_4arch4Sm90ELb1ELb0ELb0ELb0ELb0ELb0ELb0ELb1ELb0ELb1ELb0ELb0EEENS1_21CollectiveEpilogueFwdINS6_IJSA_NS7_ILi256EEESB_EEES9_SE_SG_Li256ELb0ELb1ELb0ELb0EEENS1_30DynamicPersistentTileSchedulerILi256ELi128ELb0ELb1ELb1EEEEEEEEEvNT_6ParamsE)
        .other          _ZN7cutlass13device_kernelIN5flash11enable_sm90INS1_16FlashAttnFwdSm90INS1_25CollectiveMainloopFwdSm90ILi2EN4cute5tupleIJNS5_1CILi1EEES8_S8_EEENS6_IJNS7_ILi128EEENS7_ILi96EEENS7_ILi64EEEEEELi256ENS_6half_tEfNS_4arch4Sm90ELb1ELb0ELb0ELb0ELb0ELb0ELb0ELb1ELb0ELb1ELb0ELb0EEENS1_21CollectiveEpilogueFwdINS6_IJSA_NS7_ILi256EEESB_EEES9_SE_SG_Li256ELb0ELb1ELb0ELb0EEENS1_30DynamicPersistentTileSchedulerILi256ELi128ELb0ELb1ELb1EEEEEEEEEvNT_6ParamsE,@"STO_CUDA_ENTRY STV_DEFAULT"
_ZN7cutlass13device_kernelIN5flash11enable_sm90INS1_16FlashAttnFwdSm90INS1_25CollectiveMainloopFwdSm90ILi2EN4cute5tupleIJNS5_1CILi1EEES8_S8_EEENS6_IJNS7_ILi128EEENS7_ILi96EEENS7_ILi64EEEEEELi256ENS_6half_tEfNS_4arch4Sm90ELb1ELb0ELb0ELb0ELb0ELb0ELb0ELb1ELb0ELb1ELb0ELb0EEENS1_21CollectiveEpilogueFwdINS6_IJSA_NS7_ILi256EEESB_EEES9_SE_SG_Li256ELb0ELb1ELb0ELb0EEENS1_30DynamicPersistentTileSchedulerILi256ELi128ELb0ELb1ELb1EEEEEEEEEvNT_6ParamsE:
        /* <DEDUP_REMOVED lines=18> */
.L_x_13216:
[----:B------:R-:W-:Y:S05]  /*0120*/  BSYNC B0 ;  /* 0x0000000000007941 */ /* 0x000fea0003800000 */
.L_x_13215:
        /* <DEDUP_REMOVED lines=41> */
.L_x_13217:
        /* <DEDUP_REMOVED lines=22> */
.L_x_13218:
        /* <DEDUP_REMOVED lines=18> */
.L_x_13219:
        /* <DEDUP_REMOVED lines=22> */
.L_x_13220:
        /* <DEDUP_REMOVED lines=22> */
.L_x_13221:
[----:B------:R-:W-:Y:S01]  /*0900*/  PLOP3.LUT P0, PT, PT, PT, UP0, 0x80, 0x0 ;  /* 0x000000000000781c */ /* 0x000fe20003f0f008 */
[----:B------:R-:W-:Y:S01]  /*0910*/  UMOV UR40, 0x1 ;  /* 0x0000000100287882 */ /* 0x000fe20000000000 */
[----:B------:R-:W-:Y:S01]  /*0920*/  NOP ;  /* 0x0000000000007918 */ /* 0x000fe20000000000 */
[----:B------:R-:W-:Y:S01]  /*0930*/  USEL UR40, UR40, 0x2, !UP0 ;  /* 0x0000000228287887 */ /* 0x000fe2000c000000 */
[----:B------:R-:W-:Y:S01]  /*0940*/  ULDC.64 UR46, c[0x0][0x208] ;  /* 0x00008200002e7ab9 */ /* 0x000fe20000000a00 */
[----:B012-4-:R-:W-:Y:S08]  /*0950*/  BAR.SYNC.DEFER_BLOCKING 0x0 ;  /* 0x0000000000007b1d */ /* 0x017ff00000010000 */
[----:B------:R-:W-:Y:S05]  /*0960*/  @!P0 BRA `(.L_x_13222) ;  /* 0x000000a000bc8947 */ /* 0x000fea0003800000 */
.L_x_13223:
        /* <DEDUP_REMOVED lines=39> */
[----:B------:R-:W-:Y:S02]  /*0be0*/  LEA.HI R3, R3, R212, RZ, 0x3 ;  /* 0x000000d403037211 */ /* 0x000fe400078f18ff */
[----:B------:R-:W-:Y:S01]  /*0bf0*/  LEA.HI R11, R11, R8, RZ, 0x3 ;  /* 0x000000080b0b7211 */ /* 0x000fe200078f18ff */
[----:B------:R-:W-:Y:S01]  /*0c00*/  IMAD.IADD R7, R212, 0x1, -R7 ;  /* 0x00000001d4077824 */ /* 0x000fe200078e0a07 */
[----:B------:R-:W-:Y:S02]  /*0c10*/  SHF.R.S32.HI R205, RZ, 0x7, R0 ;  /* 0x00000007ffcd7819 */ /* 0x000fe40000011400 */
[----:B------:R-:W-:-:S02]  /*0c20*/  LOP3.LUT R4, R4, 0xfffffc00, RZ, 0xc0, !PT ;  /* 0xfffffc0004047812 */ /* 0x000fc400078ec0ff */
[----:B------:R-:W-:Y:S02]  /*0c30*/  LOP3.LUT R23, R3, 0xfffffff8, RZ, 0xc0, !PT ;  /* 0xfffffff803177812 */ /* 0x000fe400078ec0ff */
[----:B------:R-:W-:Y:S01]  /*0c40*/  LOP3.LUT R11, R11, 0xfffffff8, RZ, 0xc0, !PT ;  /* 0xfffffff80b0b7812 */ /* 0x000fe200078ec0ff */
[----:B------:R-:W-:Y:S01]  /*0c50*/  IMAD R5, R5, 0x40, R4 ;  /* 0x0000004005057824 */ /* 0x000fe200078e0204 */
        /* <DEDUP_REMOVED lines=25> */
.L_x_13274:
        /* <DEDUP_REMOVED lines=21> */
.L_x_13224:
[----:B------:R-:W-:Y:S01]  /*0f40*/  ULDC UR8, c[0x0][0xc54] ;  /* 0x0003150000087ab9 */ /* 0x000fe20000000800 */
[----:B------:R-:W-:Y:S01]  /*0f50*/  UMOV UR4, UR9 ;  /* 0x0000000900047c82 */ /* 0x000fe20008000000 */
[----:B------:R-:W-:-:S11]  /*0f60*/  UISETP.NE.AND UP0, UPT, UR8, 0x1, UPT ;  /* 0x000000010800788c */ /* 0x000fd6000bf05270 */
[----:B------:R-:W-:Y:S02]  /*0f70*/  @UP0 ULDC.64 UR10, c[0x0][0xc58] ;  /* 0x00031600000a0ab9 */ /* 0x000fe40000000a00 */
[----:B------:R-:W-:-:S04]  /*0f80*/  UIMAD.WIDE.U32 UR6, UR9, UR10, URZ ;  /* 0x0000000a090672a5 */ /* 0x000fc8000f8e003f */
[----:B------:R-:W-:-:S04]  /*0f90*/  @UP0 USHF.R.U32.HI UR4, URZ, UR11, UR7 ;  /* 0x0000000b3f040299 */ /* 0x000fc80008011607 */
[----:B------:R-:W-:-:S12]  /*0fa0*/  UIMAD UR6, UR4, UR8, URZ ;  /* 0x00000008040672a4 */ /* 0x000fd8000f8e023f */
.L_x_13225:
[----:B------:R-:W-:Y:S01]  /*0fb0*/  ULOP3.LUT UR4, URZ, UR4, URZ, 0x33, !UPT ;  /* 0x000000043f047292 */ /* 0x000fe2000f8e333f */
[----:B------:R-:W-:Y:S01]  /*0fc0*/  PLOP3.LUT P0, PT, PT, PT, PT, 0x80, 0x0 ;  /* 0x000000000000781c */ /* 0x000fe20003f0f070 */
[----:B------:R-:W-:Y:S01]  /*0fd0*/  UIADD3 UR10, UR9, -UR6, URZ ;  /* 0x80000006090a7290 */ /* 0x000fe2000fffe03f */
[----:B------:R-:W-:Y:S01]  /*0fe0*/  CS2R R4, SRZ ;  /* 0x0000000000047805 */ /* 0x000fe2000001ff00 */
[----:B------:R-:W-:Y:S01]  /*0ff0*/  ULDC UR7, c[0x0][0x448] ;  /* 0x0001120000077ab9 */ /* 0x000fe20000000800 */
[----:B------:R-:W-:Y:S01]  /*1000*/  ULDC UR6, c[0x0][0xc3c] ;  /* 0x00030f0000067ab9 */ /* 0x000fe20000000800 */
[----:B------:R-:W-:Y:S01]  /*1010*/  UISETP.NE.AND UP2, UPT, UR7, 0x1, UPT ;  /* 0x000000010700788c */ /* 0x000fe2000bf45270 */
[----:B------:R-:W-:Y:S01]  /*1020*/  CS2R R6, SRZ ;  /* 0x0000000000067805 */ /* 0x000fe2000001ff00 */
[----:B------:R-:W-:Y:S01]  /*1030*/  UIADD3 UR4, UR4, UR6, URZ ;  /* 0x0000000604047290 */ /* 0x000fe2000fffe03f */
[----:B------:R-:W-:Y:S01]  /*1040*/  CS2R R180, SRZ ;  /* 0x0000000000b47805 */ /* 0x000fe2000001ff00 */
[----:B------:R-:W-:Y:S01]  /*1050*/  ULDC.64 UR12, c[0x0][0x418] ;  /* 0x00010600000c7ab9 */ /* 0x000fe20000000a00 */
[----:B------:R-:W-:Y:S01]  /*1060*/  ULDC UR43, c[0x0][0x424] ;  /* 0x00010900002b7ab9 */ /* 0x000fe20000000800 */
[----:B------:R-:W-:Y:S01]  /*1070*/  UISETP.NE.U32.AND UP0, UPT, UR12, URZ, UPT ;  /* 0x0000003f0c00728c */ /* 0x000fe2000bf05070 */
[----:B------:R-:W-:Y:S01]  /*1080*/  CS2R R148, SRZ ;  /* 0x0000000000947805 */ /* 0x000fe2000001ff00 */
[----:B------:R-:W-:Y:S01]  /*1090*/  USHF.L.U32 UR44, UR4, 0x7, URZ ;  /* 0x00000007042c7899 */ /* 0x000fe2000800063f */
[----:B------:R-:W-:Y:S01]  /*10a0*/  CS2R R178, SRZ ;  /* 0x0000000000b27805 */ /* 0x000fe2000001ff00 */
[----:B------:R-:W-:Y:S01]  /*10b0*/  UISETP.NE.AND.EX UP0, UPT, UR13, URZ, UPT, UP0 ;  /* 0x0000003f0d00728c */ /* 0x000fe2000bf05300 */
[----:B------:R-:W-:Y:S01]  /*10c0*/  CS2R R144, SRZ ;  /* 0x0000000000907805 */ /* 0x000fe2000001ff00 */
[----:B------:R-:W-:Y:S01]  /*10d0*/  UIADD3 UR4, UR44, 0x7f, URZ ;  /* 0x0000007f2c047890 */ /* 0x000fe2000fffe03f */
[----:B------:R-:W-:Y:S01]  /*10e0*/  CS2R R176, SRZ ;  /* 0x0000000000b07805 */ /* 0x000fe2000001ff00 */
        /* <DEDUP_REMOVED lines=18> */
[----:B------:R-:W-:Y:S01]  /*1210*/  UIMAD.WIDE UR6, UR6, 0x2aaaaaab, URZ ;  /* 0x2aaaaaab060678a5 */ /* 0x000fe2000f8e023f */
[----:B------:R-:W-:Y:S01]  /*1220*/  CS2R R128, SRZ ;  /* 0x0000000000807805 */ /* 0x000fe2000001ff00 */
[----:B------:R-:W-:Y:S01]  /*1230*/  UIMAD.WIDE UR8, UR8, 0x2aaaaaab, URZ ;  /* 0x2aaaaaab080878a5 */ /* 0x000fe2000f8e023f */
[----:B------:R-:W-:Y:S01]  /*1240*/  CS2R R108, SRZ ;  /* 0x00000000006c7805 */ /* 0x000fe2000001ff00 */
[----:B------:R-:W-:Y:S01]  /*1250*/  ULDC UR11, c[0x0][0xc54] ;  /* 0x00031500000b7ab9 */ /* 0x000fe20000000800 */
[----:B------:R-:W-:Y:S01]  /*1260*/  USHF.R.U32.HI UR4, URZ, 0x1f, UR7 ;  /* 0x0000001f3f047899 */ /* 0x000fe20008011607 */
[----:B------:R-:W-:Y:S01]  /*1270*/  CS2R R104, SRZ ;  /* 0x0000000000687805 */ /* 0x000fe2000001ff00 */
[----:B------:R-:W-:Y:S01]  /*1280*/  UIMAD UR11, UR5, UR11, UR10 ;  /* 0x0000000b050b72a4 */ /* 0x000fe2000f8e020a */
[----:B------:R-:W-:Y:S01]  /*1290*/  CS2R R124, SRZ ;  /* 0x00000000007c7805 */ /* 0x000fe2000001ff00 */
[----:B------:R-:W-:Y:S01]  /*12a0*/  USHF.R.U32.HI UR5, URZ, 0x1f, UR9 ;  /* 0x0000001f3f057899 */ /* 0x000fe20008011609 */
[----:B------:R-:W-:Y:S01]  /*12b0*/  CS2R R100, SRZ ;  /* 0x0000000000647805 */ /* 0x000fe2000001ff00 */
[----:B------:R-:W-:Y:S01]  /*12c0*/  ULEA.HI.SX32 UR7, UR7, UR4, 0x1c ;  /* 0x0000000407077291 */ /* 0x000fe2000f8fe23f */
[----:B------:R-:W-:Y:S01]  /*12d0*/  CS2R R96, SRZ ;  /* 0x0000000000607805 */ /* 0x000fe2000001ff00 */
[----:B------:R-:W-:Y:S01]  /*12e0*/  ULEA.HI.SX32 UR9, UR9, UR5, 0x1c ;  /* 0x0000000509097291 */ /* 0x000fe2000f8fe23f */
[----:B------:R-:W-:Y:S01]  /*12f0*/  IMAD.MOV.U32 R202, RZ, RZ, RZ ;  /* 0x000000ffffca7224 */ /* 0x000fe200078e00ff */
[----:B------:R-:W-:Y:S01]  /*1300*/  ULDC UR39, c[0x0][0xc48] ;  /* 0x0003120000277ab9 */ /* 0x000fe20000000800 */
[----:B------:R-:W-:Y:S01]  /*1310*/  UMOV UR42, UR11 ;  /* 0x0000000b002a7c82 */ /* 0x000fe20008000000 */
[----:B------:R-:W-:Y:S01]  /*1320*/  UISETP.LT.AND UP0, UPT, UR7, UR9, UPT ;  /* 0x000000090700728c */ /* 0x000fe2000bf01270 */
[----:B------:R-:W-:Y:S01]  /*1330*/  CS2R R92, SRZ ;  /* 0x00000000005c7805 */ /* 0x000fe2000001ff00 */
[----:B------:R-:W-:Y:S01]  /*1340*/  UISETP.NE.AND UP1, UPT, UR39, 0x1, UPT ;  /* 0x000000012700788c */ /* 0x000fe2000bf25270 */
[----:B------:R-:W-:Y:S01]  /*1350*/  CS2R R88, SRZ ;  /* 0x0000000000587805 */ /* 0x000fe2000001ff00 */
[----:B------:R-:W-:Y:S01]  /*1360*/  USEL UR41, UR7, UR9, UP0 ;  /* 0x0000000907297287 */ /* 0x000fe20008000000 */
[----:B------:R-:W-:Y:S01]  /*1370*/  IMAD.MOV.U32 R201, RZ, RZ, RZ ;  /* 0x000000ffffc97224 */ /* 0x000fe200078e00ff */
[----:B------:R-:W-:-:S02]  /*1380*/  CS2R R84, SRZ ;  /* 0x0000000000547805 */ /* 0x000fc4000001ff00 */
[----:B------:R-:W-:Y:S01]  /*1390*/  CS2R R80, SRZ ;  /* 0x0000000000507805 */ /* 0x000fe2000001ff00 */
[----:B------:R-:W-:Y:S01]  /*13a0*/  UISETP.GE.AND UP0, UPT, UR41, 0x1, UPT ;  /* 0x000000012900788c */ /* 0x000fe2000bf06270 */
[----:B------:R-:W-:Y:S02]  /*13b0*/  CS2R R198, SRZ ;  /* 0x0000000000c67805 */ /* 0x000fe4000001ff00 */
[----:B------:R-:W-:Y:S02]  /*13c0*/  CS2R R76, SRZ ;  /* 0x00000000004c7805 */ /* 0x000fe4000001ff00 */
[----:B------:R-:W-:Y:S02]  /*13d0*/  CS2R R72, SRZ ;  /* 0x0000000000487805 */ /* 0x000fe4000001ff00 */
[----:B------:R-:W-:Y:S01]  /*13e0*/  CS2R R68, SRZ ;  /* 0x0000000000447805 */ /* 0x000fe2000001ff00 */
[----:B------:R-:W-:Y:S01]  /*13f0*/  @UP1 ULDC UR10, c[0x0][0xc4c] ;  /* 0x00031300000a1ab9 */ /* 0x000fe20000000800 */
[----:B------:R-:W-:Y:S01]  /*1400*/  PLOP3.LUT P1, PT, PT, PT, UP0, 0x80, 0x0 ;  /* 0x000000000000781c */ /* 0x000fe20003f2f008 */
[----:B------:R-:W-:Y:S01]  /*1410*/  UIMAD.WIDE.U32 UR4, UR11, UR10, URZ ;  /* 0x0000000a0b0472a5 */ /* 0x000fe2000f8e003f */
[----:B------:R-:W-:Y:S01]  /*1420*/  CS2R R64, SRZ ;  /* 0x0000000000407805 */ /* 0x000fe2000001ff00 */
[----:B------:R-:W-:Y:S01]  /*1430*/  @UP1 ULDC UR6, c[0x0][0xc50] ;  /* 0x0003140000061ab9 */ /* 0x000fe20000000800 */
[----:B------:R-:W-:Y:S01]  /*1440*/  CS2R R196, SRZ ;  /* 0x0000000000c47805 */ /* 0x000fe2000001ff00 */
[----:B------:R-:W-:Y:S01]  /*1450*/  @UP1 USHF.R.U32.HI UR42, URZ, UR6, UR5 ;  /* 0x000000063f2a1299 */ /* 0x000fe20008011605 */
[----:B------:R-:W-:-:S02]  /*1460*/  CS2R R60, SRZ ;  /* 0x00000000003c7805 */ /* 0x000fc4000001ff00 */
[----:B------:R-:W-:Y:S02]  /*1470*/  CS2R R56, SRZ ;  /* 0x0000000000387805 */ /* 0x000fe4000001ff00 */
[----:B------:R-:W-:Y:S01]  /*1480*/  CS2R R52, SRZ ;  /* 0x0000000000347805 */ /* 0x000fe2000001ff00 */
[----:B------:R-:W-:Y:S01]  /*1490*/  UIADD3 UR4, -UR42, URZ, URZ ;  /* 0x0000003f2a047290 */ /* 0x000fe2000fffe13f */
        /* <DEDUP_REMOVED lines=64> */
.L_x_13227:
        /* <DEDUP_REMOVED lines=13> */
.L_x_13378:
[----:B0-----:R-:W-:Y:S01]  /*1970*/  IMAD.U32 R0, RZ, RZ, UR45 ;  /* 0x0000002dff007e24 */ /* 0x001fe2000f8e00ff */
[----:B------:R-:W-:Y:S05]  /*1980*/  WARPSYNC.ALL ;  /* 0x0000000000007948 */ /* 0x000fea0003800000 */
[----:B------:R0:W-:Y:S01]  /*1990*/  BAR.SYNC.DEFER_BLOCKING R8, 0x100 ;  /* 0x000400080000751d */ /* 0x0001e20000010000 */
[----:B------:R-:W-:-:S13]  /*19a0*/  ISETP.NE.AND P0, PT, R0, 0x3, PT ;  /* 0x000000030000780c */ /* 0x000fda0003f05270 */
[----:B0-----:R-:W-:Y:S05]  /*19b0*/  @!P0 BRA `(.L_x_13229) ;  /* 0x0000000000048947 */ /* 0x001fea0003800000 */
[----:B------:R-:W-:Y:S01]  /*19c0*/  BPT.TRAP 0x1 ;  /* 0x000000040000795c */ /* 0x000fe20000300000 */
.L_x_13229:
[----:B------:R-:W-:Y:S02]  /*19d0*/  IMAD.U32 R11, RZ, RZ, UR37 ;  /* 0x00000025ff0b7e24 */ /* 0x000fe4000f8e00ff */
[----:B------:R-:W-:-:S03]  /*19e0*/  IMAD.U32 R6, RZ, RZ, UR36 ;  /* 0x00000024ff067e24 */ /* 0x000fc6000f8e00ff */
[----:B------:R-:W-:Y:S01]  /*19f0*/  SHF.L.U32 R11, R11, 0x1f, RZ ;  /* 0x0000001f0b0b7819 */ /* 0x000fe200000006ff */
[----:B------:R-:W-:-:S04]  /*1a00*/  IMAD R6, R6, 0x8, R7 ;  /* 0x0000000806067824 */ /* 0x000fc800078e0207 */
[----:B------:R0:W1:Y:S01]  /*1a10*/  SYNCS.PHASECHK.TRANS64.TRYWAIT P1, [R6+URZ+0x22830], R11 ;  /* 0x0228300b060075a7 */ /* 0x000062000802017f */
[----:B------:R-:W-:Y:S05]  /*1a20*/  @!P0 BRA `(.L_x_13230) ;  /* 0x0000000000048947 */ /* 0x000fea0003800000 */
[----:B------:R-:W-:Y:S01]  /*1a30*/  BPT.TRAP 0x1 ;  /* 0x000000040000795c */ /* 0x000fe20000300000 */
.L_x_13230:
[----:B-1----:R-:W-:Y:S05]  /*1a40*/  @P1 BRA `(.L_x_13231) ;  /* 0x0000000000081947 */ /* 0x002fea0003800000 */
[----:B------:R-:W1:Y:S02]  /*1a50*/  SYNCS.PHASECHK.TRANS64.TRYWAIT P1, [R6+URZ+0x22830], R11 ;  /* 0x0228300b060075a7 */ /* 0x000e64000802017f */
[----:B-1----:R-:W-:Y:S05]  /*1a60*/  @!P1 BRA `(.L_x_13232) ;  /* 0x000000d800809947 */ /* 0x002fea0003800000 */
.L_x_13231:
        /* <DEDUP_REMOVED lines=10> */
[----:B------:R-:W-:Y:S01]  /*1b10*/  VIADD R0, R16, UR44 ;  /* 0x0000002c10007c36 */ /* 0x000fe20008000000 */
        /* <DEDUP_REMOVED lines=13> */
[----:B------:R-:W-:-:S03]  /*1bf0*/  UIADD3 UR18, UR6, 0x6, URZ ;  /* 0x0000000606127890 */ /* 0x000fc6000fffe03f */
        /* <DEDUP_REMOVED lines=9> */
[----:B------:R-:W3:Y:S04]  /*1c90*/  SHFL.IDX PT, R5, R0, 0x1, 0x1c1f ;  /* 0x003c1f0000057f89 */ /* 0x000ee800000e0000 */
[----:B------:R-:W4:Y:S01]  /*1ca0*/  SHFL.IDX PT, R0, R0, RZ, 0x1c1f ;  /* 0x001c1fff00007589 */ /* 0x000f2200000e0000 */
[----:B------:R-:W-:-:S02]  /*1cb0*/  WARPGROUP.DEPBAR.LE gsb0, 0x0 ;  /* 0x00008000000079c5 */ /* 0x000fc40000010000 */
[----:B------:R-:W-:-:S06]  /*1cc0*/  WARPGROUP.ARRIVE ;  /* 0x00000000000079c5 */ /* 0x000fcc0000000000 */
[----:B------:R-:W-:Y:S01]  /*1cd0*/  HGMMA.64x96x16.F32 R24, gdesc[UR8], R24, gsb0 ;  /* 0x01600000081879f0 */ /* 0x000fe20008000818 */
[----:B------:R-:W-:Y:S02]  /*1ce0*/  ULDC UR10, c[0x0][0x988] ;  /* 0x00026200000a7ab9 */ /* 0x000fe40000000800 */
[----:B------:R-:W-:Y:S02]  /*1cf0*/  WARPGROUP.DEPBAR.LE gsb0, 0x0 ;  /* 0x00008000000079c5 */ /* 0x000fe40000010000 */
[----:B------:R-:W-:-:S06]  /*1d00*/  WARPGROUP.ARRIVE ;  /* 0x00000000000079c5 */ /* 0x000fcc0000000000 */
[----:B------:R-:W-:Y:S01]  /*1d10*/  HGMMA.64x96x16.F32 R24, gdesc[UR12], R24, gsb0 ;  /* 0x016000000c1879f0 */ /* 0x000fe20008000818 */
[----:B------:R-:W-:Y:S01]  /*1d20*/  ULDC UR14, c[0x0][0x2f0] ;  /* 0x0000bc00000e7ab9 */ /* 0x000fe20000000800 */
[----:B------:R-:W-:Y:S01]  /*1d30*/  ULDC UR15, c[0x0][0x288] ;  /* 0x0000a200000f7ab9 */ /* 0x000fe20000000800 */
[----:B------:R-:W-:-:S06]  /*1d40*/  UIMAD UR6, UR43, UR14, UR6 ;  /* 0x0000000e2b0672a4 */ /* 0x000fcc000f8e0206 */
[----:B------:R-:W-:-:S04]  /*1d50*/  IMAD.U32 R4, RZ, RZ, UR6 ;  /* 0x00000006ff047e24 */ /* 0x000fc8000f8e00ff */
[----:B------:R-:W-:Y:S02]  /*1d60*/  IMAD R3, R17, -0x2, R4 ;  /* 0xfffffffe11037824 */ /* 0x000fe400078e0204 */
[----:B------:R-:W-:-:S05]  /*1d70*/  IMAD.U32 R4, RZ, RZ, UR15 ;  /* 0x0000000fff047e24 */ /* 0x000fca000f8e00ff */
[----:B------:R-:W-:-:S04]  /*1d80*/  IADD3 R4, R3, 0x1, -R4 ;  /* 0x0000000103047810 */ /* 0x000fc80007ffe804 */
[-CC-:B---3--:R-:W-:Y:S02]  /*1d90*/  VIADDMNMX R5, R5, R4.reuse, R3.reuse, PT ;  /* 0x0000000405057246 */ /* 0x188fe40003800103 */
[----:B----4-:R-:W-:Y:S02]  /*1da0*/  VIADDMNMX R3, R0, R4, R3, PT ;  /* 0x0000000400037246 */ /* 0x010fe40003800103 */
[C---:B------:R-:W-:Y:S02]  /*1db0*/  ISETP.GT.AND P2, PT, R5.reuse, RZ, PT ;  /* 0x000000ff0500720c */ /* 0x040fe40003f44270 */
[C---:B------:R-:W-:Y:S02]  /*1dc0*/  ISETP.GT.AND P3, PT, R5.reuse, 0x1, PT ;  /* 0x000000010500780c */ /* 0x040fe40003f64270 */
[----:B------:R-:W-:Y:S02]  /*1dd0*/  ISETP.GT.AND P4, PT, R5, 0x8, PT ;  /* 0x000000080500780c */ /* 0x000fe40003f84270 */
[----:B------:R-:W-:Y:S01]  /*1de0*/  ISETP.GT.AND P5, PT, R3, 0x8, PT ;  /* 0x000000080300780c */ /* 0x000fe20003fa4270 */
[----:B------:R-:W-:-:S02]  /*1df0*/  WARPGROUP.DEPBAR.LE gsb0, 0x0 ;  /* 0x00008000000079c5 */ /* 0x000fc40000010000 */
[----:B------:R-:W-:-:S06]  /*1e00*/  WARPGROUP.ARRIVE ;  /* 0x00000000000079c5 */ /* 0x000fcc0000000000 */
[----:B------:R-:W-:Y:S03]  /*1e10*/  HGMMA.64x96x16.F32 R24, gdesc[UR16], R24, gsb0 ;  /* 0x01600000101879f0 */ /* 0x000fe60008000818 */
        /* <DEDUP_REMOVED lines=71> */
[----:B------:R-:W-:Y:S01]  /*2290*/  FSEL R24, R24, -INF , P3 ;  /* 0xff80000018187808 */ /* 0x000fe20001800000 */
[----:B------:R-:W3:Y:S01]  /*22a0*/  SHFL.BFLY PT, R5, R10, 0x2, 0x1f ;  /* 0x0c401f000a057f89 */ /* 0x000ee200000e0000 */
[----:B------:R-:W-:Y:S02]  /*22b0*/  FSEL R25, R25, -INF , P4 ;  /* 0xff80000019197808 */ /* 0x000fe40002000000 */
[C---:B------:R-:W-:Y:S02]  /*22c0*/  ISETP.GT.AND P2, PT, R3.reuse, 0x9, PT ;  /* 0x000000090300780c */ /* 0x040fe40003f44270 */
[----:B------:R-:W-:Y:S02]  /*22d0*/  FSEL R28, R28, -INF , P5 ;  /* 0xff8000001c1c7808 */ /* 0x000fe40002800000 */
[----:B------:R-:W-:Y:S02]  /*22e0*/  ISETP.GT.AND P3, PT, R3, 0x10, PT ;  /* 0x000000100300780c */ /* 0x000fe40003f64270 */
[----:B------:R-:W-:-:S02]  /*22f0*/  FSEL R29, R29, -INF , P2 ;  /* 0xff8000001d1d7808 */ /* 0x000fc40001000000 */
[C---:B------:R-:W-:Y:S02]  /*2300*/  ISETP.GT.AND P2, PT, R3.reuse, 0x11, PT ;  /* 0x000000110300780c */ /* 0x040fe40003f44270 */
[----:B------:R-:W-:Y:S02]  /*2310*/  FSEL R32, R32, -INF , P3 ;  /* 0xff80000020207808 */ /* 0x000fe40001800000 */
[----:B------:R-:W-:Y:S02]  /*2320*/  ISETP.GT.AND P3, PT, R3, 0x18, PT ;  /* 0x000000180300780c */ /* 0x000fe40003f64270 */
[----:B------:R-:W-:Y:S02]  /*2330*/  FSEL R33, R33, -INF , P2 ;  /* 0xff80000021217808 */ /* 0x000fe40001000000 */
[----:B------:R-:W-:Y:S02]  /*2340*/  ISETP.GT.AND P2, PT, R3, 0x19, PT ;  /* 0x000000190300780c */ /* 0x000fe40003f44270 */
[----:B------:R-:W-:-:S02]  /*2350*/  FSEL R36, R36, -INF , P3 ;  /* 0xff80000024247808 */ /* 0x000fc40001800000 */
[----:B------:R-:W-:Y:S02]  /*2360*/  ISETP.GT.AND P3, PT, R3, 0x20, PT ;  /* 0x000000200300780c */ /* 0x000fe40003f64270 */
[----:B---3--:R-:W-:Y:S02]  /*2370*/  FMNMX.FTZ R5, R10, R5, !PT ;  /* 0x000000050a057209 */ /* 0x008fe40007810000 */
[----:B------:R-:W-:Y:S02]  /*2380*/  FSEL R37, R37, -INF , P2 ;  /* 0xff80000025257808 */ /* 0x000fe40001000000 */
[C---:B------:R-:W-:Y:S01]  /*2390*/  ISETP.GT.AND P2, PT, R3.reuse, 0x21, PT ;  /* 0x000000210300780c */ /* 0x040fe20003f44270 */
[----:B------:R-:W3:Y:S01]  /*23a0*/  SHFL.BFLY PT, R12, R5, 0x1, 0x1f ;  /* 0x0c201f00050c7f89 */ /* 0x000ee200000e0000 */
        /* <DEDUP_REMOVED lines=11> */
[----:B------:R-:W-:Y:S02]  /*2460*/  ISETP.GT.AND P2, PT, R3, 0x39, PT ;  /* 0x000000390300780c */ /* 0x000fe40003f44270 */
[----:B---3--:R-:W-:Y:S02]  /*2470*/  FMNMX.FTZ R0, R5, R12, !PT ;  /* 0x0000000c05007209 */ /* 0x008fe40007810000 */
[----:B------:R-:W-:-:S02]  /*2480*/  FMNMX.FTZ R5, R24, R25, !PT ;  /* 0x0000001918057209 */ /* 0x000fc40007810000 */
[C---:B------:R-:W-:Y:S01]  /*2490*/  FSETP.NEU.FTZ.AND P4, PT, R0.reuse, -INF , PT ;  /* 0xff8000000000780b */ /* 0x040fe20003f9d000 */
[----:B------:R-:W-:Y:S01]  /*24a0*/  FMUL.FTZ R4, R0, UR10 ;  /* 0x0000000a00047c20 */ /* 0x000fe20008410000 */
[----:B------:R-:W-:Y:S02]  /*24b0*/  FSEL R52, R52, -INF , P3 ;  /* 0xff80000034347808 */ /* 0x000fe40001800000 */
[----:B------:R-:W-:Y:S02]  /*24c0*/  ISETP.GT.AND P3, PT, R3, 0x40, PT ;  /* 0x000000400300780c */ /* 0x000fe40003f64270 */
[----:B------:R-:W-:Y:S02]  /*24d0*/  FSEL R9, R4, RZ, P4 ;  /* 0x000000ff04097208 */ /* 0x000fe40002000000 */
[----:B------:R-:W-:Y:S02]  /*24e0*/  FMNMX.FTZ R4, R28, R5, !PT ;  /* 0x000000051c047209 */ /* 0x000fe40007810000 */
[----:B------:R-:W-:Y:S01]  /*24f0*/  FSEL R53, R53, -INF , P2 ;  /* 0xff80000035357808 */ /* 0x000fe20001000000 */
[--C-:B------:R-:W-:Y:S01]  /*2500*/  FFMA.FTZ R153, R26, UR10, -R9.reuse ;  /* 0x0000000a1a997c23 */ /* 0x100fe20008010809 */
[----:B------:R-:W-:Y:S01]  /*2510*/  FMNMX.FTZ R5, R29, R4, !PT ;  /* 0x000000041d057209 */ /* 0x000fe20007810000 */
[--C-:B------:R-:W-:Y:S01]  /*2520*/  FFMA.FTZ R27, R27, UR10, -R9.reuse ;  /* 0x0000000a1b1b7c23 */ /* 0x100fe20008010809 */
[----:B------:R-:W-:Y:S01]  /*2530*/  ISETP.GT.AND P2, PT, R3, 0x41, PT ;  /* 0x000000410300780c */ /* 0x000fe20003f44270 */
[--C-:B------:R-:W-:Y:S01]  /*2540*/  FFMA.FTZ R30, R30, UR10, -R9.reuse ;  /* 0x0000000a1e1e7c23 */ /* 0x100fe20008010809 */
[----:B------:R-:W-:Y:S01]  /*2550*/  FMNMX.FTZ R4, R32, R5, !PT ;  /* 0x0000000520047209 */ /* 0x000fe20007810000 */
[----:B------:R-:W-:Y:S01]  /*2560*/  MUFU.EX2 R153, R153 ;  /* 0x0000009900997308 */ /* 0x000fe20000000800 */
        /* <DEDUP_REMOVED lines=23> */
[----:B------:R-:W3:Y:S01]  /*26e0*/  MUFU.EX2 R31, R31 ;  /* 0x0000001f001f7308 */ /* 0x000ee20000000800 */
[----:B------:R-:W-:Y:S01]  /*26f0*/  FSEL R61, R61, -INF , P2 ;  /* 0xff8000003d3d7808 */ /* 0x000fe20001000000 */
[--C-:B------:R-:W-:Y:S01]  /*2700*/  FFMA.FTZ R50, R50, UR10, -R9.reuse ;  /* 0x0000000a32327c23 */ /* 0x100fe20008010809 */
[----:B------:R-:W-:Y:S01]  /*2710*/  FMNMX.FTZ R5, R45, R4, !PT ;  /* 0x000000042d057209 */ /* 0x000fe20007810000 */
[--C-:B------:R-:W-:Y:S01]  /*2720*/  FFMA.FTZ R51, R51, UR10, -R9.reuse ;  /* 0x0000000a33337c23 */ /* 0x100fe20008010809 */
[----:B------:R-:W-:Y:S01]  /*2730*/  ISETP.GT.AND P2, PT, R3, 0x51, PT ;  /* 0x000000510300780c */ /* 0x000fe20003f44270 */
[--C-:B------:R-:W-:Y:S01]  /*2740*/  FFMA.FTZ R54, R54, UR10, -R9.reuse ;  /* 0x0000000a36367c23 */ /* 0x100fe20008010809 */
[----:B------:R-:W-:Y:S01]  /*2750*/  FMNMX.FTZ R4, R48, R5, !PT ;  /* 0x0000000530047209 */ /* 0x000fe20007810000 */
[--C-:B------:R-:W-:Y:S01]  /*2760*/  FFMA.FTZ R55, R55, UR10, -R9.reuse ;  /* 0x0000000a37377c23 */ /* 0x100fe20008010809 */
        /* <DEDUP_REMOVED lines=17> */
[----:B------:R-:W-:Y:S01]  /*2880*/  FFMA.FTZ R9, R71, UR10, -R9 ;  /* 0x0000000a47097c23 */ /* 0x000fe20008010809 */
[----:B------:R-:W-:-:S02]  /*2890*/  FMNMX.FTZ R5, R57, R4, !PT ;  /* 0x0000000439057209 */ /* 0x000fc40007810000 */
[----:B------:R-:W-:Y:S02]  /*28a0*/  FSEL R69, R69, -INF , P2 ;  /* 0xff80000045457808 */ /* 0x000fe40001000000 */
[----:B------:R-:W-:Y:S01]  /*28b0*/  FMNMX.FTZ R4, R60, R5, !PT ;  /* 0x000000053c047209 */ /* 0x000fe20007810000 */
[----:B------:R-:W4:Y:S01]  /*28c0*/  MUFU.EX2 R35, R35 ;  /* 0x0000002300237308 */ /* 0x000f220000000800 */
[----:B---3--:R-:W-:Y:S02]  /*28d0*/  F2FP.F16.F32.PACK_AB R155, R31, R30 ;  /* 0x0000001e1f9b723e */ /* 0x008fe400000000ff */
[----:B------:R-:W-:-:S04]  /*28e0*/  FMNMX.FTZ R5, R61, R4, !PT ;  /* 0x000000043d057209 */ /* 0x000fc80007810000 */
[----:B------:R-:W-:Y:S01]  /*28f0*/  FMNMX.FTZ R4, R64, R5, !PT ;  /* 0x0000000540047209 */ /* 0x000fe20007810000 */
[----:B------:R3:W-:Y:S03]  /*2900*/  MUFU.EX2 R175, R9 ;  /* 0x0000000900af7308 */ /* 0x0007e60000000800 */
[----:B------:R-:W-:-:S04]  /*2910*/  FMNMX.FTZ R3, R65, R4, !PT ;  /* 0x0000000441037209 */ /* 0x000fc80007810000 */
[----:B------:R-:W-:Y:S01]  /*2920*/  FMNMX.FTZ R4, R68, R3, !PT ;  /* 0x0000000344047209 */ /* 0x000fe20007810000 */
[----:B------:R-:W-:Y:S01]  /*2930*/  MUFU.EX2 R38, R38 ;  /* 0x0000002600267308 */ /* 0x000fe20000000800 */
[----:B---3--:R-:W-:Y:S01]  /*2940*/  FADD.FTZ R9, R153, R10 ;  /* 0x0000000a99097221 */ /* 0x008fe20000010000 */
[----:B------:R-:W-:Y:S02]  /*2950*/  F2FP.F16.F32.PACK_AB R153, R10, R153 ;  /* 0x000000990a99723e */ /* 0x000fe400000000ff */
[----:B------:R-:W-:Y:S02]  /*2960*/  FMNMX.FTZ R4, R69, R4, !PT ;  /* 0x0000000445047209 */ /* 0x000fe40007810000 */
[----:B----4-:R-:W-:Y:S02]  /*2970*/  F2FP.F16.F32.PACK_AB R157, R35, R34 ;  /* 0x00000022239d723e */ /* 0x010fe400000000ff */
[----:B------:R-:W3:Y:S01]  /*2980*/  MUFU.EX2 R39, R39 ;  /* 0x0000002700277308 */ /* 0x000ee20000000800 */
[----:B------:R-:W4:Y:S07]  /*2990*/  SHFL.BFLY PT, R3, R4, 0x2, 0x1f ;  /* 0x0c401f0004037f89 */ /* 0x000f2e00000e0000 */
[----:B------:R-:W-:Y:S08]  /*29a0*/  MUFU.EX2 R42, R42 ;  /* 0x0000002a002a7308 */ /* 0x000ff00000000800 */
[----:B------:R-:W5:Y:S01]  /*29b0*/  MUFU.EX2 R43, R43 ;  /* 0x0000002b002b7308 */ /* 0x000f620000000800 */
[----:B---3--:R-:W-:-:S07]  /*29c0*/  F2FP.F16.F32.PACK_AB R159, R39, R38 ;  /* 0x00000026279f723e */ /* 0x008fce00000000ff */
[----:B------:R-:W-:Y:S01]  /*29d0*/  MUFU.EX2 R46, R46 ;  /* 0x0000002e002e7308 */ /* 0x000fe20000000800 */
[----:B----4-:R-:W-:-:S05]  /*29e0*/  FMNMX.FTZ R5, R4, R3, !PT ;  /* 0x0000000304057209 */ /* 0x010fca0007810000 */
[----:B------:R-:W3:Y:S02]  /*29f0*/  SHFL.BFLY PT, R4, R5, 0x1, 0x1f ;  /* 0x0c201f0005047f89 */ /* 0x000ee400000e0000 */
[----:B------:R-:W4:Y:S01]  /*2a00*/  MUFU.EX2 R47, R47 ;  /* 0x0000002f002f7308 */ /* 0x000f220000000800 */
[----:B-----5:R-:W-:-:S07]  /*2a10*/  F2FP.F16.F32.PACK_AB R161, R43, R42 ;  /* 0x0000002a2ba1723e */ /* 0x020fce00000000ff */
[----:B------:R-:W-:Y:S08]  /*2a20*/  MUFU.EX2 R50, R50 ;  /* 0x0000003200327308 */ /* 0x000ff00000000800 */
[----:B------:R-:W-:Y:S01]  /*2a30*/  MUFU.EX2 R51, R51 ;  /* 0x0000003300337308 */ /* 0x000fe20000000800 */
[----:B----4-:R-:W-:Y:S02]  /*2a40*/  F2FP.F16.F32.PACK_AB R163, R47, R46 ;  /* 0x0000002e2fa3723e */ /* 0x010fe400000000ff */
[----:B---3--:R-:W-:-:S05]  /*2a50*/  FMNMX.FTZ R3, R5, R4, !PT ;  /* 0x0000000405037209 */ /* 0x008fca0007810000 */
[----:B------:R-:W-:Y:S01]  /*2a60*/  MUFU.EX2 R54, R54 ;  /* 0x0000003600367308 */ /* 0x000fe20000000800 */
[C---:B------:R-:W-:Y:S01]  /*2a70*/  FSETP.NEU.FTZ.AND P2, PT, R3.reuse, -INF , PT ;  /* 0xff8000000300780b */ /* 0x040fe20003f5d000 */
[----:B------:R-:W-:-:S05]  /*2a80*/  FMUL.FTZ R4, R3, UR10 ;  /* 0x0000000a03047c20 */ /* 0x000fca0008410000 */
[----:B------:R-:W-:Y:S01]  /*2a90*/  FSEL R5, R4, RZ, P2 ;  /* 0x000000ff04057208 */ /* 0x000fe20001000000 */
[----:B------:R-:W-:Y:S01]  /*2aa0*/  FADD.FTZ R4, R30, R9 ;  /* 0x000000091e047221 */ /* 0x000fe20000010000 */
[----:B--2---:R-:W-:Y:S01]  /*2ab0*/  LOP3.LUT P2, RZ, R14, 0x7f, RZ, 0xc0, !PT ;  /* 0x0000007f0eff7812 */ /* 0x004fe2000784c0ff */
[----:B------:R-:W-:Y:S01]  /*2ac0*/  MUFU.EX2 R55, R55 ;  /* 0x0000003700377308 */ /* 0x000fe20000000800 */
[----:B------:R-:W-:Y:S01]  /*2ad0*/  SHF.R.U32.HI R14, RZ, 0x7, R14 ;  /* 0x00000007ff0e7819 */ /* 0x000fe2000001160e */
        /* <DEDUP_REMOVED lines=32> */
[--C-:B------:R-:W-:Y:S01]  /*2ce0*/  FFMA.FTZ R68, R68, UR10, -R5.reuse ;  /* 0x0000000a44447c23 */ /* 0x100fe20008010805 */
[----:B------:R-:W-:Y:S01]  /*2cf0*/  FFMA.FTZ R5, R69, UR10, -R5 ;  /* 0x0000000a45057c23 */ /* 0x000fe20008010805 */
[----:B------:R-:W-:-:S02]  /*2d00*/  F2FP.F16.F32.PACK_AB R165, R51, R50 ;  /* 0x0000003233a5723e */ /* 0x000fc400000000ff */
[----:B------:R-:W-:Y:S02]  /*2d10*/  F2FP.F16.F32.PACK_AB R167, R55, R54 ;  /* 0x0000003637a7723e */ /* 0x000fe400000000ff */
[----:B------:R-:W2:Y:S01]  /*2d20*/  MUFU.EX2 R32, R32 ;  /* 0x0000002000207308 */ /* 0x000ea20000000800 */
[----:B---3--:R-:W-:Y:S01]  /*2d30*/  FADD.FTZ R4, R28, R9 ;  /* 0x000000091c047221 */ /* 0x008fe20000010000 */
[----:B------:R-:W-:Y:S01]  /*2d40*/  IADD3 R9, -R14, 0xb, RZ ;  /* 0x0000000b0e097810 */ /* 0x000fe20007ffe1ff */
[----:B------:R-:W-:Y:S01]  /*2d50*/  FADD.FTZ R14, R42, R15 ;  /* 0x0000000f2a0e7221 */ /* 0x000fe20000010000 */
[----:B------:R-:W-:-:S03]  /*2d60*/  F2FP.F16.F32.PACK_AB R152, R25, R24 ;  /* 0x000000181998723e */ /* 0x000fc600000000ff */
[----:B------:R-:W-:Y:S01]  /*2d70*/  FADD.FTZ R15, R43, R14 ;  /* 0x0000000e2b0f7221 */ /* 0x000fe20000010000 */
[----:B------:R-:W3:Y:S01]  /*2d80*/  MUFU.EX2 R33, R33 ;  /* 0x0000002100217308 */ /* 0x000ee20000000800 */
[C---:B----4-:R-:W-:Y:S01]  /*2d90*/  FADD.FTZ R13, R29.reuse, R4 ;  /* 0x000000041d0d7221 */ /* 0x050fe20000010000 */
[----:B------:R-:W-:Y:S02]  /*2da0*/  @!P2 VIADD R4, R6, 0x22840 ;  /* 0x000228400604a836 */ /* 0x000fe40000000000 */
[----:B------:R-:W-:Y:S01]  /*2db0*/  FADD.FTZ R14, R46, R15 ;  /* 0x0000000f2e0e7221 */ /* 0x000fe20000010000 */
[----:B------:R-:W-:Y:S02]  /*2dc0*/  F2FP.F16.F32.PACK_AB R154, R29, R28 ;  /* 0x0000001c1d9a723e */ /* 0x000fe400000000ff */
[----:B------:R-:W-:Y:S01]  /*2dd0*/  @!P2 PRMT R4, RZ, 0x654, R4 ;  /* 0x00000654ff04a816 */ /* 0x000fe20000000004 */
[----:B------:R-:W4:Y:S01]  /*2de0*/  MUFU.EX2 R36, R36 ;  /* 0x0000002400247308 */ /* 0x000f220000000800 */
[----:B--2---:R-:W-:Y:S01]  /*2df0*/  FADD.FTZ R12, R32, R13 ;  /* 0x0000000d200c7221 */ /* 0x004fe20000010000 */
[----:B------:R2:W-:Y:S06]  /*2e00*/  BAR.ARV R9, 0x100 ;  /* 0x000400090000751d */ /* 0x0005ec0000002000 */
[----:B------:R-:W5:Y:S01]  /*2e10*/  MUFU.EX2 R37, R37 ;  /* 0x0000002500257308 */ /* 0x000f620000000800 */
[----:B---3--:R-:W-:Y:S01]  /*2e20*/  FADD.FTZ R13, R33, R12 ;  /* 0x0000000c210d7221 */ /* 0x008fe20000010000 */
[----:B------:R-:W-:Y:S01]  /*2e30*/  FADD.FTZ R15, R47, R14 ;  /* 0x0000000e2f0f7221 */ /* 0x000fe20000010000 */
[----:B------:R3:W-:Y:S01]  /*2e40*/  @!P2 SYNCS.ARRIVE.TRANS64.RED.A1T0 RZ, [R4+URZ], RZ ;  /* 0x000000ff04ffa9a7 */ /* 0x0007e2000810043f */
[----:B------:R-:W-:-:S04]  /*2e50*/  F2FP.F16.F32.PACK_AB R156, R33, R32 ;  /* 0x00000020219c723e */ /* 0x000fc800000000ff */
        /* <DEDUP_REMOVED lines=32> */
[----:B---3--:R-:W-:-:S07]  /*3060*/  FADD.FTZ R10, R62, R15 ;  /* 0x0000000f3e0a7221 */ /* 0x008fce0000010000 */
[----:B------:R-:W3:Y:S01]  /*3070*/  MUFU.EX2 R56, R56 ;  /* 0x0000003800387308 */ /* 0x000ee20000000800 */
[C---:B----4-:R-:W-:Y:S01]  /*3080*/  FADD.FTZ R13, R53.reuse, R4 ;  /* 0x00000004350d7221 */ /* 0x050fe20000010000 */
[----:B------:R-:W-:-:S06]  /*3090*/  F2FP.F16.F32.PACK_AB R166, R53, R52 ;  /* 0x0000003435a6723e */ /* 0x000fcc00000000ff */
[----:B------:R-:W4:Y:S01]  /*30a0*/  MUFU.EX2 R66, R66 ;  /* 0x0000004200427308 */ /* 0x000f220000000800 */
[C---:B-----5:R-:W-:Y:S01]  /*30b0*/  FADD.FTZ R15, R63.reuse, R10 ;  /* 0x0000000a3f0f7221 */ /* 0x060fe20000010000 */
[----:B------:R-:W-:-:S06]  /*30c0*/  F2FP.F16.F32.PACK_AB R171, R63, R62 ;  /* 0x0000003e3fab723e */ /* 0x000fcc00000000ff */
[----:B------:R-:W5:Y:S01]  /*30d0*/  MUFU.EX2 R57, R57 ;  /* 0x0000003900397308 */ /* 0x000f620000000800 */
[----:B---3--:R-:W-:-:S07]  /*30e0*/  FADD.FTZ R4, R56, R13 ;  /* 0x0000000d38047221 */ /* 0x008fce0000010000 */
        /* <DEDUP_REMOVED lines=13> */
[----:B---3--:R-:W-:Y:S01]  /*31c0*/  FADD.FTZ R15, R61, R4 ;  /* 0x000000043d0f7221 */ /* 0x008fe20000010000 */
[C---:B------:R-:W-:Y:S01]  /*31d0*/  FADD.FTZ R4, R175.reuse, R10 ;  /* 0x0000000aaf047221 */ /* 0x040fe20000010000 */
[----:B------:R-:W-:Y:S02]  /*31e0*/  F2FP.F16.F32.PACK_AB R175, R175, R70 ;  /* 0x00000046afaf723e */ /* 0x000fe400000000ff */
[----:B------:R-:W-:-:S03]  /*31f0*/  F2FP.F16.F32.PACK_AB R170, R61, R60 ;  /* 0x0000003c3daa723e */ /* 0x000fc600000000ff */
[----:B------:R-:W3:Y:S01]  /*3200*/  MUFU.EX2 R68, R68 ;  /* 0x0000004400447308 */ /* 0x000ee20000000800 */
[----:B----4-:R-:W-:-:S07]  /*3210*/  FADD.FTZ R10, R64, R15 ;  /* 0x0000000f400a7221 */ /* 0x010fce0000010000 */
[----:B------:R-:W4:Y:S01]  /*3220*/  MUFU.EX2 R13, R5 ;  /* 0x00000005000d7308 */ /* 0x000f220000000800 */
[C---:B-----5:R-:W-:Y:S01]  /*3230*/  FADD.FTZ R15, R65.reuse, R10 ;  /* 0x0000000a410f7221 */ /* 0x060fe20000010000 */
[----:B------:R-:W-:-:S03]  /*3240*/  F2FP.F16.F32.PACK_AB R172, R65, R64 ;  /* 0x0000004041ac723e */ /* 0x000fc600000000ff */
[----:B---3--:R-:W-:-:S04]  /*3250*/  FADD.FTZ R10, R68, R15 ;  /* 0x0000000f440a7221 */ /* 0x008fc80000010000 */
[C---:B----4-:R-:W-:Y:S01]  /*3260*/  FADD.FTZ R5, R13.reuse, R10 ;  /* 0x0000000a0d057221 */ /* 0x050fe20000010000 */
[----:B------:R-:W-:Y:S01]  /*3270*/  F2FP.F16.F32.PACK_AB R174, R13, R68 ;  /* 0x000000440dae723e */ /* 0x000fe200000000ff */
[----:B--2---:R-:W-:Y:S06]  /*3280*/  @!P0 BRA `(.L_x_13233) ;  /* 0x0000000000048947 */ /* 0x004fec0003800000 */
[----:B------:R-:W-:Y:S01]  /*3290*/  BPT.TRAP 0x1 ;  /* 0x000000040000795c */ /* 0x000fe20000300000 */
.L_x_13233:
[----:B------:R2:W3:Y:S01]  /*32a0*/  SYNCS.PHASECHK.TRANS64.TRYWAIT P3, [R6+URZ+0x22850], R11 ;  /* 0x0228500b060075a7 */ /* 0x0004e2000806017f */
[----:B------:R-:W-:Y:S05]  /*32b0*/  @!P0 BRA `(.L_x_13234) ;  /* 0x0000000000048947 */ /* 0x000fea0003800000 */
[----:B------:R-:W-:Y:S01]  /*32c0*/  BPT.TRAP 0x1 ;  /* 0x000000040000795c */ /* 0x000fe20000300000 */
.L_x_13234:
[----:B---3--:R-:W-:Y:S05]  /*32d0*/  @P3 BRA `(.L_x_13235) ;  /* 0x0000000000083947 */ /* 0x008fea0003800000 */
[----:B------:R-:W3:Y:S02]  /*32e0*/  SYNCS.PHASECHK.TRANS64.TRYWAIT P3, [R6+URZ+0x22850], R11 ;  /* 0x0228500b060075a7 */ /* 0x000ee4000806017f */
[----:B---3--:R-:W-:Y:S05]  /*32f0*/  @!P3 BRA `(.L_x_13236) ;  /* 0x000000c00070b947 */ /* 0x008fea0003800000 */
.L_x_13235:
[----:B------:R-:W-:Y:S01]  /*3300*/  R2UR UR6, R7 ;  /* 0x00000000070672ca */ /* 0x000fe200000e0000 */
[----:B------:R4:W-:Y:S01]  /*3310*/  BAR.SYNC.DEFER_BLOCKING R8, 0x100 ;  /* 0x000400080000751d */ /* 0x0009e20000010000 */
[----:B------:R-:W-:Y:S01]  /*3320*/  UIMAD UR14, UR43, UR14, -UR15 ;  /* 0x0000000e2b0e72a4 */ /* 0x000fe2000f8e0a0f */
[----:B0123--:R-:W-:Y:S01]  /*3330*/  @!P2 VIADD R6, R6, 0x22860 ;  /* 0x000228600606a836 */ /* 0x00ffe20000000000 */
[----:B------:R-:W-:-:S03]  /*3340*/  UIADD3 UR23, UR41, -0x2, URZ ;  /* 0xfffffffe29177890 */ /* 0x000fc6000fffe03f */
[----:B------:R-:W-:Y:S01]  /*3350*/  UMOV UR7, 0x40000040 ;  /* 0x4000004000077882 */ /* 0x000fe20000000000 */
[----:B------:R-:W-:Y:S01]  /*3360*/  @UP0 ULDC UR18, c[0x0][0x450] ;  /* 0x0001140000120ab9 */ /* 0x000fe20000000800 */
[----:B------:R-:W-:-:S04]  /*3370*/  @!P2 PRMT R6, RZ, 0x654, R6 ;  /* 0x00000654ff06a816 */ /* 0x000fc80000000006 */
        /* <DEDUP_REMOVED lines=43> */
[----:B------:R-:W-:-:S04]  /*3630*/  UIMAD.WIDE UR6, UR6, 0x2aaaaaab, URZ ;  /* 0x2aaaaaab060678a5 */ /* 0x000fc8000f8e023f */
[----:B------:R-:W-:-:S04]  /*3640*/  USHF.R.U32.HI UR6, URZ, 0x1f, UR7 ;  /* 0x0000001f3f067899 */ /* 0x000fc80008011607 */
[----:B------:R-:W-:-:S04]  /*3650*/  ULEA.HI.SX32 UR6, UR7, UR6, 0x1c ;  /* 0x0000000607067291 */ /* 0x000fc8000f8fe23f */
[----:B------:R-:W-:-:S04]  /*3660*/  UISETP.LT.AND UP1, UPT, URZ, UR6, UPT ;  /* 0x000000063f00728c */ /* 0x000fc8000bf21270 */
[----:B------:R-:W-:-:S04]  /*3670*/  USEL UR22, URZ, UR6, !UP1 ;  /* 0x000000063f167287 */ /* 0x000fc8000c800000 */
[----:B------:R-:W-:-:S06]  /*3680*/  UISETP.GE.AND UP1, UPT, UR23, UR22, UPT ;  /* 0x000000161700728c */ /* 0x000fcc000bf26270 */
[----:B------:R-:W-:Y:S01]  /*3690*/  PLOP3.LUT P3, PT, PT, PT, UP1, 0x80, 0x0 ;  /* 0x000000000000781c */ /* 0x000fe20003f6f018 */
[----:B------:R-:W-:Y:S02]  /*36a0*/  WARPGROUP.DEPBAR.LE gsb0, 0x0 ;  /* 0x00008000000079c5 */ /* 0x000fe40000010000 */
[----:B------:R4:W-:Y:S10]  /*36b0*/  @!P2 SYNCS.ARRIVE.TRANS64.RED.A1T0 RZ, [R6+URZ], RZ ;  /* 0x000000ff06ffa9a7 */ /* 0x0009f4000810043f */
[----:B----4-:R-:W-:Y:S05]  /*36c0*/  @!P3 BRA `(.L_x_13237) ;  /* 0x000000240028b947 */ /* 0x010fea0003800000 */
[----:B------:R-:W-:Y:S01]  /*36d0*/  IMAD.MOV.U32 R7, RZ, RZ, R0 ;  /* 0x000000ffff077224 */ /* 0x000fe200078e0000 */
[----:B------:R-:W-:Y:S01]  /*36e0*/  ULDC UR25, c[0x0][0x288] ;  /* 0x0000a20000197ab9 */ /* 0x000fe20000000800 */
[----:B------:R-:W-:Y:S01]  /*36f0*/  IMAD.MOV.U32 R8, RZ, RZ, R3 ;  /* 0x000000ffff087224 */ /* 0x000fe200078e0003 */
[----:B------:R-:W-:-:S06]  /*3700*/  ULDC UR24, c[0x0][0x988] ;  /* 0x0002620000187ab9 */ /* 0x000fcc0000000800 */
.L_x_13246:
[----:B------:R-:W-:-:S04]  /*3710*/  UIADD3 UR36, UR36, 0x1, URZ ;  /* 0x0000000124247890 */ /* 0x000fc8000fffe03f */
[----:B------:R-:W-:-:S04]  /*3720*/  UISETP.NE.AND UP1, UPT, UR36, 0x2, UPT ;  /* 0x000000022400788c */ /* 0x000fc8000bf25270 */
[----:B------:R-:W-:Y:S02]  /*3730*/  USEL UR6, URZ, 0x1, UP1 ;  /* 0x000000013f067887 */ /* 0x000fe40008800000 */
[----:B------:R-:W-:Y:S02]  /*3740*/  USEL UR36, UR36, URZ, UP1 ;  /* 0x0000003f24247287 */ /* 0x000fe40008800000 */
[----:B------:R-:W-:Y:S01]  /*3750*/  ULOP3.LUT UR37, UR37, UR6, URZ, 0x3c, !UPT ;  /* 0x0000000625257292 */ /* 0x000fe2000f8e3c3f */
[----:B0-----:R-:W-:Y:S11]  /*3760*/  @!P0 BRA `(.L_x_13238) ;  /* 0x0000000000048947 */ /* 0x001ff60003800000 */
[----:B------:R-:W-:Y:S01]  /*3770*/  BPT.TRAP 0x1 ;  /* 0x000000040000795c */ /* 0x000fe20000300000 */
.L_x_13238:
        /* <DEDUP_REMOVED lines=9> */
.L_x_13239:
[----:B-1----:R-:W-:Y:S05]  /*3810*/  @P3 BRA `(.L_x_13240) ;  /* 0x0000000000083947 */ /* 0x002fea0003800000 */
[----:B------:R-:W1:Y:S02]  /*3820*/  SYNCS.PHASECHK.TRANS64.TRYWAIT P3, [UR26+0x22830], R6 ;  /* 0x02283006ff0075a7 */ /* 0x000e64000806015a */
[----:B-1----:R-:W-:Y:S05]  /*3830*/  @!P3 BRA `(.L_x_13241) ;  /* 0x000000bc0034b947 */ /* 0x002fea0003800000 */
.L_x_13240:
[----:B------:R-:W-:Y:S01]  /*3840*/  UIMAD UR6, UR36, 0x300, UR20 ;  /* 0x00000300240678a4 */ /* 0x000fe2000f8e0214 */
[----:B------:R-:W-:Y:S01]  /*3850*/  WARPGROUP.ARRIVE ;  /* 0x00000000000079c5 */ /* 0x000fe20000000000 */
[----:B------:R-:W-:Y:S01]  /*3860*/  UMOV UR7, 0x40000040 ;  /* 0x4000004000077882 */ /* 0x000fe20000000000 */
[----:B------:R-:W-:Y:S01]  /*3870*/  UMOV UR11, 0x40000040 ;  /* 0x40000040000b7882 */ /* 0x000fe20000000000 */
[----:B------:R-:W-:Y:S01]  /*3880*/  UIADD3 UR10, UR6, 0x2, URZ ;  /* 0x00000002060a7890 */ /* 0x000fe2000fffe03f */
[----:B------:R-:W-:Y:S01]  /*3890*/  VIADD R10, R16, UR44 ;  /* 0x0000002c100a7c36 */ /* 0x000fe20008000000 */
[----:B------:R-:W-:Y:S01]  /*38a0*/  UIADD3 UR14, UR6, 0x4, URZ ;  /* 0x00000004060e7890 */ /* 0x000fe2000fffe03f */
[----:B------:R-:W2:Y:S01]  /*38b0*/  LDC R12, c[0x0][0x2f0] ;  /* 0x0000bc00ff0c7b82 */ /* 0x000ea20000000800 */
[----:B------:R-:W-:Y:S01]  /*38c0*/  UMOV UR15, 0x40000040 ;  /* 0x40000040000f7882 */ /* 0x000fe20000000000 */
[----:B------:R-:W-:Y:S01]  /*38d0*/  HGMMA.64x96x16.F32 R152, gdesc[UR4], RZ, !UPT, gsb0 ;  /* 0x01600000049879f0 */ /* 0x000fe2000c0008ff */
[----:B------:R-:W-:Y:S01]  /*38e0*/  UIADD3 UR18, UR6, 0x6, URZ ;  /* 0x0000000606127890 */ /* 0x000fe2000fffe03f */
[----:B------:R-:W-:Y:S01]  /*38f0*/  IMAD.MOV.U32 R14, RZ, RZ, -0x2 ;  /* 0xfffffffeff0e7424 */ /* 0x000fe200078e00ff */
[----:B------:R-:W-:Y:S01]  /*3900*/  UMOV UR19, 0x40000040 ;  /* 0x4000004000137882 */ /* 0x000fe20000000000 */
[----:B------:R-:W-:Y:S01]  /*3910*/  @UP0 ULDC UR6, c[0x0][0x44c] ;  /* 0x0001130000060ab9 */ /* 0x000fe20000000800 */
[----:B------:R-:W3:Y:S01]  /*3920*/  S2R R202, SR_TID.X ;  /* 0x0000000000ca7919 */ /* 0x000ee20000002100 */
[----:B------:R-:W-:Y:S01]  /*3930*/  @P1 IMAD.HI.U32 R0, R10, UR6, RZ ;  /* 0x000000060a001c27 */ /* 0x000fe2000f8e00ff */
[----:B------:R-:W-:-:S04]  /*3940*/  @UP0 ULDC UR6, c[0x0][0x450] ;  /* 0x0001140000060ab9 */ /* 0x000fc80000000800 */
[----:B------:R-:W-:Y:S01]  /*3950*/  @P1 SHF.R.U32.HI R10, RZ, UR6, R0 ;  /* 0x00000006ff0a1c19 */ /* 0x000fe20008011600 */
[----:B------:R-:W-:Y:S02]  /*3960*/  UMOV UR6, 0x1 ;  /* 0x0000000100067882 */ /* 0x000fe40000000000 */
[----:B------:R-:W-:Y:S02]  /*3970*/  UIMAD UR6, UR23, -0x60, UR6 ;  /* 0xffffffa0170678a4 */ /* 0x000fe4000f8e0206 */
[----:B------:R-:W4:Y:S04]  /*3980*/  SHFL.IDX PT, R0, R10, 0x1, 0x1c1f ;  /* 0x003c1f000a007f89 */ /* 0x000f2800000e0000 */
[----:B------:R-:W-:Y:S01]  /*3990*/  IMAD R21, R17, R14, UR6 ;  /* 0x0000000611157e24 */ /* 0x000fe2000f8e020e */
[----:B------:R-:W5:Y:S03]  /*39a0*/  SHFL.IDX PT, R10, R10, RZ, 0x1c1f ;  /* 0x001c1fff0a0a7589 */ /* 0x000f6600000e0000 */
[----:B--2---:R-:W-:Y:S01]  /*39b0*/  IMAD R21, R12, UR43, R21 ;  /* 0x0000002b0c157c24 */ /* 0x004fe2000f8e0215 */
[----:B---3--:R-:W-:-:S04]  /*39c0*/  SHF.R.U32.HI R202, RZ, 0x7, R202 ;  /* 0x00000007ffca7819 */ /* 0x008fc800000116ca */
[----:B----4-:R-:W-:-:S04]  /*39d0*/  IADD3 R0, R0, -UR25, R21 ;  /* 0x8000001900007c10 */ /* 0x010fc8000fffe015 */
[C---:B------:R-:W-:Y:S02]  /*39e0*/  ISETP.GT.AND P3, PT, R0.reuse, RZ, PT ;  /* 0x000000ff0000720c */ /* 0x040fe40003f64270 */
[----:B------:R-:W-:Y:S02]  /*39f0*/  ISETP.GT.AND P4, PT, R0, 0x1, PT ;  /* 0x000000010000780c */ /* 0x000fe40003f84270 */
[----:B-----5:R-:W-:-:S04]  /*3a00*/  IADD3 R21, R10, -UR25, R21 ;  /* 0x800000190a157c10 */ /* 0x020fc8000fffe015 */
[----:B------:R-:W-:Y:S01]  /*3a10*/  ISETP.GT.AND P5, PT, R21, 0x8, PT ;  /* 0x000000081500780c */ /* 0x000fe20003fa4270 */
        /* <DEDUP_REMOVED lines=22> */
[----:B-1----:R-:W-:Y:S02]  /*3b80*/  FSEL R3, R162, -INF , P3 ;  /* 0xff800000a2037808 */ /* 0x002fe40001800000 */
        /* <DEDUP_REMOVED lines=61> */
[----:B------:R-:W1:Y:S01]  /*3f60*/  SHFL.BFLY PT, R9, R12, 0x2, 0x1f ;  /* 0x0c401f000c097f89 */ /* 0x000e6200000e0000 */
[----:B------:R-:W-:Y:S02]  /*3f70*/  FSEL R153, R153, -INF , P4 ;  /* 0xff80000099997808 */ /* 0x000fe40002000000 */
[----:B------:R-:W-:-:S04]  /*3f80*/  ISETP.GT.AND P5, PT, R21, 0x10, PT ;  /* 0x000000101500780c */ /* 0x000fc80003fa4270 */
[----:B------:R-:W-:Y:S02]  /*3f90*/  FSEL R160, R160, -INF , P5 ;  /* 0xff800000a0a07808 */ /* 0x000fe40002800000 */
[----:B------:R-:W-:-:S04]  /*3fa0*/  ISETP.GT.AND P5, PT, R21, 0x18, PT ;  /* 0x000000181500780c */ /* 0x000fc80003fa4270 */
[----:B------:R-:W-:Y:S02]  /*3fb0*/  FSEL R164, R164, -INF , P5 ;  /* 0xff800000a4a47808 */ /* 0x000fe40002800000 */
[----:B------:R-:W-:-:S04]  /*3fc0*/  ISETP.GT.AND P5, PT, R21, 0x20, PT ;  /* 0x000000201500780c */ /* 0x000fc80003fa4270 */
[----:B------:R-:W-:Y:S02]  /*3fd0*/  FSEL R168, R168, -INF , P5 ;  /* 0xff800000a8a87808 */ /* 0x000fe40002800000 */
[C---:B------:R-:W-:Y:S02]  /*3fe0*/  ISETP.GT.AND P5, PT, R21.reuse, 0x28, PT ;  /* 0x000000281500780c */ /* 0x040fe40003fa4270 */
[----:B-1----:R-:W-:Y:S02]  /*3ff0*/  FMNMX.FTZ R14, R12, R9, !PT ;  /* 0x000000090c0e7209 */ /* 0x002fe40007810000 */
[----:B------:R-:W-:Y:S02]  /*4000*/  FSEL R172, R172, -INF , P5 ;  /* 0xff800000acac7808 */ /* 0x000fe40002800000 */
[----:B------:R-:W-:Y:S01]  /*4010*/  ISETP.GT.AND P5, PT, R21, 0x30, PT ;  /* 0x000000301500780c */ /* 0x000fe20003fa4270 */
[----:B------:R-:W1:Y:S03]  /*4020*/  SHFL.BFLY PT, R9, R14, 0x1, 0x1f ;  /* 0x0c201f000e097f89 */ /* 0x000e6600000e0000 */
[----:B------:R-:W-:-:S02]  /*4030*/  FSEL R176, R176, -INF , P5 ;  /* 0xff800000b0b07808 */ /* 0x000fc40002800000 */
[----:B------:R-:W-:-:S04]  /*4040*/  ISETP.GT.AND P5, PT, R21, 0x38, PT ;  /* 0x000000381500780c */ /* 0x000fc80003fa4270 */
[----:B------:R-:W-:Y:S02]  /*4050*/  FSEL R180, R180, -INF , P5 ;  /* 0xff800000b4b47808 */ /* 0x000fe40002800000 */
[----:B------:R-:W-:-:S04]  /*4060*/  ISETP.GT.AND P5, PT, R21, 0x40, PT ;  /* 0x000000401500780c */ /* 0x000fc80003fa4270 */
[----:B------:R-:W-:Y:S02]  /*4070*/  FSEL R184, R184, -INF , P5 ;  /* 0xff800000b8b87808 */ /* 0x000fe40002800000 */
[----:B------:R-:W-:-:S04]  /*4080*/  ISETP.GT.AND P5, PT, R21, 0x48, PT ;  /* 0x000000481500780c */ /* 0x000fc80003fa4270 */
[----:B------:R-:W-:Y:S02]  /*4090*/  FSEL R188, R188, -INF , P5 ;  /* 0xff800000bcbc7808 */ /* 0x000fe40002800000 */
[----:B------:R-:W-:Y:S02]  /*40a0*/  ISETP.GT.AND P5, PT, R21, 0x50, PT ;  /* 0x000000501500780c */ /* 0x000fe40003fa4270 */
[----:B-1----:R-:W-:Y:S02]  /*40b0*/  FMNMX.FTZ R0, R14, R9, !PT ;  /* 0x000000090e007209 */ /* 0x002fe40007810000 */
[----:B------:R-:W-:Y:S02]  /*40c0*/  FSEL R9, R152, -INF , P3 ;  /* 0xff80000098097808 */ /* 0x000fe40001800000 */
[C---:B------:R-:W-:Y:S01]  /*40d0*/  FSETP.NEU.FTZ.AND P4, PT, R0.reuse, -INF , PT ;  /* 0xff8000000000780b */ /* 0x040fe20003f9d000 */
[----:B------:R-:W-:Y:S01]  /*40e0*/  FMUL.FTZ R12, R0, UR10 ;  /* 0x0000000a000c7c20 */ /* 0x000fe20008410000 */
[----:B------:R-:W-:-:S02]  /*40f0*/  FMNMX.FTZ R10, R9, R8, !PT ;  /* 0x00000008090a7209 */ /* 0x000fc40007810000 */
[----:B------:R-:W-:Y:S02]  /*4100*/  ISETP.GT.AND P3, PT, R21, 0x9, PT ;  /* 0x000000091500780c */ /* 0x000fe40003f64270 */
[----:B------:R-:W-:Y:S02]  /*4110*/  FMNMX.FTZ R15, R153, R10, !PT ;  /* 0x0000000a990f7209 */ /* 0x000fe40007810000 */
[----:B------:R-:W-:Y:S02]  /*4120*/  FSEL R10, R12, RZ, P4 ;  /* 0x000000ff0c0a7208 */ /* 0x000fe40002000000 */
[----:B------:R-:W-:Y:S02]  /*4130*/  FSEL R157, R157, -INF , P3 ;  /* 0xff8000009d9d7808 */ /* 0x000fe40001800000 */
        /* <DEDUP_REMOVED lines=15> */
[----:B------:R1:W-:Y:S01]  /*4230*/  MUFU.EX2 R12, R20 ;  /* 0x00000014000c7308 */ /* 0x0003e20000000800 */
[----:B------:R-:W-:Y:S01]  /*4240*/  FMNMX.FTZ R14, R164, R15, !PT ;  /* 0x0000000fa40e7209 */ /* 0x000fe20007810000 */
[--C-:B------:R-:W-:Y:S01]  /*4250*/  FFMA.FTZ R15, R170, UR10, -R10.reuse ;  /* 0x0000000aaa0f7c23 */ /* 0x100fe2000801080a */
[----:B------:R-:W-:Y:S01]  /*4260*/  ISETP.GT.AND P3, PT, R21, 0x21, PT ;  /* 0x000000211500780c */ /* 0x000fe20003f64270 */
[--C-:B------:R-:W-:Y:S01]  /*4270*/  FFMA.FTZ R11, R11, UR10, -R10.reuse ;  /* 0x0000000a0b0b7c23 */ /* 0x100fe2000801080a */
[----:B------:R-:W-:Y:S01]  /*4280*/  FMNMX.FTZ R13, R165, R14, !PT ;  /* 0x0000000ea50d7209 */ /* 0x000fe20007810000 */
[----:B------:R-:W-:Y:S01]  /*4290*/  FFMA.FTZ R195, R195, UR10, -R10 ;  /* 0x0000000ac3c37c23 */ /* 0x000fe2000801080a */
[----:B------:R-:W-:Y:S01]  /*42a0*/  FSEL R169, R169, -INF , P3 ;  /* 0xff800000a9a97808 */ /* 0x000fe20001800000 */
[----:B------:R-:W-:Y:S01]  /*42b0*/  MUFU.EX2 R155, R155 ;  /* 0x0000009b009b7308 */ /* 0x000fe20000000800 */
[----:B------:R-:W-:-:S02]  /*42c0*/  FMNMX.FTZ R14, R168, R13, !PT ;  /* 0x0000000da80e7209 */ /* 0x000fc40007810000 */
[----:B------:R-:W-:Y:S02]  /*42d0*/  ISETP.GT.AND P3, PT, R21, 0x29, PT ;  /* 0x000000291500780c */ /* 0x000fe40003f64270 */
[----:B------:R-:W-:Y:S02]  /*42e0*/  FMNMX.FTZ R13, R169, R14, !PT ;  /* 0x0000000ea90d7209 */ /* 0x000fe40007810000 */
[----:B------:R-:W-:Y:S01]  /*42f0*/  FSEL R173, R173, -INF , P3 ;  /* 0xff800000adad7808 */ /* 0x000fe20001800000 */
[----:B------:R2:W-:Y:S01]  /*4300*/  MUFU.EX2 R14, R159 ;  /* 0x0000009f000e7308 */ /* 0x0005e20000000800 */
[----:B-1----:R-:W-:Y:S01]  /*4310*/  FMNMX.FTZ R20, R172, R13, !PT ;  /* 0x0000000dac147209 */ /* 0x002fe20007810000 */
[----:B------:R-:W-:Y:S01]  /*4320*/  FFMA.FTZ R13, R3, UR10, -R10 ;  /* 0x0000000a030d7c23 */ /* 0x000fe2000801080a */
[----:B------:R-:W-:Y:S02]  /*4330*/  ISETP.GT.AND P3, PT, R21, 0x31, PT ;  /* 0x000000311500780c */ /* 0x000fe40003f64270 */
[----:B------:R-:W-:-:S02]  /*4340*/  FMNMX.FTZ R3, R173, R20, !PT ;  /* 0x00000014ad037209 */ /* 0x000fc40007810000 */
[----:B------:R-:W-:Y:S01]  /*4350*/  FSEL R177, R177, -INF , P3 ;  /* 0xff800000b1b17808 */ /* 0x000fe20001800000 */
[----:B------:R-:W-:Y:S01]  /*4360*/  MUFU.EX2 R11, R11 ;  /* 0x0000000b000b7308 */ /* 0x000fe20000000800 */
[----:B------:R-:W-:Y:S01]  /*4370*/  FMNMX.FTZ R20, R176, R3, !PT ;  /* 0x00000003b0147209 */ /* 0x000fe20007810000 */
[--C-:B--2---:R-:W-:Y:S01]  /*4380*/  FFMA.FTZ R159, R166, UR10, -R10.reuse ;  /* 0x0000000aa69f7c23 */ /* 0x104fe2000801080a */
[----:B------:R-:W-:Y:S01]  /*4390*/  ISETP.GT.AND P3, PT, R21, 0x39, PT ;  /* 0x000000391500780c */ /* 0x000fe20003f64270 */
[--C-:B------:R-:W-:Y:S01]  /*43a0*/  FFMA.FTZ R166, R183, UR10, -R10.reuse ;  /* 0x0000000ab7a67c23 */ /* 0x100fe2000801080a */
[----:B------:R-:W-:Y:S01]  /*43b0*/  FMNMX.FTZ R3, R177, R20, !PT ;  /* 0x00000014b1037209 */ /* 0x000fe20007810000 */
[----:B------:R-:W-:Y:S01]  /*43c0*/  FFMA.FTZ R183, R199, UR10, -R10 ;  /* 0x0000000ac7b77c23 */ /* 0x000fe2000801080a */
[----:B------:R-:W-:Y:S01]  /*43d0*/  FSEL R181, R181, -INF , P3 ;  /* 0xff800000b5b57808 */ /* 0x000fe20001800000 */
[----:B------:R1:W-:Y:S01]  /*43e0*/  MUFU.EX2 R20, R163 ;  /* 0x000000a300147308 */ /* 0x0003e20000000800 */
[----:B------:R-:W-:-:S02]  /*43f0*/  FMNMX.FTZ R152, R180, R3, !PT ;  /* 0x00000003b4987209 */ /* 0x000fc40007810000 */
[----:B------:R-:W-:Y:S02]  /*4400*/  ISETP.GT.AND P3, PT, R21, 0x41, PT ;  /* 0x000000411500780c */ /* 0x000fe40003f64270 */
[----:B------:R-:W-:Y:S02]  /*4410*/  FMNMX.FTZ R3, R181, R152, !PT ;  /* 0x00000098b5037209 */ /* 0x000fe40007810000 */
[----:B------:R-:W-:Y:S01]  /*4420*/  FSEL R185, R185, -INF , P3 ;  /* 0xff800000b9b97808 */ /* 0x000fe20001800000 */
[----:B------:R-:W-:Y:S01]  /*4430*/  MUFU.EX2 R13, R13 ;  /* 0x0000000d000d7308 */ /* 0x000fe20000000800 */
[----:B------:R-:W-:Y:S01]  /*4440*/  FMNMX.FTZ R152, R184, R3, !PT ;  /* 0x00000003b8987209 */ /* 0x000fe20007810000 */
[--C-:B-1----:R-:W-:Y:S01]  /*4450*/  FFMA.FTZ R163, R174, UR10, -R10.reuse ;  /* 0x0000000aaea37c23 */ /* 0x102fe2000801080a */
[----:B------:R-:W-:Y:S01]  /*4460*/  ISETP.GT.AND P3, PT, R21, 0x49, PT ;  /* 0x000000491500780c */ /* 0x000fe20003f64270 */
[----:B------:R-:W-:Y:S01]  /*4470*/  FFMA.FTZ R174, R190, UR10, -R10 ;  /* 0x0000000abeae7c23 */ /* 0x000fe2000801080a */
[----:B------:R-:W-:-:S02]  /*4480*/  FMNMX.FTZ R3, R185, R152, !PT ;  /* 0x00000098b9037209 */ /* 0x000fc40007810000 */
[----:B------:R-:W-:Y:S01]  /*4490*/  FSEL R189, R189, -INF , P3 ;  /* 0xff800000bdbd7808 */ /* 0x000fe20001800000 */
[----:B------:R1:W-:Y:S01]  /*44a0*/  MUFU.EX2 R152, R167 ;  /* 0x000000a700987308 */ /* 0x0003e20000000800 */
[----:B------:R-:W-:Y:S02]  /*44b0*/  FMNMX.FTZ R154, R188, R3, !PT ;  /* 0x00000003bc9a7209 */ /* 0x000fe40007810000 */
[----:B------:R-:W-:Y:S02]  /*44c0*/  ISETP.GT.AND P3, PT, R21, 0x51, PT ;  /* 0x000000511500780c */ /* 0x000fe40003f64270 */
[----:B------:R-:W-:Y:S02]  /*44d0*/  FSEL R192, R192, -INF , P5 ;  /* 0xff800000c0c07808 */ /* 0x000fe40002800000 */
[----:B------:R-:W-:Y:S01]  /*44e0*/  FMNMX.FTZ R3, R189, R154, !PT ;  /* 0x0000009abd037209 */ /* 0x000fe20007810000 */
[----:B------:R-:W-:Y:S01]  /*44f0*/  MUFU.EX2 R159, R159 ;  /* 0x0000009f009f7308 */ /* 0x000fe20000000800 */
[----:B------:R-:W-:Y:S01]  /*4500*/  ISETP.GT.AND P5, PT, R21, 0x58, PT ;  /* 0x000000581500780c */ /* 0x000fe20003fa4270 */
[----:B-1----:R-:W-:Y:S01]  /*4510*/  FFMA.FTZ R167, R182, UR10, -R10 ;  /* 0x0000000ab6a77c23 */ /* 0x002fe2000801080a */
[----:B------:R-:W-:-:S02]  /*4520*/  FSEL R193, R193, -INF , P3 ;  /* 0xff800000c1c17808 */ /* 0x000fc40001800000 */
[----:B------:R-:W-:Y:S02]  /*4530*/  FMNMX.FTZ R154, R192, R3, !PT ;  /* 0x00000003c09a7209 */ /* 0x000fe40007810000 */
[----:B------:R-:W-:Y:S01]  /*4540*/  ISETP.GT.AND P3, PT, R21, 0x59, PT ;  /* 0x000000591500780c */ /* 0x000fe20003f64270 */
[--C-:B------:R-:W-:Y:S01]  /*4550*/  FFMA.FTZ R21, R178, UR10, -R10.reuse ;  /* 0x0000000ab2157c23 */ /* 0x100fe2000801080a */
[----:B------:R-:W-:Y:S01]  /*4560*/  FSEL R196, R196, -INF , P5 ;  /* 0xff800000c4c47808 */ /* 0x000fe20002800000 */
[----:B------:R-:W-:Y:S01]  /*4570*/  FFMA.FTZ R178, R194, UR10, -R10 ;  /* 0x0000000ac2b27c23 */ /* 0x000fe2000801080a */
[----:B------:R-:W-:Y:S01]  /*4580*/  FMNMX.FTZ R3, R193, R154, !PT ;  /* 0x0000009ac1037209 */ /* 0x000fe20007810000 */
[----:B------:R-:W-:Y:S01]  /*4590*/  MUFU.EX2 R15, R15 ;  /* 0x0000000f000f7308 */ /* 0x000fe20000000800 */
[----:B------:R-:W-:Y:S02]  /*45a0*/  FSEL R197, R197, -INF , P3 ;  /* 0xff800000c5c57808 */ /* 0x000fe40001800000 */
[----:B------:R-:W-:-:S04]  /*45b0*/  FMNMX.FTZ R158, R196, R3, !PT ;  /* 0x00000003c49e7209 */ /* 0x000fc80007810000 */
[----:B------:R-:W-:Y:S01]  /*45c0*/  FMNMX.FTZ R3, R197, R158, !PT ;  /* 0x0000009ec5037209 */ /* 0x000fe20007810000 */
[----:B------:R1:W-:Y:S01]  /*45d0*/  MUFU.EX2 R154, R171 ;  /* 0x000000ab009a7308 */ /* 0x0003e20000000800 */
[--C-:B------:R-:W-:Y:S01]  /*45e0*/  FFMA.FTZ R158, R175, UR10, -R10.reuse ;  /* 0x0000000aaf9e7c23 */ /* 0x100fe2000801080a */
[--C-:B------:R-:W-:Y:S02]  /*45f0*/  FFMA.FTZ R175, R191, UR10, -R10.reuse ;  /* 0x0000000abfaf7c23 */ /* 0x100fe4000801080a */
[----:B------:R-:W2:Y:S04]  /*4600*/  SHFL.BFLY PT, R170, R3, 0x2, 0x1f ;  /* 0x0c401f0003aa7f89 */ /* 0x000ea800000e0000 */
[----:B------:R-:W-:Y:S01]  /*4610*/  MUFU.EX2 R163, R163 ;  /* 0x000000a300a37308 */ /* 0x000fe20000000800 */
[----:B-1----:R-:W-:-:S07]  /*4620*/  FFMA.FTZ R171, R187, UR10, -R10 ;  /* 0x0000000abbab7c23 */ /* 0x002fce000801080a */
[----:B------:R-:W-:Y:S08]  /*4630*/  MUFU.EX2 R158, R158 ;  /* 0x0000009e009e7308 */ /* 0x000ff00000000800 */
[----:B------:R-:W-:Y:S01]  /*4640*/  MUFU.EX2 R21, R21 ;  /* 0x0000001500157308 */ /* 0x000fe20000000800 */
[----:B--2---:R-:W-:Y:S01]  /*4650*/  FMNMX.FTZ R179, R3, R170, !PT ;  /* 0x000000aa03b37209 */ /* 0x004fe20007810000 */
[----:B------:R-:W-:-:S06]  /*4660*/  FFMA.FTZ R170, R186, UR10, -R10 ;  /* 0x0000000abaaa7c23 */ /* 0x000fcc000801080a */
[----:B------:R-:W-:Y:S01]  /*4670*/  MUFU.EX2 R162, R162 ;  /* 0x000000a200a27308 */ /* 0x000fe20000000800 */
[----:B------:R-:W1:Y:S07]  /*4680*/  SHFL.BFLY PT, R182, R179, 0x1, 0x1f ;  /* 0x0c201f00b3b67f89 */ /* 0x000e6e00000e0000 */
[----:B------:R-:W-:Y:S08]  /*4690*/  MUFU.EX2 R167, R167 ;  /* 0x000000a700a77308 */ /* 0x000ff00000000800 */
[----:B------:R-:W-:Y:S08]  /*46a0*/  MUFU.EX2 R166, R166 ;  /* 0x000000a600a67308 */ /* 0x000ff00000000800 */
[----:B------:R-:W-:Y:S01]  /*46b0*/  MUFU.EX2 R170, R170 ;  /* 0x000000aa00aa7308 */ /* 0x000fe20000000800 */
[----:B-1----:R-:W-:Y:S01]  /*46c0*/  FMNMX.FTZ R3, R179, R182, !PT ;  /* 0x000000b6b3037209 */ /* 0x002fe20007810000 */
[----:B------:R-:W-:Y:S01]  /*46d0*/  FFMA.FTZ R182, R198, UR10, -R10 ;  /* 0x0000000ac6b67c23 */ /* 0x000fe2000801080a */
[----:B------:R-:W-:-:S02]  /*46e0*/  FSEL R10, R0, RZ, P4 ;  /* 0x000000ff000a7208 */ /* 0x000fc40002000000 */
[C---:B------:R-:W-:Y:S01]  /*46f0*/  FSETP.NEU.FTZ.AND P3, PT, R3.reuse, -INF , PT ;  /* 0xff8000000300780b */ /* 0x040fe20003f7d000 */
[----:B------:R-:W-:Y:S02]  /*4700*/  FMUL.FTZ R190, R3, UR10 ;  /* 0x0000000a03be7c20 */ /* 0x000fe40008410000 */
[----:B------:R-:W-:Y:S01]  /*4710*/  FADD.FTZ R10, -R10, R7 ;  /* 0x000000070a0a7221 */ /* 0x000fe20000010100 */
[----:B------:R1:W-:Y:S02]  /*4720*/  MUFU.EX2 R179, R195 ;  /* 0x000000c300b37308 */ /* 0x0003e40000000800 */
[----:B------:R-:W-:Y:S01]  /*4730*/  FSEL R190, R190, RZ, P3 ;  /* 0x000000ffbebe7208 */ /* 0x000fe20001800000 */
[----:B------:R-:W-:-:S04]  /*4740*/  FMUL.FTZ R10, R10, UR10 ;  /* 0x0000000a0a0a7c20 */ /* 0x000fc80008410000 */
[--C-:B------:R-:W-:Y:S01]  /*4750*/  FFMA.FTZ R187, R9, UR10, -R190.reuse ;  /* 0x0000000a09bb7c23 */ /* 0x100fe200080108be */
[----:B------:R-:W-:Y:S01]  /*4760*/  FSEL R9, R3, RZ, P3 ;  /* 0x000000ff03097208 */ /* 0x000fe20001800000 */
[----:B------:R-:W2:Y:S01]  /*4770*/  MUFU.EX2 R10, R10 ;  /* 0x0000000a000a7308 */ /* 0x000ea20000000800 */
[--C-:B------:R-:W-:Y:S01]  /*4780*/  FFMA.FTZ R186, R153, UR10, -R190.reuse ;  /* 0x0000000a99ba7c23 */ /* 0x100fe200080108be */
[--C-:B------:R-:W-:Y:S01]  /*4790*/  FFMA.FTZ R156, R156, UR10, -R190.reuse ;  /* 0x0000000a9c9c7c23 */ /* 0x100fe200080108be */
[----:B------:R-:W-:Y:S01]  /*47a0*/  FFMA.FTZ R191, R157, UR10, -R190 ;  /* 0x0000000a9dbf7c23 */ /* 0x000fe200080108be */
[----:B------:R-:W-:Y:S01]  /*47b0*/  FADD.FTZ R9, -R9, R8 ;  /* 0x0000000809097221 */ /* 0x000fe20000010100 */
[--C-:B------:R-:W-:Y:S01]  /*47c0*/  FFMA.FTZ R160, R160, UR10, -R190.reuse ;  /* 0x0000000aa0a07c23 */ /* 0x100fe200080108be */
[--C-:B-1----:R-:W-:Y:S01]  /*47d0*/  FFMA.FTZ R195, R161, UR10, -R190.reuse ;  /* 0x0000000aa1c37c23 */ /* 0x102fe200080108be */
[--C-:B------:R-:W-:Y:S01]  /*47e0*/  FFMA.FTZ R164, R164, UR10, -R190.reuse ;  /* 0x0000000aa4a47c23 */ /* 0x100fe200080108be */
[----:B------:R-:W-:Y:S01]  /*47f0*/  FMUL.FTZ R8, R9, UR10 ;  /* 0x0000000a09087c20 */ /* 0x000fe20008410000 */
        /* <DEDUP_REMOVED lines=8> */
[----:B------:R-:W1:Y:S01]  /*4880*/  MUFU.EX2 R8, R8 ;  /* 0x0000000800087308 */ /* 0x000e620000000800 */
[----:B--2---:R-:W-:Y:S01]  /*4890*/  FFMA.FTZ R9, R10, R4, R11 ;  /* 0x000000040a097223 */ /* 0x004fe2000001000b */
[--C-:B------:R-:W-:Y:S01]  /*48a0*/  FFMA.FTZ R176, R176, UR10, -R190.reuse ;  /* 0x0000000ab0b07c23 */ /* 0x100fe200080108be */
[--C-:B------:R-:W-:Y:S01]  /*48b0*/  FFMA.FTZ R192, R192, UR10, -R190.reuse ;  /* 0x0000000ac0c07c23 */ /* 0x100fe200080108be */
[--C-:B------:R-:W-:Y:S01]  /*48c0*/  FFMA.FTZ R193, R193, UR10, -R190.reuse ;  /* 0x0000000ac1c17c23 */ /* 0x100fe200080108be */
[----:B------:R-:W-:Y:S01]  /*48d0*/  FADD.FTZ R4, R12, R9 ;  /* 0x000000090c047221 */ /* 0x000fe20000010000 */
[----:B------:R-:W-:Y:S01]  /*48e0*/  FFMA.FTZ R196, R196, UR10, -R190 ;  /* 0x0000000ac4c47c23 */ /* 0x000fe200080108be */
[----:B------:R-:W-:Y:S01]  /*48f0*/  F2FP.F16.F32.PACK_AB R165, R162, R21 ;  /* 0x00000015a2a5723e */ /* 0x000fe200000000ff */
[----:B------:R-:W2:Y:S01]  /*4900*/  MUFU.EX2 R186, R186 ;  /* 0x000000ba00ba7308 */ /* 0x000ea20000000800 */
[----:B------:R-:W-:Y:S01]  /*4910*/  FADD.FTZ R9, R155, R4 ;  /* 0x000000049b097221 */ /* 0x000fe20000010000 */
[----:B------:R-:W-:Y:S01]  /*4920*/  F2FP.F16.F32.PACK_AB R155, R14, R155 ;  /* 0x0000009b0e9b723e */ /* 0x000fe200000000ff */
[-C--:B------:R-:W-:Y:S01]  /*4930*/  FMUL.FTZ R26, R26, R10.reuse ;  /* 0x0000000a1a1a7220 */ /* 0x080fe20000410000 */
[-C--:B------:R-:W-:Y:S01]  /*4940*/  FMUL.FTZ R27, R27, R10.reuse ;  /* 0x0000000a1b1b7220 */ /* 0x080fe20000410000 */
[----:B------:R-:W-:Y:S01]  /*4950*/  FADD.FTZ R4, R14, R9 ;  /* 0x000000090e047221 */ /* 0x000fe20000010000 */
[-C--:B------:R-:W-:Y:S01]  /*4960*/  FMUL.FTZ R30, R30, R10.reuse ;  /* 0x0000000a1e1e7220 */ /* 0x080fe20000410000 */
[-C--:B------:R-:W-:Y:S01]  /*4970*/  FMUL.FTZ R31, R31, R10.reuse ;  /* 0x0000000a1f1f7220 */ /* 0x080fe20000410000 */
[----:B------:R-:W3:Y:S01]  /*4980*/  MUFU.EX2 R156, R156 ;  /* 0x0000009c009c7308 */ /* 0x000ee20000000800 */
[----:B-1----:R-:W-:Y:S01]  /*4990*/  FFMA.FTZ R9, R8, R5, R187 ;  /* 0x0000000508097223 */ /* 0x002fe200000100bb */
[----:B------:R-:W-:Y:S01]  /*49a0*/  FADD.FTZ R157, R13, R4 ;  /* 0x000000040d9d7221 */ /* 0x000fe20000010000 */
[----:B------:R-:W-:Y:S01]  /*49b0*/  FFMA.FTZ R5, R180, UR10, -R190 ;  /* 0x0000000ab4057c23 */ /* 0x000fe200080108be */
[-C--:B------:R-:W-:Y:S01]  /*49c0*/  FMUL.FTZ R34, R34, R10.reuse ;  /* 0x0000000a22227220 */ /* 0x080fe20000410000 */
[-C--:B------:R-:W-:Y:S01]  /*49d0*/  FMUL.FTZ R35, R35, R10.reuse ;  /* 0x0000000a23237220 */ /* 0x080fe20000410000 */
[----:B------:R-:W-:Y:S01]  /*49e0*/  FADD.FTZ R180, R20, R157 ;  /* 0x0000009d14b47221 */ /* 0x000fe20000010000 */
[----:B------:R-:W-:Y:S01]  /*49f0*/  FMUL.FTZ R38, R38, R10 ;  /* 0x0000000a26267220 */ /* 0x000fe20000410000 */
[----:B------:R-:W1:Y:S01]  /*4a00*/  MUFU.EX2 R191, R191 ;  /* 0x000000bf00bf7308 */ /* 0x000e620000000800 */
[----:B--2---:R-:W-:Y:S01]  /*4a10*/  FADD.FTZ R153, R186, R9 ;  /* 0x00000009ba997221 */ /* 0x004fe20000010000 */
[----:B------:R-:W-:Y:S01]  /*4a20*/  FADD.FTZ R157, R159, R180 ;  /* 0x000000b49f9d7221 */ /* 0x000fe20000010000 */
[----:B------:R-:W-:Y:S01]  /*4a30*/  IADD3 R9, -R202, 0xb, RZ ;  /* 0x0000000bca097810 */ /* 0x000fe20007ffe1ff */
[--C-:B------:R-:W-:Y:S01]  /*4a40*/  FFMA.FTZ R180, R181, UR10, -R190.reuse ;  /* 0x0000000ab5b47c23 */ /* 0x100fe200080108be */
[--C-:B------:R-:W-:Y:S01]  /*4a50*/  FFMA.FTZ R181, R184, UR10, -R190.reuse ;  /* 0x0000000ab8b57c23 */ /* 0x100fe200080108be */
[----:B------:R-:W-:Y:S01]  /*4a60*/  FADD.FTZ R198, R152, R157 ;  /* 0x0000009d98c67221 */ /* 0x000fe20000010000 */
[----:B------:R-:W-:Y:S01]  /*4a70*/  FFMA.FTZ R184, R185, UR10, -R190 ;  /* 0x0000000ab9b87c23 */ /* 0x000fe200080108be */
[----:B------:R-:W2:Y:S01]  /*4a80*/  MUFU.EX2 R160, R160 ;  /* 0x000000a000a07308 */ /* 0x000ea20000000800 */
[----:B---3--:R-:W-:Y:S01]  /*4a90*/  FADD.FTZ R4, R156, R153 ;  /* 0x000000999c047221 */ /* 0x008fe20000010000 */
[----:B------:R-:W-:Y:S01]  /*4aa0*/  FADD.FTZ R157, R15, R198 ;  /* 0x000000c60f9d7221 */ /* 0x000fe20000010000 */
[--C-:B------:R-:W-:Y:S01]  /*4ab0*/  FFMA.FTZ R185, R188, UR10, -R190.reuse ;  /* 0x0000000abcb97c23 */ /* 0x100fe200080108be */
[--C-:B------:R-:W-:Y:S01]  /*4ac0*/  FFMA.FTZ R188, R189, UR10, -R190.reuse ;  /* 0x0000000abdbc7c23 */ /* 0x100fe200080108be */
[----:B------:R-:W-:Y:S01]  /*4ad0*/  FFMA.FTZ R190, R197, UR10, -R190 ;  /* 0x0000000ac5be7c23 */ /* 0x000fe200080108be */
[----:B------:R-:W-:Y:S01]  /*4ae0*/  FADD.FTZ R198, R154, R157 ;  /* 0x0000009d9ac67221 */ /* 0x000fe20000010000 */
[----:B------:R-:W-:Y:S01]  /*4af0*/  F2FP.F16.F32.PACK_AB R159, R152, R159 ;  /* 0x0000009f989f723e */ /* 0x000fe200000000ff */
[----:B------:R-:W3:Y:S01]  /*4b00*/  MUFU.EX2 R195, R195 ;  /* 0x000000c300c37308 */ /* 0x000ee20000000800 */
[----:B-1----:R-:W-:Y:S01]  /*4b10*/  FADD.FTZ R153, R191, R4 ;  /* 0x00000004bf997221 */ /* 0x002fe20000010000 */
[----:B------:R-:W-:-:S02]  /*4b20*/  @!P2 VIADD R4, R177, 0x22840 ;  /* 0x00022840b104a836 */ /* 0x000fc40000000000 */
[----:B------:R-:W-:Y:S01]  /*4b30*/  FADD.FTZ R157, R163, R198 ;  /* 0x000000c6a39d7221 */ /* 0x000fe20000010000 */
[----:B------:R-:W-:Y:S01]  /*4b40*/  F2FP.F16.F32.PACK_AB R163, R158, R163 ;  /* 0x000000a39ea3723e */ /* 0x000fe200000000ff */
[-C--:B------:R-:W-:Y:S01]  /*4b50*/  FMUL.FTZ R39, R39, R10.reuse ;  /* 0x0000000a27277220 */ /* 0x080fe20000410000 */
[----:B------:R-:W-:Y:S01]  /*4b60*/  F2FP.F16.F32.PACK_AB R152, R186, R187 ;  /* 0x000000bbba98723e */ /* 0x000fe200000000ff */
[-C--:B------:R-:W-:Y:S01]  /*4b70*/  FMUL.FTZ R42, R42, R10.reuse ;  /* 0x0000000a2a2a7220 */ /* 0x080fe20000410000 */
[----:B------:R-:W1:Y:S01]  /*4b80*/  MUFU.EX2 R164, R164 ;  /* 0x000000a400a47308 */ /* 0x000e620000000800 */
[----:B--2---:R-:W-:Y:S01]  /*4b90*/  FADD.FTZ R194, R160, R153 ;  /* 0x00000099a0c27221 */ /* 0x004fe20000010000 */
[----:B------:R-:W-:Y:S01]  /*4ba0*/  @!P2 PRMT R4, RZ, 0x654, R4 ;  /* 0x00000654ff04a816 */ /* 0x000fe20000000004 */
[----:B------:R2:W-:Y:S06]  /*4bb0*/  BAR.ARV R9, 0x100 ;  /* 0x000400090000751d */ /* 0x0005ec0000002000 */
[----:B------:R-:W4:Y:S01]  /*4bc0*/  MUFU.EX2 R199, R199 ;  /* 0x000000c700c77308 */ /* 0x000f220000000800 */
[----:B---3--:R-:W-:Y:S01]  /*4bd0*/  FADD.FTZ R153, R195, R194 ;  /* 0x000000c2c3997221 */ /* 0x008fe20000010000 */
[----:B------:R3:W-:Y:S01]  /*4be0*/  @!P2 SYNCS.ARRIVE.TRANS64.RED.A1T0 RZ, [R4+URZ], RZ ;  /* 0x000000ff04ffa9a7 */ /* 0x0007e2000810043f */
        /* <DEDUP_REMOVED lines=39> */
[----:B------:R-:W-:Y:S01]  /*4e60*/  FADD.FTZ R153, R167, R194 ;  /* 0x000000c2a7997221 */ /* 0x000fe20000010000 */
[----:B------:R-:W-:Y:S01]  /*4e70*/  F2FP.F16.F32.PACK_AB R167, R166, R167 ;  /* 0x000000a7a6a7723e */ /* 0x000fe200000000ff */
[-C--:B------:R-:W-:Y:S01]  /*4e80*/  FMUL.FTZ R94, R94, R10.reuse ;  /* 0x0000000a5e5e7220 */ /* 0x080fe20000410000 */
[----:B------:R-:W-:Y:S01]  /*4e90*/  FMUL.FTZ R95, R95, R10 ;  /* 0x0000000a5f5f7220 */ /* 0x000fe20000410000 */
[----:B------:R-:W-:Y:S01]  /*4ea0*/  FADD.FTZ R161, R166, R153 ;  /* 0x00000099a6a17221 */ /* 0x000fe20000010000 */
[----:B------:R-:W-:Y:S01]  /*4eb0*/  F2FP.F16.F32.PACK_AB R153, R12, R11 ;  /* 0x0000000b0c99723e */ /* 0x000fe200000000ff */
[----:B------:R-:W4:Y:S01]  /*4ec0*/  MUFU.EX2 R203, R203 ;  /* 0x000000cb00cb7308 */ /* 0x000f220000000800 */
[C---:B---3--:R-:W-:Y:S01]  /*4ed0*/  FADD.FTZ R157, R201.reuse, R4 ;  /* 0x00000004c99d7221 */ /* 0x048fe20000010000 */
[----:B------:R-:W-:Y:S01]  /*4ee0*/  FADD.FTZ R12, R170, R161 ;  /* 0x000000a1aa0c7221 */ /* 0x000fe20000010000 */
[----:B------:R-:W-:Y:S01]  /*4ef0*/  F2FP.F16.F32.PACK_AB R162, R201, R172 ;  /* 0x000000acc9a2723e */ /* 0x000fe200000000ff */
[-C--:B------:R-:W-:Y:S01]  /*4f00*/  FMUL.FTZ R98, R98, R10.reuse ;  /* 0x0000000a62627220 */ /* 0x080fe20000410000 */
[-C--:B------:R-:W-:Y:S01]  /*4f10*/  FMUL.FTZ R99, R99, R10.reuse ;  /* 0x0000000a63637220 */ /* 0x080fe20000410000 */
[-C--:B------:R-:W-:Y:S01]  /*4f20*/  FMUL.FTZ R102, R102, R10.reuse ;  /* 0x0000000a66667220 */ /* 0x080fe20000410000 */
[-C--:B------:R-:W-:Y:S01]  /*4f30*/  FMUL.FTZ R103, R103, R10.reuse ;  /* 0x0000000a67677220 */ /* 0x080fe20000410000 */
[----:B------:R-:W3:Y:S01]  /*4f40*/  MUFU.EX2 R171, R171 ;  /* 0x000000ab00ab7308 */ /* 0x000ee20000000800 */
[----:B-1----:R-:W-:Y:S01]  /*4f50*/  FADD.FTZ R4, R176, R157 ;  /* 0x0000009db0047221 */ /* 0x002fe20000010000 */
[----:B------:R-:W-:Y:S01]  /*4f60*/  F2FP.F16.F32.PACK_AB R157, R20, R13 ;  /* 0x0000000d149d723e */ /* 0x000fe200000000ff */
[-C--:B------:R-:W-:Y:S01]  /*4f70*/  FMUL.FTZ R106, R106, R10.reuse ;  /* 0x0000000a6a6a7220 */ /* 0x080fe20000410000 */
[-C--:B------:R-:W-:Y:S01]  /*4f80*/  FMUL.FTZ R107, R107, R10.reuse ;  /* 0x0000000a6b6b7220 */ /* 0x080fe20000410000 */
[-C--:B------:R-:W-:Y:S01]  /*4f90*/  FMUL.FTZ R110, R110, R10.reuse ;  /* 0x0000000a6e6e7220 */ /* 0x080fe20000410000 */
        /* <DEDUP_REMOVED lines=28> */
[----:B------:R-:W-:Y:S01]  /*5160*/  F2FP.F16.F32.PACK_AB R161, R154, R15 ;  /* 0x0000000f9aa1723e */ /* 0x000fe200000000ff */
[----:B------:R-:W-:Y:S01]  /*5170*/  FMUL.FTZ R147, R147, R10 ;  /* 0x0000000a93937220 */ /* 0x000fe20000410000 */
[----:B------:R-:W-:Y:S01]  /*5180*/  F2FP.F16.F32.PACK_AB R154, R191, R156 ;  /* 0x0000009cbf9a723e */ /* 0x000fe200000000ff */
[----:B------:R-:W-:Y:S01]  /*5190*/  FMUL.FTZ R150, R150, R10 ;  /* 0x0000000a96967220 */ /* 0x000fe20000410000 */
[----:B------:R-:W-:Y:S01]  /*51a0*/  F2FP.F16.F32.PACK_AB R156, R195, R160 ;  /* 0x000000a0c39c723e */ /* 0x000fe200000000ff */
[----:B------:R-:W-:Y:S01]  /*51b0*/  FMUL.FTZ R151, R151, R10 ;  /* 0x0000000a97977220 */ /* 0x000fe20000410000 */
[----:B------:R-:W4:Y:S01]  /*51c0*/  MUFU.EX2 R181, R181 ;  /* 0x000000b500b57308 */ /* 0x000f220000000800 */
[----:B---3--:R-:W-:Y:S01]  /*51d0*/  FADD.FTZ R4, R180, R13 ;  /* 0x0000000db4047221 */ /* 0x008fe20000010000 */
[----:B------:R-:W-:Y:S01]  /*51e0*/  F2FP.F16.F32.PACK_AB R160, R7, R168 ;  /* 0x000000a807a0723e */ /* 0x000fe200000000ff */
[-C--:B------:R-:W-:Y:S01]  /*51f0*/  FMUL.FTZ R24, R24, R8.reuse ;  /* 0x0000000818187220 */ /* 0x080fe20000410000 */
[----:B------:R-:W-:Y:S01]  /*5200*/  F2FP.F16.F32.PACK_AB R166, R180, R5 ;  /* 0x00000005b4a6723e */ /* 0x000fe200000000ff */
        /* <DEDUP_REMOVED lines=20> */
[----:B---3--:R-:W-:Y:S01]  /*5350*/  FADD.FTZ R14, R178, R15 ;  /* 0x0000000fb20e7221 */ /* 0x008fe20000010000 */
[----:B------:R-:W-:Y:S01]  /*5360*/  F2FP.F16.F32.PACK_AB R173, R179, R178 ;  /* 0x000000b2b3ad723e */ /* 0x000fe200000000ff */
[-C--:B------:R-:W-:Y:S01]  /*5370*/  FMUL.FTZ R53, R53, R8.reuse ;  /* 0x0000000835357220 */ /* 0x080fe20000410000 */
[-C--:B------:R-:W-:Y:S01]  /*5380*/  FMUL.FTZ R56, R56, R8.reuse ;  /* 0x0000000838387220 */ /* 0x080fe20000410000 */
[-C--:B------:R-:W-:Y:S01]  /*5390*/  FMUL.FTZ R57, R57, R8.reuse ;  /* 0x0000000839397220 */ /* 0x080fe20000410000 */
[-C--:B------:R-:W-:Y:S01]  /*53a0*/  FMUL.FTZ R60, R60, R8.reuse ;  /* 0x000000083c3c7220 */ /* 0x080fe20000410000 */
[-C--:B------:R-:W-:Y:S01]  /*53b0*/  FMUL.FTZ R61, R61, R8.reuse ;  /* 0x000000083d3d7220 */ /* 0x080fe20000410000 */
[----:B------:R-:W3:Y:S01]  /*53c0*/  MUFU.EX2 R182, R182 ;  /* 0x000000b600b67308 */ /* 0x000ee20000000800 */
[C---:B-1----:R-:W-:Y:S01]  /*53d0*/  FADD.FTZ R4, R184.reuse, R13 ;  /* 0x0000000db8047221 */ /* 0x042fe20000010000 */
[----:B------:R-:W-:Y:S01]  /*53e0*/  FADD.FTZ R13, R179, R14 ;  /* 0x0000000eb30d7221 */ /* 0x000fe20000010000 */
[----:B------:R-:W-:Y:S01]  /*53f0*/  F2FP.F16.F32.PACK_AB R168, R184, R181 ;  /* 0x000000b5b8a8723e */ /* 0x000fe200000000ff */
        /* <DEDUP_REMOVED lines=52> */
[----:B------:R-:W-:Y:S01]  /*5740*/  FMUL.FTZ R140, R140, R8 ;  /* 0x000000088c8c7220 */ /* 0x000fe20000410000 */
[C---:B----4-:R-:W-:Y:S01]  /*5750*/  FADD.FTZ R4, R183.reuse, R4 ;  /* 0x00000004b7047221 */ /* 0x050fe20000010000 */
[----:B------:R-:W-:Y:S01]  /*5760*/  F2FP.F16.F32.PACK_AB R175, R183, R182 ;  /* 0x000000b6b7af723e */ /* 0x000fe200000000ff */
[-C--:B------:R-:W-:Y:S01]  /*5770*/  FMUL.FTZ R141, R141, R8.reuse ;  /* 0x000000088d8d7220 */ /* 0x080fe20000410000 */
[-C--:B------:R-:W-:Y:S01]  /*5780*/  FMUL.FTZ R144, R144, R8.reuse ;  /* 0x0000000890907220 */ /* 0x080fe20000410000 */
[-C--:B------:R-:W-:Y:S01]  /*5790*/  FMUL.FTZ R145, R145, R8.reuse ;  /* 0x0000000891917220 */ /* 0x080fe20000410000 */
[-C--:B------:R-:W-:Y:S01]  /*57a0*/  FMUL.FTZ R148, R148, R8.reuse ;  /* 0x0000000894947220 */ /* 0x080fe20000410000 */
[----:B------:R-:W-:Y:S01]  /*57b0*/  FMUL.FTZ R149, R149, R8 ;  /* 0x0000000895957220 */ /* 0x000fe20000410000 */
[C---:B---3--:R-:W-:Y:S01]  /*57c0*/  FADD.FTZ R5, R13.reuse, R14 ;  /* 0x0000000e0d057221 */ /* 0x048fe20000010000 */
[----:B------:R-:W-:Y:S01]  /*57d0*/  F2FP.F16.F32.PACK_AB R174, R13, R196 ;  /* 0x000000c40dae723e */ /* 0x000fe200000000ff */
[----:B--2---:R-:W-:Y:S06]  /*57e0*/  @!P0 BRA `(.L_x_13242) ;  /* 0x0000000000048947 */ /* 0x004fec0003800000 */
[----:B------:R-:W-:Y:S01]  /*57f0*/  BPT.TRAP 0x1 ;  /* 0x000000040000795c */ /* 0x000fe20000300000 */
.L_x_13242:
[----:B------:R1:W2:Y:S01]  /*5800*/  SYNCS.PHASECHK.TRANS64.TRYWAIT P3, [UR26+0x22850], R6 ;  /* 0x02285006ff0075a7 */ /* 0x0002a2000806015a */
[----:B------:R-:W-:Y:S05]  /*5810*/  @!P0 BRA `(.L_x_13243) ;  /* 0x0000000000048947 */ /* 0x000fea0003800000 */
[----:B------:R-:W-:Y:S01]  /*5820*/  BPT.TRAP 0x1 ;  /* 0x000000040000795c */ /* 0x000fe20000300000 */
.L_x_13243:
[----:B--2---:R-:W-:Y:S05]  /*5830*/  @P3 BRA `(.L_x_13244) ;  /* 0x0000000000083947 */ /* 0x004fea0003800000 */
[----:B------:R-:W2:Y:S02]  /*5840*/  SYNCS.PHASECHK.TRANS64.TRYWAIT P3, [UR26+0x22850], R6 ;  /* 0x02285006ff0075a7 */ /* 0x000ea4000806015a */
[----:B--2---:R-:W-:Y:S05]  /*5850*/  @!P3 BRA `(.L_x_13245) ;  /* 0x0000009c0044b947 */ /* 0x004fea0003800000 */
.L_x_13244:
[----:B------:R-:W3:Y:S01]  /*5860*/  S2R R7, SR_TID.X ;  /* 0x0000000000077919 */ /* 0x000ee20000002100 */
[----:B------:R-:W-:Y:S01]  /*5870*/  UIMAD UR11, UR36, 0xc00, UR21 ;  /* 0x00000c00240b78a4 */ /* 0x000fe2000f8e0215 */
[----:B--2---:R-:W-:Y:S01]  /*5880*/  @!P2 VIADD R177, R177, 0x22860 ;  /* 0x00022860b1b1a836 */ /* 0x004fe20000000000 */
[----:B------:R-:W-:Y:S01]  /*5890*/  UMOV UR7, 0x40000040 ;  /* 0x4000004000077882 */ /* 0x000fe20000000000 */
[----:B------:R-:W-:Y:S01]  /*58a0*/  UISETP.GT.AND UP1, UPT, UR23, UR22, UPT ;  /* 0x000000161700728c */ /* 0x000fe2000bf24270 */
[----:B------:R-:W-:Y:S01]  /*58b0*/  IMAD.MOV.U32 R8, RZ, RZ, R3 ;  /* 0x000000ffff087224 */ /* 0x000fe200078e0003 */
[----:B------:R-:W-:Y:S01]  /*58c0*/  UIADD3 UR23, UR23, -0x1, URZ ;  /* 0xffffffff17177890 */ /* 0x000fe2000fffe03f */
[----:B------:R-:W-:Y:S01]  /*58d0*/  @!P2 PRMT R177, RZ, 0x654, R177 ;  /* 0x00000654ffb1a816 */ /* 0x000fe200000000b1 */
[----:B------:R-:W-:Y:S02]  /*58e0*/  UMOV UR6, UR11 ;  /* 0x0000000b00067c82 */ /* 0x000fe40008000000 */
[----:B------:R-:W-:-:S02]  /*58f0*/  PLOP3.LUT P3, PT, PT, PT, UP1, 0x80, 0x0 ;  /* 0x000000000000781c */ /* 0x000fc40003f6f018 */
[----:B---3--:R-:W-:-:S05]  /*5900*/  SHF.R.U32.HI R7, RZ, 0x7, R7 ;  /* 0x00000007ff077819 */ /* 0x008fca0000011607 */
[----:B01----:R-:W-:Y:S02]  /*5910*/  VIADD R6, R7, 0x8 ;  /* 0x0000000807067836 */ /* 0x003fe40000000000 */
        /* <DEDUP_REMOVED lines=37> */
.L_x_13237:
[----:B------:R-:W-:-:S13]  /*5b70*/  ISETP.LE.AND P1, PT, RZ, UR23, PT ;  /* 0x00000017ff007c0c */ /* 0x000fda000bf23270 */
[----:B------:R-:W-:Y:S05]  /*5b80*/  @!P1 BRA `(.L_x_13247) ;  /* 0x0000001c004c9947 */ /* 0x000fea0003800000 */
[----:B------:R-:W-:Y:S01]  /*5b90*/  IMAD.MOV.U32 R201, RZ, RZ, R0 ;  /* 0x000000ffffc97224 */ /* 0x000fe200078e0000 */
[----:B------:R-:W-:Y:S01]  /*5ba0*/  ULDC UR22, c[0x0][0x988] ;  /* 0x0002620000167ab9 */ /* 0x000fe20000000800 */
[----:B------:R-:W-:-:S07]  /*5bb0*/  IMAD.MOV.U32 R7, RZ, RZ, R3 ;  /* 0x000000ffff077224 */ /* 0x000fce00078e0003 */
.L_x_13256:
[----:B------:R-:W-:-:S04]  /*5bc0*/  UIADD3 UR36, UR36, 0x1, URZ ;  /* 0x0000000124247890 */ /* 0x000fc8000fffe03f */
[----:B------:R-:W-:-:S04]  /*5bd0*/  UISETP.NE.AND UP0, UPT, UR36, 0x2, UPT ;  /* 0x000000022400788c */ /* 0x000fc8000bf05270 */
[----:B------:R-:W-:Y:S02]  /*5be0*/  USEL UR6, URZ, 0x1, UP0 ;  /* 0x000000013f067887 */ /* 0x000fe40008000000 */
[----:B------:R-:W-:Y:S02]  /*5bf0*/  USEL UR36, UR36, URZ, UP0 ;  /* 0x0000003f24247287 */ /* 0x000fe40008000000 */
[----:B------:R-:W-:Y:S01]  /*5c00*/  ULOP3.LUT UR37, UR37, UR6, URZ, 0x3c, !UPT ;  /* 0x0000000625257292 */ /* 0x000fe2000f8e3c3f */
[----:B-1----:R-:W-:Y:S11]  /*5c10*/  @!P0 BRA `(.L_x_13248) ;  /* 0x0000000000048947 */ /* 0x002ff60003800000 */
[----:B------:R-:W-:Y:S01]  /*5c20*/  BPT.TRAP 0x1 ;  /* 0x000000040000795c */ /* 0x000fe20000300000 */
.L_x_13248:
[----:B------:R-:W1:Y:S01]  /*5c30*/  S2UR UR7, SR_CgaCtaId ;  /* 0x00000000000779c3 */ /* 0x000e620000008800 */
[----:B------:R-:W-:Y:S01]  /*5c40*/  UMOV UR6, 0x400 ;  /* 0x0000040000067882 */ /* 0x000fe20000000000 */
[----:B0-----:R-:W-:-:S05]  /*5c50*/  IMAD.U32 R6, RZ, RZ, UR37 ;  /* 0x00000025ff067e24 */ /* 0x001fca000f8e00ff */
[----:B------:R-:W-:Y:S01]  /*5c60*/  SHF.L.U32 R6, R6, 0x1f, RZ ;  /* 0x0000001f06067819 */ /* 0x000fe200000006ff */
[----:B-1----:R-:W-:-:S04]  /*5c70*/  ULEA UR6, UR7, UR6, 0x18 ;  /* 0x0000000607067291 */ /* 0x002fc8000f8ec03f */
[----:B------:R-:W-:-:S09]  /*5c80*/  ULEA UR24, UR36, UR6, 0x3 ;  /* 0x0000000624187291 */ /* 0x000fd2000f8e183f */
[----:B------:R0:W1:Y:S01]  /*5c90*/  SYNCS.PHASECHK.TRANS64.TRYWAIT P1, [UR24+0x22830], R6 ;  /* 0x02283006ff0075a7 */ /* 0x0000620008020158 */
[----:B------:R-:W-:Y:S05]  /*5ca0*/  @!P0 BRA `(.L_x_13249) ;  /* 0x0000000000048947 */ /* 0x000fea0003800000 */
[----:B------:R-:W-:Y:S01]  /*5cb0*/  BPT.TRAP 0x1 ;  /* 0x000000040000795c */ /* 0x000fe20000300000 */
.L_x_13249:
[----:B-1----:R-:W-:Y:S05]  /*5cc0*/  @P1 BRA `(.L_x_13250) ;  /* 0x0000000000081947 */ /* 0x002fea0003800000 */
[----:B------:R-:W1:Y:S02]  /*5cd0*/  SYNCS.PHASECHK.TRANS64.TRYWAIT P1, [UR24+0x22830], R6 ;  /* 0x02283006ff0075a7 */ /* 0x000e640008020158 */
[----:B-1----:R-:W-:Y:S05]  /*5ce0*/  @!P1 BRA `(.L_x_13251) ;  /* 0x0000009800349947 */ /* 0x002fea0003800000 */
.L_x_13250:
        /* <DEDUP_REMOVED lines=52> */
[----:B------:R-:W-:-:S03]  /*6030*/  FMUL.FTZ R9, R3, UR10 ;  /* 0x0000000a03097c20 */ /* 0x000fc60008410000 */
        /* <DEDUP_REMOVED lines=14> */
[----:B------:R-:W2:Y:S01]  /*6120*/  MUFU.EX2 R7, R7 ;  /* 0x0000000700077308 */ /* 0x000ea20000000800 */
        /* <DEDUP_REMOVED lines=9> */
[-C--:B-1----:R-:W-:Y:S01]  /*61c0*/  FMUL.FTZ R24, R24, R8.reuse ;  /* 0x0000000818187220 */ /* 0x082fe20000410000 */
[----:B------:R-:W-:Y:S01]  /*61d0*/  FMNMX.FTZ R0, R166, R11, !PT ;  /* 0x0000000ba6007209 */ /* 0x000fe20007810000 */
[--C-:B------:R-:W-:Y:S01]  /*61e0*/  FFMA.FTZ R11, R157, UR10, -R9.reuse ;  /* 0x0000000a9d0b7c23 */ /* 0x100fe20008010809 */
[----:B------:R-:W-:Y:S01]  /*61f0*/  FFMA.FTZ R157, R177, UR10, -R9 ;  /* 0x0000000ab19d7c23 */ /* 0x000fe20008010809 */
        /* <DEDUP_REMOVED lines=11> */
[----:B---3--:R-:W-:Y:S01]  /*62b0*/  FADD.FTZ R5, R152, R5 ;  /* 0x0000000598057221 */ /* 0x008fe20000010000 */
        /* <DEDUP_REMOVED lines=19> */
[-C--:B------:R-:W-:Y:S01]  /*63f0*/  FMUL.FTZ R53, R53, R8.reuse ;  /* 0x0000000835357220 */ /* 0x080fe20000410000 */
        /* <DEDUP_REMOVED lines=73> */
[----:B------:R-:W-:Y:S01]  /*6890*/  FMUL.FTZ R149, R149, R8 ;  /* 0x0000000895957220 */ /* 0x000fe20000410000 */
[----:B------:R-:W-:Y:S01]  /*68a0*/  MUFU.EX2 R161, R161 ;  /* 0x000000a100a17308 */ /* 0x000fe20000000800 */
[----:B------:R-:W-:-:S07]  /*68b0*/  F2FP.F16.F32.PACK_AB R152, R152, R7 ;  /* 0x000000079898723e */ /* 0x000fce00000000ff */
[----:B------:R-:W-:Y:S08]  /*68c0*/  MUFU.EX2 R168, R168 ;  /* 0x000000a800a87308 */ /* 0x000ff00000000800 */
[----:B------:R-:W-:Y:S01]  /*68d0*/  MUFU.EX2 R165, R165 ;  /* 0x000000a500a57308 */ /* 0x000fe20000000800 */
[----:B-1----:R-:W-:-:S05]  /*68e0*/  FMNMX.FTZ R0, R177, R0, !PT ;  /* 0x00000000b1007209 */ /* 0x002fca0007810000 */
[C---:B------:R-:W-:Y:S01]  /*68f0*/  FMUL.FTZ R189, R0.reuse, UR10 ;  /* 0x0000000a00bd7c20 */ /* 0x040fe20008410000 */
[----:B------:R-:W-:Y:S01]  /*6900*/  FADD.FTZ R9, -R0, R201 ;  /* 0x000000c900097221 */ /* 0x000fe20000010100 */
[----:B------:R-:W-:Y:S02]  /*6910*/  MUFU.EX2 R169, R169 ;  /* 0x000000a900a97308 */ /* 0x000fe40000000800 */
[--C-:B------:R-:W-:Y:S01]  /*6920*/  FFMA.FTZ R214, R175, UR10, -R189.reuse ;  /* 0x0000000aafd67c23 */ /* 0x100fe200080108bd */
[--C-:B------:R-:W-:Y:S01]  /*6930*/  FFMA.FTZ R175, R178, UR10, -R189.reuse ;  /* 0x0000000ab2af7c23 */ /* 0x100fe200080108bd */
[--C-:B------:R-:W-:Y:S01]  /*6940*/  FFMA.FTZ R178, R179, UR10, -R189.reuse ;  /* 0x0000000ab3b27c23 */ /* 0x100fe200080108bd */
[--C-:B------:R-:W-:Y:S01]  /*6950*/  FFMA.FTZ R179, R182, UR10, -R189.reuse ;  /* 0x0000000ab6b37c23 */ /* 0x100fe200080108bd */
[--C-:B------:R-:W-:Y:S01]  /*6960*/  FFMA.FTZ R182, R183, UR10, -R189.reuse ;  /* 0x0000000ab7b67c23 */ /* 0x100fe200080108bd */
[----:B------:R-:W-:Y:S02]  /*6970*/  IMAD.U32 R183, RZ, RZ, UR24 ;  /* 0x00000018ffb77e24 */ /* 0x000fe4000f8e00ff */
[----:B------:R-:W-:Y:S01]  /*6980*/  FMUL.FTZ R9, R9, UR10 ;  /* 0x0000000a09097c20 */ /* 0x000fe20008410000 */
[--C-:B------:R-:W-:Y:S01]  /*6990*/  FFMA.FTZ R184, R154, UR10, -R189.reuse ;  /* 0x0000000a9ab87c23 */ /* 0x100fe200080108bd */
[--C-:B------:R-:W-:Y:S01]  /*69a0*/  FFMA.FTZ R155, R155, UR10, -R189.reuse ;  /* 0x0000000a9b9b7c23 */ /* 0x100fe200080108bd */
[----:B------:R-:W-:Y:S01]  /*69b0*/  @!P2 VIADD R154, R183, 0x22840 ;  /* 0x00022840b79aa836 */ /* 0x000fe20000000000 */
[----:B------:R1:W-:Y:S01]  /*69c0*/  MUFU.EX2 R181, R9 ;  /* 0x0000000900b57308 */ /* 0x0003e20000000800 */
[--C-:B------:R-:W-:Y:S01]  /*69d0*/  FFMA.FTZ R185, R158, UR10, -R189.reuse ;  /* 0x0000000a9eb97c23 */ /* 0x100fe200080108bd */
[--C-:B------:R-:W-:Y:S01]  /*69e0*/  FFMA.FTZ R188, R159, UR10, -R189.reuse ;  /* 0x0000000a9fbc7c23 */ /* 0x100fe200080108bd */
[--C-:B------:R-:W-:Y:S01]  /*69f0*/  FFMA.FTZ R159, R162, UR10, -R189.reuse ;  /* 0x0000000aa29f7c23 */ /* 0x100fe200080108bd */
[----:B------:R-:W-:Y:S01]  /*6a00*/  @!P2 PRMT R154, RZ, 0x654, R154 ;  /* 0x00000654ff9aa816 */ /* 0x000fe2000000009a */
[--C-:B------:R-:W-:Y:S01]  /*6a10*/  FFMA.FTZ R192, R163, UR10, -R189.reuse ;  /* 0x0000000aa3c07c23 */ /* 0x100fe200080108bd */
[--C-:B------:R-:W-:Y:S01]  /*6a20*/  FFMA.FTZ R163, R166, UR10, -R189.reuse ;  /* 0x0000000aa6a37c23 */ /* 0x100fe200080108bd */
[--C-:B------:R-:W-:Y:S01]  /*6a30*/  FFMA.FTZ R202, R171, UR10, -R189.reuse ;  /* 0x0000000aabca7c23 */ /* 0x100fe200080108bd */
[----:B------:R-:W2:Y:S01]  /*6a40*/  MUFU.EX2 R184, R184 ;  /* 0x000000b800b87308 */ /* 0x000ea20000000800 */
[----:B-1----:R-:W-:Y:S01]  /*6a50*/  IADD3 R9, -R203, 0xb, RZ ;  /* 0x0000000bcb097810 */ /* 0x002fe20007ffe1ff */
[--C-:B------:R-:W-:Y:S01]  /*6a60*/  FFMA.FTZ R171, R174, UR10, -R189.reuse ;  /* 0x0000000aaeab7c23 */ /* 0x100fe200080108bd */
[--C-:B------:R-:W-:Y:S01]  /*6a70*/  FFMA.FTZ R186, R186, UR10, -R189.reuse ;  /* 0x0000000ababa7c23 */ /* 0x100fe200080108bd */
[--C-:B------:R-:W-:Y:S01]  /*6a80*/  FFMA.FTZ R187, R187, UR10, -R189.reuse ;  /* 0x0000000abbbb7c23 */ /* 0x100fe200080108bd */
[--C-:B------:R-:W-:Y:S01]  /*6a90*/  FFMA.FTZ R190, R190, UR10, -R189.reuse ;  /* 0x0000000abebe7c23 */ /* 0x100fe200080108bd */
[----:B------:R1:W-:Y:S06]  /*6aa0*/  BAR.ARV R9, 0x100 ;  /* 0x000400090000751d */ /* 0x0003ec0000002000 */
[----:B------:R3:W-:Y:S01]  /*6ab0*/  @!P2 SYNCS.ARRIVE.TRANS64.RED.A1T0 RZ, [R154+URZ], RZ ;  /* 0x000000ff9affa9a7 */ /* 0x0007e2000810043f */
[----:B------:R-:W4:Y:S01]  /*6ac0*/  MUFU.EX2 R155, R155 ;  /* 0x0000009b009b7308 */ /* 0x000f220000000800 */
[--C-:B------:R-:W-:Y:S01]  /*6ad0*/  FFMA.FTZ R191, R191, UR10, -R189.reuse ;  /* 0x0000000abfbf7c23 */ /* 0x100fe200080108bd */
[--C-:B------:R-:W-:Y:S01]  /*6ae0*/  FFMA.FTZ R194, R194, UR10, -R189.reuse ;  /* 0x0000000ac2c27c23 */ /* 0x100fe200080108bd */
[--C-:B------:R-:W-:Y:S01]  /*6af0*/  FFMA.FTZ R195, R195, UR10, -R189.reuse ;  /* 0x0000000ac3c37c23 */ /* 0x100fe200080108bd */
[----:B--2---:R-:W-:Y:S01]  /*6b00*/  FFMA.FTZ R4, R181, R4, R184 ;  /* 0x00000004b5047223 */ /* 0x004fe200000100b8 */
[--C-:B------:R-:W-:Y:S01]  /*6b10*/  FFMA.FTZ R198, R198, UR10, -R189.reuse ;  /* 0x0000000ac6c67c23 */ /* 0x100fe200080108bd */
[----:B------:R-:W-:Y:S01]  /*6b20*/  FFMA.FTZ R199, R199, UR10, -R189 ;  /* 0x0000000ac7c77c23 */ /* 0x000fe200080108bd */
[----:B---3--:R-:W-:Y:S01]  /*6b30*/  FADD.FTZ R154, R10, R5 ;  /* 0x000000050a9a7221 */ /* 0x008fe20000010000 */
[----:B------:R-:W-:Y:S01]  /*6b40*/  MUFU.EX2 R185, R185 ;  /* 0x000000b900b97308 */ /* 0x000fe20000000800 */
[----:B------:R-:W-:Y:S01]  /*6b50*/  F2FP.F16.F32.PACK_AB R162, R153, R14 ;  /* 0x0000000e99a2723e */ /* 0x000fe200000000ff */
[-C--:B------:R-:W-:Y:S01]  /*6b60*/  FMUL.FTZ R26, R26, R181.reuse ;  /* 0x000000b51a1a7220 */ /* 0x080fe20000410000 */
[----:B------:R-:W-:Y:S01]  /*6b70*/  FADD.FTZ R5, R11, R154 ;  /* 0x0000009a0b057221 */ /* 0x000fe20000010000 */
[----:B------:R-:W-:Y:S01]  /*6b80*/  F2FP.F16.F32.PACK_AB R166, R161, R20 ;  /* 0x00000014a1a6723e */ /* 0x000fe200000000ff */
[-C--:B------:R-:W-:Y:S01]  /*6b90*/  FMUL.FTZ R27, R27, R181.reuse ;  /* 0x000000b51b1b7220 */ /* 0x080fe20000410000 */
[-C--:B------:R-:W-:Y:S01]  /*6ba0*/  FMUL.FTZ R30, R30, R181.reuse ;  /* 0x000000b51e1e7220 */ /* 0x080fe20000410000 */
[----:B------:R-:W-:Y:S01]  /*6bb0*/  FADD.FTZ R154, R156, R5 ;  /* 0x000000059c9a7221 */ /* 0x000fe20000010000 */
[----:B------:R-:W-:Y:S01]  /*6bc0*/  MUFU.EX2 R188, R188 ;  /* 0x000000bc00bc7308 */ /* 0x000fe20000000800 */
[----:B----4-:R-:W-:Y:S01]  /*6bd0*/  FADD.FTZ R4, R155, R4 ;  /* 0x000000049b047221 */ /* 0x010fe20000010000 */
[C---:B------:R-:W-:Y:S01]  /*6be0*/  F2FP.F16.F32.PACK_AB R156, R13.reuse, R156 ;  /* 0x0000009c0d9c723e */ /* 0x040fe200000000ff */
        /* <DEDUP_REMOVED lines=13> */
[----:B------:R-:W2:Y:S01]  /*6cc0*/  MUFU.EX2 R192, R192 ;  /* 0x000000c000c07308 */ /* 0x000ea20000000800 */
[----:B------:R-:W-:Y:S01]  /*6cd0*/  F2FP.F16.F32.PACK_AB R160, R21, R160 ;  /* 0x000000a015a0723e */ /* 0x000fe200000000ff */
        /* <DEDUP_REMOVED lines=10> */
[----:B------:R-:W-:Y:S01]  /*6d80*/  F2FP.F16.F32.PACK_AB R153, R155, R184 ;  /* 0x000000b89b99723e */ /* 0x000fe200000000ff */
[-C--:B------:R-:W-:Y:S01]  /*6d90*/  FMUL.FTZ R59, R59, R181.reuse ;  /* 0x000000b53b3b7220 */ /* 0x080fe20000410000 */
[-C--:B------:R-:W-:Y:S01]  /*6da0*/  FMUL.FTZ R62, R62, R181.reuse ;  /* 0x000000b53e3e7220 */ /* 0x080fe20000410000 */
[----:B------:R-:W-:Y:S01]  /*6db0*/  FADD.FTZ R154, R164, R5 ;  /* 0x00000005a49a7221 */ /* 0x000fe20000010000 */
[----:B------:R-:W-:Y:S01]  /*6dc0*/  MUFU.EX2 R163, R163 ;  /* 0x000000a300a37308 */ /* 0x000fe20000000800 */
[--C-:B---3--:R-:W-:Y:S01]  /*6dd0*/  FFMA.FTZ R196, R167, UR10, -R189.reuse ;  /* 0x0000000aa7c47c23 */ /* 0x108fe200080108bd */
[----:B------:R-:W-:Y:S01]  /*6de0*/  FFMA.FTZ R167, R170, UR10, -R189 ;  /* 0x0000000aaaa77c23 */ /* 0x000fe200080108bd */
[C---:B------:R-:W-:Y:S01]  /*6df0*/  FADD.FTZ R5, R157.reuse, R154 ;  /* 0x0000009a9d057221 */ /* 0x040fe20000010000 */
[----:B------:R-:W-:Y:S01]  /*6e00*/  F2FP.F16.F32.PACK_AB R164, R157, R164 ;  /* 0x000000a49da4723e */ /* 0x000fe200000000ff */
[----:B------:R-:W-:Y:S01]  /*6e10*/  FMUL.FTZ R63, R63, R181 ;  /* 0x000000b53f3f7220 */ /* 0x000fe20000410000 */
[----:B--2---:R-:W-:Y:S01]  /*6e20*/  F2FP.F16.F32.PACK_AB R157, R192, R159 ;  /* 0x0000009fc09d723e */ /* 0x004fe200000000ff */
[----:B------:R-:W-:Y:S01]  /*6e30*/  FADD.FTZ R154, R20, R5 ;  /* 0x00000005149a7221 */ /* 0x000fe20000010000 */
[----:B------:R-:W2:Y:S01]  /*6e40*/  MUFU.EX2 R196, R196 ;  /* 0x000000c400c47308 */ /* 0x000ea20000000800 */
[-C--:B------:R-:W-:Y:S01]  /*6e50*/  FMUL.FTZ R66, R66, R181.reuse ;  /* 0x000000b542427220 */ /* 0x080fe20000410000 */
[-C--:B------:R-:W-:Y:S01]  /*6e60*/  FMUL.FTZ R67, R67, R181.reuse ;  /* 0x000000b543437220 */ /* 0x080fe20000410000 */
[----:B------:R-:W-:Y:S01]  /*6e70*/  FADD.FTZ R5, R161, R154 ;  /* 0x0000009aa1057221 */ /* 0x000fe20000010000 */
[-C--:B------:R-:W-:Y:S01]  /*6e80*/  FMUL.FTZ R70, R70, R181.reuse ;  /* 0x000000b546467220 */ /* 0x080fe20000410000 */
[-C--:B------:R-:W-:Y:S01]  /*6e90*/  FMUL.FTZ R71, R71, R181.reuse ;  /* 0x000000b547477220 */ /* 0x080fe20000410000 */
[-C--:B------:R-:W-:Y:S01]  /*6ea0*/  FMUL.FTZ R74, R74, R181.reuse ;  /* 0x000000b54a4a7220 */ /* 0x080fe20000410000 */
        /* <DEDUP_REMOVED lines=9> */
[----:B------:R-:W-:Y:S01]  /*6f40*/  F2FP.F16.F32.PACK_AB R154, R11, R10 ;  /* 0x0000000a0b9a723e */ /* 0x000fe200000000ff */
[----:B------:R-:W-:Y:S01]  /*6f50*/  FADD.FTZ R11, R185, R4 ;  /* 0x00000004b90b7221 */ /* 0x000fe20000010000 */
[----:B------:R-:W3:Y:S01]  /*6f60*/  MUFU.EX2 R202, R202 ;  /* 0x000000ca00ca7308 */ /* 0x000ee20000000800 */
[-C--:B------:R-:W-:Y:S01]  /*6f70*/  FMUL.FTZ R83, R83, R181.reuse ;  /* 0x000000b553537220 */ /* 0x080fe20000410000 */
[-C--:B------:R-:W-:Y:S01]  /*6f80*/  FMUL.FTZ R86, R86, R181.reuse ;  /* 0x000000b556567220 */ /* 0x080fe20000410000 */
[----:B------:R-:W-:Y:S01]  /*6f90*/  FADD.FTZ R4, R188, R11 ;  /* 0x0000000bbc047221 */ /* 0x000fe20000010000 */
[-C--:B------:R-:W-:Y:S01]  /*6fa0*/  FMUL.FTZ R87, R87, R181.reuse ;  /* 0x000000b557577220 */ /* 0x080fe20000410000 */
[-C--:B------:R-:W-:Y:S01]  /*6fb0*/  FMUL.FTZ R90, R90, R181.reuse ;  /* 0x000000b55a5a7220 */ /* 0x080fe20000410000 */
[----:B------:R-:W-:Y:S01]  /*6fc0*/  FMUL.FTZ R91, R91, R181 ;  /* 0x000000b55b5b7220 */ /* 0x000fe20000410000 */
[----:B------:R-:W-:Y:S01]  /*6fd0*/  FADD.FTZ R11, R159, R4 ;  /* 0x000000049f0b7221 */ /* 0x000fe20000010000 */
[----:B------:R-:W4:Y:S01]  /*6fe0*/  MUFU.EX2 R171, R171 ;  /* 0x000000ab00ab7308 */ /* 0x000f220000000800 */
[----:B--2---:R-:W-:Y:S01]  /*6ff0*/  F2FP.F16.F32.PACK_AB R159, R196, R163 ;  /* 0x000000a3c49f723e */ /* 0x004fe200000000ff */
        /* <DEDUP_REMOVED lines=12> */
[-C--:B------:R-:W-:Y:S01]  /*70c0*/  FMUL.FTZ R107, R107, R181.reuse ;  /* 0x000000b56b6b7220 */ /* 0x080fe20000410000 */
        /* <DEDUP_REMOVED lines=8> */
[----:B----4-:R-:W-:Y:S01]  /*7150*/  FADD.FTZ R11, R171, R4 ;  /* 0x00000004ab0b7221 */ /* 0x010fe20000010000 */
[----:B------:R-:W4:Y:S01]  /*7160*/  MUFU.EX2 R178, R178 ;  /* 0x000000b200b27308 */ /* 0x000f220000000800 */
[C---:B--2---:R-:W-:Y:S01]  /*7170*/  F2FP.F16.F32.PACK_AB R163, R214.reuse, R171 ;  /* 0x000000abd6a3723e */ /* 0x044fe200000000ff */
[-C--:B------:R-:W-:Y:S01]  /*7180*/  FMUL.FTZ R119, R119, R181.reuse ;  /* 0x000000b577777220 */ /* 0x080fe20000410000 */
[----:B------:R-:W-:Y:S01]  /*7190*/  FADD.FTZ R4, R214, R11 ;  /* 0x0000000bd6047221 */ /* 0x000fe20000010000 */
        /* <DEDUP_REMOVED lines=22> */
[----:B------:R-:W-:Y:S01]  /*7300*/  FMUL.FTZ R151, R151, R181 ;  /* 0x000000b597977220 */ /* 0x000fe20000410000 */
[----:B------:R-:W-:-:S05]  /*7310*/  F2FP.F16.F32.PACK_AB R155, R188, R185 ;  /* 0x000000b9bc9b723e */ /* 0x000fca00000000ff */
        /* <DEDUP_REMOVED lines=9> */
[----:B---3--:R-:W-:Y:S01]  /*73b0*/  FADD.FTZ R5, R173, R158 ;  /* 0x0000009ead057221 */ /* 0x008fe20000010000 */
[----:B------:R-:W-:-:S06]  /*73c0*/  F2FP.F16.F32.PACK_AB R158, R15, R12 ;  /* 0x0000000c0f9e723e */ /* 0x000fcc00000000ff */
[----:B------:R-:W3:Y:S01]  /*73d0*/  MUFU.EX2 R190, R190 ;  /* 0x000000be00be7308 */ /* 0x000ee20000000800 */
[C---:B----4-:R-:W-:Y:S01]  /*73e0*/  FADD.FTZ R11, R187.reuse, R4 ;  /* 0x00000004bb0b7221 */ /* 0x050fe20000010000 */
[----:B------:R-:W-:-:S06]  /*73f0*/  F2FP.F16.F32.PACK_AB R169, R187, R186 ;  /* 0x000000babba9723e */ /* 0x000fcc00000000ff */
[----:B------:R-:W4:Y:S01]  /*7400*/  MUFU.EX2 R191, R191 ;  /* 0x000000bf00bf7308 */ /* 0x000f220000000800 */
[C---:B--2---:R-:W-:Y:S01]  /*7410*/  FADD.FTZ R10, R176.reuse, R5 ;  /* 0x00000005b00a7221 */ /* 0x044fe20000010000 */
[----:B------:R-:W-:-:S03]  /*7420*/  F2FP.F16.F32.PACK_AB R172, R176, R173 ;  /* 0x000000adb0ac723e */ /* 0x000fc600000000ff */
[----:B------:R-:W-:-:S03]  /*7430*/  FADD.FTZ R5, R177, R10 ;  /* 0x0000000ab1057221 */ /* 0x000fc60000010000 */
        /* <DEDUP_REMOVED lines=11> */
[----:B----4-:R-:W-:Y:S01]  /*74f0*/  FADD.FTZ R11, R7, R4 ;  /* 0x00000004070b7221 */ /* 0x010fe20000010000 */
[C---:B--2---:R-:W-:Y:S01]  /*7500*/  FADD.FTZ R5, R180.reuse, R5 ;  /* 0x00000005b4057221 */ /* 0x044fe20000010000 */
[----:B------:R-:W-:Y:S02]  /*7510*/  F2FP.F16.F32.PACK_AB R174, R180, R177 ;  /* 0x000000b1b4ae723e */ /* 0x000fe400000000ff */
[C---:B---3--:R-:W-:Y:S01]  /*7520*/  FADD.FTZ R4, R10.reuse, R11 ;  /* 0x0000000b0a047221 */ /* 0x048fe20000010000 */
[----:B------:R-:W-:Y:S01]  /*7530*/  F2FP.F16.F32.PACK_AB R175, R10, R7 ;  /* 0x000000070aaf723e */ /* 0x000fe200000000ff */
[----:B-1----:R-:W-:Y:S06]  /*7540*/  @!P0 BRA `(.L_x_13252) ;  /* 0x0000000000048947 */ /* 0x002fec0003800000 */
[----:B------:R-:W-:Y:S01]  /*7550*/  BPT.TRAP 0x1 ;  /* 0x000000040000795c */ /* 0x000fe20000300000 */
.L_x_13252:
[----:B------:R1:W2:Y:S01]  /*7560*/  SYNCS.PHASECHK.TRANS64.TRYWAIT P1, [UR24+0x22850], R6 ;  /* 0x02285006ff0075a7 */ /* 0x0002a20008020158 */
[----:B------:R-:W-:Y:S05]  /*7570*/  @!P0 BRA `(.L_x_13253) ;  /* 0x0000000000048947 */ /* 0x000fea0003800000 */
[----:B------:R-:W-:Y:S01]  /*7580*/  BPT.TRAP 0x1 ;  /* 0x000000040000795c */ /* 0x000fe20000300000 */
.L_x_13253:
[----:B--2---:R-:W-:Y:S05]  /*7590*/  @P1 BRA `(.L_x_13254) ;  /* 0x0000000000081947 */ /* 0x004fea0003800000 */
[----:B------:R-:W2:Y:S02]  /*75a0*/  SYNCS.PHASECHK.TRANS64.TRYWAIT P1, [UR24+0x22850], R6 ;  /* 0x02285006ff0075a7 */ /* 0x000ea40008020158 */
[----:B--2---:R-:W-:Y:S05]  /*75b0*/  @!P1 BRA `(.L_x_13255) ;  /* 0x0000008000189947 */ /* 0x004fea0003800000 */
.L_x_13254:
[----:B------:R-:W3:Y:S01]  /*75c0*/  S2R R7, SR_TID.X ;  /* 0x0000000000077919 */ /* 0x000ee20000002100 */
[----:B------:R-:W-:Y:S01]  /*75d0*/  UIMAD UR11, UR36, 0xc00, UR21 ;  /* 0x00000c00240b78a4 */ /* 0x000fe2000f8e0215 */
[----:B------:R-:W-:Y:S01]  /*75e0*/  ISETP.LT.AND P1, PT, RZ, UR23, PT ;  /* 0x00000017ff007c0c */ /* 0x000fe2000bf21270 */
[----:B------:R-:W-:Y:S01]  /*75f0*/  UMOV UR7, 0x40000040 ;  /* 0x4000004000077882 */ /* 0x000fe20000000000 */
[----:B--2---:R-:W-:Y:S01]  /*7600*/  @!P2 VIADD R183, R183, 0x22860 ;  /* 0x00022860b7b7a836 */ /* 0x004fe20000000000 */
[----:B------:R-:W-:Y:S01]  /*7610*/  UIADD3 UR23, UR23, -0x1, URZ ;  /* 0xffffffff17177890 */ /* 0x000fe2000fffe03f */
[----:B------:R-:W-:Y:S02]  /*7620*/  IMAD.MOV.U32 R201, RZ, RZ, R0 ;  /* 0x000000ffffc97224 */ /* 0x000fe400078e0000 */
[----:B------:R-:W-:Y:S01]  /*7630*/  UMOV UR6, UR11 ;  /* 0x0000000b00067c82 */ /* 0x000fe20008000000 */
[----:B------:R-:W-:Y:S02]  /*7640*/  @!P2 PRMT R183, RZ, 0x654, R183 ;  /* 0x00000654ffb7a816 */ /* 0x000fe400000000b7 */
        /* <DEDUP_REMOVED lines=39> */
.L_x_13247:
        /* <DEDUP_REMOVED lines=8> */
[----:B01----:R-:W0:Y:S01]  /*7940*/  SHFL.BFLY PT, R6, R5, 0x2, 0x1f ;  /* 0x0c401f0005067f89 */ /* 0x003e2200000e0000 */
[----:B------:R-:W-:-:S02]  /*7950*/  UIADD3 UR38, UR38, 0x1, URZ ;  /* 0x0000000126267890 */ /* 0x000fc4000fffe03f */
[----:B------:R-:W-:Y:S01]  /*7960*/  USEL UR36, UR36, URZ, UP0 ;  /* 0x0000003f24247287 */ /* 0x000fe20008000000 */
[----:B--2---:R-:W-:Y:S01]  /*7970*/  FADD.FTZ R11, R11, R4 ;  /* 0x000000040b0b7221 */ /* 0x004fe20000010000 */
[----:B------:R-:W-:Y:S01]  /*7980*/  IMAD.MOV.U32 R4, RZ, RZ, RZ ;  /* 0x000000ffff047224 */ /* 0x000fe200078e00ff */
[----:B------:R-:W-:-:S03]  /*7990*/  ULOP3.LUT UR37, UR37, UR4, URZ, 0x3c, !UPT ;  /* 0x0000000425257292 */ /* 0x000fc6000f8e3c3f */
[----:B------:R-:W1:Y:S01]  /*79a0*/  SHFL.BFLY PT, R8, R11, 0x1, 0x1f ;  /* 0x0c201f000b087f89 */ /* 0x000e6200000e0000 */
[----:B0-----:R-:W-:Y:S01]  /*79b0*/  FADD.FTZ R6, R6, R5 ;  /* 0x0000000506067221 */ /* 0x001fe20000010000 */
[----:B------:R-:W-:-:S04]  /*79c0*/  IMAD.MOV.U32 R5, RZ, RZ, -0x800000 ;  /* 0xff800000ff057424 */ /* 0x000fc800078e00ff */
[----:B------:R-:W0:Y:S01]  /*79d0*/  SHFL.BFLY PT, R7, R6, 0x1, 0x1f ;  /* 0x0c201f0006077f89 */ /* 0x000e2200000e0000 */
[----:B-1----:R-:W-:Y:S01]  /*79e0*/  FADD.FTZ R10, R11, R8 ;  /* 0x000000080b0a7221 */ /* 0x002fe20000010000 */
[----:B------:R-:W-:-:S04]  /*79f0*/  IMAD.U32 R8, RZ, RZ, UR10 ;  /* 0x0000000aff087e24 */ /* 0x000fc8000f8e00ff */
[----:B------:R-:W-:-:S13]  /*7a00*/  FSETP.NE.FTZ.AND P2, PT, R10, RZ, PT ;  /* 0x000000ff0a00720b */ /* 0x000fda0003f55000 */
[----:B------:R-:W1:Y:S01]  /*7a10*/  @P2 MUFU.RCP R4, R10 ;  /* 0x0000000a00042308 */ /* 0x000e620000001000 */
[----:B------:R-:W-:Y:S01]  /*7a20*/  @P2 FMUL.FTZ R14, R14, 0.69314718246459960938 ;  /* 0x3f3172180e0e2820 */ /* 0x000fe20000410000 */
[----:B0-----:R-:W-:Y:S01]  /*7a30*/  FADD.FTZ R12, R6, R7 ;  /* 0x00000007060c7221 */ /* 0x001fe20000010000 */
[----:B------:R-:W-:Y:S02]  /*7a40*/  IMAD.MOV.U32 R7, RZ, RZ, RZ ;  /* 0x000000ffff077224 */ /* 0x000fe400078e00ff */
[----:B------:R-:W-:Y:S02]  /*7a50*/  IMAD.MOV.U32 R6, RZ, RZ, -0x800000 ;  /* 0xff800000ff067424 */ /* 0x000fe400078e00ff */
[----:B------:R-:W-:Y:S01]  /*7a60*/  FSETP.NE.FTZ.AND P1, PT, R12, RZ, PT ;  /* 0x000000ff0c00720b */ /* 0x000fe20003f35000 */
[----:B------:R-:W0:Y:S01]  /*7a70*/  @P2 MUFU.LG2 R10, R10 ;  /* 0x0000000a000a2308 */ /* 0x000e220000000c00 */
[-C--:B-1----:R-:W-:Y:S01]  /*7a80*/  FMUL.FTZ R26, R26, R4.reuse ;  /* 0x000000041a1a7220 */ /* 0x082fe20000410000 */
[-C--:B------:R-:W-:Y:S01]  /*7a90*/  FMUL.FTZ R34, R34, R4.reuse ;  /* 0x0000000422227220 */ /* 0x080fe20000410000 */
[----:B------:R-:W-:-:S09]  /*7aa0*/  FMUL.FTZ R35, R35, R4 ;  /* 0x0000000423237220 */ /* 0x000fd20000410000 */
[----:B---3--:R-:W1:Y:S01]  /*7ab0*/  @P1 MUFU.LG2 R9, R12 ;  /* 0x0000000c00091308 */ /* 0x008e620000000c00 */
[----:B------:R-:W-:Y:S01]  /*7ac0*/  @P1 FMUL.FTZ R8, R8, 0.69314718246459960938 ;  /* 0x3f31721808081820 */ /* 0x000fe20000410000 */
[-C--:B------:R-:W-:Y:S01]  /*7ad0*/  FMUL.FTZ R38, R38, R4.reuse ;  /* 0x0000000426267220 */ /* 0x080fe20000410000 */
[-C--:B------:R-:W-:Y:S01]  /*7ae0*/  FMUL.FTZ R39, R39, R4.reuse ;  /* 0x0000000427277220 */ /* 0x080fe20000410000 */
[-C--:B------:R-:W-:Y:S01]  /*7af0*/  FMUL.FTZ R42, R42, R4.reuse ;  /* 0x000000042a2a7220 */ /* 0x080fe20000410000 */
[----:B0-----:R-:W-:Y:S01]  /*7b00*/  @P2 FMUL.FTZ R11, R10, 0.69314718246459960938 ;  /* 0x3f3172180a0b2820 */ /* 0x001fe20000410000 */
        /* <DEDUP_REMOVED lines=126> */
.L_x_13226:
        /* <DEDUP_REMOVED lines=18> */
[----:B------:R-:W-:-:S03]  /*8410*/  F2FP.F16.F32.PACK_AB R32, R33, R32 ;  /* 0x000000202120723e */ /* 0x000fc600000000ff */
[----:B------:R-:W1:Y:S01]  /*8420*/  LDC R48, c[0x0][0xbe8] ;  /* 0x0002fa00ff307b82 */ /* 0x000e620000000800 */
[----:B------:R-:W-:Y:S01]  /*8430*/  F2FP.F16.F32.PACK_AB R33, R35, R34 ;  /* 0x000000222321723e */ /* 0x000fe200000000ff */
[----:B------:R-:W-:Y:S01]  /*8440*/  ULDC.64 UR8, c[0x0][0xb90] ;  /* 0x0002e40000087ab9 */ /* 0x000fe20000000a00 */
[----:B------:R-:W-:Y:S01]  /*8450*/  F2FP.F16.F32.PACK_AB R35, R39, R38 ;  /* 0x000000262723723e */ /* 0x000fe200000000ff */
[----:B------:R-:W-:Y:S01]  /*8460*/  VIADD R39, R16, UR44 ;  /* 0x0000002c10277c36 */ /* 0x000fe20008000000 */
[----:B------:R-:W-:Y:S01]  /*8470*/  UIMAD UR5, UR10, UR8, URZ ;  /* 0x000000080a0572a4 */ /* 0x000fe2000f8e023f */
[----:B------:R-:W-:Y:S01]  /*8480*/  F2FP.F16.F32.PACK_AB R40, R41, R40 ;  /* 0x000000282928723e */ /* 0x000fe200000000ff */
[----:B------:R-:W-:Y:S01]  /*8490*/  UIMAD.WIDE.U32 UR6, UR39, UR8, URZ ;  /* 0x00000008270672a5 */ /* 0x000fe2000f8e003f */
[----:B------:R-:W-:Y:S01]  /*84a0*/  F2FP.F16.F32.PACK_AB R34, R37, R36 ;  /* 0x000000242522723e */ /* 0x000fe200000000ff */
[----:B------:R-:W-:Y:S01]  /*84b0*/  UIMAD UR5, UR39, UR9, UR5 ;  /* 0x00000009270572a4 */ /* 0x000fe2000f8e0205 */
[----:B------:R-:W-:Y:S01]  /*84c0*/  F2FP.F16.F32.PACK_AB R41, R43, R42 ;  /* 0x0000002a2b29723e */ /* 0x000fe200000000ff */
[----:B------:R-:W-:Y:S01]  /*84d0*/  IMAD.MOV.U32 R36, RZ, RZ, R39 ;  /* 0x000000ffff247224 */ /* 0x000fe200078e0027 */
[----:B------:R-:W-:Y:S01]  /*84e0*/  F2FP.F16.F32.PACK_AB R42, R45, R182 ;  /* 0x000000b62d2a723e */ /* 0x000fe200000000ff */
[----:B------:R-:W-:Y:S01]  /*84f0*/  ULDC.64 UR8, c[0x0][0xb98] ;  /* 0x0002e60000087ab9 */ /* 0x000fe20000000a00 */
[----:B------:R-:W-:Y:S01]  /*8500*/  F2FP.F16.F32.PACK_AB R43, R47, R46 ;  /* 0x0000002e2f2b723e */ /* 0x000fe200000000ff */
[----:B------:R-:W-:-:S02]  /*8510*/  UIADD3 UR7, UR7, UR5, URZ ;  /* 0x0000000507077290 */ /* 0x000fc4000fffe03f */
[----:B------:R-:W-:Y:S02]  /*8520*/  UIMAD UR5, UR12, UR8, URZ ;  /* 0x000000080c0572a4 */ /* 0x000fe4000f8e023f */
[----:B------:R-:W-:Y:S01]  /*8530*/  UIMAD.WIDE.U32 UR6, UR42, UR8, UR6 ;  /* 0x000000082a0672a5 */ /* 0x000fe2000f8e0006 */
[----:B------:R-:W-:Y:S02]  /*8540*/  MOV R172, R203 ;  /* 0x000000cb00ac7202 */ /* 0x000fe40000000f00 */
[----:B0-----:R-:W-:Y:S01]  /*8550*/  MOV R173, R0 ;  /* 0x0000000000ad7202 */ /* 0x001fe20000000f00 */
[----:B------:R-:W-:-:S03]  /*8560*/  UIMAD UR5, UR42, UR9, UR5 ;  /* 0x000000092a0572a4 */ /* 0x000fc6000f8e0205 */
[----:B------:R-:W-:Y:S01]  /*8570*/  ULDC.64 UR8, c[0x0][0xae8] ;  /* 0x0002ba0000087ab9 */ /* 0x000fe20000000a00 */
[----:B------:R-:W-:-:S04]  /*8580*/  IMAD.WIDE R20, R207, 0x2, R172 ;  /* 0x00000002cf147825 */ /* 0x000fc800078e02ac */
[----:B------:R-:W-:Y:S01]  /*8590*/  IMAD.WIDE R172, R3, 0x2, R172 ;  /* 0x0000000203ac7825 */ /* 0x000fe200078e02ac */
[C---:B------:R-:W-:Y:S02]  /*85a0*/  IADD3 R9, P3, R20.reuse, 0xc060, RZ ;  /* 0x0000c06014097810 */ /* 0x040fe40007f7e0ff */
[C---:B------:R-:W-:Y:S02]  /*85b0*/  IADD3 R115, P0, R20.reuse, 0x8060, RZ ;  /* 0x0000806014737810 */ /* 0x040fe40007f1e0ff */
[----:B------:R-:W-:Y:S02]  /*85c0*/  LOP3.LUT R8, R9, 0x380, RZ, 0xc0, !PT ;  /* 0x0000038009087812 */ /* 0x000fe400078ec0ff */
[----:B------:R-:W-:Y:S01]  /*85d0*/  IADD3 R111, P2, R20, 0x8040, RZ ;  /* 0x00008040146f7810 */ /* 0x000fe20007f5e0ff */
[--C-:B------:R-:W-:Y:S01]  /*85e0*/  IMAD.X R153, RZ, RZ, R21.reuse, P0 ;  /* 0x000000ffff997224 */ /* 0x100fe200000e0615 */
[----:B------:R-:W-:Y:S02]  /*85f0*/  SHF.R.U64 R8, R8, 0x3, RZ ;  /* 0x0000000308087819 */ /* 0x000fe400000012ff */
[----:B------:R-:W-:Y:S01]  /*8600*/  LOP3.LUT R0, R115, 0x380, RZ, 0xc0, !PT ;  /* 0x0000038073007812 */ /* 0x000fe200078ec0ff */
[----:B------:R-:W-:Y:S01]  /*8610*/  IMAD.X R157, RZ, RZ, R21, P2 ;  /* 0x000000ffff9d7224 */ /* 0x000fe200010e0615 */
[----:B------:R-:W-:-:S02]  /*8620*/  LOP3.LUT R147, R20, 0x380, RZ, 0xc0, !PT ;  /* 0x0000038014937812 */ /* 0x000fc400078ec0ff */
[----:B------:R-:W-:Y:S01]  /*8630*/  LOP3.LUT R8, R8, R9, RZ, 0x3c, !PT ;  /* 0x0000000908087212 */ /* 0x000fe200078e3cff */
[--C-:B------:R-:W-:Y:S01]  /*8640*/  IMAD.X R9, RZ, RZ, R21.reuse, P3 ;  /* 0x000000ffff097224 */ /* 0x100fe200018e0615 */
[----:B------:R-:W-:Y:S02]  /*8650*/  IADD3 R12, P2, R20, 0x4000, RZ ;  /* 0x00004000140c7810 */ /* 0x000fe40007f5e0ff */
[----:B------:R-:W-:Y:S02]  /*8660*/  SHF.R.U64 R0, R0, 0x3, RZ ;  /* 0x0000000300007819 */ /* 0x000fe400000012ff */
        /* <DEDUP_REMOVED lines=32> */
[----:B------:R-:W-:Y:S02]  /*8870*/  SHF.R.U64 R114, R114, 0x3, RZ ;  /* 0x0000000372727819 */ /* 0x000fe400000012ff */
[----:B------:R-:W-:Y:S02]  /*8880*/  LOP3.LUT R150, R20, R119, RZ, 0x3c, !PT ;  /* 0x0000007714967212 */ /* 0x000fe400078e3cff */
[----:B------:R-:W-:Y:S02]  /*8890*/  LOP3.LUT R20, R107, 0x380, RZ, 0xc0, !PT ;  /* 0x000003806b147812 */ /* 0x000fe400078ec0ff */
[----:B------:R-:W-:Y:S02]  /*88a0*/  SHF.R.U64 R21, R21, 0x3, RZ ;  /* 0x0000000315157819 */ /* 0x000fe400000012ff */
[----:B------:R-:W-:Y:S01]  /*88b0*/  LOP3.LUT R114, R114, R115, RZ, 0x3c, !PT ;  /* 0x0000007372727212 */ /* 0x000fe200078e3cff */
[----:B------:R-:W-:Y:S01]  /*88c0*/  IMAD.X R115, RZ, RZ, R173, P2 ;  /* 0x000000ffff737224 */ /* 0x000fe200010e06ad */
[----:B------:R-:W-:-:S02]  /*88d0*/  IADD3 R143, P2, R172, 0xe000, RZ ;  /* 0x0000e000ac8f7810 */ /* 0x000fc40007f5e0ff */
[----:B------:R-:W-:Y:S02]  /*88e0*/  SHF.R.U64 R20, R20, 0x3, RZ ;  /* 0x0000000314147819 */ /* 0x000fe400000012ff */
[----:B------:R-:W-:Y:S02]  /*88f0*/  LOP3.LUT R158, R21, R102, RZ, 0x3c, !PT ;  /* 0x00000066159e7212 */ /* 0x000fe400078e3cff */
[----:B------:R-:W-:Y:S02]  /*8900*/  LOP3.LUT R21, R98, 0x380, RZ, 0xc0, !PT ;  /* 0x0000038062157812 */ /* 0x000fe400078ec0ff */
[----:B------:R-:W-:Y:S02]  /*8910*/  LOP3.LUT R142, R143, 0x380, RZ, 0xc0, !PT ;  /* 0x000003808f8e7812 */ /* 0x000fe400078ec0ff */
[----:B------:R-:W-:Y:S02]  /*8920*/  LOP3.LUT R160, R20, R107, RZ, 0x3c, !PT ;  /* 0x0000006b14a07212 */ /* 0x000fe400078e3cff */
[----:B------:R-:W-:-:S02]  /*8930*/  LOP3.LUT R20, R103, 0x380, RZ, 0xc0, !PT ;  /* 0x0000038067147812 */ /* 0x000fc400078ec0ff */
[----:B------:R-:W-:Y:S02]  /*8940*/  SHF.R.U64 R21, R21, 0x3, RZ ;  /* 0x0000000315157819 */ /* 0x000fe400000012ff */
[----:B------:R-:W-:Y:S02]  /*8950*/  SHF.R.U64 R142, R142, 0x3, RZ ;  /* 0x000000038e8e7819 */ /* 0x000fe400000012ff */
[----:B------:R-:W-:Y:S02]  /*8960*/  SHF.R.U64 R20, R20, 0x3, RZ ;  /* 0x0000000314147819 */ /* 0x000fe400000012ff */
[----:B------:R-:W-:Y:S02]  /*8970*/  LOP3.LUT R162, R21, R98, RZ, 0x3c, !PT ;  /* 0x0000006215a27212 */ /* 0x000fe400078e3cff */
[----:B------:R-:W-:Y:S02]  /*8980*/  IADD3 R21, P3, R172, 0x1000, RZ ;  /* 0x00001000ac157810 */ /* 0x000fe40007f7e0ff */
[----:B------:R-:W-:Y:S01]  /*8990*/  LOP3.LUT R142, R142, R143, RZ, 0x3c, !PT ;  /* 0x0000008f8e8e7212 */ /* 0x000fe200078e3cff */
[----:B------:R-:W-:Y:S01]  /*89a0*/  IMAD.X R143, RZ, RZ, R173, P2 ;  /* 0x000000ffff8f7224 */ /* 0x000fe200010e06ad */
[----:B------:R-:W-:-:S02]  /*89b0*/  LOP3.LUT R0, R3, 0x380, RZ, 0xc0, !PT ;  /* 0x0000038003007812 */ /* 0x000fc400078ec0ff */
[----:B-1----:R-:W-:Y:S02]  /*89c0*/  ISETP.NE.AND P2, PT, R48, 0x1, PT ;  /* 0x000000013000780c */ /* 0x002fe40003f45270 */
[----:B------:R-:W-:Y:S02]  /*89d0*/  LOP3.LUT R166, R20, R103, RZ, 0x3c, !PT ;  /* 0x0000006714a67212 */ /* 0x000fe400078e3cff */
[----:B------:R-:W-:Y:S02]  /*89e0*/  LOP3.LUT R20, R21, 0x380, RZ, 0xc0, !PT ;  /* 0x0000038015147812 */ /* 0x000fe400078ec0ff */
[----:B------:R-:W-:Y:S02]  /*89f0*/  SHF.R.U64 R0, R0, 0x3, RZ ;  /* 0x0000000300007819 */ /* 0x000fe400000012ff */
[----:B------:R-:W-:Y:S02]  /*8a00*/  SHF.R.U64 R20, R20, 0x3, RZ ;  /* 0x0000000314147819 */ /* 0x000fe400000012ff */
[----:B------:R-:W-:-:S02]  /*8a10*/  LOP3.LUT R154, R0, R3, RZ, 0x3c, !PT ;  /* 0x00000003009a7212 */ /* 0x000fc400078e3cff */
[----:B------:R-:W-:Y:S02]  /*8a20*/  MOV R213, R146 ;  /* 0x0000009200d57202 */ /* 0x000fe40000000f00 */
[----:B------:R-:W-:Y:S02]  /*8a30*/  LOP3.LUT R3, R30, 0x380, RZ, 0xc0, !PT ;  /* 0x000003801e037812 */ /* 0x000fe400078ec0ff */
[----:B------:R-:W-:Y:S01]  /*8a40*/  LOP3.LUT R20, R20, R21, RZ, 0x3c, !PT ;  /* 0x0000001514147212 */ /* 0x000fe200078e3cff */
[----:B------:R-:W-:Y:S01]  /*8a50*/  IMAD.X R21, RZ, RZ, R173, P3 ;  /* 0x000000ffff157224 */ /* 0x000fe200018e06ad */
[----:B------:R-:W-:Y:S01]  /*8a60*/  LOP3.LUT R0, R31, 0x380, RZ, 0xc0, !PT ;  /* 0x000003801f007812 */ /* 0x000fe200078ec0ff */
[----:B------:R0:W-:Y:S01]  /*8a70*/  STSM.16.M88.4 [R213], R24 ;  /* 0x00000018d5007844 */ /* 0x0001e20000000200 */
[----:B------:R-:W-:Y:S02]  /*8a80*/  SHF.R.U64 R3, R3, 0x3, RZ ;  /* 0x0000000303037819 */ /* 0x000fe400000012ff */
[----:B------:R-:W-:-:S02]  /*8a90*/  IADD3 R119, P3, R172, 0x8000, RZ ;  /* 0x00008000ac777810 */ /* 0x000fc40007f7e0ff */
[----:B------:R-:W-:Y:S02]  /*8aa0*/  SHF.R.U64 R0, R0, 0x3, RZ ;  /* 0x0000000300007819 */ /* 0x000fe400000012ff */
[----:B------:R-:W-:Y:S02]  /*8ab0*/  LOP3.LUT R168, R3, R30, RZ, 0x3c, !PT ;  /* 0x0000001e03a87212 */ /* 0x000fe400078e3cff */
[----:B------:R-:W-:Y:S02]  /*8ac0*/  LOP3.LUT R118, R119, 0x380, RZ, 0xc0, !PT ;  /* 0x0000038077767812 */ /* 0x000fe400078ec0ff */
[----:B------:R-:W-:Y:S02]  /*8ad0*/  LOP3.LUT R3, R12, 0x380, RZ, 0xc0, !PT ;  /* 0x000003800c037812 */ /* 0x000fe400078ec0ff */
[----:B------:R-:W-:Y:S02]  /*8ae0*/  LOP3.LUT R164, R0, R31, RZ, 0x3c, !PT ;  /* 0x0000001f00a47212 */ /* 0x000fe400078e3cff */
[----:B------:R-:W-:Y:S01]  /*8af0*/  SHF.R.U64 R118, R118, 0x3, RZ ;  /* 0x0000000376767819 */ /* 0x000fe200000012ff */
[----:B0-----:R-:W0:Y:S01]  /*8b00*/  @P2 LDC R24, c[0x0][0xbec] ;  /* 0x0002fb00ff182b82 */ /* 0x001e220000000800 */
[----:B------:R-:W-:-:S02]  /*8b10*/  LOP3.LUT R106, R111, 0x380, RZ, 0xc0, !PT ;  /* 0x000003806f6a7812 */ /* 0x000fc400078ec0ff */
[----:B------:R-:W-:Y:S02]  /*8b20*/  LOP3.LUT R0, R99, 0x380, RZ, 0xc0, !PT ;  /* 0x0000038063007812 */ /* 0x000fe400078ec0ff */
[----:B------:R-:W-:Y:S02]  /*8b30*/  SHF.R.U64 R3, R3, 0x3, RZ ;  /* 0x0000000303037819 */ /* 0x000fe400000012ff */
[----:B------:R-:W-:Y:S01]  /*8b40*/  LOP3.LUT R118, R118, R119, RZ, 0x3c, !PT ;  /* 0x0000007776767212 */ /* 0x000fe200078e3cff */
[----:B------:R-:W1:Y:S01]  /*8b50*/  @P2 LDC R27, c[0x0][0xbf0] ;  /* 0x0002fc00ff1b2b82 */ /* 0x000e620000000800 */
[----:B------:R-:W-:Y:S01]  /*8b60*/  SHF.R.U64 R106, R106, 0x3, RZ ;  /* 0x000000036a6a7819 */ /* 0x000fe200000012ff */
[----:B------:R-:W-:Y:S01]  /*8b70*/  IMAD.X R119, RZ, RZ, R173, P3 ;  /* 0x000000ffff777224 */ /* 0x000fe200018e06ad */
[----:B------:R-:W-:Y:S02]  /*8b80*/  SHF.R.U64 R0, R0, 0x3, RZ ;  /* 0x0000000300007819 */ /* 0x000fe400000012ff */
[----:B------:R-:W-:-:S02]  /*8b90*/  LOP3.LUT R12, R3, R12, RZ, 0x3c, !PT ;  /* 0x0000000c030c7212 */ /* 0x000fc400078e3cff */
[C---:B------:R-:W-:Y:S02]  /*8ba0*/  IADD3 R107, P0, R172.reuse, 0x5000, RZ ;  /* 0x00005000ac6b7810 */ /* 0x040fe40007f1e0ff */
[----:B------:R-:W-:Y:S02]  /*8bb0*/  IADD3 R3, P3, R172, 0xf000, RZ ;  /* 0x0000f000ac037810 */ /* 0x000fe40007f7e0ff */
[----:B------:R-:W-:Y:S02]  /*8bc0*/  LOP3.LUT R10, R127, 0x380, RZ, 0xc0, !PT ;  /* 0x000003807f0a7812 */ /* 0x000fe400078ec0ff */
[----:B------:R-:W-:Y:S01]  /*8bd0*/  LOP3.LUT R14, R123, 0x380, RZ, 0xc0, !PT ;  /* 0x000003807b0e7812 */ /* 0x000fe200078ec0ff */
[----:B------:R-:W-:Y:S01]  /*8be0*/  IMAD.X R147, RZ, RZ, R173, P3 ;  /* 0x000000ffff937224 */ /* 0x000fe200018e06ad */
[----:B------:R-:W-:Y:S01]  /*8bf0*/  LOP3.LUT R156, R106, R111, RZ, 0x3c, !PT ;  /* 0x0000006f6a9c7212 */ /* 0x000fe200078e3cff */
[----:B0-----:R-:W-:Y:S01]  /*8c00*/  @P2 IMAD.HI.U32 R24, R39, R24, RZ ;  /* 0x0000001827182227 */ /* 0x001fe200078e00ff */
[----:B------:R-:W-:-:S02]  /*8c10*/  LOP3.LUT R170, R0, R99, RZ, 0x3c, !PT ;  /* 0x0000006300aa7212 */ /* 0x000fc400078e3cff */
[----:B------:R-:W-:Y:S02]  /*8c20*/  LOP3.LUT R106, R107, 0x380, RZ, 0xc0, !PT ;  /* 0x000003806b6a7812 */ /* 0x000fe400078ec0ff */
[----:B------:R-:W-:Y:S02]  /*8c30*/  LOP3.LUT R0, R3, 0x380, RZ, 0xc0, !PT ;  /* 0x0000038003007812 */ /* 0x000fe400078ec0ff */
[----:B------:R-:W-:Y:S02]  /*8c40*/  SHF.R.U64 R10, R10, 0x3, RZ ;  /* 0x000000030a0a7819 */ /* 0x000fe400000012ff */
[----:B------:R-:W-:Y:S02]  /*8c50*/  SHF.R.U64 R14, R14, 0x3, RZ ;  /* 0x000000030e0e7819 */ /* 0x000fe400000012ff */
[----:B------:R-:W-:Y:S02]  /*8c60*/  SHF.R.U64 R106, R106, 0x3, RZ ;  /* 0x000000036a6a7819 */ /* 0x000fe400000012ff */
[----:B------:R-:W-:-:S02]  /*8c70*/  SHF.R.U64 R0, R0, 0x3, RZ ;  /* 0x0000000300007819 */ /* 0x000fc400000012ff */
[----:B------:R-:W-:Y:S02]  /*8c80*/  LOP3.LUT R10, R10, R127, RZ, 0x3c, !PT ;  /* 0x0000007f0a0a7212 */ /* 0x000fe400078e3cff */
[----:B------:R-:W-:Y:S02]  /*8c90*/  LOP3.LUT R14, R14, R123, RZ, 0x3c, !PT ;  /* 0x0000007b0e0e7212 */ /* 0x000fe400078e3cff */
[----:B------:R-:W-:Y:S01]  /*8ca0*/  LOP3.LUT R106, R106, R107, RZ, 0x3c, !PT ;  /* 0x0000006b6a6a7212 */ /* 0x000fe200078e3cff */
[----:B------:R-:W-:Y:S01]  /*8cb0*/  IMAD.X R107, RZ, RZ, R173, P0 ;  /* 0x000000ffff6b7224 */ /* 0x000fe200000e06ad */
[----:B------:R-:W-:Y:S02]  /*8cc0*/  LOP3.LUT R146, R0, R3, RZ, 0x3c, !PT ;  /* 0x0000000300927212 */ /* 0x000fe400078e3cff */
[----:B------:R-:W-:Y:S02]  /*8cd0*/  MOV R154, R154 ;  /* 0x0000009a009a7202 */ /* 0x000fe40000000f00 */
[----:B------:R-:W-:-:S02]  /*8ce0*/  MOV R3, R8 ;  /* 0x0000000800037202 */ /* 0x000fc40000000f00 */
[----:B------:R-:W-:Y:S01]  /*8cf0*/  MOV R0, R10 ;  /* 0x0000000a00007202 */ /* 0x000fe20000000f00 */
[----:B------:R-:W-:Y:S01]  /*8d00*/  STSM.16.M88.4 [R154], R32 ;  /* 0x000000209a007844 */ /* 0x000fe20000000200 */
[----:B------:R-:W-:Y:S02]  /*8d10*/  MOV R164, R164 ;  /* 0x000000a400a47202 */ /* 0x000fe40000000f00 */
[----:B------:R-:W-:Y:S02]  /*8d20*/  IADD3 R135, P0, R172, 0xc000, RZ ;  /* 0x0000c000ac877810 */ /* 0x000fe40007f1e0ff */
[----:B------:R-:W-:Y:S01]  /*8d30*/  MOV R44, R14 ;  /* 0x0000000e002c7202 */ /* 0x000fe20000000f00 */
[----:B------:R-:W-:Y:S01]  /*8d40*/  STSM.16.M88.4 [R164], R40 ;  /* 0x00000028a4007844 */ /* 0x000fe20000000200 */
[----:B------:R-:W-:Y:S02]  /*8d50*/  MOV R170, R170 ;  /* 0x000000aa00aa7202 */ /* 0x000fe40000000f00 */
        /* <DEDUP_REMOVED lines=10> */
[----:B-1----:R-:W-:Y:S02]  /*8e00*/  @P2 SHF.R.U32.HI R36, RZ, R27, R24 ;  /* 0x0000001bff242219 */ /* 0x002fe40000011618 */
[----:B------:R-:W-:Y:S01]  /*8e10*/  LOP3.LUT R134, R135, 0x380, RZ, 0xc0, !PT ;  /* 0x0000038087867812 */ /* 0x000fe200078ec0ff */
[----:B------:R1:W-:Y:S01]  /*8e20*/  STSM.16.M88.4 [R25], R12 ;  /* 0x0000000c19007844 */ /* 0x0003e20000000200 */
[----:B------:R-:W-:Y:S01]  /*8e30*/  MOV R168, R168 ;  /* 0x000000a800a87202 */ /* 0x000fe20000000f00 */
[----:B------:R-:W-:Y:S01]  /*8e40*/  IMAD.MOV R37, RZ, RZ, -R36 ;  /* 0x000000ffff257224 */ /* 0x000fe200078e0a24 */
[----:B------:R-:W-:-:S02]  /*8e50*/  IADD3 R111, P1, R172, 0x6000, RZ ;  /* 0x00006000ac6f7810 */ /* 0x000fc40007f3e0ff */
[----:B------:R-:W-:Y:S01]  /*8e60*/  MOV R166, R166 ;  /* 0x000000a600a67202 */ /* 0x000fe20000000f00 */
[----:B------:R-:W-:Y:S01]  /*8e70*/  IMAD R37, R48, R37, R39 ;  /* 0x0000002530257224 */ /* 0x000fe200078e0227 */
[----:B0-----:R-:W-:Y:S02]  /*8e80*/  F2FP.F16.F32.PACK_AB R8, R65, R187 ;  /* 0x000000bb4108723e */ /* 0x001fe400000000ff */
[----:B------:R-:W-:Y:S02]  /*8e90*/  F2FP.F16.F32.PACK_AB R9, R67, R66 ;  /* 0x000000424309723e */ /* 0x000fe400000000ff */
[----:B------:R-:W-:Y:S02]  /*8ea0*/  F2FP.F16.F32.PACK_AB R10, R69, R188 ;  /* 0x000000bc450a723e */ /* 0x000fe400000000ff */
[----:B------:R-:W-:Y:S02]  /*8eb0*/  F2FP.F16.F32.PACK_AB R11, R71, R70 ;  /* 0x00000046470b723e */ /* 0x000fe400000000ff */
[----:B------:R-:W-:-:S02]  /*8ec0*/  SHF.R.U64 R134, R134, 0x3, RZ ;  /* 0x0000000386867819 */ /* 0x000fc400000012ff */
        /* <DEDUP_REMOVED lines=11> */
[----:B------:R-:W-:Y:S02]  /*8f80*/  LOP3.LUT R110, R111, 0x380, RZ, 0xc0, !PT ;  /* 0x000003806f6e7812 */ /* 0x000fe400078ec0ff */
[----:B------:R-:W-:Y:S01]  /*8f90*/  LOP3.LUT R134, R134, R135, RZ, 0x3c, !PT ;  /* 0x0000008786867212 */ /* 0x000fe200078e3cff */
[----:B------:R-:W-:Y:S01]  /*8fa0*/  IMAD.X R135, RZ, RZ, R173, P0 ;  /* 0x000000ffff877224 */ /* 0x000fe200000e06ad */
[----:B------:R2:W-:Y:S01]  /*8fb0*/  STSM.16.M88.4 [R162], R24 ;  /* 0x00000018a2007844 */ /* 0x0005e20000000200 */
[----:B------:R-:W-:Y:S02]  /*8fc0*/  SHF.R.U64 R110, R110, 0x3, RZ ;  /* 0x000000036e6e7819 */ /* 0x000fe400000012ff */
[----:B0-----:R-:W-:Y:S01]  /*8fd0*/  F2FP.F16.F32.PACK_AB R9, R52, R7 ;  /* 0x000000073409723e */ /* 0x001fe200000000ff */
[----:B-1----:R-:W-:Y:S01]  /*8fe0*/  IMAD.U32 R13, RZ, RZ, UR5 ;  /* 0x00000005ff0d7e24 */ /* 0x002fe2000f8e00ff */
[----:B------:R-:W-:Y:S01]  /*8ff0*/  SHF.R.S32.HI R12, RZ, 0x1f, R36 ;  /* 0x0000001fff0c7819 */ /* 0x000fe20000011424 */
[----:B------:R-:W-:Y:S01]  /*9000*/  ULDC UR5, c[0x0][0xa88] ;  /* 0x0002a20000057ab9 */ /* 0x000fe20000000800 */
[----:B------:R-:W-:-:S02]  /*9010*/  SHF.R.S32.HI R7, RZ, 0x1f, R37 ;  /* 0x0000001fff077819 */ /* 0x000fc40000011425 */
[----:B------:R-:W-:Y:S01]  /*9020*/  LOP3.LUT R110, R110, R111, RZ, 0x3c, !PT ;  /* 0x0000006f6e6e7212 */ /* 0x000fe200078e3cff */
[----:B------:R-:W-:Y:S01]  /*9030*/  IMAD.X R111, RZ, RZ, R173, P1 ;  /* 0x000000ffff6f7224 */ /* 0x000fe200008e06ad */
[----:B------:R-:W-:Y:S02]  /*9040*/  IADD3 R139, P1, R172, 0xd000, RZ ;  /* 0x0000d000ac8b7810 */ /* 0x000fe40007f3e0ff */
[----:B------:R-:W-:Y:S02]  /*9050*/  MOV R160, R160 ;  /* 0x000000a000a07202 */ /* 0x000fe40000000f00 */
[----:B--2---:R-:W-:Y:S01]  /*9060*/  IADD3 R24, P0, R36, UR6, RZ ;  /* 0x0000000624187c10 */ /* 0x004fe2000ff1e0ff */
[----:B------:R-:W-:Y:S01]  /*9070*/  VIADD R26, R206, UR44 ;  /* 0x0000002cce1a7c36 */ /* 0x000fe20008000000 */
[----:B------:R-:W-:Y:S02]  /*9080*/  F2FP.F16.F32.PACK_AB R32, R89, R193 ;  /* 0x000000c15920723e */ /* 0x000fe400000000ff */
[----:B------:R-:W-:Y:S01]  /*9090*/  IADD3.X R25, R12, UR7, R13, P0, !PT ;  /* 0x000000070c197c10 */ /* 0x000fe200087fe40d */
[----:B------:R-:W-:Y:S01]  /*90a0*/  ULDC.64 UR6, c[0x0][0xb88] ;  /* 0x0002e20000067ab9 */ /* 0x000fe20000000a00 */
[----:B------:R-:W-:Y:S01]  /*90b0*/  F2FP.F16.F32.PACK_AB R33, R91, R90 ;  /* 0x0000005a5b21723e */ /* 0x000fe200000000ff */
[----:B------:R-:W-:Y:S01]  /*90c0*/  IMAD R12, R7, UR6, RZ ;  /* 0x00000006070c7c24 */ /* 0x000fe2000f8e02ff */
[----:B------:R-:W-:Y:S01]  /*90d0*/  F2FP.F16.F32.PACK_AB R34, R93, R194 ;  /* 0x000000c25d22723e */ /* 0x000fe200000000ff */
[----:B------:R-:W-:Y:S01]  /*90e0*/  IMAD.WIDE.U32 R24, R37, UR6, R24 ;  /* 0x0000000625187c25 */ /* 0x000fe2000f8e0018 */
[----:B------:R-:W-:-:S02]  /*90f0*/  F2FP.F16.F32.PACK_AB R35, R95, R94 ;  /* 0x0000005e5f23723e */ /* 0x000fc400000000ff */
[----:B------:R-:W-:Y:S01]  /*9100*/  MOV R158, R158 ;  /* 0x0000009e009e7202 */ /* 0x000fe20000000f00 */
[----:B------:R-:W-:Y:S01]  /*9110*/  IMAD R37, R37, UR7, R12 ;  /* 0x0000000725257c24 */ /* 0x000fe2000f8e020c */
[----:B------:R-:W-:Y:S01]  /*9120*/  F2FP.F16.F32.PACK_AB R8, R97, R195 ;  /* 0x000000c36108723e */ /* 0x000fe200000000ff */
[----:B------:R0:W-:Y:S01]  /*9130*/  STSM.16.M88.4 [R160], R32 ;  /* 0x00000020a0007844 */ /* 0x0001e20000000200 */
[----:B------:R-:W-:Y:S01]  /*9140*/  F2FP.F16.F32.PACK_AB R10, R101, R196 ;  /* 0x000000c4650a723e */ /* 0x000fe200000000ff */
[----:B------:R-:W-:Y:S01]  /*9150*/  ULDC.64 UR6, c[0x0][0xb50] ;  /* 0x0002d40000067ab9 */ /* 0x000fe20000000a00 */
[----:B------:R-:W-:Y:S01]  /*9160*/  F2FP.F16.F32.PACK_AB R11, R60, R56 ;  /* 0x000000383c0b723e */ /* 0x000fe200000000ff */
[----:B------:R-:W-:Y:S01]  /*9170*/  IMAD R7, R48, UR5, RZ ;  /* 0x0000000530077c24 */ /* 0x000fe2000f8e02ff */
[----:B------:R-:W-:Y:S02]  /*9180*/  LOP3.LUT R138, R139, 0x380, RZ, 0xc0, !PT ;  /* 0x000003808b8a7812 */ /* 0x000fe400078ec0ff */
[----:B------:R-:W-:Y:S01]  /*9190*/  LOP3.LUT P0, RZ, R204, 0x3, RZ, 0xc0, !PT ;  /* 0x00000003ccff7812 */ /* 0x000fe2000780c0ff */
[----:B------:R1:W-:Y:S01]  /*91a0*/  STSM.16.M88.4 [R158], R8 ;  /* 0x000000089e007844 */ /* 0x0003e20000000200 */
[----:B------:R-:W-:-:S02]  /*91b0*/  SHF.R.U64 R138, R138, 0x3, RZ ;  /* 0x000000038a8a7819 */ /* 0x000fc400000012ff */
[----:B------:R-:W-:Y:S02]  /*91c0*/  MOV R156, R156 ;  /* 0x0000009c009c7202 */ /* 0x000fe40000000f00 */
[----:B------:R-:W-:Y:S02]  /*91d0*/  F2FP.F16.F32.PACK_AB R12, R105, R197 ;  /* 0x000000c5690c723e */ /* 0x000fe400000000ff */
[----:B------:R-:W-:Y:S02]  /*91e0*/  F2FP.F16.F32.PACK_AB R13, R68, R64 ;  /* 0x00000040440d723e */ /* 0x000fe400000000ff */
[----:B0-----:R-:W-:Y:S02]  /*91f0*/  LEA R34, P3, R24, UR6, 0x2 ;  /* 0x0000000618227c11 */ /* 0x001fe4000f8610ff */
[----:B------:R-:W-:Y:S02]  /*9200*/  F2FP.F16.F32.PACK_AB R14, R109, R198 ;  /* 0x000000c66d0e723e */ /* 0x000fe400000000ff */
[----:B------:R-:W-:Y:S01]  /*9210*/  F2FP.F16.F32.PACK_AB R15, R76, R72 ;  /* 0x000000484c0f723e */ /* 0x000fe200000000ff */
[----:B------:R-:W-:Y:S01]  /*9220*/  SHFL.IDX PT, R46, R34, RZ, 0x1c1f ;  /* 0x001c1fff222e7589 */ /* 0x000fe200000e0000 */
[----:B------:R-:W-:Y:S01]  /*9230*/  LOP3.LUT R138, R138, R139, RZ, 0x3c, !PT ;  /* 0x0000008b8a8a7212 */ /* 0x000fe200078e3cff */
[----:B-1----:R-:W-:Y:S01]  /*9240*/  IMAD.IADD R9, R25, 0x1, R37 ;  /* 0x0000000119097824 */ /* 0x002fe200078e0225 */
[----:B------:R-:W-:Y:S01]  /*9250*/  MOV R152, R152 ;  /* 0x0000009800987202 */ /* 0x000fe20000000f00 */
[----:B------:R-:W-:Y:S01]  /*9260*/  VIADD R8, R26, 0x8 ;  /* 0x000000081a087836 */ /* 0x000fe20000000000 */
[----:B------:R0:W-:Y:S01]  /*9270*/  STSM.16.M88.4 [R156], R12 ;  /* 0x0000000c9c007844 */ /* 0x0001e20000000200 */
[----:B------:R-:W-:Y:S01]  /*9280*/  IMAD.X R139, RZ, RZ, R173, P1 ;  /* 0x000000ffff8b7224 */ /* 0x000fe200008e06ad */
[----:B------:R-:W-:-:S02]  /*9290*/  LEA.HI.X R35, R24, UR7, R9, 0x2, P3 ;  /* 0x0000000718237c11 */ /* 0x000fc400098f1409 */
[-C--:B------:R-:W-:Y:S01]  /*92a0*/  ISETP.GE.OR P1, PT, R26, R7.reuse, P0 ;  /* 0x000000071a00720c */ /* 0x080fe20000726670 */
[----:B------:R-:W-:Y:S01]  /*92b0*/  SHFL.IDX PT, R50, R34, 0x1, 0x1c1f ;  /* 0x003c1f0022327f89 */ /* 0x000fe200000e0000 */
[----:B------:R-:W-:Y:S02]  /*92c0*/  ISETP.GE.OR P0, PT, R8, R7, P0 ;  /* 0x000000070800720c */ /* 0x000fe40000706670 */
[----:B------:R-:W-:Y:S01]  /*92d0*/  F2FP.F16.F32.PACK_AB R8, R113, R199 ;  /* 0x000000c77108723e */ /* 0x000fe200000000ff */
[----:B------:R-:W1:Y:S01]  /*92e0*/  SHFL.IDX PT, R47, R35, RZ, 0x1c1f ;  /* 0x001c1fff232f7589 */ /* 0x000e6200000e0000 */
[----:B------:R-:W-:Y:S02]  /*92f0*/  F2FP.F16.F32.PACK_AB R9, R84, R80 ;  /* 0x000000505409723e */ /* 0x000fe400000000ff */
[----:B------:R-:W-:Y:S01]  /*9300*/  F2FP.F16.F32.PACK_AB R10, R117, R201 ;  /* 0x000000c9750a723e */ /* 0x000fe200000000ff */
[----:B------:R-:W2:Y:S01]  /*9310*/  SHFL.IDX PT, R51, R35, 0x1, 0x1c1f ;  /* 0x003c1f0023337f89 */ /* 0x000ea200000e0000 */
[----:B------:R-:W-:-:S02]  /*9320*/  F2FP.F16.F32.PACK_AB R11, R92, R88 ;  /* 0x000000585c0b723e */ /* 0x000fc400000000ff */
[----:B------:R-:W-:Y:S02]  /*9330*/  MOV R150, R150 ;  /* 0x0000009600967202 */ /* 0x000fe40000000f00 */
[----:B0-----:R-:W-:Y:S01]  /*9340*/  F2FP.F16.F32.PACK_AB R12, R121, R202 ;  /* 0x000000ca790c723e */ /* 0x001fe200000000ff */
[----:B------:R0:W-:Y:S01]  /*9350*/  STSM.16.M88.4 [R152], R8 ;  /* 0x0000000898007844 */ /* 0x0001e20000000200 */
        /* <DEDUP_REMOVED lines=8> */
[----:B------:R-:W-:Y:S01]  /*93e0*/  F2FP.F16.F32.PACK_AB R32, R137, R136 ;  /* 0x000000888920723e */ /* 0x000fe200000000ff */
[----:B0-----:R-:W0:Y:S01]  /*93f0*/  @P2 LDC R9, c[0x0][0xbf0] ;  /* 0x0002fc00ff092b82 */ /* 0x001e220000000800 */
[----:B------:R-:W-:Y:S01]  /*9400*/  F2FP.F16.F32.PACK_AB R33, R176, R175 ;  /* 0x000000afb021723e */ /* 0x000fe200000000ff */
[----:B------:R-:W-:Y:S01]  /*9410*/  STSM.16.M88.4 [R44], R24 ;  /* 0x000000182c007844 */ /* 0x000fe20000000200 */
[----:B------:R-:W-:-:S02]  /*9420*/  F2FP.F16.F32.PACK_AB R34, R141, R140 ;  /* 0x0000008c8d22723e */ /* 0x000fc400000000ff */
[----:B------:R-:W-:Y:S02]  /*9430*/  F2FP.F16.F32.PACK_AB R35, R178, R177 ;  /* 0x000000b1b223723e */ /* 0x000fe400000000ff */
[----:B------:R-:W-:Y:S02]  /*9440*/  F2FP.F16.F32.PACK_AB R56, R145, R144 ;  /* 0x000000909138723e */ /* 0x000fe400000000ff */
[----:B------:R-:W-:Y:S01]  /*9450*/  F2FP.F16.F32.PACK_AB R57, R180, R179 ;  /* 0x000000b3b439723e */ /* 0x000fe200000000ff */
[----:B------:R3:W-:Y:S01]  /*9460*/  STSM.16.M88.4 [R0], R32 ;  /* 0x0000002000007844 */ /* 0x0007e20000000200 */
[----:B------:R-:W-:Y:S02]  /*9470*/  F2FP.F16.F32.PACK_AB R58, R149, R148 ;  /* 0x00000094953a723e */ /* 0x000fe400000000ff */
[----:B------:R-:W-:Y:S02]  /*9480*/  F2FP.F16.F32.PACK_AB R59, R4, R181 ;  /* 0x000000b5043b723e */ /* 0x000fe400000000ff */
[----:B------:R-:W-:-:S02]  /*9490*/  IADD3 R31, P4, R172, 0x2000, RZ ;  /* 0x00002000ac1f7810 */ /* 0x000fc40007f9e0ff */
[C---:B------:R-:W-:Y:S01]  /*94a0*/  IADD3 R99, P5, R172.reuse, 0x3000, RZ ;  /* 0x00003000ac637810 */ /* 0x040fe20007fbe0ff */
[----:B------:R-:W-:Y:S01]  /*94b0*/  STSM.16.M88.4 [R3], R56 ;  /* 0x0000003803007844 */ /* 0x000fe20000000200 */
[----:B------:R-:W-:Y:S02]  /*94c0*/  IADD3 R103, P6, R172, 0x4000, RZ ;  /* 0x00004000ac677810 */ /* 0x000fe40007fde0ff */
[----:B------:R-:W-:Y:S01]  /*94d0*/  LOP3.LUT R30, R31, 0x380, RZ, 0xc0, !PT ;  /* 0x000003801f1e7812 */ /* 0x000fe200078ec0ff */
[----:B------:R-:W-:Y:S01]  /*94e0*/  BAR.SYNC.DEFER_BLOCKING 0x1, 0x100 ;  /* 0x0044000000007b1d */ /* 0x000fe20000010000 */
[----:B------:R-:W-:Y:S02]  /*94f0*/  LOP3.LUT R98, R99, 0x380, RZ, 0xc0, !PT ;  /* 0x0000038063627812 */ /* 0x000fe400078ec0ff */
[----:B------:R-:W-:Y:S01]  /*9500*/  LOP3.LUT R102, R103, 0x380, RZ, 0xc0, !PT ;  /* 0x0000038067667812 */ /* 0x000fe200078ec0ff */
[----:B---3--:R-:W-:Y:S01]  /*9510*/  IMAD R0, R23, 0x20, R200 ;  /* 0x0000002017007824 */ /* 0x008fe200078e02c8 */
[----:B------:R-:W-:-:S02]  /*9520*/  SHF.R.U64 R30, R30, 0x3, RZ ;  /* 0x000000031e1e7819 */ /* 0x000fc400000012ff */
[----:B------:R-:W-:Y:S02]  /*9530*/  SHF.R.U64 R98, R98, 0x3, RZ ;  /* 0x0000000362627819 */ /* 0x000fe400000012ff */
[----:B------:R-:W-:Y:S01]  /*9540*/  SHF.R.U64 R102, R102, 0x3, RZ ;  /* 0x0000000366667819 */ /* 0x000fe200000012ff */
[----:B------:R-:W-:Y:S01]  /*9550*/  UIMAD UR5, UR10, UR8, URZ ;  /* 0x000000080a0572a4 */ /* 0x000fe2000f8e023f */
[----:B------:R-:W-:Y:S01]  /*9560*/  LOP3.LUT R30, R30, R31, RZ, 0x3c, !PT ;  /* 0x0000001f1e1e7212 */ /* 0x000fe200078e3cff */
[--C-:B------:R-:W-:Y:S01]  /*9570*/  IMAD.X R31, RZ, RZ, R173.reuse, P4 ;  /* 0x000000ffff1f7224 */ /* 0x100fe200020e06ad */
[----:B------:R-:W-:Y:S01]  /*9580*/  LOP3.LUT R98, R98, R99, RZ, 0x3c, !PT ;  /* 0x0000006362627212 */ /* 0x000fe200078e3cff */
[--C-:B------:R-:W-:Y:S01]  /*9590*/  IMAD.X R99, RZ, RZ, R173.reuse, P5 ;  /* 0x000000ffff637224 */ /* 0x100fe200028e06ad */
[----:B------:R-:W-:Y:S01]  /*95a0*/  LOP3.LUT R102, R102, R103, RZ, 0x3c, !PT ;  /* 0x0000006766667212 */ /* 0x000fe200078e3cff */
[----:B------:R-:W-:Y:S01]  /*95b0*/  IMAD.X R103, RZ, RZ, R173, P6 ;  /* 0x000000ffff677224 */ /* 0x000fe200030e06ad */
[----:B------:R-:W-:-:S02]  /*95c0*/  IADD3 R123, P4, R172, 0x9000, RZ ;  /* 0x00009000ac7b7810 */ /* 0x000fc40007f9e0ff */
[C---:B------:R-:W-:Y:S01]  /*95d0*/  LOP3.LUT R29, R172.reuse, 0x380, RZ, 0xc0, !PT ;  /* 0x00000380ac1d7812 */ /* 0x040fe200078ec0ff */
[----:B-1----:R-:W-:Y:S01]  /*95e0*/  @!P1 ST.E desc[UR46][R46.64], R6 ;  /* 0x000000062e009985 */ /* 0x002fe2000c10192e */
[C---:B------:R-:W-:Y:S01]  /*95f0*/  IADD3 R127, P5, R172.reuse, 0xa000, RZ ;  /* 0x0000a000ac7f7810 */ /* 0x040fe20007fbe0ff */
[----:B------:R-:W-:Y:S01]  /*9600*/  UIMAD.WIDE.U32 UR6, UR39, UR8, URZ ;  /* 0x00000008270672a5 */ /* 0x000fe2000f8e003f */
[----:B------:R-:W-:Y:S01]  /*9610*/  IADD3 R131, P6, R172, 0xb000, RZ ;  /* 0x0000b000ac837810 */ /* 0x000fe20007fde0ff */
[----:B--2---:R1:W-:Y:S01]  /*9620*/  @!P0 ST.E desc[UR46][R50.64], R5 ;  /* 0x0000000532008985 */ /* 0x0043e2000c10192e */
[----:B------:R-:W-:Y:S01]  /*9630*/  UIMAD UR5, UR39, UR9, UR5 ;  /* 0x00000009270572a4 */ /* 0x000fe2000f8e0205 */
[----:B------:R-:W-:Y:S01]  /*9640*/  LOP3.LUT R122, R123, 0x380, RZ, 0xc0, !PT ;  /* 0x000003807b7a7812 */ /* 0x000fe200078ec0ff */
[----:B------:R-:W-:Y:S01]  /*9650*/  ULDC.64 UR10, c[0x0][0xaf0] ;  /* 0x0002bc00000a7ab9 */ /* 0x000fe20000000a00 */
[----:B------:R-:W-:Y:S02]  /*9660*/  LOP3.LUT R126, R127, 0x380, RZ, 0xc0, !PT ;  /* 0x000003807f7e7812 */ /* 0x000fe400078ec0ff */
[----:B------:R-:W-:-:S02]  /*9670*/  LOP3.LUT R130, R131, 0x380, RZ, 0xc0, !PT ;  /* 0x0000038083827812 */ /* 0x000fc400078ec0ff */
[----:B------:R-:W-:Y:S01]  /*9680*/  SHF.R.U64 R29, R29, 0x3, RZ ;  /* 0x000000031d1d7819 */ /* 0x000fe200000012ff */
[----:B-1----:R-:W1:Y:S01]  /*9690*/  @P2 LDC R5, c[0x0][0xbec] ;  /* 0x0002fb00ff052b82 */ /* 0x002e620000000800 */
[----:B------:R-:W-:Y:S01]  /*96a0*/  VIADD R6, R0, UR44 ;  /* 0x0000002c00067c36 */ /* 0x000fe20008000000 */
[----:B------:R-:W-:Y:S01]  /*96b0*/  UIMAD UR8, UR12, UR10, URZ ;  /* 0x0000000a0c0872a4 */ /* 0x000fe2000f8e023f */
[----:B------:R-:W-:Y:S01]  /*96c0*/  SHF.R.U64 R122, R122, 0x3, RZ ;  /* 0x000000037a7a7819 */ /* 0x000fe200000012ff */
[----:B------:R-:W-:Y:S01]  /*96d0*/  UIADD3 UR7, UR7, UR5, URZ ;  /* 0x0000000507077290 */ /* 0x000fe2000fffe03f */
[----:B------:R-:W-:Y:S01]  /*96e0*/  IMAD.MOV.U32 R3, RZ, RZ, R6 ;  /* 0x000000ffff037224 */ /* 0x000fe200078e0006 */
[----:B------:R-:W-:Y:S01]  /*96f0*/  UIMAD UR5, UR42, UR11, UR8 ;  /* 0x0000000b2a0572a4 */ /* 0x000fe2000f8e0208 */
[----:B------:R-:W-:Y:S01]  /*9700*/  SHF.R.U64 R126, R126, 0x3, RZ ;  /* 0x000000037e7e7819 */ /* 0x000fe200000012ff */
[----:B------:R-:W-:Y:S01]  /*9710*/  UIMAD.WIDE.U32 UR42, UR42, UR10, UR6 ;  /* 0x0000000a2a2a72a5 */ /* 0x000fe2000f8e0006 */
[----:B------:R-:W-:Y:S01]  /*9720*/  SHF.R.U64 R130, R130, 0x3, RZ ;  /* 0x0000000382827819 */ /* 0x000fe200000012ff */
[----:B------:R2:W5:Y:S01]  /*9730*/  LD.E.128 R40, desc[UR46][R20.64] ;  /* 0x0000002e14287980 */ /* 0x000562000c101d00 */
[----:B------:R-:W-:Y:S01]  /*9740*/  LOP3.LUT R122, R122, R123, RZ, 0x3c, !PT ;  /* 0x0000007b7a7a7212 */ /* 0x000fe200078e3cff */
[----:B------:R-:W-:Y:S01]  /*9750*/  UIADD3 UR5, UR43, UR5, URZ ;  /* 0x000000052b057290 */ /* 0x000fe2000fffe03f */
[----:B------:R-:W-:Y:S01]  /*9760*/  LOP3.LUT R126, R126, R127, RZ, 0x3c, !PT ;  /* 0x0000007f7e7e7212 */ /* 0x000fe200078e3cff */
[--C-:B------:R-:W-:Y:S01]  /*9770*/  IMAD.X R123, RZ, RZ, R173.reuse, P4 ;  /* 0x000000ffff7b7224 */ /* 0x100fe200020e06ad */
[----:B------:R-:W-:Y:S01]  /*9780*/  LOP3.LUT R130, R130, R131, RZ, 0x3c, !PT ;  /* 0x0000008382827212 */ /* 0x000fe200078e3cff */
[--C-:B------:R-:W-:Y:S01]  /*9790*/  IMAD.X R127, RZ, RZ, R173.reuse, P5 ;  /* 0x000000ffff7f7224 */ /* 0x100fe200028e06ad */
[----:B------:R-:W-:Y:S01]  /*97a0*/  LOP3.LUT R28, R29, R172, RZ, 0x3c, !PT ;  /* 0x000000ac1d1c7212 */ /* 0x000fe200078e3cff */
[--C-:B------:R-:W-:Y:S01]  /*97b0*/  IMAD.X R131, RZ, RZ, R173.reuse, P6 ;  /* 0x000000ffff837224 */ /* 0x100fe200030e06ad */
[----:B------:R-:W-:Y:S01]  /*97c0*/  ULDC.64 UR6, c[0x0][0xae0] ;  /* 0x0002b80000067ab9 */ /* 0x000fe20000000a00 */
[----:B------:R-:W-:Y:S01]  /*97d0*/  IMAD.MOV.U32 R29, RZ, RZ, R173 ;  /* 0x000000ffff1d7224 */ /* 0x000fe200078e00ad */
[----:B------:R2:W5:Y:S01]  /*97e0*/  LD.E.128 R52, desc[UR46][R30.64] ;  /* 0x0000002e1e347980 */ /* 0x000562000c101d00 */
[----:B-1----:R-:W-:-:S03]  /*97f0*/  @P2 IMAD.HI.U32 R0, R6, R5, RZ ;  /* 0x0000000506002227 */ /* 0x002fc600078e00ff */
[----:B------:R2:W5:Y:S02]  /*9800*/  LD.E.128 R36, desc[UR46][R28.64] ;  /* 0x0000002e1c247980 */ /* 0x000564000c101d00 */
[----:B0-----:R-:W-:Y:S01]  /*9810*/  @P2 SHF.R.U32.HI R3, RZ, R9, R0 ;  /* 0x00000009ff032219 */ /* 0x001fe20000011600 */
[----:B------:R-:W-:Y:S01]  /*9820*/  IMAD.U32 R4, RZ, RZ, UR42 ;  /* 0x0000002aff047e24 */ /* 0x000fe2000f8e00ff */
[----:B------:R-:W5:Y:S02]  /*9830*/  LD.E.128 R96, desc[UR46][R98.64] ;  /* 0x0000002e62607980 */ /* 0x000f64000c101d00 */
[--C-:B------:R-:W-:Y:S01]  /*9840*/  SHF.R.S32.HI R0, RZ, 0x1f, R3.reuse ;  /* 0x0000001fff007819 */ /* 0x100fe20000011403 */
[----:B------:R-:W-:Y:S01]  /*9850*/  IMAD.MOV R9, RZ, RZ, -R3 ;  /* 0x000000ffff097224 */ /* 0x000fe200078e0a03 */
[----:B------:R-:W5:Y:S01]  /*9860*/  LD.E.128 R100, desc[UR46][R102.64] ;  /* 0x0000002e66647980 */ /* 0x000f62000c101d00 */
[----:B------:R-:W-:Y:S02]  /*9870*/  IMAD.U32 R5, RZ, RZ, UR43 ;  /* 0x0000002bff057e24 */ /* 0x000fe4000f8e00ff */
        /* <DEDUP_REMOVED lines=8> */
[----:B------:R-:W-:Y:S01]  /*9900*/  IMAD.WIDE.U32 R4, R3, UR6, R4 ;  /* 0x0000000603047c25 */ /* 0x000fe2000f8e0004 */
[----:B------:R-:W-:Y:S02]  /*9910*/  ULDC.64 UR6, c[0x0][0xad8] ;  /* 0x0002b60000067ab9 */ /* 0x000fe40000000a00 */
        /* <DEDUP_REMOVED lines=19> */
[----:B------:R-:W-:Y:S01]  /*9a50*/  ISETP.GE.AND P2, PT, R14, R7, PT ;  /* 0x000000070e00720c */ /* 0x000fe20003f46270 */
[----:B------:R-:W-:Y:S02]  /*9a60*/  ULDC.64 UR6, c[0x0][0xa80] ;  /* 0x0002a00000067ab9 */ /* 0x000fe40000000a00 */
[----:B------:R-:W-:Y:S01]  /*9a70*/  IMAD.IADD R3, R5, 0x1, R3 ;  /* 0x0000000105037824 */ /* 0x000fe200078e0203 */
[----:B------:R-:W-:Y:S01]  /*9a80*/  LEA R6, P3, R4, UR6, 0x1 ;  /* 0x0000000604067c11 */ /* 0x000fe2000f8608ff */
[----:B------:R-:W-:-:S02]  /*9a90*/  VIADD R203, R203, 0x22820 ;  /* 0x00022820cbcb7836 */ /* 0x000fc40000000000 */
[----:B------:R-:W-:Y:S01]  /*9aa0*/  VIADD R0, R14, 0x20 ;  /* 0x000000200e007836 */ /* 0x000fe20000000000 */
[----:B------:R-:W-:Y:S02]  /*9ab0*/  LEA.HI.X R3, R4, UR7, R3, 0x1, P3 ;  /* 0x0000000704037c11 */ /* 0x000fe400098f0c03 */
[----:B------:R-:W-:Y:S02]  /*9ac0*/  PRMT R203, RZ, 0x654, R203 ;  /* 0x00000654ffcb7816 */ /* 0x000fe400000000cb */
[-C--:B------:R-:W-:Y:S01]  /*9ad0*/  ISETP.GE.AND P1, PT, R0, R7.reuse, PT ;  /* 0x000000070000720c */ /* 0x080fe20003f26270 */
[----:B------:R-:W-:Y:S01]  /*9ae0*/  VIADD R0, R14, 0x40 ;  /* 0x000000400e007836 */ /* 0x000fe20000000000 */
[----:B0-----:R2:W-:Y:S01]  /*9af0*/  SYNCS.ARRIVE.TRANS64.RED.A1T0 RZ, [R203+URZ], RZ ;  /* 0x000000ffcbff79a7 */ /* 0x0015e2000810043f */
        /* <DEDUP_REMOVED lines=22> */
.L_x_13260:
[----:B------:R-:W-:Y:S05]  /*9c60*/  BSYNC B1 ;  /* 0x0000000000017941 */ /* 0x000fea0003800000 */
.L_x_13259:
[----:B-1-3--:R1:W3:Y:S01]  /*9c70*/  SHFL.IDX PT, R13, R3, 0x1, 0x181f ;  /* 0x00381f00030d7f89 */ /* 0x00a2e200000e0000 */
[----:B------:R-:W-:Y:S03]  /*9c80*/  BSSY B1, `(.L_x_13261) ;  /* 0x0000014000017945 */ /* 0x000fe60003800000 */
[----:B------:R1:W4:Y:S01]  /*9c90*/  SHFL.IDX PT, R11, R6, 0x1, 0x181f ;  /* 0x00381f00060b7f89 */ /* 0x00032200000e0000 */
[----:B------:R-:W-:Y:S05]  /*9ca0*/  @P1 BRA `(.L_x_13262) ;  /* 0x0000000000441947 */ /* 0x000fea0003800000 */
[----:B------:R-:W-:Y:S02]  /*9cb0*/  ULDC UR5, c[0x0][0xac8] ;  /* 0x0002b20000057ab9 */ /* 0x000fe40000000800 */
[----:B------:R-:W-:Y:S02]  /*9cc0*/  ISETP.GE.AND P4, PT, R2, UR5, PT ;  /* 0x0000000502007c0c */ /* 0x000fe4000bf86270 */
[----:B------:R-:W-:Y:S02]  /*9cd0*/  ISETP.GE.AND P3, PT, R19, UR5, PT ;  /* 0x0000000513007c0c */ /* 0x000fe4000bf66270 */
[----:B------:R-:W-:Y:S02]  /*9ce0*/  ISETP.GE.AND P2, PT, R18, UR5, PT ;  /* 0x0000000512007c0c */ /* 0x000fe4000bf46270 */
[----:B------:R-:W-:-:S07]  /*9cf0*/  ISETP.GE.AND P1, PT, R22, UR5, PT ;  /* 0x0000000516007c0c */ /* 0x000fce000bf26270 */
[CC--:B----4-:R-:W-:Y:S02]  /*9d00*/  @!P4 LEA R4, P6, R2.reuse, R11.reuse, 0x1 ;  /* 0x0000000b0204c211 */ /* 0x0d0fe400078c08ff */
[C---:B------:R-:W-:Y:S02]  /*9d10*/  @!P3 LEA R8, P5, R19.reuse, R11, 0x1 ;  /* 0x0000000b1308b211 */ /* 0x040fe400078a08ff */
[----:B---3--:R-:W-:Y:S02]  /*9d20*/  @!P4 LEA.HI.X R5, R2, R13, R211, 0x1, P6 ;  /* 0x0000000d0205c211 */ /* 0x008fe400030f0cd3 */
        /* <DEDUP_REMOVED lines=9> */
.L_x_13262:
[----:B------:R-:W-:Y:S05]  /*9dc0*/  BSYNC B1 ;  /* 0x0000000000017941 */ /* 0x000fea0003800000 */
.L_x_13261:
        /* <DEDUP_REMOVED lines=15> */
[----:B-----5:R0:W-:Y:S01]  /*9ec0*/  @!P3 ST.E.128 desc[UR46][R4.64], R52 ;  /* 0x000000340400b985 */ /* 0x0201e2000c101d2e */
[----:B----4-:R-:W-:-:S02]  /*9ed0*/  @!P1 LEA.HI.X R11, R18, R13, R209, 0x1, P4 ;  /* 0x0000000d120b9211 */ /* 0x010fc400020f0cd1 */
[----:B------:R-:W-:Y:S01]  /*9ee0*/  @!P0 LEA.HI.X R13, R22, R13, R208, 0x1, P6 ;  /* 0x0000000d160d8211 */ /* 0x000fe200030f0cd0 */
[----:B------:R0:W-:Y:S04]  /*9ef0*/  @!P2 ST.E.128 desc[UR46][R8.64], R108 ;  /* 0x0000006c0800a985 */ /* 0x0001e8000c101d2e */
[----:B------:R0:W-:Y:S04]  /*9f00*/  @!P1 ST.E.128 desc[UR46][R10.64], R124 ;  /* 0x0000007c0a009985 */ /* 0x0001e8000c101d2e */
[----:B------:R0:W-:Y:S02]  /*9f10*/  @!P0 ST.E.128 desc[UR46][R12.64], R140 ;  /* 0x0000008c0c008985 */ /* 0x0001e4000c101d2e */
.L_x_13264:
[----:B------:R-:W-:Y:S05]  /*9f20*/  BSYNC B1 ;  /* 0x0000000000017941 */ /* 0x000fea0003800000 */
.L_x_13263:
[----:B------:R-:W-:Y:S01]  /*9f30*/  VIADD R0, R14, 0x60 ;  /* 0x000000600e007836 */ /* 0x000fe20000000000 */
[----:B-123--:R-:W1:Y:S04]  /*9f40*/  SHFL.IDX PT, R3, R3, 0x3, 0x181f ;  /* 0x00781f0003037f89 */ /* 0x00ee6800000e0000 */
[----:B------:R-:W-:Y:S01]  /*9f50*/  ISETP.GE.AND P0, PT, R0, R7, PT ;  /* 0x000000070000720c */ /* 0x000fe20003f06270 */
[----:B0---4-:R0:W2:-:S12]  /*9f60*/  SHFL.IDX PT, R11, R6, 0x3, 0x181f ;  /* 0x00781f00060b7f89 */ /* 0x01109800000e0000 */
[----:B0-----:R-:W-:Y:S05]  /*9f70*/  @P0 BRA `(.L_x_13265) ;  /* 0x0000000c00200947 */ /* 0x001fea0003800000 */
[----:B------:R-:W-:Y:S02]  /*9f80*/  ULDC UR5, c[0x0][0xac8] ;  /* 0x0002b20000057ab9 */ /* 0x000fe40000000800 */
[----:B------:R-:W-:Y:S02]  /*9f90*/  ISETP.GE.AND P3, PT, R2, UR5, PT ;  /* 0x0000000502007c0c */ /* 0x000fe4000bf66270 */
[----:B------:R-:W-:Y:S02]  /*9fa0*/  ISETP.GE.AND P4, PT, R19, UR5, PT ;  /* 0x0000000513007c0c */ /* 0x000fe4000bf86270 */
[----:B------:R-:W-:-:S09]  /*9fb0*/  ISETP.GE.AND P5, PT, R18, UR5, PT ;  /* 0x0000000512007c0c */ /* 0x000fd2000bfa6270 */
[-C--:B--2---:R-:W-:Y:S02]  /*9fc0*/  @!P3 LEA R4, P0, R2, R11.reuse, 0x1 ;  /* 0x0000000b0204b211 */ /* 0x084fe400078008ff */
        /* <DEDUP_REMOVED lines=14> */
.L_x_13258:
        /* <DEDUP_REMOVED lines=50> */
.L_x_13267:
[----:B------:R-:W-:Y:S05]  /*a3d0*/  BSYNC B1 ;  /* 0x0000000000017941 */ /* 0x000fea0003800000 */
.L_x_13266:
        /* <DEDUP_REMOVED lines=11> */
[----:B-1----:R-:W-:-:S03]  /*a490*/  @P1 SHF.R.U32.HI R3, RZ, R11, R0 ;  /* 0x0000000bff031219 */ /* 0x002fc60000011600 */
[----:B------:R-:W-:Y:S01]  /*a4a0*/  UIMAD UR5, UR42, UR11, UR5 ;  /* 0x0000000b2a0572a4 */ /* 0x000fe2000f8e0205 */
[--C-:B------:R-:W-:Y:S01]  /*a4b0*/  SHF.R.S32.HI R0, RZ, 0x1f, R3.reuse ;  /* 0x0000001fff007819 */ /* 0x100fe20000011403 */
[----:B------:R-:W-:Y:S01]  /*a4c0*/  UIMAD.WIDE.U32 UR42, UR42, UR10, UR6 ;  /* 0x0000000a2a2a72a5 */ /* 0x000fe2000f8e0006 */
[----:B------:R-:W-:Y:S02]  /*a4d0*/  IMAD.MOV R7, RZ, RZ, -R3 ;  /* 0x000000ffff077224 */ /* 0x000fe400078e0a03 */
[----:B------:R-:W-:Y:S01]  /*a4e0*/  ULDC.64 UR6, c[0x0][0xae0] ;  /* 0x0002b80000067ab9 */ /* 0x000fe20000000a00 */
[----:B------:R-:W-:Y:S01]  /*a4f0*/  UIADD3 UR5, UR43, UR5, URZ ;  /* 0x000000052b057290 */ /* 0x000fe2000fffe03f */
[----:B------:R-:W-:Y:S02]  /*a500*/  IMAD R0, R0, UR6, RZ ;  /* 0x0000000600007c24 */ /* 0x000fe4000f8e02ff */
[----:B------:R-:W-:Y:S02]  /*a510*/  IMAD R7, R10, R7, R8 ;  /* 0x000000070a077224 */ /* 0x000fe400078e0208 */
[----:B------:R-:W-:-:S02]  /*a520*/  IMAD.U32 R5, RZ, RZ, UR43 ;  /* 0x0000002bff057e24 */ /* 0x000fc4000f8e00ff */
[----:B------:R-:W-:Y:S02]  /*a530*/  IMAD.U32 R4, RZ, RZ, UR42 ;  /* 0x0000002aff047e24 */ /* 0x000fe4000f8e00ff */
[----:B------:R-:W-:Y:S01]  /*a540*/  IMAD.U32 R5, RZ, RZ, UR5 ;  /* 0x00000005ff057e24 */ /* 0x000fe2000f8e00ff */
[----:B------:R-:W-:Y:S01]  /*a550*/  ULDC UR5, c[0x0][0xa88] ;  /* 0x0002a20000057ab9 */ /* 0x000fe20000000800 */
[C---:B------:R-:W-:Y:S01]  /*a560*/  IMAD R9, R3.reuse, UR7, R0 ;  /* 0x0000000703097c24 */ /* 0x040fe2000f8e0200 */
[----:B------:R-:W-:Y:S01]  /*a570*/  SHF.R.S32.HI R0, RZ, 0x1f, R7 ;  /* 0x0000001fff007819 */ /* 0x000fe20000011407 */
[----:B------:R-:W-:Y:S01]  /*a580*/  IMAD.WIDE.U32 R4, R3, UR6, R4 ;  /* 0x0000000603047c25 */ /* 0x000fe2000f8e0004 */
[----:B------:R-:W-:-:S03]  /*a590*/  ULDC.64 UR6, c[0x0][0xad8] ;  /* 0x0002b60000067ab9 */ /* 0x000fc60000000a00 */
        /* <DEDUP_REMOVED lines=35> */
.L_x_13269:
[----:B------:R-:W-:Y:S05]  /*a7d0*/  BSYNC B1 ;  /* 0x0000000000017941 */ /* 0x000fea0003800000 */
.L_x_13268:
        /* <DEDUP_REMOVED lines=21> */
.L_x_13271:
[----:B------:R-:W-:Y:S05]  /*a930*/  BSYNC B1 ;  /* 0x0000000000017941 */ /* 0x000fea0003800000 */
.L_x_13270:
        /* <DEDUP_REMOVED lines=21> */
.L_x_13273:
[----:B------:R-:W-:Y:S05]  /*aa90*/  BSYNC B1 ;  /* 0x0000000000017941 */ /* 0x000fea0003800000 */
.L_x_13272:
[----:B------:R-:W-:Y:S01]  /*aaa0*/  VIADD R0, R8, 0x60 ;  /* 0x0000006008007836 */ /* 0x000fe20000000000 */
[----:B0-----:R0:W0:Y:S04]  /*aab0*/  SHFL.IDX PT, R3, R7, 0x3, 0x181f ;  /* 0x00781f0007037f89 */ /* 0x00102800000e0000 */
[----:B------:R-:W-:Y:S01]  /*aac0*/  ISETP.GE.AND P0, PT, R0, R9, PT ;  /* 0x000000090000720c */ /* 0x000fe20003f06270 */
[----:B-1-3--:R1:W3:-:S12]  /*aad0*/  SHFL.IDX PT, R5, R6, 0x3, 0x181f ;  /* 0x00781f0006057f89 */ /* 0x00a2d800000e0000 */
[----:B-1----:R-:W-:Y:S05]  /*aae0*/  @P0 BRA `(.L_x_13265) ;  /* 0x0000000000440947 */ /* 0x002fea0003800000 */
[----:B------:R-:W-:Y:S02]  /*aaf0*/  ULDC UR5, c[0x0][0xac8] ;  /* 0x0002b20000057ab9 */ /* 0x000fe40000000800 */
[----:B------:R-:W-:Y:S02]  /*ab00*/  ISETP.GE.AND P3, PT, R2, UR5, PT ;  /* 0x0000000502007c0c */ /* 0x000fe4000bf66270 */
[----:B------:R-:W-:Y:S02]  /*ab10*/  ISETP.GE.AND P2, PT, R19, UR5, PT ;  /* 0x0000000513007c0c */ /* 0x000fe4000bf46270 */
[----:B------:R-:W-:Y:S02]  /*ab20*/  ISETP.GE.AND P1, PT, R18, UR5, PT ;  /* 0x0000000512007c0c */ /* 0x000fe4000bf26270 */
[----:B------:R-:W-:-:S07]  /*ab30*/  ISETP.GE.AND P0, PT, R22, UR5, PT ;  /* 0x0000000516007c0c */ /* 0x000fce000bf06270 */
[-C--:B--234-:R-:W-:Y:S02]  /*ab40*/  @!P3 LEA R6, P6, R2, R5.reuse, 0x1 ;  /* 0x000000050206b211 */ /* 0x09cfe400078c08ff */
        /* <DEDUP_REMOVED lines=11> */
.L_x_13265:
[----:B------:R-:W-:Y:S05]  /*ac00*/  BSYNC B0 ;  /* 0x0000000000007941 */ /* 0x000fea0003800000 */
.L_x_13257:
[----:B------:R-:W-:Y:S02]  /*ac10*/  ULDC UR5, c[0x0][0xc38] ;  /* 0x00030e0000057ab9 */ /* 0x000fe40000000800 */
[----:B------:R-:W-:-:S06]  /*ac20*/  UISETP.GE.AND UP0, UPT, UR4, UR5, UPT ;  /* 0x000000050400728c */ /* 0x000fcc000bf06270 */
[----:B------:R-:W-:-:S13]  /*ac30*/  PLOP3.LUT P0, PT, PT, PT, UP0, 0x80, 0x0 ;  /* 0x000000000000781c */ /* 0x000fda0003f0f008 */
[----:B------:R-:W-:Y:S05]  /*ac40*/  @!P0 BRA `(.L_x_13274) ;  /* 0xffffff6000688947 */ /* 0x000fea000383ffff */
[----:B------:R-:W-:Y:S05]  /*ac50*/  EXIT ;  /* 0x000000000000794d */ /* 0x000fea0003800000 */
.L_x_13222:
        /* <DEDUP_REMOVED lines=40> */
.L_x_13365:
        /* <DEDUP_REMOVED lines=23> */
.L_x_13276:
[----:B------:R-:W-:Y:S01]  /*b050*/  ULDC UR9, c[0x0][0xc54] ;  /* 0x0003150000097ab9 */ /* 0x000fe20000000800 */
[----:B------:R-:W-:Y:S01]  /*b060*/  UMOV UR5, UR8 ;  /* 0x0000000800057c82 */ /* 0x000fe20008000000 */
[----:B------:R-:W-:-:S11]  /*b070*/  UISETP.NE.AND UP0, UPT, UR9, 0x1, UPT ;  /* 0x000000010900788c */ /* 0x000fd6000bf05270 */
[----:B------:R-:W-:Y:S02]  /*b080*/  @UP0 ULDC.64 UR10, c[0x0][0xc58] ;  /* 0x00031600000a0ab9 */ /* 0x000fe40000000a00 */
[----:B------:R-:W-:-:S04]  /*b090*/  UIMAD.WIDE.U32 UR6, UR8, UR10, URZ ;  /* 0x0000000a080672a5 */ /* 0x000fc8000f8e003f */
[----:B------:R-:W-:-:S04]  /*b0a0*/  @UP0 USHF.R.U32.HI UR5, URZ, UR11, UR7 ;  /* 0x0000000b3f050299 */ /* 0x000fc80008011607 */
[----:B------:R-:W-:-:S12]  /*b0b0*/  UIMAD UR6, UR5, UR9, URZ ;  /* 0x00000009050672a4 */ /* 0x000fd8000f8e023f */
.L_x_13277:
[----:B------:R-:W-:Y:S01]  /*b0c0*/  ULOP3.LUT UR39, URZ, UR5, URZ, 0x33, !UPT ;  /* 0x000000053f277292 */ /* 0x000fe2000f8e333f */
[----:B------:R-:W-:Y:S01]  /*b0d0*/  BSSY B7, `(.L_x_13278) ;  /* 0x00003dc000077945 */ /* 0x000fe20003800000 */
[----:B------:R-:W-:Y:S01]  /*b0e0*/  ULDC UR7, c[0x0][0x448] ;  /* 0x0001120000077ab9 */ /* 0x000fe20000000800 */
[----:B------:R-:W-:Y:S01]  /*b0f0*/  ULDC UR5, c[0x0][0xc3c] ;  /* 0x00030f0000057ab9 */ /* 0x000fe20000000800 */
[----:B------:R-:W-:Y:S02]  /*b100*/  UISETP.NE.AND UP1, UPT, UR7, 0x1, UPT ;  /* 0x000000010700788c */ /* 0x000fe4000bf25270 */
[----:B------:R-:W-:Y:S01]  /*b110*/  UIADD3 UR39, UR39, UR5, URZ ;  /* 0x0000000527277290 */ /* 0x000fe2000fffe03f */
[----:B------:R-:W-:Y:S01]  /*b120*/  ULDC.64 UR10, c[0x0][0x418] ;  /* 0x00010600000a7ab9 */ /* 0x000fe20000000a00 */
[----:B------:R-:W-:Y:S02]  /*b130*/  UIADD3 UR5, UR8, -UR6, URZ ;  /* 0x8000000608057290 */ /* 0x000fe4000fffe03f */
[----:B------:R-:W-:-:S02]  /*b140*/  UISETP.NE.U32.AND UP0, UPT, UR10, URZ, UPT ;  /* 0x0000003f0a00728c */ /* 0x000fc4000bf05070 */
[----:B------:R-:W-:Y:S02]  /*b150*/  USHF.L.U32 UR8, UR39, 0x7, URZ ;  /* 0x0000000727087899 */ /* 0x000fe4000800063f */
[----:B------:R-:W-:Y:S01]  /*b160*/  UISETP.NE.AND.EX UP0, UPT, UR11, URZ, UPT, UP0 ;  /* 0x0000003f0b00728c */ /* 0x000fe2000bf05300 */
[----:B------:R-:W-:Y:S01]  /*b170*/  ULDC UR7, c[0x0][0x288] ;  /* 0x0000a20000077ab9 */ /* 0x000fe20000000800 */
        /* <DEDUP_REMOVED lines=12> */
[----:B------:R-:W-:Y:S02]  /*b240*/  UIMAD.WIDE UR6, UR6, 0x2aaaaaab, URZ ;  /* 0x2aaaaaab060678a5 */ /* 0x000fe4000f8e023f */
[----:B------:R-:W-:Y:S02]  /*b250*/  UIMAD.WIDE UR8, UR8, 0x2aaaaaab, URZ ;  /* 0x2aaaaaab080878a5 */ /* 0x000fe4000f8e023f */
[----:B------:R-:W-:-:S02]  /*b260*/  USHF.R.U32.HI UR12, URZ, 0x1f, UR7 ;  /* 0x0000001f3f0c7899 */ /* 0x000fc40008011607 */
[----:B------:R-:W-:Y:S01]  /*b270*/  USHF.R.U32.HI UR6, URZ, 0x1f, UR9 ;  /* 0x0000001f3f067899 */ /* 0x000fe20008011609 */
[----:B------:R-:W-:Y:S01]  /*b280*/  ULDC UR11, c[0x0][0xc48] ;  /* 0x00031200000b7ab9 */ /* 0x000fe20000000800 */
[----:B------:R-:W-:Y:S02]  /*b290*/  ULEA.HI.SX32 UR12, UR7, UR12, 0x1c ;  /* 0x0000000c070c7291 */ /* 0x000fe4000f8fe23f */
[----:B------:R-:W-:Y:S02]  /*b2a0*/  ULEA.HI.SX32 UR6, UR9, UR6, 0x1c ;  /* 0x0000000609067291 */ /* 0x000fe4000f8fe23f */
        /* <DEDUP_REMOVED lines=32> */
.L_x_13279:
        /* <DEDUP_REMOVED lines=20> */
.L_x_13282:
[----:B------:R-:W-:Y:S05]  /*b5f0*/  BSYNC B6 ;  /* 0x0000000000067941 */ /* 0x000fea0003800000 */
.L_x_13281:
        /* <DEDUP_REMOVED lines=20> */
.L_x_13285:
        /* <DEDUP_REMOVED lines=15> */
.L_x_13284:
[----:B------:R-:W-:Y:S05]  /*b830*/  BSYNC B6 ;  /* 0x0000000000067941 */ /* 0x000fea0003800000 */
.L_x_13283:
        /* <DEDUP_REMOVED lines=26> */
.L_x_13380:
        /* <DEDUP_REMOVED lines=9> */
.L_x_13383:
        /* <DEDUP_REMOVED lines=22> */
.L_x_13289:
        /* <DEDUP_REMOVED lines=8> */
.L_x_13384:
        /* <DEDUP_REMOVED lines=8> */
.L_x_13291:
        /* <DEDUP_REMOVED lines=16> */
[----:B------:R-:W-:-:S09]  /*bdd0*/  UIMAD UR35, UR35, 0x60, URZ ;  /* 0x00000060232378a4 */ /* 0x000fd2000f8e023f */
[----:B------:R1:W-:Y:S02]  /*bde0*/  UTMALDG.4D [UR32], [UR4], desc[UR6] ;  /* 0x00000620040075b4 */ /* 0x0003e40008019000 */
[----:B-1----:R-:W-:Y:S01]  /*bdf0*/  NOP ;  /* 0x0000000000007918 */ /* 0x002fe20000000000 */
.L_x_13287:
        /* <DEDUP_REMOVED lines=22> */
.L_x_13293:
[----:B------:R-:W-:Y:S05]  /*bf60*/  BSYNC B6 ;  /* 0x0000000000067941 */ /* 0x000fea0003800000 */
.L_x_13292:
        /* <DEDUP_REMOVED lines=57> */
[----:B------:R-:W-:Y:S01]  /*c300*/  IMAD.U32 R4, RZ, RZ, UR39 ;  /* 0x00000027ff047e24 */ /* 0x000fe2000f8e00ff */
[----:B------:R-:W-:Y:S01]  /*c310*/  ULDC UR4, c[0x0][0x288] ;  /* 0x0000a20000047ab9 */ /* 0x000fe20000000800 */
[----:B------:R-:W1:Y:S01]  /*c320*/  S2R R8, SR_TID.X ;  /* 0x0000000000087919 */ /* 0x000e620000002100 */
[----:B------:R-:W-:Y:S01]  /*c330*/  IMAD R3, R7, UR4, RZ ;  /* 0x0000000407037c24 */ /* 0x000fe2000f8e02ff */
[----:B------:R-:W-:Y:S01]  /*c340*/  SHFL.IDX PT, R9, R2, 0x1, 0x181f ;  /* 0x00381f0002097f89 */ /* 0x000fe200000e0000 */
[----:B0-----:R-:W-:-:S04]  /*c350*/  LOP3.LUT R6, R6, 0x7f, RZ, 0xc0, !PT ;  /* 0x0000007f06067812 */ /* 0x001fc800078ec0ff */
[----:B------:R-:W-:Y:S01]  /*c360*/  SHF.R.U32.HI R6, RZ, 0x3, R6 ;  /* 0x00000003ff067819 */ /* 0x000fe20000011606 */
[----:B-1----:R-:W-:Y:S02]  /*c370*/  IMAD.SHL.U32 R11, R8, 0x8, RZ ;  /* 0x00000008080b7824 */ /* 0x002fe400078e00ff */
[----:B------:R-:W-:Y:S02]  /*c380*/  SHFL.IDX PT, R8, R0, 0x1, 0x181f ;  /* 0x00381f0000087f89 */ /* 0x000fe400000e0000 */
[----:B------:R-:W-:Y:S01]  /*c390*/  IMAD R4, R4, 0x80, R6 ;  /* 0x0000008004047824 */ /* 0x000fe200078e0206 */
[----:B------:R-:W-:Y:S01]  /*c3a0*/  LOP3.LUT R11, R11, 0x38, RZ, 0xc0, !PT ;  /* 0x000000380b0b7812 */ /* 0x000fe200078ec0ff */
[----:B------:R-:W0:Y:S02]  /*c3b0*/  SHFL.IDX PT, R6, R0, RZ, 0x181f ;  /* 0x00181fff00067589 */ /* 0x000e2400000e0000 */
[C---:B------:R-:W-:Y:S01]  /*c3c0*/  VIADD R5, R4.reuse, 0x10 ;  /* 0x0000001004057836 */ /* 0x040fe20000000000 */
[----:B------:R-:W-:-:S04]  /*c3d0*/  ISETP.GE.AND P3, PT, R4, R3, PT ;  /* 0x000000030400720c */ /* 0x000fc80003f66270 */
[----:B------:R-:W-:Y:S02]  /*c3e0*/  ISETP.GE.AND P1, PT, R5, R3, PT ;  /* 0x000000030500720c */ /* 0x000fe40003f26270 */
[----:B------:R-:W1:Y:S07]  /*c3f0*/  SHFL.IDX PT, R5, R2, RZ, 0x181f ;  /* 0x00181fff02057589 */ /* 0x000e6e00000e0000 */
[----:B0-----:R-:W-:-:S05]  /*c400*/  @!P3 LEA R6, P2, R11, R6, 0x1 ;  /* 0x000000060b06b211 */ /* 0x001fca00078408ff */
[----:B-1----:R-:W-:-:S04]  /*c410*/  @!P3 IMAD.X R5, RZ, RZ, R5, P2 ;  /* 0x000000ffff05b224 */ /* 0x002fc800010e0605 */
        /* <DEDUP_REMOVED lines=47> */
.L_x_13401:
[----:B0-----:R-:W0:Y:S01]  /*c710*/  S2R R2, SR_TID.X ;  /* 0x0000000000027919 */ /* 0x001e220000002100 */
[----:B------:R-:W-:-:S05]  /*c720*/  VIADD R4, R4, 0x70 ;  /* 0x0000007004047836 */ /* 0x000fca0000000000 */
[----:B------:R-:W-:Y:S01]  /*c730*/  ISETP.GE.AND P1, PT, R4, R3, PT ;  /* 0x000000030400720c */ /* 0x000fe20003f26270 */
[----:B0-----:R-:W-:-:S05]  /*c740*/  IMAD.SHL.U32 R2, R2, 0x8, RZ ;  /* 0x0000000802027824 */ /* 0x001fca00078e00ff */
[----:B------:R-:W-:-:S07]  /*c750*/  LOP3.LUT R2, R2, 0x38, RZ, 0xc0, !PT ;  /* 0x0000003802027812 */ /* 0x000fce00078ec0ff */
[----:B------:R-:W-:-:S05]  /*c760*/  @!P1 LEA R2, P2, R2, R0, 0x1 ;  /* 0x0000000002029211 */ /* 0x000fca00078408ff */
[----:B--2---:R-:W-:-:S05]  /*c770*/  @!P1 IMAD.X R3, RZ, RZ, R5, P2 ;  /* 0x000000ffff039224 */ /* 0x004fca00010e0605 */
[----:B------:R-:W-:Y:S01]  /*c780*/  @!PT LDS RZ, [RZ] ;  /* 0x00000000fffff984 */ /* 0x000fe20000000800 */
[----:B------:R-:W-:Y:S01]  /*c790*/  @!PT LDS RZ, [RZ] ;  /* 0x00000000fffff984 */ /* 0x000fe20000000800 */
[----:B------:R-:W-:Y:S01]  /*c7a0*/  @!PT LDS RZ, [RZ] ;  /* 0x00000000fffff984 */ /* 0x000fe20000000800 */
[----:B------:R0:W-:Y:S01]  /*c7b0*/  @!P1 LDGSTS.E.BYPASS.LTC128B.128 [R10+0x1bc00], desc[UR46][R2.64], !P0 ;  /* 0x1bc00000020a9fae */ /* 0x0001e2000c101d6e */
[----:B------:R-:W-:Y:S01]  /*c7c0*/  PLOP3.LUT P0, PT, PT, PT, PT, 0x80, 0x0 ;  /* 0x000000000000781c */ /* 0x000fe20003f0f070 */
[----:B------:R-:W-:-:S12]  /*c7d0*/  NOP ;  /* 0x0000000000007918 */ /* 0x000fd80000000000 */
.L_x_13295:
        /* <DEDUP_REMOVED lines=18> */
.L_x_13402:
[----:B------:R-:W-:Y:S05]  /*c900*/  BSYNC B0 ;  /* 0x0000000000007941 */ /* 0x000fea0003800000 */
.L_x_13296:
[----:B------:R-:W2:Y:S01]  /*c910*/  LDL R2, [R1+0x8] ;  /* 0x0000080001027983 */ /* 0x000ea20000100800 */
[----:B------:R-:W-:Y:S01]  /*c920*/  BSSY B0, `(.L_x_13298) ;  /* 0x0000059000007945 */ /* 0x000fe20003800000 */
[----:B--2---:R-:W-:-:S13]  /*c930*/  ISETP.NE.AND P0, PT, R2, RZ, PT ;  /* 0x000000ff0200720c */ /* 0x004fda0003f05270 */
[----:B------:R-:W-:Y:S05]  /*c940*/  @!P0 BRA `(.L_x_13299) ;  /* 0x0000000400588947 */ /* 0x000fea0003800000 */
[----:B------:R-:W2:Y:S01]  /*c950*/  LDL R3, [R1] ;  /* 0x0000000001037983 */ /* 0x000ea20000100800 */
[----:B------:R-:W1:Y:S02]  /*c960*/  S2R R2, SR_TID.X ;  /* 0x0000000000027919 */ /* 0x000e640000002100 */
[----:B-1----:R-:W-:Y:S01]  /*c970*/  LOP3.LUT R4, R2, 0x7f, RZ, 0xc0, !PT ;  /* 0x0000007f02047812 */ /* 0x002fe200078ec0ff */
[----:B------:R-:W-:Y:S01]  /*c980*/  IMAD R2, R18, 0x8, R17 ;  /* 0x0000000812027824 */ /* 0x000fe200078e0211 */
[----:B------:R-:W-:Y:S02]  /*c990*/  BSSY B1, `(.L_x_13300) ;  /* 0x0000005000017945 */ /* 0x000fe40003800000 */
[----:B------:R-:W-:Y:S02]  /*c9a0*/  ISETP.NE.AND P1, PT, R4, RZ, PT ;  /* 0x000000ff0400720c */ /* 0x000fe40003f25270 */
[----:B--2---:R-:W-:-:S04]  /*c9b0*/  SHF.L.U32 R3, R3, 0x1f, RZ ;  /* 0x0000001f03037819 */ /* 0x004fc800000006ff */
[----:B------:R-:W1:Y:S02]  /*c9c0*/  SYNCS.PHASECHK.TRANS64.TRYWAIT P0, [R2+URZ+0x22860], R3 ;  /* 0x02286003020075a7 */ /* 0x000e64000800017f */
[----:B-1----:R-:W-:Y:S05]  /*c9d0*/  @!P0 BRA `(.L_x_13301) ;  /* 0x00000038001c8947 */ /* 0x002fea0003800000 */
.L_x_13403:
[----:B------:R-:W-:Y:S05]  /*c9e0*/  BSYNC B1 ;  /* 0x0000000000017941 */ /* 0x000fea0003800000 */
.L_x_13300:
[----:B------:R-:W-:Y:S04]  /*c9f0*/  BSSY B1, `(.L_x_13302) ;  /* 0x0000009000017945 */ /* 0x000fe80003800000 */
[----:B------:R-:W-:Y:S05]  /*ca00*/  @P1 BRA `(.L_x_13303) ;  /* 0x00000000001c1947 */ /* 0x000fea0003800000 */
[----:B0-----:R-:W0:Y:S01]  /*ca10*/  S2R R0, SR_TID.X ;  /* 0x0000000000007919 */ /* 0x001e220000002100 */
[----:B-1----:R-:W-:-:S04]  /*ca20*/  IMAD.MOV.U32 R3, RZ, RZ, 0xc000 ;  /* 0x0000c000ff037424 */ /* 0x002fc800078e00ff */
[----:B------:R2:W-:Y:S01]  /*ca30*/  SYNCS.ARRIVE.TRANS64 RZ, [R2+URZ+0x22850], R3 ;  /* 0x0228500302ff79a7 */ /* 0x0005e2000800003f */
[----:B0-----:R-:W-:-:S04]  /*ca40*/  LOP3.LUT R0, R0, 0x1f, RZ, 0xc0, !PT ;  /* 0x0000001f00007812 */ /* 0x001fc800078ec0ff */
[----:B------:R-:W-:-:S13]  /*ca50*/  ISETP.NE.AND P0, PT, R0, RZ, PT ;  /* 0x000000ff0000720c */ /* 0x000fda0003f05270 */
[----:B--2---:R-:W-:Y:S05]  /*ca60*/  @!P0 BRA `(.L_x_13303) ;  /* 0x0000000000048947 */ /* 0x004fea0003800000 */
[----:B------:R-:W-:Y:S01]  /*ca70*/  BPT.TRAP 0x1 ;  /* 0x000000040000795c */ /* 0x000fe20000300000 */
.L_x_13303:
[----:B------:R-:W-:Y:S05]  /*ca80*/  BSYNC B1 ;  /* 0x0000000000017941 */ /* 0x000fea0003800000 */
.L_x_13302:
[----:B-1----:R-:W2:Y:S01]  /*ca90*/  LDL.LU R3, [R1+0x18] ;  /* 0x0000180001037983 */ /* 0x002ea20000300800 */
        /* <DEDUP_REMOVED lines=10> */
.L_x_13304:
        /* <DEDUP_REMOVED lines=15> */
.L_x_13305:
        /* <DEDUP_REMOVED lines=15> */
.L_x_13306:
        /* <DEDUP_REMOVED lines=15> */
.L_x_13307:
        /* <DEDUP_REMOVED lines=10> */
.L_x_13299:
[----:B------:R-:W-:Y:S05]  /*ceb0*/  BSYNC B0 ;  /* 0x0000000000007941 */ /* 0x000fea0003800000 */
.L_x_13298:
        /* <DEDUP_REMOVED lines=34> */
[----:B------:R-:W-:Y:S02]  /*d0e0*/  IMAD R0, R0, R3, R6 ;  /* 0x0000000300007224 */ /* 0x000fe400078e0206 */
[----:B------:R-:W1:Y:S01]  /*d0f0*/  LDC.64 R2, c[0x0][0x418] ;  /* 0x00010600ff027b82 */ /* 0x000e620000000a00 */
[----:B--2---:R-:W-:Y:S01]  /*d100*/  IMAD R7, R5, UR4, RZ ;  /* 0x0000000405077c24 */ /* 0x004fe2000f8e02ff */
[----:B------:R-:W-:-:S03]  /*d110*/  SHF.R.S32.HI R5, RZ, 0x1f, R4 ;  /* 0x0000001fff057819 */ /* 0x000fc60000011404 */
[C---:B------:R-:W-:Y:S02]  /*d120*/  IMAD R7, R19.reuse, UR5, R7 ;  /* 0x0000000513077c24 */ /* 0x040fe4000f8e0207 */
[----:B------:R-:W-:-:S04]  /*d130*/  IMAD.WIDE.U32 R4, R19, UR4, R4 ;  /* 0x0000000413047c25 */ /* 0x000fc8000f8e0004 */
[----:B------:R-:W-:Y:S01]  /*d140*/  IMAD.IADD R7, R7, 0x1, R5 ;  /* 0x0000000107077824 */ /* 0x000fe200078e0205 */
[----:B-1----:R-:W-:-:S04]  /*d150*/  LEA R2, P0, R4, R2, 0x2 ;  /* 0x0000000204027211 */ /* 0x002fc800078010ff */
[----:B------:R-:W-:-:S05]  /*d160*/  LEA.HI.X R3, R4, R3, R7, 0x2, P0 ;  /* 0x0000000304037211 */ /* 0x000fca00000f1407 */
[----:B------:R1:W5:Y:S04]  /*d170*/  LDG.E R16, desc[UR46][R2.64] ;  /* 0x0000002e02107981 */ /* 0x000368000c1e1900 */
.L_x_13312:
        /* <DEDUP_REMOVED lines=8> */
.L_x_13404:
[----:B------:R-:W-:Y:S05]  /*d200*/  BSYNC B1 ;  /* 0x0000000000017941 */ /* 0x000fea0003800000 */
.L_x_13313:
        /* <DEDUP_REMOVED lines=9> */
.L_x_13316:
[----:B------:R-:W-:Y:S05]  /*d2a0*/  BSYNC B1 ;  /* 0x0000000000017941 */ /* 0x000fea0003800000 */
.L_x_13315:
[----:B------:R-:W-:Y:S01]  /*d2b0*/  IMAD R0, R0, 0x60, RZ ;  /* 0x0000006000007824 */ /* 0x000fe200078e02ff */
        /* <DEDUP_REMOVED lines=11> */
.L_x_13317:
        /* <DEDUP_REMOVED lines=12> */
.L_x_13405:
[----:B------:R-:W-:Y:S05]  /*d430*/  BSYNC B1 ;  /* 0x0000000000017941 */ /* 0x000fea0003800000 */
.L_x_13318:
        /* <DEDUP_REMOVED lines=11> */
.L_x_13321:
[----:B------:R-:W-:Y:S05]  /*d4f0*/  BSYNC B1 ;  /* 0x0000000000017941 */ /* 0x000fea0003800000 */
.L_x_13320:
        /* <DEDUP_REMOVED lines=10> */
.L_x_13322:
        /* <DEDUP_REMOVED lines=15> */
.L_x_13323:
        /* <DEDUP_REMOVED lines=15> */
.L_x_13324:
        /* <DEDUP_REMOVED lines=15> */
.L_x_13325:
        /* <DEDUP_REMOVED lines=9> */
.L_x_13311:
[----:B------:R-:W-:Y:S05]  /*d900*/  BSYNC B0 ;  /* 0x0000000000007941 */ /* 0x000fea0003800000 */
.L_x_13310:
[----:B------:R-:W-:-:S06]  /*d910*/  UIADD3 UR4, UR38, -0x3, URZ ;  /* 0xfffffffd26047890 */ /* 0x000fcc000fffe03f */
[----:B------:R-:W-:-:S07]  /*d920*/  IMAD.U32 R0, RZ, RZ, UR4 ;  /* 0x00000004ff007e24 */ /* 0x000fce000f8e00ff */
.L_x_13309:
[----:B------:R-:W-:Y:S01]  /*d930*/  ISETP.NE.AND P0, PT, R6, RZ, PT ;  /* 0x000000ff0600720c */ /* 0x000fe20003f05270 */
[----:B------:R-:W-:-:S12]  /*d940*/  BSSY B0, `(.L_x_13308) ;  /* 0x000013a000007945 */ /* 0x000fd80003800000 */
[----:B------:R-:W-:Y:S05]  /*d950*/  @!P0 BRA `(.L_x_13326) ;  /* 0x0000001000e08947 */ /* 0x000fea0003800000 */
.L_x_13359:
[----:B------:R-:W2:Y:S04]  /*d960*/  LDL R3, [R1+0x8] ;  /* 0x0000080001037983 */ /* 0x000ea80000100800 */
[----:B------:R-:W3:Y:S01]  /*d970*/  LDL.LU R2, [R1] ;  /* 0x0000000001027983 */ /* 0x000ee20000300800 */
[----:B------:R-:W-:Y:S01]  /*d980*/  VIADD R6, R18, 0x1 ;  /* 0x0000000112067836 */ /* 0x000fe20000000000 */
[----:B------:R-:W-:Y:S05]  /*d990*/  YIELD ;  /* 0x0000000000007946 */ /* 0x000fea0003800000 */
[----:B------:R-:W-:Y:S01]  /*d9a0*/  ISETP.NE.AND P0, PT, R6, 0x2, PT ;  /* 0x000000020600780c */ /* 0x000fe20003f05270 */
[----:B------:R-:W-:Y:S03]  /*d9b0*/  BSSY B1, `(.L_x_13327) ;  /* 0x0000095000017945 */ /* 0x000fe60003800000 */
[----:B-1----:R-:W-:-:S02]  /*d9c0*/  SEL R7, RZ, 0x1, P0 ;  /* 0x00000001ff077807 */ /* 0x002fc40000000000 */
        /* <DEDUP_REMOVED lines=27> */
.L_x_13329:
        /* <DEDUP_REMOVED lines=8> */
.L_x_13406:
[----:B------:R-:W-:Y:S05]  /*dc00*/  BSYNC B2 ;  /* 0x0000000000027941 */ /* 0x000fea0003800000 */
.L_x_13330:
        /* <DEDUP_REMOVED lines=9> */
.L_x_13333:
[----:B------:R-:W-:Y:S05]  /*dca0*/  BSYNC B2 ;  /* 0x0000000000027941 */ /* 0x000fea0003800000 */
.L_x_13332:
        /* <DEDUP_REMOVED lines=11> */
.L_x_13334:
        /* <DEDUP_REMOVED lines=13> */
.L_x_13407:
[----:B------:R-:W-:Y:S05]  /*de30*/  BSYNC B2 ;  /* 0x0000000000027941 */ /* 0x000fea0003800000 */
.L_x_13335:
        /* <DEDUP_REMOVED lines=11> */
.L_x_13338:
[----:B------:R-:W-:Y:S05]  /*def0*/  BSYNC B2 ;  /* 0x0000000000027941 */ /* 0x000fea0003800000 */
.L_x_13337:
        /* <DEDUP_REMOVED lines=9> */
.L_x_13339:
        /* <DEDUP_REMOVED lines=15> */
.L_x_13340:
        /* <DEDUP_REMOVED lines=15> */
.L_x_13341:
        /* <DEDUP_REMOVED lines=15> */
.L_x_13342:
        /* <DEDUP_REMOVED lines=10> */
.L_x_13328:
[----:B------:R-:W-:Y:S05]  /*e300*/  BSYNC B1 ;  /* 0x0000000000017941 */ /* 0x000fea0003800000 */
.L_x_13327:
        /* <DEDUP_REMOVED lines=8> */
[----:B------:R1:W-:Y:S02]  /*e390*/  STL [R1], R7 ;  /* 0x0000000701007387 */ /* 0x0003e40000100800 */
[----:B------:R-:W-:Y:S05]  /*e3a0*/  @!P2 BRA `(.L_x_13344) ;  /* 0x00000008003ca947 */ /* 0x000fea0003800000 */
[----:B------:R-:W2:Y:S01]  /*e3b0*/  LDL R3, [R1+0xc] ;  /* 0x00000c0001037983 */ /* 0x000ea20000100800 */
[----:B------:R-:W-:Y:S01]  /*e3c0*/  VIADD R6, R0, 0xffffffff ;  /* 0xffffffff00067836 */ /* 0x000fe20000000000 */
[----:B--2---:R-:W-:-:S13]  /*e3d0*/  ISETP.NE.AND P2, PT, R3, RZ, PT ;  /* 0x000000ff0300720c */ /* 0x004fda0003f45270 */
[----:B------:R-:W-:Y:S05]  /*e3e0*/  @!P2 BRA `(.L_x_13345) ;  /* 0x00000000004ca947 */ /* 0x000fea0003800000 */
[----:B------:R-:W2:Y:S01]  /*e3f0*/  LDL R9, [R1+0x4] ;  /* 0x0000040001097983 */ /* 0x000ea20000100800 */
[----:B------:R-:W3:Y:S01]  /*e400*/  LDC R4, c[0x0][0x43c] ;  /* 0x00010f00ff047b82 */ /* 0x000ee20000000800 */
[----:B------:R-:W-:Y:S01]  /*e410*/  ULDC.64 UR4, c[0x0][0x428] ;  /* 0x00010a0000047ab9 */ /* 0x000fe20000000a00 */
[----:B---3--:R-:W-:-:S13]  /*e420*/  ISETP.NE.AND P0, PT, R4, 0x1, PT ;  /* 0x000000010400780c */ /* 0x008fda0003f05270 */
[----:B------:R-:W3:Y:S02]  /*e430*/  @P0 LDC.64 R2, c[0x0][0x440] ;  /* 0x00011000ff020b82 */ /* 0x000ee40000000a00 */
[----:B---3--:R-:W-:-:S04]  /*e440*/  @P0 IMAD.HI.U32 R5, R6, R2, RZ ;  /* 0x0000000206050227 */ /* 0x008fc800078e00ff */
        /* <DEDUP_REMOVED lines=13> */
.L_x_13345:
[----:B------:R-:W3:Y:S01]  /*e520*/  S2R R2, SR_TID.X ;  /* 0x0000000000027919 */ /* 0x000ee20000002100 */
[----:B--2---:R-:W-:Y:S01]  /*e530*/  IMAD R4, R18, 0x8, R17 ;  /* 0x0000000812047824 */ /* 0x004fe200078e0211 */
[----:B------:R-:W-:Y:S01]  /*e540*/  BSSY B2, `(.L_x_13346) ;  /* 0x0000006000027945 */ /* 0x000fe20003800000 */
[----:B---3--:R-:W-:Y:S02]  /*e550*/  LOP3.LUT R3, R2, 0x7f, RZ, 0xc0, !PT ;  /* 0x0000007f02037812 */ /* 0x008fe400078ec0ff */
[----:B------:R-:W-:Y:S02]  /*e560*/  SHF.L.U32 R2, R7, 0x1f, RZ ;  /* 0x0000001f07027819 */ /* 0x000fe400000006ff */
[----:B------:R-:W-:Y:S02]  /*e570*/  ISETP.NE.AND P1, PT, R3, RZ, PT ;  /* 0x000000ff0300720c */ /* 0x000fe40003f25270 */
[----:B------:R-:W2:Y:S02]  /*e580*/  SYNCS.PHASECHK.TRANS64.TRYWAIT P0, [R4+URZ+0x22840], R2 ;  /* 0x02284002040075a7 */ /* 0x000ea4000800017f */
[----:B--2---:R-:W-:Y:S09]  /*e590*/  @!P0 BRA `(.L_x_13347) ;  /* 0x0000001c00908947 */ /* 0x004ff20003800000 */
.L_x_13408:
[----:B------:R-:W-:Y:S05]  /*e5a0*/  BSYNC B2 ;  /* 0x0000000000027941 */ /* 0x000fea0003800000 */
.L_x_13346:
        /* <DEDUP_REMOVED lines=9> */
.L_x_13349:
[----:B------:R-:W-:Y:S05]  /*e640*/  BSYNC B2 ;  /* 0x0000000000027941 */ /* 0x000fea0003800000 */
.L_x_13348:
[----:B------:R-:W-:Y:S01]  /*e650*/  IMAD.MOV.U32 R5, RZ, RZ, RZ ;  /* 0x000000ffff057224 */ /* 0x000fe200078e00ff */
[----:B------:R-:W-:Y:S01]  /*e660*/  UIADD3 UR4, UP0, UR44, 0x370, URZ ;  /* 0x000003702c047890 */ /* 0x000fe2000ff1e03f */
[----:B-1----:R-:W-:Y:S01]  /*e670*/  IMAD R7, R18, 0x3000, R17 ;  /* 0x0000300012077824 */ /* 0x002fe200078e0211 */
        /* <DEDUP_REMOVED lines=8> */
.L_x_13350:
        /* <DEDUP_REMOVED lines=13> */
.L_x_13409:
[----:B------:R-:W-:Y:S05]  /*e7d0*/  BSYNC B2 ;  /* 0x0000000000027941 */ /* 0x000fea0003800000 */
.L_x_13351:
        /* <DEDUP_REMOVED lines=11> */
.L_x_13354:
[----:B------:R-:W-:Y:S05]  /*e890*/  BSYNC B2 ;  /* 0x0000000000027941 */ /* 0x000fea0003800000 */
.L_x_13353:
        /* <DEDUP_REMOVED lines=9> */
.L_x_13355:
        /* <DEDUP_REMOVED lines=15> */
.L_x_13356:
        /* <DEDUP_REMOVED lines=15> */
.L_x_13357:
        /* <DEDUP_REMOVED lines=15> */
.L_x_13358:
        /* <DEDUP_REMOVED lines=10> */
.L_x_13344:
[----:B------:R-:W-:Y:S05]  /*eca0*/  BSYNC B1 ;  /* 0x0000000000017941 */ /* 0x000fea0003800000 */
.L_x_13343:
[C---:B------:R-:W-:Y:S01]  /*ecb0*/  ISETP.GT.AND P0, PT, R0.reuse, 0x1, PT ;  /* 0x000000010000780c */ /* 0x040fe20003f04270 */
[----:B------:R-:W-:-:S12]  /*ecc0*/  VIADD R0, R0, 0xfffffffe ;  /* 0xfffffffe00007836 */ /* 0x000fd80000000000 */
[----:B------:R-:W-:Y:S05]  /*ecd0*/  @P0 BRA `(.L_x_13359) ;  /* 0xffffffec00200947 */ /* 0x000fea000383ffff */
.L_x_13326:
[----:B------:R-:W-:Y:S05]  /*ece0*/  BSYNC B0 ;  /* 0x0000000000007941 */ /* 0x000fea0003800000 */
.L_x_13308:
        /* <DEDUP_REMOVED lines=11> */
[----:B------:R-:W2:Y:S01]  /*eda0*/  S2R R5, SR_LANEID ;  /* 0x0000000000057919 */ /* 0x000ea20000000000 */
[----:B------:R-:W-:Y:S01]  /*edb0*/  VOTEU.ANY UR4, UPT, PT ;  /* 0x0000000000047886 */ /* 0x000fe200038e0100 */
[----:B0-----:R-:W0:Y:S01]  /*edc0*/  LDC.64 R2, c[0x0][0xc80] ;  /* 0x00032000ff027b82 */ /* 0x001e220000000a00 */
[----:B------:R-:W2:Y:S02]  /*edd0*/  FLO.U32 R0, UR4 ;  /* 0x0000000400007d00 */ /* 0x000ea400080e0000 */
[----:B--2---:R-:W-:-:S06]  /*ede0*/  ISETP.EQ.U32.AND P2, PT, R0, R5, PT ;  /* 0x000000050000720c */ /* 0x004fcc0003f42070 */
[----:B------:R-:W0:Y:S07]  /*edf0*/  POPC R5, UR4 ;  /* 0x0000000400057d09 */ /* 0x000e2e0008000000 */
[----:B0-----:R-:W2:Y:S01]  /*ee00*/  @P2 ATOMG.E.ADD.STRONG.GPU PT, R3, desc[UR46][R2.64], R5 ;  /* 0x00000005020329a8 */ /* 0x001ea200081ee1ee */
[----:B------:R-:W0:Y:S02]  /*ee10*/  S2R R4, SR_LTMASK ;  /* 0x0000000000047919 */ /* 0x000e240000003900 */
[----:B0-----:R-:W-:-:S04]  /*ee20*/  LOP3.LUT R4, R4, UR4, RZ, 0xc0, !PT ;  /* 0x0000000404047c12 */ /* 0x001fc8000f8ec0ff */
[----:B-1----:R-:W0:Y:S01]  /*ee30*/  POPC R7, R4 ;  /* 0x0000000400077309 */ /* 0x002e220000000000 */
[----:B--2---:R-:W0:Y:S02]  /*ee40*/  SHFL.IDX PT, R0, R3, R0, 0x1f ;  /* 0x00001f0003007589 */ /* 0x004e2400000e0000 */
[----:B0-----:R-:W-:-:S05]  /*ee50*/  IADD3 R0, R0, UR41, R7 ;  /* 0x0000002900007c10 */ /* 0x001fca000fffe007 */
[----:B------:R2:W-:Y:S02]  /*ee60*/  STL [R1+0x10], R0 ;  /* 0x0000100001007387 */ /* 0x0005e40000100800 */
.L_x_13361:
[----:B------:R-:W-:Y:S05]  /*ee70*/  BSYNC B0 ;  /* 0x0000000000007941 */ /* 0x000fea0003800000 */
.L_x_13360:
[----:B------:R-:W-:-:S07]  /*ee80*/  SEL R18, R18, RZ, P1 ;  /* 0x000000ff12127207 */ /* 0x000fce0000800000 */
.L_x_13280:
[----:B------:R-:W-:Y:S05]  /*ee90*/  BSYNC B7 ;  /* 0x0000000000077941 */ /* 0x000fea0003800000 */
.L_x_13278:
[----:B0-2---:R-:W2:Y:S04]  /*eea0*/  LDL R0, [R1+0x20] ;  /* 0x0000200001007983 */ /* 0x005ea80000100800 */
        /* <DEDUP_REMOVED lines=13> */
.L_x_13362:
[----:B------:R-:W-:-:S03]  /*ef80*/  UMOV UR4, 0xffffffff ;  /* 0xffffffff00047882 */ /* 0x000fc60000000000 */
[----:B------:R-:W-:Y:S05]  /*ef90*/  BRA.DIV UR4, `(.L_x_13364) ;  /* 0x0000001604387947 */ /* 0x000fea000b800000 */
[----:B-----5:R0:W2:Y:S02]  /*efa0*/  SHFL.IDX PT, R14, R2, RZ, 0x1f ;  /* 0x00001fff020e7589 */ /* 0x0200a400000e0000 */
.L_x_13412:
[----:B------:R-:W3:Y:S01]  /*efb0*/  @!P0 S2R R3, SR_CgaCtaId ;  /* 0x0000000000038919 */ /* 0x000ee20000008800 */
[----:B------:R-:W-:Y:S05]  /*efc0*/  WARPSYNC.ALL ;  /* 0x0000000000007948 */ /* 0x000fea0003800000 */
[----:B------:R-:W-:Y:S01]  /*efd0*/  BAR.SYNC.DEFER_BLOCKING 0x4, 0x180 ;  /* 0x0106000000007b1d */ /* 0x000fe20000010000 */
[----:B------:R-:W-:-:S05]  /*efe0*/  @!P0 MOV R0, 0x400 ;  /* 0x0000040000008802 */ /* 0x000fca0000000f00 */
[----:B--2---:R2:W-:Y:S01]  /*eff0*/  STL [R1+0x10], R14 ;  /* 0x0000100e01007387 */ /* 0x0045e20000100800 */
[----:B---3--:R-:W-:-:S05]  /*f000*/  @!P0 LEA R17, R3, R0, 0x18 ;  /* 0x0000000003118211 */ /* 0x008fca00078ec0ff */
[----:B------:R2:W-:Y:S01]  /*f010*/  @!P0 STS [R17+0x228d0], R2 ;  /* 0x0228d00211008388 */ /* 0x0005e20000000800 */
[----:B------:R-:W-:Y:S06]  /*f020*/  BAR.ARV 0x5, 0x180 ;  /* 0x0146000000007b1d */ /* 0x000fec0000002000 */
.L_x_13363:
[----:B------:R-:W3:Y:S01]  /*f030*/  LDL R0, [R1+0x10] ;  /* 0x0000100001007983 */ /* 0x000ee20000100800 */
[----:B------:R-:W-:Y:S02]  /*f040*/  ULDC UR4, c[0x0][0xc38] ;  /* 0x00030e0000047ab9 */ /* 0x000fe40000000800 */
[----:B---3--:R-:W-:-:S13]  /*f050*/  ISETP.GE.AND P0, PT, R0, UR4, PT ;  /* 0x0000000400007c0c */ /* 0x008fda000bf06270 */
[----:B------:R-:W-:Y:S05]  /*f060*/  @!P0 BRA `(.L_x_13365) ;  /* 0xffffffbc009c8947 */ /* 0x000fea000383ffff */
.L_x_13275:
        /* <DEDUP_REMOVED lines=12> */
.L_x_13413:
[----:B------:R-:W-:Y:S05]  /*f130*/  BSYNC B0 ;  /* 0x0000000000007941 */ /* 0x000fea0003800000 */
.L_x_13366:
[----:B------:R-:W-:-:S03]  /*f140*/  UMOV UR4, 0xffffffff ;  /* 0xffffffff00047882 */ /* 0x000fc60000000000 */
[----:B------:R-:W-:Y:S05]  /*f150*/  BRA.DIV UR4, `(.L_x_13368) ;  /* 0x0000001604047947 */ /* 0x000fea000b800000 */
[----:B------:R-:W1:Y:S02]  /*f160*/  S2R R2, SR_TID.X ;  /* 0x0000000000027919 */ /* 0x000e640000002100 */
[----:B-1----:R-:W-:-:S04]  /*f170*/  SHF.R.U32.HI R2, RZ, 0x5, R2 ;  /* 0x00000005ff027819 */ /* 0x002fc80000011602 */
[----:B------:R-:W-:-:S05]  /*f180*/  LOP3.LUT R2, R2, 0x3, RZ, 0xc0, !PT ;  /* 0x0000000302027812 */ /* 0x000fca00078ec0ff */
[----:B------:R1:W2:Y:S02]  /*f190*/  SHFL.IDX PT, R14, R2, RZ, 0x1f ;  /* 0x00001fff020e7589 */ /* 0x0002a400000e0000 */
.L_x_13416:
[----:B--2---:R-:W-:Y:S01]  /*f1a0*/  ISETP.NE.AND P0, PT, R14, RZ, PT ;  /* 0x000000ff0e00720c */ /* 0x004fe20003f05270 */
[----:B------:R-:W-:-:S12]  /*f1b0*/  BSSY B0, `(.L_x_13369) ;  /* 0x0000025000007945 */ /* 0x000fd80003800000 */
[----:B------:R-:W-:Y:S05]  /*f1c0*/  @P0 BRA `(.L_x_13370) ;  /* 0x00000000008c0947 */ /* 0x000fea0003800000 */
[----:B------:R-:W-:-:S03]  /*f1d0*/  UMOV UR4, 0xffffffff ;  /* 0xffffffff00047882 */ /* 0x000fc60000000000 */
[----:B------:R-:W-:Y:S05]  /*f1e0*/  BRA.DIV UR4, `(.L_x_13371) ;  /* 0x0000001604147947 */ /* 0x000fea000b800000 */
[----:B------:R-:W-:-:S13]  /*f1f0*/  ELECT P6, URZ, PT ;  /* 0x00000000003f782f */ /* 0x000fda00038c0000 */
.L_x_13419:
[----:B------:R-:W-:Y:S05]  /*f200*/  @!P6 BRA `(.L_x_13370) ;  /* 0x00000000007ce947 */ /* 0x000fea0003800000 */
[----:B------:R-:W-:-:S06]  /*f210*/  ULOP3.LUT UR4, UR40, 0x2, URZ, 0xfc, !UPT ;  /* 0x0000000228047892 */ /* 0x000fcc000f8efc3f */
[----:B-1----:R-:W-:-:S05]  /*f220*/  IMAD.U32 R2, RZ, RZ, UR4 ;  /* 0x00000004ff027e24 */ /* 0x002fca000f8e00ff */
[----:B------:R-:W-:-:S13]  /*f230*/  ISETP.NE.AND P2, PT, R2, 0x3, PT ;  /* 0x000000030200780c */ /* 0x000fda0003f45270 */
[----:B------:R-:W-:Y:S05]  /*f240*/  @!P2 BRA `(.L_x_13372) ;  /* 0x000000000004a947 */ /* 0x000fea0003800000 */
[----:B------:R-:W-:Y:S01]  /*f250*/  BPT.TRAP 0x1 ;  /* 0x000000040000795c */ /* 0x000fe20000300000 */
.L_x_13372:
        /* <DEDUP_REMOVED lines=13> */
.L_x_13420:
[----:B------:R-:W1:Y:S02]  /*f330*/  SYNCS.PHASECHK.TRANS64.TRYWAIT P0, [R3+URZ], R2 ;  /* 0x00000002030075a7 */ /* 0x000e64000800017f */
[----:B-1----:R-:W-:Y:S05]  /*f340*/  @!P0 BRA `(.L_x_13374) ;  /* 0x0000001000f08947 */ /* 0x002fea0003800000 */
.L_x_13421:
[----:B------:R-:W-:Y:S05]  /*f350*/  @!P2 BRA `(.L_x_13375) ;  /* 0x000000000004a947 */ /* 0x000fea0003800000 */
[----:B------:R-:W-:Y:S01]  /*f360*/  BPT.TRAP 0x1 ;  /* 0x000000040000795c */ /* 0x000fe20000300000 */
.L_x_13375:
[----:B-1----:R-:W-:-:S04]  /*f370*/  VIADD R3, R0, 0x22860 ;  /* 0x0002286000037836 */ /* 0x002fc80000000000 */
[----:B------:R-:W-:-:S04]  /*f380*/  IMAD R18, R18, 0x8, R3 ;  /* 0x0000000812127824 */ /* 0x000fc800078e0203 */
[----:B------:R-:W1:Y:S02]  /*f390*/  SYNCS.PHASECHK.TRANS64.TRYWAIT P0, [R18+URZ], R5 ;  /* 0x00000005120075a7 */ /* 0x000e64000800017f */
[----:B-1----:R-:W-:Y:S05]  /*f3a0*/  @!P0 BRA `(.L_x_13376) ;  /* 0x0000001000ec8947 */ /* 0x002fea0003800000 */
.L_x_13422:
[----:B------:R-:W-:-:S07]  /*f3b0*/  IMAD R3, R4, 0x8, R3 ;  /* 0x0000000804037824 */ /* 0x000fce00078e0203 */
.L_x_13377:
[----:B--2---:R2:W3:Y:S02]  /*f3c0*/  SYNCS.PHASECHK.TRANS64.TRYWAIT P0, [R3+URZ], R2 ;  /* 0x00000002030075a7 */ /* 0x0044e4000800017f */
[----:B---3--:R-:W-:Y:S05]  /*f3d0*/  @!P0 NANOSLEEP.SYNCS 0x989680 ;  /* 0x009896800000895d */ /* 0x008fea0003900000 */
[----:B------:R-:W3:Y:S02]  /*f3e0*/  @!P0 SYNCS.PHASECHK.TRANS64 P0, [R3+URZ], R2 ;  /* 0x00000002030085a7 */ /* 0x000ee4000800007f */
[----:B---3--:R-:W-:Y:S05]  /*f3f0*/  @!P0 BRA `(.L_x_13377) ;  /* 0xfffffffc00f08947 */ /* 0x008fea000383ffff */
.L_x_13370:
[----:B------:R-:W-:Y:S05]  /*f400*/  BSYNC B0 ;  /* 0x0000000000007941 */ /* 0x000fea0003800000 */
.L_x_13369:
[----:B------:R-:W-:Y:S05]  /*f410*/  EXIT ;  /* 0x000000000000794d */ /* 0x000fea0003800000 */
.L_x_13228:
[----:B0-----:R0:W1:Y:S02]  /*f420*/  SYNCS.PHASECHK.TRANS64.TRYWAIT P0, [R7+URZ+0x22800], R0 ;  /* 0x02280000070075a7 */ /* 0x001064000800017f */
[----:B-1----:R-:W-:Y:S05]  /*f430*/  @!P0 NANOSLEEP.SYNCS 0x989680 ;  /* 0x009896800000895d */ /* 0x002fea0003900000 */
[----:B------:R-:W1:Y:S02]  /*f440*/  @!P0 SYNCS.PHASECHK.TRANS64 P0, [R7+URZ+0x22800], R0 ;  /* 0x02280000070085a7 */ /* 0x000e64000800007f */
[----:B-1----:R-:W-:Y:S05]  /*f450*/  @!P0 BRA `(.L_x_13228) ;  /* 0xfffffffc00f08947 */ /* 0x002fea000383ffff */
[----:B------:R-:W-:Y:S05]  /*f460*/  BRA `(.L_x_13378) ;  /* 0xffffff2400407947 */ /* 0x000fea000383ffff */
.L_x_13232:
[----:B-1----:R1:W2:Y:S02]  /*f470*/  SYNCS.PHASECHK.TRANS64.TRYWAIT P1, [R6+URZ+0x22830], R11 ;  /* 0x0228300b060075a7 */ /* 0x0022a4000802017f */
[----:B--2---:R-:W-:Y:S05]  /*f480*/  @!P1 NANOSLEEP.SYNCS 0x989680 ;  /* 0x009896800000995d */ /* 0x004fea0003900000 */
[----:B------:R-:W2:Y:S02]  /*f490*/  @!P1 SYNCS.PHASECHK.TRANS64 P1, [R6+URZ+0x22830], R11 ;  /* 0x0228300b060095a7 */ /* 0x000ea4000802007f */
[----:B--2---:R-:W-:Y:S05]  /*f4a0*/  @!P1 BRA `(.L_x_13232) ;  /* 0xfffffffc00f09947 */ /* 0x004fea000383ffff */
[----:B------:R-:W-:Y:S05]  /*f4b0*/  BRA `(.L_x_13231) ;  /* 0xffffff24006c7947 */ /* 0x000fea000383ffff */
.L_x_13236:
[----:B---3--:R3:W4:Y:S02]  /*f4c0*/  SYNCS.PHASECHK.TRANS64.TRYWAIT P3, [R6+URZ+0x22850], R11 ;  /* 0x0228500b060075a7 */ /* 0x008724000806017f */
[----:B----4-:R-:W-:Y:S05]  /*f4d0*/  @!P3 NANOSLEEP.SYNCS 0x989680 ;  /* 0x009896800000b95d */ /* 0x010fea0003900000 */
[----:B------:R-:W4:Y:S02]  /*f4e0*/  @!P3 SYNCS.PHASECHK.TRANS64 P3, [R6+URZ+0x22850], R11 ;  /* 0x0228500b0600b5a7 */ /* 0x000f24000806007f */
[----:B----4-:R-:W-:Y:S05]  /*f4f0*/  @!P3 BRA `(.L_x_13236) ;  /* 0xfffffffc00f0b947 */ /* 0x010fea000383ffff */
[----:B------:R-:W-:Y:S05]  /*f500*/  BRA `(.L_x_13235) ;  /* 0xffffff3c007c7947 */ /* 0x000fea000383ffff */
.L_x_13241:
[----:B-1----:R-:W-:-:S04]  /*f510*/  IMAD.U32 R3, RZ, RZ, UR26 ;  /* 0x0000001aff037e24 */ /* 0x002fc8000f8e00ff */
[----:B------:R1:W2:Y:S03]  /*f520*/  SYNCS.PHASECHK.TRANS64.TRYWAIT P3, [R3+URZ+0x22830], R6 ;  /* 0x02283006030075a7 */ /* 0x0002a6000806017f */
[----:B--2---:R-:W-:Y:S05]  /*f530*/  @!P3 NANOSLEEP.SYNCS 0x989680 ;  /* 0x009896800000b95d */ /* 0x004fea0003900000 */
[----:B------:R-:W2:Y:S02]  /*f540*/  @!P3 SYNCS.PHASECHK.TRANS64 P3, [R3+URZ+0x22830], R6 ;  /* 0x022830060300b5a7 */ /* 0x000ea4000806007f */
[----:B--2---:R-:W-:Y:S05]  /*f550*/  @!P3 BRA `(.L_x_13241) ;  /* 0xfffffffc00ecb947 */ /* 0x004fea000383ffff */
[----:B------:R-:W-:Y:S05]  /*f560*/  BRA `(.L_x_13240) ;  /* 0xffffff4000b47947 */ /* 0x000fea000383ffff */
.L_x_13245:
[----:B--2---:R2:W3:Y:S02]  /*f570*/  SYNCS.PHASECHK.TRANS64.TRYWAIT P3, [R177+URZ+0x22850], R6 ;  /* 0x02285006b10075a7 */ /* 0x0044e4000806017f */
[----:B---3--:R-:W-:Y:S05]  /*f580*/  @!P3 NANOSLEEP.SYNCS 0x989680 ;  /* 0x009896800000b95d */ /* 0x008fea0003900000 */
[----:B------:R-:W3:Y:S02]  /*f590*/  @!P3 SYNCS.PHASECHK.TRANS64 P3, [R177+URZ+0x22850], R6 ;  /* 0x02285006b100b5a7 */ /* 0x000ee4000806007f */
[----:B---3--:R-:W-:Y:S05]  /*f5a0*/  @!P3 BRA `(.L_x_13245) ;  /* 0xfffffffc00f0b947 */ /* 0x008fea000383ffff */
[----:B------:R-:W-:Y:S05]  /*f5b0*/  BRA `(.L_x_13244) ;  /* 0xffffff6000a87947 */ /* 0x000fea000383ffff */
.L_x_13251:
[----:B-1----:R-:W-:-:S04]  /*f5c0*/  IMAD.U32 R3, RZ, RZ, UR24 ;  /* 0x00000018ff037e24 */ /* 0x002fc8000f8e00ff */
[----:B------:R1:W2:Y:S03]  /*f5d0*/  SYNCS.PHASECHK.TRANS64.TRYWAIT P1, [R3+URZ+0x22830], R6 ;  /* 0x02283006030075a7 */ /* 0x0002a6000802017f */
[----:B--2---:R-:W-:Y:S05]  /*f5e0*/  @!P1 NANOSLEEP.SYNCS 0x989680 ;  /* 0x009896800000995d */ /* 0x004fea0003900000 */
[----:B------:R-:W2:Y:S02]  /*f5f0*/  @!P1 SYNCS.PHASECHK.TRANS64 P1, [R3+URZ+0x22830], R6 ;  /* 0x02283006030095a7 */ /* 0x000ea4000802007f */
[----:B--2---:R-:W-:Y:S05]  /*f600*/  @!P1 BRA `(.L_x_13251) ;  /* 0xfffffffc00ec9947 */ /* 0x004fea000383ffff */
[----:B------:R-:W-:Y:S05]  /*f610*/  BRA `(.L_x_13250) ;  /* 0xffffff6400b47947 */ /* 0x000fea000383ffff */
.L_x_13255:
[----:B--2---:R2:W3:Y:S02]  /*f620*/  SYNCS.PHASECHK.TRANS64.TRYWAIT P1, [R183+URZ+0x22850], R6 ;  /* 0x02285006b70075a7 */ /* 0x0044e4000802017f */
[----:B---3--:R-:W-:Y:S05]  /*f630*/  @!P1 NANOSLEEP.SYNCS 0x989680 ;  /* 0x009896800000995d */ /* 0x008fea0003900000 */
[----:B------:R-:W3:Y:S02]  /*f640*/  @!P1 SYNCS.PHASECHK.TRANS64 P1, [R183+URZ+0x22850], R6 ;  /* 0x02285006b70095a7 */ /* 0x000ee4000802007f */
[----:B---3--:R-:W-:Y:S05]  /*f650*/  @!P1 BRA `(.L_x_13255) ;  /* 0xfffffffc00f09947 */ /* 0x008fea000383ffff */
[----:B------:R-:W-:Y:S05]  /*f660*/  BRA `(.L_x_13254) ;  /* 0xffffff7c00d47947 */ /* 0x000fea000383ffff */
.L_x_13286:
[----:B------:R-:W-:Y:S02]  /*f670*/  IMAD.MOV.U32 R13, RZ, RZ, R4 ;  /* 0x000000ffff0d7224 */ /* 0x000fe400078e0004 */
[----:B------:R-:W-:Y:S02]  /*f680*/  IMAD.MOV.U32 R12, RZ, RZ, RZ ;  /* 0x000000ffff0c7224 */ /* 0x000fe400078e00ff */
[----:B------:R-:W-:Y:S02]  /*f690*/  IMAD.MOV.U32 R11, RZ, RZ, 0x1f ;  /* 0x0000001fff0b7424 */ /* 0x000fe400078e00ff */
[----:B------:R-:W-:-:S07]  /*f6a0*/  IMAD.MOV.U32 R15, RZ, RZ, -0x1 ;  /* 0xffffffffff0f7424 */ /* 0x000fce00078e00ff */
[----:B0-----:R-:W-:Y:S05]  /*f6b0*/  WARPSYNC.COLLECTIVE R15, `(.L_x_13379) ;  /* 0x000000000f087348 */ /* 0x001fea0003c00000 */
[----:B------:R1:W2:Y:S02]  /*f6c0*/  SHFL.IDX P6, R14, R13, R12, R11 ;  /* 0x0000000c0d0e7389 */ /* 0x0002a400000c000b */
[----:B012---:R-:W-:Y:S01]  /*f6d0*/  ENDCOLLECTIVE ;  /* 0x000000000000791b */ /* 0x007fe20003800000 */
.L_x_13379:
[----:B------:R-:W-:Y:S05]  /*f6e0*/  BRA `(.L_x_13380) ;  /* 0xffffffc000bc7947 */ /* 0x000fea000383ffff */
.L_x_13288:
[----:B------:R-:W-:Y:S01]  /*f6f0*/  BSSY B0, `(.L_x_13381) ;  /* 0x0000006000007945 */ /* 0x000fe20003800000 */
[----:B------:R-:W-:-:S07]  /*f700*/  IMAD.MOV.U32 R15, RZ, RZ, -0x1 ;  /* 0xffffffffff0f7424 */ /* 0x000fce00078e00ff */
[----:B0--3--:R-:W-:Y:S05]  /*f710*/  WARPSYNC.COLLECTIVE R15, `(.L_x_13382) ;  /* 0x000000000f0c7348 */ /* 0x009fea0003c00000 */
[----:B------:R-:W-:Y:S02]  /*f720*/  ELECT P6, UR62, PT ;  /* 0x00000000003e782f */ /* 0x000fe400038c0000 */
[----:B------:R-:W-:Y:S01]  /*f730*/  MOV R14, UR62 ;  /* 0x0000003e000e7c02 */ /* 0x000fe20008000f00 */
[----:B0--3--:R-:W-:Y:S10]  /*f740*/  ENDCOLLECTIVE ;  /* 0x000000000000791b */ /* 0x009ff40003800000 */
.L_x_13382:
[----:B------:R-:W-:Y:S05]  /*f750*/  BSYNC B0 ;  /* 0x0000000000007941 */ /* 0x000fea0003800000 */
.L_x_13381:
[----:B------:R-:W-:Y:S05]  /*f760*/  BRA `(.L_x_13383) ;  /* 0xffffffc000c07947 */ /* 0x000fea000383ffff */
.L_x_13290:
[----:B0-----:R0:W1:Y:S02]  /*f770*/  SYNCS.PHASECHK.TRANS64.TRYWAIT P0, [R3+URZ+0x22840], R0 ;  /* 0x02284000030075a7 */ /* 0x001064000800017f */
[----:B-1----:R-:W-:Y:S05]  /*f780*/  @!P0 NANOSLEEP.SYNCS 0x989680 ;  /* 0x009896800000895d */ /* 0x002fea0003900000 */
[----:B------:R-:W1:Y:S02]  /*f790*/  @!P0 SYNCS.PHASECHK.TRANS64 P0, [R3+URZ+0x22840], R0 ;  /* 0x02284000030085a7 */ /* 0x000e64000800007f */
[----:B-1----:R-:W-:Y:S05]  /*f7a0*/  @!P0 BRA `(.L_x_13290) ;  /* 0xfffffffc00f08947 */ /* 0x002fea000383ffff */
[----:B------:R-:W-:Y:S05]  /*f7b0*/  BRA `(.L_x_13384) ;  /* 0xffffffc400247947 */ /* 0x000fea000383ffff */
.L_x_13294:
[----:B------:R-:W-:Y:S01]  /*f7c0*/  IMAD.MOV.U32 R13, RZ, RZ, R2 ;  /* 0x000000ffff0d7224 */ /* 0x000fe200078e0002 */
[----:B------:R-:W-:Y:S01]  /*f7d0*/  LOP3.LUT R9, R9, 0x7f, RZ, 0xc0, !PT ;  /* 0x0000007f09097812 */ /* 0x000fe200078ec0ff */
[----:B------:R-:W-:Y:S02]  /*f7e0*/  IMAD.MOV.U32 R12, RZ, RZ, RZ ;  /* 0x000000ffff0c7224 */ /* 0x000fe400078e00ff */
[----:B------:R-:W-:Y:S01]  /*f7f0*/  IMAD.MOV.U32 R11, RZ, RZ, 0x181f ;  /* 0x0000181fff0b7424 */ /* 0x000fe200078e00ff */
[----:B------:R-:W-:Y:S01]  /*f800*/  SHF.R.U32.HI R9, RZ, 0x3, R9 ;  /* 0x00000003ff097819 */ /* 0x000fe20000011609 */
[----:B------:R-:W-:Y:S02]  /*f810*/  IMAD.MOV.U32 R15, RZ, RZ, -0x1 ;  /* 0xffffffffff0f7424 */ /* 0x000fe400078e00ff */
[----:B------:R-:W-:-:S07]  /*f820*/  IMAD.U32 R4, RZ, RZ, UR39 ;  /* 0x00000027ff047e24 */ /* 0x000fce000f8e00ff */
[----:B-----5:R-:W-:Y:S05]  /*f830*/  WARPSYNC.COLLECTIVE R15, `(.L_x_13385) ;  /* 0x000000000f087348 */ /* 0x020fea0003c00000 */
[----:B------:R0:W1:Y:S02]  /*f840*/  SHFL.IDX P6, R14, R13, R12, R11 ;  /* 0x0000000c0d0e7389 */ /* 0x00006400000c000b */
[----:B01---5:R-:W-:Y:S01]  /*f850*/  ENDCOLLECTIVE ;  /* 0x000000000000791b */ /* 0x023fe20003800000 */
.L_x_13385:
[----:B------:R-:W-:Y:S02]  /*f860*/  IMAD R4, R4, 0x80, R9 ;  /* 0x0000008004047824 */ /* 0x000fe400078e0209 */
[----:B------:R-:W-:Y:S02]  /*f870*/  IMAD.MOV.U32 R13, RZ, RZ, R0 ;  /* 0x000000ffff0d7224 */ /* 0x000fe400078e0000 */
[----:B------:R-:W-:-:S07]  /*f880*/  IMAD.MOV.U32 R5, RZ, RZ, R14 ;  /* 0x000000ffff057224 */ /* 0x000fce00078e000e */
[----:B------:R-:W-:Y:S05]  /*f890*/  WARPSYNC.COLLECTIVE R15, `(.L_x_13386) ;  /* 0x000000000f087348 */ /* 0x000fea0003c00000 */
[----:B------:R0:W1:Y:S02]  /*f8a0*/  SHFL.IDX P6, R14, R13, R12, R11 ;  /* 0x0000000c0d0e7389 */ /* 0x00006400000c000b */
[----:B01----:R-:W-:Y:S01]  /*f8b0*/  ENDCOLLECTIVE ;  /* 0x000000000000791b */ /* 0x003fe20003800000 */
.L_x_13386:
        /* <DEDUP_REMOVED lines=9> */
.L_x_13387:
[----:B------:R-:W-:Y:S02]  /*f950*/  @!P1 LEA R6, P2, R8, R6, 0x1 ;  /* 0x0000000608069211 */ /* 0x000fe400078408ff */
[----:B------:R-:W0:Y:S03]  /*f960*/  S2R R8, SR_TID.X ;  /* 0x0000000000087919 */ /* 0x000e260000002100 */
        /* <DEDUP_REMOVED lines=11> */
[----:B01----:R-:W-:Y:S05]  /*fa20*/  WARPSYNC.COLLECTIVE R15, `(.L_x_13388) ;  /* 0x000000000f087348 */ /* 0x003fea0003c00000 */
[----:B------:R2:W3:Y:S02]  /*fa30*/  SHFL.IDX P6, R14, R13, R12, R11 ;  /* 0x0000000c0d0e7389 */ /* 0x0004e400000c000b */
[----:B0123--:R-:W-:Y:S01]  /*fa40*/  ENDCOLLECTIVE ;  /* 0x000000000000791b */ /* 0x00ffe20003800000 */
.L_x_13388:
        /* <DEDUP_REMOVED lines=8> */
.L_x_13389:
[----:B------:R-:W-:Y:S02]  /*fad0*/  @!P1 LEA R6, P2, R7, R8, 0x1 ;  /* 0x0000000807069211 */ /* 0x000fe400078408ff */
[----:B------:R-:W0:Y:S03]  /*fae0*/  S2R R8, SR_TID.X ;  /* 0x0000000000087919 */ /* 0x000e260000002100 */
[----:B------:R-:W-:-:S05]  /*faf0*/  @!P1 IMAD.X R7, RZ, RZ, R9, P2 ;  /* 0x000000ffff079224 */ /* 0x000fca00010e0609 */
        /* <DEDUP_REMOVED lines=10> */
.L_x_13390:
[----:B------:R-:W-:Y:S02]  /*fba0*/  IMAD.SHL.U32 R9, R8, 0x8, RZ ;  /* 0x0000000808097824 */ /* 0x000fe400078e00ff */
[----:B------:R-:W-:Y:S02]  /*fbb0*/  VIADD R8, R4, 0x60 ;  /* 0x0000006004087836 */ /* 0x000fe40000000000 */
[----:B------:R-:W-:Y:S01]  /*fbc0*/  IMAD.MOV.U32 R13, RZ, RZ, R2 ;  /* 0x000000ffff0d7224 */ /* 0x000fe200078e0002 */
[----:B------:R-:W-:Y:S01]  /*fbd0*/  LOP3.LUT R9, R9, 0x38, RZ, 0xc0, !PT ;  /* 0x0000003809097812 */ /* 0x000fe200078ec0ff */
[----:B------:R-:W-:Y:S02]  /*fbe0*/  IMAD.MOV.U32 R12, RZ, RZ, 0x3 ;  /* 0x00000003ff0c7424 */ /* 0x000fe400078e00ff */
[----:B------:R-:W-:-:S07]  /*fbf0*/  IMAD.MOV.U32 R6, RZ, RZ, R14 ;  /* 0x000000ffff067224 */ /* 0x000fce00078e000e */
[----:B------:R-:W-:Y:S05]  /*fc00*/  WARPSYNC.COLLECTIVE R15, `(.L_x_13391) ;  /* 0x000000000f087348 */ /* 0x000fea0003c00000 */
[----:B------:R0:W1:Y:S02]  /*fc10*/  SHFL.IDX P6, R14, R13, R12, R11 ;  /* 0x0000000c0d0e7389 */ /* 0x00006400000c000b */
[----:B01----:R-:W-:Y:S01]  /*fc20*/  ENDCOLLECTIVE ;  /* 0x000000000000791b */ /* 0x003fe20003800000 */
.L_x_13391:
        /* <DEDUP_REMOVED lines=14> */
.L_x_13392:
[----:B------:R-:W-:Y:S02]  /*fd10*/  IMAD.MOV.U32 R13, RZ, RZ, R2 ;  /* 0x000000ffff0d7224 */ /* 0x000fe400078e0002 */
[----:B------:R-:W-:Y:S02]  /*fd20*/  IMAD.MOV.U32 R12, RZ, RZ, 0x4 ;  /* 0x00000004ff0c7424 */ /* 0x000fe400078e00ff */
[----:B------:R-:W-:-:S07]  /*fd30*/  IMAD.MOV.U32 R6, RZ, RZ, R14 ;  /* 0x000000ffff067224 */ /* 0x000fce00078e000e */
[----:B------:R-:W-:Y:S05]  /*fd40*/  WARPSYNC.COLLECTIVE R15, `(.L_x_13393) ;  /* 0x000000000f087348 */ /* 0x000fea0003c00000 */
[----:B------:R0:W1:Y:S02]  /*fd50*/  SHFL.IDX P6, R14, R13, R12, R11 ;  /* 0x0000000c0d0e7389 */ /* 0x00006400000c000b */
[----:B01----:R-:W-:Y:S01]  /*fd60*/  ENDCOLLECTIVE ;  /* 0x000000000000791b */ /* 0x003fe20003800000 */
.L_x_13393:
        /* <DEDUP_REMOVED lines=14> */
.L_x_13394:
[----:B------:R-:W-:Y:S02]  /*fe50*/  IMAD.MOV.U32 R13, RZ, RZ, R2 ;  /* 0x000000ffff0d7224 */ /* 0x000fe400078e0002 */
[----:B------:R-:W-:Y:S02]  /*fe60*/  IMAD.MOV.U32 R12, RZ, RZ, 0x5 ;  /* 0x00000005ff0c7424 */ /* 0x000fe400078e00ff */
[----:B------:R-:W-:-:S07]  /*fe70*/  IMAD.MOV.U32 R6, RZ, RZ, R14 ;  /* 0x000000ffff067224 */ /* 0x000fce00078e000e */
[----:B------:R-:W-:Y:S05]  /*fe80*/  WARPSYNC.COLLECTIVE R15, `(.L_x_13395) ;  /* 0x000000000f087348 */ /* 0x000fea0003c00000 */
[----:B------:R0:W1:Y:S02]  /*fe90*/  SHFL.IDX P6, R14, R13, R12, R11 ;  /* 0x0000000c0d0e7389 */ /* 0x00006400000c000b */
[----:B01----:R-:W-:Y:S01]  /*fea0*/  ENDCOLLECTIVE ;  /* 0x000000000000791b */ /* 0x003fe20003800000 */
.L_x_13395:
        /* <DEDUP_REMOVED lines=14> */
.L_x_13396:
[----:B------:R-:W-:Y:S02]  /*ff90*/  IMAD.MOV.U32 R13, RZ, RZ, R2 ;  /* 0x000000ffff0d7224 */ /* 0x000fe400078e0002 */
[----:B------:R-:W-:Y:S02]  /*ffa0*/  IMAD.MOV.U32 R12, RZ, RZ, 0x6 ;  /* 0x00000006ff0c7424 */ /* 0x000fe400078e00ff */
[----:B------:R-:W-:-:S07]  /*ffb0*/  IMAD.MOV.U32 R6, RZ, RZ, R14 ;  /* 0x000000ffff067224 */ /* 0x000fce00078e000e */
[----:B------:R-:W-:Y:S05]  /*ffc0*/  WARPSYNC.COLLECTIVE R15, `(.L_x_13397) ;  /* 0x000000000f087348 */ /* 0x000fea0003c00000 */
[----:B------:R0:W1:Y:S02]  /*ffd0*/  SHFL.IDX P6, R14, R13, R12, R11 ;  /* 0x0000000c0d0e7389 */ /* 0x00006400000c000b */
[----:B01----:R-:W-:Y:S01]  /*ffe0*/  ENDCOLLECTIVE ;  /* 0x000000000000791b */ /* 0x003fe20003800000 */
.L_x_13397:
        /* <DEDUP_REMOVED lines=13> */
.L_x_13398:
[----:B------:R-:W-:Y:S02]  /*100c0*/  IMAD.MOV.U32 R13, RZ, RZ, R2 ;  /* 0x000000ffff0d7224 */ /* 0x000fe400078e0002 */
[----:B------:R-:W-:Y:S02]  /*100d0*/  IMAD.MOV.U32 R12, RZ, RZ, 0x7 ;  /* 0x00000007ff0c7424 */ /* 0x000fe400078e00ff */
[----:B------:R-:W-:-:S07]  /*100e0*/  IMAD.MOV.U32 R6, RZ, RZ, R14 ;  /* 0x000000ffff067224 */ /* 0x000fce00078e000e */
[----:B------:R-:W-:Y:S05]  /*100f0*/  WARPSYNC.COLLECTIVE R15, `(.L_x_13399) ;  /* 0x000000000f087348 */ /* 0x000fea0003c00000 */
[----:B------:R0:W1:Y:S02]  /*10100*/  SHFL.IDX P6, R14, R13, R12, R11 ;  /* 0x0000000c0d0e7389 */ /* 0x00006400000c000b */
[----:B01----:R-:W-:Y:S01]  /*10110*/  ENDCOLLECTIVE ;  /* 0x000000000000791b */ /* 0x003fe20003800000 */
.L_x_13399:
        /* <DEDUP_REMOVED lines=12> */
.L_x_13400:
[----:B------:R-:W-:Y:S01]  /*101e0*/  IMAD.MOV.U32 R0, RZ, RZ, R14 ;  /* 0x000000ffff007224 */ /* 0x000fe200078e000e */
[----:B------:R-:W-:Y:S06]  /*101f0*/  BRA `(.L_x_13401) ;  /* 0xffffffc400447947 */ /* 0x000fec000383ffff */
.L_x_13297:
[----:B0-----:R0:W1:Y:S02]  /*10200*/  SYNCS.PHASECHK.TRANS64.TRYWAIT P0, [R17+URZ+0x22820], R0 ;  /* 0x02282000110075a7 */ /* 0x001064000800017f */
[----:B-1----:R-:W-:Y:S05]  /*10210*/  @!P0 NANOSLEEP.SYNCS 0x989680 ;  /* 0x009896800000895d */ /* 0x002fea0003900000 */
[----:B------:R-:W1:Y:S02]  /*10220*/  @!P0 SYNCS.PHASECHK.TRANS64 P0, [R17+URZ+0x22820], R0 ;  /* 0x02282000110085a7 */ /* 0x000e64000800007f */
[----:B-1----:R-:W-:Y:S05]  /*10230*/  @!P0 BRA `(.L_x_13297) ;  /* 0xfffffffc00f08947 */ /* 0x002fea000383ffff */
[----:B------:R-:W-:Y:S05]  /*10240*/  BRA `(.L_x_13402) ;  /* 0xffffffc400ac7947 */ /* 0x000fea000383ffff */
.L_x_13301:
[----:B-1----:R1:W2:Y:S02]  /*10250*/  SYNCS.PHASECHK.TRANS64.TRYWAIT P0, [R2+URZ+0x22860], R3 ;  /* 0x02286003020075a7 */ /* 0x0022a4000800017f */
[----:B--2---:R-:W-:Y:S05]  /*10260*/  @!P0 NANOSLEEP.SYNCS 0x989680 ;  /* 0x009896800000895d */ /* 0x004fea0003900000 */
[----:B------:R-:W2:Y:S02]  /*10270*/  @!P0 SYNCS.PHASECHK.TRANS64 P0, [R2+URZ+0x22860], R3 ;  /* 0x02286003020085a7 */ /* 0x000ea4000800007f */
[----:B--2---:R-:W-:Y:S05]  /*10280*/  @!P0 BRA `(.L_x_13301) ;  /* 0xfffffffc00f08947 */ /* 0x004fea000383ffff */
[----:B------:R-:W-:Y:S05]  /*10290*/  BRA `(.L_x_13403) ;  /* 0xffffffc400d07947 */ /* 0x000fea000383ffff */
.L_x_13314:
[----:B-1----:R1:W2:Y:S02]  /*102a0*/  SYNCS.PHASECHK.TRANS64.TRYWAIT P0, [R3+URZ+0x22840], R2 ;  /* 0x02284002030075a7 */ /* 0x0022a4000800017f */
[----:B--2---:R-:W-:Y:S05]  /*102b0*/  @!P0 NANOSLEEP.SYNCS 0x989680 ;  /* 0x009896800000895d */ /* 0x004fea0003900000 */
[----:B------:R-:W2:Y:S02]  /*102c0*/  @!P0 SYNCS.PHASECHK.TRANS64 P0, [R3+URZ+0x22840], R2 ;  /* 0x02284002030085a7 */ /* 0x000ea4000800007f */
[----:B--2---:R-:W-:Y:S05]  /*102d0*/  @!P0 BRA `(.L_x_13314) ;  /* 0xfffffffc00f08947 */ /* 0x004fea000383ffff */
[----:B------:R-:W-:Y:S05]  /*102e0*/  BRA `(.L_x_13404) ;  /* 0xffffffcc00c47947 */ /* 0x000fea000383ffff */
.L_x_13319:
[----:B--2---:R2:W3:Y:S02]  /*102f0*/  SYNCS.PHASECHK.TRANS64.TRYWAIT P0, [R3+URZ+0x22860], R2 ;  /* 0x02286002030075a7 */ /* 0x0044e4000800017f */
[----:B---3--:R-:W-:Y:S05]  /*10300*/  @!P0 NANOSLEEP.SYNCS 0x989680 ;  /* 0x009896800000895d */ /* 0x008fea0003900000 */
[----:B------:R-:W3:Y:S02]  /*10310*/  @!P0 SYNCS.PHASECHK.TRANS64 P0, [R3+URZ+0x22860], R2 ;  /* 0x02286002030085a7 */ /* 0x000ee4000800007f */
[----:B---3--:R-:W-:Y:S05]  /*10320*/  @!P0 BRA `(.L_x_13319) ;  /* 0xfffffffc00f08947 */ /* 0x008fea000383ffff */
[----:B------:R-:W-:Y:S05]  /*10330*/  BRA `(.L_x_13405) ;  /* 0xffffffd0003c7947 */ /* 0x000fea000383ffff */
.L_x_13331:
[----:B0-----:R0:W1:Y:S02]  /*10340*/  SYNCS.PHASECHK.TRANS64.TRYWAIT P0, [R4+URZ+0x22840], R2 ;  /* 0x02284002040075a7 */ /* 0x001064000800017f */
[----:B-1----:R-:W-:Y:S05]  /*10350*/  @!P0 NANOSLEEP.SYNCS 0x989680 ;  /* 0x009896800000895d */ /* 0x002fea0003900000 */
[----:B------:R-:W1:Y:S02]  /*10360*/  @!P0 SYNCS.PHASECHK.TRANS64 P0, [R4+URZ+0x22840], R2 ;  /* 0x02284002040085a7 */ /* 0x000e64000800007f */
[----:B-1----:R-:W-:Y:S05]  /*10370*/  @!P0 BRA `(.L_x_13331) ;  /* 0xfffffffc00f08947 */ /* 0x002fea000383ffff */
[----:B------:R-:W-:Y:S05]  /*10380*/  BRA `(.L_x_13406) ;  /* 0xffffffd8001c7947 */ /* 0x000fea000383ffff */
.L_x_13336:
[----:B-1----:R1:W2:Y:S02]  /*10390*/  SYNCS.PHASECHK.TRANS64.TRYWAIT P0, [R4+URZ+0x22860], R2 ;  /* 0x02286002040075a7 */ /* 0x0022a4000800017f */
[----:B--2---:R-:W-:Y:S05]  /*103a0*/  @!P0 NANOSLEEP.SYNCS 0x989680 ;  /* 0x009896800000895d */ /* 0x004fea0003900000 */
[----:B------:R-:W2:Y:S02]  /*103b0*/  @!P0 SYNCS.PHASECHK.TRANS64 P0, [R4+URZ+0x22860], R2 ;  /* 0x02286002040085a7 */ /* 0x000ea4000800007f */
[----:B--2---:R-:W-:Y:S05]  /*103c0*/  @!P0 BRA `(.L_x_13336) ;  /* 0xfffffffc00f08947 */ /* 0x004fea000383ffff */
[----:B------:R-:W-:Y:S05]  /*103d0*/  BRA `(.L_x_13407) ;  /* 0xffffffd800947947 */ /* 0x000fea000383ffff */
.L_x_13347:
[----:B--2---:R2:W3:Y:S02]  /*103e0*/  SYNCS.PHASECHK.TRANS64.TRYWAIT P0, [R4+URZ+0x22840], R2 ;  /* 0x02284002040075a7 */ /* 0x0044e4000800017f */
[----:B---3--:R-:W-:Y:S05]  /*103f0*/  @!P0 NANOSLEEP.SYNCS 0x989680 ;  /* 0x009896800000895d */ /* 0x008fea0003900000 */
[----:B------:R-:W3:Y:S02]  /*10400*/  @!P0 SYNCS.PHASECHK.TRANS64 P0, [R4+URZ+0x22840], R2 ;  /* 0x02284002040085a7 */ /* 0x000ee4000800007f */
[----:B---3--:R-:W-:Y:S05]  /*10410*/  @!P0 BRA `(.L_x_13347) ;  /* 0xfffffffc00f08947 */ /* 0x008fea000383ffff */
[----:B------:R-:W-:Y:S05]  /*10420*/  BRA `(.L_x_13408) ;  /* 0xffffffe0005c7947 */ /* 0x000fea000383ffff */
.L_x_13352:
[----:B-1----:R1:W3:Y:S02]  /*10430*/  SYNCS.PHASECHK.TRANS64.TRYWAIT P0, [R4+URZ+0x22860], R2 ;  /* 0x02286002040075a7 */ /* 0x0022e4000800017f */
[----:B---3--:R-:W-:Y:S05]  /*10440*/  @!P0 NANOSLEEP.SYNCS 0x989680 ;  /* 0x009896800000895d */ /* 0x008fea0003900000 */
[----:B------:R-:W3:Y:S02]  /*10450*/  @!P0 SYNCS.PHASECHK.TRANS64 P0, [R4+URZ+0x22860], R2 ;  /* 0x02286002040085a7 */ /* 0x000ee4000800007f */
[----:B---3--:R-:W-:Y:S05]  /*10460*/  @!P0 BRA `(.L_x_13352) ;  /* 0xfffffffc00f08947 */ /* 0x008fea000383ffff */
[----:B------:R-:W-:Y:S05]  /*10470*/  BRA `(.L_x_13409) ;  /* 0xffffffe000d47947 */ /* 0x000fea000383ffff */
.L_x_13364:
[----:B------:R-:W-:Y:S01]  /*10480*/  BSSY B0, `(.L_x_13410) ;  /* 0x0000008000007945 */ /* 0x000fe20003800000 */
[----:B-----5:R-:W-:Y:S02]  /*10490*/  IMAD.MOV.U32 R13, RZ, RZ, R2 ;  /* 0x000000ffff0d7224 */ /* 0x020fe400078e0002 */
[----:B------:R-:W-:Y:S02]  /*104a0*/  IMAD.MOV.U32 R12, RZ, RZ, RZ ;  /* 0x000000ffff0c7224 */ /* 0x000fe400078e00ff */
[----:B------:R-:W-:Y:S02]  /*104b0*/  IMAD.MOV.U32 R11, RZ, RZ, 0x1f ;  /* 0x0000001fff0b7424 */ /* 0x000fe400078e00ff */
[----:B------:R-:W-:-:S07]  /*104c0*/  IMAD.MOV.U32 R15, RZ, RZ, -0x1 ;  /* 0xffffffffff0f7424 */ /* 0x000fce00078e00ff */
[----:B-1----:R-:W-:Y:S05]  /*104d0*/  WARPSYNC.COLLECTIVE R15, `(.L_x_13411) ;  /* 0x000000000f087348 */ /* 0x002fea0003c00000 */
[----:B------:R0:W2:Y:S02]  /*104e0*/  SHFL.IDX P6, R14, R13, R12, R11 ;  /* 0x0000000c0d0e7389 */ /* 0x0000a400000c000b */
[----:B012---:R-:W-:Y:S01]  /*104f0*/  ENDCOLLECTIVE ;  /* 0x000000000000791b */ /* 0x007fe20003800000 */
.L_x_13411:
[----:B------:R-:W-:Y:S05]  /*10500*/  BSYNC B0 ;  /* 0x0000000000007941 */ /* 0x000fea0003800000 */
.L_x_13410:
[----:B------:R-:W-:Y:S05]  /*10510*/  BRA `(.L_x_13412) ;  /* 0xffffffe800a47947 */ /* 0x000fea000383ffff */
.L_x_13367:
[----:B0-----:R0:W1:Y:S02]  /*10520*/  SYNCS.PHASECHK.TRANS64.TRYWAIT P0, [R0+URZ+0x22820], R3 ;  /* 0x02282003000075a7 */ /* 0x001064000800017f */
[----:B-1----:R-:W-:Y:S05]  /*10530*/  @!P0 NANOSLEEP.SYNCS 0x989680 ;  /* 0x009896800000895d */ /* 0x002fea0003900000 */
[----:B------:R-:W1:Y:S02]  /*10540*/  @!P0 SYNCS.PHASECHK.TRANS64 P0, [R0+URZ+0x22820], R3 ;  /* 0x02282003000085a7 */ /* 0x000e64000800007f */
[----:B-1----:R-:W-:Y:S05]  /*10550*/  @!P0 BRA `(.L_x_13367) ;  /* 0xfffffffc00f08947 */ /* 0x002fea000383ffff */
[----:B------:R-:W-:Y:S05]  /*10560*/  BRA `(.L_x_13413) ;  /* 0xffffffe800f07947 */ /* 0x000fea000383ffff */
.L_x_13368:
        /* <DEDUP_REMOVED lines=11> */
.L_x_13415:
[----:B------:R-:W-:Y:S05]  /*10620*/  BSYNC B0 ;  /* 0x0000000000007941 */ /* 0x000fea0003800000 */
.L_x_13414:
[----:B------:R-:W-:Y:S05]  /*10630*/  BRA `(.L_x_13416) ;  /* 0xffffffe800d87947 */ /* 0x000fea000383ffff */
.L_x_13371:
[----:B------:R-:W-:Y:S01]  /*10640*/  BSSY B1, `(.L_x_13417) ;  /* 0x0000006000017945 */ /* 0x000fe20003800000 */
[----:B------:R-:W-:-:S07]  /*10650*/  IMAD.MOV.U32 R15, RZ, RZ, -0x1 ;  /* 0xffffffffff0f7424 */ /* 0x000fce00078e00ff */
[----:B01----:R-:W-:Y:S05]  /*10660*/  WARPSYNC.COLLECTIVE R15, `(.L_x_13418) ;  /* 0x000000000f0c7348 */ /* 0x003fea0003c00000 */
[----:B------:R-:W-:Y:S02]  /*10670*/  ELECT P6, UR62, PT ;  /* 0x00000000003e782f */ /* 0x000fe400038c0000 */
[----:B------:R-:W-:Y:S01]  /*10680*/  MOV R14, UR62 ;  /* 0x0000003e000e7c02 */ /* 0x000fe20008000f00 */
[----:B01----:R-:W-:Y:S10]  /*10690*/  ENDCOLLECTIVE ;  /* 0x000000000000791b */ /* 0x003ff40003800000 */
.L_x_13418:
[----:B------:R-:W-:Y:S05]  /*106a0*/  BSYNC B1 ;  /* 0x0000000000017941 */ /* 0x000fea0003800000 */
.L_x_13417:
[----:B------:R-:W-:Y:S05]  /*106b0*/  BRA `(.L_x_13419) ;  /* 0xffffffe800d07947 */ /* 0x000fea000383ffff */
.L_x_13373:
[----:B0-----:R0:W1:Y:S02]  /*106c0*/  SYNCS.PHASECHK.TRANS64.TRYWAIT P0, [R6+URZ], R5 ;  /* 0x00000005060075a7 */ /* 0x001064000800017f */
[----:B-1----:R-:W-:Y:S05]  /*106d0*/  @!P0 NANOSLEEP.SYNCS 0x989680 ;  /* 0x009896800000895d */ /* 0x002fea0003900000 */
[----:B------:R-:W1:Y:S02]  /*106e0*/  @!P0 SYNCS.PHASECHK.TRANS64 P0, [R6+URZ], R5 ;  /* 0x00000005060085a7 */ /* 0x000e64000800007f */
[----:B-1----:R-:W-:Y:S05]  /*106f0*/  @!P0 BRA `(.L_x_13373) ;  /* 0xfffffffc00f08947 */ /* 0x002fea000383ffff */
[----:B------:R-:W-:Y:S05]  /*10700*/  BRA `(.L_x_13420) ;  /* 0xffffffec00087947 */ /* 0x000fea000383ffff */
.L_x_13374:
[----:B-1----:R1:W2:Y:S02]  /*10710*/  SYNCS.PHASECHK.TRANS64.TRYWAIT P0, [R3+URZ], R2 ;  /* 0x00000002030075a7 */ /* 0x0022a4000800017f */
[----:B--2---:R-:W-:Y:S05]  /*10720*/  @!P0 NANOSLEEP.SYNCS 0x989680 ;  /* 0x009896800000895d */ /* 0x004fea0003900000 */
[----:B------:R-:W2:Y:S02]  /*10730*/  @!P0 SYNCS.PHASECHK.TRANS64 P0, [R3+URZ], R2 ;  /* 0x00000002030085a7 */ /* 0x000ea4000800007f */
[----:B--2---:R-:W-:Y:S05]  /*10740*/  @!P0 BRA `(.L_x_13374) ;  /* 0xfffffffc00f08947 */ /* 0x004fea000383ffff */
[----:B------:R-:W-:Y:S05]  /*10750*/  BRA `(.L_x_13421) ;  /* 0xffffffe800fc7947 */ /* 0x000fea000383ffff */
.L_x_13376:
[----:B-1----:R1:W2:Y:S02]  /*10760*/  SYNCS.PHASECHK.TRANS64.TRYWAIT P0, [R18+URZ], R5 ;  /* 0x00000005120075a7 */ /* 0x0022a4000800017f */
[----:B--2---:R-:W-:Y:S05]  /*10770*/  @!P0 NANOSLEEP.SYNCS 0x989680 ;  /* 0x009896800000895d */ /* 0x004fea0003900000 */
[----:B------:R-:W2:Y:S02]  /*10780*/  @!P0 SYNCS.PHASECHK.TRANS64 P0, [R18+URZ], R5 ;  /* 0x00000005120085a7 */ /* 0x000ea4000800007f */
[----:B--2---:R-:W-:Y:S05]  /*10790*/  @!P0 BRA `(.L_x_13376) ;  /* 0xfffffffc00f08947 */ /* 0x004fea000383ffff */
[----:B------:R-:W-:Y:S05]  /*107a0*/  BRA `(.L_x_13422) ;  /* 0xffffffec00007947 */ /* 0x000fea000383ffff */
.L_x_13423:
        /* <DEDUP_REMOVED lines=13> */
.L_x_15149:


//--------------------- .text._ZN7cutlass13device_kernelIN5flash11enable_sm90INS1_16FlashAttnFwdSm90INS1_25CollectiveMainloopFwdSm90ILi2EN4cute5tupleIJNS5_1CILi1EEES8_S8_EEENS6_IJNS7_ILi128EEENS7_ILi96EEENS7_ILi64EEEEEELi256ENS_6half_tEfNS_4arch4Sm90ELb1ELb0ELb0ELb0ELb0ELb0ELb1ELb1ELb0ELb1ELb0ELb0EEENS1_21CollectiveEpilogueFwdINS6_IJSA_NS7_ILi256EEESB_EEES9_SE_SG_Li256ELb0ELb1ELb0ELb0EEENS1_30DynamicPersistentTileSchedulerILi256ELi128ELb0ELb1ELb1EEEEEEEEEvNT_6ParamsE --------------------------
	.section	.text._ZN7cutlass13device_kernelIN5flash11enable_sm90INS1_16FlashAttnFwdSm90INS1_25CollectiveMainloopFwdSm90ILi2EN4cute5tupleIJNS5_1CILi1EEES8_S8_EEENS6_IJNS7_ILi128EEENS7_ILi96EEENS7_ILi64EEEEEELi256ENS_6half_tEfNS_4arch4Sm90ELb1ELb0ELb0ELb0ELb0ELb0ELb1ELb1ELb0ELb1ELb0ELb0EEENS1_21CollectiveEpilogueFwdINS6_IJSA_NS7_ILi256EEESB_EEES9_SE_SG_Li256ELb0ELb1ELb0ELb0EEENS1_30DynamicPersistentTileSchedulerILi256ELi128ELb0ELb1ELb1EEEEEEEEEvNT_6ParamsE,"ax",@progbits
	.align	128
.text._ZN7cutlass13device_kernelIN5flash11enable_sm90INS1_16FlashAttnFwdSm90INS1_25CollectiveMainloopFwdSm90ILi2EN4cute5tupleIJNS5_1CILi1EEES8_S8_EEENS6_IJNS7_ILi128EEENS7_ILi96EEENS7_ILi64EEEEEELi256ENS_6half_tEfNS_4arch4Sm90ELb1ELb0ELb0ELb0ELb0ELb0ELb1ELb1ELb0ELb1ELb0ELb0EEENS1_21CollectiveEpilogueFwdINS6_IJSA_NS7_ILi256EEESB_EEES9_SE_SG_Li256ELb0ELb1ELb0ELb0EEENS1_30DynamicPersistentTileSchedulerILi256ELi128ELb0ELb1ELb1EEEEEEEEEvNT_6ParamsE:
        .type           _ZN7cutlass13device_kernelIN5flash11enable_sm90INS1_16FlashAttnFwdSm90INS1_25CollectiveMainloopFwdSm90ILi2EN4cute5tupleIJNS5_1CILi1EEES8_S8_EEENS6_IJNS7_ILi128EEENS7_ILi96EEENS7_ILi64EEEEEELi256ENS_6half_tEfNS_4arch4Sm90ELb1ELb0ELb0ELb0ELb0ELb0ELb1ELb1ELb0ELb1ELb0ELb0EEENS1_21CollectiveEpilogueFwdINS6_IJSA_NS7_ILi256EEESB_EEES9_SE_SG_Li256ELb0ELb1ELb0ELb0EEENS1_30DynamicPersistentTileSchedulerILi256ELi128ELb0ELb1ELb1EEEEEEEEEvNT_6ParamsE,@function
        .size           _ZN7cutlass13device_kernelIN5flash11enable_sm90INS1_16FlashAttnFwdSm90INS1_25CollectiveMainloopFwdSm90ILi2EN4cute5tupleIJNS5_1CILi1EEES8_S8_EEENS6_IJNS7_ILi128EEENS7_ILi96EEENS7_ILi64EEEEEELi256ENS_6half_tEfNS_4arch4Sm90ELb1ELb0ELb0ELb0ELb0ELb0ELb1ELb1ELb0ELb1ELb0ELb0EEENS1_21CollectiveEpilogueFwdINS6_IJSA_NS7_ILi256EEESB_EEES9_SE_SG_Li256ELb0ELb1ELb0ELb0EEENS1_30DynamicPersistentTileSchedulerILi256ELi128ELb0ELb1ELb1EEEEEEEEEvNT_6ParamsE,(.L_x_15150 - _ZN7cutlass13device_kernelIN5flash11enable_sm90INS1_16FlashAttnFwdSm90INS1_25CollectiveMainloopFwdSm90ILi2EN4cute5tupleIJNS5_1CILi1EEES8_S8_EEENS6_IJNS7_ILi128EEENS7_ILi96EEENS7_ILi64EEEEEELi256ENS_6half_tEfNS_4arch4Sm90ELb1ELb0ELb0ELb0ELb0ELb0ELb1ELb1ELb0ELb1ELb0ELb0EEENS1_21CollectiveEpilogueFwdINS6_IJSA_NS7_ILi256EEESB_EEES9_SE_SG_Li256ELb0ELb1ELb0ELb0EEENS1_30DynamicPersistentTileSchedulerILi256ELi128ELb0ELb1ELb1EEEEEEEEEvNT_6ParamsE)
        .other          _ZN7cutlass13device_kernelIN5flash11enable_sm90INS1_16FlashAttnFwdSm90INS1_25CollectiveMainloopFwdSm90ILi2EN4cute5tupleIJNS5_1CILi1EEES8_S8_EEENS6_IJNS7_ILi128EEENS7_ILi96EEENS7_ILi64EEEEEELi256ENS_6half_tEfNS_4arch4Sm90ELb1ELb0ELb0ELb0ELb0ELb0ELb1ELb1ELb0ELb1ELb0ELb0EEENS1_21CollectiveEpilogueFwdINS6_IJSA_NS7_ILi256EEESB_EEES9_SE_SG_Li256ELb0ELb1ELb0ELb0EEENS1_30DynamicPersistentTileSchedulerILi256ELi128ELb0ELb1ELb1EEEEEEEEEvNT_6ParamsE,@"STO_CUDA_ENTRY STV_DEFAULT"
_ZN7cutlass13device_kernelIN5flash11enable_sm90INS1_16FlashAttnFwdSm90INS1_25CollectiveMainloopFwdSm90ILi2EN4cute5tupleIJNS5_1CILi1EEES8_S8_EEENS6_IJNS7_ILi128EEENS7_ILi96EEENS7_ILi64EEEEEELi256ENS_6half_tEfNS_4arch4Sm90ELb1ELb0ELb0ELb0ELb0ELb0ELb1ELb1ELb0ELb1ELb0ELb0EEENS1_21CollectiveEpilogueFwdINS6_IJSA_NS7_ILi256EEESB_EEES9_SE_SG_Li256ELb0ELb1ELb0ELb0EEENS1_30DynamicPersistentTileSchedulerILi256ELi128ELb0ELb1ELb1EEEEEEEEEvNT_6ParamsE:
        /* <DEDUP_REMOVED lines=18> */
.L_x_13425:
[----:B------:R-:W-:Y:S05]  /*0120*/  BSYNC B0 ;  /* 0x0000000000007941 */ /* 0x000fea0003800000 */
.L_x_13424:
        /* <DEDUP_REMOVED lines=43> */
.L_x_13426:
        /* <DEDUP_REMOVED lines=22> */
.L_x_13427:
        /* <DEDUP_REMOVED lines=18> */
.L_x_13428:
        /* <DEDUP_REMOVED lines=22> */
.L_x_13429:
        /* <DEDUP_REMOVED lines=22> */
.L_x_13430:
        /* <DEDUP_REMOVED lines=9> */
.L_x_13432:
[----:B------:R-:W-:-:S08]  /*09b0*/  NOP ;  /* 0x0000000000007918 */ /* 0x000fd00000000000 */
[----:B------:R-:W1:Y:S02]  /*09c0*/  USETMAXREG.TRY_ALLOC.CTAPOOL UP0, 0xf0 ;  /* 0x000000f0000079c8 */ /* 0x000e640008000600 */
[----:B-1----:R-:W-:-:S13]  /*09d0*/  PLOP3.LUT P0, PT, PT, PT, UP0, 0x80, 0x0 ;  /* 0x000000000000781c */ /* 0x002fda0003f0f008 */
[----:B------:R-:W-:Y:S05]  /*09e0*/  @!P0 BRA `(.L_x_13432) ;  /* 0xfffffffc00f08947 */ /* 0x000fea000383ffff */
[----:B------:R-:W1:Y:S01]  /*09f0*/  S2R R0, SR_TID.X ;  /* 0x0000000000007919 */ /* 0x000e620000002100 */
[----:B------:R-:W2:Y:S08]  /*0a00*/  S2UR UR4, SR_CTAID.X ;  /* 0x00000000000479c3 */ /* 0x000eb00000002500 */
[----:B------:R-:W-:Y:S08]  /*0a10*/  BAR.ARV 0x4, 0x180 ;  /* 0x0106000000007b1d */ /* 0x000ff00000002000 */
[----:B------:R-:W-:Y:S06]  /*0a20*/  BAR.ARV 0x8, 0x180 ;  /* 0x0206000000007b1d */ /* 0x000fec0000002000 */
[----:B-1----:R-:W-:-:S04]  /*0a30*/  SHF.R.U32.HI R0, RZ, 0x7, R0 ;  /* 0x00000007ff007819 */ /* 0x002fc80000011600 */
[----:B------:R-:W-:Y:S02]  /*0a40*/  ISETP.NE.AND P0, PT, R0, 0x1, PT ;  /* 0x000000010000780c */ /* 0x000fe40003f05270 */
[----:B------:R-:W2:Y:S11]  /*0a50*/  LDC R0, c[0x0][0xd38] ;  /* 0x00034e00ff007b82 */ /* 0x000eb60000000800 */
[----:B------:R-:W-:Y:S06]  /*0a60*/  @!P0 BAR.ARV 0x9, 0x100 ;  /* 0x0244000000008b1d */ /* 0x000fec0000002000 */
[----:B--2---:R-:W-:-:S13]  /*0a70*/  ISETP.LE.AND P0, PT, R0, UR4, PT ;  /* 0x0000000400007c0c */ /* 0x004fda000bf03270 */
        /* <DEDUP_REMOVED lines=11> */
[----:B------:R-:W-:Y:S01]  /*0b30*/  SHF.R.S32.HI R9, RZ, 0x4, R0 ;  /* 0x00000004ff097819 */ /* 0x000fe20000011400 */
[----:B------:R-:W-:Y:S01]  /*0b40*/  ULOP3.LUT UR5, UR5, 0x1, URZ, 0xfc, !UPT ;  /* 0x0000000105057892 */ /* 0x000fe2000f8efc3f */
[----:B------:R-:W-:Y:S01]  /*0b50*/  LEA.HI R2, R3, R232, RZ, 0x5 ;  /* 0x000000e803027211 */ /* 0x000fe200078f28ff */
[----:B------:R-:W-:Y:S01]  /*0b60*/  IMAD.IADD R223, R232, 0x1, -R223 ;  /* 0x00000001e8df7824 */ /* 0x000fe200078e0adf */
[----:B------:R-:W-:-:S02]  /*0b70*/  LOP3.LUT R7, R0, 0x3fffff0, RZ, 0xc0, !PT ;  /* 0x03fffff000077812 */ /* 0x000fc400078ec0ff */
[----:B------:R-:W-:Y:S01]  /*0b80*/  LEA.HI R0, R0, R9, RZ, 0x1 ;  /* 0x0000000900007211 */ /* 0x000fe200078f08ff */
[----:B------:R-:W-:Y:S01]  /*0b90*/  IMAD.SHL.U32 R2, R2, 0x20, RZ ;  /* 0x0000002002027824 */ /* 0x000fe200078e00ff */
[----:B------:R-:W-:Y:S01]  /*0ba0*/  SHF.R.S32.HI R4, RZ, 0x1f, R223 ;  /* 0x0000001fff047819 */ /* 0x000fe200000114df */
[----:B------:R-:W-:Y:S01]  /*0bb0*/  IMAD.IADD R7, R232, 0x1, -R7 ;  /* 0x00000001e8077824 */ /* 0x000fe200078e0a07 */
[----:B------:R-:W-:Y:S01]  /*0bc0*/  LOP3.LUT R0, R0, 0x1ffffffe, RZ, 0xc0, !PT ;  /* 0x1ffffffe00007812 */ /* 0x000fe200078ec0ff */
[----:B------:R-:W-:Y:S01]  /*0bd0*/  IMAD.U32 R227, RZ, RZ, UR5 ;  /* 0x00000005ffe37e24 */ /* 0x000fe2000f8e00ff */
[----:B------:R-:W-:Y:S01]  /*0be0*/  LEA.HI R6, R4, R223, RZ, 0x2 ;  /* 0x000000df04067211 */ /* 0x000fe200078f10ff */
[----:B------:R-:W-:Y:S01]  /*0bf0*/  UMOV UR5, URZ ;  /* 0x0000003f00057c82 */ /* 0x000fe20008000000 */
[----:B------:R-:W-:Y:S01]  /*0c00*/  LEA.HI R10, R3, R232, RZ, 0x2 ;  /* 0x000000e8030a7211 */ /* 0x000fe200078f10ff */
[----:B------:R-:W-:Y:S01]  /*0c10*/  IMAD.IADD R0, R9, 0x1, -R0 ;  /* 0x0000000109007824 */ /* 0x000fe200078e0a00 */
[--C-:B------:R-:W-:Y:S01]  /*0c20*/  SHF.R.S32.HI R8, RZ, 0x2, R6.reuse ;  /* 0x00000002ff087819 */ /* 0x100fe20000011406 */
[----:B------:R-:W-:Y:S01]  /*0c30*/  IMAD.U32 R222, RZ, RZ, UR5 ;  /* 0x00000005ffde7e24 */ /* 0x000fe2000f8e00ff */
        /* <DEDUP_REMOVED lines=8> */
[----:B------:R-:W-:Y:S01]  /*0cc0*/  LEA.HI R3, R3, R232, RZ, 0x3 ;  /* 0x000000e803037211 */ /* 0x000fe200078f18ff */
[----:B------:R-:W-:Y:S01]  /*0cd0*/  IMAD R226, R0, 0x8, R7 ;  /* 0x0000000800e27824 */ /* 0x000fe200078e0207 */
[----:B------:R-:W-:-:S02]  /*0ce0*/  LOP3.LUT R11, R11, 0xfffffff8, RZ, 0xc0, !PT ;  /* 0xfffffff80b0b7812 */ /* 0x000fc400078ec0ff */
[----:B------:R-:W-:Y:S02]  /*0cf0*/  LEA.HI R4, R4, R223, RZ, 0x5 ;  /* 0x000000df04047211 */ /* 0x000fe400078f28ff */
[----:B------:R-:W-:Y:S01]  /*0d00*/  LOP3.LUT R9, R5, 0x3fffffe, RZ, 0xc0, !PT ;  /* 0x03fffffe05097812 */ /* 0x000fe200078ec0ff */
[----:B------:R-:W-:Y:S01]  /*0d10*/  IMAD.IADD R11, R8, 0x1, -R11 ;  /* 0x00000001080b7824 */ /* 0x000fe200078e0a0b */
[----:B------:R-:W-:Y:S02]  /*0d20*/  LOP3.LUT R5, R3, 0xfffffff8, RZ, 0xc0, !PT ;  /* 0xfffffff803057812 */ /* 0x000fe400078ec0ff */
[----:B------:R-:W-:Y:S01]  /*0d30*/  SHF.R.S32.HI R4, RZ, 0x5, R4 ;  /* 0x00000005ff047819 */ /* 0x000fe20000011404 */
[----:B------:R-:W-:Y:S01]  /*0d40*/  IMAD.IADD R9, R224, 0x1, -R9 ;  /* 0x00000001e0097824 */ /* 0x000fe200078e0a09 */
[----:B------:R-:W-:Y:S01]  /*0d50*/  LEA.HI R8, R2, R2, RZ, 0x1 ;  /* 0x0000000202087211 */ /* 0x000fe200078f08ff */
[----:B------:R-:W-:Y:S01]  /*0d60*/  IMAD.IADD R218, R232, 0x1, -R5 ;  /* 0x00000001e8da7824 */ /* 0x000fe200078e0a05 */
[----:B------:R-:W-:Y:S01]  /*0d70*/  LOP3.LUT R6, R6, 0x7ffffffc, RZ, 0xc0, !PT ;  /* 0x7ffffffc06067812 */ /* 0x000fe200078ec0ff */
[----:B------:R-:W-:Y:S01]  /*0d80*/  IMAD R4, R4, 0x10, R11 ;  /* 0x0000001004047824 */ /* 0x000fe200078e020b */
[----:B------:R-:W-:Y:S01]  /*0d90*/  LOP3.LUT R11, R8, 0x1ffffffe, RZ, 0xc0, !PT ;  /* 0x1ffffffe080b7812 */ /* 0x000fe200078ec0ff */
[----:B------:R-:W-:Y:S01]  /*0da0*/  IMAD.SHL.U32 R200, R218, 0x8, RZ ;  /* 0x00000008dac87824 */ /* 0x000fe200078e00ff */
[----:B------:R-:W-:Y:S01]  /*0db0*/  SHF.R.S32.HI R221, RZ, 0x3, R3 ;  /* 0x00000003ffdd7819 */ /* 0x000fe20000011403 */
[----:B------:R-:W-:-:S02]  /*0dc0*/  IMAD R225, R9, 0x40, R4 ;  /* 0x0000004009e17824 */ /* 0x000fc400078e0204 */
[C---:B------:R-:W-:Y:S01]  /*0dd0*/  VIADD R205, R200.reuse, 0x40 ;  /* 0x00000040c8cd7836 */ /* 0x040fe20000000000 */
[----:B------:R-:W-:Y:S01]  /*0de0*/  SHF.R.S32.HI R231, RZ, 0x1f, R200 ;  /* 0x0000001fffe77819 */ /* 0x000fe200000114c8 */
[C---:B------:R-:W-:Y:S02]  /*0df0*/  VIADD R204, R200.reuse, 0x80 ;  /* 0x00000080c8cc7836 */ /* 0x040fe40000000000 */
[----:B------:R-:W-:Y:S01]  /*0e00*/  VIADD R206, R200, 0xc0 ;  /* 0x000000c0c8ce7836 */ /* 0x000fe20000000000 */
[----:B------:R-:W-:Y:S01]  /*0e10*/  SHF.R.S32.HI R230, RZ, 0x1f, R205 ;  /* 0x0000001fffe67819 */ /* 0x000fe200000114cd */
[----:B------:R-:W-:Y:S01]  /*0e20*/  IMAD.IADD R202, R2, 0x1, -R11 ;  /* 0x0000000102ca7824 */ /* 0x000fe200078e0a0b */
[----:B------:R-:W-:Y:S01]  /*0e30*/  SHF.R.S32.HI R229, RZ, 0x1f, R204 ;  /* 0x0000001fffe57819 */ /* 0x000fe200000114cc */
[----:B------:R-:W-:Y:S01]  /*0e40*/  IMAD.IADD R203, R223, 0x1, -R6 ;  /* 0x00000001dfcb7824 */ /* 0x000fe200078e0a06 */
[----:B------:R-:W-:Y:S01]  /*0e50*/  SHF.R.S32.HI R228, RZ, 0x1f, R206 ;  /* 0x0000001fffe47819 */ /* 0x000fe200000114ce */
[----:B------:R-:W-:-:S07]  /*0e60*/  IMAD R202, R202, 0x8, R225 ;  /* 0x00000008caca7824 */ /* 0x000fce00078e02e1 */
.L_x_13484:
        /* <DEDUP_REMOVED lines=21> */
.L_x_13433:
[----:B------:R-:W-:Y:S01]  /*0fc0*/  ULDC UR7, c[0x0][0xd54] ;  /* 0x0003550000077ab9 */ /* 0x000fe20000000800 */
[----:B------:R-:W-:Y:S01]  /*0fd0*/  UMOV UR6, UR9 ;  /* 0x0000000900067c82 */ /* 0x000fe20008000000 */
[----:B------:R-:W-:-:S11]  /*0fe0*/  UISETP.NE.AND UP0, UPT, UR7, 0x1, UPT ;  /* 0x000000010700788c */ /* 0x000fd6000bf05270 */
[----:B------:R-:W-:Y:S02]  /*0ff0*/  @UP0 ULDC.64 UR10, c[0x0][0xd58] ;  /* 0x00035600000a0ab9 */ /* 0x000fe40000000a00 */
[----:B------:R-:W-:-:S04]  /*1000*/  UIMAD.WIDE.U32 UR4, UR9, UR10, URZ ;  /* 0x0000000a090472a5 */ /* 0x000fc8000f8e003f */
[----:B------:R-:W-:-:S04]  /*1010*/  @UP0 USHF.R.U32.HI UR6, URZ, UR11, UR5 ;  /* 0x0000000b3f060299 */ /* 0x000fc80008011605 */
[----:B------:R-:W-:-:S12]  /*1020*/  UIMAD UR4, UR6, UR7, URZ ;  /* 0x00000007060472a4 */ /* 0x000fd8000f8e023f */
.L_x_13434:
[----:B------:R-:W0:Y:S01]  /*1030*/  LDC R0, c[0x0][0x448] ;  /* 0x00011200ff007b82 */ /* 0x000e220000000800 */
[----:B------:R-:W-:Y:S01]  /*1040*/  ULOP3.LUT UR5, URZ, UR6, URZ, 0x33, !UPT ;  /* 0x000000063f057292 */ /* 0x000fe2000f8e333f */
[----:B------:R-:W-:Y:S01]  /*1050*/  CS2R R170, SRZ ;  /* 0x0000000000aa7805 */ /* 0x000fe2000001ff00 */
[----:B------:R-:W-:Y:S01]  /*1060*/  ULDC.64 UR10, c[0x0][0x418] ;  /* 0x00010600000a7ab9 */ /* 0x000fe20000000a00 */
[----:B------:R-:W-:Y:S01]  /*1070*/  ULDC UR6, c[0x0][0xd3c] ;  /* 0x00034f0000067ab9 */ /* 0x000fe20000000800 */
[----:B------:R-:W-:Y:S01]  /*1080*/  UISETP.NE.U32.AND UP0, UPT, UR10, URZ, UPT ;  /* 0x0000003f0a00728c */ /* 0x000fe2000bf05070 */
[----:B------:R-:W-:Y:S01]  /*1090*/  CS2R R148, SRZ ;  /* 0x0000000000947805 */ /* 0x000fe2000001ff00 */
[----:B------:R-:W-:Y:S01]  /*10a0*/  UIADD3 UR5, UR5, UR6, URZ ;  /* 0x0000000605057290 */ /* 0x000fe2000fffe03f */
[----:B------:R-:W-:Y:S01]  /*10b0*/  CS2R R168, SRZ ;  /* 0x0000000000a87805 */ /* 0x000fe2000001ff00 */
[----:B------:R-:W-:Y:S01]  /*10c0*/  UISETP.NE.AND.EX UP0, UPT, UR11, URZ, UPT, UP0 ;  /* 0x0000003f0b00728c */ /* 0x000fe2000bf05300 */
[----:B------:R-:W-:Y:S01]  /*10d0*/  CS2R R144, SRZ ;  /* 0x0000000000907805 */ /* 0x000fe2000001ff00 */
[----:B------:R-:W-:Y:S01]  /*10e0*/  USHF.L.U32 UR38, UR5, 0x7, URZ ;  /* 0x0000000705267899 */ /* 0x000fe2000800063f */
[----:B------:R-:W-:Y:S01]  /*10f0*/  CS2R R120, SRZ ;  /* 0x0000000000787805 */ /* 0x000fe2000001ff00 */
[----:B------:R-:W-:Y:S01]  /*1100*/  ULDC UR6, c[0x0][0x424] ;  /* 0x0001090000067ab9 */ /* 0x000fe20000000800 */
[----:B------:R-:W-:Y:S01]  /*1110*/  ULDC UR5, c[0x0][0x288] ;  /* 0x0000a20000057ab9 */ /* 0x000fe20000000800 */
[----:B------:R-:W-:Y:S01]  /*1120*/  UIADD3 UR10, UR38, 0x7f, URZ ;  /* 0x0000007f260a7890 */ /* 0x000fe2000fffe03f */
[----:B------:R-:W-:Y:S01]  /*1130*/  CS2R R116, SRZ ;  /* 0x0000000000747805 */ /* 0x000fe2000001ff00 */
[----:B------:R-:W-:Y:S01]  /*1140*/  UIADD3 UR5, -UR5, 0x60, URZ ;  /* 0x0000006005057890 */ /* 0x000fe2000fffe13f */
[----:B------:R-:W-:Y:S01]  /*1150*/  CS2R R140, SRZ ;  /* 0x00000000008c7805 */ /* 0x000fe2000001ff00 */
[----:B------:R-:W-:Y:S01]  /*1160*/  USEL UR12, UR6, 0x1, UP0 ;  /* 0x00000001060c7887 */ /* 0x000fe20008000000 */
[----:B------:R-:W-:Y:S01]  /*1170*/  CS2R R112, SRZ ;  /* 0x0000000000707805 */ /* 0x000fe2000001ff00 */
[----:B------:R-:W-:Y:S01]  /*1180*/  ULDC UR7, c[0x0][0x2f0] ;  /* 0x0000bc0000077ab9 */ /* 0x000fe20000000800 */
[----:B------:R-:W-:Y:S01]  /*1190*/  UIADD3 UR4, UR9, -UR4, URZ ;  /* 0x8000000409047290 */ /* 0x000fe2000fffe03f */
[----:B------:R-:W-:-:S02]  /*11a0*/  CS2R R108, SRZ ;  /* 0x00000000006c7805 */ /* 0x000fc4000001ff00 */
[----:B0-----:R-:W-:Y:S01]  /*11b0*/  ISETP.NE.AND P0, PT, R0, 0x1, PT ;  /* 0x000000010000780c */ /* 0x001fe20003f05270 */
[----:B------:R-:W-:Y:S01]  /*11c0*/  IMAD.U32 R0, RZ, RZ, UR10 ;  /* 0x0000000aff007e24 */ /* 0x000fe2000f8e00ff */
[----:B------:R-:W-:Y:S02]  /*11d0*/  UIMAD UR5, UR12, UR7, UR5 ;  /* 0x000000070c0572a4 */ /* 0x000fe4000f8e0205 */
[----:B------:R-:W-:Y:S01]  /*11e0*/  IMAD.U32 R201, RZ, RZ, UR12 ;  /* 0x0000000cffc97e24 */ /* 0x000fe2000f8e00ff */
[----:B------:R-:W-:Y:S01]  /*11f0*/  UIMAD UR6, UR12, UR7, 0x5f ;  /* 0x0000005f0c0674a4 */ /* 0x000fe2000f8e0207 */
[----:B------:R-:W-:Y:S01]  /*1200*/  CS2R R136, SRZ ;  /* 0x0000000000887805 */ /* 0x000fe2000001ff00 */
[----:B------:R-:W-:Y:S01]  /*1210*/  ULDC UR9, c[0x0][0xd48] ;  /* 0x0003520000097ab9 */ /* 0x000fe20000000800 */
[----:B------:R-:W-:Y:S01]  /*1220*/  CS2R R104, SRZ ;  /* 0x0000000000687805 */ /* 0x000fe2000001ff00 */
[----:B------:R-:W-:Y:S01]  /*1230*/  UISETP.NE.AND UP0, UPT, UR9, 0x1, UPT ;  /* 0x000000010900788c */ /* 0x000fe2000bf05270 */
[----:B------:R-:W-:Y:S01]  /*1240*/  CS2R R100, SRZ ;  /* 0x0000000000647805 */ /* 0x000fe2000001ff00 */
[----:B------:R-:W-:Y:S01]  /*1250*/  UIMAD.WIDE UR6, UR6, 0x2aaaaaab, URZ ;  /* 0x2aaaaaab060678a5 */ /* 0x000fe2000f8e023f */
[----:B------:R-:W-:-:S02]  /*1260*/  CS2R R132, SRZ ;  /* 0x0000000000847805 */ /* 0x000fc4000001ff00 */
[----:B------:R-:W-:Y:S01]  /*1270*/  CS2R R96, SRZ ;  /* 0x0000000000607805 */ /* 0x000fe2000001ff00 */
[----:B------:R-:W0:Y:S01]  /*1280*/  @P0 LDC R2, c[0x0][0x44c] ;  /* 0x00011300ff020b82 */ /* 0x000e220000000800 */
[----:B------:R-:W-:Y:S01]  /*1290*/  USHF.R.U32.HI UR6, URZ, 0x1f, UR7 ;  /* 0x0000001f3f067899 */ /* 0x000fe20008011607 */
[----:B------:R-:W-:Y:S02]  /*12a0*/  CS2R R92, SRZ ;  /* 0x00000000005c7805 */ /* 0x000fe4000001ff00 */
[----:B------:R-:W-:Y:S02]  /*12b0*/  CS2R R128, SRZ ;  /* 0x0000000000807805 */ /* 0x000fe4000001ff00 */
[----:B------:R-:W-:Y:S01]  /*12c0*/  CS2R R88, SRZ ;  /* 0x0000000000587805 */ /* 0x000fe2000001ff00 */
[----:B------:R-:W-:Y:S01]  /*12d0*/  ULEA.HI.SX32 UR6, UR7, UR6, 0x1c ;  /* 0x0000000607067291 */ /* 0x000fe2000f8fe23f */
[----:B------:R-:W-:Y:S02]  /*12e0*/  CS2R R84, SRZ ;  /* 0x0000000000547805 */ /* 0x000fe4000001ff00 */
[----:B------:R-:W-:Y:S01]  /*12f0*/  CS2R R124, SRZ ;  /* 0x00000000007c7805 */ /* 0x000fe2000001ff00 */
[----:B------:R-:W1:Y:S01]  /*1300*/  @P0 LDC R3, c[0x0][0x450] ;  /* 0x00011400ff030b82 */ /* 0x000e620000000800 */
[----:B------:R-:W-:Y:S01]  /*1310*/  @UP0 ULDC UR7, c[0x0][0xd50] ;  /* 0x0003540000070ab9 */ /* 0x000fe20000000800 */
        /* <DEDUP_REMOVED lines=14> */
[----:B0-----:R-:W-:Y:S01]  /*1400*/  @P0 IMAD.HI.U32 R2, R2, UR10, RZ ;  /* 0x0000000a02020c27 */ /* 0x001fe2000f8e00ff */
[----:B------:R-:W-:Y:S02]  /*1410*/  CS2R R36, SRZ ;  /* 0x0000000000247805 */ /* 0x000fe4000001ff00 */
[----:B------:R-:W-:Y:S02]  /*1420*/  CS2R R98, SRZ ;  /* 0x0000000000627805 */ /* 0x000fe4000001ff00 */
[----:B------:R-:W-:Y:S02]  /*1430*/  CS2R R186, SRZ ;  /* 0x0000000000ba7805 */ /* 0x000fe4000001ff00 */
[----:B------:R-:W-:Y:S02]  /*1440*/  CS2R R94, SRZ ;  /* 0x00000000005e7805 */ /* 0x000fe4000001ff00 */
[----:B------:R-:W-:-:S02]  /*1450*/  CS2R R90, SRZ ;  /* 0x00000000005a7805 */ /* 0x000fc4000001ff00 */
[----:B------:R-:W-:Y:S02]  /*1460*/  CS2R R184, SRZ ;  /* 0x0000000000b87805 */ /* 0x000fe4000001ff00 */
[----:B------:R-:W-:Y:S02]  /*1470*/  CS2R R86, SRZ ;  /* 0x0000000000567805 */ /* 0x000fe4000001ff00 */
[----:B-1----:R-:W-:Y:S02]  /*1480*/  @P0 SHF.R.U32.HI R0, RZ, R3, R2 ;  /* 0x00000003ff000219 */ /* 0x002fe40000011602 */
[----:B------:R-:W-:Y:S02]  /*1490*/  CS2R R82, SRZ ;  /* 0x0000000000527805 */ /* 0x000fe4000001ff00 */
[----:B------:R-:W-:Y:S02]  /*14a0*/  PLOP3.LUT P0, PT, PT, PT, PT, 0x80, 0x0 ;  /* 0x000000000000781c */ /* 0x000fe40003f0f070 */
[----:B------:R-:W-:-:S02]  /*14b0*/  CS2R R182, SRZ ;  /* 0x0000000000b67805 */ /* 0x000fc4000001ff00 */
[----:B------:R-:W-:Y:S01]  /*14c0*/  CS2R R78, SRZ ;  /* 0x00000000004e7805 */ /* 0x000fe2000001ff00 */
[----:B------:R-:W-:Y:S01]  /*14d0*/  VIADD R0, R0, UR5 ;  /* 0x0000000500007c36 */ /* 0x000fe20008000000 */
[----:B------:R-:W-:Y:S01]  /*14e0*/  ULDC UR5, c[0x0][0xd54] ;  /* 0x0003550000057ab9 */ /* 0x000fe20000000800 */
[----:B------:R-:W-:Y:S01]  /*14f0*/  CS2R R74, SRZ ;  /* 0x00000000004a7805 */ /* 0x000fe2000001ff00 */
[----:B------:R-:W-:Y:S01]  /*1500*/  UIMAD UR8, UR8, UR5, UR4 ;  /* 0x00000005080872a4 */ /* 0x000fe2000f8e0204 */
[----:B------:R-:W-:Y:S01]  /*1510*/  IMAD.HI R0, R0, 0x2aaaaaab, RZ ;  /* 0x2aaaaaab00007827 */ /* 0x000fe200078e02ff */
[----:B------:R-:W-:Y:S01]  /*1520*/  CS2R R180, SRZ ;  /* 0x0000000000b47805 */ /* 0x000fe2000001ff00 */
[----:B------:R-:W-:Y:S01]  /*1530*/  @UP0 ULDC UR4, c[0x0][0xd4c] ;  /* 0x0003530000040ab9 */ /* 0x000fe20000000800 */
[----:B------:R-:W-:Y:S01]  /*1540*/  CS2R R70, SRZ ;  /* 0x0000000000467805 */ /* 0x000fe2000001ff00 */
[----:B------:R-:W-:Y:S01]  /*1550*/  UIMAD.WIDE.U32 UR4, UR8, UR4, URZ ;  /* 0x00000004080472a5 */ /* 0x000fe2000f8e003f */
[----:B------:R-:W-:Y:S01]  /*1560*/  SHF.R.U32.HI R3, RZ, 0x1f, R0 ;  /* 0x0000001fff037819 */ /* 0x000fe20000011600 */
[----:B------:R-:W-:Y:S01]  /*1570*/  UMOV UR10, UR8 ;  /* 0x00000008000a7c82 */ /* 0x000fe20008000000 */
[----:B------:R-:W-:Y:S01]  /*1580*/  CS2R R66, SRZ ;  /* 0x0000000000427805 */ /* 0x000fe2000001ff00 */
[----:B------:R-:W-:Y:S01]  /*1590*/  @UP0 USHF.R.U32.HI UR10, URZ, UR7, UR5 ;  /* 0x000000073f0a0299 */ /* 0x000fe20008011605 */
[----:B------:R-:W-:-:S02]  /*15a0*/  LEA.HI.SX32 R156, R0, R3, 0x1c ;  /* 0x00000003009c7211 */ /* 0x000fc400078fe2ff */
[----:B------:R-:W-:Y:S01]  /*15b0*/  CS2R R2, SRZ ;  /* 0x0000000000027805 */ /* 0x000fe2000001ff00 */
[----:B------:R-:W-:Y:S01]  /*15c0*/  IMAD.MOV.U32 R0, RZ, RZ, RZ ;  /* 0x000000ffff007224 */ /* 0x000fe200078e00ff */
[----:B------:R-:W-:Y:S01]  /*15d0*/  UIADD3 UR4, -UR10, URZ, URZ ;  /* 0x0000003f0a047290 */ /* 0x000fe2000fffe13f */
[----:B------:R-:W-:Y:S01]  /*15e0*/  VIMNMX R156, R156, UR6, PT ;  /* 0x000000069c9c7c48 */ /* 0x000fe2000bfe0100 */
[----:B------:R-:W-:Y:S01]  /*15f0*/  IMAD.U32 R220, RZ, RZ, UR10 ;  /* 0x0000000affdc7e24 */ /* 0x000fe2000f8e00ff */
[----:B------:R-:W-:Y:S01]  /*1600*/  CS2R R178, SRZ ;  /* 0x0000000000b27805 */ /* 0x000fe2000001ff00 */
[----:B------:R-:W-:Y:S01]  /*1610*/  UIMAD UR4, UR9, UR4, UR8 ;  /* 0x00000004090472a4 */ /* 0x000fe2000f8e0208 */
[----:B------:R-:W-:Y:S02]  /*1620*/  ISETP.GE.AND P1, PT, R156, 0x1, PT ;  /* 0x000000019c00780c */ /* 0x000fe40003f26270 */
[----:B------:R-:W-:Y:S02]  /*1630*/  CS2R R62, SRZ ;  /* 0x00000000003e7805 */ /* 0x000fe4000001ff00 */
[----:B------:R-:W-:-:S02]  /*1640*/  CS2R R58, SRZ ;  /* 0x00000000003a7805 */ /* 0x000fc4000001ff00 */
[----:B------:R-:W-:Y:S02]  /*1650*/  CS2R R176, SRZ ;  /* 0x0000000000b07805 */ /* 0x000fe4000001ff00 */
[----:B------:R-:W-:Y:S01]  /*1660*/  CS2R R54, SRZ ;  /* 0x0000000000367805 */ /* 0x000fe2000001ff00 */
        /* <DEDUP_REMOVED lines=26> */
[----:B------:R-:W-:Y:S02]  /*1810*/  USHF.R.U32.HI UR4, URZ, 0x4, UR5 ;  /* 0x000000043f047899 */ /* 0x000fe40008011605 */
[----:B------:R-:W-:Y:S02]  /*1820*/  UIADD3 UR5, UR5, 0xa000, URZ ;  /* 0x0000a00005057890 */ /* 0x000fe4000fffe03f */
[----:B------:R-:W-:Y:S02]  /*1830*/  ULOP3.LUT UR4, UR4, 0x3fff, URZ, 0xc0, !UPT ;  /* 0x00003fff04047892 */ /* 0x000fe4000f8ec03f */
[----:B------:R-:W-:Y:S02]  /*1840*/  USHF.R.U32.HI UR5, URZ, 0x4, UR5 ;  /* 0x000000043f057899 */ /* 0x000fe40008011605 */
[----:B------:R-:W-:Y:S02]  /*1850*/  ULOP3.LUT UR41, UR4, 0x10000, URZ, 0xfc, !UPT ;  /* 0x0001000004297892 */ /* 0x000fe4000f8efc3f */
[----:B------:R-:W-:-:S03]  /*1860*/  ULOP3.LUT UR40, UR5, 0x3fff, URZ, 0xc0, !UPT ;  /* 0x00003fff05287892 */ /* 0x000fc6000f8ec03f */
[----:B------:R-:W-:Y:S02]  /*1870*/  UMOV UR5, 0x40000040 ;  /* 0x4000004000057882 */ /* 0x000fe40000000000 */
[----:B------:R-:W-:Y:S01]  /*1880*/  UMOV UR4, UR41 ;  /* 0x0000002900047c82 */ /* 0x000fe20008000000 */
[----:B------:R-:W-:Y:S02]  /*1890*/  IMAD.U32 R23, RZ, RZ, UR5 ;  /* 0x00000005ff177e24 */ /* 0x000fe4000f8e00ff */
[----:B------:R-:W-:Y:S01]  /*18a0*/  IMAD.U32 R22, RZ, RZ, UR4 ;  /* 0x00000004ff167e24 */ /* 0x000fe2000f8e00ff */
        /* <DEDUP_REMOVED lines=17> */
.L_x_13436:
[----:B------:R-:W-:Y:S01]  /*19c0*/  R2UR UR5, R222 ;  /* 0x00000000de0572ca */ /* 0x000fe200000e0000 */
[----:B------:R-:W0:Y:S01]  /*19d0*/  S2R R3, SR_CgaCtaId ;  /* 0x0000000000037919 */ /* 0x000e220000008800 */
[----:B------:R-:W-:Y:S01]  /*19e0*/  MOV R0, 0x400 ;  /* 0x0000040000007802 */ /* 0x000fe20000000f00 */
[----:B------:R-:W1:Y:S10]  /*19f0*/  S2R R16, SR_TID.X ;  /* 0x0000000000107919 */ /* 0x000e740000002100 */
[----:B------:R-:W-:-:S04]  /*1a00*/  ULEA.HI UR4, UR5, UR5, URZ, 0x1 ;  /* 0x0000000505047291 */ /* 0x000fc8000f8f083f */
[----:B------:R-:W-:-:S04]  /*1a10*/  ULOP3.LUT UR4, UR4, 0xfffffffe, URZ, 0xc0, !UPT ;  /* 0xfffffffe04047892 */ /* 0x000fc8000f8ec03f */
[----:B------:R-:W-:-:S06]  /*1a20*/  UIADD3 UR4, UR5, -UR4, URZ ;  /* 0x8000000405047290 */ /* 0x000fcc000fffe03f */
[----:B------:R-:W-:-:S05]  /*1a30*/  IMAD.U32 R2, RZ, RZ, UR4 ;  /* 0x00000004ff027e24 */ /* 0x000fca000f8e00ff */
[----:B------:R-:W-:Y:S02]  /*1a40*/  SHF.L.U32 R2, R2, 0x1f, RZ ;  /* 0x0000001f02027819 */ /* 0x000fe400000006ff */
[----:B0-----:R-:W-:Y:S02]  /*1a50*/  LEA R5, R3, R0, 0x18 ;  /* 0x0000000003057211 */ /* 0x001fe400078ec0ff */
[----:B-1----:R-:W-:Y:S02]  /*1a60*/  SHF.R.U32.HI R16, RZ, 0x7, R16 ;  /* 0x00000007ff107819 */ /* 0x002fe40000011610 */
[----:B------:R-:W0:Y:S03]  /*1a70*/  SYNCS.PHASECHK.TRANS64.TRYWAIT P0, [R5+URZ+0x32400], R2 ;  /* 0x03240002050075a7 */ /* 0x000e26000800017f */
[----:B------:R-:W-:Y:S01]  /*1a80*/  VIADD R215, R16, 0x8 ;  /* 0x0000000810d77836 */ /* 0x000fe20000000000 */
[----:B0-----:R-:W-:Y:S06]  /*1a90*/  @!P0 BRA `(.L_x_13437) ;  /* 0x000000fc002c8947 */ /* 0x001fec0003800000 */
.L_x_13594:
[----:B------:R-:W-:Y:S05]  /*1aa0*/  WARPSYNC.ALL ;  /* 0x0000000000007948 */ /* 0x000fea0003800000 */
[----:B------:R-:W-:Y:S01]  /*1ab0*/  R2UR UR4, R227 ;  /* 0x00000000e30472ca */ /* 0x000fe200000e0000 */
[----:B------:R1:W-:-:S12]  /*1ac0*/  BAR.SYNC.DEFER_BLOCKING R215, 0x100 ;  /* 0x000400d70000751d */ /* 0x0003d80000010000 */
[----:B------:R-:W-:-:S05]  /*1ad0*/  IMAD.U32 R0, RZ, RZ, UR4 ;  /* 0x00000004ff007e24 */ /* 0x000fca000f8e00ff */
[----:B------:R-:W-:-:S13]  /*1ae0*/  ISETP.NE.AND P0, PT, R0, 0x3, PT ;  /* 0x000000030000780c */ /* 0x000fda0003f05270 */
[----:B-1----:R-:W-:Y:S05]  /*1af0*/  @!P0 BRA `(.L_x_13438) ;  /* 0x0000000000048947 */ /* 0x002fea0003800000 */
[----:B------:R-:W-:Y:S01]  /*1b00*/  BPT.TRAP 0x1 ;  /* 0x000000040000795c */ /* 0x000fe20000300000 */
.L_x_13438:
[----:B------:R-:W-:Y:S02]  /*1b10*/  IMAD.U32 R3, RZ, RZ, UR37 ;  /* 0x00000025ff037e24 */ /* 0x000fe4000f8e00ff */
[----:B------:R-:W-:-:S03]  /*1b20*/  IMAD.U32 R0, RZ, RZ, UR36 ;  /* 0x00000024ff007e24 */ /* 0x000fc6000f8e00ff */
[----:B------:R-:W-:Y:S01]  /*1b30*/  SHF.L.U32 R3, R3, 0x1f, RZ ;  /* 0x0000001f03037819 */ /* 0x000fe200000006ff */
[----:B------:R-:W-:-:S04]  /*1b40*/  IMAD R0, R0, 0x8, R5 ;  /* 0x0000000800007824 */ /* 0x000fc800078e0205 */
[----:B------:R1:W2:Y:S01]  /*1b50*/  SYNCS.PHASECHK.TRANS64.TRYWAIT P1, [R0+URZ+0x32430], R3 ;  /* 0x03243003000075a7 */ /* 0x0002a2000802017f */
[----:B------:R-:W-:Y:S05]  /*1b60*/  @!P0 BRA `(.L_x_13439) ;  /* 0x0000000000048947 */ /* 0x000fea0003800000 */
[----:B------:R-:W-:Y:S01]  /*1b70*/  BPT.TRAP 0x1 ;  /* 0x000000040000795c */ /* 0x000fe20000300000 */
.L_x_13439:
[----:B--2---:R-:W-:Y:S05]  /*1b80*/  @P1 BRA `(.L_x_13440) ;  /* 0x0000000000081947 */ /* 0x004fea0003800000 */
[----:B------:R-:W2:Y:S02]  /*1b90*/  SYNCS.PHASECHK.TRANS64.TRYWAIT P1, [R0+URZ+0x32430], R3 ;  /* 0x03243003000075a7 */ /* 0x000ea4000802017f */
[----:B--2---:R-:W-:Y:S05]  /*1ba0*/  @!P1 BRA `(.L_x_13441) ;  /* 0x000000f800fc9947 */ /* 0x004fea0003800000 */
.L_x_13440:
[----:B------:R-:W-:Y:S01]  /*1bb0*/  R2UR UR4, R5 ;  /* 0x00000000050472ca */ /* 0x000fe200000e0000 */
[----:B------:R-:W-:Y:S01]  /*1bc0*/  WARPGROUP.ARRIVE ;  /* 0x00000000000079c5 */ /* 0x000fe20000000000 */
[----:B------:R-:W-:Y:S01]  /*1bd0*/  UMOV UR8, UR41 ;  /* 0x0000002900087c82 */ /* 0x000fe20008000000 */
[----:B------:R-:W-:Y:S01]  /*1be0*/  UMOV UR9, 0x40000040 ;  /* 0x4000004000097882 */ /* 0x000fe20000000000 */
[----:B------:R-:W-:Y:S01]  /*1bf0*/  UMOV UR11, 0x40000040 ;  /* 0x40000040000b7882 */ /* 0x000fe20000000000 */
[----:B------:R-:W-:-:S08]  /*1c00*/  UIADD3 UR5, UR41, 0x2, URZ ;  /* 0x0000000229057890 */ /* 0x000fd0000fffe03f */
[----:B------:R-:W-:-:S04]  /*1c10*/  UIADD3 UR4, UR4, 0x1c400, URZ ;  /* 0x0001c40004047890 */ /* 0x000fc8000fffe03f */
[----:B------:R-:W-:-:S04]  /*1c20*/  USHF.R.U32.HI UR4, URZ, 0x4, UR4 ;  /* 0x000000043f047899 */ /* 0x000fc80008011604 */
[----:B------:R-:W-:-:S04]  /*1c30*/  ULOP3.LUT UR4, UR4, 0x3fff, URZ, 0xc0, !UPT ;  /* 0x00003fff04047892 */ /* 0x000fc8000f8ec03f */
[----:B------:R-:W-:-:S04]  /*1c40*/  ULOP3.LUT UR39, UR4, 0x10000, URZ, 0xfc, !UPT ;  /* 0x0001000004277892 */ /* 0x000fc8000f8efc3f */
[----:B------:R-:W-:-:S04]  /*1c50*/  UIMAD UR4, UR36, 0x300, UR39 ;  /* 0x00000300240478a4 */ /* 0x000fc8000f8e0227 */
[----:B------:R-:W-:-:S03]  /*1c60*/  UIADD3 UR6, UR4, 0x2, URZ ;  /* 0x0000000204067890 */ /* 0x000fc6000fffe03f */
[----:B------:R-:W-:Y:S02]  /*1c70*/  UMOV UR10, UR4 ;  /* 0x00000004000a7c82 */ /* 0x000fe40008000000 */
        /* <DEDUP_REMOVED lines=35> */
.L_x_13595:
[----:B------:R-:W-:Y:S05]  /*1eb0*/  @!P0 BRA `(.L_x_13443) ;  /* 0x0000000000048947 */ /* 0x000fea0003800000 */
[----:B------:R-:W-:Y:S01]  /*1ec0*/  BPT.TRAP 0x1 ;  /* 0x000000040000795c */ /* 0x000fe20000300000 */
.L_x_13443:
[----:B------:R4:W0:Y:S01]  /*1ed0*/  SYNCS.PHASECHK.TRANS64.TRYWAIT P1, [R0+URZ+0x32450], R3 ;  /* 0x03245003000075a7 */ /* 0x000822000802017f */
[----:B------:R-:W-:Y:S05]  /*1ee0*/  @!P0 BRA `(.L_x_13444) ;  /* 0x0000000000048947 */ /* 0x000fea0003800000 */
[----:B------:R-:W-:Y:S01]  /*1ef0*/  BPT.TRAP 0x1 ;  /* 0x000000040000795c */ /* 0x000fe20000300000 */
.L_x_13444:
[----:B0-----:R-:W-:Y:S05]  /*1f00*/  @P1 BRA `(.L_x_13445) ;  /* 0x0000000000081947 */ /* 0x001fea0003800000 */
[----:B------:R-:W0:Y:S02]  /*1f10*/  SYNCS.PHASECHK.TRANS64.TRYWAIT P1, [R0+URZ+0x32450], R3 ;  /* 0x03245003000075a7 */ /* 0x000e24000802017f */
[----:B0-----:R-:W-:Y:S05]  /*1f20*/  @!P1 BRA `(.L_x_13446) ;  /* 0x000000f800449947 */ /* 0x001fea0003800000 */
.L_x_13445:
[----:B------:R-:W-:Y:S01]  /*1f30*/  R2UR UR4, R5 ;  /* 0x00000000050472ca */ /* 0x000fe200000e0000 */
[----:B------:R-:W-:Y:S01]  /*1f40*/  WARPGROUP.ARRIVE ;  /* 0x00000000000079c5 */ /* 0x000fe20000000000 */
[----:B------:R-:W-:Y:S01]  /*1f50*/  UMOV UR9, 0x40000040 ;  /* 0x4000004000097882 */ /* 0x000fe20000000000 */
[----:B------:R-:W-:Y:S01]  /*1f60*/  UMOV UR11, 0x40000040 ;  /* 0x40000040000b7882 */ /* 0x000fe20000000000 */
[----:B------:R-:W-:Y:S01]  /*1f70*/  IMAD.U32 R11, RZ, RZ, UR9 ;  /* 0x00000009ff0b7e24 */ /* 0x000fe2000f8e00ff */
[----:B------:R-:W-:Y:S01]  /*1f80*/  UMOV UR13, 0x40000040 ;  /* 0x40000040000d7882 */ /* 0x000fe20000000000 */
[----:B------:R-:W-:Y:S01]  /*1f90*/  UMOV UR15, 0x40000040 ;  /* 0x40000040000f7882 */ /* 0x000fe20000000000 */
[----:B------:R-:W-:Y:S01]  /*1fa0*/  IMAD.U32 R9, RZ, RZ, UR13 ;  /* 0x0000000dff097e24 */ /* 0x000fe2000f8e00ff */
[----:B------:R-:W-:Y:S01]  /*1fb0*/  UMOV UR17, 0x40000040 ;  /* 0x4000004000117882 */ /* 0x000fe20000000000 */
[----:B------:R-:W-:Y:S01]  /*1fc0*/  UMOV UR19, 0x40000040 ;  /* 0x4000004000137882 */ /* 0x000fe20000000000 */
[----:B------:R-:W-:Y:S01]  /*1fd0*/  UMOV UR21, 0x40000040 ;  /* 0x4000004000157882 */ /* 0x000fe20000000000 */
[----:B------:R-:W-:Y:S01]  /*1fe0*/  UMOV UR23, 0x40000040 ;  /* 0x4000004000177882 */ /* 0x000fe20000000000 */
[----:B------:R-:W-:Y:S01]  /*1ff0*/  UMOV UR25, 0x40000040 ;  /* 0x4000004000197882 */ /* 0x000fe20000000000 */
[----:B------:R-:W-:Y:S01]  /*2000*/  UIADD3 UR4, UR4, 0x400, URZ ;  /* 0x0000040004047890 */ /* 0x000fe2000fffe03f */
[----:B------:R-:W0:Y:S01]  /*2010*/  LDC R72, c[0x0][0x448] ;  /* 0x00011200ff487b82 */ /* 0x000e220000000800 */
[----:B------:R-:W-:Y:S01]  /*2020*/  UMOV UR27, 0x40000040 ;  /* 0x40000040001b7882 */ /* 0x000fe20000000000 */
[----:B------:R-:W-:Y:S01]  /*2030*/  UMOV UR29, 0x40000040 ;  /* 0x40000040001d7882 */ /* 0x000fe20000000000 */
[----:B------:R-:W-:Y:S01]  /*2040*/  USHF.R.U32.HI UR4, URZ, 0x4, UR4 ;  /* 0x000000043f047899 */ /* 0x000fe20008011604 */
[----:B------:R-:W-:Y:S01]  /*2050*/  MOV R12, UR39 ;  /* 0x00000027000c7c02 */ /* 0x000fe20008000f00 */
[----:B------:R-:W-:Y:S01]  /*2060*/  UMOV UR31, 0x40000040 ;  /* 0x40000040001f7882 */ /* 0x000fe20000000000 */
[----:B------:R-:W-:Y:S01]  /*2070*/  UMOV UR33, 0x40000040 ;  /* 0x4000004000217882 */ /* 0x000fe20000000000 */
[----:B------:R-:W-:Y:S01]  /*2080*/  ULOP3.LUT UR6, UR4, 0x3fff, URZ, 0xc0, !UPT ;  /* 0x00003fff04067892 */ /* 0x000fe2000f8ec03f */
[----:B------:R-:W-:Y:S01]  /*2090*/  MOV R13, UR38 ;  /* 0x00000026000d7c02 */ /* 0x000fe20008000f00 */
[----:B------:R-:W-:Y:S01]  /*20a0*/  ULOP3.LUT UR4, UR40, 0x10000, URZ, 0xfc, !UPT ;  /* 0x0001000028047892 */ /* 0x000fe2000f8efc3f */
[----:B------:R-:W-:Y:S01]  /*20b0*/  MOV R20, UR37 ;  /* 0x0000002500147c02 */ /* 0x000fe20008000f00 */
[----:B------:R-:W-:Y:S01]  /*20c0*/  ULOP3.LUT UR7, UR6, 0x10000, URZ, 0xfc, !UPT ;  /* 0x0001000006077892 */ /* 0x000fe2000f8efc3f */
[----:B------:R-:W-:Y:S01]  /*20d0*/  MOV R21, UR36 ;  /* 0x0000002400157c02 */ /* 0x000fe20008000f00 */
[----:B------:R-:W-:Y:S01]  /*20e0*/  UIADD3 UR16, UR4, 0x404, URZ ;  /* 0x0000040404107890 */ /* 0x000fe2000fffe03f */
[----:B------:R-:W5:Y:S01]  /*20f0*/  LDC R214, c[0x0][0x2f0] ;  /* 0x0000bc00ffd67b82 */ /* 0x000f620000000800 */
[----:B------:R-:W-:Y:S01]  /*2100*/  UIMAD UR5, UR36, 0xc00, UR7 ;  /* 0x00000c00240578a4 */ /* 0x000fe2000f8e0207 */
[----:B------:R-:W-:Y:S01]  /*2110*/  R2UR UR56, R201 ;  /* 0x00000000c93872ca */ /* 0x000fe200000e0000 */
[----:B------:R-:W-:Y:S01]  /*2120*/  UMOV UR8, UR4 ;  /* 0x0000000400087c82 */ /* 0x000fe20008000000 */
[----:B------:R-:W-:Y:S01]  /*2130*/  UIADD3 UR20, UR4, 0x406, URZ ;  /* 0x0000040604147890 */ /* 0x000fe2000fffe03f */
[----:B------:R-:W-:Y:S01]  /*2140*/  IMAD.U32 R10, RZ, RZ, UR8 ;  /* 0x00000008ff0a7e24 */ /* 0x000fe2000f8e00ff */
[----:B------:R-:W-:Y:S01]  /*2150*/  UIADD3 UR18, UR5, 0x304, URZ ;  /* 0x0000030405127890 */ /* 0x000fe2000fffe03f */
[----:B------:R-:W5:Y:S01]  /*2160*/  S2R R74, SR_TID.X ;  /* 0x00000000004a7919 */ /* 0x000f620000002100 */
[----:B------:R-:W-:Y:S01]  /*2170*/  UMOV UR10, UR5 ;  /* 0x00000005000a7c82 */ /* 0x000fe20008000000 */
[----:B------:R-:W-:Y:S01]  /*2180*/  UIADD3 UR22, UR5, 0x306, URZ ;  /* 0x0000030605167890 */ /* 0x000fe2000fffe03f */
[----:B------:R-:W-:Y:S01]  /*2190*/  HGMMA.64x96x16.F32 R24, gdesc[UR8], R24, gsb0 ;  /* 0x01600000081879f0 */ /* 0x000fe20008000818 */
[----:B------:R-:W-:Y:S01]  /*21a0*/  UIADD3 UR8, UR4, 0x2, URZ ;  /* 0x0000000204087890 */ /* 0x000fe2000fffe03f */
[----:B0-----:R-:W-:Y:S01]  /*21b0*/  ISETP.NE.AND P1, PT, R72, 0x1, PT ;  /* 0x000000014800780c */ /* 0x001fe20003f25270 */
[----:B------:R-:W-:Y:S01]  /*21c0*/  UIADD3 UR9, UR5, 0x2, URZ ;  /* 0x0000000205097890 */ /* 0x000fe2000fffe03f */
[----:B------:R-:W0:Y:S01]  /*21d0*/  LDC R213, c[0x0][0x288] ;  /* 0x0000a200ffd57b82 */ /* 0x000e220000000800 */
        /* <DEDUP_REMOVED lines=30> */
[----:B------:R-:W-:Y:S01]  /*23c0*/  UMOV UR37, 0x40000040 ;  /* 0x4000004000257882 */ /* 0x000fe20000000000 */
[----:B------:R-:W-:Y:S01]  /*23d0*/  UMOV UR39, 0x40000040 ;  /* 0x4000004000277882 */ /* 0x000fe20000000000 */
[----:B-12-4-:R-:W-:Y:S01]  /*23e0*/  IMAD.U32 R3, RZ, RZ, UR37 ;  /* 0x00000025ff037e24 */ /* 0x016fe2000f8e00ff */
[----:B------:R-:W-:Y:S01]  /*23f0*/  ULOP3.LUT UR6, UR6, 0x3000000, URZ, 0xfc, !UPT ;  /* 0x0300000006067892 */ /* 0x000fe2000f8efc3f */
        /* <DEDUP_REMOVED lines=21> */
[----:B---3--:R-:W-:Y:S01]  /*2550*/  IMAD.U32 R5, RZ, RZ, UR13 ;  /* 0x0000000dff057e24 */ /* 0x008fe2000f8e00ff */
        /* <DEDUP_REMOVED lines=9> */
[----:B------:R-:W-:Y:S02]  /*25f0*/  UMOV UR36, UR4 ;  /* 0x0000000400247c82 */ /* 0x000fe40008000000 */
[----:B------:R-:W-:Y:S01]  /*2600*/  UMOV UR38, UR5 ;  /* 0x0000000500267c82 */ /* 0x000fe20008000000 */
[----:B------:R-:W-:Y:S01]  /*2610*/  IMAD.U32 R2, RZ, RZ, UR36 ;  /* 0x00000024ff027e24 */ /* 0x000fe2000f8e00ff */
        /* <DEDUP_REMOVED lines=38> */
[----:B------:R-:W-:Y:S02]  /*2880*/  R2UR UR38, R13 ;  /* 0x000000000d2672ca */ /* 0x000fe400000e0000 */
[----:B------:R-:W1:Y:S01]  /*2890*/  @P1 LDC R13, c[0x0][0x44c] ;  /* 0x00011300ff0d1b82 */ /* 0x000e620000000800 */
[----:B------:R-:W-:Y:S02]  /*28a0*/  R2UR UR36, R21 ;  /* 0x00000000152472ca */ /* 0x000fe400000e0000 */
[----:B------:R-:W-:Y:S02]  /*28b0*/  R2UR UR39, R12 ;  /* 0x000000000c2772ca */ /* 0x000fe400000e0000 */
[----:B------:R-:W-:-:S03]  /*28c0*/  R2UR UR37, R20 ;  /* 0x00000000142572ca */ /* 0x000fc600000e0000 */
[----:B------:R-:W2:Y:S03]  /*28d0*/  @P1 LDC R21, c[0x0][0x450] ;  /* 0x00011400ff151b82 */ /* 0x000ea60000000800 */
[----:B------:R-:W-:-:S03]  /*28e0*/  VIADD R12, R202, UR38 ;  /* 0x00000026ca0c7c36 */ /* 0x000fc60008000000 */
[----:B------:R-:W-:-:S07]  /*28f0*/  UIMAD UR4, UR36, 0xc00, UR6 ;  /* 0x00000c00240478a4 */ /* 0x000fce000f8e0206 */
[----:B------:R-:W-:Y:S01]  /*2900*/  UMOV UR10, UR4 ;  /* 0x00000004000a7c82 */ /* 0x000fe20008000000 */
[----:B-1----:R-:W-:-:S04]  /*2910*/  @P1 IMAD.HI.U32 R20, R12, R13, RZ ;  /* 0x0000000d0c141227 */ /* 0x002fc800078e00ff */
[----:B------:R-:W-:Y:S01]  /*2920*/  IMAD.MOV.U32 R13, RZ, RZ, R12 ;  /* 0x000000ffff0d7224 */ /* 0x000fe200078e000c */
[----:B--2---:R-:W-:Y:S01]  /*2930*/  @P1 SHF.R.U32.HI R13, RZ, R21, R20 ;  /* 0x00000015ff0d1219 */ /* 0x004fe20000011614 */
[----:B------:R-:W-:-:S04]  /*2940*/  IMAD.MOV.U32 R21, RZ, RZ, -0x60 ;  /* 0xffffffa0ff157424 */ /* 0x000fc800078e00ff */
[----:B------:R-:W1:Y:S01]  /*2950*/  SHFL.IDX PT, R20, R13, RZ, 0x1c1f ;  /* 0x001c1fff0d147589 */ /* 0x000e6200000e0000 */
[----:B------:R-:W-:-:S03]  /*2960*/  IMAD R21, R156, R21, 0x60 ;  /* 0x000000609c157424 */ /* 0x000fc600078e0215 */
[----:B------:R-:W2:Y:S01]  /*2970*/  SHFL.IDX PT, R72, R13, 0x1, 0x1c1f ;  /* 0x003c1f000d487f89 */ /* 0x000ea200000e0000 */
[----:B-----5:R-:W-:-:S04]  /*2980*/  IMAD R12, R214, UR56, R21 ;  /* 0x00000038d60c7c24 */ /* 0x020fc8000f8e0215 */
[----:B------:R-:W-:-:S05]  /*2990*/  IMAD R12, R203, -0x2, R12 ;  /* 0xfffffffecb0c7824 */ /* 0x000fca00078e020c */
[--C-:B0-----:R-:W-:Y:S01]  /*29a0*/  IADD3 R21, R12, 0x1, -R213.reuse ;  /* 0x000000010c157810 */ /* 0x101fe20007ffe8d5 */
[----:B------:R-:W-:-:S03]  /*29b0*/  IMAD R213, R214, UR56, -R213 ;  /* 0x00000038d6d57c24 */ /* 0x000fc6000f8e0ad5 */
[----:B-1----:R-:W-:-:S04]  /*29c0*/  VIADDMNMX R20, R20, R21, R12, PT ;  /* 0x0000001514147246 */ /* 0x002fc8000380010c */
[C---:B------:R-:W-:Y:S02]  /*29d0*/  ISETP.GT.AND P6, PT, R20.reuse, RZ, PT ;  /* 0x000000ff1400720c */ /* 0x040fe40003fc4270 */
[C---:B------:R-:W-:Y:S02]  /*29e0*/  ISETP.GT.AND P5, PT, R20.reuse, 0x1, PT ;  /* 0x000000011400780c */ /* 0x040fe40003fa4270 */
[C---:B------:R-:W-:Y:S02]  /*29f0*/  ISETP.GT.AND P4, PT, R20.reuse, 0x8, PT ;  /* 0x000000081400780c */ /* 0x040fe40003f84270 */
[----:B------:R-:W-:Y:S02]  /*2a00*/  ISETP.GT.AND P2, PT, R20, 0x9, PT ;  /* 0x000000091400780c */ /* 0x000fe40003f44270 */
[----:B--2---:R-:W-:Y:S02]  /*2a10*/  VIADDMNMX R72, R72, R21, R12, PT ;  /* 0x0000001548487246 */ /* 0x004fe4000380010c */
[----:B------:R-:W-:Y:S01]  /*2a20*/  ISETP.GT.AND P3, PT, R20, 0x10, PT ;  /* 0x000000101400780c */ /* 0x000fe20003f64270 */
[----:B------:R-:W-:-:S02]  /*2a30*/  WARPGROUP.DEPBAR.LE gsb0, 0x0 ;  /* 0x00008000000079c5 */ /* 0x000fc40000010000 */
[----:B------:R-:W-:Y:S02]  /*2a40*/  FSEL R21, R24, -INF , P6 ;  /* 0xff80000018157808 */ /* 0x000fe40003000000 */
[----:B------:R-:W-:Y:S02]  /*2a50*/  ISETP.GT.AND P6, PT, R20, 0x11, PT ;  /* 0x000000111400780c */ /* 0x000fe40003fc4270 */
[----:B------:R-:W-:Y:S02]  /*2a60*/  FSEL R25, R25, -INF , P5 ;  /* 0xff80000019197808 */ /* 0x000fe40002800000 */
[----:B------:R-:W-:Y:S02]  /*2a70*/  FSEL R73, R28, -INF , P4 ;  /* 0xff8000001c497808 */ /* 0x000fe40002000000 */
[----:B------:R-:W-:Y:S02]  /*2a80*/  FSEL R29, R29, -INF , P2 ;  /* 0xff8000001d1d7808 */ /* 0x000fe40001000000 */
[----:B------:R-:W-:-:S02]  /*2a90*/  ISETP.GT.AND P5, PT, R20, 0x18, PT ;  /* 0x000000181400780c */ /* 0x000fc40003fa4270 */
[C---:B------:R-:W-:Y:S02]  /*2aa0*/  ISETP.GT.AND P4, PT, R20.reuse, 0x19, PT ;  /* 0x000000191400780c */ /* 0x040fe40003f84270 */
[----:B------:R-:W-:Y:S02]  /*2ab0*/  ISETP.GT.AND P2, PT, R20, 0x20, PT ;  /* 0x000000201400780c */ /* 0x000fe40003f44270 */
[----:B------:R-:W-:Y:S02]  /*2ac0*/  FSEL R157, R32, -INF , P3 ;  /* 0xff800000209d7808 */ /* 0x000fe40001800000 */
[----:B------:R-:W-:Y:S02]  /*2ad0*/  FSEL R161, R33, -INF , P6 ;  /* 0xff80000021a17808 */ /* 0x000fe40003000000 */
[C---:B------:R-:W-:Y:S02]  /*2ae0*/  ISETP.GT.AND P3, PT, R20.reuse, 0x21, PT ;  /* 0x000000211400780c */ /* 0x040fe40003f64270 */
[----:B------:R-:W-:-:S02]  /*2af0*/  ISETP.GT.AND P6, PT, R20, 0x28, PT ;  /* 0x000000281400780c */ /* 0x000fc40003fc4270 */
[----:B------:R-:W-:Y:S02]  /*2b00*/  FSEL R166, R36, -INF , P5 ;  /* 0xff80000024a67808 */ /* 0x000fe40002800000 */
[----:B------:R-:W-:Y:S02]  /*2b10*/  FSEL R171, R37, -INF , P4 ;  /* 0xff80000025ab7808 */ /* 0x000fe40002000000 */
[----:B------:R-:W-:Y:S02]  /*2b20*/  FSEL R158, R40, -INF , P2 ;  /* 0xff800000289e7808 */ /* 0x000fe40001000000 */
[C---:B------:R-:W-:Y:S02]  /*2b30*/  ISETP.GT.AND P5, PT, R20.reuse, 0x29, PT ;  /* 0x000000291400780c */ /* 0x040fe40003fa4270 */
[C---:B------:R-:W-:Y:S02]  /*2b40*/  ISETP.GT.AND P4, PT, R20.reuse, 0x30, PT ;  /* 0x000000301400780c */ /* 0x040fe40003f84270 */
[----:B------:R-:W-:-:S02]  /*2b50*/  ISETP.GT.AND P2, PT, R20, 0x31, PT ;  /* 0x000000311400780c */ /* 0x000fc40003f44270 */
[----:B------:R-:W-:Y:S02]  /*2b60*/  FSEL R162, R41, -INF , P3 ;  /* 0xff80000029a27808 */ /* 0x000fe40001800000 */
[----:B------:R-:W-:Y:S02]  /*2b70*/  FSEL R170, R44, -INF , P6 ;  /* 0xff8000002caa7808 */ /* 0x000fe40003000000 */
[C---:B------:R-:W-:Y:S02]  /*2b80*/  ISETP.GT.AND P3, PT, R20.reuse, 0x38, PT ;  /* 0x000000381400780c */ /* 0x040fe40003f64270 */
[----:B------:R-:W-:Y:S02]  /*2b90*/  ISETP.GT.AND P6, PT, R20, 0x39, PT ;  /* 0x000000391400780c */ /* 0x000fe40003fc4270 */
[----:B------:R-:W-:Y:S02]  /*2ba0*/  FSEL R173, R45, -INF , P5 ;  /* 0xff8000002dad7808 */ /* 0x000fe40002800000 */
[----:B------:R-:W-:-:S02]  /*2bb0*/  FSEL R159, R48, -INF , P4 ;  /* 0xff800000309f7808 */ /* 0x000fc40002000000 */
[----:B------:R-:W-:Y:S02]  /*2bc0*/  FSEL R163, R49, -INF , P2 ;  /* 0xff80000031a37808 */ /* 0x000fe40001000000 */
[C---:B------:R-:W-:Y:S02]  /*2bd0*/  ISETP.GT.AND P5, PT, R20.reuse, 0x40, PT ;  /* 0x000000401400780c */ /* 0x040fe40003fa4270 */
[C---:B------:R-:W-:Y:S02]  /*2be0*/  ISETP.GT.AND P4, PT, R20.reuse, 0x41, PT ;  /* 0x000000411400780c */ /* 0x040fe40003f84270 */
[----:B------:R-:W-:Y:S02]  /*2bf0*/  ISETP.GT.AND P2, PT, R20, 0x48, PT ;  /* 0x000000481400780c */ /* 0x000fe40003f44270 */
[----:B------:R-:W-:Y:S02]  /*2c00*/  FSEL R167, R52, -INF , P3 ;  /* 0xff80000034a77808 */ /* 0x000fe40001800000 */
[----:B------:R-:W-:-:S02]  /*2c10*/  FSEL R172, R53, -INF , P6 ;  /* 0xff80000035ac7808 */ /* 0x000fc40003000000 */
[----:B------:R-:W-:Y:S02]  /*2c20*/  FMNMX.FTZ R12, R21, R25, !PT ;  /* 0x00000019150c7209 */ /* 0x000fe40007810000 */
[C---:B------:R-:W-:Y:S02]  /*2c30*/  ISETP.GT.AND P3, PT, R20.reuse, 0x49, PT ;  /* 0x000000491400780c */ /* 0x040fe40003f64270 */
[----:B------:R-:W-:Y:S02]  /*2c40*/  ISETP.GT.AND P6, PT, R20, 0x50, PT ;  /* 0x000000501400780c */ /* 0x000fe40003fc4270 */
[----:B------:R-:W-:Y:S02]  /*2c50*/  FSEL R160, R56, -INF , P5 ;  /* 0xff80000038a07808 */ /* 0x000fe40002800000 */
[----:B------:R-:W-:Y:S02]  /*2c60*/  FSEL R164, R57, -INF , P4 ;  /* 0xff80000039a47808 */ /* 0x000fe40002000000 */
[----:B------:R-:W-:-:S02]  /*2c70*/  FSEL R168, R60, -INF , P2 ;  /* 0xff8000003ca87808 */ /* 0x000fc40001000000 */
[C---:B------:R-:W-:Y:S02]  /*2c80*/  ISETP.GT.AND P5, PT, R20.reuse, 0x51, PT ;  /* 0x000000511400780c */ /* 0x040fe40003fa4270 */
[C---:B------:R-:W-:Y:S02]  /*2c90*/  ISETP.GT.AND P4, PT, R20.reuse, 0x58, PT ;  /* 0x000000581400780c */ /* 0x040fe40003f84270 */
[----:B------:R-:W-:Y:S02]  /*2ca0*/  ISETP.GT.AND P2, PT, R20, 0x59, PT ;  /* 0x000000591400780c */ /* 0x000fe40003f44270 */
[----:B------:R-:W-:Y:S02]  /*2cb0*/  FMNMX.FTZ R20, R73, R12, !PT ;  /* 0x0000000c49147209 */ /* 0x000fe40007810000 */
[----:B------:R-:W-:Y:S02]  /*2cc0*/  FSEL R174, R61, -INF , P3 ;  /* 0xff8000003dae7808 */ /* 0x000fe40001800000 */
[----:B------:R-:W-:-:S02]  /*2cd0*/  FSEL R12, R64, -INF , P6 ;  /* 0xff800000400c7808 */ /* 0x000fc40003000000 */
[C---:B------:R-:W-:Y:S02]  /*2ce0*/  ISETP.GT.AND P3, PT, R72.reuse, RZ, PT ;  /* 0x000000ff4800720c */ /* 0x040fe40003f64270 */
[C---:B------:R-:W-:Y:S02]  /*2cf0*/  ISETP.GT.AND P6, PT, R72.reuse, 0x1, PT ;  /* 0x000000014800780c */ /* 0x040fe40003fc4270 */
[----:B------:R-:W-:Y:S02]  /*2d00*/  FSEL R165, R65, -INF , P5 ;  /* 0xff80000041a57808 */ /* 0x000fe40002800000 */
[----:B------:R-:W-:Y:S02]  /*2d10*/  ISETP.GT.AND P5, PT, R72, 0x8, PT ;  /* 0x000000084800780c */ /* 0x000fe40003fa4270 */
[----:B------:R-:W-:Y:S02]  /*2d20*/  FSEL R26, R26, -INF , P3 ;  /* 0xff8000001a1a7808 */ /* 0x000fe40001800000 */
[----:B------:R-:W-:-:S02]  /*2d30*/  FSEL R24, R27, -INF , P6 ;  /* 0xff8000001b187808 */ /* 0x000fc40003000000 */
[----:B------:R-:W-:Y:S02]  /*2d40*/  FMNMX.FTZ R20, R29, R20, !PT ;  /* 0x000000141d147209 */ /* 0x000fe40007810000 */
[----:B------:R-:W-:Y:S02]  /*2d50*/  FSEL R169, R68, -INF , P4 ;  /* 0xff80000044a97808 */ /* 0x000fe40002000000 */
[----:B------:R-:W-:Y:S02]  /*2d60*/  ISETP.GT.AND P4, PT, R72, 0x9, PT ;  /* 0x000000094800780c */ /* 0x000fe40003f84270 */
[----:B------:R-:W-:Y:S02]  /*2d70*/  FSEL R30, R30, -INF , P5 ;  /* 0xff8000001e1e7808 */ /* 0x000fe40002800000 */
[----:B------:R-:W-:Y:S02]  /*2d80*/  FMNMX.FTZ R13, R26, R24, !PT ;  /* 0x000000181a0d7209 */ /* 0x000fe40007810000 */
        /* <DEDUP_REMOVED lines=16> */
[----:B------:R-:W-:Y:S02]  /*2e90*/  ISETP.GT.AND P5, PT, R72, 0x20, PT ;  /* 0x000000204800780c */ /* 0x000fe40003fa4270 */
[----:B------:R-:W-:Y:S02]  /*2ea0*/  FSEL R197, R39, -INF , P3 ;  /* 0xff80000027c57808 */ /* 0x000fe40001800000 */
[----:B------:R-:W-:-:S02]  /*2eb0*/  FMNMX.FTZ R20, R193, R20, !PT ;  /* 0x00000014c1147209 */ /* 0x000fc40007810000 */
[----:B------:R-:W-:Y:S02]  /*2ec0*/  FMNMX.FTZ R27, R158, R27, !PT ;  /* 0x0000001b9e1b7209 */ /* 0x000fe40007810000 */
[----:B------:R-:W-:Y:S02]  /*2ed0*/  ISETP.GT.AND P4, PT, R72, 0x21, PT ;  /* 0x000000214800780c */ /* 0x000fe40003f84270 */
[----:B------:R-:W-:Y:S02]  /*2ee0*/  FSEL R177, R42, -INF , P5 ;  /* 0xff8000002ab17808 */ /* 0x000fe40002800000 */
[----:B------:R-:W-:Y:S02]  /*2ef0*/  FMNMX.FTZ R20, R197, R20, !PT ;  /* 0x00000014c5147209 */ /* 0x000fe40007810000 */
[----:B------:R-:W-:Y:S02]  /*2f00*/  FMNMX.FTZ R27, R162, R27, !PT ;  /* 0x0000001ba21b7209 */ /* 0x000fe40007810000 */
[----:B------:R-:W-:-:S02]  /*2f10*/  ISETP.GT.AND P3, PT, R72, 0x28, PT ;  /* 0x000000284800780c */ /* 0x000fc40003f64270 */
[----:B------:R-:W-:Y:S02]  /*2f20*/  FSEL R189, R43, -INF , P4 ;  /* 0xff8000002bbd7808 */ /* 0x000fe40002000000 */
[----:B------:R-:W-:Y:S02]  /*2f30*/  FMNMX.FTZ R20, R177, R20, !PT ;  /* 0x00000014b1147209 */ /* 0x000fe40007810000 */
        /* <DEDUP_REMOVED lines=54> */
[----:B------:R-:W-:Y:S02]  /*32a0*/  FSEL R212, R71, -INF , P3 ;  /* 0xff80000047d47808 */ /* 0x000fe40001800000 */
[----:B------:R-:W-:Y:S01]  /*32b0*/  FMNMX.FTZ R13, R208, R13, !PT ;  /* 0x0000000dd00d7209 */ /* 0x000fe20007810000 */
[----:B------:R-:W0:Y:S03]  /*32c0*/  SHFL.BFLY PT, R27, R32, 0x2, 0x1f ;  /* 0x0c401f00201b7f89 */ /* 0x000e2600000e0000 */
        /* <DEDUP_REMOVED lines=17> */
[----:B------:R-:W-:Y:S01]  /*33e0*/  FFMA.FTZ R183, R29, UR5, -R210 ;  /* 0x000000051db77c23 */ /* 0x000fe200080108d2 */
[----:B------:R-:W-:Y:S01]  /*33f0*/  LOP3.LUT P2, RZ, R74, 0x7f, RZ, 0xc0, !PT ;  /* 0x0000007f4aff7812 */ /* 0x000fe2000784c0ff */
[----:B------:R-:W-:Y:S01]  /*3400*/  MUFU.EX2 R180, R180 ;  /* 0x000000b400b47308 */ /* 0x000fe20000000800 */
[----:B------:R-:W-:Y:S01]  /*3410*/  SHF.R.U32.HI R74, RZ, 0x7, R74 ;  /* 0x00000007ff4a7819 */ /* 0x000fe2000001164a */
[--C-:B------:R-:W-:Y:S01]  /*3420*/  FFMA.FTZ R185, R24, UR5, -R211.reuse ;  /* 0x0000000518b97c23 */ /* 0x100fe200080108d3 */
[--C-:B------:R-:W-:Y:S01]  /*3430*/  FFMA.FTZ R184, R26, UR5, -R211.reuse ;  /* 0x000000051ab87c23 */ /* 0x100fe200080108d3 */
[--C-:B------:R-:W-:Y:S01]  /*3440*/  FFMA.FTZ R186, R30, UR5, -R211.reuse ;  /* 0x000000051eba7c23 */ /* 0x100fe200080108d3 */
[----:B------:R-:W-:Y:S01]  /*3450*/  IADD3 R21, -R74, 0xb, RZ ;  /* 0x0000000b4a157810 */ /* 0x000fe20007ffe1ff */
[----:B------:R-:W-:Y:S01]  /*3460*/  FFMA.FTZ R187, R28, UR5, -R211 ;  /* 0x000000051cbb7c23 */ /* 0x000fe200080108d3 */
[--C-:B------:R-:W-:Y:S01]  /*3470*/  FFMA.FTZ R157, R157, UR5, -R210.reuse ;  /* 0x000000059d9d7c23 */ /* 0x100fe200080108d2 */
[----:B------:R-:W0:Y:S01]  /*3480*/  MUFU.EX2 R181, R181 ;  /* 0x000000b500b57308 */ /* 0x000e220000000800 */
[--C-:B------:R-:W-:Y:S01]  /*3490*/  FFMA.FTZ R161, R161, UR5, -R210.reuse ;  /* 0x00000005a1a17c23 */ /* 0x100fe200080108d2 */
[--C-:B------:R-:W-:Y:S01]  /*34a0*/  FFMA.FTZ R166, R166, UR5, -R210.reuse ;  /* 0x00000005a6a67c23 */ /* 0x100fe200080108d2 */
[----:B------:R-:W-:Y:S01]  /*34b0*/  FFMA.FTZ R171, R171, UR5, -R210 ;  /* 0x00000005abab7c23 */ /* 0x000fe200080108d2 */
[----:B------:R-:W-:-:S02]  /*34c0*/  @!P2 VIADD R24, R0, 0x32440 ;  /* 0x000324400018a836 */ /* 0x000fc40000000000 */
[--C-:B------:R-:W-:Y:S01]  /*34d0*/  FFMA.FTZ R176, R176, UR5, -R211.reuse ;  /* 0x00000005b0b07c23 */ /* 0x100fe200080108d3 */
[--C-:B------:R-:W-:Y:S01]  /*34e0*/  FFMA.FTZ R188, R188, UR5, -R211.reuse ;  /* 0x00000005bcbc7c23 */ /* 0x100fe200080108d3 */
[--C-:B------:R-:W-:Y:S01]  /*34f0*/  FFMA.FTZ R193, R193, UR5, -R211.reuse ;  /* 0x00000005c1c17c23 */ /* 0x100fe200080108d3 */
[----:B------:R-:W-:Y:S01]  /*3500*/  MUFU.EX2 R182, R182 ;  /* 0x000000b600b67308 */ /* 0x000fe20000000800 */
        /* <DEDUP_REMOVED lines=21> */
[--C-:B------:R-:W-:Y:S01]  /*3660*/  FFMA.FTZ R172, R172, UR5, -R210.reuse ;  /* 0x00000005acac7c23 */ /* 0x100fe200080108d2 */
[--C-:B------:R-:W-:Y:S01]  /*3670*/  FFMA.FTZ R178, R178, UR5, -R211.reuse ;  /* 0x00000005b2b27c23 */ /* 0x100fe200080108d3 */
[--C-:B------:R-:W-:Y:S01]  /*3680*/  FFMA.FTZ R190, R190, UR5, -R211.reuse ;  /* 0x00000005bebe7c23 */ /* 0x100fe200080108d3 */
[--C-:B------:R-:W-:Y:S01]  /*3690*/  FFMA.FTZ R195, R195, UR5, -R211.reuse ;  /* 0x00000005c3c37c23 */ /* 0x100fe200080108d3 */
[--C-:B------:R-:W-:Y:S01]  /*36a0*/  FFMA.FTZ R199, R199, UR5, -R211.reuse ;  /* 0x00000005c7c77c23 */ /* 0x100fe200080108d3 */
[--C-:B----4-:R-:W-:Y:S01]  /*36b0*/  FFMA.FTZ R215, R164, UR5, -R210.reuse ;  /* 0x00000005a4d77c23 */ /* 0x110fe200080108d2 */
        /* <DEDUP_REMOVED lines=10> */
[--C-:B------:R-:W-:Y:S01]  /*3760*/  FFMA.FTZ R207, R12, UR5, -R210.reuse ;  /* 0x000000050ccf7c23 */ /* 0x100fe200080108d2 */
[--C-:B------:R-:W-:Y:S01]  /*3770*/  FFMA.FTZ R12, R165, UR5, -R210.reuse ;  /* 0x00000005a50c7c23 */ /* 0x100fe200080108d2 */
[--C-:B------:R-:W-:Y:S01]  /*3780*/  FFMA.FTZ R165, R169, UR5, -R210.reuse ;  /* 0x00000005a9a57c23 */ /* 0x100fe200080108d2 */
[----:B------:R-:W-:Y:S01]  /*3790*/  FFMA.FTZ R210, R175, UR5, -R210 ;  /* 0x00000005afd27c23 */ /* 0x000fe200080108d2 */
[--C-:B------:R-:W-:Y:S01]  /*37a0*/  FFMA.FTZ R169, R196, UR5, -R211.reuse ;  /* 0x00000005c4a97c23 */ /* 0x100fe200080108d3 */
[--C-:B------:R-:W-:Y:S01]  /*37b0*/  FFMA.FTZ R192, R192, UR5, -R211.reuse ;  /* 0x00000005c0c07c23 */ /* 0x100fe200080108d3 */
[----:B------:R-:W0:Y:S01]  /*37c0*/  MUFU.EX2 R157, R157 ;  /* 0x0000009d009d7308 */ /* 0x000e220000000800 */
[--C-:B------:R-:W-:Y:S01]  /*37d0*/  FFMA.FTZ R175, R208, UR5, -R211.reuse ;  /* 0x00000005d0af7c23 */ /* 0x100fe200080108d3 */
[----:B------:R-:W-:Y:S01]  /*37e0*/  FFMA.FTZ R196, R212, UR5, -R211 ;  /* 0x00000005d4c47c23 */ /* 0x000fe200080108d3 */
[----:B------:R-:W-:Y:S01]  /*37f0*/  FADD.FTZ R181, R180, R181 ;  /* 0x000000b5b4b57221 */ /* 0x000fe20000010000 */
[----:B------:R-:W-:Y:S01]  /*3800*/  FADD.FTZ R185, R184, R185 ;  /* 0x000000b9b8b97221 */ /* 0x000fe20000010000 */
[----:B------:R-:W-:-:S02]  /*3810*/  @!P2 VIADD R0, R0, 0x32460 ;  /* 0x000324600000a836 */ /* 0x000fc40000000000 */
[----:B------:R-:W-:Y:S01]  /*3820*/  FADD.FTZ R182, R182, R181 ;  /* 0x000000b5b6b67221 */ /* 0x000fe20000010000 */
[----:B------:R-:W-:Y:S01]  /*3830*/  MUFU.EX2 R161, R161 ;  /* 0x000000a100a17308 */ /* 0x000fe20000000800 */
[----:B---3--:R-:W-:Y:S01]  /*3840*/  F2FP.F16.F32.PACK_AB R155, R187, R186 ;  /* 0x000000babb9b723e */ /* 0x008fe200000000ff */
[----:B------:R-:W-:Y:S01]  /*3850*/  FADD.FTZ R186, R186, R185 ;  /* 0x000000b9baba7221 */ /* 0x000fe20000010000 */
[----:B------:R-:W-:Y:S01]  /*3860*/  FADD.FTZ R182, R183, R182 ;  /* 0x000000b6b7b67221 */ /* 0x000fe20000010000 */
[----:B------:R-:W-:Y:S01]  /*3870*/  @!P2 PRMT R0, RZ, 0x654, R0 ;  /* 0x00000654ff00a816 */ /* 0x000fe20000000000 */
[----:B--2---:R-:W-:Y:S01]  /*3880*/  WARPGROUP.ARRIVE ;  /* 0x00000000000079c5 */ /* 0x004fe20000000000 */
[----:B------:R-:W-:Y:S02]  /*3890*/  FADD.FTZ R187, R187, R186 ;  /* 0x000000babbbb7221 */ /* 0x000fe40000010000 */
[----:B------:R-:W-:Y:S01]  /*38a0*/  MUFU.EX2 R166, R166 ;  /* 0x000000a600a67308 */ /* 0x000fe20000000800 */
[----:B0-----:R-:W-:-:S02]  /*38b0*/  FADD.FTZ R182, R157, R182 ;  /* 0x000000b69db67221 */ /* 0x001fc40000010000 */
[----:B------:R-:W-:Y:S01]  /*38c0*/  HGMMA.64x256x16.F32 R24, R152, gdesc[UR8].tnspB, RZ, !UPT, gsb0 ;  /* 0x43e0000898187df0 */ /* 0x000fe2000c0008ff */
[----:B------:R-:W-:Y:S01]  /*38d0*/  UIADD3 UR10, UR4, 0x80, URZ ;  /* 0x00000080040a7890 */ /* 0x000fe2000fffe03f */
[----:B------:R-:W-:-:S03]  /*38e0*/  UMOV UR11, 0x40000040 ;  /* 0x40000040000b7882 */ /* 0x000fc60000000000 */
[----:B------:R-:W-:Y:S08]  /*38f0*/  MUFU.EX2 R171, R171 ;  /* 0x000000ab00ab7308 */ /* 0x000ff00000000800 */
[----:B------:R-:W0:Y:S08]  /*3900*/  MUFU.EX2 R176, R176 ;  /* 0x000000b000b07308 */ /* 0x000e300000000800 */
[----:B------:R-:W2:Y:S08]  /*3910*/  MUFU.EX2 R188, R188 ;  /* 0x000000bc00bc7308 */ /* 0x000eb00000000800 */
[----:B------:R-:W-:Y:S01]  /*3920*/  MUFU.EX2 R193, R193 ;  /* 0x000000c100c17308 */ /* 0x000fe20000000800 */
[----:B0-----:R-:W-:-:S07]  /*3930*/  FADD.FTZ R187, R176, R187 ;  /* 0x000000bbb0bb7221 */ /* 0x001fce0000010000 */
[----:B------:R-:W0:Y:S08]  /*3940*/  MUFU.EX2 R197, R197 ;  /* 0x000000c500c57308 */ /* 0x000e300000000800 */
[----:B------:R-:W3:Y:S08]  /*3950*/  MUFU.EX2 R158, R158 ;  /* 0x0000009e009e7308 */ /* 0x000ef00000000800 */
[----:B------:R-:W-:Y:S08]  /*3960*/  MUFU.EX2 R162, R162 ;  /* 0x000000a200a27308 */ /* 0x000ff00000000800 */
[----:B------:R-:W-:Y:S08]  /*3970*/  MUFU.EX2 R170, R170 ;  /* 0x000000aa00aa7308 */ /* 0x000ff00000000800 */
[----:B------:R-:W-:Y:S08]  /*3980*/  MUFU.EX2 R173, R173 ;  /* 0x000000ad00ad7308 */ /* 0x000ff00000000800 */
[----:B------:R-:W4:Y:S08]  /*3990*/  MUFU.EX2 R177, R177 ;  /* 0x000000b100b17308 */ /* 0x000f300000000800 */
[----:B------:R-:W5:Y:S08]  /*39a0*/  MUFU.EX2 R189, R189 ;  /* 0x000000bd00bd7308 */ /* 0x000f700000000800 */
        /* <DEDUP_REMOVED lines=24> */
[C---:B------:R-:W-:Y:S01]  /*3b30*/  F2FP.F16.F32.PACK_AB R152, R161.reuse, R157 ;  /* 0x0000009da198723e */ /* 0x040fe200000000ff */
[----:B------:R-:W-:Y:S01]  /*3b40*/  FADD.FTZ R161, R161, R182 ;  /* 0x000000b6a1a17221 */ /* 0x000fe20000010000 */
[C---:B--2---:R-:W-:Y:S01]  /*3b50*/  F2FP.F16.F32.PACK_AB R153, R188.reuse, R176 ;  /* 0x000000b0bc99723e */ /* 0x044fe200000000ff */
[----:B------:R-:W-:Y:S01]  /*3b60*/  FADD.FTZ R188, R188, R187 ;  /* 0x000000bbbcbc7221 */ /* 0x000fe20000010000 */
[----:B------:R-:W-:Y:S01]  /*3b70*/  F2FP.F16.F32.PACK_AB R154, R171, R166 ;  /* 0x000000a6ab9a723e */ /* 0x000fe200000000ff */
[----:B------:R-:W2:Y:S01]  /*3b80*/  MUFU.EX2 R169, R169 ;  /* 0x000000a900a97308 */ /* 0x000ea20000000800 */
[----:B0-----:R-:W-:Y:S01]  /*3b90*/  F2FP.F16.F32.PACK_AB R155, R197, R193 ;  /* 0x000000c1c59b723e */ /* 0x001fe200000000ff */
[----:B------:R-:W-:Y:S01]  /*3ba0*/  FADD.FTZ R166, R166, R161 ;  /* 0x000000a1a6a67221 */ /* 0x000fe20000010000 */
[----:B------:R-:W-:Y:S02]  /*3bb0*/  FADD.FTZ R188, R193, R188 ;  /* 0x000000bcc1bc7221 */ /* 0x000fe40000010000 */
[----:B------:R-:W-:Y:S01]  /*3bc0*/  WARPGROUP.ARRIVE ;  /* 0x00000000000079c5 */ /* 0x000fe20000000000 */
[----:B------:R-:W-:Y:S01]  /*3bd0*/  FADD.FTZ R171, R171, R166 ;  /* 0x000000a6abab7221 */ /* 0x000fe20000010000 */
[----:B------:R-:W-:Y:S01]  /*3be0*/  FADD.FTZ R188, R197, R188 ;  /* 0x000000bcc5bc7221 */ /* 0x000fe20000010000 */
[----:B------:R-:W-:Y:S02]  /*3bf0*/  MUFU.EX2 R175, R175 ;  /* 0x000000af00af7308 */ /* 0x000fe40000000800 */
[----:B---3--:R-:W-:Y:S01]  /*3c00*/  FADD.FTZ R171, R158, R171 ;  /* 0x000000ab9eab7221 */ /* 0x008fe20000010000 */
[----:B------:R-:W-:Y:S01]  /*3c10*/  HGMMA.64x256x16.F32 R24, R152, gdesc[UR8].tnspB, R24, gsb0 ;  /* 0x43e0000898187df0 */ /* 0x000fe20008000818 */
[----:B------:R-:W-:Y:S01]  /*3c20*/  UIADD3 UR10, UR4, 0x100, URZ ;  /* 0x00000100040a7890 */ /* 0x000fe2000fffe03f */
[----:B----4-:R-:W-:Y:S01]  /*3c30*/  FADD.FTZ R188, R177, R188 ;  /* 0x000000bcb1bc7221 */ /* 0x010fe20000010000 */
[----:B------:R-:W-:Y:S01]  /*3c40*/  UMOV UR11, 0x40000040 ;  /* 0x40000040000b7882 */ /* 0x000fe20000000000 */
[----:B------:R-:W-:Y:S01]  /*3c50*/  FADD.FTZ R171, R162, R171 ;  /* 0x000000aba2ab7221 */ /* 0x000fe20000010000 */
[----:B------:R-:W0:Y:S01]  /*3c60*/  MUFU.EX2 R196, R196 ;  /* 0x000000c400c47308 */ /* 0x000e220000000800 */
[----:B------:R-:W-:-:S02]  /*3c70*/  WARPGROUP.DEPBAR.LE gsb0, 0x0 ;  /* 0x00008000000079c5 */ /* 0x000fc40000010000 */
[----:B------:R-:W-:Y:S02]  /*3c80*/  F2FP.F16.F32.PACK_AB R152, R162, R158 ;  /* 0x0000009ea298723e */ /* 0x000fe400000000ff */
[C---:B-----5:R-:W-:Y:S01]  /*3c90*/  F2FP.F16.F32.PACK_AB R153, R189.reuse, R177 ;  /* 0x000000b1bd99723e */ /* 0x060fe200000000ff */
[----:B------:R-:W-:Y:S01]  /*3ca0*/  FADD.FTZ R189, R189, R188 ;  /* 0x000000bcbdbd7221 */ /* 0x000fe20000010000 */
[C---:B------:R-:W-:Y:S01]  /*3cb0*/  F2FP.F16.F32.PACK_AB R154, R173.reuse, R170 ;  /* 0x000000aaad9a723e */ /* 0x040fe200000000ff */
[----:B------:R-:W-:Y:S01]  /*3cc0*/  FADD.FTZ R170, R170, R171 ;  /* 0x000000abaaaa7221 */ /* 0x000fe20000010000 */
[----:B-1----:R-:W-:Y:S01]  /*3cd0*/  F2FP.F16.F32.PACK_AB R155, R198, R194 ;  /* 0x000000c2c69b723e */ /* 0x002fe200000000ff */
        /* <DEDUP_REMOVED lines=8> */
[C---:B------:R-:W-:Y:S01]  /*3d60*/  FADD.FTZ R170, R163.reuse, R170 ;  /* 0x000000aaa3aa7221 */ /* 0x040fe20000010000 */
[----:B------:R-:W-:Y:S01]  /*3d70*/  UMOV UR11, 0x40000040 ;  /* 0x40000040000b7882 */ /* 0x000fe20000000000 */
[----:B------:R-:W-:Y:S02]  /*3d80*/  WARPGROUP.DEPBAR.LE gsb0, 0x0 ;  /* 0x00008000000079c5 */ /* 0x000fe40000010000 */
[----:B------:R-:W-:Y:S02]  /*3d90*/  F2FP.F16.F32.PACK_AB R152, R163, R159 ;  /* 0x0000009fa398723e */ /* 0x000fe400000000ff */
        /* <DEDUP_REMOVED lines=8> */
[----:B------:R-:W-:-:S11]  /*3e20*/  FADD.FTZ R199, R199, R190 ;  /* 0x000000bec7c77221 */ /* 0x000fd60000010000 */
        /* <DEDUP_REMOVED lines=21> */
[----:B------:R-:W-:Y:S02]  /*3f80*/  F2FP.F16.F32.PACK_AB R152, R12, R207 ;  /* 0x000000cf0c98723e */ /* 0x000fe400000000ff */
[C---:B--2---:R-:W-:Y:S01]  /*3f90*/  F2FP.F16.F32.PACK_AB R153, R169.reuse, R192 ;  /* 0x000000c0a999723e */ /* 0x044fe200000000ff */
[----:B------:R-:W-:Y:S01]  /*3fa0*/  FADD.FTZ R192, R192, R191 ;  /* 0x000000bfc0c07221 */ /* 0x000fe20000010000 */
[----:B------:R-:W-:Y:S02]  /*3fb0*/  F2FP.F16.F32.PACK_AB R154, R210, R165 ;  /* 0x000000a5d29a723e */ /* 0x000fe400000000ff */
[----:B0-----:R-:W-:Y:S01]  /*3fc0*/  F2FP.F16.F32.PACK_AB R155, R196, R175 ;  /* 0x000000afc49b723e */ /* 0x001fe200000000ff */
[----:B------:R-:W-:-:S03]  /*3fd0*/  FADD.FTZ R192, R169, R192 ;  /* 0x000000c0a9c07221 */ /* 0x000fc60000010000 */
[----:B------:R-:W-:Y:S01]  /*3fe0*/  WARPGROUP.ARRIVE ;  /* 0x00000000000079c5 */ /* 0x000fe20000000000 */
[----:B------:R-:W-:-:S12]  /*3ff0*/  FADD.FTZ R175, R175, R192 ;  /* 0x000000c0afaf7221 */ /* 0x000fd80000010000 */
[----:B------:R-:W-:Y:S03]  /*4000*/  HGMMA.64x256x16.F32 R24, R152, gdesc[UR8].tnspB, R24, gsb0 ;  /* 0x43e0000898187df0 */ /* 0x000fe60008000818 */
[----:B------:R-:W-:Y:S02]  /*4010*/  WARPGROUP.DEPBAR.LE gsb0, 0x0 ;  /* 0x00008000000079c5 */ /* 0x000fe40000010000 */
[----:B------:R-:W0:Y:S01]  /*4020*/  @P1 LDC R153, c[0x0][0x44c] ;  /* 0x00011300ff991b82 */ /* 0x000e220000000800 */
[----:B------:R-:W-:-:S07]  /*4030*/  IMAD.U32 R152, RZ, RZ, UR38 ;  /* 0x00000026ff987e24 */ /* 0x000fce000f8e00ff */
[----:B------:R-:W1:Y:S01]  /*4040*/  @P1 LDC R154, c[0x0][0x450] ;  /* 0x00011400ff9a1b82 */ /* 0x000e620000000800 */
[----:B------:R2:W-:Y:S01]  /*4050*/  @!P2 SYNCS.ARRIVE.TRANS64.RED.A1T0 RZ, [R0+URZ], RZ ;  /* 0x000000ff00ffa9a7 */ /* 0x0005e2000810043f */
[----:B0-----:R-:W-:-:S05]  /*4060*/  @P1 IMAD.HI.U32 R153, R153, UR38, RZ ;  /* 0x0000002699991c27 */ /* 0x001fca000f8e00ff */
[----:B-1----:R-:W-:-:S05]  /*4070*/  @P1 SHF.R.U32.HI R152, RZ, R154, R153 ;  /* 0x0000009aff981219 */ /* 0x002fca0000011699 */
[----:B------:R-:W-:-:S04]  /*4080*/  IMAD.IADD R152, R213, 0x1, R152 ;  /* 0x00000001d5987824 */ /* 0x000fc800078e0298 */
[----:B------:R-:W-:-:S05]  /*4090*/  IMAD.HI R152, R152, 0x2aaaaaab, RZ ;  /* 0x2aaaaaab98987827 */ /* 0x000fca00078e02ff */
[----:B------:R-:W-:-:S04]  /*40a0*/  SHF.R.U32.HI R153, RZ, 0x1f, R152 ;  /* 0x0000001fff997819 */ /* 0x000fc80000011698 */
[----:B------:R-:W-:Y:S01]  /*40b0*/  LEA.HI.SX32 R208, R152, R153, 0x1c ;  /* 0x0000009998d07211 */ /* 0x000fe200078fe2ff */
[----:B------:R-:W-:Y:S01]  /*40c0*/  FADD.FTZ R153, R207, R164 ;  /* 0x000000a4cf997221 */ /* 0x000fe20000010000 */
[----:B------:R-:W-:Y:S02]  /*40d0*/  VIADD R207, R156, 0xfffffffe ;  /* 0xfffffffe9ccf7836 */ /* 0x000fe40000000000 */
[----:B------:R-:W-:Y:S01]  /*40e0*/  VIMNMX R208, RZ, R208, !PT ;  /* 0x000000d0ffd07248 */ /* 0x000fe20007fe0100 */
[----:B------:R-:W-:-:S03]  /*40f0*/  FADD.FTZ R12, R12, R153 ;  /* 0x000000990c0c7221 */ /* 0x000fc60000010000 */
[----:B------:R-:W-:Y:S01]  /*4100*/  ISETP.GE.AND P3, PT, R207, R208, PT ;  /* 0x000000d0cf00720c */ /* 0x000fe20003f66270 */
[----:B------:R-:W-:Y:S01]  /*4110*/  FADD.FTZ R165, R165, R12 ;  /* 0x0000000ca5a57221 */ /* 0x000fe20000010000 */
[----:B------:R-:W-:-:S03]  /*4120*/  FADD.FTZ R12, R196, R175 ;  /* 0x000000afc40c7221 */ /* 0x000fc60000010000 */
[----:B--2---:R-:W-:-:S08]  /*4130*/  FADD.FTZ R0, R210, R165 ;  /* 0x000000a5d2007221 */ /* 0x004fd00000010000 */
[----:B------:R-:W-:Y:S05]  /*4140*/  @!P3 BRA `(.L_x_13447) ;  /* 0x000000280094b947 */ /* 0x000fea0003800000 */
[----:B------:R-:W-:Y:S02]  /*4150*/  IMAD.MOV.U32 R210, RZ, RZ, R20 ;  /* 0x000000ffffd27224 */ /* 0x000fe400078e0014 */
[----:B------:R-:W-:-:S07]  /*4160*/  IMAD.MOV.U32 R209, RZ, RZ, R13 ;  /* 0x000000ffffd17224 */ /* 0x000fce00078e000d */
.L_x_13456:
[----:B------:R-:W-:-:S04]  /*4170*/  UIADD3 UR36, UR36, 0x1, URZ ;  /* 0x0000000124247890 */ /* 0x000fc8000fffe03f */
[----:B------:R-:W-:-:S04]  /*4180*/  UISETP.NE.AND UP0, UPT, UR36, 0x2, UPT ;  /* 0x000000022400788c */ /* 0x000fc8000bf05270 */
[----:B------:R-:W-:Y:S02]  /*4190*/  USEL UR4, URZ, 0x1, UP0 ;  /* 0x000000013f047887 */ /* 0x000fe40008000000 */
[----:B------:R-:W-:Y:S02]  /*41a0*/  USEL UR36, UR36, URZ, UP0 ;  /* 0x0000003f24247287 */ /* 0x000fe40008000000 */
[----:B------:R-:W-:Y:S01]  /*41b0*/  ULOP3.LUT UR37, UR37, UR4, URZ, 0x3c, !UPT ;  /* 0x0000000425257292 */ /* 0x000fe2000f8e3c3f */
[----:B0-----:R-:W-:Y:S11]  /*41c0*/  @!P0 BRA `(.L_x_13448) ;  /* 0x0000000000048947 */ /* 0x001ff60003800000 */
[----:B------:R-:W-:Y:S01]  /*41d0*/  BPT.TRAP 0x1 ;  /* 0x000000040000795c */ /* 0x000fe20000300000 */
.L_x_13448:
        /* <DEDUP_REMOVED lines=9> */
.L_x_13449:
[----:B-1----:R-:W-:Y:S05]  /*4270*/  @P3 BRA `(.L_x_13450) ;  /* 0x0000000000083947 */ /* 0x002fea0003800000 */
[----:B------:R-:W1:Y:S02]  /*4280*/  SYNCS.PHASECHK.TRANS64.TRYWAIT P3, [UR4+0x32430], R13 ;  /* 0x0324300dff0075a7 */ /* 0x000e640008060144 */
[----:B-1----:R-:W-:Y:S05]  /*4290*/  @!P3 BRA `(.L_x_13451) ;  /* 0x000000d4007cb947 */ /* 0x002fea0003800000 */
.L_x_13450:
[----:B------:R-:W-:Y:S01]  /*42a0*/  R2UR UR56, R22 ;  /* 0x00000000163872ca */ /* 0x000fe200000e0000 */
[----:B------:R-:W-:Y:S01]  /*42b0*/  UIMAD UR5, UR36, 0x300, UR39 ;  /* 0x00000300240578a4 */ /* 0x000fe2000f8e0227 */
[----:B------:R-:W-:Y:S01]  /*42c0*/  R2UR UR57, R23 ;  /* 0x00000000173972ca */ /* 0x000fe200000e0000 */
[----:B------:R-:W-:Y:S01]  /*42d0*/  WARPGROUP.ARRIVE ;  /* 0x00000000000079c5 */ /* 0x000fe20000000000 */
        /* <DEDUP_REMOVED lines=27> */
.L_x_13452:
[----:B------:R2:W3:Y:S01]  /*4490*/  SYNCS.PHASECHK.TRANS64.TRYWAIT P3, [UR4+0x32450], R13 ;  /* 0x0324500dff0075a7 */ /* 0x0004e20008060144 */
[----:B------:R-:W-:Y:S05]  /*44a0*/  @!P0 BRA `(.L_x_13453) ;  /* 0x0000000000048947 */ /* 0x000fea0003800000 */
[----:B------:R-:W-:Y:S01]  /*44b0*/  BPT.TRAP 0x1 ;  /* 0x000000040000795c */ /* 0x000fe20000300000 */
.L_x_13453:
[----:B---3--:R-:W-:Y:S05]  /*44c0*/  @P3 BRA `(.L_x_13454) ;  /* 0x0000000000083947 */ /* 0x008fea0003800000 */
[----:B------:R-:W3:Y:S02]  /*44d0*/  SYNCS.PHASECHK.TRANS64.TRYWAIT P3, [UR4+0x32450], R13 ;  /* 0x0324500dff0075a7 */ /* 0x000ee40008060144 */
[----:B---3--:R-:W-:Y:S05]  /*44e0*/  @!P3 BRA `(.L_x_13455) ;  /* 0x000000d40000b947 */ /* 0x008fea0003800000 */
.L_x_13454:
[----:B------:R-:W-:Y:S01]  /*44f0*/  R2UR UR56, R10 ;  /* 0x000000000a3872ca */ /* 0x000fe200000e0000 */
[----:B------:R-:W-:Y:S01]  /*4500*/  UIMAD UR5, UR36, 0xc00, UR7 ;  /* 0x00000c00240578a4 */ /* 0x000fe2000f8e0207 */
[----:B------:R-:W-:Y:S01]  /*4510*/  R2UR UR57, R11 ;  /* 0x000000000b3972ca */ /* 0x000fe200000e0000 */
[----:B------:R-:W-:Y:S01]  /*4520*/  WARPGROUP.ARRIVE ;  /* 0x00000000000079c5 */ /* 0x000fe20000000000 */
[----:B------:R-:W-:Y:S01]  /*4530*/  UMOV UR59, 0x40000040 ;  /* 0x40000040003b7882 */ /* 0x000fe20000000000 */
[----:B------:R-:W-:Y:S01]  /*4540*/  UIADD3 UR10, UR5, 0x300, URZ ;  /* 0x00000300050a7890 */ /* 0x000fe2000fffe03f */
[----:B-1----:R-:W1:Y:S01]  /*4550*/  @P1 LDC R20, c[0x0][0x44c] ;  /* 0x00011300ff141b82 */ /* 0x002e620000000800 */
[----:B------:R-:W-:Y:S01]  /*4560*/  UMOV UR11, 0x40000040 ;  /* 0x40000040000b7882 */ /* 0x000fe20000000000 */
[----:B------:R-:W-:Y:S01]  /*4570*/  UMOV UR58, UR5 ;  /* 0x00000005003a7c82 */ /* 0x000fe20008000000 */
[----:B------:R-:W-:Y:S01]  /*4580*/  UIADD3 UR14, UR5, 0x302, URZ ;  /* 0x00000302050e7890 */ /* 0x000fe2000fffe03f */
[----:B------:R-:W-:Y:S01]  /*4590*/  VIADD R21, R202, UR38 ;  /* 0x00000026ca157c36 */ /* 0x000fe20008000000 */
[----:B------:R-:W-:Y:S01]  /*45a0*/  UMOV UR15, 0x40000040 ;  /* 0x40000040000f7882 */ /* 0x000fe20000000000 */
[----:B------:R-:W-:Y:S01]  /*45b0*/  UIADD3 UR18, UR5, 0x304, URZ ;  /* 0x0000030405127890 */ /* 0x000fe2000fffe03f */
[----:B------:R-:W3:Y:S01]  /*45c0*/  S2R R217, SR_TID.X ;  /* 0x0000000000d97919 */ /* 0x000ee20000002100 */
[----:B------:R-:W-:Y:S01]  /*45d0*/  UMOV UR19, 0x40000040 ;  /* 0x4000004000137882 */ /* 0x000fe20000000000 */
[----:B------:R-:W-:Y:S01]  /*45e0*/  HGMMA.64x96x16.F32 R152, gdesc[UR56], R152, gsb0 ;  /* 0x01600000389879f0 */ /* 0x000fe20008000898 */
[----:B------:R-:W-:Y:S01]  /*45f0*/  R2UR UR56, R8 ;  /* 0x00000000083872ca */ /* 0x000fe200000e0000 */
[----:B------:R-:W-:Y:S01]  /*4600*/  UIADD3 UR58, UR5, 0x2, URZ ;  /* 0x00000002053a7890 */ /* 0x000fe2000fffe03f */
[----:B------:R-:W-:Y:S01]  /*4610*/  R2UR UR57, R9 ;  /* 0x00000000093972ca */ /* 0x000fe200000e0000 */
[----:B------:R-:W-:Y:S01]  /*4620*/  UMOV UR59, 0x40000040 ;  /* 0x40000040003b7882 */ /* 0x000fe20000000000 */
[----:B------:R-:W-:Y:S01]  /*4630*/  UIADD3 UR22, UR5, 0x306, URZ ;  /* 0x0000030605167890 */ /* 0x000fe2000fffe03f */
[----:B0-2---:R-:W0:Y:S01]  /*4640*/  @P1 LDC R13, c[0x0][0x450] ;  /* 0x00011400ff0d1b82 */ /* 0x005e220000000800 */
[----:B------:R-:W-:Y:S01]  /*4650*/  UMOV UR23, 0x40000040 ;  /* 0x4000004000177882 */ /* 0x000fe20000000000 */
[----:B------:R-:W-:Y:S01]  /*4660*/  UIADD3 UR26, UR5, 0x600, URZ ;  /* 0x00000600051a7890 */ /* 0x000fe2000fffe03f */
[----:B------:R-:W-:Y:S01]  /*4670*/  UMOV UR27, 0x40000040 ;  /* 0x40000040001b7882 */ /* 0x000fe20000000000 */
[----:B------:R-:W-:Y:S01]  /*4680*/  UIADD3 UR30, UR5, 0x602, URZ ;  /* 0x00000602051e7890 */ /* 0x000fe2000fffe03f */
[----:B------:R-:W-:Y:S01]  /*4690*/  UMOV UR31, 0x40000040 ;  /* 0x40000040001f7882 */ /* 0x000fe20000000000 */
[----:B------:R-:W-:Y:S01]  /*46a0*/  UIADD3 UR34, UR5, 0x604, URZ ;  /* 0x0000060405227890 */ /* 0x000fe2000fffe03f */
[----:B-1----:R-:W-:Y:S01]  /*46b0*/  @P1 IMAD.HI.U32 R20, R21, R20, RZ ;  /* 0x0000001415141227 */ /* 0x002fe200078e00ff */
[----:B------:R-:W-:Y:S01]  /*46c0*/  UMOV UR35, 0x40000040 ;  /* 0x4000004000237882 */ /* 0x000fe20000000000 */
[----:B------:R-:W-:Y:S01]  /*46d0*/  UIADD3 UR42, UR5, 0x606, URZ ;  /* 0x00000606052a7890 */ /* 0x000fe2000fffe03f */
[----:B------:R-:W1:Y:S01]  /*46e0*/  LDC R211, c[0x0][0x2f0] ;  /* 0x0000bc00ffd37b82 */ /* 0x000e620000000800 */
[----:B------:R-:W-:Y:S01]  /*46f0*/  UMOV UR43, 0x40000040 ;  /* 0x40000040002b7882 */ /* 0x000fe20000000000 */
[----:B------:R-:W-:Y:S01]  /*4700*/  UIADD3 UR46, UR5, 0x900, URZ ;  /* 0x00000900052e7890 */ /* 0x000fe2000fffe03f */
[----:B------:R-:W-:Y:S01]  /*4710*/  UMOV UR47, 0x40000040 ;  /* 0x40000040002f7882 */ /* 0x000fe20000000000 */
[----:B------:R-:W-:Y:S01]  /*4720*/  UIADD3 UR50, UR5, 0x902, URZ ;  /* 0x0000090205327890 */ /* 0x000fe2000fffe03f */
[----:B------:R-:W-:Y:S01]  /*4730*/  UMOV UR51, 0x40000040 ;  /* 0x4000004000337882 */ /* 0x000fe20000000000 */
[----:B------:R-:W-:Y:S01]  /*4740*/  UIADD3 UR54, UR5, 0x904, URZ ;  /* 0x0000090405367890 */ /* 0x000fe2000fffe03f */
[----:B------:R-:W-:Y:S01]  /*4750*/  UMOV UR55, 0x40000040 ;  /* 0x4000004000377882 */ /* 0x000fe20000000000 */
[----:B0-----:R-:W-:Y:S01]  /*4760*/  @P1 SHF.R.U32.HI R21, RZ, R13, R20 ;  /* 0x0000000dff151219 */ /* 0x001fe20000011614 */
[----:B------:R-:W-:Y:S01]  /*4770*/  IMAD.MOV.U32 R20, RZ, RZ, -0x60 ;  /* 0xffffffa0ff147424 */ /* 0x000fe200078e00ff */
[----:B---3--:R-:W-:-:S03]  /*4780*/  SHF.R.U32.HI R217, RZ, 0x7, R217 ;  /* 0x00000007ffd97819 */ /* 0x008fc600000116d9 */
[----:B------:R-:W0:Y:S01]  /*4790*/  SHFL.IDX PT, R212, R21, RZ, 0x1c1f ;  /* 0x001c1fff15d47589 */ /* 0x000e2200000e0000 */
[----:B------:R-:W-:Y:S02]  /*47a0*/  IMAD R20, R207, R20, 0x1 ;  /* 0x00000001cf147424 */ /* 0x000fe400078e0214 */
[----:B------:R-:W-:Y:S01]  /*47b0*/  VIADD R233, R217, 0x8 ;  /* 0x00000008d9e97836 */ /* 0x000fe20000000000 */
[----:B------:R-:W2:Y:S01]  /*47c0*/  SHFL.IDX PT, R214, R21, 0x1, 0x1c1f ;  /* 0x003c1f0015d67f89 */ /* 0x000ea200000e0000 */
[----:B------:R-:W-:Y:S01]  /*47d0*/  IMAD R20, R203, -0x2, R20 ;  /* 0xfffffffecb147824 */ /* 0x000fe200078e0214 */
[----:B------:R-:W-:Y:S02]  /*47e0*/  WARPGROUP.DEPBAR.LE gsb0, 0x0 ;  /* 0x00008000000079c5 */ /* 0x000fe40000010000 */
        /* <DEDUP_REMOVED lines=24> */
[----:B------:R-:W-:-:S13]  /*4970*/  R2UR UR11, R201 ;  /* 0x00000000c90b72ca */ /* 0x000fda00000e0000 */
[----:B-1----:R-:W-:Y:S01]  /*4980*/  IMAD R13, R211, UR11, R20 ;  /* 0x0000000bd30d7c24 */ /* 0x002fe2000f8e0214 */
[----:B------:R-:W-:-:S04]  /*4990*/  UMOV UR11, 0x40000040 ;  /* 0x40000040000b7882 */ /* 0x000fc80000000000 */
[--C-:B0-----:R-:W-:Y:S02]  /*49a0*/  IADD3 R20, R212, -UR5, R13.reuse ;  /* 0x80000005d4147c10 */ /* 0x101fe4000fffe00d */
[----:B--2---:R-:W-:Y:S01]  /*49b0*/  IADD3 R13, R214, -UR5, R13 ;  /* 0x80000005d60d7c10 */ /* 0x004fe2000fffe00d */
[----:B------:R-:W-:Y:S01]  /*49c0*/  ULDC UR5, c[0x0][0xa80] ;  /* 0x0002a00000057ab9 */ /* 0x000fe20000000800 */
[C---:B------:R-:W-:Y:S02]  /*49d0*/  ISETP.GT.AND P6, PT, R20.reuse, RZ, PT ;  /* 0x000000ff1400720c */ /* 0x040fe40003fc4270 */
[C---:B------:R-:W-:Y:S02]  /*49e0*/  ISETP.GT.AND P5, PT, R20.reuse, 0x1, PT ;  /* 0x000000011400780c */ /* 0x040fe40003fa4270 */
[C---:B------:R-:W-:Y:S02]  /*49f0*/  ISETP.GT.AND P3, PT, R20.reuse, 0x8, PT ;  /* 0x000000081400780c */ /* 0x040fe40003f64270 */
[----:B------:R-:W-:Y:S01]  /*4a00*/  ISETP.GT.AND P4, PT, R20, 0x9, PT ;  /* 0x000000091400780c */ /* 0x000fe20003f84270 */
        /* <DEDUP_REMOVED lines=59> */
[----:B------:R-:W-:Y:S02]  /*4dc0*/  ISETP.GT.AND P6, PT, R20, 0x40, PT ;  /* 0x000000401400780c */ /* 0x000fe40003fc4270 */
[----:B------:R-:W-:Y:S02]  /*4dd0*/  FMNMX.FTZ R212, R152, R209, !PT ;  /* 0x000000d198d47209 */ /* 0x000fe40007810000 */
[----:B------:R-:W-:-:S02]  /*4de0*/  FSEL R177, R177, -INF , P5 ;  /* 0xff800000b1b17808 */ /* 0x000fc40002800000 */
[----:B------:R-:W-:Y:S02]  /*4df0*/  FSEL R180, R180, -INF , P3 ;  /* 0xff800000b4b47808 */ /* 0x000fe40001800000 */
[----:B------:R-:W-:Y:S02]  /*4e00*/  FSEL R181, R181, -INF , P4 ;  /* 0xff800000b5b57808 */ /* 0x000fe40002000000 */
[C---:B------:R-:W-:Y:S02]  /*4e10*/  ISETP.GT.AND P5, PT, R20.reuse, 0x41, PT ;  /* 0x000000411400780c */ /* 0x040fe40003fa4270 */
[C---:B------:R-:W-:Y:S02]  /*4e20*/  ISETP.GT.AND P3, PT, R20.reuse, 0x48, PT ;  /* 0x000000481400780c */ /* 0x040fe40003f64270 */
[----:B------:R-:W-:Y:S02]  /*4e30*/  ISETP.GT.AND P4, PT, R20, 0x49, PT ;  /* 0x000000491400780c */ /* 0x000fe40003f84270 */
[----:B------:R-:W-:-:S02]  /*4e40*/  FSEL R184, R184, -INF , P6 ;  /* 0xff800000b8b87808 */ /* 0x000fc40003000000 */
[----:B------:R-:W-:Y:S02]  /*4e50*/  ISETP.GT.AND P6, PT, R20, 0x50, PT ;  /* 0x000000501400780c */ /* 0x000fe40003fc4270 */
[----:B------:R-:W-:Y:S02]  /*4e60*/  FMNMX.FTZ R21, R153, R212, !PT ;  /* 0x000000d499157209 */ /* 0x000fe40007810000 */
[----:B------:R-:W-:Y:S02]  /*4e70*/  FSEL R185, R185, -INF , P5 ;  /* 0xff800000b9b97808 */ /* 0x000fe40002800000 */
[----:B------:R-:W-:Y:S02]  /*4e80*/  FSEL R188, R188, -INF , P3 ;  /* 0xff800000bcbc7808 */ /* 0x000fe40001800000 */
[----:B------:R-:W-:Y:S02]  /*4e90*/  FSEL R189, R189, -INF , P4 ;  /* 0xff800000bdbd7808 */ /* 0x000fe40002000000 */
[----:B------:R-:W-:-:S02]  /*4ea0*/  ISETP.GT.AND P5, PT, R20, 0x51, PT ;  /* 0x000000511400780c */ /* 0x000fc40003fa4270 */
[C---:B------:R-:W-:Y:S02]  /*4eb0*/  ISETP.GT.AND P3, PT, R20.reuse, 0x58, PT ;  /* 0x000000581400780c */ /* 0x040fe40003f64270 */
[----:B------:R-:W-:Y:S02]  /*4ec0*/  ISETP.GT.AND P4, PT, R20, 0x59, PT ;  /* 0x000000591400780c */ /* 0x000fe40003f84270 */
[----:B------:R-:W-:Y:S02]  /*4ed0*/  FSEL R192, R192, -INF , P6 ;  /* 0xff800000c0c07808 */ /* 0x000fe40003000000 */
[----:B------:R-:W-:Y:S02]  /*4ee0*/  FMNMX.FTZ R20, R156, R21, !PT ;  /* 0x000000159c147209 */ /* 0x000fe40007810000 */
[----:B------:R-:W-:Y:S02]  /*4ef0*/  ISETP.GT.AND P6, PT, R13, RZ, PT ;  /* 0x000000ff0d00720c */ /* 0x000fe40003fc4270 */
        /* <DEDUP_REMOVED lines=81> */
[----:B------:R-:W-:Y:S02]  /*5410*/  ISETP.GT.AND P4, PT, R13, 0x51, PT ;  /* 0x000000510d00780c */ /* 0x000fe40003f84270 */
        /* <DEDUP_REMOVED lines=30> */
[----:B------:R0:W-:Y:S01]  /*5600*/  MUFU.EX2 R158, R152 ;  /* 0x00000098009e7308 */ /* 0x0001e20000000800 */
[--C-:B------:R-:W-:Y:S01]  /*5610*/  FFMA.FTZ R157, R157, UR5, -R199.reuse ;  /* 0x000000059d9d7c23 */ /* 0x100fe200080108c7 */
[--C-:B------:R-:W-:Y:S01]  /*5620*/  FFMA.FTZ R160, R160, UR5, -R199.reuse ;  /* 0x00000005a0a07c23 */ /* 0x100fe200080108c7 */
[----:B------:R-:W-:Y:S01]  /*5630*/  FFMA.FTZ R161, R161, UR5, -R199 ;  /* 0x00000005a1a17c23 */ /* 0x000fe200080108c7 */
[--C-:B------:R-:W-:Y:S01]  /*5640*/  FFMA.FTZ R215, R21, UR5, -R216.reuse ;  /* 0x0000000515d77c23 */ /* 0x100fe200080108d8 */
[----:B------:R-:W-:Y:S01]  /*5650*/  FSEL R21, R20, RZ, P4 ;  /* 0x000000ff14157208 */ /* 0x000fe20002000000 */
[--C-:B------:R-:W-:Y:S01]  /*5660*/  FFMA.FTZ R213, R154, UR5, -R216.reuse ;  /* 0x000000059ad57c23 */ /* 0x100fe200080108d8 */
[----:B------:R-:W-:Y:S01]  /*5670*/  FFMA.FTZ R154, R211, UR5, -R216 ;  /* 0x00000005d39a7c23 */ /* 0x000fe200080108d8 */
[----:B------:R-:W-:Y:S01]  /*5680*/  IMAD.U32 R211, RZ, RZ, UR4 ;  /* 0x00000004ffd37e24 */ /* 0x000fe2000f8e00ff */
[----:B0-----:R-:W-:Y:S01]  /*5690*/  FSEL R152, R13, RZ, P3 ;  /* 0x000000ff0d987208 */ /* 0x001fe20001800000 */
[----:B------:R-:W-:Y:S01]  /*56a0*/  FADD.FTZ R153, -R21, R210 ;  /* 0x000000d215997221 */ /* 0x000fe20000010100 */
[----:B------:R-:W-:Y:S01]  /*56b0*/  IADD3 R21, -R217, 0xb, RZ ;  /* 0x0000000bd9157810 */ /* 0x000fe20007ffe1ff */
[----:B------:R-:W-:Y:S01]  /*56c0*/  FFMA.FTZ R214, R155, UR5, -R216 ;  /* 0x000000059bd67c23 */ /* 0x000fe200080108d8 */
[----:B------:R-:W-:Y:S01]  /*56d0*/  MUFU.EX2 R159, R159 ;  /* 0x0000009f009f7308 */ /* 0x000fe20000000800 */
[----:B------:R-:W-:Y:S01]  /*56e0*/  FADD.FTZ R152, -R152, R209 ;  /* 0x000000d198987221 */ /* 0x000fe20000010100 */
[----:B------:R-:W-:Y:S01]  /*56f0*/  FMUL.FTZ R217, R153, UR5 ;  /* 0x0000000599d97c20 */ /* 0x000fe20008410000 */
[----:B------:R-:W-:Y:S01]  /*5700*/  UIMAD UR4, UR36, 0xc00, UR6 ;  /* 0x00000c00240478a4 */ /* 0x000fe2000f8e0206 */
[----:B------:R-:W-:Y:S01]  /*5710*/  FFMA.FTZ R164, R164, UR5, -R199 ;  /* 0x00000005a4a47c23 */ /* 0x000fe200080108c7 */
[----:B------:R-:W-:Y:S01]  /*5720*/  FMUL.FTZ R210, R152, UR5 ;  /* 0x0000000598d27c20 */ /* 0x000fe20008410000 */
[----:B------:R-:W-:-:S02]  /*5730*/  @!P2 VIADD R152, R211, 0x32440 ;  /* 0x00032440d398a836 */ /* 0x000fc40000000000 */
[--C-:B------:R-:W-:Y:S01]  /*5740*/  FFMA.FTZ R165, R165, UR5, -R199.reuse ;  /* 0x00000005a5a57c23 */ /* 0x100fe200080108c7 */
[----:B------:R-:W0:Y:S01]  /*5750*/  MUFU.EX2 R217, R217 ;  /* 0x000000d900d97308 */ /* 0x000e220000000800 */
[----:B------:R-:W-:Y:S01]  /*5760*/  FFMA.FTZ R162, R162, UR5, -R216 ;  /* 0x00000005a2a27c23 */ /* 0x000fe200080108d8 */
[----:B------:R-:W-:Y:S01]  /*5770*/  UMOV UR10, UR4 ;  /* 0x00000004000a7c82 */ /* 0x000fe20008000000 */
[----:B------:R-:W-:Y:S01]  /*5780*/  @!P2 PRMT R152, RZ, 0x654, R152 ;  /* 0x00000654ff98a816 */ /* 0x000fe20000000098 */
[----:B------:R1:W-:Y:S06]  /*5790*/  BAR.ARV R21, 0x100 ;  /* 0x000400150000751d */ /* 0x0003ec0000002000 */
[----:B------:R2:W-:Y:S01]  /*57a0*/  @!P2 SYNCS.ARRIVE.TRANS64.RED.A1T0 RZ, [R152+URZ], RZ ;  /* 0x000000ff98ffa9a7 */ /* 0x0005e2000810043f */
[----:B------:R-:W3:Y:S01]  /*57b0*/  MUFU.EX2 R210, R210 ;  /* 0x000000d200d27308 */ /* 0x000ee20000000800 */
[--C-:B------:R-:W-:Y:S01]  /*57c0*/  FFMA.FTZ R163, R163, UR5, -R216.reuse ;  /* 0x00000005a3a37c23 */ /* 0x100fe200080108d8 */
[--C-:B------:R-:W-:Y:S01]  /*57d0*/  FFMA.FTZ R166, R166, UR5, -R216.reuse ;  /* 0x00000005a6a67c23 */ /* 0x100fe200080108d8 */
[--C-:B------:R-:W-:Y:S01]  /*57e0*/  FFMA.FTZ R167, R167, UR5, -R216.reuse ;  /* 0x00000005a7a77c23 */ /* 0x100fe200080108d8 */
[--C-:B------:R-:W-:Y:S01]  /*57f0*/  FFMA.FTZ R168, R168, UR5, -R199.reuse ;  /* 0x00000005a8a87c23 */ /* 0x100fe200080108c7 */
[--C-:B------:R-:W-:Y:S01]  /*5800*/  FFMA.FTZ R169, R169, UR5, -R199.reuse ;  /* 0x00000005a9a97c23 */ /* 0x100fe200080108c7 */
[-C--:B0-----:R-:W-:Y:S01]  /*5810*/  FMUL.FTZ R26, R26, R217.reuse ;  /* 0x000000d91a1a7220 */ /* 0x081fe20000410000 */
        /* <DEDUP_REMOVED lines=10> */
[-C--:B---3--:R-:W-:Y:S01]  /*58c0*/  FMUL.FTZ R24, R24, R210.reuse ;  /* 0x000000d218187220 */ /* 0x088fe20000410000 */
        /* <DEDUP_REMOVED lines=122> */
[----:B--2---:R-:W-:Y:S01]  /*6070*/  F2FP.F16.F32.PACK_AB R152, R159, R158 ;  /* 0x0000009e9f98723e */ /* 0x004fe200000000ff */
[----:B------:R-:W-:Y:S01]  /*6080*/  MUFU.EX2 R160, R160 ;  /* 0x000000a000a07308 */ /* 0x000fe20000000800 */
[----:B0-----:R-:W-:Y:S01]  /*6090*/  F2FP.F16.F32.PACK_AB R154, R157, R156 ;  /* 0x0000009c9d9a723e */ /* 0x001fe200000000ff */
[--C-:B------:R-:W-:Y:S01]  /*60a0*/  FFMA.FTZ R172, R172, UR5, -R199.reuse ;  /* 0x00000005acac7c23 */ /* 0x100fe200080108c7 */
[----:B---3--:R-:W-:Y:S01]  /*60b0*/  F2FP.F16.F32.PACK_AB R153, R214, R213 ;  /* 0x000000d5d699723e */ /* 0x008fe200000000ff */
[--C-:B------:R-:W-:Y:S01]  /*60c0*/  FFMA.FTZ R173, R173, UR5, -R199.reuse ;  /* 0x00000005adad7c23 */ /* 0x100fe200080108c7 */
[----:B----4-:R-:W-:Y:S01]  /*60d0*/  F2FP.F16.F32.PACK_AB R155, R209, R215 ;  /* 0x000000d7d19b723e */ /* 0x010fe200000000ff */
[----:B------:R1:W-:Y:S01]  /*60e0*/  BAR.SYNC.DEFER_BLOCKING R233, 0x100 ;  /* 0x000400e90000751d */ /* 0x0003e20000010000 */
        /* <DEDUP_REMOVED lines=23> */
[----:B------:R-:W-:Y:S01]  /*6260*/  WARPGROUP.ARRIVE ;  /* 0x00000000000079c5 */ /* 0x000fe20000000000 */
[--C-:B------:R-:W-:Y:S01]  /*6270*/  FFMA.FTZ R192, R192, UR5, -R199.reuse ;  /* 0x00000005c0c07c23 */ /* 0x100fe200080108c7 */
[--C-:B------:R-:W-:Y:S01]  /*6280*/  FFMA.FTZ R193, R193, UR5, -R199.reuse ;  /* 0x00000005c1c17c23 */ /* 0x100fe200080108c7 */
[--C-:B------:R-:W-:Y:S01]  /*6290*/  FFMA.FTZ R196, R196, UR5, -R199.reuse ;  /* 0x00000005c4c47c23 */ /* 0x100fe200080108c7 */
[----:B------:R-:W-:Y:S01]  /*62a0*/  FFMA.FTZ R197, R197, UR5, -R199 ;  /* 0x00000005c5c57c23 */ /* 0x000fe200080108c7 */
[--C-:B------:R-:W-:Y:S01]  /*62b0*/  FFMA.FTZ R194, R194, UR5, -R216.reuse ;  /* 0x00000005c2c27c23 */ /* 0x100fe200080108d8 */
[----:B------:R-:W-:Y:S01]  /*62c0*/  HGMMA.64x256x16.F32 R24, R152, gdesc[UR8].tnspB, R24, gsb0 ;  /* 0x43e0000898187df0 */ /* 0x000fe20008000818 */
[----:B------:R-:W-:Y:S01]  /*62d0*/  MUFU.EX2 R162, R162 ;  /* 0x000000a200a27308 */ /* 0x000fe20000000800 */
[----:B------:R-:W-:Y:S01]  /*62e0*/  UIADD3 UR10, UR4, 0x80, URZ ;  /* 0x00000080040a7890 */ /* 0x000fe2000fffe03f */
[--C-:B------:R-:W-:Y:S01]  /*62f0*/  FFMA.FTZ R195, R195, UR5, -R216.reuse ;  /* 0x00000005c3c37c23 */ /* 0x100fe200080108d8 */
[----:B------:R-:W-:Y:S01]  /*6300*/  UMOV UR11, 0x40000040 ;  /* 0x40000040000b7882 */ /* 0x000fe20000000000 */
[--C-:B------:R-:W-:Y:S01]  /*6310*/  FFMA.FTZ R198, R198, UR5, -R216.reuse ;  /* 0x00000005c6c67c23 */ /* 0x100fe200080108d8 */
[----:B------:R-:W-:Y:S01]  /*6320*/  FFMA.FTZ R199, R212, UR5, -R216 ;  /* 0x00000005d4c77c23 */ /* 0x000fe200080108d8 */
[----:B------:R-:W-:Y:S01]  /*6330*/  FFMA.FTZ R0, R210, R0, R158 ;  /* 0x00000000d2007223 */ /* 0x000fe2000001009e */
[----:B------:R-:W-:Y:S01]  /*6340*/  FFMA.FTZ R213, R217, R12, R213 ;  /* 0x0000000cd9d57223 */ /* 0x000fe200000100d5 */
[----:B------:R-:W2:Y:S01]  /*6350*/  MUFU.EX2 R163, R163 ;  /* 0x000000a300a37308 */ /* 0x000ea20000000800 */
[----:B------:R-:W-:Y:S01]  /*6360*/  ISETP.GT.AND P3, PT, R207, R208, PT ;  /* 0x000000d0cf00720c */ /* 0x000fe20003f64270 */
[----:B------:R-:W-:Y:S01]  /*6370*/  FADD.FTZ R159, R159, R0 ;  /* 0x000000009f9f7221 */ /* 0x000fe20000010000 */
[----:B------:R-:W-:Y:S01]  /*6380*/  FADD.FTZ R214, R214, R213 ;  /* 0x000000d5d6d67221 */ /* 0x000fe20000010000 */
[----:B------:R-:W-:-:S02]  /*6390*/  @!P2 VIADD R211, R211, 0x32460 ;  /* 0x00032460d3d3a836 */ /* 0x000fc40000000000 */
[----:B------:R-:W-:Y:S01]  /*63a0*/  FADD.FTZ R156, R156, R159 ;  /* 0x0000009f9c9c7221 */ /* 0x000fe20000010000 */
[----:B------:R-:W-:Y:S01]  /*63b0*/  FADD.FTZ R214, R215, R214 ;  /* 0x000000d6d7d67221 */ /* 0x000fe20000010000 */
[----:B------:R-:W-:Y:S01]  /*63c0*/  MUFU.EX2 R166, R166 ;  /* 0x000000a600a67308 */ /* 0x000fe20000000800 */
[----:B------:R-:W-:Y:S01]  /*63d0*/  @!P2 PRMT R211, RZ, 0x654, R211 ;  /* 0x00000654ffd3a816 */ /* 0x000fe200000000d3 */
[----:B------:R-:W-:Y:S01]  /*63e0*/  FADD.FTZ R157, R157, R156 ;  /* 0x0000009c9d9d7221 */ /* 0x000fe20000010000 */
[----:B------:R-:W-:Y:S01]  /*63f0*/  FADD.FTZ R209, R209, R214 ;  /* 0x000000d6d1d17221 */ /* 0x000fe20000010000 */
[----:B------:R-:W-:Y:S02]  /*6400*/  VIADD R207, R207, 0xffffffff ;  /* 0xffffffffcfcf7836 */ /* 0x000fe40000000000 */
[----:B------:R-:W-:Y:S02]  /*6410*/  IMAD.MOV.U32 R210, RZ, RZ, R20 ;  /* 0x000000ffffd27224 */ /* 0x000fe400078e0014 */
        /* <DEDUP_REMOVED lines=30> */
[----:B------:R-:W1:Y:S01]  /*6600*/  MUFU.EX2 R195, R195 ;  /* 0x000000c300c37308 */ /* 0x000e620000000800 */
[----:B------:R-:W-:-:S02]  /*6610*/  WARPGROUP.DEPBAR.LE gsb0, 0x0 ;  /* 0x00008000000079c5 */ /* 0x000fc40000010000 */
[----:B0-----:R-:W-:-:S05]  /*6620*/  F2FP.F16.F32.PACK_AB R152, R161, R160 ;  /* 0x000000a0a198723e */ /* 0x001fca00000000ff */
[----:B------:R-:W-:Y:S01]  /*6630*/  MUFU.EX2 R198, R198 ;  /* 0x000000c600c67308 */ /* 0x000fe20000000800 */
[----:B--2---:R-:W-:Y:S01]  /*6640*/  F2FP.F16.F32.PACK_AB R153, R163, R162 ;  /* 0x000000a2a399723e */ /* 0x004fe200000000ff */
[----:B------:R-:W-:Y:S01]  /*6650*/  FADD.FTZ R160, R160, R157 ;  /* 0x0000009da0a07221 */ /* 0x000fe20000010000 */
[----:B------:R-:W-:Y:S01]  /*6660*/  F2FP.F16.F32.PACK_AB R154, R165, R164 ;  /* 0x000000a4a59a723e */ /* 0x000fe200000000ff */
[----:B------:R-:W-:Y:S01]  /*6670*/  FADD.FTZ R162, R162, R209 ;  /* 0x000000d1a2a27221 */ /* 0x000fe20000010000 */
[----:B---3--:R-:W-:Y:S01]  /*6680*/  F2FP.F16.F32.PACK_AB R155, R167, R166 ;  /* 0x000000a6a79b723e */ /* 0x008fe200000000ff */
[----:B------:R-:W-:Y:S01]  /*6690*/  FADD.FTZ R161, R161, R160 ;  /* 0x000000a0a1a17221 */ /* 0x000fe20000010000 */
[----:B------:R-:W-:Y:S01]  /*66a0*/  IMAD.MOV.U32 R209, RZ, RZ, R13 ;  /* 0x000000ffffd17224 */ /* 0x000fe200078e000d */
[----:B------:R-:W0:Y:S01]  /*66b0*/  MUFU.EX2 R199, R199 ;  /* 0x000000c700c77308 */ /* 0x000e220000000800 */
[----:B------:R-:W-:Y:S01]  /*66c0*/  WARPGROUP.ARRIVE ;  /* 0x00000000000079c5 */ /* 0x000fe20000000000 */
[----:B------:R-:W-:Y:S01]  /*66d0*/  FADD.FTZ R163, R163, R162 ;  /* 0x000000a2a3a37221 */ /* 0x000fe20000010000 */
[----:B------:R-:W-:-:S03]  /*66e0*/  FADD.FTZ R164, R164, R161 ;  /* 0x000000a1a4a47221 */ /* 0x000fc60000010000 */
[----:B------:R-:W-:Y:S01]  /*66f0*/  FADD.FTZ R166, R166, R163 ;  /* 0x000000a3a6a67221 */ /* 0x000fe20000010000 */
[----:B------:R-:W-:Y:S01]  /*6700*/  HGMMA.64x256x16.F32 R24, R152, gdesc[UR8].tnspB, R24, gsb0 ;  /* 0x43e0000898187df0 */ /* 0x000fe20008000818 */
[----:B------:R-:W-:Y:S01]  /*6710*/  UIADD3 UR10, UR4, 0x100, URZ ;  /* 0x00000100040a7890 */ /* 0x000fe2000fffe03f */
[----:B------:R-:W-:Y:S01]  /*6720*/  FADD.FTZ R165, R165, R164 ;  /* 0x000000a4a5a57221 */ /* 0x000fe20000010000 */
[----:B------:R-:W-:Y:S01]  /*6730*/  UMOV UR11, 0x40000040 ;  /* 0x40000040000b7882 */ /* 0x000fe20000000000 */
[----:B------:R-:W-:Y:S01]  /*6740*/  FADD.FTZ R167, R167, R166 ;  /* 0x000000a6a7a77221 */ /* 0x000fe20000010000 */
        /* <DEDUP_REMOVED lines=13> */
[----:B------:R-:W-:-:S06]  /*6820*/  FADD.FTZ R175, R175, R174 ;  /* 0x000000aeafaf7221 */ /* 0x000fcc0000010000 */
        /* <DEDUP_REMOVED lines=44> */
[----:B0-----:R-:W-:Y:S01]  /*6af0*/  F2FP.F16.F32.PACK_AB R155, R199, R198 ;  /* 0x000000c6c79b723e */ /* 0x001fe200000000ff */
        /* <DEDUP_REMOVED lines=10> */
.L_x_13447:
[----:B------:R-:W-:-:S13]  /*6ba0*/  ISETP.GE.AND P1, PT, R207, RZ, PT ;  /* 0x000000ffcf00720c */ /* 0x000fda0003f26270 */
[----:B------:R-:W-:Y:S05]  /*6bb0*/  @!P1 BRA `(.L_x_13457) ;  /* 0x0000002000bc9947 */ /* 0x000fea0003800000 */
[----:B------:R-:W-:Y:S02]  /*6bc0*/  IMAD.MOV.U32 R213, RZ, RZ, R20 ;  /* 0x000000ffffd57224 */ /* 0x000fe400078e0014 */
[----:B------:R-:W-:-:S07]  /*6bd0*/  IMAD.MOV.U32 R201, RZ, RZ, R13 ;  /* 0x000000ffffc97224 */ /* 0x000fce00078e000d */
.L_x_13466:
[----:B------:R-:W-:-:S04]  /*6be0*/  UIADD3 UR36, UR36, 0x1, URZ ;  /* 0x0000000124247890 */ /* 0x000fc8000fffe03f */
[----:B------:R-:W-:-:S04]  /*6bf0*/  UISETP.NE.AND UP0, UPT, UR36, 0x2, UPT ;  /* 0x000000022400788c */ /* 0x000fc8000bf05270 */
[----:B------:R-:W-:Y:S02]  /*6c00*/  USEL UR4, URZ, 0x1, UP0 ;  /* 0x000000013f047887 */ /* 0x000fe40008000000 */
[----:B------:R-:W-:Y:S02]  /*6c10*/  USEL UR36, UR36, URZ, UP0 ;  /* 0x0000003f24247287 */ /* 0x000fe40008000000 */
[----:B------:R-:W-:Y:S01]  /*6c20*/  ULOP3.LUT UR37, UR37, UR4, URZ, 0x3c, !UPT ;  /* 0x0000000425257292 */ /* 0x000fe2000f8e3c3f */
[----:B------:R-:W-:Y:S11]  /*6c30*/  @!P0 BRA `(.L_x_13458) ;  /* 0x0000000000048947 */ /* 0x000ff60003800000 */
[----:B------:R-:W-:Y:S01]  /*6c40*/  BPT.TRAP 0x1 ;  /* 0x000000040000795c */ /* 0x000fe20000300000 */
.L_x_13458:
        /* <DEDUP_REMOVED lines=9> */
.L_x_13459:
[----:B--2---:R-:W-:Y:S05]  /*6ce0*/  @P1 BRA `(.L_x_13460) ;  /* 0x0000000000081947 */ /* 0x004fea0003800000 */
[----:B------:R-:W2:Y:S02]  /*6cf0*/  SYNCS.PHASECHK.TRANS64.TRYWAIT P1, [UR4+0x32430], R13 ;  /* 0x0324300dff0075a7 */ /* 0x000ea40008020144 */
[----:B--2---:R-:W-:Y:S05]  /*6d00*/  @!P1 BRA `(.L_x_13461) ;  /* 0x000000ac00109947 */ /* 0x004fea0003800000 */
.L_x_13460:
        /* <DEDUP_REMOVED lines=31> */
.L_x_13462:
[----:B------:R3:W4:Y:S01]  /*6f00*/  SYNCS.PHASECHK.TRANS64.TRYWAIT P1, [UR4+0x32450], R13 ;  /* 0x0324500dff0075a7 */ /* 0x0007220008020144 */
[----:B------:R-:W-:Y:S05]  /*6f10*/  @!P0 BRA `(.L_x_13463) ;  /* 0x0000000000048947 */ /* 0x000fea0003800000 */
[----:B------:R-:W-:Y:S01]  /*6f20*/  BPT.TRAP 0x1 ;  /* 0x000000040000795c */ /* 0x000fe20000300000 */
.L_x_13463:
[----:B----4-:R-:W-:Y:S05]  /*6f30*/  @P1 BRA `(.L_x_13464) ;  /* 0x0000000000081947 */ /* 0x010fea0003800000 */
[----:B------:R-:W4:Y:S02]  /*6f40*/  SYNCS.PHASECHK.TRANS64.TRYWAIT P1, [UR4+0x32450], R13 ;  /* 0x0324500dff0075a7 */ /* 0x000f240008020144 */
[----:B----4-:R-:W-:Y:S05]  /*6f50*/  @!P1 BRA `(.L_x_13465) ;  /* 0x000000a800949947 */ /* 0x010fea0003800000 */
.L_x_13464:
[----:B------:R-:W-:Y:S01]  /*6f60*/  R2UR UR56, R10 ;  /* 0x000000000a3872ca */ /* 0x000fe200000e0000 */
[----:B------:R-:W-:Y:S01]  /*6f70*/  UIMAD UR5, UR36, 0xc00, UR7 ;  /* 0x00000c00240578a4 */ /* 0x000fe2000f8e0207 */
[----:B------:R-:W-:Y:S01]  /*6f80*/  R2UR UR57, R11 ;  /* 0x000000000b3972ca */ /* 0x000fe200000e0000 */
[----:B------:R-:W-:Y:S01]  /*6f90*/  WARPGROUP.ARRIVE ;  /* 0x00000000000079c5 */ /* 0x000fe20000000000 */
[----:B------:R-:W-:Y:S01]  /*6fa0*/  UMOV UR59, 0x40000040 ;  /* 0x40000040003b7882 */ /* 0x000fe20000000000 */
[----:B------:R-:W-:-:S04]  /*6fb0*/  UIADD3 UR10, UR5, 0x300, URZ ;  /* 0x00000300050a7890 */ /* 0x000fc8000fffe03f */
[----:B------:R-:W4:Y:S01]  /*6fc0*/  S2R R216, SR_TID.X ;  /* 0x0000000000d87919 */ /* 0x000f220000002100 */
[----:B------:R-:W-:Y:S01]  /*6fd0*/  UMOV UR11, 0x40000040 ;  /* 0x40000040000b7882 */ /* 0x000fe20000000000 */
[----:B------:R-:W-:Y:S01]  /*6fe0*/  UMOV UR58, UR5 ;  /* 0x00000005003a7c82 */ /* 0x000fe20008000000 */
[----:B------:R-:W-:Y:S01]  /*6ff0*/  UIADD3 UR14, UR5, 0x302, URZ ;  /* 0x00000302050e7890 */ /* 0x000fe2000fffe03f */
[C---:B------:R-:W-:Y:S01]  /*7000*/  ISETP.GT.AND P1, PT, R207.reuse, RZ, PT ;  /* 0x000000ffcf00720c */ /* 0x040fe20003f24270 */
[----:B------:R-:W-:Y:S01]  /*7010*/  UMOV UR15, 0x40000040 ;  /* 0x40000040000f7882 */ /* 0x000fe20000000000 */
[----:B------:R-:W-:Y:S01]  /*7020*/  UIADD3 UR18, UR5, 0x304, URZ ;  /* 0x0000030405127890 */ /* 0x000fe2000fffe03f */
[----:B------:R-:W-:Y:S01]  /*7030*/  VIADD R207, R207, 0xffffffff ;  /* 0xffffffffcfcf7836 */ /* 0x000fe20000000000 */
        /* <DEDUP_REMOVED lines=19> */
[----:B----4-:R-:W-:Y:S01]  /*7170*/  SHF.R.U32.HI R216, RZ, 0x7, R216 ;  /* 0x00000007ffd87819 */ /* 0x010fe200000116d8 */
        /* <DEDUP_REMOVED lines=63> */
[----:B--2---:R-:W-:-:S04]  /*7570*/  FMNMX.FTZ R20, R152, R201, !PT ;  /* 0x000000c998147209 */ /* 0x004fc80007810000 */
[----:B-1-3--:R-:W-:-:S04]  /*7580*/  FMNMX.FTZ R13, R153, R20, !PT ;  /* 0x00000014990d7209 */ /* 0x00afc80007810000 */
        /* <DEDUP_REMOVED lines=46> */
[----:B------:R-:W-:-:S05]  /*7870*/  FMNMX.FTZ R20, R199, R20, !PT ;  /* 0x00000014c7147209 */ /* 0x000fca0007810000 */
[----:B------:R-:W2:Y:S01]  /*7880*/  SHFL.BFLY PT, R13, R20, 0x2, 0x1f ;  /* 0x0c401f00140d7f89 */ /* 0x000ea200000e0000 */
[----:B-1----:R-:W-:-:S05]  /*7890*/  FMNMX.FTZ R21, R208, R21, !PT ;  /* 0x00000015d0157209 */ /* 0x002fca0007810000 */
[----:B------:R-:W1:Y:S01]  /*78a0*/  SHFL.BFLY PT, R210, R21, 0x1, 0x1f ;  /* 0x0c201f0015d27f89 */ /* 0x000e6200000e0000 */
[----:B--2---:R-:W-:-:S05]  /*78b0*/  FMNMX.FTZ R212, R20, R13, !PT ;  /* 0x0000000d14d47209 */ /* 0x004fca0007810000 */
[----:B------:R-:W2:Y:S01]  /*78c0*/  SHFL.BFLY PT, R215, R212, 0x1, 0x1f ;  /* 0x0c201f00d4d77f89 */ /* 0x000ea200000e0000 */
[----:B-1----:R-:W-:-:S05]  /*78d0*/  FMNMX.FTZ R13, R21, R210, !PT ;  /* 0x000000d2150d7209 */ /* 0x002fca0007810000 */
[C---:B0-----:R-:W-:Y:S01]  /*78e0*/  FMUL.FTZ R211, R13.reuse, UR5 ;  /* 0x000000050dd37c20 */ /* 0x041fe20008410000 */
[----:B------:R-:W-:-:S03]  /*78f0*/  FADD.FTZ R201, -R13, R201 ;  /* 0x000000c90dc97221 */ /* 0x000fc60000010100 */
[--C-:B------:R-:W-:Y:S01]  /*7900*/  FFMA.FTZ R208, R152, UR5, -R211.reuse ;  /* 0x0000000598d07c23 */ /* 0x100fe200080108d3 */
[--C-:B------:R-:W-:Y:S01]  /*7910*/  FFMA.FTZ R210, R157, UR5, -R211.reuse ;  /* 0x000000059dd27c23 */ /* 0x100fe200080108d3 */
[--C-:B------:R-:W-:Y:S01]  /*7920*/  FFMA.FTZ R209, R153, UR5, -R211.reuse ;  /* 0x0000000599d17c23 */ /* 0x100fe200080108d3 */
[----:B------:R-:W-:Y:S01]  /*7930*/  FMUL.FTZ R201, R201, UR5 ;  /* 0x00000005c9c97c20 */ /* 0x000fe20008410000 */
[----:B------:R-:W-:Y:S02]  /*7940*/  VIADD R153, R216, 0x8 ;  /* 0x00000008d8997836 */ /* 0x000fe40000000000 */
        /* <DEDUP_REMOVED lines=8> */
[----:B--2---:R-:W-:Y:S01]  /*79d0*/  FMNMX.FTZ R20, R212, R215, !PT ;  /* 0x000000d7d4147209 */ /* 0x004fe20007810000 */
[----:B------:R-:W0:Y:S01]  /*79e0*/  MUFU.EX2 R201, R201 ;  /* 0x000000c900c97308 */ /* 0x000e220000000800 */
[--C-:B------:R-:W-:Y:S01]  /*79f0*/  FFMA.FTZ R172, R172, UR5, -R211.reuse ;  /* 0x00000005acac7c23 */ /* 0x100fe200080108d3 */
[--C-:B------:R-:W-:Y:S01]  /*7a00*/  FFMA.FTZ R173, R173, UR5, -R211.reuse ;  /* 0x00000005adad7c23 */ /* 0x100fe200080108d3 */
[----:B------:R-:W-:Y:S01]  /*7a10*/  FFMA.FTZ R176, R176, UR5, -R211 ;  /* 0x00000005b0b07c23 */ /* 0x000fe200080108d3 */
[----:B------:R-:W-:Y:S01]  /*7a20*/  FADD.FTZ R21, -R20, R213 ;  /* 0x000000d514157221 */ /* 0x000fe20000010100 */
[----:B------:R-:W-:-:S02]  /*7a30*/  IMAD.U32 R213, RZ, RZ, UR4 ;  /* 0x00000004ffd57e24 */ /* 0x000fc4000f8e00ff */
[----:B------:R-:W-:Y:S01]  /*7a40*/  FMUL.FTZ R215, R20, UR5 ;  /* 0x0000000514d77c20 */ /* 0x000fe20008410000 */
[----:B------:R-:W-:Y:S01]  /*7a50*/  UIMAD UR4, UR36, 0xc00, UR6 ;  /* 0x00000c00240478a4 */ /* 0x000fe2000f8e0206 */
[----:B------:R-:W-:Y:S01]  /*7a60*/  FMUL.FTZ R157, R21, UR5 ;  /* 0x00000005159d7c20 */ /* 0x000fe20008410000 */
[----:B------:R-:W-:Y:S01]  /*7a70*/  @!P2 VIADD R152, R213, 0x32440 ;  /* 0x00032440d598a836 */ /* 0x000fe20000000000 */
[----:B------:R-:W-:Y:S01]  /*7a80*/  IADD3 R21, -R216, 0xb, RZ ;  /* 0x0000000bd8157810 */ /* 0x000fe20007ffe1ff */
[--C-:B------:R-:W-:Y:S01]  /*7a90*/  FFMA.FTZ R212, R154, UR5, -R215.reuse ;  /* 0x000000059ad47c23 */ /* 0x100fe200080108d7 */
[--C-:B------:R-:W-:Y:S01]  /*7aa0*/  FFMA.FTZ R214, R155, UR5, -R215.reuse ;  /* 0x000000059bd67c23 */ /* 0x100fe200080108d7 */
[--C-:B------:R-:W-:Y:S01]  /*7ab0*/  FFMA.FTZ R158, R158, UR5, -R215.reuse ;  /* 0x000000059e9e7c23 */ /* 0x100fe200080108d7 */
[----:B------:R-:W-:Y:S01]  /*7ac0*/  @!P2 PRMT R152, RZ, 0x654, R152 ;  /* 0x00000654ff98a816 */ /* 0x000fe20000000098 */
[--C-:B------:R-:W-:Y:S01]  /*7ad0*/  FFMA.FTZ R159, R159, UR5, -R215.reuse ;  /* 0x000000059f9f7c23 */ /* 0x100fe200080108d7 */
[----:B------:R1:W-:Y:S06]  /*7ae0*/  BAR.ARV R21, 0x100 ;  /* 0x000400150000751d */ /* 0x0003ec0000002000 */
        /* <DEDUP_REMOVED lines=152> */
[----:B------:R-:W-:Y:S01]  /*8470*/  FFMA.FTZ R175, R175, UR5, -R215 ;  /* 0x00000005afaf7c23 */ /* 0x000fe200080108d7 */
[--C-:B------:R-:W-:Y:S01]  /*8480*/  FFMA.FTZ R177, R177, UR5, -R211.reuse ;  /* 0x00000005b1b17c23 */ /* 0x100fe200080108d3 */
[----:B------:R-:W-:Y:S01]  /*8490*/  HGMMA.64x256x16.F32 R24, R152, gdesc[UR8].tnspB, R24, gsb0 ;  /* 0x43e0000898187df0 */ /* 0x000fe20008000818 */
[----:B------:R-:W0:Y:S01]  /*84a0*/  MUFU.EX2 R161, R161 ;  /* 0x000000a100a17308 */ /* 0x000e220000000800 */
[----:B------:R-:W-:Y:S01]  /*84b0*/  UIADD3 UR10, UR4, 0x80, URZ ;  /* 0x00000080040a7890 */ /* 0x000fe2000fffe03f */
[--C-:B------:R-:W-:Y:S01]  /*84c0*/  FFMA.FTZ R180, R180, UR5, -R211.reuse ;  /* 0x00000005b4b47c23 */ /* 0x100fe200080108d3 */
[----:B------:R-:W-:Y:S01]  /*84d0*/  UMOV UR11, 0x40000040 ;  /* 0x40000040000b7882 */ /* 0x000fe20000000000 */
[----:B------:R-:W-:Y:S01]  /*84e0*/  FFMA.FTZ R181, R181, UR5, -R211 ;  /* 0x00000005b5b57c23 */ /* 0x000fe200080108d3 */
[--C-:B------:R-:W-:Y:S01]  /*84f0*/  FFMA.FTZ R178, R178, UR5, -R215.reuse ;  /* 0x00000005b2b27c23 */ /* 0x100fe200080108d7 */
[--C-:B------:R-:W-:Y:S01]  /*8500*/  FFMA.FTZ R179, R179, UR5, -R215.reuse ;  /* 0x00000005b3b37c23 */ /* 0x100fe200080108d7 */
[--C-:B------:R-:W-:Y:S01]  /*8510*/  FFMA.FTZ R182, R182, UR5, -R215.reuse ;  /* 0x00000005b6b67c23 */ /* 0x100fe200080108d7 */
[----:B------:R-:W-:Y:S01]  /*8520*/  MUFU.EX2 R164, R164 ;  /* 0x000000a400a47308 */ /* 0x000fe20000000800 */
[----:B------:R-:W-:Y:S01]  /*8530*/  FFMA.FTZ R183, R183, UR5, -R215 ;  /* 0x00000005b7b77c23 */ /* 0x000fe200080108d7 */
[--C-:B------:R-:W-:Y:S01]  /*8540*/  FFMA.FTZ R184, R184, UR5, -R211.reuse ;  /* 0x00000005b8b87c23 */ /* 0x100fe200080108d3 */
[--C-:B------:R-:W-:Y:S01]  /*8550*/  FFMA.FTZ R185, R185, UR5, -R211.reuse ;  /* 0x00000005b9b97c23 */ /* 0x100fe200080108d3 */
[--C-:B------:R-:W-:Y:S01]  /*8560*/  FFMA.FTZ R188, R188, UR5, -R211.reuse ;  /* 0x00000005bcbc7c23 */ /* 0x100fe200080108d3 */
[----:B------:R-:W-:Y:S01]  /*8570*/  FFMA.FTZ R189, R189, UR5, -R211 ;  /* 0x00000005bdbd7c23 */ /* 0x000fe200080108d3 */
[--C-:B------:R-:W-:Y:S01]  /*8580*/  FFMA.FTZ R186, R186, UR5, -R215.reuse ;  /* 0x00000005baba7c23 */ /* 0x100fe200080108d7 */
[--C-:B------:R-:W-:Y:S01]  /*8590*/  FFMA.FTZ R187, R187, UR5, -R215.reuse ;  /* 0x00000005bbbb7c23 */ /* 0x100fe200080108d7 */
[----:B------:R-:W2:Y:S01]  /*85a0*/  MUFU.EX2 R165, R165 ;  /* 0x000000a500a57308 */ /* 0x000ea20000000800 */
[--C-:B------:R-:W-:Y:S01]  /*85b0*/  FFMA.FTZ R190, R190, UR5, -R215.reuse ;  /* 0x00000005bebe7c23 */ /* 0x100fe200080108d7 */
[----:B------:R-:W-:Y:S01]  /*85c0*/  FFMA.FTZ R191, R191, UR5, -R215 ;  /* 0x00000005bfbf7c23 */ /* 0x000fe200080108d7 */
[--C-:B------:R-:W-:Y:S01]  /*85d0*/  FFMA.FTZ R192, R192, UR5, -R211.reuse ;  /* 0x00000005c0c07c23 */ /* 0x100fe200080108d3 */
[--C-:B------:R-:W-:Y:S01]  /*85e0*/  FFMA.FTZ R193, R193, UR5, -R211.reuse ;  /* 0x00000005c1c17c23 */ /* 0x100fe200080108d3 */
[--C-:B------:R-:W-:Y:S01]  /*85f0*/  FFMA.FTZ R196, R196, UR5, -R211.reuse ;  /* 0x00000005c4c47c23 */ /* 0x100fe200080108d3 */
[----:B------:R-:W-:Y:S01]  /*8600*/  FFMA.FTZ R197, R197, UR5, -R211 ;  /* 0x00000005c5c57c23 */ /* 0x000fe200080108d3 */
[--C-:B------:R-:W-:Y:S01]  /*8610*/  FFMA.FTZ R194, R194, UR5, -R215.reuse ;  /* 0x00000005c2c27c23 */ /* 0x100fe200080108d7 */
[----:B------:R-:W-:Y:S01]  /*8620*/  MUFU.EX2 R162, R162 ;  /* 0x000000a200a27308 */ /* 0x000fe20000000800 */
[--C-:B------:R-:W-:Y:S01]  /*8630*/  FFMA.FTZ R195, R195, UR5, -R215.reuse ;  /* 0x00000005c3c37c23 */ /* 0x100fe200080108d7 */
[--C-:B------:R-:W-:Y:S01]  /*8640*/  FFMA.FTZ R198, R198, UR5, -R215.reuse ;  /* 0x00000005c6c67c23 */ /* 0x100fe200080108d7 */
[----:B------:R-:W-:Y:S01]  /*8650*/  FFMA.FTZ R199, R199, UR5, -R215 ;  /* 0x00000005c7c77c23 */ /* 0x000fe200080108d7 */
[----:B------:R-:W-:Y:S01]  /*8660*/  FFMA.FTZ R0, R201, R0, R208 ;  /* 0x00000000c9007223 */ /* 0x000fe200000100d0 */
[----:B------:R-:W-:Y:S01]  /*8670*/  FFMA.FTZ R157, R157, R12, R212 ;  /* 0x0000000c9d9d7223 */ /* 0x000fe200000100d4 */
[----:B------:R-:W-:-:S02]  /*8680*/  @!P2 VIADD R213, R213, 0x32460 ;  /* 0x00032460d5d5a836 */ /* 0x000fc40000000000 */
[----:B------:R-:W3:Y:S01]  /*8690*/  MUFU.EX2 R163, R163 ;  /* 0x000000a300a37308 */ /* 0x000ee20000000800 */
[----:B------:R-:W-:Y:S01]  /*86a0*/  FADD.FTZ R209, R209, R0 ;  /* 0x00000000d1d17221 */ /* 0x000fe20000010000 */
[----:B------:R-:W-:Y:S01]  /*86b0*/  FADD.FTZ R157, R214, R157 ;  /* 0x0000009dd69d7221 */ /* 0x000fe20000010000 */
[----:B------:R-:W-:Y:S01]  /*86c0*/  @!P2 PRMT R213, RZ, 0x654, R213 ;  /* 0x00000654ffd5a816 */ /* 0x000fe200000000d5 */
[----:B------:R-:W-:Y:S02]  /*86d0*/  IMAD.MOV.U32 R201, RZ, RZ, R13 ;  /* 0x000000ffffc97224 */ /* 0x000fe400078e000d */
[----:B------:R-:W-:Y:S01]  /*86e0*/  FADD.FTZ R209, R156, R209 ;  /* 0x000000d19cd17221 */ /* 0x000fe20000010000 */
[----:B------:R-:W-:Y:S01]  /*86f0*/  FADD.FTZ R158, R158, R157 ;  /* 0x0000009d9e9e7221 */ /* 0x000fe20000010000 */
[----:B------:R-:W-:Y:S02]  /*8700*/  MUFU.EX2 R166, R166 ;  /* 0x000000a600a67308 */ /* 0x000fe40000000800 */
[----:B------:R-:W-:Y:S01]  /*8710*/  FADD.FTZ R209, R210, R209 ;  /* 0x000000d1d2d17221 */ /* 0x000fe20000010000 */
[----:B------:R-:W-:-:S05]  /*8720*/  FADD.FTZ R159, R159, R158 ;  /* 0x0000009e9f9f7221 */ /* 0x000fca0000010000 */
[----:B------:R-:W4:Y:S08]  /*8730*/  MUFU.EX2 R167, R167 ;  /* 0x000000a700a77308 */ /* 0x000f300000000800 */
[----:B------:R-:W-:Y:S08]  /*8740*/  MUFU.EX2 R168, R168 ;  /* 0x000000a800a87308 */ /* 0x000ff00000000800 */
[----:B------:R-:W5:Y:S08]  /*8750*/  MUFU.EX2 R169, R169 ;  /* 0x000000a900a97308 */ /* 0x000f700000000800 */
[----:B------:R-:W-:Y:S08]  /*8760*/  MUFU.EX2 R172, R172 ;  /* 0x000000ac00ac7308 */ /* 0x000ff00000000800 */
[----:B------:R-:W1:Y:S08]  /*8770*/  MUFU.EX2 R173, R173 ;  /* 0x000000ad00ad7308 */ /* 0x000e700000000800 */
        /* <DEDUP_REMOVED lines=22> */
[----:B------:R-:W-:Y:S01]  /*88e0*/  MUFU.EX2 R196, R196 ;  /* 0x000000c400c47308 */ /* 0x000fe20000000800 */
[----:B------:R-:W-:-:S02]  /*88f0*/  WARPGROUP.DEPBAR.LE gsb0, 0x0 ;  /* 0x00008000000079c5 */ /* 0x000fc40000010000 */
[----:B0-----:R-:W-:-:S05]  /*8900*/  F2FP.F16.F32.PACK_AB R152, R161, R160 ;  /* 0x000000a0a198723e */ /* 0x001fca00000000ff */
[----:B------:R-:W0:Y:S01]  /*8910*/  MUFU.EX2 R197, R197 ;  /* 0x000000c500c57308 */ /* 0x000e220000000800 */
[----:B--2---:R-:W-:Y:S01]  /*8920*/  F2FP.F16.F32.PACK_AB R154, R165, R164 ;  /* 0x000000a4a59a723e */ /* 0x004fe200000000ff */
[----:B------:R-:W-:Y:S01]  /*8930*/  FADD.FTZ R160, R160, R209 ;  /* 0x000000d1a0a07221 */ /* 0x000fe20000010000 */
[----:B---3--:R-:W-:Y:S01]  /*8940*/  F2FP.F16.F32.PACK_AB R153, R163, R162 ;  /* 0x000000a2a399723e */ /* 0x008fe200000000ff */
[----:B------:R-:W-:Y:S01]  /*8950*/  FADD.FTZ R162, R162, R159 ;  /* 0x0000009fa2a27221 */ /* 0x000fe20000010000 */
[----:B----4-:R-:W-:Y:S01]  /*8960*/  F2FP.F16.F32.PACK_AB R155, R167, R166 ;  /* 0x000000a6a79b723e */ /* 0x010fe200000000ff */
        /* <DEDUP_REMOVED lines=8> */
[----:B------:R-:W2:Y:S01]  /*89f0*/  MUFU.EX2 R195, R195 ;  /* 0x000000c300c37308 */ /* 0x000ea20000000800 */
[----:B------:R-:W-:Y:S01]  /*8a00*/  UMOV UR11, 0x40000040 ;  /* 0x40000040000b7882 */ /* 0x000fe20000000000 */
[----:B------:R-:W-:Y:S01]  /*8a10*/  FADD.FTZ R165, R165, R164 ;  /* 0x000000a4a5a57221 */ /* 0x000fe20000010000 */
[----:B------:R-:W-:-:S05]  /*8a20*/  FADD.FTZ R167, R167, R166 ;  /* 0x000000a6a7a77221 */ /* 0x000fca0000010000 */
[----:B------:R-:W-:Y:S08]  /*8a30*/  MUFU.EX2 R198, R198 ;  /* 0x000000c600c67308 */ /* 0x000ff00000000800 */
[----:B------:R-:W3:Y:S01]  /*8a40*/  MUFU.EX2 R199, R199 ;  /* 0x000000c700c77308 */ /* 0x000ee20000000800 */
[----:B------:R-:W-:Y:S02]  /*8a50*/  WARPGROUP.DEPBAR.LE gsb0, 0x0 ;  /* 0x00008000000079c5 */ /* 0x000fe40000010000 */
[----:B-----5:R-:W-:Y:S01]  /*8a60*/  F2FP.F16.F32.PACK_AB R152, R169, R168 ;  /* 0x000000a8a998723e */ /* 0x020fe200000000ff */
[----:B------:R-:W-:Y:S01]  /*8a70*/  FADD.FTZ R168, R168, R165 ;  /* 0x000000a5a8a87221 */ /* 0x000fe20000010000 */
[----:B-1----:R-:W-:-:S02]  /*8a80*/  F2FP.F16.F32.PACK_AB R154, R173, R172 ;  /* 0x000000acad9a723e */ /* 0x002fc400000000ff */
[----:B------:R-:W-:Y:S01]  /*8a90*/  F2FP.F16.F32.PACK_AB R153, R171, R170 ;  /* 0x000000aaab99723e */ /* 0x000fe200000000ff */
[----:B------:R-:W-:Y:S01]  /*8aa0*/  FADD.FTZ R170, R170, R167 ;  /* 0x000000a7aaaa7221 */ /* 0x000fe20000010000 */
[----:B------:R-:W-:Y:S01]  /*8ab0*/  F2FP.F16.F32.PACK_AB R155, R175, R174 ;  /* 0x000000aeaf9b723e */ /* 0x000fe200000000ff */
[----:B------:R-:W-:Y:S02]  /*8ac0*/  FADD.FTZ R169, R169, R168 ;  /* 0x000000a8a9a97221 */ /* 0x000fe40000010000 */
[----:B------:R-:W-:Y:S01]  /*8ad0*/  FADD.FTZ R171, R171, R170 ;  /* 0x000000aaabab7221 */ /* 0x000fe20000010000 */
[----:B------:R-:W-:Y:S01]  /*8ae0*/  WARPGROUP.ARRIVE ;  /* 0x00000000000079c5 */ /* 0x000fe20000000000 */
[----:B------:R-:W-:Y:S02]  /*8af0*/  FADD.FTZ R172, R172, R169 ;  /* 0x000000a9acac7221 */ /* 0x000fe40000010000 */
[----:B------:R-:W-:Y:S02]  /*8b00*/  FADD.FTZ R174, R174, R171 ;  /* 0x000000abaeae7221 */ /* 0x000fe40000010000 */
[----:B------:R-:W-:Y:S01]  /*8b10*/  FADD.FTZ R173, R173, R172 ;  /* 0x000000acadad7221 */ /* 0x000fe20000010000 */
[----:B------:R-:W-:Y:S01]  /*8b20*/  HGMMA.64x256x16.F32 R24, R152, gdesc[UR8].tnspB, R24, gsb0 ;  /* 0x43e0000898187df0 */ /* 0x000fe20008000818 */
[----:B------:R-:W-:Y:S01]  /*8b30*/  UIADD3 UR10, UR4, 0x180, URZ ;  /* 0x00000180040a7890 */ /* 0x000fe2000fffe03f */
[----:B------:R-:W-:Y:S01]  /*8b40*/  FADD.FTZ R175, R175, R174 ;  /* 0x000000aeafaf7221 */ /* 0x000fe20000010000 */
[----:B------:R-:W-:Y:S01]  /*8b50*/  UMOV UR11, 0x40000040 ;  /* 0x40000040000b7882 */ /* 0x000fe20000000000 */
[----:B------:R-:W-:-:S02]  /*8b60*/  WARPGROUP.DEPBAR.LE gsb0, 0x0 ;  /* 0x00008000000079c5 */ /* 0x000fc40000010000 */
[----:B------:R-:W-:Y:S01]  /*8b70*/  F2FP.F16.F32.PACK_AB R152, R177, R176 ;  /* 0x000000b0b198723e */ /* 0x000fe200000000ff */
[----:B------:R-:W-:Y:S01]  /*8b80*/  FADD.FTZ R176, R176, R173 ;  /* 0x000000adb0b07221 */ /* 0x000fe20000010000 */
[----:B------:R-:W-:Y:S02]  /*8b90*/  F2FP.F16.F32.PACK_AB R154, R181, R180 ;  /* 0x000000b4b59a723e */ /* 0x000fe400000000ff */
        /* <DEDUP_REMOVED lines=8> */
[----:B------:R-:W-:-:S07]  /*8c20*/  FADD.FTZ R181, R181, R180 ;  /* 0x000000b4b5b57221 */ /* 0x000fce0000010000 */
[----:B------:R-:W-:Y:S01]  /*8c30*/  HGMMA.64x256x16.F32 R24, R152, gdesc[UR8].tnspB, R24, gsb0 ;  /* 0x43e0000898187df0 */ /* 0x000fe20008000818 */
[----:B------:R-:W-:Y:S01]  /*8c40*/  UIADD3 UR10, UR4, 0x200, URZ ;  /* 0x00000200040a7890 */ /* 0x000fe2000fffe03f */
[----:B------:R-:W-:Y:S01]  /*8c50*/  FADD.FTZ R183, R183, R182 ;  /* 0x000000b6b7b77221 */ /* 0x000fe20000010000 */
[----:B------:R-:W-:Y:S01]  /*8c60*/  UMOV UR11, 0x40000040 ;  /* 0x40000040000b7882 */ /* 0x000fe20000000000 */
[----:B------:R-:W-:Y:S02]  /*8c70*/  WARPGROUP.DEPBAR.LE gsb0, 0x0 ;  /* 0x00008000000079c5 */ /* 0x000fe40000010000 */
[----:B------:R-:W-:Y:S01]  /*8c80*/  F2FP.F16.F32.PACK_AB R152, R185, R184 ;  /* 0x000000b8b998723e */ /* 0x000fe200000000ff */
[----:B------:R-:W-:Y:S01]  /*8c90*/  FADD.FTZ R184, R184, R181 ;  /* 0x000000b5b8b87221 */ /* 0x000fe20000010000 */
[----:B------:R-:W-:Y:S02]  /*8ca0*/  F2FP.F16.F32.PACK_AB R154, R189, R188 ;  /* 0x000000bcbd9a723e */ /* 0x000fe400000000ff */
        /* <DEDUP_REMOVED lines=16> */
[----:B0-----:R-:W-:Y:S02]  /*8db0*/  F2FP.F16.F32.PACK_AB R154, R197, R196 ;  /* 0x000000c4c59a723e */ /* 0x001fe400000000ff */
[----:B--2---:R-:W-:Y:S01]  /*8dc0*/  F2FP.F16.F32.PACK_AB R153, R195, R194 ;  /* 0x000000c2c399723e */ /* 0x004fe200000000ff */
[----:B------:R-:W-:Y:S01]  /*8dd0*/  FADD.FTZ R194, R194, R191 ;  /* 0x000000bfc2c27221 */ /* 0x000fe20000010000 */
[----:B---3--:R-:W-:Y:S01]  /*8de0*/  F2FP.F16.F32.PACK_AB R155, R199, R198 ;  /* 0x000000c6c79b723e */ /* 0x008fe200000000ff */
[----:B------:R-:W-:-:S02]  /*8df0*/  FADD.FTZ R193, R193, R192 ;  /* 0x000000c0c1c17221 */ /* 0x000fc40000010000 */
[----:B------:R-:W-:Y:S01]  /*8e00*/  FADD.FTZ R195, R195, R194 ;  /* 0x000000c2c3c37221 */ /* 0x000fe20000010000 */
[----:B------:R-:W-:Y:S01]  /*8e10*/  WARPGROUP.ARRIVE ;  /* 0x00000000000079c5 */ /* 0x000fe20000000000 */
[----:B------:R-:W-:Y:S02]  /*8e20*/  FADD.FTZ R0, R196, R193 ;  /* 0x000000c1c4007221 */ /* 0x000fe40000010000 */
[----:B------:R-:W-:Y:S02]  /*8e30*/  FADD.FTZ R12, R198, R195 ;  /* 0x000000c3c60c7221 */ /* 0x000fe40000010000 */
[----:B------:R-:W-:-:S07]  /*8e40*/  FADD.FTZ R0, R197, R0 ;  /* 0x00000000c5007221 */ /* 0x000fce0000010000 */
[----:B------:R-:W-:Y:S01]  /*8e50*/  HGMMA.64x256x16.F32 R24, R152, gdesc[UR8].tnspB, R24, gsb0 ;  /* 0x43e0000898187df0 */ /* 0x000fe20008000818 */
[----:B------:R-:W-:Y:S02]  /*8e60*/  FADD.FTZ R12, R199, R12 ;  /* 0x0000000cc70c7221 */ /* 0x000fe40000010000 */
[----:B------:R-:W-:Y:S02]  /*8e70*/  WARPGROUP.DEPBAR.LE gsb0, 0x0 ;  /* 0x00008000000079c5 */ /* 0x000fe40000010000 */
[----:B------:R0:W-:Y:S02]  /*8e80*/  @!P2 SYNCS.ARRIVE.TRANS64.RED.A1T0 RZ, [R213+URZ], RZ ;  /* 0x000000ffd5ffa9a7 */ /* 0x0001e4000810043f */
[----:B0-----:R-:W-:Y:S01]  /*8e90*/  IMAD.MOV.U32 R213, RZ, RZ, R20 ;  /* 0x000000ffffd57224 */ /* 0x001fe200078e0014 */
[----:B------:R-:W-:Y:S06]  /*8ea0*/  @P1 BRA `(.L_x_13466) ;  /* 0xffffffdc004c1947 */ /* 0x000fec000383ffff */
.L_x_13457:
[----:B------:R-:W1:Y:S01]  /*8eb0*/  SHFL.BFLY PT, R3, R0, 0x2, 0x1f ;  /* 0x0c401f0000037f89 */ /* 0x000e6200000e0000 */
[----:B------:R-:W-:Y:S01]  /*8ec0*/  IMAD.MOV.U32 R4, RZ, RZ, RZ ;  /* 0x000000ffff047224 */ /* 0x000fe200078e00ff */
[----:B------:R-:W-:Y:S01]  /*8ed0*/  R2UR UR4, R222 ;  /* 0x00000000de0472ca */ /* 0x000fe200000e0000 */
[----:B------:R-:W-:Y:S01]  /*8ee0*/  UIADD3 UR36, UR36, 0x1, URZ ;  /* 0x0000000124247890 */ /* 0x000fe2000fffe03f */
[----:B------:R-:W2:Y:S01]  /*8ef0*/  SHFL.BFLY PT, R5, R12, 0x2, 0x1f ;  /* 0x0c401f000c057f89 */ /* 0x000ea200000e0000 */
[----:B------:R-:W-:Y:S01]  /*8f00*/  IMAD.U32 R8, RZ, RZ, UR5 ;  /* 0x00000005ff087e24 */ /* 0x000fe2000f8e00ff */
[----:B------:R3:W-:Y:S06]  /*8f10*/  BAR.ARV R21, 0x100 ;  /* 0x000400150000751d */ /* 0x0007ec0000002000 */
[----:B------:R-:W-:-:S02]  /*8f20*/  UISETP.NE.AND UP0, UPT, UR36, 0x2, UPT ;  /* 0x000000022400788c */ /* 0x000fc4000bf05270 */
[----:B------:R-:W-:Y:S06]  /*8f30*/  BAR.ARV 0x8, 0x180 ;  /* 0x0206000000007b1d */ /* 0x000fec0000002000 */
[----:B------:R-:W-:Y:S01]  /*8f40*/  UIADD3 UR4, UR4, 0x1, URZ ;  /* 0x0000000104047890 */ /* 0x000fe2000fffe03f */
[----:B------:R-:W-:Y:S01]  /*8f50*/  PLOP3.LUT P0, PT, PT, PT, PT, 0x8, 0x0 ;  /* 0x000000000000781c */ /* 0x000fe20003f0e170 */
[----:B-1----:R-:W-:Y:S01]  /*8f60*/  FADD.FTZ R3, R3, R0 ;  /* 0x0000000003037221 */ /* 0x002fe20000010000 */
[----:B------:R-:W-:Y:S01]  /*8f70*/  IMAD.MOV.U32 R0, RZ, RZ, RZ ;  /* 0x000000ffff007224 */ /* 0x000fe200078e00ff */
[----:B------:R-:W-:Y:S01]  /*8f80*/  USEL UR36, UR36, URZ, UP0 ;  /* 0x0000003f24247287 */ /* 0x000fe20008000000 */
[----:B--2---:R-:W-:-:S02]  /*8f90*/  FADD.FTZ R5, R5, R12 ;  /* 0x0000000c05057221 */ /* 0x004fc40000010000 */
[----:B------:R-:W1:Y:S01]  /*8fa0*/  SHFL.BFLY PT, R2, R3, 0x1, 0x1f ;  /* 0x0c201f0003027f89 */ /* 0x000e6200000e0000 */
[----:B------:R-:W-:Y:S01]  /*8fb0*/  IMAD.U32 R222, RZ, RZ, UR4 ;  /* 0x00000004ffde7e24 */ /* 0x000fe2000f8e00ff */
[----:B------:R-:W-:-:S04]  /*8fc0*/  USEL UR4, URZ, 0x1, UP0 ;  /* 0x000000013f047887 */ /* 0x000fc80008000000 */
[----:B------:R-:W-:Y:S01]  /*8fd0*/  ULOP3.LUT UR37, UR37, UR4, URZ, 0x3c, !UPT ;  /* 0x0000000425257292 */ /* 0x000fe2000f8e3c3f */
[----:B-1----:R-:W-:Y:S01]  /*8fe0*/  FADD.FTZ R7, R3, R2 ;  /* 0x0000000203077221 */ /* 0x002fe20000010000 */
[----:B------:R-:W-:Y:S01]  /*8ff0*/  IMAD.MOV.U32 R3, RZ, RZ, -0x800000 ;  /* 0xff800000ff037424 */ /* 0x000fe200078e00ff */
[----:B------:R-:W1:Y:S03]  /*9000*/  SHFL.BFLY PT, R2, R5, 0x1, 0x1f ;  /* 0x0c201f0005027f89 */ /* 0x000e6600000e0000 */
[----:B------:R-:W-:-:S13]  /*9010*/  FSETP.NE.FTZ.AND P1, PT, R7, RZ, PT ;  /* 0x000000ff0700720b */ /* 0x000fda0003f35000 */
[----:B------:R-:W2:Y:S01]  /*9020*/  @P1 MUFU.RCP R4, R7 ;  /* 0x0000000700041308 */ /* 0x000ea20000001000 */
[----:B-1----:R-:W-:Y:S01]  /*9030*/  FADD.FTZ R6, R5, R2 ;  /* 0x0000000205067221 */ /* 0x002fe20000010000 */
[----:B------:R-:W-:-:S06]  /*9040*/  IMAD.MOV.U32 R2, RZ, RZ, -0x800000 ;  /* 0xff800000ff027424 */ /* 0x000fcc00078e00ff */
[----:B------:R-:W1:Y:S01]  /*9050*/  @P1 MUFU.LG2 R5, R7 ;  /* 0x0000000700051308 */ /* 0x000e620000000c00 */
[----:B------:R-:W-:Y:S01]  /*9060*/  FSETP.NE.FTZ.AND P2, PT, R6, RZ, PT ;  /* 0x000000ff0600720b */ /* 0x000fe20003f55000 */
        /* <DEDUP_REMOVED lines=8> */
[----:B------:R-:W-:-:S04]  /*90f0*/  FMUL.FTZ R173, R40, R4 ;  /* 0x0000000428ad7220 */ /* 0x000fc80000410000 */
[----:B------:R-:W-:Y:S01]  /*9100*/  @P2 MUFU.RCP R0, R6 ;  /* 0x0000000600002308 */ /* 0x000fe20000001000 */
[-C--:B------:R-:W-:Y:S01]  /*9110*/  FMUL.FTZ R41, R41, R4.reuse ;  /* 0x0000000429297220 */ /* 0x080fe20000410000 */
[-C--:B------:R-:W-:Y:S01]  /*9120*/  FMUL.FTZ R174, R44, R4.reuse ;  /* 0x000000042cae7220 */ /* 0x080fe20000410000 */
[-C--:B------:R-:W-:Y:S01]  /*9130*/  FMUL.FTZ R45, R45, R4.reuse ;  /* 0x000000042d2d7220 */ /* 0x080fe20000410000 */
[-C--:B------:R-:W-:Y:S01]  /*9140*/  FMUL.FTZ R175, R48, R4.reuse ;  /* 0x0000000430af7220 */ /* 0x080fe20000410000 */
[-C--:B------:R-:W-:Y:S01]  /*9150*/  FMUL.FTZ R49, R49, R4.reuse ;  /* 0x0000000431317220 */ /* 0x080fe20000410000 */
[-C--:B------:R-:W-:Y:S01]  /*9160*/  FMUL.FTZ R176, R52, R4.reuse ;  /* 0x0000000434b07220 */ /* 0x080fe20000410000 */
[-C--:B------:R-:W-:Y:S01]  /*9170*/  FMUL.FTZ R53, R53, R4.reuse ;  /* 0x0000000435357220 */ /* 0x080fe20000410000 */
[----:B------:R-:W2:Y:S01]  /*9180*/  @P2 MUFU.LG2 R6, R6 ;  /* 0x0000000600062308 */ /* 0x000ea20000000c00 */
        /* <DEDUP_REMOVED lines=50> */
[----:B-1----:R-:W-:Y:S01]  /*94b0*/  @P1 FMUL.FTZ R5, R5, 0.69314718246459960938 ;  /* 0x3f31721805051820 */ /* 0x002fe20000410000 */
[----:B--2---:R-:W-:Y:S01]  /*94c0*/  @P2 FMUL.FTZ R7, R6, 0.69314718246459960938 ;  /* 0x3f31721806072820 */ /* 0x004fe20000410000 */
        /* <DEDUP_REMOVED lines=66> */
[----:B---3--:R-:W-:-:S07]  /*98f0*/  @P2 FFMA.FTZ R2, R8, R20, R7 ;  /* 0x0000001408022223 */ /* 0x008fce0000010007 */
.L_x_13435:
[----:B------:R-:W1:Y:S01]  /*9900*/  S2R R5, SR_CgaCtaId ;  /* 0x0000000000057919 */ /* 0x000e620000008800 */
[----:B------:R-:W-:Y:S01]  /*9910*/  MOV R194, 0x400 ;  /* 0x0000040000c27802 */ /* 0x000fe20000000f00 */
[----:B------:R-:W-:Y:S01]  /*9920*/  BSSY B0, `(.L_x_13467) ;  /* 0x0000297000007945 */ /* 0x000fe20003800000 */
[----:B------:R-:W-:Y:S02]  /*9930*/  BAR.SYNC.DEFER_BLOCKING 0x5, 0x180 ;  /* 0x0146000000007b1d */ /* 0x000fe40000010000 */
[----:B-1----:R-:W-:-:S05]  /*9940*/  LEA R194, R5, R194, 0x18 ;  /* 0x000000c205c27211 */ /* 0x002fca00078ec0ff */
[----:B------:R-:W1:Y:S02]  /*9950*/  LDS R4, [R194+0x324d0] ;  /* 0x0324d000c2047984 */ /* 0x000e640000000800 */
[----:B-1----:R-:W-:Y:S01]  /*9960*/  R2UR UR4, R4 ;  /* 0x00000000040472ca */ /* 0x002fe200000e0000 */
[----:B------:R-:W-:Y:S06]  /*9970*/  BAR.ARV 0x4, 0x180 ;  /* 0x0106000000007b1d */ /* 0x000fec0000002000 */
[----:B------:R-:W-:Y:S08]  /*9980*/  @P0 BRA `(.L_x_13468) ;  /* 0x0000001c00540947 */ /* 0x000ff00003800000 */
[----:B------:R-:W1:Y:S01]  /*9990*/  S2R R5, SR_SWINHI ;  /* 0x0000000000057919 */ /* 0x000e620000002f00 */
[----:B------:R-:W-:Y:S01]  /*99a0*/  F2FP.F16.F32.PACK_AB R24, R25, R24 ;  /* 0x000000181918723e */ /* 0x000fe200000000ff */
[----:B------:R-:W-:Y:S01]  /*99b0*/  ULDC.64 UR8, c[0x0][0xc90] ;  /* 0x0003240000087ab9 */ /* 0x000fe20000000a00 */
[----:B------:R-:W-:Y:S02]  /*99c0*/  F2FP.F16.F32.PACK_AB R25, R32, R26 ;  /* 0x0000001a2019723e */ /* 0x000fe400000000ff */
[----:B------:R-:W-:Y:S02]  /*99d0*/  F2FP.F16.F32.PACK_AB R26, R29, R28 ;  /* 0x0000001c1d1a723e */ /* 0x000fe400000000ff */
[----:B------:R-:W-:Y:S02]  /*99e0*/  F2FP.F16.F32.PACK_AB R27, R27, R30 ;  /* 0x0000001e1b1b723e */ /* 0x000fe400000000ff */
[----:B------:R-:W-:Y:S02]  /*99f0*/  R2UR UR11, R219 ;  /* 0x00000000db0b72ca */ /* 0x000fe400000e0000 */
[----:B------:R-:W-:-:S11]  /*9a00*/  R2UR UR13, R220 ;  /* 0x00000000dc0d72ca */ /* 0x000fd600000e0000 */
[----:B------:R-:W-:Y:S02]  /*9a10*/  USHF.R.S32.HI UR10, URZ, 0x1f, UR11 ;  /* 0x0000001f3f0a7899 */ /* 0x000fe4000801140b */
[----:B------:R-:W-:Y:S02]  /*9a20*/  UIMAD.WIDE.U32 UR6, UR11, UR8, URZ ;  /* 0x000000080b0672a5 */ /* 0x000fe4000f8e003f */
[----:B------:R-:W-:Y:S02]  /*9a30*/  UIMAD UR5, UR10, UR8, URZ ;  /* 0x000000080a0572a4 */ /* 0x000fe4000f8e023f */
[----:B------:R-:W-:Y:S02]  /*9a40*/  USHF.R.S32.HI UR12, URZ, 0x1f, UR13 ;  /* 0x0000001f3f0c7899 */ /* 0x000fe4000801140d */
[----:B------:R-:W-:Y:S01]  /*9a50*/  UIMAD UR5, UR11, UR9, UR5 ;  /* 0x000000090b0572a4 */ /* 0x000fe2000f8e0205 */
[----:B------:R-:W-:Y:S02]  /*9a60*/  MOV R164, R194 ;  /* 0x000000c200a47202 */ /* 0x000fe40000000f00 */
[----:B-1----:R-:W-:Y:S01]  /*9a70*/  MOV R165, R5 ;  /* 0x0000000500a57202 */ /* 0x002fe20000000f00 */
[----:B------:R-:W-:Y:S01]  /*9a80*/  IMAD R5, R221, 0x40, R200 ;  /* 0x00000040dd057824 */ /* 0x000fe200078e02c8 */
[----:B------:R-:W-:Y:S01]  /*9a90*/  ULDC.64 UR8, c[0x0][0xc98] ;  /* 0x0003260000087ab9 */ /* 0x000fe20000000a00 */
[----:B------:R-:W-:Y:S01]  /*9aa0*/  UIADD3 UR7, UR7, UR5, URZ ;  /* 0x0000000507077290 */ /* 0x000fe2000fffe03f */
[----:B------:R-:W-:Y:S01]  /*9ab0*/  IMAD.WIDE R20, R226, 0x2, R164 ;  /* 0x00000002e2147825 */ /* 0x000fe200078e02a4 */
[----:B------:R-:W-:-:S02]  /*9ac0*/  UIMAD UR5, UR12, UR8, URZ ;  /* 0x000000080c0572a4 */ /* 0x000fc4000f8e023f */
[----:B------:R-:W-:Y:S01]  /*9ad0*/  UIMAD.WIDE.U32 UR6, UR13, UR8, UR6 ;  /* 0x000000080d0672a5 */ /* 0x000fe2000f8e0006 */
[----:B------:R-:W-:Y:S01]  /*9ae0*/  IMAD.WIDE R164, R5, 0x2, R164 ;  /* 0x0000000205a47825 */ /* 0x000fe200078e02a4 */
[C---:B------:R-:W-:Y:S01]  /*9af0*/  IADD3 R119, P5, R20.reuse, 0xc020, RZ ;  /* 0x0000c02014777810 */ /* 0x040fe20007fbe0ff */
[----:B------:R-:W-:Y:S01]  /*9b00*/  UIMAD UR5, UR13, UR9, UR5 ;  /* 0x000000090d0572a4 */ /* 0x000fe2000f8e0205 */
[C---:B------:R-:W-:Y:S02]  /*9b10*/  IADD3 R107, P2, R20.reuse, 0x8040, RZ ;  /* 0x00008040146b7810 */ /* 0x040fe40007f5e0ff */
[C---:B------:R-:W-:Y:S01]  /*9b20*/  LOP3.LUT R167, R20.reuse, 0x380, RZ, 0xc0, !PT ;  /* 0x0000038014a77812 */ /* 0x040fe200078ec0ff */
[--C-:B------:R-:W-:Y:S01]  /*9b30*/  IMAD.X R9, RZ, RZ, R21.reuse, P5 ;  /* 0x000000ffff097224 */ /* 0x100fe200028e0615 */
[C---:B------:R-:W-:Y:S01]  /*9b40*/  IADD3 R7, P3, R20.reuse, 0xc060, RZ ;  /* 0x0000c06014077810 */ /* 0x040fe20007f7e0ff */
[--C-:B------:R-:W-:Y:S01]  /*9b50*/  IMAD.X R19, RZ, RZ, R21.reuse, P2 ;  /* 0x000000ffff137224 */ /* 0x100fe200010e0615 */
[----:B------:R-:W-:Y:S01]  /*9b60*/  LOP3.LUT R8, R119, 0x380, RZ, 0xc0, !PT ;  /* 0x0000038077087812 */ /* 0x000fe200078ec0ff */
[----:B------:R-:W-:Y:S01]  /*9b70*/  ULDC.64 UR8, c[0x0][0xbe8] ;  /* 0x0002fa0000087ab9 */ /* 0x000fe20000000a00 */
[----:B------:R-:W-:Y:S01]  /*9b80*/  SHF.R.U64 R167, R167, 0x3, RZ ;  /* 0x00000003a7a77819 */ /* 0x000fe200000012ff */
[----:B------:R-:W-:Y:S01]  /*9b90*/  IMAD.X R5, RZ, RZ, R21, P3 ;  /* 0x000000ffff057224 */ /* 0x000fe200018e0615 */
[----:B------:R-:W-:-:S02]  /*9ba0*/  IADD3 R16, P2, R20, 0x4000, RZ ;  /* 0x0000400014107810 */ /* 0x000fc40007f5e0ff */
[----:B------:R-:W-:Y:S02]  /*9bb0*/  LOP3.LUT R4, R7, 0x380, RZ, 0xc0, !PT ;  /* 0x0000038007047812 */ /* 0x000fe400078ec0ff */
[----:B------:R-:W-:Y:S01]  /*9bc0*/  SHF.R.U64 R8, R8, 0x3, RZ ;  /* 0x0000000308087819 */ /* 0x000fe200000012ff */
[--C-:B------:R-:W-:Y:S01]  /*9bd0*/  IMAD.X R17, RZ, RZ, R21.reuse, P2 ;  /* 0x000000ffff117224 */ /* 0x100fe200010e0615 */
[----:B------:R-:W-:Y:S01]  /*9be0*/  LOP3.LUT R166, R167, R20, RZ, 0x3c, !PT ;  /* 0x00000014a7a67212 */ /* 0x000fe200078e3cff */
[----:B------:R-:W-:Y:S01]  /*9bf0*/  IMAD.MOV.U32 R167, RZ, RZ, R21 ;  /* 0x000000ffffa77224 */ /* 0x000fe200078e0015 */
[----:B------:R-:W-:Y:S02]  /*9c00*/  SHF.R.U64 R4, R4, 0x3, RZ ;  /* 0x0000000304047819 */ /* 0x000fe400000012ff */
[C---:B------:R-:W-:Y:S02]  /*9c10*/  IADD3 R123, P4, R20.reuse, 0xc040, RZ ;  /* 0x0000c040147b7810 */ /* 0x040fe40007f9e0ff */
[----:B------:R-:W-:-:S02]  /*9c20*/  IADD3 R115, P6, R20, 0xc000, RZ ;  /* 0x0000c00014737810 */ /* 0x000fc40007fde0ff */
[C---:B------:R-:W-:Y:S02]  /*9c30*/  IADD3 R111, P0, R20.reuse, 0x8060, RZ ;  /* 0x00008060146f7810 */ /* 0x040fe40007f1e0ff */
[C---:B------:R-:W-:Y:S01]  /*9c40*/  IADD3 R23, P1, R20.reuse, 0x20, RZ ;  /* 0x0000002014177810 */ /* 0x040fe20007f3e0ff */
[--C-:B------:R-:W-:Y:S01]  /*9c50*/  IMAD.X R11, RZ, RZ, R21.reuse, P6 ;  /* 0x000000ffff0b7224 */ /* 0x100fe200030e0615 */
[----:B------:R-:W-:Y:S01]  /*9c60*/  IADD3 R114, P3, R20, 0x8020, RZ ;  /* 0x0000802014727810 */ /* 0x000fe20007f7e0ff */
[--C-:B------:R-:W-:Y:S01]  /*9c70*/  IMAD.X R13, RZ, RZ, R21.reuse, P0 ;  /* 0x000000ffff0d7224 */ /* 0x100fe200000e0615 */
[----:B------:R-:W-:Y:S01]  /*9c80*/  LOP3.LUT R8, R8, R119, RZ, 0x3c, !PT ;  /* 0x0000007708087212 */ /* 0x000fe200078e3cff */
[--C-:B------:R-:W-:Y:S01]  /*9c90*/  IMAD.X R15, RZ, RZ, R21.reuse, P1 ;  /* 0x000000ffff0f7224 */ /* 0x100fe200008e0615 */
[----:B------:R-:W-:Y:S01]  /*9ca0*/  IADD3 R119, P2, R164, 0x7000, RZ ;  /* 0x00007000a4777810 */ /* 0x000fe20007f5e0ff */
[--C-:B------:R-:W-:Y:S01]  /*9cb0*/  IMAD.X R151, RZ, RZ, R21.reuse, P3 ;  /* 0x000000ffff977224 */ /* 0x100fe200018e0615 */
[----:B------:R-:W-:Y:S01]  /*9cc0*/  LOP3.LUT R4, R4, R7, RZ, 0x3c, !PT ;  /* 0x0000000704047212 */ /* 0x000fe200078e3cff */
[----:B------:R-:W-:Y:S01]  /*9cd0*/  IMAD.X R7, RZ, RZ, R21, P4 ;  /* 0x000000ffff077224 */ /* 0x000fe200020e0615 */
[----:B------:R-:W-:Y:S01]  /*9ce0*/  MOV R167, R166 ;  /* 0x000000a600a77202 */ /* 0x000fe20000000f00 */
[----:B------:R-:W-:Y:S01]  /*9cf0*/  BAR.SYNC.DEFER_BLOCKING 0x1, 0x100 ;  /* 0x0044000000007b1d */ /* 0x000fe20000010000 */
[----:B------:R-:W-:-:S02]  /*9d00*/  LOP3.LUT R118, R119, 0x380, RZ, 0xc0, !PT ;  /* 0x0000038077767812 */ /* 0x000fc400078ec0ff */
[C---:B------:R-:W-:Y:S02]  /*9d10*/  IADD3 R103, P4, R20.reuse, 0x8000, RZ ;  /* 0x0000800014677810 */ /* 0x040fe40007f9e0ff */
[----:B------:R-:W-:-:S03]  /*9d20*/  IADD3 R110, P5, R20, 0x4060, RZ ;  /* 0x00004060146e7810 */ /* 0x000fc60007fbe0ff */
[----:B------:R-:W1:Y:S01]  /*9d30*/  LDC R166, c[0x0][0xce8] ;  /* 0x00033a00ffa67b82 */ /* 0x000e620000000800 */
        /* <DEDUP_REMOVED lines=12> */
[----:B------:R-:W-:-:S02]  /*9e00*/  LOP3.LUT R21, R114, 0x380, RZ, 0xc0, !PT ;  /* 0x0000038072157812 */ /* 0x000fc400078ec0ff */
[----:B------:R-:W-:Y:S01]  /*9e10*/  LOP3.LUT R118, R118, R119, RZ, 0x3c, !PT ;  /* 0x0000007776767212 */ /* 0x000fe200078e3cff */
[----:B------:R-:W-:Y:S01]  /*9e20*/  IMAD.X R119, RZ, RZ, R165, P2 ;  /* 0x000000ffff777224 */ /* 0x000fe200010e06a5 */
[----:B------:R-:W-:Y:S01]  /*9e30*/  IADD3 R147, P2, R164, 0xe000, RZ ;  /* 0x0000e000a4937810 */ /* 0x000fe20007f5e0ff */
[----:B------:R2:W-:Y:S01]  /*9e40*/  STSM.16.M88.4 [R167], R24 ;  /* 0x00000018a7007844 */ /* 0x0005e20000000200 */
[----:B------:R-:W-:Y:S02]  /*9e50*/  LOP3.LUT R14, R23, 0x380, RZ, 0xc0, !PT ;  /* 0x00000380170e7812 */ /* 0x000fe400078ec0ff */
[----:B------:R-:W-:Y:S02]  /*9e60*/  SHF.R.U64 R21, R21, 0x3, RZ ;  /* 0x0000000315157819 */ /* 0x000fe400000012ff */
[----:B------:R-:W-:Y:S02]  /*9e70*/  SHF.R.U64 R20, R20, 0x3, RZ ;  /* 0x0000000314147819 */ /* 0x000fe400000012ff */
[----:B------:R-:W-:-:S02]  /*9e80*/  LOP3.LUT R146, R147, 0x380, RZ, 0xc0, !PT ;  /* 0x0000038093927812 */ /* 0x000fc400078ec0ff */
[----:B------:R-:W-:Y:S02]  /*9e90*/  SHF.R.U64 R14, R14, 0x3, RZ ;  /* 0x000000030e0e7819 */ /* 0x000fe400000012ff */
[----:B------:R-:W-:Y:S02]  /*9ea0*/  LOP3.LUT R150, R21, R114, RZ, 0x3c, !PT ;  /* 0x0000007215967212 */ /* 0x000fe400078e3cff */
[----:B------:R-:W-:Y:S02]  /*9eb0*/  LOP3.LUT R152, R20, R103, RZ, 0x3c, !PT ;  /* 0x0000006714987212 */ /* 0x000fe400078e3cff */
[----:B------:R-:W-:Y:S02]  /*9ec0*/  LOP3.LUT R103, R110, 0x380, RZ, 0xc0, !PT ;  /* 0x000003806e677812 */ /* 0x000fe400078ec0ff */
[----:B------:R-:W-:Y:S02]  /*9ed0*/  LOP3.LUT R21, R102, 0x380, RZ, 0xc0, !PT ;  /* 0x0000038066157812 */ /* 0x000fe400078ec0ff */
[----:B------:R-:W-:-:S02]  /*9ee0*/  SHF.R.U64 R146, R146, 0x3, RZ ;  /* 0x0000000392927819 */ /* 0x000fc400000012ff */
[----:B------:R-:W-:Y:S02]  /*9ef0*/  LOP3.LUT R14, R14, R23, RZ, 0x3c, !PT ;  /* 0x000000170e0e7212 */ /* 0x000fe400078e3cff */
[----:B------:R-:W-:Y:S02]  /*9f00*/  LOP3.LUT R20, R31, 0x380, RZ, 0xc0, !PT ;  /* 0x000003801f147812 */ /* 0x000fe400078ec0ff */
[----:B------:R-:W-:Y:S02]  /*9f10*/  LOP3.LUT R23, R106, 0x380, RZ, 0xc0, !PT ;  /* 0x000003806a177812 */ /* 0x000fe400078ec0ff */
[----:B------:R-:W-:Y:S02]  /*9f20*/  SHF.R.U64 R103, R103, 0x3, RZ ;  /* 0x0000000367677819 */ /* 0x000fe400000012ff */
[----:B------:R-:W-:Y:S02]  /*9f30*/  SHF.R.U64 R21, R21, 0x3, RZ ;  /* 0x0000000315157819 */ /* 0x000fe400000012ff */
[----:B------:R-:W-:Y:S01]  /*9f40*/  LOP3.LUT R146, R146, R147, RZ, 0x3c, !PT ;  /* 0x0000009392927212 */ /* 0x000fe200078e3cff */
[----:B------:R-:W-:Y:S01]  /*9f50*/  IMAD.X R147, RZ, RZ, R165, P2 ;  /* 0x000000ffff937224 */ /* 0x000fe200010e06a5 */
[----:B------:R-:W-:-:S02]  /*9f60*/  SHF.R.U64 R20, R20, 0x3, RZ ;  /* 0x0000000314147819 */ /* 0x000fc400000012ff */
[----:B------:R-:W-:Y:S02]  /*9f70*/  SHF.R.U64 R23, R23, 0x3, RZ ;  /* 0x0000000317177819 */ /* 0x000fe400000012ff */
[----:B------:R-:W-:Y:S02]  /*9f80*/  LOP3.LUT R154, R103, R110, RZ, 0x3c, !PT ;  /* 0x0000006e679a7212 */ /* 0x000fe400078e3cff */
[----:B------:R-:W-:Y:S02]  /*9f90*/  LOP3.LUT R160, R21, R102, RZ, 0x3c, !PT ;  /* 0x0000006615a07212 */ /* 0x000fe400078e3cff */
[----:B-1----:R-:W-:Y:S02]  /*9fa0*/  ISETP.NE.AND P2, PT, R166, 0x1, PT ;  /* 0x00000001a600780c */ /* 0x002fe40003f45270 */
[----:B------:R-:W-:Y:S02]  /*9fb0*/  LOP3.LUT R10, R115, 0x380, RZ, 0xc0, !PT ;  /* 0x00000380730a7812 */ /* 0x000fe400078ec0ff */
[----:B------:R-:W-:-:S02]  /*9fc0*/  LOP3.LUT R12, R111, 0x380, RZ, 0xc0, !PT ;  /* 0x000003806f0c7812 */ /* 0x000fc400078ec0ff */
[----:B------:R-:W-:Y:S02]  /*9fd0*/  LOP3.LUT R18, R107, 0x380, RZ, 0xc0, !PT ;  /* 0x000003806b127812 */ /* 0x000fe400078ec0ff */
[----:B------:R-:W-:Y:S02]  /*9fe0*/  IADD3 R102, P4, R164, 0x2000, RZ ;  /* 0x00002000a4667810 */ /* 0x000fe40007f9e0ff */
[----:B------:R-:W-:Y:S02]  /*9ff0*/  LOP3.LUT R103, R16, 0x380, RZ, 0xc0, !PT ;  /* 0x0000038010677812 */ /* 0x000fe400078ec0ff */
[----:B------:R-:W-:Y:S02]  /*a000*/  LOP3.LUT R156, R20, R31, RZ, 0x3c, !PT ;  /* 0x0000001f149c7212 */ /* 0x000fe400078e3cff */
[----:B------:R-:W-:Y:S02]  /*a010*/  LOP3.LUT R6, R123, 0x380, RZ, 0xc0, !PT ;  /* 0x000003807b067812 */ /* 0x000fe400078ec0ff */
[----:B------:R-:W-:-:S02]  /*a020*/  LOP3.LUT R158, R23, R106, RZ, 0x3c, !PT ;  /* 0x0000006a179e7212 */ /* 0x000fc400078e3cff */
[----:B------:R-:W-:Y:S02]  /*a030*/  IADD3 R21, P3, R164, 0x1000, RZ ;  /* 0x00001000a4157810 */ /* 0x000fe40007f7e0ff */
[----:B------:R-:W-:Y:S02]  /*a040*/  LOP3.LUT R31, R22, 0x380, RZ, 0xc0, !PT ;  /* 0x00000380161f7812 */ /* 0x000fe400078ec0ff */
[----:B------:R-:W-:Y:S02]  /*a050*/  SHF.R.U64 R10, R10, 0x3, RZ ;  /* 0x000000030a0a7819 */ /* 0x000fe400000012ff */
[----:B------:R-:W-:Y:S02]  /*a060*/  SHF.R.U64 R12, R12, 0x3, RZ ;  /* 0x000000030c0c7819 */ /* 0x000fe400000012ff */
[----:B------:R-:W-:Y:S02]  /*a070*/  SHF.R.U64 R18, R18, 0x3, RZ ;  /* 0x0000000312127819 */ /* 0x000fe400000012ff */
[----:B------:R-:W-:-:S02]  /*a080*/  LOP3.LUT R23, R102, 0x380, RZ, 0xc0, !PT ;  /* 0x0000038066177812 */ /* 0x000fc400078ec0ff */
[----:B------:R-:W-:Y:S02]  /*a090*/  SHF.R.U64 R103, R103, 0x3, RZ ;  /* 0x0000000367677819 */ /* 0x000fe400000012ff */
[----:B------:R-:W-:Y:S02]  /*a0a0*/  SHF.R.U64 R6, R6, 0x3, RZ ;  /* 0x0000000306067819 */ /* 0x000fe400000012ff */
[----:B------:R-:W-:Y:S02]  /*a0b0*/  LOP3.LUT R20, R21, 0x380, RZ, 0xc0, !PT ;  /* 0x0000038015147812 */ /* 0x000fe400078ec0ff */
[----:B------:R-:W-:Y:S02]  /*a0c0*/  SHF.R.U64 R31, R31, 0x3, RZ ;  /* 0x000000031f1f7819 */ /* 0x000fe400000012ff */
[----:B------:R-:W-:Y:S02]  /*a0d0*/  LOP3.LUT R10, R10, R115, RZ, 0x3c, !PT ;  /* 0x000000730a0a7212 */ /* 0x000fe400078e3cff */
[----:B------:R-:W-:-:S02]  /*a0e0*/  LOP3.LUT R12, R12, R111, RZ, 0x3c, !PT ;  /* 0x0000006f0c0c7212 */ /* 0x000fc400078e3cff */
[----:B------:R-:W-:Y:S02]  /*a0f0*/  LOP3.LUT R18, R18, R107, RZ, 0x3c, !PT ;  /* 0x0000006b12127212 */ /* 0x000fe400078e3cff */
[----:B------:R-:W-:Y:S02]  /*a100*/  SHF.R.U64 R23, R23, 0x3, RZ ;  /* 0x0000000317177819 */ /* 0x000fe400000012ff */
[----:B------:R-:W-:Y:S02]  /*a110*/  LOP3.LUT R16, R103, R16, RZ, 0x3c, !PT ;  /* 0x0000001067107212 */ /* 0x000fe400078e3cff */
[C---:B------:R-:W-:Y:S02]  /*a120*/  IADD3 R103, P5, R164.reuse, 0x3000, RZ ;  /* 0x00003000a4677810 */ /* 0x040fe40007fbe0ff */
[C---:B------:R-:W-:Y:S02]  /*a130*/  IADD3 R107, P6, R164.reuse, 0x4000, RZ ;  /* 0x00004000a46b7810 */ /* 0x040fe40007fde0ff */
[----:B------:R-:W-:-:S02]  /*a140*/  IADD3 R111, P0, R164, 0x5000, RZ ;  /* 0x00005000a46f7810 */ /* 0x000fc40007f1e0ff */
[----:B------:R-:W-:Y:S02]  /*a150*/  IADD3 R115, P1, R164, 0x6000, RZ ;  /* 0x00006000a4737810 */ /* 0x000fe40007f3e0ff */
[----:B--2---:R-:W-:Y:S02]  /*a160*/  MOV R24, R4 ;  /* 0x0000000400187202 */ /* 0x004fe40000000f00 */
[----:B------:R-:W-:Y:S02]  /*a170*/  LOP3.LUT R6, R6, R123, RZ, 0x3c, !PT ;  /* 0x0000007b06067212 */ /* 0x000fe400078e3cff */
[----:B------:R-:W-:Y:S02]  /*a180*/  SHF.R.U64 R20, R20, 0x3, RZ ;  /* 0x0000000314147819 */ /* 0x000fe400000012ff */
[----:B------:R-:W-:Y:S02]  /*a190*/  LOP3.LUT R162, R31, R22, RZ, 0x3c, !PT ;  /* 0x000000161fa27212 */ /* 0x000fe400078e3cff */
[----:B------:R-:W-:-:S02]  /*a1a0*/  F2FP.F16.F32.PACK_AB R5, R35, R34 ;  /* 0x000000222305723e */ /* 0x000fc400000000ff */
[----:B------:R-:W-:Y:S01]  /*a1b0*/  LOP3.LUT R22, R23, R102, RZ, 0x3c, !PT ;  /* 0x0000006617167212 */ /* 0x000fe200078e3cff */
[----:B------:R-:W1:Y:S01]  /*a1c0*/  @P2 LDC R34, c[0x0][0xcec] ;  /* 0x00033b00ff222b82 */ /* 0x000e620000000800 */
[----:B------:R-:W-:Y:S01]  /*a1d0*/  LOP3.LUT R102, R103, 0x380, RZ, 0xc0, !PT ;  /* 0x0000038067667812 */ /* 0x000fe200078ec0ff */
[--C-:B------:R-:W-:Y:S01]  /*a1e0*/  IMAD.X R23, RZ, RZ, R165.reuse, P4 ;  /* 0x000000ffff177224 */ /* 0x100fe200020e06a5 */
[----:B------:R-:W-:Y:S02]  /*a1f0*/  LOP3.LUT R106, R107, 0x380, RZ, 0xc0, !PT ;  /* 0x000003806b6a7812 */ /* 0x000fe400078ec0ff */
[----:B------:R-:W-:Y:S02]  /*a200*/  LOP3.LUT R110, R111, 0x380, RZ, 0xc0, !PT ;  /* 0x000003806f6e7812 */ /* 0x000fe400078ec0ff */
[----:B------:R-:W-:Y:S02]  /*a210*/  LOP3.LUT R114, R115, 0x380, RZ, 0xc0, !PT ;  /* 0x0000038073727812 */ /* 0x000fe400078ec0ff */
[----:B------:R-:W-:Y:S01]  /*a220*/  LOP3.LUT R20, R20, R21, RZ, 0x3c, !PT ;  /* 0x0000001514147212 */ /* 0x000fe200078e3cff */
[----:B------:R-:W-:Y:S01]  /*a230*/  IMAD.X R21, RZ, RZ, R165, P3 ;  /* 0x000000ffff157224 */ /* 0x000fe200018e06a5 */
[----:B------:R-:W-:-:S02]  /*a240*/  MOV R25, R6 ;  /* 0x0000000600197202 */ /* 0x000fc40000000f00 */
[----:B------:R-:W-:Y:S02]  /*a250*/  F2FP.F16.F32.PACK_AB R6, R37, R172 ;  /* 0x000000ac2506723e */ /* 0x000fe400000000ff */
[----:B------:R-:W-:Y:S01]  /*a260*/  SHF.R.U64 R102, R102, 0x3, RZ ;  /* 0x0000000366667819 */ /* 0x000fe200000012ff */
[----:B------:R-:W2:Y:S01]  /*a270*/  @P2 LDC R37, c[0x0][0xcf0] ;  /* 0x00033c00ff252b82 */ /* 0x000ea20000000800 */
        /* <DEDUP_REMOVED lines=32> */
[----:B------:R-:W-:Y:S02]  /*a480*/  IADD3 R195, P3, R164, 0xf000, RZ ;  /* 0x0000f000a4c37810 */ /* 0x000fe40007f7e0ff */
[----:B------:R-:W-:-:S02]  /*a490*/  SHF.R.U64 R29, R29, 0x3, RZ ;  /* 0x000000031d1d7819 */ /* 0x000fc400000012ff */
[----:B------:R-:W-:Y:S01]  /*a4a0*/  F2FP.F16.F32.PACK_AB R7, R39, R38 ;  /* 0x000000262707723e */ /* 0x000fe200000000ff */
[----:B------:R-:W-:Y:S01]  /*a4b0*/  VIADD R39, R202, UR38 ;  /* 0x00000026ca277c36 */ /* 0x000fe20008000000 */
        /* <DEDUP_REMOVED lines=12> */
[----:B------:R-:W-:Y:S01]  /*a580*/  MOV R26, R8 ;  /* 0x00000008001a7202 */ /* 0x000fe20000000f00 */
[----:B------:R-:W-:Y:S01]  /*a590*/  IMAD.MOV.U32 R29, RZ, RZ, R165 ;  /* 0x000000ffff1d7224 */ /* 0x000fe200078e00a5 */
[----:B------:R-:W-:Y:S01]  /*a5a0*/  MOV R27, R10 ;  /* 0x0000000a001b7202 */ /* 0x000fe20000000f00 */
[----:B-1----:R-:W-:Y:S01]  /*a5b0*/  @P2 IMAD.HI.U32 R34, R39, R34, RZ ;  /* 0x0000002227222227 */ /* 0x002fe200078e00ff */
[----:B------:R-:W-:-:S02]  /*a5c0*/  MOV R165, R14 ;  /* 0x0000000e00a57202 */ /* 0x000fc40000000f00 */
[----:B------:R-:W-:Y:S01]  /*a5d0*/  F2FP.F16.F32.PACK_AB R4, R33, R171 ;  /* 0x000000ab2104723e */ /* 0x000fe200000000ff */
[----:B------:R-:W-:Y:S01]  /*a5e0*/  IMAD.MOV.U32 R33, RZ, RZ, R39 ;  /* 0x000000ffff217224 */ /* 0x000fe200078e0027 */
[----:B------:R-:W-:Y:S02]  /*a5f0*/  MOV R32, R12 ;  /* 0x0000000c00207202 */ /* 0x000fe40000000f00 */
[----:B------:R-:W-:Y:S01]  /*a600*/  MOV R156, R156 ;  /* 0x0000009c009c7202 */ /* 0x000fe20000000f00 */
[----:B------:R1:W-:Y:S01]  /*a610*/  STSM.16.M88.4 [R165], R4 ;  /* 0x00000004a5007844 */ /* 0x0003e20000000200 */
[----:B------:R-:W-:Y:S02]  /*a620*/  F2FP.F16.F32.PACK_AB R8, R41, R173 ;  /* 0x000000ad2908723e */ /* 0x000fe400000000ff */
[----:B------:R-:W-:Y:S02]  /*a630*/  F2FP.F16.F32.PACK_AB R9, R43, R42 ;  /* 0x0000002a2b09723e */ /* 0x000fe400000000ff */
[----:B------:R-:W-:-:S02]  /*a640*/  F2FP.F16.F32.PACK_AB R10, R45, R174 ;  /* 0x000000ae2d0a723e */ /* 0x000fc400000000ff */
[----:B------:R-:W-:Y:S02]  /*a650*/  F2FP.F16.F32.PACK_AB R11, R47, R46 ;  /* 0x0000002e2f0b723e */ /* 0x000fe400000000ff */
        /* <DEDUP_REMOVED lines=13> */
[----:B--2---:R-:W-:Y:S02]  /*a730*/  @P2 SHF.R.U32.HI R33, RZ, R37, R34 ;  /* 0x00000025ff212219 */ /* 0x004fe40000011622 */
[----:B------:R-:W-:Y:S01]  /*a740*/  MOV R160, R160 ;  /* 0x000000a000a07202 */ /* 0x000fe20000000f00 */
[----:B------:R2:W-:Y:S01]  /*a750*/  STSM.16.M88.4 [R35], R16 ;  /* 0x0000001023007844 */ /* 0x0005e20000000200 */
[----:B-1----:R-:W-:Y:S02]  /*a760*/  F2FP.F16.F32.PACK_AB R4, R65, R179 ;  /* 0x000000b34104723e */ /* 0x002fe400000000ff */
[----:B------:R-:W-:Y:S02]  /*a770*/  F2FP.F16.F32.PACK_AB R5, R67, R66 ;  /* 0x000000424305723e */ /* 0x000fe400000000ff */
[----:B------:R-:W-:Y:S02]  /*a780*/  F2FP.F16.F32.PACK_AB R6, R69, R180 ;  /* 0x000000b44506723e */ /* 0x000fe400000000ff */
[----:B------:R-:W-:-:S02]  /*a790*/  F2FP.F16.F32.PACK_AB R7, R71, R70 ;  /* 0x000000464707723e */ /* 0x000fc400000000ff */
[----:B------:R-:W-:Y:S02]  /*a7a0*/  MOV R158, R158 ;  /* 0x0000009e009e7202 */ /* 0x000fe40000000f00 */
[----:B---3--:R-:W-:Y:S01]  /*a7b0*/  F2FP.F16.F32.PACK_AB R8, R73, R181 ;  /* 0x000000b54908723e */ /* 0x008fe200000000ff */
[----:B------:R-:W-:Y:S01]  /*a7c0*/  STSM.16.M88.4 [R160], R4 ;  /* 0x00000004a0007844 */ /* 0x000fe20000000200 */
[----:B------:R-:W-:Y:S02]  /*a7d0*/  F2FP.F16.F32.PACK_AB R9, R75, R74 ;  /* 0x0000004a4b09723e */ /* 0x000fe400000000ff */
[----:B------:R-:W-:Y:S01]  /*a7e0*/  F2FP.F16.F32.PACK_AB R10, R77, R182 ;  /* 0x000000b64d0a723e */ /* 0x000fe200000000ff */
[----:B--2---:R-:W-:Y:S01]  /*a7f0*/  IMAD.MOV R35, RZ, RZ, -R33 ;  /* 0x000000ffff237224 */ /* 0x004fe200078e0a21 */
[----:B------:R-:W-:Y:S02]  /*a800*/  F2FP.F16.F32.PACK_AB R11, R79, R78 ;  /* 0x0000004e4f0b723e */ /* 0x000fe400000000ff */
[----:B------:R-:W-:Y:S01]  /*a810*/  MOV R154, R154 ;  /* 0x0000009a009a7202 */ /* 0x000fe20000000f00 */
[----:B------:R-:W-:Y:S01]  /*a820*/  IMAD R35, R166, R35, R39 ;  /* 0x00000023a6237224 */ /* 0x000fe200078e0227 */
[----:B------:R-:W-:Y:S01]  /*a830*/  F2FP.F16.F32.PACK_AB R12, R81, R183 ;  /* 0x000000b7510c723e */ /* 0x000fe200000000ff */
[----:B------:R1:W-:Y:S01]  /*a840*/  STSM.16.M88.4 [R158], R8 ;  /* 0x000000089e007844 */ /* 0x0003e20000000200 */
        /* <DEDUP_REMOVED lines=8> */
[----:B------:R-:W-:Y:S01]  /*a8d0*/  F2FP.F16.F32.PACK_AB R19, R95, R94 ;  /* 0x0000005e5f13723e */ /* 0x000fe200000000ff */
[----:B-1----:R-:W-:Y:S01]  /*a8e0*/  IMAD.U32 R10, RZ, RZ, UR5 ;  /* 0x00000005ff0a7e24 */ /* 0x002fe2000f8e00ff */
[----:B------:R-:W-:Y:S01]  /*a8f0*/  SHF.R.S32.HI R9, RZ, 0x1f, R33 ;  /* 0x0000001fff097819 */ /* 0x000fe20000011421 */
[----:B------:R-:W-:Y:S01]  /*a900*/  ULDC UR5, c[0x0][0xb88] ;  /* 0x0002e20000057ab9 */ /* 0x000fe20000000800 */
[----:B------:R-:W-:Y:S01]  /*a910*/  SHF.R.S32.HI R8, RZ, 0x1f, R35 ;  /* 0x0000001fff087819 */ /* 0x000fe20000011423 */
[----:B------:R1:W-:Y:S01]  /*a920*/  STSM.16.M88.4 [R152], R16 ;  /* 0x0000001098007844 */ /* 0x0003e20000000200 */
[----:B------:R-:W-:Y:S02]  /*a930*/  MOV R150, R150 ;  /* 0x0000009600967202 */ /* 0x000fe40000000f00 */
[----:B------:R-:W-:Y:S02]  /*a940*/  F2FP.F16.F32.PACK_AB R4, R97, R187 ;  /* 0x000000bb6104723e */ /* 0x000fe400000000ff */
[----:B------:R-:W-:Y:S01]  /*a950*/  F2FP.F16.F32.PACK_AB R5, R99, R98 ;  /* 0x000000626305723e */ /* 0x000fe200000000ff */
[----:B--2---:R-:W-:Y:S01]  /*a960*/  VIADD R14, R225, UR38 ;  /* 0x00000026e10e7c36 */ /* 0x004fe20008000000 */
[----:B------:R-:W-:Y:S01]  /*a970*/  IADD3 R12, P0, R33, UR6, RZ ;  /* 0x00000006210c7c10 */ /* 0x000fe2000ff1e0ff */
[----:B------:R-:W-:Y:S01]  /*a980*/  IMAD R33, R166, UR5, RZ ;  /* 0x00000005a6217c24 */ /* 0x000fe2000f8e02ff */
[----:B------:R-:W-:-:S02]  /*a990*/  F2FP.F16.F32.PACK_AB R6, R101, R188 ;  /* 0x000000bc6506723e */ /* 0x000fc400000000ff */
[----:B------:R-:W-:Y:S01]  /*a9a0*/  IADD3.X R13, R9, UR7, R10, P0, !PT ;  /* 0x00000007090d7c10 */ /* 0x000fe200087fe40a */
[----:B------:R-:W-:Y:S01]  /*a9b0*/  ULDC.64 UR6, c[0x0][0xc88] ;  /* 0x0003220000067ab9 */ /* 0x000fe20000000a00 */
[----:B------:R-:W-:Y:S01]  /*a9c0*/  F2FP.F16.F32.PACK_AB R7, R40, R36 ;  /* 0x000000242807723e */ /* 0x000fe200000000ff */
[----:B------:R-:W-:Y:S01]  /*a9d0*/  IMAD R8, R8, UR6, RZ ;  /* 0x0000000608087c24 */ /* 0x000fe2000f8e02ff */
[----:B------:R-:W-:Y:S01]  /*a9e0*/  LOP3.LUT P0, RZ, R223, 0x3, RZ, 0xc0, !PT ;  /* 0x00000003dfff7812 */ /* 0x000fe2000780c0ff */
[----:B------:R-:W-:Y:S01]  /*a9f0*/  IMAD.WIDE.U32 R12, R35, UR6, R12 ;  /* 0x00000006230c7c25 */ /* 0x000fe2000f8e000c */
[----:B------:R-:W-:Y:S01]  /*aa00*/  F2FP.F16.F32.PACK_AB R9, R48, R44 ;  /* 0x0000002c3009723e */ /* 0x000fe200000000ff */
[----:B------:R2:W-:Y:S01]  /*aa10*/  STSM.16.M88.4 [R150], R4 ;  /* 0x0000000496007844 */ /* 0x0005e20000000200 */
[----:B------:R-:W-:Y:S01]  /*aa20*/  F2FP.F16.F32.PACK_AB R10, R109, R190 ;  /* 0x000000be6d0a723e */ /* 0x000fe200000000ff */
[----:B------:R-:W-:Y:S01]  /*aa30*/  IMAD R35, R35, UR7, R8 ;  /* 0x0000000723237c24 */ /* 0x000fe2000f8e0208 */
[----:B------:R-:W-:Y:S01]  /*aa40*/  ULDC.64 UR6, c[0x0][0xc50] ;  /* 0x0003140000067ab9 */ /* 0x000fe20000000a00 */
[----:B------:R-:W-:-:S02]  /*aa50*/  F2FP.F16.F32.PACK_AB R8, R105, R189 ;  /* 0x000000bd6908723e */ /* 0x000fc400000000ff */
[----:B-1----:R-:W-:Y:S02]  /*aa60*/  LEA R18, P3, R12, UR6, 0x2 ;  /* 0x000000060c127c11 */ /* 0x002fe4000f8610ff */
[----:B------:R-:W-:Y:S02]  /*aa70*/  F2FP.F16.F32.PACK_AB R11, R56, R52 ;  /* 0x00000034380b723e */ /* 0x000fe400000000ff */
[----:B------:R-:W-:Y:S01]  /*aa80*/  ISETP.GE.OR P1, PT, R14, R33, P0 ;  /* 0x000000210e00720c */ /* 0x000fe20000726670 */
[----:B------:R-:W-:Y:S01]  /*aa90*/  SHFL.IDX PT, R34, R18, RZ, 0x1c1f ;  /* 0x001c1fff12227589 */ /* 0x000fe200000e0000 */
[----:B------:R-:W-:Y:S02]  /*aaa0*/  F2FP.F16.F32.PACK_AB R15, R104, R100 ;  /* 0x00000064680f723e */ /* 0x000fe400000000ff */
[----:B------:R-:W-:Y:S01]  /*aab0*/  F2FP.F16.F32.PACK_AB R16, R137, R136 ;  /* 0x000000888910723e */ /* 0x000fe200000000ff */
[----:B------:R1:W-:Y:S01]  /*aac0*/  STSM.16.M88.4 [R164], R8 ;  /* 0x00000008a4007844 */ /* 0x0003e20000000200 */
[----:B--2---:R-:W-:Y:S01]  /*aad0*/  IMAD.IADD R5, R13, 0x1, R35 ;  /* 0x000000010d057824 */ /* 0x004fe200078e0223 */
[----:B------:R-:W-:Y:S01]  /*aae0*/  F2FP.F16.F32.PACK_AB R6, R117, R192 ;  /* 0x000000c07506723e */ /* 0x000fe200000000ff */
[----:B------:R-:W-:Y:S01]  /*aaf0*/  VIADD R4, R14, 0x8 ;  /* 0x000000080e047836 */ /* 0x000fe20000000000 */
[----:B------:R-:W-:Y:S01]  /*ab00*/  F2FP.F16.F32.PACK_AB R7, R72, R68 ;  /* 0x000000444807723e */ /* 0x000fe200000000ff */
[----:B------:R2:W-:Y:S01]  /*ab10*/  SHFL.IDX PT, R52, R18, 0x1, 0x1c1f ;  /* 0x003c1f0012347f89 */ /* 0x0005e200000e0000 */
[----:B------:R-:W-:-:S02]  /*ab20*/  LEA.HI.X R19, R12, UR7, R5, 0x2, P3 ;  /* 0x000000070c137c11 */ /* 0x000fc400098f1405 */
[----:B------:R-:W-:Y:S02]  /*ab30*/  ISETP.GE.OR P0, PT, R4, R33, P0 ;  /* 0x000000210400720c */ /* 0x000fe40000706670 */
[----:B------:R-:W-:Y:S01]  /*ab40*/  F2FP.F16.F32.PACK_AB R4, R113, R191 ;  /* 0x000000bf7104723e */ /* 0x000fe200000000ff */
[----:B------:R-:W3:Y:S01]  /*ab50*/  SHFL.IDX PT, R35, R19, RZ, 0x1c1f ;  /* 0x001c1fff13237589 */ /* 0x000ee200000e0000 */
[----:B------:R-:W-:Y:S02]  /*ab60*/  F2FP.F16.F32.PACK_AB R5, R64, R60 ;  /* 0x0000003c4005723e */ /* 0x000fe400000000ff */
[----:B------:R-:W-:Y:S01]  /*ab70*/  F2FP.F16.F32.PACK_AB R12, R129, R128 ;  /* 0x00000080810c723e */ /* 0x000fe200000000ff */
[----:B------:R4:W0:Y:S01]  /*ab80*/  SHFL.IDX PT, R53, R19, 0x1, 0x1c1f ;  /* 0x003c1f0013357f89 */ /* 0x00082200000e0000 */
[----:B-1----:R-:W-:Y:S02]  /*ab90*/  F2FP.F16.F32.PACK_AB R8, R121, R193 ;  /* 0x000000c17908723e */ /* 0x002fe400000000ff */
[----:B------:R-:W-:Y:S01]  /*aba0*/  F2FP.F16.F32.PACK_AB R9, R80, R76 ;  /* 0x0000004c5009723e */ /* 0x000fe200000000ff */
[----:B------:R1:W-:Y:S01]  /*abb0*/  STSM.16.M88.4 [R32], R4 ;  /* 0x0000000420007844 */ /* 0x0003e20000000200 */
[----:B------:R-:W-:-:S02]  /*abc0*/  F2FP.F16.F32.PACK_AB R10, R125, R124 ;  /* 0x0000007c7d0a723e */ /* 0x000fc400000000ff */
[----:B------:R-:W-:Y:S02]  /*abd0*/  F2FP.F16.F32.PACK_AB R11, R88, R84 ;  /* 0x00000054580b723e */ /* 0x000fe400000000ff */
[----:B------:R-:W-:Y:S02]  /*abe0*/  F2FP.F16.F32.PACK_AB R13, R96, R92 ;  /* 0x0000005c600d723e */ /* 0x000fe400000000ff */
[----:B------:R-:W-:Y:S01]  /*abf0*/  F2FP.F16.F32.PACK_AB R14, R133, R132 ;  /* 0x00000084850e723e */ /* 0x000fe200000000ff */
[----:B------:R-:W-:Y:S01]  /*ac00*/  STSM.16.M88.4 [R27], R8 ;  /* 0x000000081b007844 */ /* 0x000fe20000000200 */
[----:B------:R-:W-:Y:S02]  /*ac10*/  F2FP.F16.F32.PACK_AB R17, R112, R108 ;  /* 0x0000006c7011723e */ /* 0x000fe400000000ff */
[----:B--2---:R-:W-:Y:S01]  /*ac20*/  F2FP.F16.F32.PACK_AB R18, R141, R140 ;  /* 0x0000008c8d12723e */ /* 0x004fe200000000ff */
[----:B------:R-:W-:Y:S01]  /*ac30*/  STSM.16.M88.4 [R26], R12 ;  /* 0x0000000c1a007844 */ /* 0x000fe20000000200 */
[----:B----4-:R-:W-:-:S02]  /*ac40*/  F2FP.F16.F32.PACK_AB R19, R120, R116 ;  /* 0x000000747813723e */ /* 0x010fc400000000ff */
[----:B------:R-:W-:Y:S01]  /*ac50*/  F2FP.F16.F32.PACK_AB R36, R145, R144 ;  /* 0x000000909124723e */ /* 0x000fe200000000ff */
[----:B-1----:R-:W1:Y:S01]  /*ac60*/  @P2 LDC R7, c[0x0][0xcf0] ;  /* 0x00033c00ff072b82 */ /* 0x002e620000000800 */
[----:B------:R-:W-:Y:S01]  /*ac70*/  F2FP.F16.F32.PACK_AB R37, R169, R168 ;  /* 0x000000a8a925723e */ /* 0x000fe200000000ff */
[----:B------:R-:W-:Y:S01]  /*ac80*/  STSM.16.M88.4 [R25], R16 ;  /* 0x0000001019007844 */ /* 0x000fe20000000200 */
[----:B------:R-:W-:Y:S02]  /*ac90*/  F2FP.F16.F32.PACK_AB R38, R149, R148 ;  /* 0x000000949526723e */ /* 0x000fe400000000ff */
[----:B------:R-:W-:Y:S02]  /*aca0*/  F2FP.F16.F32.PACK_AB R39, R0, R170 ;  /* 0x000000aa0027723e */ /* 0x000fe400000000ff */
[----:B------:R-:W-:-:S03]  /*acb0*/  LOP3.LUT R30, R195, 0x380, RZ, 0xc0, !PT ;  /* 0x00000380c31e7812 */ /* 0x000fc600078ec0ff */
[----:B------:R-:W-:Y:S01]  /*acc0*/  STSM.16.M88.4 [R24], R36 ;  /* 0x0000002418007844 */ /* 0x000fe20000000200 */
[----:B------:R-:W-:Y:S01]  /*acd0*/  IMAD R0, R218, 0x20, R221 ;  /* 0x00000020da007824 */ /* 0x000fe200078e02dd */
[----:B------:R-:W-:Y:S01]  /*ace0*/  UIMAD UR5, UR10, UR8, URZ ;  /* 0x000000080a0572a4 */ /* 0x000fe2000f8e023f */
[----:B------:R-:W-:Y:S01]  /*acf0*/  SHF.R.U64 R30, R30, 0x3, RZ ;  /* 0x000000031e1e7819 */ /* 0x000fe200000012ff */
[----:B------:R-:W-:Y:S01]  /*ad00*/  BAR.SYNC.DEFER_BLOCKING 0x1, 0x100 ;  /* 0x0044000000007b1d */ /* 0x000fe20000010000 */
[----:B------:R-:W-:Y:S01]  /*ad10*/  VIADD R4, R0, UR38 ;  /* 0x0000002600047c36 */ /* 0x000fe20008000000 */
[----:B------:R-:W-:Y:S01]  /*ad20*/  UIMAD.WIDE.U32 UR6, UR11, UR8, URZ ;  /* 0x000000080b0672a5 */ /* 0x000fe2000f8e003f */
[----:B------:R-:W-:-:S03]  /*ad30*/  LOP3.LUT R30, R30, R195, RZ, 0x3c, !PT ;  /* 0x000000c31e1e7212 */ /* 0x000fc600078e3cff */
[----:B---3--:R2:W-:Y:S01]  /*ad40*/  @!P1 ST.E desc[UR60][R34.64], R3 ;  /* 0x0000000322009985 */ /* 0x0085e2000c10193c */
[----:B------:R-:W-:-:S03]  /*ad50*/  UIMAD UR5, UR11, UR9, UR5 ;  /* 0x000000090b0572a4 */ /* 0x000fc6000f8e0205 */
[----:B------:R-:W-:Y:S01]  /*ad60*/  ULDC.64 UR10, c[0x0][0xbf0] ;  /* 0x0002fc00000a7ab9 */ /* 0x000fe20000000a00 */
[----:B--2---:R-:W2:Y:S01]  /*ad70*/  @P2 LDC R3, c[0x0][0xcec] ;  /* 0x00033b00ff032b82 */ /* 0x004ea20000000800 */
[----:B------:R-:W-:Y:S01]  /*ad80*/  UIMAD UR8, UR12, UR10, URZ ;  /* 0x0000000a0c0872a4 */ /* 0x000fe2000f8e023f */
[----:B------:R-:W-:Y:S01]  /*ad90*/  IMAD.MOV.U32 R5, RZ, RZ, R4 ;  /* 0x000000ffff057224 */ /* 0x000fe200078e0004 */
[----:B------:R-:W-:Y:S01]  /*ada0*/  UIADD3 UR7, UR7, UR5, URZ ;  /* 0x0000000507077290 */ /* 0x000fe2000fffe03f */
[----:B0-----:R0:W-:Y:S01]  /*adb0*/  @!P0 ST.E desc[UR60][R52.64], R2 ;  /* 0x0000000234008985 */ /* 0x0011e2000c10193c */
[----:B------:R-:W-:Y:S02]  /*adc0*/  UIMAD UR5, UR13, UR11, UR8 ;  /* 0x0000000b0d0572a4 */ /* 0x000fe4000f8e0208 */
[----:B------:R-:W-:Y:S01]  /*add0*/  UIMAD.WIDE.U32 UR6, UR13, UR10, UR6 ;  /* 0x0000000a0d0672a5 */ /* 0x000fe2000f8e0006 */
[----:B------:R3:W5:Y:S01]  /*ade0*/  LD.E.128 R40, desc[UR60][R28.64] ;  /* 0x0000003c1c287980 */ /* 0x000762000c101d00 */
[----:B------:R-:W-:-:S02]  /*adf0*/  ULDC.64 UR8, c[0x0][0xbe0] ;  /* 0x0002f80000087ab9 */ /* 0x000fc40000000a00 */
[----:B------:R-:W-:Y:S01]  /*ae00*/  UIADD3 UR5, UR7, UR5, URZ ;  /* 0x0000000507057290 */ /* 0x000fe2000fffe03f */
[----:B------:R3:W5:Y:S01]  /*ae10*/  LD.E.128 R44, desc[UR60][R20.64] ;  /* 0x0000003c142c7980 */ /* 0x000762000c101d00 */
[----:B--2---:R-:W-:-:S03]  /*ae20*/  @P2 IMAD.HI.U32 R0, R4, R3, RZ ;  /* 0x0000000304002227 */ /* 0x004fc600078e00ff */
[----:B------:R3:W5:Y:S02]  /*ae30*/  LD.E.128 R48, desc[UR60][R22.64] ;  /* 0x0000003c16307980 */ /* 0x000764000c101d00 */
[----:B-1----:R-:W-:Y:S01]  /*ae40*/  @P2 SHF.R.U32.HI R5, RZ, R7, R0 ;  /* 0x00000007ff052219 */ /* 0x002fe20000011600 */
[----:B0-----:R-:W-:Y:S01]  /*ae50*/  IMAD.U32 R2, RZ, RZ, UR6 ;  /* 0x00000006ff027e24 */ /* 0x001fe2000f8e00ff */
        /* <DEDUP_REMOVED lines=23> */
[----:B------:R-:W-:Y:S01]  /*afd0*/  IMAD.IADD R3, R3, 0x1, R9 ;  /* 0x0000000103037824 */ /* 0x000fe200078e0209 */
[----:B------:R-:W-:Y:S01]  /*afe0*/  BSSY B1, `(.L_x_13469) ;  /* 0x000002b000017945 */ /* 0x000fe20003800000 */
[----:B------:R-:W-:Y:S01]  /*aff0*/  IMAD R4, R0, UR6, RZ ;  /* 0x0000000600047c24 */ /* 0x000fe2000f8e02ff */
[----:B------:R-:W-:Y:S01]  /*b000*/  @!PT LDS RZ, [RZ] ;  /* 0x00000000fffff984 */ /* 0x000fe20000000800 */
[----:B------:R-:W-:Y:S01]  /*b010*/  @!PT LDS RZ, [RZ] ;  /* 0x00000000fffff984 */ /* 0x000fe20000000800 */
[----:B------:R-:W-:Y:S01]  /*b020*/  @!PT LDS RZ, [RZ] ;  /* 0x00000000fffff984 */ /* 0x000fe20000000800 */
[----:B------:R-:W-:Y:S01]  /*b030*/  @!PT LDS RZ, [RZ] ;  /* 0x00000000fffff984 */ /* 0x000fe20000000800 */
[----:B------:R0:W-:Y:S06]  /*b040*/  MEMBAR.ALL.CTA ;  /* 0x0000000000007992 */ /* 0x0001ec0000008000 */
[----:B0-----:R-:W0:Y:S01]  /*b050*/  FENCE.VIEW.ASYNC.S ;  /* 0x00000000000073c6 */ /* 0x001e220000000000 */
[----:B------:R-:W-:-:S02]  /*b060*/  VIADD R12, R221, UR38 ;  /* 0x00000026dd0c7c36 */ /* 0x000fc40008000000 */
[C---:B------:R-:W-:Y:S02]  /*b070*/  IMAD R5, R7.reuse, UR7, R4 ;  /* 0x0000000707057c24 */ /* 0x040fe4000f8e0204 */
[----:B------:R-:W-:Y:S01]  /*b080*/  IMAD.WIDE.U32 R2, R7, UR6, R2 ;  /* 0x0000000607027c25 */ /* 0x000fe2000f8e0002 */
[----:B------:R-:W-:Y:S01]  /*b090*/  ISETP.GE.AND P2, PT, R12, R33, PT ;  /* 0x000000210c00720c */ /* 0x000fe20003f46270 */
[----:B------:R-:W-:Y:S02]  /*b0a0*/  ULDC.64 UR6, c[0x0][0xb80] ;  /* 0x0002e00000067ab9 */ /* 0x000fe40000000a00 */
[----:B------:R-:W-:Y:S01]  /*b0b0*/  IMAD.IADD R3, R3, 0x1, R5 ;  /* 0x0000000103037824 */ /* 0x000fe200078e0205 */
[----:B------:R-:W-:Y:S01]  /*b0c0*/  LEA R10, P3, R2, UR6, 0x1 ;  /* 0x00000006020a7c11 */ /* 0x000fe2000f8608ff */
[----:B------:R-:W-:Y:S02]  /*b0d0*/  VIADD R194, R194, 0x32420 ;  /* 0x00032420c2c27836 */ /* 0x000fe40000000000 */
[----:B------:R-:W-:Y:S01]  /*b0e0*/  VIADD R0, R12, 0x20 ;  /* 0x000000200c007836 */ /* 0x000fe20000000000 */
[----:B------:R-:W-:Y:S01]  /*b0f0*/  LEA.HI.X R11, R2, UR7, R3, 0x1, P3 ;  /* 0x00000007020b7c11 */ /* 0x000fe200098f0c03 */
[----:B0-----:R3:W0:Y:S01]  /*b100*/  SHFL.IDX PT, R13, R10, RZ, 0x181f ;  /* 0x00181fff0a0d7589 */ /* 0x00162200000e0000 */
[----:B------:R-:W-:-:S02]  /*b110*/  PRMT R194, RZ, 0x654, R194 ;  /* 0x00000654ffc27816 */ /* 0x000fc400000000c2 */
[-C--:B------:R-:W-:Y:S01]  /*b120*/  ISETP.GE.AND P1, PT, R0, R33.reuse, PT ;  /* 0x000000210000720c */ /* 0x080fe20003f26270 */
[----:B------:R-:W-:Y:S01]  /*b130*/  VIADD R0, R12, 0x40 ;  /* 0x000000400c007836 */ /* 0x000fe20000000000 */
[----:B------:R3:W1:Y:S01]  /*b140*/  SHFL.IDX PT, R9, R11, RZ, 0x181f ;  /* 0x00181fff0b097589 */ /* 0x00066200000e0000 */
[----:B------:R3:W-:Y:S03]  /*b150*/  SYNCS.ARRIVE.TRANS64.RED.A1T0 RZ, [R194+URZ], RZ ;  /* 0x000000ffc2ff79a7 */ /* 0x0007e6000810043f */
        /* <DEDUP_REMOVED lines=19> */
.L_x_13470:
[----:B------:R-:W-:Y:S05]  /*b290*/  BSYNC B1 ;  /* 0x0000000000017941 */ /* 0x000fea0003800000 */
.L_x_13469:
[----:B-12---:R1:W2:Y:S01]  /*b2a0*/  SHFL.IDX PT, R9, R11, 0x1, 0x181f ;  /* 0x00381f000b097f89 */ /* 0x0062a200000e0000 */
        /* <DEDUP_REMOVED lines=10> */
[----:B--2---:R-:W-:Y:S02]  /*b350*/  @!P4 LEA.HI.X R3, R200, R9, R231, 0x1, P6 ;  /* 0x00000009c803c211 */ /* 0x004fe400030f0ce7 */
        /* <DEDUP_REMOVED lines=9> */
.L_x_13472:
[----:B------:R-:W-:Y:S05]  /*b3f0*/  BSYNC B1 ;  /* 0x0000000000017941 */ /* 0x000fea0003800000 */
.L_x_13471:
[----:B--2---:R2:W0:Y:S01]  /*b400*/  SHFL.IDX PT, R9, R11, 0x2, 0x181f ;  /* 0x00581f000b097f89 */ /* 0x00442200000e0000 */
        /* <DEDUP_REMOVED lines=20> */
.L_x_13474:
[----:B------:R-:W-:Y:S05]  /*b550*/  BSYNC B1 ;  /* 0x0000000000017941 */ /* 0x000fea0003800000 */
.L_x_13473:
[----:B------:R-:W-:Y:S01]  /*b560*/  VIADD R0, R12, 0x60 ;  /* 0x000000600c007836 */ /* 0x000fe20000000000 */
[----:B-123--:R-:W1:Y:S04]  /*b570*/  SHFL.IDX PT, R11, R11, 0x3, 0x181f ;  /* 0x00781f000b0b7f89 */ /* 0x00ee6800000e0000 */
[----:B------:R-:W-:Y:S01]  /*b580*/  ISETP.GE.AND P0, PT, R0, R33, PT ;  /* 0x000000210000720c */ /* 0x000fe20003f06270 */
[----:B0-----:R0:W2:-:S12]  /*b590*/  SHFL.IDX PT, R9, R10, 0x3, 0x181f ;  /* 0x00781f000a097f89 */ /* 0x00109800000e0000 */
        /* <DEDUP_REMOVED lines=10> */
[----:B----4-:R-:W-:Y:S01]  /*b640*/  @!P5 LEA.HI.X R7, R204, R11, R229, 0x1, P2 ;  /* 0x0000000bcc07d211 */ /* 0x010fe200010f0ce5 */
        /* <DEDUP_REMOVED lines=9> */
.L_x_13468:
[----:B------:R-:W1:Y:S01]  /*b6e0*/  LDC R8, c[0x0][0xce8] ;  /* 0x00033a00ff087b82 */ /* 0x000e620000000800 */
[----:B------:R-:W-:Y:S01]  /*b6f0*/  R2UR UR6, R219 ;  /* 0x00000000db0672ca */ /* 0x000fe200000e0000 */
[----:B------:R-:W-:Y:S01]  /*b700*/  BSSY B1, `(.L_x_13476) ;  /* 0x0000034000017945 */ /* 0x000fe20003800000 */
[----:B------:R-:W-:Y:S01]  /*b710*/  R2UR UR5, R220 ;  /* 0x00000000dc0572ca */ /* 0x000fe200000e0000 */
[----:B------:R-:W-:Y:S01]  /*b720*/  IMAD R6, R218, 0x20, R221 ;  /* 0x00000020da067824 */ /* 0x000fe200078e02dd */
[----:B------:R-:W-:-:S09]  /*b730*/  ISETP.GE.AND P0, PT, R232, 0x80, PT ;  /* 0x00000080e800780c */ /* 0x000fd20003f06270 */
[----:B------:R-:W-:Y:S02]  /*b740*/  USHF.R.S32.HI UR8, URZ, 0x1f, UR6 ;  /* 0x0000001f3f087899 */ /* 0x000fe40008011406 */
[----:B------:R-:W-:Y:S01]  /*b750*/  USHF.R.S32.HI UR9, URZ, 0x1f, UR5 ;  /* 0x0000001f3f097899 */ /* 0x000fe20008011405 */
[----:B-1----:R-:W-:-:S13]  /*b760*/  ISETP.NE.AND P1, PT, R8, 0x1, PT ;  /* 0x000000010800780c */ /* 0x002fda0003f25270 */
[----:B------:R-:W1:Y:S08]  /*b770*/  @P1 LDC R9, c[0x0][0xcec] ;  /* 0x00033b00ff091b82 */ /* 0x000e700000000800 */
[----:B------:R-:W2:Y:S01]  /*b780*/  @P1 LDC R11, c[0x0][0xcf0] ;  /* 0x00033c00ff0b1b82 */ /* 0x000ea20000000800 */
[----:B------:R-:W-:Y:S05]  /*b790*/  @P0 BRA `(.L_x_13477) ;  /* 0x0000000000a80947 */ /* 0x000fea0003800000 */
[----:B------:R-:W3:Y:S01]  /*b7a0*/  S2R R0, SR_TID.X ;  /* 0x0000000000007919 */ /* 0x000ee20000002100 */
[----:B------:R-:W4:Y:S01]  /*b7b0*/  LDC R3, c[0x0][0xce8] ;  /* 0x00033a00ff037b82 */ /* 0x000f220000000800 */
[----:B------:R-:W-:Y:S01]  /*b7c0*/  IMAD.U32 R4, RZ, RZ, UR38 ;  /* 0x00000026ff047e24 */ /* 0x000fe2000f8e00ff */
[----:B------:R-:W-:Y:S02]  /*b7d0*/  ULDC UR5, c[0x0][0xb88] ;  /* 0x0002e20000057ab9 */ /* 0x000fe40000000800 */
[----:B----4-:R-:W-:Y:S02]  /*b7e0*/  IMAD R5, R3, UR5, RZ ;  /* 0x0000000503057c24 */ /* 0x010fe4000f8e02ff */
[----:B---3--:R-:W-:-:S04]  /*b7f0*/  IADD3 R4, R4, -0x80, R0 ;  /* 0xffffff8004047810 */ /* 0x008fc80007ffe000 */
        /* <DEDUP_REMOVED lines=8> */
[----:B------:R-:W3:Y:S02]  /*b880*/  @P0 LDC R5, c[0x0][0xcec] ;  /* 0x00033b00ff050b82 */ /* 0x000ee40000000800 */
[----:B------:R-:W-:Y:S02]  /*b890*/  UIMAD.WIDE.U32 UR6, UR13, UR10, URZ ;  /* 0x0000000a0d0672a5 */ /* 0x000fe4000f8e003f */
[----:B------:R-:W-:-:S03]  /*b8a0*/  UIMAD UR5, UR13, UR11, UR5 ;  /* 0x0000000b0d0572a4 */ /* 0x000fc6000f8e0205 */
[----:B------:R-:W-:Y:S01]  /*b8b0*/  ULDC.64 UR10, c[0x0][0xc98] ;  /* 0x00032600000a7ab9 */ /* 0x000fe20000000a00 */
[----:B------:R-:W4:Y:S01]  /*b8c0*/  @P0 LDC R7, c[0x0][0xcf0] ;  /* 0x00033c00ff070b82 */ /* 0x000f220000000800 */
[----:B------:R-:W-:Y:S02]  /*b8d0*/  UIADD3 UR7, UR7, UR5, URZ ;  /* 0x0000000507077290 */ /* 0x000fe4000fffe03f */
[----:B------:R-:W-:Y:S02]  /*b8e0*/  UIMAD UR5, UR9, UR10, URZ ;  /* 0x0000000a090572a4 */ /* 0x000fe4000f8e023f */
[----:B------:R-:W-:Y:S02]  /*b8f0*/  UIMAD.WIDE.U32 UR6, UR12, UR10, UR6 ;  /* 0x0000000a0c0672a5 */ /* 0x000fe4000f8e0006 */
[----:B------:R-:W-:-:S03]  /*b900*/  UIMAD UR5, UR12, UR11, UR5 ;  /* 0x0000000b0c0572a4 */ /* 0x000fc6000f8e0205 */
[----:B------:R-:W-:Y:S01]  /*b910*/  ULDC.64 UR10, c[0x0][0xc88] ;  /* 0x00032200000a7ab9 */ /* 0x000fe20000000a00 */
[----:B---3--:R-:W-:-:S05]  /*b920*/  @P0 IMAD.HI.U32 R0, R4, R5, RZ ;  /* 0x0000000504000227 */ /* 0x008fca00078e00ff */
[----:B----4-:R-:W-:-:S05]  /*b930*/  @P0 SHF.R.U32.HI R2, RZ, R7, R0 ;  /* 0x00000007ff020219 */ /* 0x010fca0000011600 */
        /* <DEDUP_REMOVED lines=16> */
.L_x_13477:
[----:B------:R-:W-:Y:S05]  /*ba40*/  BSYNC B1 ;  /* 0x0000000000017941 */ /* 0x000fea0003800000 */
.L_x_13476:
[----:B------:R-:W-:Y:S01]  /*ba50*/  R2UR UR13, R219 ;  /* 0x00000000db0d72ca */ /* 0x000fe200000e0000 */
[----:B------:R-:W-:Y:S01]  /*ba60*/  ULDC.64 UR10, c[0x0][0xbe8] ;  /* 0x0002fa00000a7ab9 */ /* 0x000fe20000000a00 */
[----:B------:R-:W-:Y:S01]  /*ba70*/  R2UR UR12, R220 ;  /* 0x00000000dc0c72ca */ /* 0x000fe200000e0000 */
[----:B------:R-:W-:Y:S01]  /*ba80*/  UIMAD UR5, UR8, UR10, URZ ;  /* 0x0000000a080572a4 */ /* 0x000fe2000f8e023f */
[----:B------:R-:W-:Y:S01]  /*ba90*/  VIADD R6, R6, UR38 ;  /* 0x0000002606067c36 */ /* 0x000fe20008000000 */
[----:B------:R-:W-:Y:S01]  /*baa0*/  BSSY B1, `(.L_x_13478) ;  /* 0x000003c000017945 */ /* 0x000fe20003800000 */
[----:B------:R-:W-:Y:S02]  /*bab0*/  VIADD R10, R221, UR38 ;  /* 0x00000026dd0a7c36 */ /* 0x000fe40008000000 */
[----:B-1----:R-:W-:-:S04]  /*bac0*/  @P1 IMAD.HI.U32 R0, R6, R9, RZ ;  /* 0x0000000906001227 */ /* 0x002fc800078e00ff */
[----:B---3--:R-:W-:Y:S01]  /*bad0*/  IMAD.MOV.U32 R5, RZ, RZ, R6 ;  /* 0x000000ffff057224 */ /* 0x008fe200078e0006 */
[----:B------:R-:W-:Y:S01]  /*bae0*/  UIMAD.WIDE.U32 UR6, UR13, UR10, URZ ;  /* 0x0000000a0d0672a5 */ /* 0x000fe2000f8e003f */
[----:B--2---:R-:W-:Y:S01]  /*baf0*/  @P1 SHF.R.U32.HI R5, RZ, R11, R0 ;  /* 0x0000000bff051219 */ /* 0x004fe20000011600 */
        /* <DEDUP_REMOVED lines=9> */
[----:B------:R-:W-:Y:S02]  /*bb90*/  ULDC.64 UR8, c[0x0][0xbe0] ;  /* 0x0002f80000087ab9 */ /* 0x000fe40000000a00 */
        /* <DEDUP_REMOVED lines=29> */
[----:B------:R-:W-:Y:S02]  /*bd70*/  ISETP.GE.AND P4, PT, R205, UR5, PT ;  /* 0x00000005cd007c0c */ /* 0x000fe4000bf86270 */
[----:B------:R-:W-:Y:S02]  /*bd80*/  ISETP.GE.AND P3, PT, R204, UR5, PT ;  /* 0x00000005cc007c0c */ /* 0x000fe4000bf66270 */
[----:B------:R-:W-:-:S07]  /*bd90*/  ISETP.GE.AND P2, PT, R206, UR5, PT ;  /* 0x00000005ce007c0c */ /* 0x000fce000bf46270 */
[----:B--2---:R-:W-:-:S04]  /*bda0*/  @!P5 LEA R12, P6, R200, R5, 0x1 ;  /* 0x00000005c80cd211 */ /* 0x004fc800078c08ff */
[----:B---3--:R-:W-:Y:S02]  /*bdb0*/  @!P5 LEA.HI.X R13, R200, R3, R231, 0x1, P6 ;  /* 0x00000003c80dd211 */ /* 0x008fe400030f0ce7 */
        /* <DEDUP_REMOVED lines=10> */
.L_x_13479:
[----:B------:R-:W-:Y:S05]  /*be60*/  BSYNC B1 ;  /* 0x0000000000017941 */ /* 0x000fea0003800000 */
.L_x_13478:
[----:B---34-:R3:W4:Y:S01]  /*be70*/  SHFL.IDX PT, R3, R6, 0x1, 0x181f ;  /* 0x00381f0006037f89 */ /* 0x01872200000e0000 */
[----:B------:R-:W-:Y:S03]  /*be80*/  BSSY B1, `(.L_x_13480) ;  /* 0x0000014000017945 */ /* 0x000fe60003800000 */
[----:B--2---:R3:W2:Y:S01]  /*be90*/  SHFL.IDX PT, R5, R4, 0x1, 0x181f ;  /* 0x00381f0004057f89 */ /* 0x0046a200000e0000 */
[----:B------:R-:W-:Y:S05]  /*bea0*/  @P1 BRA `(.L_x_13481) ;  /* 0x0000000000441947 */ /* 0x000fea0003800000 */
[----:B------:R-:W-:Y:S02]  /*beb0*/  ULDC UR5, c[0x0][0xbc8] ;  /* 0x0002f20000057ab9 */ /* 0x000fe40000000800 */
[----:B------:R-:W-:Y:S02]  /*bec0*/  ISETP.GE.AND P4, PT, R200, UR5, PT ;  /* 0x00000005c8007c0c */ /* 0x000fe4000bf86270 */
[----:B------:R-:W-:Y:S02]  /*bed0*/  ISETP.GE.AND P3, PT, R205, UR5, PT ;  /* 0x00000005cd007c0c */ /* 0x000fe4000bf66270 */
[----:B------:R-:W-:Y:S02]  /*bee0*/  ISETP.GE.AND P2, PT, R204, UR5, PT ;  /* 0x00000005cc007c0c */ /* 0x000fe4000bf46270 */
[----:B------:R-:W-:-:S07]  /*bef0*/  ISETP.GE.AND P1, PT, R206, UR5, PT ;  /* 0x00000005ce007c0c */ /* 0x000fce000bf26270 */
[CC--:B--2---:R-:W-:Y:S02]  /*bf00*/  @!P4 LEA R12, P6, R200.reuse, R5.reuse, 0x1 ;  /* 0x00000005c80cc211 */ /* 0x0c4fe400078c08ff */
        /* <DEDUP_REMOVED lines=11> */
.L_x_13481:
[----:B------:R-:W-:Y:S05]  /*bfc0*/  BSYNC B1 ;  /* 0x0000000000017941 */ /* 0x000fea0003800000 */
.L_x_13480:
[----:B--2-4-:R2:W4:Y:S01]  /*bfd0*/  SHFL.IDX PT, R3, R6, 0x2, 0x181f ;  /* 0x00581f0006037f89 */ /* 0x01452200000e0000 */
        /* <DEDUP_REMOVED lines=20> */
.L_x_13483:
[----:B------:R-:W-:Y:S05]  /*c120*/  BSYNC B1 ;  /* 0x0000000000017941 */ /* 0x000fea0003800000 */
.L_x_13482:
[----:B------:R-:W-:Y:S01]  /*c130*/  VIADD R0, R10, 0x60 ;  /* 0x000000600a007836 */ /* 0x000fe20000000000 */
[----:B0---4-:R0:W4:Y:S04]  /*c140*/  SHFL.IDX PT, R3, R6, 0x3, 0x181f ;  /* 0x00781f0006037f89 */ /* 0x01112800000e0000 */
[----:B------:R-:W-:Y:S01]  /*c150*/  ISETP.GE.AND P0, PT, R0, R9, PT ;  /* 0x000000090000720c */ /* 0x000fe20003f06270 */
[----:B------:R0:W0:-:S12]  /*c160*/  SHFL.IDX PT, R5, R4, 0x3, 0x181f ;  /* 0x00781f0004057f89 */ /* 0x00001800000e0000 */
[----:B------:R-:W-:Y:S05]  /*c170*/  @P0 BRA `(.L_x_13475) ;  /* 0x0000000000440947 */ /* 0x000fea0003800000 */
[----:B------:R-:W-:Y:S02]  /*c180*/  ULDC UR5, c[0x0][0xbc8] ;  /* 0x0002f20000057ab9 */ /* 0x000fe40000000800 */
[----:B------:R-:W-:Y:S02]  /*c190*/  ISETP.GE.AND P3, PT, R200, UR5, PT ;  /* 0x00000005c8007c0c */ /* 0x000fe4000bf66270 */
[----:B------:R-:W-:Y:S02]  /*c1a0*/  ISETP.GE.AND P2, PT, R205, UR5, PT ;  /* 0x00000005cd007c0c */ /* 0x000fe4000bf46270 */
[----:B------:R-:W-:Y:S02]  /*c1b0*/  ISETP.GE.AND P1, PT, R204, UR5, PT ;  /* 0x00000005cc007c0c */ /* 0x000fe4000bf26270 */
[----:B------:R-:W-:-:S07]  /*c1c0*/  ISETP.GE.AND P0, PT, R206, UR5, PT ;  /* 0x00000005ce007c0c */ /* 0x000fce000bf06270 */
[-C--:B0123--:R-:W-:Y:S02]  /*c1d0*/  @!P3 LEA R6, P6, R200, R5.reuse, 0x1 ;  /* 0x00000005c806b211 */ /* 0x08ffe400078c08ff */
        /* <DEDUP_REMOVED lines=11> */
.L_x_13475:
[----:B------:R-:W-:Y:S05]  /*c290*/  BSYNC B0 ;  /* 0x0000000000007941 */ /* 0x000fea0003800000 */
.L_x_13467:
[----:B------:R-:W-:Y:S02]  /*c2a0*/  ULDC UR5, c[0x0][0xd38] ;  /* 0x00034e0000057ab9 */ /* 0x000fe40000000800 */
[----:B------:R-:W-:-:S06]  /*c2b0*/  UISETP.GE.AND UP0, UPT, UR4, UR5, UPT ;  /* 0x000000050400728c */ /* 0x000fcc000bf06270 */
[----:B------:R-:W-:-:S13]  /*c2c0*/  PLOP3.LUT P0, PT, PT, PT, UP0, 0x80, 0x0 ;  /* 0x000000000000781c */ /* 0x000fda0003f0f008 */
[----:B------:R-:W-:Y:S05]  /*c2d0*/  @!P0 BRA `(.L_x_13484) ;  /* 0xffffff4800e48947 */ /* 0x000fea000383ffff */
[----:B------:R-:W-:Y:S05]  /*c2e0*/  EXIT ;  /* 0x000000000000794d */ /* 0x000fea0003800000 */
.L_x_13431:
[----:B------:R-:W-:-:S08]  /*c2f0*/  NOP ;  /* 0x0000000000007918 */ /* 0x000fd00000000000 */
[----:B0-----:R-:W0:-:S00]  /*c300*/  USETMAXREG.DEALLOC.CTAPOOL 0x18 ;  /* 0x00000018000079c8 */ /* 0x001e0000080e0500 */
        /* <DEDUP_REMOVED lines=37> */
[----:B------:R-:W-:Y:S04]  /*c560*/  STL [R1+0x38], RZ ;  /* 0x000038ff01007387 */ /* 0x000fe80000100800 */
[----:B------:R1:W-:Y:S01]  /*c570*/  STL [R1+0x8], R2 ;  /* 0x0000080201007387 */ /* 0x0003e20000100800 */
[----:B0-----:R-:W-:-:S02]  /*c580*/  LOP3.LUT R3, R0, 0x40, RZ, 0xfc, !PT ;  /* 0x0000004000037812 */ /* 0x001fc400078efcff */
[C---:B-1----:R-:W-:Y:S02]  /*c590*/  LOP3.LUT R2, R0.reuse, 0x80, RZ, 0xfc, !PT ;  /* 0x0000008000027812 */ /* 0x042fe400078efcff */
[----:B------:R-:W-:-:S07]  /*c5a0*/  LOP3.LUT R0, R0, 0xc0, RZ, 0xfc, !PT ;  /* 0x000000c000007812 */ /* 0x000fce00078efcff */
.L_x_13581:
        /* <DEDUP_REMOVED lines=23> */
.L_x_13486:
[----:B------:R-:W-:Y:S01]  /*c720*/  ULDC UR9, c[0x0][0xd54] ;  /* 0x0003550000097ab9 */ /* 0x000fe20000000800 */
[----:B------:R-:W-:Y:S01]  /*c730*/  UMOV UR5, UR8 ;  /* 0x0000000800057c82 */ /* 0x000fe20008000000 */
[----:B------:R-:W-:-:S11]  /*c740*/  UISETP.NE.AND UP0, UPT, UR9, 0x1, UPT ;  /* 0x000000010900788c */ /* 0x000fd6000bf05270 */
[----:B------:R-:W-:Y:S02]  /*c750*/  @UP0 ULDC.64 UR10, c[0x0][0xd58] ;  /* 0x00035600000a0ab9 */ /* 0x000fe40000000a00 */
[----:B------:R-:W-:-:S04]  /*c760*/  UIMAD.WIDE.U32 UR6, UR8, UR10, URZ ;  /* 0x0000000a080672a5 */ /* 0x000fc8000f8e003f */
[----:B------:R-:W-:-:S04]  /*c770*/  @UP0 USHF.R.U32.HI UR5, URZ, UR11, UR7 ;  /* 0x0000000b3f050299 */ /* 0x000fc80008011607 */
[----:B------:R-:W-:-:S12]  /*c780*/  UIMAD UR6, UR5, UR9, URZ ;  /* 0x00000009050672a4 */ /* 0x000fd8000f8e023f */
.L_x_13487:
        /* <DEDUP_REMOVED lines=63> */
.L_x_13489:
        /* <DEDUP_REMOVED lines=20> */
.L_x_13492:
[----:B------:R-:W-:Y:S05]  /*ccc0*/  BSYNC B6 ;  /* 0x0000000000067941 */ /* 0x000fea0003800000 */
.L_x_13491:
        /* <DEDUP_REMOVED lines=20> */
.L_x_13495:
        /* <DEDUP_REMOVED lines=15> */
.L_x_13494:
[----:B------:R-:W-:Y:S05]  /*cf00*/  BSYNC B6 ;  /* 0x0000000000067941 */ /* 0x000fea0003800000 */
.L_x_13493:
        /* <DEDUP_REMOVED lines=27> */
.L_x_13597:
        /* <DEDUP_REMOVED lines=9> */
.L_x_13600:
        /* <DEDUP_REMOVED lines=22> */
.L_x_13499:
[----:B--2---:R-:W2:Y:S01]  /*d2b0*/  LDL R2, [R1+0x8] ;  /* 0x0000080001027983 */ /* 0x004ea20000100800 */
[----:B------:R-:W-:Y:S01]  /*d2c0*/  IMAD R0, R19, 0x8, R17 ;  /* 0x0000000813007824 */ /* 0x000fe200078e0211 */
[----:B--2---:R-:W-:-:S04]  /*d2d0*/  SHF.L.U32 R2, R2, 0x1f, RZ ;  /* 0x0000001f02027819 */ /* 0x004fc800000006ff */
[----:B------:R-:W2:Y:S02]  /*d2e0*/  SYNCS.PHASECHK.TRANS64.TRYWAIT P0, [R0+URZ+0x32440], R2 ;  /* 0x03244002000075a7 */ /* 0x000ea4000800017f */
[----:B--2---:R-:W-:Y:S05]  /*d2f0*/  @!P0 BRA `(.L_x_13500) ;  /* 0x0000004800048947 */ /* 0x004fea0003800000 */
.L_x_13601:
        /* <DEDUP_REMOVED lines=11> */
.L_x_13501:
        /* <DEDUP_REMOVED lines=16> */
[----:B------:R-:W-:-:S09]  /*d4b0*/  UIMAD UR35, UR35, 0x60, URZ ;  /* 0x00000060232378a4 */ /* 0x000fd2000f8e023f */
[----:B------:R2:W-:Y:S02]  /*d4c0*/  UTMALDG.4D [UR32], [UR4], desc[UR6] ;  /* 0x00000620040075b4 */ /* 0x0005e40008019000 */
[----:B--2---:R-:W-:Y:S01]  /*d4d0*/  NOP ;  /* 0x0000000000007918 */ /* 0x004fe20000000000 */
.L_x_13497:
        /* <DEDUP_REMOVED lines=24> */
.L_x_13503:
[----:B------:R-:W-:Y:S05]  /*d660*/  BSYNC B6 ;  /* 0x0000000000067941 */ /* 0x000fea0003800000 */
.L_x_13502:
[----:B------:R-:W2:Y:S01]  /*d670*/  S2R R2, SR_TID.X ;  /* 0x0000000000027919 */ /* 0x000ea20000002100 */
[----:B------:R-:W3:Y:S01]  /*d680*/  LDC R6, c[0x0][0x448] ;  /* 0x00011200ff067b82 */ /* 0x000ee20000000800 */
        /* <DEDUP_REMOVED lines=11> */
[----:B---3--:R-:W-:Y:S01]  /*d740*/  ISETP.NE.AND P0, PT, R6, 0x1, PT ;  /* 0x000000010600780c */ /* 0x008fe20003f05270 */
[----:B------:R-:W-:Y:S01]  /*d750*/  IMAD.U32 R5, RZ, RZ, UR5 ;  /* 0x00000005ff057e24 */ /* 0x000fe2000f8e00ff */
[----:B--2---:R-:W-:Y:S01]  /*d760*/  LOP3.LUT R0, R2, 0x7f, RZ, 0xc0, !PT ;  /* 0x0000007f02007812 */ /* 0x004fe200078ec0ff */
[----:B-1----:R-:W-:-:S03]  /*d770*/  IMAD.SHL.U32 R4, R4, 0x10, RZ ;  /* 0x0000001004047824 */ /* 0x002fc600078e00ff */
[----:B------:R-:W-:-:S07]  /*d780*/  SHF.R.U32.HI R0, RZ, 0x3, R0 ;  /* 0x00000003ff007819 */ /* 0x000fce0000011600 */
[----:B------:R-:W1:Y:S01]  /*d790*/  @P0 LDC R3, c[0x0][0x44c] ;  /* 0x00011300ff030b82 */ /* 0x000e620000000800 */
[----:B------:R-:W-:Y:S01]  /*d7a0*/  LOP3.LUT R4, R0, 0x70, R4, 0xf8, !PT ;  /* 0x0000007000047812 */ /* 0x000fe200078ef804 */
[----:B------:R-:W-:-:S04]  /*d7b0*/  IMAD.U32 R0, RZ, RZ, UR42 ;  /* 0x0000002aff007e24 */ /* 0x000fc8000f8e00ff */
[----:B0-----:R-:W-:Y:S02]  /*d7c0*/  IMAD R7, R0, 0x80, R4 ;  /* 0x0000008000077824 */ /* 0x001fe400078e0204 */
[----:B------:R-:W0:Y:S01]  /*d7d0*/  @P0 LDC R2, c[0x0][0x450] ;  /* 0x00011400ff020b82 */ /* 0x000e220000000800 */
[----:B------:R-:W-:Y:S01]  /*d7e0*/  IMAD.U32 R4, RZ, RZ, UR4 ;  /* 0x00000004ff047e24 */ /* 0x000fe2000f8e00ff */
[----:B------:R-:W-:Y:S01]  /*d7f0*/  ULDC.64 UR4, c[0x0][0x2d0] ;  /* 0x0000b40000047ab9 */ /* 0x000fe20000000a00 */
[----:B------:R-:W-:Y:S01]  /*d800*/  IMAD.MOV.U32 R0, RZ, RZ, R7 ;  /* 0x000000ffff007224 */ /* 0x000fe200078e0007 */
[----:B------:R2:W-:Y:S04]  /*d810*/  STL [R1+0x18], R7 ;  /* 0x0000180701007387 */ /* 0x0005e80000100800 */
[----:B------:R3:W5:Y:S01]  /*d820*/  LDL R8, [R1+0x4] ;  /* 0x0000040001087983 */ /* 0x0007620000100800 */
[----:B-1----:R-:W-:-:S05]  /*d830*/  @P0 IMAD.HI.U32 R3, R7, R3, RZ ;  /* 0x0000000307030227 */ /* 0x002fca00078e00ff */
[----:B0-----:R-:W-:Y:S01]  /*d840*/  @P0 SHF.R.U32.HI R0, RZ, R2, R3 ;  /* 0x00000002ff000219 */ /* 0x001fe20000011603 */
        /* <DEDUP_REMOVED lines=27> */
[----:B------:R-:W-:Y:S01]  /*da00*/  ULDC UR4, c[0x0][0x288] ;  /* 0x0000a20000047ab9 */ /* 0x000fe20000000800 */
[----:B------:R-:W0:Y:S01]  /*da10*/  SHFL.IDX PT, R5, R0, RZ, 0x181f ;  /* 0x00181fff00057589 */ /* 0x000e2200000e0000 */
[----:B------:R-:W-:Y:S02]  /*da20*/  IMAD R2, R6, UR4, RZ ;  /* 0x0000000406027c24 */ /* 0x000fe4000f8e02ff */
[----:B------:R-:W-:Y:S01]  /*da30*/  IMAD.U32 R6, RZ, RZ, UR42 ;  /* 0x0000002aff067e24 */ /* 0x000fe2000f8e00ff */
[----:B------:R-:W1:Y:S03]  /*da40*/  SHFL.IDX PT, R4, R3, RZ, 0x181f ;  /* 0x00181fff03047589 */ /* 0x000e6600000e0000 */
[----:B------:R-:W-:Y:S01]  /*da50*/  IMAD R10, R6, 0x80, R10 ;  /* 0x00000080060a7824 */ /* 0x000fe200078e020a */
[----:B------:R-:W-:Y:S03]  /*da60*/  SHFL.IDX PT, R7, R3, 0x1, 0x181f ;  /* 0x00381f0003077f89 */ /* 0x000fe600000e0000 */
[C---:B------:R-:W-:Y:S01]  /*da70*/  VIADD R11, R10.reuse, 0x10 ;  /* 0x000000100a0b7836 */ /* 0x040fe20000000000 */
[-C--:B------:R-:W-:Y:S01]  /*da80*/  ISETP.GE.AND P3, PT, R10, R2.reuse, PT ;  /* 0x000000020a00720c */ /* 0x080fe20003f66270 */
[----:B------:R-:W2:Y:S03]  /*da90*/  SHFL.IDX PT, R6, R0, 0x1, 0x181f ;  /* 0x00381f0000067f89 */ /* 0x000ea600000e0000 */
[----:B------:R-:W-:Y:S01]  /*daa0*/  ISETP.GE.AND P1, PT, R11, R2, PT ;  /* 0x000000020b00720c */ /* 0x000fe20003f26270 */
[----:B------:R-:W-:Y:S04]  /*dab0*/  STL [R1+0x10], R10 ;  /* 0x0000100a01007387 */ /* 0x000fe80000100800 */
[----:B------:R3:W-:Y:S04]  /*dac0*/  STL [R1+0x20], R11 ;  /* 0x0000200b01007387 */ /* 0x0007e80000100800 */
[----:B0-----:R-:W-:-:S05]  /*dad0*/  @!P3 LEA R5, P2, R9, R5, 0x1 ;  /* 0x000000050905b211 */ /* 0x001fca00078408ff */
[----:B-1----:R-:W-:Y:S02]  /*dae0*/  @!P3 IMAD.X R4, RZ, RZ, R4, P2 ;  /* 0x000000ffff04b224 */ /* 0x002fe400010e0604 */
[----:B---3--:R-:W-:-:S03]  /*daf0*/  VIADD R11, R10, 0x20 ;  /* 0x000000200a0b7836 */ /* 0x008fc60000000000 */
[-C--:B------:R-:W-:Y:S02]  /*db00*/  @!P3 LOP3.LUT R5, R5, R4.reuse, RZ, 0x3c, !PT ;  /* 0x000000040505b212 */ /* 0x080fe400078e3cff */
[----:B------:R-:W-:Y:S02]  /*db10*/  STL [R1+0x24], R11 ;  /* 0x0000240b01007387 */ /* 0x000fe40000100800 */
[----:B------:R-:W-:-:S04]  /*db20*/  @!P3 LOP3.LUT R4, R5, R4, RZ, 0x3c, !PT ;  /* 0x000000040504b212 */ /* 0x000fc800078e3cff */
[----:B------:R-:W-:-:S05]  /*db30*/  @!P3 LOP3.LUT R5, R5, R4, RZ, 0x3c, !PT ;  /* 0x000000040505b212 */ /* 0x000fca00078e3cff */
[----:B-----5:R2:W-:Y:S02]  /*db40*/  @!P3 LDGSTS.E.BYPASS.LTC128B.128 [R8+0x18400], desc[UR60][R4.64], !P0 ;  /* 0x184000000408bfae */ /* 0x0205e4000c101d7c */
[----:B--2---:R-:W-:Y:S02]  /*db50*/  @!P1 LEA R4, P2, R9, R6, 0x1 ;  /* 0x0000000609049211 */ /* 0x004fe400078408ff */
[----:B------:R-:W-:Y:S03]  /*db60*/  SHFL.IDX PT, R6, R3, 0x3, 0x181f ;  /* 0x00781f0003067f89 */ /* 0x000fe600000e0000 */
[----:B------:R-:W-:Y:S02]  /*db70*/  @!P1 IMAD.X R5, RZ, RZ, R7, P2 ;  /* 0x000000ffff059224 */ /* 0x000fe400010e0607 */
        /* <DEDUP_REMOVED lines=55> */
.L_x_13618:
        /* <DEDUP_REMOVED lines=12> */
.L_x_13505:
        /* <DEDUP_REMOVED lines=35> */
.L_x_13507:
[----:B------:R-:W-:Y:S05]  /*e1e0*/  BSYNC B6 ;  /* 0x0000000000067941 */ /* 0x000fea0003800000 */
.L_x_13506:
        /* <DEDUP_REMOVED lines=62> */
[----:B--2---:R-:W-:-:S03]  /*e5d0*/  ISETP.GE.AND P5, PT, R10, R0, PT ;  /* 0x000000000a00720c */ /* 0x004fc60003fa6270 */
[----:B------:R-:W2:Y:S01]  /*e5e0*/  LDL.LU R10, [R1+0x28] ;  /* 0x00002800010a7983 */ /* 0x000ea20000300800 */
[----:B---3--:R-:W-:-:S03]  /*e5f0*/  ISETP.GE.AND P4, PT, R3, R0, PT ;  /* 0x000000000300720c */ /* 0x008fc60003f86270 */
[----:B------:R-:W0:Y:S04]  /*e600*/  SHFL.IDX PT, R3, R5, RZ, 0x181f ;  /* 0x00181fff05037589 */ /* 0x000e2800000e0000 */
[----:B------:R-:W3:Y:S02]  /*e610*/  LDL.LU R12, [R1+0x2c] ;  /* 0x00002c00010c7983 */ /* 0x000ee40000300800 */
        /* <DEDUP_REMOVED lines=65> */
.L_x_13636:
        /* <DEDUP_REMOVED lines=14> */
.L_x_13510:
[----:B------:R-:W-:Y:S05]  /*eb10*/  BSYNC B0 ;  /* 0x0000000000007941 */ /* 0x000fea0003800000 */
.L_x_13509:
[----:B------:R-:W-:Y:S01]  /*eb20*/  NOP ;  /* 0x0000000000007918 */ /* 0x000fe20000000000 */
[----:B------:R-:W-:-:S13]  /*eb30*/  PLOP3.LUT P0, PT, PT, PT, PT, 0x80, 0x0 ;  /* 0x000000000000781c */ /* 0x000fda0003f0f070 */
.L_x_13511:
        /* <DEDUP_REMOVED lines=18> */
.L_x_13637:
[----:B------:R-:W-:Y:S05]  /*ec60*/  BSYNC B0 ;  /* 0x0000000000007941 */ /* 0x000fea0003800000 */
.L_x_13512:
[----:B------:R-:W-:Y:S01]  /*ec70*/  LOP3.LUT P0, RZ, R18, 0x2, RZ, 0xc0, !PT ;  /* 0x0000000212ff7812 */ /* 0x000fe2000780c0ff */
[----:B------:R-:W-:-:S12]  /*ec80*/  BSSY B0, `(.L_x_13514) ;  /* 0x0000058000007945 */ /* 0x000fd80003800000 */
        /* <DEDUP_REMOVED lines=10> */
.L_x_13638:
[----:B------:R-:W-:Y:S05]  /*ed30*/  BSYNC B1 ;  /* 0x0000000000017941 */ /* 0x000fea0003800000 */
.L_x_13516:
        /* <DEDUP_REMOVED lines=9> */
.L_x_13519:
[----:B------:R-:W-:Y:S05]  /*edd0*/  BSYNC B1 ;  /* 0x0000000000017941 */ /* 0x000fea0003800000 */
.L_x_13518:
        /* <DEDUP_REMOVED lines=11> */
.L_x_13520:
        /* <DEDUP_REMOVED lines=15> */
.L_x_13521:
        /* <DEDUP_REMOVED lines=15> */
.L_x_13522:
        /* <DEDUP_REMOVED lines=15> */
.L_x_13523:
        /* <DEDUP_REMOVED lines=10> */
.L_x_13515:
[----:B------:R-:W-:Y:S05]  /*f200*/  BSYNC B0 ;  /* 0x0000000000007941 */ /* 0x000fea0003800000 */
.L_x_13514:
[----:B------:R-:W-:-:S06]  /*f210*/  UISETP.GE.AND UP0, UPT, UR41, 0x2, UPT ;  /* 0x000000022900788c */ /* 0x000fcc000bf06270 */
[----:B------:R-:W-:-:S13]  /*f220*/  PLOP3.LUT P0, PT, PT, PT, UP0, 0x80, 0x0 ;  /* 0x000000000000781c */ /* 0x000fda0003f0f008 */
[----:B------:R-:W-:Y:S05]  /*f230*/  @!P0 BRA `(.L_x_13524) ;  /* 0x0000001c00748947 */ /* 0x000fea0003800000 */
[----:B------:R-:W-:Y:S02]  /*f240*/  ULOP3.LUT UR4, UR41, 0x1, URZ, 0xc0, !UPT ;  /* 0x0000000129047892 */ /* 0x000fe4000f8ec03f */
[----:B--2---:R-:W-:Y:S02]  /*f250*/  IMAD.U32 R6, RZ, RZ, UR41 ;  /* 0x00000029ff067e24 */ /* 0x004fe4000f8e00ff */
        /* <DEDUP_REMOVED lines=18> */
[----:B-1----:R-:W2:Y:S01]  /*f380*/  LDL R5, [R1+0xc] ;  /* 0x00000c0001057983 */ /* 0x002ea20000100800 */
        /* <DEDUP_REMOVED lines=13> */
[C---:B---3--:R-:W-:Y:S02]  /*f460*/  IMAD R7, R9.reuse, UR5, R7 ;  /* 0x0000000509077c24 */ /* 0x048fe4000f8e0207 */
[----:B------:R-:W-:-:S04]  /*f470*/  IMAD.WIDE.U32 R4, R9, UR4, R4 ;  /* 0x0000000409047c25 */ /* 0x000fc8000f8e0004 */
[----:B------:R-:W-:Y:S01]  /*f480*/  IMAD.IADD R7, R7, 0x1, R5 ;  /* 0x0000000107077824 */ /* 0x000fe200078e0205 */
[----:B-1----:R-:W-:-:S04]  /*f490*/  LEA R2, P0, R4, R2, 0x2 ;  /* 0x0000000204027211 */ /* 0x002fc800078010ff */
[----:B------:R-:W-:-:S05]  /*f4a0*/  LEA.HI.X R3, R4, R3, R7, 0x2, P0 ;  /* 0x0000000304037211 */ /* 0x000fca00000f1407 */
[----:B------:R2:W5:Y:S04]  /*f4b0*/  LDG.E R16, desc[UR60][R2.64] ;  /* 0x0000003c02107981 */ /* 0x000568000c1e1900 */
.L_x_13528:
[----:B--2---:R-:W1:Y:S01]  /*f4c0*/  S2R R2, SR_TID.X ;  /* 0x0000000000027919 */ /* 0x004e620000002100 */
[----:B------:R-:W-:Y:S01]  /*f4d0*/  IMAD R3, R19, 0x8, R17 ;  /* 0x0000000813037824 */ /* 0x000fe200078e0211 */
[----:B------:R-:W-:Y:S01]  /*f4e0*/  BSSY B1, `(.L_x_13529) ;  /* 0x0000006000017945 */ /* 0x000fe20003800000 */
[----:B-1----:R-:W-:Y:S02]  /*f4f0*/  LOP3.LUT R4, R2, 0x7f, RZ, 0xc0, !PT ;  /* 0x0000007f02047812 */ /* 0x002fe400078ec0ff */
[----:B------:R-:W-:Y:S02]  /*f500*/  SHF.L.U32 R2, R8, 0x1f, RZ ;  /* 0x0000001f08027819 */ /* 0x000fe400000006ff */
[----:B------:R-:W-:Y:S02]  /*f510*/  ISETP.NE.AND P1, PT, R4, RZ, PT ;  /* 0x000000ff0400720c */ /* 0x000fe40003f25270 */
[----:B------:R-:W1:Y:S02]  /*f520*/  SYNCS.PHASECHK.TRANS64.TRYWAIT P0, [R3+URZ+0x32440], R2 ;  /* 0x03244002030075a7 */ /* 0x000e64000800017f */
[----:B-1----:R-:W-:Y:S09]  /*f530*/  @!P0 BRA `(.L_x_13530) ;  /* 0x0000003c00bc8947 */ /* 0x002ff20003800000 */
.L_x_13639:
[----:B------:R-:W-:Y:S05]  /*f540*/  BSYNC B1 ;  /* 0x0000000000017941 */ /* 0x000fea0003800000 */
.L_x_13529:
        /* <DEDUP_REMOVED lines=9> */
.L_x_13532:
[----:B------:R-:W-:Y:S05]  /*f5e0*/  BSYNC B1 ;  /* 0x0000000000017941 */ /* 0x000fea0003800000 */
.L_x_13531:
        /* <DEDUP_REMOVED lines=12> */
.L_x_13533:
        /* <DEDUP_REMOVED lines=12> */
.L_x_13640:
[----:B------:R-:W-:Y:S05]  /*f770*/  BSYNC B1 ;  /* 0x0000000000017941 */ /* 0x000fea0003800000 */
.L_x_13534:
        /* <DEDUP_REMOVED lines=11> */
.L_x_13537:
[----:B------:R-:W-:Y:S05]  /*f830*/  BSYNC B1 ;  /* 0x0000000000017941 */ /* 0x000fea0003800000 */
.L_x_13536:
        /* <DEDUP_REMOVED lines=10> */
.L_x_13538:
        /* <DEDUP_REMOVED lines=15> */
.L_x_13539:
        /* <DEDUP_REMOVED lines=15> */
.L_x_13540:
        /* <DEDUP_REMOVED lines=15> */
.L_x_13541:
        /* <DEDUP_REMOVED lines=8> */
[----:B--2---:R-:W-:Y:S05]  /*fc30*/  @P0 BRA.U.ANY `(.L_x_13541) ;  /* 0xfffffffd00dc0947 */ /* 0x004fea000393ffff */
.L_x_13527:
[----:B------:R-:W-:Y:S05]  /*fc40*/  BSYNC B0 ;  /* 0x0000000000007941 */ /* 0x000fea0003800000 */
.L_x_13526:
[----:B------:R-:W-:-:S06]  /*fc50*/  UIADD3 UR4, UR41, -0x3, URZ ;  /* 0xfffffffd29047890 */ /* 0x000fcc000fffe03f */
[----:B------:R-:W-:-:S07]  /*fc60*/  IMAD.U32 R0, RZ, RZ, UR4 ;  /* 0x00000004ff007e24 */ /* 0x000fce000f8e00ff */
.L_x_13525:
[----:B------:R-:W-:Y:S01]  /*fc70*/  ISETP.NE.AND P0, PT, R6, RZ, PT ;  /* 0x000000ff0600720c */ /* 0x000fe20003f05270 */
[----:B------:R-:W-:-:S12]  /*fc80*/  BSSY B0, `(.L_x_13524) ;  /* 0x0000138000007945 */ /* 0x000fd80003800000 */
[----:B------:R-:W-:Y:S05]  /*fc90*/  @!P0 BRA `(.L_x_13542) ;  /* 0x0000001000d88947 */ /* 0x000fea0003800000 */
.L_x_13575:
[----:B--2---:R-:W2:Y:S01]  /*fca0*/  LDL.LU R2, [R1+0x8] ;  /* 0x0000080001027983 */ /* 0x004ea20000300800 */
        /* <DEDUP_REMOVED lines=32> */
.L_x_13545:
        /* <DEDUP_REMOVED lines=8> */
.L_x_13641:
[----:B------:R-:W-:Y:S05]  /*ff30*/  BSYNC B2 ;  /* 0x0000000000027941 */ /* 0x000fea0003800000 */
.L_x_13546:
        /* <DEDUP_REMOVED lines=9> */
.L_x_13549:
[----:B------:R-:W-:Y:S05]  /*ffd0*/  BSYNC B2 ;  /* 0x0000000000027941 */ /* 0x000fea0003800000 */
.L_x_13548:
        /* <DEDUP_REMOVED lines=11> */
.L_x_13550:
        /* <DEDUP_REMOVED lines=13> */
.L_x_13642:
[----:B------:R-:W-:Y:S05]  /*10160*/  BSYNC B2 ;  /* 0x0000000000027941 */ /* 0x000fea0003800000 */
.L_x_13551:
        /* <DEDUP_REMOVED lines=11> */
.L_x_13554:
[----:B------:R-:W-:Y:S05]  /*10220*/  BSYNC B2 ;  /* 0x0000000000027941 */ /* 0x000fea0003800000 */
.L_x_13553:
        /* <DEDUP_REMOVED lines=9> */
.L_x_13555:
        /* <DEDUP_REMOVED lines=15> */
.L_x_13556:
        /* <DEDUP_REMOVED lines=15> */
.L_x_13557:
        /* <DEDUP_REMOVED lines=15> */
.L_x_13558:
        /* <DEDUP_REMOVED lines=10> */
.L_x_13544:
[----:B------:R-:W-:Y:S05]  /*10630*/  BSYNC B1 ;  /* 0x0000000000017941 */ /* 0x000fea0003800000 */
.L_x_13543:
        /* <DEDUP_REMOVED lines=10> */
[----:B------:R-:W-:-:S12]  /*106e0*/  VIADD R6, R0, 0xffffffff ;  /* 0xffffffff00067836 */ /* 0x000fd80000000000 */
[----:B------:R-:W-:Y:S05]  /*106f0*/  @!P2 BRA `(.L_x_13561) ;  /* 0x000000000050a947 */ /* 0x000fea0003800000 */
[----:B------:R-:W3:Y:S01]  /*10700*/  LDL R10, [R1+0xc] ;  /* 0x00000c00010a7983 */ /* 0x000ee20000100800 */
[----:B-1----:R-:W1:Y:S01]  /*10710*/  LDC R4, c[0x0][0x43c] ;  /* 0x00010f00ff047b82 */ /* 0x002e620000000800 */
[----:B------:R-:W-:Y:S02]  /*10720*/  ULDC.64 UR4, c[0x0][0x428] ;  /* 0x00010a0000047ab9 */ /* 0x000fe40000000a00 */
[----:B------:R-:W4:Y:S01]  /*10730*/  LDL R9, [R1] ;  /* 0x0000000001097983 */ /* 0x000f220000100800 */
        /* <DEDUP_REMOVED lines=10> */
[----:B------:R-:W-:Y:S01]  /*107e0*/  IMAD.WIDE.U32 R2, R9, UR4, R2 ;  /* 0x0000000409027c25 */ /* 0x000fe2000f8e0002 */
[----:B------:R-:W-:-:S03]  /*107f0*/  ULDC.64 UR4, c[0x0][0x418] ;  /* 0x0001060000047ab9 */ /* 0x000fc60000000a00 */
[----:B------:R-:W-:Y:S01]  /*10800*/  IMAD.IADD R3, R4, 0x1, R3 ;  /* 0x0000000104037824 */ /* 0x000fe200078e0203 */
[----:B------:R-:W-:-:S04]  /*10810*/  LEA R4, P0, R2, UR4, 0x2 ;  /* 0x0000000402047c11 */ /* 0x000fc8000f8010ff */
[----:B------:R-:W-:-:S05]  /*10820*/  LEA.HI.X R5, R2, UR5, R3, 0x2, P0 ;  /* 0x0000000502057c11 */ /* 0x000fca00080f1403 */
[----:B------:R3:W5:Y:S04]  /*10830*/  LDG.E R16, desc[UR60][R4.64] ;  /* 0x0000003c04107981 */ /* 0x000768000c1e1900 */
.L_x_13561:
[----:B------:R-:W4:Y:S01]  /*10840*/  S2R R2, SR_TID.X ;  /* 0x0000000000027919 */ /* 0x000f220000002100 */
[----:B-1-3--:R-:W-:Y:S01]  /*10850*/  IMAD R4, R19, 0x8, R17 ;  /* 0x0000000813047824 */ /* 0x00afe200078e0211 */
[----:B------:R-:W-:Y:S01]  /*10860*/  BSSY B2, `(.L_x_13562) ;  /* 0x0000006000027945 */ /* 0x000fe20003800000 */
[----:B----4-:R-:W-:Y:S02]  /*10870*/  LOP3.LUT R3, R2, 0x7f, RZ, 0xc0, !PT ;  /* 0x0000007f02037812 */ /* 0x010fe400078ec0ff */
[----:B------:R-:W-:Y:S02]  /*10880*/  SHF.L.U32 R2, R7, 0x1f, RZ ;  /* 0x0000001f07027819 */ /* 0x000fe400000006ff */
[----:B------:R-:W-:Y:S02]  /*10890*/  ISETP.NE.AND P1, PT, R3, RZ, PT ;  /* 0x000000ff0300720c */ /* 0x000fe40003f25270 */
[----:B------:R-:W1:Y:S02]  /*108a0*/  SYNCS.PHASECHK.TRANS64.TRYWAIT P0, [R4+URZ+0x32440], R2 ;  /* 0x03244002040075a7 */ /* 0x000e64000800017f */
[----:B-1----:R-:W-:Y:S09]  /*108b0*/  @!P0 BRA `(.L_x_13563) ;  /* 0x0000002c002c8947 */ /* 0x002ff20003800000 */
.L_x_13643:
[----:B------:R-:W-:Y:S05]  /*108c0*/  BSYNC B2 ;  /* 0x0000000000027941 */ /* 0x000fea0003800000 */
.L_x_13562:
        /* <DEDUP_REMOVED lines=9> */
.L_x_13565:
[----:B------:R-:W-:Y:S05]  /*10960*/  BSYNC B2 ;  /* 0x0000000000027941 */ /* 0x000fea0003800000 */
.L_x_13564:
[----:B--2---:R-:W-:Y:S01]  /*10970*/  IMAD.MOV.U32 R7, RZ, RZ, RZ ;  /* 0x000000ffff077224 */ /* 0x004fe200078e00ff */
        /* <DEDUP_REMOVED lines=10> */
.L_x_13566:
        /* <DEDUP_REMOVED lines=13> */
.L_x_13644:
[----:B------:R-:W-:Y:S05]  /*10af0*/  BSYNC B2 ;  /* 0x0000000000027941 */ /* 0x000fea0003800000 */
.L_x_13567:
        /* <DEDUP_REMOVED lines=11> */
.L_x_13570:
[----:B------:R-:W-:Y:S05]  /*10bb0*/  BSYNC B2 ;  /* 0x0000000000027941 */ /* 0x000fea0003800000 */
.L_x_13569:
        /* <DEDUP_REMOVED lines=9> */
.L_x_13571:
        /* <DEDUP_REMOVED lines=15> */
.L_x_13572:
        /* <DEDUP_REMOVED lines=15> */
.L_x_13573:
        /* <DEDUP_REMOVED lines=15> */
.L_x_13574:
        /* <DEDUP_REMOVED lines=10> */
.L_x_13560:
[----:B------:R-:W-:Y:S05]  /*10fc0*/  BSYNC B1 ;  /* 0x0000000000017941 */ /* 0x000fea0003800000 */
.L_x_13559:
[C---:B------:R-:W-:Y:S01]  /*10fd0*/  ISETP.GT.AND P0, PT, R0.reuse, 0x1, PT ;  /* 0x000000010000780c */ /* 0x040fe20003f04270 */
[----:B------:R-:W-:-:S12]  /*10fe0*/  VIADD R0, R0, 0xfffffffe ;  /* 0xfffffffe00007836 */ /* 0x000fd80000000000 */
[----:B------:R-:W-:Y:S05]  /*10ff0*/  @P0 BRA `(.L_x_13575) ;  /* 0xffffffec00280947 */ /* 0x000fea000383ffff */
.L_x_13542:
[----:B------:R-:W-:Y:S05]  /*11000*/  BSYNC B0 ;  /* 0x0000000000007941 */ /* 0x000fea0003800000 */
.L_x_13524:
        /* <DEDUP_REMOVED lines=20> */
[----:B--2---:R-:W0:Y:S01]  /*11150*/  POPC R7, R4 ;  /* 0x0000000400077309 */ /* 0x004e220000000000 */
[----:B---3--:R-:W0:Y:S02]  /*11160*/  SHFL.IDX PT, R0, R3, R0, 0x1f ;  /* 0x00001f0003007589 */ /* 0x008e2400000e0000 */
[----:B0-----:R-:W-:-:S05]  /*11170*/  IADD3 R0, R0, UR44, R7 ;  /* 0x0000002c00007c10 */ /* 0x001fca000fffe007 */
[----:B------:R3:W-:Y:S02]  /*11180*/  STL [R1+0x14], R0 ;  /* 0x0000140001007387 */ /* 0x0007e40000100800 */
.L_x_13577:
[----:B------:R-:W-:Y:S05]  /*11190*/  BSYNC B0 ;  /* 0x0000000000007941 */ /* 0x000fea0003800000 */
.L_x_13576:
[----:B------:R-:W-:-:S07]  /*111a0*/  SEL R19, R19, RZ, P1 ;  /* 0x000000ff13137207 */ /* 0x000fce0000800000 */
.L_x_13490:
[----:B------:R-:W-:Y:S05]  /*111b0*/  BSYNC B7 ;  /* 0x0000000000077941 */ /* 0x000fea0003800000 */
.L_x_13488:
[----:B0-----:R0:W5:Y:S01]  /*111c0*/  LDL R2, [R1+0x14] ;  /* 0x0000140001027983 */ /* 0x0011620000100800 */
[----:B------:R-:W-:-:S13]  /*111d0*/  LOP3.LUT P1, RZ, R18, 0x80, RZ, 0xc0, !PT ;  /* 0x0000008012ff7812 */ /* 0x000fda000782c0ff */
        /* <DEDUP_REMOVED lines=11> */
.L_x_13578:
[----:B------:R-:W-:-:S03]  /*11290*/  UMOV UR4, 0xffffffff ;  /* 0xffffffff00047882 */ /* 0x000fc60000000000 */
[----:B------:R-:W-:Y:S05]  /*112a0*/  BRA.DIV UR4, `(.L_x_13580) ;  /* 0x0000002204d87947 */ /* 0x000fea000b800000 */
[----:B-----5:R0:W4:Y:S02]  /*112b0*/  SHFL.IDX PT, R14, R2, RZ, 0x1f ;  /* 0x00001fff020e7589 */ /* 0x02012400000e0000 */
.L_x_13647:
[----:B------:R-:W5:Y:S01]  /*112c0*/  @!P0 S2R R3, SR_CgaCtaId ;  /* 0x0000000000038919 */ /* 0x000f620000008800 */
[----:B------:R-:W-:Y:S05]  /*112d0*/  WARPSYNC.ALL ;  /* 0x0000000000007948 */ /* 0x000fea0003800000 */
[----:B------:R-:W-:Y:S01]  /*112e0*/  BAR.SYNC.DEFER_BLOCKING 0x4, 0x180 ;  /* 0x0106000000007b1d */ /* 0x000fe20000010000 */
[----:B---3--:R-:W-:-:S05]  /*112f0*/  @!P0 MOV R0, 0x400 ;  /* 0x0000040000008802 */ /* 0x008fca0000000f00 */
[----:B----4-:R3:W-:Y:S01]  /*11300*/  STL [R1+0x14], R14 ;  /* 0x0000140e01007387 */ /* 0x0107e20000100800 */
[----:B-----5:R-:W-:-:S05]  /*11310*/  @!P0 LEA R17, R3, R0, 0x18 ;  /* 0x0000000003118211 */ /* 0x020fca00078ec0ff */
[----:B------:R3:W-:Y:S01]  /*11320*/  @!P0 STS [R17+0x324d0], R2 ;  /* 0x0324d00211008388 */ /* 0x0007e20000000800 */
[----:B------:R-:W-:Y:S06]  /*11330*/  BAR.ARV 0x5, 0x180 ;  /* 0x0146000000007b1d */ /* 0x000fec0000002000 */
.L_x_13579:
[----:B---3--:R-:W3:Y:S01]  /*11340*/  LDL R0, [R1+0x14] ;  /* 0x0000140001007983 */ /* 0x008ee20000100800 */
[----:B------:R-:W-:Y:S02]  /*11350*/  ULDC UR4, c[0x0][0xd38] ;  /* 0x00034e0000047ab9 */ /* 0x000fe40000000800 */
[----:B---3--:R-:W-:-:S13]  /*11360*/  ISETP.GE.AND P0, PT, R0, UR4, PT ;  /* 0x0000000400007c0c */ /* 0x008fda000bf06270 */
[----:B------:R-:W-:Y:S05]  /*11370*/  @!P0 BRA `(.L_x_13581) ;  /* 0xffffffb0008c8947 */ /* 0x000fea000383ffff */
.L_x_13485:
[----:B0-----:R-:W3:Y:S01]  /*11380*/  LDL.LU R0, [R1+0x38] ;  /* 0x0000380001007983 */ /* 0x001ee20000300800 */
[----:B------:R-:W-:Y:S01]  /*11390*/  BSSY B0, `(.L_x_13582) ;  /* 0x000000b000007945 */ /* 0x000fe20003800000 */
[----:B-1----:R-:W0:Y:S01]  /*113a0*/  S2R R5, SR_CgaCtaId ;  /* 0x0000000000057919 */ /* 0x002e220000008800 */
[----:B---3--:R-:W-:-:S05]  /*113b0*/  VIADD R0, R0, 0x1 ;  /* 0x0000000100007836 */ /* 0x008fca0000000000 */
[----:B----4-:R-:W-:-:S04]  /*113c0*/  LEA.HI R2, R0, R0, RZ, 0x1 ;  /* 0x0000000000027211 */ /* 0x010fc800078f08ff */
[----:B------:R-:W-:-:S05]  /*113d0*/  LOP3.LUT R3, R2, 0xfffffffe, RZ, 0xc0, !PT ;  /* 0xfffffffe02037812 */ /* 0x000fca00078ec0ff */
[----:B------:R-:W-:Y:S01]  /*113e0*/  IMAD.IADD R3, R0, 0x1, -R3 ;  /* 0x0000000100037824 */ /* 0x000fe200078e0a03 */
[----:B------:R-:W-:-:S04]  /*113f0*/  MOV R0, 0x400 ;  /* 0x0000040000007802 */ /* 0x000fc80000000f00 */
[----:B0-----:R-:W-:Y:S02]  /*11400*/  LEA R0, R5, R0, 0x18 ;  /* 0x0000000005007211 */ /* 0x001fe400078ec0ff */
[----:B------:R-:W-:-:S04]  /*11410*/  SHF.L.U32 R3, R3, 0x1f, RZ ;  /* 0x0000001f03037819 */ /* 0x000fc800000006ff */
[----:B------:R-:W0:Y:S02]  /*11420*/  SYNCS.PHASECHK.TRANS64.TRYWAIT P0, [R0+URZ+0x32420], R3 ;  /* 0x03242003000075a7 */ /* 0x000e24000800017f */
[----:B0-----:R-:W-:Y:S05]  /*11430*/  @!P0 BRA `(.L_x_13583) ;  /* 0x00000020009c8947 */ /* 0x001fea0003800000 */
.L_x_13648:
[----:B------:R-:W-:Y:S05]  /*11440*/  BSYNC B0 ;  /* 0x0000000000007941 */ /* 0x000fea0003800000 */
.L_x_13582:
[----:B------:R-:W-:-:S03]  /*11450*/  UMOV UR4, 0xffffffff ;  /* 0xffffffff00047882 */ /* 0x000fc60000000000 */
[----:B------:R-:W-:Y:S05]  /*11460*/  BRA.DIV UR4, `(.L_x_13584) ;  /* 0x0000002204a47947 */ /* 0x000fea000b800000 */
[----:B------:R-:W1:Y:S02]  /*11470*/  S2R R2, SR_TID.X ;  /* 0x0000000000027919 */ /* 0x000e640000002100 */
[----:B-1----:R-:W-:-:S04]  /*11480*/  SHF.R.U32.HI R2, RZ, 0x5, R2 ;  /* 0x00000005ff027819 */ /* 0x002fc80000011602 */
[----:B------:R-:W-:-:S05]  /*11490*/  LOP3.LUT R2, R2, 0x3, RZ, 0xc0, !PT ;  /* 0x0000000302027812 */ /* 0x000fca00078ec0ff */
[----:B------:R1:W3:Y:S02]  /*114a0*/  SHFL.IDX PT, R14, R2, RZ, 0x1f ;  /* 0x00001fff020e7589 */ /* 0x0002e400000e0000 */
.L_x_13651:
[----:B---3--:R-:W-:Y:S01]  /*114b0*/  ISETP.NE.AND P0, PT, R14, RZ, PT ;  /* 0x000000ff0e00720c */ /* 0x008fe20003f05270 */
[----:B------:R-:W-:-:S12]  /*114c0*/  BSSY B0, `(.L_x_13585) ;  /* 0x0000027000007945 */ /* 0x000fd80003800000 */
[----:B------:R-:W-:Y:S05]  /*114d0*/  @P0 BRA `(.L_x_13586) ;  /* 0x0000000000940947 */ /* 0x000fea0003800000 */
[----:B------:R-:W-:-:S03]  /*114e0*/  UMOV UR4, 0xffffffff ;  /* 0xffffffff00047882 */ /* 0x000fc60000000000 */
[----:B------:R-:W-:Y:S05]  /*114f0*/  BRA.DIV UR4, `(.L_x_13587) ;  /* 0x0000002204b47947 */ /* 0x000fea000b800000 */
[----:B------:R-:W-:-:S13]  /*11500*/  ELECT P6, URZ, PT ;  /* 0x00000000003f782f */ /* 0x000fda00038c0000 */
.L_x_13654:
[----:B------:R-:W-:Y:S05]  /*11510*/  @!P6 BRA `(.L_x_13586) ;  /* 0x000000000084e947 */ /* 0x000fea0003800000 */
[----:B-1----:R-:W3:Y:S02]  /*11520*/  LDL R2, [R1+0x4c] ;  /* 0x00004c0001027983 */ /* 0x002ee40000100800 */
[----:B---3--:R-:W-:-:S13]  /*11530*/  R2UR UR4, R2 ;  /* 0x00000000020472ca */ /* 0x008fda00000e0000 */
[----:B------:R-:W-:-:S06]  /*11540*/  ULOP3.LUT UR4, UR4, 0x2, URZ, 0xfc, !UPT ;  /* 0x0000000204047892 */ /* 0x000fcc000f8efc3f */
[----:B------:R-:W-:-:S05]  /*11550*/  IMAD.U32 R2, RZ, RZ, UR4 ;  /* 0x00000004ff027e24 */ /* 0x000fca000f8e00ff */
[----:B------:R-:W-:-:S13]  /*11560*/  ISETP.NE.AND P2, PT, R2, 0x3, PT ;  /* 0x000000030200780c */ /* 0x000fda0003f45270 */
[----:B------:R-:W-:Y:S05]  /*11570*/  @!P2 BRA `(.L_x_13588) ;  /* 0x000000000004a947 */ /* 0x000fea0003800000 */
[----:B------:R-:W-:Y:S01]  /*11580*/  BPT.TRAP 0x1 ;  /* 0x000000040000795c */ /* 0x000fe20000300000 */
.L_x_13588:
[----:B--2---:R-:W2:Y:S01]  /*11590*/  LDL.LU R7, [R1+0x8] ;  /* 0x0000080001077983 */ /* 0x004ea20000300800 */
        /* <DEDUP_REMOVED lines=12> */
.L_x_13655:
[----:B------:R-:W1:Y:S02]  /*11660*/  SYNCS.PHASECHK.TRANS64.TRYWAIT P0, [R7+URZ], R2 ;  /* 0x00000002070075a7 */ /* 0x000e64000800017f */
[----:B-1----:R-:W-:Y:S05]  /*11670*/  @!P0 BRA `(.L_x_13590) ;  /* 0x0000002000888947 */ /* 0x002fea0003800000 */
.L_x_13656:
[----:B------:R-:W-:Y:S05]  /*11680*/  @!P2 BRA `(.L_x_13591) ;  /* 0x000000000004a947 */ /* 0x000fea0003800000 */
[----:B------:R-:W-:Y:S01]  /*11690*/  BPT.TRAP 0x1 ;  /* 0x000000040000795c */ /* 0x000fe20000300000 */
.L_x_13591:
[----:B------:R-:W-:-:S04]  /*116a0*/  VIADD R0, R0, 0x32460 ;  /* 0x0003246000007836 */ /* 0x000fc80000000000 */
[----:B------:R-:W-:-:S04]  /*116b0*/  IMAD R4, R19, 0x8, R0 ;  /* 0x0000000813047824 */ /* 0x000fc800078e0200 */
[----:B------:R-:W2:Y:S02]  /*116c0*/  SYNCS.PHASECHK.TRANS64.TRYWAIT P0, [R4+URZ], R5 ;  /* 0x00000005040075a7 */ /* 0x000ea4000800017f */
[----:B--2---:R-:W-:Y:S05]  /*116d0*/  @!P0 BRA `(.L_x_13592) ;  /* 0x0000002000848947 */ /* 0x004fea0003800000 */
.L_x_13657:
[----:B------:R-:W-:-:S07]  /*116e0*/  IMAD R3, R3, 0x8, R0 ;  /* 0x0000000803037824 */ /* 0x000fce00078e0200 */
.L_x_13593:
[----:B---3--:R3:W4:Y:S02]  /*116f0*/  SYNCS.PHASECHK.TRANS64.TRYWAIT P0, [R3+URZ], R2 ;  /* 0x00000002030075a7 */ /* 0x008724000800017f */
[----:B----4-:R-:W-:Y:S05]  /*11700*/  @!P0 NANOSLEEP.SYNCS 0x989680 ;  /* 0x009896800000895d */ /* 0x010fea0003900000 */
[----:B------:R-:W4:Y:S02]  /*11710*/  @!P0 SYNCS.PHASECHK.TRANS64 P0, [R3+URZ], R2 ;  /* 0x00000002030085a7 */ /* 0x000f24000800007f */
[----:B----4-:R-:W-:Y:S05]  /*11720*/  @!P0 BRA `(.L_x_13593) ;  /* 0xfffffffc00f08947 */ /* 0x010fea000383ffff */
.L_x_13586:
[----:B------:R-:W-:Y:S05]  /*11730*/  BSYNC B0 ;  /* 0x0000000000007941 */ /* 0x000fea0003800000 */
.L_x_13585:
[----:B------:R-:W-:Y:S05]  /*11740*/  EXIT ;  /* 0x000000000000794d */ /* 0x000fea0003800000 */
.L_x_13437:
[----:B0-----:R0:W1:Y:S02]  /*11750*/  SYNCS.PHASECHK.TRANS64.TRYWAIT P0, [R5+URZ+0x32400], R2 ;  /* 0x03240002050075a7 */ /* 0x001064000800017f */
[----:B-1----:R-:W-:Y:S05]  /*11760*/  @!P0 NANOSLEEP.SYNCS 0x989680 ;  /* 0x009896800000895d */ /* 0x002fea0003900000 */
[----:B------:R-:W1:Y:S02]  /*11770*/  @!P0 SYNCS.PHASECHK.TRANS64 P0, [R5+URZ+0x32400], R2 ;  /* 0x03240002050085a7 */ /* 0x000e64000800007f */
[----:B-1----:R-:W-:Y:S05]  /*11780*/  @!P0 BRA `(.L_x_13437) ;  /* 0xfffffffc00f08947 */ /* 0x002fea000383ffff */
[----:B------:R-:W-:Y:S05]  /*11790*/  BRA `(.L_x_13594) ;  /* 0xffffff0000c07947 */ /* 0x000fea000383ffff */
.L_x_13441:
[----:B--2---:R2:W3:Y:S02]  /*117a0*/  SYNCS.PHASECHK.TRANS64.TRYWAIT P1, [R0+URZ+0x32430], R3 ;  /* 0x03243003000075a7 */ /* 0x0044e4000802017f */
[----:B---3--:R-:W-:Y:S05]  /*117b0*/  @!P1 NANOSLEEP.SYNCS 0x989680 ;  /* 0x009896800000995d */ /* 0x008fea0003900000 */
[----:B------:R-:W3:Y:S02]  /*117c0*/  @!P1 SYNCS.PHASECHK.TRANS64 P1, [R0+URZ+0x32430], R3 ;  /* 0x03243003000095a7 */ /* 0x000ee4000802007f */
[----:B---3--:R-:W-:Y:S05]  /*117d0*/  @!P1 BRA `(.L_x_13441) ;  /* 0xfffffffc00f09947 */ /* 0x008fea000383ffff */
[----:B------:R-:W-:Y:S05]  /*117e0*/  BRA `(.L_x_13440) ;  /* 0xffffff0000f07947 */ /* 0x000fea000383ffff */
.L_x_13442:
[----:B---3--:R3:W4:Y:S02]  /*117f0*/  SYNCS.PHASECHK.TRANS64.TRYWAIT P1, [R5+URZ+0x32410], R2 ;  /* 0x03241002050075a7 */ /* 0x008724000802017f */
[----:B----4-:R-:W-:Y:S05]  /*11800*/  @!P1 NANOSLEEP.SYNCS 0x989680 ;  /* 0x009896800000995d */ /* 0x010fea0003900000 */
[----:B------:R-:W4:Y:S02]  /*11810*/  @!P1 SYNCS.PHASECHK.TRANS64 P1, [R5+URZ+0x32410], R2 ;  /* 0x03241002050095a7 */ /* 0x000f24000802007f */
[----:B----4-:R-:W-:Y:S05]  /*11820*/  @!P1 BRA `(.L_x_13442) ;  /* 0xfffffffc00f09947 */ /* 0x010fea000383ffff */
[----:B------:R-:W-:Y:S05]  /*11830*/  BRA `(.L_x_13595) ;  /* 0xffffff04009c7947 */ /* 0x000fea000383ffff */
.L_x_13446:
[----:B------:R0:W0:Y:S02]  /*11840*/  SYNCS.PHASECHK.TRANS64.TRYWAIT P1, [R0+URZ+0x32450], R3 ;  /* 0x03245003000075a7 */ /* 0x000024000802017f */
[----:B0-----:R-:W-:Y:S05]  /*11850*/  @!P1 NANOSLEEP.SYNCS 0x989680 ;  /* 0x009896800000995d */ /* 0x001fea0003900000 */
[----:B------:R-:W0:Y:S02]  /*11860*/  @!P1 SYNCS.PHASECHK.TRANS64 P1, [R0+URZ+0x32450], R3 ;  /* 0x03245003000095a7 */ /* 0x000e24000802007f */
[----:B0-----:R-:W-:Y:S05]  /*11870*/  @!P1 BRA `(.L_x_13446) ;  /* 0xfffffffc00f09947 */ /* 0x001fea000383ffff */
[----:B------:R-:W-:Y:S05]  /*11880*/  BRA `(.L_x_13445) ;  /* 0xffffff0400a87947 */ /* 0x000fea000383ffff */
.L_x_13451:
[----:B-1----:R-:W-:-:S04]  /*11890*/  IMAD.U32 R20, RZ, RZ, UR4 ;  /* 0x00000004ff147e24 */ /* 0x002fc8000f8e00ff */
[----:B------:R1:W2:Y:S03]  /*118a0*/  SYNCS.PHASECHK.TRANS64.TRYWAIT P3, [R20+URZ+0x32430], R13 ;  /* 0x0324300d140075a7 */ /* 0x0002a6000806017f */
[----:B--2---:R-:W-:Y:S05]  /*118b0*/  @!P3 NANOSLEEP.SYNCS 0x989680 ;  /* 0x009896800000b95d */ /* 0x004fea0003900000 */
[----:B------:R-:W2:Y:S02]  /*118c0*/  @!P3 SYNCS.PHASECHK.TRANS64 P3, [R20+URZ+0x32430], R13 ;  /* 0x0324300d1400b5a7 */ /* 0x000ea4000806007f */
[----:B--2---:R-:W-:Y:S05]  /*118d0*/  @!P3 BRA `(.L_x_13451) ;  /* 0xfffffffc00ecb947 */ /* 0x004fea000383ffff */
[----:B------:R-:W-:Y:S05]  /*118e0*/  BRA `(.L_x_13450) ;  /* 0xffffff28006c7947 */ /* 0x000fea000383ffff */
.L_x_13455:
[----:B-1----:R-:W-:-:S04]  /*118f0*/  IMAD.U32 R20, RZ, RZ, UR4 ;  /* 0x00000004ff147e24 */ /* 0x002fc8000f8e00ff */
[----:B------:R1:W3:Y:S03]  /*11900*/  SYNCS.PHASECHK.TRANS64.TRYWAIT P3, [R20+URZ+0x32450], R13 ;  /* 0x0324500d140075a7 */ /* 0x0002e6000806017f */
[----:B---3--:R-:W-:Y:S05]  /*11910*/  @!P3 NANOSLEEP.SYNCS 0x989680 ;  /* 0x009896800000b95d */ /* 0x008fea0003900000 */
[----:B------:R-:W3:Y:S02]  /*11920*/  @!P3 SYNCS.PHASECHK.TRANS64 P3, [R20+URZ+0x32450], R13 ;  /* 0x0324500d1400b5a7 */ /* 0x000ee4000806007f */
[----:B---3--:R-:W-:Y:S05]  /*11930*/  @!P3 BRA `(.L_x_13455) ;  /* 0xfffffffc00ecb947 */ /* 0x008fea000383ffff */
[----:B------:R-:W-:Y:S05]  /*11940*/  BRA `(.L_x_13454) ;  /* 0xffffff2800e87947 */ /* 0x000fea000383ffff */
.L_x_13461:
[----:B--2---:R-:W-:-:S04]  /*11950*/  IMAD.U32 R20, RZ, RZ, UR4 ;  /* 0x00000004ff147e24 */ /* 0x004fc8000f8e00ff */
[----:B------:R2:W3:Y:S03]  /*11960*/  SYNCS.PHASECHK.TRANS64.TRYWAIT P1, [R20+URZ+0x32430], R13 ;  /* 0x0324300d140075a7 */ /* 0x0004e6000802017f */
[----:B---3--:R-:W-:Y:S05]  /*11970*/  @!P1 NANOSLEEP.SYNCS 0x989680 ;  /* 0x009896800000995d */ /* 0x008fea0003900000 */
[----:B------:R-:W3:Y:S02]  /*11980*/  @!P1 SYNCS.PHASECHK.TRANS64 P1, [R20+URZ+0x32430], R13 ;  /* 0x0324300d140095a7 */ /* 0x000ee4000802007f */
[----:B---3--:R-:W-:Y:S05]  /*11990*/  @!P1 BRA `(.L_x_13461) ;  /* 0xfffffffc00ec9947 */ /* 0x008fea000383ffff */
[----:B------:R-:W-:Y:S05]  /*119a0*/  BRA `(.L_x_13460) ;  /* 0xffffff5000d87947 */ /* 0x000fea000383ffff */
.L_x_13465:
[----:B--2---:R-:W-:-:S04]  /*119b0*/  IMAD.U32 R20, RZ, RZ, UR4 ;  /* 0x00000004ff147e24 */ /* 0x004fc8000f8e00ff */
[----:B------:R2:W4:Y:S03]  /*119c0*/  SYNCS.PHASECHK.TRANS64.TRYWAIT P1, [R20+URZ+0x32450], R13 ;  /* 0x0324500d140075a7 */ /* 0x000526000802017f */
[----:B----4-:R-:W-:Y:S05]  /*119d0*/  @!P1 NANOSLEEP.SYNCS 0x989680 ;  /* 0x009896800000995d */ /* 0x010fea0003900000 */
[----:B------:R-:W4:Y:S02]  /*119e0*/  @!P1 SYNCS.PHASECHK.TRANS64 P1, [R20+URZ+0x32450], R13 ;  /* 0x0324500d140095a7 */ /* 0x000f24000802007f */
[----:B----4-:R-:W-:Y:S05]  /*119f0*/  @!P1 BRA `(.L_x_13465) ;  /* 0xfffffffc00ec9947 */ /* 0x010fea000383ffff */
[----:B------:R-:W-:Y:S05]  /*11a00*/  BRA `(.L_x_13464) ;  /* 0xffffff5400547947 */ /* 0x000fea000383ffff */
.L_x_13496:
[----:B------:R-:W-:Y:S02]  /*11a10*/  IMAD.MOV.U32 R13, RZ, RZ, R4 ;  /* 0x000000ffff0d7224 */ /* 0x000fe400078e0004 */
[----:B------:R-:W-:Y:S02]  /*11a20*/  IMAD.MOV.U32 R12, RZ, RZ, RZ ;  /* 0x000000ffff0c7224 */ /* 0x000fe400078e00ff */
[----:B------:R-:W-:Y:S02]  /*11a30*/  IMAD.MOV.U32 R11, RZ, RZ, 0x1f ;  /* 0x0000001fff0b7424 */ /* 0x000fe400078e00ff */
[----:B------:R-:W-:-:S07]  /*11a40*/  IMAD.MOV.U32 R15, RZ, RZ, -0x1 ;  /* 0xffffffffff0f7424 */ /* 0x000fce00078e00ff */
[----:B0-----:R-:W-:Y:S05]  /*11a50*/  WARPSYNC.COLLECTIVE R15, `(.L_x_13596) ;  /* 0x000000000f087348 */ /* 0x001fea0003c00000 */
[----:B------:R1:W2:Y:S02]  /*11a60*/  SHFL.IDX P6, R14, R13, R12, R11 ;  /* 0x0000000c0d0e7389 */ /* 0x0002a400000c000b */
[----:B012---:R-:W-:Y:S01]  /*11a70*/  ENDCOLLECTIVE ;  /* 0x000000000000791b */ /* 0x007fe20003800000 */
.L_x_13596:
[----:B------:R-:W-:Y:S05]  /*11a80*/  BRA `(.L_x_13597) ;  /* 0xffffffb4008c7947 */ /* 0x000fea000383ffff */
.L_x_13498:
[----:B------:R-:W-:Y:S01]  /*11a90*/  BSSY B0, `(.L_x_13598) ;  /* 0x0000006000007945 */ /* 0x000fe20003800000 */
[----:B------:R-:W-:-:S07]  /*11aa0*/  IMAD.MOV.U32 R15, RZ, RZ, -0x1 ;  /* 0xffffffffff0f7424 */ /* 0x000fce00078e00ff */
[----:B01----:R-:W-:Y:S05]  /*11ab0*/  WARPSYNC.COLLECTIVE R15, `(.L_x_13599) ;  /* 0x000000000f0c7348 */ /* 0x003fea0003c00000 */
[----:B------:R-:W-:Y:S02]  /*11ac0*/  ELECT P6, UR62, PT ;  /* 0x00000000003e782f */ /* 0x000fe400038c0000 */
[----:B------:R-:W-:Y:S01]  /*11ad0*/  MOV R14, UR62 ;  /* 0x0000003e000e7c02 */ /* 0x000fe20008000f00 */
[----:B01----:R-:W-:Y:S10]  /*11ae0*/  ENDCOLLECTIVE ;  /* 0x000000000000791b */ /* 0x003ff40003800000 */
.L_x_13599:
[----:B------:R-:W-:Y:S05]  /*11af0*/  BSYNC B0 ;  /* 0x0000000000007941 */ /* 0x000fea0003800000 */
.L_x_13598:
[----:B------:R-:W-:Y:S05]  /*11b00*/  BRA `(.L_x_13600) ;  /* 0xffffffb400907947 */ /* 0x000fea000383ffff */
.L_x_13500:
[----:B--2---:R2:W3:Y:S02]  /*11b10*/  SYNCS.PHASECHK.TRANS64.TRYWAIT P0, [R0+URZ+0x32440], R2 ;  /* 0x03244002000075a7 */ /* 0x0044e4000800017f */
[----:B---3--:R-:W-:Y:S05]  /*11b20*/  @!P0 NANOSLEEP.SYNCS 0x989680 ;  /* 0x009896800000895d */ /* 0x008fea0003900000 */
[----:B------:R-:W3:Y:S02]  /*11b30*/  @!P0 SYNCS.PHASECHK.TRANS64 P0, [R0+URZ+0x32440], R2 ;  /* 0x03244002000085a7 */ /* 0x000ee4000800007f */
[----:B---3--:R-:W-:Y:S05]  /*11b40*/  @!P0 BRA `(.L_x_13500) ;  /* 0xfffffffc00f08947 */ /* 0x008fea000383ffff */
[----:B------:R-:W-:Y:S05]  /*11b50*/  BRA `(.L_x_13601) ;  /* 0xffffffb400e87947 */ /* 0x000fea000383ffff */
.L_x_13504:
        /* <DEDUP_REMOVED lines=8> */
.L_x_13602:
[----:B------:R-:W-:-:S05]  /*11be0*/  IMAD R10, R7, 0x80, R10 ;  /* 0x00000080070a7824 */ /* 0x000fca00078e020a */
[----:B------:R0:W-:Y:S01]  /*11bf0*/  STL [R1+0x10], R10 ;  /* 0x0000100a01007387 */ /* 0x0001e20000100800 */
[----:B------:R-:W-:Y:S02]  /*11c00*/  IMAD.MOV.U32 R13, RZ, RZ, R0 ;  /* 0x000000ffff0d7224 */ /* 0x000fe400078e0000 */
[----:B------:R-:W-:-:S07]  /*11c10*/  IMAD.MOV.U32 R4, RZ, RZ, R14 ;  /* 0x000000ffff047224 */ /* 0x000fce00078e000e */
[----:B0-----:R-:W-:Y:S05]  /*11c20*/  WARPSYNC.COLLECTIVE R15, `(.L_x_13603) ;  /* 0x000000000f087348 */ /* 0x001fea0003c00000 */
[----:B------:R1:W2:Y:S02]  /*11c30*/  SHFL.IDX P6, R14, R13, R12, R11 ;  /* 0x0000000c0d0e7389 */ /* 0x0002a400000c000b */
[----:B012---:R-:W-:Y:S01]  /*11c40*/  ENDCOLLECTIVE ;  /* 0x000000000000791b */ /* 0x007fe20003800000 */
.L_x_13603:
        /* <DEDUP_REMOVED lines=9> */
.L_x_13604:
        /* <DEDUP_REMOVED lines=10> */
.L_x_13605:
        /* <DEDUP_REMOVED lines=13> */
.L_x_13606:
        /* <DEDUP_REMOVED lines=16> */
.L_x_13607:
[----:B------:R-:W-:Y:S02]  /*11f50*/  IMAD.MOV.U32 R13, RZ, RZ, R3 ;  /* 0x000000ffff0d7224 */ /* 0x000fe400078e0003 */
[----:B------:R-:W-:Y:S02]  /*11f60*/  IMAD.MOV.U32 R12, RZ, RZ, 0x3 ;  /* 0x00000003ff0c7424 */ /* 0x000fe400078e00ff */
[----:B------:R-:W-:-:S07]  /*11f70*/  IMAD.MOV.U32 R5, RZ, RZ, R14 ;  /* 0x000000ffff057224 */ /* 0x000fce00078e000e */
[----:B------:R-:W-:Y:S05]  /*11f80*/  WARPSYNC.COLLECTIVE R15, `(.L_x_13608) ;  /* 0x000000000f087348 */ /* 0x000fea0003c00000 */
[----:B------:R0:W1:Y:S02]  /*11f90*/  SHFL.IDX P6, R14, R13, R12, R11 ;  /* 0x0000000c0d0e7389 */ /* 0x00006400000c000b */
[----:B01----:R-:W-:Y:S01]  /*11fa0*/  ENDCOLLECTIVE ;  /* 0x000000000000791b */ /* 0x003fe20003800000 */
.L_x_13608:
        /* <DEDUP_REMOVED lines=10> */
.L_x_13609:
        /* <DEDUP_REMOVED lines=13> */
.L_x_13610:
        /* <DEDUP_REMOVED lines=10> */
.L_x_13611:
        /* <DEDUP_REMOVED lines=13> */
.L_x_13612:
        /* <DEDUP_REMOVED lines=10> */
.L_x_13613:
        /* <DEDUP_REMOVED lines=13> */
.L_x_13614:
        /* <DEDUP_REMOVED lines=10> */
.L_x_13615:
        /* <DEDUP_REMOVED lines=11> */
.L_x_13616:
        /* <DEDUP_REMOVED lines=10> */
.L_x_13617:
[----:B------:R-:W-:Y:S01]  /*125f0*/  @!PT LDS RZ, [RZ] ;  /* 0x00000000fffff984 */ /* 0x000fe20000000800 */
[----:B------:R-:W-:Y:S01]  /*12600*/  @!PT LDS RZ, [RZ] ;  /* 0x00000000fffff984 */ /* 0x000fe20000000800 */
[----:B------:R-:W-:Y:S01]  /*12610*/  @!PT LDS RZ, [RZ] ;  /* 0x00000000fffff984 */ /* 0x000fe20000000800 */
[----:B------:R0:W-:Y:S01]  /*12620*/  @!P1 LDGSTS.E.BYPASS.LTC128B.128 [R8+0x1b400], desc[UR60][R4.64], !P0 ;  /* 0x1b40000004089fae */ /* 0x0001e2000c101d7c */
[----:B------:R-:W-:Y:S01]  /*12630*/  IMAD.MOV.U32 R0, RZ, RZ, R14 ;  /* 0x000000ffff007224 */ /* 0x000fe200078e000e */
[----:B------:R-:W-:Y:S06]  /*12640*/  BRA `(.L_x_13618) ;  /* 0xffffffb800287947 */ /* 0x000fec000383ffff */
.L_x_13508:
        /* <DEDUP_REMOVED lines=8> */
.L_x_13620:
[----:B------:R-:W-:Y:S05]  /*126d0*/  BSYNC B0 ;  /* 0x0000000000007941 */ /* 0x000fea0003800000 */
.L_x_13619:
        /* <DEDUP_REMOVED lines=11> */
.L_x_13621:
[----:B------:R-:W-:Y:S01]  /*12790*/  ULDC UR4, c[0x0][0x288] ;  /* 0x0000a20000047ab9 */ /* 0x000fe20000000800 */
[----:B------:R-:W2:Y:S04]  /*127a0*/  LDL.LU R13, [R1+0x10] ;  /* 0x00001000010d7983 */ /* 0x000ea80000300800 */
[----:B------:R-:W3:Y:S04]  /*127b0*/  LDL.LU R12, [R1+0x20] ;  /* 0x00002000010c7983 */ /* 0x000ee80000300800 */
[----:B------:R-:W4:Y:S04]  /*127c0*/  LDL.LU R11, [R1+0x24] ;  /* 0x00002400010b7983 */ /* 0x000f280000300800 */
[----:B------:R-:W4:Y:S01]  /*127d0*/  LDL.LU R15, [R1+0x2c] ;  /* 0x00002c00010f7983 */ /* 0x000f220000300800 */
[----:B------:R-:W-:Y:S01]  /*127e0*/  IMAD R0, R8, UR4, RZ ;  /* 0x0000000408007c24 */ /* 0x000fe2000f8e02ff */
[----:B------:R-:W-:Y:S01]  /*127f0*/  LOP3.LUT R18, R18, 0xffffffbf, RZ, 0xc0, !PT ;  /* 0xffffffbf12127812 */ /* 0x000fe200078ec0ff */
[----:B------:R-:W-:-:S03]  /*12800*/  IMAD.MOV.U32 R3, RZ, RZ, R14 ;  /* 0x000000ffff037224 */ /* 0x000fc600078e000e */
[-C--:B--2---:R-:W-:Y:S02]  /*12810*/  ISETP.GE.AND P4, PT, R13, R0.reuse, PT ;  /* 0x000000000d00720c */ /* 0x084fe40003f86270 */
[-C--:B---3--:R-:W-:Y:S02]  /*12820*/  ISETP.GE.AND P6, PT, R12, R0.reuse, PT ;  /* 0x000000000c00720c */ /* 0x088fe40003fc6270 */
[----:B----4-:R-:W-:-:S11]  /*12830*/  ISETP.GE.AND P5, PT, R11, R0, PT ;  /* 0x000000000b00720c */ /* 0x010fd60003fa6270 */
[----:B------:R-:W-:Y:S02]  /*12840*/  @P6 LOP3.LUT R18, R18, 0x40, RZ, 0xfc, !PT ;  /* 0x0000004012126812 */ /* 0x000fe400078efcff */
[-C--:B------:R-:W-:Y:S02]  /*12850*/  ISETP.GE.AND P6, PT, R7, R0.reuse, PT ;  /* 0x000000000700720c */ /* 0x080fe40003fc6270 */
[----:B------:R0:W5:Y:S01]  /*12860*/  LDL R7, [R1+0x4] ;  /* 0x0000040001077983 */ /* 0x0001620000100800 */
[----:B------:R-:W-:Y:S01]  /*12870*/  LOP3.LUT R18, R18, 0xffffffdf, RZ, 0xc0, !PT ;  /* 0xffffffdf12127812 */ /* 0x000fe200078ec0ff */
[----:B------:R-:W-:Y:S02]  /*12880*/  IMAD.MOV.U32 R13, RZ, RZ, R4 ;  /* 0x000000ffff0d7224 */ /* 0x000fe400078e0004 */
[----:B------:R-:W-:Y:S01]  /*12890*/  IMAD.MOV.U32 R12, RZ, RZ, 0x1 ;  /* 0x00000001ff0c7424 */ /* 0x000fe200078e00ff */
[----:B------:R-:W-:Y:S01]  /*128a0*/  @P5 LOP3.LUT R18, R18, 0x20, RZ, 0xfc, !PT ;  /* 0x0000002012125812 */ /* 0x000fe200078efcff */
[----:B------:R-:W-:Y:S01]  /*128b0*/  IMAD.MOV.U32 R11, RZ, RZ, 0x181f ;  /* 0x0000181fff0b7424 */ /* 0x000fe200078e00ff */
        /* <DEDUP_REMOVED lines=15> */
[----:B0-----:R-:W-:-:S09]  /*129b0*/  @!P4 LOP3.LUT R3, R3, R2, RZ, 0x3c, !PT ;  /* 0x000000020303c212 */ /* 0x001fd200078e3cff */
[----:B-----5:R-:W-:Y:S05]  /*129c0*/  WARPSYNC.COLLECTIVE R15, `(.L_x_13622) ;  /* 0x000000000f087348 */ /* 0x020fea0003c00000 */
[----:B------:R0:W1:Y:S02]  /*129d0*/  SHFL.IDX P6, R14, R13, R12, R11 ;  /* 0x0000000c0d0e7389 */ /* 0x00006400000c000b */
[----:B01---5:R-:W-:Y:S01]  /*129e0*/  ENDCOLLECTIVE ;  /* 0x000000000000791b */ /* 0x023fe20003800000 */
.L_x_13622:
[----:B------:R-:W-:-:S04]  /*129f0*/  @!P4 LOP3.LUT R2, R3, R2, RZ, 0x3c, !PT ;  /* 0x000000020302c212 */ /* 0x000fc800078e3cff */
[----:B------:R-:W-:Y:S01]  /*12a00*/  @!P4 LOP3.LUT R3, R3, R2, RZ, 0x3c, !PT ;  /* 0x000000020303c212 */ /* 0x000fe200078e3cff */
[----:B------:R-:W-:Y:S02]  /*12a10*/  IMAD.MOV.U32 R13, RZ, RZ, R5 ;  /* 0x000000ffff0d7224 */ /* 0x000fe400078e0005 */
[----:B------:R-:W-:-:S07]  /*12a20*/  IMAD.MOV.U32 R6, RZ, RZ, R14 ;  /* 0x000000ffff067224 */ /* 0x000fce00078e000e */
[----:B------:R-:W-:Y:S05]  /*12a30*/  WARPSYNC.COLLECTIVE R15, `(.L_x_13623) ;  /* 0x000000000f087348 */ /* 0x000fea0003c00000 */
[----:B------:R0:W1:Y:S02]  /*12a40*/  SHFL.IDX P6, R14, R13, R12, R11 ;  /* 0x0000000c0d0e7389 */ /* 0x00006400000c000b */
[----:B01----:R-:W-:Y:S01]  /*12a50*/  ENDCOLLECTIVE ;  /* 0x000000000000791b */ /* 0x003fe20003800000 */
.L_x_13623:
        /* <DEDUP_REMOVED lines=17> */
.L_x_13624:
        /* <DEDUP_REMOVED lines=12> */
.L_x_13625:
        /* <DEDUP_REMOVED lines=12> */
.L_x_13626:
        /* <DEDUP_REMOVED lines=12> */
.L_x_13627:
        /* <DEDUP_REMOVED lines=12> */
.L_x_13628:
        /* <DEDUP_REMOVED lines=12> */
.L_x_13629:
        /* <DEDUP_REMOVED lines=17> */
.L_x_13630:
[----:B------:R-:W-:Y:S02]  /*13040*/  IMAD.MOV.U32 R13, RZ, RZ, R5 ;  /* 0x000000ffff0d7224 */ /* 0x000fe400078e0005 */
[----:B------:R-:W-:-:S07]  /*13050*/  IMAD.MOV.U32 R6, RZ, RZ, R14 ;  /* 0x000000ffff067224 */ /* 0x000fce00078e000e */
[----:B------:R-:W-:Y:S05]  /*13060*/  WARPSYNC.COLLECTIVE R15, `(.L_x_13631) ;  /* 0x000000000f087348 */ /* 0x000fea0003c00000 */
[----:B------:R0:W1:Y:S02]  /*13070*/  SHFL.IDX P6, R14, R13, R12, R11 ;  /* 0x0000000c0d0e7389 */ /* 0x00006400000c000b */
[----:B01----:R-:W-:Y:S01]  /*13080*/  ENDCOLLECTIVE ;  /* 0x000000000000791b */ /* 0x003fe20003800000 */
.L_x_13631:
        /* <DEDUP_REMOVED lines=12> */
.L_x_13632:
        /* <DEDUP_REMOVED lines=11> */
.L_x_13633:
        /* <DEDUP_REMOVED lines=12> */
.L_x_13634:
        /* <DEDUP_REMOVED lines=11> */
.L_x_13635:
[----:B------:R-:W-:Y:S01]  /*13370*/  IMAD.MOV.U32 R2, RZ, RZ, R14 ;  /* 0x000000ffff027224 */ /* 0x000fe200078e000e */
[----:B------:R-:W-:Y:S06]  /*13380*/  BRA `(.L_x_13636) ;  /* 0xffffffb400a87947 */ /* 0x000fec000383ffff */
.L_x_13513:
[----:B0-----:R0:W3:Y:S02]  /*13390*/  SYNCS.PHASECHK.TRANS64.TRYWAIT P0, [R17+URZ+0x32420], R0 ;  /* 0x03242000110075a7 */ /* 0x0010e4000800017f */
[----:B---3--:R-:W-:Y:S05]  /*133a0*/  @!P0 NANOSLEEP.SYNCS 0x989680 ;  /* 0x009896800000895d */ /* 0x008fea0003900000 */
[----:B------:R-:W3:Y:S02]  /*133b0*/  @!P0 SYNCS.PHASECHK.TRANS64 P0, [R17+URZ+0x32420], R0 ;  /* 0x03242000110085a7 */ /* 0x000ee4000800007f */
[----:B---3--:R-:W-:Y:S05]  /*133c0*/  @!P0 BRA `(.L_x_13513) ;  /* 0xfffffffc00f08947 */ /* 0x008fea000383ffff */
[----:B------:R-:W-:Y:S05]  /*133d0*/  BRA `(.L_x_13637) ;  /* 0xffffffb800207947 */ /* 0x000fea000383ffff */
.L_x_13517:
[----:B0-----:R0:W1:Y:S02]  /*133e0*/  SYNCS.PHASECHK.TRANS64.TRYWAIT P0, [R2+URZ+0x32460], R0 ;  /* 0x03246000020075a7 */ /* 0x001064000800017f */
[----:B-1----:R-:W-:Y:S05]  /*133f0*/  @!P0 NANOSLEEP.SYNCS 0x989680 ;  /* 0x009896800000895d */ /* 0x002fea0003900000 */
[----:B------:R-:W1:Y:S02]  /*13400*/  @!P0 SYNCS.PHASECHK.TRANS64 P0, [R2+URZ+0x32460], R0 ;  /* 0x03246000020085a7 */ /* 0x000e64000800007f */
[----:B-1----:R-:W-:Y:S05]  /*13410*/  @!P0 BRA `(.L_x_13517) ;  /* 0xfffffffc00f08947 */ /* 0x002fea000383ffff */
[----:B------:R-:W-:Y:S05]  /*13420*/  BRA `(.L_x_13638) ;  /* 0xffffffb800407947 */ /* 0x000fea000383ffff */
.L_x_13530:
[----:B-1----:R1:W2:Y:S02]  /*13430*/  SYNCS.PHASECHK.TRANS64.TRYWAIT P0, [R3+URZ+0x32440], R2 ;  /* 0x03244002030075a7 */ /* 0x0022a4000800017f */
[----:B--2---:R-:W-:Y:S05]  /*13440*/  @!P0 NANOSLEEP.SYNCS 0x989680 ;  /* 0x009896800000895d */ /* 0x004fea0003900000 */
[----:B------:R-:W2:Y:S02]  /*13450*/  @!P0 SYNCS.PHASECHK.TRANS64 P0, [R3+URZ+0x32440], R2 ;  /* 0x03244002030085a7 */ /* 0x000ea4000800007f */
[----:B--2---:R-:W-:Y:S05]  /*13460*/  @!P0 BRA `(.L_x_13530) ;  /* 0xfffffffc00f08947 */ /* 0x004fea000383ffff */
[----:B------:R-:W-:Y:S05]  /*13470*/  BRA `(.L_x_13639) ;  /* 0xffffffc000307947 */ /* 0x000fea000383ffff */
.L_x_13535:
[----:B--2---:R2:W3:Y:S02]  /*13480*/  SYNCS.PHASECHK.TRANS64.TRYWAIT P0, [R3+URZ+0x32460], R2 ;  /* 0x03246002030075a7 */ /* 0x0044e4000800017f */
[----:B---3--:R-:W-:Y:S05]  /*13490*/  @!P0 NANOSLEEP.SYNCS 0x989680 ;  /* 0x009896800000895d */ /* 0x008fea0003900000 */
[----:B------:R-:W3:Y:S02]  /*134a0*/  @!P0 SYNCS.PHASECHK.TRANS64 P0, [R3+URZ+0x32460], R2 ;  /* 0x03246002030085a7 */ /* 0x000ee4000800007f */
[----:B---3--:R-:W-:Y:S05]  /*134b0*/  @!P0 BRA `(.L_x_13535) ;  /* 0xfffffffc00f08947 */ /* 0x008fea000383ffff */
[----:B------:R-:W-:Y:S05]  /*134c0*/  BRA `(.L_x_13640) ;  /* 0xffffffc000a87947 */ /* 0x000fea000383ffff */
.L_x_13547:
[----:B0-----:R0:W1:Y:S02]  /*134d0*/  SYNCS.PHASECHK.TRANS64.TRYWAIT P0, [R4+URZ+0x32440], R2 ;  /* 0x03244002040075a7 */ /* 0x001064000800017f */
[----:B-1----:R-:W-:Y:S05]  /*134e0*/  @!P0 NANOSLEEP.SYNCS 0x989680 ;  /* 0x009896800000895d */ /* 0x002fea0003900000 */
[----:B------:R-:W1:Y:S02]  /*134f0*/  @!P0 SYNCS.PHASECHK.TRANS64 P0, [R4+URZ+0x32440], R2 ;  /* 0x03244002040085a7 */ /* 0x000e64000800007f */
[----:B-1----:R-:W-:Y:S05]  /*13500*/  @!P0 BRA `(.L_x_13547) ;  /* 0xfffffffc00f08947 */ /* 0x002fea000383ffff */
[----:B------:R-:W-:Y:S05]  /*13510*/  BRA `(.L_x_13641) ;  /* 0xffffffc800847947 */ /* 0x000fea000383ffff */
.L_x_13552:
[----:B-1----:R1:W2:Y:S02]  /*13520*/  SYNCS.PHASECHK.TRANS64.TRYWAIT P0, [R4+URZ+0x32460], R2 ;  /* 0x03246002040075a7 */ /* 0x0022a4000800017f */
[----:B--2---:R-:W-:Y:S05]  /*13530*/  @!P0 NANOSLEEP.SYNCS 0x989680 ;  /* 0x009896800000895d */ /* 0x004fea0003900000 */
[----:B------:R-:W2:Y:S02]  /*13540*/  @!P0 SYNCS.PHASECHK.TRANS64 P0, [R4+URZ+0x32460], R2 ;  /* 0x03246002040085a7 */ /* 0x000ea4000800007f */
[----:B--2---:R-:W-:Y:S05]  /*13550*/  @!P0 BRA `(.L_x_13552) ;  /* 0xfffffffc00f08947 */ /* 0x004fea000383ffff */
[----:B------:R-:W-:Y:S05]  /*13560*/  BRA `(.L_x_13642) ;  /* 0xffffffc800fc7947 */ /* 0x000fea000383ffff */
.L_x_13563:
[----:B-1----:R1:W3:Y:S02]  /*13570*/  SYNCS.PHASECHK.TRANS64.TRYWAIT P0, [R4+URZ+0x32440], R2 ;  /* 0x03244002040075a7 */ /* 0x0022e4000800017f */
[----:B---3--:R-:W-:Y:S05]  /*13580*/  @!P0 NANOSLEEP.SYNCS 0x989680 ;  /* 0x009896800000895d */ /* 0x008fea0003900000 */
[----:B------:R-:W3:Y:S02]  /*13590*/  @!P0 SYNCS.PHASECHK.TRANS64 P0, [R4+URZ+0x32440], R2 ;  /* 0x03244002040085a7 */ /* 0x000ee4000800007f */
[----:B---3--:R-:W-:Y:S05]  /*135a0*/  @!P0 BRA `(.L_x_13563) ;  /* 0xfffffffc00f08947 */ /* 0x008fea000383ffff */
[----:B------:R-:W-:Y:S05]  /*135b0*/  BRA `(.L_x_13643) ;  /* 0xffffffd000c07947 */ /* 0x000fea000383ffff */
.L_x_13568:
[----:B--2---:R2:W3:Y:S02]  /*135c0*/  SYNCS.PHASECHK.TRANS64.TRYWAIT P0, [R4+URZ+0x32460], R2 ;  /* 0x03246002040075a7 */ /* 0x0044e4000800017f */
[----:B---3--:R-:W-:Y:S05]  /*135d0*/  @!P0 NANOSLEEP.SYNCS 0x989680 ;  /* 0x009896800000895d */ /* 0x008fea0003900000 */
[----:B------:R-:W3:Y:S02]  /*135e0*/  @!P0 SYNCS.PHASECHK.TRANS64 P0, [R4+URZ+0x32460], R2 ;  /* 0x03246002040085a7 */ /* 0x000ee4000800007f */
[----:B---3--:R-:W-:Y:S05]  /*135f0*/  @!P0 BRA `(.L_x_13568) ;  /* 0xfffffffc00f08947 */ /* 0x008fea000383ffff */
[----:B------:R-:W-:Y:S05]  /*13600*/  BRA `(.L_x_13644) ;  /* 0xffffffd400387947 */ /* 0x000fea000383ffff */
.L_x_13580:
[----:B------:R-:W-:Y:S01]  /*13610*/  BSSY B0, `(.L_x_13645) ;  /* 0x0000008000007945 */ /* 0x000fe20003800000 */
[----:B-----5:R-:W-:Y:S02]  /*13620*/  IMAD.MOV.U32 R13, RZ, RZ, R2 ;  /* 0x000000ffff0d7224 */ /* 0x020fe400078e0002 */
[----:B------:R-:W-:Y:S02]  /*13630*/  IMAD.MOV.U32 R12, RZ, RZ, RZ ;  /* 0x000000ffff0c7224 */ /* 0x000fe400078e00ff */
[----:B------:R-:W-:Y:S02]  /*13640*/  IMAD.MOV.U32 R11, RZ, RZ, 0x1f ;  /* 0x0000001fff0b7424 */ /* 0x000fe400078e00ff */
[----:B------:R-:W-:-:S07]  /*13650*/  IMAD.MOV.U32 R15, RZ, RZ, -0x1 ;  /* 0xffffffffff0f7424 */ /* 0x000fce00078e00ff */
[----:B-123--:R-:W-:Y:S05]  /*13660*/  WARPSYNC.COLLECTIVE R15, `(.L_x_13646) ;  /* 0x000000000f087348 */ /* 0x00efea0003c00000 */
[----:B------:R0:W4:Y:S02]  /*13670*/  SHFL.IDX P6, R14, R13, R12, R11 ;  /* 0x0000000c0d0e7389 */ /* 0x00012400000c000b */
[----:B01234-:R-:W-:Y:S01]  /*13680*/  ENDCOLLECTIVE ;  /* 0x000000000000791b */ /* 0x01ffe20003800000 */
.L_x_13646:
[----:B------:R-:W-:Y:S05]  /*13690*/  BSYNC B0 ;  /* 0x0000000000007941 */ /* 0x000fea0003800000 */
.L_x_13645:
[----:B------:R-:W-:Y:S05]  /*136a0*/  BRA `(.L_x_13647) ;  /* 0xffffffdc00047947 */ /* 0x000fea000383ffff */
.L_x_13583:
[----:B0-----:R0:W1:Y:S02]  /*136b0*/  SYNCS.PHASECHK.TRANS64.TRYWAIT P0, [R0+URZ+0x32420], R3 ;  /* 0x03242003000075a7 */ /* 0x001064000800017f */
[----:B-1----:R-:W-:Y:S05]  /*136c0*/  @!P0 NANOSLEEP.SYNCS 0x989680 ;  /* 0x009896800000895d */ /* 0x002fea0003900000 */
[----:B------:R-:W1:Y:S02]  /*136d0*/  @!P0 SYNCS.PHASECHK.TRANS64 P0, [R0+URZ+0x32420], R3 ;  /* 0x03242003000085a7 */ /* 0x000e64000800007f */
[----:B-1----:R-:W-:Y:S05]  /*136e0*/  @!P0 BRA `(.L_x_13583) ;  /* 0xfffffffc00f08947 */ /* 0x002fea000383ffff */
[----:B------:R-:W-:Y:S05]  /*136f0*/  BRA `(.L_x_13648) ;  /* 0xffffffdc00507947 */ /* 0x000fea000383ffff */
.L_x_13584:
        /* <DEDUP_REMOVED lines=11> */
.L_x_13650:
[----:B------:R-:W-:Y:S05]  /*137b0*/  BSYNC B0 ;  /* 0x0000000000007941 */ /* 0x000fea0003800000 */
.L_x_13649:
[----:B------:R-:W-:Y:S05]  /*137c0*/  BRA `(.L_x_13651) ;  /* 0xffffffdc00387947 */ /* 0x000fea000383ffff */
.L_x_13587:
[----:B------:R-:W-:Y:S01]  /*137d0*/  BSSY B1, `(.L_x_13652) ;  /* 0x0000006000017945 */ /* 0x000fe20003800000 */
[----:B------:R-:W-:-:S07]  /*137e0*/  IMAD.MOV.U32 R15, RZ, RZ, -0x1 ;  /* 0xffffffffff0f7424 */ /* 0x000fce00078e00ff */
[----:B012---:R-:W-:Y:S05]  /*137f0*/  WARPSYNC.COLLECTIVE R15, `(.L_x_13653) ;  /* 0x000000000f0c7348 */ /* 0x007fea0003c00000 */
[----:B------:R-:W-:Y:S02]  /*13800*/  ELECT P6, UR62, PT ;  /* 0x00000000003e782f */ /* 0x000fe400038c0000 */
[----:B------:R-:W-:Y:S01]  /*13810*/  MOV R14, UR62 ;  /* 0x0000003e000e7c02 */ /* 0x000fe20008000f00 */
[----:B012---:R-:W-:Y:S10]  /*13820*/  ENDCOLLECTIVE ;  /* 0x000000000000791b */ /* 0x007ff40003800000 */
.L_x_13653:
[----:B------:R-:W-:Y:S05]  /*13830*/  BSYNC B1 ;  /* 0x0000000000017941 */ /* 0x000fea0003800000 */
.L_x_13652:
[----:B------:R-:W-:Y:S05]  /*13840*/  BRA `(.L_x_13654) ;  /* 0xffffffdc00307947 */ /* 0x000fea000383ffff */
.L_x_13589:
[----:B0-----:R0:W1:Y:S02]  /*13850*/  SYNCS.PHASECHK.TRANS64.TRYWAIT P0, [R6+URZ], R5 ;  /* 0x00000005060075a7 */ /* 0x001064000800017f */
[----:B-1----:R-:W-:Y:S05]  /*13860*/  @!P0 NANOSLEEP.SYNCS 0x989680 ;  /* 0x009896800000895d */ /* 0x002fea0003900000 */
[----:B------:R-:W1:Y:S02]  /*13870*/  @!P0 SYNCS.PHASECHK.TRANS64 P0, [R6+URZ], R5 ;  /* 0x00000005060085a7 */ /* 0x000e64000800007f */
[----:B-1----:R-:W-:Y:S05]  /*13880*/  @!P0 BRA `(.L_x_13589) ;  /* 0xfffffffc00f08947 */ /* 0x002fea000383ffff */
[----:B------:R-:W-:Y:S05]  /*13890*/  BRA `(.L_x_13655) ;  /* 0xffffffdc00707947 */ /* 0x000fea000383ffff */
.L_x_13590:
[----:B-1----:R1:W2:Y:S02]  /*138a0*/  SYNCS.PHASECHK.TRANS64.TRYWAIT P0, [R7+URZ], R2 ;  /* 0x00000002070075a7 */ /* 0x0022a4000800017f */
[----:B--2---:R-:W-:Y:S05]  /*138b0*/  @!P0 NANOSLEEP.SYNCS 0x989680 ;  /* 0x009896800000895d */ /* 0x004fea0003900000 */
[----:B------:R-:W2:Y:S02]  /*138c0*/  @!P0 SYNCS.PHASECHK.TRANS64 P0, [R7+URZ], R2 ;  /* 0x00000002070085a7 */ /* 0x000ea4000800007f */
[----:B--2---:R-:W-:Y:S05]  /*138d0*/  @!P0 BRA `(.L_x_13590) ;  /* 0xfffffffc00f08947 */ /* 0x004fea000383ffff */
[----:B------:R-:W-:Y:S05]  /*138e0*/  BRA `(.L_x_13656) ;  /* 0xffffffdc00647947 */ /* 0x000fea000383ffff */
.L_x_13592:
[----:B--2---:R2:W3:Y:S02]  /*138f0*/  SYNCS.PHASECHK.TRANS64.TRYWAIT P0, [R4+URZ], R5 ;  /* 0x00000005040075a7 */ /* 0x0044e4000800017f */
[----:B---3--:R-:W-:Y:S05]  /*13900*/  @!P0 NANOSLEEP.SYNCS 0x989680 ;  /* 0x009896800000895d */ /* 0x008fea0003900000 */
[----:B------:R-:W3:Y:S02]  /*13910*/  @!P0 SYNCS.PHASECHK.TRANS64 P0, [R4+URZ], R5 ;  /* 0x00000005040085a7 */ /* 0x000ee4000800007f */
[----:B---3--:R-:W-:Y:S05]  /*13920*/  @!P0 BRA `(.L_x_13592) ;  /* 0xfffffffc00f08947 */ /* 0x008fea000383ffff */
[----:B------:R-:W-:Y:S05]  /*13930*/  BRA `(.L_x_13657) ;  /* 0xffffffdc00687947 */ /* 0x000fea000383ffff */
.L_x_13658:
        /* <DEDUP_REMOVED lines=12> */
.L_x_15150:


//--------------------- .text._ZN7cutlass13device_kernelIN5flash11enable_sm90INS1_16FlashAttnFwdSm90INS1_25CollectiveMainloopFwdSm90ILi2EN4cute5tupleIJNS5_1CILi1EEES8_S8_EEENS6_IJNS7_ILi128EEENS7_ILi96EEENS7_ILi64EEEEEELi256ENS_6half_tEfNS_4arch4Sm90ELb1ELb0ELb0ELb1ELb0ELb0ELb0ELb1ELb0ELb1ELb0ELb0EEENS1_21CollectiveEpilogueFwdINS6_IJSA_NS7_ILi256EEESB_EEES9_SE_SG_Li256ELb1ELb1ELb0ELb0EEENS1_36VarlenDynamicPersistentTileSchedulerILi128ELi96ELi256ELi128ELb0ELb1ELb1ELb1ELb1ELb1EEEEEEEEEvNT_6ParamsE --------------------------
	.section	.text._ZN7cutlass13device_kernelIN5flash11enable_sm90INS1_16FlashAttnFwdSm90INS1_25CollectiveMainloopFwdSm90ILi2EN4cute5tupleIJNS5_1CILi1EEES8_S8_EEENS6_IJNS7_ILi128EEENS7_ILi96EEENS7_ILi64EEEEEELi256ENS_6half_tEfNS_4arch4Sm90ELb1ELb0ELb0ELb1ELb0ELb0ELb0ELb1ELb0ELb1ELb0ELb0EEENS1_21CollectiveEpilogueFwdINS6_IJSA_NS7_ILi256EEESB_EEES9_SE_SG_Li256ELb1ELb1ELb0ELb0EEENS1_36VarlenDynamicPersistentTileSchedulerILi128ELi96ELi256ELi128ELb0ELb1ELb1ELb1ELb1ELb1EEEEEEEEEvNT_6ParamsE,"ax",@progbits
	.align	128
.text._ZN7cutlass13device_kernelIN5flash11enable_sm90INS1_16FlashAttnFwdSm90INS1_25CollectiveMainloopFwdSm90ILi2EN4cute5tupleIJNS5_1CILi1EEES8_S8_EEENS6_IJNS7_ILi128EEENS7_ILi96EEENS7_ILi64EEEEEELi256ENS_6half_tEfNS_4arch4Sm90ELb1ELb0ELb0ELb1ELb0ELb0ELb0ELb1ELb0ELb1ELb0ELb0EEENS1_21CollectiveEpilogueFwdINS6_IJSA_NS7_ILi256EEESB_EEES9_SE_SG_Li256ELb1ELb1ELb0ELb0EEENS1_36VarlenDynamicPersistentTileSchedulerILi128ELi96ELi256ELi128ELb0ELb1ELb1ELb1ELb1ELb1EEEEEEEEEvNT_6ParamsE:
        .type           _ZN7cutlass13device_kernelIN5flash11enable_sm90INS1_16FlashAttnFwdSm90INS1_25CollectiveMainloopFwdSm90ILi2EN4cute5tupleIJNS5_1CILi1EEES8_S8_EEENS6_IJNS7_ILi128EEENS7_ILi96EEENS7_ILi64EEEEEELi256ENS_6half_tEfNS_4arch4Sm90ELb1ELb0ELb0ELb1ELb0ELb0ELb0ELb1ELb0ELb1ELb0ELb0EEENS1_21CollectiveEpilogueFwdINS6_IJSA_NS7_ILi256EEESB_EEES9_SE_SG_Li256ELb1ELb1ELb0ELb0EEENS1_36VarlenDynamicPersistentTileSchedulerILi128ELi96ELi256ELi128ELb0ELb1ELb1ELb1ELb1ELb1EEEEEEEEEvNT_6ParamsE,@function
        .size           _ZN7cutlass13device_kernelIN5flash11enable_sm90INS1_16FlashAttnFwdSm90INS1_25CollectiveMainloopFwdSm90ILi2EN4cute5tupleIJNS5_1CILi1EEES8_S8_EEENS6_IJNS7_ILi128EEENS7_ILi96EEENS7_ILi64EEEEEELi256ENS_6half_tEfNS_4arch4Sm90ELb1ELb0ELb0ELb1ELb0ELb0ELb0ELb1ELb0ELb1ELb0ELb0EEENS1_21CollectiveEpilogueFwdINS6_IJSA_NS7_ILi256EEESB_EEES9_SE_SG_Li256ELb1ELb1ELb0ELb0EEENS1_36VarlenDynamicPersistentTileSchedulerILi128ELi96ELi256ELi128ELb0ELb1ELb1ELb1ELb1ELb1EEEEEEEEEvNT_6ParamsE,(.L_x_15151 - _ZN7cutlass13device_kernelIN5flash11enable_sm90INS1_16FlashAttnFwdSm90INS1_25CollectiveMainloopFwdSm90ILi2EN4cute5tupleIJNS5_1CILi1EEES8_S8_EEENS6_IJNS7_ILi128EEENS7_ILi96EEENS7_ILi64EEEEEELi256ENS_6half_tEfNS_4arch4Sm90ELb1ELb0ELb0ELb1ELb0ELb0ELb0ELb1ELb0ELb1ELb0ELb0EEENS1_21CollectiveEpilogueFwdINS6_IJSA_NS7_ILi256EEESB_EEES9_SE_SG_Li256ELb1ELb1ELb0ELb0EEENS1_36VarlenDynamicPersistentTileSchedulerILi128ELi96ELi256ELi128ELb0ELb1ELb1ELb1ELb1ELb1EEEEEEEEEvNT_6ParamsE)
        .other          _ZN7cutlass13device_kernelIN5flash11enable_sm90INS1_16FlashAttnFwdSm90INS1_25CollectiveMainloopFwdSm90ILi2EN4cute5tupleIJNS5_1CILi1EEES8_S8_EEENS6_IJNS7_ILi128EEENS7_ILi96EEENS7_ILi64EEEEEELi256ENS_6half_tEfNS_4arch4Sm90ELb1ELb0ELb0ELb1ELb0ELb0ELb0ELb1ELb0ELb1ELb0ELb0EEENS1_21CollectiveEpilogueFwdINS6_IJSA_NS7_ILi256EEESB_EEES9_SE_SG_Li256ELb1ELb1ELb0ELb0EEENS1_36VarlenDynamicPersistentTileSchedulerILi128ELi96ELi256ELi128ELb0ELb1ELb1ELb1ELb1ELb1EEEEEEEEEvNT_6ParamsE,@"STO_CUDA_ENTRY STV_DEFAULT"
_ZN7cutlass13device_kernelIN5flash11enable_sm90INS1_16FlashAttnFwdSm90INS1_25CollectiveMainloopFwdSm90ILi2EN4cute5tupleIJNS5_1CILi1EEES8_S8_EEENS6_IJNS7_ILi128EEENS7_ILi96EEENS7_ILi64EEEEEELi256ENS_6half_tEfNS_4arch4Sm90ELb1ELb0ELb0ELb1ELb0ELb0ELb0ELb1ELb0ELb1ELb0ELb0EEENS1_21CollectiveEpilogueFwdINS6_IJSA_NS7_ILi256EEESB_EEES9_SE_SG_Li256ELb1ELb1ELb0ELb0EEENS1_36VarlenDynamicPersistentTileSchedulerILi128ELi96ELi256ELi128ELb0ELb1ELb1ELb1ELb1ELb1EEEEEEEEEvNT_6ParamsE:
        /* <DEDUP_REMOVED lines=18> */
.L_x_13660:
[----:B------:R-:W-:Y:S05]  /*0120*/  BSYNC B0 ;  /* 0x0000000000007941 */ /* 0x000fea0003800000 */
.L_x_13659:
        /* <DEDUP_REMOVED lines=41> */
.L_x_13661:
        /* <DEDUP_REMOVED lines=22> */
.L_x_13662:
        /* <DEDUP_REMOVED lines=18> */
.L_x_13663:
        /* <DEDUP_REMOVED lines=22> */
.L_x_13664:
        /* <DEDUP_REMOVED lines=22> */
.L_x_13665:
[----:B------:R-:W-:Y:S01]  /*0900*/  PLOP3.LUT P0, PT, PT, PT, UP0, 0x80, 0x0 ;  /* 0x000000000000781c */ /* 0x000fe20003f0f008 */
[----:B------:R-:W-:Y:S01]  /*0910*/  UMOV UR36, 0x1 ;  /* 0x0000000100247882 */ /* 0x000fe20000000000 */
[----:B------:R-:W-:Y:S01]  /*0920*/  NOP ;  /* 0x0000000000007918 */ /* 0x000fe20000000000 */
[----:B------:R-:W-:Y:S01]  /*0930*/  USEL UR36, UR36, 0x2, !UP0 ;  /* 0x0000000224247887 */ /* 0x000fe2000c000000 */
[----:B------:R-:W-:Y:S01]  /*0940*/  ULDC.64 UR40, c[0x0][0x208] ;  /* 0x0000820000287ab9 */ /* 0x000fe20000000a00 */
[----:B012-4-:R-:W-:Y:S08]  /*0950*/  BAR.SYNC.DEFER_BLOCKING 0x0 ;  /* 0x0000000000007b1d */ /* 0x017ff00000010000 */
[----:B------:R-:W-:Y:S05]  /*0960*/  @!P0 BRA `(.L_x_13666) ;  /* 0x000000a800388947 */ /* 0x000fea0003800000 */
.L_x_13667:
        /* <DEDUP_REMOVED lines=79> */
.L_x_13721:
[----:B0-23--:R-:W0:Y:S01]  /*0e60*/  LDC.64 R4, c[0x0][0xc88] ;  /* 0x00032200ff047b82 */ /* 0x00de220000000a00 */
[----:B------:R-:W-:Y:S01]  /*0e70*/  ULDC.64 UR8, c[0x0][0xa28] ;  /* 0x00028a0000087ab9 */ /* 0x000fe20000000a00 */
[----:B------:R-:W-:Y:S01]  /*0e80*/  ULDC.64 UR10, c[0x0][0xa18] ;  /* 0x00028600000a7ab9 */ /* 0x000fe20000000a00 */
[----:B------:R-:W-:Y:S01]  /*0e90*/  ULDC UR4, c[0x0][0x424] ;  /* 0x0001090000047ab9 */ /* 0x000fe20000000800 */
        /* <DEDUP_REMOVED lines=34> */
[----:B-1--4-:R-:W-:-:S14]  /*10c0*/  @P2 BRA `(.L_x_13668) ;  /* 0x0000000000342947 */ /* 0x012fdc0003800000 */
        /* <DEDUP_REMOVED lines=13> */
.L_x_13668:
        /* <DEDUP_REMOVED lines=8> */
.L_x_13669:
        /* <DEDUP_REMOVED lines=13> */
.L_x_13670:
[----:B------:R-:W-:Y:S01]  /*12f0*/  UIADD3 UR42, -UR42, UR4, URZ ;  /* 0x000000042a2a7290 */ /* 0x000fe2000fffe13f */
[----:B------:R-:W-:Y:S01]  /*1300*/  PLOP3.LUT P0, PT, PT, PT, PT, 0x80, 0x0 ;  /* 0x000000000000781c */ /* 0x000fe20003f0f070 */
[----:B------:R-:W-:Y:S01]  /*1310*/  USHF.L.U32 UR39, UR5, 0x7, URZ ;  /* 0x0000000705277899 */ /* 0x000fe2000800063f */
[----:B------:R-:W-:Y:S01]  /*1320*/  IMAD.MOV.U32 R3, RZ, RZ, RZ ;  /* 0x000000ffff037224 */ /* 0x000fe200078e00ff */
[----:B------:R-:W-:Y:S01]  /*1330*/  ULDC UR4, c[0x0][0x448] ;  /* 0x0001120000047ab9 */ /* 0x000fe20000000800 */
[----:B------:R-:W-:Y:S01]  /*1340*/  UIADD3 UR7, UR42, 0x60, -UR44 ;  /* 0x000000602a077890 */ /* 0x000fe2000fffe82c */
[----:B------:R-:W-:Y:S01]  /*1350*/  CS2R R8, SRZ ;  /* 0x0000000000087805 */ /* 0x000fe2000001ff00 */
[----:B------:R-:W-:Y:S01]  /*1360*/  UISETP.NE.AND UP0, UPT, UR4, 0x1, UPT ;  /* 0x000000010400788c */ /* 0x000fe2000bf05270 */
[----:B------:R-:W-:Y:S01]  /*1370*/  IMAD.MOV.U32 R0, RZ, RZ, RZ ;  /* 0x000000ffff007224 */ /* 0x000fe200078e00ff */
[----:B------:R-:W-:Y:S01]  /*1380*/  UIADD3 UR6, UR39, 0x7f, URZ ;  /* 0x0000007f27067890 */ /* 0x000fe2000fffe03f */
[----:B------:R-:W-:Y:S01]  /*1390*/  IMAD.MOV.U32 R150, RZ, RZ, RZ ;  /* 0x000000ffff967224 */ /* 0x000fe200078e00ff */
[----:B------:R-:W-:-:S02]  /*13a0*/  CS2R R148, SRZ ;  /* 0x0000000000947805 */ /* 0x000fc4000001ff00 */
[----:B------:R-:W-:Y:S02]  /*13b0*/  CS2R R146, SRZ ;  /* 0x0000000000927805 */ /* 0x000fe4000001ff00 */
[----:B------:R-:W-:Y:S02]  /*13c0*/  CS2R R144, SRZ ;  /* 0x0000000000907805 */ /* 0x000fe4000001ff00 */
[----:B------:R-:W-:Y:S02]  /*13d0*/  CS2R R142, SRZ ;  /* 0x00000000008e7805 */ /* 0x000fe4000001ff00 */
[----:B------:R-:W-:Y:S02]  /*13e0*/  CS2R R140, SRZ ;  /* 0x00000000008c7805 */ /* 0x000fe4000001ff00 */
[----:B------:R-:W-:Y:S02]  /*13f0*/  CS2R R138, SRZ ;  /* 0x00000000008a7805 */ /* 0x000fe4000001ff00 */
[----:B------:R-:W-:Y:S01]  /*1400*/  CS2R R136, SRZ ;  /* 0x0000000000887805 */ /* 0x000fe2000001ff00 */
[----:B------:R-:W-:Y:S01]  /*1410*/  @UP0 ULDC UR4, c[0x0][0x44c] ;  /* 0x0001130000040ab9 */ /* 0x000fe20000000800 */
[----:B------:R-:W-:Y:S01]  /*1420*/  @UP0 ULDC UR8, c[0x0][0x450] ;  /* 0x0001140000080ab9 */ /* 0x000fe20000000800 */
[----:B------:R-:W-:Y:S01]  /*1430*/  UIMAD.WIDE.U32 UR4, UR6, UR4, URZ ;  /* 0x00000004060472a5 */ /* 0x000fe2000f8e003f */
[----:B------:R-:W-:Y:S01]  /*1440*/  CS2R R134, SRZ ;  /* 0x0000000000867805 */ /* 0x000fe2000001ff00 */
[----:B------:R-:W-:Y:S01]  /*1450*/  UIADD3 UR4, UR42, 0x5f, URZ ;  /* 0x0000005f2a047890 */ /* 0x000fe2000fffe03f */
[----:B------:R-:W-:Y:S01]  /*1460*/  CS2R R132, SRZ ;  /* 0x0000000000847805 */ /* 0x000fe2000001ff00 */
[----:B------:R-:W-:Y:S01]  /*1470*/  @UP0 USHF.R.U32.HI UR6, URZ, UR8, UR5 ;  /* 0x000000083f060299 */ /* 0x000fe20008011605 */
[----:B------:R-:W-:Y:S01]  /*1480*/  CS2R R130, SRZ ;  /* 0x0000000000827805 */ /* 0x000fe2000001ff00 */
[----:B------:R-:W-:Y:S01]  /*1490*/  UIMAD.WIDE UR4, UR4, 0x2aaaaaab, URZ ;  /* 0x2aaaaaab040478a5 */ /* 0x000fe2000f8e023f */
[----:B------:R-:W-:Y:S01]  /*14a0*/  CS2R R128, SRZ ;  /* 0x0000000000807805 */ /* 0x000fe2000001ff00 */
[----:B------:R-:W-:Y:S01]  /*14b0*/  UIADD3 UR6, UR7, UR6, URZ ;  /* 0x0000000607067290 */ /* 0x000fe2000fffe03f */
[----:B------:R-:W-:Y:S01]  /*14c0*/  CS2R R126, SRZ ;  /* 0x00000000007e7805 */ /* 0x000fe2000001ff00 */
[----:B------:R-:W-:Y:S01]  /*14d0*/  USHF.R.U32.HI UR4, URZ, 0x1f, UR5 ;  /* 0x0000001f3f047899 */ /* 0x000fe20008011605 */
[----:B------:R-:W-:Y:S01]  /*14e0*/  CS2R R124, SRZ ;  /* 0x00000000007c7805 */ /* 0x000fe2000001ff00 */
[----:B------:R-:W-:Y:S01]  /*14f0*/  UIMAD.WIDE UR6, UR6, 0x2aaaaaab, URZ ;  /* 0x2aaaaaab060678a5 */ /* 0x000fe2000f8e023f */
[----:B------:R-:W-:Y:S01]  /*1500*/  CS2R R122, SRZ ;  /* 0x00000000007a7805 */ /* 0x000fe2000001ff00 */
[----:B------:R-:W-:Y:S01]  /*1510*/  ULEA.HI.SX32 UR4, UR5, UR4, 0x1c ;  /* 0x0000000405047291 */ /* 0x000fe2000f8fe23f */
[----:B------:R-:W-:Y:S01]  /*1520*/  CS2R R120, SRZ ;  /* 0x0000000000787805 */ /* 0x000fe2000001ff00 */
[----:B------:R-:W-:Y:S01]  /*1530*/  USHF.R.U32.HI UR6, URZ, 0x1f, UR7 ;  /* 0x0000001f3f067899 */ /* 0x000fe20008011607 */
[----:B------:R-:W-:-:S02]  /*1540*/  CS2R R118, SRZ ;  /* 0x0000000000767805 */ /* 0x000fc4000001ff00 */
[----:B------:R-:W-:Y:S02]  /*1550*/  CS2R R116, SRZ ;  /* 0x0000000000747805 */ /* 0x000fe4000001ff00 */
[----:B------:R-:W-:Y:S01]  /*1560*/  CS2R R114, SRZ ;  /* 0x0000000000727805 */ /* 0x000fe2000001ff00 */
[----:B------:R-:W-:Y:S01]  /*1570*/  ULEA.HI.SX32 UR6, UR7, UR6, 0x1c ;  /* 0x0000000607067291 */ /* 0x000fe2000f8fe23f */
[----:B------:R-:W-:Y:S02]  /*1580*/  CS2R R112, SRZ ;  /* 0x0000000000707805 */ /* 0x000fe4000001ff00 */
[----:B------:R-:W-:Y:S02]  /*1590*/  CS2R R110, SRZ ;  /* 0x00000000006e7805 */ /* 0x000fe4000001ff00 */
[----:B------:R-:W-:Y:S01]  /*15a0*/  CS2R R108, SRZ ;  /* 0x00000000006c7805 */ /* 0x000fe2000001ff00 */
[----:B------:R-:W-:Y:S01]  /*15b0*/  UISETP.LT.AND UP0, UPT, UR4, UR6, UPT ;  /* 0x000000060400728c */ /* 0x000fe2000bf01270 */
[----:B------:R-:W-:Y:S01]  /*15c0*/  IMAD.MOV.U32 R172, RZ, RZ, RZ ;  /* 0x000000ffffac7224 */ /* 0x000fe200078e00ff */
        /* <DEDUP_REMOVED lines=77> */
.L_x_13672:
        /* <DEDUP_REMOVED lines=13> */
.L_x_13846:
[----:B0-----:R-:W-:Y:S01]  /*1b70*/  IMAD.U32 R0, RZ, RZ, UR48 ;  /* 0x00000030ff007e24 */ /* 0x001fe2000f8e00ff */
[----:B------:R-:W-:Y:S05]  /*1b80*/  WARPSYNC.ALL ;  /* 0x0000000000007948 */ /* 0x000fea0003800000 */
[----:B------:R0:W-:Y:S01]  /*1b90*/  BAR.SYNC.DEFER_BLOCKING R8, 0x100 ;  /* 0x000400080000751d */ /* 0x0001e20000010000 */
[----:B------:R-:W-:-:S13]  /*1ba0*/  ISETP.NE.AND P0, PT, R0, 0x3, PT ;  /* 0x000000030000780c */ /* 0x000fda0003f05270 */
[----:B0-----:R-:W-:Y:S05]  /*1bb0*/  @!P0 BRA `(.L_x_13674) ;  /* 0x0000000000048947 */ /* 0x001fea0003800000 */
[----:B------:R-:W-:Y:S01]  /*1bc0*/  BPT.TRAP 0x1 ;  /* 0x000000040000795c */ /* 0x000fe20000300000 */
.L_x_13674:
[----:B------:R-:W-:Y:S02]  /*1bd0*/  IMAD.U32 R11, RZ, RZ, UR38 ;  /* 0x00000026ff0b7e24 */ /* 0x000fe4000f8e00ff */
[----:B------:R-:W-:-:S03]  /*1be0*/  IMAD.U32 R6, RZ, RZ, UR37 ;  /* 0x00000025ff067e24 */ /* 0x000fc6000f8e00ff */
[----:B------:R-:W-:Y:S01]  /*1bf0*/  SHF.L.U32 R11, R11, 0x1f, RZ ;  /* 0x0000001f0b0b7819 */ /* 0x000fe200000006ff */
[----:B------:R-:W-:-:S04]  /*1c00*/  IMAD R6, R6, 0x8, R7 ;  /* 0x0000000806067824 */ /* 0x000fc800078e0207 */
[----:B------:R0:W1:Y:S01]  /*1c10*/  SYNCS.PHASECHK.TRANS64.TRYWAIT P1, [R6+URZ+0x22830], R11 ;  /* 0x0228300b060075a7 */ /* 0x000062000802017f */
[----:B------:R-:W-:Y:S05]  /*1c20*/  @!P0 BRA `(.L_x_13675) ;  /* 0x0000000000048947 */ /* 0x000fea0003800000 */
[----:B------:R-:W-:Y:S01]  /*1c30*/  BPT.TRAP 0x1 ;  /* 0x000000040000795c */ /* 0x000fe20000300000 */
.L_x_13675:
[----:B-1----:R-:W-:Y:S05]  /*1c40*/  @P1 BRA `(.L_x_13676) ;  /* 0x0000000000081947 */ /* 0x002fea0003800000 */
[----:B------:R-:W1:Y:S02]  /*1c50*/  SYNCS.PHASECHK.TRANS64.TRYWAIT P1, [R6+URZ+0x22830], R11 ;  /* 0x0228300b060075a7 */ /* 0x000e64000802017f */
[----:B-1----:R-:W-:Y:S05]  /*1c60*/  @!P1 BRA `(.L_x_13677) ;  /* 0x000000f800949947 */ /* 0x002fea0003800000 */
.L_x_13676:
        /* <DEDUP_REMOVED lines=8> */
[----:B------:R-:W-:Y:S01]  /*1cf0*/  VIADD R0, R16, UR39 ;  /* 0x0000002710007c36 */ /* 0x000fe20008000000 */
[----:B------:R-:W-:Y:S01]  /*1d00*/  UMOV UR9, 0x40000040 ;  /* 0x4000004000097882 */ /* 0x000fe20000000000 */
[----:B------:R-:W-:Y:S01]  /*1d10*/  UMOV UR11, 0x40000040 ;  /* 0x40000040000b7882 */ /* 0x000fe20000000000 */
[----:B------:R-:W-:Y:S01]  /*1d20*/  UIADD3 UR12, UR16, 0x6, URZ ;  /* 0x00000006100c7890 */ /* 0x000fe2000fffe03f */
[----:B------:R-:W2:Y:S01]  /*1d30*/  S2R R14, SR_TID.X ;  /* 0x00000000000e7919 */ /* 0x000ea20000002100 */
[----:B------:R-:W-:Y:S01]  /*1d40*/  UIADD3 UR4, UR4, 0x1c400, URZ ;  /* 0x0001c40004047890 */ /* 0x000fe2000fffe03f */
[----:B------:R-:W-:Y:S01]  /*1d50*/  UMOV UR13, 0x40000040 ;  /* 0x40000040000d7882 */ /* 0x000fe20000000000 */
[----:B------:R-:W-:-:S02]  /*1d60*/  UMOV UR15, 0x40000040 ;  /* 0x40000040000f7882 */ /* 0x000fc40000000000 */
[----:B------:R-:W-:-:S04]  /*1d70*/  USHF.R.U32.HI UR4, URZ, 0x4, UR4 ;  /* 0x000000043f047899 */ /* 0x000fc80008011604 */
[----:B------:R-:W-:-:S04]  /*1d80*/  ULOP3.LUT UR4, UR4, 0x3fff, URZ, 0xc0, !UPT ;  /* 0x00003fff04047892 */ /* 0x000fc8000f8ec03f */
[----:B------:R-:W-:Y:S02]  /*1d90*/  ULOP3.LUT UR20, UR4, 0x10000, URZ, 0xfc, !UPT ;  /* 0x0001000004147892 */ /* 0x000fe4000f8efc3f */
[----:B------:R-:W-:Y:S02]  /*1da0*/  UIADD3 UR4, UR16, 0x2, URZ ;  /* 0x0000000210047890 */ /* 0x000fe4000fffe03f */
[----:B------:R-:W-:-:S04]  /*1db0*/  UIMAD UR18, UR37, 0x300, UR20 ;  /* 0x00000300251278a4 */ /* 0x000fc8000f8e0214 */
[----:B------:R-:W-:Y:S02]  /*1dc0*/  UIADD3 UR6, UR18, 0x2, URZ ;  /* 0x0000000212067890 */ /* 0x000fe4000fffe03f */
[----:B------:R-:W-:Y:S02]  /*1dd0*/  UIADD3 UR10, UR18, 0x4, URZ ;  /* 0x00000004120a7890 */ /* 0x000fe4000fffe03f */
[----:B------:R-:W-:Y:S02]  /*1de0*/  UIADD3 UR14, UR18, 0x6, URZ ;  /* 0x00000006120e7890 */ /* 0x000fe4000fffe03f */
[----:B------:R-:W-:Y:S03]  /*1df0*/  HGMMA.64x96x16.F32 R24, gdesc[UR16], RZ, !UPT, gsb0 ;  /* 0x01600000101879f0 */ /* 0x000fe6000c0008ff */
[----:B------:R-:W-:Y:S02]  /*1e00*/  WARPGROUP.DEPBAR.LE gsb0, 0x0 ;  /* 0x00008000000079c5 */ /* 0x000fe40000010000 */
[----:B------:R-:W-:-:S06]  /*1e10*/  WARPGROUP.ARRIVE ;  /* 0x00000000000079c5 */ /* 0x000fcc0000000000 */
[----:B------:R-:W-:Y:S01]  /*1e20*/  HGMMA.64x96x16.F32 R24, gdesc[UR4], R24, gsb0 ;  /* 0x01600000041879f0 */ /* 0x000fe20008000818 */
[----:B------:R-:W-:Y:S02]  /*1e30*/  ULDC UR6, c[0x0][0x448] ;  /* 0x0001120000067ab9 */ /* 0x000fe40000000800 */
[----:B------:R-:W-:-:S06]  /*1e40*/  UISETP.NE.AND UP0, UPT, UR6, 0x1, UPT ;  /* 0x000000010600788c */ /* 0x000fcc000bf05270 */
[----:B------:R-:W-:-:S05]  /*1e50*/  PLOP3.LUT P1, PT, PT, PT, UP0, 0x80, 0x0 ;  /* 0x000000000000781c */ /* 0x000fca0003f2f008 */
[----:B------:R-:W-:-:S08]  /*1e60*/  @UP0 ULDC UR6, c[0x0][0x44c] ;  /* 0x0001130000060ab9 */ /* 0x000fd00000000800 */
[----:B------:R-:W-:Y:S01]  /*1e70*/  @P1 IMAD.HI.U32 R3, R0, UR6, RZ ;  /* 0x0000000600031c27 */ /* 0x000fe2000f8e00ff */
[----:B------:R-:W-:-:S04]  /*1e80*/  @UP0 ULDC UR6, c[0x0][0x450] ;  /* 0x0001140000060ab9 */ /* 0x000fc80000000800 */
[----:B------:R-:W-:Y:S01]  /*1e90*/  @P1 SHF.R.U32.HI R0, RZ, UR6, R3 ;  /* 0x00000006ff001c19 */ /* 0x000fe20008011603 */
[----:B------:R-:W-:-:S04]  /*1ea0*/  UIMAD UR6, UR49, -0x60, UR42 ;  /* 0xffffffa0310678a4 */ /* 0x000fc8000f8e022a */
[----:B------:R-:W3:Y:S01]  /*1eb0*/  SHFL.IDX PT, R5, R0, 0x1, 0x1c1f ;  /* 0x003c1f0000057f89 */ /* 0x000ee200000e0000 */
[----:B------:R-:W-:-:S03]  /*1ec0*/  UIADD3 UR6, UR6, 0x60, URZ ;  /* 0x0000006006067890 */ /* 0x000fc6000fffe03f */
[----:B------:R-:W4:Y:S03]  /*1ed0*/  SHFL.IDX PT, R0, R0, RZ, 0x1c1f ;  /* 0x001c1fff00007589 */ /* 0x000f2600000e0000 */
[----:B------:R-:W-:-:S04]  /*1ee0*/  IMAD.U32 R4, RZ, RZ, UR6 ;  /* 0x00000006ff047e24 */ /* 0x000fc8000f8e00ff */
[----:B------:R-:W-:Y:S02]  /*1ef0*/  IMAD R3, R17, -0x2, R4 ;  /* 0xfffffffe11037824 */ /* 0x000fe400078e0204 */
[----:B------:R-:W-:-:S05]  /*1f00*/  IMAD.U32 R4, RZ, RZ, UR44 ;  /* 0x0000002cff047e24 */ /* 0x000fca000f8e00ff */
[----:B------:R-:W-:-:S04]  /*1f10*/  IADD3 R4, -R4, 0x1, R3 ;  /* 0x0000000104047810 */ /* 0x000fc80007ffe103 */
[----:B---3--:R-:W-:-:S04]  /*1f20*/  VIADDMNMX R5, R5, R4, R3, PT ;  /* 0x0000000405057246 */ /* 0x008fc80003800103 */
[C---:B------:R-:W-:Y:S02]  /*1f30*/  ISETP.GT.AND P2, PT, R5.reuse, RZ, PT ;  /* 0x000000ff0500720c */ /* 0x040fe40003f44270 */
[C---:B------:R-:W-:Y:S02]  /*1f40*/  ISETP.GT.AND P3, PT, R5.reuse, 0x1, PT ;  /* 0x000000010500780c */ /* 0x040fe40003f64270 */
[----:B------:R-:W-:Y:S02]  /*1f50*/  ISETP.GT.AND P4, PT, R5, 0x8, PT ;  /* 0x000000080500780c */ /* 0x000fe40003f84270 */
[----:B----4-:R-:W-:-:S04]  /*1f60*/  VIADDMNMX R3, R0, R4, R3, PT ;  /* 0x0000000400037246 */ /* 0x010fc80003800103 */
[----:B------:R-:W-:Y:S01]  /*1f70*/  ISETP.GT.AND P5, PT, R3, 0x8, PT ;  /* 0x000000080300780c */ /* 0x000fe20003fa4270 */
[----:B------:R-:W-:Y:S02]  /*1f80*/  WARPGROUP.DEPBAR.LE gsb0, 0x0 ;  /* 0x00008000000079c5 */ /* 0x000fe40000010000 */
[----:B------:R-:W-:-:S06]  /*1f90*/  WARPGROUP.ARRIVE ;  /* 0x00000000000079c5 */ /* 0x000fcc0000000000 */
[----:B------:R-:W-:Y:S01]  /*1fa0*/  HGMMA.64x96x16.F32 R24, gdesc[UR8], R24, gsb0 ;  /* 0x01600000081879f0 */ /* 0x000fe20008000818 */
[----:B------:R-:W-:Y:S02]  /*1fb0*/  ULDC UR10, c[0x0][0x988] ;  /* 0x00026200000a7ab9 */ /* 0x000fe40000000800 */
[----:B------:R-:W-:Y:S02]  /*1fc0*/  WARPGROUP.DEPBAR.LE gsb0, 0x0 ;  /* 0x00008000000079c5 */ /* 0x000fe40000010000 */
        /* <DEDUP_REMOVED lines=330> */
.L_x_13678:
[----:B------:R2:W3:Y:S01]  /*3470*/  SYNCS.PHASECHK.TRANS64.TRYWAIT P3, [R6+URZ+0x22850], R11 ;  /* 0x0228500b060075a7 */ /* 0x0004e2000806017f */
[----:B------:R-:W-:Y:S05]  /*3480*/  @!P0 BRA `(.L_x_13679) ;  /* 0x0000000000048947 */ /* 0x000fea0003800000 */
[----:B------:R-:W-:Y:S01]  /*3490*/  BPT.TRAP 0x1 ;  /* 0x000000040000795c */ /* 0x000fe20000300000 */
.L_x_13679:
[----:B---3--:R-:W-:Y:S05]  /*34a0*/  @P3 BRA `(.L_x_13680) ;  /* 0x0000000000083947 */ /* 0x008fea0003800000 */
[----:B------:R-:W3:Y:S02]  /*34b0*/  SYNCS.PHASECHK.TRANS64.TRYWAIT P3, [R6+URZ+0x22850], R11 ;  /* 0x0228500b060075a7 */ /* 0x000ee4000806017f */
[----:B---3--:R-:W-:Y:S05]  /*34c0*/  @!P3 BRA `(.L_x_13681) ;  /* 0x000000e00090b947 */ /* 0x008fea0003800000 */
.L_x_13680:
[----:B------:R-:W-:Y:S01]  /*34d0*/  R2UR UR6, R7 ;  /* 0x00000000070672ca */ /* 0x000fe200000e0000 */
[----:B------:R4:W-:Y:S01]  /*34e0*/  BAR.SYNC.DEFER_BLOCKING R8, 0x100 ;  /* 0x000400080000751d */ /* 0x0009e20000010000 */
[----:B------:R-:W-:Y:S01]  /*34f0*/  UIADD3 UR23, UR49, -0x2, URZ ;  /* 0xfffffffe31177890 */ /* 0x000fe2000fffe03f */
[----:B0123--:R-:W-:-:S04]  /*3500*/  @!P2 VIADD R6, R6, 0x22860 ;  /* 0x000228600606a836 */ /* 0x00ffc80000000000 */
        /* <DEDUP_REMOVED lines=58> */
[----:B------:R-:W-:-:S07]  /*38b0*/  IMAD.MOV.U32 R8, RZ, RZ, R5 ;  /* 0x000000ffff087224 */ /* 0x000fce00078e0005 */
.L_x_13691:
[----:B------:R-:W-:-:S04]  /*38c0*/  UIADD3 UR37, UR37, 0x1, URZ ;  /* 0x0000000125257890 */ /* 0x000fc8000fffe03f */
[----:B------:R-:W-:-:S04]  /*38d0*/  UISETP.NE.AND UP1, UPT, UR37, 0x2, UPT ;  /* 0x000000022500788c */ /* 0x000fc8000bf25270 */
[----:B------:R-:W-:Y:S02]  /*38e0*/  USEL UR6, URZ, 0x1, UP1 ;  /* 0x000000013f067887 */ /* 0x000fe40008800000 */
[----:B------:R-:W-:Y:S02]  /*38f0*/  USEL UR37, UR37, URZ, UP1 ;  /* 0x0000003f25257287 */ /* 0x000fe40008800000 */
[----:B------:R-:W-:Y:S01]  /*3900*/  ULOP3.LUT UR38, UR38, UR6, URZ, 0x3c, !UPT ;  /* 0x0000000626267292 */ /* 0x000fe2000f8e3c3f */
[----:B0-----:R-:W-:Y:S11]  /*3910*/  @!P0 BRA `(.L_x_13683) ;  /* 0x0000000000048947 */ /* 0x001ff60003800000 */
[----:B------:R-:W-:Y:S01]  /*3920*/  BPT.TRAP 0x1 ;  /* 0x000000040000795c */ /* 0x000fe20000300000 */
.L_x_13683:
        /* <DEDUP_REMOVED lines=9> */
.L_x_13684:
[----:B-1----:R-:W-:Y:S05]  /*39c0*/  @P3 BRA `(.L_x_13685) ;  /* 0x0000000000083947 */ /* 0x002fea0003800000 */
[----:B------:R-:W1:Y:S02]  /*39d0*/  SYNCS.PHASECHK.TRANS64.TRYWAIT P3, [UR25+0x22830], R6 ;  /* 0x02283006ff0075a7 */ /* 0x000e640008060159 */
[----:B-1----:R-:W-:Y:S05]  /*39e0*/  @!P3 BRA `(.L_x_13686) ;  /* 0x000000dc005cb947 */ /* 0x002fea0003800000 */
.L_x_13685:
[----:B------:R-:W-:Y:S01]  /*39f0*/  UIMAD UR18, UR37, 0x300, UR20 ;  /* 0x00000300251278a4 */ /* 0x000fe2000f8e0214 */
[----:B------:R-:W-:Y:S01]  /*3a00*/  WARPGROUP.ARRIVE ;  /* 0x00000000000079c5 */ /* 0x000fe20000000000 */
[----:B------:R-:W-:Y:S01]  /*3a10*/  UMOV UR19, 0x40000040 ;  /* 0x4000004000137882 */ /* 0x000fe20000000000 */
[----:B------:R-:W-:Y:S01]  /*3a20*/  UMOV UR7, 0x40000040 ;  /* 0x4000004000077882 */ /* 0x000fe20000000000 */
[----:B------:R-:W-:Y:S01]  /*3a30*/  UIADD3 UR6, UR18, 0x2, URZ ;  /* 0x0000000212067890 */ /* 0x000fe2000fffe03f */
[----:B------:R-:W-:Y:S01]  /*3a40*/  VIADD R10, R16, UR39 ;  /* 0x00000027100a7c36 */ /* 0x000fe20008000000 */
[----:B------:R-:W-:Y:S01]  /*3a50*/  UIADD3 UR10, UR18, 0x4, URZ ;  /* 0x00000004120a7890 */ /* 0x000fe2000fffe03f */
[----:B------:R-:W-:Y:S01]  /*3a60*/  IMAD.MOV.U32 R12, RZ, RZ, -0x2 ;  /* 0xfffffffeff0c7424 */ /* 0x000fe200078e00ff */
[----:B------:R-:W-:Y:S01]  /*3a70*/  UMOV UR11, 0x40000040 ;  /* 0x40000040000b7882 */ /* 0x000fe20000000000 */
[----:B------:R-:W-:Y:S01]  /*3a80*/  HGMMA.64x96x16.F32 R152, gdesc[UR16], RZ, !UPT, gsb0 ;  /* 0x01600000109879f0 */ /* 0x000fe2000c0008ff */
[----:B------:R-:W-:-:S02]  /*3a90*/  UIADD3 UR14, UR18, 0x6, URZ ;  /* 0x00000006120e7890 */ /* 0x000fc4000fffe03f */
[----:B------:R-:W2:Y:S01]  /*3aa0*/  S2R R210, SR_TID.X ;  /* 0x0000000000d27919 */ /* 0x000ea20000002100 */
[----:B------:R-:W-:Y:S01]  /*3ab0*/  UMOV UR15, 0x40000040 ;  /* 0x40000040000f7882 */ /* 0x000fe20000000000 */
[----:B--2---:R-:W-:Y:S01]  /*3ac0*/  SHF.R.U32.HI R210, RZ, 0x7, R210 ;  /* 0x00000007ffd27819 */ /* 0x004fe200000116d2 */
[----:B------:R-:W-:Y:S02]  /*3ad0*/  WARPGROUP.DEPBAR.LE gsb0, 0x0 ;  /* 0x00008000000079c5 */ /* 0x000fe40000010000 */
[----:B------:R-:W-:-:S06]  /*3ae0*/  WARPGROUP.ARRIVE ;  /* 0x00000000000079c5 */ /* 0x000fcc0000000000 */
[----:B------:R-:W-:Y:S01]  /*3af0*/  HGMMA.64x96x16.F32 R152, gdesc[UR4], R152, gsb0 ;  /* 0x01600000049879f0 */ /* 0x000fe20008000898 */
[----:B------:R-:W-:Y:S02]  /*3b00*/  @UP0 ULDC UR6, c[0x0][0x44c] ;  /* 0x0001130000060ab9 */ /* 0x000fe40000000800 */
[----:B------:R-:W-:Y:S01]  /*3b10*/  @P1 IMAD.HI.U32 R4, R10, UR6, RZ ;  /* 0x000000060a041c27 */ /* 0x000fe2000f8e00ff */
[----:B------:R-:W-:-:S04]  /*3b20*/  @UP0 ULDC UR6, c[0x0][0x450] ;  /* 0x0001140000060ab9 */ /* 0x000fc80000000800 */
[----:B------:R-:W-:Y:S01]  /*3b30*/  @P1 SHF.R.U32.HI R10, RZ, UR6, R4 ;  /* 0x00000006ff0a1c19 */ /* 0x000fe20008011604 */
[----:B------:R-:W-:Y:S02]  /*3b40*/  UMOV UR6, 0x1 ;  /* 0x0000000100067882 */ /* 0x000fe40000000000 */
[----:B------:R-:W-:Y:S02]  /*3b50*/  UIMAD UR6, UR23, -0x60, UR6 ;  /* 0xffffffa0170678a4 */ /* 0x000fe4000f8e0206 */
[----:B------:R-:W2:Y:S04]  /*3b60*/  SHFL.IDX PT, R4, R10, 0x1, 0x1c1f ;  /* 0x003c1f000a047f89 */ /* 0x000ea800000e0000 */
[----:B------:R-:W-:Y:S01]  /*3b70*/  IMAD R21, R17, R12, UR6 ;  /* 0x0000000611157e24 */ /* 0x000fe2000f8e020c */
[----:B------:R-:W3:Y:S01]  /*3b80*/  SHFL.IDX PT, R10, R10, RZ, 0x1c1f ;  /* 0x001c1fff0a0a7589 */ /* 0x000ee200000e0000 */
[----:B------:R-:W-:-:S05]  /*3b90*/  IMAD.U32 R12, RZ, RZ, UR44 ;  /* 0x0000002cff0c7e24 */ /* 0x000fca000f8e00ff */
[----:B------:R-:W-:-:S05]  /*3ba0*/  IADD3 R21, -R12, UR42, R21 ;  /* 0x0000002a0c157c10 */ /* 0x000fca000fffe115 */
[----:B--2---:R-:W-:-:S05]  /*3bb0*/  IMAD.IADD R4, R21, 0x1, R4 ;  /* 0x0000000115047824 */ /* 0x004fca00078e0204 */
[C---:B------:R-:W-:Y:S01]  /*3bc0*/  ISETP.GT.AND P3, PT, R4.reuse, RZ, PT ;  /* 0x000000ff0400720c */ /* 0x040fe20003f64270 */
[----:B---3--:R-:W-:Y:S01]  /*3bd0*/  IMAD.IADD R21, R21, 0x1, R10 ;  /* 0x0000000115157824 */ /* 0x008fe200078e020a */
[----:B------:R-:W-:-:S04]  /*3be0*/  ISETP.GT.AND P4, PT, R4, 0x1, PT ;  /* 0x000000010400780c */ /* 0x000fc80003f84270 */
        /* <DEDUP_REMOVED lines=476> */
.L_x_13687:
[----:B------:R1:W2:Y:S01]  /*59b0*/  SYNCS.PHASECHK.TRANS64.TRYWAIT P3, [UR25+0x22850], R6 ;  /* 0x02285006ff0075a7 */ /* 0x0002a20008060159 */
[----:B------:R-:W-:Y:S05]  /*59c0*/  @!P0 BRA `(.L_x_13688) ;  /* 0x0000000000048947 */ /* 0x000fea0003800000 */
[----:B------:R-:W-:Y:S01]  /*59d0*/  BPT.TRAP 0x1 ;  /* 0x000000040000795c */ /* 0x000fe20000300000 */
.L_x_13688:
[----:B--2---:R-:W-:Y:S05]  /*59e0*/  @P3 BRA `(.L_x_13689) ;  /* 0x0000000000083947 */ /* 0x004fea0003800000 */
[----:B------:R-:W2:Y:S02]  /*59f0*/  SYNCS.PHASECHK.TRANS64.TRYWAIT P3, [UR25+0x22850], R6 ;  /* 0x02285006ff0075a7 */ /* 0x000ea40008060159 */
[----:B--2---:R-:W-:Y:S05]  /*5a00*/  @!P3 BRA `(.L_x_13690) ;  /* 0x000000bc006cb947 */ /* 0x004fea0003800000 */
.L_x_13689:
        /* <DEDUP_REMOVED lines=49> */
.L_x_13682:
[----:B------:R-:W-:-:S13]  /*5d20*/  ISETP.LE.AND P1, PT, RZ, UR23, PT ;  /* 0x00000017ff007c0c */ /* 0x000fda000bf23270 */
[----:B------:R-:W-:Y:S05]  /*5d30*/  @!P1 BRA `(.L_x_13692) ;  /* 0x0000001c004c9947 */ /* 0x000fea0003800000 */
[----:B------:R-:W-:Y:S01]  /*5d40*/  IMAD.MOV.U32 R211, RZ, RZ, R4 ;  /* 0x000000ffffd37224 */ /* 0x000fe200078e0004 */
[----:B------:R-:W-:Y:S01]  /*5d50*/  ULDC UR22, c[0x0][0x988] ;  /* 0x0002620000167ab9 */ /* 0x000fe20000000800 */
[----:B------:R-:W-:-:S07]  /*5d60*/  IMAD.MOV.U32 R7, RZ, RZ, R5 ;  /* 0x000000ffff077224 */ /* 0x000fce00078e0005 */
.L_x_13701:
[----:B------:R-:W-:-:S04]  /*5d70*/  UIADD3 UR37, UR37, 0x1, URZ ;  /* 0x0000000125257890 */ /* 0x000fc8000fffe03f */
[----:B------:R-:W-:-:S04]  /*5d80*/  UISETP.NE.AND UP0, UPT, UR37, 0x2, UPT ;  /* 0x000000022500788c */ /* 0x000fc8000bf05270 */
[----:B------:R-:W-:Y:S02]  /*5d90*/  USEL UR6, URZ, 0x1, UP0 ;  /* 0x000000013f067887 */ /* 0x000fe40008000000 */
[----:B------:R-:W-:Y:S02]  /*5da0*/  USEL UR37, UR37, URZ, UP0 ;  /* 0x0000003f25257287 */ /* 0x000fe40008000000 */
[----:B------:R-:W-:Y:S01]  /*5db0*/  ULOP3.LUT UR38, UR38, UR6, URZ, 0x3c, !UPT ;  /* 0x0000000626267292 */ /* 0x000fe2000f8e3c3f */
[----:B-1----:R-:W-:Y:S11]  /*5dc0*/  @!P0 BRA `(.L_x_13693) ;  /* 0x0000000000048947 */ /* 0x002ff60003800000 */
[----:B------:R-:W-:Y:S01]  /*5dd0*/  BPT.TRAP 0x1 ;  /* 0x000000040000795c */ /* 0x000fe20000300000 */
.L_x_13693:
        /* <DEDUP_REMOVED lines=9> */
.L_x_13694:
[----:B-1----:R-:W-:Y:S05]  /*5e70*/  @P1 BRA `(.L_x_13695) ;  /* 0x0000000000081947 */ /* 0x002fea0003800000 */
[----:B------:R-:W1:Y:S02]  /*5e80*/  SYNCS.PHASECHK.TRANS64.TRYWAIT P1, [UR24+0x22830], R6 ;  /* 0x02283006ff0075a7 */ /* 0x000e640008020158 */
[----:B-1----:R-:W-:Y:S05]  /*5e90*/  @!P1 BRA `(.L_x_13696) ;  /* 0x000000b8005c9947 */ /* 0x002fea0003800000 */
.L_x_13695:
        /* <DEDUP_REMOVED lines=14> */
[----:B------:R-:W-:Y:S03]  /*5f80*/  HGMMA.64x96x16.F32 R152, gdesc[UR4], R152, gsb0 ;  /* 0x01600000049879f0 */ /* 0x000fe60008000898 */
        /* <DEDUP_REMOVED lines=376> */
.L_x_13697:
[----:B------:R1:W2:Y:S01]  /*7710*/  SYNCS.PHASECHK.TRANS64.TRYWAIT P1, [UR24+0x22850], R6 ;  /* 0x02285006ff0075a7 */ /* 0x0002a20008020158 */
[----:B------:R-:W-:Y:S05]  /*7720*/  @!P0 BRA `(.L_x_13698) ;  /* 0x0000000000048947 */ /* 0x000fea0003800000 */
[----:B------:R-:W-:Y:S01]  /*7730*/  BPT.TRAP 0x1 ;  /* 0x000000040000795c */ /* 0x000fe20000300000 */
.L_x_13698:
[----:B--2---:R-:W-:Y:S05]  /*7740*/  @P1 BRA `(.L_x_13699) ;  /* 0x0000000000081947 */ /* 0x004fea0003800000 */
[----:B------:R-:W2:Y:S02]  /*7750*/  SYNCS.PHASECHK.TRANS64.TRYWAIT P1, [UR24+0x22850], R6 ;  /* 0x02285006ff0075a7 */ /* 0x000ea40008020158 */
[----:B--2---:R-:W-:Y:S05]  /*7760*/  @!P1 BRA `(.L_x_13700) ;  /* 0x000000a000409947 */ /* 0x004fea0003800000 */
.L_x_13699:
        /* <DEDUP_REMOVED lines=48> */
.L_x_13692:
[----:B01----:R-:W0:Y:S01]  /*7a70*/  SHFL.BFLY PT, R6, R3, 0x2, 0x1f ;  /* 0x0c401f0003067f89 */ /* 0x003e2200000e0000 */
[----:B------:R-:W-:Y:S01]  /*7a80*/  UIADD3 UR37, UR37, 0x1, URZ ;  /* 0x0000000125257890 */ /* 0x000fe2000fffe03f */
[----:B------:R-:W-:Y:S01]  /*7a90*/  IMAD.U32 R20, RZ, RZ, UR10 ;  /* 0x0000000aff147e24 */ /* 0x000fe2000f8e00ff */
[----:B------:R1:W-:Y:S06]  /*7aa0*/  BAR.ARV R9, 0x100 ;  /* 0x000400090000751d */ /* 0x0003ec0000002000 */
[----:B------:R-:W-:Y:S02]  /*7ab0*/  UISETP.NE.AND UP0, UPT, UR37, 0x2, UPT ;  /* 0x000000022500788c */ /* 0x000fe4000bf05270 */
[----:B------:R-:W-:Y:S06]  /*7ac0*/  BAR.ARV 0x8, 0x180 ;  /* 0x0206000000007b1d */ /* 0x000fec0000002000 */
[----:B------:R-:W-:Y:S01]  /*7ad0*/  USEL UR4, URZ, 0x1, UP0 ;  /* 0x000000013f047887 */ /* 0x000fe20008000000 */
[----:B------:R-:W-:Y:S01]  /*7ae0*/  PLOP3.LUT P0, PT, PT, PT, PT, 0x8, 0x0 ;  /* 0x000000000000781c */ /* 0x000fe20003f0e170 */
[----:B------:R-:W2:Y:S01]  /*7af0*/  SHFL.BFLY PT, R11, R0, 0x2, 0x1f ;  /* 0x0c401f00000b7f89 */ /* 0x000ea200000e0000 */
[----:B------:R-:W-:-:S02]  /*7b00*/  UIADD3 UR47, UR47, 0x1, URZ ;  /* 0x000000012f2f7890 */ /* 0x000fc4000fffe03f */
[----:B------:R-:W-:Y:S01]  /*7b10*/  USEL UR37, UR37, URZ, UP0 ;  /* 0x0000003f25257287 */ /* 0x000fe20008000000 */
[----:B0-----:R-:W-:Y:S01]  /*7b20*/  FADD.FTZ R6, R6, R3 ;  /* 0x0000000306067221 */ /* 0x001fe20000010000 */
[----:B------:R-:W-:Y:S01]  /*7b30*/  IMAD.MOV.U32 R3, RZ, RZ, -0x800000 ;  /* 0xff800000ff037424 */ /* 0x000fe200078e00ff */
[----:B------:R-:W-:-:S03]  /*7b40*/  ULOP3.LUT UR38, UR38, UR4, URZ, 0x3c, !UPT ;  /* 0x0000000426267292 */ /* 0x000fc6000f8e3c3f */
[----:B------:R-:W0:Y:S01]  /*7b50*/  SHFL.BFLY PT, R7, R6, 0x1, 0x1f ;  /* 0x0c201f0006077f89 */ /* 0x000e2200000e0000 */
[----:B--2---:R-:W-:Y:S01]  /*7b60*/  FADD.FTZ R11, R11, R0 ;  /* 0x000000000b0b7221 */ /* 0x004fe20000010000 */
[----:B------:R-:W-:-:S04]  /*7b70*/  IMAD.MOV.U32 R0, RZ, RZ, RZ ;  /* 0x000000ffff007224 */ /* 0x000fc800078e00ff */
[----:B------:R-:W2:Y:S01]  /*7b80*/  SHFL.BFLY PT, R8, R11, 0x1, 0x1f ;  /* 0x0c201f000b087f89 */ /* 0x000ea200000e0000 */
[----:B0-----:R-:W-:Y:S01]  /*7b90*/  FADD.FTZ R13, R6, R7 ;  /* 0x00000007060d7221 */ /* 0x001fe20000010000 */
[----:B------:R-:W-:Y:S02]  /*7ba0*/  IMAD.MOV.U32 R7, RZ, RZ, RZ ;  /* 0x000000ffff077224 */ /* 0x000fe400078e00ff */
[----:B------:R-:W-:Y:S02]  /*7bb0*/  IMAD.U32 R6, RZ, RZ, UR10 ;  /* 0x0000000aff067e24 */ /* 0x000fe4000f8e00ff */
[----:B------:R-:W-:-:S13]  /*7bc0*/  FSETP.NE.FTZ.AND P1, PT, R13, RZ, PT ;  /* 0x000000ff0d00720b */ /* 0x000fda0003f35000 */
[----:B------:R-:W0:Y:S01]  /*7bd0*/  @P1 MUFU.RCP R7, R13 ;  /* 0x0000000d00071308 */ /* 0x000e220000001000 */
[----:B------:R-:W-:Y:S01]  /*7be0*/  @P1 FMUL.FTZ R6, R6, 0.69314718246459960938 ;  /* 0x3f31721806061820 */ /* 0x000fe20000410000 */
[----:B--2---:R-:W-:Y:S01]  /*7bf0*/  FADD.FTZ R14, R11, R8 ;  /* 0x000000080b0e7221 */ /* 0x004fe20000010000 */
[----:B------:R-:W-:-:S04]  /*7c00*/  IMAD.MOV.U32 R8, RZ, RZ, -0x800000 ;  /* 0xff800000ff087424 */ /* 0x000fc800078e00ff */
[----:B------:R-:W-:Y:S01]  /*7c10*/  FSETP.NE.FTZ.AND P2, PT, R14, RZ, PT ;  /* 0x000000ff0e00720b */ /* 0x000fe20003f55000 */
        /* <DEDUP_REMOVED lines=64> */
[----:B------:R-:W0:Y:S01]  /*8020*/  @P2 MUFU.LG2 R11, R14 ;  /* 0x0000000e000b2308 */ /* 0x000e220000000c00 */
[----:B------:R-:W-:-:S07]  /*8030*/  @P2 FMUL.FTZ R20, R20, 0.69314718246459960938 ;  /* 0x3f31721814142820 */ /* 0x000fce0000410000 */
[----:B------:R-:W2:Y:S08]  /*8040*/  @P1 MUFU.LG2 R7, R13 ;  /* 0x0000000d00071308 */ /* 0x000eb00000000c00 */
[----:B------:R-:W3:Y:S01]  /*8050*/  @P2 MUFU.RCP R0, R14 ;  /* 0x0000000e00002308 */ /* 0x000ee20000001000 */
[----:B0-----:R-:W-:-:S04]  /*8060*/  @P2 FMUL.FTZ R11, R11, 0.69314718246459960938 ;  /* 0x3f3172180b0b2820 */ /* 0x001fc80000410000 */
[----:B------:R-:W-:Y:S01]  /*8070*/  @P2 FFMA.FTZ R3, R20, R4, R11 ;  /* 0x0000000414032223 */ /* 0x000fe2000001000b */
[----:B--2---:R-:W-:-:S04]  /*8080*/  @P1 FMUL.FTZ R7, R7, 0.69314718246459960938 ;  /* 0x3f31721807071820 */ /* 0x004fc80000410000 */
[----:B------:R-:W-:Y:S01]  /*8090*/  @P1 FFMA.FTZ R8, R6, R5, R7 ;  /* 0x0000000506081223 */ /* 0x000fe20000010007 */
        /* <DEDUP_REMOVED lines=64> */
.L_x_13671:
        /* <DEDUP_REMOVED lines=84> */
[----:B------:R-:W-:Y:S02]  /*89e0*/  LOP3.LUT R98, R197, 0x380, RZ, 0xc0, !PT ;  /* 0x00000380c5627812 */ /* 0x000fe400078ec0ff */
        /* <DEDUP_REMOVED lines=26> */
[----:B------:R-:W-:Y:S01]  /*8b90*/  STSM.16.M88.4 [R106], R24 ;  /* 0x000000186a007844 */ /* 0x000fe20000000200 */
[----:B------:R-:W-:-:S02]  /*8ba0*/  LOP3.LUT R70, R70, R189, RZ, 0x3c, !PT ;  /* 0x000000bd46467212 */ /* 0x000fc400078e3cff */
[----:B------:R-:W-:Y:S01]  /*8bb0*/  LOP3.LUT R98, R98, R197, RZ, 0x3c, !PT ;  /* 0x000000c562627212 */ /* 0x000fe200078e3cff */
[----:B------:R-:W-:Y:S01]  /*8bc0*/  STSM.16.M88.4 [R15], R32 ;  /* 0x000000200f007844 */ /* 0x000fe20000000200 */
[----:B------:R-:W-:Y:S02]  /*8bd0*/  MOV R38, R38 ;  /* 0x0000002600267202 */ /* 0x000fe40000000f00 */
[----:B------:R-:W-:Y:S01]  /*8be0*/  F2FP.F16.F32.PACK_AB R59, R157, R59 ;  /* 0x0000003b9d3b723e */ /* 0x000fe200000000ff */
[----:B------:R-:W-:Y:S01]  /*8bf0*/  STSM.16.M88.4 [R20], R40 ;  /* 0x0000002814007844 */ /* 0x000fe20000000200 */
[----:B------:R-:W-:Y:S02]  /*8c00*/  F2FP.F16.F32.PACK_AB R65, R156, R66 ;  /* 0x000000429c41723e */ /* 0x000fe400000000ff */
[----:B------:R-:W-:Y:S01]  /*8c10*/  F2FP.F16.F32.PACK_AB R72, R73, R72 ;  /* 0x000000484948723e */ /* 0x000fe200000000ff */
[----:B------:R-:W-:Y:S01]  /*8c20*/  STSM.16.M88.4 [R30], R48 ;  /* 0x000000301e007844 */ /* 0x000fe20000000200 */
[----:B------:R-:W-:-:S02]  /*8c30*/  LOP3.LUT R78, R78, R191, RZ, 0x3c, !PT ;  /* 0x000000bf4e4e7212 */ /* 0x000fc400078e3cff */
[----:B------:R-:W-:Y:S01]  /*8c40*/  SHF.R.U64 R29, R12, 0x3, RZ ;  /* 0x000000030c1d7819 */ /* 0x000fe200000012ff */
        /* <DEDUP_REMOVED lines=15> */
[----:B------:R-:W-:Y:S02]  /*8d40*/  LOP3.LUT R94, R94, R195, RZ, 0x3c, !PT ;  /* 0x000000c35e5e7212 */ /* 0x000fe400078e3cff */
[----:B------:R-:W-:Y:S02]  /*8d50*/  SHF.R.U64 R12, R102, 0x3, RZ ;  /* 0x00000003660c7819 */ /* 0x000fe400000012ff */
[----:B------:R-:W-:Y:S02]  /*8d60*/  MOV R62, R62 ;  /* 0x0000003e003e7202 */ /* 0x000fe40000000f00 */
[----:B------:R-:W-:Y:S02]  /*8d70*/  F2FP.F16.F32.PACK_AB R82, R85, R84 ;  /* 0x000000545552723e */ /* 0x000fe400000000ff */
[----:B------:R-:W-:-:S02]  /*8d80*/  F2FP.F16.F32.PACK_AB R83, R9, R83 ;  /* 0x000000530953723e */ /* 0x000fc400000000ff */
[----:B------:R-:W-:Y:S02]  /*8d90*/  F2FP.F16.F32.PACK_AB R89, R91, R90 ;  /* 0x0000005a5b59723e */ /* 0x000fe400000000ff */
[----:B------:R-:W-:Y:S01]  /*8da0*/  MOV R70, R70 ;  /* 0x0000004600467202 */ /* 0x000fe20000000f00 */
[----:B------:R0:W-:Y:S01]  /*8db0*/  STSM.16.M88.4 [R62], R80 ;  /* 0x000000503e007844 */ /* 0x0001e20000000200 */
[----:B------:R-:W-:Y:S02]  /*8dc0*/  MOV R14, R98 ;  /* 0x00000062000e7202 */ /* 0x000fe40000000f00 */
[----:B------:R-:W-:Y:S02]  /*8dd0*/  F2FP.F16.F32.PACK_AB R90, R93, R92 ;  /* 0x0000005c5d5a723e */ /* 0x000fe400000000ff */
[----:B------:R-:W-:Y:S02]  /*8de0*/  F2FP.F16.F32.PACK_AB R91, R166, R165 ;  /* 0x000000a5a65b723e */ /* 0x000fe400000000ff */
[----:B------:R-:W-:-:S02]  /*8df0*/  F2FP.F16.F32.PACK_AB R96, R97, R96 ;  /* 0x000000606160723e */ /* 0x000fc400000000ff */
[----:B------:R-:W-:Y:S01]  /*8e00*/  LOP3.LUT R102, R29, R6, RZ, 0x3c, !PT ;  /* 0x000000061d667212 */ /* 0x000fe200078e3cff */
[----:B------:R-:W-:Y:S01]  /*8e10*/  STSM.16.M88.4 [R70], R88 ;  /* 0x0000005846007844 */ /* 0x000fe20000000200 */
[----:B------:R-:W-:Y:S02]  /*8e20*/  LOP3.LUT R10, R107, R174, RZ, 0x3c, !PT ;  /* 0x000000ae6b0a7212 */ /* 0x000fe400078e3cff */
[----:B------:R-:W-:Y:S02]  /*8e30*/  MOV R78, R78 ;  /* 0x0000004e004e7202 */ /* 0x000fe40000000f00 */
[----:B------:R-:W-:Y:S02]  /*8e40*/  F2FP.F16.F32.PACK_AB R97, R168, R167 ;  /* 0x000000a7a861723e */ /* 0x000fe400000000ff */
[----:B------:R-:W-:Y:S02]  /*8e50*/  F2FP.F16.F32.PACK_AB R104, R105, R104 ;  /* 0x000000686968723e */ /* 0x000fe400000000ff */
[----:B------:R-:W-:-:S02]  /*8e60*/  F2FP.F16.F32.PACK_AB R112, R113, R112 ;  /* 0x000000707170723e */ /* 0x000fc400000000ff */
[----:B------:R-:W-:Y:S02]  /*8e70*/  F2FP.F16.F32.PACK_AB R120, R121, R120 ;  /* 0x000000787978723e */ /* 0x000fe400000000ff */
[----:B------:R-:W-:Y:S02]  /*8e80*/  F2FP.F16.F32.PACK_AB R128, R129, R128 ;  /* 0x000000808180723e */ /* 0x000fe400000000ff */
[----:B------:R-:W-:Y:S02]  /*8e90*/  F2FP.F16.F32.PACK_AB R136, R137, R136 ;  /* 0x000000888988723e */ /* 0x000fe400000000ff */
[----:B------:R-:W-:Y:S01]  /*8ea0*/  F2FP.F16.F32.PACK_AB R144, R145, R144 ;  /* 0x000000909190723e */ /* 0x000fe200000000ff */
[----:B------:R-:W-:Y:S01]  /*8eb0*/  ULDC UR7, c[0x0][0xa88] ;  /* 0x0002a20000077ab9 */ /* 0x000fe20000000800 */
[----:B------:R-:W-:Y:S01]  /*8ec0*/  F2FP.F16.F32.PACK_AB R98, R101, R100 ;  /* 0x000000646562723e */ /* 0x000fe200000000ff */
[----:B------:R-:W-:Y:S01]  /*8ed0*/  UMOV UR4, URZ ;  /* 0x0000003f00047c82 */ /* 0x000fe20008000000 */
[----:B------:R-:W-:Y:S01]  /*8ee0*/  F2FP.F16.F32.PACK_AB R99, R170, R169 ;  /* 0x000000a9aa63723e */ /* 0x000fe200000000ff */
[----:B0-----:R-:W0:Y:S01]  /*8ef0*/  LDC R81, c[0x0][0xbe8] ;  /* 0x0002fa00ff517b82 */ /* 0x001e220000000800 */
[----:B------:R-:W-:-:S02]  /*8f00*/  MOV R86, R86 ;  /* 0x0000005600567202 */ /* 0x000fc40000000f00 */
[----:B------:R-:W-:Y:S01]  /*8f10*/  F2FP.F16.F32.PACK_AB R105, R172, R171 ;  /* 0x000000abac69723e */ /* 0x000fe200000000ff */
[----:B------:R-:W-:Y:S01]  /*8f20*/  STSM.16.M88.4 [R78], R96 ;  /* 0x000000604e007844 */ /* 0x000fe20000000200 */
        /* <DEDUP_REMOVED lines=20> */
[----:B------:R-:W-:Y:S01]  /*9070*/  F2FP.F16.F32.PACK_AB R138, R141, R140 ;  /* 0x0000008c8d8a723e */ /* 0x000fe200000000ff */
[----:B------:R-:W-:Y:S01]  /*9080*/  IMAD.U32 R10, RZ, RZ, UR8 ;  /* 0x00000008ff0a7e24 */ /* 0x000fe2000f8e00ff */
[----:B------:R-:W-:Y:S01]  /*9090*/  F2FP.F16.F32.PACK_AB R139, R143, R142 ;  /* 0x0000008e8f8b723e */ /* 0x000fe200000000ff */
[----:B------:R-:W-:Y:S01]  /*90a0*/  IMAD.U32 R11, RZ, RZ, UR9 ;  /* 0x00000009ff0b7e24 */ /* 0x000fe2000f8e00ff */
[----:B------:R-:W-:Y:S01]  /*90b0*/  F2FP.F16.F32.PACK_AB R145, R147, R146 ;  /* 0x000000929391723e */ /* 0x000fe200000000ff */
[----:B------:R-:W-:Y:S01]  /*90c0*/  ULDC.64 UR8, c[0x0][0xc08] ;  /* 0x0003020000087ab9 */ /* 0x000fe20000000a00 */
[----:B------:R-:W-:Y:S01]  /*90d0*/  MOV R12, R12 ;  /* 0x0000000c000c7202 */ /* 0x000fe20000000f00 */
[----:B------:R2:W-:Y:S01]  /*90e0*/  STSM.16.M88.4 [R6], R136 ;  /* 0x0000008806007844 */ /* 0x0005e20000000200 */
[----:B------:R-:W-:-:S02]  /*90f0*/  F2FP.F16.F32.PACK_AB R146, R149, R148 ;  /* 0x000000949592723e */ /* 0x000fc400000000ff */
[----:B------:R-:W-:Y:S02]  /*9100*/  F2FP.F16.F32.PACK_AB R147, R0, R150 ;  /* 0x000000960093723e */ /* 0x000fe400000000ff */
[----:B------:R-:W-:-:S03]  /*9110*/  PLOP3.LUT P0, PT, PT, PT, UP0, 0x80, 0x0 ;  /* 0x000000000000781c */ /* 0x000fc60003f0f008 */
[----:B------:R2:W-:Y:S01]  /*9120*/  STSM.16.M88.4 [R12], R144 ;  /* 0x000000900c007844 */ /* 0x0005e20000000200 */
[----:B------:R-:W-:Y:S09]  /*9130*/  BAR.SYNC.DEFER_BLOCKING 0x1, 0x100 ;  /* 0x0044000000007b1d */ /* 0x000ff20000010000 */
[----:B------:R-:W3:Y:S01]  /*9140*/  @P0 LDG.E R0, desc[UR40][R10.64] ;  /* 0x000000280a000981 */ /* 0x000ee2000c1e1900 */
[----:B------:R-:W-:Y:S01]  /*9150*/  UISETP.NE.U32.AND UP1, UPT, UR8, URZ, UPT ;  /* 0x0000003f0800728c */ /* 0x000fe2000bf25070 */
[----:B0-----:R-:W-:-:S03]  /*9160*/  ISETP.NE.AND P1, PT, R81, 0x1, PT ;  /* 0x000000015100780c */ /* 0x001fc60003f25270 */
[----:B------:R-:W-:-:S06]  /*9170*/  UISETP.NE.AND.EX UP1, UPT, UR9, URZ, UPT, UP1 ;  /* 0x0000003f0900728c */ /* 0x000fcc000bf25310 */
[----:B------:R-:W-:-:S04]  /*9180*/  PLOP3.LUT P2, PT, PT, PT, UP1, 0x80, 0x0 ;  /* 0x000000000000781c */ /* 0x000fc80003f4f018 */
[----:B------:R-:W0:Y:S01]  /*9190*/  @P1 LDC R9, c[0x0][0xbec] ;  /* 0x0002fb00ff091b82 */ /* 0x000e220000000800 */
[----:B------:R-:W-:-:S04]  /*91a0*/  @UP1 ULEA UR8, UP2, UR46, UR8, 0x2 ;  /* 0x000000082e081291 */ /* 0x000fc8000f84103f */
[----:B------:R-:W-:Y:S02]  /*91b0*/  @UP1 ULEA.HI.X UR9, UR46, UR9, UR45, 0x2, UP2 ;  /* 0x000000092e091291 */ /* 0x000fe400090f142d */
[----:B-1----:R-:W-:Y:S01]  /*91c0*/  IMAD.U32 R14, RZ, RZ, UR8 ;  /* 0x00000008ff0e7e24 */ /* 0x002fe2000f8e00ff */
[----:B------:R-:W1:Y:S03]  /*91d0*/  @P1 LDC R13, c[0x0][0xbf0] ;  /* 0x0002fc00ff0d1b82 */ /* 0x000e660000000800 */
[----:B------:R-:W-:Y:S01]  /*91e0*/  IMAD.U32 R15, RZ, RZ, UR9 ;  /* 0x00000009ff0f7e24 */ /* 0x000fe2000f8e00ff */
[----:B---3--:R-:W-:Y:S01]  /*91f0*/  @P0 R2UR UR4, R0 ;  /* 0x00000000000402ca */ /* 0x008fe200000e0000 */
[----:B------:R-:W-:-:S06]  /*9200*/  IMAD.U32 R0, RZ, RZ, UR7 ;  /* 0x00000007ff007e24 */ /* 0x000fcc000f8e00ff */
[----:B------:R2:W5:Y:S01]  /*9210*/  @P2 LDG.E R0, desc[UR40][R14.64] ;  /* 0x000000280e002981 */ /* 0x000562000c1e1900 */
[----:B01----:R-:W-:Y:S07]  /*9220*/  @P2 BRA `(.L_x_13704) ;  /* 0x0000000000102947 */ /* 0x003fee0003800000 */
[----:B------:R-:W-:Y:S05]  /*9230*/  @!P0 BRA `(.L_x_13704) ;  /* 0x00000000000c8947 */ /* 0x000fea0003800000 */
[----:B--2---:R-:W2:Y:S04]  /*9240*/  LDG.E R15, desc[UR40][R10.64] ;  /* 0x000000280a0f7981 */ /* 0x004ea8000c1e1900 */
[----:B-----5:R-:W2:Y:S02]  /*9250*/  LDG.E R0, desc[UR40][R10.64+0x4] ;  /* 0x000004280a007981 */ /* 0x020ea4000c1e1900 */
[----:B--2---:R-:W-:-:S07]  /*9260*/  IMAD.IADD R0, R0, 0x1, -R15 ;  /* 0x0000000100007824 */ /* 0x004fce00078e0a0f */
.L_x_13704:
[----:B------:R-:W-:Y:S01]  /*9270*/  USHF.R.S32.HI UR14, URZ, 0x1f, UR43 ;  /* 0x0000001f3f0e7899 */ /* 0x000fe2000801142b */
[----:B--2---:R-:W-:Y:S01]  /*9280*/  VIADD R12, R16, UR39 ;  /* 0x00000027100c7c36 */ /* 0x004fe20008000000 */
[----:B------:R-:W-:Y:S01]  /*9290*/  ULDC.64 UR12, c[0x0][0xb90] ;  /* 0x0002e400000c7ab9 */ /* 0x000fe20000000a00 */
[----:B------:R-:W-:Y:S01]  /*92a0*/  USHF.R.S32.HI UR11, URZ, 0x1f, UR4 ;  /* 0x0000001f3f0b7899 */ /* 0x000fe20008011404 */
[----:B------:R-:W-:Y:S01]  /*92b0*/  VIADD R26, R203, UR39 ;  /* 0x00000027cb1a7c36 */ /* 0x000fe20008000000 */
        /* <DEDUP_REMOVED lines=9> */
[----:B------:R-:W-:Y:S01]  /*9350*/  IMAD R9, R200, 0x40, R2 ;  /* 0x00000040c8097824 */ /* 0x000fe200078e0202 */
[----:B------:R-:W-:Y:S01]  /*9360*/  ULDC.64 UR12, c[0x0][0xb98] ;  /* 0x0002e600000c7ab9 */ /* 0x000fe20000000a00 */
[----:B------:R-:W-:Y:S01]  /*9370*/  UIADD3 UR9, UR9, UR7, URZ ;  /* 0x0000000709097290 */ /* 0x000fe2000fffe03f */
[----:B------:R-:W-:Y:S01]  /*9380*/  IMAD.MOV R6, RZ, RZ, -R10 ;  /* 0x000000ffff067224 */ /* 0x000fe200078e0a0a */
[----:B------:R-:W-:Y:S01]  /*9390*/  UIMAD UR7, UR45, UR12, URZ ;  /* 0x0000000c2d0772a4 */ /* 0x000fe2000f8e023f */
[----:B------:R-:W-:Y:S01]  /*93a0*/  IMAD.WIDE R4, R9, 0x2, R4 ;  /* 0x0000000209047825 */ /* 0x000fe200078e0204 */
[----:B------:R-:W-:Y:S01]  /*93b0*/  UIMAD.WIDE.U32 UR8, UR46, UR12, UR8 ;  /* 0x0000000c2e0872a5 */ /* 0x000fe2000f8e0008 */
[----:B------:R-:W-:Y:S01]  /*93c0*/  SHF.R.S32.HI R11, RZ, 0x1f, R10 ;  /* 0x0000001fff0b7819 */ /* 0x000fe2000001140a */
[----:B------:R-:W-:Y:S01]  /*93d0*/  UIMAD UR7, UR46, UR13, UR7 ;  /* 0x0000000d2e0772a4 */ /* 0x000fe2000f8e0207 */
[----:B------:R-:W-:Y:S01]  /*93e0*/  IMAD R9, R81, R6, R12 ;  /* 0x0000000651097224 */ /* 0x000fe200078e020c */
[----:B------:R-:W-:Y:S01]  /*93f0*/  IADD3 R37, P2, R4, 0x5000, RZ ;  /* 0x0000500004257810 */ /* 0x000fe20007f5e0ff */
[----:B-----5:R-:W-:Y:S01]  /*9400*/  IMAD R85, R0, R81, RZ ;  /* 0x0000005100557224 */ /* 0x020fe200078e02ff */
[----:B------:R-:W-:Y:S01]  /*9410*/  IADD3 R10, P0, R10, UR8, RZ ;  /* 0x000000080a0a7c10 */ /* 0x000fe2000ff1e0ff */
[----:B------:R-:W-:Y:S01]  /*9420*/  ULDC.64 UR12, c[0x0][0xaa0] ;  /* 0x0002a800000c7ab9 */ /* 0x000fe20000000a00 */
[----:B------:R-:W-:Y:S01]  /*9430*/  IMAD.U32 R12, RZ, RZ, UR7 ;  /* 0x00000007ff0c7e24 */ /* 0x000fe2000f8e00ff */
[----:B------:R-:W-:-:S02]  /*9440*/  SHF.R.S32.HI R6, RZ, 0x1f, R9 ;  /* 0x0000001fff067819 */ /* 0x000fc40000011409 */
[C---:B------:R-:W-:Y:S02]  /*9450*/  IADD3 R25, P5, R4.reuse, 0x1000, RZ ;  /* 0x0000100004197810 */ /* 0x040fe40007fbe0ff */
[----:B------:R-:W-:Y:S01]  /*9460*/  IADD3.X R11, R11, UR9, R12, P0, !PT ;  /* 0x000000090b0b7c10 */ /* 0x000fe200087fe40c */
[----:B------:R-:W-:Y:S01]  /*9470*/  ULDC.64 UR8, c[0x0][0xb88] ;  /* 0x0002e20000087ab9 */ /* 0x000fe20000000a00 */
[----:B------:R-:W-:Y:S01]  /*9480*/  IADD3 R29, P4, R4, 0x2000, RZ ;  /* 0x00002000041d7810 */ /* 0x000fe20007f9e0ff */
[----:B------:R-:W-:Y:S01]  /*9490*/  IMAD R6, R6, UR8, RZ ;  /* 0x0000000806067c24 */ /* 0x000fe2000f8e02ff */
[----:B------:R-:W-:Y:S01]  /*94a0*/  LOP3.LUT R36, R37, 0x380, RZ, 0xc0, !PT ;  /* 0x0000038025247812 */ /* 0x000fe200078ec0ff */
[----:B------:R-:W-:Y:S01]  /*94b0*/  IMAD.WIDE.U32 R10, R9, UR8, R10 ;  /* 0x00000008090a7c25 */ /* 0x000fe2000f8e000a */
[----:B------:R-:W-:Y:S02]  /*94c0*/  LOP3.LUT R24, R25, 0x380, RZ, 0xc0, !PT ;  /* 0x0000038019187812 */ /* 0x000fe400078ec0ff */
[----:B------:R-:W-:Y:S01]  /*94d0*/  LOP3.LUT R28, R29, 0x380, RZ, 0xc0, !PT ;  /* 0x000003801d1c7812 */ /* 0x000fe200078ec0ff */
[----:B------:R-:W-:Y:S01]  /*94e0*/  IMAD R13, R9, UR9, R6 ;  /* 0x00000009090d7c24 */ /* 0x000fe2000f8e0206 */
[----:B------:R-:W-:Y:S01]  /*94f0*/  ULDC.64 UR8, c[0x0][0xb50] ;  /* 0x0002d40000087ab9 */ /* 0x000fe20000000a00 */
[----:B------:R-:W-:Y:S01]  /*9500*/  SHF.R.U64 R36, R36, 0x3, RZ ;  /* 0x0000000324247819 */ /* 0x000fe200000012ff */
[----:B------:R-:W-:Y:S01]  /*9510*/  VIADD R6, R26, 0x8 ;  /* 0x000000081a067836 */ /* 0x000fe20000000000 */
[----:B------:R-:W-:Y:S01]  /*9520*/  LEA R12, P0, R10, UR8, 0x2 ;  /* 0x000000080a0c7c11 */ /* 0x000fe2000f8010ff */
[----:B------:R-:W-:Y:S01]  /*9530*/  IMAD.IADD R9, R11, 0x1, R13 ;  /* 0x000000010b097824 */ /* 0x000fe200078e020d */
[----:B------:R-:W-:-:S02]  /*9540*/  IADD3 R57, P3, R4, 0x4000, RZ ;  /* 0x0000400004397810 */ /* 0x000fc40007f7e0ff */
[----:B------:R-:W-:Y:S01]  /*9550*/  SHF.R.U64 R24, R24, 0x3, RZ ;  /* 0x0000000318187819 */ /* 0x000fe200000012ff */
[----:B------:R-:W-:Y:S01]  /*9560*/  SHFL.IDX PT, R20, R12, RZ, 0x1c1f ;  /* 0x001c1fff0c147589 */ /* 0x000fe200000e0000 */
[----:B------:R-:W-:Y:S02]  /*9570*/  LEA.HI.X R14, R10, UR9, R9, 0x2, P0 ;  /* 0x000000090a0e7c11 */ /* 0x000fe400080f1409 */
[----:B------:R-:W-:Y:S01]  /*9580*/  IADD3 R33, P0, R4, 0x3000, RZ ;  /* 0x0000300004217810 */ /* 0x000fe20007f1e0ff */
[----:B------:R-:W-:Y:S01]  /*9590*/  SHFL.IDX PT, R50, R12, 0x1, 0x1c1f ;  /* 0x003c1f000c327f89 */ /* 0x000fe200000e0000 */
[----:B------:R-:W-:Y:S02]  /*95a0*/  SHF.R.U64 R28, R28, 0x3, RZ ;  /* 0x000000031c1c7819 */ /* 0x000fe400000012ff */
[----:B------:R-:W-:Y:S01]  /*95b0*/  LOP3.LUT R32, R33, 0x380, RZ, 0xc0, !PT ;  /* 0x0000038021207812 */ /* 0x000fe200078ec0ff */
[----:B------:R-:W0:Y:S01]  /*95c0*/  SHFL.IDX PT, R21, R14, RZ, 0x1c1f ;  /* 0x001c1fff0e157589 */ /* 0x000e2200000e0000 */
[----:B------:R-:W-:Y:S01]  /*95d0*/  LOP3.LUT R36, R36, R37, RZ, 0x3c, !PT ;  /* 0x0000002524247212 */ /* 0x000fe200078e3cff */
[----:B------:R-:W-:Y:S01]  /*95e0*/  IMAD.X R37, RZ, RZ, R5, P2 ;  /* 0x000000ffff257224 */ /* 0x000fe200010e0605 */
[----:B------:R-:W-:Y:S01]  /*95f0*/  SHF.R.U64 R32, R32, 0x3, RZ ;  /* 0x0000000320207819 */ /* 0x000fe200000012ff */
[----:B------:R-:W1:Y:S01]  /*9600*/  SHFL.IDX PT, R51, R14, 0x1, 0x1c1f ;  /* 0x003c1f000e337f89 */ /* 0x000e6200000e0000 */
[----:B------:R-:W-:-:S02]  /*9610*/  LOP3.LUT R56, R57, 0x380, RZ, 0xc0, !PT ;  /* 0x0000038039387812 */ /* 0x000fc400078ec0ff */
[----:B------:R-:W-:Y:S01]  /*9620*/  LOP3.LUT R32, R32, R33, RZ, 0x3c, !PT ;  /* 0x0000002120207212 */ /* 0x000fe200078e3cff */
[--C-:B------:R-:W-:Y:S01]  /*9630*/  IMAD.X R33, RZ, RZ, R5.reuse, P0 ;  /* 0x000000ffff217224 */ /* 0x100fe200000e0605 */
[----:B------:R-:W-:Y:S02]  /*9640*/  IADD3 R61, P0, R4, 0x9000, RZ ;  /* 0x00009000043d7810 */ /* 0x000fe40007f1e0ff */
        /* <DEDUP_REMOVED lines=10> */
[----:B------:R-:W-:Y:S02]  /*96f0*/  SHF.R.U64 R60, R60, 0x3, RZ ;  /* 0x000000033c3c7819 */ /* 0x000fe400000012ff */
[----:B------:R-:W-:-:S02]  /*9700*/  LOP3.LUT R10, R11, 0x380, RZ, 0xc0, !PT ;  /* 0x000003800b0a7812 */ /* 0x000fc400078ec0ff */
[----:B------:R-:W-:Y:S02]  /*9710*/  LOP3.LUT R40, R41, 0x380, RZ, 0xc0, !PT ;  /* 0x0000038029287812 */ /* 0x000fe400078ec0ff */
[----:B------:R-:W-:Y:S02]  /*9720*/  LOP3.LUT R44, R45, 0x380, RZ, 0xc0, !PT ;  /* 0x000003802d2c7812 */ /* 0x000fe400078ec0ff */
[----:B------:R-:W-:Y:S02]  /*9730*/  LOP3.LUT R68, R69, 0x380, RZ, 0xc0, !PT ;  /* 0x0000038045447812 */ /* 0x000fe400078ec0ff */
[----:B------:R-:W-:Y:S01]  /*9740*/  LOP3.LUT R56, R56, R57, RZ, 0x3c, !PT ;  /* 0x0000003938387212 */ /* 0x000fe200078e3cff */
[--C-:B------:R-:W-:Y:S01]  /*9750*/  IMAD.X R57, RZ, RZ, R5.reuse, P3 ;  /* 0x000000ffff397224 */ /* 0x100fe200018e0605 */
[----:B------:R-:W-:Y:S01]  /*9760*/  LOP3.LUT R60, R60, R61, RZ, 0x3c, !PT ;  /* 0x0000003d3c3c7212 */ /* 0x000fe200078e3cff */
[----:B------:R-:W-:Y:S01]  /*9770*/  IMAD.X R61, RZ, RZ, R5, P0 ;  /* 0x000000ffff3d7224 */ /* 0x000fe200000e0605 */
[----:B------:R-:W-:-:S02]  /*9780*/  SHF.R.U64 R10, R10, 0x3, RZ ;  /* 0x000000030a0a7819 */ /* 0x000fc400000012ff */
[----:B------:R-:W-:Y:S02]  /*9790*/  IADD3 R49, P3, R4, 0xa000, RZ ;  /* 0x0000a00004317810 */ /* 0x000fe40007f7e0ff */
[----:B------:R-:W-:Y:S02]  /*97a0*/  SHF.R.U64 R40, R40, 0x3, RZ ;  /* 0x0000000328287819 */ /* 0x000fe400000012ff */
[----:B------:R-:W-:Y:S02]  /*97b0*/  SHF.R.U64 R44, R44, 0x3, RZ ;  /* 0x000000032c2c7819 */ /* 0x000fe400000012ff */
[----:B------:R-:W-:Y:S02]  /*97c0*/  SHF.R.U64 R68, R68, 0x3, RZ ;  /* 0x0000000344447819 */ /* 0x000fe400000012ff */
[----:B------:R-:W-:Y:S02]  /*97d0*/  LOP3.LUT P0, RZ, R201, 0x3, RZ, 0xc0, !PT ;  /* 0x00000003c9ff7812 */ /* 0x000fe4000780c0ff */
[----:B------:R-:W-:Y:S01]  /*97e0*/  LOP3.LUT R10, R10, R11, RZ, 0x3c, !PT ;  /* 0x0000000b0a0a7212 */ /* 0x000fe200078e3cff */
[----:B------:R-:W-:Y:S01]  /*97f0*/  IMAD.X R11, RZ, RZ, R5, P2 ;  /* 0x000000ffff0b7224 */ /* 0x000fe200010e0605 */
[----:B------:R-:W-:-:S02]  /*9800*/  LOP3.LUT R48, R49, 0x380, RZ, 0xc0, !PT ;  /* 0x0000038031307812 */ /* 0x000fc400078ec0ff */
[----:B------:R-:W-:Y:S01]  /*9810*/  LOP3.LUT R40, R40, R41, RZ, 0x3c, !PT ;  /* 0x0000002928287212 */ /* 0x000fe200078e3cff */
[--C-:B------:R-:W-:Y:S01]  /*9820*/  IMAD.X R41, RZ, RZ, R5.reuse, P6 ;  /* 0x000000ffff297224 */ /* 0x100fe200030e0605 */
[----:B------:R-:W-:Y:S01]  /*9830*/  LOP3.LUT R44, R44, R45, RZ, 0x3c, !PT ;  /* 0x0000002d2c2c7212 */ /* 0x000fe200078e3cff */
[--C-:B------:R-:W-:Y:S01]  /*9840*/  IMAD.X R45, RZ, RZ, R5.reuse, P5 ;  /* 0x000000ffff2d7224 */ /* 0x100fe200028e0605 */
[----:B------:R-:W-:Y:S01]  /*9850*/  LOP3.LUT R68, R68, R69, RZ, 0x3c, !PT ;  /* 0x0000004544447212 */ /* 0x000fe200078e3cff */
[----:B------:R-:W-:Y:S01]  /*9860*/  IMAD.X R69, RZ, RZ, R5, P4 ;  /* 0x000000ffff457224 */ /* 0x000fe200020e0605 */
[-C--:B------:R-:W-:Y:S02]  /*9870*/  ISETP.GE.OR P2, PT, R26, R85.reuse, P0 ;  /* 0x000000551a00720c */ /* 0x080fe40000746670 */
[----:B------:R-:W-:Y:S02]  /*9880*/  ISETP.GE.OR P0, PT, R6, R85, P0 ;  /* 0x000000550600720c */ /* 0x000fe40000706670 */
[----:B------:R-:W-:-:S02]  /*9890*/  IADD3 R77, P6, R4, 0xc000, RZ ;  /* 0x0000c000044d7810 */ /* 0x000fc40007fde0ff */
[C---:B------:R-:W-:Y:S02]  /*98a0*/  IADD3 R73, P5, R4.reuse, 0xd000, RZ ;  /* 0x0000d00004497810 */ /* 0x040fe40007fbe0ff */
[C---:B------:R-:W-:Y:S02]  /*98b0*/  IADD3 R65, P4, R4.reuse, 0xe000, RZ ;  /* 0x0000e00004417810 */ /* 0x040fe40007f9e0ff */
[----:B------:R-:W-:Y:S02]  /*98c0*/  LOP3.LUT R13, R4, 0x380, RZ, 0xc0, !PT ;  /* 0x00000380040d7812 */ /* 0x000fe400078ec0ff */
[----:B------:R-:W-:Y:S01]  /*98d0*/  SHF.R.U64 R48, R48, 0x3, RZ ;  /* 0x0000000330307819 */ /* 0x000fe200000012ff */
[----:B0-----:R0:W-:Y:S01]  /*98e0*/  @!P2 ST.E desc[UR40][R20.64], R8 ;  /* 0x000000081400a985 */ /* 0x0011e2000c101928 */
[----:B------:R-:W-:Y:S02]  /*98f0*/  LOP3.LUT R76, R77, 0x380, RZ, 0xc0, !PT ;  /* 0x000003804d4c7812 */ /* 0x000fe400078ec0ff */
[----:B------:R-:W-:Y:S01]  /*9900*/  LOP3.LUT R72, R73, 0x380, RZ, 0xc0, !PT ;  /* 0x0000038049487812 */ /* 0x000fe200078ec0ff */
[----:B-1----:R1:W-:Y:S01]  /*9910*/  @!P0 ST.E desc[UR40][R50.64], R3 ;  /* 0x0000000332008985 */ /* 0x0023e2000c101928 */
[----:B------:R-:W-:-:S02]  /*9920*/  LOP3.LUT R64, R65, 0x380, RZ, 0xc0, !PT ;  /* 0x0000038041407812 */ /* 0x000fc400078ec0ff */
[----:B------:R-:W-:Y:S01]  /*9930*/  SHF.R.U64 R13, R13, 0x3, RZ ;  /* 0x000000030d0d7819 */ /* 0x000fe200000012ff */
[----:B------:R-:W-:Y:S01]  /*9940*/  UIMAD UR7, UR11, UR12, URZ ;  /* 0x0000000c0b0772a4 */ /* 0x000fe2000f8e023f */
[----:B------:R-:W-:Y:S01]  /*9950*/  LOP3.LUT R48, R48, R49, RZ, 0x3c, !PT ;  /* 0x0000003130307212 */ /* 0x000fe200078e3cff */
[--C-:B------:R-:W-:Y:S01]  /*9960*/  IMAD.X R49, RZ, RZ, R5.reuse, P3 ;  /* 0x000000ffff317224 */ /* 0x100fe200018e0605 */
[----:B------:R-:W-:Y:S01]  /*9970*/  IADD3 R9, P3, R4, 0xf000, RZ ;  /* 0x0000f00004097810 */ /* 0x000fe20007f7e0ff */
[----:B0-----:R-:W0:Y:S01]  /*9980*/  @P1 LDC R21, c[0x0][0xbf0] ;  /* 0x0002fc00ff151b82 */ /* 0x001e220000000800 */
[----:B------:R-:W-:Y:S01]  /*9990*/  SHF.R.U64 R76, R76, 0x3, RZ ;  /* 0x000000034c4c7819 */ /* 0x000fe200000012ff */
[----:B------:R-:W-:Y:S01]  /*99a0*/  UIMAD.WIDE.U32 UR8, UR4, UR12, URZ ;  /* 0x0000000c040872a5 */ /* 0x000fe2000f8e003f */
[----:B------:R-:W-:Y:S01]  /*99b0*/  SHF.R.U64 R72, R72, 0x3, RZ ;  /* 0x0000000348487819 */ /* 0x000fe200000012ff */
[--C-:B------:R-:W-:Y:S01]  /*99c0*/  IMAD.X R53, RZ, RZ, R5.reuse, P3 ;  /* 0x000000ffff357224 */ /* 0x100fe200018e0605 */
[----:B------:R-:W-:Y:S01]  /*99d0*/  SHF.R.U64 R64, R64, 0x3, RZ ;  /* 0x0000000340407819 */ /* 0x000fe200000012ff */
[----:B------:R-:W-:Y:S01]  /*99e0*/  UIMAD UR7, UR4, UR13, UR7 ;  /* 0x0000000d040772a4 */ /* 0x000fe2000f8e0207 */
[----:B------:R-:W-:Y:S01]  /*99f0*/  LOP3.LUT R4, R13, R4, RZ, 0x3c, !PT ;  /* 0x000000040d047212 */ /* 0x000fe200078e3cff */
[----:B------:R-:W-:Y:S01]  /*9a00*/  ULDC.64 UR10, c[0x0][0xae8] ;  /* 0x0002ba00000a7ab9 */ /* 0x000fe20000000a00 */
[----:B------:R-:W-:Y:S01]  /*9a10*/  LOP3.LUT R76, R76, R77, RZ, 0x3c, !PT ;  /* 0x0000004d4c4c7212 */ /* 0x000fe200078e3cff */
[--C-:B------:R-:W-:Y:S01]  /*9a20*/  IMAD.X R77, RZ, RZ, R5.reuse, P6 ;  /* 0x000000ffff4d7224 */ /* 0x100fe200030e0605 */
[----:B------:R-:W-:Y:S01]  /*9a30*/  LOP3.LUT R72, R72, R73, RZ, 0x3c, !PT ;  /* 0x0000004948487212 */ /* 0x000fe200078e3cff */
[--C-:B------:R-:W-:Y:S01]  /*9a40*/  IMAD.X R73, RZ, RZ, R5.reuse, P5 ;  /* 0x000000ffff497224 */ /* 0x100fe200028e0605 */
[----:B------:R-:W-:Y:S01]  /*9a50*/  LOP3.LUT R64, R64, R65, RZ, 0x3c, !PT ;  /* 0x0000004140407212 */ /* 0x000fe200078e3cff */
[----:B------:R-:W-:Y:S01]  /*9a60*/  IMAD.X R65, RZ, RZ, R5, P4 ;  /* 0x000000ffff417224 */ /* 0x000fe200020e0605 */
[----:B------:R2:W5:Y:S01]  /*9a70*/  LD.E.128 R12, desc[UR40][R4.64] ;  /* 0x00000028040c7980 */ /* 0x000562000c101d00 */
[----:B------:R-:W-:Y:S01]  /*9a80*/  LOP3.LUT R0, R9, 0x380, RZ, 0xc0, !PT ;  /* 0x0000038009007812 */ /* 0x000fe200078ec0ff */
[----:B------:R-:W-:-:S02]  /*9a90*/  UIADD3 UR9, UR9, UR7, URZ ;  /* 0x0000000709097290 */ /* 0x000fc4000fffe03f */
[----:B------:R-:W-:Y:S01]  /*9aa0*/  UIMAD UR4, UR14, UR10, URZ ;  /* 0x0000000a0e0472a4 */ /* 0x000fe2000f8e023f */
[----:B------:R-:W-:Y:S01]  /*9ab0*/  SHF.R.U64 R0, R0, 0x3, RZ ;  /* 0x0000000300007819 */ /* 0x000fe200000012ff */
[----:B------:R-:W5:Y:S03]  /*9ac0*/  LD.E.128 R24, desc[UR40][R24.64] ;  /* 0x0000002818187980 */ /* 0x000f66000c101d00 */
[----:B------:R-:W-:Y:S01]  /*9ad0*/  LOP3.LUT R52, R0, R9, RZ, 0x3c, !PT ;  /* 0x0000000900347212 */ /* 0x000fe200078e3cff */
[----:B--2---:R-:W2:Y:S01]  /*9ae0*/  @P1 LDC R5, c[0x0][0xbec] ;  /* 0x0002fb00ff051b82 */ /* 0x004ea20000000800 */
[----:B------:R-:W-:Y:S01]  /*9af0*/  IMAD R0, R23, 0x20, R200 ;  /* 0x0000002017007824 */ /* 0x000fe200078e02c8 */
[----:B------:R-:W-:Y:S01]  /*9b00*/  UIMAD UR4, UR43, UR11, UR4 ;  /* 0x0000000b2b0472a4 */ /* 0x000fe2000f8e0204 */
[----:B------:R-:W5:Y:S01]  /*9b10*/  LD.E.128 R28, desc[UR40][R28.64] ;  /* 0x000000281c1c7980 */ /* 0x000f62000c101d00 */
[----:B------:R-:W-:Y:S01]  /*9b20*/  UIMAD.WIDE.U32 UR8, UR43, UR10, UR8 ;  /* 0x0000000a2b0872a5 */ /* 0x000fe2000f8e0008 */
[----:B------:R-:W-:-:S02]  /*9b30*/  VIADD R20, R0, UR39 ;  /* 0x0000002700147c36 */ /* 0x000fc40008000000 */
[----:B------:R-:W-:Y:S01]  /*9b40*/  ULDC.64 UR10, c[0x0][0xaf0] ;  /* 0x0002bc00000a7ab9 */ /* 0x000fe20000000a00 */
[----:B------:R-:W-:Y:S01]  /*9b50*/  UIADD3 UR9, UR9, UR4, URZ ;  /* 0x0000000409097290 */ /* 0x000fe2000fffe03f */
[----:B------:R-:W5:Y:S01]  /*9b60*/  LD.E.128 R32, desc[UR40][R32.64] ;  /* 0x0000002820207980 */ /* 0x000f62000c101d00 */
[----:B------:R-:W-:Y:S01]  /*9b70*/  UIMAD UR4, UR45, UR10, URZ ;  /* 0x0000000a2d0472a4 */ /* 0x000fe2000f8e023f */
[----:B-1----:R-:W-:Y:S01]  /*9b80*/  IMAD.MOV.U32 R3, RZ, RZ, R20 ;  /* 0x000000ffff037224 */ /* 0x002fe200078e0014 */
[----:B------:R-:W-:Y:S01]  /*9b90*/  UIMAD.WIDE.U32 UR8, UR46, UR10, UR8 ;  /* 0x0000000a2e0872a5 */ /* 0x000fe2000f8e0008 */
[----:B------:R-:W5:Y:S01]  /*9ba0*/  LD.E.128 R56, desc[UR40][R56.64] ;  /* 0x0000002838387980 */ /* 0x000f62000c101d00 */
[----:B------:R-:W-:-:S03]  /*9bb0*/  UIMAD UR4, UR46, UR11, UR4 ;  /* 0x0000000b2e0472a4 */ /* 0x000fc6000f8e0204 */
[----:B------:R-:W-:Y:S01]  /*9bc0*/  ULDC.64 UR10, c[0x0][0xae0] ;  /* 0x0002b800000a7ab9 */ /* 0x000fe20000000a00 */
[----:B------:R-:W5:Y:S04]  /*9bd0*/  LD.E.128 R36, desc[UR40][R36.64] ;  /* 0x0000002824247980 */ /* 0x000f68000c101d00 */
[----:B------:R-:W5:Y:S01]  /*9be0*/  LD.E.128 R40, desc[UR40][R40.64] ;  /* 0x0000002828287980 */ /* 0x000f62000c101d00 */
[----:B--2---:R-:W-:-:S03]  /*9bf0*/  @P1 IMAD.HI.U32 R0, R20, R5, RZ ;  /* 0x0000000514001227 */ /* 0x004fc600078e00ff */
[----:B------:R-:W5:Y:S02]  /*9c00*/  LD.E.128 R44, desc[UR40][R44.64] ;  /* 0x000000282c2c7980 */ /* 0x000f64000c101d00 */
[----:B0-----:R-:W-:Y:S01]  /*9c10*/  @P1 SHF.R.U32.HI R3, RZ, R21, R0 ;  /* 0x00000015ff031219 */ /* 0x001fe20000011600 */
[----:B------:R-:W-:Y:S01]  /*9c20*/  UIADD3 UR4, UR9, UR4, URZ ;  /* 0x0000000409047290 */ /* 0x000fe2000fffe03f */
        /* <DEDUP_REMOVED lines=10> */
[----:B------:R-:W-:Y:S01]  /*9cd0*/  IMAD.U32 R5, RZ, RZ, UR4 ;  /* 0x00000004ff057e24 */ /* 0x000fe2000f8e00ff */
[----:B------:R-:W-:Y:S01]  /*9ce0*/  ULDC.64 UR8, c[0x0][0xad8] ;  /* 0x0002b60000087ab9 */ /* 0x000fe20000000a00 */
[----:B------:R-:W-:Y:S01]  /*9cf0*/  IMAD R81, R3, UR11, R0 ;  /* 0x0000000b03517c24 */ /* 0x000fe2000f8e0200 */
[----:B------:R-:W5:Y:S01]  /*9d00*/  LD.E.128 R76, desc[UR40][R76.64] ;  /* 0x000000284c4c7980 */ /* 0x000f62000c101d00 */
[----:B------:R-:W-:-:S03]  /*9d10*/  SHF.R.S32.HI R0, RZ, 0x1f, R21 ;  /* 0x0000001fff007819 */ /* 0x000fc60000011415 */
[----:B------:R-:W5:Y:S01]  /*9d20*/  LD.E.128 R72, desc[UR40][R72.64] ;  /* 0x0000002848487980 */ /* 0x000f62000c101d00 */
[----:B------:R-:W-:-:S03]  /*9d30*/  IMAD.WIDE.U32 R4, R3, UR10, R4 ;  /* 0x0000000a03047c25 */ /* 0x000fc6000f8e0004 */
        /* <DEDUP_REMOVED lines=46> */
.L_x_13706:
[----:B------:R-:W-:Y:S05]  /*a020*/  BSYNC B1 ;  /* 0x0000000000017941 */ /* 0x000fea0003800000 */
.L_x_13705:
        /* <DEDUP_REMOVED lines=21> */
.L_x_13708:
[----:B------:R-:W-:Y:S05]  /*a180*/  BSYNC B1 ;  /* 0x0000000000017941 */ /* 0x000fea0003800000 */
.L_x_13707:
        /* <DEDUP_REMOVED lines=21> */
.L_x_13710:
[----:B------:R-:W-:Y:S05]  /*a2e0*/  BSYNC B1 ;  /* 0x0000000000017941 */ /* 0x000fea0003800000 */
.L_x_13709:
[----:B------:R-:W-:Y:S01]  /*a2f0*/  VIADD R0, R84, 0x60 ;  /* 0x0000006054007836 */ /* 0x000fe20000000000 */
[----:B0--3--:R-:W0:Y:S04]  /*a300*/  SHFL.IDX PT, R3, R3, 0x3, 0x181f ;  /* 0x00781f0003037f89 */ /* 0x009e2800000e0000 */
[----:B------:R-:W-:Y:S01]  /*a310*/  ISETP.GE.AND P0, PT, R0, R85, PT ;  /* 0x000000550000720c */ /* 0x000fe20003f06270 */
[----:B----4-:R3:W4:-:S12]  /*a320*/  SHFL.IDX PT, R21, R6, 0x3, 0x181f ;  /* 0x00781f0006157f89 */ /* 0x01071800000e0000 */
[----:B---3--:R-:W-:Y:S05]  /*a330*/  @P0 BRA `(.L_x_13711) ;  /* 0x0000000c00b00947 */ /* 0x008fea0003800000 */
[----:B------:R-:W-:Y:S02]  /*a340*/  ULDC UR4, c[0x0][0xac8] ;  /* 0x0002b20000047ab9 */ /* 0x000fe40000000800 */
[----:B------:R-:W-:Y:S02]  /*a350*/  ISETP.GE.AND P3, PT, R2, UR4, PT ;  /* 0x0000000402007c0c */ /* 0x000fe4000bf66270 */
[----:B------:R-:W-:Y:S02]  /*a360*/  ISETP.GE.AND P4, PT, R19, UR4, PT ;  /* 0x0000000413007c0c */ /* 0x000fe4000bf86270 */
[----:B------:R-:W-:-:S09]  /*a370*/  ISETP.GE.AND P5, PT, R18, UR4, PT ;  /* 0x0000000412007c0c */ /* 0x000fd2000bfa6270 */
[-C--:B----4-:R-:W-:Y:S02]  /*a380*/  @!P3 LEA R4, P0, R2, R21.reuse, 0x1 ;  /* 0x000000150204b211 */ /* 0x090fe400078008ff */
[CC--:B------:R-:W-:Y:S02]  /*a390*/  @!P4 LEA R12, P1, R19.reuse, R21.reuse, 0x1 ;  /* 0x00000015130cc211 */ /* 0x0c0fe400078208ff */
[----:B------:R-:W-:Y:S02]  /*a3a0*/  @!P5 LEA R14, P2, R18, R21, 0x1 ;  /* 0x00000015120ed211 */ /* 0x000fe400078408ff */
        /* <DEDUP_REMOVED lines=12> */
.L_x_13703:
        /* <DEDUP_REMOVED lines=35> */
.L_x_13712:
        /* <DEDUP_REMOVED lines=45> */
.L_x_13714:
[----:B------:R-:W-:Y:S05]  /*a970*/  BSYNC B1 ;  /* 0x0000000000017941 */ /* 0x000fea0003800000 */
.L_x_13713:
[----:B------:R-:W1:Y:S01]  /*a980*/  @P0 LDC R5, c[0x0][0xbf0] ;  /* 0x0002fc00ff050b82 */ /* 0x000e620000000800 */
[----:B------:R-:W-:Y:S01]  /*a990*/  ULDC.64 UR12, c[0x0][0xaa0] ;  /* 0x0002a800000c7ab9 */ /* 0x000fe20000000a00 */
[----:B0-----:R-:W-:Y:S01]  /*a9a0*/  IMAD R3, R23, 0x20, R200 ;  /* 0x0000002017037824 */ /* 0x001fe200078e02c8 */
[----:B------:R-:W-:Y:S01]  /*a9b0*/  UIMAD UR7, UR10, UR12, URZ ;  /* 0x0000000c0a0772a4 */ /* 0x000fe2000f8e023f */
[----:B------:R-:W-:Y:S01]  /*a9c0*/  BSSY B1, `(.L_x_13715) ;  /* 0x0000041000017945 */ /* 0x000fe20003800000 */
[----:B------:R-:W-:Y:S01]  /*a9d0*/  UIMAD.WIDE.U32 UR8, UR4, UR12, URZ ;  /* 0x0000000c040872a5 */ /* 0x000fe2000f8e003f */
[----:B------:R-:W-:Y:S01]  /*a9e0*/  VIADD R8, R3, UR39 ;  /* 0x0000002703087c36 */ /* 0x000fe20008000000 */
[----:B------:R-:W-:-:S03]  /*a9f0*/  UIMAD UR7, UR4, UR13, UR7 ;  /* 0x0000000d040772a4 */ /* 0x000fc6000f8e0207 */
[----:B------:R-:W-:Y:S01]  /*aa00*/  ULDC.64 UR12, c[0x0][0xae8] ;  /* 0x0002ba00000c7ab9 */ /* 0x000fe20000000a00 */
[----:B------:R-:W-:Y:S01]  /*aa10*/  UIADD3 UR9, UR9, UR7, URZ ;  /* 0x0000000709097290 */ /* 0x000fe2000fffe03f */
[----:B------:R-:W-:Y:S01]  /*aa20*/  @P0 IMAD.HI.U32 R4, R8, R11, RZ ;  /* 0x0000000b08040227 */ /* 0x000fe200078e00ff */
[----:B------:R-:W-:Y:S02]  /*aa30*/  UIMAD UR4, UR11, UR12, URZ ;  /* 0x0000000c0b0472a4 */ /* 0x000fe4000f8e023f */
        /* <DEDUP_REMOVED lines=57> */
.L_x_13716:
[----:B------:R-:W-:Y:S05]  /*add0*/  BSYNC B1 ;  /* 0x0000000000017941 */ /* 0x000fea0003800000 */
.L_x_13715:
        /* <DEDUP_REMOVED lines=21> */
.L_x_13718:
[----:B------:R-:W-:Y:S05]  /*af30*/  BSYNC B1 ;  /* 0x0000000000017941 */ /* 0x000fea0003800000 */
.L_x_13717:
        /* <DEDUP_REMOVED lines=21> */
.L_x_13720:
[----:B------:R-:W-:Y:S05]  /*b090*/  BSYNC B1 ;  /* 0x0000000000017941 */ /* 0x000fea0003800000 */
.L_x_13719:
        /* <DEDUP_REMOVED lines=22> */
.L_x_13711:
[----:B------:R-:W-:Y:S05]  /*b200*/  BSYNC B0 ;  /* 0x0000000000007941 */ /* 0x000fea0003800000 */
.L_x_13702:
[----:B------:R-:W-:Y:S02]  /*b210*/  ULDC UR4, c[0x0][0xc3c] ;  /* 0x00030f0000047ab9 */ /* 0x000fe40000000800 */
[----:B------:R-:W-:-:S13]  /*b220*/  ISETP.GE.AND P0, PT, R7, UR4, PT ;  /* 0x0000000407007c0c */ /* 0x000fda000bf06270 */
[----:B------:R-:W-:Y:S05]  /*b230*/  @!P0 BRA `(.L_x_13721) ;  /* 0xffffff5c00088947 */ /* 0x000fea000383ffff */
[----:B------:R-:W-:Y:S05]  /*b240*/  EXIT ;  /* 0x000000000000794d */ /* 0x000fea0003800000 */
.L_x_13666:
        /* <DEDUP_REMOVED lines=16> */
.L_x_13722:
        /* <DEDUP_REMOVED lines=42> */
.L_x_13728:
        /* <DEDUP_REMOVED lines=12> */
.L_x_13727:
[----:B------:R-:W-:Y:S05]  /*b6b0*/  BSYNC B0 ;  /* 0x0000000000007941 */ /* 0x000fea0003800000 */
.L_x_13726:
        /* <DEDUP_REMOVED lines=21> */
.L_x_13724:
        /* <DEDUP_REMOVED lines=20> */
.L_x_13729:
        /* <DEDUP_REMOVED lines=56> */
.L_x_13725:
[----:B------:R-:W-:Y:S02]  /*bcd0*/  IMAD.MOV.U32 R17, RZ, RZ, RZ ;  /* 0x000000ffff117224 */ /* 0x000fe400078e00ff */
[----:B------:R-:W-:Y:S02]  /*bce0*/  IMAD.U32 R16, RZ, RZ, UR6 ;  /* 0x00000006ff107e24 */ /* 0x000fe4000f8e00ff */
[----:B------:R-:W-:-:S07]  /*bcf0*/  IMAD.MOV.U32 R18, RZ, RZ, RZ ;  /* 0x000000ffff127224 */ /* 0x000fce00078e00ff */
.L_x_13730:
[----:B------:R-:W-:-:S13]  /*bd00*/  ISETP.NE.AND P0, PT, R0, RZ, PT ;  /* 0x000000ff0000720c */ /* 0x000fda0003f05270 */
[----:B------:R-:W1:Y:S01]  /*bd10*/  @!P0 S2R R3, SR_CgaCtaId ;  /* 0x0000000000038919 */ /* 0x000e620000008800 */
[----:B------:R-:W-:-:S04]  /*bd20*/  @!P0 MOV R0, 0x400 ;  /* 0x0000040000008802 */ /* 0x000fc80000000f00 */
[----:B-1----:R-:W-:-:S05]  /*bd30*/  @!P0 LEA R0, R3, R0, 0x18 ;  /* 0x0000000003008211 */ /* 0x002fca00078ec0ff */
[----:B------:R1:W-:Y:S01]  /*bd40*/  @!P0 STS.128 [R0+0x228d0], R16 ;  /* 0x0228d01000008388 */ /* 0x0003e20000000c00 */
[----:B------:R-:W-:Y:S06]  /*bd50*/  BAR.ARV 0x5, 0x180 ;  /* 0x0146000000007b1d */ /* 0x000fec0000002000 */
.L_x_13723:
        /* <DEDUP_REMOVED lines=31> */
.L_x_13833:
[----:B01--4-:R-:W0:Y:S02]  /*bf50*/  LDC.64 R2, c[0x0][0xc88] ;  /* 0x00032200ff027b82 */ /* 0x013e240000000a00 */
        /* <DEDUP_REMOVED lines=55> */
.L_x_13732:
        /* <DEDUP_REMOVED lines=12> */
.L_x_13733:
[----:B------:R-:W-:Y:S05]  /*c390*/  @!P0 BRA `(.L_x_13734) ;  /* 0x00000000000c8947 */ /* 0x000fea0003800000 */
[----:B------:R-:W2:Y:S04]  /*c3a0*/  LDG.E R6, desc[UR40][R4.64] ;  /* 0x0000002804067981 */ /* 0x000ea8000c1e1900 */
[----:B------:R-:W2:Y:S02]  /*c3b0*/  LDG.E R4, desc[UR40][R4.64+0x4] ;  /* 0x0000042804047981 */ /* 0x000ea4000c1e1900 */
[----:B--2---:R-:W-:-:S07]  /*c3c0*/  IMAD.IADD R6, R4, 0x1, -R6 ;  /* 0x0000000104067824 */ /* 0x004fce00078e0a06 */
.L_x_13734:
        /* <DEDUP_REMOVED lines=11> */
[----:B------:R-:W-:-:S03]  /*c480*/  IADD3 R6, R6, 0x60, -R9 ;  /* 0x0000006006067810 */ /* 0x000fc60007ffe809 */
[----:B------:R-:W-:-:S04]  /*c490*/  IMAD.HI R2, R2, 0x2aaaaaab, RZ ;  /* 0x2aaaaaab02027827 */ /* 0x000fc800078e02ff */
[----:B------:R-:W-:Y:S01]  /*c4a0*/  IMAD.IADD R0, R6, 0x1, R0 ;  /* 0x0000000106007824 */ /* 0x000fe200078e0200 */
[----:B------:R-:W-:-:S03]  /*c4b0*/  SHF.R.U32.HI R3, RZ, 0x1f, R2 ;  /* 0x0000001fff037819 */ /* 0x000fc60000011602 */
[----:B------:R-:W-:Y:S01]  /*c4c0*/  IMAD.HI R0, R0, 0x2aaaaaab, RZ ;  /* 0x2aaaaaab00007827 */ /* 0x000fe200078e02ff */
[----:B------:R-:W-:-:S04]  /*c4d0*/  LEA.HI.SX32 R3, R2, R3, 0x1c ;  /* 0x0000000302037211 */ /* 0x000fc800078fe2ff */
[----:B------:R-:W-:-:S04]  /*c4e0*/  SHF.R.U32.HI R2, RZ, 0x1f, R0 ;  /* 0x0000001fff027819 */ /* 0x000fc80000011600 */
[----:B------:R-:W-:-:S04]  /*c4f0*/  LEA.HI.SX32 R2, R0, R2, 0x1c ;  /* 0x0000000200027211 */ /* 0x000fc800078fe2ff */
        /* <DEDUP_REMOVED lines=21> */
.L_x_13736:
        /* <DEDUP_REMOVED lines=21> */
.L_x_13739:
[----:B------:R-:W-:Y:S05]  /*c7a0*/  BSYNC B6 ;  /* 0x0000000000067941 */ /* 0x000fea0003800000 */
.L_x_13738:
        /* <DEDUP_REMOVED lines=21> */
.L_x_13742:
        /* <DEDUP_REMOVED lines=16> */
.L_x_13741:
[----:B------:R-:W-:Y:S05]  /*ca00*/  BSYNC B6 ;  /* 0x0000000000067941 */ /* 0x000fea0003800000 */
.L_x_13740:
        /* <DEDUP_REMOVED lines=25> */
.L_x_13849:
        /* <DEDUP_REMOVED lines=10> */
.L_x_13852:
        /* <DEDUP_REMOVED lines=25> */
.L_x_13746:
[----:B------:R-:W5:Y:S04]  /*cdd0*/  LDL R7, [R1+0x4] ;  /* 0x0000040001077983 */ /* 0x000f680000100800 */
[----:B---34-:R-:W5:Y:S04]  /*cde0*/  LDL R0, [R1+0x8] ;  /* 0x0000080001007983 */ /* 0x018f680000100800 */
[----:B------:R-:W3:Y:S01]  /*cdf0*/  LDL R2, [R1+0x10] ;  /* 0x0000100001027983 */ /* 0x000ee20000100800 */
[----:B-----5:R-:W-:Y:S01]  /*ce00*/  IMAD R0, R0, 0x8, R7 ;  /* 0x0000000800007824 */ /* 0x020fe200078e0207 */
[----:B---3--:R-:W-:-:S04]  /*ce10*/  SHF.L.U32 R2, R2, 0x1f, RZ ;  /* 0x0000001f02027819 */ /* 0x008fc800000006ff */
[----:B------:R-:W3:Y:S02]  /*ce20*/  SYNCS.PHASECHK.TRANS64.TRYWAIT P0, [R0+URZ+0x22840], R2 ;  /* 0x02284002000075a7 */ /* 0x000ee4000800017f */
[----:B---3--:R-:W-:Y:S05]  /*ce30*/  @!P0 BRA `(.L_x_13747) ;  /* 0x0000004800f48947 */ /* 0x008fea0003800000 */
.L_x_13853:
        /* <DEDUP_REMOVED lines=11> */
.L_x_13748:
        /* <DEDUP_REMOVED lines=21> */
[----:B------:R-:W-:-:S03]  /*d040*/  UIMAD UR11, UR11, 0x60, UR4 ;  /* 0x000000600b0b78a4 */ /* 0x000fc6000f8e0204 */
[----:B------:R-:W-:-:S06]  /*d050*/  UMOV UR4, 0x0 ;  /* 0x0000000000047882 */ /* 0x000fcc0000000000 */
[----:B------:R4:W-:Y:S02]  /*d060*/  UTMALDG.4D [UR8], [UR6], desc[UR4] ;  /* 0x00000408060075b4 */ /* 0x0009e40008019000 */
[----:B----4-:R-:W-:Y:S01]  /*d070*/  NOP ;  /* 0x0000000000007918 */ /* 0x010fe20000000000 */
.L_x_13744:
        /* <DEDUP_REMOVED lines=43> */
.L_x_13750:
[----:B------:R-:W-:Y:S05]  /*d330*/  BSYNC B6 ;  /* 0x0000000000067941 */ /* 0x000fea0003800000 */
.L_x_13749:
        /* <DEDUP_REMOVED lines=10> */
[----:B------:R-:W1:Y:S02]  /*d3e0*/  S2R R8, SR_TID.X ;  /* 0x0000000000087919 */ /* 0x000e640000002100 */
[C---:B-1----:R-:W-:Y:S01]  /*d3f0*/  IMAD.SHL.U32 R10, R8.reuse, 0x8, RZ ;  /* 0x00000008080a7824 */ /* 0x042fe200078e00ff */
[----:B------:R-:W-:-:S04]  /*d400*/  LOP3.LUT R8, R8, 0x7f, RZ, 0xc0, !PT ;  /* 0x0000007f08087812 */ /* 0x000fc800078ec0ff */
[----:B------:R-:W-:Y:S02]  /*d410*/  LOP3.LUT R10, R10, 0x38, RZ, 0xc0, !PT ;  /* 0x000000380a0a7812 */ /* 0x000fe400078ec0ff */
[----:B------:R-:W-:Y:S01]  /*d420*/  SHF.R.U32.HI R8, RZ, 0x3, R8 ;  /* 0x00000003ff087819 */ /* 0x000fe20000011608 */
[----:B--2---:R-:W-:Y:S02]  /*d430*/  IMAD.MOV.U32 R3, RZ, RZ, R5 ;  /* 0x000000ffff037224 */ /* 0x004fe400078e0005 */
        /* <DEDUP_REMOVED lines=43> */
[----:B------:R-:W0:Y:S01]  /*d6f0*/  SHFL.IDX PT, R5, R2, RZ, 0x181f ;  /* 0x00181fff02057589 */ /* 0x000e2200000e0000 */
[----:B--2---:R-:W-:-:S03]  /*d700*/  IMAD R3, R4, R7, RZ ;  /* 0x0000000704037224 */ /* 0x004fc600078e02ff */
[----:B------:R-:W1:Y:S02]  /*d710*/  SHFL.IDX PT, R4, R0, RZ, 0x181f ;  /* 0x00181fff00047589 */ /* 0x000e6400000e0000 */
[----:B------:R-:W-:-:S13]  /*d720*/  ISETP.GE.AND P1, PT, R17, R3, PT ;  /* 0x000000031100720c */ /* 0x000fda0003f26270 */
[----:B0-----:R-:W-:-:S05]  /*d730*/  @!P1 LEA R5, P2, R10, R5, 0x1 ;  /* 0x000000050a059211 */ /* 0x001fca00078408ff */
[----:B-1----:R-:W-:-:S05]  /*d740*/  @!P1 IMAD.X R4, RZ, RZ, R4, P2 ;  /* 0x000000ffff049224 */ /* 0x002fca00010e0604 */
[----:B------:R-:W-:-:S04]  /*d750*/  @!P1 LOP3.LUT R5, R5, R4, RZ, 0x3c, !PT ;  /* 0x0000000405059212 */ /* 0x000fc800078e3cff */
[----:B------:R-:W-:-:S04]  /*d760*/  @!P1 LOP3.LUT R4, R5, R4, RZ, 0x3c, !PT ;  /* 0x0000000405049212 */ /* 0x000fc800078e3cff */
[----:B------:R-:W-:-:S05]  /*d770*/  @!P1 LOP3.LUT R5, R5, R4, RZ, 0x3c, !PT ;  /* 0x0000000405059212 */ /* 0x000fca00078e3cff */
[----:B------:R-:W-:Y:S01]  /*d780*/  @!PT LDS RZ, [RZ] ;  /* 0x00000000fffff984 */ /* 0x000fe20000000800 */
[----:B-----5:R0:W-:Y:S02]  /*d790*/  @!P1 LDGSTS.E.BYPASS.LTC128B.128 [R9+0x18400], desc[UR40][R4.64], !P0 ;  /* 0x1840000004099fae */ /* 0x0201e4000c101d68 */
        /* <DEDUP_REMOVED lines=61> */
[----:B--2---:R1:W-:Y:S02]  /*db70*/  @!P1 LDGSTS.E.BYPASS.LTC128B.128 [R9+0x1b400], desc[UR40][R4.64], !P0 ;  /* 0x1b40000004099fae */ /* 0x0043e4000c101d68 */
.L_x_13870:
[----:B------:R2:W5:Y:S01]  /*db80*/  LDL R8, [R1+0x4] ;  /* 0x0000040001087983 */ /* 0x0005620000100800 */
        /* <DEDUP_REMOVED lines=10> */
.L_x_13752:
        /* <DEDUP_REMOVED lines=18> */
[----:B--23--:R-:W-:Y:S05]  /*dd50*/  @!P0 BRA `(.L_x_13754) ;  /* 0x0000004400e88947 */ /* 0x00cfea0003800000 */
.L_x_13871:
[----:B------:R-:W-:Y:S05]  /*dd60*/  BSYNC B0 ;  /* 0x0000000000007941 */ /* 0x000fea0003800000 */
.L_x_13753:
[----:B--2---:R-:W2:Y:S01]  /*dd70*/  LDL R2, [R1+0x18] ;  /* 0x0000180001027983 */ /* 0x004ea20000100800 */
[----:B------:R-:W-:Y:S01]  /*dd80*/  BSSY B0, `(.L_x_13755) ;  /* 0x0000063000007945 */ /* 0x000fe20003800000 */
[----:B--2---:R-:W-:-:S13]  /*dd90*/  ISETP.NE.AND P0, PT, R2, RZ, PT ;  /* 0x000000ff0200720c */ /* 0x004fda0003f05270 */
[----:B------:R-:W-:Y:S05]  /*dda0*/  @!P0 BRA `(.L_x_13756) ;  /* 0x0000000400808947 */ /* 0x000fea0003800000 */
[----:B------:R-:W2:Y:S04]  /*ddb0*/  LDL R2, [R1+0x4] ;  /* 0x0000040001027983 */ /* 0x000ea80000100800 */
[----:B01----:R-:W3:Y:S01]  /*ddc0*/  LDL R4, [R1+0x10] ;  /* 0x0000100001047983 */ /* 0x003ee20000100800 */
        /* <DEDUP_REMOVED lines=10> */
.L_x_13872:
[----:B------:R-:W-:Y:S05]  /*de70*/  BSYNC B1 ;  /* 0x0000000000017941 */ /* 0x000fea0003800000 */
.L_x_13757:
        /* <DEDUP_REMOVED lines=9> */
.L_x_13760:
[----:B------:R-:W-:Y:S05]  /*df10*/  BSYNC B1 ;  /* 0x0000000000017941 */ /* 0x000fea0003800000 */
.L_x_13759:
        /* <DEDUP_REMOVED lines=14> */
.L_x_13761:
        /* <DEDUP_REMOVED lines=16> */
.L_x_13762:
        /* <DEDUP_REMOVED lines=16> */
.L_x_13763:
        /* <DEDUP_REMOVED lines=16> */
.L_x_13764:
        /* <DEDUP_REMOVED lines=11> */
.L_x_13756:
[----:B------:R-:W-:Y:S05]  /*e3b0*/  BSYNC B0 ;  /* 0x0000000000007941 */ /* 0x000fea0003800000 */
.L_x_13755:
[----:B01----:R-:W2:Y:S01]  /*e3c0*/  LDL R4, [R1+0x2c] ;  /* 0x00002c0001047983 */ /* 0x003ea20000100800 */
        /* <DEDUP_REMOVED lines=47> */
.L_x_13771:
        /* <DEDUP_REMOVED lines=9> */
.L_x_13873:
[----:B------:R-:W-:Y:S05]  /*e750*/  BSYNC B3 ;  /* 0x0000000000037941 */ /* 0x000fea0003800000 */
.L_x_13772:
        /* <DEDUP_REMOVED lines=9> */
.L_x_13775:
[----:B------:R-:W-:Y:S05]  /*e7f0*/  BSYNC B3 ;  /* 0x0000000000037941 */ /* 0x000fea0003800000 */
.L_x_13774:
        /* <DEDUP_REMOVED lines=14> */
.L_x_13776:
        /* <DEDUP_REMOVED lines=14> */
.L_x_13874:
[----:B------:R-:W-:Y:S05]  /*e9c0*/  BSYNC B3 ;  /* 0x0000000000037941 */ /* 0x000fea0003800000 */
.L_x_13777:
        /* <DEDUP_REMOVED lines=11> */
.L_x_13780:
[----:B------:R-:W-:Y:S05]  /*ea80*/  BSYNC B3 ;  /* 0x0000000000037941 */ /* 0x000fea0003800000 */
.L_x_13779:
        /* <DEDUP_REMOVED lines=11> */
.L_x_13781:
        /* <DEDUP_REMOVED lines=16> */
.L_x_13782:
        /* <DEDUP_REMOVED lines=16> */
.L_x_13783:
        /* <DEDUP_REMOVED lines=16> */
.L_x_13784:
        /* <DEDUP_REMOVED lines=11> */
.L_x_13770:
[----:B------:R-:W-:Y:S05]  /*eef0*/  BSYNC B1 ;  /* 0x0000000000017941 */ /* 0x000fea0003800000 */
.L_x_13769:
[----:B------:R-:W2:Y:S02]  /*ef00*/  LDL.LU R5, [R1+0x2c] ;  /* 0x00002c0001057983 */ /* 0x000ea40000300800 */
[----:B--2---:R-:W-:-:S07]  /*ef10*/  VIADD R0, R5, 0xfffffffd ;  /* 0xfffffffd05007836 */ /* 0x004fce0000000000 */
.L_x_13768:
[----:B------:R-:W-:Y:S05]  /*ef20*/  BSYNC B2 ;  /* 0x0000000000027941 */ /* 0x000fea0003800000 */
.L_x_13767:
[----:B------:R-:W-:-:S13]  /*ef30*/  ISETP.NE.AND P0, PT, R4, RZ, PT ;  /* 0x000000ff0400720c */ /* 0x000fda0003f05270 */
[----:B------:R-:W-:Y:S05]  /*ef40*/  @!P0 BRA `(.L_x_13766) ;  /* 0x0000001400488947 */ /* 0x000fea0003800000 */
.L_x_13817:
        /* <DEDUP_REMOVED lines=37> */
.L_x_13787:
        /* <DEDUP_REMOVED lines=9> */
.L_x_13875:
[----:B------:R-:W-:Y:S05]  /*f230*/  BSYNC B2 ;  /* 0x0000000000027941 */ /* 0x000fea0003800000 */
.L_x_13788:
        /* <DEDUP_REMOVED lines=9> */
.L_x_13791:
[----:B------:R-:W-:Y:S05]  /*f2d0*/  BSYNC B2 ;  /* 0x0000000000027941 */ /* 0x000fea0003800000 */
.L_x_13790:
        /* <DEDUP_REMOVED lines=13> */
.L_x_13792:
        /* <DEDUP_REMOVED lines=14> */
.L_x_13876:
[----:B------:R-:W-:Y:S05]  /*f490*/  BSYNC B2 ;  /* 0x0000000000027941 */ /* 0x000fea0003800000 */
.L_x_13793:
        /* <DEDUP_REMOVED lines=11> */
.L_x_13796:
[----:B------:R-:W-:Y:S05]  /*f550*/  BSYNC B2 ;  /* 0x0000000000027941 */ /* 0x000fea0003800000 */
.L_x_13795:
        /* <DEDUP_REMOVED lines=10> */
.L_x_13797:
        /* <DEDUP_REMOVED lines=16> */
.L_x_13798:
        /* <DEDUP_REMOVED lines=16> */
.L_x_13799:
        /* <DEDUP_REMOVED lines=16> */
.L_x_13800:
        /* <DEDUP_REMOVED lines=11> */
.L_x_13786:
[----:B------:R-:W-:Y:S05]  /*f9b0*/  BSYNC B1 ;  /* 0x0000000000017941 */ /* 0x000fea0003800000 */
.L_x_13785:
[----:B------:R-:W2:Y:S01]  /*f9c0*/  LDL R2, [R1+0x18] ;  /* 0x0000180001027983 */ /* 0x000ea20000100800 */
[----:B------:R-:W-:Y:S01]  /*f9d0*/  VIADD R7, R7, 0x1 ;  /* 0x0000000107077836 */ /* 0x000fe20000000000 */
[----:B------:R-:W-:Y:S04]  /*f9e0*/  BSSY B1, `(.L_x_13801) ;  /* 0x00000a5000017945 */ /* 0x000fe80003800000 */
[----:B------:R-:W-:-:S04]  /*f9f0*/  ISETP.NE.AND P0, PT, R7, 0x2, PT ;  /* 0x000000020700780c */ /* 0x000fc80003f05270 */
[----:B0-----:R-:W-:Y:S02]  /*fa00*/  SEL R9, R7, RZ, P0 ;  /* 0x000000ff07097207 */ /* 0x001fe40000000000 */
[----:B--2---:R-:W-:Y:S02]  /*fa10*/  ISETP.NE.AND P2, PT, R2, RZ, PT ;  /* 0x000000ff0200720c */ /* 0x004fe40003f45270 */
        /* <DEDUP_REMOVED lines=30> */
.L_x_13803:
        /* <DEDUP_REMOVED lines=9> */
.L_x_13877:
[----:B------:R-:W-:Y:S05]  /*fc90*/  BSYNC B2 ;  /* 0x0000000000027941 */ /* 0x000fea0003800000 */
.L_x_13804:
        /* <DEDUP_REMOVED lines=9> */
.L_x_13807:
[----:B------:R-:W-:Y:S05]  /*fd30*/  BSYNC B2 ;  /* 0x0000000000027941 */ /* 0x000fea0003800000 */
.L_x_13806:
        /* <DEDUP_REMOVED lines=14> */
.L_x_13808:
        /* <DEDUP_REMOVED lines=14> */
.L_x_13878:
[----:B------:R-:W-:Y:S05]  /*ff00*/  BSYNC B2 ;  /* 0x0000000000027941 */ /* 0x000fea0003800000 */
.L_x_13809:
        /* <DEDUP_REMOVED lines=11> */
.L_x_13812:
[----:B------:R-:W-:Y:S05]  /*ffc0*/  BSYNC B2 ;  /* 0x0000000000027941 */ /* 0x000fea0003800000 */
.L_x_13811:
        /* <DEDUP_REMOVED lines=11> */
.L_x_13813:
        /* <DEDUP_REMOVED lines=16> */
.L_x_13814:
        /* <DEDUP_REMOVED lines=16> */
.L_x_13815:
        /* <DEDUP_REMOVED lines=16> */
.L_x_13816:
        /* <DEDUP_REMOVED lines=11> */
.L_x_13802:
[----:B------:R-:W-:Y:S05]  /*10430*/  BSYNC B1 ;  /* 0x0000000000017941 */ /* 0x000fea0003800000 */
.L_x_13801:
[C---:B------:R-:W-:Y:S01]  /*10440*/  ISETP.GT.AND P0, PT, R0.reuse, 0x1, PT ;  /* 0x000000010000780c */ /* 0x040fe20003f04270 */
[----:B------:R-:W-:-:S12]  /*10450*/  VIADD R0, R0, 0xfffffffe ;  /* 0xfffffffe00007836 */ /* 0x000fd80000000000 */
[----:B------:R-:W-:Y:S05]  /*10460*/  @P0 BRA `(.L_x_13817) ;  /* 0xffffffe800b80947 */ /* 0x000fea000383ffff */
.L_x_13766:
[----:B------:R-:W-:Y:S05]  /*10470*/  BSYNC B0 ;  /* 0x0000000000007941 */ /* 0x000fea0003800000 */
.L_x_13765:
        /* <DEDUP_REMOVED lines=21> */
[----:B------:R-:W1:Y:S01]  /*105d0*/  POPC R7, R6 ;  /* 0x0000000600077309 */ /* 0x000e620000000000 */
[----:B--2---:R-:W1:Y:S02]  /*105e0*/  SHFL.IDX PT, R4, R3, R4, 0x1f ;  /* 0x00001f0403047589 */ /* 0x004e6400000e0000 */
[----:B-1----:R-:W-:-:S07]  /*105f0*/  IADD3 R16, R4, UR37, R7 ;  /* 0x0000002504107c10 */ /* 0x002fce000fffe007 */
.L_x_13819:
[----:B------:R-:W-:Y:S05]  /*10600*/  BSYNC B0 ;  /* 0x0000000000007941 */ /* 0x000fea0003800000 */
.L_x_13818:
[----:B------:R-:W-:-:S05]  /*10610*/  SEL R0, R0, RZ, P0 ;  /* 0x000000ff00007207 */ /* 0x000fca0000000000 */
[----:B------:R2:W-:Y:S02]  /*10620*/  STL [R1+0x8], R0 ;  /* 0x0000080001007387 */ /* 0x0005e40000100800 */
.L_x_13737:
[----:B------:R-:W-:Y:S05]  /*10630*/  BSYNC B7 ;  /* 0x0000000000077941 */ /* 0x000fea0003800000 */
.L_x_13735:
        /* <DEDUP_REMOVED lines=13> */
.L_x_13820:
        /* <DEDUP_REMOVED lines=36> */
.L_x_13888:
[----:B------:R-:W-:Y:S02]  /*10950*/  ULDC UR4, c[0x0][0xc38] ;  /* 0x00030e0000047ab9 */ /* 0x000fe40000000800 */
[----:B------:R-:W-:-:S04]  /*10960*/  IMAD.U32 R4, RZ, RZ, UR4 ;  /* 0x00000004ff047e24 */ /* 0x000fc8000f8e00ff */
[----:B--2---:R-:W-:-:S04]  /*10970*/  IMAD R14, R14, R4, RZ ;  /* 0x000000040e0e7224 */ /* 0x004fc800078e02ff */
[----:B------:R-:W-:-:S05]  /*10980*/  IMAD.IADD R5, R5, 0x1, R14 ;  /* 0x0000000105057824 */ /* 0x000fca00078e020e */
[----:B------:R-:W-:-:S13]  /*10990*/  ISETP.GT.AND P6, PT, R5, R0, PT ;  /* 0x000000000500720c */ /* 0x000fda0003fc4270 */
[----:B------:R-:W-:Y:S05]  /*109a0*/  @P6 BRA `(.L_x_13823) ;  /* 0x00000000009c6947 */ /* 0x000fea0003800000 */
.L_x_13828:
        /* <DEDUP_REMOVED lines=14> */
.L_x_13826:
[----:B------:R-:W-:Y:S05]  /*10a90*/  BSYNC B0 ;  /* 0x0000000000007941 */ /* 0x000fea0003800000 */
.L_x_13825:
        /* <DEDUP_REMOVED lines=18> */
.L_x_13896:
[----:B------:R-:W-:Y:S02]  /*10bc0*/  ULDC UR4, c[0x0][0xc38] ;  /* 0x00030e0000047ab9 */ /* 0x000fe40000000800 */
[----:B------:R-:W-:-:S04]  /*10bd0*/  IMAD.U32 R4, RZ, RZ, UR4 ;  /* 0x00000004ff047e24 */ /* 0x000fc8000f8e00ff */
[----:B--2---:R-:W-:-:S04]  /*10be0*/  IMAD R14, R14, R4, RZ ;  /* 0x000000040e0e7224 */ /* 0x004fc800078e02ff */
[----:B------:R-:W-:-:S05]  /*10bf0*/  IMAD.IADD R5, R14, 0x1, R5 ;  /* 0x000000010e057824 */ /* 0x000fca00078e0205 */
[----:B------:R-:W-:-:S13]  /*10c00*/  ISETP.GT.AND P6, PT, R5, R0, PT ;  /* 0x000000000500720c */ /* 0x000fda0003fc4270 */
[----:B------:R-:W-:Y:S05]  /*10c10*/  @!P6 BRA `(.L_x_13828) ;  /* 0xfffffffc0064e947 */ /* 0x000fea000383ffff */
.L_x_13823:
        /* <DEDUP_REMOVED lines=8> */
.L_x_13900:
[----:B------:R-:W-:Y:S01]  /*10ca0*/  ISETP.NE.AND P0, PT, R5, RZ, PT ;  /* 0x000000ff0500720c */ /* 0x000fe20003f05270 */
[----:B------:R-:W-:-:S12]  /*10cb0*/  IMAD.MOV.U32 R5, RZ, RZ, RZ ;  /* 0x000000ffff057224 */ /* 0x000fd800078e00ff */
[----:B------:R-:W-:Y:S05]  /*10cc0*/  @!P0 BRA `(.L_x_13830) ;  /* 0x0000000000108947 */ /* 0x000fea0003800000 */
[----:B------:R-:W-:Y:S01]  /*10cd0*/  UMOV UR4, 0xffffffff ;  /* 0xffffffff00047882 */ /* 0x000fe20000000000 */
[----:B------:R-:W-:Y:S02]  /*10ce0*/  VIADD R12, R6, 0xffffffff ;  /* 0xffffffff060c7836 */ /* 0x000fe40000000000 */
[----:B------:R-:W-:Y:S05]  /*10cf0*/  BRA.DIV UR4, `(.L_x_13831) ;  /* 0x0000002204cc7947 */ /* 0x000fea000b800000 */
[----:B------:R4:W0:Y:S02]  /*10d00*/  SHFL.IDX PT, R5, R3, R12, 0x1f ;  /* 0x00001f0c03057589 */ /* 0x00082400000e0000 */
.L_x_13830:
[----:B-12-4-:R-:W1:Y:S01]  /*10d10*/  LDC.64 R2, c[0x0][0xc90] ;  /* 0x00032400ff027b82 */ /* 0x016e620000000a00 */
[----:B------:R-:W-:-:S04]  /*10d20*/  IMAD.IADD R19, R6, 0x1, R19 ;  /* 0x0000000106137824 */ /* 0x000fc800078e0213 */
[----:B-1----:R-:W-:-:S05]  /*10d30*/  IMAD.WIDE R2, R19, 0x4, R2 ;  /* 0x0000000413027825 */ /* 0x002fca00078e0202 */
[----:B------:R-:W3:Y:S01]  /*10d40*/  LDG.E R7, desc[UR40][R2.64] ;  /* 0x0000002802077981 */ /* 0x000ee2000c1e1900 */
[----:B0-----:R-:W-:-:S04]  /*10d50*/  IMAD R16, R5, R4, R16 ;  /* 0x0000000405107224 */ /* 0x001fc800078e0210 */
        /* <DEDUP_REMOVED lines=61> */
.L_x_13824:
[----:B------:R-:W-:Y:S01]  /*11130*/  UMOV UR4, URZ ;  /* 0x0000003f00047c82 */ /* 0x000fe20008000000 */
[----:B------:R-:W-:Y:S01]  /*11140*/  UMOV UR5, URZ ;  /* 0x0000003f00057c82 */ /* 0x000fe20008000000 */
[----:B------:R-:W-:Y:S01]  /*11150*/  ULDC UR6, c[0x0][0xc3c] ;  /* 0x00030f0000067ab9 */ /* 0x000fe20000000800 */
[----:B------:R-:W-:Y:S02]  /*11160*/  IMAD.MOV.U32 R16, RZ, RZ, R0 ;  /* 0x000000ffff107224 */ /* 0x000fe400078e0000 */
[----:B------:R-:W-:Y:S02]  /*11170*/  IMAD.U32 R17, RZ, RZ, UR4 ;  /* 0x00000004ff117e24 */ /* 0x000fe4000f8e00ff */
[----:B------:R-:W-:Y:S02]  /*11180*/  IMAD.U32 R18, RZ, RZ, UR5 ;  /* 0x00000005ff127e24 */ /* 0x000fe4000f8e00ff */
[----:B------:R-:W-:-:S07]  /*11190*/  IMAD.U32 R19, RZ, RZ, UR6 ;  /* 0x00000006ff137e24 */ /* 0x000fce000f8e00ff */
.L_x_13832:
[----:B------:R4:W2:Y:S01]  /*111a0*/  LDL R2, [R1+0x4] ;  /* 0x0000040001027983 */ /* 0x0008a20000100800 */
[----:B------:R-:W3:Y:S01]  /*111b0*/  S2R R0, SR_TID.X ;  /* 0x0000000000007919 */ /* 0x000ee20000002100 */
[----:B------:R-:W-:Y:S05]  /*111c0*/  WARPSYNC.ALL ;  /* 0x0000000000007948 */ /* 0x000fea0003800000 */
[----:B---3--:R-:W-:Y:S01]  /*111d0*/  LOP3.LUT R0, R0, 0x1f, RZ, 0xc0, !PT ;  /* 0x0000001f00007812 */ /* 0x008fe200078ec0ff */
[----:B------:R-:W-:Y:S03]  /*111e0*/  BAR.SYNC.DEFER_BLOCKING 0x4, 0x180 ;  /* 0x0106000000007b1d */ /* 0x000fe60000010000 */
[----:B------:R-:W-:-:S13]  /*111f0*/  ISETP.NE.AND P0, PT, R0, RZ, PT ;  /* 0x000000ff0000720c */ /* 0x000fda0003f05270 */
[----:B-1----:R-:W2:Y:S01]  /*11200*/  @!P0 S2R R3, SR_CgaCtaId ;  /* 0x0000000000038919 */ /* 0x002ea20000008800 */
[----:B------:R-:W-:-:S04]  /*11210*/  @!P0 MOV R0, 0x400 ;  /* 0x0000040000008802 */ /* 0x000fc80000000f00 */
[----:B--2---:R-:W-:-:S05]  /*11220*/  @!P0 LEA R2, R3, R0, 0x18 ;  /* 0x0000000003028211 */ /* 0x004fca00078ec0ff */
[----:B------:R4:W-:Y:S04]  /*11230*/  @!P0 STS.128 [R2+0x228d0], R16 ;  /* 0x0228d01002008388 */ /* 0x0009e80000000c00 */
[----:B------:R4:W-:Y:S01]  /*11240*/  @!P0 STL [R1+0x4], R2 ;  /* 0x0000040201008387 */ /* 0x0009e20000100800 */
[----:B------:R-:W-:Y:S06]  /*11250*/  BAR.ARV 0x5, 0x180 ;  /* 0x0146000000007b1d */ /* 0x000fec0000002000 */
.L_x_13821:
[----:B------:R-:W-:Y:S02]  /*11260*/  ULDC UR4, c[0x0][0xc3c] ;  /* 0x00030f0000047ab9 */ /* 0x000fe40000000800 */
[----:B---3--:R-:W-:-:S13]  /*11270*/  ISETP.GE.AND P0, PT, R19, UR4, PT ;  /* 0x0000000413007c0c */ /* 0x008fda000bf06270 */
[----:B------:R-:W-:Y:S05]  /*11280*/  @!P0 BRA `(.L_x_13833) ;  /* 0xffffffac00308947 */ /* 0x000fea000383ffff */
[----:B------:R-:W-:Y:S05]  /*11290*/  BSYNC B8 ;  /* 0x0000000000087941 */ /* 0x000fea0003800000 */
.L_x_13731:
[----:B--2---:R-:W2:Y:S01]  /*112a0*/  LDL.LU R0, [R1+0x3c] ;  /* 0x00003c0001007983 */ /* 0x004ea20000300800 */
[----:B------:R-:W-:Y:S01]  /*112b0*/  BSSY B0, `(.L_x_13834) ;  /* 0x000000b000007945 */ /* 0x000fe20003800000 */
[----:B------:R-:W3:Y:S01]  /*112c0*/  S2R R5, SR_CgaCtaId ;  /* 0x0000000000057919 */ /* 0x000ee20000008800 */
[----:B--2---:R-:W-:-:S05]  /*112d0*/  VIADD R0, R0, 0x1 ;  /* 0x0000000100007836 */ /* 0x004fca0000000000 */
[----:B----4-:R-:W-:-:S04]  /*112e0*/  LEA.HI R2, R0, R0, RZ, 0x1 ;  /* 0x0000000000027211 */ /* 0x010fc800078f08ff */
[----:B-1----:R-:W-:-:S05]  /*112f0*/  LOP3.LUT R3, R2, 0xfffffffe, RZ, 0xc0, !PT ;  /* 0xfffffffe02037812 */ /* 0x002fca00078ec0ff */
[----:B------:R-:W-:Y:S01]  /*11300*/  IMAD.IADD R3, R0, 0x1, -R3 ;  /* 0x0000000100037824 */ /* 0x000fe200078e0a03 */
[----:B------:R-:W-:-:S04]  /*11310*/  MOV R0, 0x400 ;  /* 0x0000040000007802 */ /* 0x000fc80000000f00 */
[----:B---3--:R-:W-:Y:S02]  /*11320*/  LEA R0, R5, R0, 0x18 ;  /* 0x0000000005007211 */ /* 0x008fe400078ec0ff */
[----:B------:R-:W-:-:S04]  /*11330*/  SHF.L.U32 R3, R3, 0x1f, RZ ;  /* 0x0000001f03037819 */ /* 0x000fc800000006ff */
[----:B------:R-:W1:Y:S02]  /*11340*/  SYNCS.PHASECHK.TRANS64.TRYWAIT P0, [R0+URZ+0x22820], R3 ;  /* 0x02282003000075a7 */ /* 0x000e64000800017f */
[----:B-1----:R-:W-:Y:S05]  /*11350*/  @!P0 BRA `(.L_x_13835) ;  /* 0x0000001c005c8947 */ /* 0x002fea0003800000 */
.L_x_13903:
[----:B------:R-:W-:Y:S05]  /*11360*/  BSYNC B0 ;  /* 0x0000000000007941 */ /* 0x000fea0003800000 */
.L_x_13834:
[----:B------:R-:W-:-:S03]  /*11370*/  UMOV UR4, 0xffffffff ;  /* 0xffffffff00047882 */ /* 0x000fc60000000000 */
[----:B------:R-:W-:Y:S05]  /*11380*/  BRA.DIV UR4, `(.L_x_13836) ;  /* 0x0000001e04647947 */ /* 0x000fea000b800000 */
[----:B------:R-:W2:Y:S02]  /*11390*/  S2R R2, SR_TID.X ;  /* 0x0000000000027919 */ /* 0x000ea40000002100 */
[----:B--2---:R-:W-:-:S04]  /*113a0*/  SHF.R.U32.HI R2, RZ, 0x5, R2 ;  /* 0x00000005ff027819 */ /* 0x004fc80000011602 */
[----:B------:R-:W-:-:S05]  /*113b0*/  LOP3.LUT R2, R2, 0x3, RZ, 0xc0, !PT ;  /* 0x0000000302027812 */ /* 0x000fca00078ec0ff */
[----:B------:R2:W3:Y:S02]  /*113c0*/  SHFL.IDX PT, R14, R2, RZ, 0x1f ;  /* 0x00001fff020e7589 */ /* 0x0004e400000e0000 */
.L_x_13906:
[----:B---3--:R-:W-:Y:S01]  /*113d0*/  ISETP.NE.AND P0, PT, R14, RZ, PT ;  /* 0x000000ff0e00720c */ /* 0x008fe20003f05270 */
[----:B------:R-:W-:-:S12]  /*113e0*/  BSSY B0, `(.L_x_13837) ;  /* 0x0000027000007945 */ /* 0x000fd80003800000 */
[----:B------:R-:W-:Y:S05]  /*113f0*/  @P0 BRA `(.L_x_13838) ;  /* 0x0000000000940947 */ /* 0x000fea0003800000 */
[----:B------:R-:W-:-:S03]  /*11400*/  UMOV UR4, 0xffffffff ;  /* 0xffffffff00047882 */ /* 0x000fc60000000000 */
[----:B------:R-:W-:Y:S05]  /*11410*/  BRA.DIV UR4, `(.L_x_13839) ;  /* 0x0000001e04747947 */ /* 0x000fea000b800000 */
[----:B------:R-:W-:-:S13]  /*11420*/  ELECT P6, URZ, PT ;  /* 0x00000000003f782f */ /* 0x000fda00038c0000 */
.L_x_13909:
[----:B------:R-:W-:Y:S05]  /*11430*/  @!P6 BRA `(.L_x_13838) ;  /* 0x000000000084e947 */ /* 0x000fea0003800000 */
[----:B------:R-:W-:-:S06]  /*11440*/  ULOP3.LUT UR4, UR36, 0x2, URZ, 0xfc, !UPT ;  /* 0x0000000224047892 */ /* 0x000fcc000f8efc3f */
[----:B--2---:R-:W-:-:S05]  /*11450*/  IMAD.U32 R2, RZ, RZ, UR4 ;  /* 0x00000004ff027e24 */ /* 0x004fca000f8e00ff */
[----:B------:R-:W-:-:S13]  /*11460*/  ISETP.NE.AND P2, PT, R2, 0x3, PT ;  /* 0x000000030200780c */ /* 0x000fda0003f45270 */
[----:B------:R-:W-:Y:S05]  /*11470*/  @!P2 BRA `(.L_x_13840) ;  /* 0x000000000004a947 */ /* 0x000fea0003800000 */
[----:B------:R-:W-:Y:S01]  /*11480*/  BPT.TRAP 0x1 ;  /* 0x000000040000795c */ /* 0x000fe20000300000 */
.L_x_13840:
[----:B-1----:R-:W2:Y:S04]  /*11490*/  LDL R3, [R1+0x8] ;  /* 0x0000080001037983 */ /* 0x002ea80000100800 */
[----:B------:R-:W3:Y:S01]  /*114a0*/  LDL.LU R7, [R1+0x10] ;  /* 0x0000100001077983 */ /* 0x000ee20000300800 */
[----:B------:R-:W-:-:S04]  /*114b0*/  VIADD R2, R0, 0x22840 ;  /* 0x0002284000027836 */ /* 0x000fc80000000000 */
[C---:B--2---:R-:W-:Y:S02]  /*114c0*/  IMAD R6, R3.reuse, 0x8, R2 ;  /* 0x0000000803067824 */ /* 0x044fe400078e0202 */
[----:B------:R-:W-:Y:S01]  /*114d0*/  VIADD R3, R3, 0x1 ;  /* 0x0000000103037836 */ /* 0x000fe20000000000 */
[----:B---3--:R-:W-:-:S04]  /*114e0*/  SHF.L.U32 R5, R7, 0x1f, RZ ;  /* 0x0000001f07057819 */ /* 0x008fc800000006ff */
[C---:B------:R-:W-:Y:S01]  /*114f0*/  ISETP.NE.AND P1, PT, R3.reuse, 0x2, PT ;  /* 0x000000020300780c */ /* 0x040fe20003f25270 */
[----:B------:R-:W1:Y:S03]  /*11500*/  SYNCS.PHASECHK.TRANS64.TRYWAIT P0, [R6+URZ], R5 ;  /* 0x00000005060075a7 */ /* 0x000e66000800017f */
[----:B------:R-:W-:Y:S02]  /*11510*/  SEL R4, RZ, 0x1, P1 ;  /* 0x00000001ff047807 */ /* 0x000fe40000800000 */
[----:B------:R-:W-:Y:S02]  /*11520*/  SEL R3, R3, RZ, P1 ;  /* 0x000000ff03037207 */ /* 0x000fe40000800000 */
[----:B------:R-:W-:-:S03]  /*11530*/  LOP3.LUT R4, R7, R4, RZ, 0x3c, !PT ;  /* 0x0000000407047212 */ /* 0x000fc600078e3cff */
[----:B------:R-:W-:Y:S01]  /*11540*/  IMAD R7, R3, 0x8, R2 ;  /* 0x0000000803077824 */ /* 0x000fe200078e0202 */
[----:B------:R-:W-:Y:S01]  /*11550*/  SHF.L.U32 R2, R4, 0x1f, RZ ;  /* 0x0000001f04027819 */ /* 0x000fe200000006ff */
[----:B-1----:R-:W-:Y:S06]  /*11560*/  @!P0 BRA `(.L_x_13841) ;  /* 0x0000001c00408947 */ /* 0x002fec0003800000 */
.L_x_13910:
[----:B------:R-:W2:Y:S02]  /*11570*/  SYNCS.PHASECHK.TRANS64.TRYWAIT P0, [R7+URZ], R2 ;  /* 0x00000002070075a7 */ /* 0x000ea4000800017f */
[----:B--2---:R-:W-:Y:S05]  /*11580*/  @!P0 BRA `(.L_x_13842) ;  /* 0x0000001c004c8947 */ /* 0x004fea0003800000 */
.L_x_13911:
[----:B------:R-:W-:Y:S05]  /*11590*/  @!P2 BRA `(.L_x_13843) ;  /* 0x000000000004a947 */ /* 0x000fea0003800000 */
[----:B------:R-:W-:Y:S01]  /*115a0*/  BPT.TRAP 0x1 ;  /* 0x000000040000795c */ /* 0x000fe20000300000 */
.L_x_13843:
[----:B------:R-:W3:Y:S01]  /*115b0*/  LDL.LU R4, [R1+0x8] ;  /* 0x0000080001047983 */ /* 0x000ee20000300800 */
[----:B------:R-:W-:-:S04]  /*115c0*/  VIADD R0, R0, 0x22860 ;  /* 0x0002286000007836 */ /* 0x000fc80000000000 */
[----:B---3--:R-:W-:-:S04]  /*115d0*/  IMAD R4, R4, 0x8, R0 ;  /* 0x0000000804047824 */ /* 0x008fc800078e0200 */
[----:B------:R-:W3:Y:S02]  /*115e0*/  SYNCS.PHASECHK.TRANS64.TRYWAIT P0, [R4+URZ], R5 ;  /* 0x00000005040075a7 */ /* 0x000ee4000800017f */
[----:B---3--:R-:W-:Y:S05]  /*115f0*/  @!P0 BRA `(.L_x_13844) ;  /* 0x0000001c00448947 */ /* 0x008fea0003800000 */
.L_x_13912:
[----:B------:R-:W-:-:S07]  /*11600*/  IMAD R3, R3, 0x8, R0 ;  /* 0x0000000803037824 */ /* 0x000fce00078e0200 */
.L_x_13845:
[----:B----4-:R4:W0:Y:S02]  /*11610*/  SYNCS.PHASECHK.TRANS64.TRYWAIT P0, [R3+URZ], R2 ;  /* 0x00000002030075a7 */ /* 0x010824000800017f */
[----:B0-----:R-:W-:Y:S05]  /*11620*/  @!P0 NANOSLEEP.SYNCS 0x989680 ;  /* 0x009896800000895d */ /* 0x001fea0003900000 */
[----:B------:R-:W0:Y:S02]  /*11630*/  @!P0 SYNCS.PHASECHK.TRANS64 P0, [R3+URZ], R2 ;  /* 0x00000002030085a7 */ /* 0x000e24000800007f */
[----:B0-----:R-:W-:Y:S05]  /*11640*/  @!P0 BRA `(.L_x_13845) ;  /* 0xfffffffc00f08947 */ /* 0x001fea000383ffff */
.L_x_13838:
[----:B------:R-:W-:Y:S05]  /*11650*/  BSYNC B0 ;  /* 0x0000000000007941 */ /* 0x000fea0003800000 */
.L_x_13837:
[----:B------:R-:W-:Y:S05]  /*11660*/  EXIT ;  /* 0x000000000000794d */ /* 0x000fea0003800000 */
.L_x_13673:
[----:B0-----:R0:W1:Y:S02]  /*11670*/  SYNCS.PHASECHK.TRANS64.TRYWAIT P0, [R7+URZ+0x22800], R0 ;  /* 0x02280000070075a7 */ /* 0x001064000800017f */
[----:B-1----:R-:W-:Y:S05]  /*11680*/  @!P0 NANOSLEEP.SYNCS 0x989680 ;  /* 0x009896800000895d */ /* 0x002fea0003900000 */
[----:B------:R-:W1:Y:S02]  /*11690*/  @!P0 SYNCS.PHASECHK.TRANS64 P0, [R7+URZ+0x22800], R0 ;  /* 0x02280000070085a7 */ /* 0x000e64000800007f */
[----:B-1----:R-:W-:Y:S05]  /*116a0*/  @!P0 BRA `(.L_x_13673) ;  /* 0xfffffffc00f08947 */ /* 0x002fea000383ffff */
[----:B------:R-:W-:Y:S05]  /*116b0*/  BRA `(.L_x_13846) ;  /* 0xffffff04002c7947 */ /* 0x000fea000383ffff */
.L_x_13677:
[----:B-1----:R1:W2:Y:S02]  /*116c0*/  SYNCS.PHASECHK.TRANS64.TRYWAIT P1, [R6+URZ+0x22830], R11 ;  /* 0x0228300b060075a7 */ /* 0x0022a4000802017f */
[----:B--2---:R-:W-:Y:S05]  /*116d0*/  @!P1 NANOSLEEP.SYNCS 0x989680 ;  /* 0x009896800000995d */ /* 0x004fea0003900000 */
[----:B------:R-:W2:Y:S02]  /*116e0*/  @!P1 SYNCS.PHASECHK.TRANS64 P1, [R6+URZ+0x22830], R11 ;  /* 0x0228300b060095a7 */ /* 0x000ea4000802007f */
[----:B--2---:R-:W-:Y:S05]  /*116f0*/  @!P1 BRA `(.L_x_13677) ;  /* 0xfffffffc00f09947 */ /* 0x004fea000383ffff */
[----:B------:R-:W-:Y:S05]  /*11700*/  BRA `(.L_x_13676) ;  /* 0xffffff0400587947 */ /* 0x000fea000383ffff */
.L_x_13681:
[----:B---3--:R3:W4:Y:S02]  /*11710*/  SYNCS.PHASECHK.TRANS64.TRYWAIT P3, [R6+URZ+0x22850], R11 ;  /* 0x0228500b060075a7 */ /* 0x008724000806017f */
[----:B----4-:R-:W-:Y:S05]  /*11720*/  @!P3 NANOSLEEP.SYNCS 0x989680 ;  /* 0x009896800000b95d */ /* 0x010fea0003900000 */
[----:B------:R-:W4:Y:S02]  /*11730*/  @!P3 SYNCS.PHASECHK.TRANS64 P3, [R6+URZ+0x22850], R11 ;  /* 0x0228500b0600b5a7 */ /* 0x000f24000806007f */
[----:B----4-:R-:W-:Y:S05]  /*11740*/  @!P3 BRA `(.L_x_13681) ;  /* 0xfffffffc00f0b947 */ /* 0x010fea000383ffff */
[----:B------:R-:W-:Y:S05]  /*11750*/  BRA `(.L_x_13680) ;  /* 0xffffff1c005c7947 */ /* 0x000fea000383ffff */
.L_x_13686:
[----:B-1----:R-:W-:-:S04]  /*11760*/  IMAD.U32 R5, RZ, RZ, UR25 ;  /* 0x00000019ff057e24 */ /* 0x002fc8000f8e00ff */
[----:B------:R1:W2:Y:S03]  /*11770*/  SYNCS.PHASECHK.TRANS64.TRYWAIT P3, [R5+URZ+0x22830], R6 ;  /* 0x02283006050075a7 */ /* 0x0002a6000806017f */
[----:B--2---:R-:W-:Y:S05]  /*11780*/  @!P3 NANOSLEEP.SYNCS 0x989680 ;  /* 0x009896800000b95d */ /* 0x004fea0003900000 */
[----:B------:R-:W2:Y:S02]  /*11790*/  @!P3 SYNCS.PHASECHK.TRANS64 P3, [R5+URZ+0x22830], R6 ;  /* 0x022830060500b5a7 */ /* 0x000ea4000806007f */
[----:B--2---:R-:W-:Y:S05]  /*117a0*/  @!P3 BRA `(.L_x_13686) ;  /* 0xfffffffc00ecb947 */ /* 0x004fea000383ffff */
[----:B------:R-:W-:Y:S05]  /*117b0*/  BRA `(.L_x_13685) ;  /* 0xffffff20008c7947 */ /* 0x000fea000383ffff */
.L_x_13690:
[----:B--2---:R2:W3:Y:S02]  /*117c0*/  SYNCS.PHASECHK.TRANS64.TRYWAIT P3, [R177+URZ+0x22850], R6 ;  /* 0x02285006b10075a7 */ /* 0x0044e4000806017f */
[----:B---3--:R-:W-:Y:S05]  /*117d0*/  @!P3 NANOSLEEP.SYNCS 0x989680 ;  /* 0x009896800000b95d */ /* 0x008fea0003900000 */
[----:B------:R-:W3:Y:S02]  /*117e0*/  @!P3 SYNCS.PHASECHK.TRANS64 P3, [R177+URZ+0x22850], R6 ;  /* 0x02285006b100b5a7 */ /* 0x000ee4000806007f */
[----:B---3--:R-:W-:Y:S05]  /*117f0*/  @!P3 BRA `(.L_x_13690) ;  /* 0xfffffffc00f0b947 */ /* 0x008fea000383ffff */
[----:B------:R-:W-:Y:S05]  /*11800*/  BRA `(.L_x_13689) ;  /* 0xffffff4000807947 */ /* 0x000fea000383ffff */
.L_x_13696:
[----:B-1----:R-:W-:-:S04]  /*11810*/  IMAD.U32 R5, RZ, RZ, UR24 ;  /* 0x00000018ff057e24 */ /* 0x002fc8000f8e00ff */
[----:B------:R1:W2:Y:S03]  /*11820*/  SYNCS.PHASECHK.TRANS64.TRYWAIT P1, [R5+URZ+0x22830], R6 ;  /* 0x02283006050075a7 */ /* 0x0002a6000802017f */
[----:B--2---:R-:W-:Y:S05]  /*11830*/  @!P1 NANOSLEEP.SYNCS 0x989680 ;  /* 0x009896800000995d */ /* 0x004fea0003900000 */
[----:B------:R-:W2:Y:S02]  /*11840*/  @!P1 SYNCS.PHASECHK.TRANS64 P1, [R5+URZ+0x22830], R6 ;  /* 0x02283006050095a7 */ /* 0x000ea4000802007f */
[----:B--2---:R-:W-:Y:S05]  /*11850*/  @!P1 BRA `(.L_x_13696) ;  /* 0xfffffffc00ec9947 */ /* 0x004fea000383ffff */
[----:B------:R-:W-:Y:S05]  /*11860*/  BRA `(.L_x_13695) ;  /* 0xffffff44008c7947 */ /* 0x000fea000383ffff */
.L_x_13700:
[----:B--2---:R2:W3:Y:S02]  /*11870*/  SYNCS.PHASECHK.TRANS64.TRYWAIT P1, [R183+URZ+0x22850], R6 ;  /* 0x02285006b70075a7 */ /* 0x0044e4000802017f */
[----:B---3--:R-:W-:Y:S05]  /*11880*/  @!P1 NANOSLEEP.SYNCS 0x989680 ;  /* 0x009896800000995d */ /* 0x008fea0003900000 */
[----:B------:R-:W3:Y:S02]  /*11890*/  @!P1 SYNCS.PHASECHK.TRANS64 P1, [R183+URZ+0x22850], R6 ;  /* 0x02285006b70095a7 */ /* 0x000ee4000802007f */
[----:B---3--:R-:W-:Y:S05]  /*118a0*/  @!P1 BRA `(.L_x_13700) ;  /* 0xfffffffc00f09947 */ /* 0x008fea000383ffff */
[----:B------:R-:W-:Y:S05]  /*118b0*/  BRA `(.L_x_13699) ;  /* 0xffffff5c00ac7947 */ /* 0x000fea000383ffff */
.L_x_13743:
        /* <DEDUP_REMOVED lines=11> */
.L_x_13848:
[----:B------:R-:W-:Y:S05]  /*11970*/  BSYNC B0 ;  /* 0x0000000000007941 */ /* 0x000fea0003800000 */
.L_x_13847:
[----:B------:R-:W-:Y:S05]  /*11980*/  BRA `(.L_x_13849) ;  /* 0xffffffb000847947 */ /* 0x000fea000383ffff */
.L_x_13745:
[----:B------:R-:W-:Y:S01]  /*11990*/  BSSY B0, `(.L_x_13850) ;  /* 0x0000006000007945 */ /* 0x000fe20003800000 */
[----:B------:R-:W-:-:S07]  /*119a0*/  IMAD.MOV.U32 R15, RZ, RZ, -0x1 ;  /* 0xffffffffff0f7424 */ /* 0x000fce00078e00ff */
[----:B0123--:R-:W-:Y:S05]  /*119b0*/  WARPSYNC.COLLECTIVE R15, `(.L_x_13851) ;  /* 0x000000000f0c7348 */ /* 0x00ffea0003c00000 */
[----:B------:R-:W-:Y:S02]  /*119c0*/  ELECT P6, UR62, PT ;  /* 0x00000000003e782f */ /* 0x000fe400038c0000 */
[----:B------:R-:W-:Y:S01]  /*119d0*/  MOV R14, UR62 ;  /* 0x0000003e000e7c02 */ /* 0x000fe20008000f00 */
[----:B0123--:R-:W-:Y:S10]  /*119e0*/  ENDCOLLECTIVE ;  /* 0x000000000000791b */ /* 0x00fff40003800000 */
.L_x_13851:
[----:B------:R-:W-:Y:S05]  /*119f0*/  BSYNC B0 ;  /* 0x0000000000007941 */ /* 0x000fea0003800000 */
.L_x_13850:
[----:B------:R-:W-:Y:S05]  /*11a00*/  BRA `(.L_x_13852) ;  /* 0xffffffb0008c7947 */ /* 0x000fea000383ffff */
.L_x_13747:
[----:B---3--:R3:W4:Y:S02]  /*11a10*/  SYNCS.PHASECHK.TRANS64.TRYWAIT P0, [R0+URZ+0x22840], R2 ;  /* 0x02284002000075a7 */ /* 0x008724000800017f */
[----:B----4-:R-:W-:Y:S05]  /*11a20*/  @!P0 NANOSLEEP.SYNCS 0x989680 ;  /* 0x009896800000895d */ /* 0x010fea0003900000 */
[----:B------:R-:W4:Y:S02]  /*11a30*/  @!P0 SYNCS.PHASECHK.TRANS64 P0, [R0+URZ+0x22840], R2 ;  /* 0x02284002000085a7 */ /* 0x000f24000800007f */
[----:B----4-:R-:W-:Y:S05]  /*11a40*/  @!P0 BRA `(.L_x_13747) ;  /* 0xfffffffc00f08947 */ /* 0x010fea000383ffff */
[----:B------:R-:W-:Y:S05]  /*11a50*/  BRA `(.L_x_13853) ;  /* 0xffffffb000f87947 */ /* 0x000fea000383ffff */
.L_x_13751:
[----:B------:R-:W2:Y:S01]  /*11a60*/  LDL.LU R11, [R1+0x34] ;  /* 0x00003400010b7983 */ /* 0x000ea20000300800 */
[----:B------:R-:W-:Y:S02]  /*11a70*/  IMAD.MOV.U32 R13, RZ, RZ, R0 ;  /* 0x000000ffff0d7224 */ /* 0x000fe400078e0000 */
[----:B------:R-:W-:Y:S02]  /*11a80*/  IMAD.MOV.U32 R12, RZ, RZ, RZ ;  /* 0x000000ffff0c7224 */ /* 0x000fe400078e00ff */
[----:B------:R-:W-:Y:S02]  /*11a90*/  IMAD.MOV.U32 R15, RZ, RZ, -0x1 ;  /* 0xffffffffff0f7424 */ /* 0x000fe400078e00ff */
[----:B------:R-:W-:-:S04]  /*11aa0*/  IMAD R17, R17, 0x80, R8 ;  /* 0x0000008011117824 */ /* 0x000fc800078e0208 */
[----:B------:R-:W-:Y:S02]  /*11ab0*/  VIADD R6, R17, 0x60 ;  /* 0x0000006011067836 */ /* 0x000fe40000000000 */
[----:B--2---:R-:W-:Y:S02]  /*11ac0*/  IMAD R3, R11, R7, RZ ;  /* 0x000000070b037224 */ /* 0x004fe400078e02ff */
[----:B------:R-:W-:-:S03]  /*11ad0*/  IMAD.MOV.U32 R11, RZ, RZ, 0x181f ;  /* 0x0000181fff0b7424 */ /* 0x000fc600078e00ff */
[----:B------:R-:W-:-:S13]  /*11ae0*/  ISETP.GE.AND P1, PT, R17, R3, PT ;  /* 0x000000031100720c */ /* 0x000fda0003f26270 */
[----:B-----5:R-:W-:Y:S05]  /*11af0*/  WARPSYNC.COLLECTIVE R15, `(.L_x_13854) ;  /* 0x000000000f087348 */ /* 0x020fea0003c00000 */
[----:B------:R0:W1:Y:S02]  /*11b00*/  SHFL.IDX P6, R14, R13, R12, R11 ;  /* 0x0000000c0d0e7389 */ /* 0x00006400000c000b */
[----:B01---5:R-:W-:Y:S01]  /*11b10*/  ENDCOLLECTIVE ;  /* 0x000000000000791b */ /* 0x023fe20003800000 */
.L_x_13854:
[----:B------:R-:W-:Y:S02]  /*11b20*/  IMAD.MOV.U32 R13, RZ, RZ, R2 ;  /* 0x000000ffff0d7224 */ /* 0x000fe400078e0002 */
[----:B------:R-:W-:-:S07]  /*11b30*/  IMAD.MOV.U32 R4, RZ, RZ, R14 ;  /* 0x000000ffff047224 */ /* 0x000fce00078e000e */
[----:B------:R-:W-:Y:S05]  /*11b40*/  WARPSYNC.COLLECTIVE R15, `(.L_x_13855) ;  /* 0x000000000f087348 */ /* 0x000fea0003c00000 */
[----:B------:R0:W1:Y:S02]  /*11b50*/  SHFL.IDX P6, R14, R13, R12, R11 ;  /* 0x0000000c0d0e7389 */ /* 0x00006400000c000b */
[----:B01----:R-:W-:Y:S01]  /*11b60*/  ENDCOLLECTIVE ;  /* 0x000000000000791b */ /* 0x003fe20003800000 */
.L_x_13855:
[----:B------:R-:W-:Y:S02]  /*11b70*/  IMAD.MOV.U32 R13, RZ, RZ, R0 ;  /* 0x000000ffff0d7224 */ /* 0x000fe400078e0000 */
[----:B------:R-:W-:Y:S02]  /*11b80*/  IMAD.MOV.U32 R12, RZ, RZ, 0x1 ;  /* 0x00000001ff0c7424 */ /* 0x000fe400078e00ff */
[----:B------:R-:W-:-:S07]  /*11b90*/  IMAD.MOV.U32 R5, RZ, RZ, R14 ;  /* 0x000000ffff057224 */ /* 0x000fce00078e000e */
[----:B------:R-:W-:Y:S05]  /*11ba0*/  WARPSYNC.COLLECTIVE R15, `(.L_x_13856) ;  /* 0x000000000f087348 */ /* 0x000fea0003c00000 */
[----:B------:R0:W1:Y:S02]  /*11bb0*/  SHFL.IDX P6, R14, R13, R12, R11 ;  /* 0x0000000c0d0e7389 */ /* 0x00006400000c000b */
[----:B01----:R-:W-:Y:S01]  /*11bc0*/  ENDCOLLECTIVE ;  /* 0x000000000000791b */ /* 0x003fe20003800000 */
.L_x_13856:
        /* <DEDUP_REMOVED lines=16> */
.L_x_13857:
[----:B------:R-:W-:Y:S02]  /*11cd0*/  IMAD.MOV.U32 R13, RZ, RZ, R0 ;  /* 0x000000ffff0d7224 */ /* 0x000fe400078e0000 */
[----:B------:R-:W-:Y:S02]  /*11ce0*/  IMAD.MOV.U32 R12, RZ, RZ, 0x2 ;  /* 0x00000002ff0c7424 */ /* 0x000fe400078e00ff */
[----:B------:R-:W-:-:S07]  /*11cf0*/  IMAD.MOV.U32 R5, RZ, RZ, R14 ;  /* 0x000000ffff057224 */ /* 0x000fce00078e000e */
[----:B------:R-:W-:Y:S05]  /*11d00*/  WARPSYNC.COLLECTIVE R15, `(.L_x_13858) ;  /* 0x000000000f087348 */ /* 0x000fea0003c00000 */
[----:B------:R0:W1:Y:S02]  /*11d10*/  SHFL.IDX P6, R14, R13, R12, R11 ;  /* 0x0000000c0d0e7389 */ /* 0x00006400000c000b */
[----:B01----:R-:W-:Y:S01]  /*11d20*/  ENDCOLLECTIVE ;  /* 0x000000000000791b */ /* 0x003fe20003800000 */
.L_x_13858:
        /* <DEDUP_REMOVED lines=16> */
.L_x_13859:
[----:B------:R-:W-:Y:S02]  /*11e30*/  IMAD.MOV.U32 R13, RZ, RZ, R0 ;  /* 0x000000ffff0d7224 */ /* 0x000fe400078e0000 */
[----:B------:R-:W-:Y:S02]  /*11e40*/  IMAD.MOV.U32 R12, RZ, RZ, 0x3 ;  /* 0x00000003ff0c7424 */ /* 0x000fe400078e00ff */
[----:B------:R-:W-:-:S07]  /*11e50*/  IMAD.MOV.U32 R5, RZ, RZ, R14 ;  /* 0x000000ffff057224 */ /* 0x000fce00078e000e */
[----:B------:R-:W-:Y:S05]  /*11e60*/  WARPSYNC.COLLECTIVE R15, `(.L_x_13860) ;  /* 0x000000000f087348 */ /* 0x000fea0003c00000 */
[----:B------:R0:W1:Y:S02]  /*11e70*/  SHFL.IDX P6, R14, R13, R12, R11 ;  /* 0x0000000c0d0e7389 */ /* 0x00006400000c000b */
[----:B01----:R-:W-:Y:S01]  /*11e80*/  ENDCOLLECTIVE ;  /* 0x000000000000791b */ /* 0x003fe20003800000 */
.L_x_13860:
        /* <DEDUP_REMOVED lines=16> */
.L_x_13861:
[----:B------:R-:W-:Y:S02]  /*11f90*/  IMAD.MOV.U32 R13, RZ, RZ, R0 ;  /* 0x000000ffff0d7224 */ /* 0x000fe400078e0000 */
[----:B------:R-:W-:Y:S02]  /*11fa0*/  IMAD.MOV.U32 R12, RZ, RZ, 0x4 ;  /* 0x00000004ff0c7424 */ /* 0x000fe400078e00ff */
[----:B------:R-:W-:-:S07]  /*11fb0*/  IMAD.MOV.U32 R5, RZ, RZ, R14 ;  /* 0x000000ffff057224 */ /* 0x000fce00078e000e */
[----:B------:R-:W-:Y:S05]  /*11fc0*/  WARPSYNC.COLLECTIVE R15, `(.L_x_13862) ;  /* 0x000000000f087348 */ /* 0x000fea0003c00000 */
[----:B------:R0:W1:Y:S02]  /*11fd0*/  SHFL.IDX P6, R14, R13, R12, R11 ;  /* 0x0000000c0d0e7389 */ /* 0x00006400000c000b */
[----:B01----:R-:W-:Y:S01]  /*11fe0*/  ENDCOLLECTIVE ;  /* 0x000000000000791b */ /* 0x003fe20003800000 */
.L_x_13862:
        /* <DEDUP_REMOVED lines=16> */
.L_x_13863:
[----:B------:R-:W-:Y:S02]  /*120f0*/  IMAD.MOV.U32 R13, RZ, RZ, R0 ;  /* 0x000000ffff0d7224 */ /* 0x000fe400078e0000 */
[----:B------:R-:W-:Y:S02]  /*12100*/  IMAD.MOV.U32 R12, RZ, RZ, 0x5 ;  /* 0x00000005ff0c7424 */ /* 0x000fe400078e00ff */
[----:B------:R-:W-:-:S07]  /*12110*/  IMAD.MOV.U32 R5, RZ, RZ, R14 ;  /* 0x000000ffff057224 */ /* 0x000fce00078e000e */
[----:B------:R-:W-:Y:S05]  /*12120*/  WARPSYNC.COLLECTIVE R15, `(.L_x_13864) ;  /* 0x000000000f087348 */ /* 0x000fea0003c00000 */
[----:B------:R0:W1:Y:S02]  /*12130*/  SHFL.IDX P6, R14, R13, R12, R11 ;  /* 0x0000000c0d0e7389 */ /* 0x00006400000c000b */
[----:B01----:R-:W-:Y:S01]  /*12140*/  ENDCOLLECTIVE ;  /* 0x000000000000791b */ /* 0x003fe20003800000 */
.L_x_13864:
        /* <DEDUP_REMOVED lines=16> */
.L_x_13865:
[----:B------:R-:W-:Y:S02]  /*12250*/  IMAD.MOV.U32 R13, RZ, RZ, R0 ;  /* 0x000000ffff0d7224 */ /* 0x000fe400078e0000 */
[----:B------:R-:W-:Y:S02]  /*12260*/  IMAD.MOV.U32 R12, RZ, RZ, 0x6 ;  /* 0x00000006ff0c7424 */ /* 0x000fe400078e00ff */
[----:B------:R-:W-:-:S07]  /*12270*/  IMAD.MOV.U32 R5, RZ, RZ, R14 ;  /* 0x000000ffff057224 */ /* 0x000fce00078e000e */
[----:B------:R-:W-:Y:S05]  /*12280*/  WARPSYNC.COLLECTIVE R15, `(.L_x_13866) ;  /* 0x000000000f087348 */ /* 0x000fea0003c00000 */
[----:B------:R0:W1:Y:S02]  /*12290*/  SHFL.IDX P6, R14, R13, R12, R11 ;  /* 0x0000000c0d0e7389 */ /* 0x00006400000c000b */
[----:B01----:R-:W-:Y:S01]  /*122a0*/  ENDCOLLECTIVE ;  /* 0x000000000000791b */ /* 0x003fe20003800000 */
.L_x_13866:
        /* <DEDUP_REMOVED lines=15> */
.L_x_13867:
[----:B------:R-:W-:Y:S02]  /*123a0*/  IMAD.MOV.U32 R13, RZ, RZ, R0 ;  /* 0x000000ffff0d7224 */ /* 0x000fe400078e0000 */
[----:B------:R-:W-:Y:S02]  /*123b0*/  IMAD.MOV.U32 R12, RZ, RZ, 0x7 ;  /* 0x00000007ff0c7424 */ /* 0x000fe400078e00ff */
[----:B------:R-:W-:-:S07]  /*123c0*/  IMAD.MOV.U32 R5, RZ, RZ, R14 ;  /* 0x000000ffff057224 */ /* 0x000fce00078e000e */
[----:B------:R-:W-:Y:S05]  /*123d0*/  WARPSYNC.COLLECTIVE R15, `(.L_x_13868) ;  /* 0x000000000f087348 */ /* 0x000fea0003c00000 */
[----:B------:R0:W1:Y:S02]  /*123e0*/  SHFL.IDX P6, R14, R13, R12, R11 ;  /* 0x0000000c0d0e7389 */ /* 0x00006400000c000b */
[----:B01----:R-:W-:Y:S01]  /*123f0*/  ENDCOLLECTIVE ;  /* 0x000000000000791b */ /* 0x003fe20003800000 */
.L_x_13868:
        /* <DEDUP_REMOVED lines=10> */
.L_x_13869:
[----:B------:R-:W-:Y:S01]  /*124a0*/  @!PT LDS RZ, [RZ] ;  /* 0x00000000fffff984 */ /* 0x000fe20000000800 */
[----:B------:R-:W-:Y:S01]  /*124b0*/  @!PT LDS RZ, [RZ] ;  /* 0x00000000fffff984 */ /* 0x000fe20000000800 */
[----:B------:R-:W-:Y:S01]  /*124c0*/  @!PT LDS RZ, [RZ] ;  /* 0x00000000fffff984 */ /* 0x000fe20000000800 */
[----:B------:R0:W-:Y:S01]  /*124d0*/  @!P1 LDGSTS.E.BYPASS.LTC128B.128 [R9+0x1b400], desc[UR40][R4.64], !P0 ;  /* 0x1b40000004099fae */ /* 0x0001e2000c101d68 */
[----:B------:R-:W-:Y:S01]  /*124e0*/  IMAD.MOV.U32 R2, RZ, RZ, R14 ;  /* 0x000000ffff027224 */ /* 0x000fe200078e000e */
[----:B------:R-:W-:Y:S06]  /*124f0*/  BRA `(.L_x_13870) ;  /* 0xffffffb400a07947 */ /* 0x000fec000383ffff */
.L_x_13754:
[----:B--2---:R-:W2:Y:S02]  /*12500*/  LDL R2, [R1+0x4] ;  /* 0x0000040001027983 */ /* 0x004ea40000100800 */
[----:B--2---:R2:W3:Y:S02]  /*12510*/  SYNCS.PHASECHK.TRANS64.TRYWAIT P0, [R2+URZ+0x22820], R0 ;  /* 0x02282000020075a7 */ /* 0x0044e4000800017f */
[----:B---3--:R-:W-:Y:S05]  /*12520*/  @!P0 NANOSLEEP.SYNCS 0x989680 ;  /* 0x009896800000895d */ /* 0x008fea0003900000 */
[----:B------:R-:W3:Y:S02]  /*12530*/  @!P0 SYNCS.PHASECHK.TRANS64 P0, [R2+URZ+0x22820], R0 ;  /* 0x02282000020085a7 */ /* 0x000ee4000800007f */
[----:B---3--:R-:W-:Y:S05]  /*12540*/  @!P0 BRA `(.L_x_13754) ;  /* 0xfffffffc00ec8947 */ /* 0x008fea000383ffff */
[----:B------:R-:W-:Y:S05]  /*12550*/  BRA `(.L_x_13871) ;  /* 0xffffffb800007947 */ /* 0x000fea000383ffff */
.L_x_13758:
[----:B0-----:R0:W1:Y:S02]  /*12560*/  SYNCS.PHASECHK.TRANS64.TRYWAIT P0, [R2+URZ+0x22860], R0 ;  /* 0x02286000020075a7 */ /* 0x001064000800017f */
[----:B-1----:R-:W-:Y:S05]  /*12570*/  @!P0 NANOSLEEP.SYNCS 0x989680 ;  /* 0x009896800000895d */ /* 0x002fea0003900000 */
[----:B------:R-:W1:Y:S02]  /*12580*/  @!P0 SYNCS.PHASECHK.TRANS64 P0, [R2+URZ+0x22860], R0 ;  /* 0x02286000020085a7 */ /* 0x000e64000800007f */
[----:B-1----:R-:W-:Y:S05]  /*12590*/  @!P0 BRA `(.L_x_13758) ;  /* 0xfffffffc00f08947 */ /* 0x002fea000383ffff */
[----:B------:R-:W-:Y:S05]  /*125a0*/  BRA `(.L_x_13872) ;  /* 0xffffffb800307947 */ /* 0x000fea000383ffff */
.L_x_13773:
[----:B-1----:R1:W2:Y:S02]  /*125b0*/  SYNCS.PHASECHK.TRANS64.TRYWAIT P0, [R3+URZ+0x22840], R2 ;  /* 0x02284002030075a7 */ /* 0x0022a4000800017f */
[----:B--2---:R-:W-:Y:S05]  /*125c0*/  @!P0 NANOSLEEP.SYNCS 0x989680 ;  /* 0x009896800000895d */ /* 0x004fea0003900000 */
[----:B------:R-:W2:Y:S02]  /*125d0*/  @!P0 SYNCS.PHASECHK.TRANS64 P0, [R3+URZ+0x22840], R2 ;  /* 0x02284002030085a7 */ /* 0x000ea4000800007f */
[----:B--2---:R-:W-:Y:S05]  /*125e0*/  @!P0 BRA `(.L_x_13773) ;  /* 0xfffffffc00f08947 */ /* 0x004fea000383ffff */
[----:B------:R-:W-:Y:S05]  /*125f0*/  BRA `(.L_x_13873) ;  /* 0xffffffc000547947 */ /* 0x000fea000383ffff */
.L_x_13778:
[----:B0-----:R0:W2:Y:S02]  /*12600*/  SYNCS.PHASECHK.TRANS64.TRYWAIT P0, [R3+URZ+0x22860], R2 ;  /* 0x02286002030075a7 */ /* 0x0010a4000800017f */
[----:B--2---:R-:W-:Y:S05]  /*12610*/  @!P0 NANOSLEEP.SYNCS 0x989680 ;  /* 0x009896800000895d */ /* 0x004fea0003900000 */
[----:B------:R-:W2:Y:S02]  /*12620*/  @!P0 SYNCS.PHASECHK.TRANS64 P0, [R3+URZ+0x22860], R2 ;  /* 0x02286002030085a7 */ /* 0x000ea4000800007f */
[----:B--2---:R-:W-:Y:S05]  /*12630*/  @!P0 BRA `(.L_x_13778) ;  /* 0xfffffffc00f08947 */ /* 0x004fea000383ffff */
[----:B------:R-:W-:Y:S05]  /*12640*/  BRA `(.L_x_13874) ;  /* 0xffffffc000dc7947 */ /* 0x000fea000383ffff */
.L_x_13789:
[----:B0-----:R0:W1:Y:S02]  /*12650*/  SYNCS.PHASECHK.TRANS64.TRYWAIT P0, [R4+URZ+0x22840], R2 ;  /* 0x02284002040075a7 */ /* 0x001064000800017f */
[----:B-1----:R-:W-:Y:S05]  /*12660*/  @!P0 NANOSLEEP.SYNCS 0x989680 ;  /* 0x009896800000895d */ /* 0x002fea0003900000 */
[----:B------:R-:W1:Y:S02]  /*12670*/  @!P0 SYNCS.PHASECHK.TRANS64 P0, [R4+URZ+0x22840], R2 ;  /* 0x02284002040085a7 */ /* 0x000e64000800007f */
[----:B-1----:R-:W-:Y:S05]  /*12680*/  @!P0 BRA `(.L_x_13789) ;  /* 0xfffffffc00f08947 */ /* 0x002fea000383ffff */
[----:B------:R-:W-:Y:S05]  /*12690*/  BRA `(.L_x_13875) ;  /* 0xffffffc800e47947 */ /* 0x000fea000383ffff */
.L_x_13794:
[----:B-1----:R1:W2:Y:S02]  /*126a0*/  SYNCS.PHASECHK.TRANS64.TRYWAIT P0, [R4+URZ+0x22860], R2 ;  /* 0x02286002040075a7 */ /* 0x0022a4000800017f */
[----:B--2---:R-:W-:Y:S05]  /*126b0*/  @!P0 NANOSLEEP.SYNCS 0x989680 ;  /* 0x009896800000895d */ /* 0x004fea0003900000 */
[----:B------:R-:W2:Y:S02]  /*126c0*/  @!P0 SYNCS.PHASECHK.TRANS64 P0, [R4+URZ+0x22860], R2 ;  /* 0x02286002040085a7 */ /* 0x000ea4000800007f */
[----:B--2---:R-:W-:Y:S05]  /*126d0*/  @!P0 BRA `(.L_x_13794) ;  /* 0xfffffffc00f08947 */ /* 0x004fea000383ffff */
[----:B------:R-:W-:Y:S05]  /*126e0*/  BRA `(.L_x_13876) ;  /* 0xffffffcc00687947 */ /* 0x000fea000383ffff */
.L_x_13805:
[----:B-1----:R1:W2:Y:S02]  /*126f0*/  SYNCS.PHASECHK.TRANS64.TRYWAIT P0, [R4+URZ+0x22840], R2 ;  /* 0x02284002040075a7 */ /* 0x0022a4000800017f */
[----:B--2---:R-:W-:Y:S05]  /*12700*/  @!P0 NANOSLEEP.SYNCS 0x989680 ;  /* 0x009896800000895d */ /* 0x004fea0003900000 */
[----:B------:R-:W2:Y:S02]  /*12710*/  @!P0 SYNCS.PHASECHK.TRANS64 P0, [R4+URZ+0x22840], R2 ;  /* 0x02284002040085a7 */ /* 0x000ea4000800007f */
[----:B--2---:R-:W-:Y:S05]  /*12720*/  @!P0 BRA `(.L_x_13805) ;  /* 0xfffffffc00f08947 */ /* 0x004fea000383ffff */
[----:B------:R-:W-:Y:S05]  /*12730*/  BRA `(.L_x_13877) ;  /* 0xffffffd400547947 */ /* 0x000fea000383ffff */
.L_x_13810:
[----:B0-----:R0:W2:Y:S02]  /*12740*/  SYNCS.PHASECHK.TRANS64.TRYWAIT P0, [R4+URZ+0x22860], R2 ;  /* 0x02286002040075a7 */ /* 0x0010a4000800017f */
[----:B--2---:R-:W-:Y:S05]  /*12750*/  @!P0 NANOSLEEP.SYNCS 0x989680 ;  /* 0x009896800000895d */ /* 0x004fea0003900000 */
[----:B------:R-:W2:Y:S02]  /*12760*/  @!P0 SYNCS.PHASECHK.TRANS64 P0, [R4+URZ+0x22860], R2 ;  /* 0x02286002040085a7 */ /* 0x000ea4000800007f */
[----:B--2---:R-:W-:Y:S05]  /*12770*/  @!P0 BRA `(.L_x_13810) ;  /* 0xfffffffc00f08947 */ /* 0x004fea000383ffff */
[----:B------:R-:W-:Y:S05]  /*12780*/  BRA `(.L_x_13878) ;  /* 0xffffffd400dc7947 */ /* 0x000fea000383ffff */
.L_x_13822:
        /* <DEDUP_REMOVED lines=8> */
.L_x_13880:
[----:B------:R-:W-:Y:S05]  /*12810*/  BSYNC B0 ;  /* 0x0000000000007941 */ /* 0x000fea0003800000 */
.L_x_13879:
        /* <DEDUP_REMOVED lines=9> */
.L_x_13881:
        /* <DEDUP_REMOVED lines=18> */
.L_x_13882:
[----:B------:R-:W-:Y:S01]  /*129d0*/  IMAD.MOV.U32 R12, RZ, RZ, 0x2 ;  /* 0x00000002ff0c7424 */ /* 0x000fe200078e00ff */
[----:B------:R-:W-:-:S05]  /*129e0*/  SEL R7, R14, RZ, P1 ;  /* 0x000000ff0e077207 */ /* 0x000fca0000800000 */
[----:B------:R-:W-:-:S04]  /*129f0*/  IMAD.IADD R3, R2, 0x1, R7 ;  /* 0x0000000102037824 */ /* 0x000fc800078e0207 */
[----:B------:R-:W-:-:S07]  /*12a00*/  IMAD.MOV.U32 R13, RZ, RZ, R3 ;  /* 0x000000ffff0d7224 */ /* 0x000fce00078e0003 */
[----:B------:R-:W-:Y:S05]  /*12a10*/  WARPSYNC.COLLECTIVE R15, `(.L_x_13883) ;  /* 0x000000000f087348 */ /* 0x000fea0003c00000 */
[----:B------:R0:W1:Y:S02]  /*12a20*/  SHFL.UP P6, R14, R13, R12, R11 ;  /* 0x0400000c0d0e7389 */ /* 0x00006400000c000b */
[----:B01----:R-:W-:Y:S01]  /*12a30*/  ENDCOLLECTIVE ;  /* 0x000000000000791b */ /* 0x003fe20003800000 */
.L_x_13883:
[----:B------:R-:W-:Y:S01]  /*12a40*/  IMAD.MOV.U32 R12, RZ, RZ, 0x4 ;  /* 0x00000004ff0c7424 */ /* 0x000fe200078e00ff */
[----:B------:R-:W-:-:S05]  /*12a50*/  SEL R14, R14, RZ, P2 ;  /* 0x000000ff0e0e7207 */ /* 0x000fca0001000000 */
[----:B------:R-:W-:-:S04]  /*12a60*/  IMAD.IADD R3, R3, 0x1, R14 ;  /* 0x0000000103037824 */ /* 0x000fc800078e020e */
[----:B------:R-:W-:-:S07]  /*12a70*/  IMAD.MOV.U32 R13, RZ, RZ, R3 ;  /* 0x000000ffff0d7224 */ /* 0x000fce00078e0003 */
[----:B------:R-:W-:Y:S05]  /*12a80*/  WARPSYNC.COLLECTIVE R15, `(.L_x_13884) ;  /* 0x000000000f087348 */ /* 0x000fea0003c00000 */
[----:B------:R0:W1:Y:S02]  /*12a90*/  SHFL.UP P6, R14, R13, R12, R11 ;  /* 0x0400000c0d0e7389 */ /* 0x00006400000c000b */
[----:B01----:R-:W-:Y:S01]  /*12aa0*/  ENDCOLLECTIVE ;  /* 0x000000000000791b */ /* 0x003fe20003800000 */
.L_x_13884:
[----:B------:R-:W-:Y:S01]  /*12ab0*/  IMAD.MOV.U32 R12, RZ, RZ, 0x8 ;  /* 0x00000008ff0c7424 */ /* 0x000fe200078e00ff */
[----:B------:R-:W-:-:S05]  /*12ac0*/  SEL R14, R14, RZ, P3 ;  /* 0x000000ff0e0e7207 */ /* 0x000fca0001800000 */
[----:B------:R-:W-:-:S04]  /*12ad0*/  IMAD.IADD R3, R3, 0x1, R14 ;  /* 0x0000000103037824 */ /* 0x000fc800078e020e */
[----:B------:R-:W-:-:S07]  /*12ae0*/  IMAD.MOV.U32 R13, RZ, RZ, R3 ;  /* 0x000000ffff0d7224 */ /* 0x000fce00078e0003 */
[----:B------:R-:W-:Y:S05]  /*12af0*/  WARPSYNC.COLLECTIVE R15, `(.L_x_13885) ;  /* 0x000000000f087348 */ /* 0x000fea0003c00000 */
[----:B------:R0:W1:Y:S02]  /*12b00*/  SHFL.UP P6, R14, R13, R12, R11 ;  /* 0x0400000c0d0e7389 */ /* 0x00006400000c000b */
[----:B01----:R-:W-:Y:S01]  /*12b10*/  ENDCOLLECTIVE ;  /* 0x000000000000791b */ /* 0x003fe20003800000 */
.L_x_13885:
[----:B------:R-:W-:Y:S01]  /*12b20*/  IMAD.MOV.U32 R12, RZ, RZ, 0x10 ;  /* 0x00000010ff0c7424 */ /* 0x000fe200078e00ff */
[----:B------:R-:W-:-:S05]  /*12b30*/  SEL R14, R14, RZ, P4 ;  /* 0x000000ff0e0e7207 */ /* 0x000fca0002000000 */
[----:B------:R-:W-:-:S04]  /*12b40*/  IMAD.IADD R3, R3, 0x1, R14 ;  /* 0x0000000103037824 */ /* 0x000fc800078e020e */
[----:B------:R-:W-:-:S07]  /*12b50*/  IMAD.MOV.U32 R13, RZ, RZ, R3 ;  /* 0x000000ffff0d7224 */ /* 0x000fce00078e0003 */
[----:B------:R-:W-:Y:S05]  /*12b60*/  WARPSYNC.COLLECTIVE R15, `(.L_x_13886) ;  /* 0x000000000f087348 */ /* 0x000fea0003c00000 */
[----:B------:R0:W1:Y:S02]  /*12b70*/  SHFL.UP P6, R14, R13, R12, R11 ;  /* 0x0400000c0d0e7389 */ /* 0x00006400000c000b */
[----:B01----:R-:W-:Y:S01]  /*12b80*/  ENDCOLLECTIVE ;  /* 0x000000000000791b */ /* 0x003fe20003800000 */
.L_x_13886:
        /* <DEDUP_REMOVED lines=8> */
.L_x_13887:
[----:B------:R-:W-:Y:S05]  /*12c10*/  BRA `(.L_x_13888) ;  /* 0xffffffdc004c7947 */ /* 0x000fea000383ffff */
.L_x_13827:
        /* <DEDUP_REMOVED lines=8> */
.L_x_13890:
[----:B------:R-:W-:Y:S05]  /*12ca0*/  BSYNC B0 ;  /* 0x0000000000007941 */ /* 0x000fea0003800000 */
.L_x_13889:
        /* <DEDUP_REMOVED lines=8> */
.L_x_13891:
[----:B------:R-:W-:Y:S01]  /*12d30*/  IMAD.MOV.U32 R12, RZ, RZ, 0x4 ;  /* 0x00000004ff0c7424 */ /* 0x000fe200078e00ff */
[----:B------:R-:W-:-:S05]  /*12d40*/  SEL R4, R14, RZ, P2 ;  /* 0x000000ff0e047207 */ /* 0x000fca0001000000 */
[----:B------:R-:W-:-:S04]  /*12d50*/  IMAD.IADD R4, R13, 0x1, R4 ;  /* 0x000000010d047824 */ /* 0x000fc800078e0204 */
[----:B------:R-:W-:-:S07]  /*12d60*/  IMAD.MOV.U32 R13, RZ, RZ, R4 ;  /* 0x000000ffff0d7224 */ /* 0x000fce00078e0004 */
[----:B------:R-:W-:Y:S05]  /*12d70*/  WARPSYNC.COLLECTIVE R15, `(.L_x_13892) ;  /* 0x000000000f087348 */ /* 0x000fea0003c00000 */
[----:B------:R0:W1:Y:S02]  /*12d80*/  SHFL.UP P6, R14, R13, R12, R11 ;  /* 0x0400000c0d0e7389 */ /* 0x00006400000c000b */
[----:B01----:R-:W-:Y:S01]  /*12d90*/  ENDCOLLECTIVE ;  /* 0x000000000000791b */ /* 0x003fe20003800000 */
.L_x_13892:
[----:B------:R-:W-:Y:S01]  /*12da0*/  IMAD.MOV.U32 R12, RZ, RZ, 0x8 ;  /* 0x00000008ff0c7424 */ /* 0x000fe200078e00ff */
[----:B------:R-:W-:-:S05]  /*12db0*/  SEL R3, R14, RZ, P3 ;  /* 0x000000ff0e037207 */ /* 0x000fca0001800000 */
[----:B------:R-:W-:-:S04]  /*12dc0*/  IMAD.IADD R6, R4, 0x1, R3 ;  /* 0x0000000104067824 */ /* 0x000fc800078e0203 */
[----:B------:R-:W-:-:S07]  /*12dd0*/  IMAD.MOV.U32 R13, RZ, RZ, R6 ;  /* 0x000000ffff0d7224 */ /* 0x000fce00078e0006 */
[----:B------:R-:W-:Y:S05]  /*12de0*/  WARPSYNC.COLLECTIVE R15, `(.L_x_13893) ;  /* 0x000000000f087348 */ /* 0x000fea0003c00000 */
[----:B------:R0:W1:Y:S02]  /*12df0*/  SHFL.UP P6, R14, R13, R12, R11 ;  /* 0x0400000c0d0e7389 */ /* 0x00006400000c000b */
[----:B01----:R-:W-:Y:S01]  /*12e00*/  ENDCOLLECTIVE ;  /* 0x000000000000791b */ /* 0x003fe20003800000 */
.L_x_13893:
[----:B------:R-:W-:Y:S01]  /*12e10*/  IMAD.MOV.U32 R12, RZ, RZ, 0x10 ;  /* 0x00000010ff0c7424 */ /* 0x000fe200078e00ff */
[----:B------:R-:W-:-:S05]  /*12e20*/  SEL R7, R14, RZ, P4 ;  /* 0x000000ff0e077207 */ /* 0x000fca0002000000 */
[----:B------:R-:W-:-:S04]  /*12e30*/  IMAD.IADD R7, R6, 0x1, R7 ;  /* 0x0000000106077824 */ /* 0x000fc800078e0207 */
[----:B------:R-:W-:-:S07]  /*12e40*/  IMAD.MOV.U32 R13, RZ, RZ, R7 ;  /* 0x000000ffff0d7224 */ /* 0x000fce00078e0007 */
[----:B------:R-:W-:Y:S05]  /*12e50*/  WARPSYNC.COLLECTIVE R15, `(.L_x_13894) ;  /* 0x000000000f087348 */ /* 0x000fea0003c00000 */
[----:B------:R0:W1:Y:S02]  /*12e60*/  SHFL.UP P6, R14, R13, R12, R11 ;  /* 0x0400000c0d0e7389 */ /* 0x00006400000c000b */
[----:B01----:R-:W-:Y:S01]  /*12e70*/  ENDCOLLECTIVE ;  /* 0x000000000000791b */ /* 0x003fe20003800000 */
.L_x_13894:
        /* <DEDUP_REMOVED lines=8> */
.L_x_13895:
[----:B------:R-:W-:Y:S05]  /*12f00*/  BRA `(.L_x_13896) ;  /* 0xffffffdc002c7947 */ /* 0x000fea000383ffff */
.L_x_13829:
[----:B------:R-:W-:Y:S01]  /*12f10*/  BSSY B0, `(.L_x_13897) ;  /* 0x0000006000007945 */ /* 0x000fe20003800000 */
[----:B------:R-:W-:Y:S01]  /*12f20*/  PLOP3.LUT P6, PT, P6, PT, PT, 0x8, 0x0 ;  /* 0x000000000000781c */ /* 0x000fe200037ce170 */
[----:B------:R-:W-:-:S12]  /*12f30*/  IMAD.MOV.U32 R15, RZ, RZ, -0x1 ;  /* 0xffffffffff0f7424 */ /* 0x000fd800078e00ff */
[----:B01---5:R-:W-:Y:S05]  /*12f40*/  WARPSYNC.COLLECTIVE R15, `(.L_x_13898) ;  /* 0x000000000f087348 */ /* 0x023fea0003c00000 */
[----:B------:R-:W-:Y:S01]  /*12f50*/  VOTE.ANY R14, PT, P6 ;  /* 0x00000000000e7806 */ /* 0x000fe200030e0100 */
[----:B01---5:R-:W-:Y:S06]  /*12f60*/  ENDCOLLECTIVE ;  /* 0x000000000000791b */ /* 0x023fec0003800000 */
.L_x_13898:
[----:B------:R-:W-:Y:S05]  /*12f70*/  BSYNC B0 ;  /* 0x0000000000007941 */ /* 0x000fea0003800000 */
.L_x_13897:
        /* <DEDUP_REMOVED lines=9> */
.L_x_13899:
[----:B------:R-:W-:Y:S01]  /*13010*/  IMAD.MOV.U32 R17, RZ, RZ, R14 ;  /* 0x000000ffff117224 */ /* 0x000fe200078e000e */
[----:B------:R-:W-:Y:S06]  /*13020*/  BRA `(.L_x_13900) ;  /* 0xffffffdc001c7947 */ /* 0x000fec000383ffff */
.L_x_13831:
[----:B------:R-:W-:Y:S01]  /*13030*/  BSSY B0, `(.L_x_13901) ;  /* 0x0000007000007945 */ /* 0x000fe20003800000 */
[----:B------:R-:W-:Y:S02]  /*13040*/  IMAD.MOV.U32 R13, RZ, RZ, R3 ;  /* 0x000000ffff0d7224 */ /* 0x000fe400078e0003 */
[----:B------:R-:W-:Y:S02]  /*13050*/  IMAD.MOV.U32 R11, RZ, RZ, 0x1f ;  /* 0x0000001fff0b7424 */ /* 0x000fe400078e00ff */
[----:B------:R-:W-:-:S07]  /*13060*/  IMAD.MOV.U32 R15, RZ, RZ, -0x1 ;  /* 0xffffffffff0f7424 */ /* 0x000fce00078e00ff */
[----:B0123-5:R-:W-:Y:S05]  /*13070*/  WARPSYNC.COLLECTIVE R15, `(.L_x_13902) ;  /* 0x000000000f087348 */ /* 0x02ffea0003c00000 */
[----:B------:R4:W0:Y:S02]  /*13080*/  SHFL.IDX P6, R14, R13, R12, R11 ;  /* 0x0000000c0d0e7389 */ /* 0x00082400000c000b */
[----:B012345:R-:W-:Y:S01]  /*13090*/  ENDCOLLECTIVE ;  /* 0x000000000000791b */ /* 0x03ffe20003800000 */
.L_x_13902:
[----:B------:R-:W-:Y:S05]  /*130a0*/  BSYNC B0 ;  /* 0x0000000000007941 */ /* 0x000fea0003800000 */
.L_x_13901:
[----:B------:R-:W-:Y:S01]  /*130b0*/  IMAD.MOV.U32 R5, RZ, RZ, R14 ;  /* 0x000000ffff057224 */ /* 0x000fe200078e000e */
[----:B------:R-:W-:Y:S06]  /*130c0*/  BRA `(.L_x_13830) ;  /* 0xffffffdc00107947 */ /* 0x000fec000383ffff */
.L_x_13835:
[----:B-1----:R1:W2:Y:S02]  /*130d0*/  SYNCS.PHASECHK.TRANS64.TRYWAIT P0, [R0+URZ+0x22820], R3 ;  /* 0x02282003000075a7 */ /* 0x0022a4000800017f */
[----:B--2---:R-:W-:Y:S05]  /*130e0*/  @!P0 NANOSLEEP.SYNCS 0x989680 ;  /* 0x009896800000895d */ /* 0x004fea0003900000 */
[----:B------:R-:W2:Y:S02]  /*130f0*/  @!P0 SYNCS.PHASECHK.TRANS64 P0, [R0+URZ+0x22820], R3 ;  /* 0x02282003000085a7 */ /* 0x000ea4000800007f */
[----:B--2---:R-:W-:Y:S05]  /*13100*/  @!P0 BRA `(.L_x_13835) ;  /* 0xfffffffc00f08947 */ /* 0x004fea000383ffff */
[----:B------:R-:W-:Y:S05]  /*13110*/  BRA `(.L_x_13903) ;  /* 0xffffffe000907947 */ /* 0x000fea000383ffff */
.L_x_13836:
        /* <DEDUP_REMOVED lines=11> */
.L_x_13905:
[----:B------:R-:W-:Y:S05]  /*131d0*/  BSYNC B0 ;  /* 0x0000000000007941 */ /* 0x000fea0003800000 */
.L_x_13904:
[----:B------:R-:W-:Y:S05]  /*131e0*/  BRA `(.L_x_13906) ;  /* 0xffffffe000787947 */ /* 0x000fea000383ffff */
.L_x_13839:
[----:B------:R-:W-:Y:S01]  /*131f0*/  BSSY B1, `(.L_x_13907) ;  /* 0x0000006000017945 */ /* 0x000fe20003800000 */
[----:B------:R-:W-:-:S07]  /*13200*/  IMAD.MOV.U32 R15, RZ, RZ, -0x1 ;  /* 0xffffffffff0f7424 */ /* 0x000fce00078e00ff */
[----:B012--5:R-:W-:Y:S05]  /*13210*/  WARPSYNC.COLLECTIVE R15, `(.L_x_13908) ;  /* 0x000000000f0c7348 */ /* 0x027fea0003c00000 */
[----:B------:R-:W-:Y:S02]  /*13220*/  ELECT P6, UR62, PT ;  /* 0x00000000003e782f */ /* 0x000fe400038c0000 */
[----:B------:R-:W-:Y:S01]  /*13230*/  MOV R14, UR62 ;  /* 0x0000003e000e7c02 */ /* 0x000fe20008000f00 */
[----:B012--5:R-:W-:Y:S10]  /*13240*/  ENDCOLLECTIVE ;  /* 0x000000000000791b */ /* 0x027ff40003800000 */
.L_x_13908:
[----:B------:R-:W-:Y:S05]  /*13250*/  BSYNC B1 ;  /* 0x0000000000017941 */ /* 0x000fea0003800000 */
.L_x_13907:
[----:B------:R-:W-:Y:S05]  /*13260*/  BRA `(.L_x_13909) ;  /* 0xffffffe000707947 */ /* 0x000fea000383ffff */
.L_x_13841:
[----:B-1----:R1:W2:Y:S02]  /*13270*/  SYNCS.PHASECHK.TRANS64.TRYWAIT P0, [R6+URZ], R5 ;  /* 0x00000005060075a7 */ /* 0x0022a4000800017f */
[----:B--2---:R-:W-:Y:S05]  /*13280*/  @!P0 NANOSLEEP.SYNCS 0x989680 ;  /* 0x009896800000895d */ /* 0x004fea0003900000 */
[----:B------:R-:W2:Y:S02]  /*13290*/  @!P0 SYNCS.PHASECHK.TRANS64 P0, [R6+URZ], R5 ;  /* 0x00000005060085a7 */ /* 0x000ea4000800007f */
[----:B--2---:R-:W-:Y:S05]  /*132a0*/  @!P0 BRA `(.L_x_13841) ;  /* 0xfffffffc00f08947 */ /* 0x004fea000383ffff */
[----:B------:R-:W-:Y:S05]  /*132b0*/  BRA `(.L_x_13910) ;  /* 0xffffffe000ac7947 */ /* 0x000fea000383ffff */
.L_x_13842:
[----:B--2---:R2:W3:Y:S02]  /*132c0*/  SYNCS.PHASECHK.TRANS64.TRYWAIT P0, [R7+URZ], R2 ;  /* 0x00000002070075a7 */ /* 0x0044e4000800017f */
[----:B---3--:R-:W-:Y:S05]  /*132d0*/  @!P0 NANOSLEEP.SYNCS 0x989680 ;  /* 0x009896800000895d */ /* 0x008fea0003900000 */
[----:B------:R-:W3:Y:S02]  /*132e0*/  @!P0 SYNCS.PHASECHK.TRANS64 P0, [R7+URZ], R2 ;  /* 0x00000002070085a7 */ /* 0x000ee4000800007f */
[----:B---3--:R-:W-:Y:S05]  /*132f0*/  @!P0 BRA `(.L_x_13842) ;  /* 0xfffffffc00f08947 */ /* 0x008fea000383ffff */
[----:B------:R-:W-:Y:S05]  /*13300*/  BRA `(.L_x_13911) ;  /* 0xffffffe000a07947 */ /* 0x000fea000383ffff */
.L_x_13844:
[----:B---3--:R3:W4:Y:S02]  /*13310*/  SYNCS.PHASECHK.TRANS64.TRYWAIT P0, [R4+URZ], R5 ;  /* 0x00000005040075a7 */ /* 0x008724000800017f */
[----:B----4-:R-:W-:Y:S05]  /*13320*/  @!P0 NANOSLEEP.SYNCS 0x989680 ;  /* 0x009896800000895d */ /* 0x010fea0003900000 */
[----:B------:R-:W4:Y:S02]  /*13330*/  @!P0 SYNCS.PHASECHK.TRANS64 P0, [R4+URZ], R5 ;  /* 0x00000005040085a7 */ /* 0x000f24000800007f */
[----:B----4-:R-:W-:Y:S05]  /*13340*/  @!P0 BRA `(.L_x_13844) ;  /* 0xfffffffc00f08947 */ /* 0x010fea000383ffff */
[----:B------:R-:W-:Y:S05]  /*13350*/  BRA `(.L_x_13912) ;  /* 0xffffffe000a87947 */ /* 0x000fea000383ffff */
.L_x_13913:
        /* <DEDUP_REMOVED lines=10> */
.L_x_15151:


//--------------------- .text._ZN7cutlass13device_kernelIN5flash11enable_sm90INS1_16FlashAttnFwdSm90INS1_25CollectiveMainloopFwdSm90ILi2EN4cute5tupleIJNS5_1CILi1EEES8_S8_EEENS6_IJNS7_ILi128EEENS7_ILi96EEENS7_ILi64EEEEEELi256ENS_6half_tEfNS_4arch4Sm90ELb1ELb0ELb0ELb1ELb0ELb1ELb0ELb1ELb0ELb1ELb0ELb0EEENS1_21CollectiveEpilogueFwdINS6_IJSA_NS7_ILi256EEESB_EEES9_SE_SG_Li256ELb1ELb1ELb0ELb0EEENS1_36VarlenDynamicPersistentTileSchedulerILi128ELi96ELi256ELi128ELb0ELb1ELb1ELb1ELb1ELb1EEEEEEEEEvNT_6ParamsE --------------------------
	.section	.text._ZN7cutlass13device_kernelIN5flash11enable_sm90INS1_16FlashAttnFwdSm90INS1_25CollectiveMainloopFwdSm90ILi2EN4cute5tupleIJNS5_1CILi1EEES8_S8_EEENS6_IJNS7_ILi128EEENS7_ILi96EEENS7_ILi64EEEEEELi256ENS_6half_tEfNS_4arch4Sm90ELb1ELb0ELb0ELb1ELb0ELb1ELb0ELb1ELb0ELb1ELb0ELb0EEENS1_21CollectiveEpilogueFwdINS6_IJSA_NS7_ILi256EEESB_EEES9_SE_SG_Li256ELb1ELb1ELb0ELb0EEENS1_36VarlenDynamicPersistentTileSchedulerILi128ELi96ELi256ELi128ELb0ELb1ELb1ELb1ELb1ELb1EEEEEEEEEvNT_6ParamsE,"ax",@progbits
	.align	128
.text._ZN7cutlass13device_kernelIN5flash11enable_sm90INS1_16FlashAttnFwdSm90INS1_25CollectiveMainloopFwdSm90ILi2EN4cute5tupleIJNS5_1CILi1EEES8_S8_EEENS6_IJNS7_ILi128EEENS7_ILi96EEENS7_ILi64EEEEEELi256ENS_6half_tEfNS_4arch4Sm90ELb1ELb0ELb0ELb1ELb0ELb1ELb0ELb1ELb0ELb1ELb0ELb0EEENS1_21CollectiveEpilogueFwdINS6_IJSA_NS7_ILi256EEESB_EEES9_SE_SG_Li256ELb1ELb1ELb0ELb0EEENS1_36VarlenDynamicPersistentTileSchedulerILi128ELi96ELi256ELi128ELb0ELb1ELb1ELb1ELb1ELb1EEEEEEEEEvNT_6ParamsE:
        .type           _ZN7cutlass13device_kernelIN5flash11enable_sm90INS1_16FlashAttnFwdSm90INS1_25CollectiveMainloopFwdSm90ILi2EN4cute5tupleIJNS5_1CILi1EEES8_S8_EEENS6_IJNS7_ILi128EEENS7_ILi96EEENS7_ILi64EEEEEELi256ENS_6half_tEfNS_4arch4Sm90ELb1ELb0ELb0ELb1ELb0ELb1ELb0ELb1ELb0ELb1ELb0ELb0EEENS1_21CollectiveEpilogueFwdINS6_IJSA_NS7_ILi256EEESB_EEES9_SE_SG_Li256ELb1ELb1ELb0ELb0EEENS1_36VarlenDynamicPersistentTileSchedulerILi128ELi96ELi256ELi128ELb0ELb1ELb1ELb1ELb1ELb1EEEEEEEEEvNT_6ParamsE,@function
        .size           _ZN7cutlass13device_kernelIN5flash11enable_sm90INS1_16FlashAttnFwdSm90INS1_25CollectiveMainloopFwdSm90ILi2EN4cute5tupleIJNS5_1CILi1EEES8_S8_EEENS6_IJNS7_ILi128EEENS7_ILi96EEENS7_ILi64EEEEEELi256ENS_6half_tEfNS_4arch4Sm90ELb1ELb0ELb0ELb1ELb0ELb1ELb0ELb1ELb0ELb1ELb0ELb0EEENS1_21CollectiveEpilogueFwdINS6_IJSA_NS7_ILi256EEESB_EEES9_SE_SG_Li256ELb1ELb1ELb0ELb0EEENS1_36VarlenDynamicPersistentTileSchedulerILi128ELi96ELi256ELi128ELb0ELb1ELb1ELb1ELb1ELb1EEEEEEEEEvNT_6ParamsE,(.L_x_15152 - _ZN7cutlass13device_kernelIN5flash11enable_sm90INS1_16FlashAttnFwdSm90INS1_25CollectiveMainloopFwdSm90ILi2EN4cute5tupleIJNS5_1CILi1EEES8_S8_EEENS6_IJNS7_ILi128EEENS7_ILi96EEENS7_ILi64EEEEEELi256ENS_6half_tEfNS_4arch4Sm90ELb1ELb0ELb0ELb1ELb0ELb1ELb0ELb1ELb0ELb1ELb0ELb0EEENS1_21CollectiveEpilogueFwdINS6_IJSA_NS7_ILi256EEESB_EEES9_SE_SG_Li256ELb1ELb1ELb0ELb0EEENS1_36VarlenDynamicPersistentTileSchedulerILi128ELi96ELi256ELi128ELb0ELb1ELb1ELb1ELb1ELb1EEEEEEEEEvNT_6ParamsE)
        .other          _ZN7cutlass13device_kernelIN5flash11enable_sm90INS1_16FlashAttnFwdSm90INS1_25CollectiveMainloopFwdSm90ILi2EN4cute5tupleIJNS5_1CILi1EEES8_S8_EEENS6_IJNS7_ILi128EEENS7_ILi96EEENS7_ILi64EEEEEELi256ENS_6half_tEfNS_4arch4Sm90ELb1ELb0ELb0ELb1ELb0ELb1ELb0ELb1ELb0ELb1ELb0ELb0EEENS1_21CollectiveEpilogueFwdINS6_IJSA_NS7_ILi256EEESB_EEES9_SE_SG_Li256ELb1ELb1ELb0ELb0EEENS1_36VarlenDynamicPersistentTileSchedulerILi128ELi96ELi256ELi128ELb0ELb1ELb1ELb1ELb1ELb1EEEEEEEEEvNT_6ParamsE,@"STO_CUDA_ENTRY STV_DEFAULT"
_ZN7cutlass13device_kernelIN5flash11enable_sm90INS1_16FlashAttnFwdSm90INS1_25CollectiveMainloopFwdSm90ILi2EN4cute5tupleIJNS5_1CILi1EEES8_S8_EEENS6_IJNS7_ILi128EEENS7_ILi96EEENS7_ILi64EEEEEELi256ENS_6half_tEfNS_4arch4Sm90ELb1ELb0ELb0ELb1ELb0ELb1ELb0ELb1ELb0ELb1ELb0ELb0EEENS1_21CollectiveEpilogueFwdINS6_IJSA_NS7_ILi256EEESB_EEES9_SE_SG_Li256ELb1ELb1ELb0ELb0EEENS1_36VarlenDynamicPersistentTileSchedulerILi128ELi96ELi256ELi128ELb0ELb1ELb1ELb1ELb1ELb1EEEEEEEEEvNT_6ParamsE:
        /* <DEDUP_REMOVED lines=23> */
.L_x_13915:
[----:B------:R-:W-:Y:S05]  /*0170*/  BSYNC B0 ;  /* 0x0000000000007941 */ /* 0x000fea0003800000 */
.L_x_13914:
        /* <DEDUP_REMOVED lines=40> */
.L_x_13916:
        /* <DEDUP_REMOVED lines=22> */
.L_x_13917:
        /* <DEDUP_REMOVED lines=18> */
.L_x_13918:
        /* <DEDUP_REMOVED lines=22> */
.L_x_13919:
        /* <DEDUP_REMOVED lines=22> */
.L_x_13920:
        /* <DEDUP_REMOVED lines=9> */
.L_x_13923:
[----:B------:R-:W-:-:S08]  /*09d0*/  NOP ;  /* 0x0000000000007918 */ /* 0x000fd00000000000 */
[----:B------:R-:W0:Y:S02]  /*09e0*/  USETMAXREG.TRY_ALLOC.CTAPOOL UP0, 0xf0 ;  /* 0x000000f0000079c8 */ /* 0x000e240008000600 */
[----:B0-----:R-:W-:-:S13]  /*09f0*/  PLOP3.LUT P0, PT, PT, PT, UP0, 0x80, 0x0 ;  /* 0x000000000000781c */ /* 0x001fda0003f0f008 */
[----:B------:R-:W-:Y:S05]  /*0a00*/  @!P0 BRA `(.L_x_13923) ;  /* 0xfffffffc00f08947 */ /* 0x000fea000383ffff */
[----:B------:R-:W3:Y:S01]  /*0a10*/  LDL.LU R0, [R1+0x4] ;  /* 0x0000040001007983 */ /* 0x000ee20000300800 */
        /* <DEDUP_REMOVED lines=15> */
[----:B------:R0:W-:Y:S10]  /*0b10*/  STL [R1+0x4], R0 ;  /* 0x0000040001007387 */ /* 0x0001f40000100800 */
        /* <DEDUP_REMOVED lines=9> */
[-C--:B------:R-:W-:Y:S02]  /*0bb0*/  LEA.HI R214, R0, R11.reuse, RZ, 0x5 ;  /* 0x0000000b00d67211 */ /* 0x080fe400078f28ff */
[----:B------:R-:W-:Y:S02]  /*0bc0*/  LOP3.LUT R3, R2, 0xffffff80, RZ, 0xc0, !PT ;  /* 0xffffff8002037812 */ /* 0x000fe400078ec0ff */
[----:B------:R-:W-:Y:S02]  /*0bd0*/  LEA.HI R235, R0, R11, RZ, 0x3 ;  /* 0x0000000b00eb7211 */ /* 0x000fe400078f18ff */
[----:B------:R-:W-:Y:S01]  /*0be0*/  SHF.R.S32.HI R214, RZ, 0x5, R214 ;  /* 0x00000005ffd67819 */ /* 0x000fe200000114d6 */
[----:B------:R-:W-:Y:S01]  /*0bf0*/  IMAD.IADD R10, R11, 0x1, -R3 ;  /* 0x000000010b0a7824 */ /* 0x000fe200078e0a03 */
[----:B------:R-:W-:Y:S02]  /*0c00*/  SHF.R.S32.HI R13, RZ, 0x7, R2 ;  /* 0x00000007ff0d7819 */ /* 0x000fe40000011402 */
[----:B------:R-:W-:-:S02]  /*0c10*/  LOP3.LUT R224, R235, 0xfffffff8, RZ, 0xc0, !PT ;  /* 0xfffffff8ebe07812 */ /* 0x000fc400078ec0ff */
[----:B------:R-:W-:Y:S02]  /*0c20*/  SHF.R.S32.HI R5, RZ, 0x1f, R10 ;  /* 0x0000001fff057819 */ /* 0x000fe4000001140a */
[----:B------:R-:W-:Y:S01]  /*0c30*/  LEA.HI R2, R2, R13, RZ, 0x1 ;  /* 0x0000000d02027211 */ /* 0x000fe200078f08ff */
[----:B------:R-:W-:Y:S01]  /*0c40*/  IMAD.IADD R224, R11, 0x1, -R224 ;  /* 0x000000010be07824 */ /* 0x000fe200078e0ae0 */
[CC--:B------:R-:W-:Y:S02]  /*0c50*/  LEA.HI R7, R5.reuse, R10.reuse, RZ, 0x2 ;  /* 0x0000000a05077211 */ /* 0x0c0fe400078f10ff */
[----:B------:R-:W-:Y:S02]  /*0c60*/  LEA.HI R8, R5, R10, RZ, 0x5 ;  /* 0x0000000a05087211 */ /* 0x000fe400078f28ff */
[--C-:B------:R-:W-:Y:S02]  /*0c70*/  SHF.R.S32.HI R4, RZ, 0x2, R7.reuse ;  /* 0x00000002ff047819 */ /* 0x100fe40000011407 */
[----:B------:R-:W-:-:S02]  /*0c80*/  SHF.R.S32.HI R3, RZ, 0x1f, R7 ;  /* 0x0000001fff037819 */ /* 0x000fc40000011407 */
[----:B------:R-:W-:Y:S02]  /*0c90*/  SHF.R.S32.HI R8, RZ, 0x5, R8 ;  /* 0x00000005ff087819 */ /* 0x000fe40000011408 */
[----:B------:R-:W-:Y:S02]  /*0ca0*/  LEA.HI R6, R3, R4, RZ, 0x3 ;  /* 0x0000000403067211 */ /* 0x000fe400078f18ff */
[-C--:B------:R-:W-:Y:S02]  /*0cb0*/  LEA.HI R3, R0, R11.reuse, RZ, 0x4 ;  /* 0x0000000b00037211 */ /* 0x080fe400078f20ff */
[----:B------:R-:W-:Y:S02]  /*0cc0*/  LOP3.LUT R9, R6, 0xfffffff8, RZ, 0xc0, !PT ;  /* 0xfffffff806097812 */ /* 0x000fe400078ec0ff */
[----:B------:R-:W-:Y:S02]  /*0cd0*/  SHF.R.S32.HI R6, RZ, 0x4, R3 ;  /* 0x00000004ff067819 */ /* 0x000fe40000011403 */
[----:B------:R-:W-:Y:S01]  /*0ce0*/  LEA.HI R0, R0, R11, RZ, 0x2 ;  /* 0x0000000b00007211 */ /* 0x000fe200078f10ff */
[----:B------:R-:W-:Y:S01]  /*0cf0*/  IMAD.IADD R9, R4, 0x1, -R9 ;  /* 0x0000000104097824 */ /* 0x000fe200078e0a09 */
[----:B------:R-:W-:-:S02]  /*0d00*/  LOP3.LUT R4, R3, 0x3fffff0, RZ, 0xc0, !PT ;  /* 0x03fffff003047812 */ /* 0x000fc400078ec0ff */
[----:B------:R-:W-:Y:S01]  /*0d10*/  LEA.HI R3, R3, R6, RZ, 0x1 ;  /* 0x0000000603037211 */ /* 0x000fe200078f08ff */
[----:B------:R-:W-:Y:S01]  /*0d20*/  IMAD R9, R8, 0x10, R9 ;  /* 0x0000001008097824 */ /* 0x000fe200078e0209 */
[----:B------:R-:W-:Y:S02]  /*0d30*/  SHF.R.S32.HI R22, RZ, 0x2, R0 ;  /* 0x00000002ff167819 */ /* 0x000fe40000011400 */
[----:B------:R-:W-:Y:S01]  /*0d40*/  LOP3.LUT R5, R3, 0x1ffffffe, RZ, 0xc0, !PT ;  /* 0x1ffffffe03057812 */ /* 0x000fe200078ec0ff */
[C---:B------:R-:W-:Y:S01]  /*0d50*/  IMAD.IADD R3, R11.reuse, 0x1, -R4 ;  /* 0x000000010b037824 */ /* 0x040fe200078e0a04 */
[----:B------:R-:W-:Y:S01]  /*0d60*/  LOP3.LUT R237, R0, 0xfffffffc, RZ, 0xc0, !PT ;  /* 0xfffffffc00ed7812 */ /* 0x000fe200078ec0ff */
[----:B------:R-:W-:Y:S01]  /*0d70*/  VIADD R231, R22, 0x40 ;  /* 0x0000004016e77836 */ /* 0x000fe20000000000 */
[----:B------:R-:W-:Y:S01]  /*0d80*/  LOP3.LUT R2, R2, 0x3fffffe, RZ, 0xc0, !PT ;  /* 0x03fffffe02027812 */ /* 0x000fe200078ec0ff */
[----:B------:R-:W-:Y:S01]  /*0d90*/  IMAD.IADD R5, R6, 0x1, -R5 ;  /* 0x0000000106057824 */ /* 0x000fe200078e0a05 */
[----:B------:R-:W-:Y:S01]  /*0da0*/  SHF.L.U32 R209, R224, 0x3, RZ ;  /* 0x00000003e0d17819 */ /* 0x000fe200000006ff */
[----:B------:R-:W-:Y:S01]  /*0db0*/  IMAD R4, R214, 0x10, R3 ;  /* 0x00000010d6047824 */ /* 0x000fe200078e0203 */
[----:B------:R-:W-:Y:S01]  /*0dc0*/  SHF.R.S32.HI R3, RZ, 0x1f, R0 ;  /* 0x0000001fff037819 */ /* 0x000fe20000011400 */
[----:B------:R-:W-:Y:S01]  /*0dd0*/  IMAD.IADD R237, R11, 0x1, -R237 ;  /* 0x000000010bed7824 */ /* 0x000fe200078e0aed */
[----:B------:R-:W-:Y:S01]  /*0de0*/  LOP3.LUT R218, R7, 0x7ffffffc, RZ, 0xc0, !PT ;  /* 0x7ffffffc07da7812 */ /* 0x000fe200078ec0ff */
[----:B------:R-:W-:Y:S01]  /*0df0*/  IMAD R5, R4, 0x8, R5 ;  /* 0x0000000804057824 */ /* 0x000fe200078e0205 */
[----:B------:R-:W-:Y:S01]  /*0e00*/  SHF.R.S32.HI R4, RZ, 0x1f, R231 ;  /* 0x0000001fff047819 */ /* 0x000fe200000114e7 */
[----:B------:R-:W-:Y:S01]  /*0e10*/  IMAD.SHL.U32 R212, R231, 0x40, RZ ;  /* 0x00000040e7d47824 */ /* 0x000fe200078e00ff */
[----:B------:R-:W-:Y:S01]  /*0e20*/  LEA.HI R3, R3, R22, RZ, 0x3 ;  /* 0x0000001603037211 */ /* 0x000fe200078f18ff */
[C---:B------:R-:W-:Y:S01]  /*0e30*/  IMAD.SHL.U32 R204, R237.reuse, 0x4, RZ ;  /* 0x00000004edcc7824 */ /* 0x040fe200078e00ff */
[----:B------:R-:W-:Y:S01]  /*0e40*/  LEA.HI R4, R4, R231, RZ, 0x3 ;  /* 0x000000e704047211 */ /* 0x000fe200078f18ff */
[----:B------:R-:W-:Y:S01]  /*0e50*/  IMAD.SHL.U32 R16, R237, 0x8, RZ ;  /* 0x00000008ed107824 */ /* 0x000fe200078e00ff */
[----:B------:R-:W-:Y:S01]  /*0e60*/  LOP3.LUT R3, R3, 0xfffffff8, RZ, 0xc0, !PT ;  /* 0xfffffff803037812 */ /* 0x000fe200078ec0ff */
[----:B------:R-:W-:Y:S01]  /*0e70*/  IMAD.IADD R2, R13, 0x1, -R2 ;  /* 0x000000010d027824 */ /* 0x000fe200078e0a02 */
[----:B------:R-:W-:Y:S01]  /*0e80*/  LOP3.LUT R212, R212, 0x1c0, RZ, 0xc0, !PT ;  /* 0x000001c0d4d47812 */ /* 0x000fe200078ec0ff */
[----:B------:R-:W-:Y:S01]  /*0e90*/  IMAD.SHL.U32 R4, R4, 0x40, RZ ;  /* 0x0000004004047824 */ /* 0x000fe200078e00ff */
[----:B------:R-:W-:Y:S01]  /*0ea0*/  LEA.HI R0, R237, R237, RZ, 0x1 ;  /* 0x000000eded007211 */ /* 0x000fe200078f08ff */
[----:B------:R-:W-:Y:S01]  /*0eb0*/  VIADD R207, R204, 0x10 ;  /* 0x00000010cccf7836 */ /* 0x000fe20000000000 */
[----:B------:R-:W-:Y:S01]  /*0ec0*/  LOP3.LUT R6, R212, 0x38, R16, 0xf8, !PT ;  /* 0x00000038d4067812 */ /* 0x000fe200078ef810 */
[----:B------:R-:W-:Y:S01]  /*0ed0*/  IMAD.IADD R234, R22, 0x1, -R3 ;  /* 0x0000000116ea7824 */ /* 0x000fe200078e0a03 */
[----:B------:R-:W-:Y:S01]  /*0ee0*/  SHF.R.S32.HI R3, RZ, 0x1f, R209 ;  /* 0x0000001fff037819 */ /* 0x000fe200000114d1 */
[----:B------:R-:W-:Y:S01]  /*0ef0*/  IMAD R8, R2, 0x40, R9 ;  /* 0x0000004002087824 */ /* 0x000fe200078e0209 */
[----:B------:R-:W-:Y:S01]  /*0f00*/  SHF.R.U32.HI R3, RZ, 0x3, R212 ;  /* 0x00000003ff037819 */ /* 0x000fe200000116d4 */
[C---:B------:R-:W-:Y:S01]  /*0f10*/  VIADD R219, R209.reuse, 0x80 ;  /* 0x00000080d1db7836 */ /* 0x040fe20000000000 */
[----:B------:R-:W-:Y:S01]  /*0f20*/  LOP3.LUT R215, R4, 0xfffffe00, RZ, 0xc0, !PT ;  /* 0xfffffe0004d77812 */ /* 0x000fe200078ec0ff */
[----:B------:R-:W-:Y:S01]  /*0f30*/  VIADD R220, R209, 0x40 ;  /* 0x00000040d1dc7836 */ /* 0x000fe20000000000 */
[----:B------:R-:W-:Y:S01]  /*0f40*/  SHF.R.S32.HI R4, RZ, 0x1f, R207 ;  /* 0x0000001fff047819 */ /* 0x000fe200000114cf */
[----:B------:R-:W-:Y:S01]  /*0f50*/  STL [R1+0x1c], R8 ;  /* 0x00001c0801007387 */ /* 0x000fe20000100800 */
[----:B------:R-:W-:Y:S01]  /*0f60*/  LOP3.LUT R3, R215, R6, R3, 0xf6, !PT ;  /* 0x00000006d7037212 */ /* 0x000fe200078ef603 */
[----:B------:R-:W-:Y:S01]  /*0f70*/  VIADD R221, R209, 0xc0 ;  /* 0x000000c0d1dd7836 */ /* 0x000fe20000000000 */
[----:B------:R-:W-:Y:S01]  /*0f80*/  LOP3.LUT R0, R0, 0x1ffffffe, RZ, 0xc0, !PT ;  /* 0x1ffffffe00007812 */ /* 0x000fe200078ec0ff */
[----:B------:R0:W-:Y:S01]  /*0f90*/  STL [R1+0x8], R4 ;  /* 0x0000080401007387 */ /* 0x0001e20000100800 */
[----:B------:R-:W-:Y:S01]  /*0fa0*/  IMAD.MOV.U32 R2, RZ, RZ, RZ ;  /* 0x000000ffff027224 */ /* 0x000fe200078e00ff */
[----:B------:R-:W-:Y:S01]  /*0fb0*/  SHF.R.S32.HI R235, RZ, 0x3, R235 ;  /* 0x00000003ffeb7819 */ /* 0x000fe200000114eb */
[----:B------:R-:W-:Y:S01]  /*0fc0*/  IMAD R3, R3, 0x2, R18 ;  /* 0x0000000203037824 */ /* 0x000fe200078e0212 */
[----:B------:R-:W-:Y:S01]  /*0fd0*/  SHF.R.S32.HI R233, RZ, 0x1f, R22 ;  /* 0x0000001fffe97819 */ /* 0x000fe20000011416 */
[----:B------:R-:W-:Y:S01]  /*0fe0*/  IMAD.IADD R0, R237, 0x1, -R0 ;  /* 0x00000001ed007824 */ /* 0x000fe200078e0a00 */
[----:B------:R-:W-:Y:S01]  /*0ff0*/  SHF.R.S32.HI R17, RZ, 0x1f, R16 ;  /* 0x0000001fff117819 */ /* 0x000fe20000011410 */
[----:B------:R-:W-:Y:S01]  /*1000*/  IMAD.IADD R218, R10, 0x1, -R218 ;  /* 0x000000010ada7824 */ /* 0x000fe200078e0ada */
[----:B------:R-:W-:Y:S01]  /*1010*/  SHF.R.S32.HI R7, RZ, 0x1f, R220 ;  /* 0x0000001fff077819 */ /* 0x000fe200000114dc */
[----:B------:R-:W-:Y:S01]  /*1020*/  IMAD R217, R0, 0x8, R8 ;  /* 0x0000000800d97824 */ /* 0x000fe200078e0208 */
[----:B0-----:R-:W-:Y:S01]  /*1030*/  SHF.R.S32.HI R4, RZ, 0x1f, R219 ;  /* 0x0000001fff047819 */ /* 0x001fe200000114db */
[----:B------:R-:W-:Y:S01]  /*1040*/  IMAD.SHL.U32 R4, R5, 0x8, RZ ;  /* 0x0000000805047824 */ /* 0x000fe200078e00ff */
[----:B------:R-:W-:-:S04]  /*1050*/  SHF.R.S32.HI R6, RZ, 0x1f, R221 ;  /* 0x0000001fff067819 */ /* 0x000fc800000114dd */
[----:B------:R0:W-:Y:S04]  /*1060*/  STL [R1+0x20], R4 ;  /* 0x0000200401007387 */ /* 0x0001e80000100800 */
[----:B------:R0:W-:Y:S02]  /*1070*/  STL [R1+0x10], R3 ;  /* 0x0000100301007387 */ /* 0x0001e40000100800 */
[----:B0-2---:R-:W-:-:S07]  /*1080*/  LOP3.LUT R208, R12, 0x1, RZ, 0xfc, !PT ;  /* 0x000000010cd07812 */ /* 0x005fce00078efcff */
.L_x_14071:
        /* <DEDUP_REMOVED lines=50> */
.L_x_13925:
[----:B------:R-:W-:Y:S01]  /*13b0*/  ULDC.64 UR4, c[0x0][0xa20] ;  /* 0x0002880000047ab9 */ /* 0x000fe20000000a00 */
[----:B------:R-:W-:Y:S01]  /*13c0*/  IMAD.MOV.U32 R226, RZ, RZ, R94 ;  /* 0x000000ffffe27224 */ /* 0x000fe200078e005e */
[----:B------:R-:W-:-:S04]  /*13d0*/  ISETP.NE.U32.AND P1, PT, RZ, UR4, PT ;  /* 0x00000004ff007c0c */ /* 0x000fc8000bf25070 */
[----:B------:R-:W-:-:S13]  /*13e0*/  ISETP.NE.AND.EX P1, PT, RZ, UR5, PT, P1 ;  /* 0x00000005ff007c0c */ /* 0x000fda000bf25310 */
[----:B------:R-:W-:Y:S05]  /*13f0*/  @!P1 BRA `(.L_x_13926) ;  /* 0x0000000000109947 */ /* 0x000fea0003800000 */
[----:B------:R-:W-:-:S04]  /*1400*/  IADD3 R4, P0, R228, UR4, RZ ;  /* 0x00000004e4047c10 */ /* 0x000fc8000ff1e0ff */
[----:B------:R-:W-:-:S05]  /*1410*/  IADD3.X R5, R229, UR5, RZ, P0, !PT ;  /* 0x00000005e5057c10 */ /* 0x000fca00087fe4ff */
[----:B------:R0:W5:Y:S01]  /*1420*/  LDG.E R30, desc[UR40][R4.64] ;  /* 0x00000028041e7981 */ /* 0x000162000c1e1900 */
[----:B------:R-:W-:Y:S05]  /*1430*/  BRA `(.L_x_13927) ;  /* 0x0000000000107947 */ /* 0x000fea0003800000 */
.L_x_13926:
[----:B------:R-:W-:Y:S05]  /*1440*/  @!P0 BRA `(.L_x_13927) ;  /* 0x00000000000c8947 */ /* 0x000fea0003800000 */
[----:B------:R-:W2:Y:S04]  /*1450*/  LDG.E R5, desc[UR40][R8.64] ;  /* 0x0000002808057981 */ /* 0x000ea8000c1e1900 */
[----:B------:R-:W2:Y:S02]  /*1460*/  LDG.E R30, desc[UR40][R8.64+0x4] ;  /* 0x00000428081e7981 */ /* 0x000ea4000c1e1900 */
[----:B--2---:R-:W-:-:S07]  /*1470*/  IMAD.IADD R30, R30, 0x1, -R5 ;  /* 0x000000011e1e7824 */ /* 0x004fce00078e0a05 */
.L_x_13927:
        /* <DEDUP_REMOVED lines=16> */
[----:B------:R-:W-:Y:S01]  /*1580*/  IMAD.IADD R8, R30, 0x1, -R3 ;  /* 0x000000011e087824 */ /* 0x000fe200078e0a03 */
[----:B------:R-:W-:-:S05]  /*1590*/  SHF.L.U32 R210, R93, 0x7, RZ ;  /* 0x000000075dd27819 */ /* 0x000fca00000006ff */
[----:B0-----:R-:W-:-:S06]  /*15a0*/  VIADD R4, R210, 0x7f ;  /* 0x0000007fd2047836 */ /* 0x001fcc0000000000 */
[----:B------:R-:W0:Y:S08]  /*15b0*/  @P1 LDC R11, c[0x0][0x44c] ;  /* 0x00011300ff0b1b82 */ /* 0x000e300000000800 */
[----:B------:R-:W1:Y:S01]  /*15c0*/  @P1 LDC R5, c[0x0][0x450] ;  /* 0x00011400ff051b82 */ /* 0x000e620000000800 */
[----:B--2---:R-:W-:Y:S02]  /*15d0*/  @P0 IMAD.IADD R24, R9, 0x1, -R0 ;  /* 0x0000000109180824 */ /* 0x004fe400078e0a00 */
[----:B0-----:R-:W-:-:S04]  /*15e0*/  @P1 IMAD.HI.U32 R0, R4, R11, RZ ;  /* 0x0000000b04001227 */ /* 0x001fc800078e00ff */
[----:B------:R-:W-:Y:S01]  /*15f0*/  IMAD.IADD R213, R8, 0x1, R24 ;  /* 0x0000000108d57824 */ /* 0x000fe200078e0218 */
[----:B-1----:R-:W-:-:S03]  /*1600*/  @P1 SHF.R.U32.HI R4, RZ, R5, R0 ;  /* 0x00000005ff041219 */ /* 0x002fc60000011600 */
        /* <DEDUP_REMOVED lines=8> */
[----:B------:R-:W-:Y:S01]  /*1690*/  LEA.HI.SX32 R5, R4, R5, 0x1c ;  /* 0x0000000504057211 */ /* 0x000fe200078fe2ff */
[----:B------:R-:W-:-:S03]  /*16a0*/  IMAD.MOV R4, RZ, RZ, -R8 ;  /* 0x000000ffff047224 */ /* 0x000fc600078e0a08 */
[----:B------:R-:W-:Y:S02]  /*16b0*/  VIMNMX R5, R216, R5, PT ;  /* 0x00000005d8057248 */ /* 0x000fe40003fe0100 */
[----:B------:R-:W-:-:S03]  /*16c0*/  VIMNMX R4, RZ, R4, !PT ;  /* 0x00000004ff047248 */ /* 0x000fc60007fe0100 */
        /* <DEDUP_REMOVED lines=33> */
.L_x_13930:
[----:B------:R-:W-:Y:S05]  /*18e0*/  BSYNC B6 ;  /* 0x0000000000067941 */ /* 0x000fea0003800000 */
.L_x_13929:
        /* <DEDUP_REMOVED lines=20> */
.L_x_13932:
[----:B------:R-:W-:Y:S05]  /*1a30*/  BSYNC B6 ;  /* 0x0000000000067941 */ /* 0x000fea0003800000 */
.L_x_13931:
        /* <DEDUP_REMOVED lines=8> */
[C---:B------:R-:W-:Y:S02]  /*1ac0*/  VIADD R62, R16.reuse, 0x20 ;  /* 0x00000020103e7836 */ /* 0x040fe40000000000 */
[----:B------:R-:W-:Y:S01]  /*1ad0*/  VIADD R63, R16, 0x40 ;  /* 0x00000040103f7836 */ /* 0x000fe20000000000 */
[----:B------:R-:W2:Y:S07]  /*1ae0*/  LDC.64 R14, c[0x0][0x408] ;  /* 0x00010200ff0e7b82 */ /* 0x000eae0000000a00 */
[----:B------:R-:W-:Y:S01]  /*1af0*/  @P0 IADD3 R4, P1, R228, UR4, RZ ;  /* 0x00000004e4040c10 */ /* 0x000fe2000ff3e0ff */
[----:B------:R-:W-:Y:S01]  /*1b00*/  VIADD R64, R16, 0x60 ;  /* 0x0000006010407836 */ /* 0x000fe20000000000 */
[----:B------:R-:W3:Y:S02]  /*1b10*/  LDC.64 R36, c[0x0][0x3f8] ;  /* 0x0000fe00ff247b82 */ /* 0x000ee40000000a00 */
[----:B------:R-:W-:Y:S01]  /*1b20*/  @P0 IADD3.X R5, R229, UR5, RZ, P1, !PT ;  /* 0x00000005e5050c10 */ /* 0x000fe20008ffe4ff */
[----:B------:R-:W-:-:S04]  /*1b30*/  ULDC.64 UR4, c[0x0][0x308] ;  /* 0x0000c20000047ab9 */ /* 0x000fc80000000a00 */
[----:B------:R4:W4:Y:S01]  /*1b40*/  @P0 LDG.E R31, desc[UR40][R4.64] ;  /* 0x00000028041f0981 */ /* 0x000922000c1e1900 */
[----:B------:R-:W-:Y:S01]  /*1b50*/  SHF.R.S32.HI R42, RZ, 0x1f, R61 ;  /* 0x0000001fff2a7819 */ /* 0x000fe2000001143d */
[-C--:B-1----:R-:W-:Y:S01]  /*1b60*/  IMAD.WIDE.U32 R6, R61, R8.reuse, RZ ;  /* 0x000000083d067225 */ /* 0x082fe200078e00ff */
[----:B------:R-:W-:Y:S01]  /*1b70*/  ISETP.NE.U32.AND P0, PT, RZ, UR6, PT ;  /* 0x00000006ff007c0c */ /* 0x000fe2000bf05070 */
[----:B------:R-:W1:Y:S01]  /*1b80*/  LDC R43, c[0x0][0x3f4] ;  /* 0x0000fd00ff2b7b82 */ /* 0x000e620000000800 */
        /* <DEDUP_REMOVED lines=8> */
[----:B------:R-:W-:Y:S01]  /*1c10*/  SHF.L.U64.HI R67, R8, 0x6, R9 ;  /* 0x0000000608437819 */ /* 0x000fe20000010209 */
[----:B------:R-:W-:Y:S01]  /*1c20*/  IMAD.IADD R7, R7, 0x1, R3 ;  /* 0x0000000107077824 */ /* 0x000fe200078e0203 */
[----:B--2---:R-:W-:Y:S01]  /*1c30*/  SHF.L.U64.HI R69, R14, 0x6, R15 ;  /* 0x000000060e457819 */ /* 0x004fe2000001020f */
[----:B------:R-:W-:Y:S01]  /*1c40*/  IMAD R3, R11, UR4, RZ ;  /* 0x000000040b037c24 */ /* 0x000fe2000f8e02ff */
[----:B---3--:R-:W-:Y:S01]  /*1c50*/  SHF.L.U64.HI R72, R36, 0x6, R37 ;  /* 0x0000000624487819 */ /* 0x008fe20000010225 */
[----:B----4-:R-:W-:Y:S01]  /*1c60*/  IMAD.WIDE.U32 R4, R94, UR4, R6 ;  /* 0x000000045e047c25 */ /* 0x010fe2000f8e0006 */
[----:B------:R-:W-:-:S03]  /*1c70*/  SHF.R.S32.HI R75, RZ, 0x1f, R231 ;  /* 0x0000001fff4b7819 */ /* 0x000fc600000114e7 */
[----:B------:R-:W-:Y:S01]  /*1c80*/  IMAD R3, R94, UR5, R3 ;  /* 0x000000055e037c24 */ /* 0x000fe2000f8e0203 */
[----:B------:R-:W-:Y:S01]  /*1c90*/  ULDC.64 UR4, c[0x0][0x310] ;  /* 0x0000c40000047ab9 */ /* 0x000fe20000000a00 */
[----:B------:R-:W-:-:S04]  /*1ca0*/  IMAD.WIDE.U32 R6, R22, R8, R16 ;  /* 0x0000000816067225 */ /* 0x000fc800078e0010 */
[----:B------:R-:W-:Y:S02]  /*1cb0*/  IMAD.IADD R5, R5, 0x1, R3 ;  /* 0x0000000105057824 */ /* 0x000fe400078e0203 */
[C---:B------:R-:W-:Y:S02]  /*1cc0*/  VIADD R65, R16.reuse, 0x80 ;  /* 0x0000008010417836 */ /* 0x040fe40000000000 */
[C---:B------:R-:W-:Y:S02]  /*1cd0*/  VIADD R66, R16.reuse, 0xa0 ;  /* 0x000000a010427836 */ /* 0x040fe40000000000 */
[----:B------:R-:W-:Y:S02]  /*1ce0*/  VIADD R30, R16, 0xe0 ;  /* 0x000000e0101e7836 */ /* 0x000fe40000000000 */
[----:B------:R-:W-:Y:S02]  /*1cf0*/  IMAD.SHL.U32 R71, R234, 0x40, RZ ;  /* 0x00000040ea477824 */ /* 0x000fe400078e00ff */
[----:B------:R-:W-:-:S02]  /*1d00*/  IMAD.MOV.U32 R77, RZ, RZ, 0x20 ;  /* 0x00000020ff4d7424 */ /* 0x000fc400078e00ff */
[----:B------:R-:W-:Y:S01]  /*1d10*/  VIADD R76, R44, 0x8 ;  /* 0x000000082c4c7836 */ /* 0x000fe20000000000 */
[----:B------:R-:W-:Y:S01]  /*1d20*/  LOP3.LUT R71, R71, 0x1c0, RZ, 0xc0, !PT ;  /* 0x000001c047477812 */ /* 0x000fe200078ec0ff */
[----:B------:R-:W-:Y:S01]  /*1d30*/  IMAD.SHL.U32 R68, R8, 0x40, RZ ;  /* 0x0000004008447824 */ /* 0x000fe200078e00ff */
[----:B------:R-:W-:Y:S01]  /*1d40*/  SHF.R.U32.HI R44, RZ, 0x3, R212 ;  /* 0x00000003ff2c7819 */ /* 0x000fe200000116d4 */
[----:B------:R-:W-:Y:S01]  /*1d50*/  IMAD R81, R15, 0x60, RZ ;  /* 0x000000600f517824 */ /* 0x000fe200078e02ff */
[----:B------:R-:W-:Y:S01]  /*1d60*/  SHF.R.U32.HI R74, RZ, 0x3, R71 ;  /* 0x00000003ff4a7819 */ /* 0x000fe20000011647 */
[----:B------:R-:W-:Y:S02]  /*1d70*/  IMAD.SHL.U32 R70, R14, 0x40, RZ ;  /* 0x000000400e467824 */ /* 0x000fe400078e00ff */
[----:B------:R-:W-:Y:S02]  /*1d80*/  IMAD.SHL.U32 R73, R36, 0x40, RZ ;  /* 0x0000004024497824 */ /* 0x000fe400078e00ff */
[----:B-1----:R-:W-:Y:S01]  /*1d90*/  IMAD.SHL.U32 R78, R43, 0x2, RZ ;  /* 0x000000022b4e7824 */ /* 0x002fe200078e00ff */
[----:B------:R-:W-:-:S02]  /*1da0*/  SHF.R.S32.HI R0, RZ, 0x1f, R31 ;  /* 0x0000001fff007819 */ /* 0x000fc4000001141f */
[----:B------:R-:W-:Y:S02]  /*1db0*/  SEL R21, R31, RZ, !P0 ;  /* 0x000000ff1f157207 */ /* 0x000fe40004000000 */
[----:B------:R-:W-:-:S03]  /*1dc0*/  SEL R20, R0, RZ, !P0 ;  /* 0x000000ff00147207 */ /* 0x000fc60004000000 */
[----:B------:R-:W-:-:S04]  /*1dd0*/  IMAD.WIDE.U32 R4, R21, UR4, R4 ;  /* 0x0000000415047c25 */ /* 0x000fc8000f8e0004 */
[----:B------:R-:W-:Y:S01]  /*1de0*/  IMAD R0, R20, UR4, RZ ;  /* 0x0000000414007c24 */ /* 0x000fe2000f8e02ff */
[----:B------:R-:W-:-:S03]  /*1df0*/  IADD3 R39, P0, R4, R6, RZ ;  /* 0x0000000604277210 */ /* 0x000fc60007f1e0ff */
[----:B------:R-:W-:Y:S01]  /*1e00*/  IMAD R3, R21, UR5, R0 ;  /* 0x0000000515037c24 */ /* 0x000fe2000f8e0200 */
[----:B------:R-:W-:Y:S05]  /*1e10*/  @!P6 WARPSYNC.ALL ;  /* 0x000000000000e948 */ /* 0x000fea0003800000 */
[----:B------:R-:W-:Y:S01]  /*1e20*/  ULDC UR4, c[0x0][0x320] ;  /* 0x0000c80000047ab9 */ /* 0x000fe20000000800 */
[----:B------:R-:W-:Y:S01]  /*1e30*/  IMAD R0, R22, R9, R10 ;  /* 0x0000000916007224 */ /* 0x000fe200078e020a */
[----:B------:R-:W-:Y:S01]  /*1e40*/  @!P6 BAR.SYNC.DEFER_BLOCKING 0x9, 0x100 ;  /* 0x024400000000eb1d */ /* 0x000fe20000010000 */
[----:B------:R-:W-:Y:S01]  /*1e50*/  IMAD.IADD R3, R5, 0x1, R3 ;  /* 0x0000000105037824 */ /* 0x000fe200078e0203 */
[----:B------:R-:W-:-:S02]  /*1e60*/  ISETP.GE.AND P1, PT, R62, UR4, PT ;  /* 0x000000043e007c0c */ /* 0x000fc4000bf26270 */
[----:B------:R-:W-:Y:S02]  /*1e70*/  ISETP.GE.AND P2, PT, R12, UR4, PT ;  /* 0x000000040c007c0c */ /* 0x000fe4000bf46270 */
        /* <DEDUP_REMOVED lines=25> */
[----:B------:R-:W-:Y:S01]  /*2010*/  IMAD R30, R233, R36, RZ ;  /* 0x00000024e91e7224 */ /* 0x000fe200078e02ff */
[----:B------:R-:W-:Y:S01]  /*2020*/  ISETP.GE.AND P0, PT, R16, R43, PT ;  /* 0x0000002b1000720c */ /* 0x000fe20003f06270 */
[----:B------:R-:W-:Y:S01]  /*2030*/  IMAD R93, R21, UR5, R12 ;  /* 0x00000005155d7c24 */ /* 0x000fe2000f8e020c */
[----:B------:R-:W-:Y:S01]  /*2040*/  LOP3.LUT R95, R11, R10, RZ, 0xfc, !PT ;  /* 0x0000000a0b5f7212 */ /* 0x000fe200078efcff */
[-C--:B------:R-:W-:Y:S01]  /*2050*/  IMAD R10, R233, R14.reuse, RZ ;  /* 0x0000000ee90a7224 */ /* 0x080fe200078e02ff */
[----:B------:R-:W-:Y:S01]  /*2060*/  SEL R35, R43, RZ, P0 ;  /* 0x000000ff2b237207 */ /* 0x000fe20000000000 */
[----:B------:R-:W-:Y:S01]  /*2070*/  IMAD.WIDE.U32 R6, R21, UR4, R6 ;  /* 0x0000000415067c25 */ /* 0x000fe2000f8e0006 */
[----:B------:R-:W-:Y:S01]  /*2080*/  LOP3.LUT P1, RZ, R234, 0x4, RZ, 0xc0, !PT ;  /* 0x00000004eaff7812 */ /* 0x000fe2000782c0ff */
[----:B------:R-:W-:Y:S01]  /*2090*/  ULDC UR4, c[0x0][0x2f4] ;  /* 0x0000bd0000047ab9 */ /* 0x000fe20000000800 */
[C---:B------:R-:W-:Y:S01]  /*20a0*/  IADD3 R60, P2, R22.reuse, R61, RZ ;  /* 0x0000003d163c7210 */ /* 0x040fe20007f5e0ff */
[C---:B------:R-:W-:Y:S01]  /*20b0*/  IMAD R33, R22.reuse, R15, R10 ;  /* 0x0000000f16217224 */ /* 0x040fe200078e020a */
[----:B------:R-:W-:Y:S01]  /*20c0*/  SEL R77, R77, 0xffffffe0, !P1 ;  /* 0xffffffe04d4d7807 */ /* 0x000fe20004800000 */
[----:B------:R-:W-:Y:S01]  /*20d0*/  IMAD.WIDE.U32 R12, R22, R14, R204 ;  /* 0x0000000e160c7225 */ /* 0x000fe200078e00cc */
[----:B------:R-:W-:-:S02]  /*20e0*/  SEL R94, RZ, 0xffffff80, P3 ;  /* 0xffffff80ff5e7807 */ /* 0x000fc40001800000 */
[----:B------:R-:W-:Y:S01]  /*20f0*/  ISETP.GE.AND P1, PT, R16, UR4, PT ;  /* 0x0000000410007c0c */ /* 0x000fe2000bf26270 */
[C---:B------:R-:W-:Y:S01]  /*2100*/  IMAD.WIDE.U32 R20, R22.reuse, R14, R16 ;  /* 0x0000000e16147225 */ /* 0x040fe200078e0010 */
[C---:B------:R-:W-:Y:S02]  /*2110*/  LOP3.LUT R94, R95.reuse, 0x80, R94, 0xc8, !PT ;  /* 0x000000805f5e7812 */ /* 0x040fe400078ec85e */
[----:B------:R-:W-:Y:S01]  /*2120*/  LOP3.LUT R95, R95, 0x40, RZ, 0xc0, !PT ;  /* 0x000000405f5f7812 */ /* 0x000fe200078ec0ff */
[----:B------:R-:W-:Y:S01]  /*2130*/  IMAD.WIDE.U32 R10, R22, R36, R204 ;  /* 0x00000024160a7225 */ /* 0x000fe200078e00cc */
[----:B------:R-:W-:-:S03]  /*2140*/  MOV R32, R20 ;  /* 0x0000001400207202 */ /* 0x000fc60000000f00 */
[----:B------:R-:W-:Y:S02]  /*2150*/  IMAD R41, R22, R37, R30 ;  /* 0x0000002516297224 */ /* 0x000fe400078e021e */
[----:B------:R-:W-:Y:S02]  /*2160*/  IMAD.IADD R13, R13, 0x1, R33 ;  /* 0x000000010d0d7824 */ /* 0x000fe400078e0221 */
[----:B------:R-:W-:Y:S02]  /*2170*/  IMAD.IADD R33, R33, 0x1, R21 ;  /* 0x0000000121217824 */ /* 0x000fe400078e0215 */
[----:B------:R-:W-:Y:S01]  /*2180*/  IMAD.IADD R21, R11, 0x1, R41 ;  /* 0x000000010b157824 */ /* 0x000fe200078e0229 */
[----:B-----5:R-:W-:Y:S01]  /*2190*/  SHF.R.S32.HI R11, RZ, 0x1f, R38 ;  /* 0x0000001fff0b7819 */ /* 0x020fe20000011426 */
[----:B------:R-:W-:Y:S02]  /*21a0*/  IMAD.MOV.U32 R20, RZ, RZ, R10 ;  /* 0x000000ffff147224 */ /* 0x000fe400078e000a */
[----:B------:R-:W-:-:S02]  /*21b0*/  IMAD.IADD R35, R16, 0x1, R35 ;  /* 0x0000000110237824 */ /* 0x000fc400078e0223 */
[C---:B------:R-:W-:Y:S02]  /*21c0*/  IMAD R10, R11.reuse, R14, RZ ;  /* 0x0000000e0b0a7224 */ /* 0x040fe400078e02ff */
[----:B------:R-:W-:Y:S01]  /*21d0*/  IMAD R40, R11, R36, RZ ;  /* 0x000000240b287224 */ /* 0x000fe200078e02ff */
[----:B------:R-:W-:Y:S01]  /*21e0*/  SHF.R.S32.HI R34, RZ, 0x1f, R35 ;  /* 0x0000001fff227819 */ /* 0x000fe20000011423 */
[C---:B------:R-:W-:Y:S02]  /*21f0*/  IMAD R85, R38.reuse, R15, R10 ;  /* 0x0000000f26557224 */ /* 0x040fe400078e020a */
[----:B------:R-:W-:Y:S01]  /*2200*/  IMAD.WIDE.U32 R10, R38, R14, R12 ;  /* 0x0000000e260a7225 */ /* 0x000fe200078e000c */
[----:B------:R-:W-:-:S03]  /*2210*/  LEA.HI R34, R34, R35, RZ, 0x3 ;  /* 0x0000002322227211 */ /* 0x000fc600078f18ff */
[----:B------:R-:W-:Y:S01]  /*2220*/  IMAD.WIDE.U32 R12, R38, R14, R32 ;  /* 0x0000000e260c7225 */ /* 0x000fe200078e0020 */
[----:B------:R-:W-:Y:S02]  /*2230*/  LOP3.LUT R33, R71, 0x18, R16, 0xf8, !PT ;  /* 0x0000001847217812 */ /* 0x000fe400078ef810 */
[----:B------:R-:W-:Y:S01]  /*2240*/  LOP3.LUT R32, R212, 0x38, R34, 0xf8, !PT ;  /* 0x00000038d4207812 */ /* 0x000fe200078ef822 */
[----:B------:R-:W-:Y:S01]  /*2250*/  IMAD.WIDE.U32 R30, R22, R36, R16 ;  /* 0x00000024161e7225 */ /* 0x000fe200078e0010 */
[----:B------:R-:W-:Y:S02]  /*2260*/  LOP3.LUT R33, R33, R74, RZ, 0x3c, !PT ;  /* 0x0000004a21217212 */ /* 0x000fe400078e3cff */
[----:B------:R-:W-:Y:S01]  /*2270*/  LOP3.LUT R32, R32, R44, RZ, 0x3c, !PT ;  /* 0x0000002c20207212 */ /* 0x000fe200078e3cff */
[----:B------:R-:W-:Y:S01]  /*2280*/  IMAD.IADD R31, R41, 0x1, R31 ;  /* 0x00000001291f7824 */ /* 0x000fe200078e021f */
[----:B------:R-:W-:Y:S01]  /*2290*/  LOP3.LUT R89, R34, 0xfffffff8, RZ, 0xc0, !PT ;  /* 0xfffffff822597812 */ /* 0x000fe200078ec0ff */
[----:B------:R-:W-:Y:S01]  /*22a0*/  IMAD R79, R214, 0x200, R33 ;  /* 0x00000200d64f7824 */ /* 0x000fe200078e0221 */
[--C-:B------:R-:W-:Y:S01]  /*22b0*/  LOP3.LUT R33, R71, 0x38, R34.reuse, 0xf8, !PT ;  /* 0x0000003847217812 */ /* 0x100fe200078ef822 */
[----:B------:R-:W-:Y:S01]  /*22c0*/  IMAD R35, R9, 0x60, RZ ;  /* 0x0000006009237824 */ /* 0x000fe200078e02ff */
[----:B------:R-:W-:Y:S01]  /*22d0*/  SHF.R.S32.HI R88, RZ, 0x3, R34 ;  /* 0x00000003ff587819 */ /* 0x000fe20000011422 */
[C---:B------:R-:W-:Y:S01]  /*22e0*/  IMAD R87, R38.reuse, R37, R40 ;  /* 0x0000002526577224 */ /* 0x040fe200078e0228 */
[----:B------:R-:W-:Y:S01]  /*22f0*/  LOP3.LUT R33, R33, R74, RZ, 0x3c, !PT ;  /* 0x0000004a21217212 */ /* 0x000fe200078e3cff */
[----:B------:R-:W-:Y:S01]  /*2300*/  IMAD R41, R37, 0x60, RZ ;  /* 0x0000006025297824 */ /* 0x000fe200078e02ff */
[----:B------:R-:W-:Y:S01]  /*2310*/  SHF.R.S32.HI R90, RZ, 0x1f, R89 ;  /* 0x0000001fff5a7819 */ /* 0x000fe20000011459 */
[----:B------:R-:W-:-:S04]  /*2320*/  IMAD.WIDE.U32 R20, R38, R36, R20 ;  /* 0x0000002426147225 */ /* 0x000fc800078e0014 */
        /* <DEDUP_REMOVED lines=17> */
.L_x_13980:
        /* <DEDUP_REMOVED lines=11> */
[----:B------:R-:W-:-:S04]  /*24f0*/  IADD3 R27, P3, P4, R39, R100, R68 ;  /* 0x00000064271b7210 */ /* 0x000fc80007c7e044 */
[----:B------:R-:W-:Y:S02]  /*2500*/  IADD3.X R32, R0, R105, R67, P3, P4 ;  /* 0x0000006900207210 */ /* 0x000fe40001fe8443 */
[----:B0-----:R-:W-:Y:S02]  /*2510*/  LEA R44, P3, R27, R98, 0x1 ;  /* 0x000000621b2c7211 */ /* 0x001fe400078608ff */
[----:B------:R-:W-:Y:S02]  /*2520*/  IADD3.X R34, R105, R0, RZ, P5, !PT ;  /* 0x0000000069227210 */ /* 0x000fe40002ffe4ff */
[-C--:B------:R-:W-:Y:S01]  /*2530*/  LEA.HI.X R45, R27, R99.reuse, R32, 0x1, P3 ;  /* 0x000000631b2d7211 */ /* 0x080fe200018f0c20 */
[C---:B------:R-:W-:Y:S01]  /*2540*/  IMAD R27, R2.reuse, 0x1800, R79 ;  /* 0x00001800021b7824 */ /* 0x040fe200078e024f */
[----:B-1----:R-:W-:Y:S02]  /*2550*/  ISETP.GE.AND P3, PT, R103, 0x1, PT ;  /* 0x000000016700780c */ /* 0x002fe40003f66270 */
[----:B------:R-:W-:Y:S01]  /*2560*/  LEA R46, P5, R33, R98, 0x1 ;  /* 0x00000062212e7211 */ /* 0x000fe200078a08ff */
[----:B------:R-:W-:Y:S01]  /*2570*/  IMAD R104, R27, 0x2, R26 ;  /* 0x000000021b687824 */ /* 0x000fe200078e021a */
[----:B------:R-:W-:Y:S01]  /*2580*/  ISETP.GT.AND P4, PT, R49, R28, PT ;  /* 0x0000001c3100720c */ /* 0x000fe20003f84270 */
[----:B------:R-:W-:Y:S01]  /*2590*/  IMAD.MOV.U32 R27, RZ, RZ, R49 ;  /* 0x000000ffff1b7224 */ /* 0x000fe200078e0031 */
[----:B------:R-:W-:Y:S01]  /*25a0*/  LEA.HI.X R47, R33, R99, R34, 0x1, P5 ;  /* 0x00000063212f7211 */ /* 0x000fe200028f0c22 */
[----:B------:R-:W-:Y:S01]  /*25b0*/  IMAD R33, R2, 0x1800, R83 ;  /* 0x0000180002217824 */ /* 0x000fe200078e0253 */
[----:B------:R-:W-:-:S03]  /*25c0*/  P2R R97, PR, RZ, 0x10 ;  /* 0x00000010ff617803 */ /* 0x000fc60000000000 */
[----:B------:R-:W-:Y:S02]  /*25d0*/  IMAD R102, R33, 0x2, R26 ;  /* 0x0000000221667824 */ /* 0x000fe400078e021a */
        /* <DEDUP_REMOVED lines=42> */
.L_x_13937:
[----:B------:R-:W-:Y:S05]  /*2880*/  BSYNC B1 ;  /* 0x0000000000017941 */ /* 0x000fea0003800000 */
.L_x_13936:
        /* <DEDUP_REMOVED lines=28> */
.L_x_13939:
[----:B------:R-:W-:Y:S05]  /*2a50*/  BSYNC B1 ;  /* 0x0000000000017941 */ /* 0x000fea0003800000 */
.L_x_13938:
        /* <DEDUP_REMOVED lines=27> */
.L_x_13940:
[----:B------:R-:W-:Y:S01]  /*2c10*/  LEA R96, R2, R18, 0x3 ;  /* 0x0000001202607211 */ /* 0x000fe200078e18ff */
[----:B------:R-:W-:Y:S01]  /*2c20*/  BSSY B1, `(.L_x_13941) ;  /* 0x0000004000017945 */ /* 0x000fe20003800000 */
[----:B------:R-:W-:-:S04]  /*2c30*/  SHF.L.U32 R107, R206, 0x1f, RZ ;  /* 0x0000001fce6b7819 */ /* 0x000fc800000006ff */
[----:B------:R-:W0:Y:S02]  /*2c40*/  SYNCS.PHASECHK.TRANS64.TRYWAIT P6, [R96+URZ+0x22890], R107 ;  /* 0x0228906b600075a7 */ /* 0x000e2400080c017f */
[----:B0-----:R-:W-:Y:S05]  /*2c50*/  @!P6 BRA `(.L_x_13942) ;  /* 0x0000017400f0e947 */ /* 0x001fea0003800000 */
.L_x_14232:
[----:B------:R-:W-:Y:S05]  /*2c60*/  BSYNC B1 ;  /* 0x0000000000017941 */ /* 0x000fea0003800000 */
.L_x_13941:
        /* <DEDUP_REMOVED lines=49> */
.L_x_13948:
[----:B------:R-:W-:Y:S05]  /*2f80*/  BSYNC B3 ;  /* 0x0000000000037941 */ /* 0x000fea0003800000 */
.L_x_13947:
[----:B--2---:R1:W-:Y:S02]  /*2f90*/  STG.E.128 desc[UR40][R46.64], R32 ;  /* 0x000000202e007986 */ /* 0x0043e4000c101d28 */
.L_x_13946:
[----:B------:R-:W-:Y:S05]  /*2fa0*/  BSYNC B2 ;  /* 0x0000000000027941 */ /* 0x000fea0003800000 */
.L_x_13945:
        /* <DEDUP_REMOVED lines=46> */
.L_x_13950:
[----:B------:R-:W-:Y:S05]  /*3290*/  BSYNC B2 ;  /* 0x0000000000027941 */ /* 0x000fea0003800000 */
.L_x_13949:
[----:B--2---:R2:W-:Y:S02]  /*32a0*/  STG.E.128 desc[UR40][R46.64+0x40], R32 ;  /* 0x000040202e007986 */ /* 0x0045e4000c101d28 */
.L_x_13944:
[----:B------:R-:W-:Y:S05]  /*32b0*/  BSYNC B1 ;  /* 0x0000000000017941 */ /* 0x000fea0003800000 */
.L_x_13943:
        /* <DEDUP_REMOVED lines=14> */
[----:B------:R-:W-:Y:S02]  /*33a0*/  HADD2.F32 R47, -RZ, R35.H1_H1 ;  /* 0x30000023ff2f7230 */ /* 0x000fe40000004100 */
[----:B------:R-:W-:Y:S02]  /*33b0*/  HADD2.F32 R49, -RZ, R49.H0_H0 ;  /* 0x20000031ff317230 */ /* 0x000fe40000004100 */
[----:B------:R-:W-:-:S02]  /*33c0*/  HADD2.F32 R52, -RZ, R52.H0_H0 ;  /* 0x20000034ff347230 */ /* 0x000fc40000004100 */
[----:B------:R-:W-:Y:S02]  /*33d0*/  HADD2.F32 R48, -RZ, R48.H0_H0 ;  /* 0x20000030ff307230 */ /* 0x000fe40000004100 */
[CC--:B------:R-:W-:Y:S01]  /*33e0*/  FMUL.FTZ R54, R34.reuse, R49.reuse ;  /* 0x0000003122367220 */ /* 0x0c0fe20000410000 */
[----:B------:R-:W-:Y:S02]  /*33f0*/  HADD2.F32 R35, -RZ, R35.H0_H0 ;  /* 0x20000023ff237230 */ /* 0x000fe40000004100 */
[----:B------:R-:W-:Y:S01]  /*3400*/  FMUL.FTZ R49, R33, R49 ;  /* 0x0000003121317220 */ /* 0x000fe20000410000 */
[----:B------:R-:W-:Y:S02]  /*3410*/  HADD2.F32 R50, -RZ, R53.H0_H0 ;  /* 0x20000035ff327230 */ /* 0x000fe40000004100 */
[----:B------:R-:W-:Y:S01]  /*3420*/  FMUL.FTZ R56, R47, R52 ;  /* 0x000000342f387220 */ /* 0x000fe20000410000 */
[----:B------:R-:W-:Y:S01]  /*3430*/  FFMA.FTZ R54, R33, R48, -R54 ;  /* 0x0000003021367223 */ /* 0x000fe20000010836 */
[C---:B------:R-:W-:Y:S01]  /*3440*/  FMUL.FTZ R52, R35.reuse, R52 ;  /* 0x0000003423347220 */ /* 0x040fe20000410000 */
[----:B------:R-:W-:Y:S01]  /*3450*/  FFMA.FTZ R53, R34, R48, R49 ;  /* 0x0000003022357223 */ /* 0x000fe20000010031 */
[----:B------:R-:W-:Y:S01]  /*3460*/  FFMA.FTZ R56, R35, R50, -R56 ;  /* 0x0000003223387223 */ /* 0x000fe20000010838 */
[----:B------:R-:W-:-:S02]  /*3470*/  HADD2.F32 R35, -RZ, R101.H1_H1 ;  /* 0x30000065ff237230 */ /* 0x000fc40000004100 */
[----:B------:R-:W-:Y:S01]  /*3480*/  FFMA.FTZ R57, R47, R50, R52 ;  /* 0x000000322f397223 */ /* 0x000fe20000010034 */
[----:B------:R-:W-:Y:S02]  /*3490*/  HADD2.F32 R49, -RZ, R100.H1_H1 ;  /* 0x30000064ff317230 */ /* 0x000fe40000004100 */
[----:B------:R-:W-:Y:S02]  /*34a0*/  HADD2.F32 R33, -RZ, R32.H1_H1 ;  /* 0x30000020ff217230 */ /* 0x000fe40000004100 */
[----:B------:R-:W-:Y:S02]  /*34b0*/  HADD2.F32 R34, -RZ, R46.H1_H1 ;  /* 0x3000002eff227230 */ /* 0x000fe40000004100 */
[----:B------:R-:W-:Y:S02]  /*34c0*/  HADD2.F32 R101, -RZ, R101.H0_H0 ;  /* 0x20000065ff657230 */ /* 0x000fe40000004100 */
[----:B------:R-:W-:Y:S02]  /*34d0*/  HADD2.F32 R32, -RZ, R32.H0_H0 ;  /* 0x20000020ff207230 */ /* 0x000fe40000004100 */
[----:B------:R-:W-:Y:S01]  /*34e0*/  FMUL.FTZ R55, R34, R49 ;  /* 0x0000003122377220 */ /* 0x000fe20000410000 */
[----:B------:R-:W-:-:S02]  /*34f0*/  HADD2.F32 R46, -RZ, R46.H0_H0 ;  /* 0x2000002eff2e7230 */ /* 0x000fc40000004100 */
        /* <DEDUP_REMOVED lines=12> */
.L_x_13955:
[----:B------:R-:W-:Y:S05]  /*35c0*/  BSYNC B2 ;  /* 0x0000000000027941 */ /* 0x000fea0003800000 */
.L_x_13954:
[----:B--2---:R3:W-:Y:S02]  /*35d0*/  STG.E.128 desc[UR40][R44.64], R32 ;  /* 0x000000202c007986 */ /* 0x0047e4000c101d28 */
.L_x_13953:
[----:B------:R-:W-:Y:S05]  /*35e0*/  BSYNC B1 ;  /* 0x0000000000017941 */ /* 0x000fea0003800000 */
.L_x_13952:
        /* <DEDUP_REMOVED lines=46> */
.L_x_13957:
[----:B------:R-:W-:Y:S05]  /*38d0*/  BSYNC B1 ;  /* 0x0000000000017941 */ /* 0x000fea0003800000 */
.L_x_13956:
[----:B--2---:R1:W-:Y:S01]  /*38e0*/  STG.E.128 desc[UR40][R44.64+0x40], R32 ;  /* 0x000040202c007986 */ /* 0x0043e2000c101d28 */
[----:B------:R-:W-:Y:S05]  /*38f0*/  BRA `(.L_x_13951) ;  /* 0x0000001400787947 */ /* 0x000fea0003800000 */
.L_x_13935:
        /* <DEDUP_REMOVED lines=61> */
[----:B------:R-:W-:Y:S02]  /*3cd0*/  IMAD.MOV.U32 R53, RZ, RZ, R51 ;  /* 0x000000ffff357224 */ /* 0x000fe400078e0033 */
[----:B------:R-:W-:Y:S02]  /*3ce0*/  IMAD.MOV.U32 R54, RZ, RZ, R48 ;  /* 0x000000ffff367224 */ /* 0x000fe400078e0030 */
[----:B------:R-:W-:Y:S01]  /*3cf0*/  IMAD.MOV.U32 R55, RZ, RZ, R49 ;  /* 0x000000ffff377224 */ /* 0x000fe200078e0031 */
[----:B------:R-:W-:-:S04]  /*3d00*/  PRMT R116, R52, 0x5410, R53 ;  /* 0x0000541034747816 */ /* 0x000fc80000000035 */
[----:B------:R-:W-:Y:S01]  /*3d10*/  PRMT R117, R54, 0x5410, R55 ;  /* 0x0000541036757816 */ /* 0x000fe20000000037 */
[----:B------:R-:W-:Y:S06]  /*3d20*/  @!P3 BRA `(.L_x_13958) ;  /* 0x000000000004b947 */ /* 0x000fec0003800000 */
[----:B------:R-:W-:Y:S01]  /*3d30*/  BPT.TRAP 0x1 ;  /* 0x000000040000795c */ /* 0x000fe20000300000 */
.L_x_13958:
[----:B------:R-:W-:Y:S01]  /*3d40*/  IMAD R96, R2, 0x8, R18 ;  /* 0x0000000802607824 */ /* 0x000fe200078e0212 */
[----:B------:R-:W-:Y:S01]  /*3d50*/  SHF.L.U32 R107, R206, 0x1f, RZ ;  /* 0x0000001fce6b7819 */ /* 0x000fe200000006ff */
[----:B------:R-:W0:Y:S01]  /*3d60*/  LDC R109, c[0x0][0x2f4] ;  /* 0x0000bd00ff6d7b82 */ /* 0x000e220000000800 */
[----:B------:R-:W-:Y:S01]  /*3d70*/  BSSY B1, `(.L_x_13959) ;  /* 0x0000006000017945 */ /* 0x000fe20003800000 */
[----:B------:R-:W-:Y:S01]  /*3d80*/  MOV R101, R105 ;  /* 0x0000006900657202 */ /* 0x000fe20000000f00 */
[----:B------:R-:W1:Y:S05]  /*3d90*/  SYNCS.PHASECHK.TRANS64.TRYWAIT P5, [R96+URZ+0x22890], R107 ;  /* 0x0228906b600075a7 */ /* 0x000e6a00080a017f */
[----:B------:R-:W2:Y:S01]  /*3da0*/  LDC.64 R102, c[0x0][0x300] ;  /* 0x0000c000ff667b82 */ /* 0x000ea20000000a00 */
[----:B0-----:R-:W-:Y:S01]  /*3db0*/  IMAD.IADD R111, R109, 0x1, -R78 ;  /* 0x000000016d6f7824 */ /* 0x001fe200078e0a4e */
[----:B-1----:R-:W-:Y:S06]  /*3dc0*/  @!P5 BRA `(.L_x_13960) ;  /* 0x0000016400a8d947 */ /* 0x002fec0003800000 */
.L_x_14233:
[----:B------:R-:W-:Y:S05]  /*3dd0*/  BSYNC B1 ;  /* 0x0000000000017941 */ /* 0x000fea0003800000 */
.L_x_13959:
        /* <DEDUP_REMOVED lines=28> */
[----:B------:R-:W-:Y:S02]  /*3fa0*/  SHF.R.U64 R129, R32, 0x10, R33 ;  /* 0x0000001020817819 */ /* 0x000fe40000001221 */
[----:B------:R-:W-:Y:S01]  /*3fb0*/  SHF.R.U64 R32, R34, 0x10, R35 ;  /* 0x0000001022207819 */ /* 0x000fe20000001223 */
[--C-:B--2---:R-:W-:Y:S01]  /*3fc0*/  HADD2.F32 R34, -RZ, R57.reuse.H0_H0 ;  /* 0x20000039ff227230 */ /* 0x104fe20000004100 */
[----:B------:R-:W-:Y:S01]  /*3fd0*/  SHF.R.U32.HI R119, RZ, 0x10, R33 ;  /* 0x00000010ff777819 */ /* 0x000fe20000011621 */
[----:B------:R-:W-:Y:S01]  /*3fe0*/  HADD2.F32 R57, -RZ, R57.H1_H1 ;  /* 0x30000039ff397230 */ /* 0x000fe20000004100 */
[----:B------:R-:W-:Y:S01]  /*3ff0*/  SHF.R.U64 R127, R42, 0x10, R43 ;  /* 0x000000102a7f7819 */ /* 0x000fe2000000122b */
[--C-:B-1----:R-:W-:Y:S01]  /*4000*/  HADD2.F32 R33, -RZ, R53.reuse.H0_H0 ;  /* 0x20000035ff217230 */ /* 0x102fe20000004100 */
        /* <DEDUP_REMOVED lines=9> */
[----:B------:R-:W-:Y:S01]  /*40a0*/  FMUL.FTZ R42, R53, R42 ;  /* 0x0000002a352a7220 */ /* 0x000fe20000410000 */
[-C--:B------:R-:W-:Y:S01]  /*40b0*/  FFMA.FTZ R120, R33, R35.reuse, -R120 ;  /* 0x0000002321787223 */ /* 0x080fe20000010878 */
[----:B------:R-:W-:Y:S01]  /*40c0*/  FFMA.FTZ R119, R34, R35, R41 ;  /* 0x0000002322777223 */ /* 0x000fe20000010029 */
[-C--:B------:R-:W-:Y:S01]  /*40d0*/  FFMA.FTZ R121, R53, R40.reuse, -R122 ;  /* 0x0000002835797223 */ /* 0x080fe2000001087a */
        /* <DEDUP_REMOVED lines=32> */
[----:B------:R-:W-:Y:S01]  /*42e0*/  FMUL.FTZ R43, R52, R43 ;  /* 0x0000002b342b7220 */ /* 0x000fe20000410000 */
[-C--:B------:R-:W-:Y:S01]  /*42f0*/  FFMA.FTZ R53, R34, R35.reuse, R53 ;  /* 0x0000002322357223 */ /* 0x080fe20000010035 */
[----:B------:R-:W-:Y:S02]  /*4300*/  FFMA.FTZ R42, R33, R35, -R42 ;  /* 0x00000023212a7223 */ /* 0x000fe4000001082a */
[-C--:B------:R-:W-:Y:S01]  /*4310*/  FFMA.FTZ R56, R56, R41.reuse, R43 ;  /* 0x0000002938387223 */ /* 0x080fe2000001002b */
[----:B------:R-:W-:Y:S02]  /*4320*/  HADD2.F32 R34, -RZ, R58.H0_H0 ;  /* 0x2000003aff227230 */ /* 0x000fe40000004100 */
[----:B------:R-:W-:Y:S01]  /*4330*/  FFMA.FTZ R55, R52, R41, -R55 ;  /* 0x0000002934377223 */ /* 0x000fe20000010837 */
[----:B------:R-:W-:-:S02]  /*4340*/  HADD2.F32 R35, -RZ, R118.H0_H0 ;  /* 0x20000076ff237230 */ /* 0x000fc40000004100 */
[----:B------:R-:W-:Y:S01]  /*4350*/  HADD2.F32 R43, -RZ, R127.H0_H0 ;  /* 0x2000007fff2b7230 */ /* 0x000fe20000004100 */
[----:B------:R-:W-:Y:S01]  /*4360*/  F2FP.F16.F32.PACK_AB R56, R56, R53 ;  /* 0x000000353838723e */ /* 0x000fe200000000ff */
[----:B------:R-:W-:Y:S01]  /*4370*/  HADD2.F32 R33, -RZ, R54.H0_H0 ;  /* 0x20000036ff217230 */ /* 0x000fe20000004100 */
[----:B------:R-:W-:Y:S01]  /*4380*/  F2FP.F16.F32.PACK_AB R52, R55, R42 ;  /* 0x0000002a3734723e */ /* 0x000fe200000000ff */
[----:B------:R-:W-:Y:S02]  /*4390*/  HADD2.F32 R58, -RZ, R58.H1_H1 ;  /* 0x3000003aff3a7230 */ /* 0x000fe40000004100 */
[----:B------:R-:W-:Y:S02]  /*43a0*/  HADD2.F32 R118, -RZ, R118.H1_H1 ;  /* 0x30000076ff767230 */ /* 0x000fe40000004100 */
        /* <DEDUP_REMOVED lines=11> */
[----:B------:R-:W-:-:S03]  /*4460*/  IMAD.MOV.U32 R55, RZ, RZ, R124 ;  /* 0x000000ffff377224 */ /* 0x000fc600078e007c */
[----:B------:R-:W-:Y:S01]  /*4470*/  F2FP.F16.F32.PACK_AB R54, R59, R32 ;  /* 0x000000203b36723e */ /* 0x000fe200000000ff */
[----:B------:R-:W-:Y:S01]  /*4480*/  IMAD.MOV.U32 R59, RZ, RZ, R123 ;  /* 0x000000ffff3b7224 */ /* 0x000fe200078e007b */
[----:B------:R-:W-:Y:S01]  /*4490*/  F2FP.F16.F32.PACK_AB R58, R58, R57 ;  /* 0x000000393a3a723e */ /* 0x000fe200000000ff */
[----:B------:R-:W-:-:S07]  /*44a0*/  IMAD.MOV.U32 R57, RZ, RZ, R119 ;  /* 0x000000ffff397224 */ /* 0x000fce00078e0077 */
.L_x_13964:
[----:B------:R-:W-:Y:S05]  /*44b0*/  BSYNC B2 ;  /* 0x0000000000027941 */ /* 0x000fea0003800000 */
.L_x_13963:
        /* <DEDUP_REMOVED lines=12> */
.L_x_13962:
[----:B------:R-:W-:Y:S05]  /*4580*/  BSYNC B1 ;  /* 0x0000000000017941 */ /* 0x000fea0003800000 */
.L_x_13961:
        /* <DEDUP_REMOVED lines=113> */
.L_x_13966:
[----:B------:R-:W-:Y:S05]  /*4ca0*/  BSYNC B1 ;  /* 0x0000000000017941 */ /* 0x000fea0003800000 */
.L_x_13965:
        /* <DEDUP_REMOVED lines=10> */
.L_x_13934:
[----:B------:R-:W-:-:S13]  /*4d50*/  ISETP.NE.AND P3, PT, R208, 0x3, PT ;  /* 0x00000003d000780c */ /* 0x000fda0003f65270 */
[----:B------:R-:W-:Y:S05]  /*4d60*/  @!P3 BRA `(.L_x_13967) ;  /* 0x000000000004b947 */ /* 0x000fea0003800000 */
[----:B------:R-:W-:Y:S01]  /*4d70*/  BPT.TRAP 0x1 ;  /* 0x000000040000795c */ /* 0x000fe20000300000 */
.L_x_13967:
[----:B------:R-:W-:Y:S01]  /*4d80*/  IMAD R96, R2, 0x8, R18 ;  /* 0x0000000802607824 */ /* 0x000fe200078e0212 */
[----:B------:R-:W-:Y:S01]  /*4d90*/  SHF.L.U32 R107, R206, 0x1f, RZ ;  /* 0x0000001fce6b7819 */ /* 0x000fe200000006ff */
[----:B------:R-:W-:Y:S01]  /*4da0*/  IMAD R106, R27, -0x60, R24 ;  /* 0xffffffa01b6a7824 */ /* 0x000fe200078e0218 */
[----:B------:R-:W-:Y:S02]  /*4db0*/  BSSY B1, `(.L_x_13968) ;  /* 0x0000004000017945 */ /* 0x000fe40003800000 */
[----:B------:R-:W0:Y:S02]  /*4dc0*/  SYNCS.PHASECHK.TRANS64.TRYWAIT P4, [R96+URZ+0x22890], R107 ;  /* 0x0228906b600075a7 */ /* 0x000e24000808017f */
[----:B------:R-:W-:Y:S01]  /*4dd0*/  VIMNMX R106, R106, 0x60, PT ;  /* 0x000000606a6a7848 */ /* 0x000fe20003fe0100 */
[----:B0-----:R-:W-:Y:S06]  /*4de0*/  @!P4 BRA `(.L_x_13969) ;  /* 0x0000015400b4c947 */ /* 0x001fec0003800000 */
.L_x_14234:
[----:B------:R-:W-:Y:S05]  /*4df0*/  BSYNC B1 ;  /* 0x0000000000017941 */ /* 0x000fea0003800000 */
.L_x_13968:
        /* <DEDUP_REMOVED lines=8> */
.L_x_13971:
[----:B------:R-:W-:Y:S05]  /*4e80*/  BSYNC B1 ;  /* 0x0000000000017941 */ /* 0x000fea0003800000 */
.L_x_13970:
[----:B------:R-:W-:Y:S05]  /*4e90*/  @P4 BRA `(.L_x_13951) ;  /* 0x0000000000104947 */ /* 0x000fea0003800000 */
[----:B-1----:R-:W1:Y:S04]  /*4ea0*/  @!P1 LDS.128 R32, [R104+0x2000] ;  /* 0x0020000068209984 */ /* 0x002e680000000c00 */
[----:B------:R-:W2:Y:S04]  /*4eb0*/  @!P2 LDS.128 R40, [R102+0x2000] ;  /* 0x002000006628a984 */ /* 0x000ea80000000c00 */
[----:B-1----:R3:W-:Y:S04]  /*4ec0*/  @!P1 STG.E.128 desc[UR40][R44.64], R32 ;  /* 0x000000202c009986 */ /* 0x0027e8000c101d28 */
[----:B--2---:R3:W-:Y:S02]  /*4ed0*/  @!P2 STG.E.128 desc[UR40][R44.64+0x40], R40 ;  /* 0x000040282c00a986 */ /* 0x0047e4000c101d28 */
.L_x_13951:
[----:B------:R-:W-:Y:S05]  /*4ee0*/  BSYNC B0 ;  /* 0x0000000000007941 */ /* 0x000fea0003800000 */
.L_x_13933:
        /* <DEDUP_REMOVED lines=17> */
.L_x_13973:
[----:B------:R-:W-:Y:S05]  /*5000*/  BSYNC B0 ;  /* 0x0000000000007941 */ /* 0x000fea0003800000 */
.L_x_13972:
[----:B------:R-:W2:Y:S01]  /*5010*/  SYNCS.PHASECHK.TRANS64.TRYWAIT P3, [R96+URZ+0x228b0], R107 ;  /* 0x0228b06b600075a7 */ /* 0x000ea2000806017f */
[----:B------:R-:W-:Y:S01]  /*5020*/  ULDC UR44, c[0x0][0x320] ;  /* 0x0000c800002c7ab9 */ /* 0x000fe20000000800 */
[----:B------:R-:W-:Y:S01]  /*5030*/  ULDC.64 UR38, c[0x0][0x328] ;  /* 0x0000ca0000267ab9 */ /* 0x000fe20000000a00 */
[----:B------:R-:W-:Y:S01]  /*5040*/  ULDC.64 UR36, c[0x0][0x318] ;  /* 0x0000c60000247ab9 */ /* 0x000fe20000000a00 */
[----:B------:R-:W-:Y:S01]  /*5050*/  BSSY B0, `(.L_x_13974) ;  /* 0x0000003000007945 */ /* 0x000fe20003800000 */
[----:B-1----:R-:W-:-:S03]  /*5060*/  IMAD R32, R2, 0x6000, R79 ;  /* 0x0000600002207824 */ /* 0x002fc600078e024f */
[----:B--2---:R-:W-:Y:S05]  /*5070*/  @!P3 BRA `(.L_x_13975) ;  /* 0x000001540024b947 */ /* 0x004fea0003800000 */
.L_x_14235:
[----:B------:R-:W-:Y:S05]  /*5080*/  BSYNC B0 ;  /* 0x0000000000007941 */ /* 0x000fea0003800000 */
.L_x_13974:
[----:B------:R-:W-:Y:S01]  /*5090*/  ISETP.GE.AND P3, PT, R22, R106, PT ;  /* 0x0000006a1600720c */ /* 0x000fe20003f66270 */
[----:B------:R-:W-:Y:S01]  /*50a0*/  BSSY B0, `(.L_x_13976) ;  /* 0x0000026000007945 */ /* 0x000fe20003800000 */
[----:B------:R-:W-:Y:S01]  /*50b0*/  IADD3 R34, R77, R32, RZ ;  /* 0x000000204d227210 */ /* 0x000fe20007ffe0ff */
        /* <DEDUP_REMOVED lines=36> */
.L_x_13977:
[----:B------:R-:W-:Y:S05]  /*5300*/  BSYNC B0 ;  /* 0x0000000000007941 */ /* 0x000fea0003800000 */
.L_x_13976:
        /* <DEDUP_REMOVED lines=37> */
.L_x_13979:
[----:B------:R-:W-:Y:S05]  /*5560*/  BSYNC B0 ;  /* 0x0000000000007941 */ /* 0x000fea0003800000 */
.L_x_13978:
        /* <DEDUP_REMOVED lines=22> */
.L_x_13928:
[----:B------:R-:W0:Y:S01]  /*56d0*/  LDC R0, c[0x0][0x448] ;  /* 0x00011200ff007b82 */ /* 0x000e220000000800 */
        /* <DEDUP_REMOVED lines=20> */
[----:B----4-:R-:W-:Y:S02]  /*5820*/  CS2R R96, SRZ ;  /* 0x0000000000607805 */ /* 0x010fe4000001ff00 */
[----:B------:R-:W-:Y:S02]  /*5830*/  CS2R R88, SRZ ;  /* 0x0000000000587805 */ /* 0x000fe4000001ff00 */
[----:B------:R-:W-:Y:S02]  /*5840*/  CS2R R84, SRZ ;  /* 0x0000000000547805 */ /* 0x000fe4000001ff00 */
[----:B0-----:R-:W-:Y:S01]  /*5850*/  ISETP.NE.AND P1, PT, R0, 0x1, PT ;  /* 0x000000010000780c */ /* 0x001fe20003f25270 */
[----:B------:R-:W-:Y:S01]  /*5860*/  VIADD R0, R210, 0x7f ;  /* 0x0000007fd2007836 */ /* 0x000fe20000000000 */
        /* <DEDUP_REMOVED lines=11> */
[----:B------:R-:W0:Y:S01]  /*5920*/  @P1 LDC R3, c[0x0][0x44c] ;  /* 0x00011300ff031b82 */ /* 0x000e220000000800 */
        /* <DEDUP_REMOVED lines=23> */
[----:B0-----:R-:W-:Y:S01]  /*5aa0*/  @P1 IMAD.HI.U32 R3, R0, R3, RZ ;  /* 0x0000000300031227 */ /* 0x001fe200078e00ff */
[----:B------:R-:W-:-:S02]  /*5ab0*/  CS2R R42, SRZ ;  /* 0x00000000002a7805 */ /* 0x000fc4000001ff00 */
[----:B------:R-:W-:Y:S02]  /*5ac0*/  CS2R R44, SRZ ;  /* 0x00000000002c7805 */ /* 0x000fe4000001ff00 */
[----:B------:R-:W-:Y:S02]  /*5ad0*/  CS2R R40, SRZ ;  /* 0x0000000000287805 */ /* 0x000fe4000001ff00 */
[----:B------:R-:W-:Y:S02]  /*5ae0*/  CS2R R34, SRZ ;  /* 0x0000000000227805 */ /* 0x000fe4000001ff00 */
[----:B------:R-:W-:Y:S02]  /*5af0*/  CS2R R36, SRZ ;  /* 0x0000000000247805 */ /* 0x000fe4000001ff00 */
[----:B------:R-:W-:Y:S02]  /*5b00*/  CS2R R32, SRZ ;  /* 0x0000000000207805 */ /* 0x000fe4000001ff00 */
[----:B------:R-:W-:-:S02]  /*5b10*/  CS2R R26, SRZ ;  /* 0x00000000001a7805 */ /* 0x000fc4000001ff00 */
[----:B-1----:R-:W-:Y:S01]  /*5b20*/  @P1 SHF.R.U32.HI R0, RZ, R4, R3 ;  /* 0x00000004ff001219 */ /* 0x002fe20000011603 */
[----:B------:R-:W-:Y:S01]  /*5b30*/  IMAD.MOV.U32 R4, RZ, RZ, RZ ;  /* 0x000000ffff047224 */ /* 0x000fe200078e00ff */
[----:B------:R-:W-:-:S03]  /*5b40*/  PLOP3.LUT P1, PT, PT, PT, PT, 0x80, 0x0 ;  /* 0x000000000000781c */ /* 0x000fc60003f2f070 */
[----:B------:R-:W-:Y:S01]  /*5b50*/  IMAD.IADD R0, R29, 0x1, R0 ;  /* 0x000000011d007824 */ /* 0x000fe200078e0200 */
[----:B------:R-:W-:-:S03]  /*5b60*/  CS2R R28, SRZ ;  /* 0x00000000001c7805 */ /* 0x000fc6000001ff00 */
[----:B------:R-:W-:-:S05]  /*5b70*/  IMAD.HI R0, R0, 0x2aaaaaab, RZ ;  /* 0x2aaaaaab00007827 */ /* 0x000fca00078e02ff */
[----:B------:R-:W-:-:S04]  /*5b80*/  SHF.R.U32.HI R3, RZ, 0x1f, R0 ;  /* 0x0000001fff037819 */ /* 0x000fc80000011600 */
[----:B------:R-:W-:Y:S01]  /*5b90*/  LEA.HI.SX32 R3, R0, R3, 0x1c ;  /* 0x0000000300037211 */ /* 0x000fe200078fe2ff */
[----:B------:R-:W-:-:S03]  /*5ba0*/  IMAD.MOV.U32 R0, RZ, RZ, RZ ;  /* 0x000000ffff007224 */ /* 0x000fc600078e00ff */
[----:B------:R-:W-:Y:S01]  /*5bb0*/  VIMNMX R216, R216, R3, PT ;  /* 0x00000003d8d87248 */ /* 0x000fe20003fe0100 */
[----:B------:R-:W-:-:S03]  /*5bc0*/  IMAD.MOV.U32 R3, RZ, RZ, RZ ;  /* 0x000000ffff037224 */ /* 0x000fc600078e00ff */
[----:B------:R-:W-:Y:S01]  /*5bd0*/  ISETP.GE.AND P2, PT, R216, 0x1, PT ;  /* 0x00000001d800780c */ /* 0x000fe20003f46270 */
[----:B------:R-:W-:-:S12]  /*5be0*/  @P0 BRA `(.L_x_13981) ;  /* 0x00000000000c0947 */ /* 0x000fd80003800000 */
[----:B------:R-:W0:Y:S01]  /*5bf0*/  FENCE.VIEW.ASYNC.G ;  /* 0x00000000000073c6 */ /* 0x000e220000000100 */
[----:B------:R-:W-:Y:S05]  /*5c00*/  WARPSYNC.ALL ;  /* 0x0000000000007948 */ /* 0x000fea0003800000 */
[----:B0-----:R-:W-:Y:S06]  /*5c10*/  BAR.ARV 0xc, 0x180 ;  /* 0x0306000000007b1d */ /* 0x001fec0000002000 */
.L_x_13981:
        /* <DEDUP_REMOVED lines=10> */
.L_x_14238:
        /* <DEDUP_REMOVED lines=13> */
[----:B------:R-:W-:Y:S01]  /*5d90*/  MOV R4, UR4 ;  /* 0x0000000400047c02 */ /* 0x000fe20008000f00 */
        /* <DEDUP_REMOVED lines=12> */
.L_x_13985:
[----:B------:R-:W-:Y:S05]  /*5e60*/  BSYNC B6 ;  /* 0x0000000000067941 */ /* 0x000fea0003800000 */
.L_x_13984:
        /* <DEDUP_REMOVED lines=12> */
.L_x_13989:
[----:B-1----:R1:W2:Y:S02]  /*5f30*/  SYNCS.PHASECHK.TRANS64.TRYWAIT P0, [R18+URZ+0x22800], R3 ;  /* 0x02280003120075a7 */ /* 0x0022a4000800017f */
[----:B--2---:R-:W-:Y:S05]  /*5f40*/  @!P0 NANOSLEEP.SYNCS 0x989680 ;  /* 0x009896800000895d */ /* 0x004fea0003900000 */
[----:B------:R-:W2:Y:S02]  /*5f50*/  @!P0 SYNCS.PHASECHK.TRANS64 P0, [R18+URZ+0x22800], R3 ;  /* 0x02280003120085a7 */ /* 0x000ea4000800007f */
[----:B--2---:R-:W-:Y:S05]  /*5f60*/  @!P0 BRA `(.L_x_13989) ;  /* 0xfffffffc00f08947 */ /* 0x004fea000383ffff */
.L_x_13988:
[----:B------:R-:W-:Y:S05]  /*5f70*/  BSYNC B0 ;  /* 0x0000000000007941 */ /* 0x000fea0003800000 */
.L_x_13987:
[----:B------:R-:W-:Y:S05]  /*5f80*/  BRA `(.L_x_13990) ;  /* 0x0000002800f07947 */ /* 0x000fea0003800000 */
.L_x_13986:
        /* <DEDUP_REMOVED lines=30> */
.L_x_13992:
[----:B------:R-:W-:Y:S05]  /*6170*/  BSYNC B6 ;  /* 0x0000000000067941 */ /* 0x000fea0003800000 */
.L_x_13991:
        /* <DEDUP_REMOVED lines=39> */
.L_x_14244:
        /* <DEDUP_REMOVED lines=8> */
[----:B------:R-:W4:Y:S01]  /*6470*/  LDL R9, [R1+0x8] ;  /* 0x0000080001097983 */ /* 0x000f220000100800 */
        /* <DEDUP_REMOVED lines=8> */
[----:B------:R-:W-:Y:S02]  /*6500*/  CS2R R30, SRZ ;  /* 0x00000000001e7805 */ /* 0x000fe4000001ff00 */
[----:B------:R-:W-:Y:S01]  /*6510*/  CS2R R24, SRZ ;  /* 0x0000000000187805 */ /* 0x000fe2000001ff00 */
[----:B------:R-:W-:Y:S01]  /*6520*/  @!P2 IMAD.WIDE R10, R204, 0x2, R10 ;  /* 0x00000002cc0aa825 */ /* 0x000fe200078e020a */
[-C--:B------:R-:W-:Y:S02]  /*6530*/  @!P3 IADD3 R26, P0, R0, R33.reuse, RZ ;  /* 0x00000021001ab210 */ /* 0x080fe40007f1e0ff */
[----:B----4-:R-:W-:Y:S01]  /*6540*/  @!P3 IADD3 R32, P1, R14, R33, RZ ;  /* 0x000000210e20b210 */ /* 0x010fe20007f3e0ff */
[----:B------:R-:W-:Y:S01]  /*6550*/  @!P2 IMAD.WIDE R12, R204, 0x2, R14 ;  /* 0x00000002cc0ca825 */ /* 0x000fe200078e020e */
[----:B------:R1:W5:Y:S04]  /*6560*/  @!P2 LD.E.64 R28, desc[UR40][R10.64] ;  /* 0x000000280a1ca980 */ /* 0x000368000c101b00 */
[----:B------:R1:W5:Y:S01]  /*6570*/  @!P2 LD.E.64 R30, desc[UR40][R12.64] ;  /* 0x000000280c1ea980 */ /* 0x000362000c101b00 */
[----:B------:R-:W-:-:S05]  /*6580*/  @!P3 SHF.L.U64.HI R20, R207, 0x1, R9 ;  /* 0x00000001cf14b819 */ /* 0x000fca0000010209 */
[--C-:B------:R-:W-:Y:S02]  /*6590*/  @!P3 IMAD.X R27, R3, 0x1, R20.reuse, P0 ;  /* 0x00000001031bb824 */ /* 0x100fe400000e0614 */
[----:B------:R-:W-:Y:S01]  /*65a0*/  @!P3 IMAD.X R33, R5, 0x1, R20, P1 ;  /* 0x000000010521b824 */ /* 0x000fe200008e0614 */
[----:B------:R-:W-:Y:S02]  /*65b0*/  CS2R R20, SRZ ;  /* 0x0000000000147805 */ /* 0x000fe4000001ff00 */
[----:B------:R1:W5:Y:S04]  /*65c0*/  @!P3 LD.E.64 R24, desc[UR40][R26.64] ;  /* 0x000000281a18b980 */ /* 0x000368000c101b00 */
[----:B------:R1:W5:Y:S02]  /*65d0*/  @!P3 LD.E.64 R20, desc[UR40][R32.64] ;  /* 0x000000282014b980 */ /* 0x000364000c101b00 */
.L_x_13997:
[----:B------:R-:W-:Y:S05]  /*65e0*/  BSYNC B1 ;  /* 0x0000000000017941 */ /* 0x000fea0003800000 */
.L_x_13996:
[----:B--2--5:R-:W-:Y:S01]  /*65f0*/  IMAD.MOV.U32 R0, RZ, RZ, R20 ;  /* 0x000000ffff007224 */ /* 0x024fe200078e0014 */
[----:B------:R-:W-:Y:S01]  /*6600*/  UMOV UR4, 0xffffffff ;  /* 0xffffffff00047882 */ /* 0x000fe20000000000 */
[----:B-1----:R-:W-:Y:S01]  /*6610*/  IMAD.MOV.U32 R3, RZ, RZ, R21 ;  /* 0x000000ffff037224 */ /* 0x002fe200078e0015 */
        /* <DEDUP_REMOVED lines=18> */
.L_x_14250:
        /* <DEDUP_REMOVED lines=12> */
[----:B------:R-:W4:Y:S01]  /*6800*/  LDL R15, [R1+0x8] ;  /* 0x00000800010f7983 */ /* 0x000f220000100800 */
[----:B------:R-:W-:Y:S01]  /*6810*/  ULDC UR4, c[0x0][0x3f4] ;  /* 0x0000fd0000047ab9 */ /* 0x000fe20000000800 */
[----:B---3--:R-:W-:Y:S01]  /*6820*/  IMAD.MOV.U32 R6, RZ, RZ, R0 ;  /* 0x000000ffff067224 */ /* 0x008fe200078e0000 */
[----:B------:R-:W-:Y:S01]  /*6830*/  ISETP.GE.AND P3, PT, R207, UR4, PT ;  /* 0x00000004cf007c0c */ /* 0x000fe2000bf66270 */
[----:B--2---:R-:W-:Y:S01]  /*6840*/  IMAD.MOV.U32 R7, RZ, RZ, R3 ;  /* 0x000000ffff077224 */ /* 0x004fe200078e0003 */
[----:B------:R-:W-:Y:S02]  /*6850*/  ISETP.GE.AND P2, PT, R204, UR4, PT ;  /* 0x00000004cc007c0c */ /* 0x000fe4000bf46270 */
[----:B------:R-:W-:-:S09]  /*6860*/  CS2R R12, SRZ ;  /* 0x00000000000c7805 */ /* 0x000fd2000001ff00 */
[C---:B------:R-:W-:Y:S02]  /*6870*/  @!P3 SHF.L.U32 R9, R207.reuse, 0x1, RZ ;  /* 0x00000001cf09b819 */ /* 0x040fe400000006ff */
[----:B------:R-:W-:Y:S02]  /*6880*/  CS2R R26, SRZ ;  /* 0x00000000001a7805 */ /* 0x000fe4000001ff00 */
[----:B------:R-:W-:Y:S01]  /*6890*/  CS2R R10, SRZ ;  /* 0x00000000000a7805 */ /* 0x000fe2000001ff00 */
[----:B------:R-:W-:Y:S01]  /*68a0*/  @!P2 IMAD.WIDE R6, R204, 0x2, R6 ;  /* 0x00000002cc06a825 */ /* 0x000fe200078e0206 */
[-C--:B------:R-:W-:Y:S02]  /*68b0*/  @!P3 IADD3 R32, P0, R0, R9.reuse, RZ ;  /* 0x000000090020b210 */ /* 0x080fe40007f1e0ff */
[----:B----4-:R-:W-:Y:S02]  /*68c0*/  @!P3 IADD3 R4, P1, R14, R9, RZ ;  /* 0x000000090e04b210 */ /* 0x010fe40007f3e0ff */
[----:B------:R0:W5:Y:S01]  /*68d0*/  @!P2 LD.E.64 R12, desc[UR40][R6.64] ;  /* 0x00000028060ca980 */ /* 0x000162000c101b00 */
[----:B------:R-:W-:Y:S01]  /*68e0*/  @!P3 SHF.L.U64.HI R8, R207, 0x1, R15 ;  /* 0x00000001cf08b819 */ /* 0x000fe2000001020f */
[----:B------:R-:W-:-:S04]  /*68f0*/  IMAD.MOV.U32 R15, RZ, RZ, R5 ;  /* 0x000000ffff0f7224 */ /* 0x000fc800078e0005 */
[--C-:B------:R-:W-:Y:S02]  /*6900*/  @!P3 IMAD.X R33, R3, 0x1, R8.reuse, P0 ;  /* 0x000000010321b824 */ /* 0x100fe400000e0608 */
[----:B------:R-:W-:Y:S01]  /*6910*/  @!P3 IMAD.X R5, R5, 0x1, R8, P1 ;  /* 0x000000010505b824 */ /* 0x000fe200008e0608 */
[----:B------:R-:W-:Y:S01]  /*6920*/  CS2R R8, SRZ ;  /* 0x0000000000087805 */ /* 0x000fe2000001ff00 */
[----:B------:R-:W-:Y:S01]  /*6930*/  @!P2 IMAD.WIDE R14, R204, 0x2, R14 ;  /* 0x00000002cc0ea825 */ /* 0x000fe200078e020e */
[----:B------:R0:W5:Y:S04]  /*6940*/  @!P3 LD.E.64 R10, desc[UR40][R32.64] ;  /* 0x00000028200ab980 */ /* 0x000168000c101b00 */
[----:B------:R0:W5:Y:S04]  /*6950*/  @!P2 LD.E.64 R26, desc[UR40][R14.64] ;  /* 0x000000280e1aa980 */ /* 0x000168000c101b00 */
[----:B------:R0:W5:Y:S02]  /*6960*/  @!P3 LD.E.64 R8, desc[UR40][R4.64] ;  /* 0x000000280408b980 */ /* 0x000164000c101b00 */
.L_x_14000:
[----:B------:R-:W-:Y:S05]  /*6970*/  BSYNC B1 ;  /* 0x0000000000017941 */ /* 0x000fea0003800000 */
.L_x_13999:
[----:B------:R-:W1:Y:S01]  /*6980*/  SYNCS.PHASECHK.TRANS64.TRYWAIT P0, [R18+URZ+0x22800], R35 ;  /* 0x02280023120075a7 */ /* 0x000e62000800017f */
[----:B--2---:R-:W-:Y:S01]  /*6990*/  LOP3.LUT R3, R34, 0x1c0, RZ, 0xc0, !PT ;  /* 0x000001c022037812 */ /* 0x004fe200078ec0ff */
[----:B0----5:R-:W-:Y:S01]  /*69a0*/  IMAD.MOV.U32 R4, RZ, RZ, R26 ;  /* 0x000000ffff047224 */ /* 0x021fe200078e001a */
[----:B------:R-:W-:Y:S01]  /*69b0*/  VIADDMNMX R41, R37, -R210, 0x80, PT ;  /* 0x0000008025297446 */ /* 0x000fe200038009d2 */
[----:B------:R-:W-:Y:S01]  /*69c0*/  IMAD.MOV.U32 R5, RZ, RZ, R9 ;  /* 0x000000ffff057224 */ /* 0x000fe200078e0009 */
        /* <DEDUP_REMOVED lines=17> */
[----:B------:R-:W-:Y:S01]  /*6ae0*/  PRMT R47, R47, 0x5410, R0 ;  /* 0x000054102f2f7816 */ /* 0x000fe20000000000 */
[----:B------:R-:W-:Y:S01]  /*6af0*/  IMAD.MOV.U32 R5, RZ, RZ, R11 ;  /* 0x000000ffff057224 */ /* 0x000fe200078e000b */
[----:B------:R-:W-:Y:S01]  /*6b00*/  PRMT R48, R4, 0x7610, R48 ;  /* 0x0000761004307816 */ /* 0x000fe20000000030 */
[----:B------:R-:W-:-:S02]  /*6b10*/  VIADD R4, R3, 0x18400 ;  /* 0x0001840003047836 */ /* 0x000fc40000000000 */
[----:B------:R-:W-:Y:S01]  /*6b20*/  VIADD R0, R3, 0x18440 ;  /* 0x0001844003007836 */ /* 0x000fe20000000000 */
[----:B-1----:R-:W-:Y:S06]  /*6b30*/  @!P0 BRA `(.L_x_14002) ;  /* 0x0000013c00a48947 */ /* 0x002fec0003800000 */
.L_x_14251:
[----:B------:R-:W-:Y:S05]  /*6b40*/  BSYNC B1 ;  /* 0x0000000000017941 */ /* 0x000fea0003800000 */
.L_x_14001:
        /* <DEDUP_REMOVED lines=10> */
[----:B----4-:R-:W-:Y:S01]  /*6bf0*/  SHF.R.U32.HI R14, RZ, 0x10, R29 ;  /* 0x00000010ff0e7819 */ /* 0x010fe2000001161d */
[----:B------:R-:W-:Y:S01]  /*6c00*/  HADD2.F32 R32, -RZ, R38.H0_H0 ;  /* 0x20000026ff207230 */ /* 0x000fe20000004100 */
[----:B------:R-:W-:Y:S02]  /*6c10*/  SHF.R.U32.HI R33, RZ, 0x10, R31 ;  /* 0x00000010ff217819 */ /* 0x000fe4000001161f */
[----:B------:R-:W-:Y:S02]  /*6c20*/  SHF.R.U64 R39, R28, 0x10, R29 ;  /* 0x000000101c277819 */ /* 0x000fe4000000121d */
[----:B------:R-:W-:Y:S01]  /*6c30*/  SHF.R.U64 R37, R30, 0x10, R31 ;  /* 0x000000101e257819 */ /* 0x000fe2000000121f */
[----:B------:R-:W-:Y:S02]  /*6c40*/  HADD2.F32 R31, -RZ, R14.H0_H0 ;  /* 0x2000000eff1f7230 */ /* 0x000fe40000004100 */
[----:B------:R-:W-:-:S02]  /*6c50*/  HADD2.F32 R33, -RZ, R33.H0_H0 ;  /* 0x20000021ff217230 */ /* 0x000fc40000004100 */
[----:B------:R-:W-:Y:S02]  /*6c60*/  HADD2.F32 R30, -RZ, R38.H1_H1 ;  /* 0x30000026ff1e7230 */ /* 0x000fe40000004100 */
[--C-:B-1----:R-:W-:Y:S02]  /*6c70*/  HADD2.F32 R28, -RZ, R7.reuse.H0_H0 ;  /* 0x20000007ff1c7230 */ /* 0x102fe40000004100 */
[----:B------:R-:W-:Y:S02]  /*6c80*/  HADD2.F32 R29, -RZ, R7.H1_H1 ;  /* 0x30000007ff1d7230 */ /* 0x000fe40000004100 */
[--C-:B------:R-:W-:Y:S02]  /*6c90*/  HADD2.F32 R7, -RZ, R4.reuse.H0_H0 ;  /* 0x20000004ff077230 */ /* 0x100fe40000004100 */
[----:B------:R-:W-:Y:S02]  /*6ca0*/  HADD2.F32 R4, -RZ, R4.H1_H1 ;  /* 0x30000004ff047230 */ /* 0x000fe40000004100 */
[C---:B------:R-:W-:Y:S01]  /*6cb0*/  FMUL.FTZ R38, R29.reuse, R31 ;  /* 0x0000001f1d267220 */ /* 0x040fe20000410000 */
[----:B0-----:R-:W-:Y:S01]  /*6cc0*/  FMUL.FTZ R35, R29, R33 ;  /* 0x000000211d237220 */ /* 0x001fe20000410000 */
        /* <DEDUP_REMOVED lines=27> */
.L_x_14006:
[----:B------:R-:W-:Y:S05]  /*6e80*/  BSYNC B2 ;  /* 0x0000000000027941 */ /* 0x000fea0003800000 */
.L_x_14005:
[----:B------:R-:W-:Y:S05]  /*6e90*/  @P1 BRA `(.L_x_14004) ;  /* 0x0000000000a81947 */ /* 0x000fea0003800000 */
[----:B-1----:R-:W1:Y:S01]  /*6ea0*/  LDS.128 R4, [R0] ;  /* 0x0000000000047984 */ /* 0x002e620000000c00 */
[--C-:B0-----:R-:W-:Y:S01]  /*6eb0*/  SHF.R.U64 R35, R24, 0x10, R25.reuse ;  /* 0x0000001018237819 */ /* 0x101fe20000001219 */
        /* <DEDUP_REMOVED lines=40> */
.L_x_14004:
[----:B------:R-:W-:Y:S05]  /*7140*/  BSYNC B1 ;  /* 0x0000000000017941 */ /* 0x000fea0003800000 */
.L_x_14003:
        /* <DEDUP_REMOVED lines=49> */
.L_x_14009:
[----:B------:R-:W-:Y:S05]  /*7460*/  BSYNC B1 ;  /* 0x0000000000017941 */ /* 0x000fea0003800000 */
.L_x_14008:
        /* <DEDUP_REMOVED lines=44> */
.L_x_13994:
        /* <DEDUP_REMOVED lines=38> */
[C---:B------:R-:W-:Y:S02]  /*7990*/  @!P1 SHF.L.U32 R9, R16.reuse, 0x1, RZ ;  /* 0x0000000110099819 */ /* 0x040fe400000006ff */
[----:B------:R-:W-:Y:S02]  /*79a0*/  @!P1 SHF.L.U64.HI R21, R16, 0x1, R17 ;  /* 0x0000000110159819 */ /* 0x000fe40000010211 */
        /* <DEDUP_REMOVED lines=15> */
[----:B------:R-:W-:Y:S02]  /*7aa0*/  @!P1 IMAD.MOV.U32 R38, RZ, RZ, R6 ;  /* 0x000000ffff269224 */ /* 0x000fe400078e0006 */
[----:B------:R-:W-:Y:S01]  /*7ab0*/  @!P1 IMAD.MOV.U32 R39, RZ, RZ, R7 ;  /* 0x000000ffff279224 */ /* 0x000fe200078e0007 */
[----:B------:R-:W-:Y:S01]  /*7ac0*/  PRMT R48, R48, 0x5410, R0 ;  /* 0x0000541030307816 */ /* 0x000fe20000000000 */
[----:B------:R-:W-:Y:S01]  /*7ad0*/  IMAD.MOV.U32 R3, RZ, RZ, R41 ;  /* 0x000000ffff037224 */ /* 0x000fe200078e0029 */
[----:B------:R-:W2:Y:S01]  /*7ae0*/  SHFL.IDX PT, R0, R20, 0x1, 0x1c1f ;  /* 0x003c1f0014007f89 */ /* 0x000ea200000e0000 */
[----:B------:R-:W-:Y:S01]  /*7af0*/  CS2R R6, SRZ ;  /* 0x0000000000067805 */ /* 0x000fe2000001ff00 */
[----:B------:R-:W-:Y:S02]  /*7b00*/  IMAD.MOV.U32 R9, RZ, RZ, R38 ;  /* 0x000000ffff097224 */ /* 0x000fe400078e0026 */
[----:B------:R-:W-:Y:S01]  /*7b10*/  IMAD.MOV.U32 R11, RZ, RZ, R39 ;  /* 0x000000ffff0b7224 */ /* 0x000fe200078e0027 */
[----:B------:R-:W-:Y:S01]  /*7b20*/  PRMT R37, R37, 0x5410, R3 ;  /* 0x0000541025257816 */ /* 0x000fe20000000003 */
[----:B---3--:R-:W-:Y:S01]  /*7b30*/  @!P1 IMAD.MOV.U32 R6, RZ, RZ, R24 ;  /* 0x000000ffff069224 */ /* 0x008fe200078e0018 */
[----:B------:R3:W4:Y:S01]  /*7b40*/  SHFL.IDX PT, R3, R10, 0x1, 0x1c1f ;  /* 0x003c1f000a037f89 */ /* 0x00072200000e0000 */
[----:B------:R-:W-:Y:S01]  /*7b50*/  @!P1 IMAD.MOV.U32 R7, RZ, RZ, R25 ;  /* 0x000000ffff079224 */ /* 0x000fe200078e0019 */
[----:B------:R-:W-:Y:S01]  /*7b60*/  PRMT R9, R9, 0x5410, R11 ;  /* 0x0000541009097816 */ /* 0x000fe2000000000b */
[----:B------:R-:W-:Y:S01]  /*7b70*/  @!P1 IMAD.MOV.U32 R4, RZ, RZ, R26 ;  /* 0x000000ffff049224 */ /* 0x000fe200078e001a */
[----:B------:R-:W-:Y:S01]  /*7b80*/  CS2R R24, SRZ ;  /* 0x0000000000187805 */ /* 0x000fe2000001ff00 */
[----:B------:R-:W-:-:S02]  /*7b90*/  @!P1 IMAD.MOV.U32 R5, RZ, RZ, R27 ;  /* 0x000000ffff059224 */ /* 0x000fc400078e001b */
[----:B------:R-:W-:Y:S02]  /*7ba0*/  IMAD.MOV.U32 R11, RZ, RZ, R7 ;  /* 0x000000ffff0b7224 */ /* 0x000fe400078e0007 */
[----:B---3--:R-:W-:Y:S02]  /*7bb0*/  IMAD.MOV.U32 R10, RZ, RZ, R6 ;  /* 0x000000ffff0a7224 */ /* 0x008fe400078e0006 */
[----:B------:R-:W-:Y:S01]  /*7bc0*/  IMAD.MOV.U32 R12, RZ, RZ, R4 ;  /* 0x000000ffff0c7224 */ /* 0x000fe200078e0004 */
[----:B------:R-:W-:Y:S01]  /*7bd0*/  PRMT R37, R11, 0x7610, R37 ;  /* 0x000076100b257816 */ /* 0x000fe20000000025 */
[----:B------:R-:W-:Y:S01]  /*7be0*/  IMAD.MOV.U32 R13, RZ, RZ, R5 ;  /* 0x000000ffff0d7224 */ /* 0x000fe200078e0005 */
[----:B------:R-:W-:Y:S02]  /*7bf0*/  PRMT R48, R10, 0x7610, R48 ;  /* 0x000076100a307816 */ /* 0x000fe40000000030 */
[----:B------:R-:W-:Y:S02]  /*7c00*/  PRMT R52, R12, 0x7610, R52 ;  /* 0x000076100c347816 */ /* 0x000fe40000000034 */
[----:B012---:R-:W-:-:S07]  /*7c10*/  PRMT R42, R13, 0x7610, R42 ;  /* 0x000076100d2a7816 */ /* 0x007fce000000002a */
.L_x_14261:
        /* <DEDUP_REMOVED lines=17> */
[-C--:B----4-:R-:W-:Y:S02]  /*7d30*/  IADD3 R28, P1, R3, R15.reuse, RZ ;  /* 0x0000000f031c7210 */ /* 0x090fe40007f3e0ff */
[----:B------:R-:W-:-:S03]  /*7d40*/  IADD3 R14, P2, R14, R15, RZ ;  /* 0x0000000f0e0e7210 */ /* 0x000fc60007f5e0ff */
[----:B------:R-:W-:Y:S01]  /*7d50*/  IMAD.X R29, R0, 0x1, R13, P1 ;  /* 0x00000001001d7824 */ /* 0x000fe200008e060d */
[----:B------:R-:W-:-:S05]  /*7d60*/  IADD3.X R15, R8, R13, RZ, P2, !PT ;  /* 0x0000000d080f7210 */ /* 0x000fca00017fe4ff */
[----:B------:R-:W5:Y:S04]  /*7d70*/  LD.E.128 R28, desc[UR40][R28.64] ;  /* 0x000000281c1c7980 */ /* 0x000f68000c101d00 */
[----:B------:R0:W5:Y:S02]  /*7d80*/  LD.E.128 R24, desc[UR40][R14.64] ;  /* 0x000000280e187980 */ /* 0x000164000c101d00 */
.L_x_14012:
[----:B------:R-:W-:Y:S05]  /*7d90*/  BSYNC B1 ;  /* 0x0000000000017941 */ /* 0x000fea0003800000 */
.L_x_14011:
[----:B------:R-:W1:Y:S01]  /*7da0*/  SYNCS.PHASECHK.TRANS64.TRYWAIT P1, [R18+URZ+0x22800], R11 ;  /* 0x0228000b120075a7 */ /* 0x000e62000802017f */
[----:B-----5:R-:W-:Y:S01]  /*7db0*/  IMAD.MOV.U32 R0, RZ, RZ, R24 ;  /* 0x000000ffff007224 */ /* 0x020fe200078e0018 */
[----:B------:R-:W-:Y:S01]  /*7dc0*/  VIADDMNMX R33, R33, -R210, 0x80, PT ;  /* 0x0000008021217446 */ /* 0x000fe200038009d2 */
[----:B----4-:R-:W-:Y:S01]  /*7dd0*/  IMAD.MOV.U32 R3, RZ, RZ, R25 ;  /* 0x000000ffff037224 */ /* 0x010fe200078e0019 */
[----:B------:R-:W-:Y:S01]  /*7de0*/  BSSY B1, `(.L_x_14013) ;  /* 0x000000e000017945 */ /* 0x000fe20003800000 */
[----:B------:R-:W-:Y:S01]  /*7df0*/  IMAD.MOV.U32 R8, RZ, RZ, R28 ;  /* 0x000000ffff087224 */ /* 0x000fe200078e001c */
[----:B------:R-:W-:Y:S01]  /*7e00*/  PRMT R52, R52, 0x5410, R0 ;  /* 0x0000541034347816 */ /* 0x000fe20000000000 */
[----:B------:R-:W-:Y:S01]  /*7e10*/  IMAD.MOV.U32 R0, RZ, RZ, R26 ;  /* 0x000000ffff007224 */ /* 0x000fe200078e001a */
[----:B------:R-:W-:Y:S01]  /*7e20*/  PRMT R53, R3, 0x7610, R53 ;  /* 0x0000761003357816 */ /* 0x000fe20000000035 */
[----:B------:R-:W-:Y:S01]  /*7e30*/  IMAD.MOV.U32 R3, RZ, RZ, R27 ;  /* 0x000000ffff037224 */ /* 0x000fe200078e001b */
[-C--:B------:R-:W-:Y:S01]  /*7e40*/  ISETP.GE.OR P2, PT, R22, R33.reuse, P0 ;  /* 0x000000211600720c */ /* 0x080fe20000746670 */
[----:B------:R-:W-:Y:S01]  /*7e50*/  IMAD.MOV.U32 R10, RZ, RZ, R29 ;  /* 0x000000ffff0a7224 */ /* 0x000fe200078e001d */
[----:B------:R-:W-:Y:S01]  /*7e60*/  PRMT R53, R53, 0x5410, R0 ;  /* 0x0000541035357816 */ /* 0x000fe20000000000 */
[----:B------:R-:W-:Y:S01]  /*7e70*/  IMAD.IADD R0, R16, 0x1, R35 ;  /* 0x0000000110007824 */ /* 0x000fe200078e0223 */
[----:B------:R-:W-:-:S02]  /*7e80*/  ISETP.GE.OR P0, PT, R231, R33, P0 ;  /* 0x00000021e700720c */ /* 0x000fc40000706670 */
[----:B------:R-:W-:Y:S02]  /*7e90*/  PRMT R54, R3, 0x5410, R8 ;  /* 0x0000541003367816 */ /* 0x000fe40000000008 */
[----:B------:R-:W-:Y:S01]  /*7ea0*/  PRMT R55, R10, 0x7610, R55 ;  /* 0x000076100a377816 */ /* 0x000fe20000000037 */
[----:B-1----:R-:W-:Y:S08]  /*7eb0*/  @!P1 BRA `(.L_x_14014) ;  /* 0x0000013000409947 */ /* 0x002ff00003800000 */
.L_x_14262:
[----:B------:R-:W-:Y:S05]  /*7ec0*/  BSYNC B1 ;  /* 0x0000000000017941 */ /* 0x000fea0003800000 */
.L_x_14013:
[----:B------:R-:W-:Y:S01]  /*7ed0*/  BSSY B1, `(.L_x_14015) ;  /* 0x0000063000017945 */ /* 0x000fe20003800000 */
[----:B------:R-:W-:Y:S01]  /*7ee0*/  IMAD.MOV.U32 R56, RZ, RZ, R30 ;  /* 0x000000ffff387224 */ /* 0x000fe200078e001e */
[----:B------:R-:W-:Y:S01]  /*7ef0*/  LOP3.LUT R3, R0, 0x38, RZ, 0xc0, !PT ;  /* 0x0000003800037812 */ /* 0x000fe200078ec0ff */
[----:B------:R-:W-:Y:S01]  /*7f00*/  IMAD.MOV.U32 R57, RZ, RZ, R31 ;  /* 0x000000ffff397224 */ /* 0x000fe200078e001f */
[----:B------:R-:W-:Y:S06]  /*7f10*/  @P2 BRA `(.L_x_14016) ;  /* 0x0000000400782947 */ /* 0x000fec0003800000 */
[----:B------:R-:W-:Y:S01]  /*7f20*/  IMAD.SHL.U32 R0, R234, 0x40, RZ ;  /* 0x00000040ea007824 */ /* 0x000fe200078e00ff */
[----:B------:R-:W-:Y:S01]  /*7f30*/  SHF.R.U32.HI R20, RZ, 0x10, R7 ;  /* 0x00000010ff147819 */ /* 0x000fe20000011607 */
[--C-:B------:R-:W-:Y:S01]  /*7f40*/  HADD2.F32 R21, -RZ, R37.reuse.H1_H1 ;  /* 0x30000025ff157230 */ /* 0x100fe20000004100 */
[--C-:B------:R-:W-:Y:S01]  /*7f50*/  SHF.R.U64 R51, R40, 0x10, R41.reuse ;  /* 0x0000001028337819 */ /* 0x100fe20000001229 */
[----:B------:R-:W-:Y:S01]  /*7f60*/  HADD2.F32 R37, -RZ, R37.H0_H0 ;  /* 0x20000025ff257230 */ /* 0x000fe20000004100 */
[----:B------:R-:W-:Y:S01]  /*7f70*/  LOP3.LUT R8, R0, 0x1c0, RZ, 0xc0, !PT ;  /* 0x000001c000087812 */ /* 0x000fe200078ec0ff */
[----:B------:R-:W-:Y:S01]  /*7f80*/  HADD2.F32 R20, -RZ, R20.H0_H0 ;  /* 0x20000014ff147230 */ /* 0x000fe20000004100 */
[----:B------:R-:W-:Y:S02]  /*7f90*/  SHF.R.U32.HI R40, RZ, 0x10, R41 ;  /* 0x00000010ff287819 */ /* 0x000fe40000011629 */
[----:B------:R-:W-:Y:S02]  /*7fa0*/  LOP3.LUT R0, R8, 0x38, R16, 0xf8, !PT ;  /* 0x0000003808007812 */ /* 0x000fe400078ef810 */
[----:B------:R-:W-:-:S02]  /*7fb0*/  SHF.R.U32.HI R13, RZ, 0x3, R8 ;  /* 0x00000003ff0d7819 */ /* 0x000fc40000011608 */
[----:B------:R-:W-:Y:S02]  /*7fc0*/  SHF.R.U64 R47, R4, 0x10, R5 ;  /* 0x00000010042f7819 */ /* 0x000fe40000001205 */
[----:B-1----:R-:W-:Y:S02]  /*7fd0*/  LOP3.LUT R11, R0, R13, RZ, 0x3c, !PT ;  /* 0x0000000d000b7212 */ /* 0x002fe400078e3cff */
[--C-:B------:R-:W-:Y:S02]  /*7fe0*/  SHF.R.U64 R50, R38, 0x10, R39.reuse ;  /* 0x0000001026327819 */ /* 0x100fe40000001227 */
[----:B------:R-:W-:Y:S01]  /*7ff0*/  SHF.R.U32.HI R46, RZ, 0x10, R39 ;  /* 0x00000010ff2e7819 */ /* 0x000fe20000011627 */
[----:B------:R-:W-:Y:S01]  /*8000*/  IMAD R11, R214, 0x200, R11 ;  /* 0x00000200d60b7824 */ /* 0x000fe200078e020b */
[----:B------:R-:W-:Y:S02]  /*8010*/  SHF.R.U32.HI R44, RZ, 0x10, R5 ;  /* 0x00000010ff2c7819 */ /* 0x000fe40000011605 */
[----:B------:R-:W-:Y:S01]  /*8020*/  SHF.R.U64 R49, R6, 0x10, R7 ;  /* 0x0000001006317819 */ /* 0x000fe20000001207 */
[----:B------:R-:W-:Y:S01]  /*8030*/  IMAD R43, R11, 0x2, R18 ;  /* 0x000000020b2b7824 */ /* 0x000fe200078e0212 */
[----:B------:R-:W-:-:S04]  /*8040*/  LOP3.LUT R11, R13, R3, R8, 0x1e, !PT ;  /* 0x000000030d0b7212 */ /* 0x000fc800078e1e08 */
[----:B0-----:R-:W0:Y:S01]  /*8050*/  LDS.128 R12, [R43+0x18400] ;  /* 0x018400002b0c7984 */ /* 0x001e220000000c00 */
        /* <DEDUP_REMOVED lines=28> */
[----:B------:R-:W-:Y:S01]  /*8220*/  FMUL.FTZ R20, R35, R38 ;  /* 0x0000002623147220 */ /* 0x000fe20000410000 */
[----:B------:R-:W-:Y:S01]  /*8230*/  FFMA.FTZ R44, R6, R21, R44 ;  /* 0x00000015062c7223 */ /* 0x000fe2000001002c */
[----:B------:R-:W-:Y:S02]  /*8240*/  HADD2.F32 R7, -RZ, R32.H0_H0 ;  /* 0x20000020ff077230 */ /* 0x000fe40000004100 */
[--C-:B------:R-:W-:Y:S02]  /*8250*/  HADD2.F32 R4, -RZ, R48.reuse.H1_H1 ;  /* 0x30000030ff047230 */ /* 0x100fe40000004100 */
[-C--:B------:R-:W-:Y:S01]  /*8260*/  FFMA.FTZ R46, R15, R8.reuse, -R20 ;  /* 0x000000080f2e7223 */ /* 0x080fe20000010814 */
[----:B------:R-:W-:Y:S02]  /*8270*/  HADD2.F32 R6, -RZ, R48.H0_H0 ;  /* 0x20000030ff067230 */ /* 0x000fe40000004100 */
[----:B------:R-:W-:Y:S01]  /*8280*/  FMUL.FTZ R48, R35, R8 ;  /* 0x0000000823307220 */ /* 0x000fe20000410000 */
[----:B------:R-:W-:-:S02]  /*8290*/  HADD2.F32 R10, -RZ, R34.H0_H0 ;  /* 0x20000022ff0a7230 */ /* 0x000fc40000004100 */
[----:B------:R-:W-:Y:S02]  /*82a0*/  HADD2.F32 R8, -RZ, R52.H0_H0 ;  /* 0x20000034ff087230 */ /* 0x000fe40000004100 */
[C---:B------:R-:W-:Y:S01]  /*82b0*/  FMUL.FTZ R11, R7.reuse, R6 ;  /* 0x00000006070b7220 */ /* 0x040fe20000410000 */
[----:B------:R-:W-:Y:S02]  /*82c0*/  HADD2.F32 R5, -RZ, R14.H0_H0 ;  /* 0x2000000eff057230 */ /* 0x000fe40000004100 */
[----:B------:R-:W-:Y:S01]  /*82d0*/  FMUL.FTZ R7, R7, R4 ;  /* 0x0000000407077220 */ /* 0x000fe20000410000 */
[----:B------:R-:W-:Y:S02]  /*82e0*/  HADD2.F32 R9, -RZ, R9.H0_H0 ;  /* 0x20000009ff097230 */ /* 0x000fe40000004100 */
[----:B------:R-:W-:Y:S01]  /*82f0*/  FMUL.FTZ R20, R10, R8 ;  /* 0x000000080a147220 */ /* 0x000fe20000410000 */
[C---:B------:R-:W-:Y:S01]  /*8300*/  FFMA.FTZ R4, R0.reuse, R4, -R11 ;  /* 0x0000000400047223 */ /* 0x040fe2000001080b */
[----:B------:R-:W-:Y:S01]  /*8310*/  FFMA.FTZ R0, R0, R6, R7 ;  /* 0x0000000600007223 */ /* 0x000fe20000010007 */
[----:B------:R-:W-:-:S02]  /*8320*/  HADD2.F32 R32, -RZ, R32.H1_H1 ;  /* 0x30000020ff207230 */ /* 0x000fc40000004100 */
[-C--:B------:R-:W-:Y:S01]  /*8330*/  FMUL.FTZ R10, R10, R9.reuse ;  /* 0x000000090a0a7220 */ /* 0x080fe20000410000 */
[----:B------:R-:W-:Y:S02]  /*8340*/  HADD2.F32 R34, -RZ, R34.H1_H1 ;  /* 0x30000022ff227230 */ /* 0x000fe40000004100 */
[C---:B------:R-:W-:Y:S01]  /*8350*/  FFMA.FTZ R6, R5.reuse, R9, -R20 ;  /* 0x0000000905067223 */ /* 0x040fe20000010814 */
[----:B------:R-:W-:Y:S02]  /*8360*/  HADD2.F32 R11, -RZ, R49.H0_H0 ;  /* 0x20000031ff0b7230 */ /* 0x000fe40000004100 */
[----:B------:R-:W-:Y:S01]  /*8370*/  FFMA.FTZ R10, R5, R8, R10 ;  /* 0x00000008050a7223 */ /* 0x000fe2000001000a */
        /* <DEDUP_REMOVED lines=24> */
.L_x_14016:
[----:B------:R-:W-:Y:S05]  /*8500*/  BSYNC B1 ;  /* 0x0000000000017941 */ /* 0x000fea0003800000 */
.L_x_14015:
[----:B------:R-:W-:Y:S01]  /*8510*/  PRMT R40, R56, 0x5410, R57 ;  /* 0x0000541038287816 */ /* 0x000fe20000000039 */
[----:B------:R-:W-:Y:S06]  /*8520*/  @P0 BRA `(.L_x_14007) ;  /* 0x0000000400640947 */ /* 0x000fec0003800000 */
[----:B------:R-:W3:Y:S01]  /*8530*/  LDL R41, [R1+0x10] ;  /* 0x0000100001297983 */ /* 0x000ee20000100800 */
[----:B------:R-:W-:-:S04]  /*8540*/  SHF.R.U32.HI R0, RZ, 0x3, R212 ;  /* 0x00000003ff007819 */ /* 0x000fc800000116d4 */
[----:B------:R-:W-:-:S05]  /*8550*/  LOP3.LUT R0, R0, R3, R212, 0x1e, !PT ;  /* 0x0000000300007212 */ /* 0x000fca00078e1ed4 */
[----:B------:R-:W-:-:S04]  /*8560*/  IMAD.IADD R3, R215, 0x1, R0 ;  /* 0x00000001d7037824 */ /* 0x000fc800078e0200 */
[----:B------:R-:W-:-:S05]  /*8570*/  IMAD R3, R3, 0x2, R18 ;  /* 0x0000000203037824 */ /* 0x000fca00078e0212 */
[----:B-12---:R-:W0:Y:S01]  /*8580*/  LDS.128 R8, [R3+0x18400] ;  /* 0x0184000003087984 */ /* 0x006e220000000c00 */
[----:B------:R-:W-:Y:S02]  /*8590*/  SHF.R.U64 R39, R28, 0x10, R29 ;  /* 0x000000101c277819 */ /* 0x000fe4000000121d */
[----:B------:R-:W-:Y:S01]  /*85a0*/  SHF.R.U64 R35, R26, 0x10, R27 ;  /* 0x000000101a237819 */ /* 0x000fe2000000121b */
[----:B------:R-:W-:Y:S01]  /*85b0*/  HADD2.F32 R26, -RZ, R53.H0_H0 ;  /* 0x20000035ff1a7230 */ /* 0x000fe20000004100 */
[--C-:B------:R-:W-:Y:S02]  /*85c0*/  SHF.R.U32.HI R28, RZ, 0x10, R25.reuse ;  /* 0x00000010ff1c7819 */ /* 0x100fe40000011619 */
[----:B------:R-:W-:Y:S01]  /*85d0*/  SHF.R.U64 R37, R24, 0x10, R25 ;  /* 0x0000001018257819 */ /* 0x000fe20000001219 */
[----:B------:R-:W-:Y:S01]  /*85e0*/  HADD2.F32 R25, -RZ, R55.H0_H0 ;  /* 0x20000037ff197230 */ /* 0x000fe20000004100 */
[----:B------:R-:W-:Y:S02]  /*85f0*/  SHF.R.U32.HI R32, RZ, 0x10, R29 ;  /* 0x00000010ff207819 */ /* 0x000fe4000001161d */
[----:B------:R-:W-:Y:S01]  /*8600*/  SHF.R.U32.HI R33, RZ, 0x10, R27 ;  /* 0x00000010ff217819 */ /* 0x000fe2000001161b */
[----:B------:R-:W-:Y:S01]  /*8610*/  HADD2.F32 R27, -RZ, R28.H0_H0 ;  /* 0x2000001cff1b7230 */ /* 0x000fe20000004100 */
[----:B------:R-:W-:-:S02]  /*8620*/  SHF.R.U64 R38, R30, 0x10, R31 ;  /* 0x000000101e267819 */ /* 0x000fc4000000121f */
[----:B------:R-:W-:Y:S01]  /*8630*/  SHF.R.U32.HI R34, RZ, 0x10, R31 ;  /* 0x00000010ff227819 */ /* 0x000fe2000001161f */
[--C-:B0-----:R-:W-:Y:S02]  /*8640*/  HADD2.F32 R15, -RZ, R9.reuse.H0_H0 ;  /* 0x20000009ff0f7230 */ /* 0x101fe40000004100 */
        /* <DEDUP_REMOVED lines=8> */
[----:B------:R-:W-:-:S02]  /*86d0*/  HADD2.F32 R20, -RZ, R53.H1_H1 ;  /* 0x30000035ff147230 */ /* 0x000fc40000004100 */
        /* <DEDUP_REMOVED lines=8> */
[----:B------:R-:W-:Y:S02]  /*8760*/  HADD2.F32 R25, -RZ, R52.H1_H1 ;  /* 0x30000034ff197230 */ /* 0x000fe40000004100 */
[----:B------:R-:W-:Y:S01]  /*8770*/  FFMA.FTZ R31, R12, R26, R31 ;  /* 0x0000001a0c1f7223 */ /* 0x000fe2000001001f */
[----:B------:R-:W-:Y:S02]  /*8780*/  HADD2.F32 R12, -RZ, R54.H1_H1 ;  /* 0x30000036ff0c7230 */ /* 0x000fe40000004100 */
        /* <DEDUP_REMOVED lines=51> */
.L_x_14007:
[----:B------:R-:W-:Y:S05]  /*8ac0*/  BSYNC B0 ;  /* 0x0000000000007941 */ /* 0x000fea0003800000 */
.L_x_13993:
        /* <DEDUP_REMOVED lines=8> */
.L_x_13990:
        /* <DEDUP_REMOVED lines=8> */
.L_x_14017:
[----:B------:R-:W-:Y:S01]  /*8bd0*/  IMAD R21, R19, 0x8, R18 ;  /* 0x0000000813157824 */ /* 0x000fe200078e0212 */
[----:B------:R-:W-:-:S04]  /*8be0*/  SHF.L.U32 R72, R23, 0x1f, RZ ;  /* 0x0000001f17487819 */ /* 0x000fc800000006ff */
[----:B------:R2:W0:Y:S01]  /*8bf0*/  SYNCS.PHASECHK.TRANS64.TRYWAIT P2, [R21+URZ+0x22830], R72 ;  /* 0x02283048150075a7 */ /* 0x000422000804017f */
[----:B------:R-:W-:Y:S05]  /*8c00*/  @!P0 BRA `(.L_x_14018) ;  /* 0x0000000000048947 */ /* 0x000fea0003800000 */
[----:B------:R-:W-:Y:S01]  /*8c10*/  BPT.TRAP 0x1 ;  /* 0x000000040000795c */ /* 0x000fe20000300000 */
.L_x_14018:
[----:B0--3--:R-:W0:Y:S01]  /*8c20*/  S2R R3, SR_TID.X ;  /* 0x0000000000037919 */ /* 0x009e220000002100 */
[----:B------:R-:W-:-:S05]  /*8c30*/  VIADD R0, R18, 0x1c400 ;  /* 0x0001c40012007836 */ /* 0x000fca0000000000 */
[----:B------:R-:W-:-:S04]  /*8c40*/  SHF.R.U32.HI R0, RZ, 0x4, R0 ;  /* 0x00000004ff007819 */ /* 0x000fc80000011600 */
[----:B------:R-:W-:Y:S02]  /*8c50*/  LOP3.LUT R0, R0, 0x3fff, RZ, 0xc0, !PT ;  /* 0x00003fff00007812 */ /* 0x000fe400078ec0ff */
[----:B0-----:R-:W-:-:S04]  /*8c60*/  LOP3.LUT R3, R3, 0x7f, RZ, 0xc0, !PT ;  /* 0x0000007f03037812 */ /* 0x001fc800078ec0ff */
[----:B------:R-:W-:Y:S01]  /*8c70*/  ISETP.NE.AND P1, PT, R3, RZ, PT ;  /* 0x000000ff0300720c */ /* 0x000fe20003f25270 */
[----:B------:R-:W-:-:S12]  /*8c80*/  @P2 BRA `(.L_x_14019) ;  /* 0x0000000000082947 */ /* 0x000fd80003800000 */
[----:B------:R-:W0:Y:S02]  /*8c90*/  SYNCS.PHASECHK.TRANS64.TRYWAIT P2, [R21+URZ+0x22830], R72 ;  /* 0x02283048150075a7 */ /* 0x000e24000804017f */
[----:B0-----:R-:W-:Y:S05]  /*8ca0*/  @!P2 BRA `(.L_x_14020) ;  /* 0x0000012000d8a947 */ /* 0x001fea0003800000 */
.L_x_14019:
[----:B------:R-:W-:Y:S05]  /*8cb0*/  WARPSYNC.ALL ;  /* 0x0000000000007948 */ /* 0x000fea0003800000 */
[----:B------:R-:W-:-:S05]  /*8cc0*/  LOP3.LUT R20, R0, 0x10000, RZ, 0xfc, !PT ;  /* 0x0001000000147812 */ /* 0x000fca00078efcff */
[----:B------:R-:W-:Y:S01]  /*8cd0*/  IMAD R4, R19, 0x300, R20 ;  /* 0x0000030013047824 */ /* 0x000fe200078e0214 */
[----:B------:R-:W-:Y:S01]  /*8ce0*/  LOP3.LUT R6, R36, 0x10000, RZ, 0xfc, !PT ;  /* 0x0001000024067812 */ /* 0x000fe200078efcff */
[----:B------:R-:W-:Y:S01]  /*8cf0*/  IMAD.MOV.U32 R5, RZ, RZ, 0x40000040 ;  /* 0x40000040ff057424 */ /* 0x000fe200078e00ff */
[----:B------:R-:W3:Y:S01]  /*8d00*/  LDL.LU R3, [R1+0x4] ;  /* 0x0000040001037983 */ /* 0x000ee20000300800 */
[----:B------:R-:W-:Y:S01]  /*8d10*/  IMAD.MOV.U32 R7, RZ, RZ, 0x40000040 ;  /* 0x40000040ff077424 */ /* 0x000fe200078e00ff */
[C---:B------:R-:W-:Y:S01]  /*8d20*/  R2UR UR6, R4.reuse ;  /* 0x00000000040672ca */ /* 0x040fe200000e0000 */
[----:B-----5:R-:W-:Y:S01]  /*8d30*/  WARPGROUP.ARRIVE ;  /* 0x00000000000079c5 */ /* 0x020fe20000000000 */
[----:B------:R-:W-:Y:S01]  /*8d40*/  R2UR UR7, R5 ;  /* 0x00000000050772ca */ /* 0x000fe200000e0000 */
[----:B------:R-:W-:Y:S01]  /*8d50*/  VIADD R8, R4, 0x2 ;  /* 0x0000000204087836 */ /* 0x000fe20000000000 */
[C---:B------:R-:W-:Y:S01]  /*8d60*/  R2UR UR4, R6.reuse ;  /* 0x00000000060472ca */ /* 0x040fe200000e0000 */
[C---:B----4-:R-:W-:Y:S01]  /*8d70*/  VIADD R14, R6.reuse, 0x2 ;  /* 0x00000002060e7836 */ /* 0x050fe20000000000 */
[----:B------:R-:W-:Y:S01]  /*8d80*/  R2UR UR5, R7 ;  /* 0x00000000070572ca */ /* 0x000fe200000e0000 */
[----:B------:R-:W-:Y:S01]  /*8d90*/  IMAD.MOV.U32 R15, RZ, RZ, 0x40000040 ;  /* 0x40000040ff0f7424 */ /* 0x000fe200078e00ff */
[----:B------:R-:W-:Y:S01]  /*8da0*/  MOV R9, 0x40000040 ;  /* 0x4000004000097802 */ /* 0x000fe20000000f00 */
[C---:B------:R-:W-:Y:S01]  /*8db0*/  VIADD R12, R6.reuse, 0x4 ;  /* 0x00000004060c7836 */ /* 0x040fe20000000000 */
[----:B------:R-:W4:Y:S01]  /*8dc0*/  LDC R0, c[0x0][0x448] ;  /* 0x00011200ff007b82 */ /* 0x000f220000000800 */
[----:B------:R-:W-:Y:S01]  /*8dd0*/  IMAD.MOV.U32 R13, RZ, RZ, 0x40000040 ;  /* 0x40000040ff0d7424 */ /* 0x000fe200078e00ff */
[----:B------:R-:W0:Y:S01]  /*8de0*/  S2R R74, SR_TID.X ;  /* 0x00000000004a7919 */ /* 0x000e220000002100 */
[----:B------:R-:W-:-:S02]  /*8df0*/  VIADD R10, R6, 0x6 ;  /* 0x00000006060a7836 */ /* 0x000fc40000000000 */
[----:B------:R-:W-:Y:S02]  /*8e00*/  IMAD.MOV.U32 R5, RZ, RZ, 0x40000040 ;  /* 0x40000040ff057424 */ /* 0x000fe400078e00ff */
[----:B------:R-:W-:Y:S02]  /*8e10*/  IMAD.MOV.U32 R11, RZ, RZ, 0x40000040 ;  /* 0x40000040ff0b7424 */ /* 0x000fe400078e00ff */
[----:B------:R-:W-:Y:S01]  /*8e20*/  HGMMA.64x96x16.F32 R24, gdesc[UR4], RZ, !UPT, gsb0 ;  /* 0x01600000041879f0 */ /* 0x000fe2000c0008ff */
[----:B------:R-:W-:Y:S01]  /*8e30*/  R2UR UR6, R8 ;  /* 0x00000000080672ca */ /* 0x000fe200000e0000 */
[----:B------:R-:W-:Y:S01]  /*8e40*/  VIADD R8, R4, 0x4 ;  /* 0x0000000404087836 */ /* 0x000fe20000000000 */
[----:B------:R-:W-:Y:S01]  /*8e50*/  R2UR UR7, R9 ;  /* 0x00000000090772ca */ /* 0x000fe200000e0000 */
[----:B------:R-:W-:Y:S01]  /*8e60*/  IMAD.MOV.U32 R9, RZ, RZ, 0x40000040 ;  /* 0x40000040ff097424 */ /* 0x000fe200078e00ff */
[----:B------:R-:W-:Y:S01]  /*8e70*/  R2UR UR4, R14 ;  /* 0x000000000e0472ca */ /* 0x000fe200000e0000 */
[----:B------:R-:W-:Y:S01]  /*8e80*/  VIADD R4, R4, 0x6 ;  /* 0x0000000604047836 */ /* 0x000fe20000000000 */
[----:B------:R-:W-:-:S02]  /*8e90*/  R2UR UR5, R15 ;  /* 0x000000000f0572ca */ /* 0x000fc400000e0000 */
[----:B----4-:R-:W-:Y:S01]  /*8ea0*/  ISETP.NE.AND P2, PT, R0, 0x1, PT ;  /* 0x000000010000780c */ /* 0x010fe20003f45270 */
[----:B------:R-:W-:Y:S01]  /*8eb0*/  IMAD.IADD R0, R217, 0x1, R210 ;  /* 0x00000001d9007824 */ /* 0x000fe200078e02d2 */
[----:B0-----:R-:W-:-:S04]  /*8ec0*/  SHF.R.U32.HI R74, RZ, 0x7, R74 ;  /* 0x00000007ff4a7819 */ /* 0x001fc8000001164a */
[----:B------:R-:W-:Y:S01]  /*8ed0*/  IADD3 R176, -R74, 0xb, RZ ;  /* 0x0000000b4ab07810 */ /* 0x000fe20007ffe1ff */
        /* <DEDUP_REMOVED lines=11> */
[----:B------:R-:W-:Y:S01]  /*8f90*/  R2UR UR7, R5 ;  /* 0x00000000050772ca */ /* 0x000fe200000e0000 */
[----:B------:R-:W0:Y:S01]  /*8fa0*/  @P2 LDC R4, c[0x0][0x450] ;  /* 0x00011400ff042b82 */ /* 0x000e220000000800 */
[----:B------:R-:W-:Y:S02]  /*8fb0*/  R2UR UR4, R10 ;  /* 0x000000000a0472ca */ /* 0x000fe400000e0000 */
[----:B------:R-:W-:Y:S02]  /*8fc0*/  R2UR UR5, R11 ;  /* 0x000000000b0572ca */ /* 0x000fe400000e0000 */
[----:B---3--:R-:W-:-:S04]  /*8fd0*/  LOP3.LUT R3, R3, 0xfff7ffff, RZ, 0xc0, !PT ;  /* 0xfff7ffff03037812 */ /* 0x008fc800078ec0ff */
[----:B------:R-:W-:-:S05]  /*8fe0*/  @P2 LOP3.LUT R3, R3, 0x80000, RZ, 0xfc, !PT ;  /* 0x0008000003032812 */ /* 0x000fca00078efcff */
[----:B------:R3:W-:Y:S02]  /*8ff0*/  STL [R1+0x4], R3 ;  /* 0x0000040301007387 */ /* 0x0007e40000100800 */
[----:B---3--:R-:W3:Y:S01]  /*9000*/  @P2 LDC R3, c[0x0][0x44c] ;  /* 0x00011300ff032b82 */ /* 0x008ee20000000800 */
[----:B------:R-:W-:Y:S02]  /*9010*/  WARPGROUP.DEPBAR.LE gsb0, 0x0 ;  /* 0x00008000000079c5 */ /* 0x000fe40000010000 */
[----:B------:R-:W-:Y:S01]  /*9020*/  WARPGROUP.ARRIVE ;  /* 0x00000000000079c5 */ /* 0x000fe20000000000 */
[----:B---3--:R-:W-:-:S05]  /*9030*/  @P2 IMAD.HI.U32 R3, R0, R3, RZ ;  /* 0x0000000300032227 */ /* 0x008fca00078e00ff */
[----:B------:R-:W-:Y:S01]  /*9040*/  HGMMA.64x96x16.F32 R24, gdesc[UR4], R24, gsb0 ;  /* 0x01600000041879f0 */ /* 0x000fe20008000818 */
[----:B0-----:R-:W-:Y:S01]  /*9050*/  @P2 SHF.R.U32.HI R0, RZ, R4, R3 ;  /* 0x00000004ff002219 */ /* 0x001fe20000011603 */
[----:B------:R-:W-:Y:S01]  /*9060*/  IMAD R3, R216, -0x60, R213 ;  /* 0xffffffa0d8037824 */ /* 0x000fe200078e02d5 */
[----:B------:R-:W-:-:S03]  /*9070*/  ULDC UR4, c[0x0][0x988] ;  /* 0x0002620000047ab9 */ /* 0x000fc60000000800 */
[----:B------:R-:W0:Y:S01]  /*9080*/  SHFL.IDX PT, R5, R0, 0x1, 0x1c1f ;  /* 0x003c1f0000057f89 */ /* 0x000e2200000e0000 */
[----:B------:R-:W-:-:S03]  /*9090*/  VIADD R3, R3, 0x60 ;  /* 0x0000006003037836 */ /* 0x000fc60000000000 */
[----:B------:R-:W3:Y:S01]  /*90a0*/  SHFL.IDX PT, R0, R0, RZ, 0x1c1f ;  /* 0x001c1fff00007589 */ /* 0x000ee200000e0000 */
[----:B------:R-:W-:-:S05]  /*90b0*/  IMAD R4, R218, -0x2, R3 ;  /* 0xfffffffeda047824 */ /* 0x000fca00078e0203 */
[----:B------:R-:W-:-:S04]  /*90c0*/  IADD3 R3, -R211, 0x1, R4 ;  /* 0x00000001d3037810 */ /* 0x000fc80007ffe104 */
[----:B0-----:R-:W-:-:S04]  /*90d0*/  VIADDMNMX R5, R5, R3, R4, PT ;  /* 0x0000000305057246 */ /* 0x001fc80003800104 */
[C---:B------:R-:W-:Y:S02]  /*90e0*/  ISETP.GT.AND P3, PT, R5.reuse, RZ, PT ;  /* 0x000000ff0500720c */ /* 0x040fe40003f64270 */
[C---:B------:R-:W-:Y:S02]  /*90f0*/  ISETP.GT.AND P4, PT, R5.reuse, 0x1, PT ;  /* 0x000000010500780c */ /* 0x040fe40003f84270 */
[----:B------:R-:W-:Y:S02]  /*9100*/  ISETP.GT.AND P2, PT, R5, 0x8, PT ;  /* 0x000000080500780c */ /* 0x000fe40003f44270 */
[----:B---3--:R-:W-:Y:S01]  /*9110*/  VIADDMNMX R3, R0, R3, R4, PT ;  /* 0x0000000300037246 */ /* 0x008fe20003800104 */
[----:B------:R-:W-:Y:S01]  /*9120*/  IMAD.U32 R0, RZ, RZ, UR4 ;  /* 0x00000004ff007e24 */ /* 0x000fe2000f8e00ff */
[----:B------:R-:W-:Y:S02]  /*9130*/  WARPGROUP.DEPBAR.LE gsb0, 0x0 ;  /* 0x00008000000079c5 */ /* 0x000fe40000010000 */
[----:B------:R-:W-:-:S02]  /*9140*/  FSEL R73, R26, -INF , P3 ;  /* 0xff8000001a497808 */ /* 0x000fc40001800000 */
[----:B------:R-:W-:Y:S01]  /*9150*/  FSEL R26, R27, -INF , P4 ;  /* 0xff8000001b1a7808 */ /* 0x000fe20002000000 */
[----:B------:R0:W-:Y:S06]  /*9160*/  BAR.ARV R176, 0x100 ;  /* 0x000400b00000751d */ /* 0x0001ec0000002000 */
        /* <DEDUP_REMOVED lines=64> */
[----:B------:R-:W-:Y:S02]  /*9570*/  FMNMX.FTZ R8, R115, R8, !PT ;  /* 0x0000000873087209 */ /* 0x000fe40007810000 */
[----:B------:R-:W-:Y:S02]  /*9580*/  ISETP.GT.AND P3, PT, R3, RZ, PT ;  /* 0x000000ff0300720c */ /* 0x000fe40003f64270 */
[----:B------:R-:W-:Y:S02]  /*9590*/  FMNMX.FTZ R5, R71, R8, !PT ;  /* 0x0000000847057209 */ /* 0x000fe40007810000 */
[C---:B------:R-:W-:Y:S02]  /*95a0*/  ISETP.GT.AND P4, PT, R3.reuse, 0x1, PT ;  /* 0x000000010300780c */ /* 0x040fe40003f84270 */
[----:B------:R-:W-:Y:S01]  /*95b0*/  ISETP.GT.AND P2, PT, R3, 0x8, PT ;  /* 0x000000080300780c */ /* 0x000fe20003f44270 */
[----:B------:R-:W3:Y:S01]  /*95c0*/  SHFL.BFLY PT, R8, R5, 0x2, 0x1f ;  /* 0x0c401f0005087f89 */ /* 0x000ee200000e0000 */
[----:B------:R-:W-:-:S02]  /*95d0*/  FSEL R9, R24, -INF , P3 ;  /* 0xff80000018097808 */ /* 0x000fc40001800000 */
[----:B------:R-:W-:Y:S02]  /*95e0*/  FSEL R25, R25, -INF , P4 ;  /* 0xff80000019197808 */ /* 0x000fe40002000000 */
[----:B------:R-:W-:Y:S02]  /*95f0*/  ISETP.GT.AND P3, PT, R3, 0x9, PT ;  /* 0x000000090300780c */ /* 0x000fe40003f64270 */
[----:B------:R-:W-:Y:S02]  /*9600*/  FMNMX.FTZ R4, R9, R25, !PT ;  /* 0x0000001909047209 */ /* 0x000fe40007810000 */
[----:B------:R-:W-:Y:S02]  /*9610*/  FSEL R29, R29, -INF , P3 ;  /* 0xff8000001d1d7808 */ /* 0x000fe40001800000 */
[----:B------:R-:W-:-:S04]  /*9620*/  ISETP.GT.AND P3, PT, R3, 0x11, PT ;  /* 0x000000110300780c */ /* 0x000fc80003f64270 */
[----:B------:R-:W-:Y:S02]  /*9630*/  FSEL R33, R33, -INF , P3 ;  /* 0xff80000021217808 */ /* 0x000fe40001800000 */
[----:B------:R-:W-:-:S04]  /*9640*/  ISETP.GT.AND P3, PT, R3, 0x19, PT ;  /* 0x000000190300780c */ /* 0x000fc80003f64270 */
[----:B------:R-:W-:Y:S02]  /*9650*/  FSEL R37, R37, -INF , P3 ;  /* 0xff80000025257808 */ /* 0x000fe40001800000 */
[----:B------:R-:W-:Y:S02]  /*9660*/  ISETP.GT.AND P3, PT, R3, 0x21, PT ;  /* 0x000000210300780c */ /* 0x000fe40003f64270 */
[----:B---3--:R-:W-:Y:S02]  /*9670*/  FMNMX.FTZ R27, R5, R8, !PT ;  /* 0x00000008051b7209 */ /* 0x008fe40007810000 */
[----:B------:R-:W-:Y:S02]  /*9680*/  FSEL R41, R41, -INF , P3 ;  /* 0xff80000029297808 */ /* 0x000fe40001800000 */
[----:B------:R-:W-:Y:S01]  /*9690*/  ISETP.GT.AND P3, PT, R3, 0x29, PT ;  /* 0x000000290300780c */ /* 0x000fe20003f64270 */
[----:B------:R-:W3:Y:S03]  /*96a0*/  SHFL.BFLY PT, R8, R27, 0x1, 0x1f ;  /* 0x0c201f001b087f89 */ /* 0x000ee600000e0000 */
        /* <DEDUP_REMOVED lines=11> */
[----:B------:R-:W-:Y:S01]  /*9760*/  FMUL.FTZ R5, R8, R0 ;  /* 0x0000000008057220 */ /* 0x000fe20000410000 */
[----:B------:R-:W-:-:S02]  /*9770*/  FMNMX.FTZ R4, R27, R4, !PT ;  /* 0x000000041b047209 */ /* 0x000fc40007810000 */
[----:B------:R-:W-:Y:S02]  /*9780*/  FSEL R31, R32, -INF , P2 ;  /* 0xff800000201f7808 */ /* 0x000fe40001000000 */
[----:B------:R-:W-:Y:S02]  /*9790*/  FMNMX.FTZ R4, R29, R4, !PT ;  /* 0x000000041d047209 */ /* 0x000fe40007810000 */
[----:B------:R-:W-:Y:S02]  /*97a0*/  ISETP.GT.AND P2, PT, R3, 0x18, PT ;  /* 0x000000180300780c */ /* 0x000fe40003f44270 */
[----:B------:R-:W-:Y:S02]  /*97b0*/  FMNMX.FTZ R4, R31, R4, !PT ;  /* 0x000000041f047209 */ /* 0x000fe40007810000 */
[----:B------:R-:W-:Y:S02]  /*97c0*/  FSEL R35, R36, -INF , P2 ;  /* 0xff80000024237808 */ /* 0x000fe40001000000 */
[----:B------:R-:W-:-:S02]  /*97d0*/  FMNMX.FTZ R24, R33, R4, !PT ;  /* 0x0000000421187209 */ /* 0x000fc40007810000 */
[----:B------:R-:W-:Y:S02]  /*97e0*/  FSETP.NEU.FTZ.AND P4, PT, R8, -INF , PT ;  /* 0xff8000000800780b */ /* 0x000fe40003f9d000 */
[----:B------:R-:W-:Y:S02]  /*97f0*/  ISETP.GT.AND P2, PT, R3, 0x20, PT ;  /* 0x000000200300780c */ /* 0x000fe40003f44270 */
[----:B------:R-:W-:Y:S02]  /*9800*/  FMNMX.FTZ R24, R35, R24, !PT ;  /* 0x0000001823187209 */ /* 0x000fe40007810000 */
[----:B------:R-:W-:Y:S02]  /*9810*/  FSEL R34, R5, RZ, P4 ;  /* 0x000000ff05227208 */ /* 0x000fe40002000000 */
[----:B------:R-:W-:Y:S02]  /*9820*/  FSEL R39, R40, -INF , P2 ;  /* 0xff80000028277808 */ /* 0x000fe40001000000 */
[----:B------:R-:W-:Y:S01]  /*9830*/  FMNMX.FTZ R24, R37, R24, !PT ;  /* 0x0000001825187209 */ /* 0x000fe20007810000 */
[-CC-:B------:R-:W-:Y:S01]  /*9840*/  FFMA.FTZ R26, R26, R0.reuse, -R34.reuse ;  /* 0x000000001a1a7223 */ /* 0x180fe20000010822 */
[----:B------:R-:W-:Y:S01]  /*9850*/  ISETP.GT.AND P2, PT, R3, 0x28, PT ;  /* 0x000000280300780c */ /* 0x000fe20003f44270 */
[--C-:B------:R-:W-:Y:S01]  /*9860*/  FFMA.FTZ R201, R73, R0, -R34.reuse ;  /* 0x0000000049c97223 */ /* 0x100fe20000010822 */
[----:B------:R-:W-:Y:S01]  /*9870*/  FMNMX.FTZ R24, R39, R24, !PT ;  /* 0x0000001827187209 */ /* 0x000fe20007810000 */
[----:B------:R3:W-:Y:S01]  /*9880*/  MUFU.EX2 R4, R26 ;  /* 0x0000001a00047308 */ /* 0x0007e20000000800 */
[----:B------:R-:W-:Y:S01]  /*9890*/  FSEL R43, R44, -INF , P2 ;  /* 0xff8000002c2b7808 */ /* 0x000fe20001000000 */
[-CC-:B------:R-:W-:Y:S01]  /*98a0*/  FFMA.FTZ R203, R75, R0.reuse, -R34.reuse ;  /* 0x000000004bcb7223 */ /* 0x180fe20000010822 */
[----:B------:R-:W-:Y:S01]  /*98b0*/  ISETP.GT.AND P2, PT, R3, 0x30, PT ;  /* 0x000000300300780c */ /* 0x000fe20003f44270 */
[-CC-:B------:R-:W-:Y:S01]  /*98c0*/  FFMA.FTZ R77, R77, R0.reuse, -R34.reuse ;  /* 0x000000004d4d7223 */ /* 0x180fe20000010822 */
[----:B------:R-:W-:Y:S01]  /*98d0*/  FSEL R61, R61, -INF , P3 ;  /* 0xff8000003d3d7808 */ /* 0x000fe20001800000 */
[--C-:B------:R-:W-:Y:S01]  /*98e0*/  FFMA.FTZ R153, R79, R0, -R34.reuse ;  /* 0x000000004f997223 */ /* 0x100fe20000010822 */
[----:B------:R-:W-:Y:S01]  /*98f0*/  FSEL R47, R48, -INF , P2 ;  /* 0xff800000302f7808 */ /* 0x000fe20001000000 */
[----:B------:R-:W4:Y:S01]  /*9900*/  MUFU.EX2 R201, R201 ;  /* 0x000000c900c97308 */ /* 0x000f220000000800 */
[----:B---3--:R-:W-:Y:S01]  /*9910*/  FMNMX.FTZ R26, R41, R24, !PT ;  /* 0x00000018291a7209 */ /* 0x008fe20007810000 */
[-CC-:B------:R-:W-:Y:S01]  /*9920*/  FFMA.FTZ R81, R81, R0.reuse, -R34.reuse ;  /* 0x0000000051517223 */ /* 0x180fe20000010822 */
[----:B------:R-:W-:Y:S01]  /*9930*/  ISETP.GT.AND P2, PT, R3, 0x38, PT ;  /* 0x000000380300780c */ /* 0x000fe20003f44270 */
[--C-:B------:R-:W-:Y:S01]  /*9940*/  FFMA.FTZ R155, R83, R0, -R34.reuse ;  /* 0x00000000539b7223 */ /* 0x100fe20000010822 */
[----:B------:R-:W-:Y:S01]  /*9950*/  FMNMX.FTZ R26, R43, R26, !PT ;  /* 0x0000001a2b1a7209 */ /* 0x000fe20007810000 */
[--C-:B------:R-:W-:Y:S01]  /*9960*/  FFMA.FTZ R85, R85, R0, -R34.reuse ;  /* 0x0000000055557223 */ /* 0x100fe20000010822 */
[----:B------:R-:W-:Y:S01]  /*9970*/  FSEL R51, R52, -INF , P2 ;  /* 0xff80000034337808 */ /* 0x000fe20001000000 */
[----:B------:R-:W-:Y:S01]  /*9980*/  MUFU.EX2 R203, R203 ;  /* 0x000000cb00cb7308 */ /* 0x000fe20000000800 */
[----:B------:R-:W-:Y:S01]  /*9990*/  FMNMX.FTZ R26, R45, R26, !PT ;  /* 0x0000001a2d1a7209 */ /* 0x000fe20007810000 */
[-CC-:B------:R-:W-:Y:S01]  /*99a0*/  FFMA.FTZ R157, R87, R0.reuse, -R34.reuse ;  /* 0x00000000579d7223 */ /* 0x180fe20000010822 */
[----:B------:R-:W-:Y:S01]  /*99b0*/  ISETP.GT.AND P2, PT, R3, 0x40, PT ;  /* 0x000000400300780c */ /* 0x000fe20003f44270 */
[--C-:B------:R-:W-:Y:S01]  /*99c0*/  FFMA.FTZ R89, R89, R0, -R34.reuse ;  /* 0x0000000059597223 */ /* 0x100fe20000010822 */
[----:B------:R-:W-:Y:S01]  /*99d0*/  FMNMX.FTZ R26, R47, R26, !PT ;  /* 0x0000001a2f1a7209 */ /* 0x000fe20007810000 */
[----:B------:R-:W-:Y:S01]  /*99e0*/  FFMA.FTZ R91, R91, R0, -R34 ;  /* 0x000000005b5b7223 */ /* 0x000fe20000010822 */
[----:B------:R-:W-:Y:S01]  /*99f0*/  FSEL R55, R56, -INF , P2 ;  /* 0xff80000038377808 */ /* 0x000fe20001000000 */
[----:B------:R-:W-:Y:S01]  /*9a00*/  MUFU.EX2 R24, R77 ;  /* 0x0000004d00187308 */ /* 0x000fe20000000800 */
[----:B------:R-:W-:Y:S01]  /*9a10*/  FMNMX.FTZ R28, R49, R26, !PT ;  /* 0x0000001a311c7209 */ /* 0x000fe20007810000 */
[----:B----4-:R-:W-:Y:S01]  /*9a20*/  FADD.FTZ R48, R201, R4 ;  /* 0x00000004c9307221 */ /* 0x010fe20000010000 */
        /* <DEDUP_REMOVED lines=11> */
[--C-:B------:R-:W-:Y:S01]  /*9ae0*/  FFMA.FTZ R101, R101, R0, -R34.reuse ;  /* 0x0000000065657223 */ /* 0x100fe20000010822 */
[----:B------:R-:W-:Y:S01]  /*9af0*/  ISETP.GT.AND P3, PT, R3, 0x51, PT ;  /* 0x000000510300780c */ /* 0x000fe20003f64270 */
[----:B------:R-:W-:Y:S01]  /*9b00*/  MUFU.EX2 R26, R81 ;  /* 0x00000051001a7308 */ /* 0x000fe20000000800 */
[----:B------:R-:W-:Y:S01]  /*9b10*/  FMNMX.FTZ R30, R57, R28, !PT ;  /* 0x0000001c391e7209 */ /* 0x000fe20007810000 */
[-CC-:B------:R-:W-:Y:S01]  /*9b20*/  FFMA.FTZ R103, R103, R0.reuse, -R34.reuse ;  /* 0x0000000067677223 */ /* 0x180fe20000010822 */
[----:B------:R-:W-:Y:S01]  /*9b30*/  FSEL R63, R64, -INF , P2 ;  /* 0xff800000403f7808 */ /* 0x000fe20001000000 */
        /* <DEDUP_REMOVED lines=16> */
[----:B------:R-:W-:Y:S01]  /*9c40*/  FFMA.FTZ R34, R71, R0, -R34 ;  /* 0x0000000047227223 */ /* 0x000fe20000010822 */
[----:B------:R-:W-:-:S02]  /*9c50*/  FSEL R69, R69, -INF , P3 ;  /* 0xff80000045457808 */ /* 0x000fc40001800000 */
[----:B------:R-:W-:Y:S01]  /*9c60*/  FMNMX.FTZ R30, R67, R30, !PT ;  /* 0x0000001e431e7209 */ /* 0x000fe20007810000 */
[----:B------:R-:W-:Y:S01]  /*9c70*/  MUFU.EX2 R157, R157 ;  /* 0x0000009d009d7308 */ /* 0x000fe20000000800 */
[----:B------:R-:W-:Y:S02]  /*9c80*/  F2FP.F16.F32.PACK_AB R201, R4, R201 ;  /* 0x000000c904c9723e */ /* 0x000fe400000000ff */
[----:B------:R-:W-:-:S05]  /*9c90*/  FMNMX.FTZ R30, R69, R30, !PT ;  /* 0x0000001e451e7209 */ /* 0x000fca0007810000 */
[----:B------:R-:W3:Y:S01]  /*9ca0*/  SHFL.BFLY PT, R3, R30, 0x2, 0x1f ;  /* 0x0c401f001e037f89 */ /* 0x000ee200000e0000 */
[----:B------:R-:W-:Y:S08]  /*9cb0*/  MUFU.EX2 R32, R89 ;  /* 0x0000005900207308 */ /* 0x000ff00000000800 */
[----:B------:R-:W-:Y:S08]  /*9cc0*/  MUFU.EX2 R91, R91 ;  /* 0x0000005b005b7308 */ /* 0x000ff00000000800 */
[----:B------:R-:W4:Y:S01]  /*9cd0*/  MUFU.EX2 R36, R93 ;  /* 0x0000005d00247308 */ /* 0x000f220000000800 */
[----:B---3--:R-:W-:-:S07]  /*9ce0*/  FMNMX.FTZ R3, R30, R3, !PT ;  /* 0x000000031e037209 */ /* 0x008fce0007810000 */
[----:B------:R-:W-:Y:S01]  /*9cf0*/  MUFU.EX2 R95, R95 ;  /* 0x0000005f005f7308 */ /* 0x000fe20000000800 */
[----:B------:R-:W3:Y:S07]  /*9d00*/  SHFL.BFLY PT, R30, R3, 0x1, 0x1f ;  /* 0x0c201f00031e7f89 */ /* 0x000eee00000e0000 */
[----:B------:R-:W1:Y:S01]  /*9d10*/  MUFU.EX2 R38, R97 ;  /* 0x0000006100267308 */ /* 0x000e620000000800 */
[----:B----4-:R-:W-:-:S07]  /*9d20*/  F2FP.F16.F32.PACK_AB R159, R36, R91 ;  /* 0x0000005b249f723e */ /* 0x010fce00000000ff */
[----:B------:R-:W-:Y:S08]  /*9d30*/  MUFU.EX2 R99, R99 ;  /* 0x0000006300637308 */ /* 0x000ff00000000800 */
[----:B------:R-:W-:Y:S01]  /*9d40*/  MUFU.EX2 R40, R101 ;  /* 0x0000006500287308 */ /* 0x000fe20000000800 */
[----:B-1----:R-:W-:Y:S02]  /*9d50*/  F2FP.F16.F32.PACK_AB R161, R38, R95 ;  /* 0x0000005f26a1723e */ /* 0x002fe400000000ff */
[----:B---3--:R-:W-:-:S04]  /*9d60*/  FMNMX.FTZ R5, R3, R30, !PT ;  /* 0x0000001e03057209 */ /* 0x008fc80007810000 */
[C---:B------:R-:W-:Y:S01]  /*9d70*/  FSETP.NEU.FTZ.AND P2, PT, R5.reuse, -INF , PT ;  /* 0xff8000000500780b */ /* 0x040fe20003f5d000 */
[-C--:B------:R-:W-:Y:S01]  /*9d80*/  FMUL.FTZ R3, R5, R0.reuse ;  /* 0x0000000005037220 */ /* 0x080fe20000410000 */
[----:B------:R-:W-:Y:S04]  /*9d90*/  MUFU.EX2 R103, R103 ;  /* 0x0000006700677308 */ /* 0x000fe80000000800 */
[----:B------:R-:W-:Y:S01]  /*9da0*/  FSEL R30, R3, RZ, P2 ;  /* 0x000000ff031e7208 */ /* 0x000fe20001000000 */
[----:B------:R-:W-:Y:S01]  /*9db0*/  FADD.FTZ R3, R203, R48 ;  /* 0x00000030cb037221 */ /* 0x000fe20000010000 */
[C---:B------:R-:W-:Y:S02]  /*9dc0*/  F2FP.F16.F32.PACK_AB R203, R24.reuse, R203 ;  /* 0x000000cb18cb723e */ /* 0x040fe400000000ff */
[----:B------:R-:W-:Y:S01]  /*9dd0*/  MUFU.EX2 R42, R105 ;  /* 0x00000069002a7308 */ /* 0x000fe20000000800 */
[-CC-:B------:R-:W-:Y:S01]  /*9de0*/  FFMA.FTZ R9, R9, R0.reuse, -R30.reuse ;  /* 0x0000000009097223 */ /* 0x180fe2000001081e */
[-CC-:B------:R-:W-:Y:S01]  /*9df0*/  FFMA.FTZ R25, R25, R0.reuse, -R30.reuse ;  /* 0x0000000019197223 */ /* 0x180fe2000001081e */
[-CC-:B------:R-:W-:Y:S01]  /*9e00*/  FFMA.FTZ R27, R27, R0.reuse, -R30.reuse ;  /* 0x000000001b1b7223 */ /* 0x180fe2000001081e */
[-CC-:B------:R-:W-:Y:S01]  /*9e10*/  FFMA.FTZ R29, R29, R0.reuse, -R30.reuse ;  /* 0x000000001d1d7223 */ /* 0x180fe2000001081e */
[-CC-:B------:R-:W-:Y:S01]  /*9e20*/  FFMA.FTZ R31, R31, R0.reuse, -R30.reuse ;  /* 0x000000001f1f7223 */ /* 0x180fe2000001081e */
[-CC-:B------:R-:W-:Y:S01]  /*9e30*/  FFMA.FTZ R33, R33, R0.reuse, -R30.reuse ;  /* 0x0000000021217223 */ /* 0x180fe2000001081e */
[----:B------:R-:W-:Y:S01]  /*9e40*/  FADD.FTZ R48, R24, R3 ;  /* 0x0000000318307221 */ /* 0x000fe20000010000 */
[----:B------:R-:W-:Y:S01]  /*9e50*/  MUFU.EX2 R9, R9 ;  /* 0x0000000900097308 */ /* 0x000fe20000000800 */
[-CC-:B------:R-:W-:Y:S01]  /*9e60*/  FFMA.FTZ R35, R35, R0.reuse, -R30.reuse ;  /* 0x0000000023237223 */ /* 0x180fe2000001081e */
[-C--:B------:R-:W-:Y:S01]  /*9e70*/  FFMA.FTZ R37, R37, R0.reuse, -R30 ;  /* 0x0000000025257223 */ /* 0x080fe2000001081e */
[----:B------:R-:W-:Y:S01]  /*9e80*/  FADD.FTZ R3, R153, R48 ;  /* 0x0000003099037221 */ /* 0x000fe20000010000 */
[-CC-:B------:R-:W-:Y:S01]  /*9e90*/  FFMA.FTZ R39, R39, R0.reuse, -R30.reuse ;  /* 0x0000000027277223 */ /* 0x180fe2000001081e */
[-CC-:B------:R-:W-:Y:S01]  /*9ea0*/  FFMA.FTZ R41, R41, R0.reuse, -R30.reuse ;  /* 0x0000000029297223 */ /* 0x180fe2000001081e */
[-CC-:B------:R-:W-:Y:S01]  /*9eb0*/  FFMA.FTZ R43, R43, R0.reuse, -R30.reuse ;  /* 0x000000002b2b7223 */ /* 0x180fe2000001081e */
[----:B------:R-:W-:Y:S01]  /*9ec0*/  FADD.FTZ R50, R26, R3 ;  /* 0x000000031a327221 */ /* 0x000fe20000010000 */
[----:B------:R1:W3:Y:S01]  /*9ed0*/  MUFU.EX2 R200, R25 ;  /* 0x0000001900c87308 */ /* 0x0002e20000000800 */
        /* <DEDUP_REMOVED lines=8> */
[----:B-1----:R-:W-:Y:S01]  /*9f60*/  FADD.FTZ R25, R155, R50 ;  /* 0x000000329b197221 */ /* 0x002fe20000010000 */
[-CC-:B------:R-:W-:Y:S01]  /*9f70*/  FFMA.FTZ R59, R59, R0.reuse, -R30.reuse ;  /* 0x000000003b3b7223 */ /* 0x180fe2000001081e */
[-CC-:B------:R-:W-:Y:S01]  /*9f80*/  FFMA.FTZ R61, R61, R0.reuse, -R30.reuse ;  /* 0x000000003d3d7223 */ /* 0x180fe2000001081e */
[-CC-:B------:R-:W-:Y:S01]  /*9f90*/  FFMA.FTZ R63, R63, R0.reuse, -R30.reuse ;  /* 0x000000003f3f7223 */ /* 0x180fe2000001081e */
[----:B------:R-:W-:Y:S01]  /*9fa0*/  FADD.FTZ R50, R28, R25 ;  /* 0x000000191c327221 */ /* 0x000fe20000010000 */
[-CC-:B------:R-:W-:Y:S01]  /*9fb0*/  FFMA.FTZ R65, R65, R0.reuse, -R30.reuse ;  /* 0x0000000041417223 */ /* 0x180fe2000001081e */
[-C--:B------:R-:W-:Y:S01]  /*9fc0*/  FFMA.FTZ R67, R67, R0.reuse, -R30 ;  /* 0x0000000043437223 */ /* 0x080fe2000001081e */
[----:B------:R1:W2:Y:S01]  /*9fd0*/  MUFU.EX2 R202, R29 ;  /* 0x0000001d00ca7308 */ /* 0x0002a20000000800 */
[----:B---3--:R-:W-:Y:S01]  /*9fe0*/  FADD.FTZ R48, R9, R200 ;  /* 0x000000c809307221 */ /* 0x008fe20000010000 */
[----:B------:R-:W-:Y:S01]  /*9ff0*/  FFMA.FTZ R30, R69, R0, -R30 ;  /* 0x00000000451e7223 */ /* 0x000fe2000001081e */
[----:B------:R-:W-:-:S02]  /*a000*/  F2FP.F16.F32.PACK_AB R200, R200, R9 ;  /* 0x00000009c8c8723e */ /* 0x000fc400000000ff */
[----:B------:R-:W-:Y:S02]  /*a010*/  F2FP.F16.F32.PACK_AB R153, R26, R153 ;  /* 0x000000991a99723e */ /* 0x000fe400000000ff */
[----:B------:R-:W-:Y:S01]  /*a020*/  F2FP.F16.F32.PACK_AB R155, R28, R155 ;  /* 0x0000009b1c9b723e */ /* 0x000fe200000000ff */
[----:B------:R-:W3:Y:S01]  /*a030*/  MUFU.EX2 R31, R31 ;  /* 0x0000001f001f7308 */ /* 0x000ee20000000800 */
[----:B----4-:R-:W-:Y:S01]  /*a040*/  FADD.FTZ R3, R27, R48 ;  /* 0x000000301b037221 */ /* 0x010fe20000010000 */
[----:B-1----:R-:W-:Y:S01]  /*a050*/  FADD.FTZ R29, R157, R50 ;  /* 0x000000329d1d7221 */ /* 0x002fe20000010000 */
[----:B------:R-:W-:Y:S02]  /*a060*/  F2FP.F16.F32.PACK_AB R157, R32, R157 ;  /* 0x0000009d209d723e */ /* 0x000fe400000000ff */
[----:B------:R-:W-:Y:S01]  /*a070*/  F2FP.F16.F32.PACK_AB R163, R40, R99 ;  /* 0x0000006328a3723e */ /* 0x000fe200000000ff */
[----:B------:R-:W-:Y:S01]  /*a080*/  FADD.FTZ R50, R32, R29 ;  /* 0x0000001d20327221 */ /* 0x000fe20000010000 */
[----:B------:R-:W-:Y:S01]  /*a090*/  F2FP.F16.F32.PACK_AB R165, R42, R103 ;  /* 0x000000672aa5723e */ /* 0x000fe200000000ff */
[----:B------:R-:W1:Y:S01]  /*a0a0*/  MUFU.EX2 R152, R33 ;  /* 0x0000002100987308 */ /* 0x000e620000000800 */
[----:B--2---:R-:W-:Y:S01]  /*a0b0*/  FADD.FTZ R48, R202, R3 ;  /* 0x00000003ca307221 */ /* 0x004fe20000010000 */
[----:B------:R-:W-:-:S02]  /*a0c0*/  @!P1 VIADD R3, R21, 0x22840 ;  /* 0x0002284015039836 */ /* 0x000fc40000000000 */
[----:B------:R-:W-:Y:S01]  /*a0d0*/  FADD.FTZ R29, R91, R50 ;  /* 0x000000325b1d7221 */ /* 0x000fe20000010000 */
[----:B------:R-:W-:Y:S02]  /*a0e0*/  F2FP.F16.F32.PACK_AB R202, R202, R27 ;  /* 0x0000001bcaca723e */ /* 0x000fe400000000ff */
[----:B------:R-:W-:Y:S01]  /*a0f0*/  @!P1 PRMT R3, RZ, 0x654, R3 ;  /* 0x00000654ff039816 */ /* 0x000fe20000000003 */
[----:B------:R-:W2:Y:S01]  /*a100*/  MUFU.EX2 R35, R35 ;  /* 0x0000002300237308 */ /* 0x000ea20000000800 */
[----:B---3--:R-:W-:Y:S01]  /*a110*/  FADD.FTZ R25, R31, R48 ;  /* 0x000000301f197221 */ /* 0x008fe20000010000 */
[----:B------:R-:W-:Y:S01]  /*a120*/  FADD.FTZ R50, R36, R29 ;  /* 0x0000001d24327221 */ /* 0x000fe20000010000 */
[----:B------:R3:W-:Y:S05]  /*a130*/  @!P1 SYNCS.ARRIVE.TRANS64.RED.A1T0 RZ, [R3+URZ], RZ ;  /* 0x000000ff03ff99a7 */ /* 0x0007ea000810043f */
[----:B------:R-:W4:Y:S01]  /*a140*/  MUFU.EX2 R154, R37 ;  /* 0x00000025009a7308 */ /* 0x000f220000000800 */
[C---:B-1----:R-:W-:Y:S01]  /*a150*/  FADD.FTZ R48, R152.reuse, R25 ;  /* 0x0000001998307221 */ /* 0x042fe20000010000 */
[----:B------:R-:W-:-:S06]  /*a160*/  F2FP.F16.F32.PACK_AB R152, R152, R31 ;  /* 0x0000001f9898723e */ /* 0x000fcc00000000ff */
[----:B------:R-:W3:Y:S01]  /*a170*/  MUFU.EX2 R39, R39 ;  /* 0x0000002700277308 */ /* 0x000ee20000000800 */
[----:B--2---:R-:W-:-:S07]  /*a180*/  FADD.FTZ R25, R35, R48 ;  /* 0x0000003023197221 */ /* 0x004fce0000010000 */
[----:B------:R-:W1:Y:S01]  /*a190*/  MUFU.EX2 R156, R41 ;  /* 0x00000029009c7308 */ /* 0x000e620000000800 */
[C---:B----4-:R-:W-:Y:S01]  /*a1a0*/  FADD.FTZ R48, R154.reuse, R25 ;  /* 0x000000199a307221 */ /* 0x050fe20000010000 */
[----:B------:R-:W-:Y:S01]  /*a1b0*/  FADD.FTZ R25, R95, R50 ;  /* 0x000000325f197221 */ /* 0x000fe20000010000 */
[----:B------:R-:W-:-:S03]  /*a1c0*/  F2FP.F16.F32.PACK_AB R154, R154, R35 ;  /* 0x000000239a9a723e */ /* 0x000fc600000000ff */
[----:B------:R-:W-:Y:S02]  /*a1d0*/  FADD.FTZ R50, R38, R25 ;  /* 0x0000001926327221 */ /* 0x000fe40000010000 */
[----:B------:R-:W2:Y:S01]  /*a1e0*/  MUFU.EX2 R43, R43 ;  /* 0x0000002b002b7308 */ /* 0x000ea20000000800 */
[----:B---3--:R-:W-:Y:S01]  /*a1f0*/  FADD.FTZ R3, R39, R48 ;  /* 0x0000003027037221 */ /* 0x008fe20000010000 */
[----:B------:R-:W-:-:S04]  /*a200*/  FADD.FTZ R25, R99, R50 ;  /* 0x0000003263197221 */ /* 0x000fc80000010000 */
[----:B------:R-:W-:Y:S02]  /*a210*/  FADD.FTZ R50, R40, R25 ;  /* 0x0000001928327221 */ /* 0x000fe40000010000 */
[----:B------:R-:W3:Y:S01]  /*a220*/  MUFU.EX2 R158, R45 ;  /* 0x0000002d009e7308 */ /* 0x000ee20000000800 */
[C---:B-1----:R-:W-:Y:S01]  /*a230*/  FADD.FTZ R48, R156.reuse, R3 ;  /* 0x000000039c307221 */ /* 0x042fe20000010000 */
[----:B------:R-:W-:Y:S01]  /*a240*/  FADD.FTZ R25, R103, R50 ;  /* 0x0000003267197221 */ /* 0x000fe20000010000 */
[----:B------:R-:W-:-:S03]  /*a250*/  F2FP.F16.F32.PACK_AB R156, R156, R39 ;  /* 0x000000279c9c723e */ /* 0x000fc600000000ff */
[----:B------:R-:W-:Y:S02]  /*a260*/  FADD.FTZ R24, R42, R25 ;  /* 0x000000192a187221 */ /* 0x000fe40000010000 */
        /* <DEDUP_REMOVED lines=45> */
[----:B------:R-:W-:Y:S02]  /*a540*/  F2FP.F16.F32.PACK_AB R171, R34, R115 ;  /* 0x0000007322ab723e */ /* 0x000fe400000000ff */
[C---:B---3--:R-:W-:Y:S01]  /*a550*/  FADD.FTZ R4, R30.reuse, R9 ;  /* 0x000000091e047221 */ /* 0x048fe20000010000 */
[----:B------:R-:W-:Y:S01]  /*a560*/  F2FP.F16.F32.PACK_AB R170, R30, R67 ;  /* 0x000000431eaa723e */ /* 0x000fe200000000ff */
[----:B0-----:R-:W-:Y:S06]  /*a570*/  @!P0 BRA `(.L_x_14021) ;  /* 0x0000000000048947 */ /* 0x001fec0003800000 */
[----:B------:R-:W-:Y:S01]  /*a580*/  BPT.TRAP 0x1 ;  /* 0x000000040000795c */ /* 0x000fe20000300000 */
.L_x_14021:
[----:B------:R0:W1:Y:S01]  /*a590*/  SYNCS.PHASECHK.TRANS64.TRYWAIT P2, [R21+URZ+0x22850], R72 ;  /* 0x02285048150075a7 */ /* 0x000062000804017f */
[----:B------:R-:W-:Y:S05]  /*a5a0*/  @!P0 BRA `(.L_x_14022) ;  /* 0x0000000000048947 */ /* 0x000fea0003800000 */
[----:B------:R-:W-:Y:S01]  /*a5b0*/  BPT.TRAP 0x1 ;  /* 0x000000040000795c */ /* 0x000fe20000300000 */
.L_x_14022:
[----:B------:R-:W-:Y:S04]  /*a5c0*/  BSSY B0, `(.L_x_14023) ;  /* 0x0000004000007945 */ /* 0x000fe80003800000 */
[----:B-1----:R-:W-:Y:S05]  /*a5d0*/  @P2 BRA `(.L_x_14024) ;  /* 0x0000000000082947 */ /* 0x002fea0003800000 */
[----:B------:R-:W1:Y:S02]  /*a5e0*/  SYNCS.PHASECHK.TRANS64.TRYWAIT P2, [R21+URZ+0x22850], R72 ;  /* 0x02285048150075a7 */ /* 0x000e64000804017f */
[----:B-1----:R-:W-:Y:S05]  /*a5f0*/  @!P2 BRA `(.L_x_14025) ;  /* 0x000001080098a947 */ /* 0x002fea0003800000 */
.L_x_14024:
[----:B------:R-:W-:Y:S05]  /*a600*/  BSYNC B0 ;  /* 0x0000000000007941 */ /* 0x000fea0003800000 */
.L_x_14023:
[----:B------:R-:W-:Y:S05]  /*a610*/  WARPSYNC.ALL ;  /* 0x0000000000007948 */ /* 0x000fea0003800000 */
[----:B------:R-:W-:Y:S01]  /*a620*/  VIADD R9, R18, 0x400 ;  /* 0x0000040012097836 */ /* 0x000fe20000000000 */
[----:B------:R2:W-:Y:S01]  /*a630*/  BAR.SYNC.DEFER_BLOCKING R177, 0x100 ;  /* 0x000400b10000751d */ /* 0x0005e20000010000 */
[----:B------:R-:W-:Y:S02]  /*a640*/  IMAD.MOV.U32 R173, RZ, RZ, 0x40000040 ;  /* 0x40000040ffad7424 */ /* 0x000fe400078e00ff */
[----:B------:R-:W-:Y:S01]  /*a650*/  IMAD.MOV.U32 R175, RZ, RZ, 0x40000040 ;  /* 0x40000040ffaf7424 */ /* 0x000fe200078e00ff */
[----:B------:R-:W-:Y:S01]  /*a660*/  SHF.R.U32.HI R9, RZ, 0x4, R9 ;  /* 0x00000004ff097819 */ /* 0x000fe20000011609 */
[----:B01----:R-:W-:Y:S01]  /*a670*/  @!P1 VIADD R21, R21, 0x22860 ;  /* 0x0002286015159836 */ /* 0x003fe20000000000 */
[----:B------:R-:W-:Y:S01]  /*a680*/  R2UR UR7, R173 ;  /* 0x00000000ad0772ca */ /* 0x000fe200000e0000 */
[----:B------:R-:W-:Y:S01]  /*a690*/  IMAD.MOV.U32 R173, RZ, RZ, 0x40000040 ;  /* 0x40000040ffad7424 */ /* 0x000fe200078e00ff */
[----:B------:R-:W-:Y:S01]  /*a6a0*/  LOP3.LUT R9, R9, 0x3fff, RZ, 0xc0, !PT ;  /* 0x00003fff09097812 */ /* 0x000fe200078ec0ff */
[----:B------:R-:W0:Y:S01]  /*a6b0*/  LDC R178, c[0x0][0x448] ;  /* 0x00011200ffb27b82 */ /* 0x000e220000000800 */
[----:B------:R-:W-:Y:S01]  /*a6c0*/  @!P1 PRMT R21, RZ, 0x654, R21 ;  /* 0x00000654ff159816 */ /* 0x000fe20000000015 */
[----:B------:R-:W-:Y:S01]  /*a6d0*/  VIADD R216, R216, 0xfffffffe ;  /* 0xfffffffed8d87836 */ /* 0x000fe20000000000 */
[----:B------:R-:W-:Y:S01]  /*a6e0*/  LOP3.LUT R9, R9, 0x3000000, RZ, 0xfc, !PT ;  /* 0x0300000009097812 */ /* 0x000fe200078efcff */
[----:B------:R-:W-:Y:S01]  /*a6f0*/  ULDC UR42, c[0x0][0x988] ;  /* 0x00026200002a7ab9 */ /* 0x000fe20000000800 */
[----:B------:R-:W-:-:S03]  /*a700*/  ULDC UR43, c[0x0][0x988] ;  /* 0x00026200002b7ab9 */ /* 0x000fc60000000800 */
[----:B------:R-:W-:-:S04]  /*a710*/  IMAD R172, R19, 0xc00, R9 ;  /* 0x00000c0013ac7824 */ /* 0x000fc800078e0209 */
[C---:B------:R-:W-:Y:S01]  /*a720*/  VIADD R174, R172.reuse, 0x80 ;  /* 0x00000080acae7836 */ /* 0x040fe20000000000 */
[----:B------:R-:W-:Y:S01]  /*a730*/  R2UR UR6, R172 ;  /* 0x00000000ac0672ca */ /* 0x000fe200000e0000 */
[----:B------:R-:W-:Y:S01]  /*a740*/  WARPGROUP.ARRIVE ;  /* 0x00000000000079c5 */ /* 0x000fe20000000000 */
[----:B0-----:R-:W-:-:S11]  /*a750*/  ISETP.NE.AND P2, PT, R178, 0x1, PT ;  /* 0x00000001b200780c */ /* 0x001fd60003f45270 */
        /* <DEDUP_REMOVED lines=10> */
[----:B------:R-:W-:Y:S01]  /*a800*/  IMAD.MOV.U32 R153, RZ, RZ, 0x40000040 ;  /* 0x40000040ff997424 */ /* 0x000fe200078e00ff */
[----:B------:R-:W0:Y:S02]  /*a810*/  @P2 LDC R154, c[0x0][0x450] ;  /* 0x00011400ff9a2b82 */ /* 0x000e240000000800 */
        /* <DEDUP_REMOVED lines=8> */
[----:B------:R-:W-:Y:S01]  /*a8a0*/  IMAD.MOV.U32 R153, RZ, RZ, 0x40000040 ;  /* 0x40000040ff997424 */ /* 0x000fe200078e00ff */
[----:B------:R-:W-:Y:S01]  /*a8b0*/  IADD3 R172, R172, 0x280, RZ ;  /* 0x00000280acac7810 */ /* 0x000fe20007ffe0ff */
[----:B------:R-:W-:Y:S02]  /*a8c0*/  WARPGROUP.DEPBAR.LE gsb0, 0x0 ;  /* 0x00008000000079c5 */ /* 0x000fe40000010000 */
[----:B------:R-:W-:-:S15]  /*a8d0*/  WARPGROUP.ARRIVE ;  /* 0x00000000000079c5 */ /* 0x000fde0000000000 */
[----:B------:R-:W-:-:S05]  /*a8e0*/  NOP ;  /* 0x0000000000007918 */ /* 0x000fca0000000000 */
[----:B------:R-:W-:Y:S01]  /*a8f0*/  HGMMA.64x256x16.F32 R24, R160, gdesc[UR4].tnspB, R24, gsb0 ;  /* 0x43e00004a0187df0 */ /* 0x000fe20008000818 */
[----:B------:R-:W-:Y:S01]  /*a900*/  R2UR UR6, R152 ;  /* 0x00000000980672ca */ /* 0x000fe200000e0000 */
[----:B------:R-:W-:Y:S01]  /*a910*/  IMAD.MOV.U32 R152, RZ, RZ, R210 ;  /* 0x000000ffff987224 */ /* 0x000fe200078e00d2 */
[----:B------:R-:W-:Y:S02]  /*a920*/  R2UR UR7, R153 ;  /* 0x00000000990772ca */ /* 0x000fe400000e0000 */
[----:B------:R-:W1:Y:S02]  /*a930*/  @P2 LDC R153, c[0x0][0x44c] ;  /* 0x00011300ff992b82 */ /* 0x000e640000000800 */
[----:B-1----:R-:W-:-:S05]  /*a940*/  @P2 IMAD.HI.U32 R153, R210, R153, RZ ;  /* 0x00000099d2992227 */ /* 0x002fca00078e00ff */
[----:B0-----:R-:W-:-:S04]  /*a950*/  @P2 SHF.R.U32.HI R152, RZ, R154, R153 ;  /* 0x0000009aff982219 */ /* 0x001fc80000011699 */
[----:B------:R-:W-:-:S05]  /*a960*/  IADD3 R152, R152, R213, -R211 ;  /* 0x000000d598987210 */ /* 0x000fca0007ffe8d3 */
[----:B------:R-:W-:-:S05]  /*a970*/  IMAD.HI R152, R152, 0x2aaaaaab, RZ ;  /* 0x2aaaaaab98987827 */ /* 0x000fca00078e02ff */
[----:B------:R-:W-:Y:S01]  /*a980*/  SHF.R.U32.HI R153, RZ, 0x1f, R152 ;  /* 0x0000001fff997819 */ /* 0x000fe20000011698 */
        /* <DEDUP_REMOVED lines=11> */
[----:B0-----:R-:W-:-:S04]  /*aa40*/  LEA.HI.SX32 R21, R152, R153, 0x1c ;  /* 0x0000009998157211 */ /* 0x001fc800078fe2ff */
[----:B------:R-:W-:-:S04]  /*aa50*/  VIMNMX R21, RZ, R21, !PT ;  /* 0x00000015ff157248 */ /* 0x000fc80007fe0100 */
[----:B------:R-:W-:-:S13]  /*aa60*/  ISETP.GE.AND P2, PT, R216, R21, PT ;  /* 0x00000015d800720c */ /* 0x000fda0003f46270 */
[----:B--2---:R-:W-:Y:S05]  /*aa70*/  @!P2 BRA `(.L_x_14026) ;  /* 0x0000002400d8a947 */ /* 0x004fea0003800000 */
[----:B------:R-:W-:Y:S02]  /*aa80*/  IMAD.MOV.U32 R203, RZ, RZ, R8 ;  /* 0x000000ffffcb7224 */ /* 0x000fe400078e0008 */
[----:B------:R-:W-:Y:S02]  /*aa90*/  IMAD.MOV.U32 R222, RZ, RZ, R5 ;  /* 0x000000ffffde7224 */ /* 0x000fe400078e0005 */
[----:B------:R-:W-:-:S07]  /*aaa0*/  IMAD.MOV.U32 R200, RZ, RZ, R216 ;  /* 0x000000ffffc87224 */ /* 0x000fce00078e00d8 */
.L_x_14036:
        /* <DEDUP_REMOVED lines=8> */
.L_x_14027:
[----:B------:R-:W-:Y:S01]  /*ab30*/  IMAD R201, R19, 0x8, R18 ;  /* 0x0000000813c97824 */ /* 0x000fe200078e0212 */
[----:B------:R-:W-:-:S04]  /*ab40*/  SHF.L.U32 R202, R23, 0x1f, RZ ;  /* 0x0000001f17ca7819 */ /* 0x000fc800000006ff */
[----:B------:R0:W1:Y:S01]  /*ab50*/  SYNCS.PHASECHK.TRANS64.TRYWAIT P2, [R201+URZ+0x22830], R202 ;  /* 0x022830cac90075a7 */ /* 0x000062000804017f */
[----:B------:R-:W-:Y:S05]  /*ab60*/  @!P0 BRA `(.L_x_14028) ;  /* 0x0000000000048947 */ /* 0x000fea0003800000 */
[----:B------:R-:W-:Y:S01]  /*ab70*/  BPT.TRAP 0x1 ;  /* 0x000000040000795c */ /* 0x000fe20000300000 */
.L_x_14028:
[----:B------:R-:W2:Y:S02]  /*ab80*/  LDC R0, c[0x0][0x448] ;  /* 0x00011200ff007b82 */ /* 0x000ea40000000800 */
[----:B--2---:R-:W-:Y:S01]  /*ab90*/  ISETP.NE.AND P3, PT, R0, 0x1, PT ;  /* 0x000000010000780c */ /* 0x004fe20003f65270 */
[----:B------:R-:W-:-:S12]  /*aba0*/  IMAD.IADD R0, R217, 0x1, R210 ;  /* 0x00000001d9007824 */ /* 0x000fd800078e02d2 */
[----:B------:R-:W2:Y:S08]  /*abb0*/  @P3 LDC R5, c[0x0][0x44c] ;  /* 0x00011300ff053b82 */ /* 0x000eb00000000800 */
[----:B------:R-:W3:Y:S01]  /*abc0*/  @P3 LDC R8, c[0x0][0x450] ;  /* 0x00011400ff083b82 */ /* 0x000ee20000000800 */
[----:B--2---:R-:W-:-:S05]  /*abd0*/  @P3 IMAD.HI.U32 R5, R0, R5, RZ ;  /* 0x0000000500053227 */ /* 0x004fca00078e00ff */
[----:B---3--:R-:W-:Y:S01]  /*abe0*/  @P3 SHF.R.U32.HI R0, RZ, R8, R5 ;  /* 0x00000008ff003219 */ /* 0x008fe20000011605 */
[----:B-1----:R-:W-:Y:S06]  /*abf0*/  @P2 BRA `(.L_x_14029) ;  /* 0x0000000000082947 */ /* 0x002fec0003800000 */
[----:B------:R-:W1:Y:S02]  /*ac00*/  SYNCS.PHASECHK.TRANS64.TRYWAIT P2, [R201+URZ+0x22830], R202 ;  /* 0x022830cac90075a7 */ /* 0x000e64000804017f */
[----:B-1----:R-:W-:Y:S05]  /*ac10*/  @!P2 BRA `(.L_x_14030) ;  /* 0x000001040024a947 */ /* 0x002fea0003800000 */
.L_x_14029:
[----:B------:R-:W-:Y:S05]  /*ac20*/  WARPSYNC.ALL ;  /* 0x0000000000007948 */ /* 0x000fea0003800000 */
[----:B------:R-:W2:Y:S04]  /*ac30*/  SHFL.IDX PT, R153, R0, RZ, 0x1c1f ;  /* 0x001c1fff00997589 */ /* 0x000ea800000e0000 */
[----:B------:R2:W3:Y:S01]  /*ac40*/  SHFL.IDX PT, R155, R0, 0x1, 0x1c1f ;  /* 0x003c1f00009b7f89 */ /* 0x0004e200000e0000 */
[----:B------:R-:W-:-:S03]  /*ac50*/  IMAD.MOV.U32 R5, RZ, RZ, -0x60 ;  /* 0xffffffa0ff057424 */ /* 0x000fc600078e00ff */
[----:B------:R-:W4:Y:S01]  /*ac60*/  LDL.LU R216, [R1+0x4] ;  /* 0x0000040001d87983 */ /* 0x000f220000300800 */
[----:B------:R-:W-:Y:S01]  /*ac70*/  IMAD R5, R200, R5, 0x1 ;  /* 0x00000001c8057424 */ /* 0x000fe200078e0205 */
[----:B------:R-:W-:Y:S01]  /*ac80*/  R2UR UR4, R6 ;  /* 0x00000000060472ca */ /* 0x000fe200000e0000 */
[----:B------:R-:W-:Y:S01]  /*ac90*/  IMAD R156, R19, 0x300, R20 ;  /* 0x00000300139c7824 */ /* 0x000fe200078e0214 */
[----:B------:R-:W-:Y:S01]  /*aca0*/  R2UR UR5, R7 ;  /* 0x00000000070572ca */ /* 0x000fe200000e0000 */
[----:B------:R-:W-:Y:S01]  /*acb0*/  IMAD R8, R218, -0x2, R5 ;  /* 0xfffffffeda087824 */ /* 0x000fe200078e0205 */
[----:B------:R-:W-:Y:S01]  /*acc0*/  R2UR UR8, R14 ;  /* 0x000000000e0872ca */ /* 0x000fe200000e0000 */
[----:B------:R-:W-:Y:S01]  /*acd0*/  IMAD.MOV.U32 R157, RZ, RZ, 0x40000040 ;  /* 0x40000040ff9d7424 */ /* 0x000fe200078e00ff */
[C---:B------:R-:W-:Y:S01]  /*ace0*/  R2UR UR6, R156.reuse ;  /* 0x000000009c0672ca */ /* 0x040fe200000e0000 */
[C---:B------:R-:W-:Y:S01]  /*acf0*/  VIADD R154, R156.reuse, 0x2 ;  /* 0x000000029c9a7836 */ /* 0x040fe20000000000 */
[----:B------:R-:W-:Y:S01]  /*ad00*/  IADD3 R8, -R211, R8, R213 ;  /* 0x00000008d3087210 */ /* 0x000fe20007ffe1d5 */
[C---:B------:R-:W-:Y:S01]  /*ad10*/  VIADD R152, R156.reuse, 0x4 ;  /* 0x000000049c987836 */ /* 0x040fe20000000000 */
[C---:B------:R-:W-:Y:S01]  /*ad20*/  R2UR UR7, R157.reuse ;  /* 0x000000009d0772ca */ /* 0x040fe200000e0000 */
[----:B------:R-:W-:Y:S01]  /*ad30*/  VIADD R156, R156, 0x6 ;  /* 0x000000069c9c7836 */ /* 0x000fe20000000000 */
[----:B------:R-:W-:Y:S01]  /*ad40*/  R2UR UR10, R154 ;  /* 0x000000009a0a72ca */ /* 0x000fe200000e0000 */
[----:B--2---:R-:W-:Y:S01]  /*ad50*/  IMAD.IADD R0, R8, 0x1, R153 ;  /* 0x0000000108007824 */ /* 0x004fe200078e0299 */
[----:B------:R-:W-:Y:S01]  /*ad60*/  R2UR UR14, R152 ;  /* 0x00000000980e72ca */ /* 0x000fe200000e0000 */
[----:B------:R-:W-:Y:S01]  /*ad70*/  IMAD.MOV.U32 R153, RZ, RZ, 0x40000040 ;  /* 0x40000040ff997424 */ /* 0x000fe200078e00ff */
[----:B------:R-:W-:Y:S01]  /*ad80*/  R2UR UR18, R156 ;  /* 0x000000009c1272ca */ /* 0x000fe200000e0000 */
[----:B---3--:R-:W-:Y:S01]  /*ad90*/  IMAD.IADD R8, R8, 0x1, R155 ;  /* 0x0000000108087824 */ /* 0x008fe200078e029b */
        /* <DEDUP_REMOVED lines=11> */
[C---:B------:R-:W-:Y:S02]  /*ae50*/  ISETP.GT.AND P2, PT, R0.reuse, 0x49, PT ;  /* 0x000000490000780c */ /* 0x040fe40003f44270 */
[C---:B------:R-:W-:Y:S02]  /*ae60*/  ISETP.GT.AND P3, PT, R0.reuse, 0x50, PT ;  /* 0x000000500000780c */ /* 0x040fe40003f64270 */
[C---:B------:R-:W-:Y:S02]  /*ae70*/  ISETP.GT.AND P4, PT, R0.reuse, 0x51, PT ;  /* 0x000000510000780c */ /* 0x040fe40003f84270 */
[C---:B------:R-:W-:Y:S02]  /*ae80*/  ISETP.GT.AND P5, PT, R0.reuse, 0x58, PT ;  /* 0x000000580000780c */ /* 0x040fe40003fa4270 */
[----:B------:R-:W-:Y:S01]  /*ae90*/  ISETP.GT.AND P6, PT, R0, 0x59, PT ;  /* 0x000000590000780c */ /* 0x000fe20003fc4270 */
[----:B------:R-:W-:Y:S02]  /*aea0*/  WARPGROUP.DEPBAR.LE gsb0, 0x0 ;  /* 0x00008000000079c5 */ /* 0x000fe40000010000 */
[----:B------:R-:W-:-:S06]  /*aeb0*/  WARPGROUP.ARRIVE ;  /* 0x00000000000079c5 */ /* 0x000fcc0000000000 */
[----:B------:R-:W-:Y:S03]  /*aec0*/  HGMMA.64x96x16.F32 R152, gdesc[UR8], R152, gsb0 ;  /* 0x01600000089879f0 */ /* 0x000fe60008000898 */
[----:B------:R-:W-:Y:S02]  /*aed0*/  WARPGROUP.DEPBAR.LE gsb0, 0x0 ;  /* 0x00008000000079c5 */ /* 0x000fe40000010000 */
[----:B------:R-:W-:-:S06]  /*aee0*/  WARPGROUP.ARRIVE ;  /* 0x00000000000079c5 */ /* 0x000fcc0000000000 */
[----:B------:R-:W-:Y:S01]  /*aef0*/  HGMMA.64x96x16.F32 R152, gdesc[UR12], R152, gsb0 ;  /* 0x016000000c9879f0 */ /* 0x000fe20008000898 */
[----:B----4-:R-:W-:-:S04]  /*af00*/  LOP3.LUT R216, R216, 0xffbfffff, RZ, 0xc0, !PT ;  /* 0xffbfffffd8d87812 */ /* 0x010fc800078ec0ff */
        /* <DEDUP_REMOVED lines=10> */
[----:B------:R-:W-:Y:S02]  /*afb0*/  ISETP.GT.AND P0, PT, R0, 0x9, PT ;  /* 0x000000090000780c */ /* 0x000fe40003f04270 */
[----:B------:R-:W-:-:S04]  /*afc0*/  LOP3.LUT R216, R216, 0xfdffffff, RZ, 0xc0, !PT ;  /* 0xfdffffffd8d87812 */ /* 0x000fc800078ec0ff */
[----:B------:R-:W-:Y:S02]  /*afd0*/  @P2 LOP3.LUT R216, R216, 0x2000000, RZ, 0xfc, !PT ;  /* 0x02000000d8d82812 */ /* 0x000fe400078efcff */
[----:B------:R-:W-:Y:S02]  /*afe0*/  ISETP.GT.AND P2, PT, R0, 0x8, PT ;  /* 0x000000080000780c */ /* 0x000fe40003f44270 */
[----:B------:R-:W-:-:S04]  /*aff0*/  LOP3.LUT R216, R216, 0xfbffffff, RZ, 0xc0, !PT ;  /* 0xfbffffffd8d87812 */ /* 0x000fc800078ec0ff */
[----:B------:R-:W-:Y:S02]  /*b000*/  @P3 LOP3.LUT R216, R216, 0x4000000, RZ, 0xfc, !PT ;  /* 0x04000000d8d83812 */ /* 0x000fe400078efcff */
[----:B------:R-:W-:-:S03]  /*b010*/  ISETP.GT.AND P3, PT, R0, 0x1, PT ;  /* 0x000000010000780c */ /* 0x000fc60003f64270 */
[----:B------:R-:W-:Y:S01]  /*b020*/  STL [R1+0x4], R216 ;  /* 0x000004d801007387 */ /* 0x000fe20000100800 */
        /* <DEDUP_REMOVED lines=9> */
[----:B------:R-:W-:Y:S02]  /*b0c0*/  FSEL R160, R160, -INF , P1 ;  /* 0xff800000a0a07808 */ /* 0x000fe40000800000 */
[C---:B------:R-:W-:Y:S02]  /*b0d0*/  ISETP.GT.AND P3, PT, R0.reuse, 0x11, PT ;  /* 0x000000110000780c */ /* 0x040fe40003f64270 */
[C---:B------:R-:W-:Y:S02]  /*b0e0*/  ISETP.GT.AND P2, PT, R0.reuse, 0x18, PT ;  /* 0x000000180000780c */ /* 0x040fe40003f44270 */
[C---:B------:R-:W-:Y:S02]  /*b0f0*/  ISETP.GT.AND P0, PT, R0.reuse, 0x19, PT ;  /* 0x000000190000780c */ /* 0x040fe40003f04270 */
[----:B------:R-:W-:-:S02]  /*b100*/  ISETP.GT.AND P1, PT, R0, 0x20, PT ;  /* 0x000000200000780c */ /* 0x000fc40003f24270 */
[----:B------:R-:W-:Y:S02]  /*b110*/  FSEL R161, R161, -INF , P3 ;  /* 0xff800000a1a17808 */ /* 0x000fe40001800000 */
[----:B------:R-:W-:Y:S02]  /*b120*/  FSEL R164, R164, -INF , P2 ;  /* 0xff800000a4a47808 */ /* 0x000fe40001000000 */
[----:B------:R-:W-:Y:S02]  /*b130*/  FSEL R165, R165, -INF , P0 ;  /* 0xff800000a5a57808 */ /* 0x000fe40000000000 */
[----:B------:R-:W-:Y:S02]  /*b140*/  FSEL R168, R168, -INF , P1 ;  /* 0xff800000a8a87808 */ /* 0x000fe40000800000 */
[C---:B------:R-:W-:Y:S02]  /*b150*/  ISETP.GT.AND P3, PT, R0.reuse, 0x21, PT ;  /* 0x000000210000780c */ /* 0x040fe40003f64270 */
[----:B------:R-:W-:-:S02]  /*b160*/  ISETP.GT.AND P2, PT, R0, 0x28, PT ;  /* 0x000000280000780c */ /* 0x000fc40003f44270 */
[C---:B------:R-:W-:Y:S02]  /*b170*/  ISETP.GT.AND P0, PT, R0.reuse, 0x29, PT ;  /* 0x000000290000780c */ /* 0x040fe40003f04270 */
[----:B------:R-:W-:Y:S02]  /*b180*/  ISETP.GT.AND P1, PT, R0, 0x30, PT ;  /* 0x000000300000780c */ /* 0x000fe40003f24270 */
[----:B------:R-:W-:Y:S02]  /*b190*/  FSEL R169, R169, -INF , P3 ;  /* 0xff800000a9a97808 */ /* 0x000fe40001800000 */
[----:B------:R-:W-:Y:S02]  /*b1a0*/  FSEL R172, R172, -INF , P2 ;  /* 0xff800000acac7808 */ /* 0x000fe40001000000 */
[----:B------:R-:W-:Y:S02]  /*b1b0*/  FSEL R173, R173, -INF , P0 ;  /* 0xff800000adad7808 */ /* 0x000fe40000000000 */
[----:B------:R-:W-:-:S02]  /*b1c0*/  FSEL R176, R176, -INF , P1 ;  /* 0xff800000b0b07808 */ /* 0x000fc40000800000 */
[C---:B------:R-:W-:Y:S02]  /*b1d0*/  ISETP.GT.AND P3, PT, R0.reuse, 0x31, PT ;  /* 0x000000310000780c */ /* 0x040fe40003f64270 */
[C---:B------:R-:W-:Y:S02]  /*b1e0*/  ISETP.GT.AND P2, PT, R0.reuse, 0x38, PT ;  /* 0x000000380000780c */ /* 0x040fe40003f44270 */
[C---:B------:R-:W-:Y:S02]  /*b1f0*/  ISETP.GT.AND P0, PT, R0.reuse, 0x39, PT ;  /* 0x000000390000780c */ /* 0x040fe40003f04270 */
[----:B------:R-:W-:Y:S02]  /*b200*/  ISETP.GT.AND P1, PT, R0, 0x40, PT ;  /* 0x000000400000780c */ /* 0x000fe40003f24270 */
        /* <DEDUP_REMOVED lines=9> */
[C---:B------:R-:W-:Y:S02]  /*b2a0*/  LOP3.LUT P1, RZ, R216.reuse, 0x800000, RZ, 0xc0, !PT ;  /* 0x00800000d8ff7812 */ /* 0x040fe4000782c0ff */
[----:B------:R-:W-:Y:S02]  /*b2b0*/  FMNMX.FTZ R0, R161, R0, !PT ;  /* 0x00000000a1007209 */ /* 0x000fe40007810000 */
[----:B------:R-:W-:Y:S02]  /*b2c0*/  LOP3.LUT P0, RZ, R216, 0x1000000, RZ, 0xc0, !PT ;  /* 0x01000000d8ff7812 */ /* 0x000fe4000780c0ff */
[----:B------:R-:W-:Y:S02]  /*b2d0*/  FMNMX.FTZ R0, R164, R0, !PT ;  /* 0x00000000a4007209 */ /* 0x000fe40007810000 */
[----:B------:R-:W-:-:S02]  /*b2e0*/  FSEL R185, R185, -INF , P1 ;  /* 0xff800000b9b97808 */ /* 0x000fc40000800000 */
[----:B------:R-:W-:Y:S02]  /*b2f0*/  FMNMX.FTZ R0, R165, R0, !PT ;  /* 0x00000000a5007209 */ /* 0x000fe40007810000 */
[----:B------:R-:W-:Y:S02]  /*b300*/  LOP3.LUT P2, RZ, R216, 0x2000000, RZ, 0xc0, !PT ;  /* 0x02000000d8ff7812 */ /* 0x000fe4000784c0ff */
[----:B------:R-:W-:Y:S02]  /*b310*/  FMNMX.FTZ R0, R168, R0, !PT ;  /* 0x00000000a8007209 */ /* 0x000fe40007810000 */
[----:B------:R-:W-:Y:S02]  /*b320*/  FSEL R188, R188, -INF , P0 ;  /* 0xff800000bcbc7808 */ /* 0x000fe40000000000 */
[----:B------:R-:W-:Y:S02]  /*b330*/  FMNMX.FTZ R0, R169, R0, !PT ;  /* 0x00000000a9007209 */ /* 0x000fe40007810000 */
[----:B------:R-:W-:-:S02]  /*b340*/  LOP3.LUT P3, RZ, R216, 0x4000000, RZ, 0xc0, !PT ;  /* 0x04000000d8ff7812 */ /* 0x000fc4000786c0ff */
        /* <DEDUP_REMOVED lines=9> */
[----:B------:R-:W-:Y:S02]  /*b3e0*/  FSEL R197, R197, -INF , P6 ;  /* 0xff800000c5c57808 */ /* 0x000fe40003000000 */
[----:B------:R-:W-:Y:S02]  /*b3f0*/  FMNMX.FTZ R0, R181, R0, !PT ;  /* 0x00000000b5007209 */ /* 0x000fe40007810000 */
[----:B------:R-:W-:-:S02]  /*b400*/  LOP3.LUT P1, RZ, R216, 0x400000, RZ, 0xc0, !PT ;  /* 0x00400000d8ff7812 */ /* 0x000fc4000782c0ff */
[----:B------:R-:W-:Y:S02]  /*b410*/  FMNMX.FTZ R0, R184, R0, !PT ;  /* 0x00000000b8007209 */ /* 0x000fe40007810000 */
[----:B------:R-:W-:Y:S02]  /*b420*/  LOP3.LUT P0, RZ, R216, 0x200000, RZ, 0xc0, !PT ;  /* 0x00200000d8ff7812 */ /* 0x000fe4000780c0ff */
[----:B------:R-:W-:Y:S02]  /*b430*/  FMNMX.FTZ R0, R185, R0, !PT ;  /* 0x00000000b9007209 */ /* 0x000fe40007810000 */
[----:B------:R-:W-:Y:S02]  /*b440*/  ISETP.GT.AND P4, PT, R8, 0x1, PT ;  /* 0x000000010800780c */ /* 0x000fe40003f84270 */
[----:B------:R-:W-:Y:S02]  /*b450*/  FMNMX.FTZ R0, R188, R0, !PT ;  /* 0x00000000bc007209 */ /* 0x000fe40007810000 */
[----:B------:R-:W-:-:S02]  /*b460*/  ISETP.GT.AND P3, PT, R8, 0x8, PT ;  /* 0x000000080800780c */ /* 0x000fc40003f64270 */
[----:B------:R-:W-:Y:S02]  /*b470*/  FMNMX.FTZ R0, R189, R0, !PT ;  /* 0x00000000bd007209 */ /* 0x000fe40007810000 */
[----:B------:R-:W-:Y:S02]  /*b480*/  FSEL R155, R155, -INF , P4 ;  /* 0xff8000009b9b7808 */ /* 0x000fe40002000000 */
[----:B------:R-:W-:Y:S02]  /*b490*/  FMNMX.FTZ R0, R192, R0, !PT ;  /* 0x00000000c0007209 */ /* 0x000fe40007810000 */
[----:B------:R-:W-:Y:S02]  /*b4a0*/  FSEL R158, R158, -INF , P3 ;  /* 0xff8000009e9e7808 */ /* 0x000fe40001800000 */
[----:B------:R-:W-:Y:S02]  /*b4b0*/  FMNMX.FTZ R0, R193, R0, !PT ;  /* 0x00000000c1007209 */ /* 0x000fe40007810000 */
[----:B------:R-:W-:-:S02]  /*b4c0*/  ISETP.GT.AND P4, PT, R8, 0x10, PT ;  /* 0x000000100800780c */ /* 0x000fc40003f84270 */
[----:B------:R-:W-:Y:S02]  /*b4d0*/  FMNMX.FTZ R0, R196, R0, !PT ;  /* 0x00000000c4007209 */ /* 0x000fe40007810000 */
[----:B------:R-:W-:Y:S02]  /*b4e0*/  ISETP.GT.AND P3, PT, R8, 0x11, PT ;  /* 0x000000110800780c */ /* 0x000fe40003f64270 */
[----:B------:R-:W-:Y:S02]  /*b4f0*/  FMNMX.FTZ R0, R197, R0, !PT ;  /* 0x00000000c5007209 */ /* 0x000fe40007810000 */
[----:B------:R-:W-:Y:S02]  /*b500*/  FSEL R162, R162, -INF , P4 ;  /* 0xff800000a2a27808 */ /* 0x000fe40002000000 */
[----:B------:R-:W-:Y:S01]  /*b510*/  FSEL R163, R163, -INF , P3 ;  /* 0xff800000a3a37808 */ /* 0x000fe20001800000 */
[----:B------:R-:W2:Y:S01]  /*b520*/  SHFL.BFLY PT, R5, R0, 0x2, 0x1f ;  /* 0x0c401f0000057f89 */ /* 0x000ea200000e0000 */
[----:B------:R-:W-:-:S02]  /*b530*/  ISETP.GT.AND P4, PT, R8, 0x19, PT ;  /* 0x000000190800780c */ /* 0x000fc40003f84270 */
[----:B------:R-:W-:Y:S02]  /*b540*/  ISETP.GT.AND P3, PT, R8, 0x20, PT ;  /* 0x000000200800780c */ /* 0x000fe40003f64270 */
[----:B------:R-:W-:Y:S02]  /*b550*/  FSEL R167, R167, -INF , P4 ;  /* 0xff800000a7a77808 */ /* 0x000fe40002000000 */
[----:B------:R-:W-:Y:S02]  /*b560*/  FSEL R170, R170, -INF , P3 ;  /* 0xff800000aaaa7808 */ /* 0x000fe40001800000 */
[C---:B------:R-:W-:Y:S02]  /*b570*/  ISETP.GT.AND P4, PT, R8.reuse, 0x28, PT ;  /* 0x000000280800780c */ /* 0x040fe40003f84270 */
[----:B------:R-:W-:Y:S02]  /*b580*/  ISETP.GT.AND P3, PT, R8, 0x29, PT ;  /* 0x000000290800780c */ /* 0x000fe40003f64270 */
[----:B------:R-:W-:-:S02]  /*b590*/  FSEL R174, R174, -INF , P4 ;  /* 0xff800000aeae7808 */ /* 0x000fc40002000000 */
[----:B------:R-:W-:Y:S02]  /*b5a0*/  FSEL R175, R175, -INF , P3 ;  /* 0xff800000afaf7808 */ /* 0x000fe40001800000 */
[C---:B------:R-:W-:Y:S02]  /*b5b0*/  ISETP.GT.AND P4, PT, R8.reuse, 0x31, PT ;  /* 0x000000310800780c */ /* 0x040fe40003f84270 */
[----:B------:R-:W-:Y:S02]  /*b5c0*/  ISETP.GT.AND P3, PT, R8, 0x38, PT ;  /* 0x000000380800780c */ /* 0x000fe40003f64270 */
[----:B------:R-:W-:Y:S02]  /*b5d0*/  FSEL R179, R179, -INF , P4 ;  /* 0xff800000b3b37808 */ /* 0x000fe40002000000 */
[----:B------:R-:W-:Y:S02]  /*b5e0*/  FSEL R182, R182, -INF , P3 ;  /* 0xff800000b6b67808 */ /* 0x000fe40001800000 */
[----:B--2---:R-:W-:-:S02]  /*b5f0*/  FMNMX.FTZ R5, R0, R5, !PT ;  /* 0x0000000500057209 */ /* 0x004fc40007810000 */
[C---:B------:R-:W-:Y:S02]  /*b600*/  ISETP.GT.AND P4, PT, R8.reuse, 0x40, PT ;  /* 0x000000400800780c */ /* 0x040fe40003f84270 */
[----:B------:R-:W-:Y:S01]  /*b610*/  ISETP.GT.AND P3, PT, R8, 0x41, PT ;  /* 0x000000410800780c */ /* 0x000fe20003f64270 */
[----:B------:R-:W2:Y:S01]  /*b620*/  SHFL.BFLY PT, R0, R5, 0x1, 0x1f ;  /* 0x0c201f0005007f89 */ /* 0x000ea200000e0000 */
[----:B------:R-:W-:Y:S02]  /*b630*/  FSEL R186, R186, -INF , P4 ;  /* 0xff800000baba7808 */ /* 0x000fe40002000000 */
[----:B------:R-:W-:Y:S02]  /*b640*/  FSEL R187, R187, -INF , P3 ;  /* 0xff800000bbbb7808 */ /* 0x000fe40001800000 */
        /* <DEDUP_REMOVED lines=8> */
[----:B--2---:R-:W-:Y:S01]  /*b6d0*/  FMNMX.FTZ R5, R5, R0, !PT ;  /* 0x0000000005057209 */ /* 0x004fe20007810000 */
[----:B------:R-:W-:-:S03]  /*b6e0*/  IMAD.U32 R0, RZ, RZ, UR43 ;  /* 0x0000002bff007e24 */ /* 0x000fc6000f8e00ff */
[C---:B------:R-:W-:Y:S01]  /*b6f0*/  FSETP.NEU.FTZ.AND P2, PT, R5.reuse, -INF , PT ;  /* 0xff8000000500780b */ /* 0x040fe20003f5d000 */
[----:B------:R-:W-:-:S03]  /*b700*/  FMUL.FTZ R223, R5, R0 ;  /* 0x0000000005df7220 */ /* 0x000fc60000410000 */
[----:B------:R-:W-:Y:S02]  /*b710*/  FSEL R216, R5, RZ, P2 ;  /* 0x000000ff05d87208 */ /* 0x000fe40001000000 */
[----:B------:R-:W-:Y:S02]  /*b720*/  FSEL R223, R223, RZ, P2 ;  /* 0x000000ffdfdf7208 */ /* 0x000fe40001000000 */
[----:B------:R-:W-:Y:S01]  /*b730*/  ISETP.GT.AND P2, PT, R8, RZ, PT ;  /* 0x000000ff0800720c */ /* 0x000fe20003f44270 */
[----:B------:R-:W-:Y:S02]  /*b740*/  FADD.FTZ R216, -R216, R222 ;  /* 0x000000ded8d87221 */ /* 0x000fe40000010100 */
[-CC-:B------:R-:W-:Y:S01]  /*b750*/  FFMA.FTZ R152, R152, R0.reuse, -R223.reuse ;  /* 0x0000000098987223 */ /* 0x180fe200000108df */
[----:B------:R-:W-:Y:S01]  /*b760*/  FSEL R154, R154, -INF , P2 ;  /* 0xff8000009a9a7808 */ /* 0x000fe20001000000 */
[-C--:B------:R-:W-:Y:S01]  /*b770*/  FMUL.FTZ R216, R216, R0.reuse ;  /* 0x00000000d8d87220 */ /* 0x080fe20000410000 */
[----:B------:R-:W-:Y:S01]  /*b780*/  ISETP.GT.AND P2, PT, R8, 0x9, PT ;  /* 0x000000090800780c */ /* 0x000fe20003f44270 */
[-CC-:B------:R-:W-:Y:S01]  /*b790*/  FFMA.FTZ R153, R153, R0.reuse, -R223.reuse ;  /* 0x0000000099997223 */ /* 0x180fe200000108df */
[-CC-:B------:R-:W-:Y:S01]  /*b7a0*/  FFMA.FTZ R156, R156, R0.reuse, -R223.reuse ;  /* 0x000000009c9c7223 */ /* 0x180fe200000108df */
[----:B------:R-:W-:Y:S01]  /*b7b0*/  MUFU.EX2 R152, R152 ;  /* 0x0000009800987308 */ /* 0x000fe20000000800 */
[----:B------:R-:W-:Y:S01]  /*b7c0*/  FSEL R159, R159, -INF , P2 ;  /* 0xff8000009f9f7808 */ /* 0x000fe20001000000 */
[-CC-:B------:R-:W-:Y:S01]  /*b7d0*/  FFMA.FTZ R160, R160, R0.reuse, -R223.reuse ;  /* 0x00000000a0a07223 */ /* 0x180fe200000108df */
[----:B------:R-:W-:Y:S01]  /*b7e0*/  ISETP.GT.AND P2, PT, R8, 0x18, PT ;  /* 0x000000180800780c */ /* 0x000fe20003f44270 */
[-CC-:B------:R-:W-:Y:S01]  /*b7f0*/  FFMA.FTZ R168, R168, R0.reuse, -R223.reuse ;  /* 0x00000000a8a87223 */ /* 0x180fe200000108df */
[-CC-:B------:R-:W-:Y:S01]  /*b800*/  FFMA.FTZ R176, R176, R0.reuse, -R223.reuse ;  /* 0x00000000b0b07223 */ /* 0x180fe200000108df */
[-CC-:B------:R-:W-:Y:S01]  /*b810*/  FFMA.FTZ R157, R157, R0.reuse, -R223.reuse ;  /* 0x000000009d9d7223 */ /* 0x180fe200000108df */
[----:B------:R-:W-:Y:S01]  /*b820*/  FSEL R166, R166, -INF , P2 ;  /* 0xff800000a6a67808 */ /* 0x000fe20001000000 */
[----:B------:R-:W2:Y:S01]  /*b830*/  MUFU.EX2 R216, R216 ;  /* 0x000000d800d87308 */ /* 0x000ea20000000800 */
[----:B------:R-:W-:Y:S01]  /*b840*/  ISETP.GT.AND P2, PT, R8, 0x21, PT ;  /* 0x000000210800780c */ /* 0x000fe20003f44270 */
[-CC-:B------:R-:W-:Y:S01]  /*b850*/  FFMA.FTZ R161, R161, R0.reuse, -R223.reuse ;  /* 0x00000000a1a17223 */ /* 0x180fe200000108df */
[-CC-:B------:R-:W-:Y:S01]  /*b860*/  FFMA.FTZ R164, R164, R0.reuse, -R223.reuse ;  /* 0x00000000a4a47223 */ /* 0x180fe200000108df */
[-CC-:B------:R-:W-:Y:S01]  /*b870*/  FFMA.FTZ R165, R165, R0.reuse, -R223.reuse ;  /* 0x00000000a5a57223 */ /* 0x180fe200000108df */
[----:B------:R-:W-:Y:S01]  /*b880*/  FSEL R171, R171, -INF , P2 ;  /* 0xff800000abab7808 */ /* 0x000fe20001000000 */
[-CC-:B------:R-:W-:Y:S01]  /*b890*/  FFMA.FTZ R169, R169, R0.reuse, -R223.reuse ;  /* 0x00000000a9a97223 */ /* 0x180fe200000108df */
[----:B------:R-:W-:Y:S01]  /*b8a0*/  ISETP.GT.AND P2, PT, R8, 0x30, PT ;  /* 0x000000300800780c */ /* 0x000fe20003f44270 */
[----:B------:R-:W3:Y:S01]  /*b8b0*/  MUFU.EX2 R153, R153 ;  /* 0x0000009900997308 */ /* 0x000ee20000000800 */
[-CC-:B------:R-:W-:Y:S01]  /*b8c0*/  FFMA.FTZ R172, R172, R0.reuse, -R223.reuse ;  /* 0x00000000acac7223 */ /* 0x180fe200000108df */
[-CC-:B------:R-:W-:Y:S01]  /*b8d0*/  FFMA.FTZ R173, R173, R0.reuse, -R223.reuse ;  /* 0x00000000adad7223 */ /* 0x180fe200000108df */
[----:B------:R-:W-:Y:S01]  /*b8e0*/  FSEL R178, R178, -INF , P2 ;  /* 0xff800000b2b27808 */ /* 0x000fe20001000000 */
[-CC-:B------:R-:W-:Y:S01]  /*b8f0*/  FFMA.FTZ R177, R177, R0.reuse, -R223.reuse ;  /* 0x00000000b1b17223 */ /* 0x180fe200000108df */
[----:B------:R-:W-:Y:S01]  /*b900*/  ISETP.GT.AND P2, PT, R8, 0x39, PT ;  /* 0x000000390800780c */ /* 0x000fe20003f44270 */
[-CC-:B------:R-:W-:Y:S01]  /*b910*/  FFMA.FTZ R180, R180, R0.reuse, -R223.reuse ;  /* 0x00000000b4b47223 */ /* 0x180fe200000108df */
[--C-:B------:R-:W-:Y:S01]  /*b920*/  FFMA.FTZ R181, R181, R0, -R223.reuse ;  /* 0x00000000b5b57223 */ /* 0x100fe200000108df */
[----:B------:R-:W-:Y:S01]  /*b930*/  MUFU.EX2 R157, R157 ;  /* 0x0000009d009d7308 */ /* 0x000fe20000000800 */
[----:B------:R-:W-:Y:S01]  /*b940*/  FSEL R183, R183, -INF , P2 ;  /* 0xff800000b7b77808 */ /* 0x000fe20001000000 */
[-C--:B--2---:R-:W-:Y:S01]  /*b950*/  FMUL.FTZ R24, R24, R216.reuse ;  /* 0x000000d818187220 */ /* 0x084fe20000410000 */
[----:B------:R-:W-:Y:S01]  /*b960*/  ISETP.GT.AND P2, PT, R8, 0x48, PT ;  /* 0x000000480800780c */ /* 0x000fe20003f44270 */
[-C--:B------:R-:W-:Y:S01]  /*b970*/  FMUL.FTZ R25, R25, R216.reuse ;  /* 0x000000d819197220 */ /* 0x080fe20000410000 */
[-C--:B------:R-:W-:Y:S01]  /*b980*/  FMUL.FTZ R28, R28, R216.reuse ;  /* 0x000000d81c1c7220 */ /* 0x080fe20000410000 */
[-C--:B------:R-:W-:Y:S01]  /*b990*/  FMUL.FTZ R29, R29, R216.reuse ;  /* 0x000000d81d1d7220 */ /* 0x080fe20000410000 */
[----:B------:R-:W-:Y:S01]  /*b9a0*/  FSEL R190, R190, -INF , P2 ;  /* 0xff800000bebe7808 */ /* 0x000fe20001000000 */
[-C--:B------:R-:W-:Y:S01]  /*b9b0*/  FMUL.FTZ R32, R32, R216.reuse ;  /* 0x000000d820207220 */ /* 0x080fe20000410000 */
[----:B------:R-:W-:Y:S01]  /*b9c0*/  ISETP.GT.AND P2, PT, R8, 0x51, PT ;  /* 0x000000510800780c */ /* 0x000fe20003f44270 */
[-C--:B------:R-:W-:Y:S01]  /*b9d0*/  FMUL.FTZ R33, R33, R216.reuse ;  /* 0x000000d821217220 */ /* 0x080fe20000410000 */
[----:B------:R-:W-:Y:S01]  /*b9e0*/  FMNMX.FTZ R8, R154, R203, !PT ;  /* 0x000000cb9a087209 */ /* 0x000fe20007810000 */
[-C--:B------:R-:W-:Y:S01]  /*b9f0*/  FMUL.FTZ R36, R36, R216.reuse ;  /* 0x000000d824247220 */ /* 0x080fe20000410000 */
[----:B------:R-:W-:Y:S01]  /*ba00*/  FSEL R195, R195, -INF , P2 ;  /* 0xff800000c3c37808 */ /* 0x000fe20001000000 */
        /* <DEDUP_REMOVED lines=75> */
[----:B------:R-:W-:Y:S01]  /*bec0*/  FMUL.FTZ R149, R149, R216 ;  /* 0x000000d895957220 */ /* 0x000fe20000410000 */
[----:B------:R-:W-:Y:S01]  /*bed0*/  FFMA.FTZ R4, R216, R4, R152 ;  /* 0x00000004d8047223 */ /* 0x000fe20000010098 */
[----:B------:R-:W-:Y:S01]  /*bee0*/  FMNMX.FTZ R8, R194, R8, !PT ;  /* 0x00000008c2087209 */ /* 0x000fe20007810000 */
[--C-:B------:R-:W-:Y:S01]  /*bef0*/  FFMA.FTZ R184, R184, R0, -R223.reuse ;  /* 0x00000000b8b87223 */ /* 0x100fe200000108df */
[C---:B---3--:R-:W-:Y:S01]  /*bf00*/  F2FP.F16.F32.PACK_AB R152, R153.reuse, R152 ;  /* 0x000000989998723e */ /* 0x048fe200000000ff */
[----:B------:R-:W-:Y:S01]  /*bf10*/  FADD.FTZ R4, R153, R4 ;  /* 0x0000000499047221 */ /* 0x000fe20000010000 */
[----:B------:R-:W-:Y:S01]  /*bf20*/  FMNMX.FTZ R8, R195, R8, !PT ;  /* 0x00000008c3087209 */ /* 0x000fe20007810000 */
[----:B------:R-:W2:Y:S01]  /*bf30*/  MUFU.EX2 R153, R156 ;  /* 0x0000009c00997308 */ /* 0x000ea20000000800 */
[-CC-:B------:R-:W-:Y:S01]  /*bf40*/  FFMA.FTZ R185, R185, R0.reuse, -R223.reuse ;  /* 0x00000000b9b97223 */ /* 0x180fe200000108df */
[--C-:B------:R-:W-:Y:S01]  /*bf50*/  FFMA.FTZ R188, R188, R0, -R223.reuse ;  /* 0x00000000bcbc7223 */ /* 0x100fe200000108df */
[----:B------:R-:W-:Y:S01]  /*bf60*/  FMNMX.FTZ R8, R198, R8, !PT ;  /* 0x00000008c6087209 */ /* 0x000fe20007810000 */
[-CC-:B------:R-:W-:Y:S01]  /*bf70*/  FFMA.FTZ R189, R189, R0.reuse, -R223.reuse ;  /* 0x00000000bdbd7223 */ /* 0x180fe200000108df */
[-CC-:B------:R-:W-:Y:S01]  /*bf80*/  FFMA.FTZ R192, R192, R0.reuse, -R223.reuse ;  /* 0x00000000c0c07223 */ /* 0x180fe200000108df */
[--C-:B------:R-:W-:Y:S01]  /*bf90*/  FFMA.FTZ R193, R193, R0, -R223.reuse ;  /* 0x00000000c1c17223 */ /* 0x100fe200000108df */
[----:B------:R-:W-:Y:S01]  /*bfa0*/  FMNMX.FTZ R8, R199, R8, !PT ;  /* 0x00000008c7087209 */ /* 0x000fe20007810000 */
[----:B------:R-:W3:Y:S01]  /*bfb0*/  MUFU.EX2 R156, R160 ;  /* 0x000000a0009c7308 */ /* 0x000ee20000000800 */
[-CC-:B------:R-:W-:Y:S01]  /*bfc0*/  FFMA.FTZ R196, R196, R0.reuse, -R223.reuse ;  /* 0x00000000c4c47223 */ /* 0x180fe200000108df */
[----:B------:R-:W-:-:S02]  /*bfd0*/  FFMA.FTZ R197, R197, R0, -R223 ;  /* 0x00000000c5c57223 */ /* 0x000fc400000108df */
[----:B------:R-:W4:Y:S04]  /*bfe0*/  SHFL.BFLY PT, R216, R8, 0x2, 0x1f ;  /* 0x0c401f0008d87f89 */ /* 0x000f2800000e0000 */
[----:B------:R-:W-:Y:S01]  /*bff0*/  MUFU.EX2 R160, R168 ;  /* 0x000000a800a07308 */ /* 0x000fe20000000800 */
[----:B--2---:R-:W-:-:S04]  /*c000*/  FADD.FTZ R4, R153, R4 ;  /* 0x0000000499047221 */ /* 0x004fc80000010000 */
[----:B------:R-:W-:-:S03]  /*c010*/  FADD.FTZ R4, R157, R4 ;  /* 0x000000049d047221 */ /* 0x000fc60000010000 */
[----:B------:R2:W-:Y:S01]  /*c020*/  MUFU.EX2 R168, R176 ;  /* 0x000000b000a87308 */ /* 0x0005e20000000800 */
[----:B---3--:R-:W-:-:S07]  /*c030*/  FADD.FTZ R4, R156, R4 ;  /* 0x000000049c047221 */ /* 0x008fce0000010000 */
[----:B------:R-:W3:Y:S01]  /*c040*/  MUFU.EX2 R161, R161 ;  /* 0x000000a100a17308 */ /* 0x000ee20000000800 */
[----:B--2---:R-:W2:Y:S01]  /*c050*/  S2R R176, SR_TID.X ;  /* 0x0000000000b07919 */ /* 0x004ea20000002100 */
[----:B----4-:R-:W-:-:S06]  /*c060*/  FMNMX.FTZ R8, R8, R216, !PT ;  /* 0x000000d808087209 */ /* 0x010fcc0007810000 */
[----:B------:R-:W4:Y:S01]  /*c070*/  MUFU.EX2 R164, R164 ;  /* 0x000000a400a47308 */ /* 0x000f220000000800 */
[----:B------:R-:W5:Y:S07]  /*c080*/  SHFL.BFLY PT, R216, R8, 0x1, 0x1f ;  /* 0x0c201f0008d87f89 */ /* 0x000f6e00000e0000 */
[----:B------:R-:W0:Y:S01]  /*c090*/  MUFU.EX2 R165, R165 ;  /* 0x000000a500a57308 */ /* 0x000e220000000800 */
[C---:B---3--:R-:W-:Y:S01]  /*c0a0*/  FADD.FTZ R4, R161.reuse, R4 ;  /* 0x00000004a1047221 */ /* 0x048fe20000010000 */
[----:B------:R-:W-:-:S06]  /*c0b0*/  F2FP.F16.F32.PACK_AB R156, R161, R156 ;  /* 0x0000009ca19c723e */ /* 0x000fcc00000000ff */
[----:B------:R-:W3:Y:S01]  /*c0c0*/  MUFU.EX2 R169, R169 ;  /* 0x000000a900a97308 */ /* 0x000ee20000000800 */
[----:B----4-:R-:W-:-:S07]  /*c0d0*/  FADD.FTZ R4, R164, R4 ;  /* 0x00000004a4047221 */ /* 0x010fce0000010000 */
[----:B------:R-:W4:Y:S01]  /*c0e0*/  MUFU.EX2 R172, R172 ;  /* 0x000000ac00ac7308 */ /* 0x000f220000000800 */
[----:B-----5:R-:W-:Y:S01]  /*c0f0*/  FMNMX.FTZ R8, R8, R216, !PT ;  /* 0x000000d808087209 */ /* 0x020fe20007810000 */
[----:B0-----:R-:W-:Y:S01]  /*c100*/  FADD.FTZ R4, R165, R4 ;  /* 0x00000004a5047221 */ /* 0x001fe20000010000 */
[----:B--2---:R-:W-:Y:S02]  /*c110*/  SHF.R.U32.HI R176, RZ, 0x7, R176 ;  /* 0x00000007ffb07819 */ /* 0x004fe400000116b0 */
[C---:B------:R-:W-:Y:S01]  /*c120*/  FSETP.NEU.FTZ.AND P2, PT, R8.reuse, -INF , PT ;  /* 0xff8000000800780b */ /* 0x040fe20003f5d000 */
[----:B------:R-:W-:Y:S01]  /*c130*/  FMUL.FTZ R223, R8, R0 ;  /* 0x0000000008df7220 */ /* 0x000fe20000410000 */
[----:B------:R-:W-:Y:S01]  /*c140*/  IADD3 R176, -R176, 0xb, RZ ;  /* 0x0000000bb0b07810 */ /* 0x000fe20007ffe1ff */
[----:B------:R-:W0:Y:S01]  /*c150*/  MUFU.EX2 R173, R173 ;  /* 0x000000ad00ad7308 */ /* 0x000e220000000800 */
[----:B------:R-:W-:Y:S01]  /*c160*/  FADD.FTZ R4, R160, R4 ;  /* 0x00000004a0047221 */ /* 0x000fe20000010000 */
[----:B---3--:R-:W-:-:S02]  /*c170*/  F2FP.F16.F32.PACK_AB R160, R169, R160 ;  /* 0x000000a0a9a0723e */ /* 0x008fc400000000ff */
[----:B------:R-:W-:Y:S01]  /*c180*/  FSEL R223, R223, RZ, P2 ;  /* 0x000000ffdfdf7208 */ /* 0x000fe20001000000 */
[----:B------:R-:W-:-:S03]  /*c190*/  FADD.FTZ R4, R169, R4 ;  /* 0x00000004a9047221 */ /* 0x000fc60000010000 */
        /* <DEDUP_REMOVED lines=25> */
[----:B---3--:R-:W-:Y:S01]  /*c330*/  F2FP.F16.F32.PACK_AB R154, R157, R153 ;  /* 0x000000999d9a723e */ /* 0x008fe200000000ff */
[----:B------:R-:W-:-:S02]  /*c340*/  @!P1 VIADD R153, R201, 0x22840 ;  /* 0x00022840c9999836 */ /* 0x000fc40000000000 */
[-CC-:B------:R-:W-:Y:S01]  /*c350*/  FFMA.FTZ R195, R195, R0.reuse, -R223.reuse ;  /* 0x00000000c3c37223 */ /* 0x180fe200000108df */
[-CC-:B------:R-:W-:Y:S01]  /*c360*/  FFMA.FTZ R198, R198, R0.reuse, -R223.reuse ;  /* 0x00000000c6c67223 */ /* 0x180fe200000108df */
[----:B------:R-:W-:Y:S01]  /*c370*/  FFMA.FTZ R199, R199, R0, -R223 ;  /* 0x00000000c7c77223 */ /* 0x000fe200000108df */
[----:B----4-:R-:W-:Y:S01]  /*c380*/  FADD.FTZ R4, R172, R4 ;  /* 0x00000004ac047221 */ /* 0x010fe20000010000 */
[----:B------:R-:W-:Y:S01]  /*c390*/  @!P1 PRMT R153, RZ, 0x654, R153 ;  /* 0x00000654ff999816 */ /* 0x000fe20000000099 */
[----:B------:R3:W-:Y:S06]  /*c3a0*/  BAR.ARV R176, 0x100 ;  /* 0x000400b00000751d */ /* 0x0007ec0000002000 */
[----:B------:R4:W-:Y:S01]  /*c3b0*/  @!P1 SYNCS.ARRIVE.TRANS64.RED.A1T0 RZ, [R153+URZ], RZ ;  /* 0x000000ff99ff99a7 */ /* 0x0009e2000810043f */
[----:B------:R1:W-:Y:S01]  /*c3c0*/  MUFU.EX2 R222, R158 ;  /* 0x0000009e00de7308 */ /* 0x0003e20000000800 */
[----:B0-----:R-:W-:-:S04]  /*c3d0*/  FADD.FTZ R4, R173, R4 ;  /* 0x00000004ad047221 */ /* 0x001fc80000010000 */
[----:B------:R-:W-:Y:S01]  /*c3e0*/  FADD.FTZ R4, R168, R4 ;  /* 0x00000004a8047221 */ /* 0x000fe20000010000 */
[----:B----4-:R-:W-:Y:S02]  /*c3f0*/  FSEL R153, R8, RZ, P2 ;  /* 0x000000ff08997208 */ /* 0x010fe40001000000 */
[----:B------:R-:W-:Y:S01]  /*c400*/  MUFU.EX2 R159, R159 ;  /* 0x0000009f009f7308 */ /* 0x000fe20000000800 */
[----:B-1----:R-:W-:Y:S01]  /*c410*/  F2FP.F16.F32.PACK_AB R158, R165, R164 ;  /* 0x000000a4a59e723e */ /* 0x002fe200000000ff */
[C---:B--2---:R-:W-:Y:S01]  /*c420*/  FADD.FTZ R4, R177.reuse, R4 ;  /* 0x00000004b1047221 */ /* 0x044fe20000010000 */
[----:B------:R-:W-:Y:S01]  /*c430*/  F2FP.F16.F32.PACK_AB R164, R177, R168 ;  /* 0x000000a8b1a4723e */ /* 0x000fe200000000ff */
[----:B------:R-:W-:-:S04]  /*c440*/  FADD.FTZ R153, -R153, R203 ;  /* 0x000000cb99997221 */ /* 0x000fc80000010100 */
[----:B------:R-:W-:Y:S01]  /*c450*/  FMUL.FTZ R153, R153, R0 ;  /* 0x0000000099997220 */ /* 0x000fe20000410000 */
[----:B------:R0:W-:Y:S08]  /*c460*/  MUFU.EX2 R223, R162 ;  /* 0x000000a200df7308 */ /* 0x0001f00000000800 */
[----:B------:R5:W1:Y:S01]  /*c470*/  MUFU.EX2 R203, R153 ;  /* 0x0000009900cb7308 */ /* 0x000a620000000800 */
[----:B0-----:R-:W-:-:S07]  /*c480*/  F2FP.F16.F32.PACK_AB R162, R173, R172 ;  /* 0x000000acada2723e */ /* 0x001fce00000000ff */
[----:B------:R-:W0:Y:S01]  /*c490*/  MUFU.EX2 R163, R163 ;  /* 0x000000a300a37308 */ /* 0x000e220000000800 */
[----:B-----5:R-:W-:-:S07]  /*c4a0*/  F2FP.F16.F32.PACK_AB R153, R155, R197 ;  /* 0x000000c59b99723e */ /* 0x020fce00000000ff */
[----:B------:R-:W2:Y:S01]  /*c4b0*/  MUFU.EX2 R225, R166 ;  /* 0x000000a600e17308 */ /* 0x000ea20000000800 */
[----:B-1----:R-:W-:Y:S01]  /*c4c0*/  FFMA.FTZ R3, R203, R3, R197 ;  /* 0x00000003cb037223 */ /* 0x002fe200000100c5 */
[-C--:B------:R-:W-:Y:S01]  /*c4d0*/  FMUL.FTZ R26, R26, R203.reuse ;  /* 0x000000cb1a1a7220 */ /* 0x080fe20000410000 */
[-C--:B------:R-:W-:Y:S01]  /*c4e0*/  FMUL.FTZ R27, R27, R203.reuse ;  /* 0x000000cb1b1b7220 */ /* 0x080fe20000410000 */
[-C--:B------:R-:W-:Y:S01]  /*c4f0*/  FMUL.FTZ R30, R30, R203.reuse ;  /* 0x000000cb1e1e7220 */ /* 0x080fe20000410000 */
[----:B------:R-:W-:Y:S01]  /*c500*/  FADD.FTZ R3, R155, R3 ;  /* 0x000000039b037221 */ /* 0x000fe20000010000 */
[----:B------:R-:W-:Y:S01]  /*c510*/  F2FP.F16.F32.PACK_AB R155, R159, R222 ;  /* 0x000000de9f9b723e */ /* 0x000fe200000000ff */
[----:B------:R-:W-:Y:S01]  /*c520*/  FMUL.FTZ R31, R31, R203 ;  /* 0x000000cb1f1f7220 */ /* 0x000fe20000410000 */
[----:B------:R-:W1:Y:S01]  /*c530*/  MUFU.EX2 R167, R167 ;  /* 0x000000a700a77308 */ /* 0x000e620000000800 */
[----:B------:R-:W-:Y:S01]  /*c540*/  FADD.FTZ R3, R222, R3 ;  /* 0x00000003de037221 */ /* 0x000fe20000010000 */
[----:B0-----:R-:W-:Y:S01]  /*c550*/  F2FP.F16.F32.PACK_AB R157, R163, R223 ;  /* 0x000000dfa39d723e */ /* 0x001fe200000000ff */
[-C--:B------:R-:W-:Y:S01]  /*c560*/  FMUL.FTZ R34, R34, R203.reuse ;  /* 0x000000cb22227220 */ /* 0x080fe20000410000 */
[-C--:B------:R-:W-:Y:S01]  /*c570*/  FMUL.FTZ R35, R35, R203.reuse ;  /* 0x000000cb23237220 */ /* 0x080fe20000410000 */
[----:B------:R-:W-:Y:S01]  /*c580*/  FADD.FTZ R3, R159, R3 ;  /* 0x000000039f037221 */ /* 0x000fe20000010000 */
[-C--:B------:R-:W-:Y:S01]  /*c590*/  FMUL.FTZ R38, R38, R203.reuse ;  /* 0x000000cb26267220 */ /* 0x080fe20000410000 */
[-C--:B------:R-:W-:Y:S01]  /*c5a0*/  FMUL.FTZ R39, R39, R203.reuse ;  /* 0x000000cb27277220 */ /* 0x080fe20000410000 */
[----:B------:R-:W0:Y:S01]  /*c5b0*/  MUFU.EX2 R227, R170 ;  /* 0x000000aa00e37308 */ /* 0x000e220000000800 */
[----:B------:R-:W-:Y:S01]  /*c5c0*/  FADD.FTZ R3, R223, R3 ;  /* 0x00000003df037221 */ /* 0x000fe20000010000 */
[-C--:B------:R-:W-:Y:S01]  /*c5d0*/  FMUL.FTZ R42, R42, R203.reuse ;  /* 0x000000cb2a2a7220 */ /* 0x080fe20000410000 */
[-C--:B------:R-:W-:Y:S01]  /*c5e0*/  FMUL.FTZ R43, R43, R203.reuse ;  /* 0x000000cb2b2b7220 */ /* 0x080fe20000410000 */
[-C--:B------:R-:W-:Y:S01]  /*c5f0*/  FMUL.FTZ R46, R46, R203.reuse ;  /* 0x000000cb2e2e7220 */ /* 0x080fe20000410000 */
[----:B------:R-:W-:Y:S01]  /*c600*/  FADD.FTZ R3, R163, R3 ;  /* 0x00000003a3037221 */ /* 0x000fe20000010000 */
[-C--:B------:R-:W-:Y:S01]  /*c610*/  FMUL.FTZ R47, R47, R203.reuse ;  /* 0x000000cb2f2f7220 */ /* 0x080fe20000410000 */
[----:B------:R-:W-:Y:S01]  /*c620*/  FMUL.FTZ R50, R50, R203 ;  /* 0x000000cb32327220 */ /* 0x000fe20000410000 */
        /* <DEDUP_REMOVED lines=17> */
[C---:B----4-:R-:W-:Y:S01]  /*c740*/  FADD.FTZ R3, R171.reuse, R3 ;  /* 0x00000003ab037221 */ /* 0x050fe20000010000 */
        /* <DEDUP_REMOVED lines=58> */
[----:B------:R-:W-:-:S04]  /*caf0*/  FMUL.FTZ R151, R151, R203 ;  /* 0x000000cb97977220 */ /* 0x000fc80000410000 */
        /* <DEDUP_REMOVED lines=34> */
[----:B--2---:R-:W-:-:S04]  /*cd20*/  FADD.FTZ R4, R196, R4 ;  /* 0x00000004c4047221 */ /* 0x004fc80000010000 */
[C---:B------:R-:W-:Y:S01]  /*cd30*/  FADD.FTZ R4, R174.reuse, R4 ;  /* 0x00000004ae047221 */ /* 0x040fe20000010000 */
[----:B------:R-:W-:Y:S01]  /*cd40*/  F2FP.F16.F32.PACK_AB R174, R174, R196 ;  /* 0x000000c4aeae723e */ /* 0x000fe200000000ff */
[----:B-1----:R-:W-:-:S04]  /*cd50*/  FADD.FTZ R178, R198, R3 ;  /* 0x00000003c6b27221 */ /* 0x002fc80000010000 */
[C---:B0-----:R-:W-:Y:S01]  /*cd60*/  FADD.FTZ R3, R199.reuse, R178 ;  /* 0x000000b2c7037221 */ /* 0x041fe20000010000 */
[----:B------:R-:W-:Y:S01]  /*cd70*/  F2FP.F16.F32.PACK_AB R175, R199, R198 ;  /* 0x000000c6c7af723e */ /* 0x000fe200000000ff */
[----:B---3--:R-:W-:Y:S06]  /*cd80*/  @!P0 BRA `(.L_x_14031) ;  /* 0x0000000000048947 */ /* 0x008fec0003800000 */
[----:B------:R-:W-:Y:S01]  /*cd90*/  BPT.TRAP 0x1 ;  /* 0x000000040000795c */ /* 0x000fe20000300000 */
.L_x_14031:
[----:B------:R0:W1:Y:S01]  /*cda0*/  SYNCS.PHASECHK.TRANS64.TRYWAIT P2, [R201+URZ+0x22850], R202 ;  /* 0x022850cac90075a7 */ /* 0x000062000804017f */
[----:B------:R-:W-:Y:S05]  /*cdb0*/  @!P0 BRA `(.L_x_14032) ;  /* 0x0000000000048947 */ /* 0x000fea0003800000 */
[----:B------:R-:W-:Y:S01]  /*cdc0*/  BPT.TRAP 0x1 ;  /* 0x000000040000795c */ /* 0x000fe20000300000 */
.L_x_14032:
[----:B------:R-:W-:Y:S04]  /*cdd0*/  BSSY B0, `(.L_x_14033) ;  /* 0x0000004000007945 */ /* 0x000fe80003800000 */
[----:B-1----:R-:W-:Y:S05]  /*cde0*/  @P2 BRA `(.L_x_14034) ;  /* 0x0000000000082947 */ /* 0x002fea0003800000 */
[----:B------:R-:W1:Y:S02]  /*cdf0*/  SYNCS.PHASECHK.TRANS64.TRYWAIT P2, [R201+URZ+0x22850], R202 ;  /* 0x022850cac90075a7 */ /* 0x000e64000804017f */
[----:B-1----:R-:W-:Y:S05]  /*ce00*/  @!P2 BRA `(.L_x_14035) ;  /* 0x000000e000bca947 */ /* 0x002fea0003800000 */
.L_x_14034:
[----:B------:R-:W-:Y:S05]  /*ce10*/  BSYNC B0 ;  /* 0x0000000000007941 */ /* 0x000fea0003800000 */
.L_x_14033:
[----:B------:R-:W2:Y:S01]  /*ce20*/  S2R R177, SR_TID.X ;  /* 0x0000000000b17919 */ /* 0x000ea20000002100 */
[----:B------:R-:W-:Y:S05]  /*ce30*/  WARPSYNC.ALL ;  /* 0x0000000000007948 */ /* 0x000fea0003800000 */
[----:B------:R-:W-:Y:S01]  /*ce40*/  IMAD R178, R19, 0xc00, R9 ;  /* 0x00000c0013b27824 */ /* 0x000fe200078e0209 */
[----:B------:R-:W-:Y:S01]  /*ce50*/  ISETP.GT.AND P2, PT, R200, R21, PT ;  /* 0x00000015c800720c */ /* 0x000fe20003f44270 */
[----:B------:R-:W-:Y:S02]  /*ce60*/  IMAD.MOV.U32 R179, RZ, RZ, 0x40000040 ;  /* 0x40000040ffb37424 */ /* 0x000fe400078e00ff */
[----:B01----:R-:W-:Y:S01]  /*ce70*/  @!P1 VIADD R201, R201, 0x22860 ;  /* 0x00022860c9c99836 */ /* 0x003fe20000000000 */
[----:B------:R-:W-:Y:S01]  /*ce80*/  R2UR UR6, R178 ;  /* 0x00000000b20672ca */ /* 0x000fe200000e0000 */
[----:B------:R-:W-:Y:S01]  /*ce90*/  VIADD R200, R200, 0xffffffff ;  /* 0xffffffffc8c87836 */ /* 0x000fe20000000000 */
[----:B------:R-:W-:Y:S01]  /*cea0*/  R2UR UR7, R179 ;  /* 0x00000000b30772ca */ /* 0x000fe200000e0000 */
[----:B------:R-:W-:Y:S01]  /*ceb0*/  IMAD.MOV.U32 R179, RZ, RZ, 0x40000040 ;  /* 0x40000040ffb37424 */ /* 0x000fe200078e00ff */
[----:B------:R-:W-:Y:S01]  /*cec0*/  @!P1 PRMT R201, RZ, 0x654, R201 ;  /* 0x00000654ffc99816 */ /* 0x000fe200000000c9 */
[----:B------:R-:W-:-:S02]  /*ced0*/  IMAD.MOV.U32 R203, RZ, RZ, R8 ;  /* 0x000000ffffcb7224 */ /* 0x000fc400078e0008 */
[----:B------:R-:W-:Y:S01]  /*cee0*/  IMAD.MOV.U32 R222, RZ, RZ, R5 ;  /* 0x000000ffffde7224 */ /* 0x000fe200078e0005 */
[----:B--2---:R-:W-:-:S05]  /*cef0*/  SHF.R.U32.HI R177, RZ, 0x7, R177 ;  /* 0x00000007ffb17819 */ /* 0x004fca00000116b1 */
[----:B------:R-:W-:-:S05]  /*cf00*/  VIADD R177, R177, 0x8 ;  /* 0x00000008b1b17836 */ /* 0x000fca0000000000 */
[----:B------:R0:W-:Y:S06]  /*cf10*/  BAR.SYNC.DEFER_BLOCKING R177, 0x100 ;  /* 0x000400b10000751d */ /* 0x0001ec0000010000 */
[----:B------:R-:W-:-:S06]  /*cf20*/  WARPGROUP.ARRIVE ;  /* 0x00000000000079c5 */ /* 0x000fcc0000000000 */
[----:B------:R-:W-:Y:S03]  /*cf30*/  HGMMA.64x256x16.F32 R24, R152, gdesc[UR4].tnspB, R24, gsb0 ;  /* 0x43e0000498187df0 */ /* 0x000fe60008000818 */
[----:B------:R-:W-:Y:S02]  /*cf40*/  WARPGROUP.DEPBAR.LE gsb0, 0x0 ;  /* 0x00008000000079c5 */ /* 0x000fe40000010000 */
[----:B------:R-:W-:Y:S01]  /*cf50*/  IMAD.MOV.U32 R153, RZ, RZ, 0x40000040 ;  /* 0x40000040ff997424 */ /* 0x000fe200078e00ff */
[----:B------:R-:W-:Y:S01]  /*cf60*/  IADD3 R152, R178, 0x80, RZ ;  /* 0x00000080b2987810 */ /* 0x000fe20007ffe0ff */
[----:B------:R-:W-:-:S03]  /*cf70*/  WARPGROUP.ARRIVE ;  /* 0x00000000000079c5 */ /* 0x000fc60000000000 */
        /* <DEDUP_REMOVED lines=37> */
[----:B------:R-:W-:-:S07]  /*d1d0*/  IMAD.MOV.U32 R216, RZ, RZ, R200 ;  /* 0x000000ffffd87224 */ /* 0x000fce00078e00c8 */
.L_x_14026:
[----:B------:R-:W-:-:S13]  /*d1e0*/  ISETP.GE.AND P2, PT, R216, RZ, PT ;  /* 0x000000ffd800720c */ /* 0x000fda0003f46270 */
[----:B------:R-:W-:Y:S05]  /*d1f0*/  @!P2 BRA `(.L_x_14037) ;  /* 0x0000001c00b0a947 */ /* 0x000fea0003800000 */
[----:B0-----:R-:W-:Y:S02]  /*d200*/  IMAD.MOV.U32 R201, RZ, RZ, R8 ;  /* 0x000000ffffc97224 */ /* 0x001fe400078e0008 */
[----:B------:R-:W-:-:S07]  /*d210*/  IMAD.MOV.U32 R200, RZ, RZ, R5 ;  /* 0x000000ffffc87224 */ /* 0x000fce00078e0005 */
.L_x_14047:
[----:B------:R-:W-:Y:S01]  /*d220*/  VIADD R19, R19, 0x1 ;  /* 0x0000000113137836 */ /* 0x000fe20000000000 */
[----:B------:R-:W-:Y:S05]  /*d230*/  YIELD ;  /* 0x0000000000007946 */ /* 0x000fea0003800000 */
[----:B------:R-:W-:-:S04]  /*d240*/  ISETP.NE.AND P2, PT, R19, 0x2, PT ;  /* 0x000000021300780c */ /* 0x000fc80003f45270 */
[----:B------:R-:W-:Y:S02]  /*d250*/  SEL R0, RZ, 0x1, P2 ;  /* 0x00000001ff007807 */ /* 0x000fe40001000000 */
[----:B------:R-:W-:Y:S02]  /*d260*/  SEL R19, R19, RZ, P2 ;  /* 0x000000ff13137207 */ /* 0x000fe40001000000 */
[----:B------:R-:W-:Y:S01]  /*d270*/  LOP3.LUT R23, R23, R0, RZ, 0x3c, !PT ;  /* 0x0000000017177212 */ /* 0x000fe200078e3cff */
[----:B-1----:R-:W-:Y:S06]  /*d280*/  @!P0 BRA `(.L_x_14038) ;  /* 0x0000000000048947 */ /* 0x002fec0003800000 */
[----:B------:R-:W-:Y:S01]  /*d290*/  BPT.TRAP 0x1 ;  /* 0x000000040000795c */ /* 0x000fe20000300000 */
.L_x_14038:
[----:B------:R-:W-:Y:S01]  /*d2a0*/  IMAD R21, R19, 0x8, R18 ;  /* 0x0000000813157824 */ /* 0x000fe200078e0212 */
[----:B------:R-:W-:-:S04]  /*d2b0*/  SHF.L.U32 R211, R23, 0x1f, RZ ;  /* 0x0000001f17d37819 */ /* 0x000fc800000006ff */
[----:B------:R0:W1:Y:S01]  /*d2c0*/  SYNCS.PHASECHK.TRANS64.TRYWAIT P2, [R21+URZ+0x22830], R211 ;  /* 0x022830d3150075a7 */ /* 0x000062000804017f */
[----:B------:R-:W-:Y:S05]  /*d2d0*/  @!P0 BRA `(.L_x_14039) ;  /* 0x0000000000048947 */ /* 0x000fea0003800000 */
[----:B------:R-:W-:Y:S01]  /*d2e0*/  BPT.TRAP 0x1 ;  /* 0x000000040000795c */ /* 0x000fe20000300000 */
.L_x_14039:
[----:B------:R-:W-:Y:S02]  /*d2f0*/  IMAD R156, R19, 0x300, R20 ;  /* 0x00000300139c7824 */ /* 0x000fe400078e0214 */
[----:B------:R-:W-:Y:S01]  /*d300*/  IMAD.MOV.U32 R157, RZ, RZ, 0x40000040 ;  /* 0x40000040ff9d7424 */ /* 0x000fe200078e00ff */
[----:B-1----:R-:W-:Y:S06]  /*d310*/  @P2 BRA `(.L_x_14040) ;  /* 0x0000000000082947 */ /* 0x002fec0003800000 */
[----:B------:R-:W1:Y:S02]  /*d320*/  SYNCS.PHASECHK.TRANS64.TRYWAIT P2, [R21+URZ+0x22830], R211 ;  /* 0x022830d3150075a7 */ /* 0x000e64000804017f */
[----:B-1----:R-:W-:Y:S05]  /*d330*/  @!P2 BRA `(.L_x_14041) ;  /* 0x000000dc0084a947 */ /* 0x002fea0003800000 */
.L_x_14040:
        /* <DEDUP_REMOVED lines=9> */
[----:B------:R-:W-:Y:S01]  /*d3d0*/  MOV R153, 0x40000040 ;  /* 0x4000004000997802 */ /* 0x000fe20000000f00 */
[----:B------:R-:W-:Y:S01]  /*d3e0*/  IMAD.MOV.U32 R157, RZ, RZ, 0x40000040 ;  /* 0x40000040ff9d7424 */ /* 0x000fe200078e00ff */
[----:B------:R-:W-:Y:S01]  /*d3f0*/  R2UR UR10, R154 ;  /* 0x000000009a0a72ca */ /* 0x000fe200000e0000 */
[----:B------:R-:W2:Y:S01]  /*d400*/  S2R R213, SR_TID.X ;  /* 0x0000000000d57919 */ /* 0x000ea20000002100 */
        /* <DEDUP_REMOVED lines=9> */
[----:B------:R-:W-:Y:S01]  /*d4a0*/  HGMMA.64x96x16.F32 R152, gdesc[UR4], RZ, !UPT, gsb0 ;  /* 0x01600000049879f0 */ /* 0x000fe2000c0008ff */
[----:B------:R-:W-:Y:S02]  /*d4b0*/  R2UR UR13, R13 ;  /* 0x000000000d0d72ca */ /* 0x000fe400000e0000 */
[----:B------:R-:W-:Y:S02]  /*d4c0*/  R2UR UR16, R10 ;  /* 0x000000000a1072ca */ /* 0x000fe400000e0000 */
        /* <DEDUP_REMOVED lines=252> */
[-C--:B------:R-:W-:Y:S01]  /*e490*/  FMUL.FTZ R34, R34, R157.reuse ;  /* 0x0000009d22227220 */ /* 0x080fe20000410000 */
[-C--:B------:R-:W-:Y:S01]  /*e4a0*/  FMUL.FTZ R35, R35, R157.reuse ;  /* 0x0000009d23237220 */ /* 0x080fe20000410000 */
[----:B----4-:R-:W-:Y:S01]  /*e4b0*/  FADD.FTZ R172, R155, R172 ;  /* 0x000000ac9bac7221 */ /* 0x010fe20000010000 */
        /* <DEDUP_REMOVED lines=42> */
[----:B----4-:R-:W-:Y:S01]  /*e760*/  IADD3 R176, -R213, 0xb, RZ ;  /* 0x0000000bd5b07810 */ /* 0x010fe20007ffe1ff */
[----:B--2---:R-:W-:Y:S01]  /*e770*/  FADD.FTZ R4, R170, R169 ;  /* 0x000000a9aa047221 */ /* 0x004fe20000010000 */
[-C--:B------:R-:W-:Y:S01]  /*e780*/  FMUL.FTZ R98, R98, R157.reuse ;  /* 0x0000009d62627220 */ /* 0x080fe20000410000 */
[-C--:B------:R-:W-:Y:S01]  /*e790*/  FMUL.FTZ R99, R99, R157.reuse ;  /* 0x0000009d63637220 */ /* 0x080fe20000410000 */
[-C--:B------:R-:W-:Y:S01]  /*e7a0*/  FMUL.FTZ R102, R102, R157.reuse ;  /* 0x0000009d66667220 */ /* 0x080fe20000410000 */
[----:B------:R2:W-:Y:S06]  /*e7b0*/  BAR.ARV R176, 0x100 ;  /* 0x000400b00000751d */ /* 0x0005ec0000002000 */
[----:B------:R-:W4:Y:S01]  /*e7c0*/  MUFU.EX2 R171, R171 ;  /* 0x000000ab00ab7308 */ /* 0x000f220000000800 */
[----:B-----5:R-:W-:Y:S01]  /*e7d0*/  FADD.FTZ R172, R197, R172 ;  /* 0x000000acc5ac7221 */ /* 0x020fe20000010000 */
[----:B------:R5:W-:Y:S01]  /*e7e0*/  @!P1 SYNCS.ARRIVE.TRANS64.RED.A1T0 RZ, [R154+URZ], RZ ;  /* 0x000000ff9aff99a7 */ /* 0x000be2000810043f */
[-C--:B------:R-:W-:Y:S01]  /*e7f0*/  FMUL.FTZ R103, R103, R157.reuse ;  /* 0x0000009d67677220 */ /* 0x080fe20000410000 */
[-C--:B------:R-:W-:Y:S01]  /*e800*/  FMUL.FTZ R106, R106, R157.reuse ;  /* 0x0000009d6a6a7220 */ /* 0x080fe20000410000 */
[----:B---3--:R-:W-:Y:S01]  /*e810*/  FADD.FTZ R172, R167, R172 ;  /* 0x000000aca7ac7221 */ /* 0x008fe20000010000 */
[-C--:B------:R-:W-:Y:S01]  /*e820*/  FMUL.FTZ R107, R107, R157.reuse ;  /* 0x0000009d6b6b7220 */ /* 0x080fe20000410000 */
[-C--:B------:R-:W-:Y:S01]  /*e830*/  FMUL.FTZ R110, R110, R157.reuse ;  /* 0x0000009d6e6e7220 */ /* 0x080fe20000410000 */
[----:B------:R-:W3:Y:S01]  /*e840*/  MUFU.EX2 R174, R174 ;  /* 0x000000ae00ae7308 */ /* 0x000ee20000000800 */
[-C--:B------:R-:W-:Y:S01]  /*e850*/  FMUL.FTZ R111, R111, R157.reuse ;  /* 0x0000009d6f6f7220 */ /* 0x080fe20000410000 */
[----:B-----5:R-:W-:Y:S01]  /*e860*/  F2FP.F16.F32.PACK_AB R154, R165, R164 ;  /* 0x000000a4a59a723e */ /* 0x020fe200000000ff */
[-C--:B------:R-:W-:Y:S01]  /*e870*/  FMUL.FTZ R114, R114, R157.reuse ;  /* 0x0000009d72727220 */ /* 0x080fe20000410000 */
[-C--:B------:R-:W-:Y:S01]  /*e880*/  FMUL.FTZ R115, R115, R157.reuse ;  /* 0x0000009d73737220 */ /* 0x080fe20000410000 */
        /* <DEDUP_REMOVED lines=25> */
[----:B------:R-:W-:-:S02]  /*ea20*/  F2FP.F16.F32.PACK_AB R201, R155, R201 ;  /* 0x000000c99bc9723e */ /* 0x000fc400000000ff */
[----:B------:R-:W5:Y:S01]  /*ea30*/  MUFU.EX2 R182, R182 ;  /* 0x000000b600b67308 */ /* 0x000f620000000800 */
[----:B----4-:R-:W-:Y:S01]  /*ea40*/  FADD.FTZ R172, R161, R172 ;  /* 0x000000aca1ac7221 */ /* 0x010fe20000010000 */
[----:B------:R-:W-:Y:S02]  /*ea50*/  F2FP.F16.F32.PACK_AB R153, R163, R153 ;  /* 0x00000099a399723e */ /* 0x000fe400000000ff */
[----:B------:R-:W-:Y:S02]  /*ea60*/  F2FP.F16.F32.PACK_AB R157, R171, R167 ;  /* 0x000000a7ab9d723e */ /* 0x000fe400000000ff */
[----:B------:R-:W-:Y:S02]  /*ea70*/  F2FP.F16.F32.PACK_AB R162, R181, R180 ;  /* 0x000000b4b5a2723e */ /* 0x000fe400000000ff */
[----:B------:R-:W4:Y:S01]  /*ea80*/  MUFU.EX2 R183, R183 ;  /* 0x000000b700b77308 */ /* 0x000f220000000800 */
[----:B---3--:R-:W-:Y:S01]  /*ea90*/  FADD.FTZ R3, R179, R172 ;  /* 0x000000acb3037221 */ /* 0x008fe20000010000 */
[----:B------:R-:W-:-:S02]  /*eaa0*/  F2FP.F16.F32.PACK_AB R164, R185, R184 ;  /* 0x000000b8b9a4723e */ /* 0x000fc400000000ff */
[----:B------:R-:W-:Y:S02]  /*eab0*/  F2FP.F16.F32.PACK_AB R166, R189, R188 ;  /* 0x000000bcbda6723e */ /* 0x000fe400000000ff */
[----:B------:R-:W-:Y:S02]  /*eac0*/  F2FP.F16.F32.PACK_AB R168, R193, R168 ;  /* 0x000000a8c1a8723e */ /* 0x000fe400000000ff */
[----:B------:R-:W3:Y:S01]  /*ead0*/  MUFU.EX2 R165, R186 ;  /* 0x000000ba00a57308 */ /* 0x000ee20000000800 */
[----:B-----5:R-:W-:Y:S01]  /*eae0*/  FADD.FTZ R178, R182, R3 ;  /* 0x00000003b6b27221 */ /* 0x020fe20000010000 */
[----:B------:R-:W-:Y:S02]  /*eaf0*/  F2FP.F16.F32.PACK_AB R170, R170, R196 ;  /* 0x000000c4aaaa723e */ /* 0x000fe400000000ff */
[----:B------:R-:W-:Y:S02]  /*eb00*/  F2FP.F16.F32.PACK_AB R155, R197, R192 ;  /* 0x000000c0c59b723e */ /* 0x000fe400000000ff */
[----:B------:R-:W-:-:S02]  /*eb10*/  F2FP.F16.F32.PACK_AB R161, R179, R161 ;  /* 0x000000a1b3a1723e */ /* 0x000fc400000000ff */
[----:B------:R-:W5:Y:S01]  /*eb20*/  MUFU.EX2 R187, R187 ;  /* 0x000000bb00bb7308 */ /* 0x000f620000000800 */
[C---:B----4-:R-:W-:Y:S01]  /*eb30*/  FADD.FTZ R178, R183.reuse, R178 ;  /* 0x000000b2b7b27221 */ /* 0x050fe20000010000 */
[----:B------:R-:W-:-:S06]  /*eb40*/  F2FP.F16.F32.PACK_AB R163, R183, R182 ;  /* 0x000000b6b7a3723e */ /* 0x000fcc00000000ff */
[----:B------:R-:W4:Y:S01]  /*eb50*/  MUFU.EX2 R190, R190 ;  /* 0x000000be00be7308 */ /* 0x000f220000000800 */
[----:B---3--:R-:W-:-:S07]  /*eb60*/  FADD.FTZ R178, R165, R178 ;  /* 0x000000b2a5b27221 */ /* 0x008fce0000010000 */
[----:B------:R-:W3:Y:S01]  /*eb70*/  MUFU.EX2 R191, R191 ;  /* 0x000000bf00bf7308 */ /* 0x000ee20000000800 */
[C---:B-----5:R-:W-:Y:S01]  /*eb80*/  FADD.FTZ R3, R187.reuse, R178 ;  /* 0x000000b2bb037221 */ /* 0x060fe20000010000 */
[----:B------:R-:W-:-:S06]  /*eb90*/  F2FP.F16.F32.PACK_AB R165, R187, R165 ;  /* 0x000000a5bba5723e */ /* 0x000fcc00000000ff */
[----:B------:R-:W5:Y:S01]  /*eba0*/  MUFU.EX2 R169, R194 ;  /* 0x000000c200a97308 */ /* 0x000f620000000800 */
[----:B----4-:R-:W-:-:S07]  /*ebb0*/  FADD.FTZ R178, R190, R3 ;  /* 0x00000003beb27221 */ /* 0x010fce0000010000 */
[----:B------:R-:W4:Y:S01]  /*ebc0*/  MUFU.EX2 R172, R195 ;  /* 0x000000c300ac7308 */ /* 0x000f220000000800 */
[C---:B---3--:R-:W-:Y:S01]  /*ebd0*/  FADD.FTZ R178, R191.reuse, R178 ;  /* 0x000000b2bfb27221 */ /* 0x048fe20000010000 */
[----:B------:R-:W-:-:S06]  /*ebe0*/  F2FP.F16.F32.PACK_AB R167, R191, R190 ;  /* 0x000000bebfa7723e */ /* 0x000fcc00000000ff */
[----:B------:R-:W3:Y:S01]  /*ebf0*/  MUFU.EX2 R198, R198 ;  /* 0x000000c600c67308 */ /* 0x000ee20000000800 */
[----:B-----5:R-:W-:-:S07]  /*ec00*/  FADD.FTZ R3, R169, R178 ;  /* 0x000000b2a9037221 */ /* 0x020fce0000010000 */
[----:B------:R-:W5:Y:S01]  /*ec10*/  MUFU.EX2 R199, R199 ;  /* 0x000000c700c77308 */ /* 0x000f620000000800 */
[C---:B----4-:R-:W-:Y:S01]  /*ec20*/  FADD.FTZ R3, R172.reuse, R3 ;  /* 0x00000003ac037221 */ /* 0x050fe20000010000 */
[----:B------:R-:W-:-:S03]  /*ec30*/  F2FP.F16.F32.PACK_AB R169, R172, R169 ;  /* 0x000000a9aca9723e */ /* 0x000fc600000000ff */
[----:B---3--:R-:W-:-:S04]  /*ec40*/  FADD.FTZ R174, R198, R3 ;  /* 0x00000003c6ae7221 */ /* 0x008fc80000010000 */
[C---:B-----5:R-:W-:Y:S01]  /*ec50*/  FADD.FTZ R3, R199.reuse, R174 ;  /* 0x000000aec7037221 */ /* 0x060fe20000010000 */
[----:B------:R-:W-:Y:S01]  /*ec60*/  F2FP.F16.F32.PACK_AB R171, R199, R198 ;  /* 0x000000c6c7ab723e */ /* 0x000fe200000000ff */
[----:B--2---:R-:W-:Y:S06]  /*ec70*/  @!P0 BRA `(.L_x_14042) ;  /* 0x0000000000048947 */ /* 0x004fec0003800000 */
[----:B------:R-:W-:Y:S01]  /*ec80*/  BPT.TRAP 0x1 ;  /* 0x000000040000795c */ /* 0x000fe20000300000 */
.L_x_14042:
[----:B------:R2:W3:Y:S01]  /*ec90*/  SYNCS.PHASECHK.TRANS64.TRYWAIT P2, [R21+URZ+0x22850], R211 ;  /* 0x022850d3150075a7 */ /* 0x0004e2000804017f */
[----:B------:R-:W-:Y:S05]  /*eca0*/  @!P0 BRA `(.L_x_14043) ;  /* 0x0000000000048947 */ /* 0x000fea0003800000 */
[----:B------:R-:W-:Y:S01]  /*ecb0*/  BPT.TRAP 0x1 ;  /* 0x000000040000795c */ /* 0x000fe20000300000 */
.L_x_14043:
[----:B------:R-:W-:Y:S04]  /*ecc0*/  BSSY B0, `(.L_x_14044) ;  /* 0x0000004000007945 */ /* 0x000fe80003800000 */
[----:B---3--:R-:W-:Y:S05]  /*ecd0*/  @P2 BRA `(.L_x_14045) ;  /* 0x0000000000082947 */ /* 0x008fea0003800000 */
[----:B------:R-:W3:Y:S02]  /*ece0*/  SYNCS.PHASECHK.TRANS64.TRYWAIT P2, [R21+URZ+0x22850], R211 ;  /* 0x022850d3150075a7 */ /* 0x000ee4000804017f */
[----:B---3--:R-:W-:Y:S05]  /*ecf0*/  @!P2 BRA `(.L_x_14046) ;  /* 0x000000c40028a947 */ /* 0x008fea0003800000 */
.L_x_14045:
[----:B------:R-:W-:Y:S05]  /*ed00*/  BSYNC B0 ;  /* 0x0000000000007941 */ /* 0x000fea0003800000 */
.L_x_14044:
[----:B------:R-:W4:Y:S01]  /*ed10*/  S2R R174, SR_TID.X ;  /* 0x0000000000ae7919 */ /* 0x000f220000002100 */
[----:B------:R-:W-:Y:S01]  /*ed20*/  IMAD.MOV.U32 R173, RZ, RZ, 0x40000040 ;  /* 0x40000040ffad7424 */ /* 0x000fe200078e00ff */
[----:B------:R-:W-:Y:S05]  /*ed30*/  WARPSYNC.ALL ;  /* 0x0000000000007948 */ /* 0x000fea0003800000 */
[----:B------:R-:W-:Y:S01]  /*ed40*/  R2UR UR7, R173 ;  /* 0x00000000ad0772ca */ /* 0x000fe200000e0000 */
[----:B------:R-:W-:Y:S01]  /*ed50*/  IMAD R172, R19, 0xc00, R9 ;  /* 0x00000c0013ac7824 */ /* 0x000fe200078e0209 */
[----:B------:R-:W-:Y:S01]  /*ed60*/  ISETP.GT.AND P2, PT, R216, RZ, PT ;  /* 0x000000ffd800720c */ /* 0x000fe20003f44270 */
[----:B------:R-:W-:-:S02]  /*ed70*/  IMAD.MOV.U32 R175, RZ, RZ, 0x40000040 ;  /* 0x40000040ffaf7424 */ /* 0x000fc400078e00ff */
[----:B0123--:R-:W-:Y:S01]  /*ed80*/  @!P1 VIADD R21, R21, 0x22860 ;  /* 0x0002286015159836 */ /* 0x00ffe20000000000 */
[----:B------:R-:W-:Y:S01]  /*ed90*/  R2UR UR6, R172 ;  /* 0x00000000ac0672ca */ /* 0x000fe200000e0000 */
[----:B------:R-:W-:-:S03]  /*eda0*/  VIADD R216, R216, 0xffffffff ;  /* 0xffffffffd8d87836 */ /* 0x000fc60000000000 */
[----:B------:R-:W-:Y:S02]  /*edb0*/  @!P1 PRMT R21, RZ, 0x654, R21 ;  /* 0x00000654ff159816 */ /* 0x000fe40000000015 */
[----:B----4-:R-:W-:-:S05]  /*edc0*/  SHF.R.U32.HI R174, RZ, 0x7, R174 ;  /* 0x00000007ffae7819 */ /* 0x010fca00000116ae */
        /* <DEDUP_REMOVED lines=47> */
.L_x_14037:
[----:B------:R-:W-:Y:S05]  /*f0c0*/  WARPSYNC.ALL ;  /* 0x0000000000007948 */ /* 0x000fea0003800000 */
[----:B------:R-:W2:Y:S01]  /*f0d0*/  SHFL.BFLY PT, R7, R4, 0x2, 0x1f ;  /* 0x0c401f0004077f89 */ /* 0x000ea200000e0000 */
[----:B------:R-:W-:Y:S01]  /*f0e0*/  VIADD R19, R19, 0x1 ;  /* 0x0000000113137836 */ /* 0x000fe20000000000 */
[----:B------:R3:W-:Y:S08]  /*f0f0*/  BAR.ARV R176, 0x100 ;  /* 0x000400b00000751d */ /* 0x0007f00000002000 */
[----:B------:R-:W-:Y:S06]  /*f100*/  BAR.ARV 0x8, 0x180 ;  /* 0x0206000000007b1d */ /* 0x000fec0000002000 */
[----:B------:R-:W-:Y:S01]  /*f110*/  ISETP.NE.AND P0, PT, R19, 0x2, PT ;  /* 0x000000021300780c */ /* 0x000fe20003f05270 */
[----:B------:R-:W-:Y:S01]  /*f120*/  VIADD R232, R232, 0x1 ;  /* 0x00000001e8e87836 */ /* 0x000fe20000000000 */
[----:B------:R-:W4:Y:S01]  /*f130*/  SHFL.BFLY PT, R10, R3, 0x2, 0x1f ;  /* 0x0c401f00030a7f89 */ /* 0x000f2200000e0000 */
[----:B------:R-:W-:-:S02]  /*f140*/  PLOP3.LUT P1, PT, PT, PT, PT, 0x8, 0x0 ;  /* 0x000000000000781c */ /* 0x000fc40003f2e170 */
[----:B------:R-:W-:Y:S01]  /*f150*/  SEL R19, R19, RZ, P0 ;  /* 0x000000ff13137207 */ /* 0x000fe20000000000 */
[----:B--2---:R-:W-:Y:S01]  /*f160*/  FADD.FTZ R7, R7, R4 ;  /* 0x0000000407077221 */ /* 0x004fe20000010000 */
[----:B------:R-:W-:-:S04]  /*f170*/  SEL R4, RZ, 0x1, P0 ;  /* 0x00000001ff047807 */ /* 0x000fc80000000000 */
[----:B------:R-:W2:Y:S01]  /*f180*/  SHFL.BFLY PT, R6, R7, 0x1, 0x1f ;  /* 0x0c201f0007067f89 */ /* 0x000ea200000e0000 */
[----:B------:R-:W-:Y:S01]  /*f190*/  LOP3.LUT R23, R23, R4, RZ, 0x3c, !PT ;  /* 0x0000000417177212 */ /* 0x000fe200078e3cff */
[----:B----4-:R-:W-:Y:S01]  /*f1a0*/  FADD.FTZ R11, R10, R3 ;  /* 0x000000030a0b7221 */ /* 0x010fe20000010000 */
[----:B------:R-:W-:-:S04]  /*f1b0*/  IMAD.MOV.U32 R3, RZ, RZ, RZ ;  /* 0x000000ffff037224 */ /* 0x000fc800078e00ff */
[----:B------:R-:W4:Y:S01]  /*f1c0*/  SHFL.BFLY PT, R10, R11, 0x1, 0x1f ;  /* 0x0c201f000b0a7f89 */ /* 0x000f2200000e0000 */
[----:B--2---:R-:W-:Y:S01]  /*f1d0*/  FADD.FTZ R9, R7, R6 ;  /* 0x0000000607097221 */ /* 0x004fe20000010000 */
[----:B------:R-:W-:Y:S01]  /*f1e0*/  IMAD.MOV.U32 R6, RZ, RZ, RZ ;  /* 0x000000ffff067224 */ /* 0x000fe200078e00ff */
[----:B------:R-:W-:-:S03]  /*f1f0*/  MOV R7, 0xff800000 ;  /* 0xff80000000077802 */ /* 0x000fc60000000f00 */
[----:B------:R-:W-:-:S13]  /*f200*/  FSETP.NE.FTZ.AND P2, PT, R9, RZ, PT ;  /* 0x000000ff0900720b */ /* 0x000fda0003f55000 */
[----:B------:R-:W2:Y:S01]  /*f210*/  @P2 MUFU.RCP R6, R9 ;  /* 0x0000000900062308 */ /* 0x000ea20000001000 */
[----:B------:R-:W-:Y:S01]  /*f220*/  @P2 FMUL.FTZ R18, R0, 0.69314718246459960938 ;  /* 0x3f31721800122820 */ /* 0x000fe20000410000 */
[----:B----4-:R-:W-:-:S05]  /*f230*/  FADD.FTZ R10, R11, R10 ;  /* 0x0000000a0b0a7221 */ /* 0x010fca0000010000 */
[----:B------:R-:W-:Y:S01]  /*f240*/  FSETP.NE.FTZ.AND P3, PT, R10, RZ, PT ;  /* 0x000000ff0a00720b */ /* 0x000fe20003f75000 */
[----:B-1----:R-:W1:Y:S01]  /*f250*/  @P2 MUFU.LG2 R21, R9 ;  /* 0x0000000900152308 */ /* 0x002e620000000c00 */
[-C--:B--2---:R-:W-:Y:S01]  /*f260*/  FMUL.FTZ R169, R92, R6.reuse ;  /* 0x000000065ca97220 */ /* 0x084fe20000410000 */
[-C--:B------:R-:W-:Y:S01]  /*f270*/  FMUL.FTZ R158, R48, R6.reuse ;  /* 0x00000006309e7220 */ /* 0x080fe20000410000 */
[----:B------:R-:W-:-:S09]  /*f280*/  FMUL.FTZ R157, R44, R6 ;  /* 0x000000062c9d7220 */ /* 0x000fd20000410000 */
[----:B------:R-:W2:Y:S01]  /*f290*/  @P3 MUFU.RCP R3, R10 ;  /* 0x0000000a00033308 */ /* 0x000ea20000001000 */
[----:B------:R-:W-:Y:S01]  /*f2a0*/  @P3 FMUL.FTZ R20, R0, 0.69314718246459960938 ;  /* 0x3f31721800143820 */ /* 0x000fe20000410000 */
[-C--:B------:R-:W-:Y:S01]  /*f2b0*/  FMUL.FTZ R24, R24, R6.reuse ;  /* 0x0000000618187220 */ /* 0x080fe20000410000 */
[-C--:B------:R-:W-:Y:S01]  /*f2c0*/  FMUL.FTZ R25, R25, R6.reuse ;  /* 0x0000000619197220 */ /* 0x080fe20000410000 */
[-C--:B------:R-:W-:Y:S01]  /*f2d0*/  FMUL.FTZ R28, R28, R6.reuse ;  /* 0x000000061c1c7220 */ /* 0x080fe20000410000 */
[----:B-1----:R-:W-:Y:S01]  /*f2e0*/  @P2 FMUL.FTZ R21, R21, 0.69314718246459960938 ;  /* 0x3f31721815152820 */ /* 0x002fe20000410000 */
        /* <DEDUP_REMOVED lines=127> */
.L_x_13982:
        /* <DEDUP_REMOVED lines=28> */
[----:B------:R-:W4:Y:S01]  /*fca0*/  LDC R0, c[0x0][0xbe8] ;  /* 0x0002fa00ff007b82 */ /* 0x000f220000000800 */
        /* <DEDUP_REMOVED lines=18> */
[----:B--2---:R-:W-:-:S03]  /*fdd0*/  IMAD.WIDE R146, R8, 0x2, R20 ;  /* 0x0000000208927825 */ /* 0x004fc600078e0214 */
[C---:B------:R-:W-:Y:S02]  /*fde0*/  IADD3 R5, P1, R146.reuse, 0x20, RZ ;  /* 0x0000002092057810 */ /* 0x040fe40007f3e0ff */
[C---:B------:R-:W-:Y:S02]  /*fdf0*/  IADD3 R8, P2, R146.reuse, 0x40, RZ ;  /* 0x0000004092087810 */ /* 0x040fe40007f5e0ff */
[----:B------:R-:W-:Y:S01]  /*fe00*/  LOP3.LUT R102, R5, 0x380, RZ, 0xc0, !PT ;  /* 0x0000038005667812 */ /* 0x000fe200078ec0ff */
[--C-:B------:R-:W-:Y:S01]  /*fe10*/  IMAD.X R51, RZ, RZ, R147.reuse, P1 ;  /* 0x000000ffff337224 */ /* 0x100fe200008e0693 */
[----:B-----5:R-:W-:Y:S01]  /*fe20*/  IADD3 R38, P3, R146, 0x60, RZ ;  /* 0x0000006092267810 */ /* 0x020fe20007f7e0ff */
[--C-:B------:R-:W-:Y:S01]  /*fe30*/  IMAD.X R99, RZ, RZ, R147.reuse, P2 ;  /* 0x000000ffff637224 */ /* 0x100fe200010e0693 */
[----:B------:R-:W-:Y:S02]  /*fe40*/  LOP3.LUT R50, R8, 0x380, RZ, 0xc0, !PT ;  /* 0x0000038008327812 */ /* 0x000fe400078ec0ff */
[----:B------:R-:W-:Y:S01]  /*fe50*/  SHF.R.U64 R102, R102, 0x3, RZ ;  /* 0x0000000366667819 */ /* 0x000fe200000012ff */
[----:B------:R-:W-:Y:S01]  /*fe60*/  IMAD.X R103, RZ, RZ, R147, P3 ;  /* 0x000000ffff677224 */ /* 0x000fe200018e0693 */
[----:B------:R-:W-:-:S02]  /*fe70*/  IADD3 R46, P4, R146, 0x4000, RZ ;  /* 0x00004000922e7810 */ /* 0x000fc40007f9e0ff */
[----:B------:R-:W-:Y:S02]  /*fe80*/  LOP3.LUT R98, R38, 0x380, RZ, 0xc0, !PT ;  /* 0x0000038026627812 */ /* 0x000fe400078ec0ff */
[----:B------:R-:W-:Y:S01]  /*fe90*/  SHF.R.U64 R181, R50, 0x3, RZ ;  /* 0x0000000332b57819 */ /* 0x000fe200000012ff */
[--C-:B------:R-:W-:Y:S01]  /*fea0*/  IMAD.X R107, RZ, RZ, R147.reuse, P4 ;  /* 0x000000ffff6b7224 */ /* 0x100fe200020e0693 */
[----:B-1----:R-:W-:Y:S02]  /*feb0*/  IADD3 R92, P5, R146, 0x4020, RZ ;  /* 0x00004020925c7810 */ /* 0x002fe40007fbe0ff */
[----:B------:R-:W-:Y:S02]  /*fec0*/  LOP3.LUT R50, R102, R5, RZ, 0x3c, !PT ;  /* 0x0000000566327212 */ /* 0x000fe400078e3cff */
[----:B------:R-:W-:Y:S01]  /*fed0*/  LOP3.LUT R5, R46, 0x380, RZ, 0xc0, !PT ;  /* 0x000003802e057812 */ /* 0x000fe200078ec0ff */
[----:B------:R-:W-:Y:S01]  /*fee0*/  IMAD.X R111, RZ, RZ, R147, P5 ;  /* 0x000000ffff6f7224 */ /* 0x000fe200028e0693 */
[----:B------:R-:W-:-:S02]  /*fef0*/  SHF.R.U64 R183, R98, 0x3, RZ ;  /* 0x0000000362b77819 */ /* 0x000fc400000012ff */
[C---:B------:R-:W-:Y:S02]  /*ff00*/  IADD3 R122, P2, R146.reuse, 0x8000, RZ ;  /* 0x00008000927a7810 */ /* 0x040fe40007f5e0ff */
[----:B------:R-:W-:Y:S02]  /*ff10*/  LOP3.LUT R98, R181, R8, RZ, 0x3c, !PT ;  /* 0x00000008b5627212 */ /* 0x000fe400078e3cff */
[----:B------:R-:W-:Y:S01]  /*ff20*/  IADD3 R114, P0, R146, 0x4040, RZ ;  /* 0x0000404092727810 */ /* 0x000fe20007f1e0ff */
[--C-:B------:R-:W-:Y:S01]  /*ff30*/  IMAD.X R123, RZ, RZ, R147.reuse, P2 ;  /* 0x000000ffff7b7224 */ /* 0x100fe200010e0693 */
[----:B------:R-:W-:Y:S02]  /*ff40*/  LOP3.LUT R181, R92, 0x380, RZ, 0xc0, !PT ;  /* 0x000003805cb57812 */ /* 0x000fe400078ec0ff */
[----:B------:R-:W-:Y:S01]  /*ff50*/  IADD3 R118, P1, R146, 0x4060, RZ ;  /* 0x0000406092767810 */ /* 0x000fe20007f3e0ff */
[----:B------:R-:W-:Y:S01]  /*ff60*/  IMAD.X R115, RZ, RZ, R147, P0 ;  /* 0x000000ffff737224 */ /* 0x000fe200000e0693 */
[----:B------:R-:W-:-:S02]  /*ff70*/  SHF.R.U64 R5, R5, 0x3, RZ ;  /* 0x0000000305057819 */ /* 0x000fc400000012ff */
[C---:B------:R-:W-:Y:S01]  /*ff80*/  LOP3.LUT R47, R146.reuse, 0x380, RZ, 0xc0, !PT ;  /* 0x00000380922f7812 */ /* 0x040fe200078ec0ff */
[--C-:B------:R-:W-:Y:S01]  /*ff90*/  IMAD.X R119, RZ, RZ, R147.reuse, P1 ;  /* 0x000000ffff777224 */ /* 0x100fe200008e0693 */
[----:B------:R-:W-:Y:S02]  /*ffa0*/  IADD3 R126, P3, R146, 0x8020, RZ ;  /* 0x00008020927e7810 */ /* 0x000fe40007f7e0ff */
[----:B------:R-:W-:Y:S02]  /*ffb0*/  LOP3.LUT R102, R183, R38, RZ, 0x3c, !PT ;  /* 0x00000026b7667212 */ /* 0x000fe400078e3cff */
[----:B------:R-:W-:Y:S01]  /*ffc0*/  LOP3.LUT R183, R114, 0x380, RZ, 0xc0, !PT ;  /* 0x0000038072b77812 */ /* 0x000fe200078ec0ff */
[----:B------:R-:W-:Y:S01]  /*ffd0*/  IMAD.X R127, RZ, RZ, R147, P3 ;  /* 0x000000ffff7f7224 */ /* 0x000fe200018e0693 */
[----:B------:R-:W-:Y:S02]  /*ffe0*/  SHF.R.U64 R181, R181, 0x3, RZ ;  /* 0x00000003b5b57819 */ /* 0x000fe400000012ff */
[----:B------:R-:W-:-:S02]  /*fff0*/  IADD3 R151, P2, R146, 0xc040, RZ ;  /* 0x0000c04092977810 */ /* 0x000fc40007f5e0ff */
[----:B------:R-:W-:Y:S02]  /*10000*/  LOP3.LUT R185, R118, 0x380, RZ, 0xc0, !PT ;  /* 0x0000038076b97812 */ /* 0x000fe400078ec0ff */
[----:B------:R-:W-:Y:S01]  /*10010*/  LOP3.LUT R106, R5, R46, RZ, 0x3c, !PT ;  /* 0x0000002e056a7212 */ /* 0x000fe200078e3cff */
[----:B------:R-:W-:Y:S01]  /*10020*/  IMAD.X R39, RZ, RZ, R147, P2 ;  /* 0x000000ffff277224 */ /* 0x000fe200010e0693 */
[----:B------:R-:W-:Y:S02]  /*10030*/  SHF.R.U64 R47, R47, 0x3, RZ ;  /* 0x000000032f2f7819 */ /* 0x000fe400000012ff */
[----:B------:R-:W-:Y:S02]  /*10040*/  LOP3.LUT R5, R122, 0x380, RZ, 0xc0, !PT ;  /* 0x000003807a057812 */ /* 0x000fe400078ec0ff */
[----:B------:R-:W-:Y:S02]  /*10050*/  SHF.R.U64 R183, R183, 0x3, RZ ;  /* 0x00000003b7b77819 */ /* 0x000fe400000012ff */
[----:B------:R-:W-:-:S02]  /*10060*/  LOP3.LUT R110, R181, R92, RZ, 0x3c, !PT ;  /* 0x0000005cb56e7212 */ /* 0x000fc400078e3cff */
[C---:B------:R-:W-:Y:S02]  /*10070*/  IADD3 R130, P4, R146.reuse, 0x8040, RZ ;  /* 0x0000804092827810 */ /* 0x040fe40007f9e0ff */
        /* <DEDUP_REMOVED lines=8> */
[----:B------:R-:W-:Y:S01]  /*10100*/  IMAD.X R143, RZ, RZ, R147, P1 ;  /* 0x000000ffff8f7224 */ /* 0x000fe200008e0693 */
[----:B------:R-:W-:-:S02]  /*10110*/  LOP3.LUT R181, R126, 0x380, RZ, 0xc0, !PT ;  /* 0x000003807eb57812 */ /* 0x000fc400078ec0ff */
[----:B------:R-:W-:Y:S02]  /*10120*/  LOP3.LUT R8, R151, 0x380, RZ, 0xc0, !PT ;  /* 0x0000038097087812 */ /* 0x000fe400078ec0ff */
[----:B------:R-:W-:Y:S01]  /*10130*/  LOP3.LUT R146, R47, R146, RZ, 0x3c, !PT ;  /* 0x000000922f927212 */ /* 0x000fe200078e3cff */
[----:B------:R-:W-:Y:S01]  /*10140*/  IMAD.X R47, RZ, RZ, R147, P3 ;  /* 0x000000ffff2f7224 */ /* 0x000fe200018e0693 */
[----:B------:R-:W-:Y:S02]  /*10150*/  SHF.R.U64 R5, R5, 0x3, RZ ;  /* 0x0000000305057819 */ /* 0x000fe400000012ff */
[----:B------:R-:W-:Y:S02]  /*10160*/  LOP3.LUT R114, R183, R114, RZ, 0x3c, !PT ;  /* 0x00000072b7727212 */ /* 0x000fe400078e3cff */
[----:B------:R-:W-:Y:S02]  /*10170*/  LOP3.LUT R118, R185, R118, RZ, 0x3c, !PT ;  /* 0x00000076b9767212 */ /* 0x000fe400078e3cff */
[----:B------:R-:W-:-:S02]  /*10180*/  LOP3.LUT R183, R130, 0x380, RZ, 0xc0, !PT ;  /* 0x0000038082b77812 */ /* 0x000fc400078ec0ff */
[----:B------:R-:W-:Y:S02]  /*10190*/  SHF.R.U64 R181, R181, 0x3, RZ ;  /* 0x00000003b5b57819 */ /* 0x000fe400000012ff */
[----:B------:R-:W-:Y:S02]  /*101a0*/  SHF.R.U64 R8, R8, 0x3, RZ ;  /* 0x0000000308087819 */ /* 0x000fe400000012ff */
[----:B------:R-:W-:Y:S02]  /*101b0*/  LOP3.LUT R185, R134, 0x380, RZ, 0xc0, !PT ;  /* 0x0000038086b97812 */ /* 0x000fe400078ec0ff */
[----:B------:R-:W-:Y:S02]  /*101c0*/  LOP3.LUT R122, R5, R122, RZ, 0x3c, !PT ;  /* 0x0000007a057a7212 */ /* 0x000fe400078e3cff */
[----:B------:R-:W-:Y:S02]  /*101d0*/  MOV R146, R146 ;  /* 0x0000009200927202 */ /* 0x000fe40000000f00 */
[----:B------:R-:W-:-:S02]  /*101e0*/  LOP3.LUT R5, R138, 0x380, RZ, 0xc0, !PT ;  /* 0x000003808a057812 */ /* 0x000fc400078ec0ff */
[----:B------:R-:W-:Y:S01]  /*101f0*/  MOV R50, R50 ;  /* 0x0000003200327202 */ /* 0x000fe20000000f00 */
[----:B------:R1:W-:Y:S01]  /*10200*/  STSM.16.M88.4 [R146], R24 ;  /* 0x0000001892007844 */ /* 0x0003e20000000200 */
[----:B------:R-:W-:Y:S02]  /*10210*/  SHF.R.U64 R183, R183, 0x3, RZ ;  /* 0x00000003b7b77819 */ /* 0x000fe400000012ff */
[----:B------:R-:W-:Y:S01]  /*10220*/  LOP3.LUT R126, R181, R126, RZ, 0x3c, !PT ;  /* 0x0000007eb57e7212 */ /* 0x000fe200078e3cff */
[----:B------:R2:W-:Y:S01]  /*10230*/  STSM.16.M88.4 [R50], R32 ;  /* 0x0000002032007844 */ /* 0x0005e20000000200 */
[----:B------:R-:W-:Y:S02]  /*10240*/  LOP3.LUT R38, R8, R151, RZ, 0x3c, !PT ;  /* 0x0000009708267212 */ /* 0x000fe400078e3cff */
[----:B------:R-:W-:Y:S02]  /*10250*/  MOV R98, R98 ;  /* 0x0000006200627202 */ /* 0x000fe40000000f00 */
[----:B------:R-:W-:-:S02]  /*10260*/  SHF.R.U64 R185, R185, 0x3, RZ ;  /* 0x00000003b9b97819 */ /* 0x000fc400000012ff */
[----:B------:R-:W-:Y:S01]  /*10270*/  LOP3.LUT R181, R142, 0x380, RZ, 0xc0, !PT ;  /* 0x000003808eb57812 */ /* 0x000fe200078ec0ff */
[----:B------:R3:W-:Y:S01]  /*10280*/  STSM.16.M88.4 [R98], R40 ;  /* 0x0000002862007844 */ /* 0x0007e20000000200 */
[----:B------:R-:W-:Y:S02]  /*10290*/  MOV R102, R102 ;  /* 0x0000006600667202 */ /* 0x000fe40000000f00 */
[----:B------:R-:W-:Y:S02]  /*102a0*/  F2FP.F16.F32.PACK_AB R8, R49, R158 ;  /* 0x0000009e3108723e */ /* 0x000fe400000000ff */
[----:B------:R-:W-:Y:S02]  /*102b0*/  SHF.R.U64 R5, R5, 0x3, RZ ;  /* 0x0000000305057819 */ /* 0x000fe400000012ff */
[----:B------:R-:W-:Y:S01]  /*102c0*/  MOV R106, R106 ;  /* 0x0000006a006a7202 */ /* 0x000fe20000000f00 */
[----:B------:R0:W-:Y:S01]  /*102d0*/  STSM.16.M88.4 [R102], R8 ;  /* 0x0000000866007844 */ /* 0x0001e20000000200 */
[----:B------:R-:W-:-:S02]  /*102e0*/  LOP3.LUT R46, R179, 0x380, RZ, 0xc0, !PT ;  /* 0x00000380b32e7812 */ /* 0x000fc400078ec0ff */
[----:B------:R-:W-:Y:S01]  /*102f0*/  MOV R110, R110 ;  /* 0x0000006e006e7202 */ /* 0x000fe20000000f00 */
[----:B------:R4:W-:Y:S01]  /*10300*/  STSM.16.M88.4 [R106], R12 ;  /* 0x0000000c6a007844 */ /* 0x0009e20000000200 */
[----:B-1----:R-:W-:Y:S02]  /*10310*/  F2FP.F16.F32.PACK_AB R24, R65, R162 ;  /* 0x000000a24118723e */ /* 0x002fe400000000ff */
[----:B------:R-:W-:Y:S02]  /*10320*/  F2FP.F16.F32.PACK_AB R25, R67, R66 ;  /* 0x000000424319723e */ /* 0x000fe400000000ff */
[----:B------:R-:W-:Y:S02]  /*10330*/  F2FP.F16.F32.PACK_AB R26, R69, R163 ;  /* 0x000000a3451a723e */ /* 0x000fe400000000ff */
[----:B------:R-:W-:Y:S02]  /*10340*/  F2FP.F16.F32.PACK_AB R27, R71, R70 ;  /* 0x00000046471b723e */ /* 0x000fe400000000ff */
[----:B------:R-:W-:-:S02]  /*10350*/  LOP3.LUT R130, R183, R130, RZ, 0x3c, !PT ;  /* 0x00000082b7827212 */ /* 0x000fc400078e3cff */
[----:B------:R-:W-:Y:S01]  /*10360*/  MOV R114, R114 ;  /* 0x0000007200727202 */ /* 0x000fe20000000f00 */
[----:B------:R1:W-:Y:S01]  /*10370*/  STSM.16.M88.4 [R110], R24 ;  /* 0x000000186e007844 */ /* 0x0003e20000000200 */
[----:B------:R-:W-:Y:S02]  /*10380*/  LOP3.LUT R134, R185, R134, RZ, 0x3c, !PT ;  /* 0x00000086b9867212 */ /* 0x000fe400078e3cff */
[----:B------:R-:W-:Y:S01]  /*10390*/  SHF.R.U64 R181, R181, 0x3, RZ ;  /* 0x00000003b5b57819 */ /* 0x000fe200000012ff */
[----:B------:R1:W-:Y:S01]  /*103a0*/  STSM.16.M88.4 [R114], R28 ;  /* 0x0000001c72007844 */ /* 0x0003e20000000200 */
[----:B------:R-:W-:Y:S02]  /*103b0*/  MOV R118, R118 ;  /* 0x0000007600767202 */ /* 0x000fe40000000f00 */
[----:B------:R-:W-:Y:S02]  /*103c0*/  MOV R44, R38 ;  /* 0x00000026002c7202 */ /* 0x000fe40000000f00 */
[----:B--2---:R-:W-:-:S02]  /*103d0*/  F2FP.F16.F32.PACK_AB R32, R81, R166 ;  /* 0x000000a65120723e */ /* 0x004fc400000000ff */
[----:B------:R-:W-:Y:S02]  /*103e0*/  F2FP.F16.F32.PACK_AB R33, R83, R82 ;  /* 0x000000525321723e */ /* 0x000fe400000000ff */
[----:B------:R-:W-:Y:S02]  /*103f0*/  F2FP.F16.F32.PACK_AB R34, R85, R167 ;  /* 0x000000a75522723e */ /* 0x000fe400000000ff */
[----:B------:R-:W-:Y:S02]  /*10400*/  F2FP.F16.F32.PACK_AB R35, R87, R86 ;  /* 0x000000565723723e */ /* 0x000fe400000000ff */
[----:B------:R-:W-:Y:S02]  /*10410*/  LOP3.LUT R138, R5, R138, RZ, 0x3c, !PT ;  /* 0x0000008a058a7212 */ /* 0x000fe400078e3cff */
[----:B------:R-:W-:Y:S01]  /*10420*/  MOV R122, R122 ;  /* 0x0000007a007a7202 */ /* 0x000fe20000000f00 */
[----:B------:R-:W-:Y:S01]  /*10430*/  STSM.16.M88.4 [R118], R32 ;  /* 0x0000002076007844 */ /* 0x000fe20000000200 */
[----:B------:R-:W-:-:S02]  /*10440*/  F2FP.F16.F32.PACK_AB R38, R4, R169 ;  /* 0x000000a90426723e */ /* 0x000fc400000000ff */
[----:B------:R-:W-:Y:S02]  /*10450*/  F2FP.F16.F32.PACK_AB R39, R54, R52 ;  /* 0x000000343627723e */ /* 0x000fe400000000ff */
[----:B------:R-:W-:Y:S02]  /*10460*/  SHF.R.U64 R46, R46, 0x3, RZ ;  /* 0x000000032e2e7819 */ /* 0x000fe400000012ff */
[----:B------:R-:W-:Y:S01]  /*10470*/  MOV R126, R126 ;  /* 0x0000007e007e7202 */ /* 0x000fe20000000f00 */
[----:B------:R-:W-:Y:S01]  /*10480*/  STSM.16.M88.4 [R122], R36 ;  /* 0x000000247a007844 */ /* 0x000fe20000000200 */
[----:B---3--:R-:W-:Y:S02]  /*10490*/  F2FP.F16.F32.PACK_AB R40, R97, R170 ;  /* 0x000000aa6128723e */ /* 0x008fe400000000ff */
[----:B------:R-:W-:Y:S02]  /*104a0*/  F2FP.F16.F32.PACK_AB R41, R58, R56 ;  /* 0x000000383a29723e */ /* 0x000fe400000000ff */
[----:B------:R-:W-:-:S02]  /*104b0*/  F2FP.F16.F32.PACK_AB R42, R101, R171 ;  /* 0x000000ab652a723e */ /* 0x000fc400000000ff */
[----:B------:R-:W-:Y:S02]  /*104c0*/  F2FP.F16.F32.PACK_AB R43, R62, R60 ;  /* 0x0000003c3e2b723e */ /* 0x000fe400000000ff */
[----:B------:R-:W-:Y:S02]  /*104d0*/  MOV R130, R130 ;  /* 0x0000008200827202 */ /* 0x000fe40000000f00 */
[----:B0-----:R-:W-:Y:S01]  /*104e0*/  F2FP.F16.F32.PACK_AB R8, R105, R172 ;  /* 0x000000ac6908723e */ /* 0x001fe200000000ff */
[----:B------:R-:W-:Y:S01]  /*104f0*/  STSM.16.M88.4 [R126], R40 ;  /* 0x000000287e007844 */ /* 0x000fe20000000200 */
[----:B------:R-:W-:Y:S02]  /*10500*/  F2FP.F16.F32.PACK_AB R9, R68, R64 ;  /* 0x000000404409723e */ /* 0x000fe400000000ff */
[----:B------:R-:W-:Y:S02]  /*10510*/  F2FP.F16.F32.PACK_AB R10, R109, R173 ;  /* 0x000000ad6d0a723e */ /* 0x000fe400000000ff */
[----:B------:R-:W-:Y:S01]  /*10520*/  F2FP.F16.F32.PACK_AB R11, R76, R72 ;  /* 0x000000484c0b723e */ /* 0x000fe200000000ff */
[----:B------:R-:W-:Y:S01]  /*10530*/  IMAD.MOV.U32 R76, RZ, RZ, RZ ;  /* 0x000000ffff4c7224 */ /* 0x000fe200078e00ff */
[----:B------:R-:W-:-:S02]  /*10540*/  LOP3.LUT R142, R181, R142, RZ, 0x3c, !PT ;  /* 0x0000008eb58e7212 */ /* 0x000fc400078e3cff */
[----:B------:R-:W-:Y:S01]  /*10550*/  MOV R134, R134 ;  /* 0x0000008600867202 */ /* 0x000fe20000000f00 */
[----:B------:R-:W-:Y:S01]  /*10560*/  STSM.16.M88.4 [R130], R8 ;  /* 0x0000000882007844 */ /* 0x000fe20000000200 */
[----:B----4-:R-:W-:Y:S02]  /*10570*/  F2FP.F16.F32.PACK_AB R12, R113, R174 ;  /* 0x000000ae710c723e */ /* 0x010fe400000000ff */
[----:B------:R-:W-:Y:S02]  /*10580*/  F2FP.F16.F32.PACK_AB R13, R80, R78 ;  /* 0x0000004e500d723e */ /* 0x000fe400000000ff */
[----:B------:R-:W-:Y:S02]  /*10590*/  F2FP.F16.F32.PACK_AB R14, R117, R175 ;  /* 0x000000af750e723e */ /* 0x000fe400000000ff */
[----:B------:R-:W-:Y:S02]  /*105a0*/  F2FP.F16.F32.PACK_AB R15, R88, R84 ;  /* 0x00000054580f723e */ /* 0x000fe400000000ff */
[----:B------:R-:W-:-:S02]  /*105b0*/  MOV R5, R138 ;  /* 0x0000008a00057202 */ /* 0x000fc40000000f00 */
[----:B-1----:R-:W-:Y:S01]  /*105c0*/  F2FP.F16.F32.PACK_AB R24, R121, R176 ;  /* 0x000000b07918723e */ /* 0x002fe200000000ff */
[----:B------:R-:W-:Y:S01]  /*105d0*/  STSM.16.M88.4 [R134], R12 ;  /* 0x0000000c86007844 */ /* 0x000fe20000000200 */
[----:B------:R-:W-:Y:S02]  /*105e0*/  F2FP.F16.F32.PACK_AB R25, R100, R96 ;  /* 0x000000606419723e */ /* 0x000fe400000000ff */
[----:B------:R-:W-:Y:S02]  /*105f0*/  F2FP.F16.F32.PACK_AB R26, R125, R177 ;  /* 0x000000b17d1a723e */ /* 0x000fe400000000ff */
[----:B------:R-:W-:Y:S02]  /*10600*/  F2FP.F16.F32.PACK_AB R27, R108, R104 ;  /* 0x000000686c1b723e */ /* 0x000fe400000000ff */
[----:B------:R-:W-:Y:S02]  /*10610*/  LOP3.LUT R46, R46, R179, RZ, 0x3c, !PT ;  /* 0x000000b32e2e7212 */ /* 0x000fe400078e3cff */
[----:B------:R-:W-:Y:S01]  /*10620*/  ISETP.NE.U32.AND P0, PT, RZ, UR4, PT ;  /* 0x00000004ff007c0c */ /* 0x000fe2000bf05070 */
[----:B------:R0:W-:Y:S01]  /*10630*/  STSM.16.M88.4 [R5], R24 ;  /* 0x0000001805007844 */ /* 0x0001e20000000200 */
[----:B------:R-:W-:-:S02]  /*10640*/  IADD3 R4, P1, R228, UR4, RZ ;  /* 0x00000004e4047c10 */ /* 0x000fc4000ff3e0ff */
[----:B------:R-:W-:Y:S02]  /*10650*/  MOV R142, R142 ;  /* 0x0000008e008e7202 */ /* 0x000fe40000000f00 */
[----:B------:R-:W-:Y:S02]  /*10660*/  F2FP.F16.F32.PACK_AB R28, R129, R178 ;  /* 0x000000b2811c723e */ /* 0x000fe400000000ff */
[----:B------:R-:W-:Y:S02]  /*10670*/  F2FP.F16.F32.PACK_AB R29, R116, R112 ;  /* 0x00000070741d723e */ /* 0x000fe400000000ff */
        /* <DEDUP_REMOVED lines=9> */
[----:B------:R-:W-:Y:S02]  /*10710*/  ISETP.NE.AND.EX P0, PT, RZ, UR5, PT, P0 ;  /* 0x00000005ff007c0c */ /* 0x000fe4000bf05300 */
[----:B0-----:R-:W-:Y:S01]  /*10720*/  IADD3.X R5, R229, UR5, RZ, P1, !PT ;  /* 0x00000005e5057c10 */ /* 0x001fe20008ffe4ff */
[----:B------:R-:W-:Y:S01]  /*10730*/  ULDC.64 UR4, c[0x0][0xc08] ;  /* 0x0003020000047ab9 */ /* 0x000fe20000000a00 */
[----:B------:R1:W-:Y:S01]  /*10740*/  STSM.16.M88.4 [R46], R144 ;  /* 0x000000902e007844 */ /* 0x0003e20000000200 */
[----:B------:R-:W-:Y:S01]  /*10750*/  BAR.SYNC.DEFER_BLOCKING 0x1, 0x100 ;  /* 0x0044000000007b1d */ /* 0x000fe20000010000 */
[----:B------:R-:W-:-:S04]  /*10760*/  ISETP.NE.U32.AND P2, PT, RZ, UR4, PT ;  /* 0x00000004ff007c0c */ /* 0x000fc8000bf45070 */
[----:B------:R-:W-:-:S13]  /*10770*/  ISETP.NE.AND.EX P2, PT, RZ, UR5, PT, P2 ;  /* 0x00000005ff007c0c */ /* 0x000fda000bf45320 */
[----:B------:R-:W-:Y:S01]  /*10780*/  @P2 IADD3 R228, P3, R228, UR4, RZ ;  /* 0x00000004e4e42c10 */ /* 0x000fe2000ff7e0ff */
[----:B------:R-:W-:Y:S02]  /*10790*/  ULDC UR4, c[0x0][0xa88] ;  /* 0x0002a20000047ab9 */ /* 0x000fe40000000800 */
[----:B------:R-:W-:Y:S01]  /*107a0*/  IMAD.U32 R11, RZ, RZ, UR4 ;  /* 0x00000004ff0b7e24 */ /* 0x000fe2000f8e00ff */
[----:B------:R-:W-:Y:S01]  /*107b0*/  @P2 IADD3.X R229, R229, UR5, RZ, P3, !PT ;  /* 0x00000005e5e52c10 */ /* 0x000fe20009ffe4ff */
[----:B------:R1:W5:Y:S01]  /*107c0*/  @P0 LDG.E R76, desc[UR40][R4.64] ;  /* 0x00000028044c0981 */ /* 0x000362000c1e1900 */
[----:B------:R-:W-:Y:S01]  /*107d0*/  ISETP.NE.AND P1, PT, R0, 0x1, PT ;  /* 0x000000010000780c */ /* 0x000fe20003f25270 */
[----:B------:R-:W-:Y:S02]  /*107e0*/  IMAD.IADD R27, R217, 0x1, R210 ;  /* 0x00000001d91b7824 */ /* 0x000fe400078e02d2 */
        /* <DEDUP_REMOVED lines=8> */
.L_x_14050:
[----:B------:R-:W3:Y:S01]  /*10870*/  LDL R14, [R1+0x1c] ;  /* 0x00001c00010e7983 */ /* 0x000ee20000100800 */
[----:B------:R-:W-:Y:S01]  /*10880*/  SHF.R.S32.HI R3, RZ, 0x1f, R226 ;  /* 0x0000001fff037819 */ /* 0x000fe200000114e2 */
[----:B0-----:R-:W-:Y:S01]  /*10890*/  @P1 IMAD.HI.U32 R4, R27, R8, RZ ;  /* 0x000000081b041227 */ /* 0x001fe200078e00ff */
[----:B------:R-:W-:Y:S01]  /*108a0*/  ULDC.64 UR4, c[0x0][0xb90] ;  /* 0x0002e40000047ab9 */ /* 0x000fe20000000a00 */
[----:B-----5:R-:W-:Y:S01]  /*108b0*/  SHF.R.S32.HI R77, RZ, 0x1f, R76 ;  /* 0x0000001fff4d7819 */ /* 0x020fe2000001144c */
[----:B------:R-:W0:Y:S01]  /*108c0*/  S2R R30, SR_TID.X ;  /* 0x00000000001e7919 */ /* 0x000e220000002100 */
[----:B------:R-:W-:Y:S01]  /*108d0*/  IMAD R13, R3, UR4, RZ ;  /* 0x00000004030d7c24 */ /* 0x000fe2000f8e02ff */
[----:B------:R-:W-:Y:S01]  /*108e0*/  MOV R9, R27 ;  /* 0x0000001b00097202 */ /* 0x000fe20000000f00 */
[----:B------:R-:W-:Y:S01]  /*108f0*/  IMAD R78, R11, R0, RZ ;  /* 0x000000000b4e7224 */ /* 0x000fe200078e02ff */
[----:B--2---:R-:W-:Y:S01]  /*10900*/  @P1 SHF.R.U32.HI R9, RZ, R15, R4 ;  /* 0x0000000fff091219 */ /* 0x004fe20000011604 */
[----:B------:R-:W-:Y:S01]  /*10910*/  IMAD.WIDE.U32 R4, R226, UR4, R76 ;  /* 0x00000004e2047c25 */ /* 0x000fe2000f8e004c */
[----:B------:R-:W-:Y:S01]  /*10920*/  SEL R236, R236, RZ, !P0 ;  /* 0x000000ffecec7207 */ /* 0x000fe20004000000 */
[----:B------:R-:W1:Y:S01]  /*10930*/  @P1 LDC R79, c[0x0][0xbec] ;  /* 0x0002fb00ff4f1b82 */ /* 0x000e620000000800 */
[----:B------:R-:W-:Y:S01]  /*10940*/  SEL R230, R230, RZ, !P0 ;  /* 0x000000ffe6e67207 */ /* 0x000fe20004000000 */
[----:B------:R-:W-:Y:S01]  /*10950*/  IMAD R13, R226, UR5, R13 ;  /* 0x00000005e20d7c24 */ /* 0x000fe2000f8e020d */
[----:B------:R-:W-:Y:S01]  /*10960*/  ULDC.64 UR4, c[0x0][0xb98] ;  /* 0x0002e60000047ab9 */ /* 0x000fe20000000a00 */
[----:B------:R-:W-:-:S02]  /*10970*/  IMAD.MOV R25, RZ, RZ, -R9 ;  /* 0x000000ffff197224 */ /* 0x000fc400078e0a09 */
[----:B------:R-:W-:Y:S02]  /*10980*/  IMAD.IADD R5, R5, 0x1, R13 ;  /* 0x0000000105057824 */ /* 0x000fe400078e020d */
        /* <DEDUP_REMOVED lines=17> */
[----:B------:R-:W-:-:S02]  /*10aa0*/  LOP3.LUT R8, R9, 0x380, RZ, 0xc0, !PT ;  /* 0x0000038009087812 */ /* 0x000fc400078ec0ff */
[----:B------:R-:W-:Y:S01]  /*10ab0*/  SHF.R.S32.HI R26, RZ, 0x1f, R30 ;  /* 0x0000001fff1a7819 */ /* 0x000fe2000001141e */
        /* <DEDUP_REMOVED lines=9> */
[----:B------:R-:W-:Y:S01]  /*10b50*/  ULDC.64 UR4, c[0x0][0xaa0] ;  /* 0x0002a80000047ab9 */ /* 0x000fe20000000a00 */
[----:B------:R-:W-:Y:S01]  /*10b60*/  LOP3.LUT R12, R13, 0x380, RZ, 0xc0, !PT ;  /* 0x000003800d0c7812 */ /* 0x000fe200078ec0ff */
[----:B------:R-:W0:Y:S01]  /*10b70*/  SHFL.IDX PT, R51, R4, RZ, 0x1c1f ;  /* 0x001c1fff04337589 */ /* 0x000e2200000e0000 */
[----:B------:R-:W-:Y:S01]  /*10b80*/  LOP3.LUT R8, R8, R9, RZ, 0x3c, !PT ;  /* 0x0000000908087212 */ /* 0x000fe200078e3cff */
[----:B------:R-:W-:Y:S01]  /*10b90*/  IMAD.X R9, RZ, RZ, R21, P2 ;  /* 0x000000ffff097224 */ /* 0x000fe200010e0615 */
[----:B------:R-:W-:Y:S01]  /*10ba0*/  LOP3.LUT R28, R29, 0x380, RZ, 0xc0, !PT ;  /* 0x000003801d1c7812 */ /* 0x000fe200078ec0ff */
[----:B------:R-:W-:Y:S01]  /*10bb0*/  SHFL.IDX PT, R54, R10, 0x1, 0x1c1f ;  /* 0x003c1f000a367f89 */ /* 0x000fe200000e0000 */
[----:B------:R-:W-:-:S02]  /*10bc0*/  SHF.R.U64 R12, R12, 0x3, RZ ;  /* 0x000000030c0c7819 */ /* 0x000fc400000012ff */
[----:B------:R-:W-:Y:S01]  /*10bd0*/  IADD3 R37, P2, R20, 0x6000, RZ ;  /* 0x0000600014257810 */ /* 0x000fe20007f5e0ff */
[----:B------:R4:W1:Y:S01]  /*10be0*/  SHFL.IDX PT, R55, R4, 0x1, 0x1c1f ;  /* 0x003c1f0004377f89 */ /* 0x00086200000e0000 */
[----:B------:R-:W-:Y:S02]  /*10bf0*/  SHF.R.U64 R28, R28, 0x3, RZ ;  /* 0x000000031c1c7819 */ /* 0x000fe400000012ff */
[----:B------:R-:W-:Y:S01]  /*10c00*/  LOP3.LUT R12, R12, R13, RZ, 0x3c, !PT ;  /* 0x0000000d0c0c7212 */ /* 0x000fe200078e3cff */
[----:B------:R-:W-:Y:S01]  /*10c10*/  IMAD.X R13, RZ, RZ, R21, P3 ;  /* 0x000000ffff0d7224 */ /* 0x000fe200018e0615 */
[----:B------:R-:W-:Y:S02]  /*10c20*/  LOP3.LUT R36, R37, 0x380, RZ, 0xc0, !PT ;  /* 0x0000038025247812 */ /* 0x000fe400078ec0ff */
[C---:B------:R-:W-:Y:S02]  /*10c30*/  IADD3 R41, P3, R20.reuse, 0x7000, RZ ;  /* 0x0000700014297810 */ /* 0x040fe40007f7e0ff */
[----:B------:R-:W-:-:S02]  /*10c40*/  IADD3 R25, P5, R20, 0x3000, RZ ;  /* 0x0000300014197810 */ /* 0x000fc40007fbe0ff */
[----:B------:R-:W-:Y:S01]  /*10c50*/  LOP3.LUT R28, R28, R29, RZ, 0x3c, !PT ;  /* 0x0000001d1c1c7212 */ /* 0x000fe200078e3cff */
[----:B------:R-:W-:Y:S01]  /*10c60*/  IMAD.X R29, RZ, RZ, R21, P0 ;  /* 0x000000ffff1d7224 */ /* 0x000fe200000e0615 */
[----:B------:R-:W-:Y:S02]  /*10c70*/  SHF.R.U64 R36, R36, 0x3, RZ ;  /* 0x0000000324247819 */ /* 0x000fe400000012ff */
[----:B------:R-:W-:Y:S02]  /*10c80*/  IADD3 R49, P0, R20, 0x9000, RZ ;  /* 0x0000900014317810 */ /* 0x000fe40007f1e0ff */
[----:B------:R-:W-:Y:S02]  /*10c90*/  LOP3.LUT R40, R41, 0x380, RZ, 0xc0, !PT ;  /* 0x0000038029287812 */ /* 0x000fe400078ec0ff */
[----:B------:R-:W-:Y:S02]  /*10ca0*/  LEA.HI R26, R26, R30, RZ, 0x7 ;  /* 0x0000001e1a1a7211 */ /* 0x000fe400078f38ff */
[----:B------:R-:W-:-:S02]  /*10cb0*/  LOP3.LUT R24, R25, 0x380, RZ, 0xc0, !PT ;  /* 0x0000038019187812 */ /* 0x000fc400078ec0ff */
[----:B------:R-:W-:Y:S02]  /*10cc0*/  LOP3.LUT R32, R33, 0x380, RZ, 0xc0, !PT ;  /* 0x0000038021207812 */ /* 0x000fe400078ec0ff */
[----:B------:R-:W-:Y:S01]  /*10cd0*/  LOP3.LUT R36, R36, R37, RZ, 0x3c, !PT ;  /* 0x0000002524247212 */ /* 0x000fe200078e3cff */
[----:B------:R-:W-:Y:S01]  /*10ce0*/  IMAD.X R37, RZ, RZ, R21, P2 ;  /* 0x000000ffff257224 */ /* 0x000fe200010e0615 */
[----:B------:R-:W-:Y:S02]  /*10cf0*/  LOP3.LUT R48, R49, 0x380, RZ, 0xc0, !PT ;  /* 0x0000038031307812 */ /* 0x000fe400078ec0ff */
[----:B------:R-:W-:Y:S02]  /*10d00*/  SHF.R.U64 R40, R40, 0x3, RZ ;  /* 0x0000000328287819 */ /* 0x000fe400000012ff */
[----:B------:R-:W-:Y:S02]  /*10d10*/  IADD3 R57, P2, R20, 0xb000, RZ ;  /* 0x0000b00014397810 */ /* 0x000fe40007f5e0ff */
[----:B------:R-:W-:-:S02]  /*10d20*/  LOP3.LUT R26, R26, 0xffffff80, RZ, 0xc0, !PT ;  /* 0xffffff801a1a7812 */ /* 0x000fc400078ec0ff */
[----:B------:R-:W-:Y:S02]  /*10d30*/  SHF.R.U64 R24, R24, 0x3, RZ ;  /* 0x0000000318187819 */ /* 0x000fe400000012ff */
[----:B------:R-:W-:Y:S01]  /*10d40*/  SHF.R.U64 R32, R32, 0x3, RZ ;  /* 0x0000000320207819 */ /* 0x000fe200000012ff */
[----:B------:R-:W-:Y:S01]  /*10d50*/  IMAD.IADD R26, R30, 0x1, -R26 ;  /* 0x000000011e1a7824 */ /* 0x000fe200078e0a1a */
[----:B------:R-:W-:Y:S02]  /*10d60*/  SHF.R.U64 R48, R48, 0x3, RZ ;  /* 0x0000000330307819 */ /* 0x000fe400000012ff */
[----:B------:R-:W-:Y:S01]  /*10d70*/  LOP3.LUT R40, R40, R41, RZ, 0x3c, !PT ;  /* 0x0000002928287212 */ /* 0x000fe200078e3cff */
[--C-:B------:R-:W-:Y:S01]  /*10d80*/  IMAD.X R41, RZ, RZ, R21.reuse, P3 ;  /* 0x000000ffff297224 */ /* 0x100fe200018e0615 */
[----:B------:R-:W-:Y:S02]  /*10d90*/  LOP3.LUT R56, R57, 0x380, RZ, 0xc0, !PT ;  /* 0x0000038039387812 */ /* 0x000fe400078ec0ff */
[----:B------:R-:W-:Y:S01]  /*10da0*/  LOP3.LUT R24, R24, R25, RZ, 0x3c, !PT ;  /* 0x0000001918187212 */ /* 0x000fe200078e3cff */
[--C-:B------:R-:W-:Y:S01]  /*10db0*/  IMAD.X R25, RZ, RZ, R21.reuse, P5 ;  /* 0x000000ffff197224 */ /* 0x100fe200028e0615 */
[----:B------:R-:W-:Y:S01]  /*10dc0*/  LOP3.LUT R32, R32, R33, RZ, 0x3c, !PT ;  /* 0x0000002120207212 */ /* 0x000fe200078e3cff */
[----:B------:R-:W-:Y:S01]  /*10dd0*/  IMAD.X R33, RZ, RZ, R21, P4 ;  /* 0x000000ffff217224 */ /* 0x000fe200020e0615 */
[----:B------:R-:W-:-:S02]  /*10de0*/  IADD3 R61, P3, R20, 0xc000, RZ ;  /* 0x0000c000143d7810 */ /* 0x000fc40007f7e0ff */
[C---:B------:R-:W-:Y:S02]  /*10df0*/  IADD3 R45, P5, R20.reuse, 0x8000, RZ ;  /* 0x00008000142d7810 */ /* 0x040fe40007fbe0ff */
[----:B------:R-:W-:Y:S02]  /*10e00*/  IADD3 R53, P4, R20, 0xa000, RZ ;  /* 0x0000a00014357810 */ /* 0x000fe40007f9e0ff */
[----:B------:R-:W-:Y:S01]  /*10e10*/  LOP3.LUT R48, R48, R49, RZ, 0x3c, !PT ;  /* 0x0000003130307212 */ /* 0x000fe200078e3cff */
[----:B------:R-:W-:Y:S01]  /*10e20*/  IMAD.X R49, RZ, RZ, R21, P0 ;  /* 0x000000ffff317224 */ /* 0x000fe200000e0615 */
[----:B------:R-:W-:Y:S02]  /*10e30*/  SHF.R.U64 R56, R56, 0x3, RZ ;  /* 0x0000000338387819 */ /* 0x000fe400000012ff */
[----:B------:R-:W-:Y:S02]  /*10e40*/  LOP3.LUT R60, R61, 0x380, RZ, 0xc0, !PT ;  /* 0x000003803d3c7812 */ /* 0x000fe400078ec0ff */
[----:B------:R-:W-:-:S02]  /*10e50*/  LOP3.LUT P0, RZ, R26, 0x3, RZ, 0xc0, !PT ;  /* 0x000000031aff7812 */ /* 0x000fc4000780c0ff */
[----:B------:R-:W-:Y:S02]  /*10e60*/  LOP3.LUT R44, R45, 0x380, RZ, 0xc0, !PT ;  /* 0x000003802d2c7812 */ /* 0x000fe400078ec0ff */
[----:B------:R-:W-:Y:S02]  /*10e70*/  LOP3.LUT R52, R53, 0x380, RZ, 0xc0, !PT ;  /* 0x0000038035347812 */ /* 0x000fe400078ec0ff */
[----:B------:R-:W-:Y:S01]  /*10e80*/  LOP3.LUT R56, R56, R57, RZ, 0x3c, !PT ;  /* 0x0000003938387212 */ /* 0x000fe200078e3cff */
[----:B------:R-:W-:Y:S01]  /*10e90*/  IMAD.X R57, RZ, RZ, R21, P2 ;  /* 0x000000ffff397224 */ /* 0x000fe200010e0615 */
        /* <DEDUP_REMOVED lines=12> */
[----:B------:R-:W-:Y:S02]  /*10f60*/  LOP3.LUT R15, R20, 0x380, RZ, 0xc0, !PT ;  /* 0x00000380140f7812 */ /* 0x000fe400078ec0ff */
[----:B----4-:R-:W-:Y:S02]  /*10f70*/  LOP3.LUT R4, R11, 0x380, RZ, 0xc0, !PT ;  /* 0x000003800b047812 */ /* 0x010fe400078ec0ff */
[----:B------:R-:W-:Y:S02]  /*10f80*/  LOP3.LUT R64, R65, 0x380, RZ, 0xc0, !PT ;  /* 0x0000038041407812 */ /* 0x000fe400078ec0ff */
[----:B------:R-:W-:Y:S02]  /*10f90*/  LOP3.LUT R68, R69, 0x380, RZ, 0xc0, !PT ;  /* 0x0000038045447812 */ /* 0x000fe400078ec0ff */
[----:B------:R-:W-:Y:S02]  /*10fa0*/  SHF.R.U64 R15, R15, 0x3, RZ ;  /* 0x000000030f0f7819 */ /* 0x000fe400000012ff */
[----:B------:R-:W-:-:S02]  /*10fb0*/  SHF.R.U64 R4, R4, 0x3, RZ ;  /* 0x0000000304047819 */ /* 0x000fc400000012ff */
[----:B------:R-:W-:Y:S02]  /*10fc0*/  SHF.R.U64 R64, R64, 0x3, RZ ;  /* 0x0000000340407819 */ /* 0x000fe400000012ff */
[----:B------:R-:W-:Y:S02]  /*10fd0*/  SHF.R.U64 R68, R68, 0x3, RZ ;  /* 0x0000000344447819 */ /* 0x000fe400000012ff */
[----:B------:R-:W-:Y:S02]  /*10fe0*/  LOP3.LUT R20, R15, R20, RZ, 0x3c, !PT ;  /* 0x000000140f147212 */ /* 0x000fe400078e3cff */
[----:B------:R-:W-:Y:S01]  /*10ff0*/  LOP3.LUT R64, R64, R65, RZ, 0x3c, !PT ;  /* 0x0000004140407212 */ /* 0x000fe200078e3cff */
[--C-:B------:R-:W-:Y:S01]  /*11000*/  IMAD.X R65, RZ, RZ, R21.reuse, P5 ;  /* 0x000000ffff417224 */ /* 0x100fe200028e0615 */
[----:B------:R-:W-:Y:S01]  /*11010*/  LOP3.LUT R68, R68, R69, RZ, 0x3c, !PT ;  /* 0x0000004544447212 */ /* 0x000fe200078e3cff */
[----:B------:R-:W-:Y:S01]  /*11020*/  IMAD.X R69, RZ, RZ, R21, P4 ;  /* 0x000000ffff457224 */ /* 0x000fe200020e0615 */
[----:B------:R-:W-:-:S02]  /*11030*/  LOP3.LUT R72, R4, R11, RZ, 0x3c, !PT ;  /* 0x0000000b04487212 */ /* 0x000fc400078e3cff */
[----:B------:R-:W-:Y:S01]  /*11040*/  IADD3.X R73, RZ, R21, RZ, P3, !PT ;  /* 0x00000015ff497210 */ /* 0x000fe20001ffe4ff */
[----:B------:R-:W-:Y:S01]  /*11050*/  IMAD.IADD R85, R235, 0x1, R210 ;  /* 0x00000001eb557824 */ /* 0x000fe200078e02d2 */
[----:B------:R-:W-:Y:S01]  /*11060*/  BSSY B1, `(.L_x_14051) ;  /* 0x0000061000017945 */ /* 0x000fe20003800000 */
[----:B------:R-:W-:Y:S02]  /*11070*/  SHF.R.S32.HI R86, RZ, 0x1f, R221 ;  /* 0x0000001fff567819 */ /* 0x000fe400000114dd */
[----:B------:R-:W-:Y:S02]  /*11080*/  SHF.R.S32.HI R87, RZ, 0x1f, R219 ;  /* 0x0000001fff577819 */ /* 0x000fe400000114db */
[----:B------:R-:W-:Y:S02]  /*11090*/  SHF.R.S32.HI R88, RZ, 0x1f, R220 ;  /* 0x0000001fff587819 */ /* 0x000fe400000114dc */
[----:B------:R-:W-:Y:S01]  /*110a0*/  SHF.R.S32.HI R89, RZ, 0x1f, R209 ;  /* 0x0000001fff597819 */ /* 0x000fe200000114d1 */
[----:B---3--:R-:W-:-:S05]  /*110b0*/  IMAD.IADD R5, R14, 0x1, R210 ;  /* 0x000000010e057824 */ /* 0x008fca00078e02d2 */
[C---:B------:R-:W-:Y:S01]  /*110c0*/  ISETP.GE.OR P2, PT, R5.reuse, R78, P0 ;  /* 0x0000004e0500720c */ /* 0x040fe20000746670 */
[----:B------:R-:W-:-:S05]  /*110d0*/  VIADD R5, R5, 0x8 ;  /* 0x0000000805057836 */ /* 0x000fca0000000000 */
[----:B------:R-:W-:-:S07]  /*110e0*/  ISETP.GE.OR P0, PT, R5, R78, P0 ;  /* 0x0000004e0500720c */ /* 0x000fce0000706670 */
[----:B0-----:R-:W-:Y:S06]  /*110f0*/  @!P2 ST.E desc[UR40][R50.64], R7 ;  /* 0x000000073200a985 */ /* 0x001fec000c101928 */
[----:B-1----:R0:W-:Y:S04]  /*11100*/  @!P0 ST.E desc[UR40][R54.64], R6 ;  /* 0x0000000636008985 */ /* 0x0021e8000c101928 */
[----:B------:R-:W5:Y:S04]  /*11110*/  LD.E.128 R8, desc[UR40][R8.64] ;  /* 0x0000002808087980 */ /* 0x000f68000c101d00 */
        /* <DEDUP_REMOVED lines=16> */
[C---:B------:R-:W-:Y:S02]  /*11220*/  IMAD R3, R226.reuse, UR5, R3 ;  /* 0x00000005e2037c24 */ /* 0x040fe4000f8e0203 */
[----:B------:R-:W-:Y:S01]  /*11230*/  IMAD.WIDE.U32 R20, R226, UR4, R20 ;  /* 0x00000004e2147c25 */ /* 0x000fe2000f8e0014 */
[----:B------:R-:W-:Y:S01]  /*11240*/  ULDC.64 UR4, c[0x0][0xaf0] ;  /* 0x0002bc0000047ab9 */ /* 0x000fe20000000a00 */
[----:B------:R-:W5:Y:S02]  /*11250*/  LD.E.128 R48, desc[UR40][R48.64] ;  /* 0x0000002830307980 */ /* 0x000f64000c101d00 */
[----:B------:R-:W-:Y:S02]  /*11260*/  @P1 IMAD.HI.U32 R76, R80, R79, RZ ;  /* 0x0000004f504c1227 */ /* 0x000fe400078e00ff */
[----:B------:R-:W5:Y:S02]  /*11270*/  LD.E.128 R52, desc[UR40][R52.64] ;  /* 0x0000002834347980 */ /* 0x000f64000c101d00 */
[----:B------:R-:W-:-:S02]  /*11280*/  IMAD.IADD R21, R21, 0x1, R3 ;  /* 0x0000000115157824 */ /* 0x000fc400078e0203 */
[----:B------:R-:W-:Y:S01]  /*11290*/  IMAD.MOV.U32 R3, RZ, RZ, R80 ;  /* 0x000000ffff037224 */ /* 0x000fe200078e0050 */
[----:B--2---:R-:W-:Y:S01]  /*112a0*/  @P1 SHF.R.U32.HI R3, RZ, R81, R76 ;  /* 0x00000051ff031219 */ /* 0x004fe2000001164c */
[----:B------:R-:W-:Y:S01]  /*112b0*/  IMAD R77, R236, UR4, RZ ;  /* 0x00000004ec4d7c24 */ /* 0x000fe2000f8e02ff */
[----:B------:R-:W5:Y:S01]  /*112c0*/  LD.E.128 R56, desc[UR40][R56.64] ;  /* 0x0000002838387980 */ /* 0x000f62000c101d00 */
[C---:B------:R-:W-:Y:S01]  /*112d0*/  IMAD.WIDE.U32 R20, R230.reuse, UR4, R20 ;  /* 0x00000004e6147c25 */ /* 0x040fe2000f8e0014 */
[----:B------:R-:W-:Y:S02]  /*112e0*/  SHF.R.S32.HI R76, RZ, 0x1f, R3 ;  /* 0x0000001fff4c7819 */ /* 0x000fe40000011403 */
        /* <DEDUP_REMOVED lines=8> */
[----:B------:R-:W-:-:S03]  /*11370*/  IMAD R76, R76, UR4, RZ ;  /* 0x000000044c4c7c24 */ /* 0x000fc6000f8e02ff */
        /* <DEDUP_REMOVED lines=8> */
[C---:B------:R-:W-:Y:S02]  /*11400*/  IMAD R79, R3.reuse, UR5, R76 ;  /* 0x00000005034f7c24 */ /* 0x040fe4000f8e024c */
[----:B------:R-:W-:Y:S01]  /*11410*/  IMAD.WIDE.U32 R20, R3, UR4, R20 ;  /* 0x0000000403147c25 */ /* 0x000fe2000f8e0014 */
[----:B------:R-:W-:-:S03]  /*11420*/  ULDC.64 UR4, c[0x0][0xad8] ;  /* 0x0002b60000047ab9 */ /* 0x000fc60000000a00 */
[----:B------:R-:W-:Y:S02]  /*11430*/  IMAD.IADD R21, R21, 0x1, R79 ;  /* 0x0000000115157824 */ /* 0x000fe400078e024f */
[----:B------:R-:W-:Y:S02]  /*11440*/  IMAD R0, R0, UR4, RZ ;  /* 0x0000000400007c24 */ /* 0x000fe4000f8e02ff */
[----:B------:R-:W-:Y:S01]  /*11450*/  IMAD.WIDE.U32 R20, R77, UR4, R20 ;  /* 0x000000044d147c25 */ /* 0x000fe2000f8e0014 */
[----:B------:R-:W-:-:S03]  /*11460*/  ISETP.GE.AND P2, PT, R85, R78, PT ;  /* 0x0000004e5500720c */ /* 0x000fc60003f46270 */
[----:B------:R-:W-:Y:S01]  /*11470*/  IMAD R79, R77, UR5, R0 ;  /* 0x000000054d4f7c24 */ /* 0x000fe2000f8e0200 */
[----:B------:R-:W-:Y:S01]  /*11480*/  ULDC.64 UR4, c[0x0][0xa80] ;  /* 0x0002a00000047ab9 */ /* 0x000fe20000000a00 */
[----:B------:R-:W-:Y:S02]  /*11490*/  VIADD R0, R18, 0x22820 ;  /* 0x0002282012007836 */ /* 0x000fe40000000000 */
[----:B------:R-:W-:Y:S01]  /*114a0*/  IMAD.IADD R21, R21, 0x1, R79 ;  /* 0x0000000115157824 */ /* 0x000fe200078e024f */
[C---:B------:R-:W-:Y:S01]  /*114b0*/  LEA R79, P3, R20.reuse, UR4, 0x1 ;  /* 0x00000004144f7c11 */ /* 0x040fe2000f8608ff */
[----:B------:R-:W-:Y:S01]  /*114c0*/  VIADD R3, R85, 0x20 ;  /* 0x0000002055037836 */ /* 0x000fe20000000000 */
[----:B------:R-:W-:Y:S02]  /*114d0*/  PRMT R0, RZ, 0x654, R0 ;  /* 0x00000654ff007816 */ /* 0x000fe40000000000 */
[----:B------:R-:W-:Y:S02]  /*114e0*/  LEA.HI.X R84, R20, UR5, R21, 0x1, P3 ;  /* 0x0000000514547c11 */ /* 0x000fe400098f0c15 */
[-C--:B------:R-:W-:Y:S01]  /*114f0*/  ISETP.GE.AND P1, PT, R3, R78.reuse, PT ;  /* 0x0000004e0300720c */ /* 0x080fe20003f26270 */
[----:B------:R-:W-:Y:S01]  /*11500*/  VIADD R3, R85, 0x40 ;  /* 0x0000004055037836 */ /* 0x000fe20000000000 */
[----:B0-----:R0:W-:Y:S01]  /*11510*/  SYNCS.ARRIVE.TRANS64.RED.A1T0 RZ, [R0+URZ], RZ ;  /* 0x000000ff00ff79a7 */ /* 0x0011e2000810043f */
[----:B------:R1:W2:Y:S03]  /*11520*/  SHFL.IDX PT, R82, R79, RZ, 0x181f ;  /* 0x00181fff4f527589 */ /* 0x0002a600000e0000 */
[----:B------:R-:W-:Y:S01]  /*11530*/  ISETP.GE.AND P0, PT, R3, R78, PT ;  /* 0x0000004e0300720c */ /* 0x000fe20003f06270 */
[----:B0-----:R1:W0:Y:S01]  /*11540*/  SHFL.IDX PT, R0, R84, RZ, 0x181f ;  /* 0x00181fff54007589 */ /* 0x00122200000e0000 */
[----:B------:R-:W-:Y:S11]  /*11550*/  @P2 BRA `(.L_x_14052) ;  /* 0x0000000000442947 */ /* 0x000ff60003800000 */
        /* <DEDUP_REMOVED lines=17> */
.L_x_14052:
[----:B------:R-:W-:Y:S05]  /*11670*/  BSYNC B1 ;  /* 0x0000000000017941 */ /* 0x000fea0003800000 */
.L_x_14051:
        /* <DEDUP_REMOVED lines=21> */
.L_x_14054:
[----:B------:R-:W-:Y:S05]  /*117d0*/  BSYNC B1 ;  /* 0x0000000000017941 */ /* 0x000fea0003800000 */
.L_x_14053:
        /* <DEDUP_REMOVED lines=21> */
.L_x_14056:
[----:B------:R-:W-:Y:S05]  /*11930*/  BSYNC B1 ;  /* 0x0000000000017941 */ /* 0x000fea0003800000 */
.L_x_14055:
        /* <DEDUP_REMOVED lines=24> */
.L_x_14049:
        /* <DEDUP_REMOVED lines=18> */
[----:B------:R-:W4:Y:S01]  /*11be0*/  @P2 LDC R27, c[0x0][0xbec] ;  /* 0x0002fb00ff1b2b82 */ /* 0x000f220000000800 */
[----:B--2---:R-:W-:-:S05]  /*11bf0*/  VIADD R3, R3, 0xffffff80 ;  /* 0xffffff8003037836 */ /* 0x004fca0000000000 */
[----:B------:R-:W-:Y:S01]  /*11c00*/  ISETP.GE.AND P3, PT, R3, 0x80, PT ;  /* 0x000000800300780c */ /* 0x000fe20003f66270 */
[----:B---3--:R-:W-:-:S12]  /*11c10*/  @P1 BRA `(.L_x_14058) ;  /* 0x0000000000101947 */ /* 0x008fd80003800000 */
[----:B------:R-:W-:Y:S05]  /*11c20*/  @!P0 BRA `(.L_x_14058) ;  /* 0x00000000000c8947 */ /* 0x000fea0003800000 */
[----:B------:R-:W2:Y:S04]  /*11c30*/  LDG.E R3, desc[UR40][R4.64] ;  /* 0x0000002804037981 */ /* 0x000ea8000c1e1900 */
[----:B-----5:R-:W2:Y:S02]  /*11c40*/  LDG.E R8, desc[UR40][R4.64+0x4] ;  /* 0x0000042804087981 */ /* 0x020ea4000c1e1900 */
[----:B--2---:R-:W-:-:S07]  /*11c50*/  IMAD.IADD R8, R8, 0x1, -R3 ;  /* 0x0000000108087824 */ /* 0x004fce00078e0a03 */
.L_x_14058:
[----:B------:R-:W-:Y:S01]  /*11c60*/  BSSY B1, `(.L_x_14059) ;  /* 0x000002d000017945 */ /* 0x000fe20003800000 */
[----:B------:R-:W-:Y:S02]  /*11c70*/  SHF.R.S32.HI R12, RZ, 0x1f, R226 ;  /* 0x0000001fff0c7819 */ /* 0x000fe400000114e2 */
[----:B------:R-:W-:Y:S02]  /*11c80*/  SEL R13, R230, RZ, !P0 ;  /* 0x000000ffe60d7207 */ /* 0x000fe40004000000 */
[----:B------:R-:W-:Y:S02]  /*11c90*/  SEL R236, R236, RZ, !P0 ;  /* 0x000000ffecec7207 */ /* 0x000fe40004000000 */
[----:B-----5:R-:W-:Y:S01]  /*11ca0*/  SHF.R.S32.HI R11, RZ, 0x1f, R0 ;  /* 0x0000001fff0b7819 */ /* 0x020fe20000011400 */
[----:B------:R-:W-:Y:S06]  /*11cb0*/  @P3 BRA `(.L_x_14060) ;  /* 0x00000000009c3947 */ /* 0x000fec0003800000 */
[----:B------:R-:W2:Y:S01]  /*11cc0*/  S2R R5, SR_TID.X ;  /* 0x0000000000057919 */ /* 0x000ea20000002100 */
[----:B------:R-:W3:Y:S02]  /*11cd0*/  LDC R9, c[0x0][0xbe8] ;  /* 0x0002fa00ff097b82 */ /* 0x000ee40000000800 */
[----:B---3--:R-:W-:Y:S01]  /*11ce0*/  IMAD R3, R8, R9, RZ ;  /* 0x0000000908037224 */ /* 0x008fe200078e02ff */
        /* <DEDUP_REMOVED lines=19> */
[----:B------:R-:W-:Y:S01]  /*11e20*/  IADD3 R7, -R3, RZ, RZ ;  /* 0x000000ff03077210 */ /* 0x000fe20007ffe1ff */
[----:B------:R-:W-:Y:S01]  /*11e30*/  IMAD R6, R13, UR5, R6 ;  /* 0x000000050d067c24 */ /* 0x000fe2000f8e0206 */
[----:B------:R-:W-:Y:S01]  /*11e40*/  IADD3 R4, P0, R3, R4, RZ ;  /* 0x0000000403047210 */ /* 0x000fe20007f1e0ff */
[----:B------:R-:W-:Y:S02]  /*11e50*/  ULDC.64 UR4, c[0x0][0xb88] ;  /* 0x0002e20000047ab9 */ /* 0x000fe40000000a00 */
        /* <DEDUP_REMOVED lines=13> */
.L_x_14060:
[----:B------:R-:W-:Y:S05]  /*11f30*/  BSYNC B1 ;  /* 0x0000000000017941 */ /* 0x000fea0003800000 */
.L_x_14059:
[----:B------:R-:W3:Y:S01]  /*11f40*/  @P2 LDC R9, c[0x0][0xbf0] ;  /* 0x0002fc00ff092b82 */ /* 0x000ee20000000800 */
[----:B------:R-:W-:Y:S01]  /*11f50*/  ULDC.64 UR4, c[0x0][0xaa0] ;  /* 0x0002a80000047ab9 */ /* 0x000fe20000000a00 */
[----:B--2---:R-:W-:Y:S02]  /*11f60*/  IMAD R7, R224, 0x20, R235 ;  /* 0x00000020e0077824 */ /* 0x004fe400078e02eb */
[----:B------:R-:W-:Y:S02]  /*11f70*/  IMAD R3, R11, UR4, RZ ;  /* 0x000000040b037c24 */ /* 0x000fe4000f8e02ff */
[----:B------:R-:W-:-:S04]  /*11f80*/  IMAD.WIDE.U32 R4, R0, UR4, RZ ;  /* 0x0000000400047c25 */ /* 0x000fc8000f8e00ff */
[----:B------:R-:W-:Y:S01]  /*11f90*/  IMAD R3, R0, UR5, R3 ;  /* 0x0000000500037c24 */ /* 0x000fe2000f8e0203 */
[----:B------:R-:W-:Y:S01]  /*11fa0*/  ULDC.64 UR4, c[0x0][0xae8] ;  /* 0x0002ba0000047ab9 */ /* 0x000fe20000000a00 */
[----:B------:R-:W-:Y:S02]  /*11fb0*/  IMAD.IADD R10, R210, 0x1, R7 ;  /* 0x00000001d20a7824 */ /* 0x000fe400078e0207 */
[----:B------:R-:W-:Y:S02]  /*11fc0*/  IMAD.IADD R5, R5, 0x1, R3 ;  /* 0x0000000105057824 */ /* 0x000fe400078e0203 */
[----:B------:R-:W-:Y:S02]  /*11fd0*/  IMAD R3, R12, UR4, RZ ;  /* 0x000000040c037c24 */ /* 0x000fe4000f8e02ff */
[----:B----4-:R-:W-:-:S04]  /*11fe0*/  @P2 IMAD.HI.U32 R0, R10, R27, RZ ;  /* 0x0000001b0a002227 */ /* 0x010fc800078e00ff */
[C---:B------:R-:W-:Y:S02]  /*11ff0*/  IMAD R7, R226.reuse, UR5, R3 ;  /* 0x00000005e2077c24 */ /* 0x040fe4000f8e0203 */
[----:B------:R-:W-:Y:S01]  /*12000*/  IMAD.WIDE.U32 R4, R226, UR4, R4 ;  /* 0x00000004e2047c25 */ /* 0x000fe2000f8e0004 */
[----:B------:R-:W-:-:S03]  /*12010*/  ULDC.64 UR4, c[0x0][0xaf0] ;  /* 0x0002bc0000047ab9 */ /* 0x000fc60000000a00 */
[----:B------:R-:W-:Y:S01]  /*12020*/  IMAD.MOV.U32 R3, RZ, RZ, R10 ;  /* 0x000000ffff037224 */ /* 0x000fe200078e000a */
[----:B---3--:R-:W-:Y:S01]  /*12030*/  @P2 SHF.R.U32.HI R3, RZ, R9, R0 ;  /* 0x00000009ff032219 */ /* 0x008fe20000011600 */
        /* <DEDUP_REMOVED lines=26> */
.L_x_14265:
        /* <DEDUP_REMOVED lines=26> */
.L_x_14063:
[----:B------:R-:W-:Y:S05]  /*12380*/  BSYNC B1 ;  /* 0x0000000000017941 */ /* 0x000fea0003800000 */
.L_x_14062:
[----:B------:R-:W-:-:S03]  /*12390*/  UMOV UR4, 0xffffffff ;  /* 0xffffffff00047882 */ /* 0x000fc60000000000 */
[----:B------:R-:W-:Y:S05]  /*123a0*/  BRA.DIV UR4, `(.L_x_14064) ;  /* 0x0000008e04c47947 */ /* 0x000fea000b800000 */
[----:B---3--:R3:W0:Y:S04]  /*123b0*/  SHFL.IDX PT, R0, R4, 0x1, 0x181f ;  /* 0x00381f0004007f89 */ /* 0x00862800000e0000 */
[----:B----4-:R3:W4:Y:S02]  /*123c0*/  SHFL.IDX PT, R14, R3, 0x1, 0x181f ;  /* 0x00381f00030e7f89 */ /* 0x01072400000e0000 */
.L_x_14269:
        /* <DEDUP_REMOVED lines=25> */
.L_x_14066:
[----:B------:R-:W-:Y:S05]  /*12560*/  BSYNC B1 ;  /* 0x0000000000017941 */ /* 0x000fea0003800000 */
.L_x_14065:
[----:B------:R-:W-:-:S03]  /*12570*/  UMOV UR4, 0xffffffff ;  /* 0xffffffff00047882 */ /* 0x000fc60000000000 */
[----:B------:R-:W-:Y:S05]  /*12580*/  BRA.DIV UR4, `(.L_x_14067) ;  /* 0x0000008e04947947 */ /* 0x000fea000b800000 */
[----:B0-----:R0:W0:Y:S04]  /*12590*/  SHFL.IDX PT, R0, R4, 0x2, 0x181f ;  /* 0x00581f0004007f89 */ /* 0x00102800000e0000 */
[----:B----4-:R4:W0:Y:S02]  /*125a0*/  SHFL.IDX PT, R14, R3, 0x2, 0x181f ;  /* 0x00581f00030e7f89 */ /* 0x01082400000e0000 */
.L_x_14273:
        /* <DEDUP_REMOVED lines=25> */
.L_x_14069:
[----:B------:R-:W-:Y:S05]  /*12740*/  BSYNC B1 ;  /* 0x0000000000017941 */ /* 0x000fea0003800000 */
.L_x_14068:
[----:B------:R-:W-:-:S03]  /*12750*/  UMOV UR4, 0xffffffff ;  /* 0xffffffff00047882 */ /* 0x000fc60000000000 */
[----:B------:R-:W-:Y:S05]  /*12760*/  BRA.DIV UR4, `(.L_x_14070) ;  /* 0x0000008e04647947 */ /* 0x000fea000b800000 */
[----:B0-----:R0:W0:Y:S04]  /*12770*/  SHFL.IDX PT, R0, R4, 0x3, 0x181f ;  /* 0x00781f0004007f89 */ /* 0x00102800000e0000 */
[----:B------:R0:W0:Y:S02]  /*12780*/  SHFL.IDX PT, R14, R3, 0x3, 0x181f ;  /* 0x00781f00030e7f89 */ /* 0x00002400000e0000 */
.L_x_14277:
        /* <DEDUP_REMOVED lines=24> */
.L_x_14057:
[----:B------:R-:W-:Y:S05]  /*12910*/  BSYNC B0 ;  /* 0x0000000000007941 */ /* 0x000fea0003800000 */
.L_x_14048:
[----:B------:R-:W-:Y:S02]  /*12920*/  ULDC UR4, c[0x0][0xc3c] ;  /* 0x00030f0000047ab9 */ /* 0x000fe40000000800 */
[----:B-1----:R-:W-:-:S13]  /*12930*/  ISETP.GE.AND P0, PT, R95, UR4, PT ;  /* 0x000000045f007c0c */ /* 0x002fda000bf06270 */
[----:B------:R-:W-:Y:S05]  /*12940*/  @!P0 BRA `(.L_x_14071) ;  /* 0xfffffee400d08947 */ /* 0x000fea000383ffff */
[----:B------:R-:W-:Y:S05]  /*12950*/  BRA `(.L_x_13924) ;  /* 0x0000007800a87947 */ /* 0x000fea0003800000 */
.L_x_13922:
[----:B------:R-:W-:-:S08]  /*12960*/  NOP ;  /* 0x0000000000007918 */ /* 0x000fd00000000000 */
[----:B--2---:R-:W0:-:S00]  /*12970*/  USETMAXREG.DEALLOC.CTAPOOL 0x18 ;  /* 0x00000018000079c8 */ /* 0x004e0000080e0500 */
        /* <DEDUP_REMOVED lines=16> */
.L_x_14072:
        /* <DEDUP_REMOVED lines=33> */
[----:B-1----:R-:W-:Y:S02]  /*12c90*/  ISETP.GT.AND P6, PT, R7, UR6, PT ;  /* 0x0000000607007c0c */ /* 0x002fe4000bfc4270 */
[----:B------:R-:W-:-:S11]  /*12ca0*/  MOV R8, R7 ;  /* 0x0000000700087202 */ /* 0x000fd60000000f00 */
[----:B------:R-:W-:Y:S05]  /*12cb0*/  @P6 BRA `(.L_x_14074) ;  /* 0x00000000009c6947 */ /* 0x000fea0003800000 */
[----:B------:R-:W0:Y:S01]  /*12cc0*/  LDC R5, c[0x0][0xc3c] ;  /* 0x00030f00ff057b82 */ /* 0x000e220000000800 */
[----:B------:R-:W-:Y:S01]  /*12cd0*/  IMAD.MOV.U32 R7, RZ, RZ, R8 ;  /* 0x000000ffff077224 */ /* 0x000fe200078e0008 */
[----:B------:R-:W-:Y:S01]  /*12ce0*/  UMOV UR4, URZ ;  /* 0x0000003f00047c82 */ /* 0x000fe20008000000 */
[----:B------:R-:W-:Y:S01]  /*12cf0*/  ULDC UR7, c[0x0][0xc3c] ;  /* 0x00030f0000077ab9 */ /* 0x000fe20000000800 */
[----:B------:R-:W-:-:S05]  /*12d00*/  ULDC UR5, c[0x0][0xc38] ;  /* 0x00030e0000057ab9 */ /* 0x000fca0000000800 */
.L_x_14078:
        /* <DEDUP_REMOVED lines=12> */
.L_x_14077:
[----:B------:R-:W-:Y:S05]  /*12dd0*/  BSYNC B0 ;  /* 0x0000000000007941 */ /* 0x000fea0003800000 */
.L_x_14076:
        /* <DEDUP_REMOVED lines=21> */
.L_x_14074:
        /* <DEDUP_REMOVED lines=20> */
.L_x_14079:
        /* <DEDUP_REMOVED lines=22> */
[----:B------:R-:W-:-:S03]  /*131d0*/  IMAD.MOV R8, RZ, RZ, -R8 ;  /* 0x000000ffff087224 */ /* 0x000fc600078e0a08 */
[----:B------:R-:W-:Y:S01]  /*131e0*/  IADD3 R10, -R5, RZ, RZ ;  /* 0x000000ff050a7210 */ /* 0x000fe20007ffe1ff */
        /* <DEDUP_REMOVED lines=32> */
.L_x_14075:
[----:B------:R-:W-:Y:S02]  /*133f0*/  IMAD.MOV.U32 R17, RZ, RZ, RZ ;  /* 0x000000ffff117224 */ /* 0x000fe400078e00ff */
[----:B------:R-:W-:Y:S02]  /*13400*/  IMAD.U32 R16, RZ, RZ, UR6 ;  /* 0x00000006ff107e24 */ /* 0x000fe4000f8e00ff */
[----:B------:R-:W-:-:S07]  /*13410*/  IMAD.MOV.U32 R18, RZ, RZ, RZ ;  /* 0x000000ffff127224 */ /* 0x000fce00078e00ff */
.L_x_14080:
[----:B------:R-:W-:-:S13]  /*13420*/  ISETP.NE.AND P0, PT, R0, RZ, PT ;  /* 0x000000ff0000720c */ /* 0x000fda0003f05270 */
[----:B------:R-:W1:Y:S01]  /*13430*/  @!P0 S2R R3, SR_CgaCtaId ;  /* 0x0000000000038919 */ /* 0x000e620000008800 */
[----:B------:R-:W-:-:S04]  /*13440*/  @!P0 MOV R0, 0x400 ;  /* 0x0000040000008802 */ /* 0x000fc80000000f00 */
[----:B-1----:R-:W-:-:S05]  /*13450*/  @!P0 LEA R0, R3, R0, 0x18 ;  /* 0x0000000003008211 */ /* 0x002fca00078ec0ff */
[----:B------:R2:W-:Y:S01]  /*13460*/  @!P0 STS.128 [R0+0x228d0], R16 ;  /* 0x0228d01000008388 */ /* 0x0005e20000000c00 */
[----:B------:R-:W-:Y:S06]  /*13470*/  BAR.ARV 0x5, 0x180 ;  /* 0x0146000000007b1d */ /* 0x000fec0000002000 */
.L_x_14073:
        /* <DEDUP_REMOVED lines=32> */
.L_x_14221:
[----:B01--4-:R-:W0:Y:S02]  /*13680*/  LDC.64 R2, c[0x0][0xc88] ;  /* 0x00032200ff027b82 */ /* 0x013e240000000a00 */
[----:B0-----:R-:W-:-:S05]  /*13690*/  IMAD.WIDE R2, R19, 0x4, R2 ;  /* 0x0000000413027825 */ /* 0x001fca00078e0202 */
[----:B--2---:R-:W2:Y:S01]  /*136a0*/  LDG.E R13, desc[UR40][R2.64] ;  /* 0x00000028020d7981 */ /* 0x004ea2000c1e1900 */
[----:B------:R-:W-:Y:S05]  /*136b0*/  YIELD ;  /* 0x0000000000007946 */ /* 0x000fea0003800000 */
[----:B------:R-:W-:Y:S01]  /*136c0*/  ULDC.64 UR4, c[0x0][0xa28] ;  /* 0x00028a0000047ab9 */ /* 0x000fe20000000a00 */
[----:B------:R-:W-:Y:S01]  /*136d0*/  MOV R0, RZ ;  /* 0x000000ff00007202 */ /* 0x000fe20000000f00 */
[----:B------:R-:W-:Y:S01]  /*136e0*/  ULDC.64 UR10, c[0x0][0xa18] ;  /* 0x00028600000a7ab9 */ /* 0x000fe20000000a00 */
[----:B------:R-:W-:Y:S01]  /*136f0*/  ISETP.NE.U32.AND P0, PT, RZ, UR4, PT ;  /* 0x00000004ff007c0c */ /* 0x000fe2000bf05070 */
[----:B------:R-:W-:Y:S01]  /*13700*/  ULDC.64 UR8, c[0x0][0xa10] ;  /* 0x0002840000087ab9 */ /* 0x000fe20000000a00 */
[----:B------:R-:W-:-:S02]  /*13710*/  ULDC.64 UR6, c[0x0][0xa08] ;  /* 0x0002820000067ab9 */ /* 0x000fc40000000a00 */
[----:B------:R-:W-:Y:S02]  /*13720*/  ISETP.NE.AND.EX P0, PT, RZ, UR5, PT, P0 ;  /* 0x00000005ff007c0c */ /* 0x000fe4000bf05300 */
        /* <DEDUP_REMOVED lines=13> */
[----:B------:R2:W-:Y:S01]  /*13800*/  STL [R1], R10 ;  /* 0x0000000a01007387 */ /* 0x0005e20000100800 */
[----:B------:R-:W-:-:S02]  /*13810*/  IADD3 R8, P5, R10, UR6, RZ ;  /* 0x000000060a087c10 */ /* 0x000fc4000ffbe0ff */
[C---:B0-----:R-:W-:Y:S01]  /*13820*/  IADD3 R4, P4, R10.reuse, UR4, RZ ;  /* 0x000000040a047c10 */ /* 0x041fe2000ff9e0ff */
[----:B------:R-:W-:Y:S01]  /*13830*/  STL [R1+0x20], R15 ;  /* 0x0000200f01007387 */ /* 0x000fe20000100800 */
[----:B------:R-:W-:Y:S02]  /*13840*/  ISETP.NE.AND.EX P3, PT, RZ, UR11, PT, P3 ;  /* 0x0000000bff007c0c */ /* 0x000fe4000bf65330 */
[----:B-1----:R-:W-:Y:S02]  /*13850*/  CS2R R2, SRZ ;  /* 0x0000000000027805 */ /* 0x002fe4000001ff00 */
[C---:B------:R-:W-:Y:S02]  /*13860*/  IADD3.X R5, R15.reuse, UR5, RZ, P4, !PT ;  /* 0x000000050f057c10 */ /* 0x040fe4000a7fe4ff */
[----:B------:R-:W-:Y:S02]  /*13870*/  IADD3 R6, P4, R10, UR8, RZ ;  /* 0x000000080a067c10 */ /* 0x000fe4000ff9e0ff */
[----:B------:R-:W-:Y:S01]  /*13880*/  ISETP.NE.U32.AND P0, PT, RZ, UR6, PT ;  /* 0x00000006ff007c0c */ /* 0x000fe2000bf05070 */
[----:B------:R-:W3:Y:S01]  /*13890*/  @P2 LDG.E R2, desc[UR40][R4.64] ;  /* 0x0000002804022981 */ /* 0x000ee2000c1e1900 */
[----:B------:R-:W-:Y:S01]  /*138a0*/  IADD3.X R7, R15, UR9, RZ, P4, !PT ;  /* 0x000000090f077c10 */ /* 0x000fe2000a7fe4ff */
[----:B------:R-:W-:Y:S01]  /*138b0*/  ULDC UR4, c[0x0][0x288] ;  /* 0x0000a20000047ab9 */ /* 0x000fe20000000800 */
[----:B------:R-:W-:-:S02]  /*138c0*/  ISETP.NE.U32.AND P1, PT, RZ, UR8, PT ;  /* 0x00000008ff007c0c */ /* 0x000fc4000bf25070 */
[----:B------:R-:W-:Y:S02]  /*138d0*/  ISETP.NE.AND.EX P0, PT, RZ, UR7, PT, P0 ;  /* 0x00000007ff007c0c */ /* 0x000fe4000bf05300 */
[----:B--2---:R-:W-:Y:S02]  /*138e0*/  @P3 IADD3 R10, P4, R10, UR10, RZ ;  /* 0x0000000a0a0a3c10 */ /* 0x004fe4000ff9e0ff */
[----:B------:R-:W-:Y:S02]  /*138f0*/  ISETP.NE.AND.EX P1, PT, RZ, UR9, PT, P1 ;  /* 0x00000009ff007c0c */ /* 0x000fe4000bf25310 */
[C---:B------:R-:W-:Y:S02]  /*13900*/  @P3 IADD3.X R11, R15.reuse, UR11, RZ, P4, !PT ;  /* 0x0000000b0f0b3c10 */ /* 0x040fe4000a7fe4ff */
[----:B------:R-:W-:-:S05]  /*13910*/  IADD3.X R9, R15, UR7, RZ, P5, !PT ;  /* 0x000000070f097c10 */ /* 0x000fca000affe4ff */
[----:B------:R0:W5:Y:S04]  /*13920*/  @P0 LDG.E R12, desc[UR40][R8.64] ;  /* 0x00000028080c0981 */ /* 0x000168000c1e1900 */
[----:B------:R0:W5:Y:S04]  /*13930*/  @P1 LDG.E R3, desc[UR40][R6.64] ;  /* 0x0000002806031981 */ /* 0x000168000c1e1900 */
[----:B---3--:R1:W-:Y:S02]  /*13940*/  STL [R1+0x38], R2 ;  /* 0x0000380201007387 */ /* 0x0083e40000100800 */
[----:B-1----:R-:W-:Y:S01]  /*13950*/  IMAD.U32 R2, RZ, RZ, UR4 ;  /* 0x00000004ff027e24 */ /* 0x002fe2000f8e00ff */
        /* <DEDUP_REMOVED lines=19> */
.L_x_14082:
        /* <DEDUP_REMOVED lines=12> */
.L_x_14083:
[----:B------:R-:W-:Y:S05]  /*13b50*/  @!P0 BRA `(.L_x_14084) ;  /* 0x00000000000c8947 */ /* 0x000fea0003800000 */
[----:B------:R-:W2:Y:S04]  /*13b60*/  LDG.E R10, desc[UR40][R8.64] ;  /* 0x00000028080a7981 */ /* 0x000ea8000c1e1900 */
[----:B------:R-:W2:Y:S02]  /*13b70*/  LDG.E R8, desc[UR40][R8.64+0x4] ;  /* 0x0000042808087981 */ /* 0x000ea4000c1e1900 */
[----:B--2---:R-:W-:-:S07]  /*13b80*/  IMAD.IADD R10, R8, 0x1, -R10 ;  /* 0x00000001080a7824 */ /* 0x004fce00078e0a0a */
.L_x_14084:
        /* <DEDUP_REMOVED lines=24> */
[----:B------:R-:W-:-:S05]  /*13d10*/  VIMNMX R4, R10, R4, PT ;  /* 0x000000040a047248 */ /* 0x000fca0003fe0100 */
[--C-:B------:R-:W-:Y:S02]  /*13d20*/  IMAD R4, R4, 0x60, -R0.reuse ;  /* 0x0000006004047824 */ /* 0x100fe400078e0a00 */
[----:B------:R-:W-:-:S03]  /*13d30*/  IMAD.MOV R0, RZ, RZ, -R0 ;  /* 0x000000ffff007224 */ /* 0x000fc600078e0a00 */
[----:B------:R-:W-:Y:S02]  /*13d40*/  VIMNMX R2, R4, R2, PT ;  /* 0x0000000204027248 */ /* 0x000fe40003fe0100 */
[----:B------:R-:W-:-:S04]  /*13d50*/  VIMNMX R0, RZ, R0, !PT ;  /* 0x00000000ff007248 */ /* 0x000fc80007fe0100 */
[----:B------:R-:W-:Y:S01]  /*13d60*/  ISETP.GT.AND P0, PT, R2, R0, PT ;  /* 0x000000000200720c */ /* 0x000fe20003f04270 */
[----:B------:R-:W-:-:S12]  /*13d70*/  IMAD.WIDE.U32 R6, R0, -0x55555555, RZ ;  /* 0xaaaaaaab00067825 */ /* 0x000fd800078e00ff */
[----:B------:R-:W-:Y:S01]  /*13d80*/  @P0 VIADD R4, R2, 0x5f ;  /* 0x0000005f02040836 */ /* 0x000fe20000000000 */
[----:B------:R-:W-:-:S03]  /*13d90*/  SHF.R.U32.HI R2, RZ, 0x6, R7 ;  /* 0x00000006ff027819 */ /* 0x000fc60000011607 */
[----:B------:R-:W-:-:S05]  /*13da0*/  @P0 IMAD.HI R0, R4, 0x2aaaaaab, RZ ;  /* 0x2aaaaaab04000827 */ /* 0x000fca00078e02ff */
[----:B------:R-:W-:Y:S01]  /*13db0*/  @P0 SHF.R.U32.HI R4, RZ, 0x1f, R0 ;  /* 0x0000001fff040819 */ /* 0x000fe20000011600 */
[----:B------:R-:W-:-:S03]  /*13dc0*/  IMAD.MOV.U32 R8, RZ, RZ, R2 ;  /* 0x000000ffff087224 */ /* 0x000fc600078e0002 */
[----:B------:R-:W-:-:S04]  /*13dd0*/  @P0 LEA.HI.SX32 R8, R0, R4, 0x1c ;  /* 0x0000000400080211 */ /* 0x000fc800078fe2ff */
        /* <DEDUP_REMOVED lines=10> */
.L_x_14280:
[----:B--2---:R-:W-:Y:S02]  /*13e80*/  ISETP.NE.AND P0, PT, R14, RZ, PT ;  /* 0x000000ff0e00720c */ /* 0x004fe40003f05270 */
[----:B------:R-:W-:-:S11]  /*13e90*/  PLOP3.LUT P6, PT, PT, PT, PT, 0x8, 0x0 ;  /* 0x000000000000781c */ /* 0x000fd60003fce170 */
[----:B------:R-:W-:Y:S05]  /*13ea0*/  @P0 BRA `(.L_x_14088) ;  /* 0x00000000000c0947 */ /* 0x000fea0003800000 */
[----:B------:R-:W-:-:S03]  /*13eb0*/  UMOV UR4, 0xffffffff ;  /* 0xffffffff00047882 */ /* 0x000fc60000000000 */
[----:B------:R-:W-:Y:S05]  /*13ec0*/  BRA.DIV UR4, `(.L_x_14089) ;  /* 0x0000007a04087947 */ /* 0x000fea000b800000 */
[----:B------:R-:W-:-:S13]  /*13ed0*/  ELECT P6, URZ, PT ;  /* 0x00000000003f782f */ /* 0x000fda00038c0000 */
.L_x_14088:
        /* <DEDUP_REMOVED lines=10> */
.L_x_14283:
[----:B------:R-:W-:Y:S05]  /*13f80*/  BSYNC B1 ;  /* 0x0000000000017941 */ /* 0x000fea0003800000 */
.L_x_14090:
        /* <DEDUP_REMOVED lines=13> */
.L_x_14284:
[----:B------:R-:W-:Y:S05]  /*14060*/  BSYNC B2 ;  /* 0x0000000000027941 */ /* 0x000fea0003800000 */
.L_x_14094:
[----:B------:R-:W-:Y:S04]  /*14070*/  BSSY B2, `(.L_x_14096) ;  /* 0x0000009000027945 */ /* 0x000fe80003800000 */
[----:B------:R-:W-:Y:S05]  /*14080*/  @P1 BRA `(.L_x_14097) ;  /* 0x00000000001c1947 */ /* 0x000fea0003800000 */
[----:B------:R-:W2:Y:S01]  /*14090*/  S2R R6, SR_TID.X ;  /* 0x0000000000067919 */ /* 0x000ea20000002100 */
[----:B------:R-:W-:-:S04]  /*140a0*/  MOV R5, 0x3000 ;  /* 0x0000300000057802 */ /* 0x000fc80000000f00 */
[----:B------:R3:W-:Y:S01]  /*140b0*/  SYNCS.ARRIVE.TRANS64 RZ, [R4+URZ+0x22890], R5 ;  /* 0x0228900504ff79a7 */ /* 0x0007e2000800003f */
[----:B--2---:R-:W-:-:S04]  /*140c0*/  LOP3.LUT R6, R6, 0x1f, RZ, 0xc0, !PT ;  /* 0x0000001f06067812 */ /* 0x004fc800078ec0ff */
[----:B------:R-:W-:-:S13]  /*140d0*/  ISETP.NE.AND P0, PT, R6, RZ, PT ;  /* 0x000000ff0600720c */ /* 0x000fda0003f05270 */
[----:B---3--:R-:W-:Y:S05]  /*140e0*/  @!P0 BRA `(.L_x_14097) ;  /* 0x0000000000048947 */ /* 0x008fea0003800000 */
[----:B------:R-:W-:Y:S01]  /*140f0*/  BPT.TRAP 0x1 ;  /* 0x000000040000795c */ /* 0x000fe20000300000 */
.L_x_14097:
[----:B------:R-:W-:Y:S05]  /*14100*/  BSYNC B2 ;  /* 0x0000000000027941 */ /* 0x000fea0003800000 */
.L_x_14096:
[----:B------:R-:W2:Y:S04]  /*14110*/  LDL R7, [R1+0x8] ;  /* 0x0000080001077983 */ /* 0x000ea80000100800 */
[----:B------:R-:W2:Y:S01]  /*14120*/  LDL R6, [R1+0x10] ;  /* 0x0000100001067983 */ /* 0x000ea20000100800 */
[----:B-1----:R-:W-:Y:S01]  /*14130*/  IMAD.MOV.U32 R11, RZ, RZ, RZ ;  /* 0x000000ffff0b7224 */ /* 0x002fe200078e00ff */
        /* <DEDUP_REMOVED lines=11> */
.L_x_14098:
        /* <DEDUP_REMOVED lines=13> */
.L_x_14285:
[----:B------:R-:W-:Y:S05]  /*142c0*/  BSYNC B2 ;  /* 0x0000000000027941 */ /* 0x000fea0003800000 */
.L_x_14099:
        /* <DEDUP_REMOVED lines=11> */
.L_x_14102:
[----:B------:R-:W-:Y:S05]  /*14380*/  BSYNC B2 ;  /* 0x0000000000027941 */ /* 0x000fea0003800000 */
.L_x_14101:
        /* <DEDUP_REMOVED lines=11> */
.L_x_14103:
        /* <DEDUP_REMOVED lines=15> */
.L_x_14104:
        /* <DEDUP_REMOVED lines=15> */
.L_x_14105:
        /* <DEDUP_REMOVED lines=15> */
.L_x_14106:
        /* <DEDUP_REMOVED lines=10> */
.L_x_14093:
[----:B------:R-:W-:Y:S05]  /*147b0*/  BSYNC B1 ;  /* 0x0000000000017941 */ /* 0x000fea0003800000 */
.L_x_14092:
        /* <DEDUP_REMOVED lines=13> */
.L_x_14122:
        /* <DEDUP_REMOVED lines=14> */
.L_x_14286:
[----:B------:R-:W-:Y:S05]  /*14970*/  BSYNC B2 ;  /* 0x0000000000027941 */ /* 0x000fea0003800000 */
.L_x_14109:
        /* <DEDUP_REMOVED lines=9> */
.L_x_14112:
[----:B------:R-:W-:Y:S05]  /*14a10*/  BSYNC B2 ;  /* 0x0000000000027941 */ /* 0x000fea0003800000 */
.L_x_14111:
[----:B------:R-:W2:Y:S04]  /*14a20*/  LDL R8, [R1+0x8] ;  /* 0x0000080001087983 */ /* 0x000ea80000100800 */
[----:B------:R-:W2:Y:S01]  /*14a30*/  LDL R7, [R1+0x10] ;  /* 0x0000100001077983 */ /* 0x000ea20000100800 */
[----:B-1----:R-:W-:Y:S01]  /*14a40*/  IMAD.MOV.U32 R11, RZ, RZ, RZ ;  /* 0x000000ffff0b7224 */ /* 0x002fe200078e00ff */
        /* <DEDUP_REMOVED lines=10> */
.L_x_14113:
        /* <DEDUP_REMOVED lines=13> */
.L_x_14287:
[----:B------:R-:W-:Y:S05]  /*14bc0*/  BSYNC B2 ;  /* 0x0000000000027941 */ /* 0x000fea0003800000 */
.L_x_14114:
        /* <DEDUP_REMOVED lines=11> */
.L_x_14117:
[----:B------:R-:W-:Y:S05]  /*14c80*/  BSYNC B2 ;  /* 0x0000000000027941 */ /* 0x000fea0003800000 */
.L_x_14116:
        /* <DEDUP_REMOVED lines=11> */
.L_x_14118:
        /* <DEDUP_REMOVED lines=15> */
.L_x_14119:
        /* <DEDUP_REMOVED lines=15> */
.L_x_14120:
        /* <DEDUP_REMOVED lines=15> */
.L_x_14121:
        /* <DEDUP_REMOVED lines=10> */
.L_x_14108:
[----:B------:R-:W-:Y:S05]  /*150b0*/  BSYNC B1 ;  /* 0x0000000000017941 */ /* 0x000fea0003800000 */
.L_x_14107:
        /* <DEDUP_REMOVED lines=12> */
.L_x_14086:
[----:B------:R-:W-:Y:S05]  /*15180*/  BSYNC B0 ;  /* 0x0000000000007941 */ /* 0x000fea0003800000 */
.L_x_14085:
        /* <DEDUP_REMOVED lines=10> */
[----:B------:R-:W-:-:S04]  /*15230*/  IMAD.IADD R0, R20, 0x1, R0 ;  /* 0x0000000114007824 */ /* 0x000fc800078e0200 */
[----:B------:R-:W-:-:S05]  /*15240*/  IMAD.HI R0, R0, 0x2aaaaaab, RZ ;  /* 0x2aaaaaab00007827 */ /* 0x000fca00078e02ff */
[----:B------:R-:W-:-:S04]  /*15250*/  SHF.R.U32.HI R2, RZ, 0x1f, R0 ;  /* 0x0000001fff027819 */ /* 0x000fc80000011600 */
[----:B------:R-:W-:-:S04]  /*15260*/  LEA.HI.SX32 R0, R0, R2, 0x1c ;  /* 0x0000000200007211 */ /* 0x000fc800078fe2ff */
        /* <DEDUP_REMOVED lines=21> */
.L_x_14124:
        /* <DEDUP_REMOVED lines=21> */
.L_x_14127:
[----:B------:R-:W-:Y:S05]  /*15510*/  BSYNC B6 ;  /* 0x0000000000067941 */ /* 0x000fea0003800000 */
.L_x_14126:
        /* <DEDUP_REMOVED lines=10> */
[----:B------:R-:W-:Y:S01]  /*155c0*/  IMAD.U32 R4, RZ, RZ, UR6 ;  /* 0x00000006ff047e24 */ /* 0x000fe2000f8e00ff */
[----:B------:R-:W-:Y:S01]  /*155d0*/  MOV R10, UR4 ;  /* 0x00000004000a7c02 */ /* 0x000fe20008000f00 */
[----:B--23--:R-:W-:Y:S02]  /*155e0*/  IMAD.U32 R5, RZ, RZ, UR7 ;  /* 0x00000007ff057e24 */ /* 0x00cfe4000f8e00ff */
[----:B------:R-:W-:Y:S02]  /*155f0*/  IMAD.U32 R6, RZ, RZ, UR8 ;  /* 0x00000008ff067e24 */ /* 0x000fe4000f8e00ff */
[----:B------:R-:W-:-:S02]  /*15600*/  IMAD.U32 R7, RZ, RZ, UR9 ;  /* 0x00000009ff077e24 */ /* 0x000fc4000f8e00ff */
[----:B-1----:R-:W-:Y:S02]  /*15610*/  IMAD.U32 R11, RZ, RZ, UR5 ;  /* 0x00000005ff0b7e24 */ /* 0x002fe4000f8e00ff */
[----:B------:R-:W-:Y:S02]  /*15620*/  IMAD.MOV.U32 R8, RZ, RZ, 0x70 ;  /* 0x00000070ff087424 */ /* 0x000fe400078e00ff */
[----:B------:R-:W-:Y:S02]  /*15630*/  IMAD.MOV.U32 R12, RZ, RZ, 0x1 ;  /* 0x00000001ff0c7424 */ /* 0x000fe400078e00ff */
[----:B----4-:R-:W-:-:S07]  /*15640*/  IMAD.MOV.U32 R13, RZ, RZ, RZ ;  /* 0x000000ffff0d7224 */ /* 0x010fce00078e00ff */
[----:B------:R-:W-:-:S07]  /*15650*/  LEPC R20, `(.L_x_14130) ;  /* 0x000000001014794e */ /* 0x000fce0000000000 */
[----:B0-----:R-:W-:Y:S05]  /*15660*/  CALL.ABS.NOINC R2 ;  /* 0x0000000002007343 */ /* 0x001fea0003c00000 */
.L_x_14130:
        /* <DEDUP_REMOVED lines=16> */
.L_x_14129:
[----:B------:R-:W-:Y:S05]  /*15770*/  BSYNC B6 ;  /* 0x0000000000067941 */ /* 0x000fea0003800000 */
.L_x_14128:
        /* <DEDUP_REMOVED lines=25> */
.L_x_14290:
        /* <DEDUP_REMOVED lines=12> */
.L_x_14293:
        /* <DEDUP_REMOVED lines=25> */
.L_x_14134:
[----:B------:R-:W3:Y:S04]  /*15b60*/  LDL R7, [R1+0x8] ;  /* 0x0000080001077983 */ /* 0x000ee80000100800 */
[----:B0-2---:R-:W3:Y:S04]  /*15b70*/  LDL R0, [R1+0xc] ;  /* 0x00000c0001007983 */ /* 0x005ee80000100800 */
[----:B------:R-:W2:Y:S01]  /*15b80*/  LDL R2, [R1+0x18] ;  /* 0x0000180001027983 */ /* 0x000ea20000100800 */
[----:B---3--:R-:W-:Y:S01]  /*15b90*/  IMAD R0, R0, 0x8, R7 ;  /* 0x0000000800007824 */ /* 0x008fe200078e0207 */
[----:B--2---:R-:W-:-:S04]  /*15ba0*/  SHF.L.U32 R2, R2, 0x1f, RZ ;  /* 0x0000001f02027819 */ /* 0x004fc800000006ff */
[----:B------:R-:W0:Y:S02]  /*15bb0*/  SYNCS.PHASECHK.TRANS64.TRYWAIT P0, [R0+URZ+0x22840], R2 ;  /* 0x02284002000075a7 */ /* 0x000e24000800017f */
[----:B0-----:R-:W-:Y:S05]  /*15bc0*/  @!P0 BRA `(.L_x_14135) ;  /* 0x0000005c00a48947 */ /* 0x001fea0003800000 */
.L_x_14294:
        /* <DEDUP_REMOVED lines=11> */
.L_x_14136:
        /* <DEDUP_REMOVED lines=27> */
.L_x_14132:
        /* <DEDUP_REMOVED lines=22> */
[----:B0-----:R-:W-:Y:S02]  /*15f90*/  IADD3 R2, R3, R0, RZ ;  /* 0x0000000003027210 */ /* 0x001fe40007ffe0ff */
        /* <DEDUP_REMOVED lines=20> */
.L_x_14138:
[----:B------:R-:W-:Y:S05]  /*160e0*/  BSYNC B6 ;  /* 0x0000000000067941 */ /* 0x000fea0003800000 */
.L_x_14137:
        /* <DEDUP_REMOVED lines=60> */
[----:B------:R-:W0:Y:S04]  /*164b0*/  SHFL.IDX PT, R5, R3, RZ, 0x181f ;  /* 0x00181fff03057589 */ /* 0x000e2800000e0000 */
[----:B------:R-:W-:Y:S01]  /*164c0*/  SHFL.IDX PT, R6, R0, 0x1, 0x181f ;  /* 0x00381f0000067f89 */ /* 0x000fe200000e0000 */
        /* <DEDUP_REMOVED lines=8> */
[----:B-----5:R0:W-:Y:S02]  /*16550*/  @!P1 LDGSTS.E.BYPASS.LTC128B.128 [R9+0x18400], desc[UR40][R4.64], !P0 ;  /* 0x1840000004099fae */ /* 0x0201e4000c101d68 */
[----:B0-----:R-:W-:-:S05]  /*16560*/  VIADD R4, R17, 0x10 ;  /* 0x0000001011047836 */ /* 0x001fca0000000000 */
[----:B------:R-:W-:Y:S02]  /*16570*/  ISETP.GE.AND P1, PT, R4, R2, PT ;  /* 0x000000020400720c */ /* 0x000fe40003f26270 */
[----:B------:R-:W0:Y:S11]  /*16580*/  SHFL.IDX PT, R4, R3, 0x1, 0x181f ;  /* 0x00381f0003047f89 */ /* 0x000e3600000e0000 */
[----:B0-----:R-:W-:-:S04]  /*16590*/  @!P1 LEA R5, P2, R10, R4, 0x1 ;  /* 0x000000040a059211 */ /* 0x001fc800078408ff */
[----:B------:R-:W-:Y:S02]  /*165a0*/  @!P1 IADD3.X R4, RZ, R6, RZ, P2, !PT ;  /* 0x00000006ff049210 */ /* 0x000fe400017fe4ff */
[----:B------:R-:W-:Y:S02]  /*165b0*/  SHFL.IDX PT, R6, R0, 0x2, 0x181f ;  /* 0x00581f0000067f89 */ /* 0x000fe400000e0000 */
[----:B------:R-:W-:-:S04]  /*165c0*/  @!P1 LOP3.LUT R5, R5, R4, RZ, 0x3c, !PT ;  /* 0x0000000405059212 */ /* 0x000fc800078e3cff */
[----:B------:R-:W-:-:S04]  /*165d0*/  @!P1 LOP3.LUT R4, R5, R4, RZ, 0x3c, !PT ;  /* 0x0000000405049212 */ /* 0x000fc800078e3cff */
[----:B------:R-:W-:-:S05]  /*165e0*/  @!P1 LOP3.LUT R5, R5, R4, RZ, 0x3c, !PT ;  /* 0x0000000405059212 */ /* 0x000fca00078e3cff */
        /* <DEDUP_REMOVED lines=37> */
[-C--:B------:R-:W-:Y:S01]  /*16840*/  @!P1 LOP3.LUT R5, R5, R4.reuse, RZ, 0x3c, !PT ;  /* 0x0000000405059212 */ /* 0x080fe200078e3cff */
[----:B------:R-:W-:Y:S03]  /*16850*/  SHFL.IDX PT, R0, R0, 0x7, 0x181f ;  /* 0x00f81f0000007f89 */ /* 0x000fe600000e0000 */
        /* <DEDUP_REMOVED lines=12> */
[----:B-1----:R0:W-:Y:S02]  /*16920*/  @!P1 LDGSTS.E.BYPASS.LTC128B.128 [R9+0x1b400], desc[UR40][R4.64], !P0 ;  /* 0x1b40000004099fae */ /* 0x0021e4000c101d68 */
.L_x_14311:
        /* <DEDUP_REMOVED lines=11> */
.L_x_14140:
        /* <DEDUP_REMOVED lines=19> */
.L_x_14312:
[----:B------:R-:W-:Y:S05]  /*16b10*/  BSYNC B0 ;  /* 0x0000000000007941 */ /* 0x000fea0003800000 */
.L_x_14141:
[----:B--2---:R-:W2:Y:S01]  /*16b20*/  LDL R2, [R1+0x4] ;  /* 0x0000040001027983 */ /* 0x004ea20000100800 */
[----:B------:R-:W-:Y:S01]  /*16b30*/  BSSY B0, `(.L_x_14143) ;  /* 0x0000062000007945 */ /* 0x000fe20003800000 */
[----:B--2---:R-:W-:-:S13]  /*16b40*/  LOP3.LUT P0, RZ, R2, 0x1, RZ, 0xc0, !PT ;  /* 0x0000000102ff7812 */ /* 0x004fda000780c0ff */
[----:B------:R-:W-:Y:S05]  /*16b50*/  @!P0 BRA `(.L_x_14144) ;  /* 0x00000004007c8947 */ /* 0x000fea0003800000 */
[----:B01----:R-:W2:Y:S04]  /*16b60*/  LDL R5, [R1+0x8] ;  /* 0x0000080001057983 */ /* 0x003ea80000100800 */
        /* <DEDUP_REMOVED lines=10> */
.L_x_14313:
[----:B------:R-:W-:Y:S05]  /*16c10*/  BSYNC B1 ;  /* 0x0000000000017941 */ /* 0x000fea0003800000 */
.L_x_14145:
        /* <DEDUP_REMOVED lines=9> */
.L_x_14148:
[----:B------:R-:W-:Y:S05]  /*16cb0*/  BSYNC B1 ;  /* 0x0000000000017941 */ /* 0x000fea0003800000 */
.L_x_14147:
        /* <DEDUP_REMOVED lines=14> */
.L_x_14149:
        /* <DEDUP_REMOVED lines=16> */
.L_x_14150:
        /* <DEDUP_REMOVED lines=16> */
.L_x_14151:
        /* <DEDUP_REMOVED lines=16> */
.L_x_14152:
        /* <DEDUP_REMOVED lines=11> */
.L_x_14144:
[----:B------:R-:W-:Y:S05]  /*17150*/  BSYNC B0 ;  /* 0x0000000000007941 */ /* 0x000fea0003800000 */
.L_x_14143:
[----:B01----:R-:W2:Y:S01]  /*17160*/  LDL R4, [R1+0x30] ;  /* 0x0000300001047983 */ /* 0x003ea20000100800 */
[----:B------:R-:W-:Y:S01]  /*17170*/  BSSY B0, `(.L_x_14153) ;  /* 0x000020b000007945 */ /* 0x000fe20003800000 */
[----:B--2---:R-:W-:-:S13]  /*17180*/  ISETP.GE.AND P0, PT, R4, 0x2, PT ;  /* 0x000000020400780c */ /* 0x004fda0003f06270 */
[----:B------:R-:W-:Y:S05]  /*17190*/  @!P0 BRA `(.L_x_14154) ;  /* 0x0000002000208947 */ /* 0x000fea0003800000 */
[C---:B------:R-:W-:Y:S01]  /*171a0*/  LOP3.LUT R0, R4.reuse, 0x1, RZ, 0xc0, !PT ;  /* 0x0000000104007812 */ /* 0x040fe200078ec0ff */
[----:B------:R-:W-:Y:S01]  /*171b0*/  VIADD R4, R4, 0xfffffffe ;  /* 0xfffffffe04047836 */ /* 0x000fe20000000000 */
[----:B------:R-:W-:Y:S02]  /*171c0*/  BSSY B2, `(.L_x_14155) ;  /* 0x00000b1000027945 */ /* 0x000fe40003800000 */
[----:B------:R-:W-:Y:S02]  /*171d0*/  ISETP.NE.U32.AND P0, PT, R0, 0x1, PT ;  /* 0x000000010000780c */ /* 0x000fe40003f05070 */
[----:B------:R-:W-:-:S11]  /*171e0*/  MOV R0, R4 ;  /* 0x0000000400007202 */ /* 0x000fd60000000f00 */
        /* <DEDUP_REMOVED lines=20> */
[----:B------:R-:W1:Y:S03]  /*17330*/  LDC R6, c[0x0][0x43c] ;  /* 0x00010f00ff067b82 */ /* 0x000e660000000800 */
[----:B------:R-:W3:Y:S01]  /*17340*/  LDL R7, [R1+0x14] ;  /* 0x0000140001077983 */ /* 0x000ee20000100800 */
        /* <DEDUP_REMOVED lines=16> */
[----:B------:R-:W2:Y:S04]  /*17450*/  LDG.E R0, desc[UR40][R6.64] ;  /* 0x0000002806007981 */ /* 0x000ea8000c1e1900 */
[----:B--2---:R1:W-:Y:S02]  /*17460*/  STL [R1], R0 ;  /* 0x0000000001007387 */ /* 0x0043e40000100800 */
.L_x_14159:
[----:B------:R-:W2:Y:S01]  /*17470*/  LDL R2, [R1+0x8] ;  /* 0x0000080001027983 */ /* 0x000ea20000100800 */
[----:B------:R-:W-:Y:S01]  /*17480*/  SHF.L.U32 R6, R8, 0x1f, RZ ;  /* 0x0000001f08067819 */ /* 0x000fe200000006ff */
[----:B------:R-:W-:Y:S01]  /*17490*/  BSSY B3, `(.L_x_14160) ;  /* 0x0000007000037945 */ /* 0x000fe20003800000 */
[----:B-1----:R-:W1:Y:S02]  /*174a0*/  S2R R0, SR_TID.X ;  /* 0x0000000000007919 */ /* 0x002e640000002100 */
[----:B-1----:R-:W-:-:S04]  /*174b0*/  LOP3.LUT R0, R0, 0x7f, RZ, 0xc0, !PT ;  /* 0x0000007f00007812 */ /* 0x002fc800078ec0ff */
[----:B------:R-:W-:Y:S01]  /*174c0*/  ISETP.NE.AND P1, PT, R0, RZ, PT ;  /* 0x000000ff0000720c */ /* 0x000fe20003f25270 */
[----:B--2---:R-:W-:-:S04]  /*174d0*/  IMAD R2, R9, 0x8, R2 ;  /* 0x0000000809027824 */ /* 0x004fc800078e0202 */
[----:B------:R-:W1:Y:S02]  /*174e0*/  SYNCS.PHASECHK.TRANS64.TRYWAIT P0, [R2+URZ+0x22840], R6 ;  /* 0x02284006020075a7 */ /* 0x000e64000800017f */
[----:B-1----:R-:W-:Y:S06]  /*174f0*/  @!P0 BRA `(.L_x_14161) ;  /* 0x0000005000408947 */ /* 0x002fec0003800000 */
.L_x_14314:
[----:B------:R-:W-:Y:S05]  /*17500*/  BSYNC B3 ;  /* 0x0000000000037941 */ /* 0x000fea0003800000 */
.L_x_14160:
        /* <DEDUP_REMOVED lines=9> */
.L_x_14163:
[----:B------:R-:W-:Y:S05]  /*175a0*/  BSYNC B3 ;  /* 0x0000000000037941 */ /* 0x000fea0003800000 */
.L_x_14162:
        /* <DEDUP_REMOVED lines=14> */
.L_x_14164:
        /* <DEDUP_REMOVED lines=14> */
.L_x_14315:
[----:B------:R-:W-:Y:S05]  /*17770*/  BSYNC B3 ;  /* 0x0000000000037941 */ /* 0x000fea0003800000 */
.L_x_14165:
        /* <DEDUP_REMOVED lines=11> */
.L_x_14168:
[----:B------:R-:W-:Y:S05]  /*17830*/  BSYNC B3 ;  /* 0x0000000000037941 */ /* 0x000fea0003800000 */
.L_x_14167:
        /* <DEDUP_REMOVED lines=11> */
.L_x_14169:
        /* <DEDUP_REMOVED lines=16> */
.L_x_14170:
        /* <DEDUP_REMOVED lines=16> */
.L_x_14171:
        /* <DEDUP_REMOVED lines=16> */
.L_x_14172:
        /* <DEDUP_REMOVED lines=11> */
.L_x_14158:
[----:B------:R-:W-:Y:S05]  /*17ca0*/  BSYNC B1 ;  /* 0x0000000000017941 */ /* 0x000fea0003800000 */
.L_x_14157:
[----:B------:R-:W2:Y:S02]  /*17cb0*/  LDL.LU R5, [R1+0x30] ;  /* 0x0000300001057983 */ /* 0x000ea40000300800 */
[----:B--2---:R-:W-:-:S07]  /*17cc0*/  VIADD R0, R5, 0xfffffffd ;  /* 0xfffffffd05007836 */ /* 0x004fce0000000000 */
.L_x_14156:
[----:B------:R-:W-:Y:S05]  /*17cd0*/  BSYNC B2 ;  /* 0x0000000000027941 */ /* 0x000fea0003800000 */
.L_x_14155:
[----:B------:R-:W-:-:S13]  /*17ce0*/  ISETP.NE.AND P0, PT, R4, RZ, PT ;  /* 0x000000ff0400720c */ /* 0x000fda0003f05270 */
[----:B------:R-:W-:Y:S05]  /*17cf0*/  @!P0 BRA `(.L_x_14154) ;  /* 0x0000001400488947 */ /* 0x000fea0003800000 */
.L_x_14205:
        /* <DEDUP_REMOVED lines=37> */
.L_x_14175:
        /* <DEDUP_REMOVED lines=9> */
.L_x_14316:
[----:B------:R-:W-:Y:S05]  /*17fe0*/  BSYNC B2 ;  /* 0x0000000000027941 */ /* 0x000fea0003800000 */
.L_x_14176:
        /* <DEDUP_REMOVED lines=9> */
.L_x_14179:
[----:B------:R-:W-:Y:S05]  /*18080*/  BSYNC B2 ;  /* 0x0000000000027941 */ /* 0x000fea0003800000 */
.L_x_14178:
        /* <DEDUP_REMOVED lines=13> */
.L_x_14180:
        /* <DEDUP_REMOVED lines=14> */
.L_x_14317:
[----:B------:R-:W-:Y:S05]  /*18240*/  BSYNC B2 ;  /* 0x0000000000027941 */ /* 0x000fea0003800000 */
.L_x_14181:
        /* <DEDUP_REMOVED lines=11> */
.L_x_14184:
[----:B------:R-:W-:Y:S05]  /*18300*/  BSYNC B2 ;  /* 0x0000000000027941 */ /* 0x000fea0003800000 */
.L_x_14183:
        /* <DEDUP_REMOVED lines=10> */
.L_x_14185:
        /* <DEDUP_REMOVED lines=16> */
.L_x_14186:
        /* <DEDUP_REMOVED lines=16> */
.L_x_14187:
        /* <DEDUP_REMOVED lines=16> */
.L_x_14188:
        /* <DEDUP_REMOVED lines=11> */
.L_x_14174:
[----:B------:R-:W-:Y:S05]  /*18760*/  BSYNC B1 ;  /* 0x0000000000017941 */ /* 0x000fea0003800000 */
.L_x_14173:
[----:B------:R-:W2:Y:S01]  /*18770*/  LDL R5, [R1+0x4] ;  /* 0x0000040001057983 */ /* 0x000ea20000100800 */
[----:B------:R-:W-:Y:S01]  /*18780*/  VIADD R7, R7, 0x1 ;  /* 0x0000000107077836 */ /* 0x000fe20000000000 */
[----:B------:R-:W-:Y:S04]  /*18790*/  BSSY B1, `(.L_x_14189) ;  /* 0x00000a5000017945 */ /* 0x000fe80003800000 */
[----:B------:R-:W-:-:S04]  /*187a0*/  ISETP.NE.AND P0, PT, R7, 0x2, PT ;  /* 0x000000020700780c */ /* 0x000fc80003f05270 */
[----:B------:R-:W-:Y:S02]  /*187b0*/  SEL R2, RZ, 0x1, P0 ;  /* 0x00000001ff027807 */ /* 0x000fe40000000000 */
[----:B0-----:R-:W-:Y:S02]  /*187c0*/  SEL R9, R7, RZ, P0 ;  /* 0x000000ff07097207 */ /* 0x001fe40000000000 */
        /* <DEDUP_REMOVED lines=30> */
.L_x_14191:
        /* <DEDUP_REMOVED lines=9> */
.L_x_14318:
[----:B------:R-:W-:Y:S05]  /*18a40*/  BSYNC B2 ;  /* 0x0000000000027941 */ /* 0x000fea0003800000 */
.L_x_14192:
        /* <DEDUP_REMOVED lines=9> */
.L_x_14195:
[----:B------:R-:W-:Y:S05]  /*18ae0*/  BSYNC B2 ;  /* 0x0000000000027941 */ /* 0x000fea0003800000 */
.L_x_14194:
[----:B------:R-:W2:Y:S04]  /*18af0*/  LDL R8, [R1+0x8] ;  /* 0x0000080001087983 */ /* 0x000ea80000100800 */
[----:B------:R-:W2:Y:S04]  /*18b00*/  LDL R4, [R1+0xc] ;  /* 0x00000c0001047983 */ /* 0x000ea80000100800 */
[----:B------:R-:W3:Y:S01]  /*18b10*/  LDL R5, [R1+0x24] ;  /* 0x0000240001057983 */ /* 0x000ee20000100800 */
[----:B------:R-:W-:Y:S01]  /*18b20*/  MOV R7, RZ ;  /* 0x000000ff00077202 */ /* 0x000fe20000000f00 */
[----:B------:R-:W-:Y:S01]  /*18b30*/  UIADD3 UR4, UP0, UR38, 0x370, URZ ;  /* 0x0000037026047890 */ /* 0x000fe2000ff1e03f */
[----:B------:R-:W-:Y:S01]  /*18b40*/  PLOP3.LUT P0, PT, PT, PT, PT, 0x80, 0x0 ;  /* 0x000000000000781c */ /* 0x000fe20003f0f070 */
[----:B------:R-:W-:Y:S01]  /*18b50*/  UMOV UR6, 0x0 ;  /* 0x0000000000067882 */ /* 0x000fe20000000000 */
[----:B------:R-:W-:Y:S01]  /*18b60*/  R2UR UR10, R7 ;  /* 0x00000000070a72ca */ /* 0x000fe200000e0000 */
[----:B------:R-:W-:Y:S01]  /*18b70*/  UIADD3.X UR5, URZ, UR39, URZ, UP0, !UPT ;  /* 0x000000273f057290 */ /* 0x000fe200087fe43f */
[----:B------:R-:W-:Y:S01]  /*18b80*/  UMOV UR7, 0x14f00000 ;  /* 0x14f0000000077882 */ /* 0x000fe20000000000 */
[----:B--2---:R-:W-:-:S02]  /*18b90*/  IMAD R4, R4, 0x3000, R8 ;  /* 0x0000300004047824 */ /* 0x004fc400078e0208 */
[----:B---3--:R-:W-:Y:S02]  /*18ba0*/  IMAD R6, R6, 0x60, R5 ;  /* 0x0000006006067824 */ /* 0x008fe400078e0205 */
[----:B------:R-:W-:Y:S02]  /*18bb0*/  VIADD R4, R4, 0x1c400 ;  /* 0x0001c40004047836 */ /* 0x000fe40000000000 */
[----:B------:R-:W-:-:S07]  /*18bc0*/  VIADD R5, R3, 0x22830 ;  /* 0x0002283003057836 */ /* 0x000fce0000000000 */
.L_x_14196:
        /* <DEDUP_REMOVED lines=14> */
.L_x_14319:
[----:B------:R-:W-:Y:S05]  /*18cb0*/  BSYNC B2 ;  /* 0x0000000000027941 */ /* 0x000fea0003800000 */
.L_x_14197:
        /* <DEDUP_REMOVED lines=11> */
.L_x_14200:
[----:B------:R-:W-:Y:S05]  /*18d70*/  BSYNC B2 ;  /* 0x0000000000027941 */ /* 0x000fea0003800000 */
.L_x_14199:
        /* <DEDUP_REMOVED lines=11> */
.L_x_14201:
        /* <DEDUP_REMOVED lines=16> */
.L_x_14202:
        /* <DEDUP_REMOVED lines=16> */
.L_x_14203:
        /* <DEDUP_REMOVED lines=16> */
.L_x_14204:
        /* <DEDUP_REMOVED lines=11> */
.L_x_14190:
[----:B------:R-:W-:Y:S05]  /*191e0*/  BSYNC B1 ;  /* 0x0000000000017941 */ /* 0x000fea0003800000 */
.L_x_14189:
[C---:B------:R-:W-:Y:S01]  /*191f0*/  ISETP.GT.AND P0, PT, R0.reuse, 0x1, PT ;  /* 0x000000010000780c */ /* 0x040fe20003f04270 */
[----:B------:R-:W-:-:S12]  /*19200*/  VIADD R0, R0, 0xfffffffe ;  /* 0xfffffffe00007836 */ /* 0x000fd80000000000 */
[----:B------:R-:W-:Y:S05]  /*19210*/  @P0 BRA `(.L_x_14205) ;  /* 0xffffffe800b80947 */ /* 0x000fea000383ffff */
.L_x_14154:
[----:B------:R-:W-:Y:S05]  /*19220*/  BSYNC B0 ;  /* 0x0000000000007941 */ /* 0x000fea0003800000 */
.L_x_14153:
        /* <DEDUP_REMOVED lines=24> */
.L_x_14207:
[----:B------:R-:W-:Y:S05]  /*193b0*/  BSYNC B0 ;  /* 0x0000000000007941 */ /* 0x000fea0003800000 */
.L_x_14206:
[----:B------:R-:W-:-:S05]  /*193c0*/  SEL R0, R0, RZ, P0 ;  /* 0x000000ff00007207 */ /* 0x000fca0000000000 */
[----:B------:R2:W-:Y:S02]  /*193d0*/  STL [R1+0xc], R0 ;  /* 0x00000c0001007387 */ /* 0x0005e40000100800 */
.L_x_14125:
[----:B------:R-:W-:Y:S05]  /*193e0*/  BSYNC B7 ;  /* 0x0000000000077941 */ /* 0x000fea0003800000 */
.L_x_14123:
        /* <DEDUP_REMOVED lines=13> */
.L_x_14208:
        /* <DEDUP_REMOVED lines=19> */
[----:B0-----:R-:W0:Y:S02]  /*195f0*/  SHFL.UP PT, R14, R2, 0x1, RZ ;  /* 0x04200000020e7989 */ /* 0x001e2400000e00ff */
        /* <DEDUP_REMOVED lines=16> */
.L_x_14329:
[----:B------:R-:W-:Y:S02]  /*19700*/  ULDC UR4, c[0x0][0xc38] ;  /* 0x00030e0000047ab9 */ /* 0x000fe40000000800 */
[----:B------:R-:W-:-:S04]  /*19710*/  IMAD.U32 R4, RZ, RZ, UR4 ;  /* 0x00000004ff047e24 */ /* 0x000fc8000f8e00ff */
[----:B-1----:R-:W-:-:S05]  /*19720*/  IMAD R16, R16, R4, RZ ;  /* 0x0000000410107224 */ /* 0x002fca00078e02ff */
[----:B------:R-:W-:-:S04]  /*19730*/  IADD3 R5, R5, R16, RZ ;  /* 0x0000001005057210 */ /* 0x000fc80007ffe0ff */
[----:B------:R-:W-:-:S13]  /*19740*/  ISETP.GT.AND P6, PT, R5, R0, PT ;  /* 0x000000000500720c */ /* 0x000fda0003fc4270 */
[----:B------:R-:W-:Y:S05]  /*19750*/  @P6 BRA `(.L_x_14211) ;  /* 0x00000000009c6947 */ /* 0x000fea0003800000 */
.L_x_14216:
        /* <DEDUP_REMOVED lines=14> */
.L_x_14214:
[----:B------:R-:W-:Y:S05]  /*19840*/  BSYNC B0 ;  /* 0x0000000000007941 */ /* 0x000fea0003800000 */
.L_x_14213:
        /* <DEDUP_REMOVED lines=18> */
.L_x_14337:
[----:B------:R-:W-:Y:S02]  /*19970*/  ULDC UR4, c[0x0][0xc38] ;  /* 0x00030e0000047ab9 */ /* 0x000fe40000000800 */
[----:B------:R-:W-:-:S04]  /*19980*/  IMAD.U32 R4, RZ, RZ, UR4 ;  /* 0x00000004ff047e24 */ /* 0x000fc8000f8e00ff */
[----:B-1----:R-:W-:-:S04]  /*19990*/  IMAD R16, R16, R4, RZ ;  /* 0x0000000410107224 */ /* 0x002fc800078e02ff */
[----:B------:R-:W-:-:S05]  /*199a0*/  IMAD.IADD R5, R16, 0x1, R5 ;  /* 0x0000000110057824 */ /* 0x000fca00078e0205 */
[----:B------:R-:W-:-:S13]  /*199b0*/  ISETP.GT.AND P6, PT, R5, R0, PT ;  /* 0x000000000500720c */ /* 0x000fda0003fc4270 */
[----:B------:R-:W-:Y:S05]  /*199c0*/  @!P6 BRA `(.L_x_14216) ;  /* 0xfffffffc0064e947 */ /* 0x000fea000383ffff */
.L_x_14211:
        /* <DEDUP_REMOVED lines=8> */
.L_x_14341:
[----:B------:R-:W-:Y:S01]  /*19a50*/  ISETP.NE.AND P0, PT, R5, RZ, PT ;  /* 0x000000ff0500720c */ /* 0x000fe20003f05270 */
[----:B------:R-:W-:-:S12]  /*19a60*/  IMAD.MOV.U32 R5, RZ, RZ, RZ ;  /* 0x000000ffff057224 */ /* 0x000fd800078e00ff */
[----:B------:R-:W-:Y:S05]  /*19a70*/  @!P0 BRA `(.L_x_14218) ;  /* 0x0000000000148947 */ /* 0x000fea0003800000 */
[----:B------:R-:W-:Y:S01]  /*19a80*/  UMOV UR4, 0xffffffff ;  /* 0xffffffff00047882 */ /* 0x000fe20000000000 */
[----:B------:R-:W-:Y:S02]  /*19a90*/  VIADD R12, R6, 0xffffffff ;  /* 0xffffffff060c7836 */ /* 0x000fe40000000000 */
[----:B------:R-:W-:Y:S05]  /*19aa0*/  BRA.DIV UR4, `(.L_x_14219) ;  /* 0x0000003604907947 */ /* 0x000fea000b800000 */
[----:B0-----:R0:W3:Y:S02]  /*19ab0*/  SHFL.IDX PT, R3, R3, R12, 0x1f ;  /* 0x00001f0c03037589 */ /* 0x0010e400000e0000 */
.L_x_14344:
[----:B---3--:R-:W-:-:S07]  /*19ac0*/  IMAD.MOV.U32 R5, RZ, RZ, R3 ;  /* 0x000000ffff057224 */ /* 0x008fce00078e0003 */
.L_x_14218:
        /* <DEDUP_REMOVED lines=66> */
.L_x_14212:
[----:B------:R-:W-:Y:S01]  /*19ef0*/  UMOV UR4, URZ ;  /* 0x0000003f00047c82 */ /* 0x000fe20008000000 */
[----:B------:R-:W-:Y:S01]  /*19f00*/  UMOV UR5, URZ ;  /* 0x0000003f00057c82 */ /* 0x000fe20008000000 */
[----:B------:R-:W-:Y:S01]  /*19f10*/  ULDC UR6, c[0x0][0xc3c] ;  /* 0x00030f0000067ab9 */ /* 0x000fe20000000800 */
[----:B------:R-:W-:Y:S02]  /*19f20*/  IMAD.MOV.U32 R16, RZ, RZ, R0 ;  /* 0x000000ffff107224 */ /* 0x000fe400078e0000 */
[----:B------:R-:W-:Y:S02]  /*19f30*/  IMAD.U32 R17, RZ, RZ, UR4 ;  /* 0x00000004ff117e24 */ /* 0x000fe4000f8e00ff */
[----:B------:R-:W-:Y:S02]  /*19f40*/  IMAD.U32 R18, RZ, RZ, UR5 ;  /* 0x00000005ff127e24 */ /* 0x000fe4000f8e00ff */
[----:B------:R-:W-:-:S07]  /*19f50*/  IMAD.U32 R19, RZ, RZ, UR6 ;  /* 0x00000006ff137e24 */ /* 0x000fce000f8e00ff */
.L_x_14220:
[----:B------:R4:W2:Y:S01]  /*19f60*/  LDL R2, [R1+0x8] ;  /* 0x0000080001027983 */ /* 0x0008a20000100800 */
[----:B------:R-:W1:Y:S01]  /*19f70*/  S2R R0, SR_TID.X ;  /* 0x0000000000007919 */ /* 0x000e620000002100 */
[----:B------:R-:W-:Y:S05]  /*19f80*/  WARPSYNC.ALL ;  /* 0x0000000000007948 */ /* 0x000fea0003800000 */
[----:B-1----:R-:W-:Y:S01]  /*19f90*/  LOP3.LUT R0, R0, 0x1f, RZ, 0xc0, !PT ;  /* 0x0000001f00007812 */ /* 0x002fe200078ec0ff */
[----:B------:R-:W-:Y:S03]  /*19fa0*/  BAR.SYNC.DEFER_BLOCKING 0x4, 0x180 ;  /* 0x0106000000007b1d */ /* 0x000fe60000010000 */
[----:B------:R-:W-:-:S13]  /*19fb0*/  ISETP.NE.AND P0, PT, R0, RZ, PT ;  /* 0x000000ff0000720c */ /* 0x000fda0003f05270 */
[----:B0-----:R-:W2:Y:S01]  /*19fc0*/  @!P0 S2R R3, SR_CgaCtaId ;  /* 0x0000000000038919 */ /* 0x001ea20000008800 */
[----:B------:R-:W-:-:S04]  /*19fd0*/  @!P0 MOV R0, 0x400 ;  /* 0x0000040000008802 */ /* 0x000fc80000000f00 */
[----:B--2---:R-:W-:-:S05]  /*19fe0*/  @!P0 LEA R2, R3, R0, 0x18 ;  /* 0x0000000003028211 */ /* 0x004fca00078ec0ff */
[----:B------:R4:W-:Y:S04]  /*19ff0*/  @!P0 STS.128 [R2+0x228d0], R16 ;  /* 0x0228d01002008388 */ /* 0x0009e80000000c00 */
[----:B------:R4:W-:Y:S01]  /*1a000*/  @!P0 STL [R1+0x8], R2 ;  /* 0x0000080201008387 */ /* 0x0009e20000100800 */
[----:B------:R-:W-:Y:S06]  /*1a010*/  BAR.ARV 0x5, 0x180 ;  /* 0x0146000000007b1d */ /* 0x000fec0000002000 */
.L_x_14209:
[----:B------:R-:W-:Y:S02]  /*1a020*/  ULDC UR4, c[0x0][0xc3c] ;  /* 0x00030f0000047ab9 */ /* 0x000fe40000000800 */
[----:B---3--:R-:W-:-:S13]  /*1a030*/  ISETP.GE.AND P0, PT, R19, UR4, PT ;  /* 0x0000000413007c0c */ /* 0x008fda000bf06270 */
[----:B------:R-:W-:Y:S05]  /*1a040*/  @!P0 BRA `(.L_x_14221) ;  /* 0xffffff94008c8947 */ /* 0x000fea000383ffff */
[----:B------:R-:W-:Y:S05]  /*1a050*/  BSYNC B8 ;  /* 0x0000000000087941 */ /* 0x000fea0003800000 */
.L_x_14081:
[----:B--2---:R-:W2:Y:S01]  /*1a060*/  LDL.LU R0, [R1+0x40] ;  /* 0x0000400001007983 */ /* 0x004ea20000300800 */
[----:B------:R-:W-:Y:S01]  /*1a070*/  BSSY B0, `(.L_x_14222) ;  /* 0x000000b000007945 */ /* 0x000fe20003800000 */
[----:B------:R-:W3:Y:S01]  /*1a080*/  S2R R5, SR_CgaCtaId ;  /* 0x0000000000057919 */ /* 0x000ee20000008800 */
[----:B--2---:R-:W-:-:S05]  /*1a090*/  VIADD R0, R0, 0x1 ;  /* 0x0000000100007836 */ /* 0x004fca0000000000 */
[----:B0---4-:R-:W-:-:S04]  /*1a0a0*/  LEA.HI R2, R0, R0, RZ, 0x1 ;  /* 0x0000000000027211 */ /* 0x011fc800078f08ff */
[----:B-1----:R-:W-:-:S05]  /*1a0b0*/  LOP3.LUT R3, R2, 0xfffffffe, RZ, 0xc0, !PT ;  /* 0xfffffffe02037812 */ /* 0x002fca00078ec0ff */
[----:B------:R-:W-:Y:S01]  /*1a0c0*/  IMAD.IADD R3, R0, 0x1, -R3 ;  /* 0x0000000100037824 */ /* 0x000fe200078e0a03 */
[----:B------:R-:W-:-:S04]  /*1a0d0*/  MOV R0, 0x400 ;  /* 0x0000040000007802 */ /* 0x000fc80000000f00 */
[----:B---3--:R-:W-:Y:S02]  /*1a0e0*/  LEA R0, R5, R0, 0x18 ;  /* 0x0000000005007211 */ /* 0x008fe400078ec0ff */
[----:B------:R-:W-:-:S04]  /*1a0f0*/  SHF.L.U32 R3, R3, 0x1f, RZ ;  /* 0x0000001f03037819 */ /* 0x000fc800000006ff */
[----:B------:R-:W0:Y:S02]  /*1a100*/  SYNCS.PHASECHK.TRANS64.TRYWAIT P0, [R0+URZ+0x22820], R3 ;  /* 0x02282003000075a7 */ /* 0x000e24000800017f */
[----:B0-----:R-:W-:Y:S05]  /*1a110*/  @!P0 BRA `(.L_x_14223) ;  /* 0x00000030001c8947 */ /* 0x001fea0003800000 */
.L_x_14345:
[----:B------:R-:W-:Y:S05]  /*1a120*/  BSYNC B0 ;  /* 0x0000000000007941 */ /* 0x000fea0003800000 */
.L_x_14222:
[----:B------:R-:W-:-:S03]  /*1a130*/  UMOV UR4, 0xffffffff ;  /* 0xffffffff00047882 */ /* 0x000fc60000000000 */
[----:B------:R-:W-:Y:S05]  /*1a140*/  BRA.DIV UR4, `(.L_x_14224) ;  /* 0x0000003204247947 */ /* 0x000fea000b800000 */
[----:B------:R-:W1:Y:S02]  /*1a150*/  S2R R2, SR_TID.X ;  /* 0x0000000000027919 */ /* 0x000e640000002100 */
[----:B-1----:R-:W-:-:S04]  /*1a160*/  SHF.R.U32.HI R2, RZ, 0x5, R2 ;  /* 0x00000005ff027819 */ /* 0x002fc80000011602 */
[----:B------:R-:W-:-:S05]  /*1a170*/  LOP3.LUT R2, R2, 0x3, RZ, 0xc0, !PT ;  /* 0x0000000302027812 */ /* 0x000fca00078ec0ff */
[----:B------:R1:W2:Y:S02]  /*1a180*/  SHFL.IDX PT, R14, R2, RZ, 0x1f ;  /* 0x00001fff020e7589 */ /* 0x0002a400000e0000 */
.L_x_14348:
[----:B--2---:R-:W-:-:S13]  /*1a190*/  ISETP.NE.AND P0, PT, R14, RZ, PT ;  /* 0x000000ff0e00720c */ /* 0x004fda0003f05270 */
[----:B------:R-:W-:Y:S05]  /*1a1a0*/  @P0 BRA `(.L_x_13924) ;  /* 0x0000000000940947 */ /* 0x000fea0003800000 */
[----:B------:R-:W-:-:S03]  /*1a1b0*/  UMOV UR4, 0xffffffff ;  /* 0xffffffff00047882 */ /* 0x000fc60000000000 */
[----:B------:R-:W-:Y:S05]  /*1a1c0*/  BRA.DIV UR4, `(.L_x_14225) ;  /* 0x0000003204387947 */ /* 0x000fea000b800000 */
[----:B------:R-:W-:-:S13]  /*1a1d0*/  ELECT P6, URZ, PT ;  /* 0x00000000003f782f */ /* 0x000fda00038c0000 */
.L_x_14351:
[----:B------:R-:W-:Y:S05]  /*1a1e0*/  @!P6 BRA `(.L_x_13924) ;  /* 0x000000000084e947 */ /* 0x000fea0003800000 */
[----:B-1----:R-:W2:Y:S02]  /*1a1f0*/  LDL.LU R2, [R1+0x58] ;  /* 0x0000580001027983 */ /* 0x002ea40000300800 */
[----:B--2---:R-:W-:-:S04]  /*1a200*/  LOP3.LUT R2, R2, 0x2, RZ, 0xfc, !PT ;  /* 0x0000000202027812 */ /* 0x004fc800078efcff */
[----:B------:R-:W-:-:S13]  /*1a210*/  ISETP.NE.AND P2, PT, R2, 0x3, PT ;  /* 0x000000030200780c */ /* 0x000fda0003f45270 */
[----:B------:R-:W-:Y:S05]  /*1a220*/  @!P2 BRA `(.L_x_14226) ;  /* 0x000000000004a947 */ /* 0x000fea0003800000 */
[----:B------:R-:W-:Y:S01]  /*1a230*/  BPT.TRAP 0x1 ;  /* 0x000000040000795c */ /* 0x000fe20000300000 */
.L_x_14226:
        /* <DEDUP_REMOVED lines=14> */
.L_x_14352:
[----:B------:R-:W1:Y:S02]  /*1a320*/  SYNCS.PHASECHK.TRANS64.TRYWAIT P0, [R7+URZ], R2 ;  /* 0x00000002070075a7 */ /* 0x000e64000800017f */
[----:B-1----:R-:W-:Y:S05]  /*1a330*/  @!P0 BRA `(.L_x_14228) ;  /* 0x0000003000108947 */ /* 0x002fea0003800000 */
.L_x_14353:
[----:B------:R-:W-:Y:S05]  /*1a340*/  @!P2 BRA `(.L_x_14229) ;  /* 0x000000000004a947 */ /* 0x000fea0003800000 */
[----:B------:R-:W-:Y:S01]  /*1a350*/  BPT.TRAP 0x1 ;  /* 0x000000040000795c */ /* 0x000fe20000300000 */
.L_x_14229:
[----:B------:R-:W2:Y:S01]  /*1a360*/  LDL.LU R4, [R1+0xc] ;  /* 0x00000c0001047983 */ /* 0x000ea20000300800 */
[----:B------:R-:W-:-:S04]  /*1a370*/  VIADD R0, R0, 0x22860 ;  /* 0x0002286000007836 */ /* 0x000fc80000000000 */
[----:B--2---:R-:W-:-:S04]  /*1a380*/  IMAD R4, R4, 0x8, R0 ;  /* 0x0000000804047824 */ /* 0x004fc800078e0200 */
[----:B------:R-:W2:Y:S02]  /*1a390*/  SYNCS.PHASECHK.TRANS64.TRYWAIT P0, [R4+URZ], R5 ;  /* 0x00000005040075a7 */ /* 0x000ea4000800017f */
[----:B--2---:R-:W-:Y:S05]  /*1a3a0*/  @!P0 BRA `(.L_x_14230) ;  /* 0x0000003000088947 */ /* 0x004fea0003800000 */
.L_x_14354:
[----:B------:R-:W-:-:S07]  /*1a3b0*/  IMAD R3, R3, 0x8, R0 ;  /* 0x0000000803037824 */ /* 0x000fce00078e0200 */
.L_x_14231:
[----:B---3--:R3:W4:Y:S02]  /*1a3c0*/  SYNCS.PHASECHK.TRANS64.TRYWAIT P0, [R3+URZ], R2 ;  /* 0x00000002030075a7 */ /* 0x008724000800017f */
[----:B----4-:R-:W-:Y:S05]  /*1a3d0*/  @!P0 NANOSLEEP.SYNCS 0x989680 ;  /* 0x009896800000895d */ /* 0x010fea0003900000 */
[----:B------:R-:W4:Y:S02]  /*1a3e0*/  @!P0 SYNCS.PHASECHK.TRANS64 P0, [R3+URZ], R2 ;  /* 0x00000002030085a7 */ /* 0x000f24000800007f */
[----:B----4-:R-:W-:Y:S05]  /*1a3f0*/  @!P0 BRA `(.L_x_14231) ;  /* 0xfffffffc00f08947 */ /* 0x010fea000383ffff */
.L_x_13924:
[----:B------:R-:W-:Y:S05]  /*1a400*/  BSYNC B9 ;  /* 0x0000000000097941 */ /* 0x000fea0003800000 */
.L_x_13921:
[----:B------:R-:W-:Y:S05]  /*1a410*/  EXIT ;  /* 0x000000000000794d */ /* 0x000fea0003800000 */
.L_x_13942:
[----:B0-----:R0:W1:Y:S02]  /*1a420*/  SYNCS.PHASECHK.TRANS64.TRYWAIT P6, [R96+URZ+0x22890], R107 ;  /* 0x0228906b600075a7 */ /* 0x00106400080c017f */
[----:B-1----:R-:W-:Y:S05]  /*1a430*/  @!P6 NANOSLEEP.SYNCS 0x989680 ;  /* 0x009896800000e95d */ /* 0x002fea0003900000 */
[----:B------:R-:W1:Y:S02]  /*1a440*/  @!P6 SYNCS.PHASECHK.TRANS64 P6, [R96+URZ+0x22890], R107 ;  /* 0x0228906b6000e5a7 */ /* 0x000e6400080c007f */
[----:B-1----:R-:W-:Y:S05]  /*1a450*/  @!P6 BRA `(.L_x_13942) ;  /* 0xfffffffc00f0e947 */ /* 0x002fea000383ffff */
[----:B------:R-:W-:Y:S05]  /*1a460*/  BRA `(.L_x_14232) ;  /* 0xfffffe8400fc7947 */ /* 0x000fea000383ffff */
.L_x_13960:
[----:B0-----:R0:W1:Y:S02]  /*1a470*/  SYNCS.PHASECHK.TRANS64.TRYWAIT P5, [R96+URZ+0x22890], R107 ;  /* 0x0228906b600075a7 */ /* 0x00106400080a017f */
[----:B-1----:R-:W-:Y:S05]  /*1a480*/  @!P5 NANOSLEEP.SYNCS 0x989680 ;  /* 0x009896800000d95d */ /* 0x002fea0003900000 */
[----:B------:R-:W1:Y:S02]  /*1a490*/  @!P5 SYNCS.PHASECHK.TRANS64 P5, [R96+URZ+0x22890], R107 ;  /* 0x0228906b6000d5a7 */ /* 0x000e6400080a007f */
[----:B-1----:R-:W-:Y:S05]  /*1a4a0*/  @!P5 BRA `(.L_x_13960) ;  /* 0xfffffffc00f0d947 */ /* 0x002fea000383ffff */
[----:B------:R-:W-:Y:S05]  /*1a4b0*/  BRA `(.L_x_14233) ;  /* 0xfffffe9800447947 */ /* 0x000fea000383ffff */
.L_x_13969:
[----:B0-----:R0:W1:Y:S02]  /*1a4c0*/  SYNCS.PHASECHK.TRANS64.TRYWAIT P4, [R96+URZ+0x22890], R107 ;  /* 0x0228906b600075a7 */ /* 0x001064000808017f */
[----:B-1----:R-:W-:Y:S05]  /*1a4d0*/  @!P4 NANOSLEEP.SYNCS 0x989680 ;  /* 0x009896800000c95d */ /* 0x002fea0003900000 */
[----:B------:R-:W1:Y:S02]  /*1a4e0*/  @!P4 SYNCS.PHASECHK.TRANS64 P4, [R96+URZ+0x22890], R107 ;  /* 0x0228906b6000c5a7 */ /* 0x000e64000808007f */
[----:B-1----:R-:W-:Y:S05]  /*1a4f0*/  @!P4 BRA `(.L_x_13969) ;  /* 0xfffffffc00f0c947 */ /* 0x002fea000383ffff */
[----:B------:R-:W-:Y:S05]  /*1a500*/  BRA `(.L_x_14234) ;  /* 0xfffffea800387947 */ /* 0x000fea000383ffff */
.L_x_13975:
[----:B-1----:R1:W2:Y:S02]  /*1a510*/  SYNCS.PHASECHK.TRANS64.TRYWAIT P3, [R96+URZ+0x228b0], R107 ;  /* 0x0228b06b600075a7 */ /* 0x0022a4000806017f */
[----:B--2---:R-:W-:Y:S05]  /*1a520*/  @!P3 NANOSLEEP.SYNCS 0x989680 ;  /* 0x009896800000b95d */ /* 0x004fea0003900000 */
[----:B------:R-:W2:Y:S02]  /*1a530*/  @!P3 SYNCS.PHASECHK.TRANS64 P3, [R96+URZ+0x228b0], R107 ;  /* 0x0228b06b6000b5a7 */ /* 0x000ea4000806007f */
[----:B--2---:R-:W-:Y:S05]  /*1a540*/  @!P3 BRA `(.L_x_13975) ;  /* 0xfffffffc00f0b947 */ /* 0x004fea000383ffff */
[----:B------:R-:W-:Y:S05]  /*1a550*/  BRA `(.L_x_14235) ;  /* 0xfffffea800c87947 */ /* 0x000fea000383ffff */
.L_x_13983:
[----:B------:R-:W0:Y:S01]  /*1a560*/  S2R R8, SR_TID.X ;  /* 0x0000000000087919 */ /* 0x000e220000002100 */
[----:B------:R-:W-:Y:S01]  /*1a570*/  BSSY B0, `(.L_x_14236) ;  /* 0x000000c000007945 */ /* 0x000fe20003800000 */
[----:B------:R-:W-:Y:S02]  /*1a580*/  IMAD.MOV.U32 R12, RZ, RZ, RZ ;  /* 0x000000ffff0c7224 */ /* 0x000fe400078e00ff */
[----:B------:R-:W-:Y:S02]  /*1a590*/  IMAD.MOV.U32 R11, RZ, RZ, 0x1f ;  /* 0x0000001fff0b7424 */ /* 0x000fe400078e00ff */
[----:B------:R-:W-:Y:S02]  /*1a5a0*/  IMAD.MOV.U32 R15, RZ, RZ, -0x1 ;  /* 0xffffffffff0f7424 */ /* 0x000fe400078e00ff */
[----:B0-----:R-:W-:-:S05]  /*1a5b0*/  VIADD R8, R8, 0xffffff80 ;  /* 0xffffff8008087836 */ /* 0x001fca0000000000 */
[----:B------:R-:W-:-:S04]  /*1a5c0*/  SHF.R.S32.HI R5, RZ, 0x1f, R8 ;  /* 0x0000001fff057819 */ /* 0x000fc80000011408 */
[----:B------:R-:W-:-:S04]  /*1a5d0*/  LEA.HI R5, R5, R8, RZ, 0x7 ;  /* 0x0000000805057211 */ /* 0x000fc800078f38ff */
[----:B------:R-:W-:-:S05]  /*1a5e0*/  SHF.R.S32.HI R5, RZ, 0x7, R5 ;  /* 0x00000007ff057819 */ /* 0x000fca0000011405 */
[----:B------:R-:W-:-:S07]  /*1a5f0*/  IMAD.MOV.U32 R13, RZ, RZ, R5 ;  /* 0x000000ffff0d7224 */ /* 0x000fce00078e0005 */
[----:B-----5:R-:W-:Y:S05]  /*1a600*/  WARPSYNC.COLLECTIVE R15, `(.L_x_14237) ;  /* 0x000000000f087348 */ /* 0x020fea0003c00000 */
[----:B------:R0:W1:Y:S02]  /*1a610*/  SHFL.IDX P6, R14, R13, R12, R11 ;  /* 0x0000000c0d0e7389 */ /* 0x00006400000c000b */
[----:B01---5:R-:W-:Y:S01]  /*1a620*/  ENDCOLLECTIVE ;  /* 0x000000000000791b */ /* 0x023fe20003800000 */
.L_x_14237:
[----:B------:R-:W-:Y:S05]  /*1a630*/  BSYNC B0 ;  /* 0x0000000000007941 */ /* 0x000fea0003800000 */
.L_x_14236:
[----:B------:R-:W-:Y:S05]  /*1a640*/  BRA `(.L_x_14238) ;  /* 0xfffffeb4009c7947 */ /* 0x000fea000383ffff */
.L_x_13995:
        /* <DEDUP_REMOVED lines=8> */
.L_x_14240:
[----:B------:R-:W-:Y:S05]  /*1a6d0*/  BSYNC B1 ;  /* 0x0000000000017941 */ /* 0x000fea0003800000 */
.L_x_14239:
        /* <DEDUP_REMOVED lines=8> */
.L_x_14241:
[----:B------:R-:W-:Y:S02]  /*1a760*/  IMAD.MOV.U32 R13, RZ, RZ, R8 ;  /* 0x000000ffff0d7224 */ /* 0x000fe400078e0008 */
[----:B------:R-:W-:-:S07]  /*1a770*/  IMAD.MOV.U32 R0, RZ, RZ, R14 ;  /* 0x000000ffff007224 */ /* 0x000fce00078e000e */
[----:B------:R-:W-:Y:S05]  /*1a780*/  WARPSYNC.COLLECTIVE R15, `(.L_x_14242) ;  /* 0x000000000f087348 */ /* 0x000fea0003c00000 */
[----:B------:R0:W1:Y:S02]  /*1a790*/  SHFL.IDX P6, R14, R13, R12, R11 ;  /* 0x0000000c0d0e7389 */ /* 0x00006400000c000b */
[----:B01----:R-:W-:Y:S01]  /*1a7a0*/  ENDCOLLECTIVE ;  /* 0x000000000000791b */ /* 0x003fe20003800000 */
.L_x_14242:
[----:B------:R-:W-:Y:S02]  /*1a7b0*/  IMAD.MOV.U32 R13, RZ, RZ, R7 ;  /* 0x000000ffff0d7224 */ /* 0x000fe400078e0007 */
[----:B------:R-:W-:-:S07]  /*1a7c0*/  IMAD.MOV.U32 R5, RZ, RZ, R14 ;  /* 0x000000ffff057224 */ /* 0x000fce00078e000e */
[----:B------:R-:W-:Y:S05]  /*1a7d0*/  WARPSYNC.COLLECTIVE R15, `(.L_x_14243) ;  /* 0x000000000f087348 */ /* 0x000fea0003c00000 */
[----:B------:R0:W1:Y:S02]  /*1a7e0*/  SHFL.IDX P6, R14, R13, R12, R11 ;  /* 0x0000000c0d0e7389 */ /* 0x00006400000c000b */
[----:B01----:R-:W-:Y:S01]  /*1a7f0*/  ENDCOLLECTIVE ;  /* 0x000000000000791b */ /* 0x003fe20003800000 */
.L_x_14243:
[----:B------:R-:W-:Y:S05]  /*1a800*/  BRA `(.L_x_14244) ;  /* 0xfffffeb800f87947 */ /* 0x000fea000383ffff */
.L_x_13998:
        /* <DEDUP_REMOVED lines=8> */
.L_x_14246:
[----:B------:R-:W-:Y:S05]  /*1a890*/  BSYNC B1 ;  /* 0x0000000000017941 */ /* 0x000fea0003800000 */
.L_x_14245:
        /* <DEDUP_REMOVED lines=8> */
.L_x_14247:
[----:B------:R-:W-:Y:S02]  /*1a920*/  IMAD.MOV.U32 R13, RZ, RZ, R8 ;  /* 0x000000ffff0d7224 */ /* 0x000fe400078e0008 */
[----:B------:R-:W-:-:S07]  /*1a930*/  IMAD.MOV.U32 R0, RZ, RZ, R14 ;  /* 0x000000ffff007224 */ /* 0x000fce00078e000e */
[----:B------:R-:W-:Y:S05]  /*1a940*/  WARPSYNC.COLLECTIVE R15, `(.L_x_14248) ;  /* 0x000000000f087348 */ /* 0x000fea0003c00000 */
[----:B------:R0:W1:Y:S02]  /*1a950*/  SHFL.IDX P6, R14, R13, R12, R11 ;  /* 0x0000000c0d0e7389 */ /* 0x00006400000c000b */
[----:B01----:R-:W-:Y:S01]  /*1a960*/  ENDCOLLECTIVE ;  /* 0x000000000000791b */ /* 0x003fe20003800000 */
.L_x_14248:
[----:B------:R-:W-:Y:S02]  /*1a970*/  IMAD.MOV.U32 R13, RZ, RZ, R7 ;  /* 0x000000ffff0d7224 */ /* 0x000fe400078e0007 */
[----:B------:R-:W-:-:S07]  /*1a980*/  IMAD.MOV.U32 R5, RZ, RZ, R14 ;  /* 0x000000ffff057224 */ /* 0x000fce00078e000e */
[----:B------:R-:W-:Y:S05]  /*1a990*/  WARPSYNC.COLLECTIVE R15, `(.L_x_14249) ;  /* 0x000000000f087348 */ /* 0x000fea0003c00000 */
[----:B------:R0:W1:Y:S02]  /*1a9a0*/  SHFL.IDX P6, R14, R13, R12, R11 ;  /* 0x0000000c0d0e7389 */ /* 0x00006400000c000b */
[----:B01----:R-:W-:Y:S01]  /*1a9b0*/  ENDCOLLECTIVE ;  /* 0x000000000000791b */ /* 0x003fe20003800000 */
.L_x_14249:
[----:B------:R-:W-:Y:S05]  /*1a9c0*/  BRA `(.L_x_14250) ;  /* 0xfffffebc005c7947 */ /* 0x000fea000383ffff */
.L_x_14002:
[----:B0-----:R0:W1:Y:S02]  /*1a9d0*/  SYNCS.PHASECHK.TRANS64.TRYWAIT P0, [R18+URZ+0x22800], R35 ;  /* 0x02280023120075a7 */ /* 0x001064000800017f */
[----:B-1----:R-:W-:Y:S05]  /*1a9e0*/  @!P0 NANOSLEEP.SYNCS 0x989680 ;  /* 0x009896800000895d */ /* 0x002fea0003900000 */
[----:B------:R-:W1:Y:S02]  /*1a9f0*/  @!P0 SYNCS.PHASECHK.TRANS64 P0, [R18+URZ+0x22800], R35 ;  /* 0x02280023120085a7 */ /* 0x000e64000800007f */
[----:B-1----:R-:W-:Y:S05]  /*1aa00*/  @!P0 BRA `(.L_x_14002) ;  /* 0xfffffffc00f08947 */ /* 0x002fea000383ffff */
[----:B------:R-:W-:Y:S05]  /*1aa10*/  BRA `(.L_x_14251) ;  /* 0xfffffec000487947 */ /* 0x000fea000383ffff */
.L_x_14010:
        /* <DEDUP_REMOVED lines=9> */
.L_x_14253:
[----:B------:R-:W-:Y:S05]  /*1aab0*/  BSYNC B1 ;  /* 0x0000000000017941 */ /* 0x000fea0003800000 */
.L_x_14252:
        /* <DEDUP_REMOVED lines=10> */
.L_x_14254:
[----:B------:R-:W-:Y:S02]  /*1ab60*/  ISETP.GE.OR P1, PT, R34, R33, P0 ;  /* 0x000000212200720c */ /* 0x000fe40000726670 */
[----:B------:R-:W-:-:S11]  /*1ab70*/  MOV R13, R29 ;  /* 0x0000001d000d7202 */ /* 0x000fd60000000f00 */
[C---:B------:R-:W-:Y:S01]  /*1ab80*/  @!P1 IMAD.SHL.U32 R9, R16.reuse, 0x2, RZ ;  /* 0x0000000210099824 */ /* 0x040fe200078e00ff */
[----:B------:R-:W-:Y:S01]  /*1ab90*/  @!P1 SHF.L.U64.HI R21, R16, 0x1, R17 ;  /* 0x0000000110159819 */ /* 0x000fe20000010211 */
[----:B------:R-:W-:-:S07]  /*1aba0*/  IMAD.MOV.U32 R3, RZ, RZ, R14 ;  /* 0x000000ffff037224 */ /* 0x000fce00078e000e */
[----:B------:R-:W-:Y:S05]  /*1abb0*/  WARPSYNC.COLLECTIVE R15, `(.L_x_14255) ;  /* 0x000000000f087348 */ /* 0x000fea0003c00000 */
[----:B------:R0:W1:Y:S02]  /*1abc0*/  SHFL.IDX P6, R14, R13, R12, R11 ;  /* 0x0000000c0d0e7389 */ /* 0x00006400000c000b */
[----:B01----:R-:W-:Y:S01]  /*1abd0*/  ENDCOLLECTIVE ;  /* 0x000000000000791b */ /* 0x003fe20003800000 */
.L_x_14255:
        /* <DEDUP_REMOVED lines=8> */
.L_x_14256:
        /* <DEDUP_REMOVED lines=10> */
.L_x_14257:
[----:B------:R-:W-:Y:S01]  /*1ad00*/  CS2R R40, SRZ ;  /* 0x0000000000287805 */ /* 0x000fe2000001ff00 */
[----:B------:R-:W-:Y:S01]  /*1ad10*/  IMAD.MOV.U32 R13, RZ, RZ, R10 ;  /* 0x000000ffff0d7224 */ /* 0x000fe200078e000a */
[----:B------:R-:W-:Y:S01]  /*1ad20*/  CS2R R38, SRZ ;  /* 0x0000000000267805 */ /* 0x000fe2000001ff00 */
[----:B------:R-:W-:-:S04]  /*1ad30*/  @!P1 IMAD.MOV.U32 R40, RZ, RZ, R4 ;  /* 0x000000ffff289224 */ /* 0x000fc800078e0004 */
[----:B------:R-:W-:-:S05]  /*1ad40*/  IMAD.MOV.U32 R0, RZ, RZ, R40 ;  /* 0x000000ffff007224 */ /* 0x000fca00078e0028 */
[----:B------:R-:W-:Y:S01]  /*1ad50*/  PRMT R48, R48, 0x5410, R0 ;  /* 0x0000541030307816 */ /* 0x000fe20000000000 */
[----:B------:R-:W-:-:S07]  /*1ad60*/  IMAD.MOV.U32 R0, RZ, RZ, R14 ;  /* 0x000000ffff007224 */ /* 0x000fce00078e000e */
[----:B------:R-:W-:Y:S05]  /*1ad70*/  WARPSYNC.COLLECTIVE R15, `(.L_x_14258) ;  /* 0x000000000f087348 */ /* 0x000fea0003c00000 */
[----:B------:R0:W1:Y:S02]  /*1ad80*/  SHFL.IDX P6, R14, R13, R12, R11 ;  /* 0x0000000c0d0e7389 */ /* 0x00006400000c000b */
[----:B01----:R-:W-:Y:S01]  /*1ad90*/  ENDCOLLECTIVE ;  /* 0x000000000000791b */ /* 0x003fe20003800000 */
.L_x_14258:
[----:B------:R-:W-:-:S04]  /*1ada0*/  @!P1 IMAD.MOV.U32 R41, RZ, RZ, R5 ;  /* 0x000000ffff299224 */ /* 0x000fc800078e0005 */
[----:B------:R-:W-:-:S05]  /*1adb0*/  IMAD.MOV.U32 R3, RZ, RZ, R41 ;  /* 0x000000ffff037224 */ /* 0x000fca00078e0029 */
[----:B------:R-:W-:Y:S01]  /*1adc0*/  PRMT R37, R37, 0x5410, R3 ;  /* 0x0000541025257816 */ /* 0x000fe20000000003 */
[----:B------:R-:W-:Y:S02]  /*1add0*/  IMAD.MOV.U32 R13, RZ, RZ, R29 ;  /* 0x000000ffff0d7224 */ /* 0x000fe400078e001d */
[----:B------:R-:W-:-:S07]  /*1ade0*/  IMAD.MOV.U32 R3, RZ, RZ, R14 ;  /* 0x000000ffff037224 */ /* 0x000fce00078e000e */
[----:B------:R-:W-:Y:S05]  /*1adf0*/  WARPSYNC.COLLECTIVE R15, `(.L_x_14259) ;  /* 0x000000000f087348 */ /* 0x000fea0003c00000 */
[----:B------:R0:W1:Y:S02]  /*1ae00*/  SHFL.IDX P6, R14, R13, R12, R11 ;  /* 0x0000000c0d0e7389 */ /* 0x00006400000c000b */
[----:B01----:R-:W-:Y:S01]  /*1ae10*/  ENDCOLLECTIVE ;  /* 0x000000000000791b */ /* 0x003fe20003800000 */
.L_x_14259:
[----:B------:R-:W-:Y:S02]  /*1ae20*/  @!P1 IMAD.MOV.U32 R38, RZ, RZ, R6 ;  /* 0x000000ffff269224 */ /* 0x000fe400078e0006 */
[----:B------:R-:W-:Y:S01]  /*1ae30*/  @!P1 IMAD.MOV.U32 R39, RZ, RZ, R7 ;  /* 0x000000ffff279224 */ /* 0x000fe200078e0007 */
[----:B------:R-:W-:Y:S01]  /*1ae40*/  CS2R R6, SRZ ;  /* 0x0000000000067805 */ /* 0x000fe2000001ff00 */
[----:B------:R-:W-:Y:S01]  /*1ae50*/  IMAD.MOV.U32 R10, RZ, RZ, R38 ;  /* 0x000000ffff0a7224 */ /* 0x000fe200078e0026 */
[----:B------:R-:W-:Y:S02]  /*1ae60*/  CS2R R4, SRZ ;  /* 0x0000000000047805 */ /* 0x000fe4000001ff00 */
[----:B------:R-:W-:Y:S01]  /*1ae70*/  MOV R21, R39 ;  /* 0x0000002700157202 */ /* 0x000fe20000000f00 */
[----:B------:R-:W-:Y:S02]  /*1ae80*/  @!P1 IMAD.MOV.U32 R6, RZ, RZ, R24 ;  /* 0x000000ffff069224 */ /* 0x000fe400078e0018 */
[----:B------:R-:W-:-:S02]  /*1ae90*/  IMAD.MOV.U32 R13, RZ, RZ, R28 ;  /* 0x000000ffff0d7224 */ /* 0x000fc400078e001c */
[----:B------:R-:W-:Y:S02]  /*1aea0*/  @!P1 IMAD.MOV.U32 R7, RZ, RZ, R25 ;  /* 0x000000ffff079224 */ /* 0x000fe400078e0019 */
        /* <DEDUP_REMOVED lines=8> */
.L_x_14260:
[----:B------:R-:W-:Y:S02]  /*1af30*/  PRMT R48, R10, 0x7610, R48 ;  /* 0x000076100a307816 */ /* 0x000fe40000000030 */
[----:B------:R-:W-:Y:S01]  /*1af40*/  CS2R R24, SRZ ;  /* 0x0000000000187805 */ /* 0x000fe2000001ff00 */
[----:B------:R-:W-:Y:S02]  /*1af50*/  IMAD.MOV.U32 R11, RZ, RZ, R7 ;  /* 0x000000ffff0b7224 */ /* 0x000fe400078e0007 */
[----:B------:R-:W-:Y:S02]  /*1af60*/  IMAD.MOV.U32 R12, RZ, RZ, R4 ;  /* 0x000000ffff0c7224 */ /* 0x000fe400078e0004 */
[----:B------:R-:W-:Y:S01]  /*1af70*/  IMAD.MOV.U32 R13, RZ, RZ, R5 ;  /* 0x000000ffff0d7224 */ /* 0x000fe200078e0005 */
[----:B------:R-:W-:Y:S02]  /*1af80*/  PRMT R37, R11, 0x7610, R37 ;  /* 0x000076100b257816 */ /* 0x000fe40000000025 */
[----:B------:R-:W-:-:S02]  /*1af90*/  PRMT R52, R12, 0x7610, R52 ;  /* 0x000076100c347816 */ /* 0x000fc40000000034 */
[----:B------:R-:W-:Y:S01]  /*1afa0*/  PRMT R42, R13, 0x7610, R42 ;  /* 0x000076100d2a7816 */ /* 0x000fe2000000002a */
[----:B------:R-:W-:Y:S06]  /*1afb0*/  BRA `(.L_x_14261) ;  /* 0xfffffecc00187947 */ /* 0x000fec000383ffff */
.L_x_14014:
[----:B-1----:R1:W2:Y:S02]  /*1afc0*/  SYNCS.PHASECHK.TRANS64.TRYWAIT P1, [R18+URZ+0x22800], R11 ;  /* 0x0228000b120075a7 */ /* 0x0022a4000802017f */
[----:B--2---:R-:W-:Y:S05]  /*1afd0*/  @!P1 NANOSLEEP.SYNCS 0x989680 ;  /* 0x009896800000995d */ /* 0x004fea0003900000 */
[----:B------:R-:W2:Y:S02]  /*1afe0*/  @!P1 SYNCS.PHASECHK.TRANS64 P1, [R18+URZ+0x22800], R11 ;  /* 0x0228000b120095a7 */ /* 0x000ea4000802007f */
[----:B--2---:R-:W-:Y:S05]  /*1aff0*/  @!P1 BRA `(.L_x_14014) ;  /* 0xfffffffc00f09947 */ /* 0x004fea000383ffff */
[----:B------:R-:W-:Y:S05]  /*1b000*/  BRA `(.L_x_14262) ;  /* 0xfffffecc00ac7947 */ /* 0x000fea000383ffff */
.L_x_14020:
[----:B0-----:R0:W3:Y:S02]  /*1b010*/  SYNCS.PHASECHK.TRANS64.TRYWAIT P2, [R21+URZ+0x22830], R72 ;  /* 0x02283048150075a7 */ /* 0x0010e4000804017f */
[----:B---3--:R-:W-:Y:S05]  /*1b020*/  @!P2 NANOSLEEP.SYNCS 0x989680 ;  /* 0x009896800000a95d */ /* 0x008fea0003900000 */
[----:B------:R-:W3:Y:S02]  /*1b030*/  @!P2 SYNCS.PHASECHK.TRANS64 P2, [R21+URZ+0x22830], R72 ;  /* 0x022830481500a5a7 */ /* 0x000ee4000804007f */
[----:B---3--:R-:W-:Y:S05]  /*1b040*/  @!P2 BRA `(.L_x_14020) ;  /* 0xfffffffc00f0a947 */ /* 0x008fea000383ffff */
[----:B------:R-:W-:Y:S05]  /*1b050*/  BRA `(.L_x_14019) ;  /* 0xfffffedc00147947 */ /* 0x000fea000383ffff */
.L_x_14025:
[----:B-1----:R1:W2:Y:S02]  /*1b060*/  SYNCS.PHASECHK.TRANS64.TRYWAIT P2, [R21+URZ+0x22850], R72 ;  /* 0x02285048150075a7 */ /* 0x0022a4000804017f */
[----:B--2---:R-:W-:Y:S05]  /*1b070*/  @!P2 NANOSLEEP.SYNCS 0x989680 ;  /* 0x009896800000a95d */ /* 0x004fea0003900000 */
[----:B------:R-:W2:Y:S02]  /*1b080*/  @!P2 SYNCS.PHASECHK.TRANS64 P2, [R21+URZ+0x22850], R72 ;  /* 0x022850481500a5a7 */ /* 0x000ea4000804007f */
[----:B--2---:R-:W-:Y:S05]  /*1b090*/  @!P2 BRA `(.L_x_14025) ;  /* 0xfffffffc00f0a947 */ /* 0x004fea000383ffff */
[----:B------:R-:W-:Y:S05]  /*1b0a0*/  BRA `(.L_x_14024) ;  /* 0xfffffef400547947 */ /* 0x000fea000383ffff */
.L_x_14030:
[----:B-1----:R1:W2:Y:S02]  /*1b0b0*/  SYNCS.PHASECHK.TRANS64.TRYWAIT P2, [R201+URZ+0x22830], R202 ;  /* 0x022830cac90075a7 */ /* 0x0022a4000804017f */
[----:B--2---:R-:W-:Y:S05]  /*1b0c0*/  @!P2 NANOSLEEP.SYNCS 0x989680 ;  /* 0x009896800000a95d */ /* 0x004fea0003900000 */
[----:B------:R-:W2:Y:S02]  /*1b0d0*/  @!P2 SYNCS.PHASECHK.TRANS64 P2, [R201+URZ+0x22830], R202 ;  /* 0x022830cac900a5a7 */ /* 0x000ea4000804007f */
[----:B--2---:R-:W-:Y:S05]  /*1b0e0*/  @!P2 BRA `(.L_x_14030) ;  /* 0xfffffffc00f0a947 */ /* 0x004fea000383ffff */
[----:B------:R-:W-:Y:S05]  /*1b0f0*/  BRA `(.L_x_14029) ;  /* 0xfffffef800c87947 */ /* 0x000fea000383ffff */
.L_x_14035:
[----:B-1----:R1:W2:Y:S02]  /*1b100*/  SYNCS.PHASECHK.TRANS64.TRYWAIT P2, [R201+URZ+0x22850], R202 ;  /* 0x022850cac90075a7 */ /* 0x0022a4000804017f */
[----:B--2---:R-:W-:Y:S05]  /*1b110*/  @!P2 NANOSLEEP.SYNCS 0x989680 ;  /* 0x009896800000a95d */ /* 0x004fea0003900000 */
[----:B------:R-:W2:Y:S02]  /*1b120*/  @!P2 SYNCS.PHASECHK.TRANS64 P2, [R201+URZ+0x22850], R202 ;  /* 0x022850cac900a5a7 */ /* 0x000ea4000804007f */
[----:B--2---:R-:W-:Y:S05]  /*1b130*/  @!P2 BRA `(.L_x_14035) ;  /* 0xfffffffc00f0a947 */ /* 0x004fea000383ffff */
[----:B------:R-:W-:Y:S05]  /*1b140*/  BRA `(.L_x_14034) ;  /* 0xffffff1c00307947 */ /* 0x000fea000383ffff */
.L_x_14041:
[----:B-1----:R1:W2:Y:S02]  /*1b150*/  SYNCS.PHASECHK.TRANS64.TRYWAIT P2, [R21+URZ+0x22830], R211 ;  /* 0x022830d3150075a7 */ /* 0x0022a4000804017f */
[----:B--2---:R-:W-:Y:S05]  /*1b160*/  @!P2 NANOSLEEP.SYNCS 0x989680 ;  /* 0x009896800000a95d */ /* 0x004fea0003900000 */
[----:B------:R-:W2:Y:S02]  /*1b170*/  @!P2 SYNCS.PHASECHK.TRANS64 P2, [R21+URZ+0x22830], R211 ;  /* 0x022830d31500a5a7 */ /* 0x000ea4000804007f */
[----:B--2---:R-:W-:Y:S05]  /*1b180*/  @!P2 BRA `(.L_x_14041) ;  /* 0xfffffffc00f0a947 */ /* 0x004fea000383ffff */
[----:B------:R-:W-:Y:S05]  /*1b190*/  BRA `(.L_x_14040) ;  /* 0xffffff2000687947 */ /* 0x000fea000383ffff */
.L_x_14046:
[----:B---3--:R3:W4:Y:S02]  /*1b1a0*/  SYNCS.PHASECHK.TRANS64.TRYWAIT P2, [R21+URZ+0x22850], R211 ;  /* 0x022850d3150075a7 */ /* 0x008724000804017f */
[----:B----4-:R-:W-:Y:S05]  /*1b1b0*/  @!P2 NANOSLEEP.SYNCS 0x989680 ;  /* 0x009896800000a95d */ /* 0x010fea0003900000 */
[----:B------:R-:W4:Y:S02]  /*1b1c0*/  @!P2 SYNCS.PHASECHK.TRANS64 P2, [R21+URZ+0x22850], R211 ;  /* 0x022850d31500a5a7 */ /* 0x000f24000804007f */
[----:B----4-:R-:W-:Y:S05]  /*1b1d0*/  @!P2 BRA `(.L_x_14046) ;  /* 0xfffffffc00f0a947 */ /* 0x010fea000383ffff */
[----:B------:R-:W-:Y:S05]  /*1b1e0*/  BRA `(.L_x_14045) ;  /* 0xffffff3800c47947 */ /* 0x000fea000383ffff */
.L_x_14061:
[----:B------:R-:W-:Y:S02]  /*1b1f0*/  IMAD.MOV.U32 R13, RZ, RZ, R4 ;  /* 0x000000ffff0d7224 */ /* 0x000fe400078e0004 */
[----:B------:R-:W-:Y:S02]  /*1b200*/  IMAD.MOV.U32 R12, RZ, RZ, RZ ;  /* 0x000000ffff0c7224 */ /* 0x000fe400078e00ff */
[----:B------:R-:W-:Y:S02]  /*1b210*/  IMAD.MOV.U32 R11, RZ, RZ, 0x181f ;  /* 0x0000181fff0b7424 */ /* 0x000fe400078e00ff */
[----:B------:R-:W-:-:S07]  /*1b220*/  IMAD.MOV.U32 R15, RZ, RZ, -0x1 ;  /* 0xffffffffff0f7424 */ /* 0x000fce00078e00ff */
[----:B01----:R-:W-:Y:S05]  /*1b230*/  WARPSYNC.COLLECTIVE R15, `(.L_x_14263) ;  /* 0x000000000f087348 */ /* 0x003fea0003c00000 */
[----:B------:R2:W3:Y:S02]  /*1b240*/  SHFL.IDX P6, R14, R13, R12, R11 ;  /* 0x0000000c0d0e7389 */ /* 0x0004e400000c000b */
[----:B0123--:R-:W-:Y:S01]  /*1b250*/  ENDCOLLECTIVE ;  /* 0x000000000000791b */ /* 0x00ffe20003800000 */
.L_x_14263:
[----:B------:R-:W-:Y:S02]  /*1b260*/  IMAD.MOV.U32 R13, RZ, RZ, R3 ;  /* 0x000000ffff0d7224 */ /* 0x000fe400078e0003 */
[----:B------:R-:W-:-:S07]  /*1b270*/  IMAD.MOV.U32 R0, RZ, RZ, R14 ;  /* 0x000000ffff007224 */ /* 0x000fce00078e000e */
[----:B------:R-:W-:Y:S05]  /*1b280*/  WARPSYNC.COLLECTIVE R15, `(.L_x_14264) ;  /* 0x000000000f087348 */ /* 0x000fea0003c00000 */
[----:B------:R0:W1:Y:S02]  /*1b290*/  SHFL.IDX P6, R14, R13, R12, R11 ;  /* 0x0000000c0d0e7389 */ /* 0x00006400000c000b */
[----:B01----:R-:W-:Y:S01]  /*1b2a0*/  ENDCOLLECTIVE ;  /* 0x000000000000791b */ /* 0x003fe20003800000 */
.L_x_14264:
[----:B------:R-:W-:Y:S05]  /*1b2b0*/  BRA `(.L_x_14265) ;  /* 0xffffff6c00c87947 */ /* 0x000fea000383ffff */
.L_x_14064:
        /* <DEDUP_REMOVED lines=8> */
.L_x_14267:
[----:B------:R-:W-:Y:S05]  /*1b340*/  BSYNC B1 ;  /* 0x0000000000017941 */ /* 0x000fea0003800000 */
.L_x_14266:
        /* <DEDUP_REMOVED lines=8> */
.L_x_14268:
[----:B------:R-:W-:Y:S05]  /*1b3d0*/  BRA `(.L_x_14269) ;  /* 0xffffff6c00fc7947 */ /* 0x000fea000383ffff */
.L_x_14067:
        /* <DEDUP_REMOVED lines=8> */
.L_x_14271:
[----:B------:R-:W-:Y:S05]  /*1b460*/  BSYNC B1 ;  /* 0x0000000000017941 */ /* 0x000fea0003800000 */
.L_x_14270:
        /* <DEDUP_REMOVED lines=8> */
.L_x_14272:
[----:B------:R-:W-:Y:S05]  /*1b4f0*/  BRA `(.L_x_14273) ;  /* 0xffffff70002c7947 */ /* 0x000fea000383ffff */
.L_x_14070:
        /* <DEDUP_REMOVED lines=8> */
.L_x_14275:
[----:B------:R-:W-:Y:S05]  /*1b580*/  BSYNC B1 ;  /* 0x0000000000017941 */ /* 0x000fea0003800000 */
.L_x_14274:
        /* <DEDUP_REMOVED lines=8> */
.L_x_14276:
[----:B------:R-:W-:Y:S05]  /*1b610*/  BRA `(.L_x_14277) ;  /* 0xffffff70005c7947 */ /* 0x000fea000383ffff */
.L_x_14087:
        /* <DEDUP_REMOVED lines=11> */
.L_x_14279:
[----:B------:R-:W-:Y:S05]  /*1b6d0*/  BSYNC B1 ;  /* 0x0000000000017941 */ /* 0x000fea0003800000 */
.L_x_14278:
[----:B------:R-:W-:Y:S05]  /*1b6e0*/  BRA `(.L_x_14280) ;  /* 0xffffff8400e47947 */ /* 0x000fea000383ffff */
.L_x_14089:
[----:B------:R-:W-:Y:S01]  /*1b6f0*/  BSSY B1, `(.L_x_14281) ;  /* 0x0000006000017945 */ /* 0x000fe20003800000 */
[----:B------:R-:W-:-:S07]  /*1b700*/  MOV R15, 0xffffffff ;  /* 0xffffffff000f7802 */ /* 0x000fce0000000f00 */
[----:B01----:R-:W-:Y:S05]  /*1b710*/  WARPSYNC.COLLECTIVE R15, `(.L_x_14282) ;  /* 0x000000000f0c7348 */ /* 0x003fea0003c00000 */
[----:B------:R-:W-:Y:S02]  /*1b720*/  ELECT P6, UR62, PT ;  /* 0x00000000003e782f */ /* 0x000fe400038c0000 */
[----:B------:R-:W-:Y:S01]  /*1b730*/  MOV R14, UR62 ;  /* 0x0000003e000e7c02 */ /* 0x000fe20008000f00 */
[----:B01----:R-:W-:Y:S10]  /*1b740*/  ENDCOLLECTIVE ;  /* 0x000000000000791b */ /* 0x003ff40003800000 */
.L_x_14282:
[----:B------:R-:W-:Y:S05]  /*1b750*/  BSYNC B1 ;  /* 0x0000000000017941 */ /* 0x000fea0003800000 */
.L_x_14281:
[----:B------:R-:W-:Y:S05]  /*1b760*/  BRA `(.L_x_14088) ;  /* 0xffffff8400dc7947 */ /* 0x000fea000383ffff */
.L_x_14091:
[----:B0-----:R-:W2:Y:S02]  /*1b770*/  LDL R5, [R1+0x8] ;  /* 0x0000080001057983 */ /* 0x001ea40000100800 */
[----:B--2---:R0:W2:Y:S02]  /*1b780*/  SYNCS.PHASECHK.TRANS64.TRYWAIT P0, [R5+URZ+0x22820], R4 ;  /* 0x02282004050075a7 */ /* 0x0040a4000800017f */
[----:B--2---:R-:W-:Y:S05]  /*1b790*/  @!P0 NANOSLEEP.SYNCS 0x989680 ;  /* 0x009896800000895d */ /* 0x004fea0003900000 */
[----:B------:R-:W2:Y:S02]  /*1b7a0*/  @!P0 SYNCS.PHASECHK.TRANS64 P0, [R5+URZ+0x22820], R4 ;  /* 0x02282004050085a7 */ /* 0x000ea4000800007f */
[----:B--2---:R-:W-:Y:S05]  /*1b7b0*/  @!P0 BRA `(.L_x_14091) ;  /* 0xfffffffc00ec8947 */ /* 0x004fea000383ffff */
[----:B------:R-:W-:Y:S05]  /*1b7c0*/  BRA `(.L_x_14283) ;  /* 0xffffff8400ec7947 */ /* 0x000fea000383ffff */
.L_x_14095:
[----:B0-----:R0:W2:Y:S02]  /*1b7d0*/  SYNCS.PHASECHK.TRANS64.TRYWAIT P0, [R4+URZ+0x228a0], R9 ;  /* 0x0228a009040075a7 */ /* 0x0010a4000800017f */
[----:B--2---:R-:W-:Y:S05]  /*1b7e0*/  @!P0 NANOSLEEP.SYNCS 0x989680 ;  /* 0x009896800000895d */ /* 0x004fea0003900000 */
[----:B------:R-:W2:Y:S02]  /*1b7f0*/  @!P0 SYNCS.PHASECHK.TRANS64 P0, [R4+URZ+0x228a0], R9 ;  /* 0x0228a009040085a7 */ /* 0x000ea4000800007f */
[----:B--2---:R-:W-:Y:S05]  /*1b800*/  @!P0 BRA `(.L_x_14095) ;  /* 0xfffffffc00f08947 */ /* 0x004fea000383ffff */
[----:B------:R-:W-:Y:S05]  /*1b810*/  BRA `(.L_x_14284) ;  /* 0xffffff8800107947 */ /* 0x000fea000383ffff */
.L_x_14100:
[----:B-1----:R1:W2:Y:S02]  /*1b820*/  SYNCS.PHASECHK.TRANS64.TRYWAIT P0, [R4+URZ+0x228c0], R9 ;  /* 0x0228c009040075a7 */ /* 0x0022a4000800017f */
[----:B--2---:R-:W-:Y:S05]  /*1b830*/  @!P0 NANOSLEEP.SYNCS 0x989680 ;  /* 0x009896800000895d */ /* 0x004fea0003900000 */
[----:B------:R-:W2:Y:S02]  /*1b840*/  @!P0 SYNCS.PHASECHK.TRANS64 P0, [R4+URZ+0x228c0], R9 ;  /* 0x0228c009040085a7 */ /* 0x000ea4000800007f */
[----:B--2---:R-:W-:Y:S05]  /*1b850*/  @!P0 BRA `(.L_x_14100) ;  /* 0xfffffffc00f08947 */ /* 0x004fea000383ffff */
[----:B------:R-:W-:Y:S05]  /*1b860*/  BRA `(.L_x_14285) ;  /* 0xffffff8800947947 */ /* 0x000fea000383ffff */
.L_x_14110:
[----:B0-----:R0:W2:Y:S02]  /*1b870*/  SYNCS.PHASECHK.TRANS64.TRYWAIT P1, [R5+URZ+0x228a0], R6 ;  /* 0x0228a006050075a7 */ /* 0x0010a4000802017f */
[----:B--2---:R-:W-:Y:S05]  /*1b880*/  @!P1 NANOSLEEP.SYNCS 0x989680 ;  /* 0x009896800000995d */ /* 0x004fea0003900000 */
[----:B------:R-:W2:Y:S02]  /*1b890*/  @!P1 SYNCS.PHASECHK.TRANS64 P1, [R5+URZ+0x228a0], R6 ;  /* 0x0228a006050095a7 */ /* 0x000ea4000802007f */
[----:B--2---:R-:W-:Y:S05]  /*1b8a0*/  @!P1 BRA `(.L_x_14110) ;  /* 0xfffffffc00f09947 */ /* 0x004fea000383ffff */
[----:B------:R-:W-:Y:S05]  /*1b8b0*/  BRA `(.L_x_14286) ;  /* 0xffffff90002c7947 */ /* 0x000fea000383ffff */
.L_x_14115:
[----:B-1----:R1:W2:Y:S02]  /*1b8c0*/  SYNCS.PHASECHK.TRANS64.TRYWAIT P1, [R5+URZ+0x228c0], R6 ;  /* 0x0228c006050075a7 */ /* 0x0022a4000802017f */
[----:B--2---:R-:W-:Y:S05]  /*1b8d0*/  @!P1 NANOSLEEP.SYNCS 0x989680 ;  /* 0x009896800000995d */ /* 0x004fea0003900000 */
[----:B------:R-:W2:Y:S02]  /*1b8e0*/  @!P1 SYNCS.PHASECHK.TRANS64 P1, [R5+URZ+0x228c0], R6 ;  /* 0x0228c006050095a7 */ /* 0x000ea4000802007f */
[----:B--2---:R-:W-:Y:S05]  /*1b8f0*/  @!P1 BRA `(.L_x_14115) ;  /* 0xfffffffc00f09947 */ /* 0x004fea000383ffff */
[----:B------:R-:W-:Y:S05]  /*1b900*/  BRA `(.L_x_14287) ;  /* 0xffffff9000ac7947 */ /* 0x000fea000383ffff */
.L_x_14131:
        /* <DEDUP_REMOVED lines=11> */
.L_x_14289:
[----:B------:R-:W-:Y:S05]  /*1b9c0*/  BSYNC B0 ;  /* 0x0000000000007941 */ /* 0x000fea0003800000 */
.L_x_14288:
[----:B------:R-:W-:Y:S05]  /*1b9d0*/  BRA `(.L_x_14290) ;  /* 0xffffff9c00cc7947 */ /* 0x000fea000383ffff */
.L_x_14133:
[----:B------:R-:W-:Y:S01]  /*1b9e0*/  BSSY B0, `(.L_x_14291) ;  /* 0x0000006000007945 */ /* 0x000fe20003800000 */
[----:B------:R-:W-:-:S07]  /*1b9f0*/  IMAD.MOV.U32 R15, RZ, RZ, -0x1 ;  /* 0xffffffffff0f7424 */ /* 0x000fce00078e00ff */
[----:B01----:R-:W-:Y:S05]  /*1ba00*/  WARPSYNC.COLLECTIVE R15, `(.L_x_14292) ;  /* 0x000000000f0c7348 */ /* 0x003fea0003c00000 */
[----:B------:R-:W-:Y:S02]  /*1ba10*/  ELECT P6, UR62, PT ;  /* 0x00000000003e782f */ /* 0x000fe400038c0000 */
[----:B------:R-:W-:Y:S01]  /*1ba20*/  MOV R14, UR62 ;  /* 0x0000003e000e7c02 */ /* 0x000fe20008000f00 */
[----:B01----:R-:W-:Y:S10]  /*1ba30*/  ENDCOLLECTIVE ;  /* 0x000000000000791b */ /* 0x003ff40003800000 */
.L_x_14292:
[----:B------:R-:W-:Y:S05]  /*1ba40*/  BSYNC B0 ;  /* 0x0000000000007941 */ /* 0x000fea0003800000 */
.L_x_14291:
[----:B------:R-:W-:Y:S05]  /*1ba50*/  BRA `(.L_x_14293) ;  /* 0xffffff9c00dc7947 */ /* 0x000fea000383ffff */
.L_x_14135:
[----:B0-----:R0:W2:Y:S02]  /*1ba60*/  SYNCS.PHASECHK.TRANS64.TRYWAIT P0, [R0+URZ+0x22840], R2 ;  /* 0x02284002000075a7 */ /* 0x0010a4000800017f */
[----:B--2---:R-:W-:Y:S05]  /*1ba70*/  @!P0 NANOSLEEP.SYNCS 0x989680 ;  /* 0x009896800000895d */ /* 0x004fea0003900000 */
[----:B------:R-:W2:Y:S02]  /*1ba80*/  @!P0 SYNCS.PHASECHK.TRANS64 P0, [R0+URZ+0x22840], R2 ;  /* 0x02284002000085a7 */ /* 0x000ea4000800007f */
[----:B--2---:R-:W-:Y:S05]  /*1ba90*/  @!P0 BRA `(.L_x_14135) ;  /* 0xfffffffc00f08947 */ /* 0x004fea000383ffff */
[----:B------:R-:W-:Y:S05]  /*1baa0*/  BRA `(.L_x_14294) ;  /* 0xffffffa000487947 */ /* 0x000fea000383ffff */
.L_x_14139:
[----:B------:R-:W2:Y:S01]  /*1bab0*/  LDL.LU R11, [R1+0x3c] ;  /* 0x00003c00010b7983 */ /* 0x000ea20000300800 */
[----:B------:R-:W-:Y:S02]  /*1bac0*/  IMAD.MOV.U32 R13, RZ, RZ, R0 ;  /* 0x000000ffff0d7224 */ /* 0x000fe400078e0000 */
[----:B------:R-:W-:Y:S02]  /*1bad0*/  IMAD.MOV.U32 R12, RZ, RZ, RZ ;  /* 0x000000ffff0c7224 */ /* 0x000fe400078e00ff */
[----:B------:R-:W-:Y:S02]  /*1bae0*/  IMAD.MOV.U32 R15, RZ, RZ, -0x1 ;  /* 0xffffffffff0f7424 */ /* 0x000fe400078e00ff */
[----:B------:R-:W-:Y:S02]  /*1baf0*/  IMAD R17, R17, 0x80, R8 ;  /* 0x0000008011117824 */ /* 0x000fe400078e0208 */
[----:B--2---:R-:W-:Y:S02]  /*1bb00*/  IMAD R2, R11, R7, RZ ;  /* 0x000000070b027224 */ /* 0x004fe400078e02ff */
[----:B------:R-:W-:-:S03]  /*1bb10*/  IMAD.MOV.U32 R11, RZ, RZ, 0x181f ;  /* 0x0000181fff0b7424 */ /* 0x000fc600078e00ff */
[----:B------:R-:W-:-:S13]  /*1bb20*/  ISETP.GE.AND P1, PT, R17, R2, PT ;  /* 0x000000021100720c */ /* 0x000fda0003f26270 */
[----:B-----5:R-:W-:Y:S05]  /*1bb30*/  WARPSYNC.COLLECTIVE R15, `(.L_x_14295) ;  /* 0x000000000f087348 */ /* 0x020fea0003c00000 */
[----:B------:R0:W1:Y:S02]  /*1bb40*/  SHFL.IDX P6, R14, R13, R12, R11 ;  /* 0x0000000c0d0e7389 */ /* 0x00006400000c000b */
[----:B01---5:R-:W-:Y:S01]  /*1bb50*/  ENDCOLLECTIVE ;  /* 0x000000000000791b */ /* 0x023fe20003800000 */
.L_x_14295:
[----:B------:R-:W-:Y:S02]  /*1bb60*/  IMAD.MOV.U32 R13, RZ, RZ, R3 ;  /* 0x000000ffff0d7224 */ /* 0x000fe400078e0003 */
[----:B------:R-:W-:-:S07]  /*1bb70*/  IMAD.MOV.U32 R4, RZ, RZ, R14 ;  /* 0x000000ffff047224 */ /* 0x000fce00078e000e */
[----:B------:R-:W-:Y:S05]  /*1bb80*/  WARPSYNC.COLLECTIVE R15, `(.L_x_14296) ;  /* 0x000000000f087348 */ /* 0x000fea0003c00000 */
[----:B------:R0:W1:Y:S02]  /*1bb90*/  SHFL.IDX P6, R14, R13, R12, R11 ;  /* 0x0000000c0d0e7389 */ /* 0x00006400000c000b */
[----:B01----:R-:W-:Y:S01]  /*1bba0*/  ENDCOLLECTIVE ;  /* 0x000000000000791b */ /* 0x003fe20003800000 */
.L_x_14296:
[----:B------:R-:W-:Y:S02]  /*1bbb0*/  IMAD.MOV.U32 R13, RZ, RZ, R0 ;  /* 0x000000ffff0d7224 */ /* 0x000fe400078e0000 */
[----:B------:R-:W-:Y:S02]  /*1bbc0*/  IMAD.MOV.U32 R12, RZ, RZ, 0x1 ;  /* 0x00000001ff0c7424 */ /* 0x000fe400078e00ff */
[----:B------:R-:W-:-:S07]  /*1bbd0*/  IMAD.MOV.U32 R5, RZ, RZ, R14 ;  /* 0x000000ffff057224 */ /* 0x000fce00078e000e */
[----:B------:R-:W-:Y:S05]  /*1bbe0*/  WARPSYNC.COLLECTIVE R15, `(.L_x_14297) ;  /* 0x000000000f087348 */ /* 0x000fea0003c00000 */
[----:B------:R0:W1:Y:S02]  /*1bbf0*/  SHFL.IDX P6, R14, R13, R12, R11 ;  /* 0x0000000c0d0e7389 */ /* 0x00006400000c000b */
[----:B01----:R-:W-:Y:S01]  /*1bc00*/  ENDCOLLECTIVE ;  /* 0x000000000000791b */ /* 0x003fe20003800000 */
.L_x_14297:
        /* <DEDUP_REMOVED lines=10> */
.L_x_14298:
[----:B------:R-:W-:Y:S01]  /*1bcb0*/  @!PT LDS RZ, [RZ] ;  /* 0x00000000fffff984 */ /* 0x000fe20000000800 */
[----:B------:R-:W-:Y:S01]  /*1bcc0*/  @!PT LDS RZ, [RZ] ;  /* 0x00000000fffff984 */ /* 0x000fe20000000800 */
[----:B------:R-:W-:Y:S01]  /*1bcd0*/  @!PT LDS RZ, [RZ] ;  /* 0x00000000fffff984 */ /* 0x000fe20000000800 */
[----:B------:R0:W-:Y:S01]  /*1bce0*/  @!P1 LDGSTS.E.BYPASS.LTC128B.128 [R9+0x18400], desc[UR40][R4.64], !P0 ;  /* 0x1840000004099fae */ /* 0x0001e2000c101d68 */
[----:B------:R-:W-:Y:S01]  /*1bcf0*/  MOV R13, R0 ;  /* 0x00000000000d7202 */ /* 0x000fe20000000f00 */
[----:B------:R-:W-:Y:S02]  /*1bd00*/  IMAD.MOV.U32 R12, RZ, RZ, 0x2 ;  /* 0x00000002ff0c7424 */ /* 0x000fe400078e00ff */
[----:B0-----:R-:W-:-:S05]  /*1bd10*/  VIADD R4, R17, 0x10 ;  /* 0x0000001011047836 */ /* 0x001fca0000000000 */
[----:B------:R-:W-:Y:S01]  /*1bd20*/  ISETP.GE.AND P1, PT, R4, R2, PT ;  /* 0x000000020400720c */ /* 0x000fe20003f26270 */
[----:B------:R-:W-:-:S12]  /*1bd30*/  IMAD.MOV.U32 R4, RZ, RZ, R14 ;  /* 0x000000ffff047224 */ /* 0x000fd800078e000e */
[----:B------:R-:W-:Y:S05]  /*1bd40*/  WARPSYNC.COLLECTIVE R15, `(.L_x_14299) ;  /* 0x000000000f087348 */ /* 0x000fea0003c00000 */
[----:B------:R0:W1:Y:S02]  /*1bd50*/  SHFL.IDX P6, R14, R13, R12, R11 ;  /* 0x0000000c0d0e7389 */ /* 0x00006400000c000b */
[----:B01----:R-:W-:Y:S01]  /*1bd60*/  ENDCOLLECTIVE ;  /* 0x000000000000791b */ /* 0x003fe20003800000 */
.L_x_14299:
        /* <DEDUP_REMOVED lines=9> */
.L_x_14300:
        /* <DEDUP_REMOVED lines=13> */
.L_x_14301:
        /* <DEDUP_REMOVED lines=9> */
.L_x_14302:
        /* <DEDUP_REMOVED lines=13> */
.L_x_14303:
        /* <DEDUP_REMOVED lines=9> */
.L_x_14304:
        /* <DEDUP_REMOVED lines=13> */
.L_x_14305:
[----:B------:R-:W-:Y:S01]  /*1c190*/  @!P1 LEA R5, P2, R10, R4, 0x1 ;  /* 0x000000040a059211 */ /* 0x000fe200078408ff */
[----:B------:R-:W-:-:S04]  /*1c1a0*/  IMAD.MOV.U32 R13, RZ, RZ, R3 ;  /* 0x000000ffff0d7224 */ /* 0x000fc800078e0003 */
[----:B------:R-:W-:-:S05]  /*1c1b0*/  @!P1 IMAD.X R4, RZ, RZ, R6, P2 ;  /* 0x000000ffff049224 */ /* 0x000fca00010e0606 */
[----:B------:R-:W-:Y:S02]  /*1c1c0*/  @!P1 LOP3.LUT R5, R5, R4, RZ, 0x3c, !PT ;  /* 0x0000000405059212 */ /* 0x000fe400078e3cff */
[----:B------:R-:W-:-:S07]  /*1c1d0*/  MOV R6, R14 ;  /* 0x0000000e00067202 */ /* 0x000fce0000000f00 */
[----:B------:R-:W-:Y:S05]  /*1c1e0*/  WARPSYNC.COLLECTIVE R15, `(.L_x_14306) ;  /* 0x000000000f087348 */ /* 0x000fea0003c00000 */
[----:B------:R0:W1:Y:S02]  /*1c1f0*/  SHFL.IDX P6, R14, R13, R12, R11 ;  /* 0x0000000c0d0e7389 */ /* 0x00006400000c000b */
[----:B01----:R-:W-:Y:S01]  /*1c200*/  ENDCOLLECTIVE ;  /* 0x000000000000791b */ /* 0x003fe20003800000 */
.L_x_14306:
        /* <DEDUP_REMOVED lines=14> */
.L_x_14307:
        /* <DEDUP_REMOVED lines=9> */
.L_x_14308:
        /* <DEDUP_REMOVED lines=8> */
[----:B------:R-:W-:-:S03]  /*1c400*/  IMAD.MOV.U32 R4, RZ, RZ, R14 ;  /* 0x000000ffff047224 */ /* 0x000fc600078e000e */
[----:B------:R-:W-:-:S13]  /*1c410*/  ISETP.GE.AND P1, PT, R5, R2, PT ;  /* 0x000000020500720c */ /* 0x000fda0003f26270 */
[----:B------:R-:W-:Y:S05]  /*1c420*/  WARPSYNC.COLLECTIVE R15, `(.L_x_14309) ;  /* 0x000000000f087348 */ /* 0x000fea0003c00000 */
[----:B------:R0:W1:Y:S02]  /*1c430*/  SHFL.IDX P6, R14, R13, R12, R11 ;  /* 0x0000000c0d0e7389 */ /* 0x00006400000c000b */
[----:B01----:R-:W-:Y:S01]  /*1c440*/  ENDCOLLECTIVE ;  /* 0x000000000000791b */ /* 0x003fe20003800000 */
.L_x_14309:
        /* <DEDUP_REMOVED lines=9> */
.L_x_14310:
[----:B------:R-:W-:-:S05]  /*1c4e0*/  @!P1 LOP3.LUT R5, R5, R4, RZ, 0x3c, !PT ;  /* 0x0000000405059212 */ /* 0x000fca00078e3cff */
[----:B------:R-:W-:Y:S01]  /*1c4f0*/  @!PT LDS RZ, [RZ] ;  /* 0x00000000fffff984 */ /* 0x000fe20000000800 */
[----:B------:R-:W-:Y:S01]  /*1c500*/  @!PT LDS RZ, [RZ] ;  /* 0x00000000fffff984 */ /* 0x000fe20000000800 */
[----:B------:R-:W-:Y:S01]  /*1c510*/  @!PT LDS RZ, [RZ] ;  /* 0x00000000fffff984 */ /* 0x000fe20000000800 */
[----:B------:R1:W-:Y:S01]  /*1c520*/  @!P1 LDGSTS.E.BYPASS.LTC128B.128 [R9+0x1b400], desc[UR40][R4.64], !P0 ;  /* 0x1b40000004099fae */ /* 0x0003e2000c101d68 */
[----:B------:R-:W-:Y:S01]  /*1c530*/  IMAD.MOV.U32 R3, RZ, RZ, R14 ;  /* 0x000000ffff037224 */ /* 0x000fe200078e000e */
[----:B------:R-:W-:Y:S06]  /*1c540*/  BRA `(.L_x_14311) ;  /* 0xffffffa000f87947 */ /* 0x000fec000383ffff */
.L_x_14142:
[----:B--2---:R-:W2:Y:S02]  /*1c550*/  LDL R2, [R1+0x8] ;  /* 0x0000080001027983 */ /* 0x004ea40000100800 */
[----:B--2---:R2:W3:Y:S02]  /*1c560*/  SYNCS.PHASECHK.TRANS64.TRYWAIT P0, [R2+URZ+0x22820], R0 ;  /* 0x02282000020075a7 */ /* 0x0044e4000800017f */
[----:B---3--:R-:W-:Y:S05]  /*1c570*/  @!P0 NANOSLEEP.SYNCS 0x989680 ;  /* 0x009896800000895d */ /* 0x008fea0003900000 */
[----:B------:R-:W3:Y:S02]  /*1c580*/  @!P0 SYNCS.PHASECHK.TRANS64 P0, [R2+URZ+0x22820], R0 ;  /* 0x02282000020085a7 */ /* 0x000ee4000800007f */
[----:B---3--:R-:W-:Y:S05]  /*1c590*/  @!P0 BRA `(.L_x_14142) ;  /* 0xfffffffc00ec8947 */ /* 0x008fea000383ffff */
[----:B------:R-:W-:Y:S05]  /*1c5a0*/  BRA `(.L_x_14312) ;  /* 0xffffffa400587947 */ /* 0x000fea000383ffff */
.L_x_14146:
[----:B0-----:R0:W1:Y:S02]  /*1c5b0*/  SYNCS.PHASECHK.TRANS64.TRYWAIT P0, [R2+URZ+0x22860], R0 ;  /* 0x02286000020075a7 */ /* 0x001064000800017f */
[----:B-1----:R-:W-:Y:S05]  /*1c5c0*/  @!P0 NANOSLEEP.SYNCS 0x989680 ;  /* 0x009896800000895d */ /* 0x002fea0003900000 */
[----:B------:R-:W1:Y:S02]  /*1c5d0*/  @!P0 SYNCS.PHASECHK.TRANS64 P0, [R2+URZ+0x22860], R0 ;  /* 0x02286000020085a7 */ /* 0x000e64000800007f */
[----:B-1----:R-:W-:Y:S05]  /*1c5e0*/  @!P0 BRA `(.L_x_14146) ;  /* 0xfffffffc00f08947 */ /* 0x002fea000383ffff */
[----:B------:R-:W-:Y:S05]  /*1c5f0*/  BRA `(.L_x_14313) ;  /* 0xffffffa400847947 */ /* 0x000fea000383ffff */
.L_x_14161:
[----:B-1----:R1:W2:Y:S02]  /*1c600*/  SYNCS.PHASECHK.TRANS64.TRYWAIT P0, [R2+URZ+0x22840], R6 ;  /* 0x02284006020075a7 */ /* 0x0022a4000800017f */
[----:B--2---:R-:W-:Y:S05]  /*1c610*/  @!P0 NANOSLEEP.SYNCS 0x989680 ;  /* 0x009896800000895d */ /* 0x004fea0003900000 */
[----:B------:R-:W2:Y:S02]  /*1c620*/  @!P0 SYNCS.PHASECHK.TRANS64 P0, [R2+URZ+0x22840], R6 ;  /* 0x02284006020085a7 */ /* 0x000ea4000800007f */
[----:B--2---:R-:W-:Y:S05]  /*1c630*/  @!P0 BRA `(.L_x_14161) ;  /* 0xfffffffc00f08947 */ /* 0x004fea000383ffff */
[----:B------:R-:W-:Y:S05]  /*1c640*/  BRA `(.L_x_14314) ;  /* 0xffffffac00ac7947 */ /* 0x000fea000383ffff */
.L_x_14166:
[----:B0-----:R0:W2:Y:S02]  /*1c650*/  SYNCS.PHASECHK.TRANS64.TRYWAIT P0, [R2+URZ+0x22860], R6 ;  /* 0x02286006020075a7 */ /* 0x0010a4000800017f */
[----:B--2---:R-:W-:Y:S05]  /*1c660*/  @!P0 NANOSLEEP.SYNCS 0x989680 ;  /* 0x009896800000895d */ /* 0x004fea0003900000 */
[----:B------:R-:W2:Y:S02]  /*1c670*/  @!P0 SYNCS.PHASECHK.TRANS64 P0, [R2+URZ+0x22860], R6 ;  /* 0x02286006020085a7 */ /* 0x000ea4000800007f */
[----:B--2---:R-:W-:Y:S05]  /*1c680*/  @!P0 BRA `(.L_x_14166) ;  /* 0xfffffffc00f08947 */ /* 0x004fea000383ffff */
[----:B------:R-:W-:Y:S05]  /*1c690*/  BRA `(.L_x_14315) ;  /* 0xffffffb000347947 */ /* 0x000fea000383ffff */
.L_x_14177:
[----:B0-----:R0:W1:Y:S02]  /*1c6a0*/  SYNCS.PHASECHK.TRANS64.TRYWAIT P0, [R3+URZ+0x22840], R2 ;  /* 0x02284002030075a7 */ /* 0x001064000800017f */
[----:B-1----:R-:W-:Y:S05]  /*1c6b0*/  @!P0 NANOSLEEP.SYNCS 0x989680 ;  /* 0x009896800000895d */ /* 0x002fea0003900000 */
[----:B------:R-:W1:Y:S02]  /*1c6c0*/  @!P0 SYNCS.PHASECHK.TRANS64 P0, [R3+URZ+0x22840], R2 ;  /* 0x02284002030085a7 */ /* 0x000e64000800007f */
[----:B-1----:R-:W-:Y:S05]  /*1c6d0*/  @!P0 BRA `(.L_x_14177) ;  /* 0xfffffffc00f08947 */ /* 0x002fea000383ffff */
[----:B------:R-:W-:Y:S05]  /*1c6e0*/  BRA `(.L_x_14316) ;  /* 0xffffffb8003c7947 */ /* 0x000fea000383ffff */
.L_x_14182:
[----:B-1----:R1:W2:Y:S02]  /*1c6f0*/  SYNCS.PHASECHK.TRANS64.TRYWAIT P0, [R3+URZ+0x22860], R2 ;  /* 0x02286002030075a7 */ /* 0x0022a4000800017f */
[----:B--2---:R-:W-:Y:S05]  /*1c700*/  @!P0 NANOSLEEP.SYNCS 0x989680 ;  /* 0x009896800000895d */ /* 0x004fea0003900000 */
[----:B------:R-:W2:Y:S02]  /*1c710*/  @!P0 SYNCS.PHASECHK.TRANS64 P0, [R3+URZ+0x22860], R2 ;  /* 0x02286002030085a7 */ /* 0x000ea4000800007f */
[----:B--2---:R-:W-:Y:S05]  /*1c720*/  @!P0 BRA `(.L_x_14182) ;  /* 0xfffffffc00f08947 */ /* 0x004fea000383ffff */
[----:B------:R-:W-:Y:S05]  /*1c730*/  BRA `(.L_x_14317) ;  /* 0xffffffb800c07947 */ /* 0x000fea000383ffff */
.L_x_14193:
[----:B0-----:R0:W1:Y:S02]  /*1c740*/  SYNCS.PHASECHK.TRANS64.TRYWAIT P0, [R3+URZ+0x22840], R2 ;  /* 0x02284002030075a7 */ /* 0x001064000800017f */
[----:B-1----:R-:W-:Y:S05]  /*1c750*/  @!P0 NANOSLEEP.SYNCS 0x989680 ;  /* 0x009896800000895d */ /* 0x002fea0003900000 */
[----:B------:R-:W1:Y:S02]  /*1c760*/  @!P0 SYNCS.PHASECHK.TRANS64 P0, [R3+URZ+0x22840], R2 ;  /* 0x02284002030085a7 */ /* 0x000e64000800007f */
[----:B-1----:R-:W-:Y:S05]  /*1c770*/  @!P0 BRA `(.L_x_14193) ;  /* 0xfffffffc00f08947 */ /* 0x002fea000383ffff */
[----:B------:R-:W-:Y:S05]  /*1c780*/  BRA `(.L_x_14318) ;  /* 0xffffffc000ac7947 */ /* 0x000fea000383ffff */
.L_x_14198:
[----:B-1----:R1:W2:Y:S02]  /*1c790*/  SYNCS.PHASECHK.TRANS64.TRYWAIT P0, [R3+URZ+0x22860], R2 ;  /* 0x02286002030075a7 */ /* 0x0022a4000800017f */
[----:B--2---:R-:W-:Y:S05]  /*1c7a0*/  @!P0 NANOSLEEP.SYNCS 0x989680 ;  /* 0x009896800000895d */ /* 0x004fea0003900000 */
[----:B------:R-:W2:Y:S02]  /*1c7b0*/  @!P0 SYNCS.PHASECHK.TRANS64 P0, [R3+URZ+0x22860], R2 ;  /* 0x02286002030085a7 */ /* 0x000ea4000800007f */
[----:B--2---:R-:W-:Y:S05]  /*1c7c0*/  @!P0 BRA `(.L_x_14198) ;  /* 0xfffffffc00f08947 */ /* 0x004fea000383ffff */
[----:B------:R-:W-:Y:S05]  /*1c7d0*/  BRA `(.L_x_14319) ;  /* 0xffffffc400347947 */ /* 0x000fea000383ffff */
.L_x_14210:
        /* <DEDUP_REMOVED lines=8> */
.L_x_14321:
[----:B------:R-:W-:Y:S05]  /*1c860*/  BSYNC B0 ;  /* 0x0000000000007941 */ /* 0x000fea0003800000 */
.L_x_14320:
        /* <DEDUP_REMOVED lines=9> */
.L_x_14322:
        /* <DEDUP_REMOVED lines=18> */
.L_x_14323:
[----:B------:R-:W-:Y:S01]  /*1ca20*/  IMAD.MOV.U32 R12, RZ, RZ, 0x2 ;  /* 0x00000002ff0c7424 */ /* 0x000fe200078e00ff */
[----:B------:R-:W-:-:S05]  /*1ca30*/  SEL R7, R14, RZ, P1 ;  /* 0x000000ff0e077207 */ /* 0x000fca0000800000 */
[----:B------:R-:W-:-:S04]  /*1ca40*/  IMAD.IADD R3, R2, 0x1, R7 ;  /* 0x0000000102037824 */ /* 0x000fc800078e0207 */
[----:B------:R-:W-:-:S07]  /*1ca50*/  IMAD.MOV.U32 R13, RZ, RZ, R3 ;  /* 0x000000ffff0d7224 */ /* 0x000fce00078e0003 */
[----:B------:R-:W-:Y:S05]  /*1ca60*/  WARPSYNC.COLLECTIVE R15, `(.L_x_14324) ;  /* 0x000000000f087348 */ /* 0x000fea0003c00000 */
[----:B------:R0:W1:Y:S02]  /*1ca70*/  SHFL.UP P6, R14, R13, R12, R11 ;  /* 0x0400000c0d0e7389 */ /* 0x00006400000c000b */
[----:B01----:R-:W-:Y:S01]  /*1ca80*/  ENDCOLLECTIVE ;  /* 0x000000000000791b */ /* 0x003fe20003800000 */
.L_x_14324:
        /* <DEDUP_REMOVED lines=8> */
.L_x_14325:
        /* <DEDUP_REMOVED lines=8> */
.L_x_14326:
        /* <DEDUP_REMOVED lines=8> */
.L_x_14327:
[----:B------:R-:W-:Y:S02]  /*1cc10*/  IMAD.MOV.U32 R12, RZ, RZ, 0x1f ;  /* 0x0000001fff0c7424 */ /* 0x000fe400078e00ff */
[----:B------:R-:W-:Y:S01]  /*1cc20*/  IMAD.MOV.U32 R11, RZ, RZ, 0x1f ;  /* 0x0000001fff0b7424 */ /* 0x000fe200078e00ff */
[----:B------:R-:W-:-:S04]  /*1cc30*/  MOV R4, R14 ;  /* 0x0000000e00047202 */ /* 0x000fc80000000f00 */
[----:B------:R-:W-:-:S05]  /*1cc40*/  SEL R4, R4, RZ, P5 ;  /* 0x000000ff04047207 */ /* 0x000fca0002800000 */
[----:B------:R-:W-:-:S04]  /*1cc50*/  IMAD.IADD R3, R3, 0x1, R4 ;  /* 0x0000000103037824 */ /* 0x000fc800078e0204 */
[----:B------:R-:W-:-:S07]  /*1cc60*/  IMAD.MOV.U32 R13, RZ, RZ, R3 ;  /* 0x000000ffff0d7224 */ /* 0x000fce00078e0003 */
[----:B------:R-:W-:Y:S05]  /*1cc70*/  WARPSYNC.COLLECTIVE R15, `(.L_x_14328) ;  /* 0x000000000f087348 */ /* 0x000fea0003c00000 */
[----:B------:R0:W1:Y:S02]  /*1cc80*/  SHFL.IDX P6, R14, R13, R12, R11 ;  /* 0x0000000c0d0e7389 */ /* 0x00006400000c000b */
[----:B01----:R-:W-:Y:S01]  /*1cc90*/  ENDCOLLECTIVE ;  /* 0x000000000000791b */ /* 0x003fe20003800000 */
.L_x_14328:
[----:B------:R-:W-:Y:S01]  /*1cca0*/  IMAD.MOV.U32 R16, RZ, RZ, R14 ;  /* 0x000000ffff107224 */ /* 0x000fe200078e000e */
[----:B------:R-:W-:Y:S06]  /*1ccb0*/  BRA `(.L_x_14329) ;  /* 0xffffffc800907947 */ /* 0x000fec000383ffff */
.L_x_14215:
        /* <DEDUP_REMOVED lines=8> */
.L_x_14331:
[----:B------:R-:W-:Y:S05]  /*1cd40*/  BSYNC B0 ;  /* 0x0000000000007941 */ /* 0x000fea0003800000 */
.L_x_14330:
        /* <DEDUP_REMOVED lines=9> */
.L_x_14332:
[----:B------:R-:W-:Y:S01]  /*1cde0*/  IMAD.MOV.U32 R12, RZ, RZ, 0x4 ;  /* 0x00000004ff0c7424 */ /* 0x000fe200078e00ff */
[----:B------:R-:W-:-:S05]  /*1cdf0*/  SEL R14, R14, RZ, P2 ;  /* 0x000000ff0e0e7207 */ /* 0x000fca0001000000 */
[----:B------:R-:W-:-:S04]  /*1ce00*/  IMAD.IADD R3, R3, 0x1, R14 ;  /* 0x0000000103037824 */ /* 0x000fc800078e020e */
[----:B------:R-:W-:-:S07]  /*1ce10*/  IMAD.MOV.U32 R13, RZ, RZ, R3 ;  /* 0x000000ffff0d7224 */ /* 0x000fce00078e0003 */
[----:B------:R-:W-:Y:S05]  /*1ce20*/  WARPSYNC.COLLECTIVE R15, `(.L_x_14333) ;  /* 0x000000000f087348 */ /* 0x000fea0003c00000 */
[----:B------:R0:W1:Y:S02]  /*1ce30*/  SHFL.UP P6, R14, R13, R12, R11 ;  /* 0x0400000c0d0e7389 */ /* 0x00006400000c000b */
[----:B01----:R-:W-:Y:S01]  /*1ce40*/  ENDCOLLECTIVE ;  /* 0x000000000000791b */ /* 0x003fe20003800000 */
.L_x_14333:
[----:B------:R-:W-:Y:S01]  /*1ce50*/  IMAD.MOV.U32 R12, RZ, RZ, 0x8 ;  /* 0x00000008ff0c7424 */ /* 0x000fe200078e00ff */
[----:B------:R-:W-:-:S05]  /*1ce60*/  SEL R14, R14, RZ, P3 ;  /* 0x000000ff0e0e7207 */ /* 0x000fca0001800000 */
[----:B------:R-:W-:-:S04]  /*1ce70*/  IMAD.IADD R3, R3, 0x1, R14 ;  /* 0x0000000103037824 */ /* 0x000fc800078e020e */
[----:B------:R-:W-:-:S07]  /*1ce80*/  IMAD.MOV.U32 R13, RZ, RZ, R3 ;  /* 0x000000ffff0d7224 */ /* 0x000fce00078e0003 */
[----:B------:R-:W-:Y:S05]  /*1ce90*/  WARPSYNC.COLLECTIVE R15, `(.L_x_14334) ;  /* 0x000000000f087348 */ /* 0x000fea0003c00000 */
[----:B------:R0:W1:Y:S02]  /*1cea0*/  SHFL.UP P6, R14, R13, R12, R11 ;  /* 0x0400000c0d0e7389 */ /* 0x00006400000c000b */
[----:B01----:R-:W-:Y:S01]  /*1ceb0*/  ENDCOLLECTIVE ;  /* 0x000000000000791b */ /* 0x003fe20003800000 */
.L_x_14334:
[----:B------:R-:W-:Y:S02]  /*1cec0*/  MOV R12, 0x10 ;  /* 0x00000010000c7802 */ /* 0x000fe40000000f00 */
[----:B------:R-:W-:-:S05]  /*1ced0*/  SEL R14, R14, RZ, P4 ;  /* 0x000000ff0e0e7207 */ /* 0x000fca0002000000 */
[----:B------:R-:W-:-:S04]  /*1cee0*/  IMAD.IADD R3, R3, 0x1, R14 ;  /* 0x0000000103037824 */ /* 0x000fc800078e020e */
[----:B------:R-:W-:-:S07]  /*1cef0*/  IMAD.MOV.U32 R13, RZ, RZ, R3 ;  /* 0x000000ffff0d7224 */ /* 0x000fce00078e0003 */
[----:B------:R-:W-:Y:S05]  /*1cf00*/  WARPSYNC.COLLECTIVE R15, `(.L_x_14335) ;  /* 0x000000000f087348 */ /* 0x000fea0003c00000 */
[----:B------:R0:W1:Y:S02]  /*1cf10*/  SHFL.UP P6, R14, R13, R12, R11 ;  /* 0x0400000c0d0e7389 */ /* 0x00006400000c000b */
[----:B01----:R-:W-:Y:S01]  /*1cf20*/  ENDCOLLECTIVE ;  /* 0x000000000000791b */ /* 0x003fe20003800000 */
.L_x_14335:
        /* <DEDUP_REMOVED lines=8> */
.L_x_14336:
[----:B------:R-:W-:Y:S01]  /*1cfb0*/  IMAD.MOV.U32 R16, RZ, RZ, R14 ;  /* 0x000000ffff107224 */ /* 0x000fe200078e000e */
[----:B------:R-:W-:Y:S06]  /*1cfc0*/  BRA `(.L_x_14337) ;  /* 0xffffffc800687947 */ /* 0x000fec000383ffff */
.L_x_14217:
[----:B------:R-:W-:Y:S01]  /*1cfd0*/  BSSY B0, `(.L_x_14338) ;  /* 0x0000006000007945 */ /* 0x000fe20003800000 */
[----:B------:R-:W-:Y:S01]  /*1cfe0*/  PLOP3.LUT P6, PT, P6, PT, PT, 0x8, 0x0 ;  /* 0x000000000000781c */ /* 0x000fe200037ce170 */
[----:B------:R-:W-:-:S12]  /*1cff0*/  IMAD.MOV.U32 R15, RZ, RZ, -0x1 ;  /* 0xffffffffff0f7424 */ /* 0x000fd800078e00ff */
[----:B0----5:R-:W-:Y:S05]  /*1d000*/  WARPSYNC.COLLECTIVE R15, `(.L_x_14339) ;  /* 0x000000000f087348 */ /* 0x021fea0003c00000 */
[----:B------:R-:W-:Y:S01]  /*1d010*/  VOTE.ANY R14, PT, P6 ;  /* 0x00000000000e7806 */ /* 0x000fe200030e0100 */
[----:B0----5:R-:W-:Y:S06]  /*1d020*/  ENDCOLLECTIVE ;  /* 0x000000000000791b */ /* 0x021fec0003800000 */
.L_x_14339:
[----:B------:R-:W-:Y:S05]  /*1d030*/  BSYNC B0 ;  /* 0x0000000000007941 */ /* 0x000fea0003800000 */
.L_x_14338:
        /* <DEDUP_REMOVED lines=9> */
.L_x_14340:
[----:B------:R-:W-:Y:S01]  /*1d0d0*/  IMAD.MOV.U32 R17, RZ, RZ, R14 ;  /* 0x000000ffff117224 */ /* 0x000fe200078e000e */
[----:B------:R-:W-:Y:S06]  /*1d0e0*/  BRA `(.L_x_14341) ;  /* 0xffffffc800587947 */ /* 0x000fec000383ffff */
.L_x_14219:
[----:B------:R-:W-:Y:S01]  /*1d0f0*/  BSSY B0, `(.L_x_14342) ;  /* 0x0000007000007945 */ /* 0x000fe20003800000 */
[----:B------:R-:W-:Y:S02]  /*1d100*/  IMAD.MOV.U32 R13, RZ, RZ, R3 ;  /* 0x000000ffff0d7224 */ /* 0x000fe400078e0003 */
[----:B------:R-:W-:Y:S02]  /*1d110*/  IMAD.MOV.U32 R11, RZ, RZ, 0x1f ;  /* 0x0000001fff0b7424 */ /* 0x000fe400078e00ff */
[----:B------:R-:W-:-:S07]  /*1d120*/  IMAD.MOV.U32 R15, RZ, RZ, -0x1 ;  /* 0xffffffffff0f7424 */ /* 0x000fce00078e00ff */
[----:B012--5:R-:W-:Y:S05]  /*1d130*/  WARPSYNC.COLLECTIVE R15, `(.L_x_14343) ;  /* 0x000000000f087348 */ /* 0x027fea0003c00000 */
[----:B------:R3:W4:Y:S02]  /*1d140*/  SHFL.IDX P6, R14, R13, R12, R11 ;  /* 0x0000000c0d0e7389 */ /* 0x00072400000c000b */
[----:B012345:R-:W-:Y:S01]  /*1d150*/  ENDCOLLECTIVE ;  /* 0x000000000000791b */ /* 0x03ffe20003800000 */
.L_x_14343:
[----:B------:R-:W-:Y:S05]  /*1d160*/  BSYNC B0 ;  /* 0x0000000000007941 */ /* 0x000fea0003800000 */
.L_x_14342:
[----:B------:R-:W-:Y:S01]  /*1d170*/  IMAD.MOV.U32 R3, RZ, RZ, R14 ;  /* 0x000000ffff037224 */ /* 0x000fe200078e000e */
[----:B------:R-:W-:Y:S06]  /*1d180*/  BRA `(.L_x_14344) ;  /* 0xffffffc8004c7947 */ /* 0x000fec000383ffff */
.L_x_14223:
[----:B0-----:R0:W1:Y:S02]  /*1d190*/  SYNCS.PHASECHK.TRANS64.TRYWAIT P0, [R0+URZ+0x22820], R3 ;  /* 0x02282003000075a7 */ /* 0x001064000800017f */
[----:B-1----:R-:W-:Y:S05]  /*1d1a0*/  @!P0 NANOSLEEP.SYNCS 0x989680 ;  /* 0x009896800000895d */ /* 0x002fea0003900000 */
[----:B------:R-:W1:Y:S02]  /*1d1b0*/  @!P0 SYNCS.PHASECHK.TRANS64 P0, [R0+URZ+0x22820], R3 ;  /* 0x02282003000085a7 */ /* 0x000e64000800007f */
[----:B-1----:R-:W-:Y:S05]  /*1d1c0*/  @!P0 BRA `(.L_x_14223) ;  /* 0xfffffffc00f08947 */ /* 0x002fea000383ffff */
[----:B------:R-:W-:Y:S05]  /*1d1d0*/  BRA `(.L_x_14345) ;  /* 0xffffffcc00d07947 */ /* 0x000fea000383ffff */
.L_x_14224:
        /* <DEDUP_REMOVED lines=11> */
.L_x_14347:
[----:B------:R-:W-:Y:S05]  /*1d290*/  BSYNC B0 ;  /* 0x0000000000007941 */ /* 0x000fea0003800000 */
.L_x_14346:
[----:B------:R-:W-:Y:S05]  /*1d2a0*/  BRA `(.L_x_14348) ;  /* 0xffffffcc00b87947 */ /* 0x000fea000383ffff */
.L_x_14225:
[----:B------:R-:W-:Y:S01]  /*1d2b0*/  BSSY B0, `(.L_x_14349) ;  /* 0x0000006000007945 */ /* 0x000fe20003800000 */
[----:B------:R-:W-:-:S07]  /*1d2c0*/  IMAD.MOV.U32 R15, RZ, RZ, -0x1 ;  /* 0xffffffffff0f7424 */ /* 0x000fce00078e00ff */
[----:B01---5:R-:W-:Y:S05]  /*1d2d0*/  WARPSYNC.COLLECTIVE R15, `(.L_x_14350) ;  /* 0x000000000f0c7348 */ /* 0x023fea0003c00000 */
[----:B------:R-:W-:Y:S02]  /*1d2e0*/  ELECT P6, UR62, PT ;  /* 0x00000000003e782f */ /* 0x000fe400038c0000 */
[----:B------:R-:W-:Y:S01]  /*1d2f0*/  MOV R14, UR62 ;  /* 0x0000003e000e7c02 */ /* 0x000fe20008000f00 */
[----:B01---5:R-:W-:Y:S10]  /*1d300*/  ENDCOLLECTIVE ;  /* 0x000000000000791b */ /* 0x023ff40003800000 */
.L_x_14350:
[----:B------:R-:W-:Y:S05]  /*1d310*/  BSYNC B0 ;  /* 0x0000000000007941 */ /* 0x000fea0003800000 */
.L_x_14349:
[----:B------:R-:W-:Y:S05]  /*1d320*/  BRA `(.L_x_14351) ;  /* 0xffffffcc00ac7947 */ /* 0x000fea000383ffff */
.L_x_14227:
[----:B0-----:R0:W1:Y:S02]  /*1d330*/  SYNCS.PHASECHK.TRANS64.TRYWAIT P0, [R6+URZ], R5 ;  /* 0x00000005060075a7 */ /* 0x001064000800017f */
[----:B-1----:R-:W-:Y:S05]  /*1d340*/  @!P0 NANOSLEEP.SYNCS 0x989680 ;  /* 0x009896800000895d */ /* 0x002fea0003900000 */
[----:B------:R-:W1:Y:S02]  /*1d350*/  @!P0 SYNCS.PHASECHK.TRANS64 P0, [R6+URZ], R5 ;  /* 0x00000005060085a7 */ /* 0x000e64000800007f */
[----:B-1----:R-:W-:Y:S05]  /*1d360*/  @!P0 BRA `(.L_x_14227) ;  /* 0xfffffffc00f08947 */ /* 0x002fea000383ffff */
[----:B------:R-:W-:Y:S05]  /*1d370*/  BRA `(.L_x_14352) ;  /* 0xffffffcc00e87947 */ /* 0x000fea000383ffff */
.L_x_14228:
[----:B-1----:R1:W2:Y:S02]  /*1d380*/  SYNCS.PHASECHK.TRANS64.TRYWAIT P0, [R7+URZ], R2 ;  /* 0x00000002070075a7 */ /* 0x0022a4000800017f */
[----:B--2---:R-:W-:Y:S05]  /*1d390*/  @!P0 NANOSLEEP.SYNCS 0x989680 ;  /* 0x009896800000895d */ /* 0x004fea0003900000 */
[----:B------:R-:W2:Y:S02]  /*1d3a0*/  @!P0 SYNCS.PHASECHK.TRANS64 P0, [R7+URZ], R2 ;  /* 0x00000002070085a7 */ /* 0x000ea4000800007f */
[----:B--2---:R-:W-:Y:S05]  /*1d3b0*/  @!P0 BRA `(.L_x_14228) ;  /* 0xfffffffc00f08947 */ /* 0x004fea000383ffff */
[----:B------:R-:W-:Y:S05]  /*1d3c0*/  BRA `(.L_x_14353) ;  /* 0xffffffcc00dc7947 */ /* 0x000fea000383ffff */
.L_x_14230:
[----:B--2---:R2:W3:Y:S02]  /*1d3d0*/  SYNCS.PHASECHK.TRANS64.TRYWAIT P0, [R4+URZ], R5 ;  /* 0x00000005040075a7 */ /* 0x0044e4000800017f */
[----:B---3--:R-:W-:Y:S05]  /*1d3e0*/  @!P0 NANOSLEEP.SYNCS 0x989680 ;  /* 0x009896800000895d */ /* 0x008fea0003900000 */
[----:B------:R-:W3:Y:S02]  /*1d3f0*/  @!P0 SYNCS.PHASECHK.TRANS64 P0, [R4+URZ], R5 ;  /* 0x00000005040085a7 */ /* 0x000ee4000800007f */
[----:B---3--:R-:W-:Y:S05]  /*1d400*/  @!P0 BRA `(.L_x_14230) ;  /* 0xfffffffc00f08947 */ /* 0x008fea000383ffff */
[----:B------:R-:W-:Y:S05]  /*1d410*/  BRA `(.L_x_14354) ;  /* 0xffffffcc00e47947 */ /* 0x000fea000383ffff */
.L_x_14355:
        /* <DEDUP_REMOVED lines=14> */
.L_x_15152:


//--------------------- .text._ZN7cutlass13device_kernelIN5flash11enable_sm90INS1_16FlashAttnFwdSm90INS1_25CollectiveMainloopFwdSm90ILi2EN4cute5tupleIJNS5_1CILi1EEES8_S8_EEENS6_IJNS7_ILi128EEENS7_ILi96EEENS7_ILi64EEEEEELi256ENS_6half_tEfNS_4arch4Sm90ELb1ELb0ELb0ELb1ELb0ELb0ELb1ELb1ELb0ELb1ELb0ELb0EEENS1_21CollectiveEpilogueFwdINS6_IJSA_NS7_ILi256EEESB_EEES9_SE_SG_Li256ELb1ELb1ELb0ELb0EEENS1_36VarlenDynamicPersistentTileSchedulerILi128ELi96ELi256ELi128ELb0ELb1ELb1ELb1ELb1ELb1EEEEEEEEEvNT_6ParamsE --------------------------
	.section	.text._ZN7cutlass13device_kernelIN5flash11enable_sm90INS1_16FlashAttnFwdSm90INS1_25CollectiveMainloopFwdSm90ILi2EN4cute5tupleIJNS5_1CILi1EEES8_S8_EEENS6_IJNS7_ILi128EEENS7_ILi96EEENS7_ILi64EEEEEELi256ENS_6half_tEfNS_4arch4Sm90ELb1ELb0ELb0ELb1ELb0ELb0ELb1ELb1ELb0ELb1ELb0ELb0EEENS1_21CollectiveEpilogueFwdINS6_IJSA_NS7_ILi256EEESB_EEES9_SE_SG_Li256ELb1ELb1ELb0ELb0EEENS1_36VarlenDynamicPersistentTileSchedulerILi128ELi96ELi256ELi128ELb0ELb1ELb1ELb1ELb1ELb1EEEEEEEEEvNT_6ParamsE,"ax",@progbits
	.align	128
.text._ZN7cutlass13device_kernelIN5flash11enable_sm90INS1_16FlashAttnFwdSm90INS1_25CollectiveMainloopFwdSm90ILi2EN4cute5tupleIJNS5_1CILi1EEES8_S8_EEENS6_IJNS7_ILi128EEENS7_ILi96EEENS7_ILi64EEEEEELi256ENS_6half_tEfNS_4arch4Sm90ELb1ELb0ELb0ELb1ELb0ELb0ELb1ELb1ELb0ELb1ELb0ELb0EEENS1_21CollectiveEpilogueFwdINS6_IJSA_NS7_ILi256EEESB_EEES9_SE_SG_Li256ELb1ELb1ELb0ELb0EEENS1_36VarlenDynamicPersistentTileSchedulerILi128ELi96ELi256ELi128ELb0ELb1ELb1ELb1ELb1ELb1EEEEEEEEEvNT_6ParamsE:
        .type           _ZN7cutlass13device_kernelIN5flash11enable_sm90INS1_16FlashAttnFwdSm90INS1_25CollectiveMainloopFwdSm90ILi2EN4cute5tupleIJNS5_1CILi1EEES8_S8_EEENS6_IJNS7_ILi128EEENS7_ILi96EEENS7_ILi64EEEEEELi256ENS_6half_tEfNS_4arch4Sm90ELb1ELb0ELb0ELb1ELb0ELb0ELb1ELb1ELb0ELb1ELb0ELb0EEENS1_21CollectiveEpilogueFwdINS6_IJSA_NS7_ILi256EEESB_EEES9_SE_SG_Li256ELb1ELb1ELb0ELb0EEENS1_36VarlenDynamicPersistentTileSchedulerILi128ELi96ELi256ELi128ELb0ELb1ELb1ELb1ELb1ELb1EEEEEEEEEvNT_6ParamsE,@function
        .size           _ZN7cutlass13device_kernelIN5flash11enable_sm90INS1_16FlashAttnFwdSm90INS1_25CollectiveMainloopFwdSm90ILi2EN4cute5tupleIJNS5_1CILi1EEES8_S8_EEENS6_IJNS7_ILi128EEENS7_ILi96EEENS7_ILi64EEEEEELi256ENS_6half_tEfNS_4arch4Sm90ELb1ELb0ELb0ELb1ELb0ELb0ELb1ELb1ELb0ELb1ELb0ELb0EEENS1_21CollectiveEpilogueFwdINS6_IJSA_NS7_ILi256EEESB_EEES9_SE_SG_Li256ELb1ELb1ELb0ELb0EEENS1_36VarlenDynamicPersistentTileSchedulerILi128ELi96ELi256ELi128ELb0ELb1ELb1ELb1ELb1ELb1EEEEEEEEEvNT_6ParamsE,(.L_x_15153 - _ZN7cutlass13device_kernelIN5flash11enable_sm90INS1_16FlashAttnFwdSm90INS1_25CollectiveMainloopFwdSm90ILi2EN4cute5tupleIJNS5_1CILi1EEES8_S8_EEENS6_IJNS7_ILi128EEENS7_ILi96EEENS7_ILi64EEEEEELi256ENS_6half_tEfNS_4arch4Sm90ELb1ELb0ELb0ELb1ELb0ELb0ELb1ELb1ELb0ELb1ELb0ELb0EEENS1_21CollectiveEpilogueFwdINS6_IJSA_NS7_ILi256EEESB_EEES9_SE_SG_Li256ELb1ELb1ELb0ELb0EEENS1_36VarlenDynamicPersistentTileSchedulerILi128ELi96ELi256ELi128ELb0ELb1ELb1ELb1ELb1ELb1EEEEEEEEEvNT_6ParamsE)
        .other          _ZN7cutlass13device_kernelIN5flash11enable_sm90INS1_16FlashAttnFwdSm90INS1_25CollectiveMainloopFwdSm90ILi2EN4cute5tupleIJNS5_1CILi1EEES8_S8_EEENS6_IJNS7_ILi128EEENS7_ILi96EEENS7_ILi64EEEEEELi256ENS_6half_tEfNS_4arch4Sm90ELb1ELb0ELb0ELb1ELb0ELb0ELb1ELb1ELb0ELb1ELb0ELb0EEENS1_21CollectiveEpilogueFwdINS6_IJSA_NS7_ILi256EEESB_EEES9_SE_SG_Li256ELb1ELb1ELb0ELb0EEENS1_36VarlenDynamicPersistentTileSchedulerILi128ELi96ELi256ELi128ELb0ELb1ELb1ELb1ELb1ELb1EEEEEEEEEvNT_6ParamsE,@"STO_CUDA_ENTRY STV_DEFAULT"
_ZN7cutlass13device_kernelIN5flash11enable_sm90INS1_16FlashAttnFwdSm90INS1_25CollectiveMainloopFwdSm90ILi2EN4cute5tupleIJNS5_1CILi1EEES8_S8_EEENS6_IJNS7_ILi128EEENS7_ILi96EEENS7_ILi64EEEEEELi256ENS_6half_tEfNS_4arch4Sm90ELb1ELb0ELb0ELb1ELb0ELb0ELb1ELb1ELb0ELb1ELb0ELb0EEENS1_21CollectiveEpilogueFwdINS6_IJSA_NS7_ILi256EEESB_EEES9_SE_SG_Li256ELb1ELb1ELb0ELb0EEENS1_36VarlenDynamicPersistentTileSchedulerILi128ELi96ELi256ELi128ELb0ELb1ELb1ELb1ELb1ELb1EEEEEEEEEvNT_6ParamsE:
        /* <DEDUP_REMOVED lines=18> */
.L_x_14357:
[----:B------:R-:W-:Y:S05]  /*0120*/  BSYNC B0 ;  /* 0x0000000000007941 */ /* 0x000fea0003800000 */
.L_x_14356:
        /* <DEDUP_REMOVED lines=43> */
.L_x_14358:
        /* <DEDUP_REMOVED lines=22> */
.L_x_14359:
        /* <DEDUP_REMOVED lines=18> */
.L_x_14360:
        /* <DEDUP_REMOVED lines=22> */
.L_x_14361:
        /* <DEDUP_REMOVED lines=22> */
.L_x_14362:
        /* <DEDUP_REMOVED lines=9> */
.L_x_14364:
        /* <DEDUP_REMOVED lines=44> */
[----:B------:R-:W-:Y:S01]  /*0c70*/  LEA.HI R4, R4, R225, RZ, 0x5 ;  /* 0x000000e104047211 */ /* 0x000fe200078f28ff */
[----:B------:R-:W-:Y:S01]  /*0c80*/  IMAD.IADD R9, R234, 0x1, -R9 ;  /* 0x00000001ea097824 */ /* 0x000fe200078e0a09 */
[----:B------:R-:W-:Y:S02]  /*0c90*/  LOP3.LUT R11, R11, 0xfffffff8, RZ, 0xc0, !PT ;  /* 0xfffffff80b0b7812 */ /* 0x000fe400078ec0ff */
[----:B------:R-:W-:-:S02]  /*0ca0*/  LEA.HI R5, R5, R226, RZ, 0x1 ;  /* 0x000000e205057211 */ /* 0x000fc400078f08ff */
[----:B------:R-:W-:Y:S01]  /*0cb0*/  SHF.R.S32.HI R4, RZ, 0x5, R4 ;  /* 0x00000005ff047819 */ /* 0x000fe20000011404 */
[----:B------:R-:W-:Y:S01]  /*0cc0*/  IMAD.IADD R11, R8, 0x1, -R11 ;  /* 0x00000001080b7824 */ /* 0x000fe200078e0a0b */
[----:B------:R-:W-:Y:S02]  /*0cd0*/  LOP3.LUT R5, R5, 0x3fffffe, RZ, 0xc0, !PT ;  /* 0x03fffffe05057812 */ /* 0x000fe400078ec0ff */
[----:B------:R-:W-:Y:S01]  /*0ce0*/  LOP3.LUT R204, R6, 0x7ffffffc, RZ, 0xc0, !PT ;  /* 0x7ffffffc06cc7812 */ /* 0x000fe200078ec0ff */
[----:B------:R-:W-:Y:S02]  /*0cf0*/  IMAD R4, R4, 0x10, R11 ;  /* 0x0000001004047824 */ /* 0x000fe400078e020b */
[----:B------:R-:W-:Y:S02]  /*0d00*/  IMAD.IADD R5, R226, 0x1, -R5 ;  /* 0x00000001e2057824 */ /* 0x000fe400078e0a05 */
[----:B------:R-:W-:Y:S02]  /*0d10*/  IMAD.IADD R204, R225, 0x1, -R204 ;  /* 0x00000001e1cc7824 */ /* 0x000fe400078e0acc */
[----:B------:R-:W-:Y:S01]  /*0d20*/  IMAD R227, R5, 0x40, R4 ;  /* 0x0000004005e37824 */ /* 0x000fe200078e0204 */
[----:B--2---:R-:W-:-:S02]  /*0d30*/  R2UR UR4, R2 ;  /* 0x00000000020472ca */ /* 0x004fc400000e0000 */
[CC--:B------:R-:W-:Y:S02]  /*0d40*/  LEA.HI R2, R3.reuse, R234.reuse, RZ, 0x5 ;  /* 0x000000ea03027211 */ /* 0x0c0fe400078f28ff */
[----:B------:R-:W-:-:S03]  /*0d50*/  LEA.HI R3, R3, R234, RZ, 0x3 ;  /* 0x000000ea03037211 */ /* 0x000fc600078f18ff */
[----:B------:R-:W-:Y:S01]  /*0d60*/  IMAD.SHL.U32 R2, R2, 0x20, RZ ;  /* 0x0000002002027824 */ /* 0x000fe200078e00ff */
[----:B------:R-:W-:Y:S02]  /*0d70*/  LOP3.LUT R219, R3, 0xfffffff8, RZ, 0xc0, !PT ;  /* 0xfffffff803db7812 */ /* 0x000fe400078ec0ff */
[----:B------:R-:W-:Y:S02]  /*0d80*/  SHF.R.S32.HI R223, RZ, 0x3, R3 ;  /* 0x00000003ffdf7819 */ /* 0x000fe40000011403 */
[----:B------:R-:W-:Y:S01]  /*0d90*/  LOP3.LUT R2, R2, 0xfffffc00, RZ, 0xc0, !PT ;  /* 0xfffffc0002027812 */ /* 0x000fe200078ec0ff */
[----:B------:R-:W-:Y:S01]  /*0da0*/  IMAD.IADD R219, R234, 0x1, -R219 ;  /* 0x00000001eadb7824 */ /* 0x000fe200078e0adb */
[----:B------:R-:W-:-:S03]  /*0db0*/  ULOP3.LUT UR4, UR4, 0x1, URZ, 0xfc, !UPT ;  /* 0x0000000104047892 */ /* 0x000fc6000f8efc3f */
[----:B------:R-:W-:Y:S01]  /*0dc0*/  IMAD R7, R7, 0x40, R2 ;  /* 0x0000004007077824 */ /* 0x000fe200078e0202 */
[----:B------:R-:W-:Y:S01]  /*0dd0*/  LEA.HI R2, R9, R9, RZ, 0x1 ;  /* 0x0000000909027211 */ /* 0x000fe200078f08ff */
[----:B------:R-:W-:Y:S02]  /*0de0*/  IMAD.SHL.U32 R200, R219, 0x8, RZ ;  /* 0x00000008dbc87824 */ /* 0x000fe400078e00ff */
[----:B------:R-:W-:Y:S01]  /*0df0*/  IMAD.U32 R229, RZ, RZ, UR4 ;  /* 0x00000004ffe57e24 */ /* 0x000fe2000f8e00ff */
[----:B------:R-:W-:Y:S01]  /*0e00*/  LOP3.LUT R2, R2, 0x1ffffffe, RZ, 0xc0, !PT ;  /* 0x1ffffffe02027812 */ /* 0x000fe200078ec0ff */
[C---:B------:R-:W-:Y:S01]  /*0e10*/  VIADD R206, R200.reuse, 0x40 ;  /* 0x00000040c8ce7836 */ /* 0x040fe20000000000 */
[----:B------:R-:W-:Y:S01]  /*0e20*/  UMOV UR4, URZ ;  /* 0x0000003f00047c82 */ /* 0x000fe20008000000 */
        /* <DEDUP_REMOVED lines=9> */
[----:B------:R-:W-:Y:S02]  /*0ec0*/  IMAD R203, R2, 0x8, R227 ;  /* 0x0000000802cb7824 */ /* 0x000fe400078e02e3 */
[----:B------:R-:W-:-:S07]  /*0ed0*/  IMAD.U32 R224, RZ, RZ, UR4 ;  /* 0x00000004ffe07e24 */ /* 0x000fce000f8e00ff */
.L_x_14419:
[----:B0-23--:R-:W0:Y:S01]  /*0ee0*/  LDC.64 R2, c[0x0][0xd88] ;  /* 0x00036200ff027b82 */ /* 0x00de220000000a00 */
[----:B------:R-:W-:Y:S01]  /*0ef0*/  ULDC.64 UR8, c[0x0][0xb20] ;  /* 0x0002c80000087ab9 */ /* 0x000fe20000000a00 */
[----:B------:R-:W-:Y:S01]  /*0f00*/  ULDC.64 UR10, c[0x0][0xb10] ;  /* 0x0002c400000a7ab9 */ /* 0x000fe20000000a00 */
[----:B0-----:R-:W-:-:S06]  /*0f10*/  IMAD.WIDE R2, R7, 0x4, R2 ;  /* 0x0000000407027825 */ /* 0x001fcc00078e0202 */
[----:B------:R-:W2:Y:S01]  /*0f20*/  LDG.E R2, desc[UR38][R2.64] ;  /* 0x0000002602027981 */ /* 0x000ea2000c1e1900 */
[----:B------:R-:W-:Y:S01]  /*0f30*/  UISETP.NE.U32.AND UP0, UPT, UR8, URZ, UPT ;  /* 0x0000003f0800728c */ /* 0x000fe2000bf05070 */
[----:B------:R-:W-:Y:S01]  /*0f40*/  IMAD.MOV.U32 R7, RZ, RZ, RZ ;  /* 0x000000ffff077224 */ /* 0x000fe200078e00ff */
[----:B------:R-:W-:Y:S02]  /*0f50*/  UISETP.NE.U32.AND UP1, UPT, UR10, URZ, UPT ;  /* 0x0000003f0a00728c */ /* 0x000fe4000bf25070 */
[----:B------:R-:W-:Y:S02]  /*0f60*/  UISETP.NE.AND.EX UP0, UPT, UR9, URZ, UPT, UP0 ;  /* 0x0000003f0900728c */ /* 0x000fe4000bf05300 */
[----:B------:R-:W-:-:S04]  /*0f70*/  UISETP.NE.AND.EX UP1, UPT, UR11, URZ, UPT, UP1 ;  /* 0x0000003f0b00728c */ /* 0x000fc8000bf25310 */
[----:B------:R-:W-:Y:S02]  /*0f80*/  PLOP3.LUT P0, PT, PT, PT, UP0, 0x80, 0x0 ;  /* 0x000000000000781c */ /* 0x000fe40003f0f008 */
[----:B------:R-:W-:Y:S02]  /*0f90*/  PLOP3.LUT P2, PT, PT, PT, UP1, 0x80, 0x0 ;  /* 0x000000000000781c */ /* 0x000fe40003f4f018 */
[----:B--2---:R-:W-:-:S13]  /*0fa0*/  R2UR UR4, R2 ;  /* 0x00000000020472ca */ /* 0x004fda00000e0000 */
[----:B------:R-:W-:Y:S02]  /*0fb0*/  USHF.R.S32.HI UR7, URZ, 0x1f, UR4 ;  /* 0x0000001f3f077899 */ /* 0x000fe40008011404 */
[----:B------:R-:W-:Y:S01]  /*0fc0*/  IMAD.U32 R220, RZ, RZ, UR4 ;  /* 0x00000004ffdc7e24 */ /* 0x000fe2000f8e00ff */
[----:B------:R-:W-:-:S04]  /*0fd0*/  @UP0 ULEA UR8, UP2, UR4, UR8, 0x2 ;  /* 0x0000000804080291 */ /* 0x000fc8000f84103f */
[----:B------:R-:W-:Y:S02]  /*0fe0*/  @UP0 ULEA.HI.X UR9, UR4, UR9, UR7, 0x2, UP2 ;  /* 0x0000000904090291 */ /* 0x000fe400090f1407 */
[----:B------:R-:W-:Y:S01]  /*0ff0*/  IMAD.U32 R222, RZ, RZ, UR7 ;  /* 0x00000007ffde7e24 */ /* 0x000fe2000f8e00ff */
[----:B------:R-:W-:Y:S01]  /*1000*/  @UP1 ULEA UR10, UP0, UR4, UR10, 0x2 ;  /* 0x0000000a040a1291 */ /* 0x000fe2000f80103f */
[----:B------:R-:W-:-:S03]  /*1010*/  IMAD.U32 R2, RZ, RZ, UR8 ;  /* 0x00000008ff027e24 */ /* 0x000fc6000f8e00ff */
[----:B------:R-:W-:Y:S01]  /*1020*/  @UP1 ULEA.HI.X UR11, UR4, UR11, UR7, 0x2, UP0 ;  /* 0x0000000b040b1291 */ /* 0x000fe200080f1407 */
[----:B------:R-:W-:Y:S01]  /*1030*/  IMAD.U32 R3, RZ, RZ, UR9 ;  /* 0x00000009ff037e24 */ /* 0x000fe2000f8e00ff */
[----:B------:R-:W-:Y:S01]  /*1040*/  ULDC.64 UR8, c[0x0][0x418] ;  /* 0x0001060000087ab9 */ /* 0x000fe20000000a00 */
[----:B------:R-:W-:Y:S01]  /*1050*/  ULDC UR4, c[0x0][0x288] ;  /* 0x0000a20000047ab9 */ /* 0x000fe20000000800 */
[----:B------:R-:W-:Y:S01]  /*1060*/  IMAD.U32 R4, RZ, RZ, UR10 ;  /* 0x0000000aff047e24 */ /* 0x000fe2000f8e00ff */
[----:B------:R-:W-:Y:S01]  /*1070*/  ULDC UR7, c[0x0][0x2f0] ;  /* 0x0000bc0000077ab9 */ /* 0x000fe20000000800 */
[----:B------:R-:W-:Y:S01]  /*1080*/  IMAD.U32 R201, RZ, RZ, UR4 ;  /* 0x00000004ffc97e24 */ /* 0x000fe2000f8e00ff */
[----:B------:R0:W5:Y:S01]  /*1090*/  @P0 LDG.E R7, desc[UR38][R2.64] ;  /* 0x0000002602070981 */ /* 0x000162000c1e1900 */
[----:B------:R-:W-:Y:S01]  /*10a0*/  IMAD.U32 R5, RZ, RZ, UR11 ;  /* 0x0000000bff057e24 */ /* 0x000fe2000f8e00ff */
[----:B------:R-:W-:Y:S01]  /*10b0*/  UISETP.NE.U32.AND UP0, UPT, UR8, URZ, UPT ;  /* 0x0000003f0800728c */ /* 0x000fe2000bf05070 */
[----:B------:R-:W-:-:S03]  /*10c0*/  ULDC UR4, c[0x0][0x424] ;  /* 0x0001090000047ab9 */ /* 0x000fc60000000800 */
[----:B------:R0:W5:Y:S01]  /*10d0*/  @P2 LDG.E R201, desc[UR38][R4.64] ;  /* 0x0000002604c92981 */ /* 0x000162000c1e1900 */
[----:B------:R-:W-:Y:S01]  /*10e0*/  UISETP.NE.AND.EX UP0, UPT, UR9, URZ, UPT, UP0 ;  /* 0x0000003f0900728c */ /* 0x000fe2000bf05300 */
[----:B------:R-:W-:Y:S02]  /*10f0*/  IMAD.U32 R221, RZ, RZ, UR6 ;  /* 0x00000006ffdd7e24 */ /* 0x000fe4000f8e00ff */
[----:B------:R-:W-:Y:S01]  /*1100*/  ULDC.64 UR8, c[0x0][0xb18] ;  /* 0x0002c60000087ab9 */ /* 0x000fe20000000a00 */
[----:B------:R-:W-:Y:S01]  /*1110*/  USEL UR4, UR4, 0x1, UP0 ;  /* 0x0000000104047887 */ /* 0x000fe20008000000 */
[----:B------:R-:W-:-:S03]  /*1120*/  ISETP.NE.U32.AND P1, PT, RZ, UR8, PT ;  /* 0x00000008ff007c0c */ /* 0x000fc6000bf25070 */
[----:B------:R-:W-:Y:S01]  /*1130*/  UIMAD UR4, UR4, UR7, URZ ;  /* 0x00000007040472a4 */ /* 0x000fe2000f8e023f */
[----:B------:R-:W-:Y:S01]  /*1140*/  ISETP.NE.AND.EX P1, PT, RZ, UR9, PT, P1 ;  /* 0x00000009ff007c0c */ /* 0x000fe2000bf25310 */
[----:B01--4-:R-:W-:-:S12]  /*1150*/  @P2 BRA `(.L_x_14365) ;  /* 0x0000000000302947 */ /* 0x013fd80003800000 */
[----:B------:R-:W-:Y:S02]  /*1160*/  ULDC.64 UR6, c[0x0][0xaf8] ;  /* 0x0002be0000067ab9 */ /* 0x000fe40000000a00 */
[----:B------:R-:W-:-:S04]  /*1170*/  ISETP.NE.U32.AND P0, PT, RZ, UR6, PT ;  /* 0x00000006ff007c0c */ /* 0x000fc8000bf05070 */
[----:B------:R-:W-:-:S13]  /*1180*/  ISETP.NE.AND.EX P0, PT, RZ, UR7, PT, P0 ;  /* 0x00000007ff007c0c */ /* 0x000fda000bf05300 */
[----:B------:R-:W-:Y:S05]  /*1190*/  @!P0 BRA `(.L_x_14365) ;  /* 0x0000000000208947 */ /* 0x000fea0003800000 */
[----:B------:R-:W-:Y:S01]  /*11a0*/  R2UR UR10, R220 ;  /* 0x00000000dc0a72ca */ /* 0x000fe200000e0000 */
[----:B------:R-:W-:-:S12]  /*11b0*/  ULDC.64 UR6, c[0x0][0xaf8] ;  /* 0x0002be0000067ab9 */ /* 0x000fd80000000a00 */
[----:B------:R-:W-:-:S06]  /*11c0*/  UIMAD.WIDE UR6, UR10, 0x4, UR6 ;  /* 0x000000040a0678a5 */ /* 0x000fcc000f8e0206 */
[----:B------:R-:W-:Y:S02]  /*11d0*/  IMAD.U32 R2, RZ, RZ, UR6 ;  /* 0x00000006ff027e24 */ /* 0x000fe4000f8e00ff */
[----:B------:R-:W-:-:S05]  /*11e0*/  IMAD.U32 R3, RZ, RZ, UR7 ;  /* 0x00000007ff037e24 */ /* 0x000fca000f8e00ff */
[----:B-----5:R-:W2:Y:S04]  /*11f0*/  LDG.E R201, desc[UR38][R2.64] ;  /* 0x0000002602c97981 */ /* 0x020ea8000c1e1900 */
[----:B------:R-:W2:Y:S02]  /*1200*/  LDG.E R0, desc[UR38][R2.64+0x4] ;  /* 0x0000042602007981 */ /* 0x000ea4000c1e1900 */
[----:B--2---:R-:W-:-:S07]  /*1210*/  IMAD.IADD R201, R0, 0x1, -R201 ;  /* 0x0000000100c97824 */ /* 0x004fce00078e0ac9 */
.L_x_14365:
[----:B------:R-:W-:Y:S01]  /*1220*/  IMAD.U32 R202, RZ, RZ, UR4 ;  /* 0x00000004ffca7e24 */ /* 0x000fe2000f8e00ff */
[----:B------:R-:W-:Y:S06]  /*1230*/  @!P1 BRA `(.L_x_14366) ;  /* 0x0000000000209947 */ /* 0x000fec0003800000 */
[----:B------:R-:W-:Y:S02]  /*1240*/  R2UR UR6, R220 ;  /* 0x00000000dc0672ca */ /* 0x000fe400000e0000 */
[----:B------:R-:W-:-:S11]  /*1250*/  R2UR UR7, R222 ;  /* 0x00000000de0772ca */ /* 0x000fd600000e0000 */
[----:B------:R-:W-:-:S04]  /*1260*/  ULEA UR4, UP0, UR6, UR8, 0x2 ;  /* 0x0000000806047291 */ /* 0x000fc8000f80103f */
[----:B------:R-:W-:Y:S02]  /*1270*/  ULEA.HI.X UR6, UR6, UR9, UR7, 0x2, UP0 ;  /* 0x0000000906067291 */ /* 0x000fe400080f1407 */
[----:B------:R-:W-:-:S04]  /*1280*/  IMAD.U32 R2, RZ, RZ, UR4 ;  /* 0x00000004ff027e24 */ /* 0x000fc8000f8e00ff */
[----:B------:R-:W-:-:S05]  /*1290*/  IMAD.U32 R3, RZ, RZ, UR6 ;  /* 0x00000006ff037e24 */ /* 0x000fca000f8e00ff */
[----:B------:R0:W5:Y:S01]  /*12a0*/  LDG.E R202, desc[UR38][R2.64] ;  /* 0x0000002602ca7981 */ /* 0x000162000c1e1900 */
[----:B------:R-:W-:Y:S05]  /*12b0*/  BRA `(.L_x_14367) ;  /* 0x0000000000307947 */ /* 0x000fea0003800000 */
.L_x_14366:
        /* <DEDUP_REMOVED lines=9> */
[----:B------:R-:W2:Y:S04]  /*1350*/  LDG.E R202, desc[UR38][R2.64] ;  /* 0x0000002602ca7981 */ /* 0x000ea8000c1e1900 */
[----:B------:R-:W2:Y:S02]  /*1360*/  LDG.E R5, desc[UR38][R2.64+0x4] ;  /* 0x0000042602057981 */ /* 0x000ea4000c1e1900 */
[----:B--2---:R-:W-:-:S07]  /*1370*/  IMAD.IADD R202, R5, 0x1, -R202 ;  /* 0x0000000105ca7824 */ /* 0x004fce00078e0aca */
.L_x_14367:
[----:B------:R-:W1:Y:S01]  /*1380*/  LDC R0, c[0x0][0x448] ;  /* 0x00011200ff007b82 */ /* 0x000e620000000800 */
[----:B------:R-:W-:Y:S01]  /*1390*/  USHF.L.U32 UR60, UR5, 0x7, URZ ;  /* 0x00000007053c7899 */ /* 0x000fe2000800063f */
[----:B-----5:R-:W-:Y:S01]  /*13a0*/  IMAD.IADD R202, R202, 0x1, -R7 ;  /* 0x00000001caca7824 */ /* 0x020fe200078e0a07 */
[----:B------:R-:W-:Y:S01]  /*13b0*/  CS2R R148, SRZ ;  /* 0x0000000000947805 */ /* 0x000fe2000001ff00 */
[----:B------:R-:W-:Y:S01]  /*13c0*/  IMAD.MOV.U32 R150, RZ, RZ, RZ ;  /* 0x000000ffff967224 */ /* 0x000fe200078e00ff */
[----:B------:R-:W-:Y:S01]  /*13d0*/  UIADD3 UR4, UR60, 0x7f, URZ ;  /* 0x0000007f3c047890 */ /* 0x000fe2000fffe03f */
[----:B------:R-:W-:Y:S02]  /*13e0*/  CS2R R146, SRZ ;  /* 0x0000000000927805 */ /* 0x000fe4000001ff00 */
[----:B0-----:R-:W-:Y:S02]  /*13f0*/  IADD3 R3, R202, 0x60, -R201 ;  /* 0x00000060ca037810 */ /* 0x001fe40007ffe8c9 */
        /* <DEDUP_REMOVED lines=16> */
[----:B-1----:R-:W-:Y:S01]  /*1500*/  ISETP.NE.AND P0, PT, R0, 0x1, PT ;  /* 0x000000010000780c */ /* 0x002fe20003f05270 */
[----:B------:R-:W-:Y:S01]  /*1510*/  IMAD.U32 R0, RZ, RZ, UR4 ;  /* 0x00000004ff007e24 */ /* 0x000fe2000f8e00ff */
        /* <DEDUP_REMOVED lines=10> */
[----:B------:R-:W-:Y:S01]  /*15c0*/  CS2R R86, SRZ ;  /* 0x0000000000567805 */ /* 0x000fe2000001ff00 */
[----:B------:R-:W0:Y:S01]  /*15d0*/  @P0 LDC R2, c[0x0][0x44c] ;  /* 0x00011300ff020b82 */ /* 0x000e220000000800 */
[----:B------:R-:W-:Y:S02]  /*15e0*/  CS2R R78, SRZ ;  /* 0x00000000004e7805 */ /* 0x000fe4000001ff00 */
[----:B------:R-:W-:Y:S02]  /*15f0*/  CS2R R92, SRZ ;  /* 0x00000000005c7805 */ /* 0x000fe4000001ff00 */
[----:B------:R-:W-:Y:S02]  /*1600*/  CS2R R90, SRZ ;  /* 0x00000000005a7805 */ /* 0x000fe4000001ff00 */
        /* <DEDUP_REMOVED lines=29> */
[----:B------:R-:W-:Y:S01]  /*17e0*/  VIADD R2, R202, 0x5f ;  /* 0x0000005fca027836 */ /* 0x000fe20000000000 */
[----:B------:R-:W-:Y:S02]  /*17f0*/  PLOP3.LUT P0, PT, PT, PT, PT, 0x80, 0x0 ;  /* 0x000000000000781c */ /* 0x000fe40003f0f070 */
[----:B------:R-:W-:Y:S02]  /*1800*/  CS2R R36, SRZ ;  /* 0x0000000000247805 */ /* 0x000fe4000001ff00 */
[----:B------:R-:W-:Y:S01]  /*1810*/  CS2R R32, SRZ ;  /* 0x0000000000207805 */ /* 0x000fe2000001ff00 */
[----:B------:R-:W-:Y:S01]  /*1820*/  IMAD.IADD R0, R3, 0x1, R0 ;  /* 0x0000000103007824 */ /* 0x000fe200078e0200 */
[----:B------:R-:W-:Y:S01]  /*1830*/  CS2R R26, SRZ ;  /* 0x00000000001a7805 */ /* 0x000fe2000001ff00 */
[----:B------:R-:W-:Y:S01]  /*1840*/  IMAD.HI R2, R2, 0x2aaaaaab, RZ ;  /* 0x2aaaaaab02027827 */ /* 0x000fe200078e02ff */
[----:B------:R-:W-:-:S02]  /*1850*/  CS2R R28, SRZ ;  /* 0x00000000001c7805 */ /* 0x000fc4000001ff00 */
[----:B------:R-:W-:Y:S01]  /*1860*/  CS2R R24, SRZ ;  /* 0x0000000000187805 */ /* 0x000fe2000001ff00 */
[----:B------:R-:W-:Y:S01]  /*1870*/  IMAD.HI R0, R0, 0x2aaaaaab, RZ ;  /* 0x2aaaaaab00007827 */ /* 0x000fe200078e02ff */
[----:B------:R-:W-:-:S03]  /*1880*/  SHF.R.U32.HI R3, RZ, 0x1f, R2 ;  /* 0x0000001fff037819 */ /* 0x000fc60000011602 */
[----:B------:R-:W-:Y:S01]  /*1890*/  IMAD.MOV.U32 R10, RZ, RZ, RZ ;  /* 0x000000ffff0a7224 */ /* 0x000fe200078e00ff */
[----:B------:R-:W-:Y:S01]  /*18a0*/  SHF.R.U32.HI R5, RZ, 0x1f, R0 ;  /* 0x0000001fff057819 */ /* 0x000fe20000011600 */
[----:B------:R-:W-:Y:S01]  /*18b0*/  IMAD.MOV.U32 R12, RZ, RZ, RZ ;  /* 0x000000ffff0c7224 */ /* 0x000fe200078e00ff */
[----:B------:R-:W-:Y:S02]  /*18c0*/  LEA.HI.SX32 R156, R2, R3, 0x1c ;  /* 0x00000003029c7211 */ /* 0x000fe400078fe2ff */
[----:B------:R-:W-:Y:S02]  /*18d0*/  CS2R R2, SRZ ;  /* 0x0000000000027805 */ /* 0x000fe4000001ff00 */
[----:B------:R-:W-:Y:S01]  /*18e0*/  LEA.HI.SX32 R5, R0, R5, 0x1c ;  /* 0x0000000500057211 */ /* 0x000fe200078fe2ff */
[----:B------:R-:W-:-:S03]  /*18f0*/  IMAD.MOV.U32 R0, RZ, RZ, RZ ;  /* 0x000000ffff007224 */ /* 0x000fc600078e00ff */
[----:B------:R-:W-:-:S04]  /*1900*/  VIMNMX R156, R156, R5, PT ;  /* 0x000000059c9c7248 */ /* 0x000fc80003fe0100 */
        /* <DEDUP_REMOVED lines=41> */
.L_x_14369:
        /* <DEDUP_REMOVED lines=14> */
.L_x_14550:
[----:B------:R-:W-:Y:S05]  /*1c80*/  WARPSYNC.ALL ;  /* 0x0000000000007948 */ /* 0x000fea0003800000 */
[----:B------:R-:W-:Y:S01]  /*1c90*/  R2UR UR4, R229 ;  /* 0x00000000e50472ca */ /* 0x000fe200000e0000 */
[----:B------:R1:W-:-:S12]  /*1ca0*/  BAR.SYNC.DEFER_BLOCKING R213, 0x100 ;  /* 0x000400d50000751d */ /* 0x0003d80000010000 */
[----:B------:R-:W-:-:S05]  /*1cb0*/  IMAD.U32 R0, RZ, RZ, UR4 ;  /* 0x00000004ff007e24 */ /* 0x000fca000f8e00ff */
[----:B------:R-:W-:-:S13]  /*1cc0*/  ISETP.NE.AND P0, PT, R0, 0x3, PT ;  /* 0x000000030000780c */ /* 0x000fda0003f05270 */
[----:B-1----:R-:W-:Y:S05]  /*1cd0*/  @!P0 BRA `(.L_x_14371) ;  /* 0x0000000000048947 */ /* 0x002fea0003800000 */
[----:B------:R-:W-:Y:S01]  /*1ce0*/  BPT.TRAP 0x1 ;  /* 0x000000040000795c */ /* 0x000fe20000300000 */
.L_x_14371:
[----:B------:R-:W-:Y:S02]  /*1cf0*/  IMAD.U32 R3, RZ, RZ, UR37 ;  /* 0x00000025ff037e24 */ /* 0x000fe4000f8e00ff */
[----:B------:R-:W-:-:S03]  /*1d00*/  IMAD.U32 R0, RZ, RZ, UR36 ;  /* 0x00000024ff007e24 */ /* 0x000fc6000f8e00ff */
[----:B------:R-:W-:Y:S01]  /*1d10*/  SHF.L.U32 R3, R3, 0x1f, RZ ;  /* 0x0000001f03037819 */ /* 0x000fe200000006ff */
[----:B------:R-:W-:-:S04]  /*1d20*/  IMAD R0, R0, 0x8, R5 ;  /* 0x0000000800007824 */ /* 0x000fc800078e0205 */
[----:B------:R1:W2:Y:S01]  /*1d30*/  SYNCS.PHASECHK.TRANS64.TRYWAIT P1, [R0+URZ+0x32430], R3 ;  /* 0x03243003000075a7 */ /* 0x0002a2000802017f */
[----:B------:R-:W-:Y:S05]  /*1d40*/  @!P0 BRA `(.L_x_14372) ;  /* 0x0000000000048947 */ /* 0x000fea0003800000 */
[----:B------:R-:W-:Y:S01]  /*1d50*/  BPT.TRAP 0x1 ;  /* 0x000000040000795c */ /* 0x000fe20000300000 */
.L_x_14372:
[----:B--2---:R-:W-:Y:S05]  /*1d60*/  @P1 BRA `(.L_x_14373) ;  /* 0x0000000000081947 */ /* 0x004fea0003800000 */
[----:B------:R-:W2:Y:S02]  /*1d70*/  SYNCS.PHASECHK.TRANS64.TRYWAIT P1, [R0+URZ+0x32430], R3 ;  /* 0x03243003000075a7 */ /* 0x000ea4000802017f */
[----:B--2---:R-:W-:Y:S05]  /*1d80*/  @!P1 BRA `(.L_x_14374) ;  /* 0x0000011c00109947 */ /* 0x004fea0003800000 */
.L_x_14373:
        /* <DEDUP_REMOVED lines=48> */
.L_x_14551:
[----:B------:R-:W-:Y:S05]  /*2090*/  @!P0 BRA `(.L_x_14376) ;  /* 0x0000000000048947 */ /* 0x000fea0003800000 */
[----:B------:R-:W-:Y:S01]  /*20a0*/  BPT.TRAP 0x1 ;  /* 0x000000040000795c */ /* 0x000fe20000300000 */
.L_x_14376:
[----:B------:R4:W0:Y:S01]  /*20b0*/  SYNCS.PHASECHK.TRANS64.TRYWAIT P1, [R0+URZ+0x32450], R3 ;  /* 0x03245003000075a7 */ /* 0x000822000802017f */
[----:B------:R-:W-:Y:S05]  /*20c0*/  @!P0 BRA `(.L_x_14377) ;  /* 0x0000000000048947 */ /* 0x000fea0003800000 */
[----:B------:R-:W-:Y:S01]  /*20d0*/  BPT.TRAP 0x1 ;  /* 0x000000040000795c */ /* 0x000fe20000300000 */
.L_x_14377:
[----:B0-----:R-:W-:Y:S05]  /*20e0*/  @P1 BRA `(.L_x_14378) ;  /* 0x0000000000081947 */ /* 0x001fea0003800000 */
[----:B------:R-:W0:Y:S02]  /*20f0*/  SYNCS.PHASECHK.TRANS64.TRYWAIT P1, [R0+URZ+0x32450], R3 ;  /* 0x03245003000075a7 */ /* 0x000e24000802017f */
[----:B0-----:R-:W-:Y:S05]  /*2100*/  @!P1 BRA `(.L_x_14379) ;  /* 0x0000011800589947 */ /* 0x001fea0003800000 */
.L_x_14378:
        /* <DEDUP_REMOVED lines=18> */
[----:B------:R-:W5:Y:S01]  /*2230*/  S2R R74, SR_TID.X ;  /* 0x00000000004a7919 */ /* 0x000f620000002100 */
[----:B------:R-:W-:Y:S01]  /*2240*/  UMOV UR31, 0x40000040 ;  /* 0x40000040001f7882 */ /* 0x000fe20000000000 */
[----:B------:R-:W-:Y:S01]  /*2250*/  UMOV UR33, 0x40000040 ;  /* 0x4000004000217882 */ /* 0x000fe20000000000 */
[----:B------:R-:W-:-:S02]  /*2260*/  ULOP3.LUT UR6, UR4, 0x3fff, URZ, 0xc0, !UPT ;  /* 0x00003fff04067892 */ /* 0x000fc4000f8ec03f */
[----:B------:R-:W-:Y:S02]  /*2270*/  ULOP3.LUT UR4, UR40, 0x10000, URZ, 0xfc, !UPT ;  /* 0x0001000028047892 */ /* 0x000fe4000f8efc3f */
[----:B------:R-:W-:Y:S02]  /*2280*/  ULOP3.LUT UR7, UR6, 0x10000, URZ, 0xfc, !UPT ;  /* 0x0001000006077892 */ /* 0x000fe4000f8efc3f */
[----:B------:R-:W-:Y:S02]  /*2290*/  UIADD3 UR16, UR4, 0x404, URZ ;  /* 0x0000040404107890 */ /* 0x000fe4000fffe03f */
[----:B------:R-:W-:Y:S01]  /*22a0*/  UIMAD UR5, UR36, 0xc00, UR7 ;  /* 0x00000c00240578a4 */ /* 0x000fe2000f8e0207 */
[----:B------:R-:W-:Y:S01]  /*22b0*/  UMOV UR8, UR4 ;  /* 0x0000000400087c82 */ /* 0x000fe20008000000 */
[----:B------:R-:W-:Y:S01]  /*22c0*/  UIADD3 UR20, UR4, 0x406, URZ ;  /* 0x0000040604147890 */ /* 0x000fe2000fffe03f */
[----:B------:R-:W-:Y:S01]  /*22d0*/  IMAD.U32 R10, RZ, RZ, UR8 ;  /* 0x00000008ff0a7e24 */ /* 0x000fe2000f8e00ff */
[----:B------:R-:W-:-:S03]  /*22e0*/  UIADD3 UR18, UR5, 0x304, URZ ;  /* 0x0000030405127890 */ /* 0x000fc6000fffe03f */
[----:B------:R-:W-:Y:S01]  /*22f0*/  UMOV UR10, UR5 ;  /* 0x00000005000a7c82 */ /* 0x000fe20008000000 */
[----:B------:R-:W-:Y:S01]  /*2300*/  UIADD3 UR22, UR5, 0x306, URZ ;  /* 0x0000030605167890 */ /* 0x000fe2000fffe03f */
[----:B------:R-:W-:Y:S01]  /*2310*/  HGMMA.64x96x16.F32 R24, gdesc[UR8], R24, gsb0 ;  /* 0x01600000081879f0 */ /* 0x000fe20008000818 */
[----:B------:R-:W-:Y:S01]  /*2320*/  UIADD3 UR8, UR4, 0x2, URZ ;  /* 0x0000000204087890 */ /* 0x000fe2000fffe03f */
[----:B0-----:R-:W-:Y:S01]  /*2330*/  ISETP.NE.AND P1, PT, R12, 0x1, PT ;  /* 0x000000010c00780c */ /* 0x001fe20003f25270 */
[----:B------:R-:W-:Y:S01]  /*2340*/  UIADD3 UR9, UR5, 0x2, URZ ;  /* 0x0000000205097890 */ /* 0x000fe2000fffe03f */
[----:B------:R-:W-:Y:S01]  /*2350*/  VIADD R12, R203, UR60 ;  /* 0x0000003ccb0c7c36 */ /* 0x000fe20008000000 */
[----:B------:R-:W-:Y:S01]  /*2360*/  UIADD3 UR10, UR5, 0x300, URZ ;  /* 0x00000300050a7890 */ /* 0x000fe2000fffe03f */
[----:B------:R-:W-:Y:S02]  /*2370*/  UMOV UR11, 0x40000040 ;  /* 0x40000040000b7882 */ /* 0x000fe40000000000 */
[----:B------:R-:W-:Y:S01]  /*2380*/  UMOV UR12, UR8 ;  /* 0x00000008000c7c82 */ /* 0x000fe20008000000 */
[----:B------:R-:W-:Y:S01]  /*2390*/  UIADD3 UR8, UR4, 0x4, URZ ;  /* 0x0000000404087890 */ /* 0x000fe2000fffe03f */
[----:B------:R-:W-:Y:S01]  /*23a0*/  IMAD.U32 R8, RZ, RZ, UR12 ;  /* 0x0000000cff087e24 */ /* 0x000fe2000f8e00ff */
[----:B------:R-:W-:Y:S01]  /*23b0*/  UMOV UR14, UR9 ;  /* 0x00000009000e7c82 */ /* 0x000fe20008000000 */
[----:B------:R-:W-:-:S02]  /*23c0*/  UIADD3 UR9, UR5, 0x4, URZ ;  /* 0x0000000405097890 */ /* 0x000fc4000fffe03f */
[----:B------:R-:W-:Y:S01]  /*23d0*/  UIADD3 UR24, UR4, 0x800, URZ ;  /* 0x0000080004187890 */ /* 0x000fe2000fffe03f */
[----:B------:R-:W0:Y:S01]  /*23e0*/  @P1 LDC R13, c[0x0][0x44c] ;  /* 0x00011300ff0d1b82 */ /* 0x000e220000000800 */
[----:B------:R-:W-:Y:S02]  /*23f0*/  UIADD3 UR26, UR5, 0x600, URZ ;  /* 0x00000600051a7890 */ /* 0x000fe4000fffe03f */
[----:B------:R-:W-:Y:S02]  /*2400*/  UIADD3 UR28, UR4, 0x802, URZ ;  /* 0x00000802041c7890 */ /* 0x000fe4000fffe03f */
[----:B------:R-:W-:Y:S02]  /*2410*/  UIADD3 UR30, UR5, 0x602, URZ ;  /* 0x00000602051e7890 */ /* 0x000fe4000fffe03f */
[----:B------:R-:W-:Y:S01]  /*2420*/  UIADD3 UR32, UR4, 0x804, URZ ;  /* 0x0000080404207890 */ /* 0x000fe2000fffe03f */
[----:B------:R-:W1:Y:S01]  /*2430*/  @P1 LDC R20, c[0x0][0x450] ;  /* 0x00011400ff141b82 */ /* 0x000e620000000800 */
[----:B------:R-:W-:Y:S01]  /*2440*/  UIADD3 UR34, UR5, 0x604, URZ ;  /* 0x0000060405227890 */ /* 0x000fe2000fffe03f */
        /* <DEDUP_REMOVED lines=10> */
[----:B0-----:R-:W-:Y:S01]  /*24f0*/  @P1 IMAD.HI.U32 R13, R12, R13, RZ ;  /* 0x0000000d0c0d1227 */ /* 0x001fe200078e00ff */
[----:B------:R-:W-:Y:S01]  /*2500*/  UIADD3 UR50, UR5, 0x902, URZ ;  /* 0x0000090205327890 */ /* 0x000fe2000fffe03f */
[----:B------:R-:W-:Y:S01]  /*2510*/  UMOV UR49, 0x40000040 ;  /* 0x4000004000317882 */ /* 0x000fe20000000000 */
[----:B------:R-:W-:Y:S01]  /*2520*/  UMOV UR51, 0x40000040 ;  /* 0x4000004000337882 */ /* 0x000fe20000000000 */
[----:B------:R-:W-:-:S02]  /*2530*/  UIADD3 UR52, UR4, 0xc04, URZ ;  /* 0x00000c0404347890 */ /* 0x000fc4000fffe03f */
[----:B------:R-:W-:Y:S01]  /*2540*/  UIADD3 UR54, UR5, 0x904, URZ ;  /* 0x0000090405367890 */ /* 0x000fe2000fffe03f */
[----:B-1----:R-:W-:Y:S01]  /*2550*/  @P1 SHF.R.U32.HI R12, RZ, R20, R13 ;  /* 0x00000014ff0c1219 */ /* 0x002fe2000001160d */
[----:B------:R-:W-:Y:S01]  /*2560*/  UMOV UR53, 0x40000040 ;  /* 0x4000004000357882 */ /* 0x000fe20000000000 */
[----:B------:R-:W-:Y:S01]  /*2570*/  UMOV UR55, 0x40000040 ;  /* 0x4000004000377882 */ /* 0x000fe20000000000 */
[----:B------:R-:W-:Y:S01]  /*2580*/  UMOV UR57, 0x40000040 ;  /* 0x4000004000397882 */ /* 0x000fe20000000000 */
[----:B------:R-:W-:Y:S01]  /*2590*/  UMOV UR59, 0x40000040 ;  /* 0x40000040003b7882 */ /* 0x000fe20000000000 */
[----:B------:R-:W0:Y:S01]  /*25a0*/  SHFL.IDX PT, R21, R12, RZ, 0x1c1f ;  /* 0x001c1fff0c157589 */ /* 0x000e2200000e0000 */
[----:B------:R-:W-:Y:S01]  /*25b0*/  IMAD R13, R156, -0x60, R202 ;  /* 0xffffffa09c0d7824 */ /* 0x000fe200078e02ca */
[----:B------:R-:W-:Y:S01]  /*25c0*/  ULOP3.LUT UR6, UR6, 0x3000000, URZ, 0xfc, !UPT ;  /* 0x0300000006067892 */ /* 0x000fe2000f8efc3f */
[----:B--2-4-:R-:W-:Y:S01]  /*25d0*/  IMAD.U32 R3, RZ, RZ, UR57 ;  /* 0x00000039ff037e24 */ /* 0x014fe2000f8e00ff */
[----:B------:R-:W1:Y:S01]  /*25e0*/  SHFL.IDX PT, R72, R12, 0x1, 0x1c1f ;  /* 0x003c1f000c487f89 */ /* 0x000e6200000e0000 */
[----:B------:R-:W-:-:S04]  /*25f0*/  VIADD R13, R13, 0x60 ;  /* 0x000000600d0d7836 */ /* 0x000fc80000000000 */
[----:B------:R-:W-:-:S05]  /*2600*/  IMAD R20, R204, -0x2, R13 ;  /* 0xfffffffecc147824 */ /* 0x000fca00078e020d */
[----:B------:R-:W-:-:S04]  /*2610*/  IADD3 R13, -R201, 0x1, R20 ;  /* 0x00000001c90d7810 */ /* 0x000fc80007ffe114 */
[----:B0-----:R-:W-:-:S04]  /*2620*/  VIADDMNMX R21, R21, R13, R20, PT ;  /* 0x0000000d15157246 */ /* 0x001fc80003800114 */
[C---:B------:R-:W-:Y:S02]  /*2630*/  ISETP.GT.AND P6, PT, R21.reuse, RZ, PT ;  /* 0x000000ff1500720c */ /* 0x040fe40003fc4270 */
[C---:B------:R-:W-:Y:S02]  /*2640*/  ISETP.GT.AND P5, PT, R21.reuse, 0x1, PT ;  /* 0x000000011500780c */ /* 0x040fe40003fa4270 */
[C---:B------:R-:W-:Y:S02]  /*2650*/  ISETP.GT.AND P3, PT, R21.reuse, 0x10, PT ;  /* 0x000000101500780c */ /* 0x040fe40003f64270 */
[C---:B------:R-:W-:Y:S02]  /*2660*/  ISETP.GT.AND P4, PT, R21.reuse, 0x8, PT ;  /* 0x000000081500780c */ /* 0x040fe40003f84270 */
[----:B------:R-:W-:Y:S02]  /*2670*/  ISETP.GT.AND P2, PT, R21, 0x9, PT ;  /* 0x000000091500780c */ /* 0x000fe40003f44270 */
[----:B-1----:R-:W-:Y:S01]  /*2680*/  VIADDMNMX R72, R72, R13, R20, PT ;  /* 0x0000000d48487246 */ /* 0x002fe20003800114 */
        /* <DEDUP_REMOVED lines=78> */
[----:B------:R-:W-:-:S02]  /*2b70*/  ISETP.GT.AND P5, PT, R21, 0x18, PT ;  /* 0x000000181500780c */ /* 0x000fc40003fa4270 */
[----:B------:R-:W-:Y:S02]  /*2b80*/  FSEL R157, R32, -INF , P3 ;  /* 0xff800000209d7808 */ /* 0x000fe40001800000 */
[----:B------:R-:W-:Y:S02]  /*2b90*/  FSEL R161, R33, -INF , P6 ;  /* 0xff80000021a17808 */ /* 0x000fe40003000000 */
[C---:B------:R-:W-:Y:S02]  /*2ba0*/  ISETP.GT.AND P3, PT, R21.reuse, 0x21, PT ;  /* 0x000000211500780c */ /* 0x040fe40003f64270 */
[C---:B------:R-:W-:Y:S02]  /*2bb0*/  ISETP.GT.AND P6, PT, R21.reuse, 0x28, PT ;  /* 0x000000281500780c */ /* 0x040fe40003fc4270 */
[----:B------:R-:W-:Y:S02]  /*2bc0*/  FSEL R75, R28, -INF , P4 ;  /* 0xff8000001c4b7808 */ /* 0x000fe40002000000 */
        /* <DEDUP_REMOVED lines=18> */
[----:B------:R-:W-:-:S02]  /*2cf0*/  ISETP.GT.AND P4, PT, R21, 0x41, PT ;  /* 0x000000411500780c */ /* 0x000fc40003f84270 */
[----:B------:R-:W-:Y:S02]  /*2d00*/  FSEL R160, R56, -INF , P5 ;  /* 0xff80000038a07808 */ /* 0x000fe40002800000 */
[----:B------:R-:W-:Y:S02]  /*2d10*/  FMNMX.FTZ R20, R75, R12, !PT ;  /* 0x0000000c4b147209 */ /* 0x000fe40007810000 */
[C---:B------:R-:W-:Y:S02]  /*2d20*/  ISETP.GT.AND P2, PT, R21.reuse, 0x20, PT ;  /* 0x000000201500780c */ /* 0x040fe40003f44270 */
[----:B------:R-:W-:Y:S02]  /*2d30*/  ISETP.GT.AND P5, PT, R21, 0x51, PT ;  /* 0x000000511500780c */ /* 0x000fe40003fa4270 */
[----:B------:R-:W-:Y:S02]  /*2d40*/  FSEL R173, R61, -INF , P3 ;  /* 0xff8000003dad7808 */ /* 0x000fe40001800000 */
[----:B------:R-:W-:-:S02]  /*2d50*/  FSEL R12, R64, -INF , P6 ;  /* 0xff800000400c7808 */ /* 0x000fc40003000000 */
[C---:B------:R-:W-:Y:S02]  /*2d60*/  ISETP.GT.AND P3, PT, R72.reuse, RZ, PT ;  /* 0x000000ff4800720c */ /* 0x040fe40003f64270 */
[----:B------:R-:W-:Y:S02]  /*2d70*/  ISETP.GT.AND P6, PT, R72, 0x1, PT ;  /* 0x000000014800780c */ /* 0x000fe40003fc4270 */
[----:B------:R-:W-:Y:S02]  /*2d80*/  FSEL R164, R57, -INF , P4 ;  /* 0xff80000039a47808 */ /* 0x000fe40002000000 */
[----:B------:R-:W-:Y:S02]  /*2d90*/  FSEL R158, R40, -INF , P2 ;  /* 0xff800000289e7808 */ /* 0x000fe40001000000 */
[----:B------:R-:W-:Y:S02]  /*2da0*/  ISETP.GT.AND P4, PT, R21, 0x58, PT ;  /* 0x000000581500780c */ /* 0x000fe40003f84270 */
[----:B------:R-:W-:-:S02]  /*2db0*/  FSEL R165, R65, -INF , P5 ;  /* 0xff80000041a57808 */ /* 0x000fc40002800000 */
[----:B------:R-:W-:Y:S02]  /*2dc0*/  ISETP.GT.AND P2, PT, R21, 0x31, PT ;  /* 0x000000311500780c */ /* 0x000fe40003f44270 */
[----:B------:R-:W-:Y:S02]  /*2dd0*/  ISETP.GT.AND P5, PT, R72, 0x8, PT ;  /* 0x000000084800780c */ /* 0x000fe40003fa4270 */
[----:B------:R-:W-:Y:S02]  /*2de0*/  FSEL R26, R26, -INF , P3 ;  /* 0xff8000001a1a7808 */ /* 0x000fe40001800000 */
[----:B------:R-:W-:Y:S02]  /*2df0*/  FSEL R24, R27, -INF , P6 ;  /* 0xff8000001b187808 */ /* 0x000fe40003000000 */
[----:B------:R-:W-:Y:S02]  /*2e00*/  FMNMX.FTZ R20, R29, R20, !PT ;  /* 0x000000141d147209 */ /* 0x000fe40007810000 */
[----:B------:R-:W-:-:S02]  /*2e10*/  FSEL R169, R68, -INF , P4 ;  /* 0xff80000044a97808 */ /* 0x000fc40002000000 */
[----:B------:R-:W-:Y:S02]  /*2e20*/  FSEL R163, R49, -INF , P2 ;  /* 0xff80000031a37808 */ /* 0x000fe40001000000 */
[----:B------:R-:W-:Y:S02]  /*2e30*/  ISETP.GT.AND P4, PT, R72, 0x9, PT ;  /* 0x000000094800780c */ /* 0x000fe40003f84270 */
[----:B------:R-:W-:Y:S02]  /*2e40*/  FSEL R30, R30, -INF , P5 ;  /* 0xff8000001e1e7808 */ /* 0x000fe40002800000 */
[----:B------:R-:W-:Y:S02]  /*2e50*/  FMNMX.FTZ R13, R26, R24, !PT ;  /* 0x000000181a0d7209 */ /* 0x000fe40007810000 */
[----:B------:R-:W-:Y:S02]  /*2e60*/  ISETP.GT.AND P2, PT, R21, 0x48, PT ;  /* 0x000000481500780c */ /* 0x000fe40003f44270 */
[----:B------:R-:W-:-:S02]  /*2e70*/  FMNMX.FTZ R20, R157, R20, !PT ;  /* 0x000000149d147209 */ /* 0x000fc40007810000 */
[----:B------:R-:W-:Y:S02]  /*2e80*/  ISETP.GT.AND P3, PT, R72, 0x10, PT ;  /* 0x000000104800780c */ /* 0x000fe40003f64270 */
[----:B------:R-:W-:Y:S02]  /*2e90*/  FSEL R28, R31, -INF , P4 ;  /* 0xff8000001f1c7808 */ /* 0x000fe40002000000 */
[----:B------:R-:W-:Y:S02]  /*2ea0*/  FMNMX.FTZ R13, R30, R13, !PT ;  /* 0x0000000d1e0d7209 */ /* 0x000fe40007810000 */
[----:B------:R-:W-:Y:S02]  /*2eb0*/  FSEL R168, R60, -INF , P2 ;  /* 0xff8000003ca87808 */ /* 0x000fe40001000000 */
[----:B------:R-:W-:Y:S02]  /*2ec0*/  ISETP.GT.AND P2, PT, R21, 0x59, PT ;  /* 0x000000591500780c */ /* 0x000fe40003f44270 */
        /* <DEDUP_REMOVED lines=98> */
[----:B-----5:R-:W-:Y:S01]  /*34f0*/  LOP3.LUT P2, RZ, R74, 0x7f, RZ, 0xc0, !PT ;  /* 0x0000007f4aff7812 */ /* 0x020fe2000784c0ff */
        /* <DEDUP_REMOVED lines=94> */
[----:B------:R-:W1:Y:S08]  /*3ae0*/  MUFU.EX2 R163, R163 ;  /* 0x000000a300a37308 */ /* 0x000e700000000800 */
        /* <DEDUP_REMOVED lines=39> */
[----:B------:R-:W0:Y:S03]  /*3d60*/  MUFU.EX2 R196, R196 ;  /* 0x000000c400c47308 */ /* 0x000e260000000800 */
[----:B------:R-:W-:Y:S01]  /*3d70*/  FADD.FTZ R171, R170, R171 ;  /* 0x000000abaaab7221 */ /* 0x000fe20000010000 */
        /* <DEDUP_REMOVED lines=11> */
[C---:B------:R-:W-:Y:S02]  /*3e30*/  FADD.FTZ R174, R163.reuse, R174 ;  /* 0x000000aea3ae7221 */ /* 0x040fe40000010000 */
[----:B------:R-:W-:Y:S02]  /*3e40*/  FADD.FTZ R189, R178, R189 ;  /* 0x000000bdb2bd7221 */ /* 0x000fe40000010000 */
[----:B------:R-:W-:Y:S01]  /*3e50*/  HGMMA.64x256x16.F32 R24, R152, gdesc[UR8].tnspB, R24, gsb0 ;  /* 0x43e0000898187df0 */ /* 0x000fe20008000818 */
[----:B------:R-:W-:Y:S01]  /*3e60*/  UIADD3 UR10, UR4, 0x180, URZ ;  /* 0x00000180040a7890 */ /* 0x000fe2000fffe03f */
        /* <DEDUP_REMOVED lines=48> */
[----:B-1----:R-:W-:-:S04]  /*4170*/  @P1 SHF.R.U32.HI R152, RZ, R154, R153 ;  /* 0x0000009aff981219 */ /* 0x002fc80000011699 */
[----:B------:R-:W-:-:S05]  /*4180*/  IADD3 R152, R152, R202, -R201 ;  /* 0x000000ca98987210 */ /* 0x000fca0007ffe8c9 */
        /* <DEDUP_REMOVED lines=14> */
.L_x_14389:
[----:B------:R-:W-:-:S04]  /*4270*/  UIADD3 UR36, UR36, 0x1, URZ ;  /* 0x0000000124247890 */ /* 0x000fc8000fffe03f */
[----:B------:R-:W-:-:S04]  /*4280*/  UISETP.NE.AND UP0, UPT, UR36, 0x2, UPT ;  /* 0x000000022400788c */ /* 0x000fc8000bf05270 */
[----:B------:R-:W-:Y:S02]  /*4290*/  USEL UR4, URZ, 0x1, UP0 ;  /* 0x000000013f047887 */ /* 0x000fe40008000000 */
[----:B------:R-:W-:Y:S02]  /*42a0*/  USEL UR36, UR36, URZ, UP0 ;  /* 0x0000003f24247287 */ /* 0x000fe40008000000 */
[----:B------:R-:W-:Y:S01]  /*42b0*/  ULOP3.LUT UR37, UR37, UR4, URZ, 0x3c, !UPT ;  /* 0x0000000425257292 */ /* 0x000fe2000f8e3c3f */
[----:B0-----:R-:W-:Y:S11]  /*42c0*/  @!P0 BRA `(.L_x_14381) ;  /* 0x0000000000048947 */ /* 0x001ff60003800000 */
[----:B------:R-:W-:Y:S01]  /*42d0*/  BPT.TRAP 0x1 ;  /* 0x000000040000795c */ /* 0x000fe20000300000 */
.L_x_14381:
        /* <DEDUP_REMOVED lines=9> */
.L_x_14382:
[----:B-1----:R-:W-:Y:S05]  /*4370*/  @P3 BRA `(.L_x_14383) ;  /* 0x0000000000083947 */ /* 0x002fea0003800000 */
[----:B------:R-:W1:Y:S02]  /*4380*/  SYNCS.PHASECHK.TRANS64.TRYWAIT P3, [UR4+0x32430], R13 ;  /* 0x0324300dff0075a7 */ /* 0x000e640008060144 */
[----:B-1----:R-:W-:Y:S05]  /*4390*/  @!P3 BRA `(.L_x_14384) ;  /* 0x000000f400c8b947 */ /* 0x002fea0003800000 */
.L_x_14383:
        /* <DEDUP_REMOVED lines=31> */
.L_x_14385:
[----:B------:R2:W3:Y:S01]  /*4590*/  SYNCS.PHASECHK.TRANS64.TRYWAIT P3, [UR4+0x32450], R13 ;  /* 0x0324500dff0075a7 */ /* 0x0004e20008060144 */
[----:B------:R-:W-:Y:S05]  /*45a0*/  @!P0 BRA `(.L_x_14386) ;  /* 0x0000000000048947 */ /* 0x000fea0003800000 */
[----:B------:R-:W-:Y:S01]  /*45b0*/  BPT.TRAP 0x1 ;  /* 0x000000040000795c */ /* 0x000fe20000300000 */
.L_x_14386:
[----:B---3--:R-:W-:Y:S05]  /*45c0*/  @P3 BRA `(.L_x_14387) ;  /* 0x0000000000083947 */ /* 0x008fea0003800000 */
[----:B------:R-:W3:Y:S02]  /*45d0*/  SYNCS.PHASECHK.TRANS64.TRYWAIT P3, [UR4+0x32450], R13 ;  /* 0x0324500dff0075a7 */ /* 0x000ee40008060144 */
[----:B---3--:R-:W-:Y:S05]  /*45e0*/  @!P3 BRA `(.L_x_14388) ;  /* 0x000000f4004cb947 */ /* 0x008fea0003800000 */
.L_x_14387:
        /* <DEDUP_REMOVED lines=13> */
[----:B------:R-:W-:Y:S01]  /*46c0*/  IMAD.MOV.U32 R214, RZ, RZ, -0x60 ;  /* 0xffffffa0ffd67424 */ /* 0x000fe200078e00ff */
        /* <DEDUP_REMOVED lines=10> */
[----:B------:R-:W2:Y:S01]  /*4770*/  S2R R217, SR_TID.X ;  /* 0x0000000000d97919 */ /* 0x000ea20000002100 */
[----:B------:R-:W-:Y:S01]  /*4780*/  UMOV UR27, 0x40000040 ;  /* 0x40000040001b7882 */ /* 0x000fe20000000000 */
[----:B------:R-:W-:Y:S01]  /*4790*/  UIADD3 UR30, UR5, 0x602, URZ ;  /* 0x00000602051e7890 */ /* 0x000fe2000fffe03f */
[----:B------:R-:W-:Y:S01]  /*47a0*/  UMOV UR31, 0x40000040 ;  /* 0x40000040001f7882 */ /* 0x000fe20000000000 */
[----:B------:R-:W-:Y:S01]  /*47b0*/  UIADD3 UR34, UR5, 0x604, URZ ;  /* 0x0000060405227890 */ /* 0x000fe2000fffe03f */
[----:B-1----:R-:W-:Y:S01]  /*47c0*/  @P1 IMAD.HI.U32 R20, R21, R20, RZ ;  /* 0x0000001415141227 */ /* 0x002fe200078e00ff */
        /* <DEDUP_REMOVED lines=10> */
[----:B------:R-:W-:-:S04]  /*4870*/  IMAD R13, R207, R214, 0x1 ;  /* 0x00000001cf0d7424 */ /* 0x000fc800078e02d6 */
[----:B------:R-:W0:Y:S01]  /*4880*/  SHFL.IDX PT, R20, R21, RZ, 0x1c1f ;  /* 0x001c1fff15147589 */ /* 0x000e2200000e0000 */
[----:B------:R-:W-:-:S03]  /*4890*/  IMAD R13, R204, -0x2, R13 ;  /* 0xfffffffecc0d7824 */ /* 0x000fc600078e020d */
[----:B------:R-:W1:Y:S02]  /*48a0*/  SHFL.IDX PT, R212, R21, 0x1, 0x1c1f ;  /* 0x003c1f0015d47f89 */ /* 0x000e6400000e0000 */
[----:B------:R-:W-:Y:S02]  /*48b0*/  IADD3 R13, -R201, R13, R202 ;  /* 0x0000000dc90d7210 */ /* 0x000fe40007ffe1ca */
[----:B--2---:R-:W-:-:S05]  /*48c0*/  SHF.R.U32.HI R217, RZ, 0x7, R217 ;  /* 0x00000007ffd97819 */ /* 0x004fca00000116d9 */
[----:B------:R-:W-:Y:S02]  /*48d0*/  VIADD R235, R217, 0x8 ;  /* 0x00000008d9eb7836 */ /* 0x000fe40000000000 */
[C---:B0-----:R-:W-:Y:S02]  /*48e0*/  IMAD.IADD R20, R13.reuse, 0x1, R20 ;  /* 0x000000010d147824 */ /* 0x041fe400078e0214 */
[----:B-1----:R-:W-:-:S03]  /*48f0*/  IMAD.IADD R13, R13, 0x1, R212 ;  /* 0x000000010d0d7824 */ /* 0x002fc600078e02d4 */
[C---:B------:R-:W-:Y:S02]  /*4900*/  ISETP.GT.AND P6, PT, R20.reuse, RZ, PT ;  /* 0x000000ff1400720c */ /* 0x040fe40003fc4270 */
[C---:B------:R-:W-:Y:S02]  /*4910*/  ISETP.GT.AND P5, PT, R20.reuse, 0x1, PT ;  /* 0x000000011400780c */ /* 0x040fe40003fa4270 */
[C---:B------:R-:W-:Y:S02]  /*4920*/  ISETP.GT.AND P3, PT, R20.reuse, 0x8, PT ;  /* 0x000000081400780c */ /* 0x040fe40003f64270 */
[----:B------:R-:W-:Y:S01]  /*4930*/  ISETP.GT.AND P4, PT, R20, 0x9, PT ;  /* 0x000000091400780c */ /* 0x000fe20003f84270 */
        /* <DEDUP_REMOVED lines=215> */
[----:B------:R-:W-:Y:S01]  /*56b0*/  FSEL R153, R20, RZ, P4 ;  /* 0x000000ff14997208 */ /* 0x000fe20002000000 */
[--C-:B------:R-:W-:Y:S01]  /*56c0*/  FFMA.FTZ R156, R156, UR5, -R199.reuse ;  /* 0x000000059c9c7c23 */ /* 0x100fe200080108c7 */
[----:B------:R-:W-:Y:S01]  /*56d0*/  FSEL R216, R216, RZ, P4 ;  /* 0x000000ffd8d87208 */ /* 0x000fe20002000000 */
[----:B------:R0:W-:Y:S01]  /*56e0*/  MUFU.EX2 R158, R152 ;  /* 0x00000098009e7308 */ /* 0x0001e20000000800 */
[--C-:B------:R-:W-:Y:S01]  /*56f0*/  FFMA.FTZ R157, R157, UR5, -R199.reuse ;  /* 0x000000059d9d7c23 */ /* 0x100fe200080108c7 */
[--C-:B------:R-:W-:Y:S01]  /*5700*/  FFMA.FTZ R160, R160, UR5, -R199.reuse ;  /* 0x00000005a0a07c23 */ /* 0x100fe200080108c7 */
[----:B------:R-:W-:Y:S01]  /*5710*/  FFMA.FTZ R161, R161, UR5, -R199 ;  /* 0x00000005a1a17c23 */ /* 0x000fe200080108c7 */
[--C-:B------:R-:W-:Y:S01]  /*5720*/  FFMA.FTZ R213, R154, UR5, -R216.reuse ;  /* 0x000000059ad57c23 */ /* 0x100fe200080108d8 */
[----:B------:R-:W-:Y:S01]  /*5730*/  FFMA.FTZ R154, R211, UR5, -R216 ;  /* 0x00000005d39a7c23 */ /* 0x000fe200080108d8 */
[----:B------:R-:W-:-:S02]  /*5740*/  IMAD.U32 R211, RZ, RZ, UR4 ;  /* 0x00000004ffd37e24 */ /* 0x000fc4000f8e00ff */
[--C-:B------:R-:W-:Y:S01]  /*5750*/  FFMA.FTZ R215, R21, UR5, -R216.reuse ;  /* 0x0000000515d77c23 */ /* 0x100fe200080108d8 */
[----:B------:R-:W-:Y:S01]  /*5760*/  FFMA.FTZ R214, R155, UR5, -R216 ;  /* 0x000000059bd67c23 */ /* 0x000fe200080108d8 */
[----:B0-----:R-:W-:Y:S01]  /*5770*/  FSEL R152, R13, RZ, P3 ;  /* 0x000000ff0d987208 */ /* 0x001fe20001800000 */
[----:B------:R-:W0:Y:S01]  /*5780*/  MUFU.EX2 R159, R159 ;  /* 0x0000009f009f7308 */ /* 0x000e220000000800 */
[----:B------:R-:W-:Y:S01]  /*5790*/  UIMAD UR4, UR36, 0xc00, UR6 ;  /* 0x00000c00240478a4 */ /* 0x000fe2000f8e0206 */
[--C-:B------:R-:W-:Y:S01]  /*57a0*/  FFMA.FTZ R164, R164, UR5, -R199.reuse ;  /* 0x00000005a4a47c23 */ /* 0x100fe200080108c7 */
[----:B------:R-:W-:Y:S01]  /*57b0*/  FFMA.FTZ R165, R165, UR5, -R199 ;  /* 0x00000005a5a57c23 */ /* 0x000fe200080108c7 */
[----:B------:R-:W-:Y:S01]  /*57c0*/  FADD.FTZ R21, -R152, R209 ;  /* 0x000000d198157221 */ /* 0x000fe20000010100 */
[----:B------:R-:W-:Y:S01]  /*57d0*/  FADD.FTZ R152, -R153, R210 ;  /* 0x000000d299987221 */ /* 0x000fe20000010100 */
[----:B------:R-:W-:Y:S02]  /*57e0*/  @!P2 VIADD R153, R211, 0x32440 ;  /* 0x00032440d399a836 */ /* 0x000fe40000000000 */
[--C-:B------:R-:W-:Y:S01]  /*57f0*/  FFMA.FTZ R162, R162, UR5, -R216.reuse ;  /* 0x00000005a2a27c23 */ /* 0x100fe200080108d8 */
[----:B------:R-:W-:Y:S01]  /*5800*/  FMUL.FTZ R210, R21, UR5 ;  /* 0x0000000515d27c20 */ /* 0x000fe20008410000 */
[----:B------:R-:W-:Y:S01]  /*5810*/  IADD3 R21, -R217, 0xb, RZ ;  /* 0x0000000bd9157810 */ /* 0x000fe20007ffe1ff */
[----:B------:R-:W-:Y:S01]  /*5820*/  FMUL.FTZ R217, R152, UR5 ;  /* 0x0000000598d97c20 */ /* 0x000fe20008410000 */
[----:B------:R-:W-:Y:S01]  /*5830*/  @!P2 PRMT R153, RZ, 0x654, R153 ;  /* 0x00000654ff99a816 */ /* 0x000fe20000000099 */
[----:B------:R-:W-:Y:S01]  /*5840*/  MUFU.EX2 R156, R156 ;  /* 0x0000009c009c7308 */ /* 0x000fe20000000800 */
[----:B------:R-:W-:Y:S01]  /*5850*/  UMOV UR10, UR4 ;  /* 0x00000004000a7c82 */ /* 0x000fe20008000000 */
[----:B------:R1:W-:Y:S06]  /*5860*/  BAR.ARV R21, 0x100 ;  /* 0x000400150000751d */ /* 0x0003ec0000002000 */
[----:B------:R2:W-:Y:S01]  /*5870*/  @!P2 SYNCS.ARRIVE.TRANS64.RED.A1T0 RZ, [R153+URZ], RZ ;  /* 0x000000ff99ffa9a7 */ /* 0x0005e2000810043f */
[----:B------:R-:W3:Y:S01]  /*5880*/  MUFU.EX2 R210, R210 ;  /* 0x000000d200d27308 */ /* 0x000ee20000000800 */
[----:B0-----:R-:W-:Y:S01]  /*5890*/  F2FP.F16.F32.PACK_AB R152, R159, R158 ;  /* 0x0000009e9f98723e */ /* 0x001fe200000000ff */
        /* <DEDUP_REMOVED lines=14> */
[----:B------:R-:W4:Y:S01]  /*5980*/  MUFU.EX2 R157, R157 ;  /* 0x0000009d009d7308 */ /* 0x000f220000000800 */
        /* <DEDUP_REMOVED lines=132> */
[----:B----4-:R-:W-:Y:S01]  /*61d0*/  F2FP.F16.F32.PACK_AB R154, R157, R156 ;  /* 0x0000009c9d9a723e */ /* 0x010fe200000000ff */
[----:B------:R-:W-:Y:S01]  /*61e0*/  MUFU.EX2 R160, R160 ;  /* 0x000000a000a07308 */ /* 0x000fe20000000800 */
[----:B--2---:R-:W-:Y:S01]  /*61f0*/  F2FP.F16.F32.PACK_AB R153, R214, R213 ;  /* 0x000000d5d699723e */ /* 0x004fe200000000ff */
[--C-:B------:R-:W-:Y:S01]  /*6200*/  FFMA.FTZ R180, R180, UR5, -R199.reuse ;  /* 0x00000005b4b47c23 */ /* 0x100fe200080108c7 */
[----:B---3--:R-:W-:Y:S01]  /*6210*/  F2FP.F16.F32.PACK_AB R155, R209, R215 ;  /* 0x000000d7d19b723e */ /* 0x008fe200000000ff */
        /* <DEDUP_REMOVED lines=24> */
[----:B------:R-:W-:Y:S01]  /*63a0*/  WARPGROUP.ARRIVE ;  /* 0x00000000000079c5 */ /* 0x000fe20000000000 */
[----:B------:R-:W-:Y:S01]  /*63b0*/  FFMA.FTZ R199, R212, UR5, -R216 ;  /* 0x00000005d4c77c23 */ /* 0x000fe200080108d8 */
[----:B------:R-:W-:Y:S01]  /*63c0*/  FFMA.FTZ R0, R210, R0, R158 ;  /* 0x00000000d2007223 */ /* 0x000fe2000001009e */
[----:B------:R-:W-:Y:S01]  /*63d0*/  FFMA.FTZ R213, R217, R12, R213 ;  /* 0x0000000cd9d57223 */ /* 0x000fe200000100d5 */
[----:B------:R-:W-:Y:S01]  /*63e0*/  ISETP.GT.AND P3, PT, R207, R208, PT ;  /* 0x000000d0cf00720c */ /* 0x000fe20003f64270 */
[----:B------:R-:W-:Y:S01]  /*63f0*/  @!P2 VIADD R211, R211, 0x32460 ;  /* 0x00032460d3d3a836 */ /* 0x000fe20000000000 */
[----:B------:R-:W-:Y:S01]  /*6400*/  HGMMA.64x256x16.F32 R24, R152, gdesc[UR8].tnspB, R24, gsb0 ;  /* 0x43e0000898187df0 */ /* 0x000fe20008000818 */
[----:B------:R-:W-:Y:S01]  /*6410*/  MUFU.EX2 R162, R162 ;  /* 0x000000a200a27308 */ /* 0x000fe20000000800 */
[----:B------:R-:W-:Y:S01]  /*6420*/  UIADD3 UR10, UR4, 0x80, URZ ;  /* 0x00000080040a7890 */ /* 0x000fe2000fffe03f */
[----:B------:R-:W-:Y:S01]  /*6430*/  FADD.FTZ R159, R159, R0 ;  /* 0x000000009f9f7221 */ /* 0x000fe20000010000 */
[----:B------:R-:W-:Y:S01]  /*6440*/  UMOV UR11, 0x40000040 ;  /* 0x40000040000b7882 */ /* 0x000fe20000000000 */
[----:B------:R-:W-:Y:S01]  /*6450*/  FADD.FTZ R214, R214, R213 ;  /* 0x000000d5d6d67221 */ /* 0x000fe20000010000 */
[----:B------:R-:W-:Y:S01]  /*6460*/  @!P2 PRMT R211, RZ, 0x654, R211 ;  /* 0x00000654ffd3a816 */ /* 0x000fe200000000d3 */
[----:B------:R-:W-:Y:S01]  /*6470*/  FADD.FTZ R156, R156, R159 ;  /* 0x0000009f9c9c7221 */ /* 0x000fe20000010000 */
[----:B------:R-:W-:Y:S01]  /*6480*/  VIADD R207, R207, 0xffffffff ;  /* 0xffffffffcfcf7836 */ /* 0x000fe20000000000 */
[----:B------:R-:W2:Y:S01]  /*6490*/  MUFU.EX2 R163, R163 ;  /* 0x000000a300a37308 */ /* 0x000ea20000000800 */
[----:B------:R-:W-:Y:S01]  /*64a0*/  FADD.FTZ R214, R215, R214 ;  /* 0x000000d6d7d67221 */ /* 0x000fe20000010000 */
[----:B------:R-:W-:Y:S01]  /*64b0*/  FADD.FTZ R157, R157, R156 ;  /* 0x0000009c9d9d7221 */ /* 0x000fe20000010000 */
[----:B------:R-:W-:-:S02]  /*64c0*/  IMAD.MOV.U32 R210, RZ, RZ, R20 ;  /* 0x000000ffffd27224 */ /* 0x000fc400078e0014 */
[----:B------:R-:W-:-:S03]  /*64d0*/  FADD.FTZ R209, R209, R214 ;  /* 0x000000d6d1d17221 */ /* 0x000fc60000010000 */
        /* <DEDUP_REMOVED lines=121> */
.L_x_14380:
[----:B------:R-:W-:-:S13]  /*6c70*/  ISETP.GE.AND P1, PT, R207, RZ, PT ;  /* 0x000000ffcf00720c */ /* 0x000fda0003f26270 */
[----:B------:R-:W-:Y:S05]  /*6c80*/  @!P1 BRA `(.L_x_14390) ;  /* 0x0000002000bc9947 */ /* 0x000fea0003800000 */
[----:B------:R-:W-:Y:S02]  /*6c90*/  IMAD.MOV.U32 R209, RZ, RZ, R20 ;  /* 0x000000ffffd17224 */ /* 0x000fe400078e0014 */
[----:B------:R-:W-:-:S07]  /*6ca0*/  IMAD.MOV.U32 R201, RZ, RZ, R13 ;  /* 0x000000ffffc97224 */ /* 0x000fce00078e000d */
.L_x_14399:
[----:B------:R-:W-:-:S04]  /*6cb0*/  UIADD3 UR36, UR36, 0x1, URZ ;  /* 0x0000000124247890 */ /* 0x000fc8000fffe03f */
[----:B------:R-:W-:-:S04]  /*6cc0*/  UISETP.NE.AND UP0, UPT, UR36, 0x2, UPT ;  /* 0x000000022400788c */ /* 0x000fc8000bf05270 */
[----:B------:R-:W-:Y:S02]  /*6cd0*/  USEL UR4, URZ, 0x1, UP0 ;  /* 0x000000013f047887 */ /* 0x000fe40008000000 */
[----:B------:R-:W-:Y:S02]  /*6ce0*/  USEL UR36, UR36, URZ, UP0 ;  /* 0x0000003f24247287 */ /* 0x000fe40008000000 */
[----:B------:R-:W-:Y:S01]  /*6cf0*/  ULOP3.LUT UR37, UR37, UR4, URZ, 0x3c, !UPT ;  /* 0x0000000425257292 */ /* 0x000fe2000f8e3c3f */
[----:B-1----:R-:W-:Y:S11]  /*6d00*/  @!P0 BRA `(.L_x_14391) ;  /* 0x0000000000048947 */ /* 0x002ff60003800000 */
[----:B------:R-:W-:Y:S01]  /*6d10*/  BPT.TRAP 0x1 ;  /* 0x000000040000795c */ /* 0x000fe20000300000 */
.L_x_14391:
        /* <DEDUP_REMOVED lines=9> */
.L_x_14392:
[----:B--2---:R-:W-:Y:S05]  /*6db0*/  @P1 BRA `(.L_x_14393) ;  /* 0x0000000000081947 */ /* 0x004fea0003800000 */
[----:B------:R-:W2:Y:S02]  /*6dc0*/  SYNCS.PHASECHK.TRANS64.TRYWAIT P1, [UR4+0x32430], R13 ;  /* 0x0324300dff0075a7 */ /* 0x000ea40008020144 */
[----:B--2---:R-:W-:Y:S05]  /*6dd0*/  @!P1 BRA `(.L_x_14394) ;  /* 0x000000cc00689947 */ /* 0x004fea0003800000 */
.L_x_14393:
        /* <DEDUP_REMOVED lines=31> */
.L_x_14395:
[----:B------:R3:W4:Y:S01]  /*6fd0*/  SYNCS.PHASECHK.TRANS64.TRYWAIT P1, [UR4+0x32450], R13 ;  /* 0x0324500dff0075a7 */ /* 0x0007220008020144 */
[----:B------:R-:W-:Y:S05]  /*6fe0*/  @!P0 BRA `(.L_x_14396) ;  /* 0x0000000000048947 */ /* 0x000fea0003800000 */
[----:B------:R-:W-:Y:S01]  /*6ff0*/  BPT.TRAP 0x1 ;  /* 0x000000040000795c */ /* 0x000fe20000300000 */
.L_x_14396:
[----:B----4-:R-:W-:Y:S05]  /*7000*/  @P1 BRA `(.L_x_14397) ;  /* 0x0000000000081947 */ /* 0x010fea0003800000 */
[----:B------:R-:W4:Y:S02]  /*7010*/  SYNCS.PHASECHK.TRANS64.TRYWAIT P1, [UR4+0x32450], R13 ;  /* 0x0324500dff0075a7 */ /* 0x000f240008020144 */
[----:B----4-:R-:W-:Y:S05]  /*7020*/  @!P1 BRA `(.L_x_14398) ;  /* 0x000000c800ec9947 */ /* 0x010fea0003800000 */
.L_x_14397:
        /* <DEDUP_REMOVED lines=10> */
[----:B------:R-:W-:Y:S01]  /*70d0*/  IMAD.U32 R212, RZ, RZ, UR4 ;  /* 0x00000004ffd47e24 */ /* 0x000fe2000f8e00ff */
[----:B------:R-:W-:Y:S01]  /*70e0*/  UMOV UR15, 0x40000040 ;  /* 0x40000040000f7882 */ /* 0x000fe20000000000 */
[----:B------:R-:W-:Y:S01]  /*70f0*/  UIADD3 UR18, UR5, 0x304, URZ ;  /* 0x0000030405127890 */ /* 0x000fe2000fffe03f */
[----:B------:R-:W-:Y:S01]  /*7100*/  ISETP.GT.AND P1, PT, R207, RZ, PT ;  /* 0x000000ffcf00720c */ /* 0x000fe20003f24270 */
[----:B------:R-:W-:Y:S01]  /*7110*/  UMOV UR19, 0x40000040 ;  /* 0x4000004000137882 */ /* 0x000fe20000000000 */
[----:B------:R-:W-:Y:S01]  /*7120*/  HGMMA.64x96x16.F32 R152, gdesc[UR56], R152, gsb0 ;  /* 0x01600000389879f0 */ /* 0x000fe20008000898 */
[----:B------:R-:W-:Y:S01]  /*7130*/  R2UR UR56, R8 ;  /* 0x00000000083872ca */ /* 0x000fe200000e0000 */
[----:B------:R-:W-:Y:S01]  /*7140*/  UIADD3 UR58, UR5, 0x2, URZ ;  /* 0x00000002053a7890 */ /* 0x000fe2000fffe03f */
[----:B------:R-:W-:Y:S01]  /*7150*/  R2UR UR57, R9 ;  /* 0x00000000093972ca */ /* 0x000fe200000e0000 */
[----:B------:R-:W-:Y:S01]  /*7160*/  UMOV UR59, 0x40000040 ;  /* 0x40000040003b7882 */ /* 0x000fe20000000000 */
[----:B------:R-:W-:Y:S01]  /*7170*/  UIADD3 UR22, UR5, 0x306, URZ ;  /* 0x0000030605167890 */ /* 0x000fe2000fffe03f */
[----:B------:R-:W-:Y:S01]  /*7180*/  VIADD R207, R207, 0xffffffff ;  /* 0xffffffffcfcf7836 */ /* 0x000fe20000000000 */
        /* <DEDUP_REMOVED lines=16> */
[----:B------:R-:W-:Y:S01]  /*7290*/  UIMAD UR4, UR36, 0xc00, UR6 ;  /* 0x00000c00240478a4 */ /* 0x000fe2000f8e0206 */
        /* <DEDUP_REMOVED lines=104> */
[----:B0-----:R-:W0:Y:S01]  /*7920*/  SHFL.BFLY PT, R211, R202, 0x2, 0x1f ;  /* 0x0c401f00cad37f89 */ /* 0x001e2200000e0000 */
        /* <DEDUP_REMOVED lines=16> */
[----:B------:R-:W-:Y:S02]  /*7a30*/  @!P2 VIADD R152, R212, 0x32440 ;  /* 0x00032440d498a836 */ /* 0x000fe40000000000 */
[----:B------:R-:W-:Y:S01]  /*7a40*/  FMUL.FTZ R201, R201, UR5 ;  /* 0x00000005c9c97c20 */ /* 0x000fe20008410000 */
[--C-:B------:R-:W-:Y:S01]  /*7a50*/  FFMA.FTZ R156, R156, UR5, -R210.reuse ;  /* 0x000000059c9c7c23 */ /* 0x100fe200080108d2 */
[----:B------:R-:W-:Y:S01]  /*7a60*/  MUFU.EX2 R202, R202 ;  /* 0x000000ca00ca7308 */ /* 0x000fe20000000800 */
[----:B------:R-:W-:Y:S01]  /*7a70*/  FFMA.FTZ R160, R160, UR5, -R210 ;  /* 0x00000005a0a07c23 */ /* 0x000fe200080108d2 */
[----:B------:R-:W-:Y:S01]  /*7a80*/  @!P2 PRMT R152, RZ, 0x654, R152 ;  /* 0x00000654ff98a816 */ /* 0x000fe20000000098 */
[--C-:B------:R-:W-:Y:S01]  /*7a90*/  FFMA.FTZ R161, R161, UR5, -R210.reuse ;  /* 0x00000005a1a17c23 */ /* 0x100fe200080108d2 */
[--C-:B------:R-:W-:Y:S01]  /*7aa0*/  FFMA.FTZ R164, R164, UR5, -R210.reuse ;  /* 0x00000005a4a47c23 */ /* 0x100fe200080108d2 */
[--C-:B------:R-:W-:Y:S01]  /*7ab0*/  FFMA.FTZ R165, R165, UR5, -R210.reuse ;  /* 0x00000005a5a57c23 */ /* 0x100fe200080108d2 */
[--C-:B------:R-:W-:Y:S01]  /*7ac0*/  FFMA.FTZ R168, R168, UR5, -R210.reuse ;  /* 0x00000005a8a87c23 */ /* 0x100fe200080108d2 */
[----:B-1----:R-:W-:Y:S01]  /*7ad0*/  FMNMX.FTZ R20, R20, R213, !PT ;  /* 0x000000d514147209 */ /* 0x002fe20007810000 */
[----:B------:R-:W0:Y:S01]  /*7ae0*/  MUFU.EX2 R201, R201 ;  /* 0x000000c900c97308 */ /* 0x000e220000000800 */
[--C-:B------:R-:W-:Y:S01]  /*7af0*/  FFMA.FTZ R169, R169, UR5, -R210.reuse ;  /* 0x00000005a9a97c23 */ /* 0x100fe200080108d2 */
[--C-:B------:R-:W-:Y:S01]  /*7b00*/  FFMA.FTZ R172, R172, UR5, -R210.reuse ;  /* 0x00000005acac7c23 */ /* 0x100fe200080108d2 */
[--C-:B------:R-:W-:Y:S01]  /*7b10*/  FFMA.FTZ R173, R173, UR5, -R210.reuse ;  /* 0x00000005adad7c23 */ /* 0x100fe200080108d2 */
[C---:B------:R-:W-:Y:S01]  /*7b20*/  FADD.FTZ R21, -R20.reuse, R209 ;  /* 0x000000d114157221 */ /* 0x040fe20000010100 */
[----:B------:R-:W-:Y:S01]  /*7b30*/  FMUL.FTZ R214, R20, UR5 ;  /* 0x0000000514d67c20 */ /* 0x000fe20008410000 */
[--C-:B------:R-:W-:Y:S01]  /*7b40*/  FFMA.FTZ R176, R176, UR5, -R210.reuse ;  /* 0x00000005b0b07c23 */ /* 0x100fe200080108d2 */
[----:B------:R-:W-:Y:S01]  /*7b50*/  FFMA.FTZ R177, R177, UR5, -R210 ;  /* 0x00000005b1b17c23 */ /* 0x000fe200080108d2 */
[----:B------:R-:W-:Y:S01]  /*7b60*/  FMUL.FTZ R157, R21, UR5 ;  /* 0x00000005159d7c20 */ /* 0x000fe20008410000 */
[----:B------:R-:W-:Y:S01]  /*7b70*/  IADD3 R21, -R215, 0xb, RZ ;  /* 0x0000000bd7157810 */ /* 0x000fe20007ffe1ff */
[----:B------:R1:W-:Y:S01]  /*7b80*/  MUFU.EX2 R209, R153 ;  /* 0x0000009900d17308 */ /* 0x0003e20000000800 */
[--C-:B------:R-:W-:Y:S01]  /*7b90*/  FFMA.FTZ R211, R154, UR5, -R214.reuse ;  /* 0x000000059ad37c23 */ /* 0x100fe200080108d6 */
[--C-:B------:R-:W-:Y:S01]  /*7ba0*/  FFMA.FTZ R213, R155, UR5, -R214.reuse ;  /* 0x000000059bd57c23 */ /* 0x100fe200080108d6 */
        /* <DEDUP_REMOVED lines=142> */
[--C-:B------:R-:W-:Y:S01]  /*8490*/  FFMA.FTZ R162, R162, UR5, -R214.reuse ;  /* 0x00000005a2a27c23 */ /* 0x100fe200080108d6 */
[----:B0-----:R-:W-:Y:S01]  /*84a0*/  F2FP.F16.F32.PACK_AB R154, R209, R156 ;  /* 0x0000009cd19a723e */ /* 0x001fe200000000ff */
[--C-:B------:R-:W-:Y:S01]  /*84b0*/  FFMA.FTZ R163, R163, UR5, -R214.reuse ;  /* 0x00000005a3a37c23 */ /* 0x100fe200080108d6 */
[----:B----4-:R-:W-:Y:S01]  /*84c0*/  F2FP.F16.F32.PACK_AB R153, R213, R211 ;  /* 0x000000d3d599723e */ /* 0x010fe200000000ff */
[--C-:B------:R-:W-:Y:S01]  /*84d0*/  FFMA.FTZ R166, R166, UR5, -R214.reuse ;  /* 0x00000005a6a67c23 */ /* 0x100fe200080108d6 */
[----:B-----5:R-:W-:Y:S01]  /*84e0*/  F2FP.F16.F32.PACK_AB R155, R159, R158 ;  /* 0x0000009e9f9b723e */ /* 0x020fe200000000ff */
[--C-:B------:R-:W-:Y:S01]  /*84f0*/  FFMA.FTZ R167, R167, UR5, -R214.reuse ;  /* 0x00000005a7a77c23 */ /* 0x100fe200080108d6 */
[----:B------:R-:W-:Y:S01]  /*8500*/  MUFU.EX2 R160, R160 ;  /* 0x000000a000a07308 */ /* 0x000fe20000000800 */
[--C-:B------:R-:W-:Y:S01]  /*8510*/  FFMA.FTZ R170, R170, UR5, -R214.reuse ;  /* 0x00000005aaaa7c23 */ /* 0x100fe200080108d6 */
[----:B------:R-:W-:Y:S01]  /*8520*/  WARPGROUP.ARRIVE ;  /* 0x00000000000079c5 */ /* 0x000fe20000000000 */
[--C-:B------:R-:W-:Y:S01]  /*8530*/  FFMA.FTZ R171, R171, UR5, -R214.reuse ;  /* 0x00000005abab7c23 */ /* 0x100fe200080108d6 */
[--C-:B------:R-:W-:Y:S01]  /*8540*/  FFMA.FTZ R174, R174, UR5, -R214.reuse ;  /* 0x00000005aeae7c23 */ /* 0x100fe200080108d6 */
[----:B------:R-:W-:Y:S01]  /*8550*/  FFMA.FTZ R175, R175, UR5, -R214 ;  /* 0x00000005afaf7c23 */ /* 0x000fe200080108d6 */
[--C-:B------:R-:W-:Y:S01]  /*8560*/  FFMA.FTZ R180, R180, UR5, -R210.reuse ;  /* 0x00000005b4b47c23 */ /* 0x100fe200080108d2 */
[----:B------:R-:W-:Y:S01]  /*8570*/  FFMA.FTZ R181, R181, UR5, -R210 ;  /* 0x00000005b5b57c23 */ /* 0x000fe200080108d2 */
[----:B------:R-:W-:Y:S01]  /*8580*/  HGMMA.64x256x16.F32 R24, R152, gdesc[UR8].tnspB, R24, gsb0 ;  /* 0x43e0000898187df0 */ /* 0x000fe20008000818 */
[----:B------:R-:W0:Y:S01]  /*8590*/  MUFU.EX2 R161, R161 ;  /* 0x000000a100a17308 */ /* 0x000e220000000800 */
[----:B------:R-:W-:Y:S01]  /*85a0*/  UIADD3 UR10, UR4, 0x80, URZ ;  /* 0x00000080040a7890 */ /* 0x000fe2000fffe03f */
[--C-:B------:R-:W-:Y:S01]  /*85b0*/  FFMA.FTZ R178, R178, UR5, -R214.reuse ;  /* 0x00000005b2b27c23 */ /* 0x100fe200080108d6 */
[----:B------:R-:W-:Y:S01]  /*85c0*/  UMOV UR11, 0x40000040 ;  /* 0x40000040000b7882 */ /* 0x000fe20000000000 */
        /* <DEDUP_REMOVED lines=8> */
[--C-:B------:R-:W-:Y:S01]  /*8650*/  FFMA.FTZ R186, R186, UR5, -R214.reuse ;  /* 0x00000005baba7c23 */ /* 0x100fe200080108d6 */
[--C-:B------:R-:W-:Y:S01]  /*8660*/  FFMA.FTZ R187, R187, UR5, -R214.reuse ;  /* 0x00000005bbbb7c23 */ /* 0x100fe200080108d6 */
[--C-:B------:R-:W-:Y:S01]  /*8670*/  FFMA.FTZ R190, R190, UR5, -R214.reuse ;  /* 0x00000005bebe7c23 */ /* 0x100fe200080108d6 */
[----:B------:R-:W-:Y:S01]  /*8680*/  FFMA.FTZ R191, R191, UR5, -R214 ;  /* 0x00000005bfbf7c23 */ /* 0x000fe200080108d6 */
[----:B------:R-:W1:Y:S01]  /*8690*/  MUFU.EX2 R165, R165 ;  /* 0x000000a500a57308 */ /* 0x000e620000000800 */
[--C-:B------:R-:W-:Y:S01]  /*86a0*/  FFMA.FTZ R192, R192, UR5, -R210.reuse ;  /* 0x00000005c0c07c23 */ /* 0x100fe200080108d2 */
[--C-:B------:R-:W-:Y:S01]  /*86b0*/  FFMA.FTZ R193, R193, UR5, -R210.reuse ;  /* 0x00000005c1c17c23 */ /* 0x100fe200080108d2 */
[--C-:B------:R-:W-:Y:S01]  /*86c0*/  FFMA.FTZ R196, R196, UR5, -R210.reuse ;  /* 0x00000005c4c47c23 */ /* 0x100fe200080108d2 */
[----:B------:R-:W-:Y:S01]  /*86d0*/  FFMA.FTZ R197, R197, UR5, -R210 ;  /* 0x00000005c5c57c23 */ /* 0x000fe200080108d2 */
[--C-:B------:R-:W-:Y:S01]  /*86e0*/  FFMA.FTZ R194, R194, UR5, -R214.reuse ;  /* 0x00000005c2c27c23 */ /* 0x100fe200080108d6 */
[--C-:B------:R-:W-:Y:S01]  /*86f0*/  FFMA.FTZ R195, R195, UR5, -R214.reuse ;  /* 0x00000005c3c37c23 */ /* 0x100fe200080108d6 */
[--C-:B------:R-:W-:Y:S01]  /*8700*/  FFMA.FTZ R198, R198, UR5, -R214.reuse ;  /* 0x00000005c6c67c23 */ /* 0x100fe200080108d6 */
[----:B------:R-:W-:Y:S01]  /*8710*/  MUFU.EX2 R162, R162 ;  /* 0x000000a200a27308 */ /* 0x000fe20000000800 */
[----:B------:R-:W-:Y:S01]  /*8720*/  FFMA.FTZ R199, R199, UR5, -R214 ;  /* 0x00000005c7c77c23 */ /* 0x000fe200080108d6 */
[----:B------:R-:W-:Y:S01]  /*8730*/  FFMA.FTZ R201, R201, R0, R202 ;  /* 0x00000000c9c97223 */ /* 0x000fe200000100ca */
[----:B------:R-:W-:Y:S01]  /*8740*/  FFMA.FTZ R12, R157, R12, R211 ;  /* 0x0000000c9d0c7223 */ /* 0x000fe200000100d3 */
[----:B------:R-:W-:-:S02]  /*8750*/  @!P2 VIADD R212, R212, 0x32460 ;  /* 0x00032460d4d4a836 */ /* 0x000fc40000000000 */
[----:B------:R-:W-:Y:S01]  /*8760*/  FADD.FTZ R201, R208, R201 ;  /* 0x000000c9d0c97221 */ /* 0x000fe20000010000 */
[----:B------:R-:W-:Y:S01]  /*8770*/  FADD.FTZ R213, R213, R12 ;  /* 0x0000000cd5d57221 */ /* 0x000fe20000010000 */
[----:B------:R-:W3:Y:S01]  /*8780*/  MUFU.EX2 R163, R163 ;  /* 0x000000a300a37308 */ /* 0x000ee20000000800 */
[----:B------:R-:W-:Y:S01]  /*8790*/  @!P2 PRMT R212, RZ, 0x654, R212 ;  /* 0x00000654ffd4a816 */ /* 0x000fe200000000d4 */
[----:B------:R-:W-:Y:S01]  /*87a0*/  FADD.FTZ R156, R156, R201 ;  /* 0x000000c99c9c7221 */ /* 0x000fe20000010000 */
[----:B------:R-:W-:Y:S01]  /*87b0*/  FADD.FTZ R158, R158, R213 ;  /* 0x000000d59e9e7221 */ /* 0x000fe20000010000 */
[----:B------:R-:W-:Y:S02]  /*87c0*/  IMAD.MOV.U32 R201, RZ, RZ, R13 ;  /* 0x000000ffffc97224 */ /* 0x000fe400078e000d */
[----:B------:R-:W-:Y:S01]  /*87d0*/  FADD.FTZ R209, R209, R156 ;  /* 0x0000009cd1d17221 */ /* 0x000fe20000010000 */
        /* <DEDUP_REMOVED lines=36> */
[----:B------:R-:W-:Y:S01]  /*8a20*/  FADD.FTZ R162, R162, R159 ;  /* 0x0000009fa2a27221 */ /* 0x000fe20000010000 */
[----:B----4-:R-:W-:Y:S01]  /*8a30*/  F2FP.F16.F32.PACK_AB R155, R167, R166 ;  /* 0x000000a6a79b723e */ /* 0x010fe200000000ff */
[----:B------:R-:W-:Y:S01]  /*8a40*/  FADD.FTZ R161, R161, R160 ;  /* 0x000000a0a1a17221 */ /* 0x000fe20000010000 */
[----:B------:R-:W-:Y:S01]  /*8a50*/  IMAD.MOV.U32 R209, RZ, RZ, R20 ;  /* 0x000000ffffd17224 */ /* 0x000fe200078e0014 */
[----:B------:R-:W-:Y:S01]  /*8a60*/  MUFU.EX2 R194, R194 ;  /* 0x000000c200c27308 */ /* 0x000fe20000000800 */
[----:B------:R-:W-:Y:S01]  /*8a70*/  WARPGROUP.ARRIVE ;  /* 0x00000000000079c5 */ /* 0x000fe20000000000 */
[----:B------:R-:W-:Y:S01]  /*8a80*/  FADD.FTZ R163, R163, R162 ;  /* 0x000000a2a3a37221 */ /* 0x000fe20000010000 */
[----:B------:R-:W-:-:S03]  /*8a90*/  FADD.FTZ R164, R164, R161 ;  /* 0x000000a1a4a47221 */ /* 0x000fc60000010000 */
[----:B------:R-:W-:Y:S01]  /*8aa0*/  FADD.FTZ R166, R166, R163 ;  /* 0x000000a3a6a67221 */ /* 0x000fe20000010000 */
[----:B------:R-:W-:Y:S01]  /*8ab0*/  HGMMA.64x256x16.F32 R24, R152, gdesc[UR8].tnspB, R24, gsb0 ;  /* 0x43e0000898187df0 */ /* 0x000fe20008000818 */
[----:B------:R-:W-:Y:S01]  /*8ac0*/  UIADD3 UR10, UR4, 0x100, URZ ;  /* 0x00000100040a7890 */ /* 0x000fe2000fffe03f */
[----:B------:R-:W1:Y:S01]  /*8ad0*/  MUFU.EX2 R195, R195 ;  /* 0x000000c300c37308 */ /* 0x000e620000000800 */
        /* <DEDUP_REMOVED lines=60> */
[----:B-1----:R-:W-:Y:S01]  /*8ea0*/  F2FP.F16.F32.PACK_AB R153, R195, R194 ;  /* 0x000000c2c399723e */ /* 0x002fe200000000ff */
        /* <DEDUP_REMOVED lines=11> */
[----:B------:R1:W-:Y:S01]  /*8f60*/  @!P2 SYNCS.ARRIVE.TRANS64.RED.A1T0 RZ, [R212+URZ], RZ ;  /* 0x000000ffd4ffa9a7 */ /* 0x0003e2000810043f */
[----:B------:R-:W-:Y:S05]  /*8f70*/  @P1 BRA `(.L_x_14399) ;  /* 0xffffffdc004c1947 */ /* 0x000fea000383ffff */
.L_x_14390:
[----:B------:R-:W2:Y:S01]  /*8f80*/  SHFL.BFLY PT, R3, R0, 0x2, 0x1f ;  /* 0x0c401f0000037f89 */ /* 0x000ea200000e0000 */
[----:B------:R-:W-:Y:S01]  /*8f90*/  IMAD.MOV.U32 R4, RZ, RZ, RZ ;  /* 0x000000ffff047224 */ /* 0x000fe200078e00ff */
[----:B------:R-:W-:Y:S01]  /*8fa0*/  R2UR UR4, R224 ;  /* 0x00000000e00472ca */ /* 0x000fe200000e0000 */
[----:B------:R-:W-:Y:S01]  /*8fb0*/  UIADD3 UR36, UR36, 0x1, URZ ;  /* 0x0000000124247890 */ /* 0x000fe2000fffe03f */
[----:B------:R-:W3:Y:S01]  /*8fc0*/  SHFL.BFLY PT, R5, R12, 0x2, 0x1f ;  /* 0x0c401f000c057f89 */ /* 0x000ee200000e0000 */
[----:B------:R-:W-:Y:S01]  /*8fd0*/  IMAD.U32 R14, RZ, RZ, UR5 ;  /* 0x00000005ff0e7e24 */ /* 0x000fe2000f8e00ff */
[----:B------:R4:W-:Y:S06]  /*8fe0*/  BAR.ARV R21, 0x100 ;  /* 0x000400150000751d */ /* 0x0009ec0000002000 */
[----:B------:R-:W-:-:S02]  /*8ff0*/  UISETP.NE.AND UP0, UPT, UR36, 0x2, UPT ;  /* 0x000000022400788c */ /* 0x000fc4000bf05270 */
[----:B------:R-:W-:Y:S06]  /*9000*/  BAR.ARV 0x8, 0x180 ;  /* 0x0206000000007b1d */ /* 0x000fec0000002000 */
[----:B------:R-:W-:Y:S01]  /*9010*/  UIADD3 UR4, UR4, 0x1, URZ ;  /* 0x0000000104047890 */ /* 0x000fe2000fffe03f */
[----:B------:R-:W-:Y:S01]  /*9020*/  PLOP3.LUT P0, PT, PT, PT, PT, 0x8, 0x0 ;  /* 0x000000000000781c */ /* 0x000fe20003f0e170 */
[----:B--2---:R-:W-:Y:S01]  /*9030*/  FADD.FTZ R3, R3, R0 ;  /* 0x0000000003037221 */ /* 0x004fe20000010000 */
[----:B------:R-:W-:Y:S01]  /*9040*/  IMAD.MOV.U32 R0, RZ, RZ, RZ ;  /* 0x000000ffff007224 */ /* 0x000fe200078e00ff */
[----:B------:R-:W-:Y:S01]  /*9050*/  USEL UR36, UR36, URZ, UP0 ;  /* 0x0000003f24247287 */ /* 0x000fe20008000000 */
[----:B---3--:R-:W-:-:S02]  /*9060*/  FADD.FTZ R5, R5, R12 ;  /* 0x0000000c05057221 */ /* 0x008fc40000010000 */
[----:B------:R-:W2:Y:S01]  /*9070*/  SHFL.BFLY PT, R2, R3, 0x1, 0x1f ;  /* 0x0c201f0003027f89 */ /* 0x000ea200000e0000 */
[----:B------:R-:W-:Y:S01]  /*9080*/  IMAD.U32 R224, RZ, RZ, UR4 ;  /* 0x00000004ffe07e24 */ /* 0x000fe2000f8e00ff */
[----:B------:R-:W-:-:S04]  /*9090*/  USEL UR4, URZ, 0x1, UP0 ;  /* 0x000000013f047887 */ /* 0x000fc80008000000 */
[----:B------:R-:W-:Y:S01]  /*90a0*/  ULOP3.LUT UR37, UR37, UR4, URZ, 0x3c, !UPT ;  /* 0x0000000425257292 */ /* 0x000fe2000f8e3c3f */
[----:B--2---:R-:W-:Y:S01]  /*90b0*/  FADD.FTZ R7, R3, R2 ;  /* 0x0000000203077221 */ /* 0x004fe20000010000 */
[----:B------:R-:W-:Y:S01]  /*90c0*/  IMAD.MOV.U32 R3, RZ, RZ, -0x800000 ;  /* 0xff800000ff037424 */ /* 0x000fe200078e00ff */
[----:B------:R-:W2:Y:S03]  /*90d0*/  SHFL.BFLY PT, R2, R5, 0x1, 0x1f ;  /* 0x0c201f0005027f89 */ /* 0x000ea600000e0000 */
[----:B------:R-:W-:-:S13]  /*90e0*/  FSETP.NE.FTZ.AND P1, PT, R7, RZ, PT ;  /* 0x000000ff0700720b */ /* 0x000fda0003f35000 */
[----:B------:R-:W3:Y:S01]  /*90f0*/  @P1 MUFU.RCP R4, R7 ;  /* 0x0000000700041308 */ /* 0x000ee20000001000 */
[----:B--2---:R-:W-:Y:S01]  /*9100*/  FADD.FTZ R6, R5, R2 ;  /* 0x0000000205067221 */ /* 0x004fe20000010000 */
[----:B------:R-:W-:-:S06]  /*9110*/  IMAD.MOV.U32 R2, RZ, RZ, -0x800000 ;  /* 0xff800000ff027424 */ /* 0x000fcc00078e00ff */
[----:B------:R-:W2:Y:S01]  /*9120*/  @P1 MUFU.LG2 R5, R7 ;  /* 0x0000000700051308 */ /* 0x000ea20000000c00 */
[----:B------:R-:W-:Y:S01]  /*9130*/  FSETP.NE.FTZ.AND P2, PT, R6, RZ, PT ;  /* 0x000000ff0600720b */ /* 0x000fe20003f55000 */
        /* <DEDUP_REMOVED lines=17> */
[----:B------:R-:W3:Y:S01]  /*9250*/  @P2 MUFU.LG2 R6, R6 ;  /* 0x0000000600062308 */ /* 0x000ee20000000c00 */
        /* <DEDUP_REMOVED lines=50> */
[----:B--2---:R-:W-:Y:S01]  /*9580*/  @P1 FMUL.FTZ R5, R5, 0.69314718246459960938 ;  /* 0x3f31721805051820 */ /* 0x004fe20000410000 */
[----:B---3--:R-:W-:Y:S01]  /*9590*/  @P2 FMUL.FTZ R7, R6, 0.69314718246459960938 ;  /* 0x3f31721806072820 */ /* 0x008fe20000410000 */
        /* <DEDUP_REMOVED lines=66> */
[----:B----4-:R-:W-:-:S07]  /*99c0*/  @P2 FFMA.FTZ R3, R14, R20, R7 ;  /* 0x000000140e032223 */ /* 0x010fce0000010007 */
.L_x_14368:
[----:B------:R-:W2:Y:S01]  /*99d0*/  S2R R4, SR_CgaCtaId ;  /* 0x0000000000047919 */ /* 0x000ea20000008800 */
[----:B------:R-:W-:Y:S01]  /*99e0*/  MOV R151, 0x400 ;  /* 0x0000040000977802 */ /* 0x000fe20000000f00 */
[----:B------:R-:W-:Y:S01]  /*99f0*/  BSSY B0, `(.L_x_14400) ;  /* 0x00002e0000007945 */ /* 0x000fe20003800000 */
[----:B------:R-:W-:Y:S02]  /*9a00*/  BAR.SYNC.DEFER_BLOCKING 0x5, 0x180 ;  /* 0x0146000000007b1d */ /* 0x000fe40000010000 */
[----:B--2---:R-:W-:-:S05]  /*9a10*/  LEA R151, R4, R151, 0x18 ;  /* 0x0000009704977211 */ /* 0x004fca00078ec0ff */
[----:B------:R-:W2:Y:S02]  /*9a20*/  LDS.128 R4, [R151+0x324d0] ;  /* 0x0324d00097047984 */ /* 0x000ea40000000c00 */
[----:B--2---:R-:W-:Y:S02]  /*9a30*/  R2UR UR5, R5 ;  /* 0x00000000050572ca */ /* 0x004fe400000e0000 */
[----:B------:R-:W-:Y:S01]  /*9a40*/  R2UR UR6, R6 ;  /* 0x00000000060672ca */ /* 0x000fe200000e0000 */
[----:B------:R-:W-:Y:S06]  /*9a50*/  BAR.ARV 0x4, 0x180 ;  /* 0x0106000000007b1d */ /* 0x000fec0000002000 */
[----:B------:R-:W-:Y:S08]  /*9a60*/  @P0 BRA `(.L_x_14401) ;  /* 0x0000001c00e00947 */ /* 0x000ff00003800000 */
[----:B------:R-:W2:Y:S01]  /*9a70*/  S2R R6, SR_SWINHI ;  /* 0x0000000000067919 */ /* 0x000ea20000002f00 */
        /* <DEDUP_REMOVED lines=21> */
[----:B--2---:R-:W-:Y:S02]  /*9bd0*/  MOV R5, R6 ;  /* 0x0000000600057202 */ /* 0x004fe40000000f00 */
[----:B------:R-:W-:-:S02]  /*9be0*/  F2FP.F16.F32.PACK_AB R51, R157, R51 ;  /* 0x000000339d33723e */ /* 0x000fc400000000ff */
[----:B------:R-:W-:Y:S01]  /*9bf0*/  F2FP.F16.F32.PACK_AB R57, R155, R58 ;  /* 0x0000003a9b39723e */ /* 0x000fe200000000ff */
[----:B------:R-:W-:Y:S01]  /*9c00*/  IMAD.WIDE R102, R228, 0x2, R4 ;  /* 0x00000002e4667825 */ /* 0x000fe200078e0204 */
[----:B------:R-:W-:Y:S02]  /*9c10*/  F2FP.F16.F32.PACK_AB R64, R65, R64 ;  /* 0x000000404140723e */ /* 0x000fe400000000ff */
        /* <DEDUP_REMOVED lines=56> */
[----:B------:R-:W-:Y:S02]  /*9fa0*/  LOP3.LUT R98, R167, 0x380, RZ, 0xc0, !PT ;  /* 0x00000380a7627812 */ /* 0x000fe400078ec0ff */
[----:B------:R-:W-:Y:S02]  /*9fb0*/  LOP3.LUT R20, R20, R175, RZ, 0x3c, !PT ;  /* 0x000000af14147212 */ /* 0x000fe400078e3cff */
[----:B------:R-:W-:Y:S02]  /*9fc0*/  SHF.R.U64 R46, R46, 0x3, RZ ;  /* 0x000000032e2e7819 */ /* 0x000fe400000012ff */
[----:B------:R-:W-:-:S02]  /*9fd0*/  LOP3.LUT R94, R191, 0x380, RZ, 0xc0, !PT ;  /* 0x00000380bf5e7812 */ /* 0x000fc400078ec0ff */
[----:B------:R-:W-:Y:S01]  /*9fe0*/  MOV R102, R102 ;  /* 0x0000006600667202 */ /* 0x000fe20000000f00 */
[----:B------:R-:W-:Y:S01]  /*9ff0*/  BAR.SYNC.DEFER_BLOCKING 0x1, 0x100 ;  /* 0x0044000000007b1d */ /* 0x000fe20000010000 */
[----:B------:R-:W-:Y:S02]  /*a000*/  SHF.R.U64 R29, R12, 0x3, RZ ;  /* 0x000000030c1d7819 */ /* 0x000fe400000012ff */
[----:B------:R-:W-:Y:S02]  /*a010*/  LOP3.LUT R22, R22, R177, RZ, 0x3c, !PT ;  /* 0x000000b116167212 */ /* 0x000fe400078e3cff */
[----:B------:R-:W-:Y:S02]  /*a020*/  SHF.R.U64 R54, R54, 0x3, RZ ;  /* 0x0000000336367819 */ /* 0x000fe400000012ff */
[----:B------:R-:W-:Y:S02]  /*a030*/  MOV R14, R14 ;  /* 0x0000000e000e7202 */ /* 0x000fe40000000f00 */
[----:B------:R-:W-:-:S02]  /*a040*/  LOP3.LUT R30, R30, R179, RZ, 0x3c, !PT ;  /* 0x000000b31e1e7212 */ /* 0x000fc400078e3cff */
[----:B------:R-:W-:Y:S02]  /*a050*/  SHF.R.U64 R62, R62, 0x3, RZ ;  /* 0x000000033e3e7819 */ /* 0x000fe400000012ff */
[----:B------:R-:W-:Y:S02]  /*a060*/  MOV R16, R16 ;  /* 0x0000001000107202 */ /* 0x000fe40000000f00 */
[----:B------:R-:W-:Y:S02]  /*a070*/  LOP3.LUT R38, R38, R181, RZ, 0x3c, !PT ;  /* 0x000000b526267212 */ /* 0x000fe400078e3cff */
[----:B------:R-:W-:Y:S02]  /*a080*/  SHF.R.U64 R70, R70, 0x3, RZ ;  /* 0x0000000346467819 */ /* 0x000fe400000012ff */
[----:B------:R-:W-:Y:S02]  /*a090*/  LOP3.LUT R103, R156, 0x380, RZ, 0xc0, !PT ;  /* 0x000003809c677812 */ /* 0x000fe400078ec0ff */
[----:B------:R-:W-:-:S02]  /*a0a0*/  SHF.R.U64 R12, R98, 0x3, RZ ;  /* 0x00000003620c7819 */ /* 0x000fc400000012ff */
[----:B------:R-:W-:Y:S01]  /*a0b0*/  MOV R18, R18 ;  /* 0x0000001200127202 */ /* 0x000fe20000000f00 */
[----:B------:R-:W-:Y:S01]  /*a0c0*/  STSM.16.M88.4 [R102], R24 ;  /* 0x0000001866007844 */ /* 0x000fe20000000200 */
[----:B------:R-:W-:Y:S02]  /*a0d0*/  LOP3.LUT R46, R46, R183, RZ, 0x3c, !PT ;  /* 0x000000b72e2e7212 */ /* 0x000fe400078e3cff */
[----:B------:R-:W-:Y:S01]  /*a0e0*/  SHF.R.U64 R94, R94, 0x3, RZ ;  /* 0x000000035e5e7819 */ /* 0x000fe200000012ff */
[----:B------:R-:W-:Y:S01]  /*a0f0*/  STSM.16.M88.4 [R14], R32 ;  /* 0x000000200e007844 */ /* 0x000fe20000000200 */
[----:B------:R-:W-:Y:S02]  /*a100*/  LOP3.LUT R98, R29, R6, RZ, 0x3c, !PT ;  /* 0x000000061d627212 */ /* 0x000fe400078e3cff */
[----:B------:R-:W-:Y:S01]  /*a110*/  MOV R20, R20 ;  /* 0x0000001400147202 */ /* 0x000fe20000000f00 */
[----:B------:R-:W-:Y:S01]  /*a120*/  STSM.16.M88.4 [R16], R40 ;  /* 0x0000002810007844 */ /* 0x000fe20000000200 */
[----:B------:R-:W-:-:S02]  /*a130*/  F2FP.F16.F32.PACK_AB R59, R154, R59 ;  /* 0x0000003b9a3b723e */ /* 0x000fc400000000ff */
        /* <DEDUP_REMOVED lines=9> */
[----:B------:R-:W-:Y:S01]  /*a1d0*/  F2FP.F16.F32.PACK_AB R80, R81, R80 ;  /* 0x000000505150723e */ /* 0x000fe200000000ff */
[----:B------:R-:W-:Y:S01]  /*a1e0*/  STSM.16.M88.4 [R22], R64 ;  /* 0x0000004016007844 */ /* 0x000fe20000000200 */
[----:B------:R-:W-:Y:S02]  /*a1f0*/  LOP3.LUT R62, R62, R187, RZ, 0x3c, !PT ;  /* 0x000000bb3e3e7212 */ /* 0x000fe400078e3cff */
[----:B------:R-:W-:Y:S02]  /*a200*/  MOV R30, R30 ;  /* 0x0000001e001e7202 */ /* 0x000fe40000000f00 */
[----:B------:R-:W-:Y:S02]  /*a210*/  F2FP.F16.F32.PACK_AB R74, R77, R76 ;  /* 0x0000004c4d4a723e */ /* 0x000fe400000000ff */
[----:B------:R-:W-:-:S02]  /*a220*/  F2FP.F16.F32.PACK_AB R75, R79, R75 ;  /* 0x0000004b4f4b723e */ /* 0x000fc400000000ff */
[----:B------:R-:W-:Y:S02]  /*a230*/  F2FP.F16.F32.PACK_AB R81, R8, R82 ;  /* 0x000000520851723e */ /* 0x000fe400000000ff */
[----:B------:R-:W-:Y:S01]  /*a240*/  LOP3.LUT R70, R70, R189, RZ, 0x3c, !PT ;  /* 0x000000bd46467212 */ /* 0x000fe200078e3cff */
[----:B------:R2:W-:Y:S01]  /*a250*/  STSM.16.M88.4 [R30], R72 ;  /* 0x000000481e007844 */ /* 0x0005e20000000200 */
[----:B------:R-:W-:Y:S02]  /*a260*/  SHF.R.U64 R103, R103, 0x3, RZ ;  /* 0x0000000367677819 */ /* 0x000fe400000012ff */
[----:B------:R-:W-:Y:S02]  /*a270*/  MOV R38, R38 ;  /* 0x0000002600267202 */ /* 0x000fe40000000f00 */
[----:B------:R-:W-:Y:S02]  /*a280*/  F2FP.F16.F32.PACK_AB R82, R85, R84 ;  /* 0x000000545552723e */ /* 0x000fe400000000ff */
[----:B------:R-:W-:-:S02]  /*a290*/  F2FP.F16.F32.PACK_AB R83, R83, R86 ;  /* 0x000000565353723e */ /* 0x000fc400000000ff */
[----:B------:R-:W-:Y:S02]  /*a2a0*/  LOP3.LUT R94, R94, R191, RZ, 0x3c, !PT ;  /* 0x000000bf5e5e7212 */ /* 0x000fe400078e3cff */
[----:B------:R-:W-:Y:S01]  /*a2b0*/  MOV R46, R46 ;  /* 0x0000002e002e7202 */ /* 0x000fe20000000f00 */
[----:B------:R3:W-:Y:S01]  /*a2c0*/  STSM.16.M88.4 [R38], R80 ;  /* 0x0000005026007844 */ /* 0x0007e20000000200 */
[----:B------:R-:W-:Y:S02]  /*a2d0*/  MOV R6, R98 ;  /* 0x0000006200067202 */ /* 0x000fe40000000f00 */
[----:B------:R-:W-:Y:S01]  /*a2e0*/  F2FP.F16.F32.PACK_AB R84, R89, R88 ;  /* 0x000000585954723e */ /* 0x000fe200000000ff */
[----:B--2---:R-:W2:Y:S01]  /*a2f0*/  LDC R73, c[0x0][0xce8] ;  /* 0x00033a00ff497b82 */ /* 0x004ea20000000800 */
[----:B------:R-:W-:Y:S02]  /*a300*/  F2FP.F16.F32.PACK_AB R85, R91, R90 ;  /* 0x0000005a5b55723e */ /* 0x000fe400000000ff */
        /* <DEDUP_REMOVED lines=9> */
[----:B------:R-:W-:Y:S02]  /*a3a0*/  F2FP.F16.F32.PACK_AB R105, R107, R106 ;  /* 0x0000006a6b69723e */ /* 0x000fe400000000ff */
[----:B------:R-:W-:Y:S01]  /*a3b0*/  F2FP.F16.F32.PACK_AB R112, R113, R112 ;  /* 0x000000707170723e */ /* 0x000fe200000000ff */
[----:B------:R3:W-:Y:S01]  /*a3c0*/  STSM.16.M88.4 [R54], R96 ;  /* 0x0000006036007844 */ /* 0x0007e20000000200 */
[----:B------:R-:W-:Y:S02]  /*a3d0*/  LOP3.LUT R10, R12, R167, RZ, 0x3c, !PT ;  /* 0x000000a70c0a7212 */ /* 0x000fe400078e3cff */
[----:B------:R-:W-:Y:S02]  /*a3e0*/  MOV R62, R62 ;  /* 0x0000003e003e7202 */ /* 0x000fe40000000f00 */
        /* <DEDUP_REMOVED lines=18> */
[----:B------:R-:W-:Y:S02]  /*a510*/  F2FP.F16.F32.PACK_AB R130, R133, R132 ;  /* 0x000000848582723e */ /* 0x000fe400000000ff */
[----:B------:R-:W-:Y:S02]  /*a520*/  F2FP.F16.F32.PACK_AB R131, R135, R134 ;  /* 0x000000868783723e */ /* 0x000fe400000000ff */
[----:B------:R-:W-:Y:S02]  /*a530*/  F2FP.F16.F32.PACK_AB R137, R139, R138 ;  /* 0x0000008a8b89723e */ /* 0x000fe400000000ff */
[----:B------:R-:W-:Y:S01]  /*a540*/  F2FP.F16.F32.PACK_AB R144, R145, R144 ;  /* 0x000000909190723e */ /* 0x000fe200000000ff */
[----:B------:R3:W-:Y:S01]  /*a550*/  STSM.16.M88.4 [R6], R128 ;  /* 0x0000008006007844 */ /* 0x0007e20000000200 */
[----:B------:R-:W-:-:S02]  /*a560*/  MOV R10, R10 ;  /* 0x0000000a000a7202 */ /* 0x000fc40000000f00 */
[----:B------:R-:W-:Y:S02]  /*a570*/  F2FP.F16.F32.PACK_AB R138, R141, R140 ;  /* 0x0000008c8d8a723e */ /* 0x000fe400000000ff */
[----:B------:R-:W-:Y:S02]  /*a580*/  F2FP.F16.F32.PACK_AB R139, R143, R142 ;  /* 0x0000008e8f8b723e */ /* 0x000fe400000000ff */
[----:B------:R-:W-:Y:S02]  /*a590*/  F2FP.F16.F32.PACK_AB R145, R147, R146 ;  /* 0x000000929391723e */ /* 0x000fe400000000ff */
[----:B------:R-:W-:Y:S01]  /*a5a0*/  MOV R12, R12 ;  /* 0x0000000c000c7202 */ /* 0x000fe20000000f00 */
[----:B------:R3:W-:Y:S01]  /*a5b0*/  STSM.16.M88.4 [R10], R136 ;  /* 0x000000880a007844 */ /* 0x0007e20000000200 */
[----:B------:R-:W-:Y:S02]  /*a5c0*/  F2FP.F16.F32.PACK_AB R146, R149, R148 ;  /* 0x000000949592723e */ /* 0x000fe400000000ff */
[----:B------:R-:W-:-:S02]  /*a5d0*/  F2FP.F16.F32.PACK_AB R147, R0, R150 ;  /* 0x000000960093723e */ /* 0x000fc400000000ff */
[----:B------:R-:W-:Y:S02]  /*a5e0*/  R2UR UR4, R220 ;  /* 0x00000000dc0472ca */ /* 0x000fe400000e0000 */
[----:B------:R-:W-:Y:S01]  /*a5f0*/  PLOP3.LUT P0, PT, PT, PT, UP0, 0x80, 0x0 ;  /* 0x000000000000781c */ /* 0x000fe20003f0f008 */
[----:B------:R3:W-:Y:S01]  /*a600*/  STSM.16.M88.4 [R12], R144 ;  /* 0x000000900c007844 */ /* 0x0007e20000000200 */
[----:B------:R-:W-:-:S09]  /*a610*/  R2UR UR7, R222 ;  /* 0x00000000de0772ca */ /* 0x000fd200000e0000 */
[----:B------:R-:W-:-:S06]  /*a620*/  UIMAD.WIDE UR8, UR4, 0x4, UR8 ;  /* 0x00000004040878a5 */ /* 0x000fcc000f8e0208 */
[----:B------:R-:W-:Y:S02]  /*a630*/  IMAD.U32 R8, RZ, RZ, UR8 ;  /* 0x00000008ff087e24 */ /* 0x000fe4000f8e00ff */
[----:B------:R-:W-:Y:S01]  /*a640*/  IMAD.U32 R9, RZ, RZ, UR9 ;  /* 0x00000009ff097e24 */ /* 0x000fe2000f8e00ff */
[----:B------:R-:W-:Y:S06]  /*a650*/  BAR.SYNC.DEFER_BLOCKING 0x1, 0x100 ;  /* 0x0044000000007b1d */ /* 0x000fec0000010000 */
[----:B------:R-:W-:Y:S01]  /*a660*/  ULDC.64 UR8, c[0x0][0xd08] ;  /* 0x0003420000087ab9 */ /* 0x000fe20000000a00 */
[----:B------:R-:W4:Y:S01]  /*a670*/  @P0 LDG.E R0, desc[UR38][R8.64] ;  /* 0x0000002608000981 */ /* 0x000f22000c1e1900 */
[----:B------:R-:W-:Y:S01]  /*a680*/  UISETP.NE.U32.AND UP1, UPT, UR8, URZ, UPT ;  /* 0x0000003f0800728c */ /* 0x000fe2000bf25070 */
[----:B--2---:R-:W-:-:S03]  /*a690*/  ISETP.NE.AND P1, PT, R73, 0x1, PT ;  /* 0x000000014900780c */ /* 0x004fc60003f25270 */
[----:B------:R-:W-:-:S06]  /*a6a0*/  UISETP.NE.AND.EX UP1, UPT, UR9, URZ, UPT, UP1 ;  /* 0x0000003f0900728c */ /* 0x000fcc000bf25310 */
[----:B------:R-:W-:-:S04]  /*a6b0*/  PLOP3.LUT P2, PT, PT, PT, UP1, 0x80, 0x0 ;  /* 0x000000000000781c */ /* 0x000fc80003f4f018 */
[----:B------:R-:W2:Y:S01]  /*a6c0*/  @P1 LDC R11, c[0x0][0xcec] ;  /* 0x00033b00ff0b1b82 */ /* 0x000ea20000000800 */
[----:B------:R-:W-:-:S04]  /*a6d0*/  @UP1 ULEA UR8, UP2, UR4, UR8, 0x2 ;  /* 0x0000000804081291 */ /* 0x000fc8000f84103f */
[----:B------:R-:W-:Y:S02]  /*a6e0*/  @UP1 ULEA.HI.X UR9, UR4, UR9, UR7, 0x2, UP2 ;  /* 0x0000000904091291 */ /* 0x000fe400090f1407 */
[----:B------:R-:W-:Y:S01]  /*a6f0*/  IMAD.U32 R14, RZ, RZ, UR8 ;  /* 0x00000008ff0e7e24 */ /* 0x000fe2000f8e00ff */
[----:B------:R-:W-:Y:S01]  /*a700*/  ULDC UR7, c[0x0][0xb88] ;  /* 0x0002e20000077ab9 */ /* 0x000fe20000000800 */
[----:B------:R-:W-:Y:S01]  /*a710*/  UMOV UR4, URZ ;  /* 0x0000003f00047c82 */ /* 0x000fe20008000000 */
[----:B------:R-:W0:Y:S01]  /*a720*/  @P1 LDC R13, c[0x0][0xcf0] ;  /* 0x00033c00ff0d1b82 */ /* 0x000e220000000800 */
[----:B------:R-:W-:Y:S01]  /*a730*/  IMAD.U32 R15, RZ, RZ, UR9 ;  /* 0x00000009ff0f7e24 */ /* 0x000fe2000f8e00ff */
[----:B----4-:R-:W-:Y:S01]  /*a740*/  @P0 R2UR UR4, R0 ;  /* 0x00000000000402ca */ /* 0x010fe200000e0000 */
[----:B------:R-:W-:-:S06]  /*a750*/  IMAD.U32 R0, RZ, RZ, UR7 ;  /* 0x00000007ff007e24 */ /* 0x000fcc000f8e00ff */
[----:B------:R3:W5:Y:S01]  /*a760*/  @P2 LDG.E R0, desc[UR38][R14.64] ;  /* 0x000000260e002981 */ /* 0x000762000c1e1900 */
[----:B0-2---:R-:W-:Y:S07]  /*a770*/  @P2 BRA `(.L_x_14402) ;  /* 0x0000000000102947 */ /* 0x005fee0003800000 */
[----:B------:R-:W-:Y:S05]  /*a780*/  @!P0 BRA `(.L_x_14402) ;  /* 0x00000000000c8947 */ /* 0x000fea0003800000 */
[----:B---3--:R-:W2:Y:S04]  /*a790*/  LDG.E R15, desc[UR38][R8.64] ;  /* 0x00000026080f7981 */ /* 0x008ea8000c1e1900 */
[----:B-----5:R-:W2:Y:S02]  /*a7a0*/  LDG.E R0, desc[UR38][R8.64+0x4] ;  /* 0x0000042608007981 */ /* 0x020ea4000c1e1900 */
[----:B--2---:R-:W-:-:S07]  /*a7b0*/  IMAD.IADD R0, R0, 0x1, -R15 ;  /* 0x0000000100007824 */ /* 0x004fce00078e0a0f */
.L_x_14402:
[----:B------:R-:W-:Y:S01]  /*a7c0*/  R2UR UR17, R221 ;  /* 0x00000000dd1172ca */ /* 0x000fe200000e0000 */
[----:B------:R-:W-:Y:S01]  /*a7d0*/  ULDC.64 UR12, c[0x0][0xc90] ;  /* 0x00032400000c7ab9 */ /* 0x000fe20000000a00 */
[----:B------:R-:W-:Y:S01]  /*a7e0*/  R2UR UR16, R222 ;  /* 0x00000000de1072ca */ /* 0x000fe200000e0000 */
[----:B---3--:R-:W-:Y:S01]  /*a7f0*/  VIADD R10, R203, UR60 ;  /* 0x0000003ccb0a7c36 */ /* 0x008fe20008000000 */
[----:B------:R-:W-:Y:S01]  /*a800*/  R2UR UR15, R220 ;  /* 0x00000000dc0f72ca */ /* 0x000fe200000e0000 */
[----:B------:R-:W-:Y:S01]  /*a810*/  USHF.R.S32.HI UR11, URZ, 0x1f, UR4 ;  /* 0x0000001f3f0b7899 */ /* 0x000fe20008011404 */
[----:B------:R-:W-:Y:S01]  /*a820*/  IMAD R9, R223, 0x40, R200 ;  /* 0x00000040df097824 */ /* 0x000fe200078e02c8 */
[----:B------:R-:W-:Y:S01]  /*a830*/  UMOV UR10, UR4 ;  /* 0x00000004000a7c82 */ /* 0x000fe20008000000 */
[----:B------:R-:W-:Y:S01]  /*a840*/  @P1 IMAD.HI.U32 R6, R10, R11, RZ ;  /* 0x0000000b0a061227 */ /* 0x000fe200078e00ff */
[----:B------:R-:W0:Y:S03]  /*a850*/  @P1 LDC R75, c[0x0][0xcf0] ;  /* 0x00033c00ff4b1b82 */ /* 0x000e260000000800 */
[----:B------:R-:W-:Y:S01]  /*a860*/  IMAD.MOV.U32 R8, RZ, RZ, R10 ;  /* 0x000000ffff087224 */ /* 0x000fe200078e000a */
[----:B------:R-:W-:Y:S01]  /*a870*/  USHF.R.S32.HI UR14, URZ, 0x1f, UR17 ;  /* 0x0000001f3f0e7899 */ /* 0x000fe20008011411 */
[----:B------:R-:W-:Y:S01]  /*a880*/  @P1 SHF.R.U32.HI R8, RZ, R13, R6 ;  /* 0x0000000dff081219 */ /* 0x000fe20000011606 */
[----:B------:R-:W-:Y:S01]  /*a890*/  UIMAD.WIDE.U32 UR8, UR17, UR12, UR10 ;  /* 0x0000000c110872a5 */ /* 0x000fe2000f8e000a */
[----:B------:R-:W-:Y:S01]  /*a8a0*/  IMAD.WIDE R4, R9, 0x2, R4 ;  /* 0x0000000209047825 */ /* 0x000fe200078e0204 */
[----:B------:R-:W-:Y:S01]  /*a8b0*/  UIMAD UR7, UR14, UR12, URZ ;  /* 0x0000000c0e0772a4 */ /* 0x000fe2000f8e023f */
[--C-:B------:R-:W-:Y:S01]  /*a8c0*/  SHF.R.S32.HI R9, RZ, 0x1f, R8.reuse ;  /* 0x0000001fff097819 */ /* 0x100fe20000011408 */
[----:B------:R-:W-:Y:S01]  /*a8d0*/  USEL UR16, UR16, URZ, !UP0 ;  /* 0x0000003f10107287 */ /* 0x000fe2000c000000 */
[----:B------:R-:W-:Y:S01]  /*a8e0*/  IMAD.MOV R6, RZ, RZ, -R8 ;  /* 0x000000ffff067224 */ /* 0x000fe200078e0a08 */
[----:B------:R-:W-:Y:S01]  /*a8f0*/  UIMAD UR7, UR17, UR13, UR7 ;  /* 0x0000000d110772a4 */ /* 0x000fe2000f8e0207 */
[----:B------:R-:W-:Y:S01]  /*a900*/  IADD3 R29, P2, R4, 0x5000, RZ ;  /* 0x00005000041d7810 */ /* 0x000fe20007f5e0ff */
[----:B------:R-:W-:Y:S01]  /*a910*/  USEL UR15, UR15, URZ, !UP0 ;  /* 0x0000003f0f0f7287 */ /* 0x000fe2000c000000 */
[----:B------:R-:W-:Y:S01]  /*a920*/  IMAD R11, R73, R6, R10 ;  /* 0x00000006490b7224 */ /* 0x000fe200078e020a */
[----:B------:R-:W-:Y:S01]  /*a930*/  ULDC.64 UR12, c[0x0][0xc98] ;  /* 0x00032600000c7ab9 */ /* 0x000fe20000000a00 */
[----:B------:R-:W-:Y:S01]  /*a940*/  UIADD3 UR9, UR9, UR7, URZ ;  /* 0x0000000709097290 */ /* 0x000fe2000fffe03f */
[----:B------:R-:W-:Y:S01]  /*a950*/  LOP3.LUT R28, R29, 0x380, RZ, 0xc0, !PT ;  /* 0x000003801d1c7812 */ /* 0x000fe200078ec0ff */
[----:B------:R-:W-:Y:S01]  /*a960*/  UIMAD UR7, UR16, UR12, URZ ;  /* 0x0000000c100772a4 */ /* 0x000fe2000f8e023f */
[----:B------:R-:W-:Y:S01]  /*a970*/  SHF.R.S32.HI R6, RZ, 0x1f, R11 ;  /* 0x0000001fff067819 */ /* 0x000fe2000001140b */
[----:B------:R-:W-:Y:S01]  /*a980*/  UIMAD.WIDE.U32 UR8, UR15, UR12, UR8 ;  /* 0x0000000c0f0872a5 */ /* 0x000fe2000f8e0008 */
[----:B------:R-:W-:Y:S01]  /*a990*/  SHF.R.U64 R28, R28, 0x3, RZ ;  /* 0x000000031c1c7819 */ /* 0x000fe200000012ff */
[----:B------:R-:W-:Y:S01]  /*a9a0*/  UIMAD UR7, UR15, UR13, UR7 ;  /* 0x0000000d0f0772a4 */ /* 0x000fe2000f8e0207 */
[----:B------:R-:W-:Y:S01]  /*a9b0*/  IADD3 R25, P3, R4, 0x4000, RZ ;  /* 0x0000400004197810 */ /* 0x000fe20007f7e0ff */
[----:B------:R-:W-:Y:S01]  /*a9c0*/  VIADD R14, R227, UR60 ;  /* 0x0000003ce30e7c36 */ /* 0x000fe20008000000 */
[----:B------:R-:W-:Y:S01]  /*a9d0*/  LOP3.LUT R28, R28, R29, RZ, 0x3c, !PT ;  /* 0x0000001d1c1c7212 */ /* 0x000fe200078e3cff */
[----:B------:R-:W-:Y:S01]  /*a9e0*/  IMAD.X R29, RZ, RZ, R5, P2 ;  /* 0x000000ffff1d7224 */ /* 0x000fe200010e0605 */
[----:B------:R-:W-:Y:S01]  /*a9f0*/  IADD3 R8, P0, R8, UR8, RZ ;  /* 0x0000000808087c10 */ /* 0x000fe2000ff1e0ff */
[----:B------:R-:W-:Y:S01]  /*aa00*/  IMAD.U32 R10, RZ, RZ, UR7 ;  /* 0x00000007ff0a7e24 */ /* 0x000fe2000f8e00ff */
[----:B------:R-:W-:Y:S01]  /*aa10*/  IADD3 R45, P2, R4, 0xb000, RZ ;  /* 0x0000b000042d7810 */ /* 0x000fe20007f5e0ff */
[----:B-----5:R-:W-:Y:S01]  /*aa20*/  IMAD R77, R0, R73, RZ ;  /* 0x00000049004d7224 */ /* 0x020fe200078e02ff */
[----:B------:R-:W-:Y:S01]  /*aa30*/  LOP3.LUT R24, R25, 0x380, RZ, 0xc0, !PT ;  /* 0x0000038019187812 */ /* 0x000fe200078ec0ff */
[----:B------:R-:W-:Y:S01]  /*aa40*/  ULDC.64 UR12, c[0x0][0xba0] ;  /* 0x0002e800000c7ab9 */ /* 0x000fe20000000a00 */
[----:B------:R-:W-:Y:S01]  /*aa50*/  IADD3.X R9, R9, UR9, R10, P0, !PT ;  /* 0x0000000909097c10 */ /* 0x000fe200087fe40a */
[----:B------:R-:W-:Y:S01]  /*aa60*/  ULDC.64 UR8, c[0x0][0xc88] ;  /* 0x0003220000087ab9 */ /* 0x000fe20000000a00 */
[----:B------:R-:W-:Y:S01]  /*aa70*/  LOP3.LUT R44, R45, 0x380, RZ, 0xc0, !PT ;  /* 0x000003802d2c7812 */ /* 0x000fe200078ec0ff */
[----:B------:R-:W-:Y:S01]  /*aa80*/  IMAD R6, R6, UR8, RZ ;  /* 0x0000000806067c24 */ /* 0x000fe2000f8e02ff */
[----:B------:R-:W-:Y:S01]  /*aa90*/  SHF.R.U64 R24, R24, 0x3, RZ ;  /* 0x0000000318187819 */ /* 0x000fe200000012ff */
[----:B------:R-:W-:Y:S01]  /*aaa0*/  IMAD.WIDE.U32 R8, R11, UR8, R8 ;  /* 0x000000080b087c25 */ /* 0x000fe2000f8e0008 */
[----:B------:R-:W-:-:S02]  /*aab0*/  SHF.R.U64 R44, R44, 0x3, RZ ;  /* 0x000000032c2c7819 */ /* 0x000fc400000012ff */
[----:B------:R-:W-:Y:S01]  /*aac0*/  IADD3 R13, P5, R4, 0x1000, RZ ;  /* 0x00001000040d7810 */ /* 0x000fe20007fbe0ff */
[----:B------:R-:W-:Y:S01]  /*aad0*/  IMAD R15, R11, UR9, R6 ;  /* 0x000000090b0f7c24 */ /* 0x000fe2000f8e0206 */
[----:B------:R-:W-:Y:S01]  /*aae0*/  ULDC.64 UR8, c[0x0][0xc50] ;  /* 0x0003140000087ab9 */ /* 0x000fe20000000a00 */
[----:B------:R-:W-:Y:S01]  /*aaf0*/  VIADD R6, R14, 0x8 ;  /* 0x000000080e067836 */ /* 0x000fe20000000000 */
[----:B------:R-:W-:Y:S01]  /*ab00*/  LEA R10, P0, R8, UR8, 0x2 ;  /* 0x00000008080a7c11 */ /* 0x000fe2000f8010ff */
[----:B------:R-:W-:Y:S01]  /*ab10*/  IMAD.IADD R9, R9, 0x1, R15 ;  /* 0x0000000109097824 */ /* 0x000fe200078e020f */
[----:B------:R-:W-:Y:S01]  /*ab20*/  LOP3.LUT R44, R44, R45, RZ, 0x3c, !PT ;  /* 0x0000002d2c2c7212 */ /* 0x000fe200078e3cff */
[----:B------:R-:W-:Y:S01]  /*ab30*/  IMAD.X R45, RZ, RZ, R5, P2 ;  /* 0x000000ffff2d7224 */ /* 0x000fe200010e0605 */
[----:B------:R-:W-:Y:S01]  /*ab40*/  IADD3 R17, P4, R4, 0x2000, RZ ;  /* 0x0000200004117810 */ /* 0x000fe20007f9e0ff */
[----:B------:R-:W-:Y:S01]  /*ab50*/  SHFL.IDX PT, R42, R10, RZ, 0x1c1f ;  /* 0x001c1fff0a2a7589 */ /* 0x000fe200000e0000 */
[----:B------:R-:W-:-:S02]  /*ab60*/  LEA.HI.X R8, R8, UR9, R9, 0x2, P0 ;  /* 0x0000000908087c11 */ /* 0x000fc400080f1409 */
[----:B------:R-:W-:Y:S01]  /*ab70*/  IADD3 R21, P0, R4, 0x3000, RZ ;  /* 0x0000300004157810 */ /* 0x000fe20007f1e0ff */
[----:B------:R-:W-:Y:S01]  /*ab80*/  SHFL.IDX PT, R46, R10, 0x1, 0x1c1f ;  /* 0x003c1f000a2e7f89 */ /* 0x000fe200000e0000 */
[----:B------:R-:W-:Y:S01]  /*ab90*/  LOP3.LUT R24, R24, R25, RZ, 0x3c, !PT ;  /* 0x0000001918187212 */ /* 0x000fe200078e3cff */
[----:B------:R-:W-:Y:S01]  /*aba0*/  IMAD.X R25, RZ, RZ, R5, P3 ;  /* 0x000000ffff197224 */ /* 0x000fe200018e0605 */
[----:B------:R-:W-:Y:S01]  /*abb0*/  LOP3.LUT R20, R21, 0x380, RZ, 0xc0, !PT ;  /* 0x0000038015147812 */ /* 0x000fe200078ec0ff */
[----:B------:R-:W2:Y:S01]  /*abc0*/  SHFL.IDX PT, R43, R8, RZ, 0x1c1f ;  /* 0x001c1fff082b7589 */ /* 0x000ea200000e0000 */
[----:B------:R-:W-:Y:S02]  /*abd0*/  IADD3 R41, P3, R4, 0xa000, RZ ;  /* 0x0000a00004297810 */ /* 0x000fe40007f7e0ff */
[----:B------:R-:W-:Y:S01]  /*abe0*/  SHF.R.U64 R20, R20, 0x3, RZ ;  /* 0x0000000314147819 */ /* 0x000fe200000012ff */
[----:B------:R-:W3:Y:S01]  /*abf0*/  SHFL.IDX PT, R47, R8, 0x1, 0x1c1f ;  /* 0x003c1f00082f7f89 */ /* 0x000ee200000e0000 */
[----:B------:R-:W-:-:S02]  /*ac00*/  LOP3.LUT R12, R13, 0x380, RZ, 0xc0, !PT ;  /* 0x000003800d0c7812 */ /* 0x000fc400078ec0ff */
[----:B------:R-:W-:Y:S01]  /*ac10*/  LOP3.LUT R20, R20, R21, RZ, 0x3c, !PT ;  /* 0x0000001514147212 */ /* 0x000fe200078e3cff */
[----:B------:R-:W-:Y:S01]  /*ac20*/  IMAD.X R21, RZ, RZ, R5, P0 ;  /* 0x000000ffff157224 */ /* 0x000fe200000e0605 */
[----:B------:R-:W-:Y:S02]  /*ac30*/  IADD3 R53, P0, R4, 0x9000, RZ ;  /* 0x0000900004357810 */ /* 0x000fe40007f1e0ff */
[----:B------:R-:W-:Y:S02]  /*ac40*/  LOP3.LUT R16, R17, 0x380, RZ, 0xc0, !PT ;  /* 0x0000038011107812 */ /* 0x000fe400078ec0ff */
[----:B------:R-:W-:Y:S02]  /*ac50*/  LOP3.LUT R52, R53, 0x380, RZ, 0xc0, !PT ;  /* 0x0000038035347812 */ /* 0x000fe400078ec0ff */
[----:B------:R-:W-:Y:S02]  /*ac60*/  LOP3.LUT R40, R41, 0x380, RZ, 0xc0, !PT ;  /* 0x0000038029287812 */ /* 0x000fe400078ec0ff */
[----:B------:R-:W-:-:S02]  /*ac70*/  SHF.R.U64 R52, R52, 0x3, RZ ;  /* 0x0000000334347819 */ /* 0x000fc400000012ff */
[----:B------:R-:W-:Y:S02]  /*ac80*/  SHF.R.U64 R12, R12, 0x3, RZ ;  /* 0x000000030c0c7819 */ /* 0x000fe400000012ff */
[----:B------:R-:W-:Y:S01]  /*ac90*/  LOP3.LUT R52, R52, R53, RZ, 0x3c, !PT ;  /* 0x0000003534347212 */ /* 0x000fe200078e3cff */
[----:B------:R-:W-:Y:S01]  /*aca0*/  IMAD.X R53, RZ, RZ, R5, P0 ;  /* 0x000000ffff357224 */ /* 0x000fe200000e0605 */
[----:B------:R-:W-:Y:S02]  /*acb0*/  LOP3.LUT P0, RZ, R225, 0x3, RZ, 0xc0, !PT ;  /* 0x00000003e1ff7812 */ /* 0x000fe4000780c0ff */
[----:B------:R-:W-:Y:S02]  /*acc0*/  SHF.R.U64 R16, R16, 0x3, RZ ;  /* 0x0000000310107819 */ /* 0x000fe400000012ff */
[-C--:B------:R-:W-:Y:S02]  /*acd0*/  ISETP.GE.OR P2, PT, R14, R77.reuse, P0 ;  /* 0x0000004d0e00720c */ /* 0x080fe40000746670 */
[----:B------:R-:W-:-:S02]  /*ace0*/  ISETP.GE.OR P0, PT, R6, R77, P0 ;  /* 0x0000004d0600720c */ /* 0x000fc40000706670 */
[----:B------:R-:W-:Y:S02]  /*acf0*/  SHF.R.U64 R40, R40, 0x3, RZ ;  /* 0x0000000328287819 */ /* 0x000fe400000012ff */
[----:B------:R-:W-:Y:S01]  /*ad00*/  LOP3.LUT R12, R12, R13, RZ, 0x3c, !PT ;  /* 0x0000000d0c0c7212 */ /* 0x000fe200078e3cff */
[--C-:B------:R-:W-:Y:S01]  /*ad10*/  IMAD.X R13, RZ, RZ, R5.reuse, P5 ;  /* 0x000000ffff0d7224 */ /* 0x100fe200028e0605 */
[----:B------:R-:W-:Y:S01]  /*ad20*/  LOP3.LUT R16, R16, R17, RZ, 0x3c, !PT ;  /* 0x0000001110107212 */ /* 0x000fe200078e3cff */
[----:B------:R-:W-:Y:S01]  /*ad30*/  IMAD.X R17, RZ, RZ, R5, P4 ;  /* 0x000000ffff117224 */ /* 0x000fe200020e0605 */
[C---:B------:R-:W-:Y:S02]  /*ad40*/  IADD3 R33, P6, R4.reuse, 0x6000, RZ ;  /* 0x0000600004217810 */ /* 0x040fe40007fde0ff */
[C---:B------:R-:W-:Y:S01]  /*ad50*/  IADD3 R37, P5, R4.reuse, 0x7000, RZ ;  /* 0x0000700004257810 */ /* 0x040fe20007fbe0ff */
[----:B--2---:R-:W-:Y:S01]  /*ad60*/  @!P2 ST.E desc[UR38][R42.64], R2 ;  /* 0x000000022a00a985 */ /* 0x004fe2000c101926 */
[----:B------:R-:W-:-:S02]  /*ad70*/  IADD3 R61, P4, R4, 0x8000, RZ ;  /* 0x00008000043d7810 */ /* 0x000fc40007f9e0ff */
[----:B------:R-:W-:Y:S01]  /*ad80*/  LOP3.LUT R40, R40, R41, RZ, 0x3c, !PT ;  /* 0x0000002928287212 */ /* 0x000fe200078e3cff */
[----:B---3--:R2:W-:Y:S01]  /*ad90*/  @!P0 ST.E desc[UR38][R46.64], R3 ;  /* 0x000000032e008985 */ /* 0x0085e2000c101926 */
[--C-:B------:R-:W-:Y:S01]  /*ada0*/  IMAD.X R41, RZ, RZ, R5.reuse, P3 ;  /* 0x000000ffff297224 */ /* 0x100fe200018e0605 */
[----:B------:R-:W-:Y:S02]  /*adb0*/  IADD3 R9, P3, R4, 0xf000, RZ ;  /* 0x0000f00004097810 */ /* 0x000fe40007f7e0ff */
[----:B------:R-:W-:Y:S01]  /*adc0*/  LOP3.LUT R32, R33, 0x380, RZ, 0xc0, !PT ;  /* 0x0000038021207812 */ /* 0x000fe200078ec0ff */
[----:B------:R-:W-:Y:S01]  /*add0*/  UIMAD UR7, UR11, UR12, URZ ;  /* 0x0000000c0b0772a4 */ /* 0x000fe2000f8e023f */
[----:B------:R-:W-:Y:S01]  /*ade0*/  LOP3.LUT R36, R37, 0x380, RZ, 0xc0, !PT ;  /* 0x0000038025247812 */ /* 0x000fe200078ec0ff */
[----:B------:R-:W-:Y:S01]  /*adf0*/  UIMAD.WIDE.U32 UR8, UR4, UR12, URZ ;  /* 0x0000000c040872a5 */ /* 0x000fe2000f8e003f */
[----:B------:R-:W-:Y:S01]  /*ae00*/  LOP3.LUT R60, R61, 0x380, RZ, 0xc0, !PT ;  /* 0x000003803d3c7812 */ /* 0x000fe200078ec0ff */
[----:B------:R-:W-:Y:S01]  /*ae10*/  ULDC.64 UR10, c[0x0][0xbe8] ;  /* 0x0002fa00000a7ab9 */ /* 0x000fe20000000a00 */
[----:B------:R-:W-:Y:S01]  /*ae20*/  LOP3.LUT R0, R9, 0x380, RZ, 0xc0, !PT ;  /* 0x0000038009007812 */ /* 0x000fe200078ec0ff */
[----:B------:R-:W-:Y:S01]  /*ae30*/  IMAD.X R49, RZ, RZ, R5, P3 ;  /* 0x000000ffff317224 */ /* 0x000fe200018e0605 */
[----:B--2---:R-:W2:Y:S01]  /*ae40*/  @P1 LDC R3, c[0x0][0xcec] ;  /* 0x00033b00ff031b82 */ /* 0x004ea20000000800 */
[----:B------:R-:W-:Y:S01]  /*ae50*/  SHF.R.U64 R32, R32, 0x3, RZ ;  /* 0x0000000320207819 */ /* 0x000fe200000012ff */
[----:B------:R-:W5:Y:S01]  /*ae60*/  LD.E.128 R12, desc[UR38][R12.64] ;  /* 0x000000260c0c7980 */ /* 0x000f62000c101d00 */
[----:B------:R-:W-:-:S02]  /*ae70*/  SHF.R.U64 R36, R36, 0x3, RZ ;  /* 0x0000000324247819 */ /* 0x000fc400000012ff */
[----:B------:R-:W-:Y:S01]  /*ae80*/  SHF.R.U64 R60, R60, 0x3, RZ ;  /* 0x000000033c3c7819 */ /* 0x000fe200000012ff */
[----:B------:R-:W5:Y:S01]  /*ae90*/  LD.E.128 R16, desc[UR38][R16.64] ;  /* 0x0000002610107980 */ /* 0x000f62000c101d00 */
[----:B------:R-:W-:Y:S01]  /*aea0*/  SHF.R.U64 R0, R0, 0x3, RZ ;  /* 0x0000000300007819 */ /* 0x000fe200000012ff */
[----:B------:R-:W-:Y:S01]  /*aeb0*/  UIMAD UR7, UR4, UR13, UR7 ;  /* 0x0000000d040772a4 */ /* 0x000fe2000f8e0207 */
[----:B------:R-:W-:Y:S01]  /*aec0*/  LOP3.LUT R32, R32, R33, RZ, 0x3c, !PT ;  /* 0x0000002120207212 */ /* 0x000fe200078e3cff */
[--C-:B------:R-:W-:Y:S01]  /*aed0*/  IMAD.X R33, RZ, RZ, R5.reuse, P6 ;  /* 0x000000ffff217224 */ /* 0x100fe200030e0605 */
[----:B------:R-:W-:Y:S01]  /*aee0*/  LOP3.LUT R36, R36, R37, RZ, 0x3c, !PT ;  /* 0x0000002524247212 */ /* 0x000fe200078e3cff */
[--C-:B------:R-:W-:Y:S01]  /*aef0*/  IMAD.X R37, RZ, RZ, R5.reuse, P5 ;  /* 0x000000ffff257224 */ /* 0x100fe200028e0605 */
[----:B------:R-:W-:Y:S01]  /*af00*/  LOP3.LUT R60, R60, R61, RZ, 0x3c, !PT ;  /* 0x0000003d3c3c7212 */ /* 0x000fe200078e3cff */
[----:B------:R-:W-:Y:S01]  /*af10*/  IMAD.X R61, RZ, RZ, R5, P4 ;  /* 0x000000ffff3d7224 */ /* 0x000fe200020e0605 */
[C---:B------:R-:W-:Y:S01]  /*af20*/  IADD3 R69, P6, R4.reuse, 0xc000, RZ ;  /* 0x0000c00004457810 */ /* 0x040fe20007fde0ff */
[----:B------:R-:W5:Y:S01]  /*af30*/  LD.E.128 R20, desc[UR38][R20.64] ;  /* 0x0000002614147980 */ /* 0x000f62000c101d00 */
[----:B------:R-:W-:-:S02]  /*af40*/  IADD3 R65, P5, R4, 0xd000, RZ ;  /* 0x0000d00004417810 */ /* 0x000fc40007fbe0ff */
[C---:B------:R-:W-:Y:S01]  /*af50*/  IADD3 R57, P4, R4.reuse, 0xe000, RZ ;  /* 0x0000e00004397810 */ /* 0x040fe20007f9e0ff */
[----:B------:R-:W5:Y:S01]  /*af60*/  LD.E.128 R24, desc[UR38][R24.64] ;  /* 0x0000002618187980 */ /* 0x000f62000c101d00 */
[----:B------:R-:W-:Y:S02]  /*af70*/  LOP3.LUT R11, R4, 0x380, RZ, 0xc0, !PT ;  /* 0x00000380040b7812 */ /* 0x000fe400078ec0ff */
[----:B------:R-:W-:Y:S01]  /*af80*/  LOP3.LUT R48, R0, R9, RZ, 0x3c, !PT ;  /* 0x0000000900307212 */ /* 0x000fe200078e3cff */
[----:B------:R-:W-:Y:S01]  /*af90*/  IMAD R0, R219, 0x20, R223 ;  /* 0x00000020db007824 */ /* 0x000fe200078e02df */
[----:B------:R-:W-:Y:S01]  /*afa0*/  UIADD3 UR9, UR9, UR7, URZ ;  /* 0x0000000709097290 */ /* 0x000fe2000fffe03f */
[----:B------:R-:W-:Y:S01]  /*afb0*/  LOP3.LUT R68, R69, 0x380, RZ, 0xc0, !PT ;  /* 0x0000038045447812 */ /* 0x000fe200078ec0ff */
[----:B------:R-:W-:Y:S01]  /*afc0*/  UIMAD UR4, UR14, UR10, URZ ;  /* 0x0000000a0e0472a4 */ /* 0x000fe2000f8e023f */
[----:B------:R-:W-:Y:S01]  /*afd0*/  LOP3.LUT R64, R65, 0x380, RZ, 0xc0, !PT ;  /* 0x0000038041407812 */ /* 0x000fe200078ec0ff */
[----:B------:R-:W5:Y:S01]  /*afe0*/  LD.E.128 R28, desc[UR38][R28.64] ;  /* 0x000000261c1c7980 */ /* 0x000f62000c101d00 */
[----:B------:R-:W-:-:S02]  /*aff0*/  LOP3.LUT R56, R57, 0x380, RZ, 0xc0, !PT ;  /* 0x0000038039387812 */ /* 0x000fc400078ec0ff */
[----:B------:R-:W-:Y:S01]  /*b000*/  SHF.R.U64 R11, R11, 0x3, RZ ;  /* 0x000000030b0b7819 */ /* 0x000fe200000012ff */
[----:B------:R-:W-:Y:S01]  /*b010*/  VIADD R6, R0, UR60 ;  /* 0x0000003c00067c36 */ /* 0x000fe20008000000 */
[----:B------:R-:W-:Y:S01]  /*b020*/  UIMAD UR4, UR17, UR11, UR4 ;  /* 0x0000000b110472a4 */ /* 0x000fe2000f8e0204 */
[----:B------:R-:W-:Y:S01]  /*b030*/  SHF.R.U64 R68, R68, 0x3, RZ ;  /* 0x0000000344447819 */ /* 0x000fe200000012ff */
[----:B------:R-:W-:Y:S01]  /*b040*/  UIMAD.WIDE.U32 UR8, UR17, UR10, UR8 ;  /* 0x0000000a110872a5 */ /* 0x000fe2000f8e0008 */
[----:B------:R-:W-:Y:S01]  /*b050*/  SHF.R.U64 R64, R64, 0x3, RZ ;  /* 0x0000000340407819 */ /* 0x000fe200000012ff */
[----:B------:R-:W5:Y:S01]  /*b060*/  LD.E.128 R32, desc[UR38][R32.64] ;  /* 0x0000002620207980 */ /* 0x000f62000c101d00 */
[----:B------:R-:W-:Y:S01]  /*b070*/  SHF.R.U64 R56, R56, 0x3, RZ ;  /* 0x0000000338387819 */ /* 0x000fe200000012ff */
[----:B------:R-:W-:Y:S01]  /*b080*/  ULDC.64 UR10, c[0x0][0xbf0] ;  /* 0x0002fc00000a7ab9 */ /* 0x000fe20000000a00 */
[----:B------:R-:W-:Y:S01]  /*b090*/  LOP3.LUT R4, R11, R4, RZ, 0x3c, !PT ;  /* 0x000000040b047212 */ /* 0x000fe200078e3cff */
[----:B--2---:R-:W-:Y:S01]  /*b0a0*/  @P1 IMAD.HI.U32 R0, R6, R3, RZ ;  /* 0x0000000306001227 */ /* 0x004fe200078e00ff */
[----:B------:R-:W-:Y:S01]  /*b0b0*/  UIADD3 UR9, UR9, UR4, URZ ;  /* 0x0000000409097290 */ /* 0x000fe2000fffe03f */
[----:B------:R-:W-:Y:S01]  /*b0c0*/  LOP3.LUT R68, R68, R69, RZ, 0x3c, !PT ;  /* 0x0000004544447212 */ /* 0x000fe200078e3cff */
[----:B------:R-:W-:Y:S01]  /*b0d0*/  UIMAD UR4, UR16, UR10, URZ ;  /* 0x0000000a100472a4 */ /* 0x000fe2000f8e023f */
[----:B------:R-:W-:Y:S01]  /*b0e0*/  LOP3.LUT R64, R64, R65, RZ, 0x3c, !PT ;  /* 0x0000004140407212 */ /* 0x000fe200078e3cff */
[--C-:B------:R-:W-:Y:S01]  /*b0f0*/  IMAD.X R69, RZ, RZ, R5.reuse, P6 ;  /* 0x000000ffff457224 */ /* 0x100fe200030e0605 */
[----:B------:R-:W-:Y:S01]  /*b100*/  LOP3.LUT R56, R56, R57, RZ, 0x3c, !PT ;  /* 0x0000003938387212 */ /* 0x000fe200078e3cff */
[--C-:B------:R-:W-:Y:S01]  /*b110*/  IMAD.X R65, RZ, RZ, R5.reuse, P5 ;  /* 0x000000ffff417224 */ /* 0x100fe200028e0605 */
[----:B------:R2:W5:Y:S01]  /*b120*/  LD.E.128 R8, desc[UR38][R4.64] ;  /* 0x0000002604087980 */ /* 0x000562000c101d00 */
[----:B------:R-:W-:Y:S01]  /*b130*/  IMAD.X R57, RZ, RZ, R5, P4 ;  /* 0x000000ffff397224 */ /* 0x000fe200020e0605 */
[----:B------:R-:W-:-:S02]  /*b140*/  UIMAD UR4, UR15, UR11, UR4 ;  /* 0x0000000b0f0472a4 */ /* 0x000fc4000f8e0204 */
[----:B------:R-:W-:Y:S01]  /*b150*/  UIMAD.WIDE.U32 UR8, UR15, UR10, UR8 ;  /* 0x0000000a0f0872a5 */ /* 0x000fe2000f8e0008 */
[----:B------:R-:W5:Y:S02]  /*b160*/  LD.E.128 R36, desc[UR38][R36.64] ;  /* 0x0000002624247980 */ /* 0x000f64000c101d00 */
[----:B------:R-:W-:Y:S02]  /*b170*/  ULDC.64 UR10, c[0x0][0xbe0] ;  /* 0x0002f800000a7ab9 */ /* 0x000fe40000000a00 */
[----:B------:R-:W5:Y:S01]  /*b180*/  LD.E.128 R60, desc[UR38][R60.64] ;  /* 0x000000263c3c7980 */ /* 0x000f62000c101d00 */
[----:B--2---:R-:W-:Y:S01]  /*b190*/  IMAD.MOV.U32 R5, RZ, RZ, R6 ;  /* 0x000000ffff057224 */ /* 0x004fe200078e0006 */
[----:B0-----:R-:W-:Y:S01]  /*b1a0*/  @P1 SHF.R.U32.HI R5, RZ, R75, R0 ;  /* 0x0000004bff051219 */ /* 0x001fe20000011600 */
[----:B------:R-:W-:Y:S01]  /*b1b0*/  UIADD3 UR4, UR9, UR4, URZ ;  /* 0x0000000409047290 */ /* 0x000fe2000fffe03f */
[----:B------:R-:W5:Y:S02]  /*b1c0*/  LD.E.128 R52, desc[UR38][R52.64] ;  /* 0x0000002634347980 */ /* 0x000f64000c101d00 */
[--C-:B------:R-:W-:Y:S01]  /*b1d0*/  SHF.R.S32.HI R0, RZ, 0x1f, R5.reuse ;  /* 0x0000001fff007819 */ /* 0x100fe20000011405 */
[----:B------:R-:W-:Y:S01]  /*b1e0*/  IMAD.MOV R4, RZ, RZ, -R5 ;  /* 0x000000ffff047224 */ /* 0x000fe200078e0a05 */
[----:B------:R-:W5:Y:S01]  /*b1f0*/  LD.E.128 R40, desc[UR38][R40.64] ;  /* 0x0000002628287980 */ /* 0x000f62000c101d00 */
[----:B------:R-:W-:-:S02]  /*b200*/  IMAD.U32 R3, RZ, RZ, UR9 ;  /* 0x00000009ff037e24 */ /* 0x000fc4000f8e00ff */
[----:B------:R-:W-:Y:S01]  /*b210*/  IMAD R0, R0, UR10, RZ ;  /* 0x0000000a00007c24 */ /* 0x000fe2000f8e02ff */
[----:B------:R-:W5:Y:S01]  /*b220*/  LD.E.128 R44, desc[UR38][R44.64] ;  /* 0x000000262c2c7980 */ /* 0x000f62000c101d00 */
[----:B------:R-:W-:Y:S02]  /*b230*/  IMAD R73, R73, R4, R6 ;  /* 0x0000000449497224 */ /* 0x000fe400078e0206 */
        /* <DEDUP_REMOVED lines=32> */
[----:B------:R0:W2:Y:S01]  /*b440*/  SHFL.IDX PT, R79, R6, RZ, 0x181f ;  /* 0x00181fff064f7589 */ /* 0x0000a200000e0000 */
[----:B------:R-:W-:Y:S03]  /*b450*/  BSSY B1, `(.L_x_14403) ;  /* 0x0000015000017945 */ /* 0x000fe60003800000 */
[----:B------:R0:W3:Y:S01]  /*b460*/  SHFL.IDX PT, R75, R76, RZ, 0x181f ;  /* 0x00181fff4c4b7589 */ /* 0x0000e200000e0000 */
        /* <DEDUP_REMOVED lines=19> */
.L_x_14404:
[----:B------:R-:W-:Y:S05]  /*b5a0*/  BSYNC B1 ;  /* 0x0000000000017941 */ /* 0x000fea0003800000 */
.L_x_14403:
[----:B----45:R4:W0:Y:S01]  /*b5b0*/  SHFL.IDX PT, R11, R76, 0x1, 0x181f ;  /* 0x00381f004c0b7f89 */ /* 0x03082200000e0000 */
        /* <DEDUP_REMOVED lines=20> */
.L_x_14406:
[----:B------:R-:W-:Y:S05]  /*b700*/  BSYNC B1 ;  /* 0x0000000000017941 */ /* 0x000fea0003800000 */
.L_x_14405:
        /* <DEDUP_REMOVED lines=11> */
[C---:B------:R-:W-:Y:S02]  /*b7c0*/  @!P1 LEA R8, P4, R205.reuse, R5, 0x1 ;  /* 0x00000005cd089211 */ /* 0x040fe400078808ff */
        /* <DEDUP_REMOVED lines=9> */
.L_x_14408:
[----:B------:R-:W-:Y:S05]  /*b860*/  BSYNC B1 ;  /* 0x0000000000017941 */ /* 0x000fea0003800000 */
.L_x_14407:
[----:B------:R-:W-:Y:S01]  /*b870*/  VIADD R0, R78, 0x60 ;  /* 0x000000604e007836 */ /* 0x000fe20000000000 */
[----:B0-----:R0:W0:Y:S04]  /*b880*/  SHFL.IDX PT, R11, R76, 0x3, 0x181f ;  /* 0x00781f004c0b7f89 */ /* 0x00102800000e0000 */
[----:B------:R-:W-:Y:S01]  /*b890*/  ISETP.GE.AND P0, PT, R0, R77, PT ;  /* 0x0000004d0000720c */ /* 0x000fe20003f06270 */
[----:B------:R0:W0:-:S12]  /*b8a0*/  SHFL.IDX PT, R13, R6, 0x3, 0x181f ;  /* 0x00781f00060d7f89 */ /* 0x00001800000e0000 */
        /* <DEDUP_REMOVED lines=20> */
.L_x_14401:
[----:B------:R-:W-:Y:S01]  /*b9f0*/  R2UR UR4, R220 ;  /* 0x00000000dc0472ca */ /* 0x000fe200000e0000 */
[----:B------:R-:W-:Y:S01]  /*ba00*/  ULDC.64 UR10, c[0x0][0xd00] ;  /* 0x00034000000a7ab9 */ /* 0x000fe20000000a00 */
[----:B------:R-:W-:Y:S01]  /*ba10*/  R2UR UR7, R222 ;  /* 0x00000000de0772ca */ /* 0x000fe200000e0000 */
[----:B------:R-:W-:Y:S01]  /*ba20*/  UISETP.NE.U32.AND UP0, UPT, UR10, URZ, UPT ;  /* 0x0000003f0a00728c */ /* 0x000fe2000bf05070 */
[----:B------:R-:W2:Y:S01]  /*ba30*/  LDC R13, c[0x0][0xce8] ;  /* 0x00033a00ff0d7b82 */ /* 0x000ea20000000800 */
[----:B------:R-:W-:Y:S02]  /*ba40*/  R2UR UR12, R221 ;  /* 0x00000000dd0c72ca */ /* 0x000fe400000e0000 */
[----:B------:R-:W-:-:S06]  /*ba50*/  UISETP.NE.AND.EX UP0, UPT, UR11, URZ, UPT, UP0 ;  /* 0x0000003f0b00728c */ /* 0x000fcc000bf05300 */
[----:B------:R-:W-:Y:S01]  /*ba60*/  USHF.L.U32 UR8, UR4, 0x2, URZ ;  /* 0x0000000204087899 */ /* 0x000fe2000800063f */
[----:B------:R-:W-:Y:S01]  /*ba70*/  PLOP3.LUT P2, PT, PT, PT, UP0, 0x80, 0x0 ;  /* 0x000000000000781c */ /* 0x000fe20003f4f008 */
[----:B------:R-:W-:Y:S02]  /*ba80*/  USHF.L.U64.HI UR9, UR4, 0x2, UR7 ;  /* 0x0000000204097899 */ /* 0x000fe40008010207 */
[----:B------:R-:W-:-:S04]  /*ba90*/  UIADD3 UR4, UP1, UR8, UR10, URZ ;  /* 0x0000000a08047290 */ /* 0x000fc8000ff3e03f */
[----:B------:R-:W-:Y:S02]  /*baa0*/  UIADD3.X UR7, UR9, UR11, URZ, UP1, !UPT ;  /* 0x0000000b09077290 */ /* 0x000fe40008ffe43f */
[----:B------:R-:W-:Y:S01]  /*bab0*/  IMAD.U32 R2, RZ, RZ, UR4 ;  /* 0x00000004ff027e24 */ /* 0x000fe2000f8e00ff */
[----:B------:R-:W-:Y:S02]  /*bac0*/  ULDC.64 UR10, c[0x0][0xd08] ;  /* 0x00034200000a7ab9 */ /* 0x000fe40000000a00 */
[----:B------:R-:W-:Y:S01]  /*bad0*/  UISETP.NE.U32.AND UP1, UPT, UR10, URZ, UPT ;  /* 0x0000003f0a00728c */ /* 0x000fe2000bf25070 */
[----:B------:R-:W-:-:S03]  /*bae0*/  IMAD.U32 R3, RZ, RZ, UR7 ;  /* 0x00000007ff037e24 */ /* 0x000fc6000f8e00ff */
[----:B------:R-:W-:Y:S02]  /*baf0*/  UISETP.NE.AND.EX UP1, UPT, UR11, URZ, UPT, UP1 ;  /* 0x0000003f0b00728c */ /* 0x000fe4000bf25310 */
[----:B------:R-:W3:Y:S01]  /*bb00*/  @P2 LDG.E R6, desc[UR38][R2.64] ;  /* 0x0000002602062981 */ /* 0x000ee2000c1e1900 */
        /* <DEDUP_REMOVED lines=8> */
[----:B--2---:R-:W-:Y:S01]  /*bb90*/  ISETP.NE.AND P0, PT, R13, 0x1, PT ;  /* 0x000000010d00780c */ /* 0x004fe20003f05270 */
[----:B------:R-:W-:Y:S01]  /*bba0*/  UMOV UR4, URZ ;  /* 0x0000003f00047c82 */ /* 0x000fe20008000000 */
[----:B------:R-:W-:Y:S01]  /*bbb0*/  USHF.R.S32.HI UR11, URZ, 0x1f, UR12 ;  /* 0x0000001f3f0b7899 */ /* 0x000fe2000801140c */
[----:B------:R-:W-:-:S10]  /*bbc0*/  ISETP.GE.AND P1, PT, R234, 0x80, PT ;  /* 0x00000080ea00780c */ /* 0x000fd40003f26270 */
[----:B------:R-:W2:Y:S01]  /*bbd0*/  @P0 LDC R11, c[0x0][0xcec] ;  /* 0x00033b00ff0b0b82 */ /* 0x000ea20000000800 */
[----:B---3--:R-:W-:-:S13]  /*bbe0*/  @P2 R2UR UR4, R6 ;  /* 0x00000000060422ca */ /* 0x008fda00000e0000 */
[----:B------:R-:W-:Y:S01]  /*bbf0*/  USHF.R.S32.HI UR10, URZ, 0x1f, UR4 ;  /* 0x0000001f3f0a7899 */ /* 0x000fe20008011404 */
[----:B--2-4-:R-:W-:Y:S11]  /*bc00*/  @P3 BRA `(.L_x_14410) ;  /* 0x0000000000103947 */ /* 0x014ff60003800000 */
[----:B------:R-:W-:Y:S05]  /*bc10*/  @!P2 BRA `(.L_x_14410) ;  /* 0x00000000000ca947 */ /* 0x000fea0003800000 */
[----:B------:R-:W2:Y:S04]  /*bc20*/  LDG.E R5, desc[UR38][R2.64] ;  /* 0x0000002602057981 */ /* 0x000ea8000c1e1900 */
[----:B-----5:R-:W2:Y:S02]  /*bc30*/  LDG.E R0, desc[UR38][R2.64+0x4] ;  /* 0x0000042602007981 */ /* 0x020ea4000c1e1900 */
[----:B--2---:R-:W-:-:S07]  /*bc40*/  IMAD.IADD R0, R0, 0x1, -R5 ;  /* 0x0000000100007824 */ /* 0x004fce00078e0a05 */
.L_x_14410:
[----:B------:R-:W-:Y:S01]  /*bc50*/  R2UR UR8, R220 ;  /* 0x00000000dc0872ca */ /* 0x000fe200000e0000 */
[----:B------:R-:W-:Y:S01]  /*bc60*/  BSSY B1, `(.L_x_14411) ;  /* 0x000002f000017945 */ /* 0x000fe20003800000 */
[----:B------:R-:W-:-:S11]  /*bc70*/  R2UR UR7, R222 ;  /* 0x00000000de0772ca */ /* 0x000fd600000e0000 */
[----:B------:R-:W-:Y:S02]  /*bc80*/  USEL UR12, UR8, URZ, !UP0 ;  /* 0x0000003f080c7287 */ /* 0x000fe4000c000000 */
[----:B------:R-:W-:Y:S01]  /*bc90*/  USEL UR13, UR7, URZ, !UP0 ;  /* 0x0000003f070d7287 */ /* 0x000fe2000c000000 */
[----:B------:R-:W-:Y:S11]  /*bca0*/  @P1 BRA `(.L_x_14412) ;  /* 0x0000000000a81947 */ /* 0x000ff60003800000 */
[----:B------:R-:W2:Y:S01]  /*bcb0*/  S2R R3, SR_TID.X ;  /* 0x0000000000037919 */ /* 0x000ea20000002100 */
[----:B------:R-:W3:Y:S01]  /*bcc0*/  LDC R9, c[0x0][0xce8] ;  /* 0x00033a00ff097b82 */ /* 0x000ee20000000800 */
[----:B------:R-:W-:Y:S02]  /*bcd0*/  IMAD.U32 R4, RZ, RZ, UR60 ;  /* 0x0000003cff047e24 */ /* 0x000fe4000f8e00ff */
[----:B---3-5:R-:W-:-:S03]  /*bce0*/  IMAD R2, R0, R9, RZ ;  /* 0x0000000900027224 */ /* 0x028fc600078e02ff */
[----:B--2---:R-:W-:-:S04]  /*bcf0*/  IADD3 R4, R4, -0x80, R3 ;  /* 0xffffff8004047810 */ /* 0x004fc80007ffe003 */
[----:B------:R-:W-:-:S13]  /*bd00*/  ISETP.GE.AND P1, PT, R4, R2, PT ;  /* 0x000000020400720c */ /* 0x000fda0003f26270 */
[----:B------:R-:W-:Y:S05]  /*bd10*/  @P1 BRA `(.L_x_14412) ;  /* 0x00000000008c1947 */ /* 0x000fea0003800000 */
[----:B------:R-:W-:Y:S01]  /*bd20*/  ISETP.NE.AND P1, PT, R9, 0x1, PT ;  /* 0x000000010900780c */ /* 0x000fe20003f25270 */
[----:B------:R-:W-:Y:S01]  /*bd30*/  ULDC.64 UR14, c[0x0][0xc90] ;  /* 0x00032400000e7ab9 */ /* 0x000fe20000000a00 */
[----:B------:R-:W-:Y:S01]  /*bd40*/  R2UR UR16, R221 ;  /* 0x00000000dd1072ca */ /* 0x000fe200000e0000 */
[----:B------:R-:W-:Y:S01]  /*bd50*/  UIMAD UR7, UR11, UR14, URZ ;  /* 0x0000000e0b0772a4 */ /* 0x000fe2000f8e023f */
[----:B------:R-:W-:Y:S01]  /*bd60*/  IMAD.MOV.U32 R2, RZ, RZ, R4 ;  /* 0x000000ffff027224 */ /* 0x000fe200078e0004 */
[----:B------:R-:W-:Y:S01]  /*bd70*/  UMOV UR8, UR4 ;  /* 0x0000000400087c82 */ /* 0x000fe20008000000 */
[----:B------:R-:W-:-:S07]  /*bd80*/  UMOV UR9, UR10 ;  /* 0x0000000a00097c82 */ /* 0x000fce0008000000 */
[----:B------:R-:W2:Y:S02]  /*bd90*/  @P1 LDC R3, c[0x0][0xcec] ;  /* 0x00033b00ff031b82 */ /* 0x000ea40000000800 */
[----:B------:R-:W-:Y:S02]  /*bda0*/  UIMAD.WIDE.U32 UR8, UR16, UR14, UR8 ;  /* 0x0000000e100872a5 */ /* 0x000fe4000f8e0008 */
        /* <DEDUP_REMOVED lines=8> */
[----:B--2---:R-:W-:-:S05]  /*be30*/  @P1 IMAD.HI.U32 R3, R4, R3, RZ ;  /* 0x0000000304031227 */ /* 0x004fca00078e00ff */
[----:B---3--:R-:W-:Y:S01]  /*be40*/  @P1 SHF.R.U32.HI R2, RZ, R6, R3 ;  /* 0x00000006ff021219 */ /* 0x008fe20000011603 */
        /* <DEDUP_REMOVED lines=16> */
.L_x_14412:
[----:B------:R-:W-:Y:S05]  /*bf50*/  BSYNC B1 ;  /* 0x0000000000017941 */ /* 0x000fea0003800000 */
.L_x_14411:
[----:B--2---:R-:W2:Y:S01]  /*bf60*/  @P0 LDC R3, c[0x0][0xcf0] ;  /* 0x00033c00ff030b82 */ /* 0x004ea20000000800 */
[----:B------:R-:W-:Y:S01]  /*bf70*/  ULDC.64 UR14, c[0x0][0xba0] ;  /* 0x0002e800000e7ab9 */ /* 0x000fe20000000a00 */
[----:B------:R-:W-:Y:S01]  /*bf80*/  R2UR UR16, R221 ;  /* 0x00000000dd1072ca */ /* 0x000fe200000e0000 */
[----:B------:R-:W-:Y:S01]  /*bf90*/  UIMAD UR7, UR10, UR14, URZ ;  /* 0x0000000e0a0772a4 */ /* 0x000fe2000f8e023f */
[----:B------:R-:W-:Y:S01]  /*bfa0*/  IMAD R2, R219, 0x20, R223 ;  /* 0x00000020db027824 */ /* 0x000fe200078e02df */
[----:B------:R-:W-:Y:S01]  /*bfb0*/  UIMAD.WIDE.U32 UR8, UR4, UR14, URZ ;  /* 0x0000000e040872a5 */ /* 0x000fe2000f8e003f */
[----:B------:R-:W-:Y:S01]  /*bfc0*/  BSSY B1, `(.L_x_14413) ;  /* 0x0000040000017945 */ /* 0x000fe20003800000 */
[----:B------:R-:W-:Y:S01]  /*bfd0*/  UIMAD UR7, UR4, UR15, UR7 ;  /* 0x0000000f040772a4 */ /* 0x000fe2000f8e0207 */
[----:B------:R-:W-:Y:S02]  /*bfe0*/  VIADD R6, R2, UR60 ;  /* 0x0000003c02067c36 */ /* 0x000fe40008000000 */
        /* <DEDUP_REMOVED lines=10> */
[----:B--2---:R-:W-:Y:S01]  /*c090*/  @P0 SHF.R.U32.HI R5, RZ, R3, R2 ;  /* 0x00000003ff050219 */ /* 0x004fe20000011602 */
        /* <DEDUP_REMOVED lines=27> */
[----:B------:R2:W3:Y:S01]  /*c250*/  SHFL.IDX PT, R9, R4, RZ, 0x181f ;  /* 0x00181fff04097589 */ /* 0x0004e200000e0000 */
[-C--:B------:R-:W-:Y:S01]  /*c260*/  ISETP.GE.AND P1, PT, R0, R13.reuse, PT ;  /* 0x0000000d0000720c */ /* 0x080fe20003f26270 */
[----:B------:R-:W-:Y:S02]  /*c270*/  VIADD R0, R6, 0x40 ;  /* 0x0000004006007836 */ /* 0x000fe40000000000 */
[----:B------:R2:W4:Y:S03]  /*c280*/  SHFL.IDX PT, R3, R5, RZ, 0x181f ;  /* 0x00181fff05037589 */ /* 0x00052600000e0000 */
[----:B------:R-:W-:Y:S01]  /*c290*/  ISETP.GE.AND P0, PT, R0, R13, PT ;  /* 0x0000000d0000720c */ /* 0x000fe20003f06270 */
[----:B------:R-:W-:-:S12]  /*c2a0*/  @P2 BRA `(.L_x_14414) ;  /* 0x0000000000442947 */ /* 0x000fd80003800000 */
        /* <DEDUP_REMOVED lines=17> */
.L_x_14414:
[----:B------:R-:W-:Y:S05]  /*c3c0*/  BSYNC B1 ;  /* 0x0000000000017941 */ /* 0x000fea0003800000 */
.L_x_14413:
[----:B---34-:R3:W4:Y:S01]  /*c3d0*/  SHFL.IDX PT, R3, R5, 0x1, 0x181f ;  /* 0x00381f0005037f89 */ /* 0x01872200000e0000 */
        /* <DEDUP_REMOVED lines=20> */
.L_x_14416:
[----:B------:R-:W-:Y:S05]  /*c520*/  BSYNC B1 ;  /* 0x0000000000017941 */ /* 0x000fea0003800000 */
.L_x_14415:
        /* <DEDUP_REMOVED lines=21> */
.L_x_14418:
[----:B------:R-:W-:Y:S05]  /*c680*/  BSYNC B1 ;  /* 0x0000000000017941 */ /* 0x000fea0003800000 */
.L_x_14417:
[----:B------:R-:W-:Y:S01]  /*c690*/  VIADD R0, R6, 0x60 ;  /* 0x0000006006007836 */ /* 0x000fe20000000000 */
[----:B0-23--:R-:W0:Y:S04]  /*c6a0*/  SHFL.IDX PT, R5, R5, 0x3, 0x181f ;  /* 0x00781f0005057f89 */ /* 0x00de2800000e0000 */
[----:B------:R-:W-:Y:S01]  /*c6b0*/  ISETP.GE.AND P0, PT, R0, R13, PT ;  /* 0x0000000d0000720c */ /* 0x000fe20003f06270 */
[----:B----4-:R2:W3:-:S12]  /*c6c0*/  SHFL.IDX PT, R3, R4, 0x3, 0x181f ;  /* 0x00781f0004037f89 */ /* 0x0104d800000e0000 */
[----:B--2---:R-:W-:Y:S05]  /*c6d0*/  @P0 BRA `(.L_x_14409) ;  /* 0x0000000000440947 */ /* 0x004fea0003800000 */
[----:B------:R-:W-:Y:S02]  /*c6e0*/  ULDC UR4, c[0x0][0xbc8] ;  /* 0x0002f20000047ab9 */ /* 0x000fe40000000800 */
[----:B------:R-:W-:Y:S02]  /*c6f0*/  ISETP.GE.AND P3, PT, R200, UR4, PT ;  /* 0x00000004c8007c0c */ /* 0x000fe4000bf66270 */
[----:B------:R-:W-:Y:S02]  /*c700*/  ISETP.GE.AND P2, PT, R206, UR4, PT ;  /* 0x00000004ce007c0c */ /* 0x000fe4000bf46270 */
[----:B------:R-:W-:Y:S02]  /*c710*/  ISETP.GE.AND P1, PT, R205, UR4, PT ;  /* 0x00000004cd007c0c */ /* 0x000fe4000bf26270 */
[----:B------:R-:W-:-:S07]  /*c720*/  ISETP.GE.AND P0, PT, R218, UR4, PT ;  /* 0x00000004da007c0c */ /* 0x000fce000bf06270 */
[-C--:B---3--:R-:W-:Y:S02]  /*c730*/  @!P3 LEA R8, P6, R200, R3.reuse, 0x1 ;  /* 0x00000003c808b211 */ /* 0x088fe400078c08ff */
[-C--:B------:R-:W-:Y:S02]  /*c740*/  @!P2 LEA R10, P5, R206, R3.reuse, 0x1 ;  /* 0x00000003ce0aa211 */ /* 0x080fe400078a08ff */
[C---:B------:R-:W-:Y:S02]  /*c750*/  @!P1 LEA R12, P4, R205.reuse, R3, 0x1 ;  /* 0x00000003cd0c9211 */ /* 0x040fe400078808ff */
        /* <DEDUP_REMOVED lines=9> */
.L_x_14409:
[----:B------:R-:W-:Y:S05]  /*c7f0*/  BSYNC B0 ;  /* 0x0000000000007941 */ /* 0x000fea0003800000 */
.L_x_14400:
[----:B------:R-:W-:Y:S02]  /*c800*/  ULDC UR4, c[0x0][0xd3c] ;  /* 0x00034f0000047ab9 */ /* 0x000fe40000000800 */
[----:B------:R-:W-:-:S13]  /*c810*/  ISETP.GE.AND P0, PT, R7, UR4, PT ;  /* 0x0000000407007c0c */ /* 0x000fda000bf06270 */
[----:B------:R-:W-:Y:S05]  /*c820*/  @!P0 BRA `(.L_x_14419) ;  /* 0xffffff4400ac8947 */ /* 0x000fea000383ffff */
[----:B------:R-:W-:Y:S05]  /*c830*/  EXIT ;  /* 0x000000000000794d */ /* 0x000fea0003800000 */
.L_x_14363:
        /* <DEDUP_REMOVED lines=18> */
.L_x_14420:
        /* <DEDUP_REMOVED lines=42> */
.L_x_14426:
        /* <DEDUP_REMOVED lines=12> */
.L_x_14425:
[----:B------:R-:W-:Y:S05]  /*ccc0*/  BSYNC B0 ;  /* 0x0000000000007941 */ /* 0x000fea0003800000 */
.L_x_14424:
        /* <DEDUP_REMOVED lines=21> */
.L_x_14422:
        /* <DEDUP_REMOVED lines=20> */
.L_x_14427:
        /* <DEDUP_REMOVED lines=57> */
.L_x_14423:
[----:B------:R-:W-:Y:S02]  /*d2f0*/  IMAD.MOV.U32 R17, RZ, RZ, RZ ;  /* 0x000000ffff117224 */ /* 0x000fe400078e00ff */
[----:B------:R-:W-:Y:S02]  /*d300*/  IMAD.U32 R16, RZ, RZ, UR6 ;  /* 0x00000006ff107e24 */ /* 0x000fe4000f8e00ff */
[----:B------:R-:W-:-:S07]  /*d310*/  IMAD.MOV.U32 R18, RZ, RZ, RZ ;  /* 0x000000ffff127224 */ /* 0x000fce00078e00ff */
.L_x_14428:
[----:B------:R-:W-:-:S13]  /*d320*/  ISETP.NE.AND P0, PT, R0, RZ, PT ;  /* 0x000000ff0000720c */ /* 0x000fda0003f05270 */
[----:B------:R-:W1:Y:S01]  /*d330*/  @!P0 S2R R3, SR_CgaCtaId ;  /* 0x0000000000038919 */ /* 0x000e620000008800 */
[----:B------:R-:W-:-:S04]  /*d340*/  @!P0 MOV R0, 0x400 ;  /* 0x0000040000008802 */ /* 0x000fc80000000f00 */
[----:B-1----:R-:W-:-:S05]  /*d350*/  @!P0 LEA R0, R3, R0, 0x18 ;  /* 0x0000000003008211 */ /* 0x002fca00078ec0ff */
[----:B------:R2:W-:Y:S01]  /*d360*/  @!P0 STS.128 [R0+0x324d0], R16 ;  /* 0x0324d01000008388 */ /* 0x0005e20000000c00 */
[----:B------:R-:W-:Y:S06]  /*d370*/  BAR.ARV 0x5, 0x180 ;  /* 0x0146000000007b1d */ /* 0x000fec0000002000 */
.L_x_14421:
        /* <DEDUP_REMOVED lines=35> */
.L_x_14537:
[----:B-1----:R-:W1:Y:S02]  /*d5b0*/  LDC.64 R2, c[0x0][0xd88] ;  /* 0x00036200ff027b82 */ /* 0x002e640000000a00 */
        /* <DEDUP_REMOVED lines=21> */
[----:B0-----:R-:W-:Y:S01]  /*d710*/  IMAD.MOV.U32 R8, RZ, RZ, RZ ;  /* 0x000000ffff087224 */ /* 0x001fe200078e00ff */
        /* <DEDUP_REMOVED lines=17> */
[----:B---3--:R-:W-:-:S05]  /*d830*/  @P2 IADD3.X R7, R10, UR9, RZ, P3, !PT ;  /* 0x000000090a072c10 */ /* 0x008fca0009ffe4ff */
        /* <DEDUP_REMOVED lines=11> */
[----:B------:R-:W1:Y:S04]  /*d8f0*/  LDG.E R7, desc[UR38][R2.64] ;  /* 0x0000002602077981 */ /* 0x000e68000c1e1900 */
[----:B------:R-:W1:Y:S02]  /*d900*/  LDG.E R2, desc[UR38][R2.64+0x4] ;  /* 0x0000042602027981 */ /* 0x000e64000c1e1900 */
[----:B-1----:R-:W-:-:S05]  /*d910*/  IMAD.IADD R9, R2, 0x1, -R7 ;  /* 0x0000000102097824 */ /* 0x002fca00078e0a07 */
[----:B------:R2:W-:Y:S02]  /*d920*/  STL [R1+0x34], R9 ;  /* 0x0000340901007387 */ /* 0x0005e40000100800 */
.L_x_14430:
[----:B------:R-:W-:Y:S01]  /*d930*/  IMAD.MOV.U32 R2, RZ, RZ, R12 ;  /* 0x000000ffff027224 */ /* 0x000fe200078e000c */
[----:B------:R-:W-:Y:S01]  /*d940*/  ULDC.64 UR4, c[0x0][0xb18] ;  /* 0x0002c60000047ab9 */ /* 0x000fe20000000a00 */
[----:B-----5:R-:W-:Y:S01]  /*d950*/  IMAD.IADD R3, R8, 0x1, R0 ;  /* 0x0000000108037824 */ /* 0x020fe200078e0200 */
[----:B------:R-:W-:Y:S02]  /*d960*/  ISETP.NE.U32.AND P1, PT, RZ, UR4, PT ;  /* 0x00000004ff007c0c */ /* 0x000fe4000bf25070 */
[----:B------:R3:W-:Y:S02]  /*d970*/  STL [R1+0xc], R2 ;  /* 0x00000c0201007387 */ /* 0x0007e40000100800 */
[----:B------:R-:W-:Y:S02]  /*d980*/  ISETP.NE.AND.EX P1, PT, RZ, UR5, PT, P1 ;  /* 0x00000005ff007c0c */ /* 0x000fe4000bf25310 */
[----:B------:R3:W-:Y:S11]  /*d990*/  STL [R1+0x20], R3 ;  /* 0x0000200301007387 */ /* 0x0007f60000100800 */
[----:B---3--:R-:W-:Y:S05]  /*d9a0*/  @!P1 BRA `(.L_x_14431) ;  /* 0x0000000000109947 */ /* 0x008fea0003800000 */
[----:B------:R-:W-:-:S04]  /*d9b0*/  IADD3 R6, P0, R11, UR4, RZ ;  /* 0x000000040b067c10 */ /* 0x000fc8000ff1e0ff */
[----:B------:R-:W-:-:S05]  /*d9c0*/  IADD3.X R7, R10, UR5, RZ, P0, !PT ;  /* 0x000000050a077c10 */ /* 0x000fca00087fe4ff */
[----:B------:R3:W5:Y:S01]  /*d9d0*/  LDG.E R6, desc[UR38][R6.64] ;  /* 0x0000002606067981 */ /* 0x000762000c1e1900 */
[----:B------:R-:W-:Y:S05]  /*d9e0*/  BRA `(.L_x_14432) ;  /* 0x0000000000107947 */ /* 0x000fea0003800000 */
.L_x_14431:
[----:B------:R-:W-:Y:S05]  /*d9f0*/  @!P0 BRA `(.L_x_14432) ;  /* 0x00000000000c8947 */ /* 0x000fea0003800000 */
[----:B------:R-:W3:Y:S04]  /*da00*/  LDG.E R6, desc[UR38][R4.64] ;  /* 0x0000002604067981 */ /* 0x000ee8000c1e1900 */
[----:B------:R-:W3:Y:S02]  /*da10*/  LDG.E R4, desc[UR38][R4.64+0x4] ;  /* 0x0000042604047981 */ /* 0x000ee4000c1e1900 */
[----:B---3--:R-:W-:-:S07]  /*da20*/  IMAD.IADD R6, R4, 0x1, -R6 ;  /* 0x0000000104067824 */ /* 0x008fce00078e0a06 */
.L_x_14432:
[----:B-----5:R-:W-:Y:S01]  /*da30*/  IMAD.IADD R6, R6, 0x1, -R0 ;  /* 0x0000000106067824 */ /* 0x020fe200078e0a00 */
[----:B------:R-:W-:Y:S01]  /*da40*/  BSSY B7, `(.L_x_14433) ;  /* 0x00004ed000077945 */ /* 0x000fe20003800000 */
[----:B------:R-:W4:Y:S02]  /*da50*/  LDC R0, c[0x0][0x448] ;  /* 0x00011200ff007b82 */ /* 0x000f240000000800 */
[----:B----4-:R-:W-:Y:S01]  /*da60*/  ISETP.NE.AND P0, PT, R0, 0x1, PT ;  /* 0x000000010000780c */ /* 0x010fe20003f05270 */
[----:B------:R-:W-:-:S04]  /*da70*/  IMAD.SHL.U32 R0, R17, 0x80, RZ ;  /* 0x0000008011007824 */ /* 0x000fc800078e00ff */
[----:B------:R-:W-:-:S08]  /*da80*/  VIADD R0, R0, 0x7f ;  /* 0x0000007f00007836 */ /* 0x000fd00000000000 */
[----:B------:R-:W4:Y:S08]  /*da90*/  @P0 LDC R2, c[0x0][0x44c] ;  /* 0x00011300ff020b82 */ /* 0x000f300000000800 */
[----:B------:R-:W0:Y:S01]  /*daa0*/  @P0 LDC R3, c[0x0][0x450] ;  /* 0x00011400ff030b82 */ /* 0x000e220000000800 */
[----:B----4-:R-:W-:-:S05]  /*dab0*/  @P0 IMAD.HI.U32 R2, R0, R2, RZ ;  /* 0x0000000200020227 */ /* 0x010fca00078e00ff */
[----:B0-----:R-:W-:Y:S01]  /*dac0*/  @P0 SHF.R.U32.HI R0, RZ, R3, R2 ;  /* 0x00000003ff000219 */ /* 0x001fe20000011602 */
        /* <DEDUP_REMOVED lines=12> */
[----:B0-----:R-:W-:Y:S05]  /*db90*/  @P0 BRA `(.L_x_14434) ;  /* 0x0000000000440947 */ /* 0x001fea0003800000 */
[----:B------:R-:W0:Y:S02]  /*dba0*/  S2R R4, SR_TID.X ;  /* 0x0000000000047919 */ /* 0x000e240000002100 */
[----:B0-----:R-:W-:-:S04]  /*dbb0*/  LOP3.LUT R4, R4, 0x7f, RZ, 0xc0, !PT ;  /* 0x0000007f04047812 */ /* 0x001fc800078ec0ff */
[----:B------:R-:W-:-:S13]  /*dbc0*/  ISETP.NE.AND P0, PT, R4, RZ, PT ;  /* 0x000000ff0400720c */ /* 0x000fda0003f05270 */
[----:B------:R-:W-:Y:S05]  /*dbd0*/  @P0 BRA `(.L_x_14435) ;  /* 0x0000004c004c0947 */ /* 0x000fea0003800000 */
[----:B------:R-:W0:Y:S01]  /*dbe0*/  S2R R3, SR_LANEID ;  /* 0x0000000000037919 */ /* 0x000e220000000000 */
[----:B------:R-:W-:Y:S02]  /*dbf0*/  VOTEU.ANY UR4, UPT, PT ;  /* 0x0000000000047886 */ /* 0x000fe400038e0100 */
[----:B------:R-:W0:Y:S08]  /*dc00*/  FLO.U32 R0, UR4 ;  /* 0x0000000400007d00 */ /* 0x000e3000080e0000 */
[----:B------:R-:W4:Y:S01]  /*dc10*/  POPC R5, UR4 ;  /* 0x0000000400057d09 */ /* 0x000f220008000000 */
[----:B0-----:R-:W-:-:S02]  /*dc20*/  ISETP.EQ.U32.AND P0, PT, R0, R3, PT ;  /* 0x000000030000720c */ /* 0x001fc40003f02070 */
[----:B------:R-:W4:Y:S11]  /*dc30*/  LDC.64 R2, c[0x0][0xd60] ;  /* 0x00035800ff027b82 */ /* 0x000f360000000a00 */
[----:B----4-:R-:W4:Y:S01]  /*dc40*/  @P0 ATOMG.E.ADD.STRONG.GPU PT, R3, desc[UR38][R2.64], R5 ;  /* 0x00000005020309a8 */ /* 0x010f2200081ee1e6 */
[----:B------:R-:W0:Y:S02]  /*dc50*/  S2R R4, SR_LTMASK ;  /* 0x0000000000047919 */ /* 0x000e240000003900 */
[----:B0-----:R-:W-:-:S04]  /*dc60*/  LOP3.LUT R4, R4, UR4, RZ, 0xc0, !PT ;  /* 0x0000000404047c12 */ /* 0x001fc8000f8ec0ff */
[----:B---3--:R-:W0:Y:S01]  /*dc70*/  POPC R7, R4 ;  /* 0x0000000400077309 */ /* 0x008e220000000000 */
[----:B----4-:R-:W0:Y:S02]  /*dc80*/  SHFL.IDX PT, R0, R3, R0, 0x1f ;  /* 0x00001f0003007589 */ /* 0x010e2400000e0000 */
[----:B0-----:R-:W-:Y:S01]  /*dc90*/  IADD3 R16, R0, UR40, R7 ;  /* 0x0000002800107c10 */ /* 0x001fe2000fffe007 */
[----:B------:R-:W-:Y:S06]  /*dca0*/  BRA `(.L_x_14435) ;  /* 0x0000004c00187947 */ /* 0x000fec0003800000 */
.L_x_14434:
        /* <DEDUP_REMOVED lines=13> */
[----:B---3--:R-:W-:-:S02]  /*dd80*/  IMAD.U32 R7, RZ, RZ, UR9 ;  /* 0x00000009ff077e24 */ /* 0x008fc4000f8e00ff */
[----:B------:R-:W-:Y:S02]  /*dd90*/  IMAD.U32 R10, RZ, RZ, UR4 ;  /* 0x00000004ff0a7e24 */ /* 0x000fe4000f8e00ff */
[----:B------:R-:W-:Y:S02]  /*dda0*/  IMAD.U32 R11, RZ, RZ, UR5 ;  /* 0x00000005ff0b7e24 */ /* 0x000fe4000f8e00ff */
[----:B------:R-:W-:Y:S02]  /*ddb0*/  IMAD.MOV.U32 R8, RZ, RZ, 0x70 ;  /* 0x00000070ff087424 */ /* 0x000fe400078e00ff */
[----:B------:R-:W-:Y:S02]  /*ddc0*/  IMAD.MOV.U32 R12, RZ, RZ, 0x1 ;  /* 0x00000001ff0c7424 */ /* 0x000fe400078e00ff */
[----:B------:R-:W-:-:S07]  /*ddd0*/  IMAD.MOV.U32 R13, RZ, RZ, RZ ;  /* 0x000000ffff0d7224 */ /* 0x000fce00078e00ff */
[----:B------:R-:W-:-:S07]  /*dde0*/  LEPC R20, `(.L_x_14437) ;  /* 0x000000001014794e */ /* 0x000fce0000000000 */
[----:B012---:R-:W-:Y:S05]  /*ddf0*/  CALL.ABS.NOINC R2 ;  /* 0x0000000002007343 */ /* 0x007fea0003c00000 */
.L_x_14437:
[----:B------:R-:W-:Y:S05]  /*de00*/  BSYNC B6 ;  /* 0x0000000000067941 */ /* 0x000fea0003800000 */
.L_x_14436:
        /* <DEDUP_REMOVED lines=13> */
[----:B---3--:R-:W-:-:S02]  /*dee0*/  IMAD.U32 R7, RZ, RZ, UR9 ;  /* 0x00000009ff077e24 */ /* 0x008fc4000f8e00ff */
[----:B------:R-:W-:Y:S02]  /*def0*/  IMAD.U32 R10, RZ, RZ, UR4 ;  /* 0x00000004ff0a7e24 */ /* 0x000fe4000f8e00ff */
[----:B------:R-:W-:Y:S02]  /*df00*/  IMAD.U32 R11, RZ, RZ, UR5 ;  /* 0x00000005ff0b7e24 */ /* 0x000fe4000f8e00ff */
[----:B------:R-:W-:Y:S02]  /*df10*/  IMAD.MOV.U32 R8, RZ, RZ, 0x70 ;  /* 0x00000070ff087424 */ /* 0x000fe400078e00ff */
[----:B------:R-:W-:Y:S02]  /*df20*/  IMAD.MOV.U32 R12, RZ, RZ, 0x1 ;  /* 0x00000001ff0c7424 */ /* 0x000fe400078e00ff */
[----:B0-----:R-:W-:-:S07]  /*df30*/  IMAD.MOV.U32 R13, RZ, RZ, RZ ;  /* 0x000000ffff0d7224 */ /* 0x001fce00078e00ff */
[----:B------:R-:W-:-:S07]  /*df40*/  LEPC R20, `(.L_x_14440) ;  /* 0x000000001014794e */ /* 0x000fce0000000000 */
[----:B-12-4-:R-:W-:Y:S05]  /*df50*/  CALL.ABS.NOINC R2 ;  /* 0x0000000002007343 */ /* 0x016fea0003c00000 */
.L_x_14440:
        /* <DEDUP_REMOVED lines=16> */
.L_x_14439:
[----:B------:R-:W-:Y:S05]  /*e060*/  BSYNC B6 ;  /* 0x0000000000067941 */ /* 0x000fea0003800000 */
.L_x_14438:
[----:B------:R-:W4:Y:S01]  /*e070*/  LDL.LU R2, [R1] ;  /* 0x0000000001027983 */ /* 0x000f220000300800 */
[----:B------:R-:W-:-:S03]  /*e080*/  ULDC.64 UR4, c[0x0][0xaf0] ;  /* 0x0002bc0000047ab9 */ /* 0x000fc60000000a00 */
[----:B------:R-:W5:Y:S04]  /*e090*/  LDL.LU R4, [R1+0x1c] ;  /* 0x00001c0001047983 */ /* 0x000f680000300800 */
[----:B---3--:R-:W3:Y:S01]  /*e0a0*/  LDL R7, [R1+0xc] ;  /* 0x00000c0001077983 */ /* 0x008ee20000100800 */
[----:B------:R-:W-:-:S03]  /*e0b0*/  ISETP.NE.U32.AND P0, PT, RZ, UR4, PT ;  /* 0x00000004ff007c0c */ /* 0x000fc6000bf05070 */
[----:B------:R-:W2:Y:S01]  /*e0c0*/  LDL R0, [R1+0x30] ;  /* 0x0000300001007983 */ /* 0x000ea20000100800 */
[----:B------:R-:W-:-:S13]  /*e0d0*/  ISETP.NE.AND.EX P0, PT, RZ, UR5, PT, P0 ;  /* 0x00000005ff007c0c */ /* 0x000fda000bf05300 */
[----:B----4-:R-:W-:-:S04]  /*e0e0*/  @P0 IADD3 R2, P1, R2, UR4, RZ ;  /* 0x0000000402020c10 */ /* 0x010fc8000ff3e0ff */
[----:B-----5:R-:W-:Y:S01]  /*e0f0*/  @P0 IADD3.X R3, R4, UR5, RZ, P1, !PT ;  /* 0x0000000504030c10 */ /* 0x020fe20008ffe4ff */
[----:B------:R-:W-:-:S04]  /*e100*/  ULDC.64 UR4, c[0x0][0xb00] ;  /* 0x0002c00000047ab9 */ /* 0x000fc80000000a00 */
[----:B---3--:R0:W3:Y:S02]  /*e110*/  @P0 LDG.E R7, desc[UR38][R2.64] ;  /* 0x0000002602070981 */ /* 0x0080e4000c1e1900 */
[----:B0-----:R-:W0:Y:S01]  /*e120*/  LDC.64 R2, c[0x0][0x418] ;  /* 0x00010600ff027b82 */ /* 0x001e220000000a00 */
[----:B--2---:R-:W-:Y:S01]  /*e130*/  VIADD R4, R0, 0xffffffff ;  /* 0xffffffff00047836 */ /* 0x004fe20000000000 */
[----:B---3--:R-:W-:Y:S01]  /*e140*/  SHF.R.S32.HI R8, RZ, 0x1f, R7 ;  /* 0x0000001fff087819 */ /* 0x008fe20000011407 */
[----:B------:R2:W-:Y:S04]  /*e150*/  @P0 STL [R1+0xc], R7 ;  /* 0x00000c0701000387 */ /* 0x0005e80000100800 */
[----:B------:R2:W-:Y:S01]  /*e160*/  STL [R1+0x1c], R8 ;  /* 0x00001c0801007387 */ /* 0x0005e20000100800 */
[----:B0-----:R-:W-:Y:S01]  /*e170*/  LOP3.LUT P0, RZ, R2, UR4, RZ, 0xfc, !PT ;  /* 0x0000000402ff7c12 */ /* 0x001fe2000f80fcff */
[----:B------:R-:W-:-:S03]  /*e180*/  UMOV UR4, 0xffffffff ;  /* 0xffffffff00047882 */ /* 0x000fc60000000000 */
[----:B------:R-:W-:-:S04]  /*e190*/  LOP3.LUT P0, RZ, R3, UR5, RZ, 0xfc, P0 ;  /* 0x0000000503ff7c12 */ /* 0x000fc8000800fcff */
[----:B------:R-:W-:Y:S01]  /*e1a0*/  SEL R0, R7, RZ, !P0 ;  /* 0x000000ff07007207 */ /* 0x000fe20004000000 */
[----:B--2---:R-:W-:Y:S08]  /*e1b0*/  BRA.DIV UR4, `(.L_x_14441) ;  /* 0x0000005a04a07947 */ /* 0x004ff0000b800000 */
[----:B------:R-:W0:Y:S02]  /*e1c0*/  S2R R5, SR_TID.X ;  /* 0x0000000000057919 */ /* 0x000e240000002100 */
[----:B0-----:R-:W-:-:S04]  /*e1d0*/  SHF.R.U32.HI R5, RZ, 0x5, R5 ;  /* 0x00000005ff057819 */ /* 0x001fc80000011605 */
[----:B------:R-:W-:-:S05]  /*e1e0*/  LOP3.LUT R5, R5, 0x3, RZ, 0xc0, !PT ;  /* 0x0000000305057812 */ /* 0x000fca00078ec0ff */
[----:B------:R0:W2:Y:S02]  /*e1f0*/  SHFL.IDX PT, R14, R5, RZ, 0x1f ;  /* 0x00001fff050e7589 */ /* 0x0000a400000e0000 */
.L_x_14554:
        /* <DEDUP_REMOVED lines=12> */
.L_x_14557:
[----:B------:R-:W-:Y:S05]  /*e2c0*/  @!P6 BRA `(.L_x_14442) ;  /* 0x000000040014e947 */ /* 0x000fea0003800000 */
[----:B------:R-:W-:-:S04]  /*e2d0*/  ISETP.NE.U32.AND P0, PT, R2, RZ, PT ;  /* 0x000000ff0200720c */ /* 0x000fc80003f05070 */
[----:B------:R-:W-:-:S13]  /*e2e0*/  ISETP.NE.AND.EX P0, PT, R3, RZ, PT, P0 ;  /* 0x000000ff0300720c */ /* 0x000fda0003f05300 */
[----:B------:R-:W-:Y:S05]  /*e2f0*/  @!P0 BRA `(.L_x_14444) ;  /* 0x0000000000548947 */ /* 0x000fea0003800000 */
[----:B------:R-:W2:Y:S01]  /*e300*/  LDC R6, c[0x0][0x43c] ;  /* 0x00010f00ff067b82 */ /* 0x000ea20000000800 */
[----:B-1----:R-:W-:Y:S01]  /*e310*/  IMAD.MOV.U32 R9, RZ, RZ, R4 ;  /* 0x000000ffff097224 */ /* 0x002fe200078e0004 */
        /* <DEDUP_REMOVED lines=19> */
.L_x_14444:
[----:B------:R-:W3:Y:S04]  /*e450*/  LDL R7, [R1+0x4] ;  /* 0x0000040001077983 */ /* 0x000ee80000100800 */
[----:B0-2---:R-:W3:Y:S04]  /*e460*/  LDL R0, [R1+0x8] ;  /* 0x0000080001007983 */ /* 0x005ee80000100800 */
[----:B------:R-:W2:Y:S01]  /*e470*/  LDL R2, [R1+0x18] ;  /* 0x0000180001027983 */ /* 0x000ea20000100800 */
[----:B---3--:R-:W-:Y:S01]  /*e480*/  IMAD R0, R0, 0x8, R7 ;  /* 0x0000000800007824 */ /* 0x008fe200078e0207 */
[----:B--2---:R-:W-:-:S04]  /*e490*/  SHF.L.U32 R2, R2, 0x1f, RZ ;  /* 0x0000001f02027819 */ /* 0x004fc800000006ff */
[----:B------:R-:W0:Y:S02]  /*e4a0*/  SYNCS.PHASECHK.TRANS64.TRYWAIT P0, [R0+URZ+0x32440], R2 ;  /* 0x03244002000075a7 */ /* 0x000e24000800017f */
[----:B0-----:R-:W-:Y:S05]  /*e4b0*/  @!P0 BRA `(.L_x_14445) ;  /* 0x0000005800348947 */ /* 0x001fea0003800000 */
.L_x_14558:
        /* <DEDUP_REMOVED lines=11> */
.L_x_14446:
        /* <DEDUP_REMOVED lines=27> */
.L_x_14442:
        /* <DEDUP_REMOVED lines=37> */
.L_x_14448:
[----:B------:R-:W-:Y:S05]  /*e970*/  BSYNC B6 ;  /* 0x0000000000067941 */ /* 0x000fea0003800000 */
.L_x_14447:
[----:B------:R-:W3:Y:S01]  /*e980*/  LDL R4, [R1+0x40] ;  /* 0x0000400001047983 */ /* 0x000ee20000100800 */
[----:B------:R-:W0:Y:S01]  /*e990*/  LDC R7, c[0x0][0x448] ;  /* 0x00011200ff077b82 */ /* 0x000e220000000800 */
[----:B------:R-:W-:Y:S01]  /*e9a0*/  ULDC.64 UR4, c[0x0][0x298] ;  /* 0x0000a60000047ab9 */ /* 0x000fe20000000a00 */
[----:B------:R-:W-:Y:S01]  /*e9b0*/  ULDC.64 UR6, c[0x0][0x280] ;  /* 0x0000a00000067ab9 */ /* 0x000fe20000000a00 */
[----:B------:R-:W4:Y:S04]  /*e9c0*/  LDL R10, [R1+0x28] ;  /* 0x00002800010a7983 */ /* 0x000f280000100800 */
[----:B-1----:R-:W4:Y:S01]  /*e9d0*/  LDL R9, [R1+0x4c] ;  /* 0x00004c0001097983 */ /* 0x002f220000100800 */
[----:B--2---:R-:W1:Y:S01]  /*e9e0*/  S2R R2, SR_TID.X ;  /* 0x0000000000027919 */ /* 0x004e620000002100 */
[----:B------:R-:W2:Y:S02]  /*e9f0*/  S2R R0, SR_TID.X ;  /* 0x0000000000007919 */ /* 0x000ea40000002100 */
[----:B------:R-:W4:Y:S04]  /*ea00*/  LDL R8, [R1+0x50] ;  /* 0x0000500001087983 */ /* 0x000f280000100800 */
[----:B------:R-:W4:Y:S01]  /*ea10*/  LDL R6, [R1+0x38] ;  /* 0x0000380001067983 */ /* 0x000f220000100800 */
[----:B0-----:R-:W-:-:S13]  /*ea20*/  ISETP.NE.AND P0, PT, R7, 0x1, PT ;  /* 0x000000010700780c */ /* 0x001fda0003f05270 */
[----:B------:R-:W0:Y:S01]  /*ea30*/  @P0 LDC R3, c[0x0][0x450] ;  /* 0x00011400ff030b82 */ /* 0x000e220000000800 */
[----:B-1----:R-:W-:-:S04]  /*ea40*/  LOP3.LUT R2, R2, 0x7f, RZ, 0xc0, !PT ;  /* 0x0000007f02027812 */ /* 0x002fc800078ec0ff */
[----:B------:R-:W-:Y:S01]  /*ea50*/  SHF.R.U32.HI R2, RZ, 0x3, R2 ;  /* 0x00000003ff027819 */ /* 0x000fe20000011602 */
[----:B--2---:R-:W-:-:S05]  /*ea60*/  IMAD.SHL.U32 R0, R0, 0x10, RZ ;  /* 0x0000001000007824 */ /* 0x004fca00078e00ff */
        /* <DEDUP_REMOVED lines=49> */
[----:B------:R-:W0:Y:S01]  /*ed80*/  SHFL.IDX PT, R5, R3, RZ, 0x181f ;  /* 0x00181fff03057589 */ /* 0x000e2200000e0000 */
[----:B------:R-:W-:-:S03]  /*ed90*/  VIADD R8, R17, 0x10 ;  /* 0x0000001011087836 */ /* 0x000fc60000000000 */
[----:B------:R-:W-:Y:S04]  /*eda0*/  SHFL.IDX PT, R6, R3, 0x1, 0x181f ;  /* 0x00381f0003067f89 */ /* 0x000fe800000e0000 */
[----:B------:R1:W-:Y:S01]  /*edb0*/  STL [R1+0x3c], R8 ;  /* 0x00003c0801007387 */ /* 0x0003e20000100800 */
[----:B--2---:R-:W-:-:S03]  /*edc0*/  IMAD R2, R4, R7, RZ ;  /* 0x0000000704027224 */ /* 0x004fc600078e02ff */
[----:B------:R-:W2:Y:S02]  /*edd0*/  SHFL.IDX PT, R4, R0, RZ, 0x181f ;  /* 0x00181fff00047589 */ /* 0x000ea400000e0000 */
[CC--:B------:R-:W-:Y:S02]  /*ede0*/  ISETP.GE.AND P1, PT, R17.reuse, R2.reuse, PT ;  /* 0x000000021100720c */ /* 0x0c0fe40003f26270 */
[----:B------:R-:W3:Y:S01]  /*edf0*/  SHFL.IDX PT, R7, R0, 0x1, 0x181f ;  /* 0x00381f0000077f89 */ /* 0x000ee200000e0000 */
[----:B------:R-:W-:Y:S01]  /*ee00*/  ISETP.GE.AND P2, PT, R8, R2, PT ;  /* 0x000000020800720c */ /* 0x000fe20003f46270 */
[----:B-1----:R-:W-:-:S05]  /*ee10*/  VIADD R8, R17, 0x20 ;  /* 0x0000002011087836 */ /* 0x002fca0000000000 */
[----:B------:R-:W-:Y:S04]  /*ee20*/  STL [R1+0x48], R8 ;  /* 0x0000480801007387 */ /* 0x000fe80000100800 */
[----:B0-----:R-:W-:-:S05]  /*ee30*/  @!P1 LEA R5, P3, R10, R5, 0x1 ;  /* 0x000000050a059211 */ /* 0x001fca00078608ff */
[----:B--2---:R-:W-:-:S05]  /*ee40*/  @!P1 IMAD.X R4, RZ, RZ, R4, P3 ;  /* 0x000000ffff049224 */ /* 0x004fca00018e0604 */
[----:B------:R-:W-:-:S04]  /*ee50*/  @!P1 LOP3.LUT R5, R5, R4, RZ, 0x3c, !PT ;  /* 0x0000000405059212 */ /* 0x000fc800078e3cff */
[----:B------:R-:W-:-:S04]  /*ee60*/  @!P1 LOP3.LUT R4, R5, R4, RZ, 0x3c, !PT ;  /* 0x0000000405049212 */ /* 0x000fc800078e3cff */
[----:B------:R-:W-:-:S05]  /*ee70*/  @!P1 LOP3.LUT R5, R5, R4, RZ, 0x3c, !PT ;  /* 0x0000000405059212 */ /* 0x000fca00078e3cff */
[----:B-----5:R0:W-:Y:S02]  /*ee80*/  @!P1 LDGSTS.E.BYPASS.LTC128B.128 [R9+0x18400], desc[UR38][R4.64], !P0 ;  /* 0x1840000004099fae */ /* 0x0201e4000c101d66 */
[----:B0-----:R-:W-:Y:S02]  /*ee90*/  @!P2 LEA R5, P1, R10, R6, 0x1 ;  /* 0x000000060a05a211 */ /* 0x001fe400078208ff */
        /* <DEDUP_REMOVED lines=60> */
.L_x_14575:
[----:B------:R2:W5:Y:S01]  /*f260*/  LDL R8, [R1+0x4] ;  /* 0x0000040001087983 */ /* 0x0005620000100800 */
[----:B01----:R-:W-:-:S05]  /*f270*/  VIADD R4, R17, 0x70 ;  /* 0x0000007011047836 */ /* 0x003fca0000000000 */
        /* <DEDUP_REMOVED lines=10> */
.L_x_14450:
[----:B--2---:R-:W2:Y:S01]  /*f320*/  LDL R2, [R1+0x4] ;  /* 0x0000040001027983 */ /* 0x004ea20000100800 */
        /* <DEDUP_REMOVED lines=37> */
.L_x_14452:
[----:B------:R-:W-:Y:S05]  /*f580*/  BSYNC B6 ;  /* 0x0000000000067941 */ /* 0x000fea0003800000 */
.L_x_14451:
        /* <DEDUP_REMOVED lines=134> */
.L_x_14593:
        /* <DEDUP_REMOVED lines=14> */
.L_x_14455:
[----:B------:R-:W-:Y:S05]  /*fed0*/  BSYNC B0 ;  /* 0x0000000000007941 */ /* 0x000fea0003800000 */
.L_x_14454:
[----:B------:R3:W5:Y:S01]  /*fee0*/  LDL R7, [R1+0x4] ;  /* 0x0000040001077983 */ /* 0x0007620000100800 */
[----:B------:R-:W-:Y:S01]  /*fef0*/  PLOP3.LUT P0, PT, PT, PT, PT, 0x80, 0x0 ;  /* 0x000000000000781c */ /* 0x000fe20003f0f070 */
[----:B------:R-:W-:-:S12]  /*ff00*/  NOP ;  /* 0x0000000000007918 */ /* 0x000fd80000000000 */
.L_x_14456:
        /* <DEDUP_REMOVED lines=19> */
.L_x_14594:
[----:B------:R-:W-:Y:S05]  /*10040*/  BSYNC B0 ;  /* 0x0000000000007941 */ /* 0x000fea0003800000 */
.L_x_14457:
        /* <DEDUP_REMOVED lines=16> */
.L_x_14595:
[----:B------:R-:W-:Y:S05]  /*10150*/  BSYNC B1 ;  /* 0x0000000000017941 */ /* 0x000fea0003800000 */
.L_x_14461:
        /* <DEDUP_REMOVED lines=9> */
.L_x_14464:
[----:B------:R-:W-:Y:S05]  /*101f0*/  BSYNC B1 ;  /* 0x0000000000017941 */ /* 0x000fea0003800000 */
.L_x_14463:
        /* <DEDUP_REMOVED lines=14> */
.L_x_14465:
        /* <DEDUP_REMOVED lines=16> */
.L_x_14466:
        /* <DEDUP_REMOVED lines=16> */
.L_x_14467:
        /* <DEDUP_REMOVED lines=16> */
.L_x_14468:
        /* <DEDUP_REMOVED lines=11> */
.L_x_14460:
[----:B------:R-:W-:Y:S05]  /*10690*/  BSYNC B0 ;  /* 0x0000000000007941 */ /* 0x000fea0003800000 */
.L_x_14459:
[----:B------:R-:W4:Y:S01]  /*106a0*/  LDL R4, [R1+0x30] ;  /* 0x0000300001047983 */ /* 0x000f220000100800 */
[----:B------:R-:W-:Y:S01]  /*106b0*/  BSSY B0, `(.L_x_14469) ;  /* 0x000020a000007945 */ /* 0x000fe20003800000 */
[----:B----4-:R-:W-:-:S13]  /*106c0*/  ISETP.GE.AND P0, PT, R4, 0x2, PT ;  /* 0x000000020400780c */ /* 0x010fda0003f06270 */
[----:B------:R-:W-:Y:S05]  /*106d0*/  @!P0 BRA `(.L_x_14470) ;  /* 0x00000020001c8947 */ /* 0x000fea0003800000 */
[C---:B------:R-:W-:Y:S01]  /*106e0*/  LOP3.LUT R0, R4.reuse, 0x1, RZ, 0xc0, !PT ;  /* 0x0000000104007812 */ /* 0x040fe200078ec0ff */
[----:B------:R-:W-:Y:S01]  /*106f0*/  VIADD R4, R4, 0xfffffffe ;  /* 0xfffffffe04047836 */ /* 0x000fe20000000000 */
[----:B------:R-:W-:Y:S02]  /*10700*/  BSSY B2, `(.L_x_14471) ;  /* 0x00000b0000027945 */ /* 0x000fe40003800000 */
[----:B------:R-:W-:Y:S01]  /*10710*/  ISETP.NE.U32.AND P0, PT, R0, 0x1, PT ;  /* 0x000000010000780c */ /* 0x000fe20003f05070 */
[----:B------:R-:W-:-:S12]  /*10720*/  IMAD.MOV.U32 R0, RZ, RZ, R4 ;  /* 0x000000ffff007224 */ /* 0x000fd800078e0004 */
[----:B------:R-:W-:Y:S05]  /*10730*/  @!P0 BRA `(.L_x_14472) ;  /* 0x0000000800b08947 */ /* 0x000fea0003800000 */
[----:B--2---:R-:W2:Y:S04]  /*10740*/  LDL R6, [R1+0x14] ;  /* 0x0000140001067983 */ /* 0x004ea80000100800 */
[----:B------:R-:W4:Y:S04]  /*10750*/  LDL.LU R5, [R1+0x8] ;  /* 0x0000080001057983 */ /* 0x000f280000300800 */
[----:B------:R-:W3:Y:S01]  /*10760*/  LDL.LU R8, [R1+0x18] ;  /* 0x0000180001087983 */ /* 0x000ee20000300800 */
        /* <DEDUP_REMOVED lines=15> */
[----:B-----5:R-:W2:Y:S01]  /*10860*/  LDL R7, [R1+0x1c] ;  /* 0x00001c0001077983 */ /* 0x020ea20000100800 */
        /* <DEDUP_REMOVED lines=19> */
.L_x_14475:
        /* <DEDUP_REMOVED lines=9> */
.L_x_14596:
[----:B------:R-:W-:Y:S05]  /*10a30*/  BSYNC B3 ;  /* 0x0000000000037941 */ /* 0x000fea0003800000 */
.L_x_14476:
        /* <DEDUP_REMOVED lines=9> */
.L_x_14479:
[----:B------:R-:W-:Y:S05]  /*10ad0*/  BSYNC B3 ;  /* 0x0000000000037941 */ /* 0x000fea0003800000 */
.L_x_14478:
[----:B-----5:R-:W2:Y:S04]  /*10ae0*/  LDL R7, [R1+0x4] ;  /* 0x0000040001077983 */ /* 0x020ea80000100800 */
        /* <DEDUP_REMOVED lines=13> */
.L_x_14480:
        /* <DEDUP_REMOVED lines=14> */
.L_x_14597:
[----:B------:R-:W-:Y:S05]  /*10ca0*/  BSYNC B3 ;  /* 0x0000000000037941 */ /* 0x000fea0003800000 */
.L_x_14481:
        /* <DEDUP_REMOVED lines=11> */
.L_x_14484:
[----:B------:R-:W-:Y:S05]  /*10d60*/  BSYNC B3 ;  /* 0x0000000000037941 */ /* 0x000fea0003800000 */
.L_x_14483:
        /* <DEDUP_REMOVED lines=11> */
.L_x_14485:
        /* <DEDUP_REMOVED lines=16> */
.L_x_14486:
        /* <DEDUP_REMOVED lines=16> */
.L_x_14487:
        /* <DEDUP_REMOVED lines=16> */
.L_x_14488:
        /* <DEDUP_REMOVED lines=11> */
.L_x_14474:
[----:B------:R-:W-:Y:S05]  /*111d0*/  BSYNC B1 ;  /* 0x0000000000017941 */ /* 0x000fea0003800000 */
.L_x_14473:
[----:B------:R-:W2:Y:S02]  /*111e0*/  LDL.LU R5, [R1+0x30] ;  /* 0x0000300001057983 */ /* 0x000ea40000300800 */
[----:B--2---:R-:W-:-:S07]  /*111f0*/  VIADD R0, R5, 0xfffffffd ;  /* 0xfffffffd05007836 */ /* 0x004fce0000000000 */
.L_x_14472:
[----:B------:R-:W-:Y:S05]  /*11200*/  BSYNC B2 ;  /* 0x0000000000027941 */ /* 0x000fea0003800000 */
.L_x_14471:
[----:B------:R-:W-:-:S13]  /*11210*/  ISETP.NE.AND P0, PT, R4, RZ, PT ;  /* 0x000000ff0400720c */ /* 0x000fda0003f05270 */
[----:B------:R-:W-:Y:S05]  /*11220*/  @!P0 BRA `(.L_x_14470) ;  /* 0x0000001400488947 */ /* 0x000fea0003800000 */
.L_x_14521:
[----:B------:R-:W4:Y:S04]  /*11230*/  LDL R4, [R1+0x14] ;  /* 0x0000140001047983 */ /* 0x000f280000100800 */
[----:B------:R-:W2:Y:S04]  /*11240*/  LDL.LU R3, [R1+0x8] ;  /* 0x0000080001037983 */ /* 0x000ea80000300800 */
[----:B------:R-:W3:Y:S01]  /*11250*/  LDL.LU R2, [R1+0x18] ;  /* 0x0000180001027983 */ /* 0x000ee20000300800 */
[----:B------:R-:W-:Y:S05]  /*11260*/  YIELD ;  /* 0x0000000000007946 */ /* 0x000fea0003800000 */
        /* <DEDUP_REMOVED lines=33> */
.L_x_14491:
        /* <DEDUP_REMOVED lines=9> */
.L_x_14598:
[----:B------:R-:W-:Y:S05]  /*11510*/  BSYNC B2 ;  /* 0x0000000000027941 */ /* 0x000fea0003800000 */
.L_x_14492:
        /* <DEDUP_REMOVED lines=9> */
.L_x_14495:
[----:B------:R-:W-:Y:S05]  /*115b0*/  BSYNC B2 ;  /* 0x0000000000027941 */ /* 0x000fea0003800000 */
.L_x_14494:
        /* <DEDUP_REMOVED lines=13> */
.L_x_14496:
        /* <DEDUP_REMOVED lines=14> */
.L_x_14599:
[----:B------:R-:W-:Y:S05]  /*11770*/  BSYNC B2 ;  /* 0x0000000000027941 */ /* 0x000fea0003800000 */
.L_x_14497:
        /* <DEDUP_REMOVED lines=11> */
.L_x_14500:
[----:B------:R-:W-:Y:S05]  /*11830*/  BSYNC B2 ;  /* 0x0000000000027941 */ /* 0x000fea0003800000 */
.L_x_14499:
        /* <DEDUP_REMOVED lines=10> */
.L_x_14501:
        /* <DEDUP_REMOVED lines=16> */
.L_x_14502:
        /* <DEDUP_REMOVED lines=16> */
.L_x_14503:
        /* <DEDUP_REMOVED lines=16> */
.L_x_14504:
        /* <DEDUP_REMOVED lines=11> */
.L_x_14490:
[----:B------:R-:W-:Y:S05]  /*11c90*/  BSYNC B1 ;  /* 0x0000000000017941 */ /* 0x000fea0003800000 */
.L_x_14489:
[----:B------:R-:W2:Y:S01]  /*11ca0*/  LDL R2, [R1+0x14] ;  /* 0x0000140001027983 */ /* 0x000ea20000100800 */
[----:B------:R-:W-:Y:S01]  /*11cb0*/  VIADD R7, R7, 0x1 ;  /* 0x0000000107077836 */ /* 0x000fe20000000000 */
[----:B------:R-:W-:Y:S04]  /*11cc0*/  BSSY B1, `(.L_x_14505) ;  /* 0x00000a5000017945 */ /* 0x000fe80003800000 */
[----:B------:R-:W-:-:S04]  /*11cd0*/  ISETP.NE.AND P0, PT, R7, 0x2, PT ;  /* 0x000000020700780c */ /* 0x000fc80003f05270 */
[----:B0-----:R-:W-:Y:S02]  /*11ce0*/  SEL R9, R7, RZ, P0 ;  /* 0x000000ff07097207 */ /* 0x001fe40000000000 */
        /* <DEDUP_REMOVED lines=31> */
.L_x_14507:
        /* <DEDUP_REMOVED lines=9> */
.L_x_14600:
[----:B------:R-:W-:Y:S05]  /*11f70*/  BSYNC B2 ;  /* 0x0000000000027941 */ /* 0x000fea0003800000 */
.L_x_14508:
        /* <DEDUP_REMOVED lines=9> */
.L_x_14511:
[----:B------:R-:W-:Y:S05]  /*12010*/  BSYNC B2 ;  /* 0x0000000000027941 */ /* 0x000fea0003800000 */
.L_x_14510:
        /* <DEDUP_REMOVED lines=14> */
.L_x_14512:
        /* <DEDUP_REMOVED lines=14> */
.L_x_14601:
[----:B------:R-:W-:Y:S05]  /*121e0*/  BSYNC B2 ;  /* 0x0000000000027941 */ /* 0x000fea0003800000 */
.L_x_14513:
        /* <DEDUP_REMOVED lines=11> */
.L_x_14516:
[----:B------:R-:W-:Y:S05]  /*122a0*/  BSYNC B2 ;  /* 0x0000000000027941 */ /* 0x000fea0003800000 */
.L_x_14515:
        /* <DEDUP_REMOVED lines=11> */
.L_x_14517:
        /* <DEDUP_REMOVED lines=16> */
.L_x_14518:
        /* <DEDUP_REMOVED lines=16> */
.L_x_14519:
        /* <DEDUP_REMOVED lines=16> */
.L_x_14520:
        /* <DEDUP_REMOVED lines=11> */
.L_x_14506:
[----:B------:R-:W-:Y:S05]  /*12710*/  BSYNC B1 ;  /* 0x0000000000017941 */ /* 0x000fea0003800000 */
.L_x_14505:
[C---:B------:R-:W-:Y:S01]  /*12720*/  ISETP.GT.AND P0, PT, R0.reuse, 0x1, PT ;  /* 0x000000010000780c */ /* 0x040fe20003f04270 */
[----:B------:R-:W-:-:S12]  /*12730*/  VIADD R0, R0, 0xfffffffe ;  /* 0xfffffffe00007836 */ /* 0x000fd80000000000 */
[----:B------:R-:W-:Y:S05]  /*12740*/  @P0 BRA `(.L_x_14521) ;  /* 0xffffffe800b80947 */ /* 0x000fea000383ffff */
.L_x_14470:
[----:B------:R-:W-:Y:S05]  /*12750*/  BSYNC B0 ;  /* 0x0000000000007941 */ /* 0x000fea0003800000 */
.L_x_14469:
        /* <DEDUP_REMOVED lines=21> */
[----:B-----5:R-:W1:Y:S01]  /*128b0*/  POPC R7, R6 ;  /* 0x0000000600077309 */ /* 0x020e620000000000 */
[----:B--2---:R-:W1:Y:S02]  /*128c0*/  SHFL.IDX PT, R4, R3, R4, 0x1f ;  /* 0x00001f0403047589 */ /* 0x004e6400000e0000 */
[----:B-1----:R-:W-:-:S07]  /*128d0*/  IADD3 R16, R4, UR40, R7 ;  /* 0x0000002804107c10 */ /* 0x002fce000fffe007 */
.L_x_14523:
[----:B------:R-:W-:Y:S05]  /*128e0*/  BSYNC B0 ;  /* 0x0000000000007941 */ /* 0x000fea0003800000 */
.L_x_14522:
[----:B------:R-:W-:-:S05]  /*128f0*/  SEL R0, R0, RZ, P0 ;  /* 0x000000ff00007207 */ /* 0x000fca0000000000 */
[----:B------:R2:W-:Y:S02]  /*12900*/  STL [R1+0x8], R0 ;  /* 0x0000080001007387 */ /* 0x0005e40000100800 */
.L_x_14435:
[----:B------:R-:W-:Y:S05]  /*12910*/  BSYNC B7 ;  /* 0x0000000000077941 */ /* 0x000fea0003800000 */
.L_x_14433:
        /* <DEDUP_REMOVED lines=13> */
.L_x_14524:
        /* <DEDUP_REMOVED lines=36> */
.L_x_14611:
[----:B------:R-:W-:Y:S02]  /*12c30*/  ULDC UR4, c[0x0][0xd38] ;  /* 0x00034e0000047ab9 */ /* 0x000fe40000000800 */
[----:B------:R-:W-:-:S04]  /*12c40*/  IMAD.U32 R4, RZ, RZ, UR4 ;  /* 0x00000004ff047e24 */ /* 0x000fc8000f8e00ff */
[----:B--2---:R-:W-:-:S04]  /*12c50*/  IMAD R16, R16, R4, RZ ;  /* 0x0000000410107224 */ /* 0x004fc800078e02ff */
[----:B------:R-:W-:-:S05]  /*12c60*/  IMAD.IADD R5, R5, 0x1, R16 ;  /* 0x0000000105057824 */ /* 0x000fca00078e0210 */
[----:B------:R-:W-:-:S13]  /*12c70*/  ISETP.GT.AND P6, PT, R5, R0, PT ;  /* 0x000000000500720c */ /* 0x000fda0003fc4270 */
[----:B------:R-:W-:Y:S05]  /*12c80*/  @P6 BRA `(.L_x_14527) ;  /* 0x00000000009c6947 */ /* 0x000fea0003800000 */
.L_x_14532:
        /* <DEDUP_REMOVED lines=14> */
.L_x_14530:
[----:B------:R-:W-:Y:S05]  /*12d70*/  BSYNC B0 ;  /* 0x0000000000007941 */ /* 0x000fea0003800000 */
.L_x_14529:
[----:B------:R-:W-:-:S03]  /*12d80*/  UMOV UR4, 0xffffffff ;  /* 0xffffffff00047882 */ /* 0x000fc60000000000 */
[----:B------:R-:W-:Y:S05]  /*12d90*/  BRA.DIV UR4, `(.L_x_14531) ;  /* 0x0000003204007947 */ /* 0x000fea000b800000 */
[----:B-----5:R-:W1:Y:S02]  /*12da0*/  SHFL.UP PT, R14, R2, 0x1, RZ ;  /* 0x04200000020e7989 */ /* 0x020e6400000e00ff */
        /* <DEDUP_REMOVED lines=15> */
.L_x_14619:
[----:B------:R-:W-:Y:S02]  /*12ea0*/  ULDC UR4, c[0x0][0xd38] ;  /* 0x00034e0000047ab9 */ /* 0x000fe40000000800 */
[----:B------:R-:W-:-:S04]  /*12eb0*/  IMAD.U32 R4, RZ, RZ, UR4 ;  /* 0x00000004ff047e24 */ /* 0x000fc8000f8e00ff */
[----:B--2---:R-:W-:-:S04]  /*12ec0*/  IMAD R16, R16, R4, RZ ;  /* 0x0000000410107224 */ /* 0x004fc800078e02ff */
[----:B------:R-:W-:-:S05]  /*12ed0*/  IMAD.IADD R5, R16, 0x1, R5 ;  /* 0x0000000110057824 */ /* 0x000fca00078e0205 */
[----:B------:R-:W-:-:S13]  /*12ee0*/  ISETP.GT.AND P6, PT, R5, R0, PT ;  /* 0x000000000500720c */ /* 0x000fda0003fc4270 */
[----:B------:R-:W-:Y:S05]  /*12ef0*/  @!P6 BRA `(.L_x_14532) ;  /* 0xfffffffc0064e947 */ /* 0x000fea000383ffff */
.L_x_14527:
[----:B------:R-:W-:Y:S01]  /*12f00*/  IMAD.IADD R16, R5, 0x1, -R16 ;  /* 0x0000000105107824 */ /* 0x000fe200078e0a10 */
[----:B------:R-:W-:-:S03]  /*12f10*/  UMOV UR4, 0xffffffff ;  /* 0xffffffff00047882 */ /* 0x000fc60000000000 */
[----:B------:R-:W-:-:S05]  /*12f20*/  IMAD R5, R3, R4, R16 ;  /* 0x0000000403057224 */ /* 0x000fca00078e0210 */
[----:B------:R-:W-:Y:S01]  /*12f30*/  ISETP.GT.AND P6, PT, R5, R0, PT ;  /* 0x000000000500720c */ /* 0x000fe20003fc4270 */
[----:B------:R-:W-:-:S12]  /*12f40*/  BRA.DIV UR4, `(.L_x_14533) ;  /* 0x0000003204687947 */ /* 0x000fd8000b800000 */
[----:B------:R-:W-:-:S04]  /*12f50*/  VOTE.ANY R5, PT, !P6 ;  /* 0x0000000000057806 */ /* 0x000fc800070e0100 */
[----:B------:R-:W2:Y:S02]  /*12f60*/  POPC R6, R5 ;  /* 0x0000000500067309 */ /* 0x000ea40000000000 */
[----:B--2---:R2:W4:Y:S02]  /*12f70*/  SHFL.IDX PT, R17, R2, R6, 0x1f ;  /* 0x00001f0602117589 */ /* 0x00452400000e0000 */
.L_x_14623:
[----:B------:R-:W-:Y:S01]  /*12f80*/  ISETP.NE.AND P0, PT, R5, RZ, PT ;  /* 0x000000ff0500720c */ /* 0x000fe20003f05270 */
[----:B------:R-:W-:-:S12]  /*12f90*/  IMAD.MOV.U32 R5, RZ, RZ, RZ ;  /* 0x000000ffff057224 */ /* 0x000fd800078e00ff */
[----:B------:R-:W-:Y:S05]  /*12fa0*/  @!P0 BRA `(.L_x_14534) ;  /* 0x0000000000148947 */ /* 0x000fea0003800000 */
[----:B------:R-:W-:Y:S01]  /*12fb0*/  UMOV UR4, 0xffffffff ;  /* 0xffffffff00047882 */ /* 0x000fe20000000000 */
[----:B------:R-:W-:Y:S02]  /*12fc0*/  VIADD R12, R6, 0xffffffff ;  /* 0xffffffff060c7836 */ /* 0x000fe40000000000 */
[----:B------:R-:W-:Y:S05]  /*12fd0*/  BRA.DIV UR4, `(.L_x_14535) ;  /* 0x00000032048c7947 */ /* 0x000fea000b800000 */
[----:B-1----:R1:W0:Y:S02]  /*12fe0*/  SHFL.IDX PT, R3, R3, R12, 0x1f ;  /* 0x00001f0c03037589 */ /* 0x00222400000e0000 */
.L_x_14626:
[----:B0-----:R-:W-:-:S07]  /*12ff0*/  IMAD.MOV.U32 R5, RZ, RZ, R3 ;  /* 0x000000ffff057224 */ /* 0x001fce00078e0003 */
.L_x_14534:
[----:B-12---:R-:W1:Y:S01]  /*13000*/  LDC.64 R2, c[0x0][0xd90] ;  /* 0x00036400ff027b82 */ /* 0x006e620000000a00 */
[----:B------:R-:W-:-:S04]  /*13010*/  IMAD.IADD R19, R6, 0x1, R19 ;  /* 0x0000000106137824 */ /* 0x000fc800078e0213 */
[----:B-1----:R-:W-:-:S05]  /*13020*/  IMAD.WIDE R2, R19, 0x4, R2 ;  /* 0x0000000413027825 */ /* 0x002fca00078e0202 */
[----:B---3-5:R-:W4:Y:S01]  /*13030*/  LDG.E R7, desc[UR38][R2.64] ;  /* 0x0000002602077981 */ /* 0x028f22000c1e1900 */
        /* <DEDUP_REMOVED lines=62> */
.L_x_14528:
[----:B------:R-:W-:Y:S01]  /*13420*/  UMOV UR4, URZ ;  /* 0x0000003f00047c82 */ /* 0x000fe20008000000 */
[----:B------:R-:W-:Y:S01]  /*13430*/  UMOV UR5, URZ ;  /* 0x0000003f00057c82 */ /* 0x000fe20008000000 */
[----:B------:R-:W-:Y:S01]  /*13440*/  ULDC UR6, c[0x0][0xd3c] ;  /* 0x00034f0000067ab9 */ /* 0x000fe20000000800 */
[----:B------:R-:W-:Y:S02]  /*13450*/  IMAD.MOV.U32 R16, RZ, RZ, R0 ;  /* 0x000000ffff107224 */ /* 0x000fe400078e0000 */
[----:B------:R-:W-:Y:S02]  /*13460*/  IMAD.U32 R17, RZ, RZ, UR4 ;  /* 0x00000004ff117e24 */ /* 0x000fe4000f8e00ff */
[----:B------:R-:W-:Y:S02]  /*13470*/  IMAD.U32 R18, RZ, RZ, UR5 ;  /* 0x00000005ff127e24 */ /* 0x000fe4000f8e00ff */
[----:B------:R-:W-:-:S07]  /*13480*/  IMAD.U32 R19, RZ, RZ, UR6 ;  /* 0x00000006ff137e24 */ /* 0x000fce000f8e00ff */
.L_x_14536:
[----:B------:R1:W2:Y:S01]  /*13490*/  LDL R3, [R1+0x4] ;  /* 0x0000040001037983 */ /* 0x0002a20000100800 */
[----:B------:R-:W4:Y:S01]  /*134a0*/  S2R R0, SR_TID.X ;  /* 0x0000000000007919 */ /* 0x000f220000002100 */
[----:B------:R-:W-:Y:S05]  /*134b0*/  WARPSYNC.ALL ;  /* 0x0000000000007948 */ /* 0x000fea0003800000 */
[----:B----4-:R-:W-:Y:S01]  /*134c0*/  LOP3.LUT R0, R0, 0x1f, RZ, 0xc0, !PT ;  /* 0x0000001f00007812 */ /* 0x010fe200078ec0ff */
        /* <DEDUP_REMOVED lines=8> */
.L_x_14525:
[----:B------:R-:W-:Y:S02]  /*13550*/  ULDC UR4, c[0x0][0xd3c] ;  /* 0x00034f0000047ab9 */ /* 0x000fe40000000800 */
[----:B----4-:R-:W-:-:S13]  /*13560*/  ISETP.GE.AND P0, PT, R19, UR4, PT ;  /* 0x0000000413007c0c */ /* 0x010fda000bf06270 */
[----:B------:R-:W-:Y:S05]  /*13570*/  @!P0 BRA `(.L_x_14537) ;  /* 0xffffffa0000c8947 */ /* 0x000fea000383ffff */
[----:B------:R-:W-:Y:S05]  /*13580*/  BSYNC B8 ;  /* 0x0000000000087941 */ /* 0x000fea0003800000 */
.L_x_14429:
[----:B--2---:R-:W2:Y:S01]  /*13590*/  LDL.LU R0, [R1+0x68] ;  /* 0x0000680001007983 */ /* 0x004ea20000300800 */
[----:B------:R-:W-:Y:S01]  /*135a0*/  BSSY B0, `(.L_x_14538) ;  /* 0x000000b000007945 */ /* 0x000fe20003800000 */
[----:B------:R-:W4:Y:S01]  /*135b0*/  S2R R5, SR_CgaCtaId ;  /* 0x0000000000057919 */ /* 0x000f220000008800 */
[----:B--2---:R-:W-:-:S05]  /*135c0*/  VIADD R0, R0, 0x1 ;  /* 0x0000000100007836 */ /* 0x004fca0000000000 */
        /* <DEDUP_REMOVED lines=8> */
.L_x_14627:
[----:B------:R-:W-:Y:S05]  /*13650*/  BSYNC B0 ;  /* 0x0000000000007941 */ /* 0x000fea0003800000 */
.L_x_14538:
[----:B------:R-:W-:-:S03]  /*13660*/  UMOV UR4, 0xffffffff ;  /* 0xffffffff00047882 */ /* 0x000fc60000000000 */
[----:B------:R-:W-:Y:S05]  /*13670*/  BRA.DIV UR4, `(.L_x_14540) ;  /* 0x0000002e04207947 */ /* 0x000fea000b800000 */
[----:B------:R-:W1:Y:S02]  /*13680*/  S2R R2, SR_TID.X ;  /* 0x0000000000027919 */ /* 0x000e640000002100 */
[----:B-1----:R-:W-:-:S04]  /*13690*/  SHF.R.U32.HI R2, RZ, 0x5, R2 ;  /* 0x00000005ff027819 */ /* 0x002fc80000011602 */
[----:B------:R-:W-:-:S05]  /*136a0*/  LOP3.LUT R2, R2, 0x3, RZ, 0xc0, !PT ;  /* 0x0000000302027812 */ /* 0x000fca00078ec0ff */
[----:B------:R1:W2:Y:S02]  /*136b0*/  SHFL.IDX PT, R14, R2, RZ, 0x1f ;  /* 0x00001fff020e7589 */ /* 0x0002a400000e0000 */
.L_x_14630:
[----:B--2---:R-:W-:Y:S01]  /*136c0*/  ISETP.NE.AND P0, PT, R14, RZ, PT ;  /* 0x000000ff0e00720c */ /* 0x004fe20003f05270 */
[----:B------:R-:W-:-:S12]  /*136d0*/  BSSY B0, `(.L_x_14541) ;  /* 0x0000029000007945 */ /* 0x000fd80003800000 */
[----:B------:R-:W-:Y:S05]  /*136e0*/  @P0 BRA `(.L_x_14542) ;  /* 0x00000000009c0947 */ /* 0x000fea0003800000 */
[----:B------:R-:W-:-:S03]  /*136f0*/  UMOV UR4, 0xffffffff ;  /* 0xffffffff00047882 */ /* 0x000fc60000000000 */
[----:B------:R-:W-:Y:S05]  /*13700*/  BRA.DIV UR4, `(.L_x_14543) ;  /* 0x0000002e04307947 */ /* 0x000fea000b800000 */
[----:B------:R-:W-:-:S13]  /*13710*/  ELECT P6, URZ, PT ;  /* 0x00000000003f782f */ /* 0x000fda00038c0000 */
.L_x_14633:
        /* <DEDUP_REMOVED lines=8> */
.L_x_14544:
[----:B0-----:R-:W2:Y:S04]  /*137a0*/  LDL R3, [R1+0x8] ;  /* 0x0000080001037983 */ /* 0x001ea80000100800 */
[----:B---3-5:R-:W3:Y:S01]  /*137b0*/  LDL.LU R7, [R1+0x18] ;  /* 0x0000180001077983 */ /* 0x028ee20000300800 */
        /* <DEDUP_REMOVED lines=12> */
.L_x_14634:
[----:B------:R-:W1:Y:S02]  /*13880*/  SYNCS.PHASECHK.TRANS64.TRYWAIT P0, [R7+URZ], R2 ;  /* 0x00000002070075a7 */ /* 0x000e64000800017f */
[----:B-1----:R-:W-:Y:S05]  /*13890*/  @!P0 BRA `(.L_x_14546) ;  /* 0x0000002c00008947 */ /* 0x002fea0003800000 */
.L_x_14635:
[----:B------:R-:W-:Y:S05]  /*138a0*/  @!P2 BRA `(.L_x_14547) ;  /* 0x000000000004a947 */ /* 0x000fea0003800000 */
[----:B------:R-:W-:Y:S01]  /*138b0*/  BPT.TRAP 0x1 ;  /* 0x000000040000795c */ /* 0x000fe20000300000 */
.L_x_14547:
[----:B------:R-:W2:Y:S01]  /*138c0*/  LDL.LU R4, [R1+0x8] ;  /* 0x0000080001047983 */ /* 0x000ea20000300800 */
[----:B------:R-:W-:-:S04]  /*138d0*/  VIADD R0, R0, 0x32460 ;  /* 0x0003246000007836 */ /* 0x000fc80000000000 */
[----:B--2---:R-:W-:-:S04]  /*138e0*/  IMAD R4, R4, 0x8, R0 ;  /* 0x0000000804047824 */ /* 0x004fc800078e0200 */
[----:B------:R-:W2:Y:S02]  /*138f0*/  SYNCS.PHASECHK.TRANS64.TRYWAIT P0, [R4+URZ], R5 ;  /* 0x00000005040075a7 */ /* 0x000ea4000800017f */
[----:B--2---:R-:W-:Y:S05]  /*13900*/  @!P0 BRA `(.L_x_14548) ;  /* 0x0000002800f88947 */ /* 0x004fea0003800000 */
.L_x_14636:
[----:B------:R-:W-:-:S07]  /*13910*/  IMAD R3, R3, 0x8, R0 ;  /* 0x0000000803037824 */ /* 0x000fce00078e0200 */
.L_x_14549:
[----:B---3--:R3:W4:Y:S02]  /*13920*/  SYNCS.PHASECHK.TRANS64.TRYWAIT P0, [R3+URZ], R2 ;  /* 0x00000002030075a7 */ /* 0x008724000800017f */
[----:B----4-:R-:W-:Y:S05]  /*13930*/  @!P0 NANOSLEEP.SYNCS 0x989680 ;  /* 0x009896800000895d */ /* 0x010fea0003900000 */
[----:B------:R-:W4:Y:S02]  /*13940*/  @!P0 SYNCS.PHASECHK.TRANS64 P0, [R3+URZ], R2 ;  /* 0x00000002030085a7 */ /* 0x000f24000800007f */
[----:B----4-:R-:W-:Y:S05]  /*13950*/  @!P0 BRA `(.L_x_14549) ;  /* 0xfffffffc00f08947 */ /* 0x010fea000383ffff */
.L_x_14542:
[----:B------:R-:W-:Y:S05]  /*13960*/  BSYNC B0 ;  /* 0x0000000000007941 */ /* 0x000fea0003800000 */
.L_x_14541:
[----:B------:R-:W-:Y:S05]  /*13970*/  EXIT ;  /* 0x000000000000794d */ /* 0x000fea0003800000 */
.L_x_14370:
[----:B0-----:R0:W1:Y:S02]  /*13980*/  SYNCS.PHASECHK.TRANS64.TRYWAIT P0, [R5+URZ+0x32400], R2 ;  /* 0x03240002050075a7 */ /* 0x001064000800017f */
[----:B-1----:R-:W-:Y:S05]  /*13990*/  @!P0 NANOSLEEP.SYNCS 0x989680 ;  /* 0x009896800000895d */ /* 0x002fea0003900000 */
[----:B------:R-:W1:Y:S02]  /*139a0*/  @!P0 SYNCS.PHASECHK.TRANS64 P0, [R5+URZ+0x32400], R2 ;  /* 0x03240002050085a7 */ /* 0x000e64000800007f */
[----:B-1----:R-:W-:Y:S05]  /*139b0*/  @!P0 BRA `(.L_x_14370) ;  /* 0xfffffffc00f08947 */ /* 0x002fea000383ffff */
[----:B------:R-:W-:Y:S05]  /*139c0*/  BRA `(.L_x_14550) ;  /* 0xfffffee000ac7947 */ /* 0x000fea000383ffff */
.L_x_14374:
[----:B--2---:R2:W3:Y:S02]  /*139d0*/  SYNCS.PHASECHK.TRANS64.TRYWAIT P1, [R0+URZ+0x32430], R3 ;  /* 0x03243003000075a7 */ /* 0x0044e4000802017f */
[----:B---3--:R-:W-:Y:S05]  /*139e0*/  @!P1 NANOSLEEP.SYNCS 0x989680 ;  /* 0x009896800000995d */ /* 0x008fea0003900000 */
[----:B------:R-:W3:Y:S02]  /*139f0*/  @!P1 SYNCS.PHASECHK.TRANS64 P1, [R0+URZ+0x32430], R3 ;  /* 0x03243003000095a7 */ /* 0x000ee4000802007f */
[----:B---3--:R-:W-:Y:S05]  /*13a00*/  @!P1 BRA `(.L_x_14374) ;  /* 0xfffffffc00f09947 */ /* 0x008fea000383ffff */
[----:B------:R-:W-:Y:S05]  /*13a10*/  BRA `(.L_x_14373) ;  /* 0xfffffee000dc7947 */ /* 0x000fea000383ffff */
.L_x_14375:
[----:B---3--:R3:W4:Y:S02]  /*13a20*/  SYNCS.PHASECHK.TRANS64.TRYWAIT P1, [R5+URZ+0x32410], R2 ;  /* 0x03241002050075a7 */ /* 0x008724000802017f */
[----:B----4-:R-:W-:Y:S05]  /*13a30*/  @!P1 NANOSLEEP.SYNCS 0x989680 ;  /* 0x009896800000995d */ /* 0x010fea0003900000 */
[----:B------:R-:W4:Y:S02]  /*13a40*/  @!P1 SYNCS.PHASECHK.TRANS64 P1, [R5+URZ+0x32410], R2 ;  /* 0x03241002050095a7 */ /* 0x000f24000802007f */
[----:B----4-:R-:W-:Y:S05]  /*13a50*/  @!P1 BRA `(.L_x_14375) ;  /* 0xfffffffc00f09947 */ /* 0x010fea000383ffff */
[----:B------:R-:W-:Y:S05]  /*13a60*/  BRA `(.L_x_14551) ;  /* 0xfffffee400887947 */ /* 0x000fea000383ffff */
.L_x_14379:
[----:B------:R0:W0:Y:S02]  /*13a70*/  SYNCS.PHASECHK.TRANS64.TRYWAIT P1, [R0+URZ+0x32450], R3 ;  /* 0x03245003000075a7 */ /* 0x000024000802017f */
[----:B0-----:R-:W-:Y:S05]  /*13a80*/  @!P1 NANOSLEEP.SYNCS 0x989680 ;  /* 0x009896800000995d */ /* 0x001fea0003900000 */
[----:B------:R-:W0:Y:S02]  /*13a90*/  @!P1 SYNCS.PHASECHK.TRANS64 P1, [R0+URZ+0x32450], R3 ;  /* 0x03245003000095a7 */ /* 0x000e24000802007f */
[----:B0-----:R-:W-:Y:S05]  /*13aa0*/  @!P1 BRA `(.L_x_14379) ;  /* 0xfffffffc00f09947 */ /* 0x001fea000383ffff */
[----:B------:R-:W-:Y:S05]  /*13ab0*/  BRA `(.L_x_14378) ;  /* 0xfffffee400947947 */ /* 0x000fea000383ffff */
.L_x_14384:
[----:B-1----:R-:W-:-:S04]  /*13ac0*/  IMAD.U32 R20, RZ, RZ, UR4 ;  /* 0x00000004ff147e24 */ /* 0x002fc8000f8e00ff */
[----:B------:R1:W2:Y:S03]  /*13ad0*/  SYNCS.PHASECHK.TRANS64.TRYWAIT P3, [R20+URZ+0x32430], R13 ;  /* 0x0324300d140075a7 */ /* 0x0002a6000806017f */
[----:B--2---:R-:W-:Y:S05]  /*13ae0*/  @!P3 NANOSLEEP.SYNCS 0x989680 ;  /* 0x009896800000b95d */ /* 0x004fea0003900000 */
[----:B------:R-:W2:Y:S02]  /*13af0*/  @!P3 SYNCS.PHASECHK.TRANS64 P3, [R20+URZ+0x32430], R13 ;  /* 0x0324300d1400b5a7 */ /* 0x000ea4000806007f */
[----:B--2---:R-:W-:Y:S05]  /*13b00*/  @!P3 BRA `(.L_x_14384) ;  /* 0xfffffffc00ecb947 */ /* 0x004fea000383ffff */
[----:B------:R-:W-:Y:S05]  /*13b10*/  BRA `(.L_x_14383) ;  /* 0xffffff0800207947 */ /* 0x000fea000383ffff */
.L_x_14388:
[----:B-1----:R-:W-:-:S04]  /*13b20*/  IMAD.U32 R20, RZ, RZ, UR4 ;  /* 0x00000004ff147e24 */ /* 0x002fc8000f8e00ff */
[----:B------:R1:W3:Y:S03]  /*13b30*/  SYNCS.PHASECHK.TRANS64.TRYWAIT P3, [R20+URZ+0x32450], R13 ;  /* 0x0324500d140075a7 */ /* 0x0002e6000806017f */
[----:B---3--:R-:W-:Y:S05]  /*13b40*/  @!P3 NANOSLEEP.SYNCS 0x989680 ;  /* 0x009896800000b95d */ /* 0x008fea0003900000 */
[----:B------:R-:W3:Y:S02]  /*13b50*/  @!P3 SYNCS.PHASECHK.TRANS64 P3, [R20+URZ+0x32450], R13 ;  /* 0x0324500d1400b5a7 */ /* 0x000ee4000806007f */
[----:B---3--:R-:W-:Y:S05]  /*13b60*/  @!P3 BRA `(.L_x_14388) ;  /* 0xfffffffc00ecb947 */ /* 0x008fea000383ffff */
[----:B------:R-:W-:Y:S05]  /*13b70*/  BRA `(.L_x_14387) ;  /* 0xffffff08009c7947 */ /* 0x000fea000383ffff */
.L_x_14394:
[----:B--2---:R-:W-:-:S04]  /*13b80*/  IMAD.U32 R20, RZ, RZ, UR4 ;  /* 0x00000004ff147e24 */ /* 0x004fc8000f8e00ff */
[----:B------:R2:W3:Y:S03]  /*13b90*/  SYNCS.PHASECHK.TRANS64.TRYWAIT P1, [R20+URZ+0x32430], R13 ;  /* 0x0324300d140075a7 */ /* 0x0004e6000802017f */
[----:B---3--:R-:W-:Y:S05]  /*13ba0*/  @!P1 NANOSLEEP.SYNCS 0x989680 ;  /* 0x009896800000995d */ /* 0x008fea0003900000 */
[----:B------:R-:W3:Y:S02]  /*13bb0*/  @!P1 SYNCS.PHASECHK.TRANS64 P1, [R20+URZ+0x32430], R13 ;  /* 0x0324300d140095a7 */ /* 0x000ee4000802007f */
[----:B---3--:R-:W-:Y:S05]  /*13bc0*/  @!P1 BRA `(.L_x_14394) ;  /* 0xfffffffc00ec9947 */ /* 0x008fea000383ffff */
[----:B------:R-:W-:Y:S05]  /*13bd0*/  BRA `(.L_x_14393) ;  /* 0xffffff3000807947 */ /* 0x000fea000383ffff */
.L_x_14398:
[----:B--2---:R-:W-:-:S04]  /*13be0*/  IMAD.U32 R20, RZ, RZ, UR4 ;  /* 0x00000004ff147e24 */ /* 0x004fc8000f8e00ff */
[----:B------:R2:W4:Y:S03]  /*13bf0*/  SYNCS.PHASECHK.TRANS64.TRYWAIT P1, [R20+URZ+0x32450], R13 ;  /* 0x0324500d140075a7 */ /* 0x000526000802017f */
[----:B----4-:R-:W-:Y:S05]  /*13c00*/  @!P1 NANOSLEEP.SYNCS 0x989680 ;  /* 0x009896800000995d */ /* 0x010fea0003900000 */
[----:B------:R-:W4:Y:S02]  /*13c10*/  @!P1 SYNCS.PHASECHK.TRANS64 P1, [R20+URZ+0x32450], R13 ;  /* 0x0324500d140095a7 */ /* 0x000f24000802007f */
[----:B----4-:R-:W-:Y:S05]  /*13c20*/  @!P1 BRA `(.L_x_14398) ;  /* 0xfffffffc00ec9947 */ /* 0x010fea000383ffff */
[----:B------:R-:W-:Y:S05]  /*13c30*/  BRA `(.L_x_14397) ;  /* 0xffffff3000fc7947 */ /* 0x000fea000383ffff */
.L_x_14441:
        /* <DEDUP_REMOVED lines=11> */
.L_x_14553:
[----:B------:R-:W-:Y:S05]  /*13cf0*/  BSYNC B0 ;  /* 0x0000000000007941 */ /* 0x000fea0003800000 */
.L_x_14552:
[----:B------:R-:W-:Y:S05]  /*13d00*/  BRA `(.L_x_14554) ;  /* 0xffffffa4003c7947 */ /* 0x000fea000383ffff */
.L_x_14443:
[----:B------:R-:W-:Y:S01]  /*13d10*/  BSSY B0, `(.L_x_14555) ;  /* 0x0000006000007945 */ /* 0x000fe20003800000 */
[----:B------:R-:W-:-:S07]  /*13d20*/  IMAD.MOV.U32 R15, RZ, RZ, -0x1 ;  /* 0xffffffffff0f7424 */ /* 0x000fce00078e00ff */
[----:B01----:R-:W-:Y:S05]  /*13d30*/  WARPSYNC.COLLECTIVE R15, `(.L_x_14556) ;  /* 0x000000000f0c7348 */ /* 0x003fea0003c00000 */
[----:B------:R-:W-:Y:S02]  /*13d40*/  ELECT P6, UR62, PT ;  /* 0x00000000003e782f */ /* 0x000fe400038c0000 */
[----:B------:R-:W-:Y:S01]  /*13d50*/  MOV R14, UR62 ;  /* 0x0000003e000e7c02 */ /* 0x000fe20008000f00 */
[----:B01----:R-:W-:Y:S10]  /*13d60*/  ENDCOLLECTIVE ;  /* 0x000000000000791b */ /* 0x003ff40003800000 */
.L_x_14556:
[----:B------:R-:W-:Y:S05]  /*13d70*/  BSYNC B0 ;  /* 0x0000000000007941 */ /* 0x000fea0003800000 */
.L_x_14555:
[----:B------:R-:W-:Y:S05]  /*13d80*/  BRA `(.L_x_14557) ;  /* 0xffffffa4004c7947 */ /* 0x000fea000383ffff */
.L_x_14445:
[----:B0-----:R0:W2:Y:S02]  /*13d90*/  SYNCS.PHASECHK.TRANS64.TRYWAIT P0, [R0+URZ+0x32440], R2 ;  /* 0x03244002000075a7 */ /* 0x0010a4000800017f */
[----:B--2---:R-:W-:Y:S05]  /*13da0*/  @!P0 NANOSLEEP.SYNCS 0x989680 ;  /* 0x009896800000895d */ /* 0x004fea0003900000 */
[----:B------:R-:W2:Y:S02]  /*13db0*/  @!P0 SYNCS.PHASECHK.TRANS64 P0, [R0+URZ+0x32440], R2 ;  /* 0x03244002000085a7 */ /* 0x000ea4000800007f */
[----:B--2---:R-:W-:Y:S05]  /*13dc0*/  @!P0 BRA `(.L_x_14445) ;  /* 0xfffffffc00f08947 */ /* 0x004fea000383ffff */
[----:B------:R-:W-:Y:S05]  /*13dd0*/  BRA `(.L_x_14558) ;  /* 0xffffffa400b87947 */ /* 0x000fea000383ffff */
.L_x_14449:
        /* <DEDUP_REMOVED lines=9> */
.L_x_14559:
[----:B------:R-:W-:-:S05]  /*13e70*/  VIADD R8, R17, 0x10 ;  /* 0x0000001011087836 */ /* 0x000fca0000000000 */
[----:B------:R0:W-:Y:S01]  /*13e80*/  STL [R1+0x3c], R8 ;  /* 0x00003c0801007387 */ /* 0x0001e20000100800 */
[----:B------:R-:W-:Y:S02]  /*13e90*/  IMAD.MOV.U32 R13, RZ, RZ, R3 ;  /* 0x000000ffff0d7224 */ /* 0x000fe400078e0003 */
[----:B------:R-:W-:-:S07]  /*13ea0*/  IMAD.MOV.U32 R4, RZ, RZ, R14 ;  /* 0x000000ffff047224 */ /* 0x000fce00078e000e */
[----:B0-----:R-:W-:Y:S05]  /*13eb0*/  WARPSYNC.COLLECTIVE R15, `(.L_x_14560) ;  /* 0x000000000f087348 */ /* 0x001fea0003c00000 */
[----:B------:R1:W2:Y:S02]  /*13ec0*/  SHFL.IDX P6, R14, R13, R12, R11 ;  /* 0x0000000c0d0e7389 */ /* 0x0002a400000c000b */
[----:B012---:R-:W-:Y:S01]  /*13ed0*/  ENDCOLLECTIVE ;  /* 0x000000000000791b */ /* 0x007fe20003800000 */
.L_x_14560:
[----:B------:R-:W-:Y:S02]  /*13ee0*/  IMAD.MOV.U32 R13, RZ, RZ, R0 ;  /* 0x000000ffff0d7224 */ /* 0x000fe400078e0000 */
[----:B------:R-:W-:Y:S02]  /*13ef0*/  IMAD.MOV.U32 R12, RZ, RZ, 0x1 ;  /* 0x00000001ff0c7424 */ /* 0x000fe400078e00ff */
[----:B------:R-:W-:-:S07]  /*13f00*/  IMAD.MOV.U32 R5, RZ, RZ, R14 ;  /* 0x000000ffff057224 */ /* 0x000fce00078e000e */
[----:B------:R-:W-:Y:S05]  /*13f10*/  WARPSYNC.COLLECTIVE R15, `(.L_x_14561) ;  /* 0x000000000f087348 */ /* 0x000fea0003c00000 */
[----:B------:R0:W1:Y:S02]  /*13f20*/  SHFL.IDX P6, R14, R13, R12, R11 ;  /* 0x0000000c0d0e7389 */ /* 0x00006400000c000b */
[----:B01----:R-:W-:Y:S01]  /*13f30*/  ENDCOLLECTIVE ;  /* 0x000000000000791b */ /* 0x003fe20003800000 */
.L_x_14561:
[----:B------:R-:W-:Y:S02]  /*13f40*/  IMAD.MOV.U32 R13, RZ, RZ, R3 ;  /* 0x000000ffff0d7224 */ /* 0x000fe400078e0003 */
[----:B------:R-:W-:Y:S02]  /*13f50*/  IMAD R2, R2, R7, RZ ;  /* 0x0000000702027224 */ /* 0x000fe400078e02ff */
[----:B------:R-:W-:-:S07]  /*13f60*/  IMAD.MOV.U32 R7, RZ, RZ, R14 ;  /* 0x000000ffff077224 */ /* 0x000fce00078e000e */
[----:B------:R-:W-:Y:S05]  /*13f70*/  WARPSYNC.COLLECTIVE R15, `(.L_x_14562) ;  /* 0x000000000f087348 */ /* 0x000fea0003c00000 */
[----:B------:R0:W1:Y:S02]  /*13f80*/  SHFL.IDX P6, R14, R13, R12, R11 ;  /* 0x0000000c0d0e7389 */ /* 0x00006400000c000b */
[----:B01----:R-:W-:Y:S01]  /*13f90*/  ENDCOLLECTIVE ;  /* 0x000000000000791b */ /* 0x003fe20003800000 */
.L_x_14562:
        /* <DEDUP_REMOVED lines=13> */
.L_x_14563:
        /* <DEDUP_REMOVED lines=12> */
.L_x_14564:
        /* <DEDUP_REMOVED lines=17> */
.L_x_14565:
        /* <DEDUP_REMOVED lines=10> */
.L_x_14566:
        /* <DEDUP_REMOVED lines=13> */
.L_x_14567:
        /* <DEDUP_REMOVED lines=10> */
.L_x_14568:
        /* <DEDUP_REMOVED lines=13> */
.L_x_14569:
        /* <DEDUP_REMOVED lines=10> */
.L_x_14570:
        /* <DEDUP_REMOVED lines=13> */
.L_x_14571:
        /* <DEDUP_REMOVED lines=10> */
.L_x_14572:
        /* <DEDUP_REMOVED lines=11> */
.L_x_14573:
        /* <DEDUP_REMOVED lines=10> */
.L_x_14574:
[----:B------:R-:W-:Y:S01]  /*14880*/  @!PT LDS RZ, [RZ] ;  /* 0x00000000fffff984 */ /* 0x000fe20000000800 */
[----:B------:R-:W-:Y:S01]  /*14890*/  @!PT LDS RZ, [RZ] ;  /* 0x00000000fffff984 */ /* 0x000fe20000000800 */
[----:B------:R-:W-:Y:S01]  /*148a0*/  @!PT LDS RZ, [RZ] ;  /* 0x00000000fffff984 */ /* 0x000fe20000000800 */
[----:B------:R1:W-:Y:S01]  /*148b0*/  @!P1 LDGSTS.E.BYPASS.LTC128B.128 [R9+0x1b400], desc[UR38][R4.64], !P0 ;  /* 0x1b40000004099fae */ /* 0x0003e2000c101d66 */
[----:B------:R-:W-:Y:S01]  /*148c0*/  IMAD.MOV.U32 R3, RZ, RZ, R14 ;  /* 0x000000ffff037224 */ /* 0x000fe200078e000e */
[----:B------:R-:W-:Y:S06]  /*148d0*/  BRA `(.L_x_14575) ;  /* 0xffffffa800607947 */ /* 0x000fec000383ffff */
.L_x_14453:
        /* <DEDUP_REMOVED lines=35> */
.L_x_14577:
[----:B------:R-:W-:Y:S05]  /*14b10*/  BSYNC B0 ;  /* 0x0000000000007941 */ /* 0x000fea0003800000 */
.L_x_14576:
        /* <DEDUP_REMOVED lines=12> */
.L_x_14578:
        /* <DEDUP_REMOVED lines=14> */
.L_x_14579:
[----:B------:R-:W-:-:S04]  /*14cc0*/  @!P5 LOP3.LUT R2, R3, R2, RZ, 0x3c, !PT ;  /* 0x000000020302d212 */ /* 0x000fc800078e3cff */
[----:B------:R-:W-:Y:S01]  /*14cd0*/  @!P5 LOP3.LUT R3, R3, R2, RZ, 0x3c, !PT ;  /* 0x000000020303d212 */ /* 0x000fe200078e3cff */
[----:B------:R-:W-:Y:S02]  /*14ce0*/  IMAD.MOV.U32 R13, RZ, RZ, R4 ;  /* 0x000000ffff0d7224 */ /* 0x000fe400078e0004 */
[----:B------:R-:W-:-:S07]  /*14cf0*/  IMAD.MOV.U32 R6, RZ, RZ, R14 ;  /* 0x000000ffff067224 */ /* 0x000fce00078e000e */
[----:B------:R-:W-:Y:S05]  /*14d00*/  WARPSYNC.COLLECTIVE R15, `(.L_x_14580) ;  /* 0x000000000f087348 */ /* 0x000fea0003c00000 */
[----:B------:R0:W1:Y:S02]  /*14d10*/  SHFL.IDX P6, R14, R13, R12, R11 ;  /* 0x0000000c0d0e7389 */ /* 0x00006400000c000b */
[----:B01----:R-:W-:Y:S01]  /*14d20*/  ENDCOLLECTIVE ;  /* 0x000000000000791b */ /* 0x003fe20003800000 */
.L_x_14580:
        /* <DEDUP_REMOVED lines=17> */
.L_x_14581:
        /* <DEDUP_REMOVED lines=12> */
.L_x_14582:
        /* <DEDUP_REMOVED lines=12> */
.L_x_14583:
        /* <DEDUP_REMOVED lines=12> */
.L_x_14584:
        /* <DEDUP_REMOVED lines=12> */
.L_x_14585:
        /* <DEDUP_REMOVED lines=12> */
.L_x_14586:
        /* <DEDUP_REMOVED lines=12> */
.L_x_14587:
        /* <DEDUP_REMOVED lines=11> */
.L_x_14588:
        /* <DEDUP_REMOVED lines=16> */
.L_x_14589:
[----:B------:R-:W-:Y:S02]  /*15470*/  IMAD.MOV.U32 R13, RZ, RZ, R4 ;  /* 0x000000ffff0d7224 */ /* 0x000fe400078e0004 */
[----:B------:R-:W-:-:S07]  /*15480*/  IMAD.MOV.U32 R6, RZ, RZ, R14 ;  /* 0x000000ffff067224 */ /* 0x000fce00078e000e */
[----:B------:R-:W-:Y:S05]  /*15490*/  WARPSYNC.COLLECTIVE R15, `(.L_x_14590) ;  /* 0x000000000f087348 */ /* 0x000fea0003c00000 */
[----:B------:R0:W1:Y:S02]  /*154a0*/  SHFL.IDX P6, R14, R13, R12, R11 ;  /* 0x0000000c0d0e7389 */ /* 0x00006400000c000b */
[----:B01----:R-:W-:Y:S01]  /*154b0*/  ENDCOLLECTIVE ;  /* 0x000000000000791b */ /* 0x003fe20003800000 */
.L_x_14590:
[----:B------:R-:W-:Y:S02]  /*154c0*/  IMAD.MOV.U32 R13, RZ, RZ, R0 ;  /* 0x000000ffff0d7224 */ /* 0x000fe400078e0000 */
[----:B------:R-:W-:Y:S02]  /*154d0*/  IMAD.MOV.U32 R12, RZ, RZ, 0x7 ;  /* 0x00000007ff0c7424 */ /* 0x000fe400078e00ff */
[----:B------:R-:W-:-:S07]  /*154e0*/  IMAD.MOV.U32 R2, RZ, RZ, R14 ;  /* 0x000000ffff027224 */ /* 0x000fce00078e000e */
[----:B------:R-:W-:Y:S05]  /*154f0*/  WARPSYNC.COLLECTIVE R15, `(.L_x_14591) ;  /* 0x000000000f087348 */ /* 0x000fea0003c00000 */
[----:B------:R0:W1:Y:S02]  /*15500*/  SHFL.IDX P6, R14, R13, R12, R11 ;  /* 0x0000000c0d0e7389 */ /* 0x00006400000c000b */
[----:B01----:R-:W-:Y:S01]  /*15510*/  ENDCOLLECTIVE ;  /* 0x000000000000791b */ /* 0x003fe20003800000 */
.L_x_14591:
        /* <DEDUP_REMOVED lines=14> */
.L_x_14592:
[----:B------:R-:W-:Y:S01]  /*15600*/  IMAD.MOV.U32 R2, RZ, RZ, R14 ;  /* 0x000000ffff027224 */ /* 0x000fe200078e000e */
[----:B------:R-:W-:Y:S06]  /*15610*/  BRA `(.L_x_14593) ;  /* 0xffffffa400f47947 */ /* 0x000fec000383ffff */
.L_x_14458:
[----:B0-----:R-:W4:Y:S02]  /*15620*/  LDL R2, [R1+0x4] ;  /* 0x0000040001027983 */ /* 0x001f240000100800 */
[----:B----4-:R0:W1:Y:S02]  /*15630*/  SYNCS.PHASECHK.TRANS64.TRYWAIT P0, [R2+URZ+0x32420], R0 ;  /* 0x03242000020075a7 */ /* 0x010064000800017f */
[----:B-1----:R-:W-:Y:S05]  /*15640*/  @!P0 NANOSLEEP.SYNCS 0x989680 ;  /* 0x009896800000895d */ /* 0x002fea0003900000 */
[----:B------:R-:W1:Y:S02]  /*15650*/  @!P0 SYNCS.PHASECHK.TRANS64 P0, [R2+URZ+0x32420], R0 ;  /* 0x03242000020085a7 */ /* 0x000e64000800007f */
[----:B-1----:R-:W-:Y:S05]  /*15660*/  @!P0 BRA `(.L_x_14458) ;  /* 0xfffffffc00ec8947 */ /* 0x002fea000383ffff */
[----:B------:R-:W-:Y:S05]  /*15670*/  BRA `(.L_x_14594) ;  /* 0xffffffa800707947 */ /* 0x000fea000383ffff */
.L_x_14462:
[----:B0-----:R0:W1:Y:S02]  /*15680*/  SYNCS.PHASECHK.TRANS64.TRYWAIT P0, [R2+URZ+0x32460], R0 ;  /* 0x03246000020075a7 */ /* 0x001064000800017f */
[----:B-1----:R-:W-:Y:S05]  /*15690*/  @!P0 NANOSLEEP.SYNCS 0x989680 ;  /* 0x009896800000895d */ /* 0x002fea0003900000 */
[----:B------:R-:W1:Y:S02]  /*156a0*/  @!P0 SYNCS.PHASECHK.TRANS64 P0, [R2+URZ+0x32460], R0 ;  /* 0x03246000020085a7 */ /* 0x000e64000800007f */
[----:B-1----:R-:W-:Y:S05]  /*156b0*/  @!P0 BRA `(.L_x_14462) ;  /* 0xfffffffc00f08947 */ /* 0x002fea000383ffff */
[----:B------:R-:W-:Y:S05]  /*156c0*/  BRA `(.L_x_14595) ;  /* 0xffffffa800a07947 */ /* 0x000fea000383ffff */
.L_x_14477:
[----:B-1----:R1:W2:Y:S02]  /*156d0*/  SYNCS.PHASECHK.TRANS64.TRYWAIT P0, [R3+URZ+0x32440], R2 ;  /* 0x03244002030075a7 */ /* 0x0022a4000800017f */
[----:B--2---:R-:W-:Y:S05]  /*156e0*/  @!P0 NANOSLEEP.SYNCS 0x989680 ;  /* 0x009896800000895d */ /* 0x004fea0003900000 */
[----:B------:R-:W2:Y:S02]  /*156f0*/  @!P0 SYNCS.PHASECHK.TRANS64 P0, [R3+URZ+0x32440], R2 ;  /* 0x03244002030085a7 */ /* 0x000ea4000800007f */
[----:B--2---:R-:W-:Y:S05]  /*15700*/  @!P0 BRA `(.L_x_14477) ;  /* 0xfffffffc00f08947 */ /* 0x004fea000383ffff */
[----:B------:R-:W-:Y:S05]  /*15710*/  BRA `(.L_x_14596) ;  /* 0xffffffb000c47947 */ /* 0x000fea000383ffff */
.L_x_14482:
[----:B0-----:R0:W2:Y:S02]  /*15720*/  SYNCS.PHASECHK.TRANS64.TRYWAIT P0, [R3+URZ+0x32460], R2 ;  /* 0x03246002030075a7 */ /* 0x0010a4000800017f */
[----:B--2---:R-:W-:Y:S05]  /*15730*/  @!P0 NANOSLEEP.SYNCS 0x989680 ;  /* 0x009896800000895d */ /* 0x004fea0003900000 */
[----:B------:R-:W2:Y:S02]  /*15740*/  @!P0 SYNCS.PHASECHK.TRANS64 P0, [R3+URZ+0x32460], R2 ;  /* 0x03246002030085a7 */ /* 0x000ea4000800007f */
[----:B--2---:R-:W-:Y:S05]  /*15750*/  @!P0 BRA `(.L_x_14482) ;  /* 0xfffffffc00f08947 */ /* 0x004fea000383ffff */
[----:B------:R-:W-:Y:S05]  /*15760*/  BRA `(.L_x_14597) ;  /* 0xffffffb4004c7947 */ /* 0x000fea000383ffff */
.L_x_14493:
[----:B0-----:R0:W1:Y:S02]  /*15770*/  SYNCS.PHASECHK.TRANS64.TRYWAIT P0, [R4+URZ+0x32440], R2 ;  /* 0x03244002040075a7 */ /* 0x001064000800017f */
[----:B-1----:R-:W-:Y:S05]  /*15780*/  @!P0 NANOSLEEP.SYNCS 0x989680 ;  /* 0x009896800000895d */ /* 0x002fea0003900000 */
[----:B------:R-:W1:Y:S02]  /*15790*/  @!P0 SYNCS.PHASECHK.TRANS64 P0, [R4+URZ+0x32440], R2 ;  /* 0x03244002040085a7 */ /* 0x000e64000800007f */
[----:B-1----:R-:W-:Y:S05]  /*157a0*/  @!P0 BRA `(.L_x_14493) ;  /* 0xfffffffc00f08947 */ /* 0x002fea000383ffff */
[----:B------:R-:W-:Y:S05]  /*157b0*/  BRA `(.L_x_14598) ;  /* 0xffffffbc00547947 */ /* 0x000fea000383ffff */
.L_x_14498:
[----:B-1----:R1:W2:Y:S02]  /*157c0*/  SYNCS.PHASECHK.TRANS64.TRYWAIT P0, [R4+URZ+0x32460], R2 ;  /* 0x03246002040075a7 */ /* 0x0022a4000800017f */
[----:B--2---:R-:W-:Y:S05]  /*157d0*/  @!P0 NANOSLEEP.SYNCS 0x989680 ;  /* 0x009896800000895d */ /* 0x004fea0003900000 */
[----:B------:R-:W2:Y:S02]  /*157e0*/  @!P0 SYNCS.PHASECHK.TRANS64 P0, [R4+URZ+0x32460], R2 ;  /* 0x03246002040085a7 */ /* 0x000ea4000800007f */
[----:B--2---:R-:W-:Y:S05]  /*157f0*/  @!P0 BRA `(.L_x_14498) ;  /* 0xfffffffc00f08947 */ /* 0x004fea000383ffff */
[----:B------:R-:W-:Y:S05]  /*15800*/  BRA `(.L_x_14599) ;  /* 0xffffffbc00d87947 */ /* 0x000fea000383ffff */
.L_x_14509:
[----:B-1----:R1:W2:Y:S02]  /*15810*/  SYNCS.PHASECHK.TRANS64.TRYWAIT P0, [R4+URZ+0x32440], R2 ;  /* 0x03244002040075a7 */ /* 0x0022a4000800017f */
[----:B--2---:R-:W-:Y:S05]  /*15820*/  @!P0 NANOSLEEP.SYNCS 0x989680 ;  /* 0x009896800000895d */ /* 0x004fea0003900000 */
[----:B------:R-:W2:Y:S02]  /*15830*/  @!P0 SYNCS.PHASECHK.TRANS64 P0, [R4+URZ+0x32440], R2 ;  /* 0x03244002040085a7 */ /* 0x000ea4000800007f */
[----:B--2---:R-:W-:Y:S05]  /*15840*/  @!P0 BRA `(.L_x_14509) ;  /* 0xfffffffc00f08947 */ /* 0x004fea000383ffff */
[----:B------:R-:W-:Y:S05]  /*15850*/  BRA `(.L_x_14600) ;  /* 0xffffffc400c47947 */ /* 0x000fea000383ffff */
.L_x_14514:
[----:B0-----:R0:W2:Y:S02]  /*15860*/  SYNCS.PHASECHK.TRANS64.TRYWAIT P0, [R4+URZ+0x32460], R2 ;  /* 0x03246002040075a7 */ /* 0x0010a4000800017f */
[----:B--2---:R-:W-:Y:S05]  /*15870*/  @!P0 NANOSLEEP.SYNCS 0x989680 ;  /* 0x009896800000895d */ /* 0x004fea0003900000 */
[----:B------:R-:W2:Y:S02]  /*15880*/  @!P0 SYNCS.PHASECHK.TRANS64 P0, [R4+URZ+0x32460], R2 ;  /* 0x03246002040085a7 */ /* 0x000ea4000800007f */
[----:B--2---:R-:W-:Y:S05]  /*15890*/  @!P0 BRA `(.L_x_14514) ;  /* 0xfffffffc00f08947 */ /* 0x004fea000383ffff */
[----:B------:R-:W-:Y:S05]  /*158a0*/  BRA `(.L_x_14601) ;  /* 0xffffffc8004c7947 */ /* 0x000fea000383ffff */
.L_x_14526:
[----:B------:R-:W-:Y:S01]  /*158b0*/  BSSY B0, `(.L_x_14602) ;  /* 0x0000008000007945 */ /* 0x000fe20003800000 */
[----:B------:R-:W-:Y:S02]  /*158c0*/  IMAD.MOV.U32 R13, RZ, RZ, R16 ;  /* 0x000000ffff0d7224 */ /* 0x000fe400078e0010 */
[----:B------:R-:W-:Y:S02]  /*158d0*/  IMAD.MOV.U32 R12, RZ, RZ, RZ ;  /* 0x000000ffff0c7224 */ /* 0x000fe400078e00ff */
[----:B------:R-:W-:Y:S02]  /*158e0*/  IMAD.MOV.U32 R11, RZ, RZ, 0x1f ;  /* 0x0000001fff0b7424 */ /* 0x000fe400078e00ff */
[----:B------:R-:W-:-:S07]  /*158f0*/  IMAD.MOV.U32 R15, RZ, RZ, -0x1 ;  /* 0xffffffffff0f7424 */ /* 0x000fce00078e00ff */
[----:B01-3-5:R-:W-:Y:S05]  /*15900*/  WARPSYNC.COLLECTIVE R15, `(.L_x_14603) ;  /* 0x000000000f087348 */ /* 0x02bfea0003c00000 */
[----:B------:R2:W4:Y:S02]  /*15910*/  SHFL.IDX P6, R14, R13, R12, R11 ;  /* 0x0000000c0d0e7389 */ /* 0x00052400000c000b */
[----:B012345:R-:W-:Y:S01]  /*15920*/  ENDCOLLECTIVE ;  /* 0x000000000000791b */ /* 0x03ffe20003800000 */
.L_x_14603:
[----:B------:R-:W-:Y:S05]  /*15930*/  BSYNC B0 ;  /* 0x0000000000007941 */ /* 0x000fea0003800000 */
.L_x_14602:
        /* <DEDUP_REMOVED lines=9> */
.L_x_14604:
        /* <DEDUP_REMOVED lines=18> */
.L_x_14605:
        /* <DEDUP_REMOVED lines=8> */
.L_x_14606:
        /* <DEDUP_REMOVED lines=8> */
.L_x_14607:
        /* <DEDUP_REMOVED lines=8> */
.L_x_14608:
        /* <DEDUP_REMOVED lines=8> */
.L_x_14609:
        /* <DEDUP_REMOVED lines=9> */
.L_x_14610:
[----:B------:R-:W-:Y:S01]  /*15d80*/  IMAD.MOV.U32 R16, RZ, RZ, R14 ;  /* 0x000000ffff107224 */ /* 0x000fe200078e000e */
[----:B------:R-:W-:Y:S06]  /*15d90*/  BRA `(.L_x_14611) ;  /* 0xffffffcc00a47947 */ /* 0x000fec000383ffff */
.L_x_14531:
[----:B------:R-:W-:Y:S01]  /*15da0*/  BSSY B0, `(.L_x_14612) ;  /* 0x0000008000007945 */ /* 0x000fe20003800000 */
[----:B-----5:R-:W-:Y:S02]  /*15db0*/  IMAD.MOV.U32 R13, RZ, RZ, R2 ;  /* 0x000000ffff0d7224 */ /* 0x020fe400078e0002 */
[----:B------:R-:W-:Y:S02]  /*15dc0*/  IMAD.MOV.U32 R12, RZ, RZ, 0x1 ;  /* 0x00000001ff0c7424 */ /* 0x000fe400078e00ff */
[----:B------:R-:W-:Y:S02]  /*15dd0*/  IMAD.MOV.U32 R11, RZ, RZ, RZ ;  /* 0x000000ffff0b7224 */ /* 0x000fe400078e00ff */
[----:B------:R-:W-:-:S07]  /*15de0*/  IMAD.MOV.U32 R15, RZ, RZ, -0x1 ;  /* 0xffffffffff0f7424 */ /* 0x000fce00078e00ff */
[----:B01-3--:R-:W-:Y:S05]  /*15df0*/  WARPSYNC.COLLECTIVE R15, `(.L_x_14613) ;  /* 0x000000000f087348 */ /* 0x00bfea0003c00000 */
[----:B------:R2:W4:Y:S02]  /*15e00*/  SHFL.UP P6, R14, R13, R12, R11 ;  /* 0x0400000c0d0e7389 */ /* 0x00052400000c000b */
[----:B01234-:R-:W-:Y:S01]  /*15e10*/  ENDCOLLECTIVE ;  /* 0x000000000000791b */ /* 0x01ffe20003800000 */
.L_x_14613:
[----:B------:R-:W-:Y:S05]  /*15e20*/  BSYNC B0 ;  /* 0x0000000000007941 */ /* 0x000fea0003800000 */
.L_x_14612:
        /* <DEDUP_REMOVED lines=9> */
.L_x_14614:
        /* <DEDUP_REMOVED lines=8> */
.L_x_14615:
        /* <DEDUP_REMOVED lines=8> */
.L_x_14616:
        /* <DEDUP_REMOVED lines=8> */
.L_x_14617:
        /* <DEDUP_REMOVED lines=9> */
.L_x_14618:
[----:B------:R-:W-:Y:S01]  /*160d0*/  IMAD.MOV.U32 R16, RZ, RZ, R14 ;  /* 0x000000ffff107224 */ /* 0x000fe200078e000e */
[----:B------:R-:W-:Y:S06]  /*160e0*/  BRA `(.L_x_14619) ;  /* 0xffffffcc006c7947 */ /* 0x000fec000383ffff */
.L_x_14533:
[----:B------:R-:W-:Y:S01]  /*160f0*/  BSSY B0, `(.L_x_14620) ;  /* 0x0000006000007945 */ /* 0x000fe20003800000 */
[----:B------:R-:W-:Y:S01]  /*16100*/  PLOP3.LUT P6, PT, P6, PT, PT, 0x8, 0x0 ;  /* 0x000000000000781c */ /* 0x000fe200037ce170 */
[----:B------:R-:W-:-:S12]  /*16110*/  IMAD.MOV.U32 R15, RZ, RZ, -0x1 ;  /* 0xffffffffff0f7424 */ /* 0x000fd800078e00ff */
[----:B01-3-5:R-:W-:Y:S05]  /*16120*/  WARPSYNC.COLLECTIVE R15, `(.L_x_14621) ;  /* 0x000000000f087348 */ /* 0x02bfea0003c00000 */
[----:B------:R-:W-:Y:S01]  /*16130*/  VOTE.ANY R14, PT, P6 ;  /* 0x00000000000e7806 */ /* 0x000fe200030e0100 */
[----:B01-3-5:R-:W-:Y:S06]  /*16140*/  ENDCOLLECTIVE ;  /* 0x000000000000791b */ /* 0x02bfec0003800000 */
.L_x_14621:
[----:B------:R-:W-:Y:S05]  /*16150*/  BSYNC B0 ;  /* 0x0000000000007941 */ /* 0x000fea0003800000 */
.L_x_14620:
        /* <DEDUP_REMOVED lines=9> */
.L_x_14622:
[----:B------:R-:W-:Y:S01]  /*161f0*/  IMAD.MOV.U32 R17, RZ, RZ, R14 ;  /* 0x000000ffff117224 */ /* 0x000fe200078e000e */
[----:B------:R-:W-:Y:S06]  /*16200*/  BRA `(.L_x_14623) ;  /* 0xffffffcc005c7947 */ /* 0x000fec000383ffff */
.L_x_14535:
[----:B------:R-:W-:Y:S01]  /*16210*/  BSSY B0, `(.L_x_14624) ;  /* 0x0000007000007945 */ /* 0x000fe20003800000 */
[----:B------:R-:W-:Y:S02]  /*16220*/  IMAD.MOV.U32 R13, RZ, RZ, R3 ;  /* 0x000000ffff0d7224 */ /* 0x000fe400078e0003 */
[----:B------:R-:W-:Y:S02]  /*16230*/  IMAD.MOV.U32 R11, RZ, RZ, 0x1f ;  /* 0x0000001fff0b7424 */ /* 0x000fe400078e00ff */
[----:B------:R-:W-:-:S07]  /*16240*/  IMAD.MOV.U32 R15, RZ, RZ, -0x1 ;  /* 0xffffffffff0f7424 */ /* 0x000fce00078e00ff */
[----:B012345:R-:W-:Y:S05]  /*16250*/  WARPSYNC.COLLECTIVE R15, `(.L_x_14625) ;  /* 0x000000000f087348 */ /* 0x03ffea0003c00000 */
[----:B------:R0:W0:Y:S02]  /*16260*/  SHFL.IDX P6, R14, R13, R12, R11 ;  /* 0x0000000c0d0e7389 */ /* 0x00002400000c000b */
[----:B012345:R-:W-:Y:S01]  /*16270*/  ENDCOLLECTIVE ;  /* 0x000000000000791b */ /* 0x03ffe20003800000 */
.L_x_14625:
[----:B------:R-:W-:Y:S05]  /*16280*/  BSYNC B0 ;  /* 0x0000000000007941 */ /* 0x000fea0003800000 */
.L_x_14624:
[----:B------:R-:W-:Y:S01]  /*16290*/  IMAD.MOV.U32 R3, RZ, RZ, R14 ;  /* 0x000000ffff037224 */ /* 0x000fe200078e000e */
[----:B------:R-:W-:Y:S06]  /*162a0*/  BRA `(.L_x_14626) ;  /* 0xffffffcc00507947 */ /* 0x000fec000383ffff */
.L_x_14539:
[----:B0-----:R0:W1:Y:S02]  /*162b0*/  SYNCS.PHASECHK.TRANS64.TRYWAIT P0, [R0+URZ+0x32420], R3 ;  /* 0x03242003000075a7 */ /* 0x001064000800017f */
[----:B-1----:R-:W-:Y:S05]  /*162c0*/  @!P0 NANOSLEEP.SYNCS 0x989680 ;  /* 0x009896800000895d */ /* 0x002fea0003900000 */
[----:B------:R-:W1:Y:S02]  /*162d0*/  @!P0 SYNCS.PHASECHK.TRANS64 P0, [R0+URZ+0x32420], R3 ;  /* 0x03242003000085a7 */ /* 0x000e64000800007f */
[----:B-1----:R-:W-:Y:S05]  /*162e0*/  @!P0 BRA `(.L_x_14539) ;  /* 0xfffffffc00f08947 */ /* 0x002fea000383ffff */
[----:B------:R-:W-:Y:S05]  /*162f0*/  BRA `(.L_x_14627) ;  /* 0xffffffd000d47947 */ /* 0x000fea000383ffff */
.L_x_14540:
        /* <DEDUP_REMOVED lines=11> */
.L_x_14629:
[----:B------:R-:W-:Y:S05]  /*163b0*/  BSYNC B0 ;  /* 0x0000000000007941 */ /* 0x000fea0003800000 */
.L_x_14628:
[----:B------:R-:W-:Y:S05]  /*163c0*/  BRA `(.L_x_14630) ;  /* 0xffffffd000bc7947 */ /* 0x000fea000383ffff */
.L_x_14543:
[----:B------:R-:W-:Y:S01]  /*163d0*/  BSSY B1, `(.L_x_14631) ;  /* 0x0000006000017945 */ /* 0x000fe20003800000 */
[----:B------:R-:W-:-:S07]  /*163e0*/  IMAD.MOV.U32 R15, RZ, RZ, -0x1 ;  /* 0xffffffffff0f7424 */ /* 0x000fce00078e00ff */
[----:B01-3-5:R-:W-:Y:S05]  /*163f0*/  WARPSYNC.COLLECTIVE R15, `(.L_x_14632) ;  /* 0x000000000f0c7348 */ /* 0x02bfea0003c00000 */
[----:B------:R-:W-:Y:S02]  /*16400*/  ELECT P6, UR62, PT ;  /* 0x00000000003e782f */ /* 0x000fe400038c0000 */
[----:B------:R-:W-:Y:S01]  /*16410*/  MOV R14, UR62 ;  /* 0x0000003e000e7c02 */ /* 0x000fe20008000f00 */
[----:B01-3-5:R-:W-:Y:S10]  /*16420*/  ENDCOLLECTIVE ;  /* 0x000000000000791b */ /* 0x02bff40003800000 */
.L_x_14632:
[----:B------:R-:W-:Y:S05]  /*16430*/  BSYNC B1 ;  /* 0x0000000000017941 */ /* 0x000fea0003800000 */
.L_x_14631:
[----:B------:R-:W-:Y:S05]  /*16440*/  BRA `(.L_x_14633) ;  /* 0xffffffd000b47947 */ /* 0x000fea000383ffff */
.L_x_14545:
[----:B0-----:R0:W1:Y:S02]  /*16450*/  SYNCS.PHASECHK.TRANS64.TRYWAIT P0, [R6+URZ], R5 ;  /* 0x00000005060075a7 */ /* 0x001064000800017f */
[----:B-1----:R-:W-:Y:S05]  /*16460*/  @!P0 NANOSLEEP.SYNCS 0x989680 ;  /* 0x009896800000895d */ /* 0x002fea0003900000 */
[----:B------:R-:W1:Y:S02]  /*16470*/  @!P0 SYNCS.PHASECHK.TRANS64 P0, [R6+URZ], R5 ;  /* 0x00000005060085a7 */ /* 0x000e64000800007f */
[----:B-1----:R-:W-:Y:S05]  /*16480*/  @!P0 BRA `(.L_x_14545) ;  /* 0xfffffffc00f08947 */ /* 0x002fea000383ffff */
[----:B------:R-:W-:Y:S05]  /*16490*/  BRA `(.L_x_14634) ;  /* 0xffffffd000f87947 */ /* 0x000fea000383ffff */
.L_x_14546:
[----:B-1----:R1:W2:Y:S02]  /*164a0*/  SYNCS.PHASECHK.TRANS64.TRYWAIT P0, [R7+URZ], R2 ;  /* 0x00000002070075a7 */ /* 0x0022a4000800017f */
[----:B--2---:R-:W-:Y:S05]  /*164b0*/  @!P0 NANOSLEEP.SYNCS 0x989680 ;  /* 0x009896800000895d */ /* 0x004fea0003900000 */
[----:B------:R-:W2:Y:S02]  /*164c0*/  @!P0 SYNCS.PHASECHK.TRANS64 P0, [R7+URZ], R2 ;  /* 0x00000002070085a7 */ /* 0x000ea4000800007f */
[----:B--2---:R-:W-:Y:S05]  /*164d0*/  @!P0 BRA `(.L_x_14546) ;  /* 0xfffffffc00f08947 */ /* 0x004fea000383ffff */
[----:B------:R-:W-:Y:S05]  /*164e0*/  BRA `(.L_x_14635) ;  /* 0xffffffd000ec7947 */ /* 0x000fea000383ffff */
.L_x_14548:
[----:B--2---:R2:W3:Y:S02]  /*164f0*/  SYNCS.PHASECHK.TRANS64.TRYWAIT P0, [R4+URZ], R5 ;  /* 0x00000005040075a7 */ /* 0x0044e4000800017f */
[----:B---3--:R-:W-:Y:S05]  /*16500*/  @!P0 NANOSLEEP.SYNCS 0x989680 ;  /* 0x009896800000895d */ /* 0x008fea0003900000 */
[----:B------:R-:W3:Y:S02]  /*16510*/  @!P0 SYNCS.PHASECHK.TRANS64 P0, [R4+URZ], R5 ;  /* 0x00000005040085a7 */ /* 0x000ee4000800007f */
[----:B---3--:R-:W-:Y:S05]  /*16520*/  @!P0 BRA `(.L_x_14548) ;  /* 0xfffffffc00f08947 */ /* 0x008fea000383ffff */
[----:B------:R-:W-:Y:S05]  /*16530*/  BRA `(.L_x_14636) ;  /* 0xffffffd000f47947 */ /* 0x000fea000383ffff */
.L_x_14637:
        /* <DEDUP_REMOVED lines=12> */
.L_x_15153:


//--------------------- .text._ZN7cutlass13device_kernelIN5flash11enable_sm90INS1_16FlashAttnFwdSm90INS1_25CollectiveMainloopFwdSm90ILi2EN4cute5tupleIJNS5_1CILi1EEES8_S8_EEENS6_IJNS7_ILi128EEENS7_ILi96EEENS7_ILi64EEEEEELi256ENS_6half_tEfNS_4arch4Sm90ELb1ELb0ELb0ELb1ELb0ELb1ELb1ELb1ELb0ELb1ELb0ELb0EEENS1_21CollectiveEpilogueFwdINS6_IJSA_NS7_ILi256EEESB_EEES9_SE_SG_Li256ELb1ELb1ELb0ELb0EEENS1_36VarlenDynamicPersistentTileSchedulerILi128ELi96ELi256ELi128ELb0ELb1ELb1ELb1ELb1ELb1EEEEEEEEEvNT_6ParamsE --------------------------
	.section	.text._ZN7cutlass13device_kernelIN5flash11enable_sm90INS1_16FlashAttnFwdSm90INS1_25CollectiveMainloopFwdSm90ILi2EN4cute5tupleIJNS5_1CILi1EEES8_S8_EEENS6_IJNS7_ILi128EEENS7_ILi96EEENS7_ILi64EEEEEELi256ENS_6half_tEfNS_4arch4Sm90ELb1ELb0ELb0ELb1ELb0ELb1ELb1ELb1ELb0ELb1ELb0ELb0EEENS1_21CollectiveEpilogueFwdINS6_IJSA_NS7_ILi256EEESB_EEES9_SE_SG_Li256ELb1ELb1ELb0ELb0EEENS1_36VarlenDynamicPersistentTileSchedulerILi128ELi96ELi256ELi128ELb0ELb1ELb1ELb1ELb1ELb1EEEEEEEEEvNT_6ParamsE,"ax",@progbits
	.align	128
.text._ZN7cutlass13device_kernelIN5flash11enable_sm90INS1_16FlashAttnFwdSm90INS1_25CollectiveMainloopFwdSm90ILi2EN4cute5tupleIJNS5_1CILi1EEES8_S8_EEENS6_IJNS7_ILi128EEENS7_ILi96EEENS7_ILi64EEEEEELi256ENS_6half_tEfNS_4arch4Sm90ELb1ELb0ELb0ELb1ELb0ELb1ELb1ELb1ELb0ELb1ELb0ELb0EEENS1_21CollectiveEpilogueFwdINS6_IJSA_NS7_ILi256EEESB_EEES9_SE_SG_Li256ELb1ELb1ELb0ELb0EEENS1_36VarlenDynamicPersistentTileSchedulerILi128ELi96ELi256ELi128ELb0ELb1ELb1ELb1ELb1ELb1EEEEEEEEEvNT_6ParamsE:
        .type           _ZN7cutlass13device_kernelIN5flash11enable_sm90INS1_16FlashAttnFwdSm90INS1_25CollectiveMainloopFwdSm90ILi2EN4cute5tupleIJNS5_1CILi1EEES8_S8_EEENS6_IJNS7_ILi128EEENS7_ILi96EEENS7_ILi64EEEEEELi256ENS_6half_tEfNS_4arch4Sm90ELb1ELb0ELb0ELb1ELb0ELb1ELb1ELb1ELb0ELb1ELb0ELb0EEENS1_21CollectiveEpilogueFwdINS6_IJSA_NS7_ILi256EEESB_EEES9_SE_SG_Li256ELb1ELb1ELb0ELb0EEENS1_36VarlenDynamicPersistentTileSchedulerILi128ELi96ELi256ELi128ELb0ELb1ELb1ELb1ELb1ELb1EEEEEEEEEvNT_6ParamsE,@function
        .size           _ZN7cutlass13device_kernelIN5flash11enable_sm90INS1_16FlashAttnFwdSm90INS1_25CollectiveMainloopFwdSm90ILi2EN4cute5tupleIJNS5_1CILi1EEES8_S8_EEENS6_IJNS7_ILi128EEENS7_ILi96EEENS7_ILi64EEEEEELi256ENS_6half_tEfNS_4arch4Sm90ELb1ELb0ELb0ELb1ELb0ELb1ELb1ELb1ELb0ELb1ELb0ELb0EEENS1_21CollectiveEpilogueFwdINS6_IJSA_NS7_ILi256EEESB_EEES9_SE_SG_Li256ELb1ELb1ELb0ELb0EEENS1_36VarlenDynamicPersistentTileSchedulerILi128ELi96ELi256ELi128ELb0ELb1ELb1ELb1ELb1ELb1EEEEEEEEEvNT_6ParamsE,(.L_x_15154 - _ZN7cutlass13device_kernelIN5flash11enable_sm90INS1_16FlashAttnFwdSm90INS1_25CollectiveMainloopFwdSm90ILi2EN4cute5tupleIJNS5_1CILi1EEES8_S8_EEENS6_IJNS7_ILi128EEENS7_ILi96EEENS7_ILi64EEEEEELi256ENS_6half_tEfNS_4arch4Sm90ELb1ELb0ELb0ELb1ELb0ELb1ELb1ELb1ELb0ELb1ELb0ELb0EEENS1_21CollectiveEpilogueFwdINS6_IJSA_NS7_ILi256EEESB_EEES9_SE_SG_Li256ELb1ELb1ELb0ELb0EEENS1_36VarlenDynamicPersistentTileSchedulerILi128ELi96ELi256ELi128ELb0ELb1ELb1ELb1ELb1ELb1EEEEEEEEEvNT_6ParamsE)
        .other          _ZN7cutlass13device_kernelIN5flash11enable_sm90INS1_16FlashAttnFwdSm90INS1_25CollectiveMainloopFwdSm90ILi2EN4cute5tupleIJNS5_1CILi1EEES8_S8_EEENS6_IJNS7_ILi128EEENS7_ILi96EEENS7_ILi64EEEEEELi256ENS_6half_tEfNS_4arch4Sm90ELb1ELb0ELb0ELb1ELb0ELb1ELb1ELb1ELb0ELb1ELb0ELb0EEENS1_21CollectiveEpilogueFwdINS6_IJSA_NS7_ILi256EEESB_EEES9_SE_SG_Li256ELb1ELb1ELb0ELb0EEENS1_36VarlenDynamicPersistentTileSchedulerILi128ELi96ELi256ELi128ELb0ELb1ELb1ELb1ELb1ELb1EEEEEEEEEvNT_6ParamsE,@"STO_CUDA_ENTRY STV_DEFAULT"
_ZN7cutlass13device_kernelIN5flash11enable_sm90INS1_16FlashAttnFwdSm90INS1_25CollectiveMainloopFwdSm90ILi2EN4cute5tupleIJNS5_1CILi1EEES8_S8_EEENS6_IJNS7_ILi128EEENS7_ILi96EEENS7_ILi64EEEEEELi256ENS_6half_tEfNS_4arch4Sm90ELb1ELb0ELb0ELb1ELb0ELb1ELb1ELb1ELb0ELb1ELb0ELb0EEENS1_21CollectiveEpilogueFwdINS6_IJSA_NS7_ILi256EEESB_EEES9_SE_SG_Li256ELb1ELb1ELb0ELb0EEENS1_36VarlenDynamicPersistentTileSchedulerILi128ELi96ELi256ELi128ELb0ELb1ELb1ELb1ELb1ELb1EEEEEEEEEvNT_6ParamsE:
        /* <DEDUP_REMOVED lines=23> */
.L_x_14639:
[----:B------:R-:W-:Y:S05]  /*0170*/  BSYNC B0 ;  /* 0x0000000000007941 */ /* 0x000fea0003800000 */
.L_x_14638:
        /* <DEDUP_REMOVED lines=42> */
.L_x_14640:
        /* <DEDUP_REMOVED lines=22> */
.L_x_14641:
        /* <DEDUP_REMOVED lines=18> */
.L_x_14642:
        /* <DEDUP_REMOVED lines=22> */
.L_x_14643:
        /* <DEDUP_REMOVED lines=22> */
.L_x_14644:
        /* <DEDUP_REMOVED lines=9> */
.L_x_14647:
[----:B------:R-:W-:-:S08]  /*09f0*/  NOP ;  /* 0x0000000000007918 */ /* 0x000fd00000000000 */
[----:B------:R-:W0:Y:S02]  /*0a00*/  USETMAXREG.TRY_ALLOC.CTAPOOL UP0, 0xf0 ;  /* 0x000000f0000079c8 */ /* 0x000e240008000600 */
[----:B0-----:R-:W-:-:S13]  /*0a10*/  PLOP3.LUT P0, PT, PT, PT, UP0, 0x80, 0x0 ;  /* 0x000000000000781c */ /* 0x001fda0003f0f008 */
[----:B------:R-:W-:Y:S05]  /*0a20*/  @!P0 BRA `(.L_x_14647) ;  /* 0xfffffffc00f08947 */ /* 0x000fea000383ffff */
[----:B------:R-:W3:Y:S01]  /*0a30*/  LDL.LU R0, [R1+0x8] ;  /* 0x0000080001007983 */ /* 0x000ee20000300800 */
[----:B--2---:R-:W0:Y:S01]  /*0a40*/  S2R R2, SR_TID.X ;  /* 0x0000000000027919 */ /* 0x004e220000002100 */
[----:B------:R-:W1:Y:S01]  /*0a50*/  S2UR UR5, SR_CgaCtaId ;  /* 0x00000000000579c3 */ /* 0x000e620000008800 */
[----:B------:R-:W-:Y:S01]  /*0a60*/  UMOV UR4, 0x400 ;  /* 0x0000040000047882 */ /* 0x000fe20000000000 */
[----:B0-----:R-:W-:-:S06]  /*0a70*/  SHF.R.U32.HI R2, RZ, 0x7, R2 ;  /* 0x00000007ff027819 */ /* 0x001fcc0000011602 */
[----:B------:R-:W-:Y:S06]  /*0a80*/  BAR.ARV 0x8, 0x180 ;  /* 0x0206000000007b1d */ /* 0x000fec0000002000 */
[----:B------:R-:W-:-:S13]  /*0a90*/  ISETP.NE.AND P0, PT, R2, 0x1, PT ;  /* 0x000000010200780c */ /* 0x000fda0003f05270 */
[----:B------:R-:W-:Y:S08]  /*0aa0*/  @!P0 BAR.ARV 0x9, 0x100 ;  /* 0x0244000000008b1d */ /* 0x000ff00000002000 */
[----:B------:R-:W-:Y:S01]  /*0ab0*/  BAR.SYNC.DEFER_BLOCKING 0x5, 0x180 ;  /* 0x0146000000007b1d */ /* 0x000fe20000010000 */
[----:B-1----:R-:W-:-:S06]  /*0ac0*/  ULEA UR4, UR5, UR4, 0x18 ;  /* 0x0000000405047291 */ /* 0x002fcc000f8ec03f */
[----:B------:R-:W-:Y:S01]  /*0ad0*/  IMAD.U32 R19, RZ, RZ, UR4 ;  /* 0x00000004ff137e24 */ /* 0x000fe2000f8e00ff */
[----:B------:R-:W-:-:S04]  /*0ae0*/  ULDC UR4, c[0x0][0xd3c] ;  /* 0x00034f0000047ab9 */ /* 0x000fc80000000800 */
[----:B------:R-:W0:Y:S01]  /*0af0*/  LDS.128 R88, [R19+0x324d0] ;  /* 0x0324d00013587984 */ /* 0x000e220000000c00 */
[----:B------:R-:W-:Y:S06]  /*0b00*/  BAR.ARV 0x4, 0x180 ;  /* 0x0106000000007b1d */ /* 0x000fec0000002000 */
[----:B---3--:R-:W-:-:S04]  /*0b10*/  LOP3.LUT R0, R0, 0xffffffef, RZ, 0xc0, !PT ;  /* 0xffffffef00007812 */ /* 0x008fc800078ec0ff */
[----:B------:R-:W-:-:S05]  /*0b20*/  @P0 LOP3.LUT R0, R0, 0x10, RZ, 0xfc, !PT ;  /* 0x0000001000000812 */ /* 0x000fca00078efcff */
[----:B------:R1:W-:Y:S01]  /*0b30*/  STL [R1+0x8], R0 ;  /* 0x0000080001007387 */ /* 0x0003e20000100800 */
[----:B0-----:R-:W-:-:S13]  /*0b40*/  ISETP.GE.AND P0, PT, R91, UR4, PT ;  /* 0x000000045b007c0c */ /* 0x001fda000bf06270 */
[----:B-1----:R-:W-:Y:S05]  /*0b50*/  @P0 BRA `(.L_x_14648) ;  /* 0x000001cc00700947 */ /* 0x002fea0003800000 */
[----:B------:R-:W2:Y:S01]  /*0b60*/  LDL.LU R12, [R1+0x84] ;  /* 0x00008400010c7983 */ /* 0x000ea20000300800 */
        /* <DEDUP_REMOVED lines=9> */
[----:B------:R-:W-:-:S04]  /*0c00*/  SHF.R.S32.HI R3, RZ, 0x1f, R8 ;  /* 0x0000001fff037819 */ /* 0x000fc80000011408 */
[----:B------:R-:W-:Y:S02]  /*0c10*/  LEA.HI R5, R3, R4, RZ, 0x3 ;  /* 0x0000000403057211 */ /* 0x000fe400078f18ff */
[----:B------:R-:W-:Y:S02]  /*0c20*/  LEA.HI R3, R0, R13, RZ, 0x4 ;  /* 0x0000000d00037211 */ /* 0x000fe400078f20ff */
[----:B------:R-:W-:Y:S02]  /*0c30*/  LOP3.LUT R9, R5, 0xfffffff8, RZ, 0xc0, !PT ;  /* 0xfffffff805097812 */ /* 0x000fe400078ec0ff */
[----:B------:R-:W-:-:S03]  /*0c40*/  SHF.R.S32.HI R6, RZ, 0x4, R3 ;  /* 0x00000004ff067819 */ /* 0x000fc60000011403 */
[----:B------:R-:W-:Y:S01]  /*0c50*/  IMAD.IADD R10, R4, 0x1, -R9 ;  /* 0x00000001040a7824 */ /* 0x000fe200078e0a09 */
[C---:B------:R-:W-:Y:S02]  /*0c60*/  LOP3.LUT R4, R3.reuse, 0x3fffff0, RZ, 0xc0, !PT ;  /* 0x03fffff003047812 */ /* 0x040fe400078ec0ff */
[----:B------:R-:W-:Y:S02]  /*0c70*/  LEA.HI R5, R0, R13, RZ, 0x5 ;  /* 0x0000000d00057211 */ /* 0x000fe400078f28ff */
[----:B------:R-:W-:Y:S01]  /*0c80*/  LEA.HI R3, R3, R6, RZ, 0x1 ;  /* 0x0000000603037211 */ /* 0x000fe200078f08ff */
[----:B------:R-:W-:Y:S01]  /*0c90*/  IMAD.IADD R4, R13, 0x1, -R4 ;  /* 0x000000010d047824 */ /* 0x000fe200078e0a04 */
[----:B------:R-:W-:Y:S02]  /*0ca0*/  SHF.R.S32.HI R15, RZ, 0x5, R5 ;  /* 0x00000005ff0f7819 */ /* 0x000fe40000011405 */
[----:B------:R-:W-:-:S03]  /*0cb0*/  LOP3.LUT R3, R3, 0x1ffffffe, RZ, 0xc0, !PT ;  /* 0x1ffffffe03037812 */ /* 0x000fc600078ec0ff */
[----:B------:R-:W-:Y:S02]  /*0cc0*/  IMAD R4, R15, 0x10, R4 ;  /* 0x000000100f047824 */ /* 0x000fe400078e0204 */
[----:B------:R-:W-:Y:S01]  /*0cd0*/  IMAD.IADD R3, R6, 0x1, -R3 ;  /* 0x0000000106037824 */ /* 0x000fe200078e0a03 */
[----:B------:R-:W-:-:S03]  /*0ce0*/  SHF.R.S32.HI R14, RZ, 0x7, R2 ;  /* 0x00000007ff0e7819 */ /* 0x000fc60000011402 */
[----:B------:R-:W-:Y:S01]  /*0cf0*/  IMAD R6, R4, 0x8, R3 ;  /* 0x0000000804067824 */ /* 0x000fe200078e0203 */
[----:B------:R-:W-:Y:S02]  /*0d00*/  LEA.HI R4, R0, R13, RZ, 0x2 ;  /* 0x0000000d00047211 */ /* 0x000fe400078f10ff */
[----:B------:R-:W-:Y:S02]  /*0d10*/  LEA.HI R7, R7, R11, RZ, 0x5 ;  /* 0x0000000b07077211 */ /* 0x000fe400078f28ff */
[----:B------:R-:W-:Y:S02]  /*0d20*/  LEA.HI R2, R2, R14, RZ, 0x1 ;  /* 0x0000000e02027211 */ /* 0x000fe400078f08ff */
[----:B------:R-:W-:Y:S02]  /*0d30*/  LEA.HI R3, R0, R13, RZ, 0x3 ;  /* 0x0000000d00037211 */ /* 0x000fe400078f18ff */
[--C-:B------:R-:W-:Y:S02]  /*0d40*/  SHF.R.S32.HI R22, RZ, 0x2, R4.reuse ;  /* 0x00000002ff167819 */ /* 0x100fe40000011404 */
[----:B------:R-:W-:-:S02]  /*0d50*/  SHF.R.S32.HI R5, RZ, 0x1f, R4 ;  /* 0x0000001fff057819 */ /* 0x000fc40000011404 */
[----:B------:R-:W-:Y:S02]  /*0d60*/  SHF.R.S32.HI R7, RZ, 0x5, R7 ;  /* 0x00000005ff077819 */ /* 0x000fe40000011407 */
[----:B------:R-:W-:Y:S02]  /*0d70*/  LOP3.LUT R2, R2, 0x3fffffe, RZ, 0xc0, !PT ;  /* 0x03fffffe02027812 */ /* 0x000fe400078ec0ff */
[----:B------:R-:W-:Y:S02]  /*0d80*/  LOP3.LUT R0, R3, 0xfffffff8, RZ, 0xc0, !PT ;  /* 0xfffffff803007812 */ /* 0x000fe400078ec0ff */
[----:B------:R-:W-:Y:S01]  /*0d90*/  LEA.HI R5, R5, R22, RZ, 0x3 ;  /* 0x0000001605057211 */ /* 0x000fe200078f18ff */
[----:B------:R-:W-:Y:S01]  /*0da0*/  IMAD R7, R7, 0x10, R10 ;  /* 0x0000001007077824 */ /* 0x000fe200078e020a */
[----:B------:R-:W-:Y:S01]  /*0db0*/  LOP3.LUT R4, R4, 0xfffffffc, RZ, 0xc0, !PT ;  /* 0xfffffffc04047812 */ /* 0x000fe200078ec0ff */
[----:B------:R-:W-:Y:S01]  /*0dc0*/  IMAD.IADD R2, R14, 0x1, -R2 ;  /* 0x000000010e027824 */ /* 0x000fe200078e0a02 */
[----:B------:R-:W-:Y:S01]  /*0dd0*/  LOP3.LUT R5, R5, 0xfffffff8, RZ, 0xc0, !PT ;  /* 0xfffffff805057812 */ /* 0x000fe200078ec0ff */
[----:B------:R-:W-:-:S02]  /*0de0*/  VIADD R10, R22, 0x40 ;  /* 0x00000040160a7836 */ /* 0x000fc40000000000 */
[----:B------:R-:W-:Y:S02]  /*0df0*/  IMAD R7, R2, 0x40, R7 ;  /* 0x0000004002077824 */ /* 0x000fe400078e0207 */
[----:B------:R-:W-:Y:S01]  /*0e00*/  IMAD.IADD R9, R13, 0x1, -R4 ;  /* 0x000000010d097824 */ /* 0x000fe200078e0a04 */
[----:B------:R-:W-:Y:S01]  /*0e10*/  SHF.R.S32.HI R4, RZ, 0x1f, R10 ;  /* 0x0000001fff047819 */ /* 0x000fe2000001140a */
[----:B------:R-:W-:Y:S01]  /*0e20*/  IMAD.IADD R5, R22, 0x1, -R5 ;  /* 0x0000000116057824 */ /* 0x000fe200078e0a05 */
[----:B------:R-:W-:Y:S01]  /*0e30*/  STL [R1+0x88], R7 ;  /* 0x0000880701007387 */ /* 0x000fe20000100800 */
[----:B------:R-:W-:Y:S01]  /*0e40*/  IMAD.SHL.U32 R200, R9, 0x4, RZ ;  /* 0x0000000409c87824 */ /* 0x000fe200078e00ff */
[----:B------:R-:W-:Y:S02]  /*0e50*/  LEA.HI R4, R4, R10, RZ, 0x3 ;  /* 0x0000000a04047211 */ /* 0x000fe400078f18ff */
[----:B------:R-:W-:Y:S01]  /*0e60*/  STL [R1+0x6c], RZ ;  /* 0x00006cff01007387 */ /* 0x000fe20000100800 */
[----:B------:R-:W-:Y:S01]  /*0e70*/  SHF.R.S32.HI R3, RZ, 0x3, R3 ;  /* 0x00000003ff037819 */ /* 0x000fe20000011403 */
[----:B------:R-:W-:-:S02]  /*0e80*/  IMAD.SHL.U32 R3, R10, 0x40, RZ ;  /* 0x000000400a037824 */ /* 0x000fc400078e00ff */
[----:B------:R-:W-:Y:S02]  /*0e90*/  VIADD R203, R200, 0x10 ;  /* 0x00000010c8cb7836 */ /* 0x000fe40000000000 */
[----:B------:R-:W-:Y:S01]  /*0ea0*/  IMAD.SHL.U32 R4, R4, 0x40, RZ ;  /* 0x0000004004047824 */ /* 0x000fe200078e00ff */
[----:B------:R-:W-:Y:S01]  /*0eb0*/  LOP3.LUT R3, R3, 0x1c0, RZ, 0xc0, !PT ;  /* 0x000001c003037812 */ /* 0x000fe200078ec0ff */
[----:B------:R-:W-:-:S03]  /*0ec0*/  IMAD.SHL.U32 R16, R9, 0x8, RZ ;  /* 0x0000000809107824 */ /* 0x000fc600078e00ff */
[----:B------:R-:W-:Y:S02]  /*0ed0*/  LOP3.LUT R4, R4, 0xfffffe00, RZ, 0xc0, !PT ;  /* 0xfffffe0004047812 */ /* 0x000fe400078ec0ff */
[----:B------:R-:W-:-:S05]  /*0ee0*/  LOP3.LUT R8, R8, 0x7ffffffc, RZ, 0xc0, !PT ;  /* 0x7ffffffc08087812 */ /* 0x000fca00078ec0ff */
[----:B------:R-:W-:Y:S01]  /*0ef0*/  IMAD.IADD R8, R11, 0x1, -R8 ;  /* 0x000000010b087824 */ /* 0x000fe200078e0a08 */
[----:B------:R-:W-:Y:S01]  /*0f00*/  SHF.R.S32.HI R17, RZ, 0x1f, R16 ;  /* 0x0000001fff117819 */ /* 0x000fe20000011410 */
[----:B------:R-:W-:Y:S02]  /*0f10*/  IMAD.MOV.U32 R18, RZ, RZ, RZ ;  /* 0x000000ffff127224 */ /* 0x000fe400078e00ff */
[----:B------:R-:W-:Y:S02]  /*0f20*/  IMAD.MOV.U32 R202, RZ, RZ, RZ ;  /* 0x000000ffffca7224 */ /* 0x000fe400078e00ff */
[----:B------:R-:W-:Y:S02]  /*0f30*/  IMAD.MOV.U32 R23, RZ, RZ, RZ ;  /* 0x000000ffff177224 */ /* 0x000fe400078e00ff */
[----:B------:R-:W-:Y:S01]  /*0f40*/  IMAD.MOV.U32 R2, RZ, RZ, RZ ;  /* 0x000000ffff027224 */ /* 0x000fe200078e00ff */
[----:B--2---:R-:W-:Y:S01]  /*0f50*/  LOP3.LUT R216, R12, 0x1, RZ, 0xfc, !PT ;  /* 0x000000010cd87812 */ /* 0x004fe200078efcff */
[----:B------:R-:W-:-:S04]  /*0f60*/  IMAD.IADD R12, R13, 0x1, -R0 ;  /* 0x000000010d0c7824 */ /* 0x000fc800078e0a00 */
[----:B------:R-:W-:Y:S01]  /*0f70*/  IMAD.SHL.U32 R13, R12, 0x8, RZ ;  /* 0x000000080c0d7824 */ /* 0x000fe200078e00ff */
[----:B------:R-:W-:Y:S02]  /*0f80*/  SHF.R.S32.HI R0, RZ, 0x1f, R22 ;  /* 0x0000001fff007819 */ /* 0x000fe40000011416 */
[----:B------:R-:W-:Y:S02]  /*0f90*/  LEA.HI R0, R9, R9, RZ, 0x1 ;  /* 0x0000000909007211 */ /* 0x000fe400078f08ff */
[----:B------:R-:W-:Y:S04]  /*0fa0*/  STL [R1+0xc], R13 ;  /* 0x00000c0d01007387 */ /* 0x000fe80000100800 */
[----:B------:R0:W-:Y:S01]  /*0fb0*/  STL [R1+0x74], R5 ;  /* 0x0000740501007387 */ /* 0x0001e20000100800 */
[----:B------:R-:W-:Y:S01]  /*0fc0*/  LOP3.LUT R0, R0, 0x1ffffffe, RZ, 0xc0, !PT ;  /* 0x1ffffffe00007812 */ /* 0x000fe200078ec0ff */
[----:B------:R-:W-:-:S02]  /*0fd0*/  VIADD R12, R13, 0x40 ;  /* 0x000000400d0c7836 */ /* 0x000fc40000000000 */
[----:B------:R-:W-:Y:S01]  /*0fe0*/  VIADD R10, R13, 0x80 ;  /* 0x000000800d0a7836 */ /* 0x000fe20000000000 */
[----:B0-----:R-:W-:Y:S01]  /*0ff0*/  SHF.R.S32.HI R5, RZ, 0x1f, R13 ;  /* 0x0000001fff057819 */ /* 0x001fe2000001140d */
[----:B------:R-:W-:-:S04]  /*1000*/  IMAD.IADD R0, R9, 0x1, -R0 ;  /* 0x0000000109007824 */ /* 0x000fc800078e0a00 */
[----:B------:R0:W-:Y:S01]  /*1010*/  STL [R1+0x9c], R5 ;  /* 0x00009c0501007387 */ /* 0x0001e20000100800 */
[----:B------:R-:W-:Y:S02]  /*1020*/  SHF.R.U32.HI R9, RZ, 0x3, R3 ;  /* 0x00000003ff097819 */ /* 0x000fe40000011603 */
[----:B------:R-:W-:Y:S01]  /*1030*/  LOP3.LUT R3, R3, 0x38, R16, 0xf8, !PT ;  /* 0x0000003803037812 */ /* 0x000fe200078ef810 */
[----:B------:R1:W-:Y:S01]  /*1040*/  STL [R1+0x4c], R12 ;  /* 0x00004c0c01007387 */ /* 0x0003e20000100800 */
[----:B0-----:R-:W-:Y:S01]  /*1050*/  VIADD R5, R13, 0xc0 ;  /* 0x000000c00d057836 */ /* 0x001fe20000000000 */
[----:B------:R-:W-:Y:S02]  /*1060*/  SHF.R.S32.HI R13, RZ, 0x1f, R203 ;  /* 0x0000001fff0d7819 */ /* 0x000fe400000114cb */
[----:B------:R0:W-:Y:S01]  /*1070*/  STL [R1+0x48], R10 ;  /* 0x0000480a01007387 */ /* 0x0001e20000100800 */
[----:B-1----:R-:W-:-:S03]  /*1080*/  SHF.R.S32.HI R12, RZ, 0x1f, R12 ;  /* 0x0000001fff0c7819 */ /* 0x002fc6000001140c */
[----:B------:R-:W-:Y:S04]  /*1090*/  STL [R1+0x50], R5 ;  /* 0x0000500501007387 */ /* 0x000fe80000100800 */
[----:B------:R-:W-:Y:S01]  /*10a0*/  STL [R1+0x80], R13 ;  /* 0x0000800d01007387 */ /* 0x000fe20000100800 */
[----:B0-----:R-:W-:-:S03]  /*10b0*/  SHF.R.S32.HI R10, RZ, 0x1f, R10 ;  /* 0x0000001fff0a7819 */ /* 0x001fc6000001140a */
[----:B------:R0:W-:Y:S01]  /*10c0*/  STL [R1+0x3c], R4 ;  /* 0x00003c0401007387 */ /* 0x0001e20000100800 */
[----:B------:R-:W-:-:S03]  /*10d0*/  IMAD R0, R0, 0x8, R7 ;  /* 0x0000000800007824 */ /* 0x000fc600078e0207 */
[----:B------:R-:W-:Y:S01]  /*10e0*/  STL [R1+0x98], R12 ;  /* 0x0000980c01007387 */ /* 0x000fe20000100800 */
[----:B0-----:R-:W-:Y:S02]  /*10f0*/  LOP3.LUT R4, R4, R3, R9, 0xf6, !PT ;  /* 0x0000000304047212 */ /* 0x001fe400078ef609 */
[----:B------:R-:W-:Y:S01]  /*1100*/  SHF.R.S32.HI R3, RZ, 0x1f, R5 ;  /* 0x0000001fff037819 */ /* 0x000fe20000011405 */
[----:B------:R-:W-:Y:S01]  /*1110*/  STL [R1+0x94], R10 ;  /* 0x0000940a01007387 */ /* 0x000fe20000100800 */
[----:B------:R-:W-:-:S03]  /*1120*/  IMAD.SHL.U32 R5, R6, 0x8, RZ ;  /* 0x0000000806057824 */ /* 0x000fc600078e00ff */
[----:B------:R0:W-:Y:S04]  /*1130*/  STL [R1+0x90], R3 ;  /* 0x0000900301007387 */ /* 0x0001e80000100800 */
[----:B------:R1:W-:Y:S01]  /*1140*/  STL [R1+0x44], R8 ;  /* 0x0000440801007387 */ /* 0x0003e20000100800 */
[----:B0-----:R-:W-:-:S03]  /*1150*/  IMAD R3, R4, 0x2, R19 ;  /* 0x0000000204037824 */ /* 0x001fc600078e0213 */
[----:B------:R1:W-:Y:S04]  /*1160*/  STL [R1+0x8c], R5 ;  /* 0x00008c0501007387 */ /* 0x0003e80000100800 */
[----:B------:R1:W-:Y:S04]  /*1170*/  STL [R1+0x40], R0 ;  /* 0x0000400001007387 */ /* 0x0003e80000100800 */
[----:B------:R1:W-:Y:S02]  /*1180*/  STL [R1+0x84], R3 ;  /* 0x0000840301007387 */ /* 0x0003e40000100800 */
.L_x_14797:
[----:B012---:R-:W0:Y:S02]  /*1190*/  LDC.64 R4, c[0x0][0xd88] ;  /* 0x00036200ff047b82 */ /* 0x007e240000000a00 */
[----:B0-----:R-:W-:-:S05]  /*11a0*/  IMAD.WIDE R4, R91, 0x4, R4 ;  /* 0x000000045b047825 */ /* 0x001fca00078e0204 */
[----:B------:R-:W2:Y:S01]  /*11b0*/  LDG.E R0, desc[UR40][R4.64] ;  /* 0x0000002804007981 */ /* 0x000ea2000c1e1900 */
[----:B------:R-:W-:Y:S05]  /*11c0*/  YIELD ;  /* 0x0000000000007946 */ /* 0x000fea0003800000 */
[----:B------:R-:W-:Y:S01]  /*11d0*/  ULDC.64 UR4, c[0x0][0xb20] ;  /* 0x0002c80000047ab9 */ /* 0x000fe20000000a00 */
[----:B------:R-:W-:Y:S01]  /*11e0*/  ULDC.64 UR8, c[0x0][0xb10] ;  /* 0x0002c40000087ab9 */ /* 0x000fe20000000a00 */
[----:B------:R-:W-:Y:S01]  /*11f0*/  ISETP.NE.U32.AND P1, PT, RZ, UR4, PT ;  /* 0x00000004ff007c0c */ /* 0x000fe2000bf25070 */
[----:B------:R-:W-:Y:S01]  /*1200*/  ULDC.64 UR6, c[0x0][0xb00] ;  /* 0x0002c00000067ab9 */ /* 0x000fe20000000a00 */
[----:B------:R-:W-:Y:S01]  /*1210*/  IMAD.MOV.U32 R33, RZ, RZ, RZ ;  /* 0x000000ffff217224 */ /* 0x000fe200078e00ff */
[----:B------:R-:W-:-:S02]  /*1220*/  ISETP.NE.U32.AND P0, PT, RZ, UR6, PT ;  /* 0x00000006ff007c0c */ /* 0x000fc4000bf05070 */
[----:B------:R-:W-:Y:S02]  /*1230*/  ISETP.NE.AND.EX P1, PT, RZ, UR5, PT, P1 ;  /* 0x00000005ff007c0c */ /* 0x000fe4000bf25310 */
[----:B------:R-:W-:Y:S02]  /*1240*/  ISETP.NE.AND.EX P0, PT, RZ, UR7, PT, P0 ;  /* 0x00000007ff007c0c */ /* 0x000fe4000bf05300 */
[----:B--2---:R-:W-:Y:S01]  /*1250*/  SHF.R.S32.HI R3, RZ, 0x1f, R0 ;  /* 0x0000001fff037819 */ /* 0x004fe20000011400 */
[----:B------:R-:W-:Y:S08]  /*1260*/  STL [R1+0x64], R0 ;  /* 0x0000640001007387 */ /* 0x000ff00000100800 */
[C---:B------:R-:W-:Y:S01]  /*1270*/  @P1 LEA R6, P2, R0.reuse, UR4, 0x2 ;  /* 0x0000000400061c11 */ /* 0x040fe2000f8410ff */
[C---:B------:R-:W-:Y:S01]  /*1280*/  IMAD.SHL.U32 R36, R0.reuse, 0x4, RZ ;  /* 0x0000000400247824 */ /* 0x040fe200078e00ff */
[C-C-:B------:R-:W-:Y:S01]  /*1290*/  SHF.L.U64.HI R35, R0.reuse, 0x2, R3.reuse ;  /* 0x0000000200237819 */ /* 0x140fe20000010203 */
[----:B------:R0:W-:Y:S01]  /*12a0*/  STL [R1+0x7c], R3 ;  /* 0x00007c0301007387 */ /* 0x0001e20000100800 */
[----:B------:R-:W-:-:S02]  /*12b0*/  @P1 LEA.HI.X R7, R0, UR5, R3, 0x2, P2 ;  /* 0x0000000500071c11 */ /* 0x000fc400090f1403 */
[----:B------:R-:W-:Y:S01]  /*12c0*/  ISETP.NE.U32.AND P2, PT, RZ, UR8, PT ;  /* 0x00000008ff007c0c */ /* 0x000fe2000bf45070 */
[----:B------:R-:W-:Y:S01]  /*12d0*/  ULDC UR4, c[0x0][0x288] ;  /* 0x0000a20000047ab9 */ /* 0x000fe20000000800 */
[C---:B------:R-:W-:Y:S01]  /*12e0*/  IADD3 R8, P3, R36.reuse, UR6, RZ ;  /* 0x0000000624087c10 */ /* 0x040fe2000ff7e0ff */
[----:B------:R1:W-:Y:S01]  /*12f0*/  STL [R1+0x5c], R36 ;  /* 0x00005c2401007387 */ /* 0x0003e20000100800 */
[----:B------:R-:W-:Y:S01]  /*1300*/  ISETP.NE.AND.EX P2, PT, RZ, UR9, PT, P2 ;  /* 0x00000009ff007c0c */ /* 0x000fe2000bf45320 */
[----:B0-----:R-:W-:Y:S01]  /*1310*/  IMAD.MOV.U32 R3, RZ, RZ, RZ ;  /* 0x000000ffff037224 */ /* 0x001fe200078e00ff */
[C---:B------:R-:W-:Y:S01]  /*1320*/  IADD3.X R9, R35.reuse, UR7, RZ, P3, !PT ;  /* 0x0000000723097c10 */ /* 0x040fe20009ffe4ff */
[----:B---3--:R-:W-:Y:S01]  /*1330*/  IMAD.U32 R10, RZ, RZ, UR4 ;  /* 0x00000004ff0a7e24 */ /* 0x008fe2000f8e00ff */
[----:B------:R-:W-:Y:S01]  /*1340*/  ULDC.64 UR4, c[0x0][0x418] ;  /* 0x0001060000047ab9 */ /* 0x000fe20000000a00 */
[----:B------:R1:W-:Y:S04]  /*1350*/  STL [R1+0x60], R35 ;  /* 0x0000602301007387 */ /* 0x0003e80000100800 */
[----:B------:R1:W5:Y:S04]  /*1360*/  @P1 LDG.E R3, desc[UR40][R6.64] ;  /* 0x0000002806031981 */ /* 0x000368000c1e1900 */
[----:B------:R-:W-:Y:S01]  /*1370*/  @P2 IADD3 R4, P1, R36, UR8, RZ ;  /* 0x0000000824042c10 */ /* 0x000fe2000ff3e0ff */
[----:B------:R1:W5:Y:S03]  /*1380*/  @P0 LDG.E R33, desc[UR40][R8.64] ;  /* 0x0000002808210981 */ /* 0x000366000c1e1900 */
[----:B------:R-:W-:-:S05]  /*1390*/  @P2 IADD3.X R5, R35, UR9, RZ, P1, !PT ;  /* 0x0000000923052c10 */ /* 0x000fca0008ffe4ff */
[----:B------:R-:W2:Y:S01]  /*13a0*/  @P2 LDG.E R10, desc[UR40][R4.64] ;  /* 0x00000028040a2981 */ /* 0x000ea2000c1e1900 */
[----:B------:R-:W-:Y:S01]  /*13b0*/  UISETP.NE.U32.AND UP0, UPT, UR4, URZ, UPT ;  /* 0x0000003f0400728c */ /* 0x000fe2000bf05070 */
[----:B------:R-:W-:Y:S02]  /*13c0*/  IMAD.MOV.U32 R31, RZ, RZ, R0 ;  /* 0x000000ffff1f7224 */ /* 0x000fe400078e0000 */
        /* <DEDUP_REMOVED lines=8> */
[----:B--2---:R1:W-:Y:S01]  /*1450*/  STL [R1+0x1c], R10 ;  /* 0x00001c0a01007387 */ /* 0x0043e20000100800 */
[----:B----4-:R-:W-:Y:S05]  /*1460*/  @P2 BRA `(.L_x_14649) ;  /* 0x0000000000282947 */ /* 0x010fea0003800000 */
[----:B------:R-:W-:Y:S02]  /*1470*/  ULDC.64 UR4, c[0x0][0xaf8] ;  /* 0x0002be0000047ab9 */ /* 0x000fe40000000a00 */
[----:B------:R-:W-:-:S04]  /*1480*/  ISETP.NE.U32.AND P1, PT, RZ, UR4, PT ;  /* 0x00000004ff007c0c */ /* 0x000fc8000bf25070 */
[----:B------:R-:W-:-:S13]  /*1490*/  ISETP.NE.AND.EX P1, PT, RZ, UR5, PT, P1 ;  /* 0x00000005ff007c0c */ /* 0x000fda000bf25310 */
[----:B------:R-:W-:Y:S05]  /*14a0*/  @!P1 BRA `(.L_x_14649) ;  /* 0x0000000000189947 */ /* 0x000fea0003800000 */
[----:B------:R-:W0:Y:S02]  /*14b0*/  LDC.64 R4, c[0x0][0xaf8] ;  /* 0x0002be00ff047b82 */ /* 0x000e240000000a00 */
[----:B0-----:R-:W-:-:S05]  /*14c0*/  IMAD.WIDE R4, R31, 0x4, R4 ;  /* 0x000000041f047825 */ /* 0x001fca00078e0204 */
[----:B------:R-:W2:Y:S04]  /*14d0*/  LDG.E R0, desc[UR40][R4.64] ;  /* 0x0000002804007981 */ /* 0x000ea8000c1e1900 */
[----:B-1----:R-:W2:Y:S02]  /*14e0*/  LDG.E R7, desc[UR40][R4.64+0x4] ;  /* 0x0000042804077981 */ /* 0x002ea4000c1e1900 */
[----:B--2---:R-:W-:-:S05]  /*14f0*/  IMAD.IADD R10, R7, 0x1, -R0 ;  /* 0x00000001070a7824 */ /* 0x004fca00078e0a00 */
[----:B------:R0:W-:Y:S02]  /*1500*/  STL [R1+0x1c], R10 ;  /* 0x00001c0a01007387 */ /* 0x0001e40000100800 */
.L_x_14649:
[----:B------:R-:W-:Y:S01]  /*1510*/  ULDC.64 UR4, c[0x0][0xb18] ;  /* 0x0002c60000047ab9 */ /* 0x000fe20000000a00 */
[----:B------:R2:W-:Y:S01]  /*1520*/  STL [R1+0x58], R90 ;  /* 0x0000585a01007387 */ /* 0x0005e20000100800 */
[----:B------:R-:W-:-:S04]  /*1530*/  ISETP.NE.U32.AND P1, PT, RZ, UR4, PT ;  /* 0x00000004ff007c0c */ /* 0x000fc8000bf25070 */
[----:B------:R-:W-:-:S13]  /*1540*/  ISETP.NE.AND.EX P1, PT, RZ, UR5, PT, P1 ;  /* 0x00000005ff007c0c */ /* 0x000fda000bf25310 */
[----:B--2---:R-:W-:Y:S05]  /*1550*/  @!P1 BRA `(.L_x_14650) ;  /* 0x0000000000109947 */ /* 0x004fea0003800000 */
[----:B------:R-:W-:-:S04]  /*1560*/  IADD3 R4, P0, R36, UR4, RZ ;  /* 0x0000000424047c10 */ /* 0x000fc8000ff1e0ff */
[----:B------:R-:W-:-:S05]  /*1570*/  IADD3.X R5, R35, UR5, RZ, P0, !PT ;  /* 0x0000000523057c10 */ /* 0x000fca00087fe4ff */
[----:B------:R2:W5:Y:S01]  /*1580*/  LDG.E R32, desc[UR40][R4.64] ;  /* 0x0000002804207981 */ /* 0x000562000c1e1900 */
[----:B------:R-:W-:Y:S05]  /*1590*/  BRA `(.L_x_14651) ;  /* 0x0000000000107947 */ /* 0x000fea0003800000 */
.L_x_14650:
[----:B------:R-:W-:Y:S05]  /*15a0*/  @!P0 BRA `(.L_x_14651) ;  /* 0x00000000000c8947 */ /* 0x000fea0003800000 */
[----:B------:R-:W2:Y:S04]  /*15b0*/  LDG.E R5, desc[UR40][R8.64] ;  /* 0x0000002808057981 */ /* 0x000ea8000c1e1900 */
[----:B------:R-:W2:Y:S02]  /*15c0*/  LDG.E R32, desc[UR40][R8.64+0x4] ;  /* 0x0000042808207981 */ /* 0x000ea4000c1e1900 */
[----:B--2---:R-:W-:-:S07]  /*15d0*/  IMAD.IADD R32, R32, 0x1, -R5 ;  /* 0x0000000120207824 */ /* 0x004fce00078e0a05 */
.L_x_14651:
[----:B------:R-:W-:Y:S01]  /*15e0*/  ULDC.64 UR4, c[0x0][0xb08] ;  /* 0x0002c20000047ab9 */ /* 0x000fe20000000a00 */
[----:B-1----:R-:W1:Y:S01]  /*15f0*/  LDC R8, c[0x0][0x448] ;  /* 0x00011200ff087b82 */ /* 0x002e620000000800 */
[----:B------:R-:W-:-:S04]  /*1600*/  ISETP.NE.U32.AND P0, PT, RZ, UR4, PT ;  /* 0x00000004ff007c0c */ /* 0x000fc8000bf05070 */
[----:B------:R-:W-:Y:S01]  /*1610*/  ISETP.NE.AND.EX P0, PT, RZ, UR5, PT, P0 ;  /* 0x00000005ff007c0c */ /* 0x000fe2000bf05300 */
[----:B------:R-:W-:-:S12]  /*1620*/  ULDC.64 UR4, c[0x0][0xb28] ;  /* 0x0002ca0000047ab9 */ /* 0x000fd80000000a00 */
[----:B--2---:R-:W2:Y:S02]  /*1630*/  @P0 LDC.64 R4, c[0x0][0xb08] ;  /* 0x0002c200ff040b82 */ /* 0x004ea40000000a00 */
[----:B--2---:R-:W-:-:S05]  /*1640*/  @P0 IMAD.WIDE R4, R31, 0x4, R4 ;  /* 0x000000041f040825 */ /* 0x004fca00078e0204 */
        /* <DEDUP_REMOVED lines=11> */
[----:B---3--:R-:W-:Y:S01]  /*1700*/  VIADD R4, R12, 0x7f ;  /* 0x0000007f0c047836 */ /* 0x008fe20000000000 */
[----:B------:R1:W-:Y:S07]  /*1710*/  STL [R1+0x28], R12 ;  /* 0x0000280c01007387 */ /* 0x0003ee0000100800 */
[----:B------:R-:W3:Y:S08]  /*1720*/  @P1 LDC R11, c[0x0][0x44c] ;  /* 0x00011300ff0b1b82 */ /* 0x000ef00000000800 */
[----:B------:R-:W0:Y:S01]  /*1730*/  @P1 LDC R5, c[0x0][0x450] ;  /* 0x00011400ff051b82 */ /* 0x000e220000000800 */
[----:B--2---:R-:W-:-:S02]  /*1740*/  @P0 IMAD.IADD R24, R9, 0x1, -R0 ;  /* 0x0000000109180824 */ /* 0x004fc400078e0a00 */
[----:B---3--:R-:W-:-:S04]  /*1750*/  @P1 IMAD.HI.U32 R0, R4, R11, RZ ;  /* 0x0000000b04001227 */ /* 0x008fc800078e00ff */
[----:B----4-:R-:W-:Y:S01]  /*1760*/  IMAD.IADD R6, R8, 0x1, R24 ;  /* 0x0000000108067824 */ /* 0x010fe200078e0218 */
[----:B0-----:R-:W-:-:S03]  /*1770*/  @P1 SHF.R.U32.HI R4, RZ, R5, R0 ;  /* 0x00000005ff041219 */ /* 0x001fc60000011600 */
[C---:B------:R-:W-:Y:S01]  /*1780*/  VIADD R0, R6.reuse, 0x5f ;  /* 0x0000005f06007836 */ /* 0x040fe20000000000 */
[----:B------:R-:W-:Y:S01]  /*1790*/  IADD3 R29, R6, 0x60, -R10 ;  /* 0x00000060061d7810 */ /* 0x000fe20007ffe80a */
[----:B------:R1:W-:Y:S02]  /*17a0*/  STL [R1+0x2c], R6 ;  /* 0x00002c0601007387 */ /* 0x0003e40000100800 */
        /* <DEDUP_REMOVED lines=22> */
[----:B-1----:R-:W-:Y:S05]  /*1910*/  @!P1 BRA `(.L_x_14652) ;  /* 0x00000040004c9947 */ /* 0x002fea0003800000 */
        /* <DEDUP_REMOVED lines=20> */
.L_x_14654:
[----:B------:R-:W-:Y:S05]  /*1a60*/  BSYNC B6 ;  /* 0x0000000000067941 */ /* 0x000fea0003800000 */
.L_x_14653:
        /* <DEDUP_REMOVED lines=20> */
.L_x_14656:
[----:B------:R-:W-:Y:S05]  /*1bb0*/  BSYNC B6 ;  /* 0x0000000000067941 */ /* 0x000fea0003800000 */
.L_x_14655:
[----:B------:R-:W-:Y:S01]  /*1bc0*/  ULDC.64 UR4, c[0x0][0xaf0] ;  /* 0x0002bc0000047ab9 */ /* 0x000fe20000000a00 */
[----:B------:R-:W0:Y:S01]  /*1bd0*/  S2R R44, SR_TID.X ;  /* 0x00000000002c7919 */ /* 0x000e220000002100 */
[----:B------:R-:W-:Y:S01]  /*1be0*/  ISETP.NE.U32.AND P0, PT, RZ, UR4, PT ;  /* 0x00000004ff007c0c */ /* 0x000fe2000bf05070 */
[----:B------:R-:W1:Y:S01]  /*1bf0*/  LDC.64 R8, c[0x0][0x300] ;  /* 0x0000c000ff087b82 */ /* 0x000e620000000a00 */
[----:B------:R-:W-:Y:S01]  /*1c00*/  IMAD.IADD R61, R33, 0x1, R32 ;  /* 0x00000001213d7824 */ /* 0x000fe200078e0220 */
[----:B------:R-:W-:Y:S01]  /*1c10*/  ULDC.64 UR6, c[0x0][0xb00] ;  /* 0x0002c00000067ab9 */ /* 0x000fe20000000a00 */
[----:B------:R-:W-:Y:S01]  /*1c20*/  ISETP.NE.AND.EX P0, PT, RZ, UR5, PT, P0 ;  /* 0x00000005ff007c0c */ /* 0x000fe2000bf05300 */
[----:B------:R-:W2:Y:S01]  /*1c30*/  LDL R45, [R1+0x74] ;  /* 0x00007400012d7983 */ /* 0x000ea20000100800 */
[----:B------:R-:W-:Y:S02]  /*1c40*/  SHF.R.S32.HI R11, RZ, 0x1f, R90 ;  /* 0x0000001fff0b7819 */ /* 0x000fe4000001145a */
[----:B------:R-:W-:Y:S01]  /*1c50*/  SHF.R.S32.HI R42, RZ, 0x1f, R22 ;  /* 0x0000001fff2a7819 */ /* 0x000fe20000011416 */
[----:B------:R-:W-:Y:S01]  /*1c60*/  VIADD R62, R16, 0x20 ;  /* 0x00000020103e7836 */ /* 0x000fe20000000000 */
[----:B------:R-:W3:Y:S07]  /*1c70*/  LDC.64 R14, c[0x0][0x408] ;  /* 0x00010200ff0e7b82 */ /* 0x000eee0000000a00 */
[----:B------:R-:W-:Y:S01]  /*1c80*/  @P0 IADD3 R4, P1, R36, UR4, RZ ;  /* 0x0000000424040c10 */ /* 0x000fe2000ff3e0ff */
[----:B------:R-:W-:Y:S01]  /*1c90*/  VIADD R63, R16, 0x40 ;  /* 0x00000040103f7836 */ /* 0x000fe20000000000 */
[----:B------:R-:W4:Y:S02]  /*1ca0*/  LDC.64 R58, c[0x0][0x3f8] ;  /* 0x0000fe00ff3a7b82 */ /* 0x000f240000000a00 */
[----:B------:R-:W-:Y:S01]  /*1cb0*/  @P0 IADD3.X R5, R35, UR5, RZ, P1, !PT ;  /* 0x0000000523050c10 */ /* 0x000fe20008ffe4ff */
[----:B------:R-:W-:-:S04]  /*1cc0*/  ULDC.64 UR4, c[0x0][0x308] ;  /* 0x0000c20000047ab9 */ /* 0x000fc80000000a00 */
[----:B------:R0:W3:Y:S01]  /*1cd0*/  @P0 LDG.E R31, desc[UR40][R4.64] ;  /* 0x00000028041f0981 */ /* 0x0000e2000c1e1900 */
[----:B------:R-:W-:Y:S01]  /*1ce0*/  SHF.R.S32.HI R43, RZ, 0x1f, R61 ;  /* 0x0000001fff2b7819 */ /* 0x000fe2000001143d */
[-C--:B-1----:R-:W-:Y:S01]  /*1cf0*/  IMAD.WIDE.U32 R6, R61, R8.reuse, RZ ;  /* 0x000000083d067225 */ /* 0x082fe200078e00ff */
[----:B------:R-:W1:Y:S03]  /*1d00*/  LDC R41, c[0x0][0x3f4] ;  /* 0x0000fd00ff297b82 */ /* 0x000e660000000800 */
[----:B------:R-:W-:Y:S01]  /*1d10*/  IMAD R0, R43, R8, RZ ;  /* 0x000000082b007224 */ /* 0x000fe200078e02ff */
[----:B------:R-:W-:Y:S02]  /*1d20*/  ISETP.NE.U32.AND P0, PT, RZ, UR6, PT ;  /* 0x00000006ff007c0c */ /* 0x000fe4000bf05070 */
[----:B0-----:R-:W-:Y:S01]  /*1d30*/  SHF.R.U32.HI R40, RZ, 0x7, R44 ;  /* 0x00000007ff287819 */ /* 0x001fe2000001162c */
[----:B------:R-:W-:Y:S01]  /*1d40*/  IMAD R3, R61, R9, R0 ;  /* 0x000000093d037224 */ /* 0x000fe200078e0200 */
[----:B------:R-:W-:-:S02]  /*1d50*/  ISETP.NE.AND.EX P0, PT, RZ, UR7, PT, P0 ;  /* 0x00000007ff007c0c */ /* 0x000fc4000bf05300 */
[----:B------:R-:W-:Y:S01]  /*1d60*/  ISETP.NE.AND P6, PT, R40, 0x1, PT ;  /* 0x000000012800780c */ /* 0x000fe20003fc5270 */
[----:B------:R-:W-:Y:S02]  /*1d70*/  IMAD.IADD R7, R7, 0x1, R3 ;  /* 0x0000000107077824 */ /* 0x000fe400078e0203 */
[----:B------:R-:W-:Y:S02]  /*1d80*/  IMAD R3, R11, UR4, RZ ;  /* 0x000000040b037c24 */ /* 0x000fe4000f8e02ff */
[----:B------:R-:W-:-:S04]  /*1d90*/  IMAD.WIDE.U32 R4, R90, UR4, R6 ;  /* 0x000000045a047c25 */ /* 0x000fc8000f8e0006 */
[----:B------:R-:W-:Y:S01]  /*1da0*/  IMAD R3, R90, UR5, R3 ;  /* 0x000000055a037c24 */ /* 0x000fe2000f8e0203 */
[----:B------:R-:W-:-:S03]  /*1db0*/  ULDC.64 UR4, c[0x0][0x310] ;  /* 0x0000c40000047ab9 */ /* 0x000fc60000000a00 */
[----:B------:R-:W-:Y:S02]  /*1dc0*/  IMAD.IADD R5, R5, 0x1, R3 ;  /* 0x0000000105057824 */ /* 0x000fe400078e0203 */
[-C--:B------:R-:W-:Y:S02]  /*1dd0*/  IMAD R10, R42, R8.reuse, RZ ;  /* 0x000000082a0a7224 */ /* 0x080fe400078e02ff */
[----:B------:R-:W-:-:S04]  /*1de0*/  IMAD.WIDE.U32 R6, R22, R8, R16 ;  /* 0x0000000816067225 */ /* 0x000fc800078e0010 */
[C---:B------:R-:W-:Y:S02]  /*1df0*/  VIADD R64, R16.reuse, 0x60 ;  /* 0x0000006010407836 */ /* 0x040fe40000000000 */
[C---:B------:R-:W-:Y:S02]  /*1e00*/  VIADD R12, R16.reuse, 0xc0 ;  /* 0x000000c0100c7836 */ /* 0x040fe40000000000 */
[C---:B------:R-:W-:Y:S02]  /*1e10*/  VIADD R65, R16.reuse, 0x80 ;  /* 0x0000008010417836 */ /* 0x040fe40000000000 */
[C---:B------:R-:W-:Y:S02]  /*1e20*/  VIADD R66, R16.reuse, 0xa0 ;  /* 0x000000a010427836 */ /* 0x040fe40000000000 */
[----:B------:R-:W-:Y:S01]  /*1e30*/  VIADD R32, R16, 0xe0 ;  /* 0x000000e010207836 */ /* 0x000fe20000000000 */
[----:B------:R-:W-:Y:S02]  /*1e40*/  SHF.R.S32.HI R201, RZ, 0x1f, R200 ;  /* 0x0000001fffc97819 */ /* 0x000fe400000114c8 */
[----:B---3--:R-:W-:-:S04]  /*1e50*/  SHF.R.S32.HI R0, RZ, 0x1f, R31 ;  /* 0x0000001fff007819 */ /* 0x008fc8000001141f */
[----:B------:R-:W-:Y:S02]  /*1e60*/  SEL R20, R0, RZ, !P0 ;  /* 0x000000ff00147207 */ /* 0x000fe40004000000 */
[----:B------:R-:W-:-:S03]  /*1e70*/  SEL R21, R31, RZ, !P0 ;  /* 0x000000ff1f157207 */ /* 0x000fc60004000000 */
[----:B------:R-:W-:Y:S02]  /*1e80*/  IMAD R0, R20, UR4, RZ ;  /* 0x0000000414007c24 */ /* 0x000fe4000f8e02ff */
[----:B------:R-:W-:-:S04]  /*1e90*/  IMAD.WIDE.U32 R4, R21, UR4, R4 ;  /* 0x0000000415047c25 */ /* 0x000fc8000f8e0004 */
[----:B------:R-:W-:Y:S01]  /*1ea0*/  IMAD R3, R21, UR5, R0 ;  /* 0x0000000515037c24 */ /* 0x000fe2000f8e0200 */
[----:B------:R-:W-:Y:S05]  /*1eb0*/  @!P6 WARPSYNC.ALL ;  /* 0x000000000000e948 */ /* 0x000fea0003800000 */
[----:B------:R-:W-:Y:S01]  /*1ec0*/  ULDC UR4, c[0x0][0x320] ;  /* 0x0000c80000047ab9 */ /* 0x000fe20000000800 */
[----:B------:R-:W-:Y:S01]  /*1ed0*/  IMAD R0, R22, R9, R10 ;  /* 0x0000000916007224 */ /* 0x000fe200078e020a */
[----:B------:R-:W-:Y:S01]  /*1ee0*/  ISETP.GE.AND P1, PT, R62, UR4, PT ;  /* 0x000000043e007c0c */ /* 0x000fe2000bf26270 */
[----:B------:R-:W-:Y:S01]  /*1ef0*/  IMAD.IADD R3, R5, 0x1, R3 ;  /* 0x0000000105037824 */ /* 0x000fe200078e0203 */
[----:B------:R-:W-:Y:S01]  /*1f00*/  IADD3 R31, P0, R4, R6, RZ ;  /* 0x00000006041f7210 */ /* 0x000fe20007f1e0ff */
[----:B------:R-:W-:Y:S01]  /*1f10*/  ULDC.64 UR6, c[0x0][0x330] ;  /* 0x0000cc0000067ab9 */ /* 0x000fe20000000a00 */
[----:B------:R-:W-:-:S02]  /*1f20*/  SEL R6, RZ, 0xffffffff, P1 ;  /* 0xffffffffff067807 */ /* 0x000fc40000800000 */
[----:B------:R-:W-:Y:S02]  /*1f30*/  IADD3.X R0, R3, R7, R0, P0, !PT ;  /* 0x0000000703007210 */ /* 0x000fe400007fe400 */
[----:B------:R-:W-:Y:S01]  /*1f40*/  ISETP.GE.AND P0, PT, R16, UR4, PT ;  /* 0x0000000410007c0c */ /* 0x000fe2000bf06270 */
[----:B------:R-:W-:Y:S02]  /*1f50*/  IMAD R7, R11, UR6, RZ ;  /* 0x000000060b077c24 */ /* 0x000fe4000f8e02ff */
[----:B------:R-:W-:Y:S01]  /*1f60*/  IMAD.SHL.U32 R11, R6, 0x2, RZ ;  /* 0x00000002060b7824 */ /* 0x000fe200078e00ff */
[----:B------:R-:W-:Y:S02]  /*1f70*/  SEL R10, RZ, 0x1, P0 ;  /* 0x00000001ff0a7807 */ /* 0x000fe40000000000 */
[----:B------:R-:W-:Y:S02]  /*1f80*/  ISETP.GE.AND P0, PT, R63, UR4, PT ;  /* 0x000000043f007c0c */ /* 0x000fe4000bf06270 */
[----:B------:R-:W-:-:S02]  /*1f90*/  ISETP.GE.AND P1, PT, R64, UR4, PT ;  /* 0x0000000440007c0c */ /* 0x000fc4000bf26270 */
[----:B------:R-:W-:Y:S02]  /*1fa0*/  ISETP.GE.AND P2, PT, R12, UR4, PT ;  /* 0x000000040c007c0c */ /* 0x000fe4000bf46270 */
[----:B------:R-:W-:Y:S02]  /*1fb0*/  LOP3.LUT R10, R11, 0x2, R10, 0xe2, !PT ;  /* 0x000000020b0a7812 */ /* 0x000fe400078ee20a */
[----:B------:R-:W-:Y:S02]  /*1fc0*/  SEL R11, RZ, 0x4, P0 ;  /* 0x00000004ff0b7807 */ /* 0x000fe40000000000 */
[----:B------:R-:W-:Y:S02]  /*1fd0*/  SEL R12, RZ, 0x8, P1 ;  /* 0x00000008ff0c7807 */ /* 0x000fe40000800000 */
[----:B------:R-:W-:Y:S02]  /*1fe0*/  ISETP.GE.AND P0, PT, R65, UR4, PT ;  /* 0x0000000441007c0c */ /* 0x000fe4000bf06270 */
[----:B------:R-:W-:-:S02]  /*1ff0*/  ISETP.GE.AND P1, PT, R66, UR4, PT ;  /* 0x0000000442007c0c */ /* 0x000fc4000bf26270 */
[----:B------:R-:W-:Y:S02]  /*2000*/  LOP3.LUT R10, R12, R10, R11, 0xfe, !PT ;  /* 0x0000000a0c0a7212 */ /* 0x000fe400078efe0b */
[----:B------:R-:W-:Y:S02]  /*2010*/  SEL R11, RZ, 0x10, P0 ;  /* 0x00000010ff0b7807 */ /* 0x000fe40000000000 */
[----:B------:R-:W-:Y:S01]  /*2020*/  SEL R12, RZ, 0x20, P1 ;  /* 0x00000020ff0c7807 */ /* 0x000fe20000800000 */
[----:B------:R-:W-:Y:S01]  /*2030*/  IMAD R13, R90, UR7, R7 ;  /* 0x000000075a0d7c24 */ /* 0x000fe2000f8e0207 */
[----:B------:R-:W-:Y:S02]  /*2040*/  ISETP.GE.AND P3, PT, R32, UR4, PT ;  /* 0x0000000420007c0c */ /* 0x000fe4000bf66270 */
[----:B------:R-:W-:Y:S01]  /*2050*/  LOP3.LUT R11, R12, R10, R11, 0xfe, !PT ;  /* 0x0000000a0c0b7212 */ /* 0x000fe200078efe0b */
[----:B------:R-:W-:Y:S01]  /*2060*/  IMAD.WIDE.U32 R6, R90, UR6, R16 ;  /* 0x000000065a067c25 */ /* 0x000fe2000f8e0010 */
[----:B------:R-:W-:Y:S01]  /*2070*/  SEL R10, RZ, 0x40, P2 ;  /* 0x00000040ff0a7807 */ /* 0x000fe20001000000 */
[----:B------:R-:W-:-:S02]  /*2080*/  ULDC.64 UR4, c[0x0][0x338] ;  /* 0x0000ce0000047ab9 */ /* 0x000fc40000000a00 */
[----:B------:R-:W-:Y:S01]  /*2090*/  IMAD R12, R20, UR4, RZ ;  /* 0x00000004140c7c24 */ /* 0x000fe2000f8e02ff */
[----:B------:R-:W-:Y:S01]  /*20a0*/  LOP3.LUT R95, R11, R10, RZ, 0xfc, !PT ;  /* 0x0000000a0b5f7212 */ /* 0x000fe200078efcff */
[----:B------:R-:W-:Y:S02]  /*20b0*/  IMAD.IADD R7, R7, 0x1, R13 ;  /* 0x0000000107077824 */ /* 0x000fe400078e020d */
[C---:B------:R-:W-:Y:S02]  /*20c0*/  IMAD R10, R42.reuse, R14, RZ ;  /* 0x0000000e2a0a7224 */ /* 0x040fe400078e02ff */
[----:B----4-:R-:W-:Y:S02]  /*20d0*/  IMAD R32, R42, R58, RZ ;  /* 0x0000003a2a207224 */ /* 0x010fe400078e02ff */
[C---:B------:R-:W-:Y:S02]  /*20e0*/  IMAD R93, R21.reuse, UR5, R12 ;  /* 0x00000005155d7c24 */ /* 0x040fe4000f8e020c */
[----:B------:R-:W-:Y:S01]  /*20f0*/  IMAD.WIDE.U32 R6, R21, UR4, R6 ;  /* 0x0000000415067c25 */ /* 0x000fe2000f8e0006 */
[----:B-1----:R-:W-:Y:S01]  /*2100*/  ISETP.GE.AND P0, PT, R16, R41, PT ;  /* 0x000000291000720c */ /* 0x002fe20003f06270 */
[----:B------:R-:W-:-:S02]  /*2110*/  ULDC UR4, c[0x0][0x2f4] ;  /* 0x0000bd0000047ab9 */ /* 0x000fc40000000800 */
[C---:B------:R-:W-:Y:S02]  /*2120*/  IMAD R35, R22.reuse, R15, R10 ;  /* 0x0000000f16237224 */ /* 0x040fe400078e020a */
[----:B------:R-:W-:-:S04]  /*2130*/  IMAD.WIDE.U32 R12, R22, R14, R200 ;  /* 0x0000000e160c7225 */ /* 0x000fc800078e00c8 */
[----:B------:R-:W-:-:S04]  /*2140*/  IMAD.WIDE.U32 R20, R22, R14, R16 ;  /* 0x0000000e16147225 */ /* 0x000fc800078e0010 */
[----:B------:R-:W-:-:S04]  /*2150*/  IMAD.WIDE.U32 R10, R22, R58, R200 ;  /* 0x0000003a160a7225 */ /* 0x000fc800078e00c8 */
[----:B------:R-:W-:Y:S02]  /*2160*/  IMAD R39, R22, R59, R32 ;  /* 0x0000003b16277224 */ /* 0x000fe400078e0220 */
[----:B------:R-:W-:Y:S02]  /*2170*/  IMAD.IADD R13, R13, 0x1, R35 ;  /* 0x000000010d0d7824 */ /* 0x000fe400078e0223 */
[----:B------:R-:W-:Y:S02]  /*2180*/  IMAD.IADD R35, R35, 0x1, R21 ;  /* 0x0000000123237824 */ /* 0x000fe400078e0215 */
[----:B------:R-:W-:Y:S01]  /*2190*/  IMAD.IADD R21, R11, 0x1, R39 ;  /* 0x000000010b157824 */ /* 0x000fe200078e0227 */
[----:B-----5:R-:W-:Y:S01]  /*21a0*/  SHF.R.S32.HI R11, RZ, 0x1f, R30 ;  /* 0x0000001fff0b7819 */ /* 0x020fe2000001141e */
[----:B------:R-:W-:Y:S02]  /*21b0*/  IMAD.MOV.U32 R34, RZ, RZ, R20 ;  /* 0x000000ffff227224 */ /* 0x000fe400078e0014 */
[----:B------:R-:W-:-:S02]  /*21c0*/  IMAD.MOV.U32 R20, RZ, RZ, R10 ;  /* 0x000000ffff147224 */ /* 0x000fc400078e000a */
[C---:B------:R-:W-:Y:S02]  /*21d0*/  IMAD R10, R11.reuse, R14, RZ ;  /* 0x0000000e0b0a7224 */ /* 0x040fe400078e02ff */
[----:B------:R-:W-:Y:S02]  /*21e0*/  IMAD R38, R11, R58, RZ ;  /* 0x0000003a0b267224 */ /* 0x000fe400078e02ff */
[C---:B------:R-:W-:Y:S02]  /*21f0*/  IMAD R85, R30.reuse, R15, R10 ;  /* 0x0000000f1e557224 */ /* 0x040fe400078e020a */
[----:B------:R-:W-:-:S04]  /*2200*/  IMAD.WIDE.U32 R10, R30, R14, R12 ;  /* 0x0000000e1e0a7225 */ /* 0x000fc800078e000c */
[----:B------:R-:W-:Y:S02]  /*2210*/  IMAD.WIDE.U32 R12, R30, R14, R34 ;  /* 0x0000000e1e0c7225 */ /* 0x000fe400078e0022 */
[----:B------:R-:W3:Y:S01]  /*2220*/  LDL R34, [R1+0x3c] ;  /* 0x00003c0001227983 */ /* 0x000ee20000100800 */
[----:B------:R-:W-:Y:S02]  /*2230*/  IADD3 R60, P2, R22, R61, RZ ;  /* 0x0000003d163c7210 */ /* 0x000fe40007f5e0ff */
[----:B------:R-:W-:-:S03]  /*2240*/  SEL R37, R41, RZ, P0 ;  /* 0x000000ff29257207 */ /* 0x000fc60000000000 */
[----:B------:R-:W-:Y:S02]  /*2250*/  IMAD.X R61, R42, 0x1, R43, P2 ;  /* 0x000000012a3d7824 */ /* 0x000fe400010e062b */
[----:B------:R-:W-:Y:S02]  /*2260*/  IMAD.IADD R37, R16, 0x1, R37 ;  /* 0x0000000110257824 */ /* 0x000fe400078e0225 */
[C---:B------:R-:W-:Y:S02]  /*2270*/  VIADD R42, R22.reuse, 0x40 ;  /* 0x00000040162a7836 */ /* 0x040fe40000000000 */
[----:B------:R-:W-:Y:S01]  /*2280*/  IMAD.WIDE.U32 R32, R22, R58, R16 ;  /* 0x0000003a16207225 */ /* 0x000fe200078e0010 */
[----:B------:R-:W-:-:S03]  /*2290*/  SHF.R.S32.HI R36, RZ, 0x1f, R37 ;  /* 0x0000001fff247819 */ /* 0x000fc60000011425 */
[----:B------:R-:W-:Y:S01]  /*22a0*/  IMAD.SHL.U32 R42, R42, 0x40, RZ ;  /* 0x000000402a2a7824 */ /* 0x000fe200078e00ff */
[----:B------:R-:W-:Y:S01]  /*22b0*/  LEA.HI R36, R36, R37, RZ, 0x3 ;  /* 0x0000002524247211 */ /* 0x000fe200078f18ff */
[----:B------:R-:W-:Y:S02]  /*22c0*/  IMAD.IADD R33, R39, 0x1, R33 ;  /* 0x0000000127217824 */ /* 0x000fe400078e0221 */
[----:B--2---:R-:W-:Y:S01]  /*22d0*/  IMAD.SHL.U32 R71, R45, 0x40, RZ ;  /* 0x000000402d477824 */ /* 0x004fe200078e00ff */
[----:B------:R-:W-:Y:S01]  /*22e0*/  LOP3.LUT R42, R42, 0x1c0, RZ, 0xc0, !PT ;  /* 0x000001c02a2a7812 */ /* 0x000fe200078ec0ff */
[----:B------:R-:W-:Y:S02]  /*22f0*/  VIADD R44, R44, 0xffffff80 ;  /* 0xffffff802c2c7836 */ /* 0x000fe40000000000 */
[----:B------:R-:W-:Y:S01]  /*2300*/  IMAD.WIDE.U32 R56, R30, R58, R32 ;  /* 0x0000003a1e387225 */ /* 0x000fe200078e0020 */
[----:B------:R-:W-:Y:S02]  /*2310*/  LOP3.LUT R71, R71, 0x1c0, RZ, 0xc0, !PT ;  /* 0x000001c047477812 */ /* 0x000fe400078ec0ff */
[----:B------:R-:W-:Y:S01]  /*2320*/  LOP3.LUT R32, R42, 0x38, R36, 0xf8, !PT ;  /* 0x000000382a207812 */ /* 0x000fe200078ef824 */
[----:B------:R-:W-:Y:S01]  /*2330*/  VIADD R76, R40, 0x8 ;  /* 0x00000008284c7836 */ /* 0x000fe20000000000 */
[----:B------:R-:W-:Y:S01]  /*2340*/  SHF.R.S32.HI R40, RZ, 0x1f, R44 ;  /* 0x0000001fff287819 */ /* 0x000fe2000001142c */
[----:B------:R-:W-:Y:S01]  /*2350*/  VIADD R42, R22, 0x40 ;  /* 0x00000040162a7836 */ /* 0x000fe20000000000 */
[----:B------:R-:W-:-:S02]  /*2360*/  SHF.R.U32.HI R74, RZ, 0x3, R71 ;  /* 0x00000003ff4a7819 */ /* 0x000fc40000011647 */
[----:B------:R-:W-:Y:S01]  /*2370*/  LOP3.LUT R33, R71, 0x18, R16, 0xf8, !PT ;  /* 0x0000001847217812 */ /* 0x000fe200078ef810 */
[----:B------:R-:W-:Y:S01]  /*2380*/  IMAD.SHL.U32 R42, R42, 0x40, RZ ;  /* 0x000000402a2a7824 */ /* 0x000fe200078e00ff */
[----:B------:R-:W-:Y:S02]  /*2390*/  LEA.HI R40, R40, R44, RZ, 0x5 ;  /* 0x0000002c28287211 */ /* 0x000fe400078f28ff */
[----:B------:R-:W-:Y:S02]  /*23a0*/  LOP3.LUT R33, R33, R74, RZ, 0x3c, !PT ;  /* 0x0000004a21217212 */ /* 0x000fe400078e3cff */
[----:B------:R-:W-:Y:S02]  /*23b0*/  SHF.R.S32.HI R40, RZ, 0x5, R40 ;  /* 0x00000005ff287819 */ /* 0x000fe40000011428 */
[----:B------:R-:W-:Y:S01]  /*23c0*/  LOP3.LUT R42, R42, 0x1c0, RZ, 0xc0, !PT ;  /* 0x000001c02a2a7812 */ /* 0x000fe200078ec0ff */
[----:B------:R-:W-:Y:S01]  /*23d0*/  IMAD.MOV.U32 R77, RZ, RZ, 0x20 ;  /* 0x00000020ff4d7424 */ /* 0x000fe200078e00ff */
[----:B------:R-:W-:Y:S01]  /*23e0*/  LOP3.LUT P1, RZ, R45, 0x4, RZ, 0xc0, !PT ;  /* 0x000000042dff7812 */ /* 0x000fe2000782c0ff */
[----:B------:R-:W-:Y:S01]  /*23f0*/  IMAD R79, R40, 0x200, R33 ;  /* 0x00000200284f7824 */ /* 0x000fe200078e0221 */
[----:B------:R-:W-:-:S02]  /*2400*/  LOP3.LUT R33, R71, 0x38, R36, 0xf8, !PT ;  /* 0x0000003847217812 */ /* 0x000fc400078ef824 */
[----:B------:R-:W-:Y:S01]  /*2410*/  SHF.R.U32.HI R42, RZ, 0x3, R42 ;  /* 0x00000003ff2a7819 */ /* 0x000fe2000001162a */
[----:B------:R-:W-:Y:S01]  /*2420*/  IMAD R37, R9, 0x60, RZ ;  /* 0x0000006009257824 */ /* 0x000fe200078e02ff */
[C---:B------:R-:W-:Y:S01]  /*2430*/  SHF.L.U64.HI R67, R8.reuse, 0x6, R9 ;  /* 0x0000000608437819 */ /* 0x040fe20000010209 */
[----:B------:R-:W-:Y:S01]  /*2440*/  IMAD.SHL.U32 R68, R8, 0x40, RZ ;  /* 0x0000004008447824 */ /* 0x000fe200078e00ff */
[----:B------:R-:W-:Y:S01]  /*2450*/  SHF.L.U64.HI R69, R14, 0x6, R15 ;  /* 0x000000060e457819 */ /* 0x000fe2000001020f */
[----:B------:R-:W-:Y:S01]  /*2460*/  IMAD R81, R15, 0x60, RZ ;  /* 0x000000600f517824 */ /* 0x000fe200078e02ff */
[----:B------:R-:W-:Y:S01]  /*2470*/  SHF.L.U64.HI R72, R58, 0x6, R59 ;  /* 0x000000063a487819 */ /* 0x000fe2000001023b */
[----:B------:R-:W-:Y:S01]  /*2480*/  IMAD.SHL.U32 R70, R14, 0x40, RZ ;  /* 0x000000400e467824 */ /* 0x000fe200078e00ff */
[----:B------:R-:W-:Y:S01]  /*2490*/  SEL R77, R77, 0xffffffe0, !P1 ;  /* 0xffffffe04d4d7807 */ /* 0x000fe20004800000 */
[----:B------:R-:W-:Y:S01]  /*24a0*/  IMAD R87, R30, R59, R38 ;  /* 0x0000003b1e577224 */ /* 0x000fe200078e0226 */
[----:B------:R-:W-:Y:S01]  /*24b0*/  LOP3.LUT R33, R33, R74, RZ, 0x3c, !PT ;  /* 0x0000004a21217212 */ /* 0x000fe200078e3cff */
[----:B------:R-:W-:Y:S01]  /*24c0*/  IMAD R35, R59, 0x60, RZ ;  /* 0x000000603b237824 */ /* 0x000fe200078e02ff */
[----:B------:R-:W-:Y:S01]  /*24d0*/  LOP3.LUT R32, R32, R42, RZ, 0x3c, !PT ;  /* 0x0000002a20207212 */ /* 0x000fe200078e3cff */
[----:B------:R-:W-:Y:S01]  /*24e0*/  IMAD.SHL.U32 R73, R58, 0x40, RZ ;  /* 0x000000403a497824 */ /* 0x000fe200078e00ff */
[----:B------:R-:W-:Y:S01]  /*24f0*/  SEL R94, RZ, 0xffffff80, P3 ;  /* 0xffffff80ff5e7807 */ /* 0x000fe20001800000 */
[----:B------:R-:W-:Y:S01]  /*2500*/  IMAD.WIDE.U32 R20, R30, R58, R20 ;  /* 0x0000003a1e147225 */ /* 0x000fe200078e0014 */
[----:B------:R-:W-:-:S03]  /*2510*/  LOP3.LUT R89, R36, 0xfffffff8, RZ, 0xc0, !PT ;  /* 0xfffffff824597812 */ /* 0x000fc600078ec0ff */
[----:B------:R-:W-:Y:S02]  /*2520*/  VIADD R45, R22, 0x40 ;  /* 0x00000040162d7836 */ /* 0x000fe40000000000 */
[----:B------:R-:W-:Y:S01]  /*2530*/  IMAD.WIDE.U32 R8, R8, 0x60, RZ ;  /* 0x0000006008087825 */ /* 0x000fe200078e00ff */
[----:B------:R-:W-:-:S03]  /*2540*/  LOP3.LUT R94, R95, 0x80, R94, 0xc8, !PT ;  /* 0x000000805f5e7812 */ /* 0x000fc600078ec85e */
[----:B------:R-:W-:-:S04]  /*2550*/  IMAD.WIDE.U32 R14, R14, 0x60, RZ ;  /* 0x000000600e0e7825 */ /* 0x000fc800078e00ff */
[----:B------:R-:W-:Y:S01]  /*2560*/  IMAD.WIDE.U32 R58, R58, 0x60, RZ ;  /* 0x000000603a3a7825 */ /* 0x000fe200078e00ff */
[----:B------:R-:W-:Y:S02]  /*2570*/  SHF.R.S32.HI R75, RZ, 0x1f, R45 ;  /* 0x0000001fff4b7819 */ /* 0x000fe4000001142d */
[----:B------:R-:W-:Y:S01]  /*2580*/  SHF.R.S32.HI R88, RZ, 0x3, R36 ;  /* 0x00000003ff587819 */ /* 0x000fe20000011424 */
[----:B------:R-:W-:Y:S01]  /*2590*/  IMAD.IADD R84, R11, 0x1, R85 ;  /* 0x000000010b547824 */ /* 0x000fe200078e0255 */
[----:B------:R-:W-:Y:S01]  /*25a0*/  SHF.R.S32.HI R90, RZ, 0x1f, R89 ;  /* 0x0000001fff5a7819 */ /* 0x000fe20000011459 */
[----:B------:R-:W-:Y:S01]  /*25b0*/  IMAD.IADD R86, R21, 0x1, R87 ;  /* 0x0000000115567824 */ /* 0x000fe200078e0257 */
[----:B------:R-:W-:Y:S01]  /*25c0*/  ISETP.GE.AND P1, PT, R16, UR4, PT ;  /* 0x0000000410007c0c */ /* 0x000fe2000bf26270 */
[----:B------:R-:W-:Y:S01]  /*25d0*/  IMAD.SHL.U32 R78, R41, 0x2, RZ ;  /* 0x00000002294e7824 */ /* 0x000fe200078e00ff */
[----:B------:R-:W-:Y:S01]  /*25e0*/  ISETP.GE.AND P2, PT, R62, UR4, PT ;  /* 0x000000043e007c0c */ /* 0x000fe2000bf46270 */
[----:B------:R-:W-:Y:S01]  /*25f0*/  IMAD.IADD R80, R9, 0x1, R37 ;  /* 0x0000000109507824 */ /* 0x000fe200078e0225 */
[----:B------:R-:W-:Y:S01]  /*2600*/  LOP3.LUT R95, R95, 0x40, RZ, 0xc0, !PT ;  /* 0x000000405f5f7812 */ /* 0x000fe200078ec0ff */
[----:B------:R-:W-:-:S02]  /*2610*/  IMAD.IADD R81, R15, 0x1, R81 ;  /* 0x000000010f517824 */ /* 0x000fc400078e0251 */
[----:B------:R-:W-:Y:S02]  /*2620*/  IMAD.IADD R82, R59, 0x1, R35 ;  /* 0x000000013b527824 */ /* 0x000fe400078e0223 */
[----:B------:R-:W-:Y:S02]  /*2630*/  IMAD.IADD R83, R77, 0x1, R79 ;  /* 0x000000014d537824 */ /* 0x000fe400078e024f */
[----:B------:R-:W-:Y:S02]  /*2640*/  IMAD.IADD R85, R85, 0x1, R13 ;  /* 0x0000000155557824 */ /* 0x000fe400078e020d */
[----:B------:R-:W-:Y:S02]  /*2650*/  IMAD.IADD R87, R87, 0x1, R57 ;  /* 0x0000000157577824 */ /* 0x000fe400078e0239 */
[----:B------:R-:W-:Y:S02]  /*2660*/  IMAD R91, R40, 0x200, R33 ;  /* 0x00000200285b7824 */ /* 0x000fe400078e0221 */
[----:B------:R-:W-:Y:S01]  /*2670*/  IMAD.IADD R93, R7, 0x1, R93 ;  /* 0x00000001075d7824 */ /* 0x000fe200078e025d */
[----:B------:R-:W-:Y:S01]  /*2680*/  @!P6 BAR.SYNC.DEFER_BLOCKING 0x9, 0x100 ;  /* 0x024400000000eb1d */ /* 0x000fe20000010000 */
[----:B---3--:R-:W-:-:S07]  /*2690*/  IMAD.IADD R92, R34, 0x1, R32 ;  /* 0x00000001225c7824 */ /* 0x008fce00078e0220 */
.L_x_14704:
        /* <DEDUP_REMOVED lines=17> */
[C---:B------:R-:W-:Y:S01]  /*27b0*/  IMAD R27, R18.reuse, 0x1800, R79 ;  /* 0x00001800121b7824 */ /* 0x040fe200078e024f */
        /* <DEDUP_REMOVED lines=8> */
[----:B---3--:R-:W-:Y:S05]  /*2840*/  @!P3 BRA `(.L_x_14658) ;  /* 0x000000280018b947 */ /* 0x008fea0003800000 */
        /* <DEDUP_REMOVED lines=9> */
[----:B------:R-:W-:Y:S01]  /*28e0*/  IMAD.WIDE.U32 R32, R58, R45, RZ ;  /* 0x0000002d3a207225 */ /* 0x000fe200078e00ff */
[----:B------:R-:W-:-:S03]  /*28f0*/  IADD3 R96, R35, R39, RZ ;  /* 0x0000002723607210 */ /* 0x000fc60007ffe0ff */
        /* <DEDUP_REMOVED lines=30> */
.L_x_14661:
[----:B------:R-:W-:Y:S05]  /*2ae0*/  BSYNC B1 ;  /* 0x0000000000017941 */ /* 0x000fea0003800000 */
.L_x_14660:
[----:B0-----:R-:W-:Y:S01]  /*2af0*/  VIADD R36, R22, 0x40 ;  /* 0x0000004016247836 */ /* 0x001fe20000000000 */
[----:B------:R-:W-:Y:S01]  /*2b00*/  BSSY B1, `(.L_x_14662) ;  /* 0x000001c000017945 */ /* 0x000fe20003800000 */
[----:B------:R-:W-:Y:S01]  /*2b10*/  CS2R R44, SRZ ;  /* 0x00000000002c7805 */ /* 0x000fe2000001ff00 */
[----:B-----5:R-:W-:Y:S01]  /*2b20*/  IMAD.MOV.U32 R98, RZ, RZ, R50 ;  /* 0x000000ffff627224 */ /* 0x020fe200078e0032 */
[----:B------:R-:W-:Y:S02]  /*2b30*/  CS2R R46, SRZ ;  /* 0x00000000002e7805 */ /* 0x000fe4000001ff00 */
[----:B------:R-:W-:Y:S02]  /*2b40*/  ISETP.GE.AND P5, PT, R36, R106, PT ;  /* 0x0000006a2400720c */ /* 0x000fe40003fa6270 */
[----:B------:R-:W-:Y:S01]  /*2b50*/  CS2R R36, SRZ ;  /* 0x0000000000247805 */ /* 0x000fe2000001ff00 */
[----:B------:R-:W-:-:S10]  /*2b60*/  IMAD.MOV.U32 R99, RZ, RZ, R51 ;  /* 0x000000ffff637224 */ /* 0x000fd400078e0033 */
        /* <DEDUP_REMOVED lines=21> */
.L_x_14663:
[----:B------:R-:W-:Y:S05]  /*2cc0*/  BSYNC B1 ;  /* 0x0000000000017941 */ /* 0x000fea0003800000 */
.L_x_14662:
        /* <DEDUP_REMOVED lines=27> */
.L_x_14664:
[----:B------:R-:W-:Y:S01]  /*2e80*/  IMAD R96, R18, 0x8, R19 ;  /* 0x0000000812607824 */ /* 0x000fe200078e0213 */
[----:B------:R-:W-:Y:S01]  /*2e90*/  SHF.L.U32 R107, R202, 0x1f, RZ ;  /* 0x0000001fca6b7819 */ /* 0x000fe200000006ff */
[----:B------:R-:W-:Y:S03]  /*2ea0*/  BSSY B1, `(.L_x_14665) ;  /* 0x0000003000017945 */ /* 0x000fe60003800000 */
[----:B------:R-:W0:Y:S02]  /*2eb0*/  SYNCS.PHASECHK.TRANS64.TRYWAIT P6, [R96+URZ+0x32490], R107 ;  /* 0x0324906b600075a7 */ /* 0x000e2400080c017f */
[----:B0-----:R-:W-:Y:S05]  /*2ec0*/  @!P6 BRA `(.L_x_14666) ;  /* 0x000001a8009ce947 */ /* 0x001fea0003800000 */
.L_x_14964:
[----:B------:R-:W-:Y:S05]  /*2ed0*/  BSYNC B1 ;  /* 0x0000000000017941 */ /* 0x000fea0003800000 */
.L_x_14665:
        /* <DEDUP_REMOVED lines=49> */
.L_x_14672:
[----:B------:R-:W-:Y:S05]  /*31f0*/  BSYNC B3 ;  /* 0x0000000000037941 */ /* 0x000fea0003800000 */
.L_x_14671:
[----:B--2---:R1:W-:Y:S02]  /*3200*/  STG.E.128 desc[UR40][R42.64], R32 ;  /* 0x000000202a007986 */ /* 0x0043e4000c101d28 */
.L_x_14670:
[----:B------:R-:W-:Y:S05]  /*3210*/  BSYNC B2 ;  /* 0x0000000000027941 */ /* 0x000fea0003800000 */
.L_x_14669:
        /* <DEDUP_REMOVED lines=46> */
.L_x_14674:
[----:B------:R-:W-:Y:S05]  /*3500*/  BSYNC B2 ;  /* 0x0000000000027941 */ /* 0x000fea0003800000 */
.L_x_14673:
[----:B--2---:R2:W-:Y:S02]  /*3510*/  STG.E.128 desc[UR40][R42.64+0x40], R32 ;  /* 0x000040202a007986 */ /* 0x0045e4000c101d28 */
.L_x_14668:
[----:B------:R-:W-:Y:S05]  /*3520*/  BSYNC B1 ;  /* 0x0000000000017941 */ /* 0x000fea0003800000 */
.L_x_14667:
        /* <DEDUP_REMOVED lines=48> */
.L_x_14679:
[----:B------:R-:W-:Y:S05]  /*3830*/  BSYNC B2 ;  /* 0x0000000000027941 */ /* 0x000fea0003800000 */
.L_x_14678:
[----:B--2---:R3:W-:Y:S02]  /*3840*/  STG.E.128 desc[UR40][R40.64], R32 ;  /* 0x0000002028007986 */ /* 0x0047e4000c101d28 */
.L_x_14677:
[----:B------:R-:W-:Y:S05]  /*3850*/  BSYNC B1 ;  /* 0x0000000000017941 */ /* 0x000fea0003800000 */
.L_x_14676:
        /* <DEDUP_REMOVED lines=46> */
.L_x_14681:
[----:B------:R-:W-:Y:S05]  /*3b40*/  BSYNC B1 ;  /* 0x0000000000017941 */ /* 0x000fea0003800000 */
.L_x_14680:
[----:B--2---:R1:W-:Y:S01]  /*3b50*/  STG.E.128 desc[UR40][R40.64+0x40], R32 ;  /* 0x0000402028007986 */ /* 0x0043e2000c101d28 */
[----:B------:R-:W-:Y:S05]  /*3b60*/  BRA `(.L_x_14675) ;  /* 0x0000001400b87947 */ /* 0x000fea0003800000 */
.L_x_14659:
[----:B------:R-:W-:Y:S01]  /*3b70*/  VIADD R36, R22, 0x40 ;  /* 0x0000004016247836 */ /* 0x000fe20000000000 */
[----:B------:R-:W-:-:S04]  /*3b80*/  CS2R R38, SRZ ;  /* 0x0000000000267805 */ /* 0x000fc8000001ff00 */
[----:B------:R-:W-:Y:S02]  /*3b90*/  ISETP.GE.AND P3, PT, R36, R106, PT ;  /* 0x0000006a2400720c */ /* 0x000fe40003f66270 */
        /* <DEDUP_REMOVED lines=39> */
[----:B0-----:R-:W-:Y:S01]  /*3e10*/  IMAD.MOV.U32 R48, RZ, RZ, R39 ;  /* 0x000000ffff307224 */ /* 0x001fe200078e0027 */
[----:B------:R-:W-:Y:S01]  /*3e20*/  PRMT R123, R53, 0x7610, R123 ;  /* 0x00007610357b7816 */ /* 0x000fe2000000007b */
[----:B------:R-:W-:Y:S01]  /*3e30*/  IMAD.MOV.U32 R49, RZ, RZ, R36 ;  /* 0x000000ffff317224 */ /* 0x000fe200078e0024 */
[----:B------:R-:W-:Y:S01]  /*3e40*/  PRMT R119, R55, 0x7610, R119 ;  /* 0x0000761037777816 */ /* 0x000fe20000000077 */
[----:B------:R-:W-:Y:S01]  /*3e50*/  IMAD.MOV.U32 R51, RZ, RZ, R37 ;  /* 0x000000ffff337224 */ /* 0x000fe200078e0025 */
[----:B------:R-:W-:-:S02]  /*3e60*/  PRMT R123, R123, 0x5410, R48 ;  /* 0x000054107b7b7816 */ /* 0x000fc40000000030 */
[----:B------:R-:W-:Y:S01]  /*3e70*/  PRMT R130, R50, 0x5410, R49 ;  /* 0x0000541032827816 */ /* 0x000fe20000000031 */
[----:B----4-:R-:W-:Y:S01]  /*3e80*/  IMAD.MOV.U32 R48, RZ, RZ, R42 ;  /* 0x000000ffff307224 */ /* 0x010fe200078e002a */
[----:B------:R-:W-:Y:S01]  /*3e90*/  PRMT R119, R119, 0x5410, R51 ;  /* 0x0000541077777816 */ /* 0x000fe20000000033 */
        /* <DEDUP_REMOVED lines=8> */
[----:B-----5:R-:W-:-:S02]  /*3f20*/  IMAD.MOV.U32 R48, RZ, RZ, R46 ;  /* 0x000000ffff307224 */ /* 0x020fc400078e002e */
[----:B------:R-:W-:Y:S02]  /*3f30*/  IMAD.MOV.U32 R49, RZ, RZ, R47 ;  /* 0x000000ffff317224 */ /* 0x000fe400078e002f */
[----:B------:R-:W-:Y:S02]  /*3f40*/  IMAD.MOV.U32 R50, RZ, RZ, R44 ;  /* 0x000000ffff327224 */ /* 0x000fe400078e002c */
[----:B------:R-:W-:Y:S01]  /*3f50*/  IMAD.MOV.U32 R51, RZ, RZ, R45 ;  /* 0x000000ffff337224 */ /* 0x000fe200078e002d */
[----:B------:R-:W-:Y:S02]  /*3f60*/  PRMT R129, R52, 0x5410, R54 ;  /* 0x0000541034817816 */ /* 0x000fe40000000036 */
[----:B------:R-:W-:Y:S02]  /*3f70*/  PRMT R114, R114, 0x5410, R48 ;  /* 0x0000541072727816 */ /* 0x000fe40000000030 */
[----:B------:R-:W-:Y:S02]  /*3f80*/  PRMT R116, R50, 0x5410, R49 ;  /* 0x0000541032747816 */ /* 0x000fe40000000031 */
[----:B------:R-:W-:Y:S01]  /*3f90*/  PRMT R117, R117, 0x5410, R51 ;  /* 0x0000541075757816 */ /* 0x000fe20000000033 */
[----:B------:R-:W-:Y:S06]  /*3fa0*/  @!P3 BRA `(.L_x_14682) ;  /* 0x000000000004b947 */ /* 0x000fec0003800000 */
[----:B------:R-:W-:Y:S01]  /*3fb0*/  BPT.TRAP 0x1 ;  /* 0x000000040000795c */ /* 0x000fe20000300000 */
.L_x_14682:
        /* <DEDUP_REMOVED lines=9> */
.L_x_14965:
[----:B------:R-:W-:Y:S05]  /*4050*/  BSYNC B1 ;  /* 0x0000000000017941 */ /* 0x000fea0003800000 */
.L_x_14683:
[----:B------:R-:W-:Y:S01]  /*4060*/  ISETP.GE.OR P5, PT, R22, R106, P1 ;  /* 0x0000006a1600720c */ /* 0x000fe20000fa6670 */
[----:B------:R-:W-:-:S12]  /*4070*/  BSSY B1, `(.L_x_14685) ;  /* 0x000007f000017945 */ /* 0x000fd80003800000 */
[----:B------:R-:W-:Y:S05]  /*4080*/  @P5 BRA `(.L_x_14686) ;  /* 0x0000000400f45947 */ /* 0x000fea0003800000 */
[----:B------:R-:W1:Y:S01]  /*4090*/  S2R R50, SR_TID.X ;  /* 0x0000000000327919 */ /* 0x000e620000002100 */
[----:B------:R-:W-:Y:S01]  /*40a0*/  SHF.R.S32.HI R48, RZ, 0x1f, R22 ;  /* 0x0000001fff307819 */ /* 0x000fe20000011416 */
[-C--:B--2---:R-:W-:Y:S01]  /*40b0*/  IMAD.WIDE.U32 R104, R22, R102.reuse, R100 ;  /* 0x0000006616687225 */ /* 0x084fe200078e0064 */
[----:B------:R-:W-:Y:S03]  /*40c0*/  BSSY B2, `(.L_x_14687) ;  /* 0x000006d000027945 */ /* 0x000fe60003800000 */
[----:B------:R-:W-:Y:S01]  /*40d0*/  IMAD R48, R48, R102, RZ ;  /* 0x0000006630307224 */ /* 0x000fe200078e02ff */
[----:B------:R-:W-:-:S03]  /*40e0*/  IADD3 R108, P5, P6, R4, R104, R89 ;  /* 0x00000068046c7210 */ /* 0x000fc60007ebe059 */
[----:B------:R-:W-:Y:S01]  /*40f0*/  IMAD R49, R22, R103, R48 ;  /* 0x0000006716317224 */ /* 0x000fe200078e0230 */
[----:B------:R-:W-:-:S03]  /*4100*/  SEL R48, R78, R111, !P0 ;  /* 0x0000006f4e307207 */ /* 0x000fc60004000000 */
[----:B------:R-:W-:Y:S01]  /*4110*/  IMAD.IADD R112, R49, 0x1, R105 ;  /* 0x0000000131707824 */ /* 0x000fe200078e0269 */
[----:B------:R-:W-:-:S04]  /*4120*/  SHF.R.S32.HI R49, RZ, 0x1f, R48 ;  /* 0x0000001fff317819 */ /* 0x000fc80000011430 */
[----:B------:R-:W-:Y:S01]  /*4130*/  LEA.HI R49, R49, R48, RZ, 0x4 ;  /* 0x0000003031317211 */ /* 0x000fe200078f20ff */
[----:B------:R-:W-:Y:S01]  /*4140*/  IMAD R48, R18, 0x1800, R91 ;  /* 0x0000180012307824 */ /* 0x000fe200078e025b */
[----:B------:R-:W-:Y:S02]  /*4150*/  IADD3.X R110, R3, R112, R90, P5, P6 ;  /* 0x00000070036e7210 */ /* 0x000fe40002fec45a */
[----:B------:R-:W-:Y:S01]  /*4160*/  LEA.HI.SX32 R49, R49, R88, 0x1c ;  /* 0x0000005831317211 */ /* 0x000fe200078fe2ff */
[----:B------:R-:W-:-:S04]  /*4170*/  IMAD R48, R48, 0x2, R19 ;  /* 0x0000000230307824 */ /* 0x000fc800078e0213 */
[----:B------:R-:W-:Y:S02]  /*4180*/  IMAD.SHL.U32 R113, R49, 0x8, RZ ;  /* 0x0000000831717824 */ /* 0x000fe400078e00ff */
[----:B-1----:R-:W-:-:S03]  /*4190*/  VIADD R51, R50, 0xffffff80 ;  /* 0xffffff8032337836 */ /* 0x002fc60000000000 */
[----:B------:R-:W-:Y:S02]  /*41a0*/  LOP3.LUT R49, R71, 0x38, R113, 0xf8, !PT ;  /* 0x0000003847317812 */ /* 0x000fe400078ef871 */
[----:B------:R-:W-:Y:S02]  /*41b0*/  SHF.R.S32.HI R50, RZ, 0x1f, R51 ;  /* 0x0000001fff327819 */ /* 0x000fe40000011433 */
[----:B------:R-:W-:Y:S02]  /*41c0*/  LOP3.LUT R49, R49, R74, RZ, 0x3c, !PT ;  /* 0x0000004a31317212 */ /* 0x000fe400078e3cff */
[----:B------:R-:W-:-:S04]  /*41d0*/  LEA.HI R50, R50, R51, RZ, 0x5 ;  /* 0x0000003332327211 */ /* 0x000fc800078f28ff */
[----:B------:R-:W-:-:S05]  /*41e0*/  SHF.R.S32.HI R50, RZ, 0x5, R50 ;  /* 0x00000005ff327819 */ /* 0x000fca0000011432 */
[----:B------:R-:W-:-:S04]  /*41f0*/  IMAD R49, R50, 0x200, R49 ;  /* 0x0000020032317824 */ /* 0x000fc800078e0231 */
        /* <DEDUP_REMOVED lines=89> */
.L_x_14688:
[----:B------:R-:W-:Y:S05]  /*4790*/  BSYNC B2 ;  /* 0x0000000000027941 */ /* 0x000fea0003800000 */
.L_x_14687:
        /* <DEDUP_REMOVED lines=12> */
.L_x_14686:
[----:B------:R-:W-:Y:S05]  /*4860*/  BSYNC B1 ;  /* 0x0000000000017941 */ /* 0x000fea0003800000 */
.L_x_14685:
[----:B-1----:R-:W-:Y:S02]  /*4870*/  VIADD R33, R22, 0x40 ;  /* 0x0000004016217836 */ /* 0x002fe40000000000 */
[-C--:B--2---:R-:W-:Y:S02]  /*4880*/  IMAD R32, R75, R102.reuse, RZ ;  /* 0x000000664b207224 */ /* 0x084fe400078e02ff */
[C---:B------:R-:W-:Y:S01]  /*4890*/  IMAD.WIDE.U32 R100, R33.reuse, R102, R100 ;  /* 0x0000006621647225 */ /* 0x040fe200078e0064 */
[----:B------:R-:W-:-:S03]  /*48a0*/  ISETP.GE.OR P5, PT, R33, R106, P1 ;  /* 0x0000006a2100720c */ /* 0x000fc60000fa6670 */
[----:B------:R-:W-:-:S10]  /*48b0*/  IMAD R103, R33, R103, R32 ;  /* 0x0000006721677224 */ /* 0x000fd400078e0220 */
[----:B------:R-:W-:Y:S05]  /*48c0*/  @P5 BRA `(.L_x_14675) ;  /* 0x0000000800605947 */ /* 0x000fea0003800000 */
[----:B------:R-:W2:Y:S01]  /*48d0*/  LDL R34, [R1+0x3c] ;  /* 0x00003c0001227983 */ /* 0x000ea20000100800 */
[----:B------:R-:W-:Y:S01]  /*48e0*/  IMAD.IADD R50, R101, 0x1, R103 ;  /* 0x0000000165327824 */ /* 0x000fe200078e0267 */
[----:B------:R-:W-:Y:S01]  /*48f0*/  IADD3 R32, P5, P6, R4, R100, R89 ;  /* 0x0000006404207210 */ /* 0x000fe20007ebe059 */
[----:B------:R-:W-:Y:S01]  /*4900*/  VIADD R35, R22, 0x40 ;  /* 0x0000004016237836 */ /* 0x000fe20000000000 */
[----:B------:R-:W-:Y:S01]  /*4910*/  SEL R111, R78, R111, !P0 ;  /* 0x0000006f4e6f7207 */ /* 0x000fe20004000000 */
[----:B------:R-:W-:Y:S01]  /*4920*/  VIADD R36, R22, 0x40 ;  /* 0x0000004016247836 */ /* 0x000fe20000000000 */
[----:B------:R-:W-:Y:S01]  /*4930*/  IADD3.X R33, R3, R50, R90, P5, P6 ;  /* 0x0000003203217210 */ /* 0x000fe20002fec45a */
[----:B------:R-:W-:Y:S01]  /*4940*/  IMAD.SHL.U32 R35, R35, 0x40, RZ ;  /* 0x0000004023237824 */ /* 0x000fe200078e00ff */
[----:B------:R-:W-:Y:S01]  /*4950*/  LEA R48, P5, R32, R98, 0x1 ;  /* 0x0000006220307211 */ /* 0x000fe200078a08ff */
[----:B------:R-:W-:Y:S01]  /*4960*/  IMAD.SHL.U32 R36, R36, 0x40, RZ ;  /* 0x0000004024247824 */ /* 0x000fe200078e00ff */
[----:B------:R-:W-:Y:S02]  /*4970*/  BSSY B1, `(.L_x_14689) ;  /* 0x0000069000017945 */ /* 0x000fe40003800000 */
[----:B------:R-:W-:-:S02]  /*4980*/  LEA.HI.X R49, R32, R99, R33, 0x1, P5 ;  /* 0x0000006320317211 */ /* 0x000fc400028f0c21 */
[----:B------:R-:W-:Y:S02]  /*4990*/  SHF.R.S32.HI R32, RZ, 0x1f, R111 ;  /* 0x0000001fff207819 */ /* 0x000fe4000001146f */
[----:B------:R-:W-:Y:S02]  /*49a0*/  LOP3.LUT R35, R35, 0x1c0, RZ, 0xc0, !PT ;  /* 0x000001c023237812 */ /* 0x000fe400078ec0ff */
[----:B------:R-:W-:Y:S02]  /*49b0*/  LEA.HI R111, R32, R111, RZ, 0x4 ;  /* 0x0000006f206f7211 */ /* 0x000fe400078f20ff */
[----:B------:R-:W-:Y:S02]  /*49c0*/  LOP3.LUT R36, R36, 0x1c0, RZ, 0xc0, !PT ;  /* 0x000001c024247812 */ /* 0x000fe400078ec0ff */
[----:B------:R-:W-:Y:S02]  /*49d0*/  LEA.HI.SX32 R51, R111, R88, 0x1c ;  /* 0x000000586f337211 */ /* 0x000fe400078fe2ff */
[----:B------:R-:W-:-:S02]  /*49e0*/  SHF.R.U32.HI R35, RZ, 0x3, R35 ;  /* 0x00000003ff237819 */ /* 0x000fc40000011623 */
[----:B------:R-:W-:-:S04]  /*49f0*/  SHF.L.U32 R51, R51, 0x3, RZ ;  /* 0x0000000333337819 */ /* 0x000fc800000006ff */
[----:B------:R-:W-:-:S04]  /*4a00*/  LOP3.LUT R32, R36, 0x38, R51, 0xf8, !PT ;  /* 0x0000003824207812 */ /* 0x000fc800078ef833 */
[----:B------:R-:W-:-:S05]  /*4a10*/  LOP3.LUT R32, R32, R35, RZ, 0x3c, !PT ;  /* 0x0000002320207212 */ /* 0x000fca00078e3cff */
[----:B--2---:R-:W-:Y:S02]  /*4a20*/  IMAD.IADD R33, R34, 0x1, R32 ;  /* 0x0000000122217824 */ /* 0x004fe400078e0220 */
        /* <DEDUP_REMOVED lines=10> */
[----:B--2---:R-:W-:Y:S01]  /*4ad0*/  IMAD.MOV.U32 R40, RZ, RZ, R36 ;  /* 0x000000ffff287224 */ /* 0x004fe200078e0024 */
[----:B------:R-:W-:Y:S01]  /*4ae0*/  SHF.R.U32.HI R52, RZ, 0x10, R41 ;  /* 0x00000010ff347819 */ /* 0x000fe20000011629 */
[----:B------:R-:W-:Y:S01]  /*4af0*/  IMAD.MOV.U32 R41, RZ, RZ, R38 ;  /* 0x000000ffff297224 */ /* 0x000fe200078e0026 */
[--C-:B------:R-:W-:Y:S01]  /*4b00*/  SHF.R.U64 R105, R42, 0x10, R43.reuse ;  /* 0x000000102a697819 */ /* 0x100fe2000000122b */
[----:B-1----:R-:W-:Y:S01]  /*4b10*/  IMAD.MOV.U32 R36, RZ, RZ, R34 ;  /* 0x000000ffff247224 */ /* 0x002fe200078e0022 */
[----:B------:R-:W-:Y:S01]  /*4b20*/  SHF.R.U32.HI R54, RZ, 0x10, R43 ;  /* 0x00000010ff367819 */ /* 0x000fe2000001162b */
[--C-:B------:R-:W-:Y:S01]  /*4b30*/  HADD2.F32 R38, -RZ, R37.reuse.H0_H0 ;  /* 0x20000025ff267230 */ /* 0x100fe20000004100 */
[--C-:B------:R-:W-:Y:S01]  /*4b40*/  SHF.R.U64 R53, R46, 0x10, R47.reuse ;  /* 0x000000102e357819 */ /* 0x100fe2000000122f */
[----:B------:R-:W-:Y:S01]  /*4b50*/  HADD2.F32 R37, -RZ, R37.H1_H1 ;  /* 0x30000025ff257230 */ /* 0x000fe20000004100 */
[----:B------:R-:W-:Y:S01]  /*4b60*/  SHF.R.U32.HI R47, RZ, 0x10, R47 ;  /* 0x00000010ff2f7819 */ /* 0x000fe2000001162f */
[----:B------:R-:W-:-:S02]  /*4b70*/  HADD2.F32 R34, -RZ, R33.H0_H0 ;  /* 0x20000021ff227230 */ /* 0x000fc40000004100 */
[----:B------:R-:W-:Y:S02]  /*4b80*/  HADD2.F32 R44, -RZ, R44.H0_H0 ;  /* 0x2000002cff2c7230 */ /* 0x000fe40000004100 */
[----:B------:R-:W-:Y:S02]  /*4b90*/  HADD2.F32 R43, -RZ, R117.H0_H0 ;  /* 0x20000075ff2b7230 */ /* 0x000fe40000004100 */
[----:B------:R-:W-:Y:S02]  /*4ba0*/  HADD2.F32 R33, -RZ, R33.H1_H1 ;  /* 0x30000021ff217230 */ /* 0x000fe40000004100 */
[-C--:B------:R-:W-:Y:S01]  /*4bb0*/  FMUL.FTZ R46, R37, R44.reuse ;  /* 0x0000002c252e7220 */ /* 0x080fe20000410000 */
[----:B------:R-:W-:Y:S02]  /*4bc0*/  HADD2.F32 R117, -RZ, R117.H1_H1 ;  /* 0x30000075ff757230 */ /* 0x000fe40000004100 */
[----:B------:R-:W-:Y:S02]  /*4bd0*/  HADD2.F32 R42, -RZ, R52.H0_H0 ;  /* 0x20000034ff2a7230 */ /* 0x000fe40000004100 */
[C---:B------:R-:W-:Y:S01]  /*4be0*/  FMUL.FTZ R44, R33.reuse, R44 ;  /* 0x0000002c212c7220 */ /* 0x040fe20000410000 */
[-C--:B------:R-:W-:Y:S01]  /*4bf0*/  FMUL.FTZ R45, R38, R117.reuse ;  /* 0x00000075262d7220 */ /* 0x080fe20000410000 */
[C---:B------:R-:W-:Y:S01]  /*4c00*/  FMUL.FTZ R117, R34.reuse, R117 ;  /* 0x0000007522757220 */ /* 0x040fe20000410000 */
[-C--:B------:R-:W-:Y:S01]  /*4c10*/  FFMA.FTZ R46, R33, R42.reuse, -R46 ;  /* 0x0000002a212e7223 */ /* 0x080fe2000001082e */
[----:B------:R-:W-:Y:S01]  /*4c20*/  FFMA.FTZ R52, R37, R42, R44 ;  /* 0x0000002a25347223 */ /* 0x000fe2000001002c */
[----:B------:R-:W-:Y:S01]  /*4c30*/  FFMA.FTZ R45, R34, R43, -R45 ;  /* 0x0000002b222d7223 */ /* 0x000fe2000001082d */
[----:B------:R-:W-:-:S02]  /*4c40*/  HADD2.F32 R42, -RZ, R116.H1_H1 ;  /* 0x30000074ff2a7230 */ /* 0x000fc40000004100 */
[----:B------:R-:W-:Y:S01]  /*4c50*/  FFMA.FTZ R117, R38, R43, R117 ;  /* 0x0000002b26757223 */ /* 0x000fe20000010075 */
[----:B------:R-:W-:Y:S02]  /*4c60*/  HADD2.F32 R33, -RZ, R35.H0_H0 ;  /* 0x20000023ff217230 */ /* 0x000fe40000004100 */
[--C-:B------:R-:W-:Y:S02]  /*4c70*/  HADD2.F32 R34, -RZ, R39.reuse.H0_H0 ;  /* 0x20000027ff227230 */ /* 0x100fe40000004100 */
[----:B------:R-:W-:Y:S02]  /*4c80*/  HADD2.F32 R39, -RZ, R39.H1_H1 ;  /* 0x30000027ff277230 */ /* 0x000fe40000004100 */
[----:B------:R-:W-:Y:S01]  /*4c90*/  FMUL.FTZ R43, R33, R42 ;  /* 0x0000002a212b7220 */ /* 0x000fe20000410000 */
[----:B------:R-:W-:Y:S02]  /*4ca0*/  HADD2.F32 R44, -RZ, R47.H0_H0 ;  /* 0x2000002fff2c7230 */ /* 0x000fe40000004100 */
[----:B------:R-:W-:-:S02]  /*4cb0*/  HADD2.F32 R35, -RZ, R35.H1_H1 ;  /* 0x30000023ff237230 */ /* 0x000fc40000004100 */
[----:B------:R-:W-:Y:S02]  /*4cc0*/  HADD2.F32 R37, -RZ, R115.H1_H1 ;  /* 0x30000073ff257230 */ /* 0x000fe40000004100 */
[----:B------:R-:W-:Y:S02]  /*4cd0*/  HADD2.F32 R38, -RZ, R54.H0_H0 ;  /* 0x20000036ff267230 */ /* 0x000fe40000004100 */
[C---:B------:R-:W-:Y:S01]  /*4ce0*/  FMUL.FTZ R54, R34.reuse, R42 ;  /* 0x0000002a22367220 */ /* 0x040fe20000410000 */
[-C--:B------:R-:W-:Y:S01]  /*4cf0*/  FMUL.FTZ R42, R39, R44.reuse ;  /* 0x0000002c272a7220 */ /* 0x080fe20000410000 */
[----:B------:R-:W-:Y:S01]  /*4d00*/  FMUL.FTZ R102, R35, R44 ;  /* 0x0000002c23667220 */ /* 0x000fe20000410000 */
[-C--:B------:R-:W-:Y:S01]  /*4d10*/  FFMA.FTZ R44, R34, R37.reuse, R43 ;  /* 0x00000025222c7223 */ /* 0x080fe2000001002b */
[----:B------:R-:W-:Y:S01]  /*4d20*/  FFMA.FTZ R54, R33, R37, -R54 ;  /* 0x0000002521367223 */ /* 0x000fe20000010836 */
[----:B------:R-:W-:Y:S02]  /*4d30*/  HADD2.F32 R34, -RZ, R40.H0_H0 ;  /* 0x20000028ff227230 */ /* 0x000fe40000004100 */
[----:B------:R-:W-:Y:S01]  /*4d40*/  FFMA.FTZ R55, R35, R38, -R42 ;  /* 0x0000002623377223 */ /* 0x000fe2000001082a */
[----:B------:R-:W-:-:S02]  /*4d50*/  HADD2.F32 R116, -RZ, R116.H0_H0 ;  /* 0x20000074ff747230 */ /* 0x000fc40000004100 */
[----:B------:R-:W-:Y:S01]  /*4d60*/  FFMA.FTZ R103, R39, R38, R102 ;  /* 0x0000002627677223 */ /* 0x000fe20000010066 */
[----:B------:R-:W-:Y:S02]  /*4d70*/  HADD2.F32 R37, -RZ, R104.H0_H0 ;  /* 0x20000068ff257230 */ /* 0x000fe40000004100 */
[----:B------:R-:W-:Y:S02]  /*4d80*/  HADD2.F32 R33, -RZ, R32.H0_H0 ;  /* 0x20000020ff217230 */ /* 0x000fe40000004100 */
[----:B------:R-:W-:Y:S01]  /*4d90*/  FMUL.FTZ R38, R34, R116 ;  /* 0x0000007422267220 */ /* 0x000fe20000410000 */
        /* <DEDUP_REMOVED lines=13> */
[----:B------:R-:W-:Y:S02]  /*4e70*/  HADD2.F32 R34, -RZ, R114.H0_H0 ;  /* 0x20000072ff227230 */ /* 0x000fe40000004100 */
[----:B------:R-:W-:-:S02]  /*4e80*/  HADD2.F32 R33, -RZ, R41.H0_H0 ;  /* 0x20000029ff217230 */ /* 0x000fc40000004100 */
[----:B------:R-:W-:Y:S01]  /*4e90*/  HADD2.F32 R114, -RZ, R114.H1_H1 ;  /* 0x30000072ff727230 */ /* 0x000fe20000004100 */
[----:B------:R-:W-:Y:S01]  /*4ea0*/  F2FP.F16.F32.PACK_AB R40, R40, R39 ;  /* 0x000000272828723e */ /* 0x000fe200000000ff */
[----:B------:R-:W-:Y:S02]  /*4eb0*/  HADD2.F32 R37, -RZ, R53.H0_H0 ;  /* 0x20000035ff257230 */ /* 0x000fe40000004100 */
[--C-:B------:R-:W-:Y:S02]  /*4ec0*/  HADD2.F32 R32, -RZ, R36.reuse.H0_H0 ;  /* 0x20000024ff207230 */ /* 0x100fe40000004100 */
[-C--:B------:R-:W-:Y:S01]  /*4ed0*/  FMUL.FTZ R47, R33, R114.reuse ;  /* 0x00000072212f7220 */ /* 0x080fe20000410000 */
[----:B------:R-:W-:Y:S02]  /*4ee0*/  HADD2.F32 R41, -RZ, R41.H1_H1 ;  /* 0x30000029ff297230 */ /* 0x000fe40000004100 */
[----:B------:R-:W-:Y:S02]  /*4ef0*/  HADD2.F32 R36, -RZ, R36.H1_H1 ;  /* 0x30000024ff247230 */ /* 0x000fe40000004100 */
[----:B------:R-:W-:Y:S01]  /*4f00*/  FMUL.FTZ R114, R32, R114 ;  /* 0x0000007220727220 */ /* 0x000fe20000410000 */
[----:B------:R-:W-:-:S02]  /*4f10*/  HADD2.F32 R35, -RZ, R105.H0_H0 ;  /* 0x20000069ff237230 */ /* 0x000fc40000004100 */
[-C--:B------:R-:W-:Y:S01]  /*4f20*/  FMUL.FTZ R53, R41, R37.reuse ;  /* 0x0000002529357220 */ /* 0x080fe20000410000 */
[-C--:B------:R-:W-:Y:S01]  /*4f30*/  FFMA.FTZ R47, R32, R34.reuse, -R47 ;  /* 0x00000022202f7223 */ /* 0x080fe2000001082f */
[C---:B------:R-:W-:Y:S01]  /*4f40*/  FMUL.FTZ R42, R36.reuse, R37 ;  /* 0x00000025242a7220 */ /* 0x040fe20000410000 */
[----:B------:R-:W-:Y:S01]  /*4f50*/  FFMA.FTZ R114, R33, R34, R114 ;  /* 0x0000002221727223 */ /* 0x000fe20000010072 */
[-C--:B------:R-:W-:Y:S01]  /*4f60*/  FFMA.FTZ R36, R36, R35.reuse, -R53 ;  /* 0x0000002324247223 */ /* 0x080fe20000010835 */
[----:B------:R-:W-:Y:S01]  /*4f70*/  F2FP.F16.F32.PACK_AB R32, R43, R38 ;  /* 0x000000262b20723e */ /* 0x000fe200000000ff */
[----:B------:R-:W-:Y:S01]  /*4f80*/  FFMA.FTZ R35, R41, R35, R42 ;  /* 0x0000002329237223 */ /* 0x000fe2000001002a */
[----:B------:R-:W-:Y:S01]  /*4f90*/  F2FP.F16.F32.PACK_AB R33, R46, R45 ;  /* 0x0000002d2e21723e */ /* 0x000fe200000000ff */
[----:B------:R-:W-:Y:S01]  /*4fa0*/  IMAD.MOV.U32 R39, RZ, RZ, R44 ;  /* 0x000000ffff277224 */ /* 0x000fe200078e002c */
[----:B------:R-:W-:Y:S01]  /*4fb0*/  F2FP.F16.F32.PACK_AB R34, R36, R47 ;  /* 0x0000002f2422723e */ /* 0x000fe200000000ff */
[----:B------:R-:W-:Y:S01]  /*4fc0*/  IMAD.MOV.U32 R36, RZ, RZ, R40 ;  /* 0x000000ffff247224 */ /* 0x000fe200078e0028 */
[----:B------:R-:W-:Y:S01]  /*4fd0*/  F2FP.F16.F32.PACK_AB R38, R35, R114 ;  /* 0x000000722326723e */ /* 0x000fe200000000ff */
[----:B------:R-:W-:Y:S01]  /*4fe0*/  IMAD.MOV.U32 R35, RZ, RZ, R54 ;  /* 0x000000ffff237224 */ /* 0x000fe200078e0036 */
[----:B------:R-:W-:-:S07]  /*4ff0*/  F2FP.F16.F32.PACK_AB R37, R52, R117 ;  /* 0x000000753425723e */ /* 0x000fce00000000ff */
.L_x_14690:
[----:B------:R-:W-:Y:S05]  /*5000*/  BSYNC B1 ;  /* 0x0000000000017941 */ /* 0x000fea0003800000 */
.L_x_14689:
        /* <DEDUP_REMOVED lines=10> */
.L_x_14658:
[----:B------:R-:W-:-:S13]  /*50b0*/  ISETP.NE.AND P3, PT, R216, 0x3, PT ;  /* 0x00000003d800780c */ /* 0x000fda0003f65270 */
[----:B------:R-:W-:Y:S05]  /*50c0*/  @!P3 BRA `(.L_x_14691) ;  /* 0x000000000004b947 */ /* 0x000fea0003800000 */
[----:B------:R-:W-:Y:S01]  /*50d0*/  BPT.TRAP 0x1 ;  /* 0x000000040000795c */ /* 0x000fe20000300000 */
.L_x_14691:
[----:B------:R-:W-:Y:S01]  /*50e0*/  IMAD R96, R18, 0x8, R19 ;  /* 0x0000000812607824 */ /* 0x000fe200078e0213 */
[----:B------:R-:W-:Y:S01]  /*50f0*/  SHF.L.U32 R107, R202, 0x1f, RZ ;  /* 0x0000001fca6b7819 */ /* 0x000fe200000006ff */
[----:B------:R-:W-:Y:S01]  /*5100*/  IMAD R106, R27, -0x60, R24 ;  /* 0xffffffa01b6a7824 */ /* 0x000fe200078e0218 */
[----:B------:R-:W-:Y:S02]  /*5110*/  BSSY B1, `(.L_x_14692) ;  /* 0x0000004000017945 */ /* 0x000fe40003800000 */
[----:B------:R-:W0:Y:S02]  /*5120*/  SYNCS.PHASECHK.TRANS64.TRYWAIT P4, [R96+URZ+0x32490], R107 ;  /* 0x0324906b600075a7 */ /* 0x000e24000808017f */
[----:B------:R-:W-:Y:S01]  /*5130*/  VIMNMX R106, R106, 0x60, PT ;  /* 0x000000606a6a7848 */ /* 0x000fe20003fe0100 */
[----:B0-----:R-:W-:Y:S06]  /*5140*/  @!P4 BRA `(.L_x_14693) ;  /* 0x000001880024c947 */ /* 0x001fec0003800000 */
.L_x_14966:
[----:B------:R-:W-:Y:S05]  /*5150*/  BSYNC B1 ;  /* 0x0000000000017941 */ /* 0x000fea0003800000 */
.L_x_14692:
[CC--:B------:R-:W-:Y:S01]  /*5160*/  ISETP.GE.AND P5, PT, R22.reuse, R106.reuse, PT ;  /* 0x0000006a1600720c */ /* 0x0c0fe20003fa6270 */
[----:B------:R-:W-:Y:S01]  /*5170*/  VIADD R32, R22, 0x40 ;  /* 0x0000004016207836 */ /* 0x000fe20000000000 */
[----:B------:R-:W-:Y:S04]  /*5180*/  BSSY B1, `(.L_x_14694) ;  /* 0x0000007000017945 */ /* 0x000fe80003800000 */
[----:B------:R-:W-:-:S07]  /*5190*/  ISETP.GE.AND P4, PT, R32, R106, PT ;  /* 0x0000006a2000720c */ /* 0x000fce0003f86270 */
[----:B------:R-:W-:Y:S06]  /*51a0*/  @P5 BRA `(.L_x_14695) ;  /* 0x0000000000105947 */ /* 0x000fec0003800000 */
[----:B------:R-:W1:Y:S04]  /*51b0*/  @!P1 LDS.128 R32, [R104] ;  /* 0x0000000068209984 */ /* 0x000e680000000c00 */
[----:B------:R-:W2:Y:S04]  /*51c0*/  @!P2 LDS.128 R36, [R102] ;  /* 0x000000006624a984 */ /* 0x000ea80000000c00 */
[----:B-1----:R1:W-:Y:S04]  /*51d0*/  @!P1 STG.E.128 desc[UR40][R42.64], R32 ;  /* 0x000000202a009986 */ /* 0x0023e8000c101d28 */
[----:B--2---:R1:W-:Y:S02]  /*51e0*/  @!P2 STG.E.128 desc[UR40][R42.64+0x40], R36 ;  /* 0x000040242a00a986 */ /* 0x0043e4000c101d28 */
.L_x_14695:
[----:B------:R-:W-:Y:S05]  /*51f0*/  BSYNC B1 ;  /* 0x0000000000017941 */ /* 0x000fea0003800000 */
.L_x_14694:
[----:B------:R-:W-:Y:S05]  /*5200*/  @P4 BRA `(.L_x_14675) ;  /* 0x0000000000104947 */ /* 0x000fea0003800000 */
[----:B-1----:R-:W1:Y:S04]  /*5210*/  @!P1 LDS.128 R32, [R104+0x2000] ;  /* 0x0020000068209984 */ /* 0x002e680000000c00 */
[----:B------:R-:W2:Y:S04]  /*5220*/  @!P2 LDS.128 R36, [R102+0x2000] ;  /* 0x002000006624a984 */ /* 0x000ea80000000c00 */
[----:B-1----:R3:W-:Y:S04]  /*5230*/  @!P1 STG.E.128 desc[UR40][R40.64], R32 ;  /* 0x0000002028009986 */ /* 0x0027e8000c101d28 */
[----:B--2---:R3:W-:Y:S02]  /*5240*/  @!P2 STG.E.128 desc[UR40][R40.64+0x40], R36 ;  /* 0x000040242800a986 */ /* 0x0047e4000c101d28 */
.L_x_14675:
[----:B------:R-:W-:Y:S05]  /*5250*/  BSYNC B0 ;  /* 0x0000000000007941 */ /* 0x000fea0003800000 */
.L_x_14657:
        /* <DEDUP_REMOVED lines=17> */
.L_x_14697:
[----:B------:R-:W-:Y:S05]  /*5370*/  BSYNC B0 ;  /* 0x0000000000007941 */ /* 0x000fea0003800000 */
.L_x_14696:
[----:B------:R-:W2:Y:S01]  /*5380*/  SYNCS.PHASECHK.TRANS64.TRYWAIT P3, [R96+URZ+0x324b0], R107 ;  /* 0x0324b06b600075a7 */ /* 0x000ea2000806017f */
[----:B------:R-:W-:Y:S01]  /*5390*/  ULDC UR42, c[0x0][0x320] ;  /* 0x0000c800002a7ab9 */ /* 0x000fe20000000800 */
[----:B------:R-:W-:Y:S01]  /*53a0*/  ULDC.64 UR38, c[0x0][0x328] ;  /* 0x0000ca0000267ab9 */ /* 0x000fe20000000a00 */
[----:B------:R-:W-:Y:S01]  /*53b0*/  ULDC.64 UR36, c[0x0][0x318] ;  /* 0x0000c60000247ab9 */ /* 0x000fe20000000a00 */
[----:B------:R-:W-:Y:S01]  /*53c0*/  BSSY B0, `(.L_x_14698) ;  /* 0x0000003000007945 */ /* 0x000fe20003800000 */
[----:B-1----:R-:W-:-:S03]  /*53d0*/  IMAD R32, R18, 0x6000, R79 ;  /* 0x0000600012207824 */ /* 0x002fc600078e024f */
[----:B--2---:R-:W-:Y:S05]  /*53e0*/  @!P3 BRA `(.L_x_14699) ;  /* 0x000001840090b947 */ /* 0x004fea0003800000 */
.L_x_14967:
[----:B------:R-:W-:Y:S05]  /*53f0*/  BSYNC B0 ;  /* 0x0000000000007941 */ /* 0x000fea0003800000 */
.L_x_14698:
        /* <DEDUP_REMOVED lines=39> */
.L_x_14701:
[----:B------:R-:W-:Y:S05]  /*5670*/  BSYNC B0 ;  /* 0x0000000000007941 */ /* 0x000fea0003800000 */
.L_x_14700:
[----:B--2---:R-:W-:Y:S01]  /*5680*/  VIADD R32, R22, 0x40 ;  /* 0x0000004016207836 */ /* 0x004fe20000000000 */
[----:B------:R-:W-:Y:S04]  /*5690*/  BSSY B0, `(.L_x_14702) ;  /* 0x0000025000007945 */ /* 0x000fe80003800000 */
[----:B------:R-:W-:-:S13]  /*56a0*/  ISETP.GE.AND P3, PT, R32, R106, PT ;  /* 0x0000006a2000720c */ /* 0x000fda0003f66270 */
[----:B------:R-:W-:Y:S05]  /*56b0*/  @P3 BRA `(.L_x_14703) ;  /* 0x0000000000883947 */ /* 0x000fea0003800000 */
[----:B------:R-:W-:Y:S01]  /*56c0*/  IADD3 R35, P3, R36, 0x40, RZ ;  /* 0x0000004024237810 */ /* 0x000fe20007f7e0ff */
        /* <DEDUP_REMOVED lines=33> */
.L_x_14703:
[----:B------:R-:W-:Y:S05]  /*58e0*/  BSYNC B0 ;  /* 0x0000000000007941 */ /* 0x000fea0003800000 */
.L_x_14702:
[----:B------:R-:W-:Y:S01]  /*58f0*/  @!PT LDS RZ, [RZ] ;  /* 0x00000000fffff984 */ /* 0x000fe20000000800 */
[----:B------:R-:W-:Y:S01]  /*5900*/  @!PT LDS RZ, [RZ] ;  /* 0x00000000fffff984 */ /* 0x000fe20000000800 */
[----:B------:R-:W-:Y:S01]  /*5910*/  @!PT LDS RZ, [RZ] ;  /* 0x00000000fffff984 */ /* 0x000fe20000000800 */
[----:B------:R-:W-:Y:S01]  /*5920*/  @!PT LDS RZ, [RZ] ;  /* 0x00000000fffff984 */ /* 0x000fe20000000800 */
[----:B------:R3:W-:Y:S06]  /*5930*/  MEMBAR.ALL.CTA ;  /* 0x0000000000007992 */ /* 0x0007ec0000008000 */
[----:B---3--:R-:W3:Y:S02]  /*5940*/  FENCE.VIEW.ASYNC.S ;  /* 0x00000000000073c6 */ /* 0x008ee40000000000 */
[----:B---3--:R3:W-:Y:S01]  /*5950*/  BAR.SYNC.DEFER_BLOCKING R76, 0x80 ;  /* 0x0002004c0000751d */ /* 0x0087e20000010000 */
[----:B------:R-:W-:Y:S01]  /*5960*/  ISETP.NE.AND P5, PT, R97, RZ, PT ;  /* 0x000000ff6100720c */ /* 0x000fe20003fa5270 */
[----:B------:R-:W-:-:S02]  /*5970*/  VIADD R18, R18, 0x1 ;  /* 0x0000000112127836 */ /* 0x000fc40000000000 */
[----:B01----:R-:W-:-:S03]  /*5980*/  @!P4 VIADD R96, R96, 0x324c0 ;  /* 0x000324c06060c836 */ /* 0x003fc60000000000 */
[C---:B------:R-:W-:Y:S02]  /*5990*/  ISETP.NE.AND P3, PT, R18.reuse, 0x2, PT ;  /* 0x000000021200780c */ /* 0x040fe40003f65270 */
[----:B------:R-:W-:Y:S02]  /*59a0*/  @!P4 PRMT R96, RZ, 0x654, R96 ;  /* 0x00000654ff60c816 */ /* 0x000fe40000000060 */
[----:B--2---:R-:W-:Y:S02]  /*59b0*/  SEL R33, RZ, 0x1, P3 ;  /* 0x00000001ff217807 */ /* 0x004fe40001800000 */
        /* <DEDUP_REMOVED lines=9> */
.L_x_14652:
[----:B------:R-:W2:Y:S01]  /*5a50*/  LDL R5, [R1+0x28] ;  /* 0x0000280001057983 */ /* 0x000ea20000100800 */
[----:B------:R-:W0:Y:S01]  /*5a60*/  LDC R0, c[0x0][0x448] ;  /* 0x00011200ff007b82 */ /* 0x000e220000000800 */
        /* <DEDUP_REMOVED lines=24> */
[----:B------:R-:W-:Y:S01]  /*5bf0*/  CS2R R108, SRZ ;  /* 0x00000000006c7805 */ /* 0x000fe2000001ff00 */
[----:B------:R-:W-:Y:S01]  /*5c00*/  IMAD.MOV.U32 R173, RZ, RZ, RZ ;  /* 0x000000ffffad7224 */ /* 0x000fe200078e00ff */
[----:B------:R-:W-:-:S02]  /*5c10*/  CS2R R104, SRZ ;  /* 0x0000000000687805 */ /* 0x000fc4000001ff00 */
[----:B------:R-:W-:Y:S02]  /*5c20*/  CS2R R170, SRZ ;  /* 0x0000000000aa7805 */ /* 0x000fe4000001ff00 */
[----:B------:R-:W-:Y:S02]  /*5c30*/  CS2R R100, SRZ ;  /* 0x0000000000647805 */ /* 0x000fe4000001ff00 */
[----:B---3--:R-:W-:Y:S02]  /*5c40*/  CS2R R96, SRZ ;  /* 0x0000000000607805 */ /* 0x008fe4000001ff00 */
        /* <DEDUP_REMOVED lines=36> */
[----:B--2---:R-:W-:-:S04]  /*5e90*/  VIADD R0, R5, 0x7f ;  /* 0x0000007f05007836 */ /* 0x004fc80000000000 */
[----:B0-----:R-:W-:-:S05]  /*5ea0*/  @P1 IMAD.HI.U32 R3, R0, R3, RZ ;  /* 0x0000000300031227 */ /* 0x001fca00078e00ff */
[----:B-1----:R-:W-:Y:S02]  /*5eb0*/  @P1 SHF.R.U32.HI R0, RZ, R4, R3 ;  /* 0x00000004ff001219 */ /* 0x002fe40000011603 */
[----:B------:R-:W-:Y:S02]  /*5ec0*/  CS2R R4, SRZ ;  /* 0x0000000000047805 */ /* 0x000fe4000001ff00 */
[----:B------:R-:W-:Y:S01]  /*5ed0*/  PLOP3.LUT P1, PT, PT, PT, PT, 0x80, 0x0 ;  /* 0x000000000000781c */ /* 0x000fe20003f2f070 */
        /* <DEDUP_REMOVED lines=13> */
.L_x_14705:
        /* <DEDUP_REMOVED lines=10> */
.L_x_14970:
[----:B01----:R-:W-:Y:S01]  /*6050*/  LEA.HI R0, R14, R14, RZ, 0x1 ;  /* 0x0000000e0e007211 */ /* 0x003fe200078f08ff */
[----:B------:R-:W-:Y:S01]  /*6060*/  VIADD R24, R19, 0x18400 ;  /* 0x0001840013187836 */ /* 0x000fe20000000000 */
[----:B------:R-:W-:Y:S01]  /*6070*/  BSSY B6, `(.L_x_14708) ;  /* 0x000001d000067945 */ /* 0x000fe20003800000 */
[----:B------:R-:W-:Y:S01]  /*6080*/  IMAD.MOV.U32 R213, RZ, RZ, 0x40000040 ;  /* 0x40000040ffd57424 */ /* 0x000fe200078e00ff */
[----:B------:R-:W-:Y:S02]  /*6090*/  LOP3.LUT R3, R0, 0x7fffe, RZ, 0xc0, !PT ;  /* 0x0007fffe00037812 */ /* 0x000fe400078ec0ff */
[----:B------:R-:W-:-:S03]  /*60a0*/  LOP3.LUT P0, RZ, R24, 0x1bf, RZ, 0xc0, !PT ;  /* 0x000001bf18ff7812 */ /* 0x000fc6000780c0ff */
[----:B------:R-:W-:-:S04]  /*60b0*/  IMAD.IADD R3, R14, 0x1, -R3 ;  /* 0x000000010e037824 */ /* 0x000fc800078e0a03 */
[----:B------:R-:W-:-:S05]  /*60c0*/  IMAD R3, R3, 0x2000, R24 ;  /* 0x0000200003037824 */ /* 0x000fca00078e0218 */
[----:B------:R-:W-:Y:S01]  /*60d0*/  SHF.R.U32.HI R0, RZ, 0x4, R3 ;  /* 0x00000004ff007819 */ /* 0x000fe20000011603 */
[----:B------:R-:W-:-:S03]  /*60e0*/  VIADD R3, R3, 0xa000 ;  /* 0x0000a00003037836 */ /* 0x000fc60000000000 */
[----:B------:R-:W-:Y:S02]  /*60f0*/  LOP3.LUT R0, R0, 0x3fff, RZ, 0xc0, !PT ;  /* 0x00003fff00007812 */ /* 0x000fe400078ec0ff */
[----:B------:R-:W-:Y:S02]  /*6100*/  SHF.R.U32.HI R3, RZ, 0x4, R3 ;  /* 0x00000004ff037819 */ /* 0x000fe40000011603 */
[----:B------:R-:W-:Y:S02]  /*6110*/  LOP3.LUT R212, R0, 0x10000, RZ, 0xfc, !PT ;  /* 0x0001000000d47812 */ /* 0x000fe400078efcff */
        /* <DEDUP_REMOVED lines=18> */
.L_x_14709:
[----:B------:R-:W-:Y:S05]  /*6240*/  BSYNC B6 ;  /* 0x0000000000067941 */ /* 0x000fea0003800000 */
.L_x_14708:
[----:B------:R-:W-:Y:S02]  /*6250*/  ULDC UR4, c[0x0][0x3f4] ;  /* 0x0000fd0000047ab9 */ /* 0x000fe40000000800 */
[----:B------:R-:W-:-:S13]  /*6260*/  ISETP.LT.AND P0, PT, RZ, UR4, PT ;  /* 0x00000004ff007c0c */ /* 0x000fda000bf01270 */
        /* <DEDUP_REMOVED lines=11> */
.L_x_14713:
[----:B-1----:R1:W2:Y:S02]  /*6320*/  SYNCS.PHASECHK.TRANS64.TRYWAIT P0, [R19+URZ+0x32400], R0 ;  /* 0x03240000130075a7 */ /* 0x0022a4000800017f */
[----:B--2---:R-:W-:Y:S05]  /*6330*/  @!P0 NANOSLEEP.SYNCS 0x989680 ;  /* 0x009896800000895d */ /* 0x004fea0003900000 */
[----:B------:R-:W2:Y:S02]  /*6340*/  @!P0 SYNCS.PHASECHK.TRANS64 P0, [R19+URZ+0x32400], R0 ;  /* 0x03240000130085a7 */ /* 0x000ea4000800007f */
[----:B--2---:R-:W-:Y:S05]  /*6350*/  @!P0 BRA `(.L_x_14713) ;  /* 0xfffffffc00f08947 */ /* 0x004fea000383ffff */
.L_x_14712:
[----:B------:R-:W-:Y:S05]  /*6360*/  BSYNC B0 ;  /* 0x0000000000007941 */ /* 0x000fea0003800000 */
.L_x_14711:
[----:B------:R-:W-:Y:S05]  /*6370*/  BRA `(.L_x_14714) ;  /* 0x0000002c00887947 */ /* 0x000fea0003800000 */
.L_x_14710:
        /* <DEDUP_REMOVED lines=30> */
.L_x_14716:
[----:B------:R-:W-:Y:S05]  /*6560*/  BSYNC B6 ;  /* 0x0000000000067941 */ /* 0x000fea0003800000 */
.L_x_14715:
[----:B------:R-:W2:Y:S01]  /*6570*/  LDL R41, [R1+0x28] ;  /* 0x0000280001297983 */ /* 0x000ea20000100800 */
[----:B------:R-:W-:Y:S01]  /*6580*/  ULDC.U8 UR4, c[0x0][0x410] ;  /* 0x0001040000047ab9 */ /* 0x000fe20000000000 */
[----:B------:R-:W-:Y:S01]  /*6590*/  BSSY B0, `(.L_x_14717) ;  /* 0x00002b8000007945 */ /* 0x000fe20003800000 */
[----:B------:R-:W-:Y:S01]  /*65a0*/  ISETP.NE.AND P0, PT, RZ, UR4, PT ;  /* 0x00000004ff007c0c */ /* 0x000fe2000bf05270 */
[----:B--2---:R-:W-:-:S12]  /*65b0*/  IMAD.IADD R39, R22, 0x1, R41 ;  /* 0x0000000116277824 */ /* 0x004fd800078e0229 */
[----:B------:R-:W-:Y:S05]  /*65c0*/  @!P0 BRA `(.L_x_14718) ;  /* 0x0000001400948947 */ /* 0x000fea0003800000 */
[----:B------:R-:W0:Y:S01]  /*65d0*/  LDC R35, c[0x0][0x448] ;  /* 0x00011200ff237b82 */ /* 0x000e220000000800 */
[----:B------:R-:W1:Y:S01]  /*65e0*/  S2R R20, SR_TID.X ;  /* 0x0000000000147919 */ /* 0x000e620000002100 */
[----:B------:R-:W-:Y:S01]  /*65f0*/  ULDC.64 UR4, c[0x0][0x3f8] ;  /* 0x0000fe0000047ab9 */ /* 0x000fe20000000a00 */
[----:B------:R-:W-:Y:S01]  /*6600*/  ULDC.64 UR6, c[0x0][0x408] ;  /* 0x0001020000067ab9 */ /* 0x000fe20000000a00 */
[----:B------:R-:W-:Y:S02]  /*6610*/  IMAD.MOV.U32 R6, RZ, RZ, R24 ;  /* 0x000000ffff067224 */ /* 0x000fe400078e0018 */
[----:B------:R-:W-:Y:S02]  /*6620*/  IMAD.MOV.U32 R7, RZ, RZ, R29 ;  /* 0x000000ffff077224 */ /* 0x000fe400078e001d */
[----:B------:R-:W-:Y:S02]  /*6630*/  IMAD.MOV.U32 R8, RZ, RZ, R30 ;  /* 0x000000ffff087224 */ /* 0x000fe400078e001e */
[----:B------:R-:W-:Y:S01]  /*6640*/  IMAD.MOV.U32 R9, RZ, RZ, R27 ;  /* 0x000000ffff097224 */ /* 0x000fe200078e001b */
[----:B0-----:R-:W-:Y:S01]  /*6650*/  ISETP.NE.AND P0, PT, R35, 0x1, PT ;  /* 0x000000012300780c */ /* 0x001fe20003f05270 */
[----:B-1----:R-:W-:-:S12]  /*6660*/  VIADD R21, R20, 0xffffff80 ;  /* 0xffffff8014157836 */ /* 0x002fd80000000000 */
[----:B------:R-:W0:Y:S01]  /*6670*/  @P0 LDC R0, c[0x0][0x44c] ;  /* 0x00011300ff000b82 */ /* 0x000e220000000800 */
[----:B------:R-:W-:-:S04]  /*6680*/  SHF.R.S32.HI R20, RZ, 0x1f, R21 ;  /* 0x0000001fff147819 */ /* 0x000fc80000011415 */
[----:B------:R-:W-:-:S03]  /*6690*/  LEA.HI R20, R20, R21, RZ, 0x2 ;  /* 0x0000001514147211 */ /* 0x000fc600078f10ff */
[----:B------:R-:W1:Y:S01]  /*66a0*/  @P0 LDC R5, c[0x0][0x450] ;  /* 0x00011400ff050b82 */ /* 0x000e620000000800 */
[----:B------:R-:W-:-:S04]  /*66b0*/  LOP3.LUT R20, R20, 0xfffffffc, RZ, 0xc0, !PT ;  /* 0xfffffffc14147812 */ /* 0x000fc800078ec0ff */
[----:B------:R-:W-:-:S05]  /*66c0*/  IADD3 R20, R21, -R20, RZ ;  /* 0x8000001415147210 */ /* 0x000fca0007ffe0ff */
[----:B------:R-:W-:-:S04]  /*66d0*/  IMAD R3, R20, 0x40, R39 ;  /* 0x0000004014037824 */ /* 0x000fc800078e0227 */
        /* <DEDUP_REMOVED lines=23> */
.L_x_14976:
[----:B------:R-:W5:Y:S01]  /*6850*/  LDL R9, [R1+0x1c] ;  /* 0x00001c0001097983 */ /* 0x000f620000100800 */
[----:B------:R-:W-:Y:S01]  /*6860*/  BSSY B1, `(.L_x_14720) ;  /* 0x000001f000017945 */ /* 0x000fe20003800000 */
[----:B------:R-:W-:Y:S02]  /*6870*/  CS2R R20, SRZ ;  /* 0x0000000000147805 */ /* 0x000fe4000001ff00 */
[----:B------:R-:W-:Y:S02]  /*6880*/  CS2R R30, SRZ ;  /* 0x00000000001e7805 */ /* 0x000fe4000001ff00 */
[----:B------:R-:W-:Y:S02]  /*6890*/  CS2R R28, SRZ ;  /* 0x00000000001c7805 */ /* 0x000fe4000001ff00 */
[----:B------:R-:W-:Y:S01]  /*68a0*/  CS2R R24, SRZ ;  /* 0x0000000000187805 */ /* 0x000fe2000001ff00 */
[----:B-----5:R-:W-:-:S05]  /*68b0*/  IMAD R35, R9, R35, RZ ;  /* 0x0000002309237224 */ /* 0x020fca00078e02ff */
[----:B------:R-:W-:-:S13]  /*68c0*/  ISETP.GE.AND P0, PT, R39, R35, PT ;  /* 0x000000232700720c */ /* 0x000fda0003f06270 */
        /* <DEDUP_REMOVED lines=24> */
.L_x_14721:
[----:B------:R-:W-:Y:S05]  /*6a50*/  BSYNC B1 ;  /* 0x0000000000017941 */ /* 0x000fea0003800000 */
.L_x_14720:
        /* <DEDUP_REMOVED lines=21> */
.L_x_14982:
[----:B01----:R-:W5:Y:S04]  /*6bb0*/  LDL R7, [R1+0x6c] ;  /* 0x00006c0001077983 */ /* 0x003f680000100800 */
[----:B------:R-:W2:Y:S01]  /*6bc0*/  LDL R37, [R1+0x74] ;  /* 0x0000740001257983 */ /* 0x000ea20000100800 */
[----:B------:R-:W-:Y:S01]  /*6bd0*/  VIADD R4, R39, 0x40 ;  /* 0x0000004027047836 */ /* 0x000fe20000000000 */
[----:B------:R-:W-:Y:S01]  /*6be0*/  BSSY B1, `(.L_x_14723) ;  /* 0x0000022000017945 */ /* 0x000fe20003800000 */
[----:B------:R-:W-:Y:S02]  /*6bf0*/  CS2R R8, SRZ ;  /* 0x0000000000087805 */ /* 0x000fe4000001ff00 */
[----:B------:R-:W-:Y:S02]  /*6c00*/  CS2R R12, SRZ ;  /* 0x00000000000c7805 */ /* 0x000fe4000001ff00 */
[----:B------:R-:W-:-:S02]  /*6c10*/  CS2R R10, SRZ ;  /* 0x00000000000a7805 */ /* 0x000fc4000001ff00 */
[----:B------:R-:W-:Y:S02]  /*6c20*/  ISETP.GE.AND P0, PT, R4, R35, PT ;  /* 0x000000230400720c */ /* 0x000fe40003f06270 */
[----:B-----5:R-:W-:-:S04]  /*6c30*/  LEA.HI R6, R7, R7, RZ, 0x1 ;  /* 0x0000000707067211 */ /* 0x020fc800078f08ff */
[----:B------:R-:W-:Y:S01]  /*6c40*/  LOP3.LUT R6, R6, 0xfffffffe, RZ, 0xc0, !PT ;  /* 0xfffffffe06067812 */ /* 0x000fe200078ec0ff */
[----:B--2---:R-:W-:-:S04]  /*6c50*/  IMAD.SHL.U32 R36, R37, 0x40, RZ ;  /* 0x0000004025247824 */ /* 0x004fc800078e00ff */
[----:B------:R-:W-:-:S05]  /*6c60*/  IMAD.IADD R73, R7, 0x1, -R6 ;  /* 0x0000000107497824 */ /* 0x000fca00078e0a06 */
[----:B------:R-:W-:Y:S01]  /*6c70*/  SHF.L.U32 R34, R73, 0x1f, RZ ;  /* 0x0000001f49227819 */ /* 0x000fe200000006ff */
[----:B------:R-:W-:Y:S06]  /*6c80*/  @P0 BRA `(.L_x_14724) ;  /* 0x00000000005c0947 */ /* 0x000fec0003800000 */
[----:B------:R-:W2:Y:S01]  /*6c90*/  LDL R15, [R1+0x80] ;  /* 0x00008000010f7983 */ /* 0x000ea20000100800 */
[----:B------:R-:W-:Y:S01]  /*6ca0*/  ULDC UR4, c[0x0][0x3f4] ;  /* 0x0000fd0000047ab9 */ /* 0x000fe20000000800 */
[----:B---3--:R-:W-:Y:S01]  /*6cb0*/  IMAD.MOV.U32 R6, RZ, RZ, R0 ;  /* 0x000000ffff067224 */ /* 0x008fe200078e0000 */
[----:B------:R-:W-:Y:S01]  /*6cc0*/  ISETP.GE.AND P3, PT, R203, UR4, PT ;  /* 0x00000004cb007c0c */ /* 0x000fe2000bf66270 */
[----:B------:R-:W-:Y:S01]  /*6cd0*/  IMAD.MOV.U32 R7, RZ, RZ, R3 ;  /* 0x000000ffff077224 */ /* 0x000fe200078e0003 */
[----:B------:R-:W-:Y:S02]  /*6ce0*/  ISETP.GE.AND P2, PT, R200, UR4, PT ;  /* 0x00000004c8007c0c */ /* 0x000fe4000bf46270 */
[----:B------:R-:W-:-:S09]  /*6cf0*/  CS2R R12, SRZ ;  /* 0x00000000000c7805 */ /* 0x000fd2000001ff00 */
[C---:B------:R-:W-:Y:S01]  /*6d00*/  @!P3 IMAD.SHL.U32 R9, R203.reuse, 0x2, RZ ;  /* 0x00000002cb09b824 */ /* 0x040fe200078e00ff */
[----:B------:R-:W-:Y:S02]  /*6d10*/  CS2R R26, SRZ ;  /* 0x00000000001a7805 */ /* 0x000fe4000001ff00 */
[----:B------:R-:W-:Y:S01]  /*6d20*/  CS2R R10, SRZ ;  /* 0x00000000000a7805 */ /* 0x000fe2000001ff00 */
[----:B------:R-:W-:Y:S01]  /*6d30*/  @!P2 IMAD.WIDE R6, R200, 0x2, R6 ;  /* 0x00000002c806a825 */ /* 0x000fe200078e0206 */
[-C--:B------:R-:W-:Y:S02]  /*6d40*/  @!P3 IADD3 R32, P0, R0, R9.reuse, RZ ;  /* 0x000000090020b210 */ /* 0x080fe40007f1e0ff */
[----:B----4-:R-:W-:Y:S02]  /*6d50*/  @!P3 IADD3 R4, P1, R14, R9, RZ ;  /* 0x000000090e04b210 */ /* 0x010fe40007f3e0ff */
[----:B------:R0:W5:Y:S01]  /*6d60*/  @!P2 LD.E.64 R12, desc[UR40][R6.64] ;  /* 0x00000028060ca980 */ /* 0x000162000c101b00 */
[----:B--2---:R-:W-:Y:S01]  /*6d70*/  @!P3 SHF.L.U64.HI R8, R203, 0x1, R15 ;  /* 0x00000001cb08b819 */ /* 0x004fe2000001020f */
        /* <DEDUP_REMOVED lines=8> */
.L_x_14724:
[----:B------:R-:W-:Y:S05]  /*6e00*/  BSYNC B1 ;  /* 0x0000000000017941 */ /* 0x000fea0003800000 */
.L_x_14723:
[----:B0-----:R-:W4:Y:S01]  /*6e10*/  S2R R7, SR_TID.X ;  /* 0x0000000000077919 */ /* 0x001f220000002100 */
[----:B------:R-:W0:Y:S01]  /*6e20*/  SYNCS.PHASECHK.TRANS64.TRYWAIT P0, [R19+URZ+0x32400], R34 ;  /* 0x03240022130075a7 */ /* 0x000e22000800017f */
[----:B------:R-:W-:Y:S01]  /*6e30*/  LOP3.LUT R3, R36, 0x1c0, RZ, 0xc0, !PT ;  /* 0x000001c024037812 */ /* 0x000fe200078ec0ff */
[----:B-----5:R-:W-:Y:S01]  /*6e40*/  IMAD.MOV.U32 R4, RZ, RZ, R26 ;  /* 0x000000ffff047224 */ /* 0x020fe200078e001a */
        /* <DEDUP_REMOVED lines=14> */
[----:B------:R-:W-:Y:S01]  /*6f30*/  IMAD.MOV.U32 R5, RZ, RZ, R10 ;  /* 0x000000ffff057224 */ /* 0x000fe200078e000a */
[----:B------:R-:W-:Y:S02]  /*6f40*/  LOP3.LUT P2, RZ, R37, 0x4, RZ, 0xc0, !PT ;  /* 0x0000000425ff7812 */ /* 0x000fe4000784c0ff */
[----:B------:R-:W-:Y:S02]  /*6f50*/  PRMT R46, R46, 0x5410, R4 ;  /* 0x000054102e2e7816 */ /* 0x000fe40000000004 */
[----:B------:R-:W-:Y:S01]  /*6f60*/  PRMT R47, R5, 0x7610, R47 ;  /* 0x00007610052f7816 */ /* 0x000fe2000000002f */
[----:B------:R-:W-:Y:S01]  /*6f70*/  IMAD.MOV.U32 R5, RZ, RZ, R11 ;  /* 0x000000ffff057224 */ /* 0x000fe200078e000b */
[----:B------:R-:W-:Y:S01]  /*6f80*/  ISETP.GE.AND P1, PT, R22, R41, PT ;  /* 0x000000291600720c */ /* 0x000fe20003f26270 */
[----:B----4-:R-:W-:-:S05]  /*6f90*/  VIADD R14, R7, 0xffffff80 ;  /* 0xffffff80070e7836 */ /* 0x010fca0000000000 */
[----:B------:R-:W-:-:S04]  /*6fa0*/  SHF.R.S32.HI R7, RZ, 0x1f, R14 ;  /* 0x0000001fff077819 */ /* 0x000fc8000001140e */
[----:B------:R-:W-:-:S04]  /*6fb0*/  LEA.HI R7, R7, R14, RZ, 0x5 ;  /* 0x0000000e07077211 */ /* 0x000fc800078f28ff */
[----:B------:R-:W-:-:S05]  /*6fc0*/  SHF.R.S32.HI R7, RZ, 0x5, R7 ;  /* 0x00000005ff077819 */ /* 0x000fca0000011407 */
[----:B------:R-:W-:-:S04]  /*6fd0*/  IMAD R0, R7, 0x200, R0 ;  /* 0x0000020007007824 */ /* 0x000fc800078e0200 */
[----:B------:R-:W-:-:S04]  /*6fe0*/  IMAD R3, R0, 0x2, R19 ;  /* 0x0000000200037824 */ /* 0x000fc800078e0213 */
[C---:B------:R-:W-:Y:S02]  /*6ff0*/  VIADD R4, R3.reuse, 0x18400 ;  /* 0x0001840003047836 */ /* 0x040fe40000000000 */
[----:B------:R-:W-:Y:S01]  /*7000*/  VIADD R0, R3, 0x18440 ;  /* 0x0001844003007836 */ /* 0x000fe20000000000 */
[----:B0-----:R-:W-:Y:S06]  /*7010*/  @!P0 BRA `(.L_x_14726) ;  /* 0x0000016c00b48947 */ /* 0x001fec0003800000 */
.L_x_14983:
[----:B------:R-:W-:Y:S05]  /*7020*/  BSYNC B1 ;  /* 0x0000000000017941 */ /* 0x000fea0003800000 */
.L_x_14725:
        /* <DEDUP_REMOVED lines=23> */
[----:B------:R-:W-:Y:S01]  /*71a0*/  FMUL.FTZ R35, R29, R33 ;  /* 0x000000211d237220 */ /* 0x000fe20000410000 */
[----:B------:R-:W-:-:S02]  /*71b0*/  HADD2.F32 R14, -RZ, R6.H0_H0 ;  /* 0x20000006ff0e7230 */ /* 0x000fc40000004100 */
[----:B0-----:R-:W-:Y:S01]  /*71c0*/  FMUL.FTZ R34, R4, R32 ;  /* 0x0000002004227220 */ /* 0x001fe20000410000 */
[----:B------:R-:W-:Y:S01]  /*71d0*/  FFMA.FTZ R38, R28, R33, R36 ;  /* 0x000000211c267223 */ /* 0x000fe20000010024 */
[----:B------:R-:W-:Y:S02]  /*71e0*/  HADD2.F32 R15, -RZ, R6.H1_H1 ;  /* 0x30000006ff0f7230 */ /* 0x000fe40000004100 */
[-C--:B------:R-:W-:Y:S01]  /*71f0*/  FMUL.FTZ R36, R4, R30.reuse ;  /* 0x0000001e04247220 */ /* 0x080fe20000410000 */
[C---:B------:R-:W-:Y:S01]  /*7200*/  FFMA.FTZ R34, R7.reuse, R30, -R34 ;  /* 0x0000001e07227223 */ /* 0x040fe20000010822 */
[--C-:B------:R-:W-:Y:S02]  /*7210*/  HADD2.F32 R6, -RZ, R5.reuse.H0_H0 ;  /* 0x20000005ff067230 */ /* 0x100fe40000004100 */
        /* <DEDUP_REMOVED lines=20> */
.L_x_14730:
[----:B------:R-:W-:Y:S05]  /*7360*/  BSYNC B2 ;  /* 0x0000000000027941 */ /* 0x000fea0003800000 */
.L_x_14729:
        /* <DEDUP_REMOVED lines=17> */
[----:B------:R-:W-:Y:S01]  /*7480*/  FMUL.FTZ R30, R4, R28 ;  /* 0x0000001c041e7220 */ /* 0x000fe20000410000 */
[----:B0-----:R-:W-:Y:S01]  /*7490*/  FFMA.FTZ R34, R20, R29, R32 ;  /* 0x0000001d14227223 */ /* 0x001fe20000010020 */
        /* <DEDUP_REMOVED lines=24> */
.L_x_14728:
[----:B------:R-:W-:Y:S05]  /*7620*/  BSYNC B1 ;  /* 0x0000000000017941 */ /* 0x000fea0003800000 */
.L_x_14727:
        /* <DEDUP_REMOVED lines=50> */
.L_x_14733:
[----:B------:R-:W-:Y:S05]  /*7950*/  BSYNC B1 ;  /* 0x0000000000017941 */ /* 0x000fea0003800000 */
.L_x_14732:
        /* <DEDUP_REMOVED lines=44> */
.L_x_14718:
[----:B------:R-:W0:Y:S01]  /*7c20*/  S2R R0, SR_TID.X ;  /* 0x0000000000007919 */ /* 0x000e220000002100 */
[----:B------:R-:W1:Y:S01]  /*7c30*/  LDC R6, c[0x0][0x448] ;  /* 0x00011200ff067b82 */ /* 0x000e620000000800 */
[----:B------:R-:W-:Y:S01]  /*7c40*/  ULDC.64 UR4, c[0x0][0x3f8] ;  /* 0x0000fe0000047ab9 */ /* 0x000fe20000000a00 */
[----:B------:R-:W-:Y:S01]  /*7c50*/  ULDC.64 UR6, c[0x0][0x408] ;  /* 0x0001020000067ab9 */ /* 0x000fe20000000a00 */
[----:B------:R-:W-:Y:S02]  /*7c60*/  IMAD.MOV.U32 R28, RZ, RZ, R24 ;  /* 0x000000ffff1c7224 */ /* 0x000fe400078e0018 */
[----:B------:R-:W-:Y:S02]  /*7c70*/  IMAD.MOV.U32 R20, RZ, RZ, R30 ;  /* 0x000000ffff147224 */ /* 0x000fe400078e001e */
[----:B------:R-:W-:Y:S01]  /*7c80*/  IMAD.MOV.U32 R21, RZ, RZ, R27 ;  /* 0x000000ffff157224 */ /* 0x000fe200078e001b */
[----:B-1----:R-:W-:Y:S01]  /*7c90*/  ISETP.NE.AND P0, PT, R6, 0x1, PT ;  /* 0x000000010600780c */ /* 0x002fe20003f05270 */
[----:B0-----:R-:W-:-:S05]  /*7ca0*/  VIADD R0, R0, 0xffffff80 ;  /* 0xffffff8000007836 */ /* 0x001fca0000000000 */
[----:B------:R-:W-:-:S07]  /*7cb0*/  SHF.R.S32.HI R3, RZ, 0x1f, R0 ;  /* 0x0000001fff037819 */ /* 0x000fce0000011400 */
[----:B------:R-:W0:Y:S01]  /*7cc0*/  @P0 LDC R5, c[0x0][0x450] ;  /* 0x00011400ff050b82 */ /* 0x000e220000000800 */
[----:B------:R-:W-:-:S04]  /*7cd0*/  LEA.HI R3, R3, R0, RZ, 0x2 ;  /* 0x0000000003037211 */ /* 0x000fc800078f10ff */
[----:B------:R-:W-:-:S05]  /*7ce0*/  LOP3.LUT R3, R3, 0xfffffffc, RZ, 0xc0, !PT ;  /* 0xfffffffc03037812 */ /* 0x000fca00078ec0ff */
[----:B------:R-:W-:Y:S02]  /*7cf0*/  IMAD.IADD R3, R0, 0x1, -R3 ;  /* 0x0000000100037824 */ /* 0x000fe400078e0a03 */
[----:B------:R-:W1:Y:S02]  /*7d00*/  @P0 LDC R0, c[0x0][0x44c] ;  /* 0x00011300ff000b82 */ /* 0x000e640000000800 */
[----:B------:R-:W-:-:S04]  /*7d10*/  IMAD R3, R3, 0x40, R39 ;  /* 0x0000004003037824 */ /* 0x000fc800078e0227 */
[----:B-1----:R-:W-:-:S05]  /*7d20*/  @P0 IMAD.HI.U32 R0, R3, R0, RZ ;  /* 0x0000000003000227 */ /* 0x002fca00078e00ff */
[----:B0-----:R-:W-:-:S04]  /*7d30*/  @P0 SHF.R.U32.HI R3, RZ, R5, R0 ;  /* 0x00000005ff030219 */ /* 0x001fc80000011600 */
        /* <DEDUP_REMOVED lines=17> */
[----:B------:R-:W2:Y:S01]  /*7e50*/  LDL R11, [R1+0x1c] ;  /* 0x00001c00010b7983 */ /* 0x000ea20000100800 */
[----:B------:R-:W0:Y:S03]  /*7e60*/  LDC R31, c[0x0][0x3f4] ;  /* 0x0000fd00ff1f7b82 */ /* 0x000e260000000800 */
[----:B------:R-:W1:Y:S04]  /*7e70*/  SHFL.IDX PT, R3, R10, RZ, 0x1c1f ;  /* 0x001c1fff0a037589 */ /* 0x000e6800000e0000 */
[----:B------:R-:W3:Y:S04]  /*7e80*/  SHFL.IDX PT, R0, R28, RZ, 0x1c1f ;  /* 0x001c1fff1c007589 */ /* 0x000ee800000e0000 */
[----:B------:R-:W4:Y:S04]  /*7e90*/  SHFL.IDX PT, R14, R29, RZ, 0x1c1f ;  /* 0x001c1fff1d0e7589 */ /* 0x000f2800000e0000 */
[----:B------:R-:W5:Y:S01]  /*7ea0*/  SHFL.IDX PT, R8, R20, RZ, 0x1c1f ;  /* 0x001c1fff14087589 */ /* 0x000f6200000e0000 */
[----:B0-----:R-:W-:Y:S01]  /*7eb0*/  ISETP.GE.AND P0, PT, R16, R31, PT ;  /* 0x0000001f1000720c */ /* 0x001fe20003f06270 */
[----:B--2---:R-:W-:-:S05]  /*7ec0*/  IMAD R30, R11, R6, RZ ;  /* 0x000000060b1e7224 */ /* 0x004fca00078e02ff */
[----:B------:R-:W-:-:S13]  /*7ed0*/  ISETP.GE.OR P1, PT, R39, R30, P0 ;  /* 0x0000001e2700720c */ /* 0x000fda0000726670 */
[C---:B------:R-:W-:Y:S01]  /*7ee0*/  @!P1 IMAD.SHL.U32 R9, R16.reuse, 0x2, RZ ;  /* 0x0000000210099824 */ /* 0x040fe200078e00ff */
[----:B------:R-:W-:-:S04]  /*7ef0*/  @!P1 SHF.L.U64.HI R21, R16, 0x1, R17 ;  /* 0x0000000110159819 */ /* 0x000fc80000010211 */
[----:B-1----:R-:W-:-:S05]  /*7f00*/  @!P1 IADD3 R4, P2, R3, R9, RZ ;  /* 0x0000000903049210 */ /* 0x002fca0007f5e0ff */
[----:B---3--:R-:W-:-:S06]  /*7f10*/  @!P1 IMAD.X R5, R0, 0x1, R21, P2 ;  /* 0x0000000100059824 */ /* 0x008fcc00010e0615 */
[----:B------:R-:W2:Y:S01]  /*7f20*/  @!P1 LD.E.128 R4, desc[UR40][R4.64] ;  /* 0x0000002804049980 */ /* 0x000ea2000c101d00 */
[----:B----4-:R-:W-:-:S05]  /*7f30*/  @!P1 IADD3 R14, P2, R14, R9, RZ ;  /* 0x000000090e0e9210 */ /* 0x010fca0007f5e0ff */
[----:B-----5:R-:W-:-:S04]  /*7f40*/  @!P1 IMAD.X R3, R8, 0x1, R21, P2 ;  /* 0x0000000108039824 */ /* 0x020fc800010e0615 */
[----:B------:R-:W-:-:S05]  /*7f50*/  @!P1 IMAD.MOV.U32 R15, RZ, RZ, R3 ;  /* 0x000000ffff0f9224 */ /* 0x000fca00078e0003 */
[----:B------:R-:W3:Y:S01]  /*7f60*/  @!P1 LD.E.128 R24, desc[UR40][R14.64] ;  /* 0x000000280e189980 */ /* 0x000ee2000c101d00 */
[----:B------:R-:W-:Y:S02]  /*7f70*/  CS2R R36, SRZ ;  /* 0x0000000000247805 */ /* 0x000fe4000001ff00 */
[----:B------:R-:W-:Y:S01]  /*7f80*/  CS2R R34, SRZ ;  /* 0x0000000000227805 */ /* 0x000fe2000001ff00 */
[----:B------:R-:W0:Y:S04]  /*7f90*/  SHFL.IDX PT, R21, R29, 0x1, 0x1c1f ;  /* 0x003c1f001d157f89 */ /* 0x000e2800000e0000 */
[----:B------:R-:W1:Y:S01]  /*7fa0*/  SHFL.IDX PT, R20, R20, 0x1, 0x1c1f ;  /* 0x003c1f0014147f89 */ /* 0x000e6200000e0000 */
[----:B--2---:R-:W-:Y:S01]  /*7fb0*/  @!P1 IMAD.MOV.U32 R36, RZ, RZ, R4 ;  /* 0x000000ffff249224 */ /* 0x004fe200078e0004 */
[----:B------:R-:W-:Y:S01]  /*7fc0*/  @!P1 MOV R35, R7 ;  /* 0x0000000700239202 */ /* 0x000fe20000000f00 */
[----:B------:R-:W-:Y:S01]  /*7fd0*/  @!P1 IMAD.MOV.U32 R37, RZ, RZ, R5 ;  /* 0x000000ffff259224 */ /* 0x000fe200078e0005 */
[----:B------:R-:W-:Y:S01]  /*7fe0*/  CS2R R4, SRZ ;  /* 0x0000000000047805 */ /* 0x000fe2000001ff00 */
[----:B------:R-:W-:-:S02]  /*7ff0*/  IMAD.MOV.U32 R0, RZ, RZ, R36 ;  /* 0x000000ffff007224 */ /* 0x000fc400078e0024 */
[----:B------:R-:W-:Y:S01]  /*8000*/  @!P1 IMAD.MOV.U32 R34, RZ, RZ, R6 ;  /* 0x000000ffff229224 */ /* 0x000fe200078e0006 */
[----:B------:R-:W-:Y:S01]  /*8010*/  CS2R R6, SRZ ;  /* 0x0000000000067805 */ /* 0x000fe2000001ff00 */
[----:B------:R-:W-:Y:S01]  /*8020*/  IMAD.MOV.U32 R3, RZ, RZ, R37 ;  /* 0x000000ffff037224 */ /* 0x000fe200078e0025 */
[----:B------:R-:W-:Y:S01]  /*8030*/  PRMT R46, R46, 0x5410, R0 ;  /* 0x000054102e2e7816 */ /* 0x000fe20000000000 */
[----:B------:R-:W-:Y:S01]  /*8040*/  IMAD.MOV.U32 R8, RZ, RZ, R34 ;  /* 0x000000ffff087224 */ /* 0x000fe200078e0022 */
[----:B------:R-:W2:Y:S01]  /*8050*/  SHFL.IDX PT, R0, R28, 0x1, 0x1c1f ;  /* 0x003c1f001c007f89 */ /* 0x000ea200000e0000 */
[----:B------:R-:W-:Y:S01]  /*8060*/  IMAD.MOV.U32 R9, RZ, RZ, R35 ;  /* 0x000000ffff097224 */ /* 0x000fe200078e0023 */
[----:B------:R-:W-:Y:S01]  /*8070*/  PRMT R33, R33, 0x5410, R3 ;  /* 0x0000541021217816 */ /* 0x000fe20000000003 */
[----:B---3--:R-:W-:Y:S01]  /*8080*/  @!P1 IMAD.MOV.U32 R6, RZ, RZ, R24 ;  /* 0x000000ffff069224 */ /* 0x008fe200078e0018 */
[----:B------:R3:W4:Y:S01]  /*8090*/  SHFL.IDX PT, R3, R10, 0x1, 0x1c1f ;  /* 0x003c1f000a037f89 */ /* 0x00072200000e0000 */
[----:B------:R-:W-:Y:S01]  /*80a0*/  @!P1 IMAD.MOV.U32 R7, RZ, RZ, R25 ;  /* 0x000000ffff079224 */ /* 0x000fe200078e0019 */
[----:B------:R-:W-:Y:S01]  /*80b0*/  PRMT R32, R8, 0x5410, R9 ;  /* 0x0000541008207816 */ /* 0x000fe20000000009 */
[----:B------:R-:W-:-:S02]  /*80c0*/  @!P1 IMAD.MOV.U32 R4, RZ, RZ, R26 ;  /* 0x000000ffff049224 */ /* 0x000fc400078e001a */
[----:B------:R-:W-:Y:S02]  /*80d0*/  @!P1 IMAD.MOV.U32 R5, RZ, RZ, R27 ;  /* 0x000000ffff059224 */ /* 0x000fe400078e001b */
[----:B------:R-:W-:Y:S02]  /*80e0*/  IMAD.MOV.U32 R8, RZ, RZ, R6 ;  /* 0x000000ffff087224 */ /* 0x000fe400078e0006 */
[----:B------:R-:W-:Y:S02]  /*80f0*/  IMAD.MOV.U32 R9, RZ, RZ, R7 ;  /* 0x000000ffff097224 */ /* 0x000fe400078e0007 */
[----:B---3--:R-:W-:Y:S01]  /*8100*/  IMAD.MOV.U32 R10, RZ, RZ, R4 ;  /* 0x000000ffff0a7224 */ /* 0x008fe200078e0004 */
[----:B------:R-:W-:Y:S01]  /*8110*/  PRMT R46, R8, 0x7610, R46 ;  /* 0x00007610082e7816 */ /* 0x000fe2000000002e */
[----:B------:R-:W-:Y:S01]  /*8120*/  IMAD.MOV.U32 R11, RZ, RZ, R5 ;  /* 0x000000ffff0b7224 */ /* 0x000fe200078e0005 */
[----:B------:R-:W-:Y:S02]  /*8130*/  PRMT R33, R9, 0x7610, R33 ;  /* 0x0000761009217816 */ /* 0x000fe40000000021 */
[----:B------:R-:W-:-:S02]  /*8140*/  CS2R R8, SRZ ;  /* 0x0000000000087805 */ /* 0x000fc4000001ff00 */
[----:B------:R-:W-:Y:S02]  /*8150*/  PRMT R51, R10, 0x7610, R51 ;  /* 0x000076100a337816 */ /* 0x000fe40000000033 */
[----:B012---:R-:W-:-:S07]  /*8160*/  PRMT R40, R11, 0x7610, R40 ;  /* 0x000076100b287816 */ /* 0x007fce0000000028 */
.L_x_14993:
        /* <DEDUP_REMOVED lines=20> */
[--C-:B------:R-:W-:Y:S02]  /*82b0*/  IMAD.X R13, R0, 0x1, R9.reuse, P1 ;  /* 0x00000001000d7824 */ /* 0x100fe400008e0609 */
[----:B------:R-:W-:-:S04]  /*82c0*/  IMAD.X R9, R20, 0x1, R9, P2 ;  /* 0x0000000114097824 */ /* 0x000fc800010e0609 */
[----:B------:R-:W5:Y:S04]  /*82d0*/  LD.E.128 R12, desc[UR40][R12.64] ;  /* 0x000000280c0c7980 */ /* 0x000f68000c101d00 */
[----:B------:R-:W5:Y:S02]  /*82e0*/  LD.E.128 R8, desc[UR40][R8.64] ;  /* 0x0000002808087980 */ /* 0x000f64000c101d00 */
.L_x_14736:
[----:B------:R-:W-:Y:S05]  /*82f0*/  BSYNC B1 ;  /* 0x0000000000017941 */ /* 0x000fea0003800000 */
.L_x_14735:
[----:B------:R-:W4:Y:S01]  /*8300*/  LDL R0, [R1+0x28] ;  /* 0x0000280001007983 */ /* 0x000f220000100800 */
[----:B------:R-:W0:Y:S01]  /*8310*/  SYNCS.PHASECHK.TRANS64.TRYWAIT P1, [R19+URZ+0x32400], R24 ;  /* 0x03240018130075a7 */ /* 0x000e22000802017f */
[----:B------:R-:W-:Y:S01]  /*8320*/  VIADD R21, R22, 0x40 ;  /* 0x0000004016157836 */ /* 0x000fe20000000000 */
[----:B------:R-:W-:Y:S01]  /*8330*/  BSSY B1, `(.L_x_14737) ;  /* 0x0000011000017945 */ /* 0x000fe20003800000 */
[----:B-----5:R-:W-:-:S05]  /*8340*/  IMAD.MOV.U32 R20, RZ, RZ, R9 ;  /* 0x000000ffff147224 */ /* 0x020fca00078e0009 */
[----:B------:R-:W-:Y:S01]  /*8350*/  PRMT R52, R20, 0x7610, R52 ;  /* 0x0000761014347816 */ /* 0x000fe20000000034 */
[----:B------:R-:W-:Y:S01]  /*8360*/  IMAD.MOV.U32 R20, RZ, RZ, R12 ;  /* 0x000000ffff147224 */ /* 0x000fe200078e000c */
[----:B----4-:R-:W-:Y:S01]  /*8370*/  VIADDMNMX R3, R30, -R0, 0x80, PT ;  /* 0x000000801e037446 */ /* 0x010fe20003800900 */
[----:B------:R-:W-:-:S03]  /*8380*/  IMAD.MOV.U32 R0, RZ, RZ, R8 ;  /* 0x000000ffff007224 */ /* 0x000fc600078e0008 */
[-C--:B------:R-:W-:Y:S02]  /*8390*/  ISETP.GE.OR P2, PT, R22, R3.reuse, P0 ;  /* 0x000000031600720c */ /* 0x080fe40000746670 */
[----:B------:R-:W-:Y:S01]  /*83a0*/  PRMT R51, R51, 0x5410, R0 ;  /* 0x0000541033337816 */ /* 0x000fe20000000000 */
[----:B------:R-:W-:Y:S01]  /*83b0*/  IMAD.MOV.U32 R0, RZ, RZ, R10 ;  /* 0x000000ffff007224 */ /* 0x000fe200078e000a */
[----:B------:R-:W-:Y:S01]  /*83c0*/  ISETP.GE.OR P0, PT, R21, R3, P0 ;  /* 0x000000031500720c */ /* 0x000fe20000706670 */
[----:B------:R-:W-:Y:S02]  /*83d0*/  IMAD.MOV.U32 R3, RZ, RZ, R11 ;  /* 0x000000ffff037224 */ /* 0x000fe400078e000b */
[----:B------:R-:W-:Y:S01]  /*83e0*/  IMAD.MOV.U32 R21, RZ, RZ, R13 ;  /* 0x000000ffff157224 */ /* 0x000fe200078e000d */
[----:B------:R-:W-:Y:S01]  /*83f0*/  PRMT R52, R52, 0x5410, R0 ;  /* 0x0000541034347816 */ /* 0x000fe20000000000 */
[----:B------:R-:W-:Y:S01]  /*8400*/  IMAD.IADD R0, R16, 0x1, R31 ;  /* 0x0000000110007824 */ /* 0x000fe200078e021f */
[----:B------:R-:W-:-:S02]  /*8410*/  PRMT R53, R3, 0x5410, R20 ;  /* 0x0000541003357816 */ /* 0x000fc40000000014 */
[----:B------:R-:W-:Y:S01]  /*8420*/  PRMT R54, R21, 0x7610, R54 ;  /* 0x0000761015367816 */ /* 0x000fe20000000036 */
[----:B0-----:R-:W-:Y:S06]  /*8430*/  @!P1 BRA `(.L_x_14738) ;  /* 0x0000016000309947 */ /* 0x001fec0003800000 */
.L_x_14994:
[----:B------:R-:W-:Y:S05]  /*8440*/  BSYNC B1 ;  /* 0x0000000000017941 */ /* 0x000fea0003800000 */
.L_x_14737:
[----:B------:R-:W-:Y:S01]  /*8450*/  BSSY B1, `(.L_x_14739) ;  /* 0x0000069000017945 */ /* 0x000fe20003800000 */
[----:B------:R-:W-:Y:S01]  /*8460*/  IMAD.MOV.U32 R55, RZ, RZ, R14 ;  /* 0x000000ffff377224 */ /* 0x000fe200078e000e */
[----:B------:R-:W-:Y:S01]  /*8470*/  LOP3.LUT R0, R0, 0x38, RZ, 0xc0, !PT ;  /* 0x0000003800007812 */ /* 0x000fe200078ec0ff */
[----:B------:R-:W-:Y:S01]  /*8480*/  IMAD.MOV.U32 R56, RZ, RZ, R15 ;  /* 0x000000ffff387224 */ /* 0x000fe200078e000f */
[----:B------:R-:W-:Y:S06]  /*8490*/  @P2 BRA `(.L_x_14740) ;  /* 0x0000000400902947 */ /* 0x000fec0003800000 */
[----:B------:R-:W2:Y:S01]  /*84a0*/  LDL R3, [R1+0x74] ;  /* 0x0000740001037983 */ /* 0x000ea20000100800 */
[----:B------:R-:W1:Y:S02]  /*84b0*/  S2R R20, SR_TID.X ;  /* 0x0000000000147919 */ /* 0x000e640000002100 */
[----:B-1----:R-:W-:-:S05]  /*84c0*/  VIADD R20, R20, 0xffffff80 ;  /* 0xffffff8014147836 */ /* 0x002fca0000000000 */
[----:B------:R-:W-:-:S04]  /*84d0*/  SHF.R.S32.HI R28, RZ, 0x1f, R20 ;  /* 0x0000001fff1c7819 */ /* 0x000fc80000011414 */
[----:B------:R-:W-:-:S04]  /*84e0*/  LEA.HI R28, R28, R20, RZ, 0x5 ;  /* 0x000000141c1c7211 */ /* 0x000fc800078f28ff */
[----:B------:R-:W-:Y:S02]  /*84f0*/  SHF.R.S32.HI R28, RZ, 0x5, R28 ;  /* 0x00000005ff1c7819 */ /* 0x000fe4000001141c */
[--C-:B------:R-:W-:Y:S02]  /*8500*/  SHF.R.U64 R50, R36, 0x10, R37.reuse ;  /* 0x0000001024327819 */ /* 0x100fe40000001225 */
[----:B------:R-:W-:Y:S01]  /*8510*/  SHF.R.U32.HI R38, RZ, 0x10, R37 ;  /* 0x00000010ff267819 */ /* 0x000fe20000011625 */
[--C-:B------:R-:W-:Y:S01]  /*8520*/  HADD2.F32 R37, -RZ, R33.reuse.H0_H0 ;  /* 0x20000021ff257230 */ /* 0x100fe20000004100 */
[----:B------:R-:W-:Y:S02]  /*8530*/  SHF.R.U32.HI R36, RZ, 0x10, R7 ;  /* 0x00000010ff247819 */ /* 0x000fe40000011607 */
[--C-:B------:R-:W-:Y:S02]  /*8540*/  SHF.R.U64 R49, R34, 0x10, R35.reuse ;  /* 0x0000001022317819 */ /* 0x100fe40000001223 */
[----:B------:R-:W-:Y:S01]  /*8550*/  SHF.R.U32.HI R44, RZ, 0x10, R35 ;  /* 0x00000010ff2c7819 */ /* 0x000fe20000011623 */
[----:B------:R-:W-:Y:S01]  /*8560*/  HADD2.F32 R35, -RZ, R33.H1_H1 ;  /* 0x30000021ff237230 */ /* 0x000fe20000004100 */
[--C-:B------:R-:W-:Y:S01]  /*8570*/  SHF.R.U64 R47, R4, 0x10, R5.reuse ;  /* 0x00000010042f7819 */ /* 0x100fe20000001205 */
[----:B------:R-:W-:Y:S01]  /*8580*/  HADD2.F32 R34, -RZ, R36.H0_H0 ;  /* 0x20000024ff227230 */ /* 0x000fe20000004100 */
[----:B------:R-:W-:-:S02]  /*8590*/  SHF.R.U32.HI R42, RZ, 0x10, R5 ;  /* 0x00000010ff2a7819 */ /* 0x000fc40000011605 */
[----:B------:R-:W-:Y:S01]  /*85a0*/  SHF.R.U64 R48, R6, 0x10, R7 ;  /* 0x0000001006307819 */ /* 0x000fe20000001207 */
[----:B--2---:R-:W-:-:S05]  /*85b0*/  IMAD.SHL.U32 R3, R3, 0x40, RZ ;  /* 0x0000004003037824 */ /* 0x004fca00078e00ff */
[----:B------:R-:W-:-:S04]  /*85c0*/  LOP3.LUT R21, R3, 0x1c0, RZ, 0xc0, !PT ;  /* 0x000001c003157812 */ /* 0x000fc800078ec0ff */
[----:B------:R-:W-:Y:S02]  /*85d0*/  LOP3.LUT R3, R21, 0x38, R16, 0xf8, !PT ;  /* 0x0000003815037812 */ /* 0x000fe400078ef810 */
[----:B0-----:R-:W-:-:S04]  /*85e0*/  SHF.R.U32.HI R24, RZ, 0x3, R21 ;  /* 0x00000003ff187819 */ /* 0x001fc80000011615 */
[----:B------:R-:W-:-:S05]  /*85f0*/  LOP3.LUT R3, R3, R24, RZ, 0x3c, !PT ;  /* 0x0000001803037212 */ /* 0x000fca00078e3cff */
[----:B------:R-:W-:Y:S01]  /*8600*/  IMAD R20, R28, 0x200, R3 ;  /* 0x000002001c147824 */ /* 0x000fe200078e0203 */
[----:B------:R-:W-:-:S03]  /*8610*/  LOP3.LUT R3, R24, R0, R21, 0x1e, !PT ;  /* 0x0000000018037212 */ /* 0x000fc600078e1e15 */
[----:B------:R-:W-:Y:S02]  /*8620*/  IMAD R43, R20, 0x2, R19 ;  /* 0x00000002142b7824 */ /* 0x000fe400078e0213 */
[----:B------:R-:W-:-:S03]  /*8630*/  IMAD R20, R28, 0x200, R3 ;  /* 0x000002001c147824 */ /* 0x000fc600078e0203 */
[----:B------:R-:W0:Y:S01]  /*8640*/  LDS.128 R24, [R43+0x18400] ;  /* 0x018400002b187984 */ /* 0x000e220000000c00 */
[----:B------:R-:W-:-:S05]  /*8650*/  IMAD R45, R20, 0x2, R19 ;  /* 0x00000002142d7824 */ /* 0x000fca00078e0213 */
[----:B------:R-:W1:Y:S01]  /*8660*/  LDS.128 R28, [R45+0x18400] ;  /* 0x018400002d1c7984 */ /* 0x000e620000000c00 */
[----:B0-----:R-:W-:Y:S02]  /*8670*/  HADD2.F32 R4, -RZ, R25.H0_H0 ;  /* 0x20000019ff047230 */ /* 0x001fe40000004100 */
[--C-:B-1----:R-:W-:Y:S02]  /*8680*/  HADD2.F32 R20, -RZ, R29.reuse.H0_H0 ;  /* 0x2000001dff147230 */ /* 0x102fe40000004100 */
[----:B------:R-:W-:-:S03]  /*8690*/  HADD2.F32 R29, -RZ, R29.H1_H1 ;  /* 0x3000001dff1d7230 */ /* 0x000fc60000004100 */
[C---:B------:R-:W-:Y:S01]  /*86a0*/  FMUL.FTZ R39, R20.reuse, R37 ;  /* 0x0000002514277220 */ /* 0x040fe20000410000 */
[-C--:B------:R-:W-:Y:S01]  /*86b0*/  FMUL.FTZ R41, R20, R35.reuse ;  /* 0x0000002314297220 */ /* 0x080fe20000410000 */
[----:B------:R-:W-:Y:S02]  /*86c0*/  HADD2.F32 R25, -RZ, R25.H1_H1 ;  /* 0x30000019ff197230 */ /* 0x000fe40000004100 */
[----:B------:R-:W-:Y:S01]  /*86d0*/  FMUL.FTZ R36, R29, R34 ;  /* 0x000000221d247220 */ /* 0x000fe20000410000 */
[----:B------:R-:W-:Y:S02]  /*86e0*/  HADD2.F32 R20, -RZ, R38.H0_H0 ;  /* 0x20000026ff147230 */ /* 0x000fe40000004100 */
[C---:B------:R-:W-:Y:S01]  /*86f0*/  FFMA.FTZ R39, R4.reuse, R35, -R39 ;  /* 0x0000002304277223 */ /* 0x040fe20000010827 */
[----:B------:R-:W-:Y:S01]  /*8700*/  FFMA.FTZ R41, R4, R37, R41 ;  /* 0x0000002504297223 */ /* 0x000fe20000010029 */
[----:B------:R-:W-:Y:S02]  /*8710*/  HADD2.F32 R33, -RZ, R31.H0_H0 ;  /* 0x2000001fff217230 */ /* 0x000fe40000004100 */
[----:B------:R-:W-:-:S02]  /*8720*/  HADD2.F32 R35, -RZ, R40.H0_H0 ;  /* 0x20000028ff237230 */ /* 0x000fc40000004100 */
[----:B------:R-:W-:Y:S02]  /*8730*/  HADD2.F32 R4, -RZ, R32.H1_H1 ;  /* 0x30000020ff047230 */ /* 0x000fe40000004100 */
[-C--:B------:R-:W-:Y:S01]  /*8740*/  FFMA.FTZ R38, R25, R20.reuse, -R36 ;  /* 0x0000001419267223 */ /* 0x080fe20000010824 */
[----:B------:R-:W-:Y:S02]  /*8750*/  HADD2.F32 R6, -RZ, R27.H0_H0 ;  /* 0x2000001bff067230 */ /* 0x000fe40000004100 */
[----:B------:R-:W-:Y:S01]  /*8760*/  FMUL.FTZ R40, R29, R20 ;  /* 0x000000141d287220 */ /* 0x000fe20000410000 */
[----:B------:R-:W-:Y:S02]  /*8770*/  HADD2.F32 R36, -RZ, R42.H0_H0 ;  /* 0x2000002aff247230 */ /* 0x000fe40000004100 */
[C---:B------:R-:W-:Y:S01]  /*8780*/  FMUL.FTZ R29, R33.reuse, R35 ;  /* 0x00000023211d7220 */ /* 0x040fe20000410000 */
[----:B------:R-:W-:Y:S02]  /*8790*/  HADD2.F32 R31, -RZ, R31.H1_H1 ;  /* 0x3000001fff1f7230 */ /* 0x000fe40000004100 */
[----:B------:R-:W-:Y:S01]  /*87a0*/  FMUL.FTZ R42, R33, R4 ;  /* 0x00000004212a7220 */ /* 0x000fe20000410000 */
[----:B------:R-:W-:-:S02]  /*87b0*/  HADD2.F32 R27, -RZ, R27.H1_H1 ;  /* 0x3000001bff1b7230 */ /* 0x000fc40000004100 */
[----:B------:R-:W-:Y:S01]  /*87c0*/  FFMA.FTZ R40, R25, R34, R40 ;  /* 0x0000002219287223 */ /* 0x000fe20000010028 */
[C---:B------:R-:W-:Y:S01]  /*87d0*/  FFMA.FTZ R33, R6.reuse, R4, -R29 ;  /* 0x0000000406217223 */ /* 0x040fe2000001081d */
[----:B------:R-:W-:Y:S02]  /*87e0*/  HADD2.F32 R20, -RZ, R44.H0_H0 ;  /* 0x2000002cff147230 */ /* 0x000fe40000004100 */
[----:B------:R-:W-:Y:S01]  /*87f0*/  FFMA.FTZ R42, R6, R35, R42 ;  /* 0x00000023062a7223 */ /* 0x000fe2000001002a */
[----:B------:R-:W-:Y:S02]  /*8800*/  HADD2.F32 R7, -RZ, R28.H0_H0 ;  /* 0x2000001cff077230 */ /* 0x000fe40000004100 */
[----:B------:R-:W-:Y:S01]  /*8810*/  FMUL.FTZ R34, R31, R36 ;  /* 0x000000241f227220 */ /* 0x000fe20000410000 */
[--C-:B------:R-:W-:Y:S02]  /*8820*/  HADD2.F32 R6, -RZ, R46.reuse.H0_H0 ;  /* 0x2000002eff067230 */ /* 0x100fe40000004100 */
[----:B------:R-:W-:-:S02]  /*8830*/  HADD2.F32 R4, -RZ, R46.H1_H1 ;  /* 0x3000002eff047230 */ /* 0x000fc40000004100 */
[-C--:B------:R-:W-:Y:S01]  /*8840*/  FMUL.FTZ R46, R31, R20.reuse ;  /* 0x000000141f2e7220 */ /* 0x080fe20000410000 */
[----:B------:R-:W-:Y:S02]  /*8850*/  HADD2.F32 R3, -RZ, R24.H0_H0 ;  /* 0x20000018ff037230 */ /* 0x000fe40000004100 */
[----:B------:R-:W-:Y:S01]  /*8860*/  FFMA.FTZ R44, R27, R20, -R34 ;  /* 0x000000141b2c7223 */ /* 0x000fe20000010822 */
[----:B------:R-:W-:Y:S02]  /*8870*/  HADD2.F32 R21, -RZ, R30.H0_H0 ;  /* 0x2000001eff157230 */ /* 0x000fe40000004100 */
[C---:B------:R-:W-:Y:S01]  /*8880*/  FMUL.FTZ R34, R7.reuse, R6 ;  /* 0x0000000607227220 */ /* 0x040fe20000410000 */
[----:B------:R-:W-:Y:S02]  /*8890*/  HADD2.F32 R20, -RZ, R51.H0_H0 ;  /* 0x20000033ff147230 */ /* 0x000fe40000004100 */
[----:B------:R-:W-:Y:S02]  /*88a0*/  HADD2.F32 R32, -RZ, R32.H0_H0 ;  /* 0x20000020ff207230 */ /* 0x000fe40000004100 */
[----:B------:R-:W-:Y:S01]  /*88b0*/  FMUL.FTZ R7, R7, R4 ;  /* 0x0000000407077220 */ /* 0x000fe20000410000 */
[----:B------:R-:W-:Y:S01]  /*88c0*/  FFMA.FTZ R35, R27, R36, R46 ;  /* 0x000000241b237223 */ /* 0x000fe2000001002e */
[----:B------:R-:W-:Y:S01]  /*88d0*/  FFMA.FTZ R4, R3, R4, -R34 ;  /* 0x0000000403047223 */ /* 0x000fe20000010822 */
[----:B------:R-:W-:-:S02]  /*88e0*/  HADD2.F32 R5, -RZ, R26.H0_H0 ;  /* 0x2000001aff057230 */ /* 0x000fc40000004100 */
[C---:B------:R-:W-:Y:S01]  /*88f0*/  FMUL.FTZ R36, R21.reuse, R20 ;  /* 0x0000001415247220 */ /* 0x040fe20000410000 */
[----:B------:R-:W-:Y:S01]  /*8900*/  FMUL.FTZ R34, R21, R32 ;  /* 0x0000002015227220 */ /* 0x000fe20000410000 */
[----:B------:R-:W-:Y:S02]  /*8910*/  HADD2.F32 R28, -RZ, R28.H1_H1 ;  /* 0x3000001cff1c7230 */ /* 0x000fe40000004100 */
[----:B------:R-:W-:Y:S01]  /*8920*/  FFMA.FTZ R6, R3, R6, R7 ;  /* 0x0000000603067223 */ /* 0x000fe20000010007 */
[----:B------:R-:W-:Y:S02]  /*8930*/  HADD2.F32 R21, -RZ, R48.H0_H0 ;  /* 0x20000030ff157230 */ /* 0x000fe40000004100 */
[----:B------:R-:W-:Y:S02]  /*8940*/  HADD2.F32 R3, -RZ, R50.H0_H0 ;  /* 0x20000032ff037230 */ /* 0x000fe40000004100 */
[----:B------:R-:W-:Y:S02]  /*8950*/  HADD2.F32 R30, -RZ, R30.H1_H1 ;  /* 0x3000001eff1e7230 */ /* 0x000fe40000004100 */
[----:B------:R-:W-:-:S02]  /*8960*/  HADD2.F32 R25, -RZ, R47.H0_H0 ;  /* 0x2000002fff197230 */ /* 0x000fc40000004100 */
[C---:B------:R-:W-:Y:S01]  /*8970*/  FFMA.FTZ R36, R5.reuse, R32, -R36 ;  /* 0x0000002005247223 */ /* 0x040fe20000010824 */
[----:B------:R-:W-:Y:S02]  /*8980*/  HADD2.F32 R7, -RZ, R49.H0_H0 ;  /* 0x20000031ff077230 */ /* 0x000fe40000004100 */
[----:B------:R-:W-:Y:S01]  /*8990*/  FFMA.FTZ R34, R5, R20, R34 ;  /* 0x0000001405227223 */ /* 0x000fe20000010022 */
[----:B------:R-:W-:Y:S02]  /*89a0*/  HADD2.F32 R24, -RZ, R24.H1_H1 ;  /* 0x30000018ff187230 */ /* 0x000fe40000004100 */
        /* <DEDUP_REMOVED lines=19> */
.L_x_14740:
[----:B------:R-:W-:Y:S05]  /*8ae0*/  BSYNC B1 ;  /* 0x0000000000017941 */ /* 0x000fea0003800000 */
.L_x_14739:
[----:B------:R-:W-:Y:S01]  /*8af0*/  PRMT R40, R55, 0x5410, R56 ;  /* 0x0000541037287816 */ /* 0x000fe20000000038 */
[----:B------:R-:W-:Y:S06]  /*8b00*/  @P0 BRA `(.L_x_14731) ;  /* 0x0000000400800947 */ /* 0x000fec0003800000 */
[----:B------:R-:W2:Y:S01]  /*8b10*/  LDL R3, [R1+0x3c] ;  /* 0x00003c0001037983 */ /* 0x000ea20000100800 */
[C---:B-1----:R-:W-:Y:S02]  /*8b20*/  VIADD R4, R22.reuse, 0x40 ;  /* 0x0000004016047836 */ /* 0x042fe40000000000 */
[----:B------:R-:W-:Y:S01]  /*8b30*/  VIADD R5, R22, 0x40 ;  /* 0x0000004016057836 */ /* 0x000fe20000000000 */
[----:B------:R-:W3:Y:S01]  /*8b40*/  LDL R41, [R1+0x84] ;  /* 0x0000840001297983 */ /* 0x000ee20000100800 */
[----:B------:R-:W-:Y:S02]  /*8b50*/  IMAD.SHL.U32 R4, R4, 0x40, RZ ;  /* 0x0000004004047824 */ /* 0x000fe400078e00ff */
[----:B------:R-:W-:-:S03]  /*8b60*/  IMAD.SHL.U32 R5, R5, 0x40, RZ ;  /* 0x0000004005057824 */ /* 0x000fc600078e00ff */
[----:B------:R-:W-:Y:S02]  /*8b70*/  LOP3.LUT R4, R4, 0x1c0, RZ, 0xc0, !PT ;  /* 0x000001c004047812 */ /* 0x000fe400078ec0ff */
[----:B------:R-:W-:Y:S02]  /*8b80*/  LOP3.LUT R5, R5, 0x1c0, RZ, 0xc0, !PT ;  /* 0x000001c005057812 */ /* 0x000fe400078ec0ff */
[----:B------:R-:W-:-:S04]  /*8b90*/  SHF.R.U32.HI R4, RZ, 0x3, R4 ;  /* 0x00000003ff047819 */ /* 0x000fc80000011604 */
[----:B------:R-:W-:Y:S02]  /*8ba0*/  LOP3.LUT R0, R4, R0, R5, 0x1e, !PT ;  /* 0x0000000004007212 */ /* 0x000fe400078e1e05 */
[----:B------:R-:W-:Y:S01]  /*8bb0*/  SHF.R.U32.HI R28, RZ, 0x10, R9 ;  /* 0x00000010ff1c7819 */ /* 0x000fe20000011609 */
[----:B------:R-:W-:Y:S01]  /*8bc0*/  HADD2.F32 R21, -RZ, R52.H0_H0 ;  /* 0x20000034ff157230 */ /* 0x000fe20000004100 */
[----:B------:R-:W-:Y:S02]  /*8bd0*/  SHF.R.U64 R39, R12, 0x10, R13 ;  /* 0x000000100c277819 */ /* 0x000fe4000000120d */
[--C-:B------:R-:W-:Y:S02]  /*8be0*/  SHF.R.U64 R38, R14, 0x10, R15.reuse ;  /* 0x000000100e267819 */ /* 0x100fe4000000120f */
[----:B------:R-:W-:Y:S01]  /*8bf0*/  SHF.R.U32.HI R36, RZ, 0x10, R15 ;  /* 0x00000010ff247819 */ /* 0x000fe2000001160f */
[----:B------:R-:W-:Y:S01]  /*8c00*/  HADD2.F32 R15, -RZ, R54.H0_H0 ;  /* 0x20000036ff0f7230 */ /* 0x000fe20000004100 */
[----:B------:R-:W-:Y:S01]  /*8c10*/  SHF.R.U32.HI R20, RZ, 0x10, R13 ;  /* 0x00000010ff147819 */ /* 0x000fe2000001160d */
[----:B------:R-:W-:Y:S01]  /*8c20*/  HADD2.F32 R28, -RZ, R28.H0_H0 ;  /* 0x2000001cff1c7230 */ /* 0x000fe20000004100 */
[----:B------:R-:W-:-:S02]  /*8c30*/  SHF.R.U64 R37, R8, 0x10, R9 ;  /* 0x0000001008257819 */ /* 0x000fc40000001209 */
[--C-:B------:R-:W-:Y:S02]  /*8c40*/  SHF.R.U64 R35, R10, 0x10, R11.reuse ;  /* 0x000000100a237819 */ /* 0x100fe4000000120b */
[----:B------:R-:W-:Y:S01]  /*8c50*/  SHF.R.U32.HI R33, RZ, 0x10, R11 ;  /* 0x00000010ff217819 */ /* 0x000fe2000001160b */
[----:B--2---:R-:W-:-:S04]  /*8c60*/  IMAD.IADD R0, R3, 0x1, R0 ;  /* 0x0000000103007824 */ /* 0x004fc800078e0200 */
[----:B------:R-:W-:Y:S01]  /*8c70*/  IMAD R0, R0, 0x2, R19 ;  /* 0x0000000200007824 */ /* 0x000fe200078e0213 */
[----:B---3--:R-:W1:Y:S04]  /*8c80*/  LDS.128 R4, [R41+0x18400] ;  /* 0x0184000029047984 */ /* 0x008e680000000c00 */
[----:B0-----:R-:W0:Y:S01]  /*8c90*/  LDS.128 R24, [R0+0x18400] ;  /* 0x0184000000187984 */ /* 0x001e220000000c00 */
[----:B-1----:R-:W-:Y:S02]  /*8ca0*/  HADD2.F32 R8, -RZ, R5.H0_H0 ;  /* 0x20000005ff087230 */ /* 0x002fe40000004100 */
[--C-:B0-----:R-:W-:Y:S02]  /*8cb0*/  HADD2.F32 R12, -RZ, R25.reuse.H0_H0 ;  /* 0x20000019ff0c7230 */ /* 0x101fe40000004100 */
[----:B------:R-:W-:-:S03]  /*8cc0*/  HADD2.F32 R25, -RZ, R25.H1_H1 ;  /* 0x30000019ff197230 */ /* 0x000fc60000004100 */
[C---:B------:R-:W-:Y:S01]  /*8cd0*/  FMUL.FTZ R29, R12.reuse, R21 ;  /* 0x000000150c1d7220 */ /* 0x040fe20000410000 */
[-C--:B------:R-:W-:Y:S01]  /*8ce0*/  FMUL.FTZ R31, R12, R15.reuse ;  /* 0x0000000f0c1f7220 */ /* 0x080fe20000410000 */
[----:B------:R-:W-:Y:S02]  /*8cf0*/  HADD2.F32 R5, -RZ, R5.H1_H1 ;  /* 0x30000005ff057230 */ /* 0x000fe40000004100 */
[----:B------:R-:W-:Y:S01]  /*8d00*/  FMUL.FTZ R30, R25, R28 ;  /* 0x0000001c191e7220 */ /* 0x000fe20000410000 */
[----:B------:R-:W-:Y:S02]  /*8d10*/  HADD2.F32 R12, -RZ, R20.H0_H0 ;  /* 0x20000014ff0c7230 */ /* 0x000fe40000004100 */
[C---:B------:R-:W-:Y:S01]  /*8d20*/  FFMA.FTZ R29, R8.reuse, R15, -R29 ;  /* 0x0000000f081d7223 */ /* 0x040fe2000001081d */
[----:B------:R-:W-:Y:S02]  /*8d30*/  HADD2.F32 R11, -RZ, R24.H0_H0 ;  /* 0x20000018ff0b7230 */ /* 0x000fe40000004100 */
[----:B------:R-:W-:Y:S01]  /*8d40*/  FFMA.FTZ R31, R8, R21, R31 ;  /* 0x00000015081f7223 */ /* 0x000fe2000001001f */
[----:B------:R-:W-:-:S02]  /*8d50*/  HADD2.F32 R20, -RZ, R51.H1_H1 ;  /* 0x30000033ff147230 */ /* 0x000fc40000004100 */
[----:B------:R-:W-:Y:S02]  /*8d60*/  HADD2.F32 R8, -RZ, R53.H1_H1 ;  /* 0x30000035ff087230 */ /* 0x000fe40000004100 */
[----:B------:R-:W-:Y:S01]  /*8d70*/  FFMA.FTZ R32, R5, R12, -R30 ;  /* 0x0000000c05207223 */ /* 0x000fe2000001081e */
[----:B------:R-:W-:Y:S02]  /*8d80*/  HADD2.F32 R3, -RZ, R4.H0_H0 ;  /* 0x20000004ff037230 */ /* 0x000fe40000004100 */
[----:B------:R-:W-:Y:S01]  /*8d90*/  FMUL.FTZ R30, R11, R20 ;  /* 0x000000140b1e7220 */ /* 0x000fe20000410000 */
[----:B------:R-:W-:Y:S01]  /*8da0*/  FMUL.FTZ R34, R25, R12 ;  /* 0x0000000c19227220 */ /* 0x000fe20000410000 */
[----:B------:R-:W-:Y:S02]  /*8db0*/  HADD2.F32 R13, -RZ, R26.H0_H0 ;  /* 0x2000001aff0d7230 */ /* 0x000fe40000004100 */
[----:B------:R-:W-:Y:S01]  /*8dc0*/  FMUL.FTZ R11, R11, R8 ;  /* 0x000000080b0b7220 */ /* 0x000fe20000410000 */
[----:B------:R-:W-:-:S02]  /*8dd0*/  HADD2.F32 R12, -RZ, R52.H1_H1 ;  /* 0x30000034ff0c7230 */ /* 0x000fc40000004100 */
[----:B------:R-:W-:Y:S01]  /*8de0*/  FFMA.FTZ R30, R3, R8, -R30 ;  /* 0x00000008031e7223 */ /* 0x000fe2000001081e */
[----:B------:R-:W-:Y:S01]  /*8df0*/  FFMA.FTZ R34, R5, R28, R34 ;  /* 0x0000001c05227223 */ /* 0x000fe20000010022 */
[----:B------:R-:W-:Y:S02]  /*8e00*/  HADD2.F32 R8, -RZ, R40.H0_H0 ;  /* 0x20000028ff087230 */ /* 0x000fe40000004100 */
[----:B------:R-:W-:Y:S01]  /*8e10*/  FFMA.FTZ R15, R3, R20, R11 ;  /* 0x00000014030f7223 */ /* 0x000fe2000001000b */
[----:B------:R-:W-:Y:S02]  /*8e20*/  HADD2.F32 R9, -RZ, R6.H0_H0 ;  /* 0x20000006ff097230 */ /* 0x000fe40000004100 */
[----:B------:R-:W-:Y:S01]  /*8e30*/  FMUL.FTZ R20, R13, R12 ;  /* 0x0000000c0d147220 */ /* 0x000fe20000410000 */
[----:B------:R-:W-:Y:S02]  /*8e40*/  HADD2.F32 R14, -RZ, R27.H0_H0 ;  /* 0x2000001bff0e7230 */ /* 0x000fe40000004100 */
[----:B------:R-:W-:-:S02]  /*8e50*/  HADD2.F32 R5, -RZ, R53.H0_H0 ;  /* 0x20000035ff057230 */ /* 0x000fc40000004100 */
[----:B------:R-:W-:Y:S02]  /*8e60*/  HADD2.F32 R3, -RZ, R40.H1_H1 ;  /* 0x30000028ff037230 */ /* 0x000fe40000004100 */
[-C--:B------:R-:W-:Y:S01]  /*8e70*/  FMUL.FTZ R28, R13, R8.reuse ;  /* 0x000000080d1c7220 */ /* 0x080fe20000410000 */
[----:B------:R-:W-:Y:S02]  /*8e80*/  HADD2.F32 R10, -RZ, R7.H0_H0 ;  /* 0x20000007ff0a7230 */ /* 0x000fe40000004100 */
[----:B------:R-:W-:Y:S01]  /*8e90*/  FFMA.FTZ R13, R9, R8, -R20 ;  /* 0x00000008090d7223 */ /* 0x000fe20000010814 */
[C---:B------:R-:W-:Y:S01]  /*8ea0*/  FMUL.FTZ R11, R14.reuse, R5 ;  /* 0x000000050e0b7220 */ /* 0x040fe20000410000 */
[----:B------:R-:W-:Y:S02]  /*8eb0*/  HADD2.F32 R27, -RZ, R27.H1_H1 ;  /* 0x3000001bff1b7230 */ /* 0x000fe40000004100 */
[----:B------:R-:W-:Y:S01]  /*8ec0*/  FMUL.FTZ R14, R14, R3 ;  /* 0x000000030e0e7220 */ /* 0x000fe20000410000 */
[----:B------:R-:W-:-:S02]  /*8ed0*/  HADD2.F32 R20, -RZ, R33.H0_H0 ;  /* 0x20000021ff147230 */ /* 0x000fc40000004100 */
[----:B------:R-:W-:Y:S02]  /*8ee0*/  HADD2.F32 R8, -RZ, R36.H0_H0 ;  /* 0x20000024ff087230 */ /* 0x000fe40000004100 */
[----:B------:R-:W-:Y:S01]  /*8ef0*/  FFMA.FTZ R28, R9, R12, R28 ;  /* 0x0000000c091c7223 */ /* 0x000fe2000001001c */
[----:B------:R-:W-:Y:S02]  /*8f00*/  HADD2.F32 R7, -RZ, R7.H1_H1 ;  /* 0x30000007ff077230 */ /* 0x000fe40000004100 */
[C---:B------:R-:W-:Y:S01]  /*8f10*/  FFMA.FTZ R12, R10.reuse, R3, -R11 ;  /* 0x000000030a0c7223 */ /* 0x040fe2000001080b */
[----:B------:R-:W-:Y:S01]  /*8f20*/  FFMA.FTZ R14, R10, R5, R14 ;  /* 0x000000050a0e7223 */ /* 0x000fe2000001000e */
[----:B------:R-:W-:Y:S02]  /*8f30*/  HADD2.F32 R24, -RZ, R24.H1_H1 ;  /* 0x30000018ff187230 */ /* 0x000fe40000004100 */
[----:B------:R-:W-:Y:S01]  /*8f40*/  FMUL.FTZ R36, R27, R20 ;  /* 0x000000141b247220 */ /* 0x000fe20000410000 */
[----:B------:R-:W-:-:S02]  /*8f50*/  HADD2.F32 R26, -RZ, R26.H1_H1 ;  /* 0x3000001aff1a7230 */ /* 0x000fc40000004100 */
        /* <DEDUP_REMOVED lines=27> */
.L_x_14731:
[----:B------:R-:W-:Y:S05]  /*9110*/  BSYNC B0 ;  /* 0x0000000000007941 */ /* 0x000fea0003800000 */
.L_x_14717:
        /* <DEDUP_REMOVED lines=8> */
.L_x_14714:
[----:B0123--:R-:W0:Y:S01]  /*91a0*/  S2R R0, SR_TID.X ;  /* 0x0000000000007919 */ /* 0x00fe220000002100 */
[----:B------:R-:W-:Y:S01]  /*91b0*/  ISETP.NE.AND P0, PT, R216, 0x3, PT ;  /* 0x00000003d800780c */ /* 0x000fe20003f05270 */
[----:B------:R-:W-:Y:S05]  /*91c0*/  WARPSYNC.ALL ;  /* 0x0000000000007948 */ /* 0x000fea0003800000 */
[----:B0-----:R-:W-:-:S05]  /*91d0*/  SHF.R.U32.HI R0, RZ, 0x7, R0 ;  /* 0x00000007ff007819 */ /* 0x001fca0000011600 */
[----:B------:R-:W-:-:S05]  /*91e0*/  VIADD R0, R0, 0x8 ;  /* 0x0000000800007836 */ /* 0x000fca0000000000 */
[----:B------:R0:W-:Y:S06]  /*91f0*/  BAR.SYNC.DEFER_BLOCKING R0, 0x100 ;  /* 0x000400000000751d */ /* 0x0001ec0000010000 */
[----:B------:R-:W-:Y:S05]  /*9200*/  @!P0 BRA `(.L_x_14741) ;  /* 0x0000000000048947 */ /* 0x000fea0003800000 */
[----:B------:R-:W-:Y:S01]  /*9210*/  BPT.TRAP 0x1 ;  /* 0x000000040000795c */ /* 0x000fe20000300000 */
.L_x_14741:
[----:B------:R-:W-:Y:S01]  /*9220*/  IMAD R174, R2, 0x8, R19 ;  /* 0x0000000802ae7824 */ /* 0x000fe200078e0213 */
[----:B------:R-:W-:-:S04]  /*9230*/  SHF.L.U32 R7, R23, 0x1f, RZ ;  /* 0x0000001f17077819 */ /* 0x000fc800000006ff */
[----:B------:R1:W2:Y:S01]  /*9240*/  SYNCS.PHASECHK.TRANS64.TRYWAIT P1, [R174+URZ+0x32430], R7 ;  /* 0x03243007ae0075a7 */ /* 0x0002a2000802017f */
[----:B------:R-:W-:Y:S05]  /*9250*/  @!P0 BRA `(.L_x_14742) ;  /* 0x0000000000048947 */ /* 0x000fea0003800000 */
[----:B------:R-:W-:Y:S01]  /*9260*/  BPT.TRAP 0x1 ;  /* 0x000000040000795c */ /* 0x000fe20000300000 */
.L_x_14742:
[----:B------:R-:W-:-:S05]  /*9270*/  VIADD R3, R19, 0x1c400 ;  /* 0x0001c40013037836 */ /* 0x000fca0000000000 */
[----:B------:R-:W-:-:S04]  /*9280*/  SHF.R.U32.HI R3, RZ, 0x4, R3 ;  /* 0x00000004ff037819 */ /* 0x000fc80000011603 */
[----:B------:R-:W-:-:S04]  /*9290*/  LOP3.LUT R3, R3, 0x3fff, RZ, 0xc0, !PT ;  /* 0x00003fff03037812 */ /* 0x000fc800078ec0ff */
[----:B------:R-:W-:-:S05]  /*92a0*/  LOP3.LUT R3, R3, 0x10000, RZ, 0xfc, !PT ;  /* 0x0001000003037812 */ /* 0x000fca00078efcff */
[----:B------:R3:W-:Y:S01]  /*92b0*/  STL [R1+0x20], R3 ;  /* 0x0000200301007387 */ /* 0x0007e20000100800 */
[----:B--2---:R-:W-:Y:S05]  /*92c0*/  @P1 BRA `(.L_x_14743) ;  /* 0x0000000000081947 */ /* 0x004fea0003800000 */
[----:B------:R-:W2:Y:S02]  /*92d0*/  SYNCS.PHASECHK.TRANS64.TRYWAIT P1, [R174+URZ+0x32430], R7 ;  /* 0x03243007ae0075a7 */ /* 0x000ea4000802017f */
[----:B--2---:R-:W-:Y:S05]  /*92e0*/  @!P1 BRA `(.L_x_14744) ;  /* 0x0000015000989947 */ /* 0x004fea0003800000 */
.L_x_14743:
[----:B---3--:R-:W3:Y:S01]  /*92f0*/  LDL R3, [R1+0x20] ;  /* 0x0000200001037983 */ /* 0x008ee20000100800 */
[----:B------:R-:W-:Y:S01]  /*9300*/  IMAD.MOV.U32 R5, RZ, RZ, 0x40000040 ;  /* 0x40000040ff057424 */ /* 0x000fe200078e00ff */
[----:B------:R-:W-:Y:S05]  /*9310*/  WARPSYNC.ALL ;  /* 0x0000000000007948 */ /* 0x000fea0003800000 */
[C---:B------:R-:W-:Y:S01]  /*9320*/  R2UR UR4, R212.reuse ;  /* 0x00000000d40472ca */ /* 0x040fe200000e0000 */
[----:B-----5:R-:W-:Y:S01]  /*9330*/  WARPGROUP.ARRIVE ;  /* 0x00000000000079c5 */ /* 0x020fe20000000000 */
[----:B------:R-:W-:Y:S01]  /*9340*/  R2UR UR5, R213 ;  /* 0x00000000d50572ca */ /* 0x000fe200000e0000 */
[----:B------:R-:W-:Y:S01]  /*9350*/  VIADD R12, R212, 0x2 ;  /* 0x00000002d40c7836 */ /* 0x000fe20000000000 */
[----:B------:R-:W-:Y:S01]  /*9360*/  R2UR UR7, R5 ;  /* 0x00000000050772ca */ /* 0x000fe200000e0000 */
[----:B------:R-:W-:Y:S01]  /*9370*/  IMAD.MOV.U32 R13, RZ, RZ, 0x40000040 ;  /* 0x40000040ff0d7424 */ /* 0x000fe200078e00ff */
[----:B------:R-:W-:Y:S01]  /*9380*/  BSSY B0, `(.L_x_14745) ;  /* 0x0000029000007945 */ /* 0x000fe20003800000 */
[----:B------:R-:W-:-:S02]  /*9390*/  IMAD.MOV.U32 R9, RZ, RZ, 0x40000040 ;  /* 0x40000040ff097424 */ /* 0x000fc400078e00ff */
[C---:B------:R-:W-:Y:S01]  /*93a0*/  VIADD R10, R212.reuse, 0x4 ;  /* 0x00000004d40a7836 */ /* 0x040fe20000000000 */
[----:B------:R4:W-:Y:S01]  /*93b0*/  STL.64 [R1+0x10], R12 ;  /* 0x0000100c01007387 */ /* 0x0009e20000100a00 */
[----:B------:R-:W-:Y:S02]  /*93c0*/  IMAD.MOV.U32 R11, RZ, RZ, 0x40000040 ;  /* 0x40000040ff0b7424 */ /* 0x000fe400078e00ff */
[----:B------:R-:W-:Y:S02]  /*93d0*/  VIADD R236, R212, 0x6 ;  /* 0x00000006d4ec7836 */ /* 0x000fe40000000000 */
[----:B------:R-:W-:Y:S01]  /*93e0*/  IMAD.MOV.U32 R237, RZ, RZ, 0x40000040 ;  /* 0x40000040ffed7424 */ /* 0x000fe200078e00ff */
[----:B------:R4:W-:Y:S01]  /*93f0*/  STL.64 [R1], R10 ;  /* 0x0000000a01007387 */ /* 0x0009e20000100a00 */
[----:B------:R-:W-:Y:S02]  /*9400*/  IMAD.MOV.U32 R5, RZ, RZ, 0x40000040 ;  /* 0x40000040ff057424 */ /* 0x000fe400078e00ff */
[----:B---3--:R-:W-:-:S04]  /*9410*/  IMAD R4, R2, 0x300, R3 ;  /* 0x0000030002047824 */ /* 0x008fc800078e0203 */
[C---:B------:R-:W-:Y:S01]  /*9420*/  VIADD R8, R4.reuse, 0x2 ;  /* 0x0000000204087836 */ /* 0x040fe20000000000 */
[----:B------:R-:W-:-:S13]  /*9430*/  R2UR UR6, R4 ;  /* 0x00000000040672ca */ /* 0x000fda00000e0000 */
[----:B------:R-:W-:Y:S01]  /*9440*/  HGMMA.64x96x16.F32 R24, gdesc[UR4], RZ, !UPT, gsb0 ;  /* 0x01600000041879f0 */ /* 0x000fe2000c0008ff */
        /* <DEDUP_REMOVED lines=21> */
[----:B------:R-:W-:Y:S01]  /*95a0*/  SHF.L.U32 R4, R73, 0x1f, RZ ;  /* 0x0000001f49047819 */ /* 0x000fe200000006ff */
[----:B------:R-:W-:-:S02]  /*95b0*/  WARPGROUP.DEPBAR.LE gsb0, 0x0 ;  /* 0x00008000000079c5 */ /* 0x000fc40000010000 */
[----:B------:R-:W-:-:S08]  /*95c0*/  WARPGROUP.ARRIVE ;  /* 0x00000000000079c5 */ /* 0x000fd00000000000 */
[----:B------:R-:W-:Y:S03]  /*95d0*/  HGMMA.64x96x16.F32 R24, gdesc[UR4], R24, gsb0 ;  /* 0x01600000041879f0 */ /* 0x000fe60008000818 */
[----:B------:R-:W-:Y:S02]  /*95e0*/  WARPGROUP.DEPBAR.LE gsb0, 0x0 ;  /* 0x00008000000079c5 */ /* 0x000fe40000010000 */
[----:B------:R-:W3:Y:S02]  /*95f0*/  SYNCS.PHASECHK.TRANS64.TRYWAIT P1, [R19+URZ+0x32410], R4 ;  /* 0x03241004130075a7 */ /* 0x000ee4000802017f */
[----:B---34-:R-:W-:Y:S05]  /*9600*/  @!P1 BRA `(.L_x_14746) ;  /* 0x0000014c00e49947 */ /* 0x018fea0003800000 */
.L_x_14995:
[----:B------:R-:W-:Y:S05]  /*9610*/  BSYNC B0 ;  /* 0x0000000000007941 */ /* 0x000fea0003800000 */
.L_x_14745:
[----:B------:R-:W-:Y:S05]  /*9620*/  @!P0 BRA `(.L_x_14747) ;  /* 0x0000000000048947 */ /* 0x000fea0003800000 */
[----:B------:R-:W-:Y:S01]  /*9630*/  BPT.TRAP 0x1 ;  /* 0x000000040000795c */ /* 0x000fe20000300000 */
.L_x_14747:
[----:B------:R4:W0:Y:S01]  /*9640*/  SYNCS.PHASECHK.TRANS64.TRYWAIT P2, [R174+URZ+0x32450], R7 ;  /* 0x03245007ae0075a7 */ /* 0x000822000804017f */
[----:B------:R-:W-:Y:S05]  /*9650*/  @!P0 BRA `(.L_x_14748) ;  /* 0x0000000000048947 */ /* 0x000fea0003800000 */
[----:B------:R-:W-:Y:S01]  /*9660*/  BPT.TRAP 0x1 ;  /* 0x000000040000795c */ /* 0x000fe20000300000 */
.L_x_14748:
[----:B------:R-:W5:Y:S01]  /*9670*/  S2R R3, SR_TID.X ;  /* 0x0000000000037919 */ /* 0x000f620000002100 */
[----:B------:R-:W-:Y:S01]  /*9680*/  BSSY B0, `(.L_x_14749) ;  /* 0x0000006000007945 */ /* 0x000fe20003800000 */
[----:B-----5:R-:W-:-:S04]  /*9690*/  LOP3.LUT R3, R3, 0x7f, RZ, 0xc0, !PT ;  /* 0x0000007f03037812 */ /* 0x020fc800078ec0ff */
[----:B------:R-:W-:Y:S01]  /*96a0*/  ISETP.NE.AND P1, PT, R3, RZ, PT ;  /* 0x000000ff0300720c */ /* 0x000fe20003f25270 */
[----:B0-----:R-:W-:-:S12]  /*96b0*/  @P2 BRA `(.L_x_14750) ;  /* 0x0000000000082947 */ /* 0x001fd80003800000 */
[----:B------:R-:W0:Y:S02]  /*96c0*/  SYNCS.PHASECHK.TRANS64.TRYWAIT P2, [R174+URZ+0x32450], R7 ;  /* 0x03245007ae0075a7 */ /* 0x000e24000804017f */
[----:B0-----:R-:W-:Y:S05]  /*96d0*/  @!P2 BRA `(.L_x_14751) ;  /* 0x0000014c00c4a947 */ /* 0x001fea0003800000 */
.L_x_14750:
[----:B------:R-:W-:Y:S05]  /*96e0*/  BSYNC B0 ;  /* 0x0000000000007941 */ /* 0x000fea0003800000 */
.L_x_14749:
[----:B------:R-:W-:Y:S05]  /*96f0*/  WARPSYNC.ALL ;  /* 0x0000000000007948 */ /* 0x000fea0003800000 */
[----:B------:R-:W-:Y:S01]  /*9700*/  VIADD R3, R19, 0x400 ;  /* 0x0000040013037836 */ /* 0x000fe20000000000 */
[----:B---3--:R-:W-:Y:S01]  /*9710*/  LOP3.LUT R4, R72, 0x10000, RZ, 0xfc, !PT ;  /* 0x0001000048047812 */ /* 0x008fe200078efcff */
[----:B------:R-:W-:Y:S02]  /*9720*/  IMAD.MOV.U32 R5, RZ, RZ, 0x40000040 ;  /* 0x40000040ff057424 */ /* 0x000fe400078e00ff */
[----:B-12-4-:R-:W-:Y:S01]  /*9730*/  IMAD.MOV.U32 R7, RZ, RZ, 0x40000040 ;  /* 0x40000040ff077424 */ /* 0x016fe200078e00ff */
[----:B------:R-:W-:Y:S01]  /*9740*/  SHF.R.U32.HI R3, RZ, 0x4, R3 ;  /* 0x00000004ff037819 */ /* 0x000fe20000011603 */
[----:B------:R-:W-:Y:S01]  /*9750*/  WARPGROUP.ARRIVE ;  /* 0x00000000000079c5 */ /* 0x000fe20000000000 */
[----:B------:R-:W-:-:S02]  /*9760*/  IMAD.MOV.U32 R235, RZ, RZ, 0x40000040 ;  /* 0x40000040ffeb7424 */ /* 0x000fc400078e00ff */
[----:B------:R-:W-:Y:S01]  /*9770*/  IMAD.MOV.U32 R9, RZ, RZ, 0x40000040 ;  /* 0x40000040ff097424 */ /* 0x000fe200078e00ff */
[----:B------:R-:W-:Y:S02]  /*9780*/  LOP3.LUT R3, R3, 0x3fff, RZ, 0xc0, !PT ;  /* 0x00003fff03037812 */ /* 0x000fe400078ec0ff */
[----:B------:R-:W-:Y:S01]  /*9790*/  MOV R233, 0x40000040 ;  /* 0x4000004000e97802 */ /* 0x000fe20000000f00 */
[----:B------:R-:W-:Y:S01]  /*97a0*/  IMAD.MOV.U32 R231, RZ, RZ, 0x40000040 ;  /* 0x40000040ffe77424 */ /* 0x000fe200078e00ff */
[----:B------:R-:W-:Y:S01]  /*97b0*/  LOP3.LUT R6, R3, 0x10000, RZ, 0xfc, !PT ;  /* 0x0001000003067812 */ /* 0x000fe200078efcff */
[----:B------:R-:W-:Y:S01]  /*97c0*/  IMAD.MOV.U32 R229, RZ, RZ, 0x40000040 ;  /* 0x40000040ffe57424 */ /* 0x000fe200078e00ff */
[----:B------:R-:W0:Y:S03]  /*97d0*/  LDC R75, c[0x0][0x448] ;  /* 0x00011200ff4b7b82 */ /* 0x000e260000000800 */
[----:B------:R1:W-:Y:S01]  /*97e0*/  STL [R1+0x24], R6 ;  /* 0x0000240601007387 */ /* 0x0003e20000100800 */
[----:B------:R-:W-:-:S02]  /*97f0*/  R2UR UR4, R4 ;  /* 0x00000000040472ca */ /* 0x000fc400000e0000 */
[----:B------:R-:W-:Y:S01]  /*9800*/  R2UR UR5, R5 ;  /* 0x00000000050572ca */ /* 0x000fe200000e0000 */
[C---:B------:R-:W-:Y:S01]  /*9810*/  VIADD R234, R4.reuse, 0x2 ;  /* 0x0000000204ea7836 */ /* 0x040fe20000000000 */
[----:B------:R-:W-:Y:S01]  /*9820*/  R2UR UR7, R7 ;  /* 0x00000000070772ca */ /* 0x000fe200000e0000 */
[----:B------:R-:W-:Y:S01]  /*9830*/  VIADD R232, R4, 0x4 ;  /* 0x0000000404e87836 */ /* 0x000fe20000000000 */
[----:B------:R-:W2:Y:S01]  /*9840*/  LDL.LU R73, [R1+0x8] ;  /* 0x0000080001497983 */ /* 0x000ea20000300800 */
[----:B-1----:R-:W-:-:S03]  /*9850*/  IMAD R6, R2, 0xc00, R6 ;  /* 0x00000c0002067824 */ /* 0x002fc600078e0206 */
[----:B------:R-:W3:Y:S02]  /*9860*/  LDL R72, [R1+0x40] ;  /* 0x0000400001487983 */ /* 0x000ee40000100800 */
[----:B------:R-:W-:Y:S01]  /*9870*/  R2UR UR6, R6 ;  /* 0x00000000060672ca */ /* 0x000fe200000e0000 */
[C---:B------:R-:W-:Y:S01]  /*9880*/  VIADD R230, R4.reuse, 0x6 ;  /* 0x0000000604e67836 */ /* 0x040fe20000000000 */
[----:B------:R-:W3:Y:S01]  /*9890*/  LDL R77, [R1+0x28] ;  /* 0x00002800014d7983 */ /* 0x000ee20000100800 */
[C---:B------:R-:W-:Y:S02]  /*98a0*/  VIADD R228, R4.reuse, 0x400 ;  /* 0x0000040004e47836 */ /* 0x040fe40000000000 */
[C---:B------:R-:W-:Y:S01]  /*98b0*/  VIADD R226, R4.reuse, 0x402 ;  /* 0x0000040204e27836 */ /* 0x040fe20000000000 */
[----:B------:R-:W4:Y:S01]  /*98c0*/  LDL R176, [R1+0x2c] ;  /* 0x00002c0001b07983 */ /* 0x000f220000100800 */
[----:B------:R-:W-:Y:S02]  /*98d0*/  IMAD.MOV.U32 R227, RZ, RZ, 0x40000040 ;  /* 0x40000040ffe37424 */ /* 0x000fe400078e00ff */
[----:B------:R-:W-:Y:S01]  /*98e0*/  VIADD R224, R4, 0x404 ;  /* 0x0000040404e07836 */ /* 0x000fe20000000000 */
[----:B------:R-:W5:Y:S03]  /*98f0*/  LDL R74, [R1+0x44] ;  /* 0x00004400014a7983 */ /* 0x000f660000100800 */
[----:B------:R-:W-:Y:S01]  /*9900*/  HGMMA.64x96x16.F32 R24, gdesc[UR4], R24, gsb0 ;  /* 0x01600000041879f0 */ /* 0x000fe20008000818 */
[----:B------:R-:W-:Y:S01]  /*9910*/  VIADD R8, R6, 0x2 ;  /* 0x0000000206087836 */ /* 0x000fe20000000000 */
[----:B------:R-:W-:Y:S01]  /*9920*/  R2UR UR4, R234 ;  /* 0x00000000ea0472ca */ /* 0x000fe200000e0000 */
[----:B------:R-:W-:Y:S01]  /*9930*/  IMAD.MOV.U32 R225, RZ, RZ, 0x40000040 ;  /* 0x40000040ffe17424 */ /* 0x000fe200078e00ff */
[----:B------:R-:W-:Y:S01]  /*9940*/  R2UR UR5, R235 ;  /* 0x00000000eb0572ca */ /* 0x000fe200000e0000 */
[----:B------:R-:W-:Y:S01]  /*9950*/  VIADD R222, R4, 0x406 ;  /* 0x0000040604de7836 */ /* 0x000fe20000000000 */
[----:B------:R-:W-:Y:S01]  /*9960*/  R2UR UR6, R8 ;  /* 0x00000000080672ca */ /* 0x000fe200000e0000 */
[----:B------:R-:W-:Y:S01]  /*9970*/  IMAD.MOV.U32 R223, RZ, RZ, 0x40000040 ;  /* 0x40000040ffdf7424 */ /* 0x000fe200078e00ff */
[----:B------:R-:W-:Y:S01]  /*9980*/  R2UR UR7, R9 ;  /* 0x00000000090772ca */ /* 0x000fe200000e0000 */
[----:B------:R-:W-:Y:S01]  /*9990*/  VIADD R8, R6, 0x4 ;  /* 0x0000000406087836 */ /* 0x000fe20000000000 */
[----:B------:R-:W5:Y:S01]  /*99a0*/  LDL R177, [R1+0x1c] ;  /* 0x00001c0001b17983 */ /* 0x000f620000100800 */
        /* <DEDUP_REMOVED lines=54> */
[----:B------:R-:W-:-:S02]  /*9d10*/  VIADD R8, R6, 0x600 ;  /* 0x0000060006087836 */ /* 0x000fc40000000000 */
[----:B------:R-:W-:Y:S02]  /*9d20*/  IMAD.MOV.U32 R219, RZ, RZ, 0x40000040 ;  /* 0x40000040ffdb7424 */ /* 0x000fe400078e00ff */
[----:B------:R-:W-:Y:S01]  /*9d30*/  IMAD.MOV.U32 R9, RZ, RZ, 0x40000040 ;  /* 0x40000040ff097424 */ /* 0x000fe200078e00ff */
[----:B------:R-:W-:Y:S02]  /*9d40*/  WARPGROUP.DEPBAR.LE gsb0, 0x0 ;  /* 0x00008000000079c5 */ /* 0x000fe40000010000 */
[----:B------:R-:W-:-:S06]  /*9d50*/  WARPGROUP.ARRIVE ;  /* 0x00000000000079c5 */ /* 0x000fcc0000000000 */
        /* <DEDUP_REMOVED lines=81> */
[----:B------:R-:W-:Y:S02]  /*a270*/  R2UR UR7, R7 ;  /* 0x00000000070772ca */ /* 0x000fe400000e0000 */
[----:B0-----:R-:W-:Y:S02]  /*a280*/  ISETP.NE.AND P5, PT, R75, 0x1, PT ;  /* 0x000000014b00780c */ /* 0x001fe40003fa5270 */
[----:B--2---:R-:W-:-:S11]  /*a290*/  LOP3.LUT R73, R73, 0xfffffff7, RZ, 0xc0, !PT ;  /* 0xfffffff749497812 */ /* 0x004fd600078ec0ff */
[----:B------:R-:W0:Y:S08]  /*a2a0*/  @P5 LDC R6, c[0x0][0x44c] ;  /* 0x00011300ff065b82 */ /* 0x000e300000000800 */
[----:B------:R-:W1:Y:S01]  /*a2b0*/  @P5 LDC R7, c[0x0][0x450] ;  /* 0x00011400ff075b82 */ /* 0x000e620000000800 */
[----:B------:R-:W-:-:S05]  /*a2c0*/  @P5 LOP3.LUT R73, R73, 0x8, RZ, 0xfc, !PT ;  /* 0x0000000849495812 */ /* 0x000fca00078efcff */
[----:B------:R3:W-:Y:S02]  /*a2d0*/  STL [R1+0x8], R73 ;  /* 0x0000084901007387 */ /* 0x0007e40000100800 */
[----:B---3--:R-:W-:Y:S01]  /*a2e0*/  IMAD.IADD R73, R72, 0x1, R77 ;  /* 0x0000000148497824 */ /* 0x008fe200078e024d */
[----:B------:R-:W-:Y:S02]  /*a2f0*/  WARPGROUP.DEPBAR.LE gsb0, 0x0 ;  /* 0x00008000000079c5 */ /* 0x000fe40000010000 */
[----:B------:R-:W-:-:S06]  /*a300*/  WARPGROUP.ARRIVE ;  /* 0x00000000000079c5 */ /* 0x000fcc0000000000 */
[----:B------:R-:W-:Y:S01]  /*a310*/  HGMMA.64x96x16.F32 R24, gdesc[UR4], R24, gsb0 ;  /* 0x01600000041879f0 */ /* 0x000fe20008000818 */
[----:B0-----:R-:W-:Y:S01]  /*a320*/  @P5 IMAD.HI.U32 R6, R73, R6, RZ ;  /* 0x0000000649065227 */ /* 0x001fe200078e00ff */
[----:B------:R-:W-:-:S04]  /*a330*/  ULDC UR4, c[0x0][0xa80] ;  /* 0x0002a00000047ab9 */ /* 0x000fc80000000800 */
[----:B-1----:R-:W-:-:S05]  /*a340*/  @P5 SHF.R.U32.HI R73, RZ, R7, R6 ;  /* 0x00000007ff495219 */ /* 0x002fca0000011606 */
[----:B------:R-:W0:Y:S01]  /*a350*/  SHFL.IDX PT, R72, R73, RZ, 0x1c1f ;  /* 0x001c1fff49487589 */ /* 0x000e2200000e0000 */
[----:B----4-:R-:W-:-:S04]  /*a360*/  IMAD R6, R214, -0x60, R176 ;  /* 0xffffffa0d6067824 */ /* 0x010fc800078e02b0 */
[----:B------:R-:W-:-:S04]  /*a370*/  VIADD R6, R6, 0x60 ;  /* 0x0000006006067836 */ /* 0x000fc80000000000 */
[----:B-----5:R-:W-:-:S05]  /*a380*/  IMAD R6, R74, -0x2, R6 ;  /* 0xfffffffe4a067824 */ /* 0x020fca00078e0206 */
[----:B------:R-:W-:-:S04]  /*a390*/  IADD3 R7, -R177, 0x1, R6 ;  /* 0x00000001b1077810 */ /* 0x000fc80007ffe106 */
[----:B0-----:R-:W-:-:S04]  /*a3a0*/  VIADDMNMX R75, R72, R7, R6, PT ;  /* 0x00000007484b7246 */ /* 0x001fc80003800106 */
[C---:B------:R-:W-:Y:S02]  /*a3b0*/  ISETP.GT.AND P3, PT, R75.reuse, RZ, PT ;  /* 0x000000ff4b00720c */ /* 0x040fe40003f64270 */
[C---:B------:R-:W-:Y:S02]  /*a3c0*/  ISETP.GT.AND P4, PT, R75.reuse, 0x1, PT ;  /* 0x000000014b00780c */ /* 0x040fe40003f84270 */
[----:B------:R-:W-:Y:S01]  /*a3d0*/  ISETP.GT.AND P2, PT, R75, 0x8, PT ;  /* 0x000000084b00780c */ /* 0x000fe20003f44270 */
[----:B------:R-:W-:Y:S02]  /*a3e0*/  WARPGROUP.DEPBAR.LE gsb0, 0x0 ;  /* 0x00008000000079c5 */ /* 0x000fe40000010000 */
[----:B------:R-:W-:Y:S02]  /*a3f0*/  FSEL R86, R24, -INF , P3 ;  /* 0xff80000018567808 */ /* 0x000fe40001800000 */
        /* <DEDUP_REMOVED lines=65> */
[----:B------:R-:W-:-:S04]  /*a810*/  FMNMX.FTZ R25, R68, R25, !PT ;  /* 0x0000001944197209 */ /* 0x000fc80007810000 */
[----:B------:R-:W-:-:S05]  /*a820*/  FMNMX.FTZ R25, R80, R25, !PT ;  /* 0x0000001950197209 */ /* 0x000fca0007810000 */
[----:B------:R-:W0:Y:S04]  /*a830*/  SHFL.BFLY PT, R84, R25, 0x2, 0x1f ;  /* 0x0c401f0019547f89 */ /* 0x000e2800000e0000 */
[----:B------:R-:W1:Y:S01]  /*a840*/  SHFL.IDX PT, R73, R73, 0x1, 0x1c1f ;  /* 0x003c1f0049497f89 */ /* 0x000e6200000e0000 */
[----:B0-----:R-:W-:-:S05]  /*a850*/  FMNMX.FTZ R84, R25, R84, !PT ;  /* 0x0000005419547209 */ /* 0x001fca0007810000 */
[----:B------:R-:W0:Y:S01]  /*a860*/  SHFL.BFLY PT, R29, R84, 0x1, 0x1f ;  /* 0x0c201f00541d7f89 */ /* 0x000e2200000e0000 */
[----:B-1----:R-:W-:-:S04]  /*a870*/  VIADDMNMX R37, R73, R7, R6, PT ;  /* 0x0000000749257246 */ /* 0x002fc80003800106 */
[C---:B------:R-:W-:Y:S02]  /*a880*/  ISETP.GT.AND P3, PT, R37.reuse, RZ, PT ;  /* 0x000000ff2500720c */ /* 0x040fe40003f64270 */
[C---:B------:R-:W-:Y:S01]  /*a890*/  ISETP.GT.AND P4, PT, R37.reuse, 0x1, PT ;  /* 0x000000012500780c */ /* 0x040fe20003f84270 */
[----:B------:R-:W-:Y:S01]  /*a8a0*/  IMAD.U32 R7, RZ, RZ, UR4 ;  /* 0x00000004ff077e24 */ /* 0x000fe2000f8e00ff */
[----:B------:R-:W-:Y:S02]  /*a8b0*/  ISETP.GT.AND P2, PT, R37, 0x8, PT ;  /* 0x000000082500780c */ /* 0x000fe40003f44270 */
[----:B------:R-:W-:Y:S02]  /*a8c0*/  FSEL R26, R26, -INF , P3 ;  /* 0xff8000001a1a7808 */ /* 0x000fe40001800000 */
[----:B------:R-:W-:Y:S02]  /*a8d0*/  FSEL R25, R27, -INF , P4 ;  /* 0xff8000001b197808 */ /* 0x000fe40002000000 */
[----:B------:R-:W-:-:S02]  /*a8e0*/  ISETP.GT.AND P3, PT, R37, 0x9, PT ;  /* 0x000000092500780c */ /* 0x000fc40003f64270 */
[----:B------:R-:W-:Y:S02]  /*a8f0*/  FSEL R30, R30, -INF , P2 ;  /* 0xff8000001e1e7808 */ /* 0x000fe40001000000 */
[----:B------:R-:W-:Y:S02]  /*a900*/  FMNMX.FTZ R27, R26, R25, !PT ;  /* 0x000000191a1b7209 */ /* 0x000fe40007810000 */
[----:B0-----:R-:W-:Y:S02]  /*a910*/  FMNMX.FTZ R6, R84, R29, !PT ;  /* 0x0000001d54067209 */ /* 0x001fe40007810000 */
[----:B------:R-:W-:Y:S02]  /*a920*/  ISETP.GT.AND P2, PT, R37, 0x10, PT ;  /* 0x000000102500780c */ /* 0x000fe40003f44270 */
[C---:B------:R-:W-:Y:S01]  /*a930*/  FSETP.NEU.FTZ.AND P4, PT, R6.reuse, -INF , PT ;  /* 0xff8000000600780b */ /* 0x040fe20003f9d000 */
[----:B------:R-:W-:Y:S01]  /*a940*/  FMUL.FTZ R29, R6, R7 ;  /* 0x00000007061d7220 */ /* 0x000fe20000410000 */
[----:B------:R-:W-:-:S02]  /*a950*/  FSEL R84, R31, -INF , P3 ;  /* 0xff8000001f547808 */ /* 0x000fc40001800000 */
[----:B------:R-:W-:Y:S02]  /*a960*/  FMNMX.FTZ R27, R30, R27, !PT ;  /* 0x0000001b1e1b7209 */ /* 0x000fe40007810000 */
[----:B------:R-:W-:Y:S02]  /*a970*/  FSEL R29, R29, RZ, P4 ;  /* 0x000000ff1d1d7208 */ /* 0x000fe40002000000 */
[C---:B------:R-:W-:Y:S02]  /*a980*/  ISETP.GT.AND P3, PT, R37.reuse, 0x11, PT ;  /* 0x000000112500780c */ /* 0x040fe40003f64270 */
[----:B------:R-:W-:Y:S02]  /*a990*/  FSEL R34, R34, -INF , P2 ;  /* 0xff80000022227808 */ /* 0x000fe40001000000 */
[----:B------:R-:W-:Y:S01]  /*a9a0*/  FMNMX.FTZ R27, R84, R27, !PT ;  /* 0x0000001b541b7209 */ /* 0x000fe20007810000 */
[----:B------:R-:W-:Y:S01]  /*a9b0*/  FFMA.FTZ R204, R86, R7, -R29 ;  /* 0x0000000756cc7223 */ /* 0x000fe2000001081d */
[----:B------:R-:W-:-:S02]  /*a9c0*/  ISETP.GT.AND P2, PT, R37, 0x18, PT ;  /* 0x000000182500780c */ /* 0x000fc40003f44270 */
[----:B------:R-:W-:Y:S02]  /*a9d0*/  FSEL R86, R35, -INF , P3 ;  /* 0xff80000023567808 */ /* 0x000fe40001800000 */
[----:B------:R-:W-:Y:S02]  /*a9e0*/  FMNMX.FTZ R27, R34, R27, !PT ;  /* 0x0000001b221b7209 */ /* 0x000fe40007810000 */
        /* <DEDUP_REMOVED lines=13> */
[----:B------:R-:W-:Y:S01]  /*aac0*/  FMNMX.FTZ R31, R42, R31, !PT ;  /* 0x0000001f2a1f7209 */ /* 0x000fe20007810000 */
[----:B------:R0:W-:Y:S01]  /*aad0*/  MUFU.EX2 R27, R33 ;  /* 0x00000021001b7308 */ /* 0x0001e20000000800 */
[C---:B------:R-:W-:Y:S02]  /*aae0*/  ISETP.GT.AND P3, PT, R37.reuse, 0x29, PT ;  /* 0x000000292500780c */ /* 0x040fe40003f64270 */
[----:B------:R-:W-:Y:S01]  /*aaf0*/  FSEL R46, R46, -INF , P2 ;  /* 0xff8000002e2e7808 */ /* 0x000fe20001000000 */
[----:B------:R-:W-:Y:S01]  /*ab00*/  FFMA.FTZ R35, R92, R7, -R29 ;  /* 0x000000075c237223 */ /* 0x000fe2000001081d */
[----:B------:R-:W-:Y:S02]  /*ab10*/  ISETP.GT.AND P2, PT, R37, 0x30, PT ;  /* 0x000000302500780c */ /* 0x000fe40003f44270 */
[----:B0-----:R-:W-:-:S02]  /*ab20*/  FMNMX.FTZ R33, R90, R31, !PT ;  /* 0x0000001f5a217209 */ /* 0x001fc40007810000 */
        /* <DEDUP_REMOVED lines=39> */
[----:B------:R-:W-:Y:S02]  /*ada0*/  ISETP.GT.AND P3, PT, R37, 0x59, PT ;  /* 0x000000592500780c */ /* 0x000fe40003f64270 */
[----:B------:R-:W-:Y:S02]  /*adb0*/  FSEL R70, R70, -INF , P2 ;  /* 0xff80000046467808 */ /* 0x000fe40001000000 */
[----:B------:R-:W-:Y:S02]  /*adc0*/  FMNMX.FTZ R37, R40, R39, !PT ;  /* 0x0000002728257209 */ /* 0x000fe40007810000 */
[----:B------:R-:W-:-:S02]  /*add0*/  FSEL R98, R71, -INF , P3 ;  /* 0xff80000047627808 */ /* 0x000fc40001800000 */
[----:B------:R-:W-:-:S04]  /*ade0*/  FMNMX.FTZ R37, R70, R37, !PT ;  /* 0x0000002546257209 */ /* 0x000fc80007810000 */
[----:B------:R-:W-:Y:S01]  /*adf0*/  FMNMX.FTZ R37, R98, R37, !PT ;  /* 0x0000002562257209 */ /* 0x000fe20007810000 */
[----:B------:R-:W-:-:S04]  /*ae00*/  FFMA.FTZ R43, R24, R7, -R29 ;  /* 0x00000007182b7223 */ /* 0x000fc8000001081d */
[----:B------:R-:W0:Y:S02]  /*ae10*/  SHFL.BFLY PT, R24, R37, 0x2, 0x1f ;  /* 0x0c401f0025187f89 */ /* 0x000e2400000e0000 */
[----:B0-----:R-:W-:-:S05]  /*ae20*/  FMNMX.FTZ R24, R37, R24, !PT ;  /* 0x0000001825187209 */ /* 0x001fca0007810000 */
[----:B------:R-:W0:Y:S01]  /*ae30*/  SHFL.BFLY PT, R37, R24, 0x1, 0x1f ;  /* 0x0c201f0018257f89 */ /* 0x000e2200000e0000 */
        /* <DEDUP_REMOVED lines=9> */
[-CC-:B-1----:R-:W-:Y:S01]  /*aed0*/  FFMA.FTZ R41, R28, R7.reuse, -R29.reuse ;  /* 0x000000071c297223 */ /* 0x182fe2000001081d */
[-CC-:B------:R-:W-:Y:S01]  /*aee0*/  FFMA.FTZ R49, R74, R7.reuse, -R29.reuse ;  /* 0x000000074a317223 */ /* 0x180fe2000001081d */
[-CC-:B------:R-:W-:Y:S01]  /*aef0*/  FFMA.FTZ R168, R64, R7.reuse, -R29.reuse ;  /* 0x0000000740a87223 */ /* 0x180fe2000001081d */
[-CC-:B------:R-:W-:Y:S01]  /*af00*/  FFMA.FTZ R51, R76, R7.reuse, -R29.reuse ;  /* 0x000000074c337223 */ /* 0x180fe2000001081d */
[-CC-:B------:R-:W-:Y:S01]  /*af10*/  FFMA.FTZ R170, R68, R7.reuse, -R29.reuse ;  /* 0x0000000744aa7223 */ /* 0x180fe2000001081d */
[----:B------:R-:W-:Y:S01]  /*af20*/  FFMA.FTZ R53, R80, R7, -R29 ;  /* 0x0000000750357223 */ /* 0x000fe2000001081d */
[----:B------:R-:W1:Y:S01]  /*af30*/  S2R R79, SR_TID.X ;  /* 0x00000000004f7919 */ /* 0x000e620000002100 */
[----:B------:R-:W2:Y:S01]  /*af40*/  @P5 LDC R28, c[0x0][0x450] ;  /* 0x00011400ff1c5b82 */ /* 0x000ea20000000800 */
[----:B0-----:R-:W-:-:S04]  /*af50*/  FMNMX.FTZ R172, R24, R37, !PT ;  /* 0x0000002518ac7209 */ /* 0x001fc80007810000 */
[C---:B------:R-:W-:Y:S01]  /*af60*/  FSETP.NEU.FTZ.AND P2, PT, R172.reuse, -INF , PT ;  /* 0xff800000ac00780b */ /* 0x040fe20003f5d000 */
[----:B------:R-:W-:-:S05]  /*af70*/  FMUL.FTZ R24, R172, R7 ;  /* 0x00000007ac187220 */ /* 0x000fca0000410000 */
[----:B------:R-:W-:-:S05]  /*af80*/  FSEL R29, R24, RZ, P2 ;  /* 0x000000ff181d7208 */ /* 0x000fca0001000000 */
[-CC-:B------:R-:W-:Y:S01]  /*af90*/  FFMA.FTZ R25, R25, R7.reuse, -R29.reuse ;  /* 0x0000000719197223 */ /* 0x180fe2000001081d */
[----:B------:R-:W-:-:S03]  /*afa0*/  FFMA.FTZ R205, R26, R7, -R29 ;  /* 0x000000071acd7223 */ /* 0x000fc6000001081d */
[----:B------:R0:W-:Y:S02]  /*afb0*/  MUFU.EX2 R26, R25 ;  /* 0x00000019001a7308 */ /* 0x0001e40000000800 */
[----:B0-----:R-:W0:Y:S01]  /*afc0*/  @P5 LDC R25, c[0x0][0x44c] ;  /* 0x00011300ff195b82 */ /* 0x001e220000000800 */
[----:B------:R-:W-:-:S05]  /*afd0*/  FFMA.FTZ R30, R30, R7, -R29 ;  /* 0x000000071e1e7223 */ /* 0x000fca000001081d */
[----:B------:R-:W3:Y:S01]  /*afe0*/  MUFU.EX2 R204, R204 ;  /* 0x000000cc00cc7308 */ /* 0x000ee20000000800 */
[-CC-:B------:R-:W-:Y:S01]  /*aff0*/  FFMA.FTZ R84, R84, R7.reuse, -R29.reuse ;  /* 0x0000000754547223 */ /* 0x180fe2000001081d */
[----:B------:R-:W-:-:S06]  /*b000*/  FFMA.FTZ R34, R34, R7, -R29 ;  /* 0x0000000722227223 */ /* 0x000fcc000001081d */
[----:B------:R-:W4:Y:S01]  /*b010*/  MUFU.EX2 R205, R205 ;  /* 0x000000cd00cd7308 */ /* 0x000f220000000800 */
[----:B-1----:R-:W-:Y:S01]  /*b020*/  SHF.R.U32.HI R79, RZ, 0x7, R79 ;  /* 0x00000007ff4f7819 */ /* 0x002fe2000001164f */
[----:B------:R-:W-:-:S06]  /*b030*/  @!P1 VIADD R24, R174, 0x32440 ;  /* 0x00032440ae189836 */ /* 0x000fcc0000000000 */
[----:B------:R-:W1:Y:S08]  /*b040*/  MUFU.EX2 R206, R206 ;  /* 0x000000ce00ce7308 */ /* 0x000e700000000800 */
[----:B------:R-:W5:Y:S01]  /*b050*/  MUFU.EX2 R30, R30 ;  /* 0x0000001e001e7308 */ /* 0x000f620000000800 */
[----:B------:R-:W-:Y:S01]  /*b060*/  FFMA.FTZ R86, R86, R7, -R29 ;  /* 0x0000000756567223 */ /* 0x000fe2000001081d */
[----:B------:R-:W-:-:S06]  /*b070*/  IADD3 R173, -R79, 0xb, RZ ;  /* 0x0000000b4fad7810 */ /* 0x000fcc0007ffe1ff */
[----:B------:R-:W-:Y:S01]  /*b080*/  MUFU.EX2 R39, R43 ;  /* 0x0000002b00277308 */ /* 0x000fe20000000800 */
[----:B------:R-:W-:Y:S01]  /*b090*/  FFMA.FTZ R38, R38, R7, -R29 ;  /* 0x0000000726267223 */ /* 0x000fe2000001081d */
[----:B------:R-:W-:Y:S01]  /*b0a0*/  @!P1 PRMT R24, RZ, 0x654, R24 ;  /* 0x00000654ff189816 */ /* 0x000fe20000000018 */
[----:B------:R-:W-:Y:S01]  /*b0b0*/  IMAD.MOV.U32 R175, RZ, RZ, R77 ;  /* 0x000000ffffaf7224 */ /* 0x000fe200078e004d */
[----:B------:R0:W-:Y:S06]  /*b0c0*/  BAR.ARV R173, 0x100 ;  /* 0x000400ad0000751d */ /* 0x0001ec0000002000 */
[----:B------:R2:W-:Y:S01]  /*b0d0*/  MUFU.EX2 R43, R32 ;  /* 0x00000020002b7308 */ /* 0x0005e20000000800 */
[----:B------:R1:W-:Y:S07]  /*b0e0*/  @!P1 SYNCS.ARRIVE.TRANS64.RED.A1T0 RZ, [R24+URZ], RZ ;  /* 0x000000ff18ff99a7 */ /* 0x0003ee000810043f */
[----:B------:R-:W5:Y:S01]  /*b0f0*/  MUFU.EX2 R207, R84 ;  /* 0x0000005400cf7308 */ /* 0x000f620000000800 */
[----:B--2---:R-:W-:Y:S01]  /*b100*/  LOP3.LUT R32, R3, 0x3000000, RZ, 0xfc, !PT ;  /* 0x0300000003207812 */ /* 0x004fe200078efcff */
[----:B0-----:R-:W-:-:S04]  /*b110*/  @P5 IMAD.HI.U32 R3, R77, R25, RZ ;  /* 0x000000194d035227 */ /* 0x001fc800078e00ff */
[----:B------:R-:W-:Y:S02]  /*b120*/  IMAD.MOV.U32 R25, RZ, RZ, 0x40000040 ;  /* 0x40000040ff197424 */ /* 0x000fe400078e00ff */
[----:B------:R-:W0:Y:S01]  /*b130*/  MUFU.EX2 R152, R152 ;  /* 0x0000009800987308 */ /* 0x000e220000000800 */
[----:B------:R-:W-:Y:S01]  /*b140*/  @P5 SHF.R.U32.HI R175, RZ, R28, R3 ;  /* 0x0000001cffaf5219 */ /* 0x000fe20000011603 */
[----:B---3--:R-:W-:Y:S01]  /*b150*/  FADD.FTZ R3, R204, R27 ;  /* 0x0000001bcc037221 */ /* 0x008fe20000010000 */
[----:B------:R-:W-:-:S05]  /*b160*/  R2UR UR7, R25 ;  /* 0x00000000190772ca */ /* 0x000fca00000e0000 */
[----:B------:R-:W2:Y:S01]  /*b170*/  MUFU.EX2 R34, R34 ;  /* 0x0000002200227308 */ /* 0x000ea20000000800 */
[----:B----4-:R-:W-:Y:S01]  /*b180*/  FADD.FTZ R25, R205, R26 ;  /* 0x0000001acd197221 */ /* 0x010fe20000010000 */
[----:B------:R3:W-:Y:S01]  /*b190*/  BAR.SYNC.DEFER_BLOCKING R0, 0x100 ;  /* 0x000400000000751d */ /* 0x0007e20000010000 */
[----:B------:R-:W-:Y:S01]  /*b1a0*/  FFMA.FTZ R88, R88, R7, -R29 ;  /* 0x0000000758587223 */ /* 0x000fe2000001081d */
[----:B-1----:R-:W-:-:S04]  /*b1b0*/  IMAD R24, R2, 0xc00, R32 ;  /* 0x00000c0002187824 */ /* 0x002fc800078e0220 */
[----:B------:R-:W1:Y:S01]  /*b1c0*/  MUFU.EX2 R153, R86 ;  /* 0x0000005600997308 */ /* 0x000e620000000800 */
[----:B------:R5:W-:Y:S01]  /*b1d0*/  STL [R1+0x18], R32 ;  /* 0x0000182001007387 */ /* 0x000be20000100800 */
[----:B---3--:R-:W-:Y:S01]  /*b1e0*/  FADD.FTZ R0, R206, R3 ;  /* 0x00000003ce007221 */ /* 0x008fe20000010000 */
[----:B------:R-:W-:-:S05]  /*b1f0*/  FFMA.FTZ R157, R42, R7, -R29 ;  /* 0x000000072a9d7223 */ /* 0x000fca000001081d */
[----:B------:R-:W3:Y:S01]  /*b200*/  MUFU.EX2 R154, R154 ;  /* 0x0000009a009a7308 */ /* 0x000ee20000000800 */
[----:B------:R-:W-:Y:S01]  /*b210*/  FADD.FTZ R3, R31, R0 ;  /* 0x000000001f037221 */ /* 0x000fe20000010000 */
[----:B-----5:R-:W-:-:S06]  /*b220*/  FADD.FTZ R32, R30, R25 ;  /* 0x000000191e207221 */ /* 0x020fcc0000010000 */
[----:B------:R-:W4:Y:S01]  /*b230*/  MUFU.EX2 R38, R38 ;  /* 0x0000002600267308 */ /* 0x000f220000000800 */
[----:B------:R-:W-:Y:S01]  /*b240*/  FADD.FTZ R25, R207, R32 ;  /* 0x00000020cf197221 */ /* 0x000fe20000010000 */
[----:B------:R-:W-:Y:S01]  /*b250*/  FFMA.FTZ R90, R90, R7, -R29 ;  /* 0x000000075a5a7223 */ /* 0x000fe2000001081d */
[----:B0-----:R-:W-:-:S05]  /*b260*/  FADD.FTZ R0, R152, R3 ;  /* 0x0000000398007221 */ /* 0x001fca0000010000 */
[----:B------:R-:W0:Y:S01]  /*b270*/  MUFU.EX2 R155, R88 ;  /* 0x00000058009b7308 */ /* 0x000e220000000800 */
[----:B--2---:R-:W-:Y:S01]  /*b280*/  FADD.FTZ R32, R34, R25 ;  /* 0x0000001922207221 */ /* 0x004fe20000010000 */
[----:B------:R-:W-:Y:S01]  /*b290*/  FFMA.FTZ R46, R46, R7, -R29 ;  /* 0x000000072e2e7223 */ /* 0x000fe2000001081d */
[----:B------:R-:W-:-:S05]  /*b2a0*/  FADD.FTZ R3, R33, R0 ;  /* 0x0000000021037221 */ /* 0x000fca0000010000 */
[----:B------:R-:W2:Y:S01]  /*b2b0*/  MUFU.EX2 R156, R156 ;  /* 0x0000009c009c7308 */ /* 0x000ea20000000800 */
[----:B-1----:R-:W-:-:S07]  /*b2c0*/  FADD.FTZ R25, R153, R32 ;  /* 0x0000002099197221 */ /* 0x002fce0000010000 */
[----:B------:R-:W1:Y:S01]  /*b2d0*/  MUFU.EX2 R157, R157 ;  /* 0x0000009d009d7308 */ /* 0x000e620000000800 */
[----:B------:R-:W-:Y:S01]  /*b2e0*/  FFMA.FTZ R92, R92, R7, -R29 ;  /* 0x000000075c5c7223 */ /* 0x000fe2000001081d */
[----:B---3--:R-:W-:Y:S01]  /*b2f0*/  FADD.FTZ R0, R154, R3 ;  /* 0x000000039a007221 */ /* 0x008fe20000010000 */
[----:B----4-:R-:W-:-:S05]  /*b300*/  FADD.FTZ R32, R38, R25 ;  /* 0x0000001926207221 */ /* 0x010fca0000010000 */
[----:B------:R-:W3:Y:S01]  /*b310*/  MUFU.EX2 R90, R90 ;  /* 0x0000005a005a7308 */ /* 0x000ee20000000800 */
[----:B------:R-:W-:Y:S01]  /*b320*/  FFMA.FTZ R50, R50, R7, -R29 ;  /* 0x0000000732327223 */ /* 0x000fe2000001081d */
[----:B------:R-:W-:Y:S02]  /*b330*/  VIADD R36, R24, 0x80 ;  /* 0x0000008018247836 */ /* 0x000fe40000000000 */
[----:B------:R-:W-:-:S04]  /*b340*/  FADD.FTZ R3, R35, R0 ;  /* 0x0000000023037221 */ /* 0x000fc80000010000 */
[----:B------:R-:W4:Y:S01]  /*b350*/  MUFU.EX2 R158, R158 ;  /* 0x0000009e009e7308 */ /* 0x000f220000000800 */
[----:B------:R-:W-:Y:S02]  /*b360*/  VIADD R28, R24, 0x100 ;  /* 0x00000100181c7836 */ /* 0x000fe40000000000 */
[----:B0-----:R-:W-:-:S05]  /*b370*/  FADD.FTZ R32, R155, R32 ;  /* 0x000000209b207221 */ /* 0x001fca0000010000 */
[----:B------:R-:W0:Y:S01]  /*b380*/  MUFU.EX2 R46, R46 ;  /* 0x0000002e002e7308 */ /* 0x000e220000000800 */
[----:B------:R-:W-:Y:S02]  /*b390*/  IMAD.MOV.U32 R25, RZ, RZ, 0x40000040 ;  /* 0x40000040ff197424 */ /* 0x000fe400078e00ff */
[----:B------:R-:W-:Y:S01]  /*b3a0*/  FFMA.FTZ R94, R94, R7, -R29 ;  /* 0x000000075e5e7223 */ /* 0x000fe2000001081d */
[----:B--2---:R-:W-:-:S04]  /*b3b0*/  FADD.FTZ R0, R156, R3 ;  /* 0x000000039c007221 */ /* 0x004fc80000010000 */
[----:B------:R-:W2:Y:S01]  /*b3c0*/  MUFU.EX2 R41, R41 ;  /* 0x0000002900297308 */ /* 0x000ea20000000800 */
[----:B------:R-:W-:Y:S01]  /*b3d0*/  R2UR UR10, R36 ;  /* 0x00000000240a72ca */ /* 0x000fe200000e0000 */
[----:B-1----:R-:W-:Y:S01]  /*b3e0*/  FADD.FTZ R3, R157, R32 ;  /* 0x000000209d037221 */ /* 0x002fe20000010000 */
[----:B------:R-:W-:-:S05]  /*b3f0*/  R2UR UR14, R28 ;  /* 0x000000001c0e72ca */ /* 0x000fca00000e0000 */
[----:B------:R-:W1:Y:S01]  /*b400*/  MUFU.EX2 R159, R92 ;  /* 0x0000005c009f7308 */ /* 0x000e620000000800 */
[----:B------:R-:W-:Y:S01]  /*b410*/  FFMA.FTZ R54, R54, R7, -R29 ;  /* 0x0000000736367223 */ /* 0x000fe2000001081d */
[C---:B------:R-:W-:Y:S01]  /*b420*/  R2UR UR6, R24.reuse ;  /* 0x00000000180672ca */ /* 0x040fe200000e0000 */
[C---:B------:R-:W-:Y:S01]  /*b430*/  VIADD R28, R24.reuse, 0x200 ;  /* 0x00000200181c7836 */ /* 0x040fe20000000000 */
[----:B------:R-:W-:-:S04]  /*b440*/  IADD3 R36, R24, 0x180, RZ ;  /* 0x0000018018247810 */ /* 0x000fc80007ffe0ff */
[----:B------:R-:W5:Y:S01]  /*b450*/  MUFU.EX2 R160, R160 ;  /* 0x000000a000a07308 */ /* 0x000f620000000800 */
[----:B------:R-:W-:Y:S01]  /*b460*/  VIADD R24, R24, 0x280 ;  /* 0x0000028018187836 */ /* 0x000fe20000000000 */
[----:B------:R-:W-:Y:S01]  /*b470*/  R2UR UR27, R25 ;  /* 0x00000000191b72ca */ /* 0x000fe200000e0000 */
[----:B------:R-:W-:-:S05]  /*b480*/  FADD.FTZ R25, R39, R0 ;  /* 0x0000000027197221 */ /* 0x000fca0000010000 */
[----:B------:R-:W5:Y:S01]  /*b490*/  MUFU.EX2 R50, R50 ;  /* 0x0000003200327308 */ /* 0x000f620000000800 */
[----:B---3--:R-:W-:Y:S01]  /*b4a0*/  FADD.FTZ R3, R90, R3 ;  /* 0x000000035a037221 */ /* 0x008fe20000010000 */
[----:B------:R-:W-:Y:S01]  /*b4b0*/  FFMA.FTZ R96, R96, R7, -R29 ;  /* 0x0000000760607223 */ /* 0x000fe2000001081d */
[----:B------:R-:W-:Y:S01]  /*b4c0*/  R2UR UR26, R24 ;  /* 0x00000000181a72ca */ /* 0x000fe200000e0000 */
[----:B----4-:R-:W-:-:S04]  /*b4d0*/  FADD.FTZ R0, R158, R25 ;  /* 0x000000199e007221 */ /* 0x010fc80000010000 */
[----:B------:R-:W3:Y:S01]  /*b4e0*/  MUFU.EX2 R161, R94 ;  /* 0x0000005e00a17308 */ /* 0x000ee20000000800 */
[----:B0-----:R-:W-:Y:S01]  /*b4f0*/  FADD.FTZ R24, R46, R3 ;  /* 0x000000032e187221 */ /* 0x001fe20000010000 */
[----:B------:R-:W-:Y:S01]  /*b500*/  FFMA.FTZ R58, R58, R7, -R29 ;  /* 0x000000073a3a7223 */ /* 0x000fe2000001081d */
[----:B--2---:R-:W-:-:S05]  /*b510*/  FADD.FTZ R3, R41, R0 ;  /* 0x0000000029037221 */ /* 0x004fca0000010000 */
[----:B------:R-:W0:Y:S01]  /*b520*/  MUFU.EX2 R162, R162 ;  /* 0x000000a200a27308 */ /* 0x000e220000000800 */
[----:B-1----:R-:W-:-:S07]  /*b530*/  FADD.FTZ R25, R159, R24 ;  /* 0x000000189f197221 */ /* 0x002fce0000010000 */
[----:B------:R-:W1:Y:S01]  /*b540*/  MUFU.EX2 R54, R54 ;  /* 0x0000003600367308 */ /* 0x000e620000000800 */
[----:B------:R-:W-:Y:S01]  /*b550*/  FFMA.FTZ R82, R82, R7, -R29 ;  /* 0x0000000752527223 */ /* 0x000fe2000001081d */
[----:B-----5:R-:W-:-:S06]  /*b560*/  FADD.FTZ R0, R160, R3 ;  /* 0x00000003a0007221 */ /* 0x020fcc0000010000 */
[----:B------:R-:W2:Y:S01]  /*b570*/  MUFU.EX2 R45, R45 ;  /* 0x0000002d002d7308 */ /* 0x000ea20000000800 */
[----:B------:R-:W-:Y:S01]  /*b580*/  FADD.FTZ R24, R50, R25 ;  /* 0x0000001932187221 */ /* 0x000fe20000010000 */
[----:B------:R-:W-:-:S06]  /*b590*/  FFMA.FTZ R62, R62, R7, -R29 ;  /* 0x000000073e3e7223 */ /* 0x000fcc000001081d */
[----:B------:R-:W4:Y:S01]  /*b5a0*/  MUFU.EX2 R163, R96 ;  /* 0x0000006000a37308 */ /* 0x000f220000000800 */
[----:B------:R-:W-:Y:S01]  /*b5b0*/  FADD.FTZ R3, R43, R0 ;  /* 0x000000002b037221 */ /* 0x000fe20000010000 */
[----:B---3--:R-:W-:-:S06]  /*b5c0*/  FADD.FTZ R25, R161, R24 ;  /* 0x00000018a1197221 */ /* 0x008fcc0000010000 */
[----:B------:R-:W3:Y:S08]  /*b5d0*/  MUFU.EX2 R164, R164 ;  /* 0x000000a400a47308 */ /* 0x000ef00000000800 */
[----:B------:R-:W5:Y:S01]  /*b5e0*/  MUFU.EX2 R58, R58 ;  /* 0x0000003a003a7308 */ /* 0x000f620000000800 */
[----:B------:R-:W-:Y:S01]  /*b5f0*/  FFMA.FTZ R78, R78, R7, -R29 ;  /* 0x000000074e4e7223 */ /* 0x000fe2000001081d */
[----:B0-----:R-:W-:-:S06]  /*b600*/  FADD.FTZ R0, R162, R3 ;  /* 0x00000003a2007221 */ /* 0x001fcc0000010000 */
[----:B------:R-:W0:Y:S01]  /*b610*/  MUFU.EX2 R47, R47 ;  /* 0x0000002f002f7308 */ /* 0x000e220000000800 */
[----:B-1----:R-:W-:Y:S01]  /*b620*/  FADD.FTZ R24, R54, R25 ;  /* 0x0000001936187221 */ /* 0x002fe20000010000 */
[----:B------:R-:W-:-:S06]  /*b630*/  FFMA.FTZ R66, R66, R7, -R29 ;  /* 0x0000000742427223 */ /* 0x000fcc000001081d */
[----:B------:R-:W1:Y:S01]  /*b640*/  MUFU.EX2 R165, R82 ;  /* 0x0000005200a57308 */ /* 0x000e620000000800 */
[----:B--2---:R-:W-:Y:S01]  /*b650*/  FADD.FTZ R3, R45, R0 ;  /* 0x000000002d037221 */ /* 0x004fe20000010000 */
[----:B----4-:R-:W-:-:S06]  /*b660*/  FADD.FTZ R25, R163, R24 ;  /* 0x00000018a3197221 */ /* 0x010fcc0000010000 */
[----:B------:R-:W2:Y:S08]  /*b670*/  MUFU.EX2 R166, R166 ;  /* 0x000000a600a67308 */ /* 0x000eb00000000800 */
[----:B------:R-:W4:Y:S01]  /*b680*/  MUFU.EX2 R62, R62 ;  /* 0x0000003e003e7308 */ /* 0x000f220000000800 */
[----:B------:R-:W-:Y:S01]  /*b690*/  FFMA.FTZ R40, R40, R7, -R29 ;  /* 0x0000000728287223 */ /* 0x000fe2000001081d */
[----:B---3--:R-:W-:-:S06]  /*b6a0*/  FADD.FTZ R0, R164, R3 ;  /* 0x00000003a4007221 */ /* 0x008fcc0000010000 */
[----:B------:R-:W3:Y:S01]  /*b6b0*/  MUFU.EX2 R49, R49 ;  /* 0x0000003100317308 */ /* 0x000ee20000000800 */
[----:B-----5:R-:W-:Y:S01]  /*b6c0*/  FADD.FTZ R24, R58, R25 ;  /* 0x000000193a187221 */ /* 0x020fe20000010000 */
[----:B------:R-:W-:-:S06]  /*b6d0*/  FFMA.FTZ R70, R70, R7, -R29 ;  /* 0x0000000746467223 */ /* 0x000fcc000001081d */
[----:B------:R-:W5:Y:S01]  /*b6e0*/  MUFU.EX2 R167, R78 ;  /* 0x0000004e00a77308 */ /* 0x000f620000000800 */
[----:B0-----:R-:W-:Y:S01]  /*b6f0*/  FADD.FTZ R3, R47, R0 ;  /* 0x000000002f037221 */ /* 0x001fe20000010000 */
[----:B-1----:R-:W-:-:S06]  /*b700*/  FADD.FTZ R25, R165, R24 ;  /* 0x00000018a5197221 */ /* 0x002fcc0000010000 */
[----:B------:R-:W0:Y:S08]  /*b710*/  MUFU.EX2 R168, R168 ;  /* 0x000000a800a87308 */ /* 0x000e300000000800 */
[----:B------:R-:W1:Y:S01]  /*b720*/  MUFU.EX2 R66, R66 ;  /* 0x0000004200427308 */ /* 0x000e620000000800 */
[----:B------:R-:W-:Y:S01]  /*b730*/  FFMA.FTZ R98, R98, R7, -R29 ;  /* 0x0000000762627223 */ /* 0x000fe2000001081d */
[----:B--2---:R-:W-:-:S06]  /*b740*/  FADD.FTZ R0, R166, R3 ;  /* 0x00000003a6007221 */ /* 0x004fcc0000010000 */
[----:B------:R-:W2:Y:S01]  /*b750*/  MUFU.EX2 R51, R51 ;  /* 0x0000003300337308 */ /* 0x000ea20000000800 */
[----:B----4-:R-:W-:-:S07]  /*b760*/  FADD.FTZ R24, R62, R25 ;  /* 0x000000193e187221 */ /* 0x010fce0000010000 */
[----:B------:R-:W4:Y:S01]  /*b770*/  MUFU.EX2 R169, R40 ;  /* 0x0000002800a97308 */ /* 0x000f220000000800 */
[----:B---3--:R-:W-:Y:S01]  /*b780*/  FADD.FTZ R3, R49, R0 ;  /* 0x0000000031037221 */ /* 0x008fe20000010000 */
[----:B-----5:R-:W-:-:S06]  /*b790*/  FADD.FTZ R25, R167, R24 ;  /* 0x00000018a7197221 */ /* 0x020fcc0000010000 */
[----:B------:R-:W3:Y:S08]  /*b7a0*/  MUFU.EX2 R170, R170 ;  /* 0x000000aa00aa7308 */ /* 0x000ef00000000800 */
[----:B------:R-:W5:Y:S01]  /*b7b0*/  MUFU.EX2 R70, R70 ;  /* 0x0000004600467308 */ /* 0x000f620000000800 */
[----:B0-----:R-:W-:Y:S01]  /*b7c0*/  FADD.FTZ R0, R168, R3 ;  /* 0x00000003a8007221 */ /* 0x001fe20000010000 */
[----:B-1----:R-:W-:-:S06]  /*b7d0*/  FADD.FTZ R24, R66, R25 ;  /* 0x0000001942187221 */ /* 0x002fcc0000010000 */
[----:B------:R-:W0:Y:S01]  /*b7e0*/  MUFU.EX2 R53, R53 ;  /* 0x0000003500357308 */ /* 0x000e220000000800 */
[----:B------:R-:W-:-:S07]  /*b7f0*/  IMAD.MOV.U32 R37, RZ, RZ, 0x40000040 ;  /* 0x40000040ff257424 */ /* 0x000fce00078e00ff */
[----:B------:R-:W1:Y:S01]  /*b800*/  MUFU.EX2 R171, R98 ;  /* 0x0000006200ab7308 */ /* 0x000e620000000800 */
[----:B------:R-:W-:Y:S02]  /*b810*/  IMAD.MOV.U32 R29, RZ, RZ, 0x40000040 ;  /* 0x40000040ff1d7424 */ /* 0x000fe400078e00ff */
[----:B--2---:R-:W-:Y:S01]  /*b820*/  FADD.FTZ R3, R51, R0 ;  /* 0x0000000033037221 */ /* 0x004fe20000010000 */
[----:B----4-:R-:W-:Y:S01]  /*b830*/  FADD.FTZ R25, R169, R24 ;  /* 0x00000018a9197221 */ /* 0x010fe20000010000 */
[----:B------:R-:W-:Y:S01]  /*b840*/  R2UR UR11, R37 ;  /* 0x00000000250b72ca */ /* 0x000fe200000e0000 */
[----:B------:R-:W-:Y:S01]  /*b850*/  IMAD.MOV.U32 R37, RZ, RZ, 0x40000040 ;  /* 0x40000040ff257424 */ /* 0x000fe200078e00ff */
[----:B------:R-:W-:Y:S01]  /*b860*/  R2UR UR15, R29 ;  /* 0x000000001d0f72ca */ /* 0x000fe200000e0000 */
[----:B---3--:R-:W-:Y:S01]  /*b870*/  FADD.FTZ R0, R170, R3 ;  /* 0x00000003aa007221 */ /* 0x008fe20000010000 */
[----:B------:R-:W-:Y:S02]  /*b880*/  IMAD.MOV.U32 R29, RZ, RZ, 0x40000040 ;  /* 0x40000040ff1d7424 */ /* 0x000fe400078e00ff */
[----:B-----5:R-:W-:Y:S01]  /*b890*/  FADD.FTZ R24, R70, R25 ;  /* 0x0000001946187221 */ /* 0x020fe20000010000 */
[----:B------:R-:W-:Y:S01]  /*b8a0*/  F2FP.F16.F32.PACK_AB R204, R27, R204 ;  /* 0x000000cc1bcc723e */ /* 0x000fe200000000ff */
[----:B0-----:R-:W-:Y:S01]  /*b8b0*/  FADD.FTZ R3, R53, R0 ;  /* 0x0000000035037221 */ /* 0x001fe20000010000 */
[----:B------:R-:W-:-:S02]  /*b8c0*/  F2FP.F16.F32.PACK_AB R206, R31, R206 ;  /* 0x000000ce1fce723e */ /* 0x000fc400000000ff */
[----:B------:R-:W-:Y:S02]  /*b8d0*/  F2FP.F16.F32.PACK_AB R205, R26, R205 ;  /* 0x000000cd1acd723e */ /* 0x000fe400000000ff */
[----:B------:R-:W-:Y:S01]  /*b8e0*/  F2FP.F16.F32.PACK_AB R207, R207, R30 ;  /* 0x0000001ecfcf723e */ /* 0x000fe200000000ff */
[----:B-1----:R-:W-:Y:S01]  /*b8f0*/  FADD.FTZ R0, R171, R24 ;  /* 0x00000018ab007221 */ /* 0x002fe20000010000 */
[----:B------:R-:W-:Y:S02]  /*b900*/  R2UR UR18, R36 ;  /* 0x00000000241272ca */ /* 0x000fe400000e0000 */
[----:B------:R-:W-:Y:S02]  /*b910*/  R2UR UR19, R37 ;  /* 0x00000000251372ca */ /* 0x000fe400000e0000 */
[----:B------:R-:W-:Y:S02]  /*b920*/  R2UR UR22, R28 ;  /* 0x000000001c1672ca */ /* 0x000fe400000e0000 */
[----:B------:R-:W-:-:S02]  /*b930*/  R2UR UR23, R29 ;  /* 0x000000001d1772ca */ /* 0x000fc400000e0000 */
        /* <DEDUP_REMOVED lines=20> */
[----:B------:R-:W-:-:S06]  /*ba80*/  WARPGROUP.ARRIVE ;  /* 0x00000000000079c5 */ /* 0x000fcc0000000000 */
        /* <DEDUP_REMOVED lines=17> */
[----:B------:R-:W-:-:S05]  /*bba0*/  IADD3 R152, R175, R176, -R177 ;  /* 0x000000b0af987210 */ /* 0x000fca0007ffe8b1 */
[----:B------:R-:W-:-:S05]  /*bbb0*/  IMAD.HI R152, R152, 0x2aaaaaab, RZ ;  /* 0x2aaaaaab98987827 */ /* 0x000fca00078e02ff */
[----:B------:R-:W-:-:S04]  /*bbc0*/  SHF.R.U32.HI R153, RZ, 0x1f, R152 ;  /* 0x0000001fff997819 */ /* 0x000fc80000011698 */
[----:B------:R-:W-:-:S04]  /*bbd0*/  LEA.HI.SX32 R153, R152, R153, 0x1c ;  /* 0x0000009998997211 */ /* 0x000fc800078fe2ff */
[----:B------:R-:W-:Y:S01]  /*bbe0*/  VIMNMX R154, RZ, R153, !PT ;  /* 0x00000099ff9a7248 */ /* 0x000fe20007fe0100 */
[----:B------:R-:W-:-:S04]  /*bbf0*/  VIADD R214, R214, 0xfffffffe ;  /* 0xfffffffed6d67836 */ /* 0x000fc80000000000 */
[----:B------:R0:W-:Y:S01]  /*bc00*/  STL [R1+0x30], R154 ;  /* 0x0000309a01007387 */ /* 0x0001e20000100800 */
[----:B------:R-:W-:Y:S01]  /*bc10*/  ISETP.GE.AND P2, PT, R214, R154, PT ;  /* 0x0000009ad600720c */ /* 0x000fe20003f46270 */
[----:B------:R-:W-:-:S05]  /*bc20*/  @!P1 VIADD R174, R174, 0x32460 ;  /* 0x00032460aeae9836 */ /* 0x000fca0000000000 */
[----:B------:R-:W-:Y:S01]  /*bc30*/  @!P1 PRMT R174, RZ, 0x654, R174 ;  /* 0x00000654ffae9816 */ /* 0x000fe200000000ae */
[----:B------:R-:W-:Y:S02]  /*bc40*/  WARPGROUP.DEPBAR.LE gsb0, 0x0 ;  /* 0x00008000000079c5 */ /* 0x000fe40000010000 */
[----:B------:R-:W-:-:S06]  /*bc50*/  WARPGROUP.ARRIVE ;  /* 0x00000000000079c5 */ /* 0x000fcc0000000000 */
[----:B------:R-:W-:Y:S03]  /*bc60*/  HGMMA.64x256x16.F32 R24, R168, gdesc[UR24].tnspB, R24, gsb0 ;  /* 0x43e00018a8187df0 */ /* 0x000fe60008000818 */
[----:B------:R-:W-:Y:S02]  /*bc70*/  WARPGROUP.DEPBAR.LE gsb0, 0x0 ;  /* 0x00008000000079c5 */ /* 0x000fe40000010000 */
[----:B------:R0:W-:Y:S01]  /*bc80*/  @!P1 SYNCS.ARRIVE.TRANS64.RED.A1T0 RZ, [R174+URZ], RZ ;  /* 0x000000ffaeff99a7 */ /* 0x0001e2000810043f */
[----:B------:R-:W-:Y:S05]  /*bc90*/  @!P2 BRA `(.L_x_14752) ;  /* 0x000000300008a947 */ /* 0x000fea0003800000 */
[----:B------:R-:W-:Y:S02]  /*bca0*/  IMAD.MOV.U32 R206, RZ, RZ, R172 ;  /* 0x000000ffffce7224 */ /* 0x000fe400078e00ac */
[----:B------:R-:W-:Y:S02]  /*bcb0*/  IMAD.MOV.U32 R207, RZ, RZ, R6 ;  /* 0x000000ffffcf7224 */ /* 0x000fe400078e0006 */
[----:B------:R-:W-:-:S07]  /*bcc0*/  IMAD.MOV.U32 R204, RZ, RZ, R214 ;  /* 0x000000ffffcc7224 */ /* 0x000fce00078e00d6 */
.L_x_14762:
[----:B------:R-:W-:Y:S01]  /*bcd0*/  VIADD R2, R2, 0x1 ;  /* 0x0000000102027836 */ /* 0x000fe20000000000 */
[----:B------:R-:W-:Y:S05]  /*bce0*/  YIELD ;  /* 0x0000000000007946 */ /* 0x000fea0003800000 */
[----:B------:R-:W-:-:S04]  /*bcf0*/  ISETP.NE.AND P2, PT, R2, 0x2, PT ;  /* 0x000000020200780c */ /* 0x000fc80003f45270 */
[----:B------:R-:W-:Y:S02]  /*bd00*/  SEL R6, RZ, 0x1, P2 ;  /* 0x00000001ff067807 */ /* 0x000fe40001000000 */
[----:B------:R-:W-:Y:S02]  /*bd10*/  SEL R2, R2, RZ, P2 ;  /* 0x000000ff02027207 */ /* 0x000fe40001000000 */
[----:B------:R-:W-:Y:S01]  /*bd20*/  LOP3.LUT R23, R23, R6, RZ, 0x3c, !PT ;  /* 0x0000000617177212 */ /* 0x000fe200078e3cff */
[----:B-1---5:R-:W-:Y:S06]  /*bd30*/  @!P0 BRA `(.L_x_14753) ;  /* 0x0000000000048947 */ /* 0x022fec0003800000 */
[----:B------:R-:W-:Y:S01]  /*bd40*/  BPT.TRAP 0x1 ;  /* 0x000000040000795c */ /* 0x000fe20000300000 */
.L_x_14753:
[----:B------:R-:W-:Y:S01]  /*bd50*/  IMAD R205, R2, 0x8, R19 ;  /* 0x0000000802cd7824 */ /* 0x000fe200078e0213 */
[----:B------:R-:W-:-:S04]  /*bd60*/  SHF.L.U32 R6, R23, 0x1f, RZ ;  /* 0x0000001f17067819 */ /* 0x000fc800000006ff */
[----:B------:R1:W2:Y:S01]  /*bd70*/  SYNCS.PHASECHK.TRANS64.TRYWAIT P2, [R205+URZ+0x32430], R6 ;  /* 0x03243006cd0075a7 */ /* 0x0002a2000804017f */
[----:B------:R-:W-:Y:S05]  /*bd80*/  @!P0 BRA `(.L_x_14754) ;  /* 0x0000000000048947 */ /* 0x000fea0003800000 */
[----:B------:R-:W-:Y:S01]  /*bd90*/  BPT.TRAP 0x1 ;  /* 0x000000040000795c */ /* 0x000fe20000300000 */
.L_x_14754:
[----:B------:R-:W3:Y:S01]  /*bda0*/  LDL R7, [R1+0x20] ;  /* 0x0000200001077983 */ /* 0x000ee20000100800 */
[----:B------:R-:W-:Y:S02]  /*bdb0*/  IMAD.MOV.U32 R157, RZ, RZ, 0x40000040 ;  /* 0x40000040ff9d7424 */ /* 0x000fe400078e00ff */
[----:B---3--:R-:W-:Y:S01]  /*bdc0*/  IMAD R156, R2, 0x300, R7 ;  /* 0x00000300029c7824 */ /* 0x008fe200078e0207 */
[----:B--2---:R-:W-:Y:S06]  /*bdd0*/  @P2 BRA `(.L_x_14755) ;  /* 0x0000000000082947 */ /* 0x004fec0003800000 */
[----:B------:R-:W2:Y:S02]  /*bde0*/  SYNCS.PHASECHK.TRANS64.TRYWAIT P2, [R205+URZ+0x32430], R6 ;  /* 0x03243006cd0075a7 */ /* 0x000ea4000804017f */
[----:B--2---:R-:W-:Y:S05]  /*bdf0*/  @!P2 BRA `(.L_x_14756) ;  /* 0x000001280010a947 */ /* 0x004fea0003800000 */
.L_x_14755:
[----:B------:R-:W3:Y:S04]  /*be00*/  LDL.64 R220, [R1+0x10] ;  /* 0x0000100001dc7983 */ /* 0x000ee80000100a00 */
[----:B------:R-:W4:Y:S01]  /*be10*/  LDL.64 R214, [R1] ;  /* 0x0000000001d67983 */ /* 0x000f220000100a00 */
[----:B------:R-:W-:Y:S05]  /*be20*/  WARPSYNC.ALL ;  /* 0x0000000000007948 */ /* 0x000fea0003800000 */
[C---:B------:R-:W-:Y:S01]  /*be30*/  R2UR UR6, R156.reuse ;  /* 0x000000009c0672ca */ /* 0x040fe200000e0000 */
[C---:B0-----:R-:W-:Y:S01]  /*be40*/  VIADD R154, R156.reuse, 0x2 ;  /* 0x000000029c9a7836 */ /* 0x041fe20000000000 */
        /* <DEDUP_REMOVED lines=16> */
[----:B------:R-:W-:-:S03]  /*bf50*/  R2UR UR17, R237 ;  /* 0x00000000ed1172ca */ /* 0x000fc600000e0000 */
[----:B------:R-:W-:Y:S03]  /*bf60*/  HGMMA.64x96x16.F32 R152, gdesc[UR4], RZ, !UPT, gsb0 ;  /* 0x01600000049879f0 */ /* 0x000fe6000c0008ff */
[----:B------:R-:W-:Y:S02]  /*bf70*/  WARPGROUP.DEPBAR.LE gsb0, 0x0 ;  /* 0x00008000000079c5 */ /* 0x000fe40000010000 */
[----:B------:R-:W-:Y:S01]  /*bf80*/  WARPGROUP.ARRIVE ;  /* 0x00000000000079c5 */ /* 0x000fe20000000000 */
[----:B---3--:R-:W-:Y:S02]  /*bf90*/  R2UR UR8, R220 ;  /* 0x00000000dc0872ca */ /* 0x008fe400000e0000 */
[----:B------:R-:W-:Y:S02]  /*bfa0*/  R2UR UR9, R221 ;  /* 0x00000000dd0972ca */ /* 0x000fe400000e0000 */
[----:B----4-:R-:W-:-:S02]  /*bfb0*/  R2UR UR12, R214 ;  /* 0x00000000d60c72ca */ /* 0x010fc400000e0000 */
[----:B------:R-:W-:-:S09]  /*bfc0*/  R2UR UR13, R215 ;  /* 0x00000000d70d72ca */ /* 0x000fd200000e0000 */
        /* <DEDUP_REMOVED lines=10> */
.L_x_14757:
[----:B------:R0:W3:Y:S01]  /*c070*/  SYNCS.PHASECHK.TRANS64.TRYWAIT P2, [R205+URZ+0x32450], R6 ;  /* 0x03245006cd0075a7 */ /* 0x0000e2000804017f */
[----:B------:R-:W-:Y:S05]  /*c080*/  @!P0 BRA `(.L_x_14758) ;  /* 0x0000000000048947 */ /* 0x000fea0003800000 */
[----:B------:R-:W-:Y:S01]  /*c090*/  BPT.TRAP 0x1 ;  /* 0x000000040000795c */ /* 0x000fe20000300000 */
.L_x_14758:
[----:B------:R-:W-:Y:S04]  /*c0a0*/  BSSY B0, `(.L_x_14759) ;  /* 0x0000004000007945 */ /* 0x000fe80003800000 */
[----:B---3--:R-:W-:Y:S05]  /*c0b0*/  @P2 BRA `(.L_x_14760) ;  /* 0x0000000000082947 */ /* 0x008fea0003800000 */
[----:B------:R-:W3:Y:S02]  /*c0c0*/  SYNCS.PHASECHK.TRANS64.TRYWAIT P2, [R205+URZ+0x32450], R6 ;  /* 0x03245006cd0075a7 */ /* 0x000ee4000804017f */
[----:B---3--:R-:W-:Y:S05]  /*c0d0*/  @!P2 BRA `(.L_x_14761) ;  /* 0x00000124006ca947 */ /* 0x008fea0003800000 */
.L_x_14760:
[----:B------:R-:W-:Y:S05]  /*c0e0*/  BSYNC B0 ;  /* 0x0000000000007941 */ /* 0x000fea0003800000 */
.L_x_14759:
[----:B------:R-:W-:Y:S05]  /*c0f0*/  WARPSYNC.ALL ;  /* 0x0000000000007948 */ /* 0x000fea0003800000 */
[----:B------:R4:W-:Y:S01]  /*c100*/  STL [R1+0xa0], R16 ;  /* 0x0000a01001007387 */ /* 0x0009e20000100800 */
[----:B------:R-:W0:Y:S03]  /*c110*/  LDC R214, c[0x0][0x448] ;  /* 0x00011200ffd67b82 */ /* 0x000e260000000800 */
[----:B------:R-:W2:Y:S04]  /*c120*/  LDL R7, [R1+0x40] ;  /* 0x0000400001077983 */ /* 0x000ea80000100800 */
[----:B------:R-:W2:Y:S04]  /*c130*/  LDL R220, [R1+0x24] ;  /* 0x0000240001dc7983 */ /* 0x000ea80000100800 */
[----:B----4-:R-:W4:Y:S01]  /*c140*/  LDL R16, [R1+0x28] ;  /* 0x0000280001107983 */ /* 0x010f220000100800 */
[----:B------:R-:W-:Y:S01]  /*c150*/  IMAD.MOV.U32 R215, RZ, RZ, 0x40000040 ;  /* 0x40000040ffd77424 */ /* 0x000fe200078e00ff */
[----:B------:R-:W-:-:S02]  /*c160*/  R2UR UR4, R4 ;  /* 0x00000000040472ca */ /* 0x000fc400000e0000 */
[----:B------:R-:W-:Y:S01]  /*c170*/  R2UR UR5, R5 ;  /* 0x00000000050572ca */ /* 0x000fe200000e0000 */
[----:B------:R-:W-:Y:S01]  /*c180*/  WARPGROUP.ARRIVE ;  /* 0x00000000000079c5 */ /* 0x000fe20000000000 */
[----:B0-----:R-:W-:Y:S01]  /*c190*/  ISETP.NE.AND P2, PT, R214, 0x1, PT ;  /* 0x00000001d600780c */ /* 0x001fe20003f45270 */
[----:B------:R-:W-:Y:S01]  /*c1a0*/  IMAD.MOV.U32 R221, RZ, RZ, 0x40000040 ;  /* 0x40000040ffdd7424 */ /* 0x000fe200078e00ff */
[----:B------:R-:W4:Y:S11]  /*c1b0*/  LDL.LU R217, [R1+0x8] ;  /* 0x0000080001d97983 */ /* 0x000f360000300800 */
[----:B------:R-:W0:Y:S08]  /*c1c0*/  @P2 LDC R214, c[0x0][0x44c] ;  /* 0x00011300ffd62b82 */ /* 0x000e300000000800 */
[----:B-123--:R-:W1:Y:S01]  /*c1d0*/  @P2 LDC R6, c[0x0][0x450] ;  /* 0x00011400ff062b82 */ /* 0x00ee620000000800 */
[----:B------:R-:W-:Y:S01]  /*c1e0*/  R2UR UR7, R215 ;  /* 0x00000000d70772ca */ /* 0x000fe200000e0000 */
[----:B----4-:R-:W-:-:S02]  /*c1f0*/  IMAD.IADD R7, R7, 0x1, R16 ;  /* 0x0000000107077824 */ /* 0x010fc400078e0210 */
[----:B------:R-:W-:Y:S01]  /*c200*/  IMAD.MOV.U32 R215, RZ, RZ, 0x40000040 ;  /* 0x40000040ffd77424 */ /* 0x000fe200078e00ff */
[----:B------:R2:W5:Y:S01]  /*c210*/  LDL.LU R16, [R1+0xa0] ;  /* 0x0000a00001107983 */ /* 0x0005620000300800 */
[----:B0-----:R-:W-:-:S05]  /*c220*/  @P2 IMAD.HI.U32 R214, R7, R214, RZ ;  /* 0x000000d607d62227 */ /* 0x001fca00078e00ff */
[----:B-1----:R-:W-:Y:S01]  /*c230*/  @P2 SHF.R.U32.HI R7, RZ, R6, R214 ;  /* 0x00000006ff072219 */ /* 0x002fe200000116d6 */
[----:B------:R-:W-:-:S05]  /*c240*/  IMAD R214, R2, 0xc00, R220 ;  /* 0x00000c0002d67824 */ /* 0x000fca00078e02dc */
[----:B------:R-:W-:-:S13]  /*c250*/  R2UR UR6, R214 ;  /* 0x00000000d60672ca */ /* 0x000fda00000e0000 */
[----:B------:R-:W-:Y:S01]  /*c260*/  HGMMA.64x96x16.F32 R152, gdesc[UR4], R152, gsb0 ;  /* 0x01600000049879f0 */ /* 0x000fe20008000898 */
[----:B------:R-:W-:Y:S01]  /*c270*/  VIADD R220, R214, 0x2 ;  /* 0x00000002d6dc7836 */ /* 0x000fe20000000000 */
        /* <DEDUP_REMOVED lines=114> */
[----:B------:R-:W-:Y:S01]  /*c9a0*/  LOP3.LUT R217, R217, 0xfffffeff, RZ, 0xc0, !PT ;  /* 0xfffffeffd9d97812 */ /* 0x000fe200078ec0ff */
[----:B------:R-:W-:-:S02]  /*c9b0*/  WARPGROUP.DEPBAR.LE gsb0, 0x0 ;  /* 0x00008000000079c5 */ /* 0x000fc40000010000 */
[----:B------:R-:W-:-:S06]  /*c9c0*/  WARPGROUP.ARRIVE ;  /* 0x00000000000079c5 */ /* 0x000fcc0000000000 */
[----:B------:R-:W-:Y:S01]  /*c9d0*/  HGMMA.64x96x16.F32 R152, gdesc[UR4], R152, gsb0 ;  /* 0x01600000049879f0 */ /* 0x000fe20008000898 */
[----:B------:R-:W-:Y:S02]  /*c9e0*/  R2UR UR6, R220 ;  /* 0x00000000dc0672ca */ /* 0x000fe400000e0000 */
[----:B------:R-:W-:Y:S02]  /*c9f0*/  R2UR UR7, R221 ;  /* 0x00000000dd0772ca */ /* 0x000fe400000e0000 */
[----:B------:R-:W-:Y:S02]  /*ca00*/  R2UR UR4, R10 ;  /* 0x000000000a0472ca */ /* 0x000fe400000e0000 */
[----:B------:R-:W-:Y:S02]  /*ca10*/  R2UR UR5, R11 ;  /* 0x000000000b0572ca */ /* 0x000fe400000e0000 */
[----:B------:R-:W-:-:S04]  /*ca20*/  @P1 LOP3.LUT R217, R217, 0x100, RZ, 0xfc, !PT ;  /* 0x00000100d9d91812 */ /* 0x000fc800078efcff */
[----:B------:R-:W-:-:S04]  /*ca30*/  LOP3.LUT R217, R217, 0xffffff7f, RZ, 0xc0, !PT ;  /* 0xffffff7fd9d97812 */ /* 0x000fc800078ec0ff */
[----:B------:R-:W-:-:S05]  /*ca40*/  @P0 LOP3.LUT R217, R217, 0x80, RZ, 0xfc, !PT ;  /* 0x00000080d9d90812 */ /* 0x000fca00078efcff */
[----:B------:R-:W-:Y:S04]  /*ca50*/  STL [R1+0x8], R217 ;  /* 0x000008d901007387 */ /* 0x000fe80000100800 */
[----:B------:R-:W3:Y:S04]  /*ca60*/  LDL R220, [R1+0x2c] ;  /* 0x00002c0001dc7983 */ /* 0x000ee80000100800 */
[----:B------:R-:W3:Y:S01]  /*ca70*/  LDL R221, [R1+0x1c] ;  /* 0x00001c0001dd7983 */ /* 0x000ee20000100800 */
[----:B------:R-:W-:Y:S02]  /*ca80*/  WARPGROUP.DEPBAR.LE gsb0, 0x0 ;  /* 0x00008000000079c5 */ /* 0x000fe40000010000 */
[----:B------:R-:W-:-:S06]  /*ca90*/  WARPGROUP.ARRIVE ;  /* 0x00000000000079c5 */ /* 0x000fcc0000000000 */
[----:B------:R-:W-:Y:S01]  /*caa0*/  HGMMA.64x96x16.F32 R152, gdesc[UR4], R152, gsb0 ;  /* 0x01600000049879f0 */ /* 0x000fe20008000898 */
[----:B------:R-:W-:Y:S02]  /*cab0*/  R2UR UR7, R215 ;  /* 0x00000000d70772ca */ /* 0x000fe400000e0000 */
[----:B------:R-:W4:Y:S01]  /*cac0*/  LDL R215, [R1+0x44] ;  /* 0x0000440001d77983 */ /* 0x000f220000100800 */
[----:B------:R-:W-:Y:S01]  /*cad0*/  VIADD R214, R214, 0x906 ;  /* 0x00000906d6d67836 */ /* 0x000fe20000000000 */
[----:B------:R-:W-:Y:S02]  /*cae0*/  R2UR UR4, R8 ;  /* 0x00000000080472ca */ /* 0x000fe400000e0000 */
[----:B------:R-:W-:Y:S02]  /*caf0*/  R2UR UR5, R9 ;  /* 0x00000000090572ca */ /* 0x000fe400000e0000 */
[----:B------:R-:W-:Y:S01]  /*cb00*/  R2UR UR6, R214 ;  /* 0x00000000d60672ca */ /* 0x000fe200000e0000 */
[----:B------:R-:W0:Y:S01]  /*cb10*/  SHFL.IDX PT, R6, R7, RZ, 0x1c1f ;  /* 0x001c1fff07067589 */ /* 0x000e2200000e0000 */
[----:B------:R-:W-:-:S04]  /*cb20*/  IMAD.MOV.U32 R214, RZ, RZ, -0x60 ;  /* 0xffffffa0ffd67424 */ /* 0x000fc800078e00ff */
[----:B------:R-:W-:Y:S01]  /*cb30*/  IMAD R214, R204, R214, 0x1 ;  /* 0x00000001ccd67424 */ /* 0x000fe200078e02d6 */
[----:B------:R-:W-:Y:S02]  /*cb40*/  WARPGROUP.DEPBAR.LE gsb0, 0x0 ;  /* 0x00008000000079c5 */ /* 0x000fe40000010000 */
[----:B------:R-:W-:-:S06]  /*cb50*/  WARPGROUP.ARRIVE ;  /* 0x00000000000079c5 */ /* 0x000fcc0000000000 */
[----:B------:R-:W-:Y:S03]  /*cb60*/  HGMMA.64x96x16.F32 R152, gdesc[UR4], R152, gsb0 ;  /* 0x01600000049879f0 */ /* 0x000fe60008000898 */
[----:B------:R-:W-:Y:S02]  /*cb70*/  WARPGROUP.DEPBAR.LE gsb0, 0x0 ;  /* 0x00008000000079c5 */ /* 0x000fe40000010000 */
[----:B----4-:R-:W-:-:S05]  /*cb80*/  IMAD R214, R215, -0x2, R214 ;  /* 0xfffffffed7d67824 */ /* 0x010fca00078e02d6 */
[----:B---3--:R-:W-:Y:S01]  /*cb90*/  IADD3 R214, -R221, R214, R220 ;  /* 0x000000d6ddd67210 */ /* 0x008fe20007ffe1dc */
[----:B------:R-:W1:Y:S04]  /*cba0*/  SHFL.IDX PT, R7, R7, 0x1, 0x1c1f ;  /* 0x003c1f0007077f89 */ /* 0x000e6800000e0000 */
[----:B0-----:R-:W-:Y:S01]  /*cbb0*/  IMAD.IADD R6, R214, 0x1, R6 ;  /* 0x00000001d6067824 */ /* 0x001fe200078e0206 */
[----:B------:R-:W3:Y:S04]  /*cbc0*/  LDL R220, [R1+0x18] ;  /* 0x0000180001dc7983 */ /* 0x000ee80000100800 */
[----:B------:R-:W-:-:S02]  /*cbd0*/  ISETP.GT.AND P3, PT, R6, RZ, PT ;  /* 0x000000ff0600720c */ /* 0x000fc40003f64270 */
[C---:B------:R-:W-:Y:S02]  /*cbe0*/  ISETP.GT.AND P2, PT, R6.reuse, 0x1, PT ;  /* 0x000000010600780c */ /* 0x040fe40003f44270 */
        /* <DEDUP_REMOVED lines=63> */
[----:B------:R-:W-:Y:S02]  /*cfe0*/  FSEL R215, R193, -INF , P3 ;  /* 0xff800000c1d77808 */ /* 0x000fe40001800000 */
[----:B------:R-:W-:Y:S02]  /*cff0*/  FMNMX.FTZ R6, R192, R6, !PT ;  /* 0x00000006c0067209 */ /* 0x000fe40007810000 */
[----:B------:R-:W-:Y:S02]  /*d000*/  FSEL R196, R196, -INF , P2 ;  /* 0xff800000c4c47808 */ /* 0x000fe40001000000 */
[----:B------:R-:W-:Y:S02]  /*d010*/  FMNMX.FTZ R6, R215, R6, !PT ;  /* 0x00000006d7067209 */ /* 0x000fe40007810000 */
[----:B------:R-:W-:-:S02]  /*d020*/  FSEL R197, R197, -INF , P4 ;  /* 0xff800000c5c57808 */ /* 0x000fc40002000000 */
[----:B------:R-:W-:-:S04]  /*d030*/  FMNMX.FTZ R6, R196, R6, !PT ;  /* 0x00000006c4067209 */ /* 0x000fc80007810000 */
[----:B------:R-:W-:Y:S01]  /*d040*/  FMNMX.FTZ R6, R197, R6, !PT ;  /* 0x00000006c5067209 */ /* 0x000fe20007810000 */
[----:B-1----:R-:W-:-:S04]  /*d050*/  IMAD.IADD R214, R214, 0x1, R7 ;  /* 0x00000001d6d67824 */ /* 0x002fc800078e0207 */
[----:B------:R-:W0:Y:S02]  /*d060*/  SHFL.BFLY PT, R7, R6, 0x2, 0x1f ;  /* 0x0c401f0006077f89 */ /* 0x000e2400000e0000 */
[----:B0-----:R-:W-:-:S05]  /*d070*/  FMNMX.FTZ R6, R6, R7, !PT ;  /* 0x0000000706067209 */ /* 0x001fca0007810000 */
[----:B------:R-:W0:Y:S01]  /*d080*/  SHFL.BFLY PT, R7, R6, 0x1, 0x1f ;  /* 0x0c201f0006077f89 */ /* 0x000e2200000e0000 */
[----:B------:R-:W-:Y:S02]  /*d090*/  ISETP.GT.AND P3, PT, R214, RZ, PT ;  /* 0x000000ffd600720c */ /* 0x000fe40003f64270 */
[----:B0-----:R-:W-:-:S04]  /*d0a0*/  FMNMX.FTZ R6, R6, R7, !PT ;  /* 0x0000000706067209 */ /* 0x001fc80007810000 */
[----:B------:R-:W-:-:S04]  /*d0b0*/  FSETP.NEU.FTZ.AND P6, PT, R6, -INF , PT ;  /* 0xff8000000600780b */ /* 0x000fc80003fdd000 */
[----:B------:R-:W-:-:S05]  /*d0c0*/  FSEL R7, R6, RZ, P6 ;  /* 0x000000ff06077208 */ /* 0x000fca0003000000 */
[----:B------:R-:W-:Y:S02]  /*d0d0*/  FADD.FTZ R207, -R7, R207 ;  /* 0x000000cf07cf7221 */ /* 0x000fe40000010100 */
[----:B------:R-:W0:Y:S01]  /*d0e0*/  LDC R7, c[0x0][0xa80] ;  /* 0x0002a000ff077b82 */ /* 0x000e220000000800 */
[----:B------:R-:W-:Y:S02]  /*d0f0*/  ISETP.GT.AND P2, PT, R214, 0x1, PT ;  /* 0x00000001d600780c */ /* 0x000fe40003f44270 */
[----:B------:R-:W-:Y:S02]  /*d100*/  FSEL R193, R154, -INF , P3 ;  /* 0xff8000009ac17808 */ /* 0x000fe40001800000 */
[----:B------:R-:W-:Y:S02]  /*d110*/  FSEL R155, R155, -INF , P2 ;  /* 0xff8000009b9b7808 */ /* 0x000fe40001000000 */
[C---:B------:R-:W-:Y:S02]  /*d120*/  ISETP.GT.AND P4, PT, R214.reuse, 0x8, PT ;  /* 0x00000008d600780c */ /* 0x040fe40003f84270 */
[----:B------:R-:W-:-:S02]  /*d130*/  ISETP.GT.AND P3, PT, R214, 0x9, PT ;  /* 0x00000009d600780c */ /* 0x000fc40003f64270 */
[----:B------:R-:W-:Y:S02]  /*d140*/  ISETP.GT.AND P2, PT, R214, 0x10, PT ;  /* 0x00000010d600780c */ /* 0x000fe40003f44270 */
[----:B------:R-:W-:Y:S02]  /*d150*/  FSEL R158, R158, -INF , P4 ;  /* 0xff8000009e9e7808 */ /* 0x000fe40002000000 */
[----:B------:R-:W-:Y:S02]  /*d160*/  FSEL R159, R159, -INF , P3 ;  /* 0xff8000009f9f7808 */ /* 0x000fe40001800000 */
[----:B------:R-:W-:Y:S02]  /*d170*/  FSEL R162, R162, -INF , P2 ;  /* 0xff800000a2a27808 */ /* 0x000fe40001000000 */
[C---:B------:R-:W-:Y:S02]  /*d180*/  ISETP.GT.AND P4, PT, R214.reuse, 0x11, PT ;  /* 0x00000011d600780c */ /* 0x040fe40003f84270 */
[----:B------:R-:W-:-:S02]  /*d190*/  ISETP.GT.AND P3, PT, R214, 0x18, PT ;  /* 0x00000018d600780c */ /* 0x000fc40003f64270 */
[----:B------:R-:W-:Y:S01]  /*d1a0*/  ISETP.GT.AND P2, PT, R214, 0x19, PT ;  /* 0x00000019d600780c */ /* 0x000fe20003f44270 */
[----:B0-----:R-:W-:Y:S01]  /*d1b0*/  FMUL.FTZ R154, R6, R7 ;  /* 0x00000007069a7220 */ /* 0x001fe20000410000 */
[----:B------:R-:W-:Y:S02]  /*d1c0*/  FSEL R163, R163, -INF , P4 ;  /* 0xff800000a3a37808 */ /* 0x000fe40002000000 */
        /* <DEDUP_REMOVED lines=10> */
[C---:B------:R-:W-:Y:S02]  /*d270*/  ISETP.GT.AND P4, PT, R214.reuse, 0x29, PT ;  /* 0x00000029d600780c */ /* 0x040fe40003f84270 */
[C---:B------:R-:W-:Y:S02]  /*d280*/  ISETP.GT.AND P3, PT, R214.reuse, 0x30, PT ;  /* 0x00000030d600780c */ /* 0x040fe40003f64270 */
[----:B------:R-:W-:Y:S02]  /*d290*/  ISETP.GT.AND P2, PT, R214, 0x31, PT ;  /* 0x00000031d600780c */ /* 0x000fe40003f44270 */
[----:B------:R-:W-:Y:S02]  /*d2a0*/  FSEL R154, R154, RZ, P6 ;  /* 0x000000ff9a9a7208 */ /* 0x000fe40003000000 */
[----:B------:R-:W-:Y:S02]  /*d2b0*/  FSEL R187, R187, -INF , P1 ;  /* 0xff800000bbbb7808 */ /* 0x000fe40000800000 */
[----:B------:R-:W-:-:S02]  /*d2c0*/  FSEL R190, R190, -INF , P0 ;  /* 0xff800000bebe7808 */ /* 0x000fc40000000000 */
[----:B------:R-:W-:Y:S02]  /*d2d0*/  FSEL R175, R175, -INF , P4 ;  /* 0xff800000afaf7808 */ /* 0x000fe40002000000 */
[----:B------:R-:W-:Y:S02]  /*d2e0*/  FSEL R178, R178, -INF , P3 ;  /* 0xff800000b2b27808 */ /* 0x000fe40001800000 */
[----:B------:R-:W-:Y:S02]  /*d2f0*/  FSEL R179, R179, -INF , P2 ;  /* 0xff800000b3b37808 */ /* 0x000fe40001000000 */
[C---:B------:R-:W-:Y:S02]  /*d300*/  LOP3.LUT P1, RZ, R217.reuse, 0x100, RZ, 0xc0, !PT ;  /* 0x00000100d9ff7812 */ /* 0x040fe4000782c0ff */
[----:B------:R-:W-:Y:S01]  /*d310*/  LOP3.LUT P0, RZ, R217, 0x80, RZ, 0xc0, !PT ;  /* 0x00000080d9ff7812 */ /* 0x000fe2000780c0ff */
[-CC-:B------:R-:W-:Y:S01]  /*d320*/  FFMA.FTZ R217, R157, R7.reuse, -R154.reuse ;  /* 0x000000079dd97223 */ /* 0x180fe2000001089a */
[C---:B------:R-:W-:Y:S01]  /*d330*/  ISETP.GT.AND P4, PT, R214.reuse, 0x38, PT ;  /* 0x00000038d600780c */ /* 0x040fe20003f84270 */
[----:B------:R-:W-:Y:S01]  /*d340*/  FFMA.FTZ R157, R173, R7, -R154 ;  /* 0x00000007ad9d7223 */ /* 0x000fe2000001089a */
[----:B------:R-:W-:-:S02]  /*d350*/  ISETP.GT.AND P3, PT, R214, 0x39, PT ;  /* 0x00000039d600780c */ /* 0x000fc40003f64270 */
[----:B------:R-:W-:Y:S01]  /*d360*/  ISETP.GT.AND P2, PT, R214, 0x40, PT ;  /* 0x00000040d600780c */ /* 0x000fe20003f44270 */
[-C--:B------:R-:W-:Y:S01]  /*d370*/  FFMA.FTZ R152, R152, R7.reuse, -R154 ;  /* 0x0000000798987223 */ /* 0x080fe2000001089a */
[----:B------:R-:W-:Y:S01]  /*d380*/  FMUL.FTZ R173, R207, R7 ;  /* 0x00000007cfad7220 */ /* 0x000fe20000410000 */
[----:B------:R-:W-:Y:S02]  /*d390*/  FSEL R182, R182, -INF , P4 ;  /* 0xff800000b6b67808 */ /* 0x000fe40002000000 */
[----:B------:R-:W-:Y:S02]  /*d3a0*/  FSEL R183, R183, -INF , P3 ;  /* 0xff800000b7b77808 */ /* 0x000fe40001800000 */
[----:B------:R-:W-:Y:S02]  /*d3b0*/  FSEL R186, R186, -INF , P2 ;  /* 0xff800000baba7808 */ /* 0x000fe40001000000 */
[C---:B------:R-:W-:Y:S02]  /*d3c0*/  ISETP.GT.AND P2, PT, R214.reuse, 0x50, PT ;  /* 0x00000050d600780c */ /* 0x040fe40003f44270 */
[----:B------:R-:W-:-:S02]  /*d3d0*/  ISETP.GT.AND P3, PT, R214, 0x51, PT ;  /* 0x00000051d600780c */ /* 0x000fc40003f64270 */
[C---:B------:R-:W-:Y:S02]  /*d3e0*/  ISETP.GT.AND P4, PT, R214.reuse, 0x58, PT ;  /* 0x00000058d600780c */ /* 0x040fe40003f84270 */
[C---:B------:R-:W-:Y:S02]  /*d3f0*/  ISETP.GT.AND P5, PT, R214.reuse, 0x59, PT ;  /* 0x00000059d600780c */ /* 0x040fe40003fa4270 */
[----:B------:R-:W-:Y:S01]  /*d400*/  ISETP.GT.AND P6, PT, R214, 0x49, PT ;  /* 0x00000049d600780c */ /* 0x000fe20003fc4270 */
[-CC-:B------:R-:W-:Y:S01]  /*d410*/  FFMA.FTZ R214, R153, R7.reuse, -R154.reuse ;  /* 0x0000000799d67223 */ /* 0x180fe2000001089a */
[----:B------:R-:W-:Y:S01]  /*d420*/  MUFU.EX2 R152, R152 ;  /* 0x0000009800987308 */ /* 0x000fe20000000800 */
[----:B------:R-:W-:-:S07]  /*d430*/  FFMA.FTZ R153, R156, R7, -R154 ;  /* 0x000000079c997223 */ /* 0x000fce000001089a */
[----:B------:R-:W0:Y:S01]  /*d440*/  MUFU.EX2 R173, R173 ;  /* 0x000000ad00ad7308 */ /* 0x000e220000000800 */
[----:B------:R-:W-:-:S07]  /*d450*/  FFMA.FTZ R160, R160, R7, -R154 ;  /* 0x00000007a0a07223 */ /* 0x000fce000001089a */
[----:B------:R-:W1:Y:S01]  /*d460*/  MUFU.EX2 R214, R214 ;  /* 0x000000d600d67308 */ /* 0x000e620000000800 */
[-CC-:B------:R-:W-:Y:S01]  /*d470*/  FFMA.FTZ R161, R161, R7.reuse, -R154.reuse ;  /* 0x00000007a1a17223 */ /* 0x180fe2000001089a */
[-CC-:B------:R-:W-:Y:S01]  /*d480*/  FFMA.FTZ R164, R164, R7.reuse, -R154.reuse ;  /* 0x00000007a4a47223 */ /* 0x180fe2000001089a */
[-CC-:B------:R-:W-:Y:S01]  /*d490*/  FFMA.FTZ R165, R165, R7.reuse, -R154.reuse ;  /* 0x00000007a5a57223 */ /* 0x180fe2000001089a */
[-CC-:B------:R-:W-:Y:S01]  /*d4a0*/  FFMA.FTZ R168, R168, R7.reuse, -R154.reuse ;  /* 0x00000007a8a87223 */ /* 0x180fe2000001089a */
[----:B------:R-:W-:-:S03]  /*d4b0*/  FFMA.FTZ R169, R169, R7, -R154 ;  /* 0x00000007a9a97223 */ /* 0x000fc6000001089a */
        /* <DEDUP_REMOVED lines=13> */
[----:B------:R-:W-:-:S02]  /*d590*/  FFMA.FTZ R197, R197, R7, -R154 ;  /* 0x00000007c5c57223 */ /* 0x000fc4000001089a */
[----:B------:R-:W2:Y:S01]  /*d5a0*/  MUFU.EX2 R154, R217 ;  /* 0x000000d9009a7308 */ /* 0x000ea20000000800 */
[----:B0-----:R-:W-:-:S04]  /*d5b0*/  FFMA.FTZ R3, R173, R3, R152 ;  /* 0x00000003ad037223 */ /* 0x001fc80000010098 */
[----:B-1----:R-:W-:-:S04]  /*d5c0*/  FADD.FTZ R3, R214, R3 ;  /* 0x00000003d6037221 */ /* 0x002fc80000010000 */
[----:B----4-:R-:W-:-:S04]  /*d5d0*/  FADD.FTZ R3, R153, R3 ;  /* 0x0000000399037221 */ /* 0x010fc80000010000 */
[C---:B--2---:R-:W-:Y:S01]  /*d5e0*/  FADD.FTZ R3, R154.reuse, R3 ;  /* 0x000000039a037221 */ /* 0x044fe20000010000 */
[----:B------:R-:W-:Y:S02]  /*d5f0*/  F2FP.F16.F32.PACK_AB R154, R154, R153 ;  /* 0x000000999a9a723e */ /* 0x000fe400000000ff */
        /* <DEDUP_REMOVED lines=27> */
[----:B------:R-:W-:-:S04]  /*d7b0*/  FMNMX.FTZ R153, R198, R153, !PT ;  /* 0x00000099c6997209 */ /* 0x000fc80007810000 */
[----:B------:R-:W-:-:S05]  /*d7c0*/  FMNMX.FTZ R153, R199, R153, !PT ;  /* 0x00000099c7997209 */ /* 0x000fca0007810000 */
[----:B------:R-:W0:Y:S02]  /*d7d0*/  SHFL.BFLY PT, R172, R153, 0x2, 0x1f ;  /* 0x0c401f0099ac7f89 */ /* 0x000e2400000e0000 */
[----:B0-----:R-:W-:-:S05]  /*d7e0*/  FMNMX.FTZ R172, R153, R172, !PT ;  /* 0x000000ac99ac7209 */ /* 0x001fca0007810000 */
[----:B------:R-:W0:Y:S01]  /*d7f0*/  SHFL.BFLY PT, R153, R172, 0x1, 0x1f ;  /* 0x0c201f00ac997f89 */ /* 0x000e2200000e0000 */
[----:B------:R-:W1:Y:S01]  /*d800*/  S2R R221, SR_TID.X ;  /* 0x0000000000dd7919 */ /* 0x000e620000002100 */
[----:B0-----:R-:W-:-:S04]  /*d810*/  FMNMX.FTZ R172, R172, R153, !PT ;  /* 0x00000099acac7209 */ /* 0x001fc80007810000 */
[----:B------:R-:W-:-:S04]  /*d820*/  FSETP.NEU.FTZ.AND P2, PT, R172, -INF , PT ;  /* 0xff800000ac00780b */ /* 0x000fc80003f5d000 */
[----:B------:R-:W-:-:S05]  /*d830*/  FSEL R153, R172, RZ, P2 ;  /* 0x000000ffac997208 */ /* 0x000fca0001000000 */
[----:B------:R-:W-:Y:S01]  /*d840*/  FADD.FTZ R153, -R153, R206 ;  /* 0x000000ce99997221 */ /* 0x000fe20000010100 */
[----:B------:R-:W-:-:S05]  /*d850*/  FMUL.FTZ R206, R172, R7 ;  /* 0x00000007acce7220 */ /* 0x000fca0000410000 */
[----:B------:R-:W-:Y:S01]  /*d860*/  FSEL R206, R206, RZ, P2 ;  /* 0x000000ffcece7208 */ /* 0x000fe20001000000 */
[----:B------:R-:W-:Y:S01]  /*d870*/  FMUL.FTZ R153, R153, R7 ;  /* 0x0000000799997220 */ /* 0x000fe20000410000 */
[----:B------:R-:W-:-:S03]  /*d880*/  F2FP.F16.F32.PACK_AB R152, R214, R152 ;  /* 0x00000098d698723e */ /* 0x000fc600000000ff */
        /* <DEDUP_REMOVED lines=26> */
[----:B------:R1:W2:Y:S01]  /*da30*/  MUFU.EX2 R153, R214 ;  /* 0x000000d600997308 */ /* 0x0002a20000000800 */
[----:B------:R-:W-:-:S02]  /*da40*/  IMAD.MOV.U32 R159, RZ, RZ, 0x40000040 ;  /* 0x40000040ff9f7424 */ /* 0x000fc400078e00ff */
[----:B0-----:R-:W-:Y:S01]  /*da50*/  FFMA.FTZ R0, R206, R0, R207 ;  /* 0x00000000ce007223 */ /* 0x001fe200000100cf */
[----:B-1----:R-:W-:Y:S01]  /*da60*/  SHF.R.U32.HI R214, RZ, 0x7, R221 ;  /* 0x00000007ffd67819 */ /* 0x002fe200000116dd */
[-C--:B------:R-:W-:Y:S01]  /*da70*/  FMUL.FTZ R24, R24, R173.reuse ;  /* 0x000000ad18187220 */ /* 0x080fe20000410000 */
[-C--:B------:R-:W-:Y:S01]  /*da80*/  FMUL.FTZ R25, R25, R173.reuse ;  /* 0x000000ad19197220 */ /* 0x080fe20000410000 */
[----:B------:R-:W-:Y:S01]  /*da90*/  FMUL.FTZ R28, R28, R173 ;  /* 0x000000ad1c1c7220 */ /* 0x000fe20000410000 */
[C---:B--2---:R-:W-:Y:S01]  /*daa0*/  FADD.FTZ R0, R153.reuse, R0 ;  /* 0x0000000099007221 */ /* 0x044fe20000010000 */
[----:B------:R-:W-:Y:S01]  /*dab0*/  F2FP.F16.F32.PACK_AB R153, R153, R207 ;  /* 0x000000cf9999723e */ /* 0x000fe200000000ff */
[----:B------:R-:W-:Y:S02]  /*dac0*/  @!P1 VIADD R207, R205, 0x32440 ;  /* 0x00032440cdcf9836 */ /* 0x000fe40000000000 */
        /* <DEDUP_REMOVED lines=61> */
[----:B------:R-:W-:-:S02]  /*dea0*/  R2UR UR7, R159 ;  /* 0x000000009f0772ca */ /* 0x000fc400000e0000 */
[----:B------:R-:W-:Y:S01]  /*deb0*/  IADD3 R173, -R214, 0xb, RZ ;  /* 0x0000000bd6ad7810 */ /* 0x000fe20007ffe1ff */
[----:B------:R0:W-:Y:S01]  /*dec0*/  MUFU.EX2 R159, R155 ;  /* 0x0000009b009f7308 */ /* 0x0001e20000000800 */
[----:B------:R-:W-:-:S03]  /*ded0*/  @!P1 PRMT R207, RZ, 0x654, R207 ;  /* 0x00000654ffcf9816 */ /* 0x000fc600000000cf */
[----:B------:R1:W-:Y:S06]  /*dee0*/  BAR.ARV R173, 0x100 ;  /* 0x000400ad0000751d */ /* 0x0003ec0000002000 */
[----:B0-----:R-:W-:Y:S01]  /*def0*/  VIADD R155, R214, 0x8 ;  /* 0x00000008d69b7836 */ /* 0x001fe20000000000 */
[----:B------:R0:W-:Y:S01]  /*df00*/  @!P1 SYNCS.ARRIVE.TRANS64.RED.A1T0 RZ, [R207+URZ], RZ ;  /* 0x000000ffcfff99a7 */ /* 0x0001e2000810043f */
[----:B------:R-:W2:Y:S03]  /*df10*/  MUFU.EX2 R193, R193 ;  /* 0x000000c100c17308 */ /* 0x000ea60000000800 */
[----:B------:R2:W-:Y:S01]  /*df20*/  BAR.SYNC.DEFER_BLOCKING R155, 0x100 ;  /* 0x0004009b0000751d */ /* 0x0005e20000010000 */
[----:B---3--:R-:W-:-:S02]  /*df30*/  IMAD R158, R2, 0xc00, R220 ;  /* 0x00000c00029e7824 */ /* 0x008fc400078e02dc */
[-C--:B------:R-:W-:Y:S01]  /*df40*/  FMUL.FTZ R26, R26, R206.reuse ;  /* 0x000000ce1a1a7220 */ /* 0x080fe20000410000 */
[-C--:B------:R-:W-:Y:S01]  /*df50*/  FMUL.FTZ R27, R27, R206.reuse ;  /* 0x000000ce1b1b7220 */ /* 0x080fe20000410000 */
[-C--:B------:R-:W-:Y:S01]  /*df60*/  FMUL.FTZ R30, R30, R206.reuse ;  /* 0x000000ce1e1e7220 */ /* 0x080fe20000410000 */
[-C--:B------:R-:W-:Y:S01]  /*df70*/  FMUL.FTZ R31, R31, R206.reuse ;  /* 0x000000ce1f1f7220 */ /* 0x080fe20000410000 */
[----:B------:R-:W-:Y:S01]  /*df80*/  R2UR UR6, R158 ;  /* 0x000000009e0672ca */ /* 0x000fe200000e0000 */
        /* <DEDUP_REMOVED lines=61> */
[----:B------:R-:W2:Y:S01]  /*e360*/  MUFU.EX2 R160, R160 ;  /* 0x000000a000a07308 */ /* 0x000ea20000000800 */
[----:B------:R-:W3:Y:S03]  /*e370*/  LDL R206, [R1+0x30] ;  /* 0x0000300001ce7983 */ /* 0x000ee60000100800 */
[----:B------:R-:W-:-:S06]  /*e380*/  WARPGROUP.ARRIVE ;  /* 0x00000000000079c5 */ /* 0x000fcc0000000000 */
[----:B------:R-:W-:Y:S01]  /*e390*/  HGMMA.64x256x16.F32 R24, R152, gdesc[UR4].tnspB, R24, gsb0 ;  /* 0x43e0000498187df0 */ /* 0x000fe20008000818 */
[----:B------:R-:W4:Y:S08]  /*e3a0*/  MUFU.EX2 R161, R161 ;  /* 0x000000a100a17308 */ /* 0x000f300000000800 */
[----:B------:R-:W-:Y:S08]  /*e3b0*/  MUFU.EX2 R165, R165 ;  /* 0x000000a500a57308 */ /* 0x000ff00000000800 */
[----:B------:R-:W-:Y:S08]  /*e3c0*/  MUFU.EX2 R162, R162 ;  /* 0x000000a200a27308 */ /* 0x000ff00000000800 */
[----:B------:R-:W1:Y:S08]  /*e3d0*/  MUFU.EX2 R163, R163 ;  /* 0x000000a300a37308 */ /* 0x000e700000000800 */
[----:B------:R-:W-:Y:S08]  /*e3e0*/  MUFU.EX2 R166, R166 ;  /* 0x000000a600a67308 */ /* 0x000ff00000000800 */
[----:B------:R-:W0:Y:S01]  /*e3f0*/  MUFU.EX2 R167, R167 ;  /* 0x000000a700a77308 */ /* 0x000e220000000800 */
[----:B--2---:R-:W-:-:S04]  /*e400*/  FADD.FTZ R3, R160, R3 ;  /* 0x00000003a0037221 */ /* 0x004fc80000010000 */
[----:B----4-:R-:W-:-:S03]  /*e410*/  FADD.FTZ R3, R161, R3 ;  /* 0x00000003a1037221 */ /* 0x010fc60000010000 */
[----:B------:R-:W-:Y:S08]  /*e420*/  MUFU.EX2 R168, R168 ;  /* 0x000000a800a87308 */ /* 0x000ff00000000800 */
[----:B------:R-:W-:Y:S08]  /*e430*/  MUFU.EX2 R169, R169 ;  /* 0x000000a900a97308 */ /* 0x000ff00000000800 */
[----:B------:R-:W-:Y:S08]  /*e440*/  MUFU.EX2 R157, R157 ;  /* 0x0000009d009d7308 */ /* 0x000ff00000000800 */
[----:B------:R-:W-:Y:S01]  /*e450*/  MUFU.EX2 R170, R170 ;  /* 0x000000aa00aa7308 */ /* 0x000fe20000000800 */
[----:B------:R-:W-:-:S07]  /*e460*/  WARPGROUP.DEPBAR.LE gsb0, 0x0 ;  /* 0x00008000000079c5 */ /* 0x000fce0000010000 */
[----:B------:R-:W2:Y:S01]  /*e470*/  MUFU.EX2 R154, R164 ;  /* 0x000000a4009a7308 */ /* 0x000ea20000000800 */
[----:B------:R-:W-:Y:S02]  /*e480*/  VIADD R152, R158, 0x80 ;  /* 0x000000809e987836 */ /* 0x000fe40000000000 */
[----:B------:R-:W-:-:S03]  /*e490*/  IMAD.MOV.U32 R153, RZ, RZ, 0x40000040 ;  /* 0x40000040ff997424 */ /* 0x000fc600078e00ff */
[----:B------:R-:W-:Y:S02]  /*e4a0*/  R2UR UR6, R152 ;  /* 0x00000000980672ca */ /* 0x000fe400000e0000 */
[----:B------:R-:W-:Y:S02]  /*e4b0*/  R2UR UR7, R153 ;  /* 0x00000000990772ca */ /* 0x000fe400000e0000 */
[----:B------:R-:W-:Y:S02]  /*e4c0*/  F2FP.F16.F32.PACK_AB R152, R161, R160 ;  /* 0x000000a0a198723e */ /* 0x000fe400000000ff */
[----:B-1----:R-:W-:Y:S02]  /*e4d0*/  F2FP.F16.F32.PACK_AB R153, R163, R162 ;  /* 0x000000a2a399723e */ /* 0x002fe400000000ff */
[----:B0-----:R-:W-:Y:S01]  /*e4e0*/  F2FP.F16.F32.PACK_AB R155, R167, R166 ;  /* 0x000000a6a79b723e */ /* 0x001fe200000000ff */
[----:B--2---:R-:W-:Y:S01]  /*e4f0*/  FADD.FTZ R3, R154, R3 ;  /* 0x000000039a037221 */ /* 0x004fe20000010000 */
[----:B------:R-:W-:-:S04]  /*e500*/  F2FP.F16.F32.PACK_AB R154, R165, R154 ;  /* 0x0000009aa59a723e */ /* 0x000fc800000000ff */
[----:B------:R-:W-:-:S06]  /*e510*/  WARPGROUP.ARRIVE ;  /* 0x00000000000079c5 */ /* 0x000fcc0000000000 */
[----:B------:R-:W-:Y:S01]  /*e520*/  HGMMA.64x256x16.F32 R24, R152, gdesc[UR4].tnspB, R24, gsb0 ;  /* 0x43e0000498187df0 */ /* 0x000fe20008000818 */
[----:B------:R-:W0:Y:S01]  /*e530*/  MUFU.EX2 R171, R171 ;  /* 0x000000ab00ab7308 */ /* 0x000e220000000800 */
[----:B------:R-:W-:-:S07]  /*e540*/  FADD.FTZ R3, R165, R3 ;  /* 0x00000003a5037221 */ /* 0x000fce0000010000 */
[----:B------:R-:W-:Y:S08]  /*e550*/  MUFU.EX2 R174, R174 ;  /* 0x000000ae00ae7308 */ /* 0x000ff00000000800 */
[----:B------:R-:W1:Y:S01]  /*e560*/  MUFU.EX2 R175, R175 ;  /* 0x000000af00af7308 */ /* 0x000e620000000800 */
[----:B------:R-:W-:-:S04]  /*e570*/  FADD.FTZ R3, R168, R3 ;  /* 0x00000003a8037221 */ /* 0x000fc80000010000 */
[----:B------:R-:W-:-:S03]  /*e580*/  FADD.FTZ R3, R169, R3 ;  /* 0x00000003a9037221 */ /* 0x000fc60000010000 */
[----:B------:R-:W-:Y:S08]  /*e590*/  MUFU.EX2 R176, R176 ;  /* 0x000000b000b07308 */ /* 0x000ff00000000800 */
[----:B------:R-:W-:Y:S08]  /*e5a0*/  MUFU.EX2 R177, R177 ;  /* 0x000000b100b17308 */ /* 0x000ff00000000800 */
[----:B------:R-:W-:Y:S08]  /*e5b0*/  MUFU.EX2 R181, R181 ;  /* 0x000000b500b57308 */ /* 0x000ff00000000800 */
        /* <DEDUP_REMOVED lines=11> */
[----:B0-----:R-:W-:Y:S02]  /*e670*/  F2FP.F16.F32.PACK_AB R153, R171, R170 ;  /* 0x000000aaab99723e */ /* 0x001fe400000000ff */
[----:B-1----:R-:W-:Y:S01]  /*e680*/  F2FP.F16.F32.PACK_AB R155, R175, R174 ;  /* 0x000000aeaf9b723e */ /* 0x002fe200000000ff */
[----:B--2---:R-:W-:Y:S01]  /*e690*/  FADD.FTZ R3, R154, R3 ;  /* 0x000000039a037221 */ /* 0x004fe20000010000 */
[----:B------:R-:W-:-:S04]  /*e6a0*/  F2FP.F16.F32.PACK_AB R154, R157, R154 ;  /* 0x0000009a9d9a723e */ /* 0x000fc800000000ff */
[----:B------:R-:W-:-:S06]  /*e6b0*/  WARPGROUP.ARRIVE ;  /* 0x00000000000079c5 */ /* 0x000fcc0000000000 */
[----:B------:R-:W-:Y:S01]  /*e6c0*/  HGMMA.64x256x16.F32 R24, R152, gdesc[UR4].tnspB, R24, gsb0 ;  /* 0x43e0000498187df0 */ /* 0x000fe20008000818 */
[----:B------:R-:W-:-:S04]  /*e6d0*/  FADD.FTZ R3, R157, R3 ;  /* 0x000000039d037221 */ /* 0x000fc80000010000 */
[----:B------:R-:W-:-:S04]  /*e6e0*/  FADD.FTZ R3, R176, R3 ;  /* 0x00000003b0037221 */ /* 0x000fc80000010000 */
[----:B------:R-:W-:Y:S01]  /*e6f0*/  FADD.FTZ R3, R177, R3 ;  /* 0x00000003b1037221 */ /* 0x000fe20000010000 */
        /* <DEDUP_REMOVED lines=8> */
[----:B------:R-:W0:Y:S01]  /*e780*/  MUFU.EX2 R154, R180 ;  /* 0x000000b4009a7308 */ /* 0x000e220000000800 */
[----:B------:R-:W-:Y:S01]  /*e790*/  IMAD.MOV.U32 R153, RZ, RZ, 0x40000040 ;  /* 0x40000040ff997424 */ /* 0x000fe200078e00ff */
[----:B------:R-:W-:-:S04]  /*e7a0*/  IADD3 R152, R158, 0x180, RZ ;  /* 0x000001809e987810 */ /* 0x000fc80007ffe0ff */
[----:B------:R-:W-:Y:S02]  /*e7b0*/  R2UR UR6, R152 ;  /* 0x00000000980672ca */ /* 0x000fe400000e0000 */
[----:B------:R-:W-:Y:S02]  /*e7c0*/  R2UR UR7, R153 ;  /* 0x00000000990772ca */ /* 0x000fe400000e0000 */
[----:B------:R-:W-:Y:S02]  /*e7d0*/  F2FP.F16.F32.PACK_AB R152, R177, R176 ;  /* 0x000000b0b198723e */ /* 0x000fe400000000ff */
[----:B------:R-:W-:Y:S02]  /*e7e0*/  F2FP.F16.F32.PACK_AB R153, R179, R178 ;  /* 0x000000b2b399723e */ /* 0x000fe400000000ff */
[----:B------:R-:W-:Y:S01]  /*e7f0*/  F2FP.F16.F32.PACK_AB R155, R183, R182 ;  /* 0x000000b6b79b723e */ /* 0x000fe200000000ff */
[----:B0-----:R-:W-:Y:S01]  /*e800*/  FADD.FTZ R3, R154, R3 ;  /* 0x000000039a037221 */ /* 0x001fe20000010000 */
        /* <DEDUP_REMOVED lines=15> */
[----:B------:R-:W-:Y:S02]  /*e900*/  VIADD R152, R158, 0x200 ;  /* 0x000002009e987836 */ /* 0x000fe40000000000 */
[----:B------:R-:W-:-:S03]  /*e910*/  IMAD.MOV.U32 R153, RZ, RZ, 0x40000040 ;  /* 0x40000040ff997424 */ /* 0x000fc600078e00ff */
        /* <DEDUP_REMOVED lines=29> */
[----:B---3--:R-:W-:-:S03]  /*eaf0*/  ISETP.GT.AND P2, PT, R204, R206, PT ;  /* 0x000000cecc00720c */ /* 0x008fc60003f44270 */
[----:B------:R-:W-:Y:S01]  /*eb00*/  FADD.FTZ R191, R191, R0 ;  /* 0x00000000bfbf7221 */ /* 0x000fe20000010000 */
[----:B------:R-:W-:Y:S01]  /*eb10*/  @!P1 VIADD R205, R205, 0x32460 ;  /* 0x00032460cdcd9836 */ /* 0x000fe20000000000 */
[----:B------:R-:W-:Y:S02]  /*eb20*/  WARPGROUP.DEPBAR.LE gsb0, 0x0 ;  /* 0x00008000000079c5 */ /* 0x000fe40000010000 */
        /* <DEDUP_REMOVED lines=12> */
[----:B------:R-:W-:Y:S01]  /*ebf0*/  FADD.FTZ R194, R194, R191 ;  /* 0x000000bfc2c27221 */ /* 0x000fe20000010000 */
[----:B------:R-:W-:-:S03]  /*ec00*/  @!P1 PRMT R205, RZ, 0x654, R205 ;  /* 0x00000654ffcd9816 */ /* 0x000fc600000000cd */
[----:B------:R-:W-:-:S04]  /*ec10*/  FADD.FTZ R195, R195, R194 ;  /* 0x000000c2c3c37221 */ /* 0x000fc80000010000 */
[----:B------:R-:W-:Y:S01]  /*ec20*/  FADD.FTZ R0, R198, R195 ;  /* 0x000000c3c6007221 */ /* 0x000fe20000010000 */
[----:B------:R-:W-:Y:S01]  /*ec30*/  FADD.FTZ R3, R197, R3 ;  /* 0x00000003c5037221 */ /* 0x000fe20000010000 */
[----:B------:R-:W-:Y:S02]  /*ec40*/  VIADD R204, R204, 0xffffffff ;  /* 0xffffffffcccc7836 */ /* 0x000fe40000000000 */
[----:B------:R-:W-:Y:S01]  /*ec50*/  FADD.FTZ R0, R199, R0 ;  /* 0x00000000c7007221 */ /* 0x000fe20000010000 */
[----:B------:R-:W-:Y:S02]  /*ec60*/  IMAD.MOV.U32 R206, RZ, RZ, R172 ;  /* 0x000000ffffce7224 */ /* 0x000fe400078e00ac */
[----:B------:R-:W-:Y:S01]  /*ec70*/  IMAD.MOV.U32 R207, RZ, RZ, R6 ;  /* 0x000000ffffcf7224 */ /* 0x000fe200078e0006 */
[----:B------:R-:W-:Y:S02]  /*ec80*/  WARPGROUP.DEPBAR.LE gsb0, 0x0 ;  /* 0x00008000000079c5 */ /* 0x000fe40000010000 */
[----:B------:R1:W-:Y:S01]  /*ec90*/  @!P1 SYNCS.ARRIVE.TRANS64.RED.A1T0 RZ, [R205+URZ], RZ ;  /* 0x000000ffcdff99a7 */ /* 0x0003e2000810043f */
[----:B------:R-:W-:Y:S05]  /*eca0*/  @P2 BRA `(.L_x_14762) ;  /* 0xffffffd000082947 */ /* 0x000fea000383ffff */
[----:B------:R-:W-:-:S07]  /*ecb0*/  IMAD.MOV.U32 R214, RZ, RZ, R204 ;  /* 0x000000ffffd67224 */ /* 0x000fce00078e00cc */
.L_x_14752:
[----:B------:R-:W-:-:S13]  /*ecc0*/  ISETP.GE.AND P2, PT, R214, RZ, PT ;  /* 0x000000ffd600720c */ /* 0x000fda0003f46270 */
[----:B------:R-:W-:Y:S05]  /*ecd0*/  @!P2 BRA `(.L_x_14763) ;  /* 0x0000002400f4a947 */ /* 0x000fea0003800000 */
[----:B-1----:R-:W-:Y:S02]  /*ece0*/  IMAD.MOV.U32 R205, RZ, RZ, R172 ;  /* 0x000000ffffcd7224 */ /* 0x002fe400078e00ac */
[----:B------:R-:W-:-:S07]  /*ecf0*/  IMAD.MOV.U32 R206, RZ, RZ, R6 ;  /* 0x000000ffffce7224 */ /* 0x000fce00078e0006 */
.L_x_14773:
        /* <DEDUP_REMOVED lines=8> */
.L_x_14764:
[----:B------:R-:W-:Y:S01]  /*ed80*/  IMAD R215, R2, 0x8, R19 ;  /* 0x0000000802d77824 */ /* 0x000fe200078e0213 */
[----:B------:R-:W-:-:S04]  /*ed90*/  SHF.L.U32 R6, R23, 0x1f, RZ ;  /* 0x0000001f17067819 */ /* 0x000fc800000006ff */
[----:B------:R1:W2:Y:S01]  /*eda0*/  SYNCS.PHASECHK.TRANS64.TRYWAIT P2, [R215+URZ+0x32430], R6 ;  /* 0x03243006d70075a7 */ /* 0x0002a2000804017f */
[----:B------:R-:W-:Y:S05]  /*edb0*/  @!P0 BRA `(.L_x_14765) ;  /* 0x0000000000048947 */ /* 0x000fea0003800000 */
[----:B------:R-:W-:Y:S01]  /*edc0*/  BPT.TRAP 0x1 ;  /* 0x000000040000795c */ /* 0x000fe20000300000 */
.L_x_14765:
[----:B------:R-:W3:Y:S01]  /*edd0*/  LDL R7, [R1+0x20] ;  /* 0x0000200001077983 */ /* 0x000ee20000100800 */
[----:B------:R-:W-:Y:S02]  /*ede0*/  IMAD.MOV.U32 R157, RZ, RZ, 0x40000040 ;  /* 0x40000040ff9d7424 */ /* 0x000fe400078e00ff */
[----:B---3--:R-:W-:Y:S01]  /*edf0*/  IMAD R156, R2, 0x300, R7 ;  /* 0x00000300029c7824 */ /* 0x008fe200078e0207 */
[----:B--2---:R-:W-:Y:S06]  /*ee00*/  @P2 BRA `(.L_x_14766) ;  /* 0x0000000000082947 */ /* 0x004fec0003800000 */
[----:B------:R-:W2:Y:S02]  /*ee10*/  SYNCS.PHASECHK.TRANS64.TRYWAIT P2, [R215+URZ+0x32430], R6 ;  /* 0x03243006d70075a7 */ /* 0x000ea4000804017f */
[----:B--2---:R-:W-:Y:S05]  /*ee20*/  @!P2 BRA `(.L_x_14767) ;  /* 0x000000f8002ca947 */ /* 0x004fea0003800000 */
.L_x_14766:
[----:B------:R3:W-:Y:S04]  /*ee30*/  STL.64 [R1+0xa8], R2 ;  /* 0x0000a80201007387 */ /* 0x0007e80000100a00 */
[----:B------:R-:W4:Y:S04]  /*ee40*/  LDL.64 R220, [R1] ;  /* 0x0000000001dc7983 */ /* 0x000f280000100a00 */
[----:B---3--:R-:W3:Y:S01]  /*ee50*/  LDL.64 R2, [R1+0x10] ;  /* 0x0000100001027983 */ /* 0x008ee20000100a00 */
        /* <DEDUP_REMOVED lines=8> */
[----:B------:R-:W-:-:S02]  /*eee0*/  IMAD.MOV.U32 R155, RZ, RZ, 0x40000040 ;  /* 0x40000040ff9b7424 */ /* 0x000fc400078e00ff */
[----:B------:R-:W-:Y:S02]  /*eef0*/  IMAD.MOV.U32 R153, RZ, RZ, 0x40000040 ;  /* 0x40000040ff997424 */ /* 0x000fe400078e00ff */
[----:B------:R-:W-:Y:S01]  /*ef00*/  IMAD.MOV.U32 R157, RZ, RZ, 0x40000040 ;  /* 0x40000040ff9d7424 */ /* 0x000fe200078e00ff */
[----:B------:R-:W-:Y:S02]  /*ef10*/  R2UR UR10, R154 ;  /* 0x000000009a0a72ca */ /* 0x000fe400000e0000 */
[----:B------:R-:W-:Y:S02]  /*ef20*/  R2UR UR11, R155 ;  /* 0x000000009b0b72ca */ /* 0x000fe400000e0000 */
[----:B------:R-:W-:Y:S02]  /*ef30*/  R2UR UR14, R152 ;  /* 0x00000000980e72ca */ /* 0x000fe400000e0000 */
[----:B------:R-:W-:Y:S02]  /*ef40*/  R2UR UR15, R153 ;  /* 0x00000000990f72ca */ /* 0x000fe400000e0000 */
[----:B------:R-:W-:-:S02]  /*ef50*/  R2UR UR18, R156 ;  /* 0x000000009c1272ca */ /* 0x000fc400000e0000 */
[----:B------:R-:W-:Y:S02]  /*ef60*/  R2UR UR19, R157 ;  /* 0x000000009d1372ca */ /* 0x000fe400000e0000 */
[----:B------:R-:W-:-:S06]  /*ef70*/  WARPGROUP.ARRIVE ;  /* 0x00000000000079c5 */ /* 0x000fcc0000000000 */
[----:B------:R-:W-:Y:S03]  /*ef80*/  HGMMA.64x96x16.F32 R152, gdesc[UR4], RZ, !UPT, gsb0 ;  /* 0x01600000049879f0 */ /* 0x000fe6000c0008ff */
[----:B------:R-:W-:Y:S02]  /*ef90*/  WARPGROUP.DEPBAR.LE gsb0, 0x0 ;  /* 0x00008000000079c5 */ /* 0x000fe40000010000 */
[----:B------:R-:W-:Y:S01]  /*efa0*/  WARPGROUP.ARRIVE ;  /* 0x00000000000079c5 */ /* 0x000fe20000000000 */
[----:B---3--:R-:W-:Y:S02]  /*efb0*/  R2UR UR8, R2 ;  /* 0x00000000020872ca */ /* 0x008fe400000e0000 */
[----:B------:R-:W-:Y:S02]  /*efc0*/  R2UR UR9, R3 ;  /* 0x00000000030972ca */ /* 0x000fe400000e0000 */
[----:B------:R0:W5:Y:S11]  /*efd0*/  LDL.LU.64 R2, [R1+0xa8] ;  /* 0x0000a80001027983 */ /* 0x0001760000300a00 */
[----:B------:R-:W-:Y:S01]  /*efe0*/  HGMMA.64x96x16.F32 R152, gdesc[UR8], R152, gsb0 ;  /* 0x01600000089879f0 */ /* 0x000fe20008000898 */
[----:B----4-:R-:W-:-:S02]  /*eff0*/  R2UR UR12, R220 ;  /* 0x00000000dc0c72ca */ /* 0x010fc400000e0000 */
        /* <DEDUP_REMOVED lines=10> */
[----:B0-----:R-:W-:Y:S05]  /*f0a0*/  @!P0 BRA `(.L_x_14768) ;  /* 0x0000000000048947 */ /* 0x001fea0003800000 */
[----:B------:R-:W-:Y:S01]  /*f0b0*/  BPT.TRAP 0x1 ;  /* 0x000000040000795c */ /* 0x000fe20000300000 */
.L_x_14768:
[----:B------:R0:W3:Y:S01]  /*f0c0*/  SYNCS.PHASECHK.TRANS64.TRYWAIT P2, [R215+URZ+0x32450], R6 ;  /* 0x03245006d70075a7 */ /* 0x0000e2000804017f */
[----:B------:R-:W-:Y:S05]  /*f0d0*/  @!P0 BRA `(.L_x_14769) ;  /* 0x0000000000048947 */ /* 0x000fea0003800000 */
[----:B------:R-:W-:Y:S01]  /*f0e0*/  BPT.TRAP 0x1 ;  /* 0x000000040000795c */ /* 0x000fe20000300000 */
.L_x_14769:
[----:B------:R-:W-:Y:S04]  /*f0f0*/  BSSY B0, `(.L_x_14770) ;  /* 0x0000004000007945 */ /* 0x000fe80003800000 */
[----:B---3--:R-:W-:Y:S05]  /*f100*/  @P2 BRA `(.L_x_14771) ;  /* 0x0000000000082947 */ /* 0x008fea0003800000 */
[----:B------:R-:W3:Y:S02]  /*f110*/  SYNCS.PHASECHK.TRANS64.TRYWAIT P2, [R215+URZ+0x32450], R6 ;  /* 0x03245006d70075a7 */ /* 0x000ee4000804017f */
[----:B---3--:R-:W-:Y:S05]  /*f120*/  @!P2 BRA `(.L_x_14772) ;  /* 0x000000f40080a947 */ /* 0x008fea0003800000 */
.L_x_14771:
[----:B------:R-:W-:Y:S05]  /*f130*/  BSYNC B0 ;  /* 0x0000000000007941 */ /* 0x000fea0003800000 */
.L_x_14770:
[----:B------:R-:W-:Y:S05]  /*f140*/  WARPSYNC.ALL ;  /* 0x0000000000007948 */ /* 0x000fea0003800000 */
[----:B------:R-:W0:Y:S01]  /*f150*/  LDL R204, [R1+0x24] ;  /* 0x0000240001cc7983 */ /* 0x000e220000100800 */
[----:B------:R-:W-:Y:S01]  /*f160*/  IMAD.MOV.U32 R7, RZ, RZ, 0x40000040 ;  /* 0x40000040ff077424 */ /* 0x000fe200078e00ff */
[----:B------:R-:W-:Y:S01]  /*f170*/  R2UR UR4, R4 ;  /* 0x00000000040472ca */ /* 0x000fe200000e0000 */
[----:B------:R-:W-:Y:S01]  /*f180*/  WARPGROUP.ARRIVE ;  /* 0x00000000000079c5 */ /* 0x000fe20000000000 */
[----:B------:R-:W-:Y:S01]  /*f190*/  R2UR UR5, R5 ;  /* 0x00000000050572ca */ /* 0x000fe200000e0000 */
[----:B------:R-:W-:Y:S01]  /*f1a0*/  IMAD.MOV.U32 R221, RZ, RZ, 0x40000040 ;  /* 0x40000040ffdd7424 */ /* 0x000fe200078e00ff */
[----:B------:R-:W-:Y:S01]  /*f1b0*/  R2UR UR7, R7 ;  /* 0x00000000070772ca */ /* 0x000fe200000e0000 */
[----:B0123-5:R-:W-:-:S04]  /*f1c0*/  IMAD R6, R2, 0xc00, R204 ;  /* 0x00000c0002067824 */ /* 0x02ffc800078e02cc */
[C---:B------:R-:W-:Y:S01]  /*f1d0*/  VIADD R220, R6.reuse, 0x2 ;  /* 0x0000000206dc7836 */ /* 0x040fe20000000000 */
[----:B------:R-:W-:-:S13]  /*f1e0*/  R2UR UR6, R6 ;  /* 0x00000000060672ca */ /* 0x000fda00000e0000 */
        /* <DEDUP_REMOVED lines=118> */
[----:B------:R-:W-:Y:S02]  /*f950*/  R2UR UR6, R220 ;  /* 0x00000000dc0672ca */ /* 0x000fe400000e0000 */
[----:B------:R-:W-:Y:S02]  /*f960*/  R2UR UR7, R221 ;  /* 0x00000000dd0772ca */ /* 0x000fe400000e0000 */
[----:B------:R-:W-:Y:S01]  /*f970*/  R2UR UR4, R10 ;  /* 0x000000000a0472ca */ /* 0x000fe200000e0000 */
[----:B------:R-:W-:Y:S01]  /*f980*/  VIADD R6, R6, 0x906 ;  /* 0x0000090606067836 */ /* 0x000fe20000000000 */
[----:B------:R-:W-:Y:S01]  /*f990*/  R2UR UR5, R11 ;  /* 0x000000000b0572ca */ /* 0x000fe200000e0000 */
[----:B------:R-:W-:Y:S01]  /*f9a0*/  IMAD.MOV.U32 R7, RZ, RZ, 0x40000040 ;  /* 0x40000040ff077424 */ /* 0x000fe200078e00ff */
[----:B------:R-:W2:Y:S01]  /*f9b0*/  LDL R221, [R1+0x18] ;  /* 0x0000180001dd7983 */ /* 0x000ea20000100800 */
        /* <DEDUP_REMOVED lines=41> */
[----:B0-----:R-:W-:-:S04]  /*fc50*/  FMUL.FTZ R204, R6, R7 ;  /* 0x0000000706cc7220 */ /* 0x001fc80000410000 */
[-CC-:B------:R-:W-:Y:S01]  /*fc60*/  FFMA.FTZ R207, R157, R7.reuse, -R204.reuse ;  /* 0x000000079dcf7223 */ /* 0x180fe200000108cc */
[-CC-:B------:R-:W-:Y:S01]  /*fc70*/  FFMA.FTZ R157, R173, R7.reuse, -R204.reuse ;  /* 0x00000007ad9d7223 */ /* 0x180fe200000108cc */
[-CC-:B------:R-:W-:Y:S01]  /*fc80*/  FFMA.FTZ R152, R152, R7.reuse, -R204.reuse ;  /* 0x0000000798987223 */ /* 0x180fe200000108cc */
[-C--:B------:R-:W-:Y:S01]  /*fc90*/  FMUL.FTZ R173, R217, R7.reuse ;  /* 0x00000007d9ad7220 */ /* 0x080fe20000410000 */
[-CC-:B------:R-:W-:Y:S01]  /*fca0*/  FFMA.FTZ R206, R153, R7.reuse, -R204.reuse ;  /* 0x0000000799ce7223 */ /* 0x180fe200000108cc */
[----:B------:R-:W-:-:S03]  /*fcb0*/  FFMA.FTZ R153, R156, R7, -R204 ;  /* 0x000000079c997223 */ /* 0x000fc600000108cc */
[----:B------:R-:W-:Y:S01]  /*fcc0*/  MUFU.EX2 R152, R152 ;  /* 0x0000009800987308 */ /* 0x000fe20000000800 */
        /* <DEDUP_REMOVED lines=20> */
[----:B------:R-:W1:Y:S01]  /*fe10*/  MUFU.EX2 R204, R206 ;  /* 0x000000ce00cc7308 */ /* 0x000e620000000800 */
[----:B0-----:R-:W-:-:S04]  /*fe20*/  FFMA.FTZ R3, R173, R3, R152 ;  /* 0x00000003ad037223 */ /* 0x001fc80000010098 */
[C---:B-1----:R-:W-:Y:S01]  /*fe30*/  FADD.FTZ R3, R204.reuse, R3 ;  /* 0x00000003cc037221 */ /* 0x042fe20000010000 */
        /* <DEDUP_REMOVED lines=19> */
[----:B------:R-:W0:Y:S03]  /*ff70*/  MUFU.EX2 R153, R153 ;  /* 0x0000009900997308 */ /* 0x000e260000000800 */
[----:B------:R-:W-:-:S04]  /*ff80*/  FMNMX.FTZ R152, R190, R152, !PT ;  /* 0x00000098be987209 */ /* 0x000fc80007810000 */
[----:B------:R-:W-:Y:S01]  /*ff90*/  FMNMX.FTZ R152, R191, R152, !PT ;  /* 0x00000098bf987209 */ /* 0x000fe20007810000 */
[----:B------:R-:W1:Y:S03]  /*ffa0*/  MUFU.EX2 R206, R207 ;  /* 0x000000cf00ce7308 */ /* 0x000e660000000800 */
[----:B------:R-:W-:-:S04]  /*ffb0*/  FMNMX.FTZ R152, R194, R152, !PT ;  /* 0x00000098c2987209 */ /* 0x000fc80007810000 */
[----:B------:R-:W-:-:S04]  /*ffc0*/  FMNMX.FTZ R152, R195, R152, !PT ;  /* 0x00000098c3987209 */ /* 0x000fc80007810000 */
[----:B------:R-:W-:Y:S01]  /*ffd0*/  FMNMX.FTZ R152, R198, R152, !PT ;  /* 0x00000098c6987209 */ /* 0x000fe20007810000 */
[----:B0-----:R-:W-:-:S03]  /*ffe0*/  FADD.FTZ R3, R153, R3 ;  /* 0x0000000399037221 */ /* 0x001fc60000010000 */
[----:B------:R-:W-:Y:S01]  /*fff0*/  FMNMX.FTZ R152, R199, R152, !PT ;  /* 0x00000098c7987209 */ /* 0x000fe20007810000 */
[C---:B-1----:R-:W-:Y:S01]  /*10000*/  FADD.FTZ R3, R206.reuse, R3 ;  /* 0x00000003ce037221 */ /* 0x042fe20000010000 */
[----:B------:R-:W-:-:S03]  /*10010*/  F2FP.F16.F32.PACK_AB R206, R206, R153 ;  /* 0x00000099cece723e */ /* 0x000fc600000000ff */
[----:B------:R-:W0:Y:S02]  /*10020*/  SHFL.BFLY PT, R153, R152, 0x2, 0x1f ;  /* 0x0c401f0098997f89 */ /* 0x000e2400000e0000 */
[----:B0-----:R-:W-:-:S05]  /*10030*/  FMNMX.FTZ R153, R152, R153, !PT ;  /* 0x0000009998997209 */ /* 0x001fca0007810000 */
[----:B------:R-:W0:Y:S02]  /*10040*/  SHFL.BFLY PT, R172, R153, 0x1, 0x1f ;  /* 0x0c201f0099ac7f89 */ /* 0x000e2400000e0000 */
[----:B0-----:R-:W-:-:S05]  /*10050*/  FMNMX.FTZ R172, R153, R172, !PT ;  /* 0x000000ac99ac7209 */ /* 0x001fca0007810000 */
[C---:B------:R-:W-:Y:S01]  /*10060*/  FMUL.FTZ R152, R172.reuse, R7 ;  /* 0x00000007ac987220 */ /* 0x040fe20000410000 */
[----:B------:R-:W-:-:S03]  /*10070*/  FADD.FTZ R207, -R172, R205 ;  /* 0x000000cdaccf7221 */ /* 0x000fc60000010100 */
[-CC-:B------:R-:W-:Y:S01]  /*10080*/  FFMA.FTZ R153, R158, R7.reuse, -R152.reuse ;  /* 0x000000079e997223 */ /* 0x180fe20000010898 */
[-CC-:B------:R-:W-:Y:S01]  /*10090*/  FFMA.FTZ R158, R170, R7.reuse, -R152.reuse ;  /* 0x00000007aa9e7223 */ /* 0x180fe20000010898 */
[----:B--2---:R-:W-:Y:S02]  /*100a0*/  IMAD R170, R2, 0xc00, R221 ;  /* 0x00000c0002aa7824 */ /* 0x004fe400078e02dd */
[----:B------:R-:W0:Y:S01]  /*100b0*/  S2R R221, SR_TID.X ;  /* 0x0000000000dd7919 */ /* 0x000e220000002100 */
[-CC-:B------:R-:W-:Y:S01]  /*100c0*/  FFMA.FTZ R154, R154, R7.reuse, -R152.reuse ;  /* 0x000000079a9a7223 */ /* 0x180fe20000010898 */
[-C--:B------:R-:W-:Y:S01]  /*100d0*/  FMUL.FTZ R207, R207, R7.reuse ;  /* 0x00000007cfcf7220 */ /* 0x080fe20000410000 */
[----:B------:R-:W-:-:S04]  /*100e0*/  FFMA.FTZ R205, R155, R7, -R152 ;  /* 0x000000079bcd7223 */ /* 0x000fc80000010898 */
[----:B------:R-:W-:Y:S08]  /*100f0*/  MUFU.EX2 R154, R154 ;  /* 0x0000009a009a7308 */ /* 0x000ff00000000800 */
[----:B------:R-:W1:Y:S08]  /*10100*/  MUFU.EX2 R207, R207 ;  /* 0x000000cf00cf7308 */ /* 0x000e700000000800 */
[----:B------:R-:W2:Y:S01]  /*10110*/  MUFU.EX2 R205, R205 ;  /* 0x000000cd00cd7308 */ /* 0x000ea20000000800 */
[-CC-:B------:R-:W-:Y:S01]  /*10120*/  FFMA.FTZ R155, R159, R7.reuse, -R152.reuse ;  /* 0x000000079f9b7223 */ /* 0x180fe20000010898 */
[-CC-:B------:R-:W-:Y:S01]  /*10130*/  FFMA.FTZ R162, R162, R7.reuse, -R152.reuse ;  /* 0x00000007a2a27223 */ /* 0x180fe20000010898 */
[-C--:B------:R-:W-:Y:S01]  /*10140*/  FFMA.FTZ R163, R163, R7.reuse, -R152 ;  /* 0x00000007a3a37223 */ /* 0x080fe20000010898 */
[----:B-1----:R-:W-:Y:S01]  /*10150*/  FFMA.FTZ R0, R207, R0, R154 ;  /* 0x00000000cf007223 */ /* 0x002fe2000001009a */
[-CC-:B------:R-:W-:Y:S01]  /*10160*/  FFMA.FTZ R166, R166, R7.reuse, -R152.reuse ;  /* 0x00000007a6a67223 */ /* 0x180fe20000010898 */
[-CC-:B------:R-:W-:Y:S01]  /*10170*/  FFMA.FTZ R167, R167, R7.reuse, -R152.reuse ;  /* 0x00000007a7a77223 */ /* 0x180fe20000010898 */
[-CC-:B------:R-:W-:Y:S01]  /*10180*/  FFMA.FTZ R159, R171, R7.reuse, -R152.reuse ;  /* 0x00000007ab9f7223 */ /* 0x180fe20000010898 */
[-CC-:B------:R-:W-:Y:S01]  /*10190*/  FFMA.FTZ R174, R174, R7.reuse, -R152.reuse ;  /* 0x00000007aeae7223 */ /* 0x180fe20000010898 */
[-CC-:B------:R-:W-:Y:S01]  /*101a0*/  FFMA.FTZ R175, R175, R7.reuse, -R152.reuse ;  /* 0x00000007afaf7223 */ /* 0x180fe20000010898 */
[-C--:B------:R-:W-:Y:S01]  /*101b0*/  FFMA.FTZ R178, R178, R7.reuse, -R152 ;  /* 0x00000007b2b27223 */ /* 0x080fe20000010898 */
[C---:B--2---:R-:W-:Y:S01]  /*101c0*/  FADD.FTZ R0, R205.reuse, R0 ;  /* 0x00000000cd007221 */ /* 0x044fe20000010000 */
[----:B------:R-:W-:Y:S01]  /*101d0*/  F2FP.F16.F32.PACK_AB R205, R205, R154 ;  /* 0x0000009acdcd723e */ /* 0x000fe200000000ff */
        /* <DEDUP_REMOVED lines=11> */
[----:B0-----:R-:W-:Y:S01]  /*10290*/  SHF.R.U32.HI R154, RZ, 0x7, R221 ;  /* 0x00000007ff9a7819 */ /* 0x001fe200000116dd */
[----:B------:R-:W-:-:S02]  /*102a0*/  @!P1 VIADD R152, R215, 0x32440 ;  /* 0x00032440d7989836 */ /* 0x000fc40000000000 */
        /* <DEDUP_REMOVED lines=64> */
[----:B------:R-:W-:-:S02]  /*106b0*/  IADD3 R173, -R154, 0xb, RZ ;  /* 0x0000000b9aad7810 */ /* 0x000fc40007ffe1ff */
[----:B------:R-:W-:-:S03]  /*106c0*/  @!P1 PRMT R152, RZ, 0x654, R152 ;  /* 0x00000654ff989816 */ /* 0x000fc60000000098 */
[----:B------:R2:W-:Y:S06]  /*106d0*/  BAR.ARV R173, 0x100 ;  /* 0x000400ad0000751d */ /* 0x0005ec0000002000 */
[----:B------:R0:W-:Y:S01]  /*106e0*/  @!P1 SYNCS.ARRIVE.TRANS64.RED.A1T0 RZ, [R152+URZ], RZ ;  /* 0x000000ff98ff99a7 */ /* 0x0001e2000810043f */
[----:B------:R-:W-:Y:S02]  /*106f0*/  IMAD.MOV.U32 R171, RZ, RZ, 0x40000040 ;  /* 0x40000040ffab7424 */ /* 0x000fe400078e00ff */
[----:B0-----:R-:W-:-:S03]  /*10700*/  VIADD R152, R154, 0x8 ;  /* 0x000000089a987836 */ /* 0x001fc60000000000 */
[----:B------:R-:W-:Y:S01]  /*10710*/  R2UR UR7, R171 ;  /* 0x00000000ab0772ca */ /* 0x000fe200000e0000 */
[----:B------:R-:W-:Y:S01]  /*10720*/  MUFU.EX2 R153, R153 ;  /* 0x0000009900997308 */ /* 0x000fe20000000800 */
[----:B------:R0:W-:Y:S07]  /*10730*/  BAR.SYNC.DEFER_BLOCKING R152, 0x100 ;  /* 0x000400980000751d */ /* 0x0001ee0000010000 */
[----:B------:R-:W1:Y:S01]  /*10740*/  MUFU.EX2 R171, R155 ;  /* 0x0000009b00ab7308 */ /* 0x000e620000000800 */
        /* <DEDUP_REMOVED lines=65> */
[----:B-1----:R-:W-:-:S05]  /*10b60*/  F2FP.F16.F32.PACK_AB R207, R171, R153 ;  /* 0x00000099abcf723e */ /* 0x002fca00000000ff */
[----:B------:R-:W-:-:S06]  /*10b70*/  WARPGROUP.ARRIVE ;  /* 0x00000000000079c5 */ /* 0x000fcc0000000000 */
[----:B------:R-:W-:Y:S01]  /*10b80*/  HGMMA.64x256x16.F32 R24, R204, gdesc[UR4].tnspB, R24, gsb0 ;  /* 0x43e00004cc187df0 */ /* 0x000fe20008000818 */
[----:B------:R-:W1:Y:S08]  /*10b90*/  MUFU.EX2 R160, R160 ;  /* 0x000000a000a07308 */ /* 0x000e700000000800 */
[----:B------:R-:W3:Y:S08]  /*10ba0*/  MUFU.EX2 R161, R161 ;  /* 0x000000a100a17308 */ /* 0x000ef00000000800 */
[----:B------:R-:W4:Y:S08]  /*10bb0*/  MUFU.EX2 R154, R164 ;  /* 0x000000a4009a7308 */ /* 0x000f300000000800 */
[----:B------:R-:W2:Y:S01]  /*10bc0*/  MUFU.EX2 R165, R165 ;  /* 0x000000a500a57308 */ /* 0x000ea20000000800 */
[----:B------:R-:W-:Y:S01]  /*10bd0*/  FADD.FTZ R0, R153, R0 ;  /* 0x0000000099007221 */ /* 0x000fe20000010000 */
[----:B-1----:R-:W-:Y:S01]  /*10be0*/  FADD.FTZ R3, R160, R3 ;  /* 0x00000003a0037221 */ /* 0x002fe20000010000 */
[----:B0-----:R-:W-:-:S02]  /*10bf0*/  VIADD R152, R170, 0x80 ;  /* 0x00000080aa987836 */ /* 0x001fc40000000000 */
[----:B------:R-:W-:Y:S02]  /*10c00*/  IMAD.MOV.U32 R153, RZ, RZ, 0x40000040 ;  /* 0x40000040ff997424 */ /* 0x000fe400078e00ff */
[----:B---3--:R-:W-:Y:S01]  /*10c10*/  FADD.FTZ R3, R161, R3 ;  /* 0x00000003a1037221 */ /* 0x008fe20000010000 */
[----:B------:R-:W-:Y:S02]  /*10c20*/  R2UR UR6, R152 ;  /* 0x00000000980672ca */ /* 0x000fe400000e0000 */
[----:B------:R-:W-:Y:S01]  /*10c30*/  R2UR UR7, R153 ;  /* 0x00000000990772ca */ /* 0x000fe200000e0000 */
[----:B----4-:R-:W-:Y:S01]  /*10c40*/  FADD.FTZ R3, R154, R3 ;  /* 0x000000039a037221 */ /* 0x010fe20000010000 */
[----:B------:R-:W-:Y:S02]  /*10c50*/  F2FP.F16.F32.PACK_AB R152, R161, R160 ;  /* 0x000000a0a198723e */ /* 0x000fe400000000ff */
[C---:B--2---:R-:W-:Y:S01]  /*10c60*/  F2FP.F16.F32.PACK_AB R154, R165.reuse, R154 ;  /* 0x0000009aa59a723e */ /* 0x044fe200000000ff */
[----:B------:R-:W0:Y:S08]  /*10c70*/  MUFU.EX2 R168, R168 ;  /* 0x000000a800a87308 */ /* 0x000e300000000800 */
[----:B------:R-:W-:Y:S01]  /*10c80*/  MUFU.EX2 R169, R169 ;  /* 0x000000a900a97308 */ /* 0x000fe20000000800 */
[----:B------:R-:W-:-:S07]  /*10c90*/  FADD.FTZ R3, R165, R3 ;  /* 0x00000003a5037221 */ /* 0x000fce0000010000 */
[----:B------:R-:W-:Y:S01]  /*10ca0*/  MUFU.EX2 R160, R156 ;  /* 0x0000009c00a07308 */ /* 0x000fe20000000800 */
[----:B0-----:R-:W-:-:S07]  /*10cb0*/  FADD.FTZ R3, R168, R3 ;  /* 0x00000003a8037221 */ /* 0x001fce0000010000 */
[----:B------:R-:W-:Y:S08]  /*10cc0*/  MUFU.EX2 R157, R157 ;  /* 0x0000009d009d7308 */ /* 0x000ff00000000800 */
[----:B------:R-:W-:Y:S01]  /*10cd0*/  MUFU.EX2 R174, R174 ;  /* 0x000000ae00ae7308 */ /* 0x000fe20000000800 */
[----:B------:R-:W-:-:S07]  /*10ce0*/  WARPGROUP.DEPBAR.LE gsb0, 0x0 ;  /* 0x00008000000079c5 */ /* 0x000fce0000010000 */
[----:B------:R-:W-:Y:S08]  /*10cf0*/  MUFU.EX2 R207, R162 ;  /* 0x000000a200cf7308 */ /* 0x000ff00000000800 */
[----:B------:R-:W0:Y:S08]  /*10d00*/  MUFU.EX2 R206, R163 ;  /* 0x000000a300ce7308 */ /* 0x000e300000000800 */
[----:B------:R-:W-:Y:S08]  /*10d10*/  MUFU.EX2 R205, R166 ;  /* 0x000000a600cd7308 */ /* 0x000ff00000000800 */
[----:B------:R-:W1:Y:S01]  /*10d20*/  MUFU.EX2 R204, R167 ;  /* 0x000000a700cc7308 */ /* 0x000e620000000800 */
[----:B0-----:R-:W-:-:S02]  /*10d30*/  F2FP.F16.F32.PACK_AB R153, R206, R207 ;  /* 0x000000cfce99723e */ /* 0x001fc400000000ff */
[----:B-1----:R-:W-:-:S04]  /*10d40*/  F2FP.F16.F32.PACK_AB R155, R204, R205 ;  /* 0x000000cdcc9b723e */ /* 0x002fc800000000ff */
[----:B------:R-:W-:-:S06]  /*10d50*/  WARPGROUP.ARRIVE ;  /* 0x00000000000079c5 */ /* 0x000fcc0000000000 */
[----:B------:R-:W-:Y:S01]  /*10d60*/  HGMMA.64x256x16.F32 R24, R152, gdesc[UR4].tnspB, R24, gsb0 ;  /* 0x43e0000498187df0 */ /* 0x000fe20008000818 */
[----:B------:R-:W-:Y:S01]  /*10d70*/  MUFU.EX2 R175, R175 ;  /* 0x000000af00af7308 */ /* 0x000fe20000000800 */
[----:B------:R-:W-:-:S04]  /*10d80*/  FADD.FTZ R3, R169, R3 ;  /* 0x00000003a9037221 */ /* 0x000fc80000010000 */
[----:B------:R-:W-:Y:S01]  /*10d90*/  FADD.FTZ R3, R160, R3 ;  /* 0x00000003a0037221 */ /* 0x000fe20000010000 */
[----:B------:R-:W-:-:S03]  /*10da0*/  F2FP.F16.F32.PACK_AB R156, R169, R168 ;  /* 0x000000a8a99c723e */ /* 0x000fc600000000ff */
[----:B------:R-:W-:Y:S01]  /*10db0*/  FADD.FTZ R3, R157, R3 ;  /* 0x000000039d037221 */ /* 0x000fe20000010000 */
[----:B------:R-:W-:Y:S08]  /*10dc0*/  MUFU.EX2 R177, R177 ;  /* 0x000000b100b17308 */ /* 0x000ff00000000800 */
[----:B------:R-:W-:Y:S08]  /*10dd0*/  MUFU.EX2 R162, R180 ;  /* 0x000000b400a27308 */ /* 0x000ff00000000800 */
[----:B------:R-:W-:Y:S08]  /*10de0*/  MUFU.EX2 R181, R181 ;  /* 0x000000b500b57308 */ /* 0x000ff00000000800 */
[----:B------:R-:W-:Y:S08]  /*10df0*/  MUFU.EX2 R178, R178 ;  /* 0x000000b200b27308 */ /* 0x000ff00000000800 */
[----:B------:R-:W0:Y:S08]  /*10e00*/  MUFU.EX2 R179, R179 ;  /* 0x000000b300b37308 */ /* 0x000e300000000800 */
[----:B------:R-:W-:Y:S08]  /*10e10*/  MUFU.EX2 R182, R182 ;  /* 0x000000b600b67308 */ /* 0x000ff00000000800 */
[----:B------:R-:W1:Y:S01]  /*10e20*/  MUFU.EX2 R183, R183 ;  /* 0x000000b700b77308 */ /* 0x000e620000000800 */
[----:B0-----:R-:W-:-:S02]  /*10e30*/  F2FP.F16.F32.PACK_AB R161, R179, R178 ;  /* 0x000000b2b3a1723e */ /* 0x001fc400000000ff */
[----:B-1----:R-:W-:Y:S01]  /*10e40*/  F2FP.F16.F32.PACK_AB R163, R183, R182 ;  /* 0x000000b6b7a3723e */ /* 0x002fe200000000ff */
[----:B------:R-:W-:-:S04]  /*10e50*/  WARPGROUP.DEPBAR.LE gsb0, 0x0 ;  /* 0x00008000000079c5 */ /* 0x000fc80000010000 */
[----:B------:R0:W-:Y:S08]  /*10e60*/  MUFU.EX2 R154, R158 ;  /* 0x0000009e009a7308 */ /* 0x0001f00000000800 */
[----:B------:R1:W2:Y:S01]  /*10e70*/  MUFU.EX2 R155, R159 ;  /* 0x0000009f009b7308 */ /* 0x0002a20000000800 */
[----:B------:R-:W-:Y:S02]  /*10e80*/  VIADD R152, R170, 0x100 ;  /* 0x00000100aa987836 */ /* 0x000fe40000000000 */
[----:B------:R-:W-:Y:S01]  /*10e90*/  IMAD.MOV.U32 R153, RZ, RZ, 0x40000040 ;  /* 0x40000040ff997424 */ /* 0x000fe200078e00ff */
[----:B0-----:R-:W-:-:S02]  /*10ea0*/  F2FP.F16.F32.PACK_AB R158, R157, R160 ;  /* 0x000000a09d9e723e */ /* 0x001fc400000000ff */
[----:B------:R-:W-:Y:S02]  /*10eb0*/  R2UR UR6, R152 ;  /* 0x00000000980672ca */ /* 0x000fe400000e0000 */
[----:B------:R-:W-:Y:S02]  /*10ec0*/  R2UR UR7, R153 ;  /* 0x00000000990772ca */ /* 0x000fe400000e0000 */
[----:B-1----:R-:W-:Y:S02]  /*10ed0*/  F2FP.F16.F32.PACK_AB R159, R175, R174 ;  /* 0x000000aeaf9f723e */ /* 0x002fe400000000ff */
[----:B--2---:R-:W-:-:S04]  /*10ee0*/  F2FP.F16.F32.PACK_AB R157, R155, R154 ;  /* 0x0000009a9b9d723e */ /* 0x004fc800000000ff */
[----:B------:R-:W-:-:S06]  /*10ef0*/  WARPGROUP.ARRIVE ;  /* 0x00000000000079c5 */ /* 0x000fcc0000000000 */
[----:B------:R-:W-:Y:S01]  /*10f00*/  HGMMA.64x256x16.F32 R24, R156, gdesc[UR4].tnspB, R24, gsb0 ;  /* 0x43e000049c187df0 */ /* 0x000fe20008000818 */
[----:B------:R-:W0:Y:S01]  /*10f10*/  MUFU.EX2 R160, R176 ;  /* 0x000000b000a07308 */ /* 0x000e220000000800 */
[----:B------:R-:W-:Y:S02]  /*10f20*/  VIADD R152, R170, 0x180 ;  /* 0x00000180aa987836 */ /* 0x000fe40000000000 */
[----:B------:R-:W-:-:S03]  /*10f30*/  IMAD.MOV.U32 R153, RZ, RZ, 0x40000040 ;  /* 0x40000040ff997424 */ /* 0x000fc600078e00ff */
[----:B------:R-:W-:Y:S02]  /*10f40*/  R2UR UR6, R152 ;  /* 0x00000000980672ca */ /* 0x000fe400000e0000 */
[----:B------:R-:W-:Y:S01]  /*10f50*/  R2UR UR7, R153 ;  /* 0x00000000990772ca */ /* 0x000fe200000e0000 */
[----:B0-----:R-:W-:-:S04]  /*10f60*/  FADD.FTZ R3, R160, R3 ;  /* 0x00000003a0037221 */ /* 0x001fc80000010000 */
[C---:B------:R-:W-:Y:S01]  /*10f70*/  FADD.FTZ R3, R177.reuse, R3 ;  /* 0x00000003b1037221 */ /* 0x040fe20000010000 */
[----:B------:R-:W-:-:S03]  /*10f80*/  F2FP.F16.F32.PACK_AB R160, R177, R160 ;  /* 0x000000a0b1a0723e */ /* 0x000fc600000000ff */
[----:B------:R-:W-:Y:S01]  /*10f90*/  FADD.FTZ R3, R162, R3 ;  /* 0x00000003a2037221 */ /* 0x000fe20000010000 */
[C---:B------:R-:W-:Y:S01]  /*10fa0*/  F2FP.F16.F32.PACK_AB R162, R181.reuse, R162 ;  /* 0x000000a2b5a2723e */ /* 0x040fe200000000ff */
[----:B------:R-:W0:Y:S08]  /*10fb0*/  MUFU.EX2 R164, R184 ;  /* 0x000000b800a47308 */ /* 0x000e300000000800 */
[----:B------:R-:W1:Y:S01]  /*10fc0*/  MUFU.EX2 R185, R185 ;  /* 0x000000b900b97308 */ /* 0x000e620000000800 */
[----:B------:R-:W-:-:S07]  /*10fd0*/  FADD.FTZ R3, R181, R3 ;  /* 0x00000003b5037221 */ /* 0x000fce0000010000 */
[----:B------:R-:W-:Y:S08]  /*10fe0*/  MUFU.EX2 R166, R188 ;  /* 0x000000bc00a67308 */ /* 0x000ff00000000800 */
[----:B------:R-:W-:Y:S08]  /*10ff0*/  MUFU.EX2 R189, R189 ;  /* 0x000000bd00bd7308 */ /* 0x000ff00000000800 */
[----:B------:R-:W-:Y:S08]  /*11000*/  MUFU.EX2 R186, R186 ;  /* 0x000000ba00ba7308 */ /* 0x000ff00000000800 */
[----:B------:R-:W2:Y:S08]  /*11010*/  MUFU.EX2 R187, R187 ;  /* 0x000000bb00bb7308 */ /* 0x000eb00000000800 */
[----:B------:R-:W-:Y:S08]  /*11020*/  MUFU.EX2 R190, R190 ;  /* 0x000000be00be7308 */ /* 0x000ff00000000800 */
[----:B------:R-:W3:Y:S01]  /*11030*/  MUFU.EX2 R191, R191 ;  /* 0x000000bf00bf7308 */ /* 0x000ee20000000800 */
[----:B0-----:R-:W-:Y:S01]  /*11040*/  FADD.FTZ R3, R164, R3 ;  /* 0x00000003a4037221 */ /* 0x001fe20000010000 */
[----:B------:R-:W-:Y:S01]  /*11050*/  VIADD R152, R170, 0x200 ;  /* 0x00000200aa987836 */ /* 0x000fe20000000000 */
[----:B------:R-:W-:-:S02]  /*11060*/  MOV R153, 0x40000040 ;  /* 0x4000004000997802 */ /* 0x000fc40000000f00 */
[C---:B-1----:R-:W-:Y:S01]  /*11070*/  FADD.FTZ R3, R185.reuse, R3 ;  /* 0x00000003b9037221 */ /* 0x042fe20000010000 */
[----:B------:R-:W-:Y:S02]  /*11080*/  F2FP.F16.F32.PACK_AB R164, R185, R164 ;  /* 0x000000a4b9a4723e */ /* 0x000fe400000000ff */
[----:B--2---:R-:W-:Y:S01]  /*11090*/  F2FP.F16.F32.PACK_AB R165, R187, R186 ;  /* 0x000000babba5723e */ /* 0x004fe200000000ff */
[----:B------:R-:W-:Y:S01]  /*110a0*/  FADD.FTZ R3, R166, R3 ;  /* 0x00000003a6037221 */ /* 0x000fe20000010000 */
[----:B------:R-:W-:Y:S02]  /*110b0*/  F2FP.F16.F32.PACK_AB R166, R189, R166 ;  /* 0x000000a6bda6723e */ /* 0x000fe400000000ff */
[----:B---3--:R-:W-:Y:S01]  /*110c0*/  F2FP.F16.F32.PACK_AB R167, R191, R190 ;  /* 0x000000bebfa7723e */ /* 0x008fe200000000ff */
[----:B------:R-:W-:Y:S02]  /*110d0*/  WARPGROUP.DEPBAR.LE gsb0, 0x0 ;  /* 0x00008000000079c5 */ /* 0x000fe40000010000 */
[----:B------:R-:W-:-:S06]  /*110e0*/  WARPGROUP.ARRIVE ;  /* 0x00000000000079c5 */ /* 0x000fcc0000000000 */
[----:B------:R-:W-:Y:S01]  /*110f0*/  HGMMA.64x256x16.F32 R24, R160, gdesc[UR4].tnspB, R24, gsb0 ;  /* 0x43e00004a0187df0 */ /* 0x000fe20008000818 */
[----:B------:R-:W-:Y:S02]  /*11100*/  R2UR UR6, R152 ;  /* 0x00000000980672ca */ /* 0x000fe400000e0000 */
[----:B------:R-:W-:Y:S01]  /*11110*/  R2UR UR7, R153 ;  /* 0x00000000990772ca */ /* 0x000fe200000e0000 */
[----:B------:R-:W-:Y:S08]  /*11120*/  MUFU.EX2 R168, R192 ;  /* 0x000000c000a87308 */ /* 0x000ff00000000800 */
[----:B------:R-:W-:Y:S08]  /*11130*/  MUFU.EX2 R193, R193 ;  /* 0x000000c100c17308 */ /* 0x000ff00000000800 */
[----:B------:R-:W-:Y:S08]  /*11140*/  MUFU.EX2 R196, R196 ;  /* 0x000000c400c47308 */ /* 0x000ff00000000800 */
[----:B------:R-:W0:Y:S08]  /*11150*/  MUFU.EX2 R197, R197 ;  /* 0x000000c500c57308 */ /* 0x000e300000000800 */
[----:B------:R-:W-:Y:S08]  /*11160*/  MUFU.EX2 R194, R194 ;  /* 0x000000c200c27308 */ /* 0x000ff00000000800 */
[----:B------:R-:W1:Y:S08]  /*11170*/  MUFU.EX2 R195, R195 ;  /* 0x000000c300c37308 */ /* 0x000e700000000800 */
[----:B------:R-:W-:Y:S08]  /*11180*/  MUFU.EX2 R198, R198 ;  /* 0x000000c600c67308 */ /* 0x000ff00000000800 */
[----:B------:R-:W2:Y:S01]  /*11190*/  MUFU.EX2 R199, R199 ;  /* 0x000000c700c77308 */ /* 0x000ea20000000800 */
[----:B------:R-:W-:-:S02]  /*111a0*/  VIADD R152, R170, 0x280 ;  /* 0x00000280aa987836 */ /* 0x000fc40000000000 */
[----:B------:R-:W-:Y:S02]  /*111b0*/  IMAD.MOV.U32 R153, RZ, RZ, 0x40000040 ;  /* 0x40000040ff997424 */ /* 0x000fe400078e00ff */
[----:B------:R-:W-:Y:S01]  /*111c0*/  FADD.FTZ R3, R189, R3 ;  /* 0x00000003bd037221 */ /* 0x000fe20000010000 */
[----:B------:R-:W-:Y:S01]  /*111d0*/  FADD.FTZ R0, R171, R0 ;  /* 0x00000000ab007221 */ /* 0x000fe20000010000 */
[----:B0-----:R-:W-:Y:S02]  /*111e0*/  F2FP.F16.F32.PACK_AB R170, R197, R196 ;  /* 0x000000c4c5aa723e */ /* 0x001fe400000000ff */
[----:B------:R-:W-:Y:S01]  /*111f0*/  FADD.FTZ R3, R168, R3 ;  /* 0x00000003a8037221 */ /* 0x000fe20000010000 */
[----:B------:R-:W-:Y:S02]  /*11200*/  F2FP.F16.F32.PACK_AB R168, R193, R168 ;  /* 0x000000a8c1a8723e */ /* 0x000fe400000000ff */
[----:B-1----:R-:W-:Y:S02]  /*11210*/  F2FP.F16.F32.PACK_AB R169, R195, R194 ;  /* 0x000000c2c3a9723e */ /* 0x002fe400000000ff */
[----:B--2---:R-:W-:Y:S01]  /*11220*/  F2FP.F16.F32.PACK_AB R171, R199, R198 ;  /* 0x000000c6c7ab723e */ /* 0x004fe200000000ff */
[----:B------:R-:W-:-:S02]  /*11230*/  WARPGROUP.DEPBAR.LE gsb0, 0x0 ;  /* 0x00008000000079c5 */ /* 0x000fc40000010000 */
[----:B------:R-:W-:-:S06]  /*11240*/  WARPGROUP.ARRIVE ;  /* 0x00000000000079c5 */ /* 0x000fcc0000000000 */
[----:B------:R-:W-:Y:S01]  /*11250*/  HGMMA.64x256x16.F32 R24, R164, gdesc[UR4].tnspB, R24, gsb0 ;  /* 0x43e00004a4187df0 */ /* 0x000fe20008000818 */
        /* <DEDUP_REMOVED lines=17> */
[----:B------:R-:W-:-:S03]  /*11370*/  ISETP.GT.AND P2, PT, R214, RZ, PT ;  /* 0x000000ffd600720c */ /* 0x000fc60003f44270 */
[----:B------:R-:W-:Y:S01]  /*11380*/  FADD.FTZ R191, R191, R190 ;  /* 0x000000bebfbf7221 */ /* 0x000fe20000010000 */
[----:B------:R-:W-:-:S03]  /*11390*/  @!P1 VIADD R215, R215, 0x32460 ;  /* 0x00032460d7d79836 */ /* 0x000fc60000000000 */
[----:B------:R-:W-:Y:S01]  /*113a0*/  FADD.FTZ R194, R194, R191 ;  /* 0x000000bfc2c27221 */ /* 0x000fe20000010000 */
[----:B------:R-:W-:Y:S01]  /*113b0*/  FADD.FTZ R3, R193, R3 ;  /* 0x00000003c1037221 */ /* 0x000fe20000010000 */
[----:B------:R-:W-:Y:S02]  /*113c0*/  @!P1 PRMT R215, RZ, 0x654, R215 ;  /* 0x00000654ffd79816 */ /* 0x000fe400000000d7 */
[----:B------:R-:W-:Y:S01]  /*113d0*/  FADD.FTZ R195, R195, R194 ;  /* 0x000000c2c3c37221 */ /* 0x000fe20000010000 */
[----:B------:R-:W-:-:S03]  /*113e0*/  FADD.FTZ R3, R196, R3 ;  /* 0x00000003c4037221 */ /* 0x000fc60000010000 */
[----:B------:R-:W-:Y:S01]  /*113f0*/  FADD.FTZ R0, R198, R195 ;  /* 0x000000c3c6007221 */ /* 0x000fe20000010000 */
[----:B------:R-:W-:Y:S01]  /*11400*/  FADD.FTZ R3, R197, R3 ;  /* 0x00000003c5037221 */ /* 0x000fe20000010000 */
[----:B------:R-:W-:Y:S02]  /*11410*/  VIADD R214, R214, 0xffffffff ;  /* 0xffffffffd6d67836 */ /* 0x000fe40000000000 */
[----:B------:R-:W-:Y:S01]  /*11420*/  FADD.FTZ R0, R199, R0 ;  /* 0x00000000c7007221 */ /* 0x000fe20000010000 */
[----:B------:R-:W-:Y:S02]  /*11430*/  IMAD.MOV.U32 R205, RZ, RZ, R172 ;  /* 0x000000ffffcd7224 */ /* 0x000fe400078e00ac */
[----:B------:R-:W-:Y:S01]  /*11440*/  IMAD.MOV.U32 R206, RZ, RZ, R6 ;  /* 0x000000ffffce7224 */ /* 0x000fe200078e0006 */
[----:B------:R-:W-:Y:S02]  /*11450*/  WARPGROUP.DEPBAR.LE gsb0, 0x0 ;  /* 0x00008000000079c5 */ /* 0x000fe40000010000 */
[----:B------:R-:W-:-:S06]  /*11460*/  WARPGROUP.ARRIVE ;  /* 0x00000000000079c5 */ /* 0x000fcc0000000000 */
[----:B------:R-:W-:Y:S03]  /*11470*/  HGMMA.64x256x16.F32 R24, R168, gdesc[UR4].tnspB, R24, gsb0 ;  /* 0x43e00004a8187df0 */ /* 0x000fe60008000818 */
[----:B------:R-:W-:Y:S02]  /*11480*/  WARPGROUP.DEPBAR.LE gsb0, 0x0 ;  /* 0x00008000000079c5 */ /* 0x000fe40000010000 */
[----:B------:R2:W-:Y:S01]  /*11490*/  @!P1 SYNCS.ARRIVE.TRANS64.RED.A1T0 RZ, [R215+URZ], RZ ;  /* 0x000000ffd7ff99a7 */ /* 0x0005e2000810043f */
[----:B------:R-:W-:Y:S05]  /*114a0*/  @P2 BRA `(.L_x_14773) ;  /* 0xffffffd800142947 */ /* 0x000fea000383ffff */
.L_x_14763:
[----:B------:R-:W3:Y:S01]  /*114b0*/  LDL.LU R179, [R1+0x6c] ;  /* 0x00006c0001b37983 */ /* 0x000ee20000300800 */
[----:B------:R-:W-:Y:S05]  /*114c0*/  WARPSYNC.ALL ;  /* 0x0000000000007948 */ /* 0x000fea0003800000 */
[----:B------:R-:W4:Y:S01]  /*114d0*/  SHFL.BFLY PT, R4, R3, 0x2, 0x1f ;  /* 0x0c401f0003047f89 */ /* 0x000f2200000e0000 */
[----:B------:R-:W-:Y:S01]  /*114e0*/  VIADD R2, R2, 0x1 ;  /* 0x0000000102027836 */ /* 0x000fe20000000000 */
[----:B------:R0:W-:Y:S08]  /*114f0*/  BAR.ARV R173, 0x100 ;  /* 0x000400ad0000751d */ /* 0x0001f00000002000 */
[----:B------:R-:W-:Y:S06]  /*11500*/  BAR.ARV 0x8, 0x180 ;  /* 0x0206000000007b1d */ /* 0x000fec0000002000 */
[----:B------:R-:W-:Y:S01]  /*11510*/  ISETP.NE.AND P0, PT, R2, 0x2, PT ;  /* 0x000000020200780c */ /* 0x000fe20003f05270 */
[----:B------:R-:W1:Y:S01]  /*11520*/  SHFL.BFLY PT, R9, R0, 0x2, 0x1f ;  /* 0x0c401f0000097f89 */ /* 0x000e6200000e0000 */
[----:B------:R-:W-:-:S02]  /*11530*/  PLOP3.LUT P1, PT, PT, PT, PT, 0x8, 0x0 ;  /* 0x000000000000781c */ /* 0x000fc40003f2e170 */
[----:B------:R-:W-:Y:S01]  /*11540*/  SEL R12, RZ, 0x1, P0 ;  /* 0x00000001ff0c7807 */ /* 0x000fe20000000000 */
[----:B----4-:R-:W-:Y:S01]  /*11550*/  FADD.FTZ R5, R4, R3 ;  /* 0x0000000304057221 */ /* 0x010fe20000010000 */
[----:B------:R-:W-:Y:S01]  /*11560*/  IMAD.MOV.U32 R4, RZ, RZ, RZ ;  /* 0x000000ffff047224 */ /* 0x000fe200078e00ff */
[----:B------:R-:W-:Y:S02]  /*11570*/  SEL R2, R2, RZ, P0 ;  /* 0x000000ff02027207 */ /* 0x000fe40000000000 */
[----:B------:R-:W-:Y:S01]  /*11580*/  LOP3.LUT R23, R23, R12, RZ, 0x3c, !PT ;  /* 0x0000000c17177212 */ /* 0x000fe200078e3cff */
[----:B------:R-:W4:Y:S01]  /*11590*/  SHFL.BFLY PT, R8, R5, 0x1, 0x1f ;  /* 0x0c201f0005087f89 */ /* 0x000f2200000e0000 */
[----:B-1----:R-:W-:Y:S01]  /*115a0*/  FADD.FTZ R10, R9, R0 ;  /* 0x00000000090a7221 */ /* 0x002fe20000010000 */
[----:B------:R-:W-:-:S04]  /*115b0*/  IMAD.MOV.U32 R0, RZ, RZ, RZ ;  /* 0x000000ffff007224 */ /* 0x000fc800078e00ff */
[----:B------:R-:W1:Y:S01]  /*115c0*/  SHFL.BFLY PT, R9, R10, 0x1, 0x1f ;  /* 0x0c201f000a097f89 */ /* 0x000e6200000e0000 */
[----:B----4-:R-:W-:Y:S01]  /*115d0*/  FADD.FTZ R8, R5, R8 ;  /* 0x0000000805087221 */ /* 0x010fe20000010000 */
[----:B------:R-:W-:-:S04]  /*115e0*/  IMAD.MOV.U32 R5, RZ, RZ, -0x800000 ;  /* 0xff800000ff057424 */ /* 0x000fc800078e00ff */
[----:B------:R-:W-:-:S13]  /*115f0*/  FSETP.NE.FTZ.AND P2, PT, R8, RZ, PT ;  /* 0x000000ff0800720b */ /* 0x000fda0003f55000 */
[----:B------:R-:W4:Y:S01]  /*11600*/  @P2 MUFU.LG2 R14, R8 ;  /* 0x00000008000e2308 */ /* 0x000f220000000c00 */
[----:B------:R-:W-:Y:S01]  /*11610*/  @P2 FMUL.FTZ R12, R7, 0.69314718246459960938 ;  /* 0x3f317218070c2820 */ /* 0x000fe20000410000 */
[----:B-1----:R-:W-:-:S05]  /*11620*/  FADD.FTZ R9, R10, R9 ;  /* 0x000000090a097221 */ /* 0x002fca0000010000 */
[----:B------:R-:W-:Y:S01]  /*11630*/  FSETP.NE.FTZ.AND P3, PT, R9, RZ, PT ;  /* 0x000000ff0900720b */ /* 0x000fe20003f75000 */
[----:B------:R-:W1:Y:S01]  /*11640*/  @P2 MUFU.RCP R4, R8 ;  /* 0x0000000800042308 */ /* 0x000e620000001000 */
[----:B----4-:R-:W-:-:S11]  /*11650*/  @P2 FMUL.FTZ R19, R14, 0.69314718246459960938 ;  /* 0x3f3172180e132820 */ /* 0x010fd60000410000 */
[----:B------:R-:W4:Y:S01]  /*11660*/  @P3 MUFU.LG2 R15, R9 ;  /* 0x00000009000f3308 */ /* 0x000f220000000c00 */
[----:B------:R-:W-:Y:S01]  /*11670*/  @P3 FMUL.FTZ R13, R7, 0.69314718246459960938 ;  /* 0x3f317218070d3820 */ /* 0x000fe20000410000 */
[----:B------:R-:W-:Y:S01]  /*11680*/  @P2 FFMA.FTZ R5, R12, R6, R19 ;  /* 0x000000060c052223 */ /* 0x000fe20000010013 */
[-C--:B-1----:R-:W-:Y:S01]  /*11690*/  FMUL.FTZ R163, R72, R4.reuse ;  /* 0x0000000448a37220 */ /* 0x082fe20000410000 */
        /* <DEDUP_REMOVED lines=11> */
[----:B----4-:R-:W-:Y:S01]  /*11750*/  @P3 FMUL.FTZ R14, R15, 0.69314718246459960938 ;  /* 0x3f3172180f0e3820 */ /* 0x010fe20000410000 */
        /* <DEDUP_REMOVED lines=119> */
[----:B---3--:R-:W-:-:S05]  /*11ed0*/  VIADD R179, R179, 0x1 ;  /* 0x00000001b3b37836 */ /* 0x008fca0000000000 */
[----:B------:R0:W-:Y:S02]  /*11ee0*/  STL [R1+0x6c], R179 ;  /* 0x00006cb301007387 */ /* 0x0001e40000100800 */
.L_x_14706:
        /* <DEDUP_REMOVED lines=10> */
[----:B------:R-:W4:Y:S04]  /*11f90*/  LDL R14, [R1+0x8c] ;  /* 0x00008c00010e7983 */ /* 0x000f280000100800 */
[----:B------:R-:W2:Y:S04]  /*11fa0*/  LDL.LU R186, [R1+0x5c] ;  /* 0x00005c0001ba7983 */ /* 0x000ea80000300800 */
[----:B------:R-:W2:Y:S01]  /*11fb0*/  LDL.LU R184, [R1+0x60] ;  /* 0x0000600001b87983 */ /* 0x000ea20000300800 */
[----:B------:R-:W0:Y:S01]  /*11fc0*/  S2R R6, SR_SWINHI ;  /* 0x0000000000067919 */ /* 0x000e220000002f00 */
[----:B------:R-:W-:Y:S05]  /*11fd0*/  WARPSYNC.ALL ;  /* 0x0000000000007948 */ /* 0x000fea0003800000 */
[----:B------:R-:W-:Y:S01]  /*11fe0*/  F2FP.F16.F32.PACK_AB R24, R25, R24 ;  /* 0x000000181918723e */ /* 0x000fe200000000ff */
[----:B------:R-:W-:Y:S01]  /*11ff0*/  ULDC.64 UR4, c[0x0][0xd00] ;  /* 0x0003400000047ab9 */ /* 0x000fe20000000a00 */
[----:B------:R-:W-:Y:S01]  /*12000*/  F2FP.F16.F32.PACK_AB R32, R33, R32 ;  /* 0x000000202120723e */ /* 0x000fe200000000ff */
[----:B------:R-:W2:Y:S01]  /*12010*/  LDL R182, [R1+0x40] ;  /* 0x0000400001b67983 */ /* 0x000ea20000100800 */
[----:B------:R-:W-:-:S02]  /*12020*/  F2FP.F16.F32.PACK_AB R27, R76, R27 ;  /* 0x0000001b4c1b723e */ /* 0x000fc400000000ff */
[----:B------:R-:W-:Y:S01]  /*12030*/  F2FP.F16.F32.PACK_AB R40, R41, R40 ;  /* 0x000000282928723e */ /* 0x000fe200000000ff */
[----:B------:R-:W2:Y:S01]  /*12040*/  LDL R180, [R1+0x28] ;  /* 0x0000280001b47983 */ /* 0x000ea20000100800 */
        /* <DEDUP_REMOVED lines=38> */
[----:B------:R-:W-:Y:S01]  /*122b0*/  IMAD.MOV.U32 R3, RZ, RZ, RZ ;  /* 0x000000ffff037224 */ /* 0x000fe200078e00ff */
[----:B------:R-:W0:Y:S01]  /*122c0*/  LDC R0, c[0x0][0xce8] ;  /* 0x00033a00ff007b82 */ /* 0x000e220000000800 */
[----:B----4-:R-:W-:-:S07]  /*122d0*/  IMAD.WIDE R134, R14, 0x2, R12 ;  /* 0x000000020e867825 */ /* 0x010fce00078e020c */
[----:B------:R-:W-:Y:S01]  /*122e0*/  BAR.SYNC.DEFER_BLOCKING 0x1, 0x100 ;  /* 0x0044000000007b1d */ /* 0x000fe20000010000 */
[C---:B-----5:R-:W-:Y:S02]  /*122f0*/  IADD3 R30, P1, R134.reuse, 0x20, RZ ;  /* 0x00000020861e7810 */ /* 0x060fe40007f3e0ff */
[C---:B------:R-:W-:Y:S02]  /*12300*/  IADD3 R14, P2, R134.reuse, 0x40, RZ ;  /* 0x00000040860e7810 */ /* 0x040fe40007f5e0ff */
[----:B------:R-:W-:Y:S02]  /*12310*/  IADD3 R20, P3, R134, 0x60, RZ ;  /* 0x0000006086147810 */ /* 0x000fe40007f7e0ff */
[----:B------:R-:W-:Y:S02]  /*12320*/  LOP3.LUT R179, R30, 0x380, RZ, 0xc0, !PT ;  /* 0x000003801eb37812 */ /* 0x000fe400078ec0ff */
[----:B------:R-:W-:Y:S02]  /*12330*/  LOP3.LUT R38, R14, 0x380, RZ, 0xc0, !PT ;  /* 0x000003800e267812 */ /* 0x000fe400078ec0ff */
[----:B------:R-:W-:-:S02]  /*12340*/  LOP3.LUT R86, R20, 0x380, RZ, 0xc0, !PT ;  /* 0x0000038014567812 */ /* 0x000fc400078ec0ff */
[----:B------:R-:W-:Y:S02]  /*12350*/  SHF.R.U64 R179, R179, 0x3, RZ ;  /* 0x00000003b3b37819 */ /* 0x000fe400000012ff */
[----:B------:R-:W-:Y:S02]  /*12360*/  IADD3 R94, P4, R134, 0x4000, RZ ;  /* 0x00004000865e7810 */ /* 0x000fe40007f9e0ff */
[----:B------:R-:W-:Y:S02]  /*12370*/  SHF.R.U64 R181, R38, 0x3, RZ ;  /* 0x0000000326b57819 */ /* 0x000fe400000012ff */
[----:B------:R-:W-:Y:S02]  /*12380*/  IADD3 R98, P5, R134, 0x4020, RZ ;  /* 0x0000402086627810 */ /* 0x000fe40007fbe0ff */
[----:B------:R-:W-:Y:S02]  /*12390*/  SHF.R.U64 R183, R86, 0x3, RZ ;  /* 0x0000000356b77819 */ /* 0x000fe400000012ff */
[C---:B------:R-:W-:Y:S01]  /*123a0*/  IADD3 R6, P0, R134.reuse, 0x4040, RZ ;  /* 0x0000404086067810 */ /* 0x040fe20007f1e0ff */
[--C-:B------:R-:W-:Y:S01]  /*123b0*/  IMAD.X R31, RZ, RZ, R135.reuse, P1 ;  /* 0x000000ffff1f7224 */ /* 0x100fe200008e0687 */
[----:B------:R-:W-:Y:S01]  /*123c0*/  LOP3.LUT R30, R179, R30, RZ, 0x3c, !PT ;  /* 0x0000001eb31e7212 */ /* 0x000fe200078e3cff */
[--C-:B------:R-:W-:Y:S01]  /*123d0*/  IMAD.X R39, RZ, RZ, R135.reuse, P2 ;  /* 0x000000ffff277224 */ /* 0x100fe200010e0687 */
[----:B------:R-:W-:Y:S01]  /*123e0*/  LOP3.LUT R21, R134, 0x380, RZ, 0xc0, !PT ;  /* 0x0000038086157812 */ /* 0x000fe200078ec0ff */
[----:B------:R-:W-:Y:S01]  /*123f0*/  IMAD.X R87, RZ, RZ, R135, P3 ;  /* 0x000000ffff577224 */ /* 0x000fe200018e0687 */
[----:B------:R-:W-:-:S02]  /*12400*/  LOP3.LUT R38, R181, R14, RZ, 0x3c, !PT ;  /* 0x0000000eb5267212 */ /* 0x000fc400078e3cff */
[----:B------:R-:W-:Y:S02]  /*12410*/  LOP3.LUT R179, R94, 0x380, RZ, 0xc0, !PT ;  /* 0x000003805eb37812 */ /* 0x000fe400078ec0ff */
[C---:B------:R-:W-:Y:S02]  /*12420*/  IADD3 R106, P1, R134.reuse, 0x4060, RZ ;  /* 0x00004060866a7810 */ /* 0x040fe40007f3e0ff */
[C---:B------:R-:W-:Y:S02]  /*12430*/  IADD3 R110, P2, R134.reuse, 0x8000, RZ ;  /* 0x00008000866e7810 */ /* 0x040fe40007f5e0ff */
[----:B------:R-:W-:Y:S02]  /*12440*/  IADD3 R114, P3, R134, 0x8020, RZ ;  /* 0x0000802086727810 */ /* 0x000fe40007f7e0ff */
[----:B------:R-:W-:Y:S02]  /*12450*/  LOP3.LUT R86, R183, R20, RZ, 0x3c, !PT ;  /* 0x00000014b7567212 */ /* 0x000fe400078e3cff */
[----:B------:R-:W-:-:S02]  /*12460*/  LOP3.LUT R181, R98, 0x380, RZ, 0xc0, !PT ;  /* 0x0000038062b57812 */ /* 0x000fc400078ec0ff */
[----:B------:R-:W-:Y:S02]  /*12470*/  LOP3.LUT R183, R6, 0x380, RZ, 0xc0, !PT ;  /* 0x0000038006b77812 */ /* 0x000fe400078ec0ff */
[----:B------:R-:W-:Y:S02]  /*12480*/  SHF.R.U64 R21, R21, 0x3, RZ ;  /* 0x0000000315157819 */ /* 0x000fe400000012ff */
[----:B------:R-:W-:Y:S01]  /*12490*/  SHF.R.U64 R179, R179, 0x3, RZ ;  /* 0x00000003b3b37819 */ /* 0x000fe200000012ff */
[--C-:B------:R-:W-:Y:S01]  /*124a0*/  IMAD.X R95, RZ, RZ, R135.reuse, P4 ;  /* 0x000000ffff5f7224 */ /* 0x100fe200020e0687 */
[----:B------:R-:W-:Y:S01]  /*124b0*/  SHF.R.U64 R181, R181, 0x3, RZ ;  /* 0x00000003b5b57819 */ /* 0x000fe200000012ff */
[--C-:B------:R-:W-:Y:S01]  /*124c0*/  IMAD.X R99, RZ, RZ, R135.reuse, P5 ;  /* 0x000000ffff637224 */ /* 0x100fe200028e0687 */
[----:B------:R-:W-:Y:S01]  /*124d0*/  SHF.R.U64 R183, R183, 0x3, RZ ;  /* 0x00000003b7b77819 */ /* 0x000fe200000012ff */
[--C-:B------:R-:W-:Y:S01]  /*124e0*/  IMAD.X R103, RZ, RZ, R135.reuse, P0 ;  /* 0x000000ffff677224 */ /* 0x100fe200000e0687 */
[C---:B------:R-:W-:Y:S01]  /*124f0*/  IADD3 R118, P4, R134.reuse, 0x8040, RZ ;  /* 0x0000804086767810 */ /* 0x040fe20007f9e0ff */
[--C-:B------:R-:W-:Y:S01]  /*12500*/  IMAD.X R107, RZ, RZ, R135.reuse, P1 ;  /* 0x000000ffff6b7224 */ /* 0x100fe200008e0687 */
[C---:B------:R-:W-:Y:S01]  /*12510*/  IADD3 R122, P5, R134.reuse, 0x8060, RZ ;  /* 0x00008060867a7810 */ /* 0x040fe20007fbe0ff */
[--C-:B------:R-:W-:Y:S01]  /*12520*/  IMAD.X R111, RZ, RZ, R135.reuse, P2 ;  /* 0x000000ffff6f7224 */ /* 0x100fe200010e0687 */
[C---:B---3--:R-:W-:Y:S01]  /*12530*/  IADD3 R88, P0, R134.reuse, 0xc000, RZ ;  /* 0x0000c00086587810 */ /* 0x048fe20007f1e0ff */
[----:B------:R-:W-:Y:S01]  /*12540*/  IMAD.X R115, RZ, RZ, R135, P3 ;  /* 0x000000ffff737224 */ /* 0x000fe200018e0687 */
[----:B------:R-:W-:-:S02]  /*12550*/  IADD3 R130, P1, R134, 0xc020, RZ ;  /* 0x0000c02086827810 */ /* 0x000fc40007f3e0ff */
[C---:B------:R-:W-:Y:S02]  /*12560*/  IADD3 R172, P2, R134.reuse, 0xc040, RZ ;  /* 0x0000c04086ac7810 */ /* 0x040fe40007f5e0ff */
[----:B------:R-:W-:Y:S02]  /*12570*/  IADD3 R151, P3, R134, 0xc060, RZ ;  /* 0x0000c06086977810 */ /* 0x000fe40007f7e0ff */
[----:B------:R-:W-:Y:S02]  /*12580*/  LOP3.LUT R134, R21, R134, RZ, 0x3c, !PT ;  /* 0x0000008615867212 */ /* 0x000fe400078e3cff */
[----:B------:R-:W-:Y:S02]  /*12590*/  LOP3.LUT R185, R106, 0x380, RZ, 0xc0, !PT ;  /* 0x000003806ab97812 */ /* 0x000fe400078ec0ff */
[----:B------:R-:W-:Y:S02]  /*125a0*/  LOP3.LUT R94, R179, R94, RZ, 0x3c, !PT ;  /* 0x0000005eb35e7212 */ /* 0x000fe400078e3cff */
[----:B------:R-:W-:-:S02]  /*125b0*/  LOP3.LUT R98, R181, R98, RZ, 0x3c, !PT ;  /* 0x00000062b5627212 */ /* 0x000fc400078e3cff */
[----:B------:R-:W-:Y:S02]  /*125c0*/  LOP3.LUT R179, R110, 0x380, RZ, 0xc0, !PT ;  /* 0x000003806eb37812 */ /* 0x000fe400078ec0ff */
[----:B------:R-:W-:Y:S02]  /*125d0*/  LOP3.LUT R102, R183, R6, RZ, 0x3c, !PT ;  /* 0x00000006b7667212 */ /* 0x000fe400078e3cff */
[----:B------:R-:W-:Y:S02]  /*125e0*/  LOP3.LUT R181, R114, 0x380, RZ, 0xc0, !PT ;  /* 0x0000038072b57812 */ /* 0x000fe400078ec0ff */
[----:B------:R-:W-:Y:S02]  /*125f0*/  LOP3.LUT R183, R118, 0x380, RZ, 0xc0, !PT ;  /* 0x0000038076b77812 */ /* 0x000fe400078ec0ff */
[----:B------:R-:W-:Y:S02]  /*12600*/  SHF.R.U64 R185, R185, 0x3, RZ ;  /* 0x00000003b9b97819 */ /* 0x000fe400000012ff */
[----:B------:R-:W-:-:S02]  /*12610*/  MOV R134, R134 ;  /* 0x0000008600867202 */ /* 0x000fc40000000f00 */
[----:B------:R-:W-:Y:S02]  /*12620*/  SHF.R.U64 R179, R179, 0x3, RZ ;  /* 0x00000003b3b37819 */ /* 0x000fe400000012ff */
[----:B------:R-:W-:Y:S02]  /*12630*/  MOV R30, R30 ;  /* 0x0000001e001e7202 */ /* 0x000fe40000000f00 */
[----:B------:R-:W-:Y:S02]  /*12640*/  SHF.R.U64 R181, R181, 0x3, RZ ;  /* 0x00000003b5b57819 */ /* 0x000fe400000012ff */
[----:B------:R-:W-:Y:S02]  /*12650*/  MOV R38, R38 ;  /* 0x0000002600267202 */ /* 0x000fe40000000f00 */
[----:B------:R-:W-:Y:S02]  /*12660*/  SHF.R.U64 R183, R183, 0x3, RZ ;  /* 0x00000003b7b77819 */ /* 0x000fe400000012ff */
[----:B------:R-:W-:Y:S01]  /*12670*/  MOV R86, R86 ;  /* 0x0000005600567202 */ /* 0x000fe20000000f00 */
[----:B------:R3:W-:Y:S01]  /*12680*/  STSM.16.M88.4 [R134], R24 ;  /* 0x0000001886007844 */ /* 0x0007e20000000200 */
[----:B------:R-:W-:-:S02]  /*12690*/  LOP3.LUT R106, R185, R106, RZ, 0x3c, !PT ;  /* 0x0000006ab96a7212 */ /* 0x000fc400078e3cff */
[----:B------:R-:W-:Y:S01]  /*126a0*/  MOV R94, R94 ;  /* 0x0000005e005e7202 */ /* 0x000fe20000000f00 */
[----:B------:R4:W-:Y:S01]  /*126b0*/  STSM.16.M88.4 [R30], R32 ;  /* 0x000000201e007844 */ /* 0x0009e20000000200 */
[----:B------:R-:W-:Y:S02]  /*126c0*/  LOP3.LUT R185, R122, 0x380, RZ, 0xc0, !PT ;  /* 0x000003807ab97812 */ /* 0x000fe400078ec0ff */
[----:B------:R-:W-:Y:S02]  /*126d0*/  LOP3.LUT R110, R179, R110, RZ, 0x3c, !PT ;  /* 0x0000006eb36e7212 */ /* 0x000fe400078e3cff */
[----:B------:R-:W-:Y:S01]  /*126e0*/  MOV R98, R98 ;  /* 0x0000006200627202 */ /* 0x000fe20000000f00 */
[----:B------:R-:W-:Y:S01]  /*126f0*/  IMAD.X R119, RZ, RZ, R135, P4 ;  /* 0x000000ffff777224 */ /* 0x000fe200020e0687 */
[----:B------:R-:W-:Y:S01]  /*12700*/  LOP3.LUT R114, R181, R114, RZ, 0x3c, !PT ;  /* 0x00000072b5727212 */ /* 0x000fe200078e3cff */
[----:B------:R-:W-:Y:S01]  /*12710*/  STSM.16.M88.4 [R38], R40 ;  /* 0x0000002826007844 */ /* 0x000fe20000000200 */
[----:B------:R-:W-:-:S02]  /*12720*/  LOP3.LUT R179, R88, 0x380, RZ, 0xc0, !PT ;  /* 0x0000038058b37812 */ /* 0x000fc400078ec0ff */
[----:B------:R-:W-:Y:S01]  /*12730*/  MOV R102, R102 ;  /* 0x0000006600667202 */ /* 0x000fe20000000f00 */
[----:B------:R-:W-:Y:S01]  /*12740*/  STSM.16.M88.4 [R86], R48 ;  /* 0x0000003056007844 */ /* 0x000fe20000000200 */
[----:B------:R-:W-:Y:S02]  /*12750*/  LOP3.LUT R118, R183, R118, RZ, 0x3c, !PT ;  /* 0x00000076b7767212 */ /* 0x000fe400078e3cff */
[----:B------:R-:W-:Y:S01]  /*12760*/  LOP3.LUT R181, R130, 0x380, RZ, 0xc0, !PT ;  /* 0x0000038082b57812 */ /* 0x000fe200078ec0ff */
[----:B------:R-:W-:Y:S01]  /*12770*/  STSM.16.M88.4 [R94], R56 ;  /* 0x000000385e007844 */ /* 0x000fe20000000200 */
[----:B------:R-:W-:Y:S02]  /*12780*/  LOP3.LUT R183, R172, 0x380, RZ, 0xc0, !PT ;  /* 0x00000380acb77812 */ /* 0x000fe400078ec0ff */
[----:B------:R-:W-:Y:S01]  /*12790*/  SHF.R.U64 R185, R185, 0x3, RZ ;  /* 0x00000003b9b97819 */ /* 0x000fe200000012ff */
[----:B------:R-:W-:Y:S01]  /*127a0*/  STSM.16.M88.4 [R98], R64 ;  /* 0x0000004062007844 */ /* 0x000fe20000000200 */
[----:B------:R-:W-:-:S02]  /*127b0*/  LOP3.LUT R6, R151, 0x380, RZ, 0xc0, !PT ;  /* 0x0000038097067812 */ /* 0x000fc400078ec0ff */
[----:B------:R-:W-:Y:S02]  /*127c0*/  MOV R106, R106 ;  /* 0x0000006a006a7202 */ /* 0x000fe40000000f00 */
[----:B---3--:R-:W-:Y:S02]  /*127d0*/  F2FP.F16.F32.PACK_AB R24, R81, R165 ;  /* 0x000000a55118723e */ /* 0x008fe400000000ff */
[----:B------:R-:W-:Y:S02]  /*127e0*/  F2FP.F16.F32.PACK_AB R25, R83, R82 ;  /* 0x000000525319723e */ /* 0x000fe400000000ff */
[----:B------:R-:W-:Y:S02]  /*127f0*/  F2FP.F16.F32.PACK_AB R26, R85, R166 ;  /* 0x000000a6551a723e */ /* 0x000fe400000000ff */
[----:B------:R-:W-:Y:S01]  /*12800*/  F2FP.F16.F32.PACK_AB R27, R54, R46 ;  /* 0x0000002e361b723e */ /* 0x000fe200000000ff */
[----:B------:R3:W-:Y:S01]  /*12810*/  STSM.16.M88.4 [R102], R8 ;  /* 0x0000000866007844 */ /* 0x0007e20000000200 */
[----:B------:R-:W-:-:S02]  /*12820*/  SHF.R.U64 R179, R179, 0x3, RZ ;  /* 0x00000003b3b37819 */ /* 0x000fc400000012ff */
[----:B------:R-:W-:Y:S02]  /*12830*/  MOV R110, R110 ;  /* 0x0000006e006e7202 */ /* 0x000fe40000000f00 */
[----:B----4-:R-:W-:Y:S02]  /*12840*/  F2FP.F16.F32.PACK_AB R30, R93, R168 ;  /* 0x000000a85d1e723e */ /* 0x010fe400000000ff */
[----:B------:R-:W-:Y:S01]  /*12850*/  F2FP.F16.F32.PACK_AB R31, R92, R84 ;  /* 0x000000545c1f723e */ /* 0x000fe200000000ff */
[----:B------:R-:W-:Y:S01]  /*12860*/  IMAD.X R123, RZ, RZ, R135, P5 ;  /* 0x000000ffff7b7224 */ /* 0x000fe200028e0687 */
[----:B------:R-:W-:Y:S02]  /*12870*/  SHF.R.U64 R181, R181, 0x3, RZ ;  /* 0x00000003b5b57819 */ /* 0x000fe400000012ff */
[----:B------:R-:W-:Y:S02]  /*12880*/  MOV R114, R114 ;  /* 0x0000007200727202 */ /* 0x000fe40000000f00 */
[----:B------:R-:W-:-:S02]  /*12890*/  F2FP.F16.F32.PACK_AB R32, R97, R169 ;  /* 0x000000a96120723e */ /* 0x000fc400000000ff */
[----:B------:R-:W-:Y:S02]  /*128a0*/  F2FP.F16.F32.PACK_AB R33, R100, R96 ;  /* 0x000000606421723e */ /* 0x000fe400000000ff */
[----:B------:R-:W-:Y:S02]  /*128b0*/  F2FP.F16.F32.PACK_AB R34, R101, R170 ;  /* 0x000000aa6522723e */ /* 0x000fe400000000ff */
[----:B------:R-:W-:Y:S01]  /*128c0*/  F2FP.F16.F32.PACK_AB R35, R108, R104 ;  /* 0x000000686c23723e */ /* 0x000fe200000000ff */
[----:B------:R-:W-:Y:S01]  /*128d0*/  IMAD.X R127, RZ, RZ, R135, P0 ;  /* 0x000000ffff7f7224 */ /* 0x000fe200000e0687 */
[----:B------:R-:W-:Y:S02]  /*128e0*/  SHF.R.U64 R183, R183, 0x3, RZ ;  /* 0x00000003b7b77819 */ /* 0x000fe400000012ff */
[----:B------:R-:W-:Y:S02]  /*128f0*/  MOV R118, R118 ;  /* 0x0000007600767202 */ /* 0x000fe40000000f00 */
[----:B---3--:R-:W-:-:S02]  /*12900*/  F2FP.F16.F32.PACK_AB R8, R105, R171 ;  /* 0x000000ab6908723e */ /* 0x008fc400000000ff */
[----:B------:R-:W-:Y:S02]  /*12910*/  F2FP.F16.F32.PACK_AB R9, R116, R112 ;  /* 0x000000707409723e */ /* 0x000fe400000000ff */
[----:B------:R-:W-:Y:S02]  /*12920*/  F2FP.F16.F32.PACK_AB R10, R109, R173 ;  /* 0x000000ad6d0a723e */ /* 0x000fe400000000ff */
[----:B------:R-:W-:Y:S01]  /*12930*/  F2FP.F16.F32.PACK_AB R11, R124, R120 ;  /* 0x000000787c0b723e */ /* 0x000fe200000000ff */
[--C-:B------:R-:W-:Y:S01]  /*12940*/  IMAD.X R131, RZ, RZ, R135.reuse, P1 ;  /* 0x000000ffff837224 */ /* 0x100fe200008e0687 */
[----:B------:R-:W-:Y:S01]  /*12950*/  LOP3.LUT R122, R185, R122, RZ, 0x3c, !PT ;  /* 0x0000007ab97a7212 */ /* 0x000fe200078e3cff */
[----:B------:R3:W-:Y:S01]  /*12960*/  STSM.16.M88.4 [R106], R24 ;  /* 0x000000186a007844 */ /* 0x0007e20000000200 */
[----:B------:R-:W-:Y:S01]  /*12970*/  SHF.R.U64 R6, R6, 0x3, RZ ;  /* 0x0000000306067819 */ /* 0x000fe200000012ff */
[--C-:B------:R-:W-:Y:S01]  /*12980*/  IMAD.X R15, RZ, RZ, R135.reuse, P2 ;  /* 0x000000ffff0f7224 */ /* 0x100fe200010e0687 */
[----:B------:R-:W-:Y:S01]  /*12990*/  LOP3.LUT R126, R179, R88, RZ, 0x3c, !PT ;  /* 0x00000058b37e7212 */ /* 0x000fe200078e3cff */
[----:B------:R-:W-:Y:S01]  /*129a0*/  STSM.16.M88.4 [R110], R28 ;  /* 0x0000001c6e007844 */ /* 0x000fe20000000200 */
[----:B------:R-:W-:Y:S01]  /*129b0*/  LOP3.LUT R130, R181, R130, RZ, 0x3c, !PT ;  /* 0x00000082b5827212 */ /* 0x000fe200078e3cff */
[----:B------:R-:W-:Y:S01]  /*129c0*/  IMAD.X R21, RZ, RZ, R135, P3 ;  /* 0x000000ffff157224 */ /* 0x000fe200018e0687 */
[----:B------:R-:W-:Y:S01]  /*129d0*/  LOP3.LUT R14, R183, R172, RZ, 0x3c, !PT ;  /* 0x000000acb70e7212 */ /* 0x000fe200078e3cff */
[----:B------:R-:W-:Y:S01]  /*129e0*/  STSM.16.M88.4 [R114], R32 ;  /* 0x0000002072007844 */ /* 0x000fe20000000200 */
[----:B------:R-:W-:-:S02]  /*129f0*/  LOP3.LUT R20, R6, R151, RZ, 0x3c, !PT ;  /* 0x0000009706147212 */ /* 0x000fc400078e3cff */
[----:B------:R-:W-:Y:S01]  /*12a00*/  MOV R122, R122 ;  /* 0x0000007a007a7202 */ /* 0x000fe20000000f00 */
[----:B------:R2:W-:Y:S01]  /*12a10*/  STSM.16.M88.4 [R118], R8 ;  /* 0x0000000876007844 */ /* 0x0005e20000000200 */
[----:B------:R-:W-:Y:S02]  /*12a20*/  MOV R126, R126 ;  /* 0x0000007e007e7202 */ /* 0x000fe40000000f00 */
[----:B------:R-:W-:Y:S02]  /*12a30*/  F2FP.F16.F32.PACK_AB R38, R125, R177 ;  /* 0x000000b17d26723e */ /* 0x000fe400000000ff */
[----:B---3--:R-:W-:Y:S02]  /*12a40*/  F2FP.F16.F32.PACK_AB R24, R113, R174 ;  /* 0x000000ae7118723e */ /* 0x008fe400000000ff */
[----:B------:R-:W-:Y:S02]  /*12a50*/  F2FP.F16.F32.PACK_AB R25, R152, R128 ;  /* 0x000000809819723e */ /* 0x000fe400000000ff */
[----:B------:R-:W-:-:S02]  /*12a60*/  F2FP.F16.F32.PACK_AB R26, R117, R175 ;  /* 0x000000af751a723e */ /* 0x000fc400000000ff */
[----:B------:R-:W-:Y:S02]  /*12a70*/  F2FP.F16.F32.PACK_AB R27, R154, R153 ;  /* 0x000000999a1b723e */ /* 0x000fe400000000ff */
[----:B------:R-:W-:Y:S02]  /*12a80*/  F2FP.F16.F32.PACK_AB R39, R158, R157 ;  /* 0x0000009d9e27723e */ /* 0x000fe400000000ff */
[----:B------:R-:W-:Y:S02]  /*12a90*/  ISETP.NE.U32.AND P0, PT, RZ, UR4, PT ;  /* 0x00000004ff007c0c */ /* 0x000fe4000bf05070 */
[----:B--2---:R-:W-:Y:S02]  /*12aa0*/  IADD3 R8, P1, R186, UR4, RZ ;  /* 0x00000004ba087c10 */ /* 0x004fe4000ff3e0ff */
[----:B------:R-:W-:Y:S02]  /*12ab0*/  MOV R130, R130 ;  /* 0x0000008200827202 */ /* 0x000fe40000000f00 */
[----:B------:R-:W-:-:S02]  /*12ac0*/  F2FP.F16.F32.PACK_AB R40, R129, R178 ;  /* 0x000000b28128723e */ /* 0x000fc400000000ff */
[----:B------:R-:W-:Y:S02]  /*12ad0*/  F2FP.F16.F32.PACK_AB R41, R160, R159 ;  /* 0x0000009fa029723e */ /* 0x000fe400000000ff */
[----:B------:R-:W-:Y:S02]  /*12ae0*/  F2FP.F16.F32.PACK_AB R42, R133, R132 ;  /* 0x00000084852a723e */ /* 0x000fe400000000ff */
[----:B------:R-:W-:Y:S02]  /*12af0*/  F2FP.F16.F32.PACK_AB R43, R162, R161 ;  /* 0x000000a1a22b723e */ /* 0x000fe400000000ff */
[----:B------:R-:W-:Y:S01]  /*12b00*/  MOV R14, R14 ;  /* 0x0000000e000e7202 */ /* 0x000fe20000000f00 */
[----:B------:R2:W-:Y:S01]  /*12b10*/  STSM.16.M88.4 [R122], R24 ;  /* 0x000000187a007844 */ /* 0x0005e20000000200 */
[----:B------:R-:W-:Y:S02]  /*12b20*/  MOV R20, R20 ;  /* 0x0000001400147202 */ /* 0x000fe40000000f00 */
[----:B------:R-:W-:Y:S01]  /*12b30*/  ISETP.NE.AND.EX P0, PT, RZ, UR5, PT, P0 ;  /* 0x00000005ff007c0c */ /* 0x000fe2000bf05300 */
[----:B------:R2:W-:Y:S01]  /*12b40*/  STSM.16.M88.4 [R126], R36 ;  /* 0x000000247e007844 */ /* 0x0005e20000000200 */
[----:B------:R-:W-:Y:S01]  /*12b50*/  IADD3.X R9, R184, UR5, RZ, P1, !PT ;  /* 0x00000005b8097c10 */ /* 0x000fe20008ffe4ff */
[----:B------:R-:W-:-:S02]  /*12b60*/  ULDC.64 UR4, c[0x0][0xd08] ;  /* 0x0003420000047ab9 */ /* 0x000fc40000000a00 */
[----:B------:R2:W-:Y:S01]  /*12b70*/  STSM.16.M88.4 [R130], R40 ;  /* 0x0000002882007844 */ /* 0x0005e20000000200 */
[----:B------:R-:W-:-:S03]  /*12b80*/  ISETP.NE.U32.AND P2, PT, RZ, UR4, PT ;  /* 0x00000004ff007c0c */ /* 0x000fc6000bf45070 */
[----:B------:R2:W-:Y:S01]  /*12b90*/  STSM.16.M88.4 [R14], R136 ;  /* 0x000000880e007844 */ /* 0x0005e20000000200 */
[----:B------:R-:W-:-:S03]  /*12ba0*/  ISETP.NE.AND.EX P2, PT, RZ, UR5, PT, P2 ;  /* 0x00000005ff007c0c */ /* 0x000fc6000bf45320 */
[----:B------:R2:W-:Y:S01]  /*12bb0*/  STSM.16.M88.4 [R20], R144 ;  /* 0x0000009014007844 */ /* 0x0005e20000000200 */
[----:B------:R-:W-:Y:S09]  /*12bc0*/  BAR.SYNC.DEFER_BLOCKING 0x1, 0x100 ;  /* 0x0044000000007b1d */ /* 0x000ff20000010000 */
[----:B------:R-:W-:Y:S01]  /*12bd0*/  @P2 IADD3 R6, P3, R186, UR4, RZ ;  /* 0x00000004ba062c10 */ /* 0x000fe2000ff7e0ff */
[----:B------:R-:W-:-:S02]  /*12be0*/  ULDC UR4, c[0x0][0xb88] ;  /* 0x0002e20000047ab9 */ /* 0x000fc40000000800 */
[----:B------:R-:W-:Y:S01]  /*12bf0*/  IMAD.U32 R11, RZ, RZ, UR4 ;  /* 0x00000004ff0b7e24 */ /* 0x000fe2000f8e00ff */
[----:B------:R-:W-:Y:S01]  /*12c00*/  @P2 IADD3.X R7, R184, UR5, RZ, P3, !PT ;  /* 0x00000005b8072c10 */ /* 0x000fe20009ffe4ff */
[----:B------:R2:W5:Y:S04]  /*12c10*/  @P0 LDG.E R3, desc[UR40][R8.64] ;  /* 0x0000002808030981 */ /* 0x000568000c1e1900 */
[----:B------:R2:W5:Y:S01]  /*12c20*/  @P2 LDG.E R11, desc[UR40][R6.64] ;  /* 0x00000028060b2981 */ /* 0x000562000c1e1900 */
[----:B0-----:R-:W-:-:S13]  /*12c30*/  ISETP.NE.AND P1, PT, R0, 0x1, PT ;  /* 0x000000010000780c */ /* 0x001fda0003f25270 */
[----:B------:R-:W0:Y:S08]  /*12c40*/  @P1 LDC R10, c[0x0][0xcec] ;  /* 0x00033b00ff0a1b82 */ /* 0x000e300000000800 */
[----:B------:R-:W3:Y:S01]  /*12c50*/  @P1 LDC R15, c[0x0][0xcf0] ;  /* 0x00033c00ff0f1b82 */ /* 0x000ee20000000800 */
[----:B------:R-:W-:Y:S01]  /*12c60*/  IMAD.IADD R29, R182, 0x1, R180 ;  /* 0x00000001b61d7824 */ /* 0x000fe200078e02b4 */
[----:B--2---:R-:W-:Y:S06]  /*12c70*/  @P2 BRA `(.L_x_14776) ;  /* 0x0000000000102947 */ /* 0x004fec0003800000 */
[----:B------:R-:W-:Y:S05]  /*12c80*/  @!P0 BRA `(.L_x_14776) ;  /* 0x00000000000c8947 */ /* 0x000fea0003800000 */
[----:B------:R-:W2:Y:S04]  /*12c90*/  LDG.E R6, desc[UR40][R8.64] ;  /* 0x0000002808067981 */ /* 0x000ea8000c1e1900 */
[----:B-----5:R-:W2:Y:S02]  /*12ca0*/  LDG.E R11, desc[UR40][R8.64+0x4] ;  /* 0x00000428080b7981 */ /* 0x020ea4000c1e1900 */
[----:B--2---:R-:W-:-:S07]  /*12cb0*/  IMAD.IADD R11, R11, 0x1, -R6 ;  /* 0x000000010b0b7824 */ /* 0x004fce00078e0a06 */
.L_x_14776:
[----:B------:R-:W2:Y:S01]  /*12cc0*/  LDL.LU R24, [R1+0x7c] ;  /* 0x00007c0001187983 */ /* 0x000ea20000300800 */
[----:B------:R-:W4:Y:S01]  /*12cd0*/  S2R R7, SR_TID.X ;  /* 0x0000000000077919 */ /* 0x000f220000002100 */
[----:B0-----:R-:W-:Y:S01]  /*12ce0*/  @P1 IMAD.HI.U32 R6, R29, R10, RZ ;  /* 0x0000000a1d061227 */ /* 0x001fe200078e00ff */
[----:B------:R-:W-:Y:S01]  /*12cf0*/  ULDC.64 UR4, c[0x0][0xc90] ;  /* 0x0003240000047ab9 */ /* 0x000fe20000000a00 */
[--C-:B-----5:R-:W-:Y:S01]  /*12d00*/  SHF.R.S32.HI R21, RZ, 0x1f, R3.reuse ;  /* 0x0000001fff157819 */ /* 0x120fe20000011403 */
[----:B------:R-:W2:Y:S01]  /*12d10*/  LDL.LU R14, [R1+0x64] ;  /* 0x00006400010e7983 */ /* 0x000ea20000300800 */
[----:B------:R-:W-:Y:S01]  /*12d20*/  IMAD.MOV.U32 R20, RZ, RZ, R3 ;  /* 0x000000ffff147224 */ /* 0x000fe200078e0003 */
[----:B------:R-:W0:Y:S02]  /*12d30*/  @P1 LDC R79, c[0x0][0xcec] ;  /* 0x00033b00ff4f1b82 */ /* 0x000e240000000800 */
[----:B------:R-:W2:Y:S04]  /*12d40*/  LDL.LU R85, [R1+0x58] ;  /* 0x0000580001557983 */ /* 0x000ea80000300800 */
[----:B------:R-:W2:Y:S01]  /*12d50*/  LDL R95, [R1+0xc] ;  /* 0x00000c00015f7983 */ /* 0x000ea20000100800 */
[----:B------:R-:W-:Y:S01]  /*12d60*/  IMAD.MOV.U32 R9, RZ, RZ, R29 ;  /* 0x000000ffff097224 */ /* 0x000fe200078e001d */
[----:B---3--:R-:W-:-:S02]  /*12d70*/  @P1 SHF.R.U32.HI R9, RZ, R15, R6 ;  /* 0x0000000fff091219 */ /* 0x008fc40000011606 */
[----:B------:R-:W3:Y:S03]  /*12d80*/  LDL R26, [R1+0x88] ;  /* 0x00008800011a7983 */ /* 0x000ee60000100800 */
[----:B------:R-:W-:Y:S01]  /*12d90*/  IMAD.MOV R27, RZ, RZ, -R9 ;  /* 0x000000ffff1b7224 */ /* 0x000fe200078e0a09 */
[----:B------:R0:W5:Y:S04]  /*12da0*/  LDL R96, [R1+0x9c] ;  /* 0x00009c0001607983 */ /* 0x0001680000100800 */
[----:B------:R0:W5:Y:S04]  /*12db0*/  LDL R94, [R1+0x98] ;  /* 0x00009800015e7983 */ /* 0x0001680000100800 */
[----:B------:R0:W5:Y:S04]  /*12dc0*/  LDL R93, [R1+0x4c] ;  /* 0x00004c00015d7983 */ /* 0x0001680000100800 */
[----:B------:R0:W5:Y:S01]  /*12dd0*/  LDL R92, [R1+0x94] ;  /* 0x00009400015c7983 */ /* 0x0001620000100800 */
[----:B----4-:R-:W-:-:S03]  /*12de0*/  VIADD R84, R7, 0xffffff80 ;  /* 0xffffff8007547836 */ /* 0x010fc60000000000 */
[----:B------:R4:W5:Y:S02]  /*12df0*/  LDL R88, [R1+0x48] ;  /* 0x0000480001587983 */ /* 0x0009640000100800 */
[--C-:B------:R-:W-:Y:S02]  /*12e00*/  SHF.R.S32.HI R83, RZ, 0x1f, R84.reuse ;  /* 0x0000001fff537819 */ /* 0x100fe40000011454 */
[----:B------:R4:W5:Y:S02]  /*12e10*/  LDL R87, [R1+0x90] ;  /* 0x0000900001577983 */ /* 0x0009640000100800 */
[----:B------:R-:W-:Y:S02]  /*12e20*/  LEA.HI R83, R83, R84, RZ, 0x3 ;  /* 0x0000005453537211 */ /* 0x000fe400078f18ff */
[----:B------:R4:W5:Y:S02]  /*12e30*/  LDL R86, [R1+0x50] ;  /* 0x0000500001567983 */ /* 0x0009640000100800 */
[----:B------:R-:W-:Y:S01]  /*12e40*/  SHF.R.S32.HI R83, RZ, 0x3, R83 ;  /* 0x00000003ff537819 */ /* 0x000fe20000011453 */
[----:B------:R-:W1:Y:S01]  /*12e50*/  S2R R30, SR_TID.X ;  /* 0x00000000001e7919 */ /* 0x000e620000002100 */
[----:B------:R-:W-:-:S04]  /*12e60*/  SHF.R.S32.HI R82, RZ, 0x1f, R84 ;  /* 0x0000001fff527819 */ /* 0x000fc80000011454 */
[----:B------:R-:W-:-:S04]  /*12e70*/  LEA.HI R82, R82, R84, RZ, 0x3 ;  /* 0x0000005452527211 */ /* 0x000fc800078f18ff */
[----:B------:R-:W-:-:S05]  /*12e80*/  LOP3.LUT R82, R82, 0xfffffff8, RZ, 0xc0, !PT ;  /* 0xfffffff852527812 */ /* 0x000fca00078ec0ff */
[----:B------:R-:W-:Y:S02]  /*12e90*/  IMAD.IADD R82, R84, 0x1, -R82 ;  /* 0x0000000154527824 */ /* 0x000fe400078e0a52 */
[----:B------:R-:W4:Y:S01]  /*12ea0*/  @P1 LDC R84, c[0x0][0xcf0] ;  /* 0x00033c00ff541b82 */ /* 0x000f220000000800 */
[----:B-1----:R-:W-:-:S05]  /*12eb0*/  VIADD R31, R30, 0xffffff80 ;  /* 0xffffff801e1f7836 */ /* 0x002fca0000000000 */
[----:B------:R-:W-:-:S04]  /*12ec0*/  SHF.R.S32.HI R30, RZ, 0x1f, R31 ;  /* 0x0000001fff1e7819 */ /* 0x000fc8000001141f */
[----:B------:R-:W-:-:S04]  /*12ed0*/  LEA.HI R30, R30, R31, RZ, 0x7 ;  /* 0x0000001f1e1e7211 */ /* 0x000fc800078f38ff */
[----:B------:R-:W-:Y:S01]  /*12ee0*/  LOP3.LUT R30, R30, 0xffffff80, RZ, 0xc0, !PT ;  /* 0xffffff801e1e7812 */ /* 0x000fe200078ec0ff */
[----:B------:R-:W-:-:S04]  /*12ef0*/  IMAD R78, R11, R0, RZ ;  /* 0x000000000b4e7224 */ /* 0x000fc800078e02ff */
[----:B------:R-:W-:Y:S01]  /*12f00*/  IMAD.IADD R30, R31, 0x1, -R30 ;  /* 0x000000011f1e7824 */ /* 0x000fe200078e0a1e */
[----:B------:R-:W-:Y:S01]  /*12f10*/  BSSY B1, `(.L_x_14777) ;  /* 0x00000cd000017945 */ /* 0x000fe20003800000 */
[----:B--2---:R-:W-:Y:S02]  /*12f20*/  SEL R76, R14, RZ, !P0 ;  /* 0x000000ff0e4c7207 */ /* 0x004fe40004000000 */
[----:B------:R-:W-:Y:S01]  /*12f30*/  SHF.R.S32.HI R77, RZ, 0x1f, R85 ;  /* 0x0000001fff4d7819 */ /* 0x000fe20000011455 */
[----:B------:R-:W-:Y:S01]  /*12f40*/  IMAD.WIDE.U32 R6, R85, UR4, R20 ;  /* 0x0000000455067c25 */ /* 0x000fe2000f8e0014 */
[----:B------:R-:W-:-:S03]  /*12f50*/  SEL R20, R24, RZ, !P0 ;  /* 0x000000ff18147207 */ /* 0x000fc60004000000 */
[----:B------:R-:W-:Y:S02]  /*12f60*/  IMAD R8, R77, UR4, RZ ;  /* 0x000000044d087c24 */ /* 0x000fe4000f8e02ff */
[----:B------:R-:W-:Y:S02]  /*12f70*/  IMAD R25, R83, 0x40, R95 ;  /* 0x0000004053197824 */ /* 0x000fe400078e025f */
[----:B------:R-:W-:Y:S01]  /*12f80*/  IMAD R15, R85, UR5, R8 ;  /* 0x00000005550f7c24 */ /* 0x000fe2000f8e0208 */
[----:B------:R-:W-:-:S03]  /*12f90*/  ULDC.64 UR4, c[0x0][0xc98] ;  /* 0x0003260000047ab9 */ /* 0x000fc60000000a00 */
[----:B------:R-:W-:Y:S02]  /*12fa0*/  IMAD.IADD R7, R7, 0x1, R15 ;  /* 0x0000000107077824 */ /* 0x000fe400078e020f */
[----:B------:R-:W-:Y:S02]  /*12fb0*/  IMAD R15, R0, R27, R29 ;  /* 0x0000001b000f7224 */ /* 0x000fe400078e021d */
[----:B------:R-:W-:Y:S02]  /*12fc0*/  IMAD R27, R20, UR4, RZ ;  /* 0x00000004141b7c24 */ /* 0x000fe4000f8e02ff */
[----:B------:R-:W-:Y:S01]  /*12fd0*/  IMAD.WIDE.U32 R6, R76, UR4, R6 ;  /* 0x000000044c067c25 */ /* 0x000fe2000f8e0006 */
[----:B------:R-:W-:-:S03]  /*12fe0*/  SHF.R.S32.HI R8, RZ, 0x1f, R15 ;  /* 0x0000001fff087819 */ /* 0x000fc6000001140f */
[----:B------:R-:W-:Y:S01]  /*12ff0*/  IMAD.WIDE R12, R25, 0x2, R12 ;  /* 0x00000002190c7825 */ /* 0x000fe200078e020c */
[----:B------:R-:W-:Y:S02]  /*13000*/  SHF.R.S32.HI R25, RZ, 0x1f, R9 ;  /* 0x0000001fff197819 */ /* 0x000fe40000011409 */
[----:B------:R-:W-:Y:S01]  /*13010*/  IADD3 R6, P0, R9, R6, RZ ;  /* 0x0000000609067210 */ /* 0x000fe20007f1e0ff */
[----:B------:R-:W-:Y:S01]  /*13020*/  IMAD R27, R76, UR5, R27 ;  /* 0x000000054c1b7c24 */ /* 0x000fe2000f8e021b */
[----:B------:R-:W-:Y:S02]  /*13030*/  ULDC.64 UR4, c[0x0][0xc88] ;  /* 0x0003220000047ab9 */ /* 0x000fe40000000a00 */
[----:B------:R-:W-:Y:S02]  /*13040*/  IMAD R10, R8, UR4, RZ ;  /* 0x00000004080a7c24 */ /* 0x000fe4000f8e02ff */
[----:B------:R-:W-:Y:S02]  /*13050*/  IADD3.X R7, R25, R7, R27, P0, !PT ;  /* 0x0000000719077210 */ /* 0x000fe400007fe41b */
[----:B------:R-:W-:Y:S01]  /*13060*/  IADD3 R9, P2, R12, 0x1000, RZ ;  /* 0x000010000c097810 */ /* 0x000fe20007f5e0ff */
[----:B------:R-:W-:-:S02]  /*13070*/  IMAD R25, R15, UR5, R10 ;  /* 0x000000050f197c24 */ /* 0x000fc4000f8e020a */
[----:B------:R-:W-:Y:S01]  /*13080*/  IMAD.WIDE.U32 R6, R15, UR4, R6 ;  /* 0x000000040f067c25 */ /* 0x000fe2000f8e0006 */
[----:B------:R-:W-:Y:S01]  /*13090*/  IADD3 R15, P3, R12, 0x2000, RZ ;  /* 0x000020000c0f7810 */ /* 0x000fe20007f7e0ff */
[----:B------:R-:W-:Y:S01]  /*130a0*/  ULDC.64 UR4, c[0x0][0xc50] ;  /* 0x0003140000047ab9 */ /* 0x000fe20000000a00 */
[----:B------:R-:W-:Y:S01]  /*130b0*/  LOP3.LUT R8, R9, 0x380, RZ, 0xc0, !PT ;  /* 0x0000038009087812 */ /* 0x000fe200078ec0ff */
[----:B------:R-:W-:Y:S01]  /*130c0*/  IMAD.IADD R7, R7, 0x1, R25 ;  /* 0x0000000107077824 */ /* 0x000fe200078e0219 */
[----:B------:R-:W-:Y:S02]  /*130d0*/  LEA R10, P0, R6, UR4, 0x2 ;  /* 0x00000004060a7c11 */ /* 0x000fe4000f8010ff */
[----:B------:R-:W-:Y:S02]  /*130e0*/  LOP3.LUT R14, R15, 0x380, RZ, 0xc0, !PT ;  /* 0x000003800f0e7812 */ /* 0x000fe400078ec0ff */
[----:B------:R-:W-:Y:S02]  /*130f0*/  SHF.R.U64 R8, R8, 0x3, RZ ;  /* 0x0000000308087819 */ /* 0x000fe400000012ff */
[----:B------:R-:W-:Y:S01]  /*13100*/  LEA.HI.X R6, R6, UR5, R7, 0x2, P0 ;  /* 0x0000000506067c11 */ /* 0x000fe200080f1407 */
[----:B------:R-:W-:Y:S01]  /*13110*/  ULDC.64 UR4, c[0x0][0xba0] ;  /* 0x0002e80000047ab9 */ /* 0x000fe20000000a00 */
[----:B------:R-:W-:-:S02]  /*13120*/  IADD3 R29, P0, R12, 0x4000, RZ ;  /* 0x000040000c1d7810 */ /* 0x000fc40007f1e0ff */
[----:B------:R-:W-:Y:S02]  /*13130*/  SHF.R.U64 R14, R14, 0x3, RZ ;  /* 0x000000030e0e7819 */ /* 0x000fe400000012ff */
[----:B------:R-:W-:Y:S01]  /*13140*/  LOP3.LUT R8, R8, R9, RZ, 0x3c, !PT ;  /* 0x0000000908087212 */ /* 0x000fe200078e3cff */
[--C-:B------:R-:W-:Y:S01]  /*13150*/  IMAD.X R9, RZ, RZ, R13.reuse, P2 ;  /* 0x000000ffff097224 */ /* 0x100fe200010e060d */
[----:B------:R-:W-:Y:S02]  /*13160*/  LOP3.LUT R28, R29, 0x380, RZ, 0xc0, !PT ;  /* 0x000003801d1c7812 */ /* 0x000fe400078ec0ff */
[----:B------:R-:W-:Y:S01]  /*13170*/  LOP3.LUT R14, R14, R15, RZ, 0x3c, !PT ;  /* 0x0000000f0e0e7212 */ /* 0x000fe200078e3cff */
[----:B------:R-:W-:Y:S01]  /*13180*/  IMAD.X R15, RZ, RZ, R13, P3 ;  /* 0x000000ffff0f7224 */ /* 0x000fe200018e060d */
[C---:B------:R-:W-:Y:S02]  /*13190*/  IADD3 R37, P2, R12.reuse, 0x6000, RZ ;  /* 0x000060000c257810 */ /* 0x040fe40007f5e0ff */
        /* <DEDUP_REMOVED lines=8> */
[----:B------:R-:W-:Y:S01]  /*13220*/  LOP3.LUT R28, R28, R29, RZ, 0x3c, !PT ;  /* 0x0000001d1c1c7212 */ /* 0x000fe200078e3cff */
[----:B------:R-:W-:Y:S01]  /*13230*/  IMAD.X R29, RZ, RZ, R13, P0 ;  /* 0x000000ffff1d7224 */ /* 0x000fe200000e060d */
[----:B------:R-:W-:Y:S02]  /*13240*/  SHF.R.U64 R36, R36, 0x3, RZ ;  /* 0x0000000324247819 */ /* 0x000fe400000012ff */
[----:B------:R-:W-:Y:S02]  /*13250*/  SHF.R.U64 R24, R24, 0x3, RZ ;  /* 0x0000000318187819 */ /* 0x000fe400000012ff */
[----:B------:R-:W-:Y:S02]  /*13260*/  SHF.R.U64 R32, R32, 0x3, RZ ;  /* 0x0000000320207819 */ /* 0x000fe400000012ff */
[----:B------:R-:W-:-:S02]  /*13270*/  IADD3 R49, P0, R12, 0x9000, RZ ;  /* 0x000090000c317810 */ /* 0x000fc40007f1e0ff */
[----:B------:R-:W-:Y:S02]  /*13280*/  SHF.R.U64 R40, R40, 0x3, RZ ;  /* 0x0000000328287819 */ /* 0x000fe400000012ff */
[----:B------:R-:W-:Y:S01]  /*13290*/  LOP3.LUT R36, R36, R37, RZ, 0x3c, !PT ;  /* 0x0000002524247212 */ /* 0x000fe200078e3cff */
[--C-:B------:R-:W-:Y:S01]  /*132a0*/  IMAD.X R37, RZ, RZ, R13.reuse, P2 ;  /* 0x000000ffff257224 */ /* 0x100fe200010e060d */
[----:B------:R-:W-:Y:S01]  /*132b0*/  LOP3.LUT R24, R24, R25, RZ, 0x3c, !PT ;  /* 0x0000001918187212 */ /* 0x000fe200078e3cff */
[--C-:B------:R-:W-:Y:S01]  /*132c0*/  IMAD.X R25, RZ, RZ, R13.reuse, P5 ;  /* 0x000000ffff197224 */ /* 0x100fe200028e060d */
[----:B------:R-:W-:Y:S01]  /*132d0*/  LOP3.LUT R32, R32, R33, RZ, 0x3c, !PT ;  /* 0x0000002120207212 */ /* 0x000fe200078e3cff */
[--C-:B------:R-:W-:Y:S01]  /*132e0*/  IMAD.X R33, RZ, RZ, R13.reuse, P4 ;  /* 0x000000ffff217224 */ /* 0x100fe200020e060d */
[----:B------:R-:W-:Y:S01]  /*132f0*/  LOP3.LUT R48, R49, 0x380, RZ, 0xc0, !PT ;  /* 0x0000038031307812 */ /* 0x000fe200078ec0ff */
[----:B------:R-:W-:Y:S01]  /*13300*/  IMAD R80, R21, UR4, RZ ;  /* 0x0000000415507c24 */ /* 0x000fe2000f8e02ff */
[----:B------:R-:W-:Y:S01]  /*13310*/  LOP3.LUT R40, R40, R41, RZ, 0x3c, !PT ;  /* 0x0000002928287212 */ /* 0x000fe200078e3cff */
[----:B------:R-:W-:Y:S01]  /*13320*/  IMAD.X R41, RZ, RZ, R13, P3 ;  /* 0x000000ffff297224 */ /* 0x000fe200018e060d */
[----:B------:R-:W-:-:S02]  /*13330*/  IADD3 R57, P2, R12, 0xb000, RZ ;  /* 0x0000b0000c397810 */ /* 0x000fc40007f5e0ff */
[C---:B------:R-:W-:Y:S02]  /*13340*/  IADD3 R45, P5, R12.reuse, 0x8000, RZ ;  /* 0x000080000c2d7810 */ /* 0x040fe40007fbe0ff */
[C---:B------:R-:W-:Y:S02]  /*13350*/  IADD3 R53, P4, R12.reuse, 0xa000, RZ ;  /* 0x0000a0000c357810 */ /* 0x040fe40007f9e0ff */
[----:B------:R-:W-:Y:S01]  /*13360*/  IADD3 R61, P3, R12, 0xc000, RZ ;  /* 0x0000c0000c3d7810 */ /* 0x000fe20007f7e0ff */
[----:B------:R-:W-:Y:S01]  /*13370*/  IMAD R21, R3, UR5, R80 ;  /* 0x0000000503157c24 */ /* 0x000fe2000f8e0250 */
[----:B------:R-:W-:Y:S02]  /*13380*/  SHF.R.U64 R48, R48, 0x3, RZ ;  /* 0x0000000330307819 */ /* 0x000fe400000012ff */
[----:B------:R-:W-:Y:S01]  /*13390*/  LOP3.LUT R56, R57, 0x380, RZ, 0xc0, !PT ;  /* 0x0000038039387812 */ /* 0x000fe200078ec0ff */
[----:B------:R-:W-:Y:S01]  /*133a0*/  IMAD.WIDE.U32 R80, R3, UR4, RZ ;  /* 0x0000000403507c25 */ /* 0x000fe2000f8e00ff */
[----:B------:R-:W-:Y:S01]  /*133b0*/  LOP3.LUT R44, R45, 0x380, RZ, 0xc0, !PT ;  /* 0x000003802d2c7812 */ /* 0x000fe200078ec0ff */
[----:B------:R-:W-:Y:S01]  /*133c0*/  SHFL.IDX PT, R50, R10, RZ, 0x1c1f ;  /* 0x001c1fff0a327589 */ /* 0x000fe200000e0000 */
[----:B------:R-:W-:Y:S01]  /*133d0*/  LOP3.LUT R52, R53, 0x380, RZ, 0xc0, !PT ;  /* 0x0000038035347812 */ /* 0x000fe200078ec0ff */
[----:B------:R-:W-:Y:S01]  /*133e0*/  IMAD R3, R82, 0x20, R83 ;  /* 0x0000002052037824 */ /* 0x000fe200078e0253 */
[----:B------:R-:W-:Y:S01]  /*133f0*/  LOP3.LUT R60, R61, 0x380, RZ, 0xc0, !PT ;  /* 0x000003803d3c7812 */ /* 0x000fe200078ec0ff */
[----:B------:R-:W1:Y:S01]  /*13400*/  SHFL.IDX PT, R51, R6, RZ, 0x1c1f ;  /* 0x001c1fff06337589 */ /* 0x000e6200000e0000 */
[----:B------:R-:W-:Y:S01]  /*13410*/  LOP3.LUT R48, R48, R49, RZ, 0x3c, !PT ;  /* 0x0000003130307212 */ /* 0x000fe200078e3cff */
[----:B------:R-:W-:Y:S01]  /*13420*/  IMAD.X R49, RZ, RZ, R13, P0 ;  /* 0x000000ffff317224 */ /* 0x000fe200000e060d */
[----:B------:R-:W-:Y:S01]  /*13430*/  SHF.R.U64 R56, R56, 0x3, RZ ;  /* 0x0000000338387819 */ /* 0x000fe200000012ff */
[----:B---3--:R-:W-:Y:S01]  /*13440*/  IMAD.IADD R7, R26, 0x1, R180 ;  /* 0x000000011a077824 */ /* 0x008fe200078e02b4 */
[----:B------:R-:W-:Y:S01]  /*13450*/  SHF.R.U64 R44, R44, 0x3, RZ ;  /* 0x000000032c2c7819 */ /* 0x000fe200000012ff */
[----:B------:R2:W-:Y:S01]  /*13460*/  SHFL.IDX PT, R54, R10, 0x1, 0x1c1f ;  /* 0x003c1f000a367f89 */ /* 0x0005e200000e0000 */
[----:B------:R-:W-:Y:S01]  /*13470*/  SHF.R.U64 R52, R52, 0x3, RZ ;  /* 0x0000000334347819 */ /* 0x000fe200000012ff */
[----:B------:R-:W-:Y:S01]  /*13480*/  ULDC.64 UR4, c[0x0][0xbe8] ;  /* 0x0002fa0000047ab9 */ /* 0x000fe20000000a00 */
[----:B------:R-:W-:Y:S01]  /*13490*/  SHF.R.U64 R60, R60, 0x3, RZ ;  /* 0x000000033c3c7819 */ /* 0x000fe200000012ff */
[----:B------:R3:W1:Y:S01]  /*134a0*/  SHFL.IDX PT, R55, R6, 0x1, 0x1c1f ;  /* 0x003c1f0006377f89 */ /* 0x00066200000e0000 */
[----:B------:R-:W-:Y:S01]  /*134b0*/  LOP3.LUT P0, RZ, R30, 0x3, RZ, 0xc0, !PT ;  /* 0x000000031eff7812 */ /* 0x000fe2000780c0ff */
[----:B------:R-:W-:Y:S01]  /*134c0*/  IMAD.IADD R81, R81, 0x1, R21 ;  /* 0x0000000151517824 */ /* 0x000fe200078e0215 */
[----:B------:R-:W-:Y:S01]  /*134d0*/  LOP3.LUT R56, R56, R57, RZ, 0x3c, !PT ;  /* 0x0000003938387212 */ /* 0x000fe200078e3cff */
[--C-:B------:R-:W-:Y:S01]  /*134e0*/  IMAD.X R57, RZ, RZ, R13.reuse, P2 ;  /* 0x000000ffff397224 */ /* 0x100fe200010e060d */
[----:B------:R-:W-:Y:S01]  /*134f0*/  IADD3 R82, R180, R3, RZ ;  /* 0x00000003b4527210 */ /* 0x000fe20007ffe0ff */
[----:B------:R-:W-:Y:S01]  /*13500*/  IMAD R77, R77, UR4, RZ ;  /* 0x000000044d4d7c24 */ /* 0x000fe2000f8e02ff */
[----:B------:R-:W-:Y:S01]  /*13510*/  LOP3.LUT R44, R44, R45, RZ, 0x3c, !PT ;  /* 0x0000002d2c2c7212 */ /* 0x000fe200078e3cff */
[--C-:B------:R-:W-:Y:S01]  /*13520*/  IMAD.X R45, RZ, RZ, R13.reuse, P5 ;  /* 0x000000ffff2d7224 */ /* 0x100fe200028e060d */
[----:B------:R-:W-:Y:S01]  /*13530*/  LOP3.LUT R52, R52, R53, RZ, 0x3c, !PT ;  /* 0x0000003534347212 */ /* 0x000fe200078e3cff */
[--C-:B------:R-:W-:Y:S01]  /*13540*/  IMAD.X R53, RZ, RZ, R13.reuse, P4 ;  /* 0x000000ffff357224 */ /* 0x100fe200020e060d */
[----:B------:R-:W-:Y:S01]  /*13550*/  LOP3.LUT R60, R60, R61, RZ, 0x3c, !PT ;  /* 0x0000003d3c3c7212 */ /* 0x000fe200078e3cff */
[----:B------:R-:W-:Y:S01]  /*13560*/  IMAD.X R61, RZ, RZ, R13, P3 ;  /* 0x000000ffff3d7224 */ /* 0x000fe200018e060d */
[C---:B------:R-:W-:Y:S01]  /*13570*/  ISETP.GE.OR P2, PT, R7.reuse, R78, P0 ;  /* 0x0000004e0700720c */ /* 0x040fe20000746670 */
[----:B------:R-:W-:Y:S01]  /*13580*/  VIADD R7, R7, 0x8 ;  /* 0x0000000807077836 */ /* 0x000fe20000000000 */
[----:B------:R-:W-:-:S02]  /*13590*/  IADD3 R65, P5, R12, 0xd000, RZ ;  /* 0x0000d0000c417810 */ /* 0x000fc40007fbe0ff */
[C---:B------:R-:W-:Y:S01]  /*135a0*/  IADD3 R69, P4, R12.reuse, 0xe000, RZ ;  /* 0x0000e0000c457810 */ /* 0x040fe20007f9e0ff */
[C---:B------:R-:W-:Y:S01]  /*135b0*/  IMAD R77, R85.reuse, UR5, R77 ;  /* 0x00000005554d7c24 */ /* 0x040fe2000f8e024d */
[----:B------:R-:W-:Y:S01]  /*135c0*/  IADD3 R11, P3, R12, 0xf000, RZ ;  /* 0x0000f0000c0b7810 */ /* 0x000fe20007f7e0ff */
[----:B------:R-:W-:Y:S01]  /*135d0*/  IMAD.WIDE.U32 R80, R85, UR4, R80 ;  /* 0x0000000455507c25 */ /* 0x000fe2000f8e0050 */
[----:B------:R-:W-:Y:S01]  /*135e0*/  LOP3.LUT R64, R65, 0x380, RZ, 0xc0, !PT ;  /* 0x0000038041407812 */ /* 0x000fe200078ec0ff */
[----:B------:R-:W-:Y:S02]  /*135f0*/  ULDC.64 UR4, c[0x0][0xbf0] ;  /* 0x0002fc0000047ab9 */ /* 0x000fe40000000a00 */
[----:B0-----:R-:W-:Y:S01]  /*13600*/  @P1 IMAD.HI.U32 R3, R82, R79, RZ ;  /* 0x0000004f52031227 */ /* 0x001fe200078e00ff */
[----:B------:R-:W-:Y:S02]  /*13610*/  LOP3.LUT R68, R69, 0x380, RZ, 0xc0, !PT ;  /* 0x0000038045447812 */ /* 0x000fe400078ec0ff */
[----:B------:R-:W-:Y:S01]  /*13620*/  LOP3.LUT R27, R12, 0x380, RZ, 0xc0, !PT ;  /* 0x000003800c1b7812 */ /* 0x000fe200078ec0ff */
[----:B------:R-:W-:Y:S01]  /*13630*/  IMAD.IADD R81, R81, 0x1, R77 ;  /* 0x0000000151517824 */ /* 0x000fe200078e024d */
[----:B------:R-:W-:Y:S01]  /*13640*/  ISETP.GE.OR P0, PT, R7, R78, P0 ;  /* 0x0000004e0700720c */ /* 0x000fe20000706670 */
[----:B------:R-:W-:Y:S01]  /*13650*/  IMAD.MOV.U32 R21, RZ, RZ, R82 ;  /* 0x000000ffff157224 */ /* 0x000fe200078e0052 */
[----:B--2---:R-:W-:Y:S01]  /*13660*/  LOP3.LUT R10, R11, 0x380, RZ, 0xc0, !PT ;  /* 0x000003800b0a7812 */ /* 0x004fe200078ec0ff */
[----:B------:R-:W-:Y:S01]  /*13670*/  IMAD R77, R20, UR4, RZ ;  /* 0x00000004144d7c24 */ /* 0x000fe2000f8e02ff */
[----:B----4-:R-:W-:-:S02]  /*13680*/  @P1 SHF.R.U32.HI R21, RZ, R84, R3 ;  /* 0x00000054ff151219 */ /* 0x010fc40000011603 */
[----:B------:R-:W-:Y:S02]  /*13690*/  SHF.R.U64 R64, R64, 0x3, RZ ;  /* 0x0000000340407819 */ /* 0x000fe400000012ff */
[----:B------:R-:W-:Y:S02]  /*136a0*/  SHF.R.U64 R68, R68, 0x3, RZ ;  /* 0x0000000344447819 */ /* 0x000fe400000012ff */
[----:B------:R-:W-:Y:S02]  /*136b0*/  SHF.R.U64 R27, R27, 0x3, RZ ;  /* 0x000000031b1b7819 */ /* 0x000fe400000012ff */
[----:B------:R-:W-:Y:S01]  /*136c0*/  SHF.R.U64 R10, R10, 0x3, RZ ;  /* 0x000000030a0a7819 */ /* 0x000fe200000012ff */
[C---:B------:R-:W-:Y:S01]  /*136d0*/  IMAD R79, R76.reuse, UR5, R77 ;  /* 0x000000054c4f7c24 */ /* 0x040fe2000f8e024d */
[----:B------:R-:W-:Y:S01]  /*136e0*/  SHF.R.S32.HI R3, RZ, 0x1f, R21 ;  /* 0x0000001fff037819 */ /* 0x000fe20000011415 */
[----:B------:R-:W-:Y:S01]  /*136f0*/  IMAD.WIDE.U32 R76, R76, UR4, R80 ;  /* 0x000000044c4c7c25 */ /* 0x000fe2000f8e0050 */
[----:B------:R-:W-:Y:S01]  /*13700*/  LOP3.LUT R64, R64, R65, RZ, 0x3c, !PT ;  /* 0x0000004140407212 */ /* 0x000fe200078e3cff */
[----:B------:R-:W-:Y:S01]  /*13710*/  ULDC.64 UR4, c[0x0][0xbe0] ;  /* 0x0002f80000047ab9 */ /* 0x000fe20000000a00 */
[----:B------:R-:W-:Y:S01]  /*13720*/  LOP3.LUT R68, R68, R69, RZ, 0x3c, !PT ;  /* 0x0000004544447212 */ /* 0x000fe200078e3cff */
[--C-:B------:R-:W-:Y:S01]  /*13730*/  IMAD.X R65, RZ, RZ, R13.reuse, P5 ;  /* 0x000000ffff417224 */ /* 0x100fe200028e060d */
[----:B---3--:R-:W-:Y:S01]  /*13740*/  LOP3.LUT R6, R27, R12, RZ, 0x3c, !PT ;  /* 0x0000000c1b067212 */ /* 0x008fe200078e3cff */
[--C-:B------:R-:W-:Y:S01]  /*13750*/  IMAD.X R69, RZ, RZ, R13.reuse, P4 ;  /* 0x000000ffff457224 */ /* 0x100fe200020e060d */
[----:B------:R-:W-:Y:S01]  /*13760*/  LOP3.LUT R72, R10, R11, RZ, 0x3c, !PT ;  /* 0x0000000b0a487212 */ /* 0x000fe200078e3cff */
[----:B------:R-:W-:-:S02]  /*13770*/  IMAD.X R73, RZ, RZ, R13, P3 ;  /* 0x000000ffff497224 */ /* 0x000fc400018e060d */
[----:B------:R-:W-:Y:S02]  /*13780*/  IMAD.MOV.U32 R7, RZ, RZ, R13 ;  /* 0x000000ffff077224 */ /* 0x000fe400078e000d */
[----:B------:R-:W-:Y:S01]  /*13790*/  IMAD.MOV R81, RZ, RZ, -R21 ;  /* 0x000000ffff517224 */ /* 0x000fe200078e0a15 */
[----:B-1----:R-:W-:Y:S01]  /*137a0*/  @!P2 ST.E desc[UR40][R50.64], R5 ;  /* 0x000000053200a985 */ /* 0x002fe2000c101928 */
[----:B------:R-:W-:Y:S02]  /*137b0*/  IMAD R20, R3, UR4, RZ ;  /* 0x0000000403147c24 */ /* 0x000fe4000f8e02ff */
[----:B------:R-:W-:Y:S01]  /*137c0*/  IMAD R3, R0, R81, R82 ;  /* 0x0000005100037224 */ /* 0x000fe200078e0252 */
[----:B------:R0:W-:Y:S01]  /*137d0*/  @!P0 ST.E desc[UR40][R54.64], R4 ;  /* 0x0000000436008985 */ /* 0x0001e2000c101928 */
[----:B------:R-:W-:-:S03]  /*137e0*/  IMAD.IADD R77, R77, 0x1, R79 ;  /* 0x000000014d4d7824 */ /* 0x000fc600078e024f */
[----:B------:R-:W5:Y:S01]  /*137f0*/  LD.E.128 R8, desc[UR40][R8.64] ;  /* 0x0000002808087980 */ /* 0x000f62000c101d00 */
[----:B------:R-:W-:-:S03]  /*13800*/  IMAD R79, R21, UR5, R20 ;  /* 0x00000005154f7c24 */ /* 0x000fc6000f8e0214 */
[----:B------:R-:W5:Y:S01]  /*13810*/  LD.E.128 R12, desc[UR40][R14.64] ;  /* 0x000000280e0c7980 */ /* 0x000f62000c101d00 */
[----:B------:R-:W-:-:S03]  /*13820*/  SHF.R.S32.HI R0, RZ, 0x1f, R3 ;  /* 0x0000001fff007819 */ /* 0x000fc60000011403 */
[----:B0-----:R-:W5:Y:S04]  /*13830*/  LD.E.128 R4, desc[UR40][R6.64] ;  /* 0x0000002806047980 */ /* 0x001f68000c101d00 */
        /* <DEDUP_REMOVED lines=23> */
[----:B------:R-:W-:Y:S02]  /*139b0*/  IMAD.IADD R85, R83, 0x1, R180 ;  /* 0x0000000153557824 */ /* 0x000fe400078e02b4 */
[C---:B------:R-:W-:Y:S02]  /*139c0*/  IMAD R79, R3.reuse, UR5, R0 ;  /* 0x00000005034f7c24 */ /* 0x040fe4000f8e0200 */
[----:B------:R-:W-:Y:S01]  /*139d0*/  IMAD.WIDE.U32 R20, R3, UR4, R20 ;  /* 0x0000000403147c25 */ /* 0x000fe2000f8e0014 */
[----:B------:R-:W-:Y:S01]  /*139e0*/  ISETP.GE.AND P2, PT, R85, R78, PT ;  /* 0x0000004e5500720c */ /* 0x000fe20003f46270 */
[----:B------:R-:W-:Y:S02]  /*139f0*/  ULDC.64 UR4, c[0x0][0xb80] ;  /* 0x0002e00000047ab9 */ /* 0x000fe40000000a00 */
[----:B------:R-:W-:-:S02]  /*13a00*/  VIADD R0, R19, 0x32420 ;  /* 0x0003242013007836 */ /* 0x000fc40000000000 */
[----:B------:R-:W-:Y:S01]  /*13a10*/  IMAD.IADD R21, R21, 0x1, R79 ;  /* 0x0000000115157824 */ /* 0x000fe200078e024f */
[C---:B------:R-:W-:Y:S02]  /*13a20*/  LEA R79, P3, R20.reuse, UR4, 0x1 ;  /* 0x00000004144f7c11 */ /* 0x040fe4000f8608ff */
[----:B------:R-:W-:Y:S02]  /*13a30*/  PRMT R0, RZ, 0x654, R0 ;  /* 0x00000654ff007816 */ /* 0x000fe40000000000 */
[----:B------:R-:W-:Y:S01]  /*13a40*/  LEA.HI.X R84, R20, UR5, R21, 0x1, P3 ;  /* 0x0000000514547c11 */ /* 0x000fe200098f0c15 */
[C---:B------:R-:W-:Y:S02]  /*13a50*/  VIADD R77, R85.reuse, 0x20 ;  /* 0x00000020554d7836 */ /* 0x040fe40000000000 */
[----:B------:R-:W-:Y:S01]  /*13a60*/  VIADD R3, R85, 0x40 ;  /* 0x0000004055037836 */ /* 0x000fe20000000000 */
[----:B0-----:R0:W-:Y:S01]  /*13a70*/  SYNCS.ARRIVE.TRANS64.RED.A1T0 RZ, [R0+URZ], RZ ;  /* 0x000000ff00ff79a7 */ /* 0x0011e2000810043f */
[----:B------:R1:W2:Y:S01]  /*13a80*/  SHFL.IDX PT, R82, R79, RZ, 0x181f ;  /* 0x00181fff4f527589 */ /* 0x0002a200000e0000 */
[----:B------:R-:W-:-:S02]  /*13a90*/  ISETP.GE.AND P1, PT, R77, R78, PT ;  /* 0x0000004e4d00720c */ /* 0x000fc40003f26270 */
[----:B------:R-:W-:Y:S01]  /*13aa0*/  ISETP.GE.AND P0, PT, R3, R78, PT ;  /* 0x0000004e0300720c */ /* 0x000fe20003f06270 */
[----:B0-----:R1:W0:Y:S01]  /*13ab0*/  SHFL.IDX PT, R0, R84, RZ, 0x181f ;  /* 0x00181fff54007589 */ /* 0x00122200000e0000 */
[----:B------:R-:W-:Y:S11]  /*13ac0*/  @P2 BRA `(.L_x_14778) ;  /* 0x0000000000442947 */ /* 0x000ff60003800000 */
[----:B------:R-:W-:Y:S02]  /*13ad0*/  ULDC UR4, c[0x0][0xbc8] ;  /* 0x0002f20000047ab9 */ /* 0x000fe40000000800 */
[----:B------:R-:W-:Y:S02]  /*13ae0*/  ISETP.GE.AND P2, PT, R95, UR4, PT ;  /* 0x000000045f007c0c */ /* 0x000fe4000bf46270 */
[----:B-----5:R-:W-:Y:S02]  /*13af0*/  ISETP.GE.AND P3, PT, R93, UR4, PT ;  /* 0x000000045d007c0c */ /* 0x020fe4000bf66270 */
[----:B------:R-:W-:-:S09]  /*13b00*/  ISETP.GE.AND P4, PT, R88, UR4, PT ;  /* 0x0000000458007c0c */ /* 0x000fd2000bf86270 */
[----:B--2---:R-:W-:-:S04]  /*13b10*/  @!P2 LEA R20, P5, R95, R82, 0x1 ;  /* 0x000000525f14a211 */ /* 0x004fc800078a08ff */
[----:B0-----:R-:W-:Y:S02]  /*13b20*/  @!P2 LEA.HI.X R21, R95, R0, R96, 0x1, P5 ;  /* 0x000000005f15a211 */ /* 0x001fe400028f0c60 */
        /* <DEDUP_REMOVED lines=11> */
.L_x_14778:
[----:B------:R-:W-:Y:S05]  /*13be0*/  BSYNC B1 ;  /* 0x0000000000017941 */ /* 0x000fea0003800000 */
.L_x_14777:
        /* <DEDUP_REMOVED lines=21> */
.L_x_14780:
[----:B------:R-:W-:Y:S05]  /*13d40*/  BSYNC B1 ;  /* 0x0000000000017941 */ /* 0x000fea0003800000 */
.L_x_14779:
        /* <DEDUP_REMOVED lines=21> */
.L_x_14782:
[----:B------:R-:W-:Y:S05]  /*13ea0*/  BSYNC B1 ;  /* 0x0000000000017941 */ /* 0x000fea0003800000 */
.L_x_14781:
[----:B------:R-:W-:Y:S01]  /*13eb0*/  VIADD R3, R85, 0x60 ;  /* 0x0000006055037836 */ /* 0x000fe20000000000 */
[----:B01--4-:R-:W4:Y:S04]  /*13ec0*/  SHFL.IDX PT, R84, R84, 0x3, 0x181f ;  /* 0x00781f0054547f89 */ /* 0x013f2800000e0000 */
        /* <DEDUP_REMOVED lines=22> */
.L_x_14775:
[----:B------:R-:W4:Y:S01]  /*14030*/  LDL.LU R6, [R1+0x5c] ;  /* 0x00005c0001067983 */ /* 0x000f220000300800 */
[----:B------:R-:W-:Y:S01]  /*14040*/  ULDC.64 UR4, c[0x0][0xd00] ;  /* 0x0003400000047ab9 */ /* 0x000fe20000000a00 */
[----:B------:R-:W-:Y:S01]  /*14050*/  IMAD.MOV.U32 R0, RZ, RZ, RZ ;  /* 0x000000ffff007224 */ /* 0x000fe200078e00ff */
[----:B------:R-:W0:Y:S01]  /*14060*/  LDC R25, c[0x0][0xce8] ;  /* 0x00033a00ff197b82 */ /* 0x000e220000000800 */
[----:B------:R-:W2:Y:S01]  /*14070*/  LDL.LU R3, [R1+0x60] ;  /* 0x0000600001037983 */ /* 0x000ea20000300800 */
[----:B------:R-:W-:-:S04]  /*14080*/  ISETP.NE.U32.AND P0, PT, RZ, UR4, PT ;  /* 0x00000004ff007c0c */ /* 0x000fc8000bf05070 */
[----:B------:R-:W-:Y:S02]  /*14090*/  ISETP.NE.AND.EX P0, PT, RZ, UR5, PT, P0 ;  /* 0x00000005ff007c0c */ /* 0x000fe4000bf05300 */
[----:B----4-:R-:W-:-:S04]  /*140a0*/  IADD3 R4, P1, R6, UR4, RZ ;  /* 0x0000000406047c10 */ /* 0x010fc8000ff3e0ff */
[----:B--2---:R-:W-:Y:S01]  /*140b0*/  IADD3.X R5, R3, UR5, RZ, P1, !PT ;  /* 0x0000000503057c10 */ /* 0x004fe20008ffe4ff */
[----:B------:R-:W-:Y:S02]  /*140c0*/  ULDC.64 UR4, c[0x0][0xd08] ;  /* 0x0003420000047ab9 */ /* 0x000fe40000000a00 */
[----:B------:R-:W-:-:S04]  /*140d0*/  ISETP.NE.U32.AND P1, PT, RZ, UR4, PT ;  /* 0x00000004ff007c0c */ /* 0x000fc8000bf25070 */
[----:B------:R2:W5:Y:S01]  /*140e0*/  @P0 LDG.E R0, desc[UR40][R4.64] ;  /* 0x0000002804000981 */ /* 0x000562000c1e1900 */
[----:B------:R-:W-:Y:S01]  /*140f0*/  ISETP.NE.AND.EX P1, PT, RZ, UR5, PT, P1 ;  /* 0x00000005ff007c0c */ /* 0x000fe2000bf25310 */
[----:B------:R-:W4:-:S12]  /*14100*/  S2R R10, SR_TID.X ;  /* 0x00000000000a7919 */ /* 0x000f180000002100 */
[----:B------:R-:W-:Y:S01]  /*14110*/  @P1 IADD3 R6, P2, R6, UR4, RZ ;  /* 0x0000000406061c10 */ /* 0x000fe2000ff5e0ff */
[----:B------:R-:W-:Y:S02]  /*14120*/  ULDC UR4, c[0x0][0xb88] ;  /* 0x0002e20000047ab9 */ /* 0x000fe40000000800 */
[----:B------:R-:W-:Y:S01]  /*14130*/  IMAD.U32 R8, RZ, RZ, UR4 ;  /* 0x00000004ff087e24 */ /* 0x000fe2000f8e00ff */
[----:B------:R-:W-:-:S05]  /*14140*/  @P1 IADD3.X R7, R3, UR5, RZ, P2, !PT ;  /* 0x0000000503071c10 */ /* 0x000fca00097fe4ff */
[----:B------:R2:W5:Y:S01]  /*14150*/  @P1 LDG.E R8, desc[UR40][R6.64] ;  /* 0x0000002806081981 */ /* 0x000562000c1e1900 */
[----:B0-----:R-:W-:Y:S01]  /*14160*/  ISETP.NE.AND P2, PT, R25, 0x1, PT ;  /* 0x000000011900780c */ /* 0x001fe20003f45270 */
[----:B----4-:R-:W-:-:S12]  /*14170*/  VIADD R28, R10, 0xffffff80 ;  /* 0xffffff800a1c7836 */ /* 0x010fd80000000000 */
[----:B------:R-:W0:Y:S01]  /*14180*/  @P2 LDC R27, c[0x0][0xcec] ;  /* 0x00033b00ff1b2b82 */ /* 0x000e220000000800 */
[----:B------:R-:W-:Y:S01]  /*14190*/  ISETP.GE.AND P3, PT, R28, 0x80, PT ;  /* 0x000000801c00780c */ /* 0x000fe20003f66270 */
[----:B--2---:R-:W-:-:S12]  /*141a0*/  @P1 BRA `(.L_x_14784) ;  /* 0x0000000000101947 */ /* 0x004fd80003800000 */
[----:B------:R-:W-:Y:S05]  /*141b0*/  @!P0 BRA `(.L_x_14784) ;  /* 0x00000000000c8947 */ /* 0x000fea0003800000 */
[----:B------:R-:W2:Y:S04]  /*141c0*/  LDG.E R3, desc[UR40][R4.64] ;  /* 0x0000002804037981 */ /* 0x000ea8000c1e1900 */
[----:B-----5:R-:W2:Y:S02]  /*141d0*/  LDG.E R8, desc[UR40][R4.64+0x4] ;  /* 0x0000042804087981 */ /* 0x020ea4000c1e1900 */
[----:B--2---:R-:W-:-:S07]  /*141e0*/  IMAD.IADD R8, R8, 0x1, -R3 ;  /* 0x0000000108087824 */ /* 0x004fce00078e0a03 */
.L_x_14784:
[----:B------:R-:W2:Y:S04]  /*141f0*/  LDL.LU R4, [R1+0x64] ;  /* 0x0000640001047983 */ /* 0x000ea80000300800 */
[----:B------:R-:W4:Y:S04]  /*14200*/  LDL.LU R3, [R1+0x7c] ;  /* 0x00007c0001037983 */ /* 0x000f280000300800 */
[----:B------:R-:W3:Y:S04]  /*14210*/  LDL R26, [R1+0x58] ;  /* 0x00005800011a7983 */ /* 0x000ee80000100800 */
[----:B------:R0:W5:Y:S01]  /*14220*/  LDL R24, [R1+0x28] ;  /* 0x0000280001187983 */ /* 0x0001620000100800 */
[----:B------:R-:W-:Y:S01]  /*14230*/  BSSY B1, `(.L_x_14785) ;  /* 0x000002c000017945 */ /* 0x000fe20003800000 */
[----:B-----5:R-:W-:-:S02]  /*14240*/  SHF.R.S32.HI R11, RZ, 0x1f, R0 ;  /* 0x0000001fff0b7819 */ /* 0x020fc40000011400 */
[----:B--2---:R-:W-:Y:S02]  /*14250*/  SEL R13, R4, RZ, !P0 ;  /* 0x000000ff040d7207 */ /* 0x004fe40004000000 */
[----:B----4-:R-:W-:Y:S02]  /*14260*/  SEL R14, R3, RZ, !P0 ;  /* 0x000000ff030e7207 */ /* 0x010fe40004000000 */
[----:B---3--:R-:W-:Y:S01]  /*14270*/  SHF.R.S32.HI R12, RZ, 0x1f, R26 ;  /* 0x0000001fff0c7819 */ /* 0x008fe2000001141a */
[----:B0-----:R-:W-:Y:S06]  /*14280*/  @P3 BRA `(.L_x_14786) ;  /* 0x0000000000983947 */ /* 0x001fec0003800000 */
[----:B------:R-:W0:Y:S01]  /*14290*/  LDC R9, c[0x0][0xce8] ;  /* 0x00033a00ff097b82 */ /* 0x000e220000000800 */
[----:B------:R-:W-:Y:S01]  /*142a0*/  IADD3 R10, R24, -0x80, R10 ;  /* 0xffffff80180a7810 */ /* 0x000fe20007ffe00a */
[----:B0-----:R-:W-:-:S05]  /*142b0*/  IMAD R3, R8, R9, RZ ;  /* 0x0000000908037224 */ /* 0x001fca00078e02ff */
        /* <DEDUP_REMOVED lines=35> */
.L_x_14786:
[----:B------:R-:W-:Y:S05]  /*144f0*/  BSYNC B1 ;  /* 0x0000000000017941 */ /* 0x000fea0003800000 */
.L_x_14785:
[--C-:B0-----:R-:W-:Y:S01]  /*14500*/  SHF.R.S32.HI R6, RZ, 0x1f, R28.reuse ;  /* 0x0000001fff067819 */ /* 0x101fe2000001141c */
[----:B------:R-:W0:Y:S01]  /*14510*/  @P2 LDC R9, c[0x0][0xcf0] ;  /* 0x00033c00ff092b82 */ /* 0x000e220000000800 */
[----:B------:R-:W-:Y:S01]  /*14520*/  SHF.R.S32.HI R20, RZ, 0x1f, R28 ;  /* 0x0000001fff147819 */ /* 0x000fe2000001141c */
[----:B------:R-:W-:Y:S01]  /*14530*/  ULDC.64 UR4, c[0x0][0xba0] ;  /* 0x0002e80000047ab9 */ /* 0x000fe20000000a00 */
[-C--:B------:R-:W-:Y:S01]  /*14540*/  LEA.HI R6, R6, R28.reuse, RZ, 0x3 ;  /* 0x0000001c06067211 */ /* 0x080fe200078f18ff */
[----:B------:R-:W-:Y:S01]  /*14550*/  IMAD R3, R11, UR4, RZ ;  /* 0x000000040b037c24 */ /* 0x000fe2000f8e02ff */
[----:B------:R-:W-:Y:S01]  /*14560*/  LEA.HI R20, R20, R28, RZ, 0x3 ;  /* 0x0000001c14147211 */ /* 0x000fe200078f18ff */
[----:B------:R-:W-:Y:S01]  /*14570*/  IMAD.WIDE.U32 R4, R0, UR4, RZ ;  /* 0x0000000400047c25 */ /* 0x000fe2000f8e00ff */
[----:B------:R-:W-:Y:S02]  /*14580*/  LOP3.LUT R6, R6, 0xfffffff8, RZ, 0xc0, !PT ;  /* 0xfffffff806067812 */ /* 0x000fe400078ec0ff */
[----:B------:R-:W-:Y:S01]  /*14590*/  SHF.R.S32.HI R20, RZ, 0x3, R20 ;  /* 0x00000003ff147819 */ /* 0x000fe20000011414 */
[----:B------:R-:W-:Y:S01]  /*145a0*/  IMAD R3, R0, UR5, R3 ;  /* 0x0000000500037c24 */ /* 0x000fe2000f8e0203 */
[----:B------:R-:W-:Y:S01]  /*145b0*/  ULDC.64 UR4, c[0x0][0xbe8] ;  /* 0x0002fa0000047ab9 */ /* 0x000fe20000000a00 */
[----:B------:R-:W-:-:S02]  /*145c0*/  IMAD.IADD R6, R28, 0x1, -R6 ;  /* 0x000000011c067824 */ /* 0x000fc400078e0a06 */
[----:B------:R-:W-:Y:S02]  /*145d0*/  IMAD R0, R12, UR4, RZ ;  /* 0x000000040c007c24 */ /* 0x000fe4000f8e02ff */
[----:B------:R-:W-:Y:S02]  /*145e0*/  IMAD R6, R6, 0x20, R20 ;  /* 0x0000002006067824 */ /* 0x000fe400078e0214 */
[----:B------:R-:W-:Y:S02]  /*145f0*/  IMAD R7, R26, UR5, R0 ;  /* 0x000000051a077c24 */ /* 0x000fe4000f8e0200 */
[----:B------:R-:W-:Y:S02]  /*14600*/  IMAD.IADD R10, R24, 0x1, R6 ;  /* 0x00000001180a7824 */ /* 0x000fe400078e0206 */
[----:B------:R-:W-:Y:S02]  /*14610*/  IMAD.IADD R5, R5, 0x1, R3 ;  /* 0x0000000105057824 */ /* 0x000fe400078e0203 */
[----:B------:R-:W-:-:S04]  /*14620*/  @P2 IMAD.HI.U32 R0, R10, R27, RZ ;  /* 0x0000001b0a002227 */ /* 0x000fc800078e00ff */
[----:B------:R-:W-:Y:S01]  /*14630*/  IMAD.WIDE.U32 R4, R26, UR4, R4 ;  /* 0x000000041a047c25 */ /* 0x000fe2000f8e0004 */
[----:B------:R-:W-:-:S03]  /*14640*/  ULDC.64 UR4, c[0x0][0xbf0] ;  /* 0x0002fc0000047ab9 */ /* 0x000fc60000000a00 */
[----:B------:R-:W-:Y:S01]  /*14650*/  IMAD.MOV.U32 R3, RZ, RZ, R10 ;  /* 0x000000ffff037224 */ /* 0x000fe200078e000a */
[----:B0-----:R-:W-:Y:S01]  /*14660*/  @P2 SHF.R.U32.HI R3, RZ, R9, R0 ;  /* 0x00000009ff032219 */ /* 0x001fe20000011600 */
        /* <DEDUP_REMOVED lines=24> */
[----:B------:R0:W2:Y:S04]  /*147f0*/  SHFL.IDX PT, R0, R4, RZ, 0x181f ;  /* 0x00181fff04007589 */ /* 0x0000a800000e0000 */
[----:B------:R0:W3:Y:S02]  /*14800*/  SHFL.IDX PT, R14, R3, RZ, 0x181f ;  /* 0x00181fff030e7589 */ /* 0x0000e400000e0000 */
.L_x_14998:
[----:B------:R-:W-:Y:S01]  /*14810*/  IMAD R8, R8, R25, RZ ;  /* 0x0000001908087224 */ /* 0x000fe200078e02ff */
[----:B------:R-:W-:Y:S01]  /*14820*/  BSSY B1, `(.L_x_14788) ;  /* 0x000001d000017945 */ /* 0x000fe20003800000 */
[----:B------:R-:W-:-:S05]  /*14830*/  IMAD.IADD R7, R20, 0x1, R24 ;  /* 0x0000000114077824 */ /* 0x000fca00078e0218 */
[----:B------:R-:W-:-:S13]  /*14840*/  ISETP.GE.AND P0, PT, R7, R8, PT ;  /* 0x000000080700720c */ /* 0x000fda0003f06270 */
[----:B------:R-:W-:Y:S05]  /*14850*/  @P0 BRA `(.L_x_14789) ;  /* 0x0000000000640947 */ /* 0x000fea0003800000 */
[----:B------:R-:W4:Y:S01]  /*14860*/  LDL R20, [R1+0xc] ;  /* 0x00000c0001147983 */ /* 0x000f220000100800 */
[----:B------:R-:W-:-:S03]  /*14870*/  ULDC UR4, c[0x0][0xbc8] ;  /* 0x0002f20000047ab9 */ /* 0x000fc60000000800 */
[----:B------:R-:W5:Y:S04]  /*14880*/  LDL R15, [R1+0x4c] ;  /* 0x00004c00010f7983 */ /* 0x000f680000100800 */
[----:B------:R-:W2:Y:S04]  /*14890*/  LDL R9, [R1+0x48] ;  /* 0x0000480001097983 */ /* 0x000ea80000100800 */
[----:B------:R-:W3:Y:S04]  /*148a0*/  LDL R5, [R1+0x50] ;  /* 0x0000500001057983 */ /* 0x000ee80000100800 */
[----:B------:R-:W3:Y:S04]  /*148b0*/  LDL R21, [R1+0x9c] ;  /* 0x00009c0001157983 */ /* 0x000ee80000100800 */
[----:B------:R-:W3:Y:S04]  /*148c0*/  LDL R26, [R1+0x98] ;  /* 0x00009800011a7983 */ /* 0x000ee80000100800 */
[----:B------:R-:W3:Y:S04]  /*148d0*/  LDL R24, [R1+0x94] ;  /* 0x0000940001187983 */ /* 0x000ee80000100800 */
[----:B------:R-:W3:Y:S01]  /*148e0*/  LDL R6, [R1+0x90] ;  /* 0x0000900001067983 */ /* 0x000ee20000100800 */
[----:B----4-:R-:W-:-:S02]  /*148f0*/  ISETP.GE.AND P3, PT, R20, UR4, PT ;  /* 0x0000000414007c0c */ /* 0x010fc4000bf66270 */
[----:B-----5:R-:W-:Y:S02]  /*14900*/  ISETP.GE.AND P2, PT, R15, UR4, PT ;  /* 0x000000040f007c0c */ /* 0x020fe4000bf46270 */
[----:B--2---:R-:W-:Y:S02]  /*14910*/  ISETP.GE.AND P1, PT, R9, UR4, PT ;  /* 0x0000000409007c0c */ /* 0x004fe4000bf26270 */
[----:B---3--:R-:W-:-:S07]  /*14920*/  ISETP.GE.AND P0, PT, R5, UR4, PT ;  /* 0x0000000405007c0c */ /* 0x008fce000bf06270 */
[CC--:B------:R-:W-:Y:S02]  /*14930*/  @!P3 LEA R10, P5, R20.reuse, R14.reuse, 0x1 ;  /* 0x0000000e140ab211 */ /* 0x0c0fe400078a08ff */
[----:B------:R-:W-:Y:S02]  /*14940*/  @!P2 LEA R12, P4, R15, R14, 0x1 ;  /* 0x0000000e0f0ca211 */ /* 0x000fe400078808ff */
[----:B------:R-:W-:Y:S02]  /*14950*/  @!P3 LEA.HI.X R11, R20, R0, R21, 0x1, P5 ;  /* 0x00000000140bb211 */ /* 0x000fe400028f0c15 */
[----:B------:R-:W-:Y:S02]  /*14960*/  @!P1 LEA R20, P5, R9, R14, 0x1 ;  /* 0x0000000e09149211 */ /* 0x000fe400078a08ff */
[----:B------:R-:W-:Y:S02]  /*14970*/  @!P2 LEA.HI.X R13, R15, R0, R26, 0x1, P4 ;  /* 0x000000000f0da211 */ /* 0x000fe400020f0c1a */
[----:B------:R-:W-:-:S02]  /*14980*/  @!P0 LEA R14, P4, R5, R14, 0x1 ;  /* 0x0000000e050e8211 */ /* 0x000fc400078808ff */
[-C--:B------:R-:W-:Y:S02]  /*14990*/  @!P1 LEA.HI.X R21, R9, R0.reuse, R24, 0x1, P5 ;  /* 0x0000000009159211 */ /* 0x080fe400028f0c18 */
[----:B------:R-:W-:Y:S01]  /*149a0*/  @!P0 LEA.HI.X R15, R5, R0, R6, 0x1, P4 ;  /* 0x00000000050f8211 */ /* 0x000fe200020f0c06 */
[----:B------:R4:W-:Y:S04]  /*149b0*/  @!P3 ST.E.128 desc[UR40][R10.64], RZ ;  /* 0x000000ff0a00b985 */ /* 0x0009e8000c101d28 */
[----:B------:R4:W-:Y:S04]  /*149c0*/  @!P2 ST.E.128 desc[UR40][R12.64], RZ ;  /* 0x000000ff0c00a985 */ /* 0x0009e8000c101d28 */
[----:B------:R4:W-:Y:S04]  /*149d0*/  @!P1 ST.E.128 desc[UR40][R20.64], RZ ;  /* 0x000000ff14009985 */ /* 0x0009e8000c101d28 */
[----:B------:R4:W-:Y:S02]  /*149e0*/  @!P0 ST.E.128 desc[UR40][R14.64], RZ ;  /* 0x000000ff0e008985 */ /* 0x0009e4000c101d28 */
.L_x_14789:
[----:B------:R-:W-:Y:S05]  /*149f0*/  BSYNC B1 ;  /* 0x0000000000017941 */ /* 0x000fea0003800000 */
.L_x_14788:
[----:B------:R-:W-:-:S03]  /*14a00*/  UMOV UR4, 0xffffffff ;  /* 0xffffffff00047882 */ /* 0x000fc60000000000 */
[----:B------:R-:W-:Y:S05]  /*14a10*/  BRA.DIV UR4, `(.L_x_14790) ;  /* 0x0000009e048c7947 */ /* 0x000fea000b800000 */
[----:B--2---:R2:W0:Y:S04]  /*14a20*/  SHFL.IDX PT, R0, R4, 0x1, 0x181f ;  /* 0x00381f0004007f89 */ /* 0x00442800000e0000 */
[----:B---34-:R2:W3:Y:S02]  /*14a30*/  SHFL.IDX PT, R14, R3, 0x1, 0x181f ;  /* 0x00381f00030e7f89 */ /* 0x0184e400000e0000 */
.L_x_15002:
[----:B------:R-:W-:Y:S01]  /*14a40*/  VIADD R5, R7, 0x20 ;  /* 0x0000002007057836 */ /* 0x000fe20000000000 */
[----:B------:R-:W-:Y:S04]  /*14a50*/  BSSY B1, `(.L_x_14791) ;  /* 0x000001c000017945 */ /* 0x000fe80003800000 */
[----:B------:R-:W-:-:S13]  /*14a60*/  ISETP.GE.AND P0, PT, R5, R8, PT ;  /* 0x000000080500720c */ /* 0x000fda0003f06270 */
[----:B------:R-:W-:Y:S05]  /*14a70*/  @P0 BRA `(.L_x_14792) ;  /* 0x0000000000640947 */ /* 0x000fea0003800000 */
[----:B------:R-:W4:Y:S01]  /*14a80*/  LDL R20, [R1+0xc] ;  /* 0x00000c0001147983 */ /* 0x000f220000100800 */
[----:B------:R-:W-:-:S03]  /*14a90*/  ULDC UR4, c[0x0][0xbc8] ;  /* 0x0002f20000047ab9 */ /* 0x000fc60000000800 */
[----:B------:R-:W5:Y:S04]  /*14aa0*/  LDL R15, [R1+0x4c] ;  /* 0x00004c00010f7983 */ /* 0x000f680000100800 */
[----:B------:R-:W2:Y:S04]  /*14ab0*/  LDL R24, [R1+0x48] ;  /* 0x0000480001187983 */ /* 0x000ea80000100800 */
[----:B------:R-:W3:Y:S04]  /*14ac0*/  LDL R6, [R1+0x50] ;  /* 0x0000500001067983 */ /* 0x000ee80000100800 */
[----:B------:R-:W0:Y:S04]  /*14ad0*/  LDL R21, [R1+0x9c] ;  /* 0x00009c0001157983 */ /* 0x000e280000100800 */
        /* <DEDUP_REMOVED lines=8> */
[C---:B------:R-:W-:Y:S02]  /*14b60*/  @!P2 LEA R12, P4, R15.reuse, R14, 0x1 ;  /* 0x0000000e0f0ca211 */ /* 0x040fe400078808ff */
[----:B0-----:R-:W-:Y:S02]  /*14b70*/  @!P3 LEA.HI.X R11, R20, R0, R21, 0x1, P5 ;  /* 0x00000000140bb211 */ /* 0x001fe400028f0c15 */
        /* <DEDUP_REMOVED lines=9> */
.L_x_14792:
[----:B------:R-:W-:Y:S05]  /*14c10*/  BSYNC B1 ;  /* 0x0000000000017941 */ /* 0x000fea0003800000 */
.L_x_14791:
[----:B------:R-:W-:-:S03]  /*14c20*/  UMOV UR4, 0xffffffff ;  /* 0xffffffff00047882 */ /* 0x000fc60000000000 */
[----:B------:R-:W-:Y:S05]  /*14c30*/  BRA.DIV UR4, `(.L_x_14793) ;  /* 0x0000009e044c7947 */ /* 0x000fea000b800000 */
[----:B0-----:R0:W0:Y:S04]  /*14c40*/  SHFL.IDX PT, R0, R4, 0x2, 0x181f ;  /* 0x00581f0004007f89 */ /* 0x00102800000e0000 */
[----:B---34-:R3:W4:Y:S02]  /*14c50*/  SHFL.IDX PT, R14, R3, 0x2, 0x181f ;  /* 0x00581f00030e7f89 */ /* 0x01872400000e0000 */
.L_x_15006:
[----:B------:R-:W-:Y:S01]  /*14c60*/  VIADD R5, R7, 0x40 ;  /* 0x0000004007057836 */ /* 0x000fe20000000000 */
[----:B------:R-:W-:Y:S04]  /*14c70*/  BSSY B1, `(.L_x_14794) ;  /* 0x000001c000017945 */ /* 0x000fe80003800000 */
[----:B------:R-:W-:-:S13]  /*14c80*/  ISETP.GE.AND P0, PT, R5, R8, PT ;  /* 0x000000080500720c */ /* 0x000fda0003f06270 */
[----:B------:R-:W-:Y:S05]  /*14c90*/  @P0 BRA `(.L_x_14795) ;  /* 0x0000000000640947 */ /* 0x000fea0003800000 */
[----:B------:R-:W5:Y:S01]  /*14ca0*/  LDL R20, [R1+0xc] ;  /* 0x00000c0001147983 */ /* 0x000f620000100800 */
[----:B------:R-:W-:-:S03]  /*14cb0*/  ULDC UR4, c[0x0][0xbc8] ;  /* 0x0002f20000047ab9 */ /* 0x000fc60000000800 */
[----:B------:R-:W2:Y:S04]  /*14cc0*/  LDL R15, [R1+0x4c] ;  /* 0x00004c00010f7983 */ /* 0x000ea80000100800 */
[----:B------:R-:W3:Y:S04]  /*14cd0*/  LDL R24, [R1+0x48] ;  /* 0x0000480001187983 */ /* 0x000ee80000100800 */
[----:B------:R-:W4:Y:S04]  /*14ce0*/  LDL R6, [R1+0x50] ;  /* 0x0000500001067983 */ /* 0x000f280000100800 */
[----:B------:R-:W0:Y:S04]  /*14cf0*/  LDL R21, [R1+0x9c] ;  /* 0x00009c0001157983 */ /* 0x000e280000100800 */
[----:B------:R-:W4:Y:S04]  /*14d00*/  LDL R26, [R1+0x98] ;  /* 0x00009800011a7983 */ /* 0x000f280000100800 */
[----:B------:R-:W4:Y:S04]  /*14d10*/  LDL R25, [R1+0x94] ;  /* 0x0000940001197983 */ /* 0x000f280000100800 */
[----:B------:R-:W4:Y:S01]  /*14d20*/  LDL R9, [R1+0x90] ;  /* 0x0000900001097983 */ /* 0x000f220000100800 */
[----:B-----5:R-:W-:-:S02]  /*14d30*/  ISETP.GE.AND P3, PT, R20, UR4, PT ;  /* 0x0000000414007c0c */ /* 0x020fc4000bf66270 */
[----:B--2---:R-:W-:Y:S02]  /*14d40*/  ISETP.GE.AND P2, PT, R15, UR4, PT ;  /* 0x000000040f007c0c */ /* 0x004fe4000bf46270 */
[----:B---3--:R-:W-:Y:S02]  /*14d50*/  ISETP.GE.AND P1, PT, R24, UR4, PT ;  /* 0x0000000418007c0c */ /* 0x008fe4000bf26270 */
[----:B----4-:R-:W-:-:S07]  /*14d60*/  ISETP.GE.AND P0, PT, R6, UR4, PT ;  /* 0x0000000406007c0c */ /* 0x010fce000bf06270 */
        /* <DEDUP_REMOVED lines=12> */
.L_x_14795:
[----:B------:R-:W-:Y:S05]  /*14e30*/  BSYNC B1 ;  /* 0x0000000000017941 */ /* 0x000fea0003800000 */
.L_x_14794:
[----:B------:R-:W-:-:S03]  /*14e40*/  UMOV UR4, 0xffffffff ;  /* 0xffffffff00047882 */ /* 0x000fc60000000000 */
[----:B------:R-:W-:Y:S05]  /*14e50*/  BRA.DIV UR4, `(.L_x_14796) ;  /* 0x0000009e040c7947 */ /* 0x000fea000b800000 */
[----:B0-----:R0:W0:Y:S04]  /*14e60*/  SHFL.IDX PT, R0, R4, 0x3, 0x181f ;  /* 0x00781f0004007f89 */ /* 0x00102800000e0000 */
[----:B----4-:R4:W0:Y:S02]  /*14e70*/  SHFL.IDX PT, R14, R3, 0x3, 0x181f ;  /* 0x00781f00030e7f89 */ /* 0x01082400000e0000 */
.L_x_15010:
[----:B--234-:R-:W-:-:S05]  /*14e80*/  VIADD R3, R7, 0x60 ;  /* 0x0000006007037836 */ /* 0x01cfca0000000000 */
[----:B------:R-:W-:-:S13]  /*14e90*/  ISETP.GE.AND P0, PT, R3, R8, PT ;  /* 0x000000080300720c */ /* 0x000fda0003f06270 */
[----:B------:R-:W-:Y:S05]  /*14ea0*/  @P0 BRA `(.L_x_14783) ;  /* 0x0000000000640947 */ /* 0x000fea0003800000 */
[----:B------:R-:W2:Y:S01]  /*14eb0*/  LDL R9, [R1+0xc] ;  /* 0x00000c0001097983 */ /* 0x000ea20000100800 */
[----:B------:R-:W-:-:S03]  /*14ec0*/  ULDC UR4, c[0x0][0xbc8] ;  /* 0x0002f20000047ab9 */ /* 0x000fc60000000800 */
[----:B------:R-:W3:Y:S04]  /*14ed0*/  LDL R15, [R1+0x4c] ;  /* 0x00004c00010f7983 */ /* 0x000ee80000100800 */
[----:B------:R-:W4:Y:S04]  /*14ee0*/  LDL R12, [R1+0x48] ;  /* 0x00004800010c7983 */ /* 0x000f280000100800 */
[----:B------:R-:W5:Y:S04]  /*14ef0*/  LDL R10, [R1+0x50] ;  /* 0x00005000010a7983 */ /* 0x000f680000100800 */
[----:B------:R-:W5:Y:S04]  /*14f00*/  LDL R21, [R1+0x9c] ;  /* 0x00009c0001157983 */ /* 0x000f680000100800 */
[----:B------:R-:W5:Y:S04]  /*14f10*/  LDL R20, [R1+0x98] ;  /* 0x0000980001147983 */ /* 0x000f680000100800 */
[----:B------:R-:W5:Y:S04]  /*14f20*/  LDL R13, [R1+0x94] ;  /* 0x00009400010d7983 */ /* 0x000f680000100800 */
[----:B------:R-:W5:Y:S01]  /*14f30*/  LDL R11, [R1+0x90] ;  /* 0x00009000010b7983 */ /* 0x000f620000100800 */
[----:B--2---:R-:W-:-:S02]  /*14f40*/  ISETP.GE.AND P3, PT, R9, UR4, PT ;  /* 0x0000000409007c0c */ /* 0x004fc4000bf66270 */
[----:B---3--:R-:W-:Y:S02]  /*14f50*/  ISETP.GE.AND P2, PT, R15, UR4, PT ;  /* 0x000000040f007c0c */ /* 0x008fe4000bf46270 */
[----:B----4-:R-:W-:Y:S02]  /*14f60*/  ISETP.GE.AND P1, PT, R12, UR4, PT ;  /* 0x000000040c007c0c */ /* 0x010fe4000bf26270 */
[----:B-----5:R-:W-:-:S07]  /*14f70*/  ISETP.GE.AND P0, PT, R10, UR4, PT ;  /* 0x000000040a007c0c */ /* 0x020fce000bf06270 */
[-C--:B0-----:R-:W-:Y:S02]  /*14f80*/  @!P3 LEA R4, P5, R9, R14.reuse, 0x1 ;  /* 0x0000000e0904b211 */ /* 0x081fe400078a08ff */
        /* <DEDUP_REMOVED lines=11> */
.L_x_14783:
[----:B------:R-:W-:Y:S05]  /*15040*/  BSYNC B0 ;  /* 0x0000000000007941 */ /* 0x000fea0003800000 */
.L_x_14774:
[----:B------:R-:W-:Y:S02]  /*15050*/  ULDC UR4, c[0x0][0xd3c] ;  /* 0x00034f0000047ab9 */ /* 0x000fe40000000800 */
[----:B------:R-:W-:-:S13]  /*15060*/  ISETP.GE.AND P0, PT, R91, UR4, PT ;  /* 0x000000045b007c0c */ /* 0x000fda000bf06270 */
[----:B------:R-:W-:Y:S05]  /*15070*/  @!P0 BRA `(.L_x_14797) ;  /* 0xfffffec000448947 */ /* 0x000fea000383ffff */
[----:B------:R-:W-:Y:S05]  /*15080*/  BRA `(.L_x_14648) ;  /* 0x0000008800247947 */ /* 0x000fea0003800000 */
.L_x_14646:
        /* <DEDUP_REMOVED lines=18> */
.L_x_14798:
        /* <DEDUP_REMOVED lines=42> */
.L_x_14804:
        /* <DEDUP_REMOVED lines=12> */
.L_x_14803:
[----:B------:R-:W-:Y:S05]  /*15510*/  BSYNC B0 ;  /* 0x0000000000007941 */ /* 0x000fea0003800000 */
.L_x_14802:
        /* <DEDUP_REMOVED lines=21> */
.L_x_14800:
        /* <DEDUP_REMOVED lines=20> */
.L_x_14805:
        /* <DEDUP_REMOVED lines=14> */
[-C--:B------:R-:W-:Y:S01]  /*15890*/  @!P1 IADD3 R4, R4, -R9.reuse, RZ ;  /* 0x8000000904049210 */ /* 0x080fe20007ffe0ff */
        /* <DEDUP_REMOVED lines=42> */
.L_x_14801:
[----:B------:R-:W-:Y:S02]  /*15b40*/  IMAD.MOV.U32 R17, RZ, RZ, RZ ;  /* 0x000000ffff117224 */ /* 0x000fe400078e00ff */
[----:B------:R-:W-:Y:S02]  /*15b50*/  IMAD.U32 R16, RZ, RZ, UR6 ;  /* 0x00000006ff107e24 */ /* 0x000fe4000f8e00ff */
[----:B------:R-:W-:-:S07]  /*15b60*/  IMAD.MOV.U32 R18, RZ, RZ, RZ ;  /* 0x000000ffff127224 */ /* 0x000fce00078e00ff */
.L_x_14806:
[----:B------:R-:W-:-:S13]  /*15b70*/  ISETP.NE.AND P0, PT, R0, RZ, PT ;  /* 0x000000ff0000720c */ /* 0x000fda0003f05270 */
[----:B------:R-:W1:Y:S01]  /*15b80*/  @!P0 S2R R3, SR_CgaCtaId ;  /* 0x0000000000038919 */ /* 0x000e620000008800 */
[----:B------:R-:W-:-:S04]  /*15b90*/  @!P0 MOV R0, 0x400 ;  /* 0x0000040000008802 */ /* 0x000fc80000000f00 */
[----:B-1----:R-:W-:-:S05]  /*15ba0*/  @!P0 LEA R0, R3, R0, 0x18 ;  /* 0x0000000003008211 */ /* 0x002fca00078ec0ff */
[----:B------:R1:W-:Y:S01]  /*15bb0*/  @!P0 STS.128 [R0+0x324d0], R16 ;  /* 0x0324d01000008388 */ /* 0x0003e20000000c00 */
[----:B------:R-:W-:Y:S06]  /*15bc0*/  BAR.ARV 0x5, 0x180 ;  /* 0x0146000000007b1d */ /* 0x000fec0000002000 */
.L_x_14799:
        /* <DEDUP_REMOVED lines=38> */
.L_x_14953:
[----:B0-----:R-:W0:Y:S02]  /*15e30*/  LDC.64 R2, c[0x0][0xd88] ;  /* 0x00036200ff027b82 */ /* 0x001e240000000a00 */
[----:B0-----:R-:W-:-:S05]  /*15e40*/  IMAD.WIDE R2, R19, 0x4, R2 ;  /* 0x0000000413027825 */ /* 0x001fca00078e0202 */
[----:B-1----:R-:W1:Y:S01]  /*15e50*/  LDG.E R13, desc[UR40][R2.64] ;  /* 0x00000028020d7981 */ /* 0x002e62000c1e1900 */
[----:B------:R-:W-:Y:S05]  /*15e60*/  YIELD ;  /* 0x0000000000007946 */ /* 0x000fea0003800000 */
[----:B------:R-:W-:Y:S01]  /*15e70*/  ULDC.64 UR4, c[0x0][0xb20] ;  /* 0x0002c80000047ab9 */ /* 0x000fe20000000a00 */
[----:B--2---:R-:W-:Y:S01]  /*15e80*/  IMAD.MOV.U32 R0, RZ, RZ, RZ ;  /* 0x000000ffff007224 */ /* 0x004fe200078e00ff */
[----:B------:R-:W-:Y:S01]  /*15e90*/  ISETP.NE.U32.AND P0, PT, RZ, UR4, PT ;  /* 0x00000004ff007c0c */ /* 0x000fe2000bf05070 */
[----:B------:R-:W-:Y:S01]  /*15ea0*/  IMAD.MOV.U32 R10, RZ, RZ, RZ ;  /* 0x000000ffff0a7224 */ /* 0x000fe200078e00ff */
[----:B------:R-:W-:Y:S01]  /*15eb0*/  ULDC.64 UR10, c[0x0][0xb10] ;  /* 0x0002c400000a7ab9 */ /* 0x000fe20000000a00 */
[----:B------:R-:W-:Y:S01]  /*15ec0*/  ULDC.64 UR8, c[0x0][0xb08] ;  /* 0x0002c20000087ab9 */ /* 0x000fe20000000a00 */
[----:B------:R-:W-:Y:S01]  /*15ed0*/  ISETP.NE.AND.EX P0, PT, RZ, UR5, PT, P0 ;  /* 0x00000005ff007c0c */ /* 0x000fe2000bf05300 */
[----:B------:R-:W-:Y:S01]  /*15ee0*/  ULDC.64 UR6, c[0x0][0xb00] ;  /* 0x0002c00000067ab9 */ /* 0x000fe20000000a00 */
[----:B-1----:R-:W-:Y:S01]  /*15ef0*/  SHF.R.S32.HI R4, RZ, 0x1f, R13 ;  /* 0x0000001fff047819 */ /* 0x002fe2000001140d */
[----:B-----5:R-:W-:-:S10]  /*15f00*/  IMAD.SHL.U32 R8, R13, 0x4, RZ ;  /* 0x000000040d087824 */ /* 0x020fd400078e00ff */
        /* <DEDUP_REMOVED lines=46> */
[----:B0---4-:R-:W-:Y:S06]  /*161f0*/  @P3 BRA `(.L_x_14808) ;  /* 0x0000000000143947 */ /* 0x011fec0003800000 */
[----:B------:R-:W-:Y:S05]  /*16200*/  @!P2 BRA `(.L_x_14808) ;  /* 0x000000000010a947 */ /* 0x000fea0003800000 */
[----:B------:R-:W2:Y:S04]  /*16210*/  LDG.E R11, desc[UR40][R2.64] ;  /* 0x00000028020b7981 */ /* 0x000ea8000c1e1900 */
[----:B------:R-:W2:Y:S02]  /*16220*/  LDG.E R2, desc[UR40][R2.64+0x4] ;  /* 0x0000042802027981 */ /* 0x000ea4000c1e1900 */
[----:B--2--5:R-:W-:-:S05]  /*16230*/  IMAD.IADD R14, R2, 0x1, -R11 ;  /* 0x00000001020e7824 */ /* 0x024fca00078e0a0b */
[----:B------:R0:W-:Y:S02]  /*16240*/  STL [R1+0x40], R14 ;  /* 0x0000400e01007387 */ /* 0x0001e40000100800 */
.L_x_14808:
        /* <DEDUP_REMOVED lines=12> */
.L_x_14809:
[----:B------:R-:W-:Y:S05]  /*16310*/  @!P0 BRA `(.L_x_14810) ;  /* 0x00000000000c8947 */ /* 0x000fea0003800000 */
[----:B------:R-:W2:Y:S04]  /*16320*/  LDG.E R10, desc[UR40][R6.64] ;  /* 0x00000028060a7981 */ /* 0x000ea8000c1e1900 */
[----:B------:R-:W2:Y:S02]  /*16330*/  LDG.E R6, desc[UR40][R6.64+0x4] ;  /* 0x0000042806067981 */ /* 0x000ea4000c1e1900 */
[----:B--2---:R-:W-:-:S07]  /*16340*/  IMAD.IADD R10, R6, 0x1, -R10 ;  /* 0x00000001060a7824 */ /* 0x004fce00078e0a0a */
.L_x_14810:
        /* <DEDUP_REMOVED lines=47> */
.L_x_15013:
[----:B--2---:R-:W-:Y:S02]  /*16640*/  ISETP.NE.AND P0, PT, R14, RZ, PT ;  /* 0x000000ff0e00720c */ /* 0x004fe40003f05270 */
[----:B------:R-:W-:-:S11]  /*16650*/  PLOP3.LUT P6, PT, PT, PT, PT, 0x8, 0x0 ;  /* 0x000000000000781c */ /* 0x000fd60003fce170 */
[----:B------:R-:W-:Y:S05]  /*16660*/  @P0 BRA `(.L_x_14814) ;  /* 0x00000000000c0947 */ /* 0x000fea0003800000 */
[----:B------:R-:W-:-:S03]  /*16670*/  UMOV UR4, 0xffffffff ;  /* 0xffffffff00047882 */ /* 0x000fc60000000000 */
[----:B------:R-:W-:Y:S05]  /*16680*/  BRA.DIV UR4, `(.L_x_14815) ;  /* 0x00000086047c7947 */ /* 0x000fea000b800000 */
[----:B------:R-:W-:-:S13]  /*16690*/  ELECT P6, URZ, PT ;  /* 0x00000000003f782f */ /* 0x000fda00038c0000 */
.L_x_14814:
        /* <DEDUP_REMOVED lines=10> */
.L_x_15016:
[----:B------:R-:W-:Y:S05]  /*16740*/  BSYNC B1 ;  /* 0x0000000000017941 */ /* 0x000fea0003800000 */
.L_x_14816:
        /* <DEDUP_REMOVED lines=14> */
.L_x_15017:
[----:B------:R-:W-:Y:S05]  /*16830*/  BSYNC B2 ;  /* 0x0000000000027941 */ /* 0x000fea0003800000 */
.L_x_14820:
        /* <DEDUP_REMOVED lines=9> */
.L_x_14823:
[----:B------:R-:W-:Y:S05]  /*168d0*/  BSYNC B2 ;  /* 0x0000000000027941 */ /* 0x000fea0003800000 */
.L_x_14822:
        /* <DEDUP_REMOVED lines=14> */
.L_x_14824:
        /* <DEDUP_REMOVED lines=13> */
.L_x_15018:
[----:B------:R-:W-:Y:S05]  /*16a90*/  BSYNC B2 ;  /* 0x0000000000027941 */ /* 0x000fea0003800000 */
.L_x_14825:
        /* <DEDUP_REMOVED lines=11> */
.L_x_14828:
[----:B------:R-:W-:Y:S05]  /*16b50*/  BSYNC B2 ;  /* 0x0000000000027941 */ /* 0x000fea0003800000 */
.L_x_14827:
        /* <DEDUP_REMOVED lines=11> */
.L_x_14829:
        /* <DEDUP_REMOVED lines=15> */
.L_x_14830:
        /* <DEDUP_REMOVED lines=15> */
.L_x_14831:
        /* <DEDUP_REMOVED lines=15> */
.L_x_14832:
        /* <DEDUP_REMOVED lines=10> */
.L_x_14819:
[----:B------:R-:W-:Y:S05]  /*16f80*/  BSYNC B1 ;  /* 0x0000000000017941 */ /* 0x000fea0003800000 */
.L_x_14818:
        /* <DEDUP_REMOVED lines=13> */
.L_x_14848:
        /* <DEDUP_REMOVED lines=14> */
.L_x_15019:
[----:B------:R-:W-:Y:S05]  /*17140*/  BSYNC B2 ;  /* 0x0000000000027941 */ /* 0x000fea0003800000 */
.L_x_14835:
        /* <DEDUP_REMOVED lines=9> */
.L_x_14838:
[----:B------:R-:W-:Y:S05]  /*171e0*/  BSYNC B2 ;  /* 0x0000000000027941 */ /* 0x000fea0003800000 */
.L_x_14837:
        /* <DEDUP_REMOVED lines=13> */
.L_x_14839:
        /* <DEDUP_REMOVED lines=13> */
.L_x_15020:
[----:B------:R-:W-:Y:S05]  /*17390*/  BSYNC B2 ;  /* 0x0000000000027941 */ /* 0x000fea0003800000 */
.L_x_14840:
        /* <DEDUP_REMOVED lines=11> */
.L_x_14843:
[----:B------:R-:W-:Y:S05]  /*17450*/  BSYNC B2 ;  /* 0x0000000000027941 */ /* 0x000fea0003800000 */
.L_x_14842:
        /* <DEDUP_REMOVED lines=11> */
.L_x_14844:
        /* <DEDUP_REMOVED lines=15> */
.L_x_14845:
        /* <DEDUP_REMOVED lines=15> */
.L_x_14846:
        /* <DEDUP_REMOVED lines=15> */
.L_x_14847:
        /* <DEDUP_REMOVED lines=10> */
.L_x_14834:
[----:B------:R-:W-:Y:S05]  /*17880*/  BSYNC B1 ;  /* 0x0000000000017941 */ /* 0x000fea0003800000 */
.L_x_14833:
        /* <DEDUP_REMOVED lines=12> */
.L_x_14812:
[----:B------:R-:W-:Y:S05]  /*17950*/  BSYNC B0 ;  /* 0x0000000000007941 */ /* 0x000fea0003800000 */
.L_x_14811:
        /* <DEDUP_REMOVED lines=25> */
[----:B------:R-:W2:Y:S08]  /*17af0*/  FLO.U32 R0, UR4 ;  /* 0x0000000400007d00 */ /* 0x000eb000080e0000 */
[----:B------:R-:W3:Y:S01]  /*17b00*/  POPC R2, UR4 ;  /* 0x0000000400027d09 */ /* 0x000ee20008000000 */
[----:B--2---:R-:W-:-:S13]  /*17b10*/  ISETP.EQ.U32.AND P0, PT, R0, R3, PT ;  /* 0x000000030000720c */ /* 0x004fda0003f02070 */
[----:B---3--:R-:W2:Y:S01]  /*17b20*/  @P0 ATOMG.E.ADD.STRONG.GPU PT, R5, desc[UR40][R4.64], R2 ;  /* 0x00000002040509a8 */ /* 0x008ea200081ee1e8 */
[----:B------:R-:W3:Y:S02]  /*17b30*/  S2R R3, SR_LTMASK ;  /* 0x0000000000037919 */ /* 0x000ee40000003900 */
[----:B---3--:R-:W-:-:S06]  /*17b40*/  LOP3.LUT R3, R3, UR4, RZ, 0xc0, !PT ;  /* 0x0000000403037c12 */ /* 0x008fcc000f8ec0ff */
[----:B------:R-:W3:Y:S01]  /*17b50*/  POPC R3, R3 ;  /* 0x0000000300037309 */ /* 0x000ee20000000000 */
[----:B--2---:R-:W3:Y:S02]  /*17b60*/  SHFL.IDX PT, R0, R5, R0, 0x1f ;  /* 0x00001f0005007589 */ /* 0x004ee400000e0000 */
[----:B---3--:R-:W-:Y:S01]  /*17b70*/  IADD3 R16, R0, UR36, R3 ;  /* 0x0000002400107c10 */ /* 0x008fe2000fffe003 */
[----:B------:R-:W-:Y:S06]  /*17b80*/  BRA `(.L_x_14851) ;  /* 0x0000004c00607947 */ /* 0x000fec0003800000 */
.L_x_14850:
        /* <DEDUP_REMOVED lines=21> */
.L_x_14853:
[----:B------:R-:W-:Y:S05]  /*17ce0*/  BSYNC B6 ;  /* 0x0000000000067941 */ /* 0x000fea0003800000 */
.L_x_14852:
        /* <DEDUP_REMOVED lines=21> */
.L_x_14856:
        /* <DEDUP_REMOVED lines=16> */
.L_x_14855:
[----:B------:R-:W-:Y:S05]  /*17f40*/  BSYNC B6 ;  /* 0x0000000000067941 */ /* 0x000fea0003800000 */
.L_x_14854:
        /* <DEDUP_REMOVED lines=25> */
.L_x_15023:
        /* <DEDUP_REMOVED lines=12> */
.L_x_15026:
        /* <DEDUP_REMOVED lines=25> */
.L_x_14860:
[----:B------:R-:W3:Y:S04]  /*18330*/  LDL R7, [R1+0x4] ;  /* 0x0000040001077983 */ /* 0x000ee80000100800 */
[----:B0-2---:R-:W3:Y:S04]  /*18340*/  LDL R0, [R1+0xc] ;  /* 0x00000c0001007983 */ /* 0x005ee80000100800 */
[----:B------:R-:W2:Y:S01]  /*18350*/  LDL R2, [R1+0x1c] ;  /* 0x00001c0001027983 */ /* 0x000ea20000100800 */
[----:B---3--:R-:W-:Y:S01]  /*18360*/  IMAD R0, R0, 0x8, R7 ;  /* 0x0000000800007824 */ /* 0x008fe200078e0207 */
[----:B--2---:R-:W-:-:S04]  /*18370*/  SHF.L.U32 R2, R2, 0x1f, RZ ;  /* 0x0000001f02027819 */ /* 0x004fc800000006ff */
[----:B------:R-:W0:Y:S02]  /*18380*/  SYNCS.PHASECHK.TRANS64.TRYWAIT P0, [R0+URZ+0x32440], R2 ;  /* 0x03244002000075a7 */ /* 0x000e24000800017f */
[----:B0-----:R-:W-:Y:S05]  /*18390*/  @!P0 BRA `(.L_x_14861) ;  /* 0x0000006c00148947 */ /* 0x001fea0003800000 */
.L_x_15027:
        /* <DEDUP_REMOVED lines=11> */
.L_x_14862:
        /* <DEDUP_REMOVED lines=27> */
.L_x_14858:
        /* <DEDUP_REMOVED lines=31> */
[----:B-1----:R-:W-:Y:S02]  /*187f0*/  IMAD.U32 R11, RZ, RZ, UR9 ;  /* 0x00000009ff0b7e24 */ /* 0x002fe4000f8e00ff */
[----:B------:R-:W-:Y:S02]  /*18800*/  IMAD.MOV.U32 R8, RZ, RZ, 0x70 ;  /* 0x00000070ff087424 */ /* 0x000fe400078e00ff */
[----:B------:R-:W-:Y:S02]  /*18810*/  IMAD.MOV.U32 R12, RZ, RZ, 0x1 ;  /* 0x00000001ff0c7424 */ /* 0x000fe400078e00ff */
[----:B------:R-:W-:-:S07]  /*18820*/  IMAD.MOV.U32 R13, RZ, RZ, RZ ;  /* 0x000000ffff0d7224 */ /* 0x000fce00078e00ff */
[----:B------:R-:W-:-:S07]  /*18830*/  LEPC R20, `(.L_x_14864) ;  /* 0x000000001014794e */ /* 0x000fce0000000000 */
[----:B0-----:R-:W-:Y:S05]  /*18840*/  CALL.ABS.NOINC R2 ;  /* 0x0000000002007343 */ /* 0x001fea0003c00000 */
.L_x_14864:
[----:B------:R-:W-:Y:S05]  /*18850*/  BSYNC B6 ;  /* 0x0000000000067941 */ /* 0x000fea0003800000 */
.L_x_14863:
        /* <DEDUP_REMOVED lines=142> */
.L_x_15044:
        /* <DEDUP_REMOVED lines=12> */
.L_x_14866:
        /* <DEDUP_REMOVED lines=38> */
.L_x_14868:
[----:B------:R-:W-:Y:S05]  /*19460*/  BSYNC B6 ;  /* 0x0000000000067941 */ /* 0x000fea0003800000 */
.L_x_14867:
        /* <DEDUP_REMOVED lines=145> */
[----:B------:R0:W1:Y:S04]  /*19d80*/  SHFL.IDX PT, R6, R0, 0x7, 0x181f ;  /* 0x00f81f0000067f89 */ /* 0x00006800000e0000 */
[----:B------:R0:W-:Y:S04]  /*19d90*/  @!P4 LDGSTS.E.BYPASS.LTC128B.128 [R9+0x25400], desc[UR40][R4.64], !P3 ;  /* 0x254000000409cfae */ /* 0x0001e8000d901d68 */
[----:B------:R0:W-:Y:S04]  /*19da0*/  @!P4 LDGSTS.E.BYPASS.LTC128B.128 [R9+0x29400], desc[UR40][R4.64+0x80], !P2 ;  /* 0x294000800409cfae */ /* 0x0001e8000d101d68 */
[----:B------:R0:W-:Y:S04]  /*19db0*/  @!P4 LDGSTS.E.BYPASS.LTC128B.128 [R9+0x2d400], desc[UR40][R4.64+0x100], !P1 ;  /* 0x2d4001000409cfae */ /* 0x0001e8000c901d68 */
[----:B------:R0:W-:Y:S04]  /*19dc0*/  @!P4 LDGSTS.E.BYPASS.LTC128B.128 [R9+0x31400], desc[UR40][R4.64+0x180], !P0 ;  /* 0x314001800409cfae */ /* 0x0001e8000c101d68 */
[----:B------:R-:W2:Y:S02]  /*19dd0*/  SHFL.IDX PT, R2, R2, 0x7, 0x181f ;  /* 0x00f81f0002027f89 */ /* 0x000ea400000e0000 */
.L_x_15062:
[----:B0-----:R-:W4:Y:S01]  /*19de0*/  LDL.LU R0, [R1+0x78] ;  /* 0x0000780001007983 */ /* 0x001f220000300800 */
[----:B------:R-:W-:Y:S01]  /*19df0*/  BSSY B0, `(.L_x_14870) ;  /* 0x000000d000007945 */ /* 0x000fe20003800000 */
[----:B----4-:R-:W-:-:S13]  /*19e00*/  ISETP.GE.AND P4, PT, R0, R3, PT ;  /* 0x000000030000720c */ /* 0x010fda0003f86270 */
[----:B------:R-:W-:Y:S05]  /*19e10*/  @P4 BRA `(.L_x_14871) ;  /* 0x0000000000284947 */ /* 0x000fea0003800000 */
[----:B------:R-:W4:Y:S01]  /*19e20*/  LDL R0, [R1+0x18] ;  /* 0x0000180001007983 */ /* 0x000f220000100800 */
[----:B--2---:R-:W-:-:S05]  /*19e30*/  LEA R2, P4, R8, R2, 0x1 ;  /* 0x0000000208027211 */ /* 0x004fca00078808ff */
[----:B-1----:R-:W-:-:S05]  /*19e40*/  IMAD.X R3, RZ, RZ, R6, P4 ;  /* 0x000000ffff037224 */ /* 0x002fca00020e0606 */
[----:B------:R-:W-:Y:S01]  /*19e50*/  @!PT LDS RZ, [RZ] ;  /* 0x00000000fffff984 */ /* 0x000fe20000000800 */
[----:B------:R-:W-:Y:S01]  /*19e60*/  @!PT LDS RZ, [RZ] ;  /* 0x00000000fffff984 */ /* 0x000fe20000000800 */
[----:B------:R-:W-:Y:S01]  /*19e70*/  @!PT LDS RZ, [RZ] ;  /* 0x00000000fffff984 */ /* 0x000fe20000000800 */
[----:B----4-:R0:W-:Y:S04]  /*19e80*/  LDGSTS.E.BYPASS.LTC128B.128 [R0+0x25c00], desc[UR40][R2.64], !P3 ;  /* 0x25c0000002007fae */ /* 0x0101e8000d901d68 */
[----:B------:R0:W-:Y:S04]  /*19e90*/  LDGSTS.E.BYPASS.LTC128B.128 [R0+0x29c00], desc[UR40][R2.64+0x80], !P2 ;  /* 0x29c0008002007fae */ /* 0x0001e8000d101d68 */
[----:B------:R0:W-:Y:S04]  /*19ea0*/  LDGSTS.E.BYPASS.LTC128B.128 [R0+0x2dc00], desc[UR40][R2.64+0x100], !P1 ;  /* 0x2dc0010002007fae */ /* 0x0001e8000c901d68 */
[----:B------:R0:W-:Y:S02]  /*19eb0*/  LDGSTS.E.BYPASS.LTC128B.128 [R0+0x31c00], desc[UR40][R2.64+0x180], !P0 ;  /* 0x31c0018002007fae */ /* 0x0001e4000c101d68 */
.L_x_14871:
[----:B------:R-:W-:Y:S05]  /*19ec0*/  BSYNC B0 ;  /* 0x0000000000007941 */ /* 0x000fea0003800000 */
.L_x_14870:
[----:B------:R4:W5:Y:S01]  /*19ed0*/  LDL R8, [R1+0x4] ;  /* 0x0000040001087983 */ /* 0x0009620000100800 */
[----:B------:R-:W-:Y:S01]  /*19ee0*/  PLOP3.LUT P0, PT, PT, PT, PT, 0x80, 0x0 ;  /* 0x000000000000781c */ /* 0x000fe20003f0f070 */
[----:B------:R-:W-:-:S12]  /*19ef0*/  NOP ;  /* 0x0000000000007918 */ /* 0x000fd80000000000 */
.L_x_14872:
[----:B0-2---:R-:W2:Y:S01]  /*19f00*/  LDL R2, [R1+0x4] ;  /* 0x0000040001027983 */ /* 0x005ea20000100800 */
        /* <DEDUP_REMOVED lines=18> */
.L_x_15063:
[----:B------:R-:W-:Y:S05]  /*1a030*/  BSYNC B0 ;  /* 0x0000000000007941 */ /* 0x000fea0003800000 */
.L_x_14873:
[----:B0-----:R-:W2:Y:S01]  /*1a040*/  LDL R2, [R1+0x8] ;  /* 0x0000080001027983 */ /* 0x001ea20000100800 */
[----:B------:R-:W-:Y:S01]  /*1a050*/  BSSY B0, `(.L_x_14875) ;  /* 0x0000063000007945 */ /* 0x000fe20003800000 */
[----:B--2---:R-:W-:-:S13]  /*1a060*/  LOP3.LUT P0, RZ, R2, 0x1, RZ, 0xc0, !PT ;  /* 0x0000000102ff7812 */ /* 0x004fda000780c0ff */
[----:B------:R-:W-:Y:S05]  /*1a070*/  @!P0 BRA `(.L_x_14876) ;  /* 0x0000000400808947 */ /* 0x000fea0003800000 */
[----:B------:R-:W2:Y:S04]  /*1a080*/  LDL R2, [R1+0x4] ;  /* 0x0000040001027983 */ /* 0x000ea80000100800 */
[----:B---3--:R-:W3:Y:S01]  /*1a090*/  LDL R4, [R1+0x1c] ;  /* 0x00001c0001047983 */ /* 0x008ee20000100800 */
        /* <DEDUP_REMOVED lines=10> */
.L_x_15064:
[----:B------:R-:W-:Y:S05]  /*1a140*/  BSYNC B1 ;  /* 0x0000000000017941 */ /* 0x000fea0003800000 */
.L_x_14877:
        /* <DEDUP_REMOVED lines=9> */
.L_x_14880:
[----:B------:R-:W-:Y:S05]  /*1a1e0*/  BSYNC B1 ;  /* 0x0000000000017941 */ /* 0x000fea0003800000 */
.L_x_14879:
        /* <DEDUP_REMOVED lines=14> */
.L_x_14881:
        /* <DEDUP_REMOVED lines=16> */
.L_x_14882:
        /* <DEDUP_REMOVED lines=16> */
.L_x_14883:
        /* <DEDUP_REMOVED lines=16> */
.L_x_14884:
        /* <DEDUP_REMOVED lines=11> */
.L_x_14876:
[----:B------:R-:W-:Y:S05]  /*1a680*/  BSYNC B0 ;  /* 0x0000000000007941 */ /* 0x000fea0003800000 */
.L_x_14875:
[----:B---3--:R-:W2:Y:S01]  /*1a690*/  LDL R4, [R1+0x38] ;  /* 0x0000380001047983 */ /* 0x008ea20000100800 */
        /* <DEDUP_REMOVED lines=9> */
[----:B-1----:R-:W2:Y:S04]  /*1a730*/  LDL R6, [R1+0x8] ;  /* 0x0000080001067983 */ /* 0x002ea80000100800 */
        /* <DEDUP_REMOVED lines=38> */
.L_x_14891:
[----:B------:R-:W2:Y:S01]  /*1a9a0*/  LDL R2, [R1+0x4] ;  /* 0x0000040001027983 */ /* 0x000ea20000100800 */
[----:B------:R-:W-:Y:S01]  /*1a9b0*/  SHF.L.U32 R6, R8, 0x1f, RZ ;  /* 0x0000001f08067819 */ /* 0x000fe200000006ff */
[----:B-1----:R-:W1:Y:S01]  /*1a9c0*/  S2R R0, SR_TID.X ;  /* 0x0000000000007919 */ /* 0x002e620000002100 */
[----:B------:R-:W-:Y:S01]  /*1a9d0*/  BSSY B3, `(.L_x_14892) ;  /* 0x0000006000037945 */ /* 0x000fe20003800000 */
[----:B-1----:R-:W-:-:S04]  /*1a9e0*/  LOP3.LUT R0, R0, 0x7f, RZ, 0xc0, !PT ;  /* 0x0000007f00007812 */ /* 0x002fc800078ec0ff */
[----:B------:R-:W-:Y:S01]  /*1a9f0*/  ISETP.NE.AND P1, PT, R0, RZ, PT ;  /* 0x000000ff0000720c */ /* 0x000fe20003f25270 */
[----:B--2---:R-:W-:-:S04]  /*1aa00*/  IMAD R2, R9, 0x8, R2 ;  /* 0x0000000809027824 */ /* 0x004fc800078e0202 */
[----:B------:R-:W1:Y:S02]  /*1aa10*/  SYNCS.PHASECHK.TRANS64.TRYWAIT P0, [R2+URZ+0x32440], R6 ;  /* 0x03244006020075a7 */ /* 0x000e64000800017f */
[----:B-1----:R-:W-:Y:S06]  /*1aa20*/  @!P0 BRA `(.L_x_14893) ;  /* 0x0000005c00e08947 */ /* 0x002fec0003800000 */
.L_x_15065:
[----:B------:R-:W-:Y:S05]  /*1aa30*/  BSYNC B3 ;  /* 0x0000000000037941 */ /* 0x000fea0003800000 */
.L_x_14892:
        /* <DEDUP_REMOVED lines=9> */
.L_x_14895:
[----:B------:R-:W-:Y:S05]  /*1aad0*/  BSYNC B3 ;  /* 0x0000000000037941 */ /* 0x000fea0003800000 */
.L_x_14894:
        /* <DEDUP_REMOVED lines=14> */
.L_x_14896:
        /* <DEDUP_REMOVED lines=14> */
.L_x_15066:
[----:B------:R-:W-:Y:S05]  /*1aca0*/  BSYNC B3 ;  /* 0x0000000000037941 */ /* 0x000fea0003800000 */
.L_x_14897:
        /* <DEDUP_REMOVED lines=11> */
.L_x_14900:
[----:B------:R-:W-:Y:S05]  /*1ad60*/  BSYNC B3 ;  /* 0x0000000000037941 */ /* 0x000fea0003800000 */
.L_x_14899:
        /* <DEDUP_REMOVED lines=11> */
.L_x_14901:
        /* <DEDUP_REMOVED lines=16> */
.L_x_14902:
        /* <DEDUP_REMOVED lines=16> */
.L_x_14903:
        /* <DEDUP_REMOVED lines=16> */
.L_x_14904:
        /* <DEDUP_REMOVED lines=11> */
.L_x_14890:
[----:B------:R-:W-:Y:S05]  /*1b1d0*/  BSYNC B1 ;  /* 0x0000000000017941 */ /* 0x000fea0003800000 */
.L_x_14889:
[----:B------:R-:W2:Y:S02]  /*1b1e0*/  LDL.LU R5, [R1+0x38] ;  /* 0x0000380001057983 */ /* 0x000ea40000300800 */
[----:B--2---:R-:W-:-:S07]  /*1b1f0*/  VIADD R0, R5, 0xfffffffd ;  /* 0xfffffffd05007836 */ /* 0x004fce0000000000 */
.L_x_14888:
[----:B------:R-:W-:Y:S05]  /*1b200*/  BSYNC B2 ;  /* 0x0000000000027941 */ /* 0x000fea0003800000 */
.L_x_14887:
[----:B------:R-:W-:-:S13]  /*1b210*/  ISETP.NE.AND P0, PT, R4, RZ, PT ;  /* 0x000000ff0400720c */ /* 0x000fda0003f05270 */
[----:B------:R-:W-:Y:S05]  /*1b220*/  @!P0 BRA `(.L_x_14886) ;  /* 0x0000001400488947 */ /* 0x000fea0003800000 */
.L_x_14937:
        /* <DEDUP_REMOVED lines=8> */
[----:B-1----:R-:W-:Y:S02]  /*1b2b0*/  SEL R6, RZ, 0x1, P0 ;  /* 0x00000001ff067807 */ /* 0x002fe40000000000 */
        /* <DEDUP_REMOVED lines=28> */
.L_x_14907:
        /* <DEDUP_REMOVED lines=9> */
.L_x_15067:
[----:B------:R-:W-:Y:S05]  /*1b510*/  BSYNC B2 ;  /* 0x0000000000027941 */ /* 0x000fea0003800000 */
.L_x_14908:
        /* <DEDUP_REMOVED lines=9> */
.L_x_14911:
[----:B------:R-:W-:Y:S05]  /*1b5b0*/  BSYNC B2 ;  /* 0x0000000000027941 */ /* 0x000fea0003800000 */
.L_x_14910:
        /* <DEDUP_REMOVED lines=13> */
.L_x_14912:
        /* <DEDUP_REMOVED lines=14> */
.L_x_15068:
[----:B------:R-:W-:Y:S05]  /*1b770*/  BSYNC B2 ;  /* 0x0000000000027941 */ /* 0x000fea0003800000 */
.L_x_14913:
        /* <DEDUP_REMOVED lines=11> */
.L_x_14916:
[----:B------:R-:W-:Y:S05]  /*1b830*/  BSYNC B2 ;  /* 0x0000000000027941 */ /* 0x000fea0003800000 */
.L_x_14915:
        /* <DEDUP_REMOVED lines=10> */
.L_x_14917:
        /* <DEDUP_REMOVED lines=16> */
.L_x_14918:
        /* <DEDUP_REMOVED lines=16> */
.L_x_14919:
        /* <DEDUP_REMOVED lines=16> */
.L_x_14920:
        /* <DEDUP_REMOVED lines=11> */
.L_x_14906:
[----:B------:R-:W-:Y:S05]  /*1bc90*/  BSYNC B1 ;  /* 0x0000000000017941 */ /* 0x000fea0003800000 */
.L_x_14905:
        /* <DEDUP_REMOVED lines=36> */
.L_x_14923:
        /* <DEDUP_REMOVED lines=9> */
.L_x_15069:
[----:B------:R-:W-:Y:S05]  /*1bf70*/  BSYNC B2 ;  /* 0x0000000000027941 */ /* 0x000fea0003800000 */
.L_x_14924:
        /* <DEDUP_REMOVED lines=9> */
.L_x_14927:
[----:B------:R-:W-:Y:S05]  /*1c010*/  BSYNC B2 ;  /* 0x0000000000027941 */ /* 0x000fea0003800000 */
.L_x_14926:
        /* <DEDUP_REMOVED lines=14> */
.L_x_14928:
        /* <DEDUP_REMOVED lines=14> */
.L_x_15070:
[----:B------:R-:W-:Y:S05]  /*1c1e0*/  BSYNC B2 ;  /* 0x0000000000027941 */ /* 0x000fea0003800000 */
.L_x_14929:
        /* <DEDUP_REMOVED lines=11> */
.L_x_14932:
[----:B------:R-:W-:Y:S05]  /*1c2a0*/  BSYNC B2 ;  /* 0x0000000000027941 */ /* 0x000fea0003800000 */
.L_x_14931:
        /* <DEDUP_REMOVED lines=11> */
.L_x_14933:
        /* <DEDUP_REMOVED lines=13> */
[----:B------:R-:W-:Y:S02]  /*1c430*/  R2UR UR7, R9 ;  /* 0x00000000090772ca */ /* 0x000fe400000e0000 */
[----:B------:R-:W-:Y:S02]  /*1c440*/  PLOP3.LUT P0, PT, PT, PT, PT, 0x80, 0x0 ;  /* 0x000000000000781c */ /* 0x000fe40003f0f070 */
[----:B------:R-:W-:-:S11]  /*1c450*/  IADD3 R4, R2, 0x3400, RZ ;  /* 0x0000340002047810 */ /* 0x000fd60007ffe0ff */
.L_x_14934:
        /* <DEDUP_REMOVED lines=16> */
.L_x_14935:
        /* <DEDUP_REMOVED lines=16> */
.L_x_14936:
        /* <DEDUP_REMOVED lines=11> */
.L_x_14922:
[----:B------:R-:W-:Y:S05]  /*1c710*/  BSYNC B1 ;  /* 0x0000000000017941 */ /* 0x000fea0003800000 */
.L_x_14921:
[C---:B------:R-:W-:Y:S01]  /*1c720*/  ISETP.GT.AND P0, PT, R0.reuse, 0x1, PT ;  /* 0x000000010000780c */ /* 0x040fe20003f04270 */
[----:B------:R-:W-:-:S12]  /*1c730*/  VIADD R0, R0, 0xfffffffe ;  /* 0xfffffffe00007836 */ /* 0x000fd80000000000 */
[----:B------:R-:W-:Y:S05]  /*1c740*/  @P0 BRA `(.L_x_14937) ;  /* 0xffffffe800b80947 */ /* 0x000fea000383ffff */
.L_x_14886:
[----:B------:R-:W-:Y:S05]  /*1c750*/  BSYNC B0 ;  /* 0x0000000000007941 */ /* 0x000fea0003800000 */
.L_x_14885:
[----:B------:R-:W2:Y:S04]  /*1c760*/  LDL.LU R4, [R1+0xc] ;  /* 0x00000c0001047983 */ /* 0x000ea80000300800 */
[----:B------:R-:W3:Y:S01]  /*1c770*/  LDL.LU R3, [R1+0x1c] ;  /* 0x00001c0001037983 */ /* 0x000ee20000300800 */
[----:B------:R-:W0:Y:S01]  /*1c780*/  S2R R2, SR_TID.X ;  /* 0x0000000000027919 */ /* 0x000e220000002100 */
[----:B------:R-:W-:Y:S01]  /*1c790*/  BSSY B0, `(.L_x_14938) ;  /* 0x0000015000007945 */ /* 0x000fe20003800000 */
[----:B0-----:R-:W-:-:S04]  /*1c7a0*/  LOP3.LUT R2, R2, 0x7f, RZ, 0xc0, !PT ;  /* 0x0000007f02027812 */ /* 0x001fc800078ec0ff */
[----:B------:R-:W-:Y:S01]  /*1c7b0*/  ISETP.NE.AND P1, PT, R2, RZ, PT ;  /* 0x000000ff0200720c */ /* 0x000fe20003f25270 */
[----:B--2---:R-:W-:-:S05]  /*1c7c0*/  VIADD R0, R4, 0x1 ;  /* 0x0000000104007836 */ /* 0x004fca0000000000 */
[----:B------:R-:W-:-:S04]  /*1c7d0*/  ISETP.NE.AND P0, PT, R0, 0x2, PT ;  /* 0x000000020000780c */ /* 0x000fc80003f05270 */
[----:B------:R-:W-:-:S04]  /*1c7e0*/  SEL R2, RZ, 0x1, P0 ;  /* 0x00000001ff027807 */ /* 0x000fc80000000000 */
[----:B---3--:R-:W-:-:S05]  /*1c7f0*/  LOP3.LUT R3, R3, R2, RZ, 0x3c, !PT ;  /* 0x0000000203037212 */ /* 0x008fca00078e3cff */
[----:B------:R0:W-:Y:S01]  /*1c800*/  STL [R1+0x1c], R3 ;  /* 0x00001c0301007387 */ /* 0x0001e20000100800 */
[----:B------:R-:W-:Y:S05]  /*1c810*/  @P1 BRA `(.L_x_14939) ;  /* 0x0000000000301947 */ /* 0x000fea0003800000 */
[----:B0-----:R-:W0:Y:S01]  /*1c820*/  S2R R3, SR_LANEID ;  /* 0x0000000000037919 */ /* 0x001e220000000000 */
[----:B------:R-:W-:Y:S01]  /*1c830*/  VOTEU.ANY UR4, UPT, PT ;  /* 0x0000000000047886 */ /* 0x000fe200038e0100 */
[----:B------:R-:W2:Y:S01]  /*1c840*/  LDC.64 R4, c[0x0][0xd60] ;  /* 0x00035800ff047b82 */ /* 0x000ea20000000a00 */
[----:B------:R-:W0:Y:S02]  /*1c850*/  FLO.U32 R2, UR4 ;  /* 0x0000000400027d00 */ /* 0x000e2400080e0000 */
[----:B0-----:R-:W-:-:S06]  /*1c860*/  ISETP.EQ.U32.AND P1, PT, R2, R3, PT ;  /* 0x000000030200720c */ /* 0x001fcc0003f22070 */
[----:B------:R-:W2:Y:S07]  /*1c870*/  POPC R3, UR4 ;  /* 0x0000000400037d09 */ /* 0x000eae0008000000 */
[----:B--2---:R-:W2:Y:S01]  /*1c880*/  @P1 ATOMG.E.ADD.STRONG.GPU PT, R3, desc[UR40][R4.64], R3 ;  /* 0x00000003040319a8 */ /* 0x004ea200081ee1e8 */
[----:B-1----:R-:W0:Y:S02]  /*1c890*/  S2R R6, SR_LTMASK ;  /* 0x0000000000067919 */ /* 0x002e240000003900 */
[----:B0-----:R-:W-:-:S04]  /*1c8a0*/  LOP3.LUT R6, R6, UR4, RZ, 0xc0, !PT ;  /* 0x0000000406067c12 */ /* 0x001fc8000f8ec0ff */
[----:B------:R-:W0:Y:S01]  /*1c8b0*/  POPC R7, R6 ;  /* 0x0000000600077309 */ /* 0x000e220000000000 */
[----:B--2---:R-:W0:Y:S02]  /*1c8c0*/  SHFL.IDX PT, R2, R3, R2, 0x1f ;  /* 0x00001f0203027589 */ /* 0x004e2400000e0000 */
[----:B0-----:R-:W-:-:S07]  /*1c8d0*/  IADD3 R16, R2, UR36, R7 ;  /* 0x0000002402107c10 */ /* 0x001fce000fffe007 */
.L_x_14939:
[----:B------:R-:W-:Y:S05]  /*1c8e0*/  BSYNC B0 ;  /* 0x0000000000007941 */ /* 0x000fea0003800000 */
.L_x_14938:
[----:B------:R-:W-:-:S05]  /*1c8f0*/  SEL R0, R0, RZ, P0 ;  /* 0x000000ff00007207 */ /* 0x000fca0000000000 */
[----:B------:R2:W-:Y:S02]  /*1c900*/  STL [R1+0xc], R0 ;  /* 0x00000c0001007387 */ /* 0x0005e40000100800 */
.L_x_14851:
[----:B------:R-:W-:Y:S05]  /*1c910*/  BSYNC B7 ;  /* 0x0000000000077941 */ /* 0x000fea0003800000 */
.L_x_14849:
        /* <DEDUP_REMOVED lines=13> */
.L_x_14940:
[----:B------:R-:W1:Y:S01]  /*1c9f0*/  S2R R0, SR_TID.X ;  /* 0x0000000000007919 */ /* 0x000e620000002100 */
[----:B------:R-:W-:Y:S01]  /*1ca00*/  UMOV UR4, 0xffffffff ;  /* 0xffffffff00047882 */ /* 0x000fe20000000000 */
[----:B-1----:R-:W-:-:S04]  /*1ca10*/  LOP3.LUT R6, R0, 0x1f, RZ, 0xc0, !PT ;  /* 0x0000001f00067812 */ /* 0x002fc800078ec0ff */
        /* <DEDUP_REMOVED lines=33> */
.L_x_15080:
[----:B------:R-:W-:Y:S02]  /*1cc30*/  ULDC UR4, c[0x0][0xd38] ;  /* 0x00034e0000047ab9 */ /* 0x000fe40000000800 */
[----:B------:R-:W-:-:S04]  /*1cc40*/  IMAD.U32 R4, RZ, RZ, UR4 ;  /* 0x00000004ff047e24 */ /* 0x000fc8000f8e00ff */
[----:B-1----:R-:W-:-:S04]  /*1cc50*/  IMAD R16, R16, R4, RZ ;  /* 0x0000000410107224 */ /* 0x002fc800078e02ff */
[----:B------:R-:W-:-:S05]  /*1cc60*/  IMAD.IADD R5, R5, 0x1, R16 ;  /* 0x0000000105057824 */ /* 0x000fca00078e0210 */
[----:B------:R-:W-:-:S13]  /*1cc70*/  ISETP.GT.AND P6, PT, R5, R0, PT ;  /* 0x000000000500720c */ /* 0x000fda0003fc4270 */
[----:B------:R-:W-:Y:S05]  /*1cc80*/  @P6 BRA `(.L_x_14943) ;  /* 0x00000000009c6947 */ /* 0x000fea0003800000 */
.L_x_14948:
        /* <DEDUP_REMOVED lines=14> */
.L_x_14946:
[----:B------:R-:W-:Y:S05]  /*1cd70*/  BSYNC B0 ;  /* 0x0000000000007941 */ /* 0x000fea0003800000 */
.L_x_14945:
        /* <DEDUP_REMOVED lines=18> */
.L_x_15088:
[----:B------:R-:W-:Y:S02]  /*1cea0*/  ULDC UR4, c[0x0][0xd38] ;  /* 0x00034e0000047ab9 */ /* 0x000fe40000000800 */
[----:B------:R-:W-:-:S04]  /*1ceb0*/  IMAD.U32 R4, RZ, RZ, UR4 ;  /* 0x00000004ff047e24 */ /* 0x000fc8000f8e00ff */
[----:B-1----:R-:W-:-:S04]  /*1cec0*/  IMAD R16, R16, R4, RZ ;  /* 0x0000000410107224 */ /* 0x002fc800078e02ff */
[----:B------:R-:W-:-:S05]  /*1ced0*/  IMAD.IADD R5, R16, 0x1, R5 ;  /* 0x0000000110057824 */ /* 0x000fca00078e0205 */
[----:B------:R-:W-:-:S13]  /*1cee0*/  ISETP.GT.AND P6, PT, R5, R0, PT ;  /* 0x000000000500720c */ /* 0x000fda0003fc4270 */
[----:B------:R-:W-:Y:S05]  /*1cef0*/  @!P6 BRA `(.L_x_14948) ;  /* 0xfffffffc0064e947 */ /* 0x000fea000383ffff */
.L_x_14943:
        /* <DEDUP_REMOVED lines=8> */
.L_x_15092:
[----:B------:R-:W-:Y:S01]  /*1cf80*/  ISETP.NE.AND P0, PT, R5, RZ, PT ;  /* 0x000000ff0500720c */ /* 0x000fe20003f05270 */
[----:B-1----:R-:W-:-:S12]  /*1cf90*/  IMAD.MOV.U32 R2, RZ, RZ, RZ ;  /* 0x000000ffff027224 */ /* 0x002fd800078e00ff */
[----:B------:R-:W-:Y:S05]  /*1cfa0*/  @!P0 BRA `(.L_x_14950) ;  /* 0x0000000000108947 */ /* 0x000fea0003800000 */
[----:B------:R-:W-:Y:S01]  /*1cfb0*/  UMOV UR4, 0xffffffff ;  /* 0xffffffff00047882 */ /* 0x000fe20000000000 */
[----:B------:R-:W-:Y:S02]  /*1cfc0*/  VIADD R12, R6, 0xffffffff ;  /* 0xffffffff060c7836 */ /* 0x000fe40000000000 */
[----:B------:R-:W-:Y:S05]  /*1cfd0*/  BRA.DIV UR4, `(.L_x_14951) ;  /* 0x0000004604487947 */ /* 0x000fea000b800000 */
[----:B------:R1:W3:Y:S02]  /*1cfe0*/  SHFL.IDX PT, R2, R3, R12, 0x1f ;  /* 0x00001f0c03027589 */ /* 0x0002e400000e0000 */
.L_x_14950:
[----:B-----5:R-:W0:Y:S01]  /*1cff0*/  LDC.64 R8, c[0x0][0xd90] ;  /* 0x00036400ff087b82 */ /* 0x020e220000000a00 */
[----:B------:R-:W-:-:S04]  /*1d000*/  IMAD.IADD R19, R6, 0x1, R19 ;  /* 0x0000000106137824 */ /* 0x000fc800078e0213 */
[----:B0-----:R-:W-:-:S06]  /*1d010*/  IMAD.WIDE R6, R19, 0x4, R8 ;  /* 0x0000000413067825 */ /* 0x001fcc00078e0208 */
[----:B------:R-:W2:Y:S01]  /*1d020*/  LDG.E R6, desc[UR40][R6.64] ;  /* 0x0000002806067981 */ /* 0x000ea2000c1e1900 */
[----:B---3--:R-:W-:-:S04]  /*1d030*/  IMAD R16, R2, R4, R16 ;  /* 0x0000000402107224 */ /* 0x008fc800078e0210 */
[----:B------:R-:W-:Y:S02]  /*1d040*/  IMAD.IADD R0, R0, 0x1, -R16 ;  /* 0x0000000100007824 */ /* 0x000fe400078e0a10 */
[----:B--2---:R-:W-:-:S05]  /*1d050*/  IMAD R5, R17, R6, RZ ;  /* 0x0000000611057224 */ /* 0x004fca00078e02ff */
[----:B------:R-:W-:-:S04]  /*1d060*/  IABS R7, R5 ;  /* 0x0000000500077213 */ /* 0x000fc80000000000 */
[----:B-1----:R-:W0:Y:S08]  /*1d070*/  I2F.RP R3, R7 ;  /* 0x0000000700037306 */ /* 0x002e300000209400 */
        /* <DEDUP_REMOVED lines=57> */
.L_x_14944:
[----:B------:R-:W-:Y:S01]  /*1d410*/  UMOV UR4, URZ ;  /* 0x0000003f00047c82 */ /* 0x000fe20008000000 */
[----:B------:R-:W-:Y:S01]  /*1d420*/  UMOV UR5, URZ ;  /* 0x0000003f00057c82 */ /* 0x000fe20008000000 */
[----:B------:R-:W-:Y:S01]  /*1d430*/  ULDC UR6, c[0x0][0xd3c] ;  /* 0x00034f0000067ab9 */ /* 0x000fe20000000800 */
[----:B------:R-:W-:Y:S02]  /*1d440*/  IMAD.MOV.U32 R16, RZ, RZ, R0 ;  /* 0x000000ffff107224 */ /* 0x000fe400078e0000 */
[----:B------:R-:W-:Y:S02]  /*1d450*/  IMAD.U32 R17, RZ, RZ, UR4 ;  /* 0x00000004ff117e24 */ /* 0x000fe4000f8e00ff */
[----:B------:R-:W-:Y:S02]  /*1d460*/  IMAD.U32 R18, RZ, RZ, UR5 ;  /* 0x00000005ff127e24 */ /* 0x000fe4000f8e00ff */
[----:B------:R-:W-:-:S07]  /*1d470*/  IMAD.U32 R19, RZ, RZ, UR6 ;  /* 0x00000006ff137e24 */ /* 0x000fce000f8e00ff */
.L_x_14952:
        /* <DEDUP_REMOVED lines=12> */
.L_x_14941:
[----:B------:R-:W-:Y:S02]  /*1d540*/  ULDC UR4, c[0x0][0xd3c] ;  /* 0x00034f0000047ab9 */ /* 0x000fe40000000800 */
[----:B---3--:R-:W-:-:S13]  /*1d550*/  ISETP.GE.AND P0, PT, R19, UR4, PT ;  /* 0x0000000413007c0c */ /* 0x008fda000bf06270 */
[----:B------:R-:W-:Y:S05]  /*1d560*/  @!P0 BRA `(.L_x_14953) ;  /* 0xffffff8800308947 */ /* 0x000fea000383ffff */
[----:B------:R-:W-:Y:S05]  /*1d570*/  BSYNC B8 ;  /* 0x0000000000087941 */ /* 0x000fea0003800000 */
.L_x_14807:
[----:B--2---:R-:W2:Y:S01]  /*1d580*/  LDL.LU R0, [R1+0x6c] ;  /* 0x00006c0001007983 */ /* 0x004ea20000300800 */
[----:B------:R-:W-:Y:S01]  /*1d590*/  BSSY B0, `(.L_x_14954) ;  /* 0x000000b000007945 */ /* 0x000fe20003800000 */
[----:B------:R-:W3:Y:S01]  /*1d5a0*/  S2R R5, SR_CgaCtaId ;  /* 0x0000000000057919 */ /* 0x000ee20000008800 */
[----:B--2---:R-:W-:-:S05]  /*1d5b0*/  VIADD R0, R0, 0x1 ;  /* 0x0000000100007836 */ /* 0x004fca0000000000 */
[----:B0-----:R-:W-:-:S04]  /*1d5c0*/  LEA.HI R2, R0, R0, RZ, 0x1 ;  /* 0x0000000000027211 */ /* 0x001fc800078f08ff */
[----:B------:R-:W-:-:S05]  /*1d5d0*/  LOP3.LUT R3, R2, 0xfffffffe, RZ, 0xc0, !PT ;  /* 0xfffffffe02037812 */ /* 0x000fca00078ec0ff */
[----:B------:R-:W-:Y:S01]  /*1d5e0*/  IMAD.IADD R3, R0, 0x1, -R3 ;  /* 0x0000000100037824 */ /* 0x000fe200078e0a03 */
[----:B------:R-:W-:-:S04]  /*1d5f0*/  MOV R0, 0x400 ;  /* 0x0000040000007802 */ /* 0x000fc80000000f00 */
[----:B---3--:R-:W-:Y:S02]  /*1d600*/  LEA R0, R5, R0, 0x18 ;  /* 0x0000000005007211 */ /* 0x008fe400078ec0ff */
[----:B------:R-:W-:-:S04]  /*1d610*/  SHF.L.U32 R3, R3, 0x1f, RZ ;  /* 0x0000001f03037819 */ /* 0x000fc800000006ff */
[----:B------:R-:W0:Y:S02]  /*1d620*/  SYNCS.PHASECHK.TRANS64.TRYWAIT P0, [R0+URZ+0x32420], R3 ;  /* 0x03242003000075a7 */ /* 0x000e24000800017f */
[----:B0-----:R-:W-:Y:S05]  /*1d630*/  @!P0 BRA `(.L_x_14955) ;  /* 0x0000003c00d88947 */ /* 0x001fea0003800000 */
.L_x_15095:
[----:B------:R-:W-:Y:S05]  /*1d640*/  BSYNC B0 ;  /* 0x0000000000007941 */ /* 0x000fea0003800000 */
.L_x_14954:
[----:B------:R-:W-:-:S03]  /*1d650*/  UMOV UR4, 0xffffffff ;  /* 0xffffffff00047882 */ /* 0x000fc60000000000 */
[----:B------:R-:W-:Y:S05]  /*1d660*/  BRA.DIV UR4, `(.L_x_14956) ;  /* 0x0000003e04e07947 */ /* 0x000fea000b800000 */
[----:B------:R-:W2:Y:S02]  /*1d670*/  S2R R2, SR_TID.X ;  /* 0x0000000000027919 */ /* 0x000ea40000002100 */
[----:B--2---:R-:W-:-:S04]  /*1d680*/  SHF.R.U32.HI R2, RZ, 0x5, R2 ;  /* 0x00000005ff027819 */ /* 0x004fc80000011602 */
[----:B------:R-:W-:-:S05]  /*1d690*/  LOP3.LUT R2, R2, 0x3, RZ, 0xc0, !PT ;  /* 0x0000000302027812 */ /* 0x000fca00078ec0ff */
[----:B------:R2:W3:Y:S02]  /*1d6a0*/  SHFL.IDX PT, R14, R2, RZ, 0x1f ;  /* 0x00001fff020e7589 */ /* 0x0004e400000e0000 */
.L_x_15098:
[----:B---3--:R-:W-:-:S13]  /*1d6b0*/  ISETP.NE.AND P0, PT, R14, RZ, PT ;  /* 0x000000ff0e00720c */ /* 0x008fda0003f05270 */
[----:B------:R-:W-:Y:S05]  /*1d6c0*/  @P0 BRA `(.L_x_14648) ;  /* 0x0000000000940947 */ /* 0x000fea0003800000 */
[----:B------:R-:W-:-:S03]  /*1d6d0*/  UMOV UR4, 0xffffffff ;  /* 0xffffffff00047882 */ /* 0x000fc60000000000 */
[----:B------:R-:W-:Y:S05]  /*1d6e0*/  BRA.DIV UR4, `(.L_x_14957) ;  /* 0x0000003e04f47947 */ /* 0x000fea000b800000 */
[----:B------:R-:W-:-:S13]  /*1d6f0*/  ELECT P6, URZ, PT ;  /* 0x00000000003f782f */ /* 0x000fda00038c0000 */
.L_x_15101:
[----:B------:R-:W-:Y:S05]  /*1d700*/  @!P6 BRA `(.L_x_14648) ;  /* 0x000000000084e947 */ /* 0x000fea0003800000 */
[----:B--2---:R-:W2:Y:S02]  /*1d710*/  LDL.LU R2, [R1+0x84] ;  /* 0x0000840001027983 */ /* 0x004ea40000300800 */
[----:B--2---:R-:W-:-:S04]  /*1d720*/  LOP3.LUT R2, R2, 0x2, RZ, 0xfc, !PT ;  /* 0x0000000202027812 */ /* 0x004fc800078efcff */
[----:B------:R-:W-:-:S13]  /*1d730*/  ISETP.NE.AND P2, PT, R2, 0x3, PT ;  /* 0x000000030200780c */ /* 0x000fda0003f45270 */
[----:B------:R-:W-:Y:S05]  /*1d740*/  @!P2 BRA `(.L_x_14958) ;  /* 0x000000000004a947 */ /* 0x000fea0003800000 */
[----:B------:R-:W-:Y:S01]  /*1d750*/  BPT.TRAP 0x1 ;  /* 0x000000040000795c */ /* 0x000fe20000300000 */
.L_x_14958:
[----:B0-----:R-:W1:Y:S04]  /*1d760*/  LDL R3, [R1+0xc] ;  /* 0x00000c0001037983 */ /* 0x001e680000100800 */
[----:B------:R-:W2:Y:S01]  /*1d770*/  LDL.LU R7, [R1+0x1c] ;  /* 0x00001c0001077983 */ /* 0x000ea20000300800 */
[----:B------:R-:W-:-:S04]  /*1d780*/  VIADD R2, R0, 0x32440 ;  /* 0x0003244000027836 */ /* 0x000fc80000000000 */
[C---:B-1----:R-:W-:Y:S02]  /*1d790*/  IMAD R6, R3.reuse, 0x8, R2 ;  /* 0x0000000803067824 */ /* 0x042fe400078e0202 */
        /* <DEDUP_REMOVED lines=10> */
.L_x_15102:
[----:B------:R-:W1:Y:S02]  /*1d840*/  SYNCS.PHASECHK.TRANS64.TRYWAIT P0, [R7+URZ], R2 ;  /* 0x00000002070075a7 */ /* 0x000e64000800017f */
[----:B-1----:R-:W-:Y:S05]  /*1d850*/  @!P0 BRA `(.L_x_14960) ;  /* 0x0000003c00cc8947 */ /* 0x002fea0003800000 */
.L_x_15103:
[----:B------:R-:W-:Y:S05]  /*1d860*/  @!P2 BRA `(.L_x_14961) ;  /* 0x000000000004a947 */ /* 0x000fea0003800000 */
[----:B------:R-:W-:Y:S01]  /*1d870*/  BPT.TRAP 0x1 ;  /* 0x000000040000795c */ /* 0x000fe20000300000 */
.L_x_14961:
[----:B------:R-:W2:Y:S01]  /*1d880*/  LDL.LU R4, [R1+0xc] ;  /* 0x00000c0001047983 */ /* 0x000ea20000300800 */
[----:B------:R-:W-:-:S05]  /*1d890*/  IADD3 R0, R0, 0x32460, RZ ;  /* 0x0003246000007810 */ /* 0x000fca0007ffe0ff */
[----:B--2---:R-:W-:-:S04]  /*1d8a0*/  IMAD R4, R4, 0x8, R0 ;  /* 0x0000000804047824 */ /* 0x004fc800078e0200 */
[----:B------:R-:W2:Y:S02]  /*1d8b0*/  SYNCS.PHASECHK.TRANS64.TRYWAIT P0, [R4+URZ], R5 ;  /* 0x00000005040075a7 */ /* 0x000ea4000800017f */
[----:B--2---:R-:W-:Y:S05]  /*1d8c0*/  @!P0 BRA `(.L_x_14962) ;  /* 0x0000003c00c48947 */ /* 0x004fea0003800000 */
.L_x_15104:
[----:B------:R-:W-:-:S07]  /*1d8d0*/  IMAD R3, R3, 0x8, R0 ;  /* 0x0000000803037824 */ /* 0x000fce00078e0200 */
.L_x_14963:
[----:B---3--:R3:W0:Y:S02]  /*1d8e0*/  SYNCS.PHASECHK.TRANS64.TRYWAIT P0, [R3+URZ], R2 ;  /* 0x00000002030075a7 */ /* 0x008624000800017f */
[----:B0-----:R-:W-:Y:S05]  /*1d8f0*/  @!P0 NANOSLEEP.SYNCS 0x989680 ;  /* 0x009896800000895d */ /* 0x001fea0003900000 */
[----:B------:R-:W0:Y:S02]  /*1d900*/  @!P0 SYNCS.PHASECHK.TRANS64 P0, [R3+URZ], R2 ;  /* 0x00000002030085a7 */ /* 0x000e24000800007f */
[----:B0-----:R-:W-:Y:S05]  /*1d910*/  @!P0 BRA `(.L_x_14963) ;  /* 0xfffffffc00f08947 */ /* 0x001fea000383ffff */
.L_x_14648:
[----:B------:R-:W-:Y:S05]  /*1d920*/  BSYNC B9 ;  /* 0x0000000000097941 */ /* 0x000fea0003800000 */
.L_x_14645:
[----:B------:R-:W-:Y:S05]  /*1d930*/  EXIT ;  /* 0x000000000000794d */ /* 0x000fea0003800000 */
.L_x_14666:
[----:B0-----:R0:W1:Y:S02]  /*1d940*/  SYNCS.PHASECHK.TRANS64.TRYWAIT P6, [R96+URZ+0x32490], R107 ;  /* 0x0324906b600075a7 */ /* 0x00106400080c017f */
[----:B-1----:R-:W-:Y:S05]  /*1d950*/  @!P6 NANOSLEEP.SYNCS 0x989680 ;  /* 0x009896800000e95d */ /* 0x002fea0003900000 */
[----:B------:R-:W1:Y:S02]  /*1d960*/  @!P6 SYNCS.PHASECHK.TRANS64 P6, [R96+URZ+0x32490], R107 ;  /* 0x0324906b6000e5a7 */ /* 0x000e6400080c007f */
[----:B-1----:R-:W-:Y:S05]  /*1d970*/  @!P6 BRA `(.L_x_14666) ;  /* 0xfffffffc00f0e947 */ /* 0x002fea000383ffff */
[----:B------:R-:W-:Y:S05]  /*1d980*/  BRA `(.L_x_14964) ;  /* 0xfffffe5400507947 */ /* 0x000fea000383ffff */
.L_x_14684:
[----:B0-----:R0:W1:Y:S02]  /*1d990*/  SYNCS.PHASECHK.TRANS64.TRYWAIT P5, [R96+URZ+0x32490], R107 ;  /* 0x0324906b600075a7 */ /* 0x00106400080a017f */
[----:B-1----:R-:W-:Y:S05]  /*1d9a0*/  @!P5 NANOSLEEP.SYNCS 0x989680 ;  /* 0x009896800000d95d */ /* 0x002fea0003900000 */
[----:B------:R-:W1:Y:S02]  /*1d9b0*/  @!P5 SYNCS.PHASECHK.TRANS64 P5, [R96+URZ+0x32490], R107 ;  /* 0x0324906b6000d5a7 */ /* 0x000e6400080a007f */
[----:B-1----:R-:W-:Y:S05]  /*1d9c0*/  @!P5 BRA `(.L_x_14684) ;  /* 0xfffffffc00f0d947 */ /* 0x002fea000383ffff */
[----:B------:R-:W-:Y:S05]  /*1d9d0*/  BRA `(.L_x_14965) ;  /* 0xfffffe64009c7947 */ /* 0x000fea000383ffff */
.L_x_14693:
[----:B0-----:R0:W1:Y:S02]  /*1d9e0*/  SYNCS.PHASECHK.TRANS64.TRYWAIT P4, [R96+URZ+0x32490], R107 ;  /* 0x0324906b600075a7 */ /* 0x001064000808017f */
[----:B-1----:R-:W-:Y:S05]  /*1d9f0*/  @!P4 NANOSLEEP.SYNCS 0x989680 ;  /* 0x009896800000c95d */ /* 0x002fea0003900000 */
[----:B------:R-:W1:Y:S02]  /*1da00*/  @!P4 SYNCS.PHASECHK.TRANS64 P4, [R96+URZ+0x32490], R107 ;  /* 0x0324906b6000c5a7 */ /* 0x000e64000808007f */
[----:B-1----:R-:W-:Y:S05]  /*1da10*/  @!P4 BRA `(.L_x_14693) ;  /* 0xfffffffc00f0c947 */ /* 0x002fea000383ffff */
[----:B------:R-:W-:Y:S05]  /*1da20*/  BRA `(.L_x_14966) ;  /* 0xfffffe7400c87947 */ /* 0x000fea000383ffff */
.L_x_14699:
[----:B-1----:R1:W2:Y:S02]  /*1da30*/  SYNCS.PHASECHK.TRANS64.TRYWAIT P3, [R96+URZ+0x324b0], R107 ;  /* 0x0324b06b600075a7 */ /* 0x0022a4000806017f */
[----:B--2---:R-:W-:Y:S05]  /*1da40*/  @!P3 NANOSLEEP.SYNCS 0x989680 ;  /* 0x009896800000b95d */ /* 0x004fea0003900000 */
[----:B------:R-:W2:Y:S02]  /*1da50*/  @!P3 SYNCS.PHASECHK.TRANS64 P3, [R96+URZ+0x324b0], R107 ;  /* 0x0324b06b6000b5a7 */ /* 0x000ea4000806007f */
[----:B--2---:R-:W-:Y:S05]  /*1da60*/  @!P3 BRA `(.L_x_14699) ;  /* 0xfffffffc00f0b947 */ /* 0x004fea000383ffff */
[----:B------:R-:W-:Y:S05]  /*1da70*/  BRA `(.L_x_14967) ;  /* 0xfffffe78005c7947 */ /* 0x000fea000383ffff */
.L_x_14707:
        /* <DEDUP_REMOVED lines=13> */
.L_x_14969:
[----:B------:R-:W-:Y:S05]  /*1db50*/  BSYNC B0 ;  /* 0x0000000000007941 */ /* 0x000fea0003800000 */
.L_x_14968:
[----:B------:R-:W-:Y:S05]  /*1db60*/  BRA `(.L_x_14970) ;  /* 0xfffffe8400387947 */ /* 0x000fea000383ffff */
.L_x_14719:
        /* <DEDUP_REMOVED lines=8> */
.L_x_14972:
[----:B------:R-:W-:Y:S05]  /*1dbf0*/  BSYNC B1 ;  /* 0x0000000000017941 */ /* 0x000fea0003800000 */
.L_x_14971:
        /* <DEDUP_REMOVED lines=8> */
.L_x_14973:
[----:B------:R-:W-:Y:S02]  /*1dc80*/  IMAD.MOV.U32 R13, RZ, RZ, R8 ;  /* 0x000000ffff0d7224 */ /* 0x000fe400078e0008 */
[----:B------:R-:W-:-:S07]  /*1dc90*/  IMAD.MOV.U32 R0, RZ, RZ, R14 ;  /* 0x000000ffff007224 */ /* 0x000fce00078e000e */
[----:B------:R-:W-:Y:S05]  /*1dca0*/  WARPSYNC.COLLECTIVE R15, `(.L_x_14974) ;  /* 0x000000000f087348 */ /* 0x000fea0003c00000 */
[----:B------:R0:W1:Y:S02]  /*1dcb0*/  SHFL.IDX P6, R14, R13, R12, R11 ;  /* 0x0000000c0d0e7389 */ /* 0x00006400000c000b */
[----:B01----:R-:W-:Y:S01]  /*1dcc0*/  ENDCOLLECTIVE ;  /* 0x000000000000791b */ /* 0x003fe20003800000 */
.L_x_14974:
[----:B------:R-:W-:Y:S02]  /*1dcd0*/  IMAD.MOV.U32 R13, RZ, RZ, R7 ;  /* 0x000000ffff0d7224 */ /* 0x000fe400078e0007 */
[----:B------:R-:W-:-:S07]  /*1dce0*/  IMAD.MOV.U32 R5, RZ, RZ, R14 ;  /* 0x000000ffff057224 */ /* 0x000fce00078e000e */
[----:B------:R-:W-:Y:S05]  /*1dcf0*/  WARPSYNC.COLLECTIVE R15, `(.L_x_14975) ;  /* 0x000000000f087348 */ /* 0x000fea0003c00000 */
[----:B------:R0:W1:Y:S02]  /*1dd00*/  SHFL.IDX P6, R14, R13, R12, R11 ;  /* 0x0000000c0d0e7389 */ /* 0x00006400000c000b */
[----:B01----:R-:W-:Y:S01]  /*1dd10*/  ENDCOLLECTIVE ;  /* 0x000000000000791b */ /* 0x003fe20003800000 */
.L_x_14975:
[----:B------:R-:W-:Y:S05]  /*1dd20*/  BRA `(.L_x_14976) ;  /* 0xfffffe8800c87947 */ /* 0x000fea000383ffff */
.L_x_14722:
        /* <DEDUP_REMOVED lines=8> */
.L_x_14978:
[----:B------:R-:W-:Y:S05]  /*1ddb0*/  BSYNC B1 ;  /* 0x0000000000017941 */ /* 0x000fea0003800000 */
.L_x_14977:
        /* <DEDUP_REMOVED lines=8> */
.L_x_14979:
[----:B------:R-:W-:Y:S02]  /*1de40*/  IMAD.MOV.U32 R13, RZ, RZ, R8 ;  /* 0x000000ffff0d7224 */ /* 0x000fe400078e0008 */
[----:B------:R-:W-:-:S07]  /*1de50*/  IMAD.MOV.U32 R0, RZ, RZ, R14 ;  /* 0x000000ffff007224 */ /* 0x000fce00078e000e */
[----:B------:R-:W-:Y:S05]  /*1de60*/  WARPSYNC.COLLECTIVE R15, `(.L_x_14980) ;  /* 0x000000000f087348 */ /* 0x000fea0003c00000 */
[----:B------:R0:W1:Y:S02]  /*1de70*/  SHFL.IDX P6, R14, R13, R12, R11 ;  /* 0x0000000c0d0e7389 */ /* 0x00006400000c000b */
[----:B01----:R-:W-:Y:S01]  /*1de80*/  ENDCOLLECTIVE ;  /* 0x000000000000791b */ /* 0x003fe20003800000 */
.L_x_14980:
[----:B------:R-:W-:Y:S02]  /*1de90*/  IMAD.MOV.U32 R13, RZ, RZ, R7 ;  /* 0x000000ffff0d7224 */ /* 0x000fe400078e0007 */
[----:B------:R-:W-:-:S07]  /*1dea0*/  IMAD.MOV.U32 R5, RZ, RZ, R14 ;  /* 0x000000ffff057224 */ /* 0x000fce00078e000e */
[----:B------:R-:W-:Y:S05]  /*1deb0*/  WARPSYNC.COLLECTIVE R15, `(.L_x_14981) ;  /* 0x000000000f087348 */ /* 0x000fea0003c00000 */
[----:B------:R0:W1:Y:S02]  /*1dec0*/  SHFL.IDX P6, R14, R13, R12, R11 ;  /* 0x0000000c0d0e7389 */ /* 0x00006400000c000b */
[----:B01----:R-:W-:Y:S01]  /*1ded0*/  ENDCOLLECTIVE ;  /* 0x000000000000791b */ /* 0x003fe20003800000 */
.L_x_14981:
[----:B------:R-:W-:Y:S05]  /*1dee0*/  BRA `(.L_x_14982) ;  /* 0xfffffe8c00307947 */ /* 0x000fea000383ffff */
.L_x_14726:
[----:B0-----:R0:W1:Y:S02]  /*1def0*/  SYNCS.PHASECHK.TRANS64.TRYWAIT P0, [R19+URZ+0x32400], R34 ;  /* 0x03240022130075a7 */ /* 0x001064000800017f */
[----:B-1----:R-:W-:Y:S05]  /*1df00*/  @!P0 NANOSLEEP.SYNCS 0x989680 ;  /* 0x009896800000895d */ /* 0x002fea0003900000 */
[----:B------:R-:W1:Y:S02]  /*1df10*/  @!P0 SYNCS.PHASECHK.TRANS64 P0, [R19+URZ+0x32400], R34 ;  /* 0x03240022130085a7 */ /* 0x000e64000800007f */
[----:B-1----:R-:W-:Y:S05]  /*1df20*/  @!P0 BRA `(.L_x_14726) ;  /* 0xfffffffc00f08947 */ /* 0x002fea000383ffff */
[----:B------:R-:W-:Y:S05]  /*1df30*/  BRA `(.L_x_14983) ;  /* 0xfffffe9000387947 */ /* 0x000fea000383ffff */
.L_x_14734:
        /* <DEDUP_REMOVED lines=9> */
.L_x_14985:
[----:B------:R-:W-:Y:S05]  /*1dfd0*/  BSYNC B1 ;  /* 0x0000000000017941 */ /* 0x000fea0003800000 */
.L_x_14984:
[----:B------:R0:W5:Y:S01]  /*1dfe0*/  LDL R7, [R1+0x1c] ;  /* 0x00001c0001077983 */ /* 0x0001620000100800 */
[----:B------:R-:W-:Y:S01]  /*1dff0*/  IMAD.MOV.U32 R13, RZ, RZ, R10 ;  /* 0x000000ffff0d7224 */ /* 0x000fe200078e000a */
[----:B------:R-:W-:Y:S01]  /*1e000*/  ISETP.GE.AND P0, PT, R16, R31, PT ;  /* 0x0000001f1000720c */ /* 0x000fe20003f06270 */
[----:B------:R-:W-:Y:S02]  /*1e010*/  IMAD.MOV.U32 R12, RZ, RZ, RZ ;  /* 0x000000ffff0c7224 */ /* 0x000fe400078e00ff */
[----:B------:R-:W-:Y:S02]  /*1e020*/  IMAD.MOV.U32 R11, RZ, RZ, 0x1c1f ;  /* 0x00001c1fff0b7424 */ /* 0x000fe400078e00ff */
[----:B------:R-:W-:Y:S02]  /*1e030*/  IMAD.MOV.U32 R15, RZ, RZ, -0x1 ;  /* 0xffffffffff0f7424 */ /* 0x000fe400078e00ff */
[----:B0-----:R-:W-:-:S07]  /*1e040*/  IMAD.MOV.U32 R0, RZ, RZ, R14 ;  /* 0x000000ffff007224 */ /* 0x001fce00078e000e */
[----:B-----5:R-:W-:Y:S05]  /*1e050*/  WARPSYNC.COLLECTIVE R15, `(.L_x_14986) ;  /* 0x000000000f087348 */ /* 0x020fea0003c00000 */
[----:B------:R0:W1:Y:S02]  /*1e060*/  SHFL.IDX P6, R14, R13, R12, R11 ;  /* 0x0000000c0d0e7389 */ /* 0x00006400000c000b */
[----:B01---5:R-:W-:Y:S01]  /*1e070*/  ENDCOLLECTIVE ;  /* 0x000000000000791b */ /* 0x023fe20003800000 */
.L_x_14986:
[----:B------:R-:W-:Y:S02]  /*1e080*/  IMAD.MOV.U32 R13, RZ, RZ, R20 ;  /* 0x000000ffff0d7224 */ /* 0x000fe400078e0014 */
[----:B------:R-:W-:-:S07]  /*1e090*/  IMAD.MOV.U32 R3, RZ, RZ, R14 ;  /* 0x000000ffff037224 */ /* 0x000fce00078e000e */
[----:B------:R-:W-:Y:S05]  /*1e0a0*/  WARPSYNC.COLLECTIVE R15, `(.L_x_14987) ;  /* 0x000000000f087348 */ /* 0x000fea0003c00000 */
[----:B------:R0:W1:Y:S02]  /*1e0b0*/  SHFL.IDX P6, R14, R13, R12, R11 ;  /* 0x0000000c0d0e7389 */ /* 0x00006400000c000b */
[----:B01----:R-:W-:Y:S01]  /*1e0c0*/  ENDCOLLECTIVE ;  /* 0x000000000000791b */ /* 0x003fe20003800000 */
.L_x_14987:
[----:B------:R-:W-:Y:S02]  /*1e0d0*/  IMAD.MOV.U32 R13, RZ, RZ, R29 ;  /* 0x000000ffff0d7224 */ /* 0x000fe400078e001d */
[----:B------:R-:W-:-:S07]  /*1e0e0*/  IMAD.MOV.U32 R8, RZ, RZ, R14 ;  /* 0x000000ffff087224 */ /* 0x000fce00078e000e */
[----:B------:R-:W-:Y:S05]  /*1e0f0*/  WARPSYNC.COLLECTIVE R15, `(.L_x_14988) ;  /* 0x000000000f087348 */ /* 0x000fea0003c00000 */
[----:B------:R0:W1:Y:S02]  /*1e100*/  SHFL.IDX P6, R14, R13, R12, R11 ;  /* 0x0000000c0d0e7389 */ /* 0x00006400000c000b */
[----:B01----:R-:W-:Y:S01]  /*1e110*/  ENDCOLLECTIVE ;  /* 0x000000000000791b */ /* 0x003fe20003800000 */
.L_x_14988:
[----:B------:R-:W-:-:S05]  /*1e120*/  IMAD R30, R7, R6, RZ ;  /* 0x00000006071e7224 */ /* 0x000fca00078e02ff */
[----:B------:R-:W-:-:S13]  /*1e130*/  ISETP.GE.OR P1, PT, R39, R30, P0 ;  /* 0x0000001e2700720c */ /* 0x000fda0000726670 */
[C---:B------:R-:W-:Y:S01]  /*1e140*/  @!P1 IMAD.SHL.U32 R9, R16.reuse, 0x2, RZ ;  /* 0x0000000210099824 */ /* 0x040fe200078e00ff */
[----:B------:R-:W-:-:S04]  /*1e150*/  @!P1 SHF.L.U64.HI R21, R16, 0x1, R17 ;  /* 0x0000000110159819 */ /* 0x000fc80000010211 */
[----:B------:R-:W-:-:S05]  /*1e160*/  @!P1 IADD3 R4, P2, R3, R9, RZ ;  /* 0x0000000903049210 */ /* 0x000fca0007f5e0ff */
[----:B------:R-:W-:-:S06]  /*1e170*/  @!P1 IMAD.X R5, R0, 0x1, R21, P2 ;  /* 0x0000000100059824 */ /* 0x000fcc00010e0615 */
[----:B------:R-:W5:Y:S01]  /*1e180*/  @!P1 LD.E.128 R4, desc[UR40][R4.64] ;  /* 0x0000002804049980 */ /* 0x000f62000c101d00 */
[----:B------:R-:W-:-:S05]  /*1e190*/  @!P1 IADD3 R14, P2, R14, R9, RZ ;  /* 0x000000090e0e9210 */ /* 0x000fca0007f5e0ff */
[----:B------:R-:W-:-:S04]  /*1e1a0*/  @!P1 IMAD.X R3, R8, 0x1, R21, P2 ;  /* 0x0000000108039824 */ /* 0x000fc800010e0615 */
[----:B------:R-:W-:-:S05]  /*1e1b0*/  @!P1 IMAD.MOV.U32 R15, RZ, RZ, R3 ;  /* 0x000000ffff0f9224 */ /* 0x000fca00078e0003 */
[----:B------:R0:W5:Y:S01]  /*1e1c0*/  @!P1 LD.E.128 R24, desc[UR40][R14.64] ;  /* 0x000000280e189980 */ /* 0x000162000c101d00 */
[----:B------:R-:W-:Y:S01]  /*1e1d0*/  IMAD.MOV.U32 R13, RZ, RZ, R28 ;  /* 0x000000ffff0d7224 */ /* 0x000fe200078e001c */
[----:B------:R-:W-:Y:S01]  /*1e1e0*/  CS2R R36, SRZ ;  /* 0x0000000000247805 */ /* 0x000fe2000001ff00 */
[----:B------:R-:W-:Y:S01]  /*1e1f0*/  IMAD.MOV.U32 R12, RZ, RZ, 0x1 ;  /* 0x00000001ff0c7424 */ /* 0x000fe200078e00ff */
[----:B------:R-:W-:Y:S01]  /*1e200*/  CS2R R34, SRZ ;  /* 0x0000000000227805 */ /* 0x000fe2000001ff00 */
[----:B0-----:R-:W-:-:S07]  /*1e210*/  IMAD.MOV.U32 R15, RZ, RZ, -0x1 ;  /* 0xffffffffff0f7424 */ /* 0x001fce00078e00ff */
[----:B-----5:R-:W-:Y:S05]  /*1e220*/  WARPSYNC.COLLECTIVE R15, `(.L_x_14989) ;  /* 0x000000000f087348 */ /* 0x020fea0003c00000 */
[----:B------:R0:W1:Y:S02]  /*1e230*/  SHFL.IDX P6, R14, R13, R12, R11 ;  /* 0x0000000c0d0e7389 */ /* 0x00006400000c000b */
[----:B01---5:R-:W-:Y:S01]  /*1e240*/  ENDCOLLECTIVE ;  /* 0x000000000000791b */ /* 0x023fe20003800000 */
.L_x_14989:
[----:B------:R-:W-:Y:S02]  /*1e250*/  IMAD.MOV.U32 R13, RZ, RZ, R10 ;  /* 0x000000ffff0d7224 */ /* 0x000fe400078e000a */
[----:B------:R-:W-:Y:S02]  /*1e260*/  @!P1 IMAD.MOV.U32 R36, RZ, RZ, R4 ;  /* 0x000000ffff249224 */ /* 0x000fe400078e0004 */
[----:B------:R-:W-:Y:S01]  /*1e270*/  @!P1 IMAD.MOV.U32 R37, RZ, RZ, R5 ;  /* 0x000000ffff259224 */ /* 0x000fe200078e0005 */
[----:B------:R-:W-:Y:S01]  /*1e280*/  CS2R R4, SRZ ;  /* 0x0000000000047805 */ /* 0x000fe2000001ff00 */
[----:B------:R-:W-:Y:S02]  /*1e290*/  IMAD.MOV.U32 R0, RZ, RZ, R36 ;  /* 0x000000ffff007224 */ /* 0x000fe400078e0024 */
[----:B------:R-:W-:Y:S02]  /*1e2a0*/  IMAD.MOV.U32 R3, RZ, RZ, R37 ;  /* 0x000000ffff037224 */ /* 0x000fe400078e0025 */
[----:B------:R-:W-:Y:S01]  /*1e2b0*/  @!P1 IMAD.MOV.U32 R34, RZ, RZ, R6 ;  /* 0x000000ffff229224 */ /* 0x000fe200078e0006 */
[----:B------:R-:W-:Y:S01]  /*1e2c0*/  PRMT R46, R46, 0x5410, R0 ;  /* 0x000054102e2e7816 */ /* 0x000fe20000000000 */
[----:B------:R-:W-:Y:S01]  /*1e2d0*/  IMAD.MOV.U32 R0, RZ, RZ, R14 ;  /* 0x000000ffff007224 */ /* 0x000fe200078e000e */
[----:B------:R-:W-:-:S07]  /*1e2e0*/  PRMT R33, R33, 0x5410, R3 ;  /* 0x0000541021217816 */ /* 0x000fce0000000003 */
[----:B------:R-:W-:Y:S05]  /*1e2f0*/  WARPSYNC.COLLECTIVE R15, `(.L_x_14990) ;  /* 0x000000000f087348 */ /* 0x000fea0003c00000 */
[----:B------:R0:W1:Y:S02]  /*1e300*/  SHFL.IDX P6, R14, R13, R12, R11 ;  /* 0x0000000c0d0e7389 */ /* 0x00006400000c000b */
[----:B01----:R-:W-:Y:S01]  /*1e310*/  ENDCOLLECTIVE ;  /* 0x000000000000791b */ /* 0x003fe20003800000 */
.L_x_14990:
[----:B------:R-:W-:Y:S01]  /*1e320*/  @!P1 IMAD.MOV.U32 R35, RZ, RZ, R7 ;  /* 0x000000ffff239224 */ /* 0x000fe200078e0007 */
[----:B------:R-:W-:Y:S01]  /*1e330*/  CS2R R6, SRZ ;  /* 0x0000000000067805 */ /* 0x000fe2000001ff00 */
[----:B------:R-:W-:Y:S02]  /*1e340*/  IMAD.MOV.U32 R8, RZ, RZ, R34 ;  /* 0x000000ffff087224 */ /* 0x000fe400078e0022 */
[----:B------:R-:W-:Y:S02]  /*1e350*/  IMAD.MOV.U32 R9, RZ, RZ, R35 ;  /* 0x000000ffff097224 */ /* 0x000fe400078e0023 */
[----:B------:R-:W-:Y:S02]  /*1e360*/  @!P1 IMAD.MOV.U32 R6, RZ, RZ, R24 ;  /* 0x000000ffff069224 */ /* 0x000fe400078e0018 */
[----:B------:R-:W-:Y:S01]  /*1e370*/  @!P1 IMAD.MOV.U32 R7, RZ, RZ, R25 ;  /* 0x000000ffff079224 */ /* 0x000fe200078e0019 */
[----:B------:R-:W-:Y:S01]  /*1e380*/  PRMT R32, R8, 0x5410, R9 ;  /* 0x0000541008207816 */ /* 0x000fe20000000009 */
[----:B------:R-:W-:-:S02]  /*1e390*/  @!P1 IMAD.MOV.U32 R4, RZ, RZ, R26 ;  /* 0x000000ffff049224 */ /* 0x000fc400078e001a */
[----:B------:R-:W-:Y:S02]  /*1e3a0*/  @!P1 IMAD.MOV.U32 R5, RZ, RZ, R27 ;  /* 0x000000ffff059224 */ /* 0x000fe400078e001b */
[----:B------:R-:W-:Y:S02]  /*1e3b0*/  IMAD.MOV.U32 R13, RZ, RZ, R20 ;  /* 0x000000ffff0d7224 */ /* 0x000fe400078e0014 */
[----:B------:R-:W-:Y:S02]  /*1e3c0*/  IMAD.MOV.U32 R8, RZ, RZ, R6 ;  /* 0x000000ffff087224 */ /* 0x000fe400078e0006 */
[----:B------:R-:W-:Y:S02]  /*1e3d0*/  IMAD.MOV.U32 R9, RZ, RZ, R7 ;  /* 0x000000ffff097224 */ /* 0x000fe400078e0007 */
[----:B------:R-:W-:Y:S01]  /*1e3e0*/  IMAD.MOV.U32 R10, RZ, RZ, R4 ;  /* 0x000000ffff0a7224 */ /* 0x000fe200078e0004 */
[----:B------:R-:W-:Y:S02]  /*1e3f0*/  PRMT R46, R8, 0x7610, R46 ;  /* 0x00007610082e7816 */ /* 0x000fe4000000002e */
[----:B------:R-:W-:-:S07]  /*1e400*/  MOV R3, R14 ;  /* 0x0000000e00037202 */ /* 0x000fce0000000f00 */
[----:B------:R-:W-:Y:S05]  /*1e410*/  WARPSYNC.COLLECTIVE R15, `(.L_x_14991) ;  /* 0x000000000f087348 */ /* 0x000fea0003c00000 */
[----:B------:R0:W1:Y:S02]  /*1e420*/  SHFL.IDX P6, R14, R13, R12, R11 ;  /* 0x0000000c0d0e7389 */ /* 0x00006400000c000b */
[----:B01----:R-:W-:Y:S01]  /*1e430*/  ENDCOLLECTIVE ;  /* 0x000000000000791b */ /* 0x003fe20003800000 */
.L_x_14991:
[----:B------:R-:W-:Y:S02]  /*1e440*/  PRMT R33, R9, 0x7610, R33 ;  /* 0x0000761009217816 */ /* 0x000fe40000000021 */
[----:B------:R-:W-:Y:S02]  /*1e450*/  CS2R R8, SRZ ;  /* 0x0000000000087805 */ /* 0x000fe4000001ff00 */
[----:B------:R-:W-:Y:S01]  /*1e460*/  PRMT R51, R10, 0x7610, R51 ;  /* 0x000076100a337816 */ /* 0x000fe20000000033 */
[----:B------:R-:W-:Y:S02]  /*1e470*/  IMAD.MOV.U32 R13, RZ, RZ, R29 ;  /* 0x000000ffff0d7224 */ /* 0x000fe400078e001d */
[----:B------:R-:W-:-:S07]  /*1e480*/  IMAD.MOV.U32 R20, RZ, RZ, R14 ;  /* 0x000000ffff147224 */ /* 0x000fce00078e000e */
[----:B------:R-:W-:Y:S05]  /*1e490*/  WARPSYNC.COLLECTIVE R15, `(.L_x_14992) ;  /* 0x000000000f087348 */ /* 0x000fea0003c00000 */
[----:B------:R0:W1:Y:S02]  /*1e4a0*/  SHFL.IDX P6, R14, R13, R12, R11 ;  /* 0x0000000c0d0e7389 */ /* 0x00006400000c000b */
[----:B01----:R-:W-:Y:S01]  /*1e4b0*/  ENDCOLLECTIVE ;  /* 0x000000000000791b */ /* 0x003fe20003800000 */
.L_x_14992:
[----:B------:R-:W-:-:S05]  /*1e4c0*/  IMAD.MOV.U32 R11, RZ, RZ, R5 ;  /* 0x000000ffff0b7224 */ /* 0x000fca00078e0005 */
[----:B------:R-:W-:Y:S01]  /*1e4d0*/  PRMT R40, R11, 0x7610, R40 ;  /* 0x000076100b287816 */ /* 0x000fe20000000028 */
[----:B------:R-:W-:Y:S01]  /*1e4e0*/  IMAD.MOV.U32 R21, RZ, RZ, R14 ;  /* 0x000000ffff157224 */ /* 0x000fe200078e000e */
[----:B------:R-:W-:Y:S06]  /*1e4f0*/  BRA `(.L_x_14993) ;  /* 0xfffffe9c001c7947 */ /* 0x000fec000383ffff */
.L_x_14738:
[----:B0-----:R0:W1:Y:S02]  /*1e500*/  SYNCS.PHASECHK.TRANS64.TRYWAIT P1, [R19+URZ+0x32400], R24 ;  /* 0x03240018130075a7 */ /* 0x001064000802017f */
[----:B-1----:R-:W-:Y:S05]  /*1e510*/  @!P1 NANOSLEEP.SYNCS 0x989680 ;  /* 0x009896800000995d */ /* 0x002fea0003900000 */
[----:B------:R-:W1:Y:S02]  /*1e520*/  @!P1 SYNCS.PHASECHK.TRANS64 P1, [R19+URZ+0x32400], R24 ;  /* 0x03240018130095a7 */ /* 0x000e64000802007f */
[----:B-1----:R-:W-:Y:S05]  /*1e530*/  @!P1 BRA `(.L_x_14738) ;  /* 0xfffffffc00f09947 */ /* 0x002fea000383ffff */
[----:B------:R-:W-:Y:S05]  /*1e540*/  BRA `(.L_x_14994) ;  /* 0xfffffe9c00bc7947 */ /* 0x000fea000383ffff */
.L_x_14744:
[----:B--2---:R2:W4:Y:S02]  /*1e550*/  SYNCS.PHASECHK.TRANS64.TRYWAIT P1, [R174+URZ+0x32430], R7 ;  /* 0x03243007ae0075a7 */ /* 0x004524000802017f */
[----:B----4-:R-:W-:Y:S05]  /*1e560*/  @!P1 NANOSLEEP.SYNCS 0x989680 ;  /* 0x009896800000995d */ /* 0x010fea0003900000 */
[----:B------:R-:W4:Y:S02]  /*1e570*/  @!P1 SYNCS.PHASECHK.TRANS64 P1, [R174+URZ+0x32430], R7 ;  /* 0x03243007ae0095a7 */ /* 0x000f24000802007f */
[----:B----4-:R-:W-:Y:S05]  /*1e580*/  @!P1 BRA `(.L_x_14744) ;  /* 0xfffffffc00f09947 */ /* 0x010fea000383ffff */
[----:B------:R-:W-:Y:S05]  /*1e590*/  BRA `(.L_x_14743) ;  /* 0xfffffeac00547947 */ /* 0x000fea000383ffff */
.L_x_14746:
[----:B---3--:R3:W4:Y:S02]  /*1e5a0*/  SYNCS.PHASECHK.TRANS64.TRYWAIT P1, [R19+URZ+0x32410], R4 ;  /* 0x03241004130075a7 */ /* 0x008724000802017f */
[----:B----4-:R-:W-:Y:S05]  /*1e5b0*/  @!P1 NANOSLEEP.SYNCS 0x989680 ;  /* 0x009896800000995d */ /* 0x010fea0003900000 */
[----:B------:R-:W4:Y:S02]  /*1e5c0*/  @!P1 SYNCS.PHASECHK.TRANS64 P1, [R19+URZ+0x32410], R4 ;  /* 0x03241004130095a7 */ /* 0x000f24000802007f */
[----:B----4-:R-:W-:Y:S05]  /*1e5d0*/  @!P1 BRA `(.L_x_14746) ;  /* 0xfffffffc00f09947 */ /* 0x010fea000383ffff */
[----:B------:R-:W-:Y:S05]  /*1e5e0*/  BRA `(.L_x_14995) ;  /* 0xfffffeb000087947 */ /* 0x000fea000383ffff */
.L_x_14751:
[----:B------:R0:W0:Y:S02]  /*1e5f0*/  SYNCS.PHASECHK.TRANS64.TRYWAIT P2, [R174+URZ+0x32450], R7 ;  /* 0x03245007ae0075a7 */ /* 0x000024000804017f */
[----:B0-----:R-:W-:Y:S05]  /*1e600*/  @!P2 NANOSLEEP.SYNCS 0x989680 ;  /* 0x009896800000a95d */ /* 0x001fea0003900000 */
[----:B------:R-:W0:Y:S02]  /*1e610*/  @!P2 SYNCS.PHASECHK.TRANS64 P2, [R174+URZ+0x32450], R7 ;  /* 0x03245007ae00a5a7 */ /* 0x000e24000804007f */
[----:B0-----:R-:W-:Y:S05]  /*1e620*/  @!P2 BRA `(.L_x_14751) ;  /* 0xfffffffc00f0a947 */ /* 0x001fea000383ffff */
[----:B------:R-:W-:Y:S05]  /*1e630*/  BRA `(.L_x_14750) ;  /* 0xfffffeb000287947 */ /* 0x000fea000383ffff */
.L_x_14756:
[----:B--2---:R2:W3:Y:S02]  /*1e640*/  SYNCS.PHASECHK.TRANS64.TRYWAIT P2, [R205+URZ+0x32430], R6 ;  /* 0x03243006cd0075a7 */ /* 0x0044e4000804017f */
[----:B---3--:R-:W-:Y:S05]  /*1e650*/  @!P2 NANOSLEEP.SYNCS 0x989680 ;  /* 0x009896800000a95d */ /* 0x008fea0003900000 */
[----:B------:R-:W3:Y:S02]  /*1e660*/  @!P2 SYNCS.PHASECHK.TRANS64 P2, [R205+URZ+0x32430], R6 ;  /* 0x03243006cd00a5a7 */ /* 0x000ee4000804007f */
[----:B---3--:R-:W-:Y:S05]  /*1e670*/  @!P2 BRA `(.L_x_14756) ;  /* 0xfffffffc00f0a947 */ /* 0x008fea000383ffff */
[----:B------:R-:W-:Y:S05]  /*1e680*/  BRA `(.L_x_14755) ;  /* 0xfffffed400dc7947 */ /* 0x000fea000383ffff */
.L_x_14761:
[----:B---3--:R3:W4:Y:S02]  /*1e690*/  SYNCS.PHASECHK.TRANS64.TRYWAIT P2, [R205+URZ+0x32450], R6 ;  /* 0x03245006cd0075a7 */ /* 0x008724000804017f */
[----:B----4-:R-:W-:Y:S05]  /*1e6a0*/  @!P2 NANOSLEEP.SYNCS 0x989680 ;  /* 0x009896800000a95d */ /* 0x010fea0003900000 */
[----:B------:R-:W4:Y:S02]  /*1e6b0*/  @!P2 SYNCS.PHASECHK.TRANS64 P2, [R205+URZ+0x32450], R6 ;  /* 0x03245006cd00a5a7 */ /* 0x000f24000804007f */
[----:B----4-:R-:W-:Y:S05]  /*1e6c0*/  @!P2 BRA `(.L_x_14761) ;  /* 0xfffffffc00f0a947 */ /* 0x010fea000383ffff */
[----:B------:R-:W-:Y:S05]  /*1e6d0*/  BRA `(.L_x_14760) ;  /* 0xfffffed800807947 */ /* 0x000fea000383ffff */
.L_x_14767:
[----:B--2---:R2:W3:Y:S02]  /*1e6e0*/  SYNCS.PHASECHK.TRANS64.TRYWAIT P2, [R215+URZ+0x32430], R6 ;  /* 0x03243006d70075a7 */ /* 0x0044e4000804017f */
[----:B---3--:R-:W-:Y:S05]  /*1e6f0*/  @!P2 NANOSLEEP.SYNCS 0x989680 ;  /* 0x009896800000a95d */ /* 0x008fea0003900000 */
[----:B------:R-:W3:Y:S02]  /*1e700*/  @!P2 SYNCS.PHASECHK.TRANS64 P2, [R215+URZ+0x32430], R6 ;  /* 0x03243006d700a5a7 */ /* 0x000ee4000804007f */
[----:B---3--:R-:W-:Y:S05]  /*1e710*/  @!P2 BRA `(.L_x_14767) ;  /* 0xfffffffc00f0a947 */ /* 0x008fea000383ffff */
[----:B------:R-:W-:Y:S05]  /*1e720*/  BRA `(.L_x_14766) ;  /* 0xffffff0400c07947 */ /* 0x000fea000383ffff */
.L_x_14772:
[----:B---3--:R3:W4:Y:S02]  /*1e730*/  SYNCS.PHASECHK.TRANS64.TRYWAIT P2, [R215+URZ+0x32450], R6 ;  /* 0x03245006d70075a7 */ /* 0x008724000804017f */
[----:B----4-:R-:W-:Y:S05]  /*1e740*/  @!P2 NANOSLEEP.SYNCS 0x989680 ;  /* 0x009896800000a95d */ /* 0x010fea0003900000 */
[----:B------:R-:W4:Y:S02]  /*1e750*/  @!P2 SYNCS.PHASECHK.TRANS64 P2, [R215+URZ+0x32450], R6 ;  /* 0x03245006d700a5a7 */ /* 0x000f24000804007f */
[----:B----4-:R-:W-:Y:S05]  /*1e760*/  @!P2 BRA `(.L_x_14772) ;  /* 0xfffffffc00f0a947 */ /* 0x010fea000383ffff */
[----:B------:R-:W-:Y:S05]  /*1e770*/  BRA `(.L_x_14771) ;  /* 0xffffff08006c7947 */ /* 0x000fea000383ffff */
.L_x_14787:
[----:B------:R-:W-:Y:S02]  /*1e780*/  IMAD.MOV.U32 R13, RZ, RZ, R4 ;  /* 0x000000ffff0d7224 */ /* 0x000fe400078e0004 */
[----:B------:R-:W-:Y:S02]  /*1e790*/  IMAD.MOV.U32 R12, RZ, RZ, RZ ;  /* 0x000000ffff0c7224 */ /* 0x000fe400078e00ff */
[----:B------:R-:W-:Y:S02]  /*1e7a0*/  IMAD.MOV.U32 R11, RZ, RZ, 0x181f ;  /* 0x0000181fff0b7424 */ /* 0x000fe400078e00ff */
[----:B------:R-:W-:-:S07]  /*1e7b0*/  IMAD.MOV.U32 R15, RZ, RZ, -0x1 ;  /* 0xffffffffff0f7424 */ /* 0x000fce00078e00ff */
[----:B-1----:R-:W-:Y:S05]  /*1e7c0*/  WARPSYNC.COLLECTIVE R15, `(.L_x_14996) ;  /* 0x000000000f087348 */ /* 0x002fea0003c00000 */
[----:B------:R0:W2:Y:S02]  /*1e7d0*/  SHFL.IDX P6, R14, R13, R12, R11 ;  /* 0x0000000c0d0e7389 */ /* 0x0000a400000c000b */
[----:B012---:R-:W-:Y:S01]  /*1e7e0*/  ENDCOLLECTIVE ;  /* 0x000000000000791b */ /* 0x007fe20003800000 */
.L_x_14996:
[----:B------:R-:W-:Y:S02]  /*1e7f0*/  IMAD.MOV.U32 R13, RZ, RZ, R3 ;  /* 0x000000ffff0d7224 */ /* 0x000fe400078e0003 */
[----:B------:R-:W-:-:S07]  /*1e800*/  IMAD.MOV.U32 R0, RZ, RZ, R14 ;  /* 0x000000ffff007224 */ /* 0x000fce00078e000e */
[----:B------:R-:W-:Y:S05]  /*1e810*/  WARPSYNC.COLLECTIVE R15, `(.L_x_14997) ;  /* 0x000000000f087348 */ /* 0x000fea0003c00000 */
[----:B------:R0:W1:Y:S02]  /*1e820*/  SHFL.IDX P6, R14, R13, R12, R11 ;  /* 0x0000000c0d0e7389 */ /* 0x00006400000c000b */
[----:B01----:R-:W-:Y:S01]  /*1e830*/  ENDCOLLECTIVE ;  /* 0x000000000000791b */ /* 0x003fe20003800000 */
.L_x_14997:
[----:B------:R-:W-:Y:S05]  /*1e840*/  BRA `(.L_x_14998) ;  /* 0xffffff5c00f07947 */ /* 0x000fea000383ffff */
.L_x_14790:
[----:B------:R-:W-:Y:S01]  /*1e850*/  BSSY B1, `(.L_x_14999) ;  /* 0x0000008000017945 */ /* 0x000fe20003800000 */
[----:B----4-:R-:W-:Y:S02]  /*1e860*/  IMAD.MOV.U32 R13, RZ, RZ, R4 ;  /* 0x000000ffff0d7224 */ /* 0x010fe400078e0004 */
[----:B------:R-:W-:Y:S02]  /*1e870*/  IMAD.MOV.U32 R12, RZ, RZ, 0x1 ;  /* 0x00000001ff0c7424 */ /* 0x000fe400078e00ff */
[----:B------:R-:W-:Y:S02]  /*1e880*/  IMAD.MOV.U32 R11, RZ, RZ, 0x181f ;  /* 0x0000181fff0b7424 */ /* 0x000fe400078e00ff */
[----:B------:R-:W-:-:S07]  /*1e890*/  IMAD.MOV.U32 R15, RZ, RZ, -0x1 ;  /* 0xffffffffff0f7424 */ /* 0x000fce00078e00ff */
[----:B0123--:R-:W-:Y:S05]  /*1e8a0*/  WARPSYNC.COLLECTIVE R15, `(.L_x_15000) ;  /* 0x000000000f087348 */ /* 0x00ffea0003c00000 */
[----:B---3--:R3:W4:Y:S02]  /*1e8b0*/  SHFL.IDX P6, R14, R13, R12, R11 ;  /* 0x0000000c0d0e7389 */ /* 0x00872400000c000b */
[----:B01234-:R-:W-:Y:S01]  /*1e8c0*/  ENDCOLLECTIVE ;  /* 0x000000000000791b */ /* 0x01ffe20003800000 */
.L_x_15000:
[----:B------:R-:W-:Y:S05]  /*1e8d0*/  BSYNC B1 ;  /* 0x0000000000017941 */ /* 0x000fea0003800000 */
.L_x_14999:
        /* <DEDUP_REMOVED lines=8> */
.L_x_15001:
[----:B------:R-:W-:Y:S05]  /*1e960*/  BRA `(.L_x_15002) ;  /* 0xffffff6000347947 */ /* 0x000fea000383ffff */
.L_x_14793:
        /* <DEDUP_REMOVED lines=8> */
.L_x_15004:
[----:B------:R-:W-:Y:S05]  /*1e9f0*/  BSYNC B1 ;  /* 0x0000000000017941 */ /* 0x000fea0003800000 */
.L_x_15003:
        /* <DEDUP_REMOVED lines=8> */
.L_x_15005:
[----:B------:R-:W-:Y:S05]  /*1ea80*/  BRA `(.L_x_15006) ;  /* 0xffffff6000747947 */ /* 0x000fea000383ffff */
.L_x_14796:
        /* <DEDUP_REMOVED lines=8> */
.L_x_15008:
[----:B------:R-:W-:Y:S05]  /*1eb10*/  BSYNC B1 ;  /* 0x0000000000017941 */ /* 0x000fea0003800000 */
.L_x_15007:
        /* <DEDUP_REMOVED lines=8> */
.L_x_15009:
[----:B------:R-:W-:Y:S05]  /*1eba0*/  BRA `(.L_x_15010) ;  /* 0xffffff6000b47947 */ /* 0x000fea000383ffff */
.L_x_14813:
        /* <DEDUP_REMOVED lines=11> */
.L_x_15012:
[----:B------:R-:W-:Y:S05]  /*1ec60*/  BSYNC B1 ;  /* 0x0000000000017941 */ /* 0x000fea0003800000 */
.L_x_15011:
[----:B------:R-:W-:Y:S05]  /*1ec70*/  BRA `(.L_x_15013) ;  /* 0xffffff7800707947 */ /* 0x000fea000383ffff */
.L_x_14815:
[----:B------:R-:W-:Y:S01]  /*1ec80*/  BSSY B1, `(.L_x_15014) ;  /* 0x0000006000017945 */ /* 0x000fe20003800000 */
[----:B------:R-:W-:-:S07]  /*1ec90*/  IMAD.MOV.U32 R15, RZ, RZ, -0x1 ;  /* 0xffffffffff0f7424 */ /* 0x000fce00078e00ff */
[----:B01----:R-:W-:Y:S05]  /*1eca0*/  WARPSYNC.COLLECTIVE R15, `(.L_x_15015) ;  /* 0x000000000f0c7348 */ /* 0x003fea0003c00000 */
[----:B------:R-:W-:Y:S02]  /*1ecb0*/  ELECT P6, UR62, PT ;  /* 0x00000000003e782f */ /* 0x000fe400038c0000 */
[----:B------:R-:W-:Y:S01]  /*1ecc0*/  MOV R14, UR62 ;  /* 0x0000003e000e7c02 */ /* 0x000fe20008000f00 */
[----:B01----:R-:W-:Y:S10]  /*1ecd0*/  ENDCOLLECTIVE ;  /* 0x000000000000791b */ /* 0x003ff40003800000 */
.L_x_15015:
[----:B------:R-:W-:Y:S05]  /*1ece0*/  BSYNC B1 ;  /* 0x0000000000017941 */ /* 0x000fea0003800000 */
.L_x_15014:
[----:B------:R-:W-:Y:S05]  /*1ecf0*/  BRA `(.L_x_14814) ;  /* 0xffffff7800687947 */ /* 0x000fea000383ffff */
.L_x_14817:
[----:B0-----:R-:W2:Y:S02]  /*1ed00*/  LDL R4, [R1+0x4] ;  /* 0x0000040001047983 */ /* 0x001ea40000100800 */
[----:B--2---:R0:W2:Y:S02]  /*1ed10*/  SYNCS.PHASECHK.TRANS64.TRYWAIT P0, [R4+URZ+0x32420], R3 ;  /* 0x03242003040075a7 */ /* 0x0040a4000800017f */
[----:B--2---:R-:W-:Y:S05]  /*1ed20*/  @!P0 NANOSLEEP.SYNCS 0x989680 ;  /* 0x009896800000895d */ /* 0x004fea0003900000 */
[----:B------:R-:W2:Y:S02]  /*1ed30*/  @!P0 SYNCS.PHASECHK.TRANS64 P0, [R4+URZ+0x32420], R3 ;  /* 0x03242003040085a7 */ /* 0x000ea4000800007f */
[----:B--2---:R-:W-:Y:S05]  /*1ed40*/  @!P0 BRA `(.L_x_14817) ;  /* 0xfffffffc00ec8947 */ /* 0x004fea000383ffff */
[----:B------:R-:W-:Y:S05]  /*1ed50*/  BRA `(.L_x_15016) ;  /* 0xffffff7800787947 */ /* 0x000fea000383ffff */
.L_x_14821:
[----:B0-----:R0:W2:Y:S02]  /*1ed60*/  SYNCS.PHASECHK.TRANS64.TRYWAIT P0, [R3+URZ+0x324a0], R8 ;  /* 0x0324a008030075a7 */ /* 0x0010a4000800017f */
[----:B--2---:R-:W-:Y:S05]  /*1ed70*/  @!P0 NANOSLEEP.SYNCS 0x989680 ;  /* 0x009896800000895d */ /* 0x004fea0003900000 */
[----:B------:R-:W2:Y:S02]  /*1ed80*/  @!P0 SYNCS.PHASECHK.TRANS64 P0, [R3+URZ+0x324a0], R8 ;  /* 0x0324a008030085a7 */ /* 0x000ea4000800007f */
[----:B--2---:R-:W-:Y:S05]  /*1ed90*/  @!P0 BRA `(.L_x_14821) ;  /* 0xfffffffc00f08947 */ /* 0x004fea000383ffff */
[----:B------:R-:W-:Y:S05]  /*1eda0*/  BRA `(.L_x_15017) ;  /* 0xffffff7800a07947 */ /* 0x000fea000383ffff */
.L_x_14826:
[----:B-1----:R1:W2:Y:S02]  /*1edb0*/  SYNCS.PHASECHK.TRANS64.TRYWAIT P0, [R3+URZ+0x324c0], R8 ;  /* 0x0324c008030075a7 */ /* 0x0022a4000800017f */
[----:B--2---:R-:W-:Y:S05]  /*1edc0*/  @!P0 NANOSLEEP.SYNCS 0x989680 ;  /* 0x009896800000895d */ /* 0x004fea0003900000 */
[----:B------:R-:W2:Y:S02]  /*1edd0*/  @!P0 SYNCS.PHASECHK.TRANS64 P0, [R3+URZ+0x324c0], R8 ;  /* 0x0324c008030085a7 */ /* 0x000ea4000800007f */
[----:B--2---:R-:W-:Y:S05]  /*1ede0*/  @!P0 BRA `(.L_x_14826) ;  /* 0xfffffffc00f08947 */ /* 0x004fea000383ffff */
[----:B------:R-:W-:Y:S05]  /*1edf0*/  BRA `(.L_x_15018) ;  /* 0xffffff7c00247947 */ /* 0x000fea000383ffff */
.L_x_14836:
[----:B0-----:R0:W2:Y:S02]  /*1ee00*/  SYNCS.PHASECHK.TRANS64.TRYWAIT P1, [R4+URZ+0x324a0], R5 ;  /* 0x0324a005040075a7 */ /* 0x0010a4000802017f */
[----:B--2---:R-:W-:Y:S05]  /*1ee10*/  @!P1 NANOSLEEP.SYNCS 0x989680 ;  /* 0x009896800000995d */ /* 0x004fea0003900000 */
[----:B------:R-:W2:Y:S02]  /*1ee20*/  @!P1 SYNCS.PHASECHK.TRANS64 P1, [R4+URZ+0x324a0], R5 ;  /* 0x0324a005040095a7 */ /* 0x000ea4000802007f */
[----:B--2---:R-:W-:Y:S05]  /*1ee30*/  @!P1 BRA `(.L_x_14836) ;  /* 0xfffffffc00f09947 */ /* 0x004fea000383ffff */
[----:B------:R-:W-:Y:S05]  /*1ee40*/  BRA `(.L_x_15019) ;  /* 0xffffff8000bc7947 */ /* 0x000fea000383ffff */
.L_x_14841:
[----:B-1----:R1:W2:Y:S02]  /*1ee50*/  SYNCS.PHASECHK.TRANS64.TRYWAIT P1, [R4+URZ+0x324c0], R5 ;  /* 0x0324c005040075a7 */ /* 0x0022a4000802017f */
[----:B--2---:R-:W-:Y:S05]  /*1ee60*/  @!P1 NANOSLEEP.SYNCS 0x989680 ;  /* 0x009896800000995d */ /* 0x004fea0003900000 */
[----:B------:R-:W2:Y:S02]  /*1ee70*/  @!P1 SYNCS.PHASECHK.TRANS64 P1, [R4+URZ+0x324c0], R5 ;  /* 0x0324c005040095a7 */ /* 0x000ea4000802007f */
[----:B--2---:R-:W-:Y:S05]  /*1ee80*/  @!P1 BRA `(.L_x_14841) ;  /* 0xfffffffc00f09947 */ /* 0x004fea000383ffff */
[----:B------:R-:W-:Y:S05]  /*1ee90*/  BRA `(.L_x_15020) ;  /* 0xffffff84003c7947 */ /* 0x000fea000383ffff */
.L_x_14857:
        /* <DEDUP_REMOVED lines=11> */
.L_x_15022:
[----:B------:R-:W-:Y:S05]  /*1ef50*/  BSYNC B0 ;  /* 0x0000000000007941 */ /* 0x000fea0003800000 */
.L_x_15021:
[----:B------:R-:W-:Y:S05]  /*1ef60*/  BRA `(.L_x_15023) ;  /* 0xffffff90005c7947 */ /* 0x000fea000383ffff */
.L_x_14859:
[----:B------:R-:W-:Y:S01]  /*1ef70*/  BSSY B0, `(.L_x_15024) ;  /* 0x0000006000007945 */ /* 0x000fe20003800000 */
[----:B------:R-:W-:-:S07]  /*1ef80*/  IMAD.MOV.U32 R15, RZ, RZ, -0x1 ;  /* 0xffffffffff0f7424 */ /* 0x000fce00078e00ff */
[----:B01----:R-:W-:Y:S05]  /*1ef90*/  WARPSYNC.COLLECTIVE R15, `(.L_x_15025) ;  /* 0x000000000f0c7348 */ /* 0x003fea0003c00000 */
[----:B------:R-:W-:Y:S02]  /*1efa0*/  ELECT P6, UR62, PT ;  /* 0x00000000003e782f */ /* 0x000fe400038c0000 */
[----:B------:R-:W-:Y:S01]  /*1efb0*/  MOV R14, UR62 ;  /* 0x0000003e000e7c02 */ /* 0x000fe20008000f00 */
[----:B01----:R-:W-:Y:S10]  /*1efc0*/  ENDCOLLECTIVE ;  /* 0x000000000000791b */ /* 0x003ff40003800000 */
.L_x_15025:
[----:B------:R-:W-:Y:S05]  /*1efd0*/  BSYNC B0 ;  /* 0x0000000000007941 */ /* 0x000fea0003800000 */
.L_x_15024:
[----:B------:R-:W-:Y:S05]  /*1efe0*/  BRA `(.L_x_15026) ;  /* 0xffffff90006c7947 */ /* 0x000fea000383ffff */
.L_x_14861:
[----:B0-----:R0:W2:Y:S02]  /*1eff0*/  SYNCS.PHASECHK.TRANS64.TRYWAIT P0, [R0+URZ+0x32440], R2 ;  /* 0x03244002000075a7 */ /* 0x0010a4000800017f */
[----:B--2---:R-:W-:Y:S05]  /*1f000*/  @!P0 NANOSLEEP.SYNCS 0x989680 ;  /* 0x009896800000895d */ /* 0x004fea0003900000 */
[----:B------:R-:W2:Y:S02]  /*1f010*/  @!P0 SYNCS.PHASECHK.TRANS64 P0, [R0+URZ+0x32440], R2 ;  /* 0x03244002000085a7 */ /* 0x000ea4000800007f */
[----:B--2---:R-:W-:Y:S05]  /*1f020*/  @!P0 BRA `(.L_x_14861) ;  /* 0xfffffffc00f08947 */ /* 0x004fea000383ffff */
[----:B------:R-:W-:Y:S05]  /*1f030*/  BRA `(.L_x_15027) ;  /* 0xffffff9000d87947 */ /* 0x000fea000383ffff */
.L_x_14865:
        /* <DEDUP_REMOVED lines=9> */
.L_x_15028:
[----:B------:R-:W-:-:S05]  /*1f0d0*/  VIADD R8, R17, 0x10 ;  /* 0x0000001011087836 */ /* 0x000fca0000000000 */
[----:B------:R0:W-:Y:S01]  /*1f0e0*/  STL [R1+0x4c], R8 ;  /* 0x00004c0801007387 */ /* 0x0001e20000100800 */
[----:B------:R-:W-:Y:S01]  /*1f0f0*/  IMAD.MOV.U32 R13, RZ, RZ, R3 ;  /* 0x000000ffff0d7224 */ /* 0x000fe200078e0003 */
[----:B------:R-:W-:-:S07]  /*1f100*/  MOV R4, R14 ;  /* 0x0000000e00047202 */ /* 0x000fce0000000f00 */
[----:B0-----:R-:W-:Y:S05]  /*1f110*/  WARPSYNC.COLLECTIVE R15, `(.L_x_15029) ;  /* 0x000000000f087348 */ /* 0x001fea0003c00000 */
[----:B------:R1:W2:Y:S02]  /*1f120*/  SHFL.IDX P6, R14, R13, R12, R11 ;  /* 0x0000000c0d0e7389 */ /* 0x0002a400000c000b */
[----:B012---:R-:W-:Y:S01]  /*1f130*/  ENDCOLLECTIVE ;  /* 0x000000000000791b */ /* 0x007fe20003800000 */
.L_x_15029:
[----:B------:R-:W-:Y:S02]  /*1f140*/  IMAD.MOV.U32 R13, RZ, RZ, R2 ;  /* 0x000000ffff0d7224 */ /* 0x000fe400078e0002 */
[----:B------:R-:W-:Y:S02]  /*1f150*/  IMAD.MOV.U32 R12, RZ, RZ, 0x1 ;  /* 0x00000001ff0c7424 */ /* 0x000fe400078e00ff */
[----:B------:R-:W-:-:S07]  /*1f160*/  IMAD.MOV.U32 R5, RZ, RZ, R14 ;  /* 0x000000ffff057224 */ /* 0x000fce00078e000e */
[----:B------:R-:W-:Y:S05]  /*1f170*/  WARPSYNC.COLLECTIVE R15, `(.L_x_15030) ;  /* 0x000000000f087348 */ /* 0x000fea0003c00000 */
[----:B------:R0:W1:Y:S02]  /*1f180*/  SHFL.IDX P6, R14, R13, R12, R11 ;  /* 0x0000000c0d0e7389 */ /* 0x00006400000c000b */
[----:B01----:R-:W-:Y:S01]  /*1f190*/  ENDCOLLECTIVE ;  /* 0x000000000000791b */ /* 0x003fe20003800000 */
.L_x_15030:
[----:B------:R-:W-:Y:S02]  /*1f1a0*/  IMAD.MOV.U32 R13, RZ, RZ, R3 ;  /* 0x000000ffff0d7224 */ /* 0x000fe400078e0003 */
[----:B------:R-:W-:Y:S02]  /*1f1b0*/  IMAD R0, R6, R7, RZ ;  /* 0x0000000706007224 */ /* 0x000fe400078e02ff */
[----:B------:R-:W-:-:S07]  /*1f1c0*/  IMAD.MOV.U32 R7, RZ, RZ, R14 ;  /* 0x000000ffff077224 */ /* 0x000fce00078e000e */
[----:B------:R-:W-:Y:S05]  /*1f1d0*/  WARPSYNC.COLLECTIVE R15, `(.L_x_15031) ;  /* 0x000000000f087348 */ /* 0x000fea0003c00000 */
[----:B------:R0:W1:Y:S02]  /*1f1e0*/  SHFL.IDX P6, R14, R13, R12, R11 ;  /* 0x0000000c0d0e7389 */ /* 0x00006400000c000b */
[----:B01----:R-:W-:Y:S01]  /*1f1f0*/  ENDCOLLECTIVE ;  /* 0x000000000000791b */ /* 0x003fe20003800000 */
.L_x_15031:
        /* <DEDUP_REMOVED lines=13> */
.L_x_15032:
        /* <DEDUP_REMOVED lines=12> */
.L_x_15033:
        /* <DEDUP_REMOVED lines=17> */
.L_x_15034:
        /* <DEDUP_REMOVED lines=10> */
.L_x_15035:
        /* <DEDUP_REMOVED lines=13> */
.L_x_15036:
        /* <DEDUP_REMOVED lines=10> */
.L_x_15037:
        /* <DEDUP_REMOVED lines=13> */
.L_x_15038:
        /* <DEDUP_REMOVED lines=10> */
.L_x_15039:
        /* <DEDUP_REMOVED lines=13> */
.L_x_15040:
        /* <DEDUP_REMOVED lines=10> */
.L_x_15041:
        /* <DEDUP_REMOVED lines=11> */
.L_x_15042:
        /* <DEDUP_REMOVED lines=14> */
.L_x_15043:
[----:B------:R-:W-:Y:S01]  /*1fb20*/  IMAD.MOV.U32 R3, RZ, RZ, R14 ;  /* 0x000000ffff037224 */ /* 0x000fe200078e000e */
[----:B------:R-:W-:Y:S06]  /*1fb30*/  BRA `(.L_x_15044) ;  /* 0xffffff9400807947 */ /* 0x000fec000383ffff */
.L_x_14869:
        /* <DEDUP_REMOVED lines=35> */
.L_x_15046:
[----:B------:R-:W-:Y:S05]  /*1fd70*/  BSYNC B0 ;  /* 0x0000000000007941 */ /* 0x000fea0003800000 */
.L_x_15045:
        /* <DEDUP_REMOVED lines=12> */
.L_x_15047:
[----:B------:R-:W-:-:S04]  /*1fe40*/  LOP3.LUT R9, R9, 0xffffff7f, RZ, 0xc0, !PT ;  /* 0xffffff7f09097812 */ /* 0x000fc800078ec0ff */
[----:B------:R-:W-:-:S04]  /*1fe50*/  @P4 LOP3.LUT R9, R9, 0x80, RZ, 0xfc, !PT ;  /* 0x0000008009094812 */ /* 0x000fc800078efcff */
[----:B------:R-:W-:Y:S01]  /*1fe60*/  LOP3.LUT P4, RZ, R9, 0x8, RZ, 0xc0, !PT ;  /* 0x0000000809ff7812 */ /* 0x000fe2000788c0ff */
[----:B------:R0:W-:Y:S01]  /*1fe70*/  STL [R1+0x8], R9 ;  /* 0x0000080901007387 */ /* 0x0001e20000100800 */
[----:B------:R-:W-:Y:S02]  /*1fe80*/  IMAD.MOV.U32 R13, RZ, RZ, R0 ;  /* 0x000000ffff0d7224 */ /* 0x000fe400078e0000 */
[----:B------:R-:W-:Y:S02]  /*1fe90*/  IMAD.MOV.U32 R12, RZ, RZ, 0x1 ;  /* 0x00000001ff0c7424 */ /* 0x000fe400078e00ff */
[----:B------:R-:W-:-:S05]  /*1fea0*/  IMAD.MOV.U32 R5, RZ, RZ, R14 ;  /* 0x000000ffff057224 */ /* 0x000fca00078e000e */
[----:B------:R-:W-:-:S04]  /*1feb0*/  @!P5 LEA R5, P6, R8, R5, 0x1 ;  /* 0x000000050805d211 */ /* 0x000fc800078c08ff */
[----:B------:R-:W-:-:S04]  /*1fec0*/  @!P5 IADD3.X R4, RZ, R4, RZ, P6, !PT ;  /* 0x00000004ff04d210 */ /* 0x000fc800037fe4ff */
[----:B0-----:R-:W-:-:S07]  /*1fed0*/  @!P5 LOP3.LUT R5, R5, R4, RZ, 0x3c, !PT ;  /* 0x000000040505d212 */ /* 0x001fce00078e3cff */
[----:B------:R-:W-:Y:S05]  /*1fee0*/  WARPSYNC.COLLECTIVE R15, `(.L_x_15048) ;  /* 0x000000000f087348 */ /* 0x000fea0003c00000 */
[----:B------:R0:W1:Y:S02]  /*1fef0*/  SHFL.IDX P6, R14, R13, R12, R11 ;  /* 0x0000000c0d0e7389 */ /* 0x00006400000c000b */
[----:B01----:R-:W-:Y:S01]  /*1ff00*/  ENDCOLLECTIVE ;  /* 0x000000000000791b */ /* 0x003fe20003800000 */
.L_x_15048:
[----:B------:R-:W-:-:S04]  /*1ff10*/  @!P5 LOP3.LUT R4, R5, R4, RZ, 0x3c, !PT ;  /* 0x000000040504d212 */ /* 0x000fc800078e3cff */
[----:B------:R-:W-:Y:S01]  /*1ff20*/  @!P5 LOP3.LUT R5, R5, R4, RZ, 0x3c, !PT ;  /* 0x000000040505d212 */ /* 0x000fe200078e3cff */
[----:B------:R-:W-:Y:S02]  /*1ff30*/  IMAD.MOV.U32 R13, RZ, RZ, R2 ;  /* 0x000000ffff0d7224 */ /* 0x000fe400078e0002 */
[----:B------:R-:W-:-:S07]  /*1ff40*/  IMAD.MOV.U32 R6, RZ, RZ, R14 ;  /* 0x000000ffff067224 */ /* 0x000fce00078e000e */
[----:B------:R-:W-:Y:S05]  /*1ff50*/  WARPSYNC.COLLECTIVE R15, `(.L_x_15049) ;  /* 0x000000000f087348 */ /* 0x000fea0003c00000 */
[----:B------:R0:W1:Y:S02]  /*1ff60*/  SHFL.IDX P6, R14, R13, R12, R11 ;  /* 0x0000000c0d0e7389 */ /* 0x00006400000c000b */
[----:B01----:R-:W-:Y:S01]  /*1ff70*/  ENDCOLLECTIVE ;  /* 0x000000000000791b */ /* 0x003fe20003800000 */
.L_x_15049:
        /* <DEDUP_REMOVED lines=17> */
.L_x_15050:
        /* <DEDUP_REMOVED lines=15> */
.L_x_15051:
        /* <DEDUP_REMOVED lines=9> */
.L_x_15052:
        /* <DEDUP_REMOVED lines=15> */
.L_x_15053:
        /* <DEDUP_REMOVED lines=9> */
.L_x_15054:
        /* <DEDUP_REMOVED lines=15> */
.L_x_15055:
        /* <DEDUP_REMOVED lines=9> */
.L_x_15056:
        /* <DEDUP_REMOVED lines=14> */
.L_x_15057:
        /* <DEDUP_REMOVED lines=19> */
.L_x_15058:
[----:B------:R-:W-:Y:S02]  /*20720*/  IMAD.MOV.U32 R13, RZ, RZ, R2 ;  /* 0x000000ffff0d7224 */ /* 0x000fe400078e0002 */
[----:B------:R-:W-:-:S07]  /*20730*/  IMAD.MOV.U32 R6, RZ, RZ, R14 ;  /* 0x000000ffff067224 */ /* 0x000fce00078e000e */
[----:B------:R-:W-:Y:S05]  /*20740*/  WARPSYNC.COLLECTIVE R15, `(.L_x_15059) ;  /* 0x000000000f087348 */ /* 0x000fea0003c00000 */
[----:B------:R0:W1:Y:S02]  /*20750*/  SHFL.IDX P6, R14, R13, R12, R11 ;  /* 0x0000000c0d0e7389 */ /* 0x00006400000c000b */
[----:B01----:R-:W-:Y:S01]  /*20760*/  ENDCOLLECTIVE ;  /* 0x000000000000791b */ /* 0x003fe20003800000 */
.L_x_15059:
[----:B------:R-:W-:Y:S02]  /*20770*/  IMAD.MOV.U32 R13, RZ, RZ, R0 ;  /* 0x000000ffff0d7224 */ /* 0x000fe400078e0000 */
[----:B------:R-:W-:Y:S02]  /*20780*/  IMAD.MOV.U32 R12, RZ, RZ, 0x7 ;  /* 0x00000007ff0c7424 */ /* 0x000fe400078e00ff */
[----:B------:R-:W-:-:S07]  /*20790*/  IMAD.MOV.U32 R5, RZ, RZ, R14 ;  /* 0x000000ffff057224 */ /* 0x000fce00078e000e */
[----:B------:R-:W-:Y:S05]  /*207a0*/  WARPSYNC.COLLECTIVE R15, `(.L_x_15060) ;  /* 0x000000000f087348 */ /* 0x000fea0003c00000 */
[----:B------:R0:W1:Y:S02]  /*207b0*/  SHFL.IDX P6, R14, R13, R12, R11 ;  /* 0x0000000c0d0e7389 */ /* 0x00006400000c000b */
[----:B01----:R-:W-:Y:S01]  /*207c0*/  ENDCOLLECTIVE ;  /* 0x000000000000791b */ /* 0x003fe20003800000 */
.L_x_15060:
        /* <DEDUP_REMOVED lines=10> */
.L_x_15061:
        /* <DEDUP_REMOVED lines=9> */
.L_x_14874:
[----:B0-----:R-:W2:Y:S02]  /*20900*/  LDL R2, [R1+0x4] ;  /* 0x0000040001027983 */ /* 0x001ea40000100800 */
[----:B--2---:R0:W2:Y:S02]  /*20910*/  SYNCS.PHASECHK.TRANS64.TRYWAIT P0, [R2+URZ+0x32420], R0 ;  /* 0x03242000020075a7 */ /* 0x0040a4000800017f */
[----:B--2---:R-:W-:Y:S05]  /*20920*/  @!P0 NANOSLEEP.SYNCS 0x989680 ;  /* 0x009896800000895d */ /* 0x004fea0003900000 */
[----:B------:R-:W2:Y:S02]  /*20930*/  @!P0 SYNCS.PHASECHK.TRANS64 P0, [R2+URZ+0x32420], R0 ;  /* 0x03242000020085a7 */ /* 0x000ea4000800007f */
[----:B--2---:R-:W-:Y:S05]  /*20940*/  @!P0 BRA `(.L_x_14874) ;  /* 0xfffffffc00ec8947 */ /* 0x004fea000383ffff */
[----:B------:R-:W-:Y:S05]  /*20950*/  BRA `(.L_x_15063) ;  /* 0xffffff9400b47947 */ /* 0x000fea000383ffff */
.L_x_14878:
[----:B0-----:R0:W2:Y:S02]  /*20960*/  SYNCS.PHASECHK.TRANS64.TRYWAIT P0, [R2+URZ+0x32460], R0 ;  /* 0x03246000020075a7 */ /* 0x0010a4000800017f */
[----:B--2---:R-:W-:Y:S05]  /*20970*/  @!P0 NANOSLEEP.SYNCS 0x989680 ;  /* 0x009896800000895d */ /* 0x004fea0003900000 */
[----:B------:R-:W2:Y:S02]  /*20980*/  @!P0 SYNCS.PHASECHK.TRANS64 P0, [R2+URZ+0x32460], R0 ;  /* 0x03246000020085a7 */ /* 0x000ea4000800007f */
[----:B--2---:R-:W-:Y:S05]  /*20990*/  @!P0 BRA `(.L_x_14878) ;  /* 0xfffffffc00f08947 */ /* 0x004fea000383ffff */
[----:B------:R-:W-:Y:S05]  /*209a0*/  BRA `(.L_x_15064) ;  /* 0xffffff9400e47947 */ /* 0x000fea000383ffff */
.L_x_14893:
[----:B-1----:R1:W2:Y:S02]  /*209b0*/  SYNCS.PHASECHK.TRANS64.TRYWAIT P0, [R2+URZ+0x32440], R6 ;  /* 0x03244006020075a7 */ /* 0x0022a4000800017f */
[----:B--2---:R-:W-:Y:S05]  /*209c0*/  @!P0 NANOSLEEP.SYNCS 0x989680 ;  /* 0x009896800000895d */ /* 0x004fea0003900000 */
[----:B------:R-:W2:Y:S02]  /*209d0*/  @!P0 SYNCS.PHASECHK.TRANS64 P0, [R2+URZ+0x32440], R6 ;  /* 0x03244006020085a7 */ /* 0x000ea4000800007f */
[----:B--2---:R-:W-:Y:S05]  /*209e0*/  @!P0 BRA `(.L_x_14893) ;  /* 0xfffffffc00f08947 */ /* 0x004fea000383ffff */
[----:B------:R-:W-:Y:S05]  /*209f0*/  BRA `(.L_x_15065) ;  /* 0xffffffa0000c7947 */ /* 0x000fea000383ffff */
.L_x_14898:
[----:B0-----:R0:W2:Y:S02]  /*20a00*/  SYNCS.PHASECHK.TRANS64.TRYWAIT P0, [R2+URZ+0x32460], R6 ;  /* 0x03246006020075a7 */ /* 0x0010a4000800017f */
[----:B--2---:R-:W-:Y:S05]  /*20a10*/  @!P0 NANOSLEEP.SYNCS 0x989680 ;  /* 0x009896800000895d */ /* 0x004fea0003900000 */
[----:B------:R-:W2:Y:S02]  /*20a20*/  @!P0 SYNCS.PHASECHK.TRANS64 P0, [R2+URZ+0x32460], R6 ;  /* 0x03246006020085a7 */ /* 0x000ea4000800007f */
[----:B--2---:R-:W-:Y:S05]  /*20a30*/  @!P0 BRA `(.L_x_14898) ;  /* 0xfffffffc00f08947 */ /* 0x004fea000383ffff */
[----:B------:R-:W-:Y:S05]  /*20a40*/  BRA `(.L_x_15066) ;  /* 0xffffffa000947947 */ /* 0x000fea000383ffff */
.L_x_14909:
[----:B0-----:R0:W1:Y:S02]  /*20a50*/  SYNCS.PHASECHK.TRANS64.TRYWAIT P0, [R3+URZ+0x32440], R2 ;  /* 0x03244002030075a7 */ /* 0x001064000800017f */
[----:B-1----:R-:W-:Y:S05]  /*20a60*/  @!P0 NANOSLEEP.SYNCS 0x989680 ;  /* 0x009896800000895d */ /* 0x002fea0003900000 */
[----:B------:R-:W1:Y:S02]  /*20a70*/  @!P0 SYNCS.PHASECHK.TRANS64 P0, [R3+URZ+0x32440], R2 ;  /* 0x03244002030085a7 */ /* 0x000e64000800007f */
[----:B-1----:R-:W-:Y:S05]  /*20a80*/  @!P0 BRA `(.L_x_14909) ;  /* 0xfffffffc00f08947 */ /* 0x002fea000383ffff */
[----:B------:R-:W-:Y:S05]  /*20a90*/  BRA `(.L_x_15067) ;  /* 0xffffffa8009c7947 */ /* 0x000fea000383ffff */
.L_x_14914:
[----:B-1----:R1:W2:Y:S02]  /*20aa0*/  SYNCS.PHASECHK.TRANS64.TRYWAIT P0, [R3+URZ+0x32460], R2 ;  /* 0x03246002030075a7 */ /* 0x0022a4000800017f */
[----:B--2---:R-:W-:Y:S05]  /*20ab0*/  @!P0 NANOSLEEP.SYNCS 0x989680 ;  /* 0x009896800000895d */ /* 0x004fea0003900000 */
[----:B------:R-:W2:Y:S02]  /*20ac0*/  @!P0 SYNCS.PHASECHK.TRANS64 P0, [R3+URZ+0x32460], R2 ;  /* 0x03246002030085a7 */ /* 0x000ea4000800007f */
[----:B--2---:R-:W-:Y:S05]  /*20ad0*/  @!P0 BRA `(.L_x_14914) ;  /* 0xfffffffc00f08947 */ /* 0x004fea000383ffff */
[----:B------:R-:W-:Y:S05]  /*20ae0*/  BRA `(.L_x_15068) ;  /* 0xffffffac00207947 */ /* 0x000fea000383ffff */
.L_x_14925:
[----:B0-----:R0:W1:Y:S02]  /*20af0*/  SYNCS.PHASECHK.TRANS64.TRYWAIT P0, [R3+URZ+0x32440], R2 ;  /* 0x03244002030075a7 */ /* 0x001064000800017f */
[----:B-1----:R-:W-:Y:S05]  /*20b00*/  @!P0 NANOSLEEP.SYNCS 0x989680 ;  /* 0x009896800000895d */ /* 0x002fea0003900000 */
[----:B------:R-:W1:Y:S02]  /*20b10*/  @!P0 SYNCS.PHASECHK.TRANS64 P0, [R3+URZ+0x32440], R2 ;  /* 0x03244002030085a7 */ /* 0x000e64000800007f */
[----:B-1----:R-:W-:Y:S05]  /*20b20*/  @!P0 BRA `(.L_x_14925) ;  /* 0xfffffffc00f08947 */ /* 0x002fea000383ffff */
[----:B------:R-:W-:Y:S05]  /*20b30*/  BRA `(.L_x_15069) ;  /* 0xffffffb4000c7947 */ /* 0x000fea000383ffff */
.L_x_14930:
[----:B-1----:R1:W2:Y:S02]  /*20b40*/  SYNCS.PHASECHK.TRANS64.TRYWAIT P0, [R3+URZ+0x32460], R2 ;  /* 0x03246002030075a7 */ /* 0x0022a4000800017f */
[----:B--2---:R-:W-:Y:S05]  /*20b50*/  @!P0 NANOSLEEP.SYNCS 0x989680 ;  /* 0x009896800000895d */ /* 0x004fea0003900000 */
[----:B------:R-:W2:Y:S02]  /*20b60*/  @!P0 SYNCS.PHASECHK.TRANS64 P0, [R3+URZ+0x32460], R2 ;  /* 0x03246002030085a7 */ /* 0x000ea4000800007f */
[----:B--2---:R-:W-:Y:S05]  /*20b70*/  @!P0 BRA `(.L_x_14930) ;  /* 0xfffffffc00f08947 */ /* 0x004fea000383ffff */
[----:B------:R-:W-:Y:S05]  /*20b80*/  BRA `(.L_x_15070) ;  /* 0xffffffb400947947 */ /* 0x000fea000383ffff */
.L_x_14942:
[----:B------:R-:W-:Y:S01]  /*20b90*/  BSSY B0, `(.L_x_15071) ;  /* 0x0000008000007945 */ /* 0x000fe20003800000 */
[----:B------:R-:W-:Y:S02]  /*20ba0*/  IMAD.MOV.U32 R13, RZ, RZ, R16 ;  /* 0x000000ffff0d7224 */ /* 0x000fe400078e0010 */
[----:B------:R-:W-:Y:S02]  /*20bb0*/  IMAD.MOV.U32 R12, RZ, RZ, RZ ;  /* 0x000000ffff0c7224 */ /* 0x000fe400078e00ff */
[----:B------:R-:W-:Y:S02]  /*20bc0*/  IMAD.MOV.U32 R11, RZ, RZ, 0x1f ;  /* 0x0000001fff0b7424 */ /* 0x000fe400078e00ff */
[----:B------:R-:W-:-:S07]  /*20bd0*/  IMAD.MOV.U32 R15, RZ, RZ, -0x1 ;  /* 0xffffffffff0f7424 */ /* 0x000fce00078e00ff */
[----:B0---45:R-:W-:Y:S05]  /*20be0*/  WARPSYNC.COLLECTIVE R15, `(.L_x_15072) ;  /* 0x000000000f087348 */ /* 0x031fea0003c00000 */
[----:B0-----:R0:W1:Y:S02]  /*20bf0*/  SHFL.IDX P6, R14, R13, R12, R11 ;  /* 0x0000000c0d0e7389 */ /* 0x00106400000c000b */
[----:B01--45:R-:W-:Y:S01]  /*20c00*/  ENDCOLLECTIVE ;  /* 0x000000000000791b */ /* 0x033fe20003800000 */
.L_x_15072:
[----:B------:R-:W-:Y:S05]  /*20c10*/  BSYNC B0 ;  /* 0x0000000000007941 */ /* 0x000fea0003800000 */
.L_x_15071:
        /* <DEDUP_REMOVED lines=9> */
.L_x_15073:
        /* <DEDUP_REMOVED lines=18> */
.L_x_15074:
        /* <DEDUP_REMOVED lines=8> */
.L_x_15075:
        /* <DEDUP_REMOVED lines=8> */
.L_x_15076:
        /* <DEDUP_REMOVED lines=8> */
.L_x_15077:
        /* <DEDUP_REMOVED lines=8> */
.L_x_15078:
        /* <DEDUP_REMOVED lines=9> */
.L_x_15079:
[----:B------:R-:W-:Y:S01]  /*21060*/  IMAD.MOV.U32 R16, RZ, RZ, R14 ;  /* 0x000000ffff107224 */ /* 0x000fe200078e000e */
[----:B------:R-:W-:Y:S06]  /*21070*/  BRA `(.L_x_15080) ;  /* 0xffffffb800ec7947 */ /* 0x000fec000383ffff */
.L_x_14947:
        /* <DEDUP_REMOVED lines=8> */
.L_x_15082:
[----:B------:R-:W-:Y:S05]  /*21100*/  BSYNC B0 ;  /* 0x0000000000007941 */ /* 0x000fea0003800000 */
.L_x_15081:
        /* <DEDUP_REMOVED lines=10> */
.L_x_15083:
        /* <DEDUP_REMOVED lines=8> */
.L_x_15084:
        /* <DEDUP_REMOVED lines=8> */
.L_x_15085:
        /* <DEDUP_REMOVED lines=8> */
.L_x_15086:
        /* <DEDUP_REMOVED lines=9> */
.L_x_15087:
[----:B------:R-:W-:Y:S01]  /*213c0*/  IMAD.MOV.U32 R16, RZ, RZ, R14 ;  /* 0x000000ffff107224 */ /* 0x000fe200078e000e */
[----:B------:R-:W-:Y:S06]  /*213d0*/  BRA `(.L_x_15088) ;  /* 0xffffffb800b07947 */ /* 0x000fec000383ffff */
.L_x_14949:
[----:B------:R-:W-:Y:S01]  /*213e0*/  BSSY B0, `(.L_x_15089) ;  /* 0x0000006000007945 */ /* 0x000fe20003800000 */
[----:B------:R-:W-:Y:S01]  /*213f0*/  PLOP3.LUT P6, PT, P6, PT, PT, 0x8, 0x0 ;  /* 0x000000000000781c */ /* 0x000fe200037ce170 */
[----:B------:R-:W-:-:S12]  /*21400*/  IMAD.MOV.U32 R15, RZ, RZ, -0x1 ;  /* 0xffffffffff0f7424 */ /* 0x000fd800078e00ff */
[----:B0---45:R-:W-:Y:S05]  /*21410*/  WARPSYNC.COLLECTIVE R15, `(.L_x_15090) ;  /* 0x000000000f087348 */ /* 0x031fea0003c00000 */
[----:B------:R-:W-:Y:S01]  /*21420*/  VOTE.ANY R14, PT, P6 ;  /* 0x00000000000e7806 */ /* 0x000fe200030e0100 */
[----:B0---45:R-:W-:Y:S06]  /*21430*/  ENDCOLLECTIVE ;  /* 0x000000000000791b */ /* 0x031fec0003800000 */
.L_x_15090:
[----:B------:R-:W-:Y:S05]  /*21440*/  BSYNC B0 ;  /* 0x0000000000007941 */ /* 0x000fea0003800000 */
.L_x_15089:
        /* <DEDUP_REMOVED lines=9> */
.L_x_15091:
[----:B------:R-:W-:Y:S01]  /*214e0*/  IMAD.MOV.U32 R17, RZ, RZ, R14 ;  /* 0x000000ffff117224 */ /* 0x000fe200078e000e */
[----:B------:R-:W-:Y:S06]  /*214f0*/  BRA `(.L_x_15092) ;  /* 0xffffffb800a07947 */ /* 0x000fec000383ffff */
.L_x_14951:
[----:B------:R-:W-:Y:S01]  /*21500*/  BSSY B0, `(.L_x_15093) ;  /* 0x0000007000007945 */ /* 0x000fe20003800000 */
[----:B------:R-:W-:Y:S02]  /*21510*/  IMAD.MOV.U32 R13, RZ, RZ, R3 ;  /* 0x000000ffff0d7224 */ /* 0x000fe400078e0003 */
[----:B------:R-:W-:Y:S02]  /*21520*/  IMAD.MOV.U32 R11, RZ, RZ, 0x1f ;  /* 0x0000001fff0b7424 */ /* 0x000fe400078e00ff */
[----:B------:R-:W-:-:S07]  /*21530*/  IMAD.MOV.U32 R15, RZ, RZ, -0x1 ;  /* 0xffffffffff0f7424 */ /* 0x000fce00078e00ff */
[----:B0-2-45:R-:W-:Y:S05]  /*21540*/  WARPSYNC.COLLECTIVE R15, `(.L_x_15094) ;  /* 0x000000000f087348 */ /* 0x035fea0003c00000 */
[----:B------:R1:W3:Y:S02]  /*21550*/  SHFL.IDX P6, R14, R13, R12, R11 ;  /* 0x0000000c0d0e7389 */ /* 0x0002e400000c000b */
[----:B012345:R-:W-:Y:S01]  /*21560*/  ENDCOLLECTIVE ;  /* 0x000000000000791b */ /* 0x03ffe20003800000 */
.L_x_15094:
[----:B------:R-:W-:Y:S05]  /*21570*/  BSYNC B0 ;  /* 0x0000000000007941 */ /* 0x000fea0003800000 */
.L_x_15093:
[----:B------:R-:W-:Y:S01]  /*21580*/  IMAD.MOV.U32 R2, RZ, RZ, R14 ;  /* 0x000000ffff027224 */ /* 0x000fe200078e000e */
[----:B------:R-:W-:Y:S06]  /*21590*/  BRA `(.L_x_14950) ;  /* 0xffffffb800947947 */ /* 0x000fec000383ffff */
.L_x_14955:
[----:B0-----:R0:W2:Y:S02]  /*215a0*/  SYNCS.PHASECHK.TRANS64.TRYWAIT P0, [R0+URZ+0x32420], R3 ;  /* 0x03242003000075a7 */ /* 0x0010a4000800017f */
[----:B--2---:R-:W-:Y:S05]  /*215b0*/  @!P0 NANOSLEEP.SYNCS 0x989680 ;  /* 0x009896800000895d */ /* 0x004fea0003900000 */
[----:B------:R-:W2:Y:S02]  /*215c0*/  @!P0 SYNCS.PHASECHK.TRANS64 P0, [R0+URZ+0x32420], R3 ;  /* 0x03242003000085a7 */ /* 0x000ea4000800007f */
[----:B--2---:R-:W-:Y:S05]  /*215d0*/  @!P0 BRA `(.L_x_14955) ;  /* 0xfffffffc00f08947 */ /* 0x004fea000383ffff */
[----:B------:R-:W-:Y:S05]  /*215e0*/  BRA `(.L_x_15095) ;  /* 0xffffffc000147947 */ /* 0x000fea000383ffff */
.L_x_14956:
        /* <DEDUP_REMOVED lines=8> */
[----:B0---45:R-:W-:Y:S05]  /*21670*/  WARPSYNC.COLLECTIVE R15, `(.L_x_15097) ;  /* 0x000000000f087348 */ /* 0x031fea0003c00000 */
[----:B------:R1:W2:Y:S02]  /*21680*/  SHFL.IDX P6, R14, R13, R12, R11 ;  /* 0x0000000c0d0e7389 */ /* 0x0002a400000c000b */
[----:B012-45:R-:W-:Y:S01]  /*21690*/  ENDCOLLECTIVE ;  /* 0x000000000000791b */ /* 0x037fe20003800000 */
.L_x_15097:
[----:B------:R-:W-:Y:S05]  /*216a0*/  BSYNC B0 ;  /* 0x0000000000007941 */ /* 0x000fea0003800000 */
.L_x_15096:
[----:B------:R-:W-:Y:S05]  /*216b0*/  BRA `(.L_x_15098) ;  /* 0xffffffbc00fc7947 */ /* 0x000fea000383ffff */
.L_x_14957:
[----:B------:R-:W-:Y:S01]  /*216c0*/  BSSY B0, `(.L_x_15099) ;  /* 0x0000006000007945 */ /* 0x000fe20003800000 */
[----:B------:R-:W-:-:S07]  /*216d0*/  IMAD.MOV.U32 R15, RZ, RZ, -0x1 ;  /* 0xffffffffff0f7424 */ /* 0x000fce00078e00ff */
[----:B012-45:R-:W-:Y:S05]  /*216e0*/  WARPSYNC.COLLECTIVE R15, `(.L_x_15100) ;  /* 0x000000000f0c7348 */ /* 0x037fea0003c00000 */
[----:B------:R-:W-:Y:S02]  /*216f0*/  ELECT P6, UR62, PT ;  /* 0x00000000003e782f */ /* 0x000fe400038c0000 */
[----:B------:R-:W-:Y:S01]  /*21700*/  MOV R14, UR62 ;  /* 0x0000003e000e7c02 */ /* 0x000fe20008000f00 */
[----:B012-45:R-:W-:Y:S10]  /*21710*/  ENDCOLLECTIVE ;  /* 0x000000000000791b */ /* 0x037ff40003800000 */
.L_x_15100:
[----:B------:R-:W-:Y:S05]  /*21720*/  BSYNC B0 ;  /* 0x0000000000007941 */ /* 0x000fea0003800000 */
.L_x_15099:
[----:B------:R-:W-:Y:S05]  /*21730*/  BRA `(.L_x_15101) ;  /* 0xffffffbc00f07947 */ /* 0x000fea000383ffff */
.L_x_14959:
[----:B0-----:R0:W1:Y:S02]  /*21740*/  SYNCS.PHASECHK.TRANS64.TRYWAIT P0, [R6+URZ], R5 ;  /* 0x00000005060075a7 */ /* 0x001064000800017f */
[----:B-1----:R-:W-:Y:S05]  /*21750*/  @!P0 NANOSLEEP.SYNCS 0x989680 ;  /* 0x009896800000895d */ /* 0x002fea0003900000 */
[----:B------:R-:W1:Y:S02]  /*21760*/  @!P0 SYNCS.PHASECHK.TRANS64 P0, [R6+URZ], R5 ;  /* 0x00000005060085a7 */ /* 0x000e64000800007f */
[----:B-1----:R-:W-:Y:S05]  /*21770*/  @!P0 BRA `(.L_x_14959) ;  /* 0xfffffffc00f08947 */ /* 0x002fea000383ffff */
[----:B------:R-:W-:Y:S05]  /*21780*/  BRA `(.L_x_15102) ;  /* 0xffffffc0002c7947 */ /* 0x000fea000383ffff */
.L_x_14960:
[----:B-1----:R1:W2:Y:S02]  /*21790*/  SYNCS.PHASECHK.TRANS64.TRYWAIT P0, [R7+URZ], R2 ;  /* 0x00000002070075a7 */ /* 0x0022a4000800017f */
[----:B--2---:R-:W-:Y:S05]  /*217a0*/  @!P0 NANOSLEEP.SYNCS 0x989680 ;  /* 0x009896800000895d */ /* 0x004fea0003900000 */
[----:B------:R-:W2:Y:S02]  /*217b0*/  @!P0 SYNCS.PHASECHK.TRANS64 P0, [R7+URZ], R2 ;  /* 0x00000002070085a7 */ /* 0x000ea4000800007f */
[----:B--2---:R-:W-:Y:S05]  /*217c0*/  @!P0 BRA `(.L_x_14960) ;  /* 0xfffffffc00f08947 */ /* 0x004fea000383ffff */
[----:B------:R-:W-:Y:S05]  /*217d0*/  BRA `(.L_x_15103) ;  /* 0xffffffc000207947 */ /* 0x000fea000383ffff */
.L_x_14962:
[----:B--2---:R2:W3:Y:S02]  /*217e0*/  SYNCS.PHASECHK.TRANS64.TRYWAIT P0, [R4+URZ], R5 ;  /* 0x00000005040075a7 */ /* 0x0044e4000800017f */
[----:B---3--:R-:W-:Y:S05]  /*217f0*/  @!P0 NANOSLEEP.SYNCS 0x989680 ;  /* 0x009896800000895d */ /* 0x008fea0003900000 */
[----:B------:R-:W3:Y:S02]  /*21800*/  @!P0 SYNCS.PHASECHK.TRANS64 P0, [R4+URZ], R5 ;  /* 0x00000005040085a7 */ /* 0x000ee4000800007f */
[----:B---3--:R-:W-:Y:S05]  /*21810*/  @!P0 BRA `(.L_x_14962) ;  /* 0xfffffffc00f08947 */ /* 0x008fea000383ffff */
[----:B------:R-:W-:Y:S05]  /*21820*/  BRA `(.L_x_15104) ;  /* 0xffffffc000287947 */ /* 0x000fea000383ffff */
.L_x_15105:
        /* <DEDUP_REMOVED lines=13> */
.L_x_15154:


//--------------------- .nv.global.init           --------------------------
	.section	.nv.global.init,"aw",@progbits
.nv.global.init:
	.type		$str$23,@object
	.size		$str$23,($str$24 - $str$23)
$str$23:
        /*0000*/ 	.byte	0x28, 0x61, 0x64, 0x64, 0x72, 0x65, 0x73, 0x73, 0x20, 0x26, 0x20, 0x6d, 0x61, 0x73, 0x6b, 0x29
        /*0010*/ 	.byte	0x20, 0x3d, 0x3d, 0x20, 0x30, 0x00
	.type		$str$24,@object
	.size		$str$24,(__unnamed_11 - $str$24)
$str$24:
        /*0016*/ 	.byte	0x2f, 0x74, 0x6d, 0x70, 0x2f, 0x6f, 0x73, 0x73, 0x5f, 0x6b, 0x65, 0x72, 0x6e, 0x65, 0x6c, 0x73
        /*0026*/ 	.byte	0x5f, 0x73, 0x72, 0x63, 0x2f, 0x66, 0x6c, 0x61, 0x73, 0x68, 0x5f, 0x61, 0x74, 0x74, 0x65, 0x6e
        /*0036*/ 	.byte	0x74, 0x69, 0x6f, 0x6e, 0x2f, 0x63, 0x73, 0x72, 0x63, 0x2f, 0x63, 0x75, 0x74, 0x6c, 0x61, 0x73
        /*0046*/ 	.byte	0x73, 0x2f, 0x69, 0x6e, 0x63, 0x6c, 0x75, 0x64, 0x65, 0x2f, 0x63, 0x75, 0x74, 0x65, 0x2f, 0x70
        /*0056*/ 	.byte	0x6f, 0x69, 0x6e, 0x74, 0x65, 0x72, 0x5f, 0x66, 0x6c, 0x61, 0x67, 0x67, 0x65, 0x64, 0x2e, 0x68
        /*0066*/ 	.byte	0x70, 0x70, 0x00
	.type		__unnamed_11,@object
	.size		__unnamed_11,(__unnamed_4 - __unnamed_11)
__unnamed_11:
        /* <DEDUP_REMOVED lines=24> */
	.type		__unnamed_4,@object
	.size		__unnamed_4,(__unnamed_12 - __unnamed_4)
__unnamed_4:
        /* <DEDUP_REMOVED lines=23> */
        /*0355*/ 	.byte	0x3a, 0x43, 0x3c, 0x30, 0x3e, 0x3e, 0x3e, 0x3e, 0x3e, 0x20, 0x26, 0x5d, 0x00
	.type		__unnamed_12,@object
	.size		__unnamed_12,(__unnamed_17 - __unnamed_12)
__unnamed_12:
        /* <DEDUP_REMOVED lines=23> */
        /*04d2*/ 	.byte	0x43, 0x3c, 0x34, 0x30, 0x39, 0x36, 0x3e, 0x3e, 0x3e, 0x3e, 0x3e, 0x20, 0x26, 0x5d, 0x00
	.type		__unnamed_17,@object
	.size		__unnamed_17,(__unnamed_5 - __unnamed_17)
__unnamed_17:
        /* <DEDUP_REMOVED lines=24> */
	.type		__unnamed_5,@object
	.size		__unnamed_5,(__unnamed_19 - __unnamed_5)
__unnamed_5:
        /* <DEDUP_REMOVED lines=24> */
	.type		__unnamed_19,@object
	.size		__unnamed_19,(__unnamed_7 - __unnamed_19)
__unnamed_19:
        /* <DEDUP_REMOVED lines=24> */
	.type		__unnamed_7,@object
	.size		__unnamed_7,(__unnamed_13 - __unnamed_7)
__unnamed_7:
        /* <DEDUP_REMOVED lines=24> */
	.type		__unnamed_13,@object
	.size		__unnamed_13,(__unnamed_6 - __unnamed_13)
__unnamed_13:
        /* <DEDUP_REMOVED lines=28> */
        /*0ca1*/ 	.byte	0x3e, 0x3e, 0x3e, 0x3e, 0x3e, 0x5d, 0x00
	.type		__unnamed_6,@object
	.size		__unnamed_6,(__unnamed_8 - __unnamed_6)
__unnamed_6:
        /* <DEDUP_REMOVED lines=28> */
        /*0e68*/ 	.byte	0x34, 0x3e, 0x3e, 0x3e, 0x3e, 0x3e, 0x5d, 0x00
	.type		__unnamed_8,@object
	.size		__unnamed_8,(__unnamed_1 - __unnamed_8)
__unnamed_8:
        /* <DEDUP_REMOVED lines=28> */
        /*1030*/ 	.byte	0x3e, 0x3e, 0x3e, 0x3e, 0x3e, 0x20, 0x26, 0x5d, 0x00
	.type		__unnamed_1,@object
	.size		__unnamed_1,(__unnamed_9 - __unnamed_1)
__unnamed_1:
        /* <DEDUP_REMOVED lines=28> */
        /*11f9*/ 	.byte	0x34, 0x3e, 0x3e, 0x3e, 0x3e, 0x3e, 0x20, 0x26, 0x5d, 0x00
	.type		__unnamed_9,@object
	.size		__unnamed_9,(__unnamed_10 - __unnamed_9)
__unnamed_9:
        /* <DEDUP_REMOVED lines=28> */
        /*13c3*/ 	.byte	0x32, 0x37, 0x36, 0x38, 0x3e, 0x3e, 0x3e, 0x3e, 0x3e, 0x5d, 0x00
	.type		__unnamed_10,@object
	.size		__unnamed_10,(__unnamed_21 - __unnamed_10)
__unnamed_10:
        /* <DEDUP_REMOVED lines=29> */
	.type		__unnamed_21,@object
	.size		__unnamed_21,(__unnamed_3 - __unnamed_21)
__unnamed_21:
        /* <DEDUP_REMOVED lines=29> */
	.type		__unnamed_3,@object
	.size		__unnamed_3,(__unnamed_23 - __unnamed_3)
__unnamed_3:
        /* <DEDUP_REMOVED lines=29> */
	.type		__unnamed_23,@object
	.size		__unnamed_23,(__unnamed_15 - __unnamed_23)
__unnamed_23:
        /* <DEDUP_REMOVED lines=29> */
	.type		__unnamed_15,@object
	.size		__unnamed_15,(__unnamed_16 - __unnamed_15)
__unnamed_15:
        /* <DEDUP_REMOVED lines=29> */
	.type		__unnamed_16,@object
	.size		__unnamed_16,(__unnamed_2 - __unnamed_16)
__unnamed_16:
        /* <DEDUP_REMOVED lines=29> */
	.type		__unnamed_2,@object
	.size		__unnamed_2,(__unnamed_18 - __unnamed_2)
__unnamed_2:
        /* <DEDUP_REMOVED lines=29> */
	.type		__unnamed_18,@object
	.size		__unnamed_18,(__unnamed_22 - __unnamed_18)
__unnamed_18:
        /* <DEDUP_REMOVED lines=29> */
	.type		__unnamed_22,@object
	.size		__unnamed_22,(__unnamed_20 - __unnamed_22)
__unnamed_22:
        /* <DEDUP_REMOVED lines=29> */
	.type		__unnamed_20,@object
	.size		__unnamed_20,(__unnamed_14 - __unnamed_20)
__unnamed_20:
        /* <DEDUP_REMOVED lines=28> */
        /*25b9*/ 	.byte	0x31, 0x38, 0x34, 0x33, 0x32, 0x3e, 0x3e, 0x3e, 0x3e, 0x3e, 0x20, 0x26, 0x5d, 0x00
	.type		__unnamed_14,@object
	.size		__unnamed_14,(.L_13 - __unnamed_14)
__unnamed_14:
        /* <DEDUP_REMOVED lines=29> */
.L_13:


//--------------------- .nv.shared._ZN7cutlass13device_kernelIN5flash11enable_sm90INS1_16FlashAttnFwdSm90INS1_25CollectiveMainloopFwdSm90ILi2EN4cute5tupleIJNS5_1CILi1EEES8_S8_EEENS6_IJNS7_ILi128EEESA_NS7_ILi192EEEEEELi128ENS_6half_tEfNS_4arch4Sm90ELb0ELb0ELb0ELb0ELb0ELb0ELb0ELb1ELb1ELb1ELb0ELb0EEENS1_21CollectiveEpilogueFwdINS6_IJSA_SA_SA_EEES9_SD_SF_Li256ELb0ELb1ELb0ELb0EEENS1_29StaticPersistentTileSchedulerILb0EEEEEEEEEvNT_6ParamsE --------------------------
	.section	.nv.shared._ZN7cutlass13device_kernelIN5flash11enable_sm90INS1_16FlashAttnFwdSm90INS1_25CollectiveMainloopFwdSm90ILi2EN4cute5tupleIJNS5_1CILi1EEES8_S8_EEENS6_IJNS7_ILi128EEESA_NS7_ILi192EEEEEELi128ENS_6half_tEfNS_4arch4Sm90ELb0ELb0ELb0ELb0ELb0ELb0ELb0ELb1ELb1ELb1ELb0ELb0EEENS1_21CollectiveEpilogueFwdINS6_IJSA_SA_SA_EEES9_SD_SF_Li256ELb0ELb1ELb0ELb0EEENS1_29StaticPersistentTileSchedulerILb0EEEEEEEEEvNT_6ParamsE,"aw",@nobits
	.sectionflags	@""
	.align	16
	.zero		1024


//--------------------- .nv.shared.reserved.0     --------------------------
	.section	.nv.shared.reserved.0,"aw",@nobits
	.weak		__nv_reservedSMEM_offset_0_alias
	.size		__nv_reservedSMEM_offset_0_alias, 0, 0
	.other		__nv_reservedSMEM_offset_0_alias,@"STO_CUDA_RESERVED_SHARED STV_DEFAULT"
__nv_reservedSMEM_offset_0_alias:
	.zero		0


//--------------------- .nv.global                --------------------------
	.section	.nv.global,"aw",@nobits
.nv.global:
	.type		_ZN75_INTERNAL_c5a58c41_39_flash_fwd_hdimdiff_fp16_packgqa_sm90_cu_a6473388_36844cute1_E,@object
	.size		_ZN75_INTERNAL_c5a58c41_39_flash_fwd_hdimdiff_fp16_packgqa_sm90_cu_a6473388_36844cute1_E,(_ZN75_INTERNAL_c5a58c41_39_flash_fwd_hdimdiff_fp16_packgqa_sm90_cu_a6473388_36844cuda3std3__45__cpo6cbeginE - _ZN75_INTERNAL_c5a58c41_39_flash_fwd_hdimdiff_fp16_packgqa_sm90_cu_a6473388_36844cute1_E)
_ZN75_INTERNAL_c5a58c41_39_flash_fwd_hdimdiff_fp16_packgqa_sm90_cu_a6473388_36844cute1_E:
	.zero		1
	.type		_ZN75_INTERNAL_c5a58c41_39_flash_fwd_hdimdiff_fp16_packgqa_sm90_cu_a6473388_36844cuda3std3__45__cpo6cbeginE,@object
	.size		_ZN75_INTERNAL_c5a58c41_39_flash_fwd_hdimdiff_fp16_packgqa_sm90_cu_a6473388_36844cuda3std3__45__cpo6cbeginE,(_ZN75_INTERNAL_c5a58c41_39_flash_fwd_hdimdiff_fp16_packgqa_sm90_cu_a6473388_36844cuda3std3__48in_placeE - _ZN75_INTERNAL_c5a58c41_39_flash_fwd_hdimdiff_fp16_packgqa_sm90_cu_a6473388_36844cuda3std3__45__cpo6cbeginE)
_ZN75_INTERNAL_c5a58c41_39_flash_fwd_hdimdiff_fp16_packgqa_sm90_cu_a6473388_36844cuda3std3__45__cpo6cbeginE:
	.zero		1
	.type		_ZN75_INTERNAL_c5a58c41_39_flash_fwd_hdimdiff_fp16_packgqa_sm90_cu_a6473388_36844cuda3std3__48in_placeE,@object
	.size		_ZN75_INTERNAL_c5a58c41_39_flash_fwd_hdimdiff_fp16_packgqa_sm90_cu_a6473388_36844cuda3std3__48in_placeE,(_ZN75_INTERNAL_c5a58c41_39_flash_fwd_hdimdiff_fp16_packgqa_sm90_cu_a6473388_36844cuda3std6ranges3__45__cpo9iter_moveE - _ZN75_INTERNAL_c5a58c41_39_flash_fwd_hdimdiff_fp16_packgqa_sm90_cu_a6473388_36844cuda3std3__48in_placeE)
_ZN75_INTERNAL_c5a58c41_39_flash_fwd_hdimdiff_fp16_packgqa_sm90_cu_a6473388_36844cuda3std3__48in_placeE:
	.zero		1
	.type		_ZN75_INTERNAL_c5a58c41_39_flash_fwd_hdimdiff_fp16_packgqa_sm90_cu_a6473388_36844cuda3std6ranges3__45__cpo9iter_moveE,@object
	.size		_ZN75_INTERNAL_c5a58c41_39_flash_fwd_hdimdiff_fp16_packgqa_sm90_cu_a6473388_36844cuda3std6ranges3__45__cpo9iter_moveE,(_ZN75_INTERNAL_c5a58c41_39_flash_fwd_hdimdiff_fp16_packgqa_sm90_cu_a6473388_36844cuda3std3__45__cpo5beginE - _ZN75_INTERNAL_c5a58c41_39_flash_fwd_hdimdiff_fp16_packgqa_sm90_cu_a6473388_36844cuda3std6ranges3__45__cpo9iter_moveE)
_ZN75_INTERNAL_c5a58c41_39_flash_fwd_hdimdiff_fp16_packgqa_sm90_cu_a6473388_36844cuda3std6ranges3__45__cpo9iter_moveE:
	.zero		1
	.type		_ZN75_INTERNAL_c5a58c41_39_flash_fwd_hdimdiff_fp16_packgqa_sm90_cu_a6473388_36844cuda3std3__45__cpo5beginE,@object
	.size		_ZN75_INTERNAL_c5a58c41_39_flash_fwd_hdimdiff_fp16_packgqa_sm90_cu_a6473388_36844cuda3std3__45__cpo5beginE,(_ZN75_INTERNAL_c5a58c41_39_flash_fwd_hdimdiff_fp16_packgqa_sm90_cu_a6473388_36844cuda3std3__477_GLOBAL__N__c5a58c41_39_flash_fwd_hdimdiff_fp16_packgqa_sm90_cu_a6473388_36846ignoreE - _ZN75_INTERNAL_c5a58c41_39_flash_fwd_hdimdiff_fp16_packgqa_sm90_cu_a6473388_36844cuda3std3__45__cpo5beginE)
_ZN75_INTERNAL_c5a58c41_39_flash_fwd_hdimdiff_fp16_packgqa_sm90_cu_a6473388_36844cuda3std3__45__cpo5beginE:
	.zero		1
	.type		_ZN75_INTERNAL_c5a58c41_39_flash_fwd_hdimdiff_fp16_packgqa_sm90_cu_a6473388_36844cuda3std3__477_GLOBAL__N__c5a58c41_39_flash_fwd_hdimdiff_fp16_packgqa_sm90_cu_a6473388_36846ignoreE,@object
	.size		_ZN75_INTERNAL_c5a58c41_39_flash_fwd_hdimdiff_fp16_packgqa_sm90_cu_a6473388_36844cuda3std3__477_GLOBAL__N__c5a58c41_39_flash_fwd_hdimdiff_fp16_packgqa_sm90_cu_a6473388_36846ignoreE,(_ZN75_INTERNAL_c5a58c41_39_flash_fwd_hdimdiff_fp16_packgqa_sm90_cu_a6473388_36844cute7productE - _ZN75_INTERNAL_c5a58c41_39_flash_fwd_hdimdiff_fp16_packgqa_sm90_cu_a6473388_36844cuda3std3__477_GLOBAL__N__c5a58c41_39_flash_fwd_hdimdiff_fp16_packgqa_sm90_cu_a6473388_36846ignoreE)
_ZN75_INTERNAL_c5a58c41_39_flash_fwd_hdimdiff_fp16_packgqa_sm90_cu_a6473388_36844cuda3std3__477_GLOBAL__N__c5a58c41_39_flash_fwd_hdimdiff_fp16_packgqa_sm90_cu_a6473388_36846ignoreE:
	.zero		1
	.type		_ZN75_INTERNAL_c5a58c41_39_flash_fwd_hdimdiff_fp16_packgqa_sm90_cu_a6473388_36844cute7productE,@object
	.size		_ZN75_INTERNAL_c5a58c41_39_flash_fwd_hdimdiff_fp16_packgqa_sm90_cu_a6473388_36844cute7productE,(_ZN75_INTERNAL_c5a58c41_39_flash_fwd_hdimdiff_fp16_packgqa_sm90_cu_a6473388_36844cuda3std3__45__cpo3endE - _ZN75_INTERNAL_c5a58c41_39_flash_fwd_hdimdiff_fp16_packgqa_sm90_cu_a6473388_36844cute7productE)
_ZN75_INTERNAL_c5a58c41_39_flash_fwd_hdimdiff_fp16_packgqa_sm90_cu_a6473388_36844cute7productE:
	.zero		1
	.type		_ZN75_INTERNAL_c5a58c41_39_flash_fwd_hdimdiff_fp16_packgqa_sm90_cu_a6473388_36844cuda3std3__45__cpo3endE,@object
	.size		_ZN75_INTERNAL_c5a58c41_39_flash_fwd_hdimdiff_fp16_packgqa_sm90_cu_a6473388_36844cuda3std3__45__cpo3endE,(_ZN75_INTERNAL_c5a58c41_39_flash_fwd_hdimdiff_fp16_packgqa_sm90_cu_a6473388_36844cuda3std3__419piecewise_constructE - _ZN75_INTERNAL_c5a58c41_39_flash_fwd_hdimdiff_fp16_packgqa_sm90_cu_a6473388_36844cuda3std3__45__cpo3endE)
_ZN75_INTERNAL_c5a58c41_39_flash_fwd_hdimdiff_fp16_packgqa_sm90_cu_a6473388_36844cuda3std3__45__cpo3endE:
	.zero		1
	.type		_ZN75_INTERNAL_c5a58c41_39_flash_fwd_hdimdiff_fp16_packgqa_sm90_cu_a6473388_36844cuda3std3__419piecewise_constructE,@object
	.size		_ZN75_INTERNAL_c5a58c41_39_flash_fwd_hdimdiff_fp16_packgqa_sm90_cu_a6473388_36844cuda3std3__419piecewise_constructE,(_ZN75_INTERNAL_c5a58c41_39_flash_fwd_hdimdiff_fp16_packgqa_sm90_cu_a6473388_36844cuda3std3__45__cpo4cendE - _ZN75_INTERNAL_c5a58c41_39_flash_fwd_hdimdiff_fp16_packgqa_sm90_cu_a6473388_36844cuda3std3__419piecewise_constructE)
_ZN75_INTERNAL_c5a58c41_39_flash_fwd_hdimdiff_fp16_packgqa_sm90_cu_a6473388_36844cuda3std3__419piecewise_constructE:
	.zero		1
	.type		_ZN75_INTERNAL_c5a58c41_39_flash_fwd_hdimdiff_fp16_packgqa_sm90_cu_a6473388_36844cuda3std3__45__cpo4cendE,@object
	.size		_ZN75_INTERNAL_c5a58c41_39_flash_fwd_hdimdiff_fp16_packgqa_sm90_cu_a6473388_36844cuda3std3__45__cpo4cendE,(_ZN75_INTERNAL_c5a58c41_39_flash_fwd_hdimdiff_fp16_packgqa_sm90_cu_a6473388_36844cuda3std6ranges3__45__cpo4swapE - _ZN75_INTERNAL_c5a58c41_39_flash_fwd_hdimdiff_fp16_packgqa_sm90_cu_a6473388_36844cuda3std3__45__cpo4cendE)
_ZN75_INTERNAL_c5a58c41_39_flash_fwd_hdimdiff_fp16_packgqa_sm90_cu_a6473388_36844cuda3std3__45__cpo4cendE:
	.zero		1
	.type		_ZN75_INTERNAL_c5a58c41_39_flash_fwd_hdimdiff_fp16_packgqa_sm90_cu_a6473388_36844cuda3std6ranges3__45__cpo4swapE,@object
	.size		_ZN75_INTERNAL_c5a58c41_39_flash_fwd_hdimdiff_fp16_packgqa_sm90_cu_a6473388_36844cuda3std6ranges3__45__cpo4swapE,(.L_30 - _ZN75_INTERNAL_c5a58c41_39_flash_fwd_hdimdiff_fp16_packgqa_sm90_cu_a6473388_36844cuda3std6ranges3__45__cpo4swapE)
_ZN75_INTERNAL_c5a58c41_39_flash_fwd_hdimdiff_fp16_packgqa_sm90_cu_a6473388_36844cuda3std6ranges3__45__cpo4swapE:
	.zero		1
.L_30:


//--------------------- .nv.shared._ZN7cutlass13device_kernelIN5flash11enable_sm90INS1_16FlashAttnFwdSm90INS1_25CollectiveMainloopFwdSm90ILi2EN4cute5tupleIJNS5_1CILi2EEENS7_ILi1EEES9_EEENS6_IJNS7_ILi128EEESB_NS7_ILi192EEEEEELi128ENS_6half_tEfNS_4arch4Sm90ELb0ELb0ELb0ELb0ELb0ELb0ELb0ELb1ELb1ELb1ELb0ELb0EEENS1_21CollectiveEpilogueFwdINS6_IJSB_SB_SB_EEESA_SE_SG_Li256ELb0ELb1ELb0ELb0EEENS1_29StaticPersistentTileSchedulerILb0EEEEEEEEEvNT_6ParamsE --------------------------
	.section	.nv.shared._ZN7cutlass13device_kernelIN5flash11enable_sm90INS1_16FlashAttnFwdSm90INS1_25CollectiveMainloopFwdSm90ILi2EN4cute5tupleIJNS5_1CILi2EEENS7_ILi1EEES9_EEENS6_IJNS7_ILi128EEESB_NS7_ILi192EEEEEELi128ENS_6half_tEfNS_4arch4Sm90ELb0ELb0ELb0ELb0ELb0ELb0ELb0ELb1ELb1ELb1ELb0ELb0EEENS1_21CollectiveEpilogueFwdINS6_IJSB_SB_SB_EEESA_SE_SG_Li256ELb0ELb1ELb0ELb0EEENS1_29StaticPersistentTileSchedulerILb0EEEEEEEEEvNT_6ParamsE,"aw",@nobits
	.sectionflags	@""
	.align	16
	.zero		1024


//--------------------- .nv.shared._ZN7cutlass13device_kernelIN5flash11enable_sm90INS1_16FlashAttnFwdSm90INS1_25CollectiveMainloopFwdSm90ILi2EN4cute5tupleIJNS5_1CILi1EEES8_S8_EEENS6_IJNS7_ILi128EEESA_NS7_ILi192EEEEEELi128ENS_6half_tEfNS_4arch4Sm90ELb0ELb0ELb0ELb1ELb0ELb0ELb0ELb1ELb1ELb1ELb0ELb0EEENS1_21CollectiveEpilogueFwdINS6_IJSA_SA_SA_EEES9_SD_SF_Li256ELb1ELb1ELb0ELb0EEENS1_36VarlenDynamicPersistentTileSchedulerILi128ELi128ELi256ELi128ELb0ELb1ELb1ELb0ELb1ELb1EEEEEEEEEvNT_6ParamsE --------------------------
	.section	.nv.shared._ZN7cutlass13device_kernelIN5flash11enable_sm90INS1_16FlashAttnFwdSm90INS1_25CollectiveMainloopFwdSm90ILi2EN4cute5tupleIJNS5_1CILi1EEES8_S8_EEENS6_IJNS7_ILi128EEESA_NS7_ILi192EEEEEELi128ENS_6half_tEfNS_4arch4Sm90ELb0ELb0ELb0ELb1ELb0ELb0ELb0ELb1ELb1ELb1ELb0ELb0EEENS1_21CollectiveEpilogueFwdINS6_IJSA_SA_SA_EEES9_SD_SF_Li256ELb1ELb1ELb0ELb0EEENS1_36VarlenDynamicPersistentTileSchedulerILi128ELi128ELi256ELi128ELb0ELb1ELb1ELb0ELb1ELb1EEEEEEEEEvNT_6ParamsE,"aw",@nobits
	.sectionflags	@""
	.align	16
	.zero		1024


//--------------------- .nv.shared._ZN7cutlass13device_kernelIN5flash11enable_sm90INS1_16FlashAttnFwdSm90INS1_25CollectiveMainloopFwdSm90ILi2EN4cute5tupleIJNS5_1CILi1EEES8_S8_EEENS6_IJNS7_ILi128EEESA_NS7_ILi192EEEEEELi128ENS_6half_tEfNS_4arch4Sm90ELb0ELb0ELb0ELb1ELb0ELb1ELb0ELb1ELb1ELb1ELb0ELb0EEENS1_21CollectiveEpilogueFwdINS6_IJSA_SA_SA_EEES9_SD_SF_Li256ELb1ELb1ELb0ELb0EEENS1_36VarlenDynamicPersistentTileSchedulerILi128ELi128ELi256ELi128ELb0ELb1ELb1ELb0ELb1ELb1EEEEEEEEEvNT_6ParamsE --------------------------
	.section	.nv.shared._ZN7cutlass13device_kernelIN5flash11enable_sm90INS1_16FlashAttnFwdSm90INS1_25CollectiveMainloopFwdSm90ILi2EN4cute5tupleIJNS5_1CILi1EEES8_S8_EEENS6_IJNS7_ILi128EEESA_NS7_ILi192EEEEEELi128ENS_6half_tEfNS_4arch4Sm90ELb0ELb0ELb0ELb1ELb0ELb1ELb0ELb1ELb1ELb1ELb0ELb0EEENS1_21CollectiveEpilogueFwdINS6_IJSA_SA_SA_EEES9_SD_SF_Li256ELb1ELb1ELb0ELb0EEENS1_36VarlenDynamicPersistentTileSchedulerILi128ELi128ELi256ELi128ELb0ELb1ELb1ELb0ELb1ELb1EEEEEEEEEvNT_6ParamsE,"aw",@nobits
	.sectionflags	@""
	.align	16
	.zero		1024


//--------------------- .nv.shared._ZN7cutlass13device_kernelIN5flash11enable_sm90INS1_16FlashAttnFwdSm90INS1_25CollectiveMainloopFwdSm90ILi2EN4cute5tupleIJNS5_1CILi1EEES8_S8_EEENS6_IJNS7_ILi128EEENS7_ILi96EEENS7_ILi192EEEEEELi128ENS_6half_tEfNS_4arch4Sm90ELb0ELb1ELb0ELb0ELb0ELb0ELb0ELb1ELb1ELb1ELb0ELb0EEENS1_21CollectiveEpilogueFwdINS6_IJSA_SA_SB_EEES9_SE_SG_Li256ELb0ELb1ELb0ELb0EEENS1_30DynamicPersistentTileSchedulerILi256ELi128ELb0ELb1ELb1EEEEEEEEEvNT_6ParamsE --------------------------
	.section	.nv.shared._ZN7cutlass13device_kernelIN5flash11enable_sm90INS1_16FlashAttnFwdSm90INS1_25CollectiveMainloopFwdSm90ILi2EN4cute5tupleIJNS5_1CILi1EEES8_S8_EEENS6_IJNS7_ILi128EEENS7_ILi96EEENS7_ILi192EEEEEELi128ENS_6half_tEfNS_4arch4Sm90ELb0ELb1ELb0ELb0ELb0ELb0ELb0ELb1ELb1ELb1ELb0ELb0EEENS1_21CollectiveEpilogueFwdINS6_IJSA_SA_SB_EEES9_SE_SG_Li256ELb0ELb1ELb0ELb0EEENS1_30DynamicPersistentTileSchedulerILi256ELi128ELb0ELb1ELb1EEEEEEEEEvNT_6ParamsE,"aw",@nobits
	.sectionflags	@""
	.align	16
	.zero		1024


//--------------------- .nv.shared._ZN7cutlass13device_kernelIN5flash11enable_sm90INS1_16FlashAttnFwdSm90INS1_25CollectiveMainloopFwdSm90ILi2EN4cute5tupleIJNS5_1CILi1EEES8_S8_EEENS6_IJNS7_ILi128EEENS7_ILi96EEENS7_ILi192EEEEEELi128ENS_6half_tEfNS_4arch4Sm90ELb0ELb1ELb0ELb1ELb0ELb0ELb0ELb1ELb1ELb1ELb0ELb0EEENS1_21CollectiveEpilogueFwdINS6_IJSA_SA_SB_EEES9_SE_SG_Li256ELb1ELb1ELb0ELb0EEENS1_36VarlenDynamicPersistentTileSchedulerILi128ELi96ELi256ELi128ELb0ELb1ELb1ELb1ELb0ELb1EEEEEEEEEvNT_6ParamsE --------------------------
	.section	.nv.shared._ZN7cutlass13device_kernelIN5flash11enable_sm90INS1_16FlashAttnFwdSm90INS1_25CollectiveMainloopFwdSm90ILi2EN4cute5tupleIJNS5_1CILi1EEES8_S8_EEENS6_IJNS7_ILi128EEENS7_ILi96EEENS7_ILi192EEEEEELi128ENS_6half_tEfNS_4arch4Sm90ELb0ELb1ELb0ELb1ELb0ELb0ELb0ELb1ELb1ELb1ELb0ELb0EEENS1_21CollectiveEpilogueFwdINS6_IJSA_SA_SB_EEES9_SE_SG_Li256ELb1ELb1ELb0ELb0EEENS1_36VarlenDynamicPersistentTileSchedulerILi128ELi96ELi256ELi128ELb0ELb1ELb1ELb1ELb0ELb1EEEEEEEEEvNT_6ParamsE,"aw",@nobits
	.sectionflags	@""
	.align	16
	.zero		1024


//--------------------- .nv.shared._ZN7cutlass13device_kernelIN5flash11enable_sm90INS1_16FlashAttnFwdSm90INS1_25CollectiveMainloopFwdSm90ILi2EN4cute5tupleIJNS5_1CILi1EEES8_S8_EEENS6_IJNS7_ILi128EEENS7_ILi96EEENS7_ILi192EEEEEELi128ENS_6half_tEfNS_4arch4Sm90ELb0ELb1ELb0ELb1ELb0ELb1ELb0ELb1ELb1ELb1ELb0ELb0EEENS1_21CollectiveEpilogueFwdINS6_IJSA_SA_SB_EEES9_SE_SG_Li256ELb1ELb1ELb0ELb0EEENS1_36VarlenDynamicPersistentTileSchedulerILi128ELi96ELi256ELi128ELb0ELb1ELb1ELb1ELb0ELb1EEEEEEEEEvNT_6ParamsE --------------------------
	.section	.nv.shared._ZN7cutlass13device_kernelIN5flash11enable_sm90INS1_16FlashAttnFwdSm90INS1_25CollectiveMainloopFwdSm90ILi2EN4cute5tupleIJNS5_1CILi1EEES8_S8_EEENS6_IJNS7_ILi128EEENS7_ILi96EEENS7_ILi192EEEEEELi128ENS_6half_tEfNS_4arch4Sm90ELb0ELb1ELb0ELb1ELb0ELb1ELb0ELb1ELb1ELb1ELb0ELb0EEENS1_21CollectiveEpilogueFwdINS6_IJSA_SA_SB_EEES9_SE_SG_Li256ELb1ELb1ELb0ELb0EEENS1_36VarlenDynamicPersistentTileSchedulerILi128ELi96ELi256ELi128ELb0ELb1ELb1ELb1ELb0ELb1EEEEEEEEEvNT_6ParamsE,"aw",@nobits
	.sectionflags	@""
	.align	16
	.zero		1024


//--------------------- .nv.shared._ZN7cutlass13device_kernelIN5flash11enable_sm90INS1_16FlashAttnFwdSm90INS1_25CollectiveMainloopFwdSm90ILi2EN4cute5tupleIJNS5_1CILi1EEES8_S8_EEENS6_IJNS7_ILi128EEESA_NS7_ILi192EEEEEELi128ENS_6half_tEfNS_4arch4Sm90ELb1ELb0ELb0ELb0ELb0ELb0ELb0ELb1ELb1ELb1ELb0ELb0EEENS1_21CollectiveEpilogueFwdINS6_IJSA_SA_SA_EEES9_SD_SF_Li256ELb0ELb1ELb0ELb0EEENS1_30DynamicPersistentTileSchedulerILi256ELi128ELb0ELb1ELb1EEEEEEEEEvNT_6ParamsE --------------------------
	.section	.nv.shared._ZN7cutlass13device_kernelIN5flash11enable_sm90INS1_16FlashAttnFwdSm90INS1_25CollectiveMainloopFwdSm90ILi2EN4cute5tupleIJNS5_1CILi1EEES8_S8_EEENS6_IJNS7_ILi128EEESA_NS7_ILi192EEEEEELi128ENS_6half_tEfNS_4arch4Sm90ELb1ELb0ELb0ELb0ELb0ELb0ELb0ELb1ELb1ELb1ELb0ELb0EEENS1_21CollectiveEpilogueFwdINS6_IJSA_SA_SA_EEES9_SD_SF_Li256ELb0ELb1ELb0ELb0EEENS1_30DynamicPersistentTileSchedulerILi256ELi128ELb0ELb1ELb1EEEEEEEEEvNT_6ParamsE,"aw",@nobits
	.sectionflags	@""
	.align	16
	.zero		1024


//--------------------- .nv.shared._ZN7cutlass13device_kernelIN5flash11enable_sm90INS1_16FlashAttnFwdSm90INS1_25CollectiveMainloopFwdSm90ILi2EN4cute5tupleIJNS5_1CILi1EEES8_S8_EEENS6_IJNS7_ILi128EEESA_NS7_ILi192EEEEEELi128ENS_6half_tEfNS_4arch4Sm90ELb1ELb0ELb0ELb1ELb0ELb0ELb0ELb1ELb1ELb1ELb0ELb0EEENS1_21CollectiveEpilogueFwdINS6_IJSA_SA_SA_EEES9_SD_SF_Li256ELb1ELb1ELb0ELb0EEENS1_36VarlenDynamicPersistentTileSchedulerILi128ELi128ELi256ELi128ELb0ELb1ELb1ELb1ELb1ELb1EEEEEEEEEvNT_6ParamsE --------------------------
	.section	.nv.shared._ZN7cutlass13device_kernelIN5flash11enable_sm90INS1_16FlashAttnFwdSm90INS1_25CollectiveMainloopFwdSm90ILi2EN4cute5tupleIJNS5_1CILi1EEES8_S8_EEENS6_IJNS7_ILi128EEESA_NS7_ILi192EEEEEELi128ENS_6half_tEfNS_4arch4Sm90ELb1ELb0ELb0ELb1ELb0ELb0ELb0ELb1ELb1ELb1ELb0ELb0EEENS1_21CollectiveEpilogueFwdINS6_IJSA_SA_SA_EEES9_SD_SF_Li256ELb1ELb1ELb0ELb0EEENS1_36VarlenDynamicPersistentTileSchedulerILi128ELi128ELi256ELi128ELb0ELb1ELb1ELb1ELb1ELb1EEEEEEEEEvNT_6ParamsE,"aw",@nobits
	.sectionflags	@""
	.align	16
	.zero		1024


//--------------------- .nv.shared._ZN7cutlass13device_kernelIN5flash11enable_sm90INS1_16FlashAttnFwdSm90INS1_25CollectiveMainloopFwdSm90ILi2EN4cute5tupleIJNS5_1CILi1EEES8_S8_EEENS6_IJNS7_ILi128EEESA_NS7_ILi192EEEEEELi128ENS_6half_tEfNS_4arch4Sm90ELb1ELb0ELb0ELb1ELb0ELb1ELb0ELb1ELb1ELb1ELb0ELb0EEENS1_21CollectiveEpilogueFwdINS6_IJSA_SA_SA_EEES9_SD_SF_Li256ELb1ELb1ELb0ELb0EEENS1_36VarlenDynamicPersistentTileSchedulerILi128ELi128ELi256ELi128ELb0ELb1ELb1ELb1ELb1ELb1EEEEEEEEEvNT_6ParamsE --------------------------
	.section	.nv.shared._ZN7cutlass13device_kernelIN5flash11enable_sm90INS1_16FlashAttnFwdSm90INS1_25CollectiveMainloopFwdSm90ILi2EN4cute5tupleIJNS5_1CILi1EEES8_S8_EEENS6_IJNS7_ILi128EEESA_NS7_ILi192EEEEEELi128ENS_6half_tEfNS_4arch4Sm90ELb1ELb0ELb0ELb1ELb0ELb1ELb0ELb1ELb1ELb1ELb0ELb0EEENS1_21CollectiveEpilogueFwdINS6_IJSA_SA_SA_EEES9_SD_SF_Li256ELb1ELb1ELb0ELb0EEENS1_36VarlenDynamicPersistentTileSchedulerILi128ELi128ELi256ELi128ELb0ELb1ELb1ELb1ELb1ELb1EEEEEEEEEvNT_6ParamsE,"aw",@nobits
	.sectionflags	@""
	.align	16
	.zero		1024


//--------------------- .nv.shared._ZN7cutlass13device_kernelIN5flash11enable_sm90INS1_16FlashAttnFwdSm90INS1_25CollectiveMainloopFwdSm90ILi2EN4cute5tupleIJNS5_1CILi1EEES8_S8_EEENS6_IJNS7_ILi64EEESA_SA_EEELi512ENS_6half_tEfNS_4arch4Sm90ELb0ELb0ELb0ELb0ELb0ELb0ELb0ELb0ELb0ELb1ELb0ELb0EEENS1_21CollectiveEpilogueFwdINS6_IJSA_NS7_ILi512EEESA_EEES9_SC_SE_Li256ELb0ELb1ELb0ELb0EEENS1_29StaticPersistentTileSchedulerILb0EEEEEEEEEvNT_6ParamsE --------------------------
	.section	.nv.shared._ZN7cutlass13device_kernelIN5flash11enable_sm90INS1_16FlashAttnFwdSm90INS1_25CollectiveMainloopFwdSm90ILi2EN4cute5tupleIJNS5_1CILi1EEES8_S8_EEENS6_IJNS7_ILi64EEESA_SA_EEELi512ENS_6half_tEfNS_4arch4Sm90ELb0ELb0ELb0ELb0ELb0ELb0ELb0ELb0ELb0ELb1ELb0ELb0EEENS1_21CollectiveEpilogueFwdINS6_IJSA_NS7_ILi512EEESA_EEES9_SC_SE_Li256ELb0ELb1ELb0ELb0EEENS1_29StaticPersistentTileSchedulerILb0EEEEEEEEEvNT_6ParamsE,"aw",@nobits
	.sectionflags	@""
	.align	16
	.zero		1024


//--------------------- .nv.shared._ZN7cutlass13device_kernelIN5flash11enable_sm90INS1_16FlashAttnFwdSm90INS1_25CollectiveMainloopFwdSm90ILi2EN4cute5tupleIJNS5_1CILi1EEES8_S8_EEENS6_IJNS7_ILi64EEESA_SA_EEELi512ENS_6half_tEfNS_4arch4Sm90ELb0ELb0ELb0ELb0ELb0ELb0ELb1ELb0ELb0ELb1ELb0ELb0EEENS1_21CollectiveEpilogueFwdINS6_IJSA_NS7_ILi512EEESA_EEES9_SC_SE_Li256ELb0ELb1ELb0ELb0EEENS1_29StaticPersistentTileSchedulerILb0EEEEEEEEEvNT_6ParamsE --------------------------
	.section	.nv.shared._ZN7cutlass13device_kernelIN5flash11enable_sm90INS1_16FlashAttnFwdSm90INS1_25CollectiveMainloopFwdSm90ILi2EN4cute5tupleIJNS5_1CILi1EEES8_S8_EEENS6_IJNS7_ILi64EEESA_SA_EEELi512ENS_6half_tEfNS_4arch4Sm90ELb0ELb0ELb0ELb0ELb0ELb0ELb1ELb0ELb0ELb1ELb0ELb0EEENS1_21CollectiveEpilogueFwdINS6_IJSA_NS7_ILi512EEESA_EEES9_SC_SE_Li256ELb0ELb1ELb0ELb0EEENS1_29StaticPersistentTileSchedulerILb0EEEEEEEEEvNT_6ParamsE,"aw",@nobits
	.sectionflags	@""
	.align	16
	.zero		1024


//--------------------- .nv.shared._ZN7cutlass13device_kernelIN5flash11enable_sm90INS1_16FlashAttnFwdSm90INS1_25CollectiveMainloopFwdSm90ILi2EN4cute5tupleIJNS5_1CILi1EEES8_S8_EEENS6_IJNS7_ILi64EEESA_SA_EEELi512ENS_6half_tEfNS_4arch4Sm90ELb0ELb0ELb0ELb1ELb0ELb0ELb0ELb0ELb0ELb1ELb0ELb0EEENS1_21CollectiveEpilogueFwdINS6_IJSA_NS7_ILi512EEESA_EEES9_SC_SE_Li256ELb1ELb1ELb0ELb0EEENS1_36VarlenDynamicPersistentTileSchedulerILi64ELi64ELi256ELi128ELb0ELb1ELb1ELb0ELb1ELb1EEEEEEEEEvNT_6ParamsE --------------------------
	.section	.nv.shared._ZN7cutlass13device_kernelIN5flash11enable_sm90INS1_16FlashAttnFwdSm90INS1_25CollectiveMainloopFwdSm90ILi2EN4cute5tupleIJNS5_1CILi1EEES8_S8_EEENS6_IJNS7_ILi64EEESA_SA_EEELi512ENS_6half_tEfNS_4arch4Sm90ELb0ELb0ELb0ELb1ELb0ELb0ELb0ELb0ELb0ELb1ELb0ELb0EEENS1_21CollectiveEpilogueFwdINS6_IJSA_NS7_ILi512EEESA_EEES9_SC_SE_Li256ELb1ELb1ELb0ELb0EEENS1_36VarlenDynamicPersistentTileSchedulerILi64ELi64ELi256ELi128ELb0ELb1ELb1ELb0ELb1ELb1EEEEEEEEEvNT_6ParamsE,"aw",@nobits
	.sectionflags	@""
	.align	16
	.zero		1024


//--------------------- .nv.shared._ZN7cutlass13device_kernelIN5flash11enable_sm90INS1_16FlashAttnFwdSm90INS1_25CollectiveMainloopFwdSm90ILi2EN4cute5tupleIJNS5_1CILi1EEES8_S8_EEENS6_IJNS7_ILi64EEESA_SA_EEELi512ENS_6half_tEfNS_4arch4Sm90ELb0ELb0ELb0ELb1ELb0ELb1ELb0ELb0ELb0ELb1ELb0ELb0EEENS1_21CollectiveEpilogueFwdINS6_IJSA_NS7_ILi512EEESA_EEES9_SC_SE_Li256ELb1ELb1ELb0ELb0EEENS1_36VarlenDynamicPersistentTileSchedulerILi64ELi64ELi256ELi128ELb0ELb1ELb1ELb0ELb1ELb1EEEEEEEEEvNT_6ParamsE --------------------------
	.section	.nv.shared._ZN7cutlass13device_kernelIN5flash11enable_sm90INS1_16FlashAttnFwdSm90INS1_25CollectiveMainloopFwdSm90ILi2EN4cute5tupleIJNS5_1CILi1EEES8_S8_EEENS6_IJNS7_ILi64EEESA_SA_EEELi512ENS_6half_tEfNS_4arch4Sm90ELb0ELb0ELb0ELb1ELb0ELb1ELb0ELb0ELb0ELb1ELb0ELb0EEENS1_21CollectiveEpilogueFwdINS6_IJSA_NS7_ILi512EEESA_EEES9_SC_SE_Li256ELb1ELb1ELb0ELb0EEENS1_36VarlenDynamicPersistentTileSchedulerILi64ELi64ELi256ELi128ELb0ELb1ELb1ELb0ELb1ELb1EEEEEEEEEvNT_6ParamsE,"aw",@nobits
	.sectionflags	@""
	.align	16
	.zero		1024


//--------------------- .nv.shared._ZN7cutlass13device_kernelIN5flash11enable_sm90INS1_16FlashAttnFwdSm90INS1_25CollectiveMainloopFwdSm90ILi2EN4cute5tupleIJNS5_1CILi1EEES8_S8_EEENS6_IJNS7_ILi64EEESA_SA_EEELi512ENS_6half_tEfNS_4arch4Sm90ELb0ELb0ELb0ELb1ELb0ELb0ELb1ELb0ELb0ELb1ELb0ELb0EEENS1_21CollectiveEpilogueFwdINS6_IJSA_NS7_ILi512EEESA_EEES9_SC_SE_Li256ELb1ELb1ELb0ELb0EEENS1_36VarlenDynamicPersistentTileSchedulerILi64ELi64ELi256ELi128ELb0ELb1ELb1ELb0ELb1ELb1EEEEEEEEEvNT_6ParamsE --------------------------
	.section	.nv.shared._ZN7cutlass13device_kernelIN5flash11enable_sm90INS1_16FlashAttnFwdSm90INS1_25CollectiveMainloopFwdSm90ILi2EN4cute5tupleIJNS5_1CILi1EEES8_S8_EEENS6_IJNS7_ILi64EEESA_SA_EEELi512ENS_6half_tEfNS_4arch4Sm90ELb0ELb0ELb0ELb1ELb0ELb0ELb1ELb0ELb0ELb1ELb0ELb0EEENS1_21CollectiveEpilogueFwdINS6_IJSA_NS7_ILi512EEESA_EEES9_SC_SE_Li256ELb1ELb1ELb0ELb0EEENS1_36VarlenDynamicPersistentTileSchedulerILi64ELi64ELi256ELi128ELb0ELb1ELb1ELb0ELb1ELb1EEEEEEEEEvNT_6ParamsE,"aw",@nobits
	.sectionflags	@""
	.align	16
	.zero		1024


//--------------------- .nv.shared._ZN7cutlass13device_kernelIN5flash11enable_sm90INS1_16FlashAttnFwdSm90INS1_25CollectiveMainloopFwdSm90ILi2EN4cute5tupleIJNS5_1CILi1EEES8_S8_EEENS6_IJNS7_ILi64EEESA_SA_EEELi512ENS_6half_tEfNS_4arch4Sm90ELb0ELb0ELb0ELb1ELb0ELb1ELb1ELb0ELb0ELb1ELb0ELb0EEENS1_21CollectiveEpilogueFwdINS6_IJSA_NS7_ILi512EEESA_EEES9_SC_SE_Li256ELb1ELb1ELb0ELb0EEENS1_36VarlenDynamicPersistentTileSchedulerILi64ELi64ELi256ELi128ELb0ELb1ELb1ELb0ELb1ELb1EEEEEEEEEvNT_6ParamsE --------------------------
	.section	.nv.shared._ZN7cutlass13device_kernelIN5flash11enable_sm90INS1_16FlashAttnFwdSm90INS1_25CollectiveMainloopFwdSm90ILi2EN4cute5tupleIJNS5_1CILi1EEES8_S8_EEENS6_IJNS7_ILi64EEESA_SA_EEELi512ENS_6half_tEfNS_4arch4Sm90ELb0ELb0ELb0ELb1ELb0ELb1ELb1ELb0ELb0ELb1ELb0ELb0EEENS1_21CollectiveEpilogueFwdINS6_IJSA_NS7_ILi512EEESA_EEES9_SC_SE_Li256ELb1ELb1ELb0ELb0EEENS1_36VarlenDynamicPersistentTileSchedulerILi64ELi64ELi256ELi128ELb0ELb1ELb1ELb0ELb1ELb1EEEEEEEEEvNT_6ParamsE,"aw",@nobits
	.sectionflags	@""
	.align	16
	.zero		1024


//--------------------- .nv.shared._ZN7cutlass13device_kernelIN5flash11enable_sm90INS1_16FlashAttnFwdSm90INS1_25CollectiveMainloopFwdSm90ILi2EN4cute5tupleIJNS5_1CILi1EEES8_S8_EEENS6_IJNS7_ILi64EEESA_SA_EEELi512ENS_6half_tEfNS_4arch4Sm90ELb0ELb1ELb0ELb0ELb0ELb0ELb0ELb0ELb0ELb1ELb0ELb0EEENS1_21CollectiveEpilogueFwdINS6_IJSA_NS7_ILi512EEESA_EEES9_SC_SE_Li256ELb0ELb1ELb0ELb0EEENS1_30DynamicPersistentTileSchedulerILi256ELi128ELb0ELb1ELb1EEEEEEEEEvNT_6ParamsE --------------------------
	.section	.nv.shared._ZN7cutlass13device_kernelIN5flash11enable_sm90INS1_16FlashAttnFwdSm90INS1_25CollectiveMainloopFwdSm90ILi2EN4cute5tupleIJNS5_1CILi1EEES8_S8_EEENS6_IJNS7_ILi64EEESA_SA_EEELi512ENS_6half_tEfNS_4arch4Sm90ELb0ELb1ELb0ELb0ELb0ELb0ELb0ELb0ELb0ELb1ELb0ELb0EEENS1_21CollectiveEpilogueFwdINS6_IJSA_NS7_ILi512EEESA_EEES9_SC_SE_Li256ELb0ELb1ELb0ELb0EEENS1_30DynamicPersistentTileSchedulerILi256ELi128ELb0ELb1ELb1EEEEEEEEEvNT_6ParamsE,"aw",@nobits
	.sectionflags	@""
	.align	16
	.zero		1024


//--------------------- .nv.shared._ZN7cutlass13device_kernelIN5flash11enable_sm90INS1_16FlashAttnFwdSm90INS1_25CollectiveMainloopFwdSm90ILi2EN4cute5tupleIJNS5_1CILi1EEES8_S8_EEENS6_IJNS7_ILi64EEESA_SA_EEELi512ENS_6half_tEfNS_4arch4Sm90ELb0ELb1ELb0ELb0ELb0ELb0ELb1ELb0ELb0ELb1ELb0ELb0EEENS1_21CollectiveEpilogueFwdINS6_IJSA_NS7_ILi512EEESA_EEES9_SC_SE_Li256ELb0ELb1ELb0ELb0EEENS1_30DynamicPersistentTileSchedulerILi256ELi128ELb0ELb1ELb1EEEEEEEEEvNT_6ParamsE --------------------------
	.section	.nv.shared._ZN7cutlass13device_kernelIN5flash11enable_sm90INS1_16FlashAttnFwdSm90INS1_25CollectiveMainloopFwdSm90ILi2EN4cute5tupleIJNS5_1CILi1EEES8_S8_EEENS6_IJNS7_ILi64EEESA_SA_EEELi512ENS_6half_tEfNS_4arch4Sm90ELb0ELb1ELb0ELb0ELb0ELb0ELb1ELb0ELb0ELb1ELb0ELb0EEENS1_21CollectiveEpilogueFwdINS6_IJSA_NS7_ILi512EEESA_EEES9_SC_SE_Li256ELb0ELb1ELb0ELb0EEENS1_30DynamicPersistentTileSchedulerILi256ELi128ELb0ELb1ELb1EEEEEEEEEvNT_6ParamsE,"aw",@nobits
	.sectionflags	@""
	.align	16
	.zero		1024


//--------------------- .nv.shared._ZN7cutlass13device_kernelIN5flash11enable_sm90INS1_16FlashAttnFwdSm90INS1_25CollectiveMainloopFwdSm90ILi2EN4cute5tupleIJNS5_1CILi1EEES8_S8_EEENS6_IJNS7_ILi64EEESA_SA_EEELi512ENS_6half_tEfNS_4arch4Sm90ELb0ELb1ELb0ELb1ELb0ELb0ELb0ELb0ELb0ELb1ELb0ELb0EEENS1_21CollectiveEpilogueFwdINS6_IJSA_NS7_ILi512EEESA_EEES9_SC_SE_Li256ELb1ELb1ELb0ELb0EEENS1_36VarlenDynamicPersistentTileSchedulerILi64ELi64ELi256ELi128ELb0ELb1ELb1ELb1ELb0ELb1EEEEEEEEEvNT_6ParamsE --------------------------
	.section	.nv.shared._ZN7cutlass13device_kernelIN5flash11enable_sm90INS1_16FlashAttnFwdSm90INS1_25CollectiveMainloopFwdSm90ILi2EN4cute5tupleIJNS5_1CILi1EEES8_S8_EEENS6_IJNS7_ILi64EEESA_SA_EEELi512ENS_6half_tEfNS_4arch4Sm90ELb0ELb1ELb0ELb1ELb0ELb0ELb0ELb0ELb0ELb1ELb0ELb0EEENS1_21CollectiveEpilogueFwdINS6_IJSA_NS7_ILi512EEESA_EEES9_SC_SE_Li256ELb1ELb1ELb0ELb0EEENS1_36VarlenDynamicPersistentTileSchedulerILi64ELi64ELi256ELi128ELb0ELb1ELb1ELb1ELb0ELb1EEEEEEEEEvNT_6ParamsE,"aw",@nobits
	.sectionflags	@""
	.align	16
	.zero		1024


//--------------------- .nv.shared._ZN7cutlass13device_kernelIN5flash11enable_sm90INS1_16FlashAttnFwdSm90INS1_25CollectiveMainloopFwdSm90ILi2EN4cute5tupleIJNS5_1CILi1EEES8_S8_EEENS6_IJNS7_ILi64EEESA_SA_EEELi512ENS_6half_tEfNS_4arch4Sm90ELb0ELb1ELb0ELb1ELb0ELb1ELb0ELb0ELb0ELb1ELb0ELb0EEENS1_21CollectiveEpilogueFwdINS6_IJSA_NS7_ILi512EEESA_EEES9_SC_SE_Li256ELb1ELb1ELb0ELb0EEENS1_36VarlenDynamicPersistentTileSchedulerILi64ELi64ELi256ELi128ELb0ELb1ELb1ELb1ELb0ELb1EEEEEEEEEvNT_6ParamsE --------------------------
	.section	.nv.shared._ZN7cutlass13device_kernelIN5flash11enable_sm90INS1_16FlashAttnFwdSm90INS1_25CollectiveMainloopFwdSm90ILi2EN4cute5tupleIJNS5_1CILi1EEES8_S8_EEENS6_IJNS7_ILi64EEESA_SA_EEELi512ENS_6half_tEfNS_4arch4Sm90ELb0ELb1ELb0ELb1ELb0ELb1ELb0ELb0ELb0ELb1ELb0ELb0EEENS1_21CollectiveEpilogueFwdINS6_IJSA_NS7_ILi512EEESA_EEES9_SC_SE_Li256ELb1ELb1ELb0ELb0EEENS1_36VarlenDynamicPersistentTileSchedulerILi64ELi64ELi256ELi128ELb0ELb1ELb1ELb1ELb0ELb1EEEEEEEEEvNT_6ParamsE,"aw",@nobits
	.sectionflags	@""
	.align	16
	.zero		1024


//--------------------- .nv.shared._ZN7cutlass13device_kernelIN5flash11enable_sm90INS1_16FlashAttnFwdSm90INS1_25CollectiveMainloopFwdSm90ILi2EN4cute5tupleIJNS5_1CILi1EEES8_S8_EEENS6_IJNS7_ILi64EEESA_SA_EEELi512ENS_6half_tEfNS_4arch4Sm90ELb0ELb1ELb0ELb1ELb0ELb0ELb1ELb0ELb0ELb1ELb0ELb0EEENS1_21CollectiveEpilogueFwdINS6_IJSA_NS7_ILi512EEESA_EEES9_SC_SE_Li256ELb1ELb1ELb0ELb0EEENS1_36VarlenDynamicPersistentTileSchedulerILi64ELi64ELi256ELi128ELb0ELb1ELb1ELb1ELb0ELb1EEEEEEEEEvNT_6ParamsE --------------------------
	.section	.nv.shared._ZN7cutlass13device_kernelIN5flash11enable_sm90INS1_16FlashAttnFwdSm90INS1_25CollectiveMainloopFwdSm90ILi2EN4cute5tupleIJNS5_1CILi1EEES8_S8_EEENS6_IJNS7_ILi64EEESA_SA_EEELi512ENS_6half_tEfNS_4arch4Sm90ELb0ELb1ELb0ELb1ELb0ELb0ELb1ELb0ELb0ELb1ELb0ELb0EEENS1_21CollectiveEpilogueFwdINS6_IJSA_NS7_ILi512EEESA_EEES9_SC_SE_Li256ELb1ELb1ELb0ELb0EEENS1_36VarlenDynamicPersistentTileSchedulerILi64ELi64ELi256ELi128ELb0ELb1ELb1ELb1ELb0ELb1EEEEEEEEEvNT_6ParamsE,"aw",@nobits
	.sectionflags	@""
	.align	16
	.zero		1024


//--------------------- .nv.shared._ZN7cutlass13device_kernelIN5flash11enable_sm90INS1_16FlashAttnFwdSm90INS1_25CollectiveMainloopFwdSm90ILi2EN4cute5tupleIJNS5_1CILi1EEES8_S8_EEENS6_IJNS7_ILi64EEESA_SA_EEELi512ENS_6half_tEfNS_4arch4Sm90ELb0ELb1ELb0ELb1ELb0ELb1ELb1ELb0ELb0ELb1ELb0ELb0EEENS1_21CollectiveEpilogueFwdINS6_IJSA_NS7_ILi512EEESA_EEES9_SC_SE_Li256ELb1ELb1ELb0ELb0EEENS1_36VarlenDynamicPersistentTileSchedulerILi64ELi64ELi256ELi128ELb0ELb1ELb1ELb1ELb0ELb1EEEEEEEEEvNT_6ParamsE --------------------------
	.section	.nv.shared._ZN7cutlass13device_kernelIN5flash11enable_sm90INS1_16FlashAttnFwdSm90INS1_25CollectiveMainloopFwdSm90ILi2EN4cute5tupleIJNS5_1CILi1EEES8_S8_EEENS6_IJNS7_ILi64EEESA_SA_EEELi512ENS_6half_tEfNS_4arch4Sm90ELb0ELb1ELb0ELb1ELb0ELb1ELb1ELb0ELb0ELb1ELb0ELb0EEENS1_21CollectiveEpilogueFwdINS6_IJSA_NS7_ILi512EEESA_EEES9_SC_SE_Li256ELb1ELb1ELb0ELb0EEENS1_36VarlenDynamicPersistentTileSchedulerILi64ELi64ELi256ELi128ELb0ELb1ELb1ELb1ELb0ELb1EEEEEEEEEvNT_6ParamsE,"aw",@nobits
	.sectionflags	@""
	.align	16
	.zero		1024


//--------------------- .nv.shared._ZN7cutlass13device_kernelIN5flash11enable_sm90INS1_16FlashAttnFwdSm90INS1_25CollectiveMainloopFwdSm90ILi2EN4cute5tupleIJNS5_1CILi1EEES8_S8_EEENS6_IJNS7_ILi64EEESA_SA_EEELi512ENS_6half_tEfNS_4arch4Sm90ELb1ELb0ELb0ELb0ELb0ELb0ELb0ELb0ELb0ELb1ELb0ELb0EEENS1_21CollectiveEpilogueFwdINS6_IJSA_NS7_ILi512EEESA_EEES9_SC_SE_Li256ELb0ELb1ELb0ELb0EEENS1_30DynamicPersistentTileSchedulerILi256ELi128ELb0ELb1ELb1EEEEEEEEEvNT_6ParamsE --------------------------
	.section	.nv.shared._ZN7cutlass13device_kernelIN5flash11enable_sm90INS1_16FlashAttnFwdSm90INS1_25CollectiveMainloopFwdSm90ILi2EN4cute5tupleIJNS5_1CILi1EEES8_S8_EEENS6_IJNS7_ILi64EEESA_SA_EEELi512ENS_6half_tEfNS_4arch4Sm90ELb1ELb0ELb0ELb0ELb0ELb0ELb0ELb0ELb0ELb1ELb0ELb0EEENS1_21CollectiveEpilogueFwdINS6_IJSA_NS7_ILi512EEESA_EEES9_SC_SE_Li256ELb0ELb1ELb0ELb0EEENS1_30DynamicPersistentTileSchedulerILi256ELi128ELb0ELb1ELb1EEEEEEEEEvNT_6ParamsE,"aw",@nobits
	.sectionflags	@""
	.align	16
	.zero		1024


//--------------------- .nv.shared._ZN7cutlass13device_kernelIN5flash11enable_sm90INS1_16FlashAttnFwdSm90INS1_25CollectiveMainloopFwdSm90ILi2EN4cute5tupleIJNS5_1CILi1EEES8_S8_EEENS6_IJNS7_ILi64EEESA_SA_EEELi512ENS_6half_tEfNS_4arch4Sm90ELb1ELb0ELb0ELb0ELb0ELb0ELb1ELb0ELb0ELb1ELb0ELb0EEENS1_21CollectiveEpilogueFwdINS6_IJSA_NS7_ILi512EEESA_EEES9_SC_SE_Li256ELb0ELb1ELb0ELb0EEENS1_30DynamicPersistentTileSchedulerILi256ELi128ELb0ELb1ELb1EEEEEEEEEvNT_6ParamsE --------------------------
	.section	.nv.shared._ZN7cutlass13device_kernelIN5flash11enable_sm90INS1_16FlashAttnFwdSm90INS1_25CollectiveMainloopFwdSm90ILi2EN4cute5tupleIJNS5_1CILi1EEES8_S8_EEENS6_IJNS7_ILi64EEESA_SA_EEELi512ENS_6half_tEfNS_4arch4Sm90ELb1ELb0ELb0ELb0ELb0ELb0ELb1ELb0ELb0ELb1ELb0ELb0EEENS1_21CollectiveEpilogueFwdINS6_IJSA_NS7_ILi512EEESA_EEES9_SC_SE_Li256ELb0ELb1ELb0ELb0EEENS1_30DynamicPersistentTileSchedulerILi256ELi128ELb0ELb1ELb1EEEEEEEEEvNT_6ParamsE,"aw",@nobits
	.sectionflags	@""
	.align	16
	.zero		1024


//--------------------- .nv.shared._ZN7cutlass13device_kernelIN5flash11enable_sm90INS1_16FlashAttnFwdSm90INS1_25CollectiveMainloopFwdSm90ILi2EN4cute5tupleIJNS5_1CILi1EEES8_S8_EEENS6_IJNS7_ILi64EEESA_SA_EEELi512ENS_6half_tEfNS_4arch4Sm90ELb1ELb0ELb0ELb1ELb0ELb0ELb0ELb0ELb0ELb1ELb0ELb0EEENS1_21CollectiveEpilogueFwdINS6_IJSA_NS7_ILi512EEESA_EEES9_SC_SE_Li256ELb1ELb1ELb0ELb0EEENS1_36VarlenDynamicPersistentTileSchedulerILi64ELi64ELi256ELi128ELb0ELb1ELb1ELb1ELb1ELb1EEEEEEEEEvNT_6ParamsE --------------------------
	.section	.nv.shared._ZN7cutlass13device_kernelIN5flash11enable_sm90INS1_16FlashAttnFwdSm90INS1_25CollectiveMainloopFwdSm90ILi2EN4cute5tupleIJNS5_1CILi1EEES8_S8_EEENS6_IJNS7_ILi64EEESA_SA_EEELi512ENS_6half_tEfNS_4arch4Sm90ELb1ELb0ELb0ELb1ELb0ELb0ELb0ELb0ELb0ELb1ELb0ELb0EEENS1_21CollectiveEpilogueFwdINS6_IJSA_NS7_ILi512EEESA_EEES9_SC_SE_Li256ELb1ELb1ELb0ELb0EEENS1_36VarlenDynamicPersistentTileSchedulerILi64ELi64ELi256ELi128ELb0ELb1ELb1ELb1ELb1ELb1EEEEEEEEEvNT_6ParamsE,"aw",@nobits
	.sectionflags	@""
	.align	16
	.zero		1024


//--------------------- .nv.shared._ZN7cutlass13device_kernelIN5flash11enable_sm90INS1_16FlashAttnFwdSm90INS1_25CollectiveMainloopFwdSm90ILi2EN4cute5tupleIJNS5_1CILi1EEES8_S8_EEENS6_IJNS7_ILi64EEESA_SA_EEELi512ENS_6half_tEfNS_4arch4Sm90ELb1ELb0ELb0ELb1ELb0ELb1ELb0ELb0ELb0ELb1ELb0ELb0EEENS1_21CollectiveEpilogueFwdINS6_IJSA_NS7_ILi512EEESA_EEES9_SC_SE_Li256ELb1ELb1ELb0ELb0EEENS1_36VarlenDynamicPersistentTileSchedulerILi64ELi64ELi256ELi128ELb0ELb1ELb1ELb1ELb1ELb1EEEEEEEEEvNT_6ParamsE --------------------------
	.section	.nv.shared._ZN7cutlass13device_kernelIN5flash11enable_sm90INS1_16FlashAttnFwdSm90INS1_25CollectiveMainloopFwdSm90ILi2EN4cute5tupleIJNS5_1CILi1EEES8_S8_EEENS6_IJNS7_ILi64EEESA_SA_EEELi512ENS_6half_tEfNS_4arch4Sm90ELb1ELb0ELb0ELb1ELb0ELb1ELb0ELb0ELb0ELb1ELb0ELb0EEENS1_21CollectiveEpilogueFwdINS6_IJSA_NS7_ILi512EEESA_EEES9_SC_SE_Li256ELb1ELb1ELb0ELb0EEENS1_36VarlenDynamicPersistentTileSchedulerILi64ELi64ELi256ELi128ELb0ELb1ELb1ELb1ELb1ELb1EEEEEEEEEvNT_6ParamsE,"aw",@nobits
	.sectionflags	@""
	.align	16
	.zero		1024


//--------------------- .nv.shared._ZN7cutlass13device_kernelIN5flash11enable_sm90INS1_16FlashAttnFwdSm90INS1_25CollectiveMainloopFwdSm90ILi2EN4cute5tupleIJNS5_1CILi1EEES8_S8_EEENS6_IJNS7_ILi64EEESA_SA_EEELi512ENS_6half_tEfNS_4arch4Sm90ELb1ELb0ELb0ELb1ELb0ELb0ELb1ELb0ELb0ELb1ELb0ELb0EEENS1_21CollectiveEpilogueFwdINS6_IJSA_NS7_ILi512EEESA_EEES9_SC_SE_Li256ELb1ELb1ELb0ELb0EEENS1_36VarlenDynamicPersistentTileSchedulerILi64ELi64ELi256ELi128ELb0ELb1ELb1ELb1ELb1ELb1EEEEEEEEEvNT_6ParamsE --------------------------
	.section	.nv.shared._ZN7cutlass13device_kernelIN5flash11enable_sm90INS1_16FlashAttnFwdSm90INS1_25CollectiveMainloopFwdSm90ILi2EN4cute5tupleIJNS5_1CILi1EEES8_S8_EEENS6_IJNS7_ILi64EEESA_SA_EEELi512ENS_6half_tEfNS_4arch4Sm90ELb1ELb0ELb0ELb1ELb0ELb0ELb1ELb0ELb0ELb1ELb0ELb0EEENS1_21CollectiveEpilogueFwdINS6_IJSA_NS7_ILi512EEESA_EEES9_SC_SE_Li256ELb1ELb1ELb0ELb0EEENS1_36VarlenDynamicPersistentTileSchedulerILi64ELi64ELi256ELi128ELb0ELb1ELb1ELb1ELb1ELb1EEEEEEEEEvNT_6ParamsE,"aw",@nobits
	.sectionflags	@""
	.align	16
	.zero		1024


//--------------------- .nv.shared._ZN7cutlass13device_kernelIN5flash11enable_sm90INS1_16FlashAttnFwdSm90INS1_25CollectiveMainloopFwdSm90ILi2EN4cute5tupleIJNS5_1CILi1EEES8_S8_EEENS6_IJNS7_ILi64EEESA_SA_EEELi512ENS_6half_tEfNS_4arch4Sm90ELb1ELb0ELb0ELb1ELb0ELb1ELb1ELb0ELb0ELb1ELb0ELb0EEENS1_21CollectiveEpilogueFwdINS6_IJSA_NS7_ILi512EEESA_EEES9_SC_SE_Li256ELb1ELb1ELb0ELb0EEENS1_36VarlenDynamicPersistentTileSchedulerILi64ELi64ELi256ELi128ELb0ELb1ELb1ELb1ELb1ELb1EEEEEEEEEvNT_6ParamsE --------------------------
	.section	.nv.shared._ZN7cutlass13device_kernelIN5flash11enable_sm90INS1_16FlashAttnFwdSm90INS1_25CollectiveMainloopFwdSm90ILi2EN4cute5tupleIJNS5_1CILi1EEES8_S8_EEENS6_IJNS7_ILi64EEESA_SA_EEELi512ENS_6half_tEfNS_4arch4Sm90ELb1ELb0ELb0ELb1ELb0ELb1ELb1ELb0ELb0ELb1ELb0ELb0EEENS1_21CollectiveEpilogueFwdINS6_IJSA_NS7_ILi512EEESA_EEES9_SC_SE_Li256ELb1ELb1ELb0ELb0EEENS1_36VarlenDynamicPersistentTileSchedulerILi64ELi64ELi256ELi128ELb0ELb1ELb1ELb1ELb1ELb1EEEEEEEEEvNT_6ParamsE,"aw",@nobits
	.sectionflags	@""
	.align	16
	.zero		1024


//--------------------- .nv.shared._ZN7cutlass13device_kernelIN5flash11enable_sm90INS1_16FlashAttnFwdSm90INS1_25CollectiveMainloopFwdSm90ILi2EN4cute5tupleIJNS5_1CILi1EEES8_S8_EEENS6_IJNS7_ILi128EEENS7_ILi96EEENS7_ILi64EEEEEELi256ENS_6half_tEfNS_4arch4Sm90ELb0ELb0ELb0ELb0ELb0ELb0ELb0ELb1ELb0ELb1ELb0ELb0EEENS1_21CollectiveEpilogueFwdINS6_IJSA_NS7_ILi256EEESB_EEES9_SE_SG_Li256ELb0ELb1ELb0ELb0EEENS1_29StaticPersistentTileSchedulerILb0EEEEEEEEEvNT_6ParamsE --------------------------
	.section	.nv.shared._ZN7cutlass13device_kernelIN5flash11enable_sm90INS1_16FlashAttnFwdSm90INS1_25CollectiveMainloopFwdSm90ILi2EN4cute5tupleIJNS5_1CILi1EEES8_S8_EEENS6_IJNS7_ILi128EEENS7_ILi96EEENS7_ILi64EEEEEELi256ENS_6half_tEfNS_4arch4Sm90ELb0ELb0ELb0ELb0ELb0ELb0ELb0ELb1ELb0ELb1ELb0ELb0EEENS1_21CollectiveEpilogueFwdINS6_IJSA_NS7_ILi256EEESB_EEES9_SE_SG_Li256ELb0ELb1ELb0ELb0EEENS1_29StaticPersistentTileSchedulerILb0EEEEEEEEEvNT_6ParamsE,"aw",@nobits
	.sectionflags	@""
	.align	16
	.zero		1024


//--------------------- .nv.shared._ZN7cutlass13device_kernelIN5flash11enable_sm90INS1_16FlashAttnFwdSm90INS1_25CollectiveMainloopFwdSm90ILi2EN4cute5tupleIJNS5_1CILi1EEES8_S8_EEENS6_IJNS7_ILi128EEENS7_ILi96EEENS7_ILi64EEEEEELi256ENS_6half_tEfNS_4arch4Sm90ELb0ELb0ELb0ELb0ELb0ELb0ELb1ELb1ELb0ELb1ELb0ELb0EEENS1_21CollectiveEpilogueFwdINS6_IJSA_NS7_ILi256EEESB_EEES9_SE_SG_Li256ELb0ELb1ELb0ELb0EEENS1_29StaticPersistentTileSchedulerILb0EEEEEEEEEvNT_6ParamsE --------------------------
	.section	.nv.shared._ZN7cutlass13device_kernelIN5flash11enable_sm90INS1_16FlashAttnFwdSm90INS1_25CollectiveMainloopFwdSm90ILi2EN4cute5tupleIJNS5_1CILi1EEES8_S8_EEENS6_IJNS7_ILi128EEENS7_ILi96EEENS7_ILi64EEEEEELi256ENS_6half_tEfNS_4arch4Sm90ELb0ELb0ELb0ELb0ELb0ELb0ELb1ELb1ELb0ELb1ELb0ELb0EEENS1_21CollectiveEpilogueFwdINS6_IJSA_NS7_ILi256EEESB_EEES9_SE_SG_Li256ELb0ELb1ELb0ELb0EEENS1_29StaticPersistentTileSchedulerILb0EEEEEEEEEvNT_6ParamsE,"aw",@nobits
	.sectionflags	@""
	.align	16
	.zero		1024


//--------------------- .nv.shared._ZN7cutlass13device_kernelIN5flash11enable_sm90INS1_16FlashAttnFwdSm90INS1_25CollectiveMainloopFwdSm90ILi2EN4cute5tupleIJNS5_1CILi1EEES8_S8_EEENS6_IJNS7_ILi128EEENS7_ILi96EEENS7_ILi64EEEEEELi256ENS_6half_tEfNS_4arch4Sm90ELb0ELb0ELb0ELb1ELb0ELb0ELb0ELb1ELb0ELb1ELb0ELb0EEENS1_21CollectiveEpilogueFwdINS6_IJSA_NS7_ILi256EEESB_EEES9_SE_SG_Li256ELb1ELb1ELb0ELb0EEENS1_36VarlenDynamicPersistentTileSchedulerILi128ELi96ELi256ELi128ELb0ELb1ELb1ELb0ELb1ELb1EEEEEEEEEvNT_6ParamsE --------------------------
	.section	.nv.shared._ZN7cutlass13device_kernelIN5flash11enable_sm90INS1_16FlashAttnFwdSm90INS1_25CollectiveMainloopFwdSm90ILi2EN4cute5tupleIJNS5_1CILi1EEES8_S8_EEENS6_IJNS7_ILi128EEENS7_ILi96EEENS7_ILi64EEEEEELi256ENS_6half_tEfNS_4arch4Sm90ELb0ELb0ELb0ELb1ELb0ELb0ELb0ELb1ELb0ELb1ELb0ELb0EEENS1_21CollectiveEpilogueFwdINS6_IJSA_NS7_ILi256EEESB_EEES9_SE_SG_Li256ELb1ELb1ELb0ELb0EEENS1_36VarlenDynamicPersistentTileSchedulerILi128ELi96ELi256ELi128ELb0ELb1ELb1ELb0ELb1ELb1EEEEEEEEEvNT_6ParamsE,"aw",@nobits
	.sectionflags	@""
	.align	16
	.zero		1024


//--------------------- .nv.shared._ZN7cutlass13device_kernelIN5flash11enable_sm90INS1_16FlashAttnFwdSm90INS1_25CollectiveMainloopFwdSm90ILi2EN4cute5tupleIJNS5_1CILi1EEES8_S8_EEENS6_IJNS7_ILi128EEENS7_ILi96EEENS7_ILi64EEEEEELi256ENS_6half_tEfNS_4arch4Sm90ELb0ELb0ELb0ELb1ELb0ELb1ELb0ELb1ELb0ELb1ELb0ELb0EEENS1_21CollectiveEpilogueFwdINS6_IJSA_NS7_ILi256EEESB_EEES9_SE_SG_Li256ELb1ELb1ELb0ELb0EEENS1_36VarlenDynamicPersistentTileSchedulerILi128ELi96ELi256ELi128ELb0ELb1ELb1ELb0ELb1ELb1EEEEEEEEEvNT_6ParamsE --------------------------
	.section	.nv.shared._ZN7cutlass13device_kernelIN5flash11enable_sm90INS1_16FlashAttnFwdSm90INS1_25CollectiveMainloopFwdSm90ILi2EN4cute5tupleIJNS5_1CILi1EEES8_S8_EEENS6_IJNS7_ILi128EEENS7_ILi96EEENS7_ILi64EEEEEELi256ENS_6half_tEfNS_4arch4Sm90ELb0ELb0ELb0ELb1ELb0ELb1ELb0ELb1ELb0ELb1ELb0ELb0EEENS1_21CollectiveEpilogueFwdINS6_IJSA_NS7_ILi256EEESB_EEES9_SE_SG_Li256ELb1ELb1ELb0ELb0EEENS1_36VarlenDynamicPersistentTileSchedulerILi128ELi96ELi256ELi128ELb0ELb1ELb1ELb0ELb1ELb1EEEEEEEEEvNT_6ParamsE,"aw",@nobits
	.sectionflags	@""
	.align	16
	.zero		1024


//--------------------- .nv.shared._ZN7cutlass13device_kernelIN5flash11enable_sm90INS1_16FlashAttnFwdSm90INS1_25CollectiveMainloopFwdSm90ILi2EN4cute5tupleIJNS5_1CILi1EEES8_S8_EEENS6_IJNS7_ILi128EEENS7_ILi96EEENS7_ILi64EEEEEELi256ENS_6half_tEfNS_4arch4Sm90ELb0ELb0ELb0ELb1ELb0ELb0ELb1ELb1ELb0ELb1ELb0ELb0EEENS1_21CollectiveEpilogueFwdINS6_IJSA_NS7_ILi256EEESB_EEES9_SE_SG_Li256ELb1ELb1ELb0ELb0EEENS1_36VarlenDynamicPersistentTileSchedulerILi128ELi96ELi256ELi128ELb0ELb1ELb1ELb0ELb1ELb1EEEEEEEEEvNT_6ParamsE --------------------------
	.section	.nv.shared._ZN7cutlass13device_kernelIN5flash11enable_sm90INS1_16FlashAttnFwdSm90INS1_25CollectiveMainloopFwdSm90ILi2EN4cute5tupleIJNS5_1CILi1EEES8_S8_EEENS6_IJNS7_ILi128EEENS7_ILi96EEENS7_ILi64EEEEEELi256ENS_6half_tEfNS_4arch4Sm90ELb0ELb0ELb0ELb1ELb0ELb0ELb1ELb1ELb0ELb1ELb0ELb0EEENS1_21CollectiveEpilogueFwdINS6_IJSA_NS7_ILi256EEESB_EEES9_SE_SG_Li256ELb1ELb1ELb0ELb0EEENS1_36VarlenDynamicPersistentTileSchedulerILi128ELi96ELi256ELi128ELb0ELb1ELb1ELb0ELb1ELb1EEEEEEEEEvNT_6ParamsE,"aw",@nobits
	.sectionflags	@""
	.align	16
	.zero		1024


//--------------------- .nv.shared._ZN7cutlass13device_kernelIN5flash11enable_sm90INS1_16FlashAttnFwdSm90INS1_25CollectiveMainloopFwdSm90ILi2EN4cute5tupleIJNS5_1CILi1EEES8_S8_EEENS6_IJNS7_ILi128EEENS7_ILi96EEENS7_ILi64EEEEEELi256ENS_6half_tEfNS_4arch4Sm90ELb0ELb0ELb0ELb1ELb0ELb1ELb1ELb1ELb0ELb1ELb0ELb0EEENS1_21CollectiveEpilogueFwdINS6_IJSA_NS7_ILi256EEESB_EEES9_SE_SG_Li256ELb1ELb1ELb0ELb0EEENS1_36VarlenDynamicPersistentTileSchedulerILi128ELi96ELi256ELi128ELb0ELb1ELb1ELb0ELb1ELb1EEEEEEEEEvNT_6ParamsE --------------------------
	.section	.nv.shared._ZN7cutlass13device_kernelIN5flash11enable_sm90INS1_16FlashAttnFwdSm90INS1_25CollectiveMainloopFwdSm90ILi2EN4cute5tupleIJNS5_1CILi1EEES8_S8_EEENS6_IJNS7_ILi128EEENS7_ILi96EEENS7_ILi64EEEEEELi256ENS_6half_tEfNS_4arch4Sm90ELb0ELb0ELb0ELb1ELb0ELb1ELb1ELb1ELb0ELb1ELb0ELb0EEENS1_21CollectiveEpilogueFwdINS6_IJSA_NS7_ILi256EEESB_EEES9_SE_SG_Li256ELb1ELb1ELb0ELb0EEENS1_36VarlenDynamicPersistentTileSchedulerILi128ELi96ELi256ELi128ELb0ELb1ELb1ELb0ELb1ELb1EEEEEEEEEvNT_6ParamsE,"aw",@nobits
	.sectionflags	@""
	.align	16
	.zero		1024


//--------------------- .nv.shared._ZN7cutlass13device_kernelIN5flash11enable_sm90INS1_16FlashAttnFwdSm90INS1_25CollectiveMainloopFwdSm90ILi2EN4cute5tupleIJNS5_1CILi1EEES8_S8_EEENS6_IJNS7_ILi128EEENS7_ILi96EEENS7_ILi64EEEEEELi256ENS_6half_tEfNS_4arch4Sm90ELb0ELb1ELb0ELb0ELb0ELb0ELb0ELb1ELb0ELb1ELb0ELb0EEENS1_21CollectiveEpilogueFwdINS6_IJSA_NS7_ILi256EEESB_EEES9_SE_SG_Li256ELb0ELb1ELb0ELb0EEENS1_30DynamicPersistentTileSchedulerILi256ELi128ELb0ELb1ELb1EEEEEEEEEvNT_6ParamsE --------------------------
	.section	.nv.shared._ZN7cutlass13device_kernelIN5flash11enable_sm90INS1_16FlashAttnFwdSm90INS1_25CollectiveMainloopFwdSm90ILi2EN4cute5tupleIJNS5_1CILi1EEES8_S8_EEENS6_IJNS7_ILi128EEENS7_ILi96EEENS7_ILi64EEEEEELi256ENS_6half_tEfNS_4arch4Sm90ELb0ELb1ELb0ELb0ELb0ELb0ELb0ELb1ELb0ELb1ELb0ELb0EEENS1_21CollectiveEpilogueFwdINS6_IJSA_NS7_ILi256EEESB_EEES9_SE_SG_Li256ELb0ELb1ELb0ELb0EEENS1_30DynamicPersistentTileSchedulerILi256ELi128ELb0ELb1ELb1EEEEEEEEEvNT_6ParamsE,"aw",@nobits
	.sectionflags	@""
	.align	16
	.zero		1024


//--------------------- .nv.shared._ZN7cutlass13device_kernelIN5flash11enable_sm90INS1_16FlashAttnFwdSm90INS1_25CollectiveMainloopFwdSm90ILi2EN4cute5tupleIJNS5_1CILi1EEES8_S8_EEENS6_IJNS7_ILi128EEENS7_ILi96EEENS7_ILi64EEEEEELi256ENS_6half_tEfNS_4arch4Sm90ELb0ELb1ELb0ELb0ELb0ELb0ELb1ELb1ELb0ELb1ELb0ELb0EEENS1_21CollectiveEpilogueFwdINS6_IJSA_NS7_ILi256EEESB_EEES9_SE_SG_Li256ELb0ELb1ELb0ELb0EEENS1_30DynamicPersistentTileSchedulerILi256ELi128ELb0ELb1ELb1EEEEEEEEEvNT_6ParamsE --------------------------
	.section	.nv.shared._ZN7cutlass13device_kernelIN5flash11enable_sm90INS1_16FlashAttnFwdSm90INS1_25CollectiveMainloopFwdSm90ILi2EN4cute5tupleIJNS5_1CILi1EEES8_S8_EEENS6_IJNS7_ILi128EEENS7_ILi96EEENS7_ILi64EEEEEELi256ENS_6half_tEfNS_4arch4Sm90ELb0ELb1ELb0ELb0ELb0ELb0ELb1ELb1ELb0ELb1ELb0ELb0EEENS1_21CollectiveEpilogueFwdINS6_IJSA_NS7_ILi256EEESB_EEES9_SE_SG_Li256ELb0ELb1ELb0ELb0EEENS1_30DynamicPersistentTileSchedulerILi256ELi128ELb0ELb1ELb1EEEEEEEEEvNT_6ParamsE,"aw",@nobits
	.sectionflags	@""
	.align	16
	.zero		1024


//--------------------- .nv.shared._ZN7cutlass13device_kernelIN5flash11enable_sm90INS1_16FlashAttnFwdSm90INS1_25CollectiveMainloopFwdSm90ILi2EN4cute5tupleIJNS5_1CILi1EEES8_S8_EEENS6_IJNS7_ILi128EEENS7_ILi96EEENS7_ILi64EEEEEELi256ENS_6half_tEfNS_4arch4Sm90ELb0ELb1ELb0ELb1ELb0ELb0ELb0ELb1ELb0ELb1ELb0ELb0EEENS1_21CollectiveEpilogueFwdINS6_IJSA_NS7_ILi256EEESB_EEES9_SE_SG_Li256ELb1ELb1ELb0ELb0EEENS1_36VarlenDynamicPersistentTileSchedulerILi128ELi96ELi256ELi128ELb0ELb1ELb1ELb1ELb0ELb1EEEEEEEEEvNT_6ParamsE --------------------------
	.section	.nv.shared._ZN7cutlass13device_kernelIN5flash11enable_sm90INS1_16FlashAttnFwdSm90INS1_25CollectiveMainloopFwdSm90ILi2EN4cute5tupleIJNS5_1CILi1EEES8_S8_EEENS6_IJNS7_ILi128EEENS7_ILi96EEENS7_ILi64EEEEEELi256ENS_6half_tEfNS_4arch4Sm90ELb0ELb1ELb0ELb1ELb0ELb0ELb0ELb1ELb0ELb1ELb0ELb0EEENS1_21CollectiveEpilogueFwdINS6_IJSA_NS7_ILi256EEESB_EEES9_SE_SG_Li256ELb1ELb1ELb0ELb0EEENS1_36VarlenDynamicPersistentTileSchedulerILi128ELi96ELi256ELi128ELb0ELb1ELb1ELb1ELb0ELb1EEEEEEEEEvNT_6ParamsE,"aw",@nobits
	.sectionflags	@""
	.align	16
	.zero		1024


//--------------------- .nv.shared._ZN7cutlass13device_kernelIN5flash11enable_sm90INS1_16FlashAttnFwdSm90INS1_25CollectiveMainloopFwdSm90ILi2EN4cute5tupleIJNS5_1CILi1EEES8_S8_EEENS6_IJNS7_ILi128EEENS7_ILi96EEENS7_ILi64EEEEEELi256ENS_6half_tEfNS_4arch4Sm90ELb0ELb1ELb0ELb1ELb0ELb1ELb0ELb1ELb0ELb1ELb0ELb0EEENS1_21CollectiveEpilogueFwdINS6_IJSA_NS7_ILi256EEESB_EEES9_SE_SG_Li256ELb1ELb1ELb0ELb0EEENS1_36VarlenDynamicPersistentTileSchedulerILi128ELi96ELi256ELi128ELb0ELb1ELb1ELb1ELb0ELb1EEEEEEEEEvNT_6ParamsE --------------------------
	.section	.nv.shared._ZN7cutlass13device_kernelIN5flash11enable_sm90INS1_16FlashAttnFwdSm90INS1_25CollectiveMainloopFwdSm90ILi2EN4cute5tupleIJNS5_1CILi1EEES8_S8_EEENS6_IJNS7_ILi128EEENS7_ILi96EEENS7_ILi64EEEEEELi256ENS_6half_tEfNS_4arch4Sm90ELb0ELb1ELb0ELb1ELb0ELb1ELb0ELb1ELb0ELb1ELb0ELb0EEENS1_21CollectiveEpilogueFwdINS6_IJSA_NS7_ILi256EEESB_EEES9_SE_SG_Li256ELb1ELb1ELb0ELb0EEENS1_36VarlenDynamicPersistentTileSchedulerILi128ELi96ELi256ELi128ELb0ELb1ELb1ELb1ELb0ELb1EEEEEEEEEvNT_6ParamsE,"aw",@nobits
	.sectionflags	@""
	.align	16
	.zero		1024


//--------------------- .nv.shared._ZN7cutlass13device_kernelIN5flash11enable_sm90INS1_16FlashAttnFwdSm90INS1_25CollectiveMainloopFwdSm90ILi2EN4cute5tupleIJNS5_1CILi1EEES8_S8_EEENS6_IJNS7_ILi128EEENS7_ILi96EEENS7_ILi64EEEEEELi256ENS_6half_tEfNS_4arch4Sm90ELb0ELb1ELb0ELb1ELb0ELb0ELb1ELb1ELb0ELb1ELb0ELb0EEENS1_21CollectiveEpilogueFwdINS6_IJSA_NS7_ILi256EEESB_EEES9_SE_SG_Li256ELb1ELb1ELb0ELb0EEENS1_36VarlenDynamicPersistentTileSchedulerILi128ELi96ELi256ELi128ELb0ELb1ELb1ELb1ELb0ELb1EEEEEEEEEvNT_6ParamsE --------------------------
	.section	.nv.shared._ZN7cutlass13device_kernelIN5flash11enable_sm90INS1_16FlashAttnFwdSm90INS1_25CollectiveMainloopFwdSm90ILi2EN4cute5tupleIJNS5_1CILi1EEES8_S8_EEENS6_IJNS7_ILi128EEENS7_ILi96EEENS7_ILi64EEEEEELi256ENS_6half_tEfNS_4arch4Sm90ELb0ELb1ELb0ELb1ELb0ELb0ELb1ELb1ELb0ELb1ELb0ELb0EEENS1_21CollectiveEpilogueFwdINS6_IJSA_NS7_ILi256EEESB_EEES9_SE_SG_Li256ELb1ELb1ELb0ELb0EEENS1_36VarlenDynamicPersistentTileSchedulerILi128ELi96ELi256ELi128ELb0ELb1ELb1ELb1ELb0ELb1EEEEEEEEEvNT_6ParamsE,"aw",@nobits
	.sectionflags	@""
	.align	16
	.zero		1024


//--------------------- .nv.shared._ZN7cutlass13device_kernelIN5flash11enable_sm90INS1_16FlashAttnFwdSm90INS1_25CollectiveMainloopFwdSm90ILi2EN4cute5tupleIJNS5_1CILi1EEES8_S8_EEENS6_IJNS7_ILi128EEENS7_ILi96EEENS7_ILi64EEEEEELi256ENS_6half_tEfNS_4arch4Sm90ELb0ELb1ELb0ELb1ELb0ELb1ELb1ELb1ELb0ELb1ELb0ELb0EEENS1_21CollectiveEpilogueFwdINS6_IJSA_NS7_ILi256EEESB_EEES9_SE_SG_Li256ELb1ELb1ELb0ELb0EEENS1_36VarlenDynamicPersistentTileSchedulerILi128ELi96ELi256ELi128ELb0ELb1ELb1ELb1ELb0ELb1EEEEEEEEEvNT_6ParamsE --------------------------
	.section	.nv.shared._ZN7cutlass13device_kernelIN5flash11enable_sm90INS1_16FlashAttnFwdSm90INS1_25CollectiveMainloopFwdSm90ILi2EN4cute5tupleIJNS5_1CILi1EEES8_S8_EEENS6_IJNS7_ILi128EEENS7_ILi96EEENS7_ILi64EEEEEELi256ENS_6half_tEfNS_4arch4Sm90ELb0ELb1ELb0ELb1ELb0ELb1ELb1ELb1ELb0ELb1ELb0ELb0EEENS1_21CollectiveEpilogueFwdINS6_IJSA_NS7_ILi256EEESB_EEES9_SE_SG_Li256ELb1ELb1ELb0ELb0EEENS1_36VarlenDynamicPersistentTileSchedulerILi128ELi96ELi256ELi128ELb0ELb1ELb1ELb1ELb0ELb1EEEEEEEEEvNT_6ParamsE,"aw",@nobits
	.sectionflags	@""
	.align	16
	.zero		1024


//--------------------- .nv.shared._ZN7cutlass13device_kernelIN5flash11enable_sm90INS1_16FlashAttnFwdSm90INS1_25CollectiveMainloopFwdSm90ILi2EN4cute5tupleIJNS5_1CILi1EEES8_S8_EEENS6_IJNS7_ILi128EEENS7_ILi96EEENS7_ILi64EEEEEELi256ENS_6half_tEfNS_4arch4Sm90ELb1ELb0ELb0ELb0ELb0ELb0ELb0ELb1ELb0ELb1ELb0ELb0EEENS1_21CollectiveEpilogueFwdINS6_IJSA_NS7_ILi256EEESB_EEES9_SE_SG_Li256ELb0ELb1ELb0ELb0EEENS1_30DynamicPersistentTileSchedulerILi256ELi128ELb0ELb1ELb1EEEEEEEEEvNT_6ParamsE --------------------------
	.section	.nv.shared._ZN7cutlass13device_kernelIN5flash11enable_sm90INS1_16FlashAttnFwdSm90INS1_25CollectiveMainloopFwdSm90ILi2EN4cute5tupleIJNS5_1CILi1EEES8_S8_EEENS6_IJNS7_ILi128EEENS7_ILi96EEENS7_ILi64EEEEEELi256ENS_6half_tEfNS_4arch4Sm90ELb1ELb0ELb0ELb0ELb0ELb0ELb0ELb1ELb0ELb1ELb0ELb0EEENS1_21CollectiveEpilogueFwdINS6_IJSA_NS7_ILi256EEESB_EEES9_SE_SG_Li256ELb0ELb1ELb0ELb0EEENS1_30DynamicPersistentTileSchedulerILi256ELi128ELb0ELb1ELb1EEEEEEEEEvNT_6ParamsE,"aw",@nobits
	.sectionflags	@""
	.align	16
	.zero		1024


//--------------------- .nv.shared._ZN7cutlass13device_kernelIN5flash11enable_sm90INS1_16FlashAttnFwdSm90INS1_25CollectiveMainloopFwdSm90ILi2EN4cute5tupleIJNS5_1CILi1EEES8_S8_EEENS6_IJNS7_ILi128EEENS7_ILi96EEENS7_ILi64EEEEEELi256ENS_6half_tEfNS_4arch4Sm90ELb1ELb0ELb0ELb0ELb0ELb0ELb1ELb1ELb0ELb1ELb0ELb0EEENS1_21CollectiveEpilogueFwdINS6_IJSA_NS7_ILi256EEESB_EEES9_SE_SG_Li256ELb0ELb1ELb0ELb0EEENS1_30DynamicPersistentTileSchedulerILi256ELi128ELb0ELb1ELb1EEEEEEEEEvNT_6ParamsE --------------------------
	.section	.nv.shared._ZN7cutlass13device_kernelIN5flash11enable_sm90INS1_16FlashAttnFwdSm90INS1_25CollectiveMainloopFwdSm90ILi2EN4cute5tupleIJNS5_1CILi1EEES8_S8_EEENS6_IJNS7_ILi128EEENS7_ILi96EEENS7_ILi64EEEEEELi256ENS_6half_tEfNS_4arch4Sm90ELb1ELb0ELb0ELb0ELb0ELb0ELb1ELb1ELb0ELb1ELb0ELb0EEENS1_21CollectiveEpilogueFwdINS6_IJSA_NS7_ILi256EEESB_EEES9_SE_SG_Li256ELb0ELb1ELb0ELb0EEENS1_30DynamicPersistentTileSchedulerILi256ELi128ELb0ELb1ELb1EEEEEEEEEvNT_6ParamsE,"aw",@nobits
	.sectionflags	@""
	.align	16
	.zero		1024


//--------------------- .nv.shared._ZN7cutlass13device_kernelIN5flash11enable_sm90INS1_16FlashAttnFwdSm90INS1_25CollectiveMainloopFwdSm90ILi2EN4cute5tupleIJNS5_1CILi1EEES8_S8_EEENS6_IJNS7_ILi128EEENS7_ILi96EEENS7_ILi64EEEEEELi256ENS_6half_tEfNS_4arch4Sm90ELb1ELb0ELb0ELb1ELb0ELb0ELb0ELb1ELb0ELb1ELb0ELb0EEENS1_21CollectiveEpilogueFwdINS6_IJSA_NS7_ILi256EEESB_EEES9_SE_SG_Li256ELb1ELb1ELb0ELb0EEENS1_36VarlenDynamicPersistentTileSchedulerILi128ELi96ELi256ELi128ELb0ELb1ELb1ELb1ELb1ELb1EEEEEEEEEvNT_6ParamsE --------------------------
	.section	.nv.shared._ZN7cutlass13device_kernelIN5flash11enable_sm90INS1_16FlashAttnFwdSm90INS1_25CollectiveMainloopFwdSm90ILi2EN4cute5tupleIJNS5_1CILi1EEES8_S8_EEENS6_IJNS7_ILi128EEENS7_ILi96EEENS7_ILi64EEEEEELi256ENS_6half_tEfNS_4arch4Sm90ELb1ELb0ELb0ELb1ELb0ELb0ELb0ELb1ELb0ELb1ELb0ELb0EEENS1_21CollectiveEpilogueFwdINS6_IJSA_NS7_ILi256EEESB_EEES9_SE_SG_Li256ELb1ELb1ELb0ELb0EEENS1_36VarlenDynamicPersistentTileSchedulerILi128ELi96ELi256ELi128ELb0ELb1ELb1ELb1ELb1ELb1EEEEEEEEEvNT_6ParamsE,"aw",@nobits
	.sectionflags	@""
	.align	16
	.zero		1024


//--------------------- .nv.shared._ZN7cutlass13device_kernelIN5flash11enable_sm90INS1_16FlashAttnFwdSm90INS1_25CollectiveMainloopFwdSm90ILi2EN4cute5tupleIJNS5_1CILi1EEES8_S8_EEENS6_IJNS7_ILi128EEENS7_ILi96EEENS7_ILi64EEEEEELi256ENS_6half_tEfNS_4arch4Sm90ELb1ELb0ELb0ELb1ELb0ELb1ELb0ELb1ELb0ELb1ELb0ELb0EEENS1_21CollectiveEpilogueFwdINS6_IJSA_NS7_ILi256EEESB_EEES9_SE_SG_Li256ELb1ELb1ELb0ELb0EEENS1_36VarlenDynamicPersistentTileSchedulerILi128ELi96ELi256ELi128ELb0ELb1ELb1ELb1ELb1ELb1EEEEEEEEEvNT_6ParamsE --------------------------
	.section	.nv.shared._ZN7cutlass13device_kernelIN5flash11enable_sm90INS1_16FlashAttnFwdSm90INS1_25CollectiveMainloopFwdSm90ILi2EN4cute5tupleIJNS5_1CILi1EEES8_S8_EEENS6_IJNS7_ILi128EEENS7_ILi96EEENS7_ILi64EEEEEELi256ENS_6half_tEfNS_4arch4Sm90ELb1ELb0ELb0ELb1ELb0ELb1ELb0ELb1ELb0ELb1ELb0ELb0EEENS1_21CollectiveEpilogueFwdINS6_IJSA_NS7_ILi256EEESB_EEES9_SE_SG_Li256ELb1ELb1ELb0ELb0EEENS1_36VarlenDynamicPersistentTileSchedulerILi128ELi96ELi256ELi128ELb0ELb1ELb1ELb1ELb1ELb1EEEEEEEEEvNT_6ParamsE,"aw",@nobits
	.sectionflags	@""
	.align	16
	.zero		1024


//--------------------- .nv.shared._ZN7cutlass13device_kernelIN5flash11enable_sm90INS1_16FlashAttnFwdSm90INS1_25CollectiveMainloopFwdSm90ILi2EN4cute5tupleIJNS5_1CILi1EEES8_S8_EEENS6_IJNS7_ILi128EEENS7_ILi96EEENS7_ILi64EEEEEELi256ENS_6half_tEfNS_4arch4Sm90ELb1ELb0ELb0ELb1ELb0ELb0ELb1ELb1ELb0ELb1ELb0ELb0EEENS1_21CollectiveEpilogueFwdINS6_IJSA_NS7_ILi256EEESB_EEES9_SE_SG_Li256ELb1ELb1ELb0ELb0EEENS1_36VarlenDynamicPersistentTileSchedulerILi128ELi96ELi256ELi128ELb0ELb1ELb1ELb1ELb1ELb1EEEEEEEEEvNT_6ParamsE --------------------------
	.section	.nv.shared._ZN7cutlass13device_kernelIN5flash11enable_sm90INS1_16FlashAttnFwdSm90INS1_25CollectiveMainloopFwdSm90ILi2EN4cute5tupleIJNS5_1CILi1EEES8_S8_EEENS6_IJNS7_ILi128EEENS7_ILi96EEENS7_ILi64EEEEEELi256ENS_6half_tEfNS_4arch4Sm90ELb1ELb0ELb0ELb1ELb0ELb0ELb1ELb1ELb0ELb1ELb0ELb0EEENS1_21CollectiveEpilogueFwdINS6_IJSA_NS7_ILi256EEESB_EEES9_SE_SG_Li256ELb1ELb1ELb0ELb0EEENS1_36VarlenDynamicPersistentTileSchedulerILi128ELi96ELi256ELi128ELb0ELb1ELb1ELb1ELb1ELb1EEEEEEEEEvNT_6ParamsE,"aw",@nobits
	.sectionflags	@""
	.align	16
	.zero		1024


//--------------------- .nv.shared._ZN7cutlass13device_kernelIN5flash11enable_sm90INS1_16FlashAttnFwdSm90INS1_25CollectiveMainloopFwdSm90ILi2EN4cute5tupleIJNS5_1CILi1EEES8_S8_EEENS6_IJNS7_ILi128EEENS7_ILi96EEENS7_ILi64EEEEEELi256ENS_6half_tEfNS_4arch4Sm90ELb1ELb0ELb0ELb1ELb0ELb1ELb1ELb1ELb0ELb1ELb0ELb0EEENS1_21CollectiveEpilogueFwdINS6_IJSA_NS7_ILi256EEESB_EEES9_SE_SG_Li256ELb1ELb1ELb0ELb0EEENS1_36VarlenDynamicPersistentTileSchedulerILi128ELi96ELi256ELi128ELb0ELb1ELb1ELb1ELb1ELb1EEEEEEEEEvNT_6ParamsE --------------------------
	.section	.nv.shared._ZN7cutlass13device_kernelIN5flash11enable_sm90INS1_16FlashAttnFwdSm90INS1_25CollectiveMainloopFwdSm90ILi2EN4cute5tupleIJNS5_1CILi1EEES8_S8_EEENS6_IJNS7_ILi128EEENS7_ILi96EEENS7_ILi64EEEEEELi256ENS_6half_tEfNS_4arch4Sm90ELb1ELb0ELb0ELb1ELb0ELb1ELb1ELb1ELb0ELb1ELb0ELb0EEENS1_21CollectiveEpilogueFwdINS6_IJSA_NS7_ILi256EEESB_EEES9_SE_SG_Li256ELb1ELb1ELb0ELb0EEENS1_36VarlenDynamicPersistentTileSchedulerILi128ELi96ELi256ELi128ELb0ELb1ELb1ELb1ELb1ELb1EEEEEEEEEvNT_6ParamsE,"aw",@nobits
	.sectionflags	@""
	.align	16
	.zero		1024


//--------------------- .nv.constant0._ZN7cutlass13device_kernelIN5flash11enable_sm90INS1_16FlashAttnFwdSm90INS1_25CollectiveMainloopFwdSm90ILi2EN4cute5tupleIJNS5_1CILi1EEES8_S8_EEENS6_IJNS7_ILi128EEESA_NS7_ILi192EEEEEELi128ENS_6half_tEfNS_4arch4Sm90ELb0ELb0ELb0ELb0ELb0ELb0ELb0ELb1ELb1ELb1ELb0ELb0EEENS1_21CollectiveEpilogueFwdINS6_IJSA_SA_SA_EEES9_SD_SF_Li256ELb0ELb1ELb0ELb0EEENS1_29StaticPersistentTileSchedulerILb0EEEEEEEEEvNT_6ParamsE --------------------------
	.section	.nv.constant0._ZN7cutlass13device_kernelIN5flash11enable_sm90INS1_16FlashAttnFwdSm90INS1_25CollectiveMainloopFwdSm90ILi2EN4cute5tupleIJNS5_1CILi1EEES8_S8_EEENS6_IJNS7_ILi128EEESA_NS7_ILi192EEEEEELi128ENS_6half_tEfNS_4arch4Sm90ELb0ELb0ELb0ELb0ELb0ELb0ELb0ELb1ELb1ELb1ELb0ELb0EEENS1_21CollectiveEpilogueFwdINS6_IJSA_SA_SA_EEES9_SD_SF_Li256ELb0ELb1ELb0ELb0EEENS1_29StaticPersistentTileSchedulerILb0EEEEEEEEEvNT_6ParamsE,"a",@progbits
	.sectionflags	@""
	.align	4
.nv.constant0._ZN7cutlass13device_kernelIN5flash11enable_sm90INS1_16FlashAttnFwdSm90INS1_25CollectiveMainloopFwdSm90ILi2EN4cute5tupleIJNS5_1CILi1EEES8_S8_EEENS6_IJNS7_ILi128EEESA_NS7_ILi192EEEEEELi128ENS_6half_tEfNS_4arch4Sm90ELb0ELb0ELb0ELb0ELb0ELb0ELb0ELb1ELb1ELb1ELb0ELb0EEENS1_21CollectiveEpilogueFwdINS6_IJSA_SA_SA_EEES9_SD_SF_Li256ELb0ELb1ELb0ELb0EEENS1_29StaticPersistentTileSchedulerILb0EEEEEEEEEvNT_6ParamsE:
	.zero		3200


//--------------------- .nv.constant0._ZN7cutlass13device_kernelIN5flash11enable_sm90INS1_16FlashAttnFwdSm90INS1_25CollectiveMainloopFwdSm90ILi2EN4cute5tupleIJNS5_1CILi2EEENS7_ILi1EEES9_EEENS6_IJNS7_ILi128EEESB_NS7_ILi192EEEEEELi128ENS_6half_tEfNS_4arch4Sm90ELb0ELb0ELb0ELb0ELb0ELb0ELb0ELb1ELb1ELb1ELb0ELb0EEENS1_21CollectiveEpilogueFwdINS6_IJSB_SB_SB_EEESA_SE_SG_Li256ELb0ELb1ELb0ELb0EEENS1_29StaticPersistentTileSchedulerILb0EEEEEEEEEvNT_6ParamsE --------------------------
	.section	.nv.constant0._ZN7cutlass13device_kernelIN5flash11enable_sm90INS1_16FlashAttnFwdSm90INS1_25CollectiveMainloopFwdSm90ILi2EN4cute5tupleIJNS5_1CILi2EEENS7_ILi1EEES9_EEENS6_IJNS7_ILi128EEESB_NS7_ILi192EEEEEELi128ENS_6half_tEfNS_4arch4Sm90ELb0ELb0ELb0ELb0ELb0ELb0ELb0ELb1ELb1ELb1ELb0ELb0EEENS1_21CollectiveEpilogueFwdINS6_IJSB_SB_SB_EEESA_SE_SG_Li256ELb0ELb1ELb0ELb0EEENS1_29StaticPersistentTileSchedulerILb0EEEEEEEEEvNT_6ParamsE,"a",@progbits
	.sectionflags	@""
	.align	4
.nv.constant0._ZN7cutlass13device_kernelIN5flash11enable_sm90INS1_16FlashAttnFwdSm90INS1_25CollectiveMainloopFwdSm90ILi2EN4cute5tupleIJNS5_1CILi2EEENS7_ILi1EEES9_EEENS6_IJNS7_ILi128EEESB_NS7_ILi192EEEEEELi128ENS_6half_tEfNS_4arch4Sm90ELb0ELb0ELb0ELb0ELb0ELb0ELb0ELb1ELb1ELb1ELb0ELb0EEENS1_21CollectiveEpilogueFwdINS6_IJSB_SB_SB_EEESA_SE_SG_Li256ELb0ELb1ELb0ELb0EEENS1_29StaticPersistentTileSchedulerILb0EEEEEEEEEvNT_6ParamsE:
	.zero		3200


//--------------------- .nv.constant0._ZN7cutlass13device_kernelIN5flash11enable_sm90INS1_16FlashAttnFwdSm90INS1_25CollectiveMainloopFwdSm90ILi2EN4cute5tupleIJNS5_1CILi1EEES8_S8_EEENS6_IJNS7_ILi128EEESA_NS7_ILi192EEEEEELi128ENS_6half_tEfNS_4arch4Sm90ELb0ELb0ELb0ELb1ELb0ELb0ELb0ELb1ELb1ELb1ELb0ELb0EEENS1_21CollectiveEpilogueFwdINS6_IJSA_SA_SA_EEES9_SD_SF_Li256ELb1ELb1ELb0ELb0EEENS1_36VarlenDynamicPersistentTileSchedulerILi128ELi128ELi256ELi128ELb0ELb1ELb1ELb0ELb1ELb1EEEEEEEEEvNT_6ParamsE --------------------------
	.section	.nv.constant0._ZN7cutlass13device_kernelIN5flash11enable_sm90INS1_16FlashAttnFwdSm90INS1_25CollectiveMainloopFwdSm90ILi2EN4cute5tupleIJNS5_1CILi1EEES8_S8_EEENS6_IJNS7_ILi128EEESA_NS7_ILi192EEEEEELi128ENS_6half_tEfNS_4arch4Sm90ELb0ELb0ELb0ELb1ELb0ELb0ELb0ELb1ELb1ELb1ELb0ELb0EEENS1_21CollectiveEpilogueFwdINS6_IJSA_SA_SA_EEES9_SD_SF_Li256ELb1ELb1ELb0ELb0EEENS1_36VarlenDynamicPersistentTileSchedulerILi128ELi128ELi256ELi128ELb0ELb1ELb1ELb0ELb1ELb1EEEEEEEEEvNT_6ParamsE,"a",@progbits
	.sectionflags	@""
	.align	4
.nv.constant0._ZN7cutlass13device_kernelIN5flash11enable_sm90INS1_16FlashAttnFwdSm90INS1_25CollectiveMainloopFwdSm90ILi2EN4cute5tupleIJNS5_1CILi1EEES8_S8_EEENS6_IJNS7_ILi128EEESA_NS7_ILi192EEEEEELi128ENS_6half_tEfNS_4arch4Sm90ELb0ELb0ELb0ELb1ELb0ELb0ELb0ELb1ELb1ELb1ELb0ELb0EEENS1_21CollectiveEpilogueFwdINS6_IJSA_SA_SA_EEES9_SD_SF_Li256ELb1ELb1ELb0ELb0EEENS1_36VarlenDynamicPersistentTileSchedulerILi128ELi128ELi256ELi128ELb0ELb1ELb1ELb0ELb1ELb1EEEEEEEEEvNT_6ParamsE:
	.zero		3328


//--------------------- .nv.constant0._ZN7cutlass13device_kernelIN5flash11enable_sm90INS1_16FlashAttnFwdSm90INS1_25CollectiveMainloopFwdSm90ILi2EN4cute5tupleIJNS5_1CILi1EEES8_S8_EEENS6_IJNS7_ILi128EEESA_NS7_ILi192EEEEEELi128ENS_6half_tEfNS_4arch4Sm90ELb0ELb0ELb0ELb1ELb0ELb1ELb0ELb1ELb1ELb1ELb0ELb0EEENS1_21CollectiveEpilogueFwdINS6_IJSA_SA_SA_EEES9_SD_SF_Li256ELb1ELb1ELb0ELb0EEENS1_36VarlenDynamicPersistentTileSchedulerILi128ELi128ELi256ELi128ELb0ELb1ELb1ELb0ELb1ELb1EEEEEEEEEvNT_6ParamsE --------------------------
	.section	.nv.constant0._ZN7cutlass13device_kernelIN5flash11enable_sm90INS1_16FlashAttnFwdSm90INS1_25CollectiveMainloopFwdSm90ILi2EN4cute5tupleIJNS5_1CILi1EEES8_S8_EEENS6_IJNS7_ILi128EEESA_NS7_ILi192EEEEEELi128ENS_6half_tEfNS_4arch4Sm90ELb0ELb0ELb0ELb1ELb0ELb1ELb0ELb1ELb1ELb1ELb0ELb0EEENS1_21CollectiveEpilogueFwdINS6_IJSA_SA_SA_EEES9_SD_SF_Li256ELb1ELb1ELb0ELb0EEENS1_36VarlenDynamicPersistentTileSchedulerILi128ELi128ELi256ELi128ELb0ELb1ELb1ELb0ELb1ELb1EEEEEEEEEvNT_6ParamsE,"a",@progbits
	.sectionflags	@""
	.align	4
.nv.constant0._ZN7cutlass13device_kernelIN5flash11enable_sm90INS1_16FlashAttnFwdSm90INS1_25CollectiveMainloopFwdSm90ILi2EN4cute5tupleIJNS5_1CILi1EEES8_S8_EEENS6_IJNS7_ILi128EEESA_NS7_ILi192EEEEEELi128ENS_6half_tEfNS_4arch4Sm90ELb0ELb0ELb0ELb1ELb0ELb1ELb0ELb1ELb1ELb1ELb0ELb0EEENS1_21CollectiveEpilogueFwdINS6_IJSA_SA_SA_EEES9_SD_SF_Li256ELb1ELb1ELb0ELb0EEENS1_36VarlenDynamicPersistentTileSchedulerILi128ELi128ELi256ELi128ELb0ELb1ELb1ELb0ELb1ELb1EEEEEEEEEvNT_6ParamsE:
	.zero		3328


//--------------------- .nv.constant0._ZN7cutlass13device_kernelIN5flash11enable_sm90INS1_16FlashAttnFwdSm90INS1_25CollectiveMainloopFwdSm90ILi2EN4cute5tupleIJNS5_1CILi1EEES8_S8_EEENS6_IJNS7_ILi128EEENS7_ILi96EEENS7_ILi192EEEEEELi128ENS_6half_tEfNS_4arch4Sm90ELb0ELb1ELb0ELb0ELb0ELb0ELb0ELb1ELb1ELb1ELb0ELb0EEENS1_21CollectiveEpilogueFwdINS6_IJSA_SA_SB_EEES9_SE_SG_Li256ELb0ELb1ELb0ELb0EEENS1_30DynamicPersistentTileSchedulerILi256ELi128ELb0ELb1ELb1EEEEEEEEEvNT_6ParamsE --------------------------
	.section	.nv.constant0._ZN7cutlass13device_kernelIN5flash11enable_sm90INS1_16FlashAttnFwdSm90INS1_25CollectiveMainloopFwdSm90ILi2EN4cute5tupleIJNS5_1CILi1EEES8_S8_EEENS6_IJNS7_ILi128EEENS7_ILi96EEENS7_ILi192EEEEEELi128ENS_6half_tEfNS_4arch4Sm90ELb0ELb1ELb0ELb0ELb0ELb0ELb0ELb1ELb1ELb1ELb0ELb0EEENS1_21CollectiveEpilogueFwdINS6_IJSA_SA_SB_EEES9_SE_SG_Li256ELb0ELb1ELb0ELb0EEENS1_30DynamicPersistentTileSchedulerILi256ELi128ELb0ELb1ELb1EEEEEEEEEvNT_6ParamsE,"a",@progbits
	.sectionflags	@""
	.align	4
.nv.constant0._ZN7cutlass13device_kernelIN5flash11enable_sm90INS1_16FlashAttnFwdSm90INS1_25CollectiveMainloopFwdSm90ILi2EN4cute5tupleIJNS5_1CILi1EEES8_S8_EEENS6_IJNS7_ILi128EEENS7_ILi96EEENS7_ILi192EEEEEELi128ENS_6half_tEfNS_4arch4Sm90ELb0ELb1ELb0ELb0ELb0ELb0ELb0ELb1ELb1ELb1ELb0ELb0EEENS1_21CollectiveEpilogueFwdINS6_IJSA_SA_SB_EEES9_SE_SG_Li256ELb0ELb1ELb0ELb0EEENS1_30DynamicPersistentTileSchedulerILi256ELi128ELb0ELb1ELb1EEEEEEEEEvNT_6ParamsE:
	.zero		3328


//--------------------- .nv.constant0._ZN7cutlass13device_kernelIN5flash11enable_sm90INS1_16FlashAttnFwdSm90INS1_25CollectiveMainloopFwdSm90ILi2EN4cute5tupleIJNS5_1CILi1EEES8_S8_EEENS6_IJNS7_ILi128EEENS7_ILi96EEENS7_ILi192EEEEEELi128ENS_6half_tEfNS_4arch4Sm90ELb0ELb1ELb0ELb1ELb0ELb0ELb0ELb1ELb1ELb1ELb0ELb0EEENS1_21CollectiveEpilogueFwdINS6_IJSA_SA_SB_EEES9_SE_SG_Li256ELb1ELb1ELb0ELb0EEENS1_36VarlenDynamicPersistentTileSchedulerILi128ELi96ELi256ELi128ELb0ELb1ELb1ELb1ELb0ELb1EEEEEEEEEvNT_6ParamsE --------------------------
	.section	.nv.constant0._ZN7cutlass13device_kernelIN5flash11enable_sm90INS1_16FlashAttnFwdSm90INS1_25CollectiveMainloopFwdSm90ILi2EN4cute5tupleIJNS5_1CILi1EEES8_S8_EEENS6_IJNS7_ILi128EEENS7_ILi96EEENS7_ILi192EEEEEELi128ENS_6half_tEfNS_4arch4Sm90ELb0ELb1ELb0ELb1ELb0ELb0ELb0ELb1ELb1ELb1ELb0ELb0EEENS1_21CollectiveEpilogueFwdINS6_IJSA_SA_SB_EEES9_SE_SG_Li256ELb1ELb1ELb0ELb0EEENS1_36VarlenDynamicPersistentTileSchedulerILi128ELi96ELi256ELi128ELb0ELb1ELb1ELb1ELb0ELb1EEEEEEEEEvNT_6ParamsE,"a",@progbits
	.sectionflags	@""
	.align	4
.nv.constant0._ZN7cutlass13device_kernelIN5flash11enable_sm90INS1_16FlashAttnFwdSm90INS1_25CollectiveMainloopFwdSm90ILi2EN4cute5tupleIJNS5_1CILi1EEES8_S8_EEENS6_IJNS7_ILi128EEENS7_ILi96EEENS7_ILi192EEEEEELi128ENS_6half_tEfNS_4arch4Sm90ELb0ELb1ELb0ELb1ELb0ELb0ELb0ELb1ELb1ELb1ELb0ELb0EEENS1_21CollectiveEpilogueFwdINS6_IJSA_SA_SB_EEES9_SE_SG_Li256ELb1ELb1ELb0ELb0EEENS1_36VarlenDynamicPersistentTileSchedulerILi128ELi96ELi256ELi128ELb0ELb1ELb1ELb1ELb0ELb1EEEEEEEEEvNT_6ParamsE:
	.zero		3328


//--------------------- .nv.constant0._ZN7cutlass13device_kernelIN5flash11enable_sm90INS1_16FlashAttnFwdSm90INS1_25CollectiveMainloopFwdSm90ILi2EN4cute5tupleIJNS5_1CILi1EEES8_S8_EEENS6_IJNS7_ILi128EEENS7_ILi96EEENS7_ILi192EEEEEELi128ENS_6half_tEfNS_4arch4Sm90ELb0ELb1ELb0ELb1ELb0ELb1ELb0ELb1ELb1ELb1ELb0ELb0EEENS1_21CollectiveEpilogueFwdINS6_IJSA_SA_SB_EEES9_SE_SG_Li256ELb1ELb1ELb0ELb0EEENS1_36VarlenDynamicPersistentTileSchedulerILi128ELi96ELi256ELi128ELb0ELb1ELb1ELb1ELb0ELb1EEEEEEEEEvNT_6ParamsE --------------------------
	.section	.nv.constant0._ZN7cutlass13device_kernelIN5flash11enable_sm90INS1_16FlashAttnFwdSm90INS1_25CollectiveMainloopFwdSm90ILi2EN4cute5tupleIJNS5_1CILi1EEES8_S8_EEENS6_IJNS7_ILi128EEENS7_ILi96EEENS7_ILi192EEEEEELi128ENS_6half_tEfNS_4arch4Sm90ELb0ELb1ELb0ELb1ELb0ELb1ELb0ELb1ELb1ELb1ELb0ELb0EEENS1_21CollectiveEpilogueFwdINS6_IJSA_SA_SB_EEES9_SE_SG_Li256ELb1ELb1ELb0ELb0EEENS1_36VarlenDynamicPersistentTileSchedulerILi128ELi96ELi256ELi128ELb0ELb1ELb1ELb1ELb0ELb1EEEEEEEEEvNT_6ParamsE,"a",@progbits
	.sectionflags	@""
	.align	4
.nv.constant0._ZN7cutlass13device_kernelIN5flash11enable_sm90INS1_16FlashAttnFwdSm90INS1_25CollectiveMainloopFwdSm90ILi2EN4cute5tupleIJNS5_1CILi1EEES8_S8_EEENS6_IJNS7_ILi128EEENS7_ILi96EEENS7_ILi192EEEEEELi128ENS_6half_tEfNS_4arch4Sm90ELb0ELb1ELb0ELb1ELb0ELb1ELb0ELb1ELb1ELb1ELb0ELb0EEENS1_21CollectiveEpilogueFwdINS6_IJSA_SA_SB_EEES9_SE_SG_Li256ELb1ELb1ELb0ELb0EEENS1_36VarlenDynamicPersistentTileSchedulerILi128ELi96ELi256ELi128ELb0ELb1ELb1ELb1ELb0ELb1EEEEEEEEEvNT_6ParamsE:
	.zero		3328


//--------------------- .nv.constant0._ZN7cutlass13device_kernelIN5flash11enable_sm90INS1_16FlashAttnFwdSm90INS1_25CollectiveMainloopFwdSm90ILi2EN4cute5tupleIJNS5_1CILi1EEES8_S8_EEENS6_IJNS7_ILi128EEESA_NS7_ILi192EEEEEELi128ENS_6half_tEfNS_4arch4Sm90ELb1ELb0ELb0ELb0ELb0ELb0ELb0ELb1ELb1ELb1ELb0ELb0EEENS1_21CollectiveEpilogueFwdINS6_IJSA_SA_SA_EEES9_SD_SF_Li256ELb0ELb1ELb0ELb0EEENS1_30DynamicPersistentTileSchedulerILi256ELi128ELb0ELb1ELb1EEEEEEEEEvNT_6ParamsE --------------------------
	.section	.nv.constant0._ZN7cutlass13device_kernelIN5flash11enable_sm90INS1_16FlashAttnFwdSm90INS1_25CollectiveMainloopFwdSm90ILi2EN4cute5tupleIJNS5_1CILi1EEES8_S8_EEENS6_IJNS7_ILi128EEESA_NS7_ILi192EEEEEELi128ENS_6half_tEfNS_4arch4Sm90ELb1ELb0ELb0ELb0ELb0ELb0ELb0ELb1ELb1ELb1ELb0ELb0EEENS1_21CollectiveEpilogueFwdINS6_IJSA_SA_SA_EEES9_SD_SF_Li256ELb0ELb1ELb0ELb0EEENS1_30DynamicPersistentTileSchedulerILi256ELi128ELb0ELb1ELb1EEEEEEEEEvNT_6ParamsE,"a",@progbits
	.sectionflags	@""
	.align	4
.nv.constant0._ZN7cutlass13device_kernelIN5flash11enable_sm90INS1_16FlashAttnFwdSm90INS1_25CollectiveMainloopFwdSm90ILi2EN4cute5tupleIJNS5_1CILi1EEES8_S8_EEENS6_IJNS7_ILi128EEESA_NS7_ILi192EEEEEELi128ENS_6half_tEfNS_4arch4Sm90ELb1ELb0ELb0ELb0ELb0ELb0ELb0ELb1ELb1ELb1ELb0ELb0EEENS1_21CollectiveEpilogueFwdINS6_IJSA_SA_SA_EEES9_SD_SF_Li256ELb0ELb1ELb0ELb0EEENS1_30DynamicPersistentTileSchedulerILi256ELi128ELb0ELb1ELb1EEEEEEEEEvNT_6ParamsE:
	.zero		3328


//--------------------- .nv.constant0._ZN7cutlass13device_kernelIN5flash11enable_sm90INS1_16FlashAttnFwdSm90INS1_25CollectiveMainloopFwdSm90ILi2EN4cute5tupleIJNS5_1CILi1EEES8_S8_EEENS6_IJNS7_ILi128EEESA_NS7_ILi192EEEEEELi128ENS_6half_tEfNS_4arch4Sm90ELb1ELb0ELb0ELb1ELb0ELb0ELb0ELb1ELb1ELb1ELb0ELb0EEENS1_21CollectiveEpilogueFwdINS6_IJSA_SA_SA_EEES9_SD_SF_Li256ELb1ELb1ELb0ELb0EEENS1_36VarlenDynamicPersistentTileSchedulerILi128ELi128ELi256ELi128ELb0ELb1ELb1ELb1ELb1ELb1EEEEEEEEEvNT_6ParamsE --------------------------
	.section	.nv.constant0._ZN7cutlass13device_kernelIN5flash11enable_sm90INS1_16FlashAttnFwdSm90INS1_25CollectiveMainloopFwdSm90ILi2EN4cute5tupleIJNS5_1CILi1EEES8_S8_EEENS6_IJNS7_ILi128EEESA_NS7_ILi192EEEEEELi128ENS_6half_tEfNS_4arch4Sm90ELb1ELb0ELb0ELb1ELb0ELb0ELb0ELb1ELb1ELb1ELb0ELb0EEENS1_21CollectiveEpilogueFwdINS6_IJSA_SA_SA_EEES9_SD_SF_Li256ELb1ELb1ELb0ELb0EEENS1_36VarlenDynamicPersistentTileSchedulerILi128ELi128ELi256ELi128ELb0ELb1ELb1ELb1ELb1ELb1EEEEEEEEEvNT_6ParamsE,"a",@progbits
	.sectionflags	@""
	.align	4
.nv.constant0._ZN7cutlass13device_kernelIN5flash11enable_sm90INS1_16FlashAttnFwdSm90INS1_25CollectiveMainloopFwdSm90ILi2EN4cute5tupleIJNS5_1CILi1EEES8_S8_EEENS6_IJNS7_ILi128EEESA_NS7_ILi192EEEEEELi128ENS_6half_tEfNS_4arch4Sm90ELb1ELb0ELb0ELb1ELb0ELb0ELb0ELb1ELb1ELb1ELb0ELb0EEENS1_21CollectiveEpilogueFwdINS6_IJSA_SA_SA_EEES9_SD_SF_Li256ELb1ELb1ELb0ELb0EEENS1_36VarlenDynamicPersistentTileSchedulerILi128ELi128ELi256ELi128ELb0ELb1ELb1ELb1ELb1ELb1EEEEEEEEEvNT_6ParamsE:
	.zero		3328


//--------------------- .nv.constant0._ZN7cutlass13device_kernelIN5flash11enable_sm90INS1_16FlashAttnFwdSm90INS1_25CollectiveMainloopFwdSm90ILi2EN4cute5tupleIJNS5_1CILi1EEES8_S8_EEENS6_IJNS7_ILi128EEESA_NS7_ILi192EEEEEELi128ENS_6half_tEfNS_4arch4Sm90ELb1ELb0ELb0ELb1ELb0ELb1ELb0ELb1ELb1ELb1ELb0ELb0EEENS1_21CollectiveEpilogueFwdINS6_IJSA_SA_SA_EEES9_SD_SF_Li256ELb1ELb1ELb0ELb0EEENS1_36VarlenDynamicPersistentTileSchedulerILi128ELi128ELi256ELi128ELb0ELb1ELb1ELb1ELb1ELb1EEEEEEEEEvNT_6ParamsE --------------------------
	.section	.nv.constant0._ZN7cutlass13device_kernelIN5flash11enable_sm90INS1_16FlashAttnFwdSm90INS1_25CollectiveMainloopFwdSm90ILi2EN4cute5tupleIJNS5_1CILi1EEES8_S8_EEENS6_IJNS7_ILi128EEESA_NS7_ILi192EEEEEELi128ENS_6half_tEfNS_4arch4Sm90ELb1ELb0ELb0ELb1ELb0ELb1ELb0ELb1ELb1ELb1ELb0ELb0EEENS1_21CollectiveEpilogueFwdINS6_IJSA_SA_SA_EEES9_SD_SF_Li256ELb1ELb1ELb0ELb0EEENS1_36VarlenDynamicPersistentTileSchedulerILi128ELi128ELi256ELi128ELb0ELb1ELb1ELb1ELb1ELb1EEEEEEEEEvNT_6ParamsE,"a",@progbits
	.sectionflags	@""
	.align	4
.nv.constant0._ZN7cutlass13device_kernelIN5flash11enable_sm90INS1_16FlashAttnFwdSm90INS1_25CollectiveMainloopFwdSm90ILi2EN4cute5tupleIJNS5_1CILi1EEES8_S8_EEENS6_IJNS7_ILi128EEESA_NS7_ILi192EEEEEELi128ENS_6half_tEfNS_4arch4Sm90ELb1ELb0ELb0ELb1ELb0ELb1ELb0ELb1ELb1ELb1ELb0ELb0EEENS1_21CollectiveEpilogueFwdINS6_IJSA_SA_SA_EEES9_SD_SF_Li256ELb1ELb1ELb0ELb0EEENS1_36VarlenDynamicPersistentTileSchedulerILi128ELi128ELi256ELi128ELb0ELb1ELb1ELb1ELb1ELb1EEEEEEEEEvNT_6ParamsE:
	.zero		3328


//--------------------- .nv.constant0._ZN7cutlass13device_kernelIN5flash11enable_sm90INS1_16FlashAttnFwdSm90INS1_25CollectiveMainloopFwdSm90ILi2EN4cute5tupleIJNS5_1CILi1EEES8_S8_EEENS6_IJNS7_ILi64EEESA_SA_EEELi512ENS_6half_tEfNS_4arch4Sm90ELb0ELb0ELb0ELb0ELb0ELb0ELb0ELb0ELb0ELb1ELb0ELb0EEENS1_21CollectiveEpilogueFwdINS6_IJSA_NS7_ILi512EEESA_EEES9_SC_SE_Li256ELb0ELb1ELb0ELb0EEENS1_29StaticPersistentTileSchedulerILb0EEEEEEEEEvNT_6ParamsE --------------------------
	.section	.nv.constant0._ZN7cutlass13device_kernelIN5flash11enable_sm90INS1_16FlashAttnFwdSm90INS1_25CollectiveMainloopFwdSm90ILi2EN4cute5tupleIJNS5_1CILi1EEES8_S8_EEENS6_IJNS7_ILi64EEESA_SA_EEELi512ENS_6half_tEfNS_4arch4Sm90ELb0ELb0ELb0ELb0ELb0ELb0ELb0ELb0ELb0ELb1ELb0ELb0EEENS1_21CollectiveEpilogueFwdINS6_IJSA_NS7_ILi512EEESA_EEES9_SC_SE_Li256ELb0ELb1ELb0ELb0EEENS1_29StaticPersistentTileSchedulerILb0EEEEEEEEEvNT_6ParamsE,"a",@progbits
	.sectionflags	@""
	.align	4
.nv.constant0._ZN7cutlass13device_kernelIN5flash11enable_sm90INS1_16FlashAttnFwdSm90INS1_25CollectiveMainloopFwdSm90ILi2EN4cute5tupleIJNS5_1CILi1EEES8_S8_EEENS6_IJNS7_ILi64EEESA_SA_EEELi512ENS_6half_tEfNS_4arch4Sm90ELb0ELb0ELb0ELb0ELb0ELb0ELb0ELb0ELb0ELb1ELb0ELb0EEENS1_21CollectiveEpilogueFwdINS6_IJSA_NS7_ILi512EEESA_EEES9_SC_SE_Li256ELb0ELb1ELb0ELb0EEENS1_29StaticPersistentTileSchedulerILb0EEEEEEEEEvNT_6ParamsE:
	.zero		3200


//--------------------- .nv.constant0._ZN7cutlass13device_kernelIN5flash11enable_sm90INS1_16FlashAttnFwdSm90INS1_25CollectiveMainloopFwdSm90ILi2EN4cute5tupleIJNS5_1CILi1EEES8_S8_EEENS6_IJNS7_ILi64EEESA_SA_EEELi512ENS_6half_tEfNS_4arch4Sm90ELb0ELb0ELb0ELb0ELb0ELb0ELb1ELb0ELb0ELb1ELb0ELb0EEENS1_21CollectiveEpilogueFwdINS6_IJSA_NS7_ILi512EEESA_EEES9_SC_SE_Li256ELb0ELb1ELb0ELb0EEENS1_29StaticPersistentTileSchedulerILb0EEEEEEEEEvNT_6ParamsE --------------------------
	.section	.nv.constant0._ZN7cutlass13device_kernelIN5flash11enable_sm90INS1_16FlashAttnFwdSm90INS1_25CollectiveMainloopFwdSm90ILi2EN4cute5tupleIJNS5_1CILi1EEES8_S8_EEENS6_IJNS7_ILi64EEESA_SA_EEELi512ENS_6half_tEfNS_4arch4Sm90ELb0ELb0ELb0ELb0ELb0ELb0ELb1ELb0ELb0ELb1ELb0ELb0EEENS1_21CollectiveEpilogueFwdINS6_IJSA_NS7_ILi512EEESA_EEES9_SC_SE_Li256ELb0ELb1ELb0ELb0EEENS1_29StaticPersistentTileSchedulerILb0EEEEEEEEEvNT_6ParamsE,"a",@progbits
	.sectionflags	@""
	.align	4
.nv.constant0._ZN7cutlass13device_kernelIN5flash11enable_sm90INS1_16FlashAttnFwdSm90INS1_25CollectiveMainloopFwdSm90ILi2EN4cute5tupleIJNS5_1CILi1EEES8_S8_EEENS6_IJNS7_ILi64EEESA_SA_EEELi512ENS_6half_tEfNS_4arch4Sm90ELb0ELb0ELb0ELb0ELb0ELb0ELb1ELb0ELb0ELb1ELb0ELb0EEENS1_21CollectiveEpilogueFwdINS6_IJSA_NS7_ILi512EEESA_EEES9_SC_SE_Li256ELb0ELb1ELb0ELb0EEENS1_29StaticPersistentTileSchedulerILb0EEEEEEEEEvNT_6ParamsE:
	.zero		3456


//--------------------- .nv.constant0._ZN7cutlass13device_kernelIN5flash11enable_sm90INS1_16FlashAttnFwdSm90INS1_25CollectiveMainloopFwdSm90ILi2EN4cute5tupleIJNS5_1CILi1EEES8_S8_EEENS6_IJNS7_ILi64EEESA_SA_EEELi512ENS_6half_tEfNS_4arch4Sm90ELb0ELb0ELb0ELb1ELb0ELb0ELb0ELb0ELb0ELb1ELb0ELb0EEENS1_21CollectiveEpilogueFwdINS6_IJSA_NS7_ILi512EEESA_EEES9_SC_SE_Li256ELb1ELb1ELb0ELb0EEENS1_36VarlenDynamicPersistentTileSchedulerILi64ELi64ELi256ELi128ELb0ELb1ELb1ELb0ELb1ELb1EEEEEEEEEvNT_6ParamsE --------------------------
	.section	.nv.constant0._ZN7cutlass13device_kernelIN5flash11enable_sm90INS1_16FlashAttnFwdSm90INS1_25CollectiveMainloopFwdSm90ILi2EN4cute5tupleIJNS5_1CILi1EEES8_S8_EEENS6_IJNS7_ILi64EEESA_SA_EEELi512ENS_6half_tEfNS_4arch4Sm90ELb0ELb0ELb0ELb1ELb0ELb0ELb0ELb0ELb0ELb1ELb0ELb0EEENS1_21CollectiveEpilogueFwdINS6_IJSA_NS7_ILi512EEESA_EEES9_SC_SE_Li256ELb1ELb1ELb0ELb0EEENS1_36VarlenDynamicPersistentTileSchedulerILi64ELi64ELi256ELi128ELb0ELb1ELb1ELb0ELb1ELb1EEEEEEEEEvNT_6ParamsE,"a",@progbits
	.sectionflags	@""
	.align	4
.nv.constant0._ZN7cutlass13device_kernelIN5flash11enable_sm90INS1_16FlashAttnFwdSm90INS1_25CollectiveMainloopFwdSm90ILi2EN4cute5tupleIJNS5_1CILi1EEES8_S8_EEENS6_IJNS7_ILi64EEESA_SA_EEELi512ENS_6half_tEfNS_4arch4Sm90ELb0ELb0ELb0ELb1ELb0ELb0ELb0ELb0ELb0ELb1ELb0ELb0EEENS1_21CollectiveEpilogueFwdINS6_IJSA_NS7_ILi512EEESA_EEES9_SC_SE_Li256ELb1ELb1ELb0ELb0EEENS1_36VarlenDynamicPersistentTileSchedulerILi64ELi64ELi256ELi128ELb0ELb1ELb1ELb0ELb1ELb1EEEEEEEEEvNT_6ParamsE:
	.zero		3328


//--------------------- .nv.constant0._ZN7cutlass13device_kernelIN5flash11enable_sm90INS1_16FlashAttnFwdSm90INS1_25CollectiveMainloopFwdSm90ILi2EN4cute5tupleIJNS5_1CILi1EEES8_S8_EEENS6_IJNS7_ILi64EEESA_SA_EEELi512ENS_6half_tEfNS_4arch4Sm90ELb0ELb0ELb0ELb1ELb0ELb1ELb0ELb0ELb0ELb1ELb0ELb0EEENS1_21CollectiveEpilogueFwdINS6_IJSA_NS7_ILi512EEESA_EEES9_SC_SE_Li256ELb1ELb1ELb0ELb0EEENS1_36VarlenDynamicPersistentTileSchedulerILi64ELi64ELi256ELi128ELb0ELb1ELb1ELb0ELb1ELb1EEEEEEEEEvNT_6ParamsE --------------------------
	.section	.nv.constant0._ZN7cutlass13device_kernelIN5flash11enable_sm90INS1_16FlashAttnFwdSm90INS1_25CollectiveMainloopFwdSm90ILi2EN4cute5tupleIJNS5_1CILi1EEES8_S8_EEENS6_IJNS7_ILi64EEESA_SA_EEELi512ENS_6half_tEfNS_4arch4Sm90ELb0ELb0ELb0ELb1ELb0ELb1ELb0ELb0ELb0ELb1ELb0ELb0EEENS1_21CollectiveEpilogueFwdINS6_IJSA_NS7_ILi512EEESA_EEES9_SC_SE_Li256ELb1ELb1ELb0ELb0EEENS1_36VarlenDynamicPersistentTileSchedulerILi64ELi64ELi256ELi128ELb0ELb1ELb1ELb0ELb1ELb1EEEEEEEEEvNT_6ParamsE,"a",@progbits
	.sectionflags	@""
	.align	4
.nv.constant0._ZN7cutlass13device_kernelIN5flash11enable_sm90INS1_16FlashAttnFwdSm90INS1_25CollectiveMainloopFwdSm90ILi2EN4cute5tupleIJNS5_1CILi1EEES8_S8_EEENS6_IJNS7_ILi64EEESA_SA_EEELi512ENS_6half_tEfNS_4arch4Sm90ELb0ELb0ELb0ELb1ELb0ELb1ELb0ELb0ELb0ELb1ELb0ELb0EEENS1_21CollectiveEpilogueFwdINS6_IJSA_NS7_ILi512EEESA_EEES9_SC_SE_Li256ELb1ELb1ELb0ELb0EEENS1_36VarlenDynamicPersistentTileSchedulerILi64ELi64ELi256ELi128ELb0ELb1ELb1ELb0ELb1ELb1EEEEEEEEEvNT_6ParamsE:
	.zero		3328


//--------------------- .nv.constant0._ZN7cutlass13device_kernelIN5flash11enable_sm90INS1_16FlashAttnFwdSm90INS1_25CollectiveMainloopFwdSm90ILi2EN4cute5tupleIJNS5_1CILi1EEES8_S8_EEENS6_IJNS7_ILi64EEESA_SA_EEELi512ENS_6half_tEfNS_4arch4Sm90ELb0ELb0ELb0ELb1ELb0ELb0ELb1ELb0ELb0ELb1ELb0ELb0EEENS1_21CollectiveEpilogueFwdINS6_IJSA_NS7_ILi512EEESA_EEES9_SC_SE_Li256ELb1ELb1ELb0ELb0EEENS1_36VarlenDynamicPersistentTileSchedulerILi64ELi64ELi256ELi128ELb0ELb1ELb1ELb0ELb1ELb1EEEEEEEEEvNT_6ParamsE --------------------------
	.section	.nv.constant0._ZN7cutlass13device_kernelIN5flash11enable_sm90INS1_16FlashAttnFwdSm90INS1_25CollectiveMainloopFwdSm90ILi2EN4cute5tupleIJNS5_1CILi1EEES8_S8_EEENS6_IJNS7_ILi64EEESA_SA_EEELi512ENS_6half_tEfNS_4arch4Sm90ELb0ELb0ELb0ELb1ELb0ELb0ELb1ELb0ELb0ELb1ELb0ELb0EEENS1_21CollectiveEpilogueFwdINS6_IJSA_NS7_ILi512EEESA_EEES9_SC_SE_Li256ELb1ELb1ELb0ELb0EEENS1_36VarlenDynamicPersistentTileSchedulerILi64ELi64ELi256ELi128ELb0ELb1ELb1ELb0ELb1ELb1EEEEEEEEEvNT_6ParamsE,"a",@progbits
	.sectionflags	@""
	.align	4
.nv.constant0._ZN7cutlass13device_kernelIN5flash11enable_sm90INS1_16FlashAttnFwdSm90INS1_25CollectiveMainloopFwdSm90ILi2EN4cute5tupleIJNS5_1CILi1EEES8_S8_EEENS6_IJNS7_ILi64EEESA_SA_EEELi512ENS_6half_tEfNS_4arch4Sm90ELb0ELb0ELb0ELb1ELb0ELb0ELb1ELb0ELb0ELb1ELb0ELb0EEENS1_21CollectiveEpilogueFwdINS6_IJSA_NS7_ILi512EEESA_EEES9_SC_SE_Li256ELb1ELb1ELb0ELb0EEENS1_36VarlenDynamicPersistentTileSchedulerILi64ELi64ELi256ELi128ELb0ELb1ELb1ELb0ELb1ELb1EEEEEEEEEvNT_6ParamsE:
	.zero		3584


//--------------------- .nv.constant0._ZN7cutlass13device_kernelIN5flash11enable_sm90INS1_16FlashAttnFwdSm90INS1_25CollectiveMainloopFwdSm90ILi2EN4cute5tupleIJNS5_1CILi1EEES8_S8_EEENS6_IJNS7_ILi64EEESA_SA_EEELi512ENS_6half_tEfNS_4arch4Sm90ELb0ELb0ELb0ELb1ELb0ELb1ELb1ELb0ELb0ELb1ELb0ELb0EEENS1_21CollectiveEpilogueFwdINS6_IJSA_NS7_ILi512EEESA_EEES9_SC_SE_Li256ELb1ELb1ELb0ELb0EEENS1_36VarlenDynamicPersistentTileSchedulerILi64ELi64ELi256ELi128ELb0ELb1ELb1ELb0ELb1ELb1EEEEEEEEEvNT_6ParamsE --------------------------
	.section	.nv.constant0._ZN7cutlass13device_kernelIN5flash11enable_sm90INS1_16FlashAttnFwdSm90INS1_25CollectiveMainloopFwdSm90ILi2EN4cute5tupleIJNS5_1CILi1EEES8_S8_EEENS6_IJNS7_ILi64EEESA_SA_EEELi512ENS_6half_tEfNS_4arch4Sm90ELb0ELb0ELb0ELb1ELb0ELb1ELb1ELb0ELb0ELb1ELb0ELb0EEENS1_21CollectiveEpilogueFwdINS6_IJSA_NS7_ILi512EEESA_EEES9_SC_SE_Li256ELb1ELb1ELb0ELb0EEENS1_36VarlenDynamicPersistentTileSchedulerILi64ELi64ELi256ELi128ELb0ELb1ELb1ELb0ELb1ELb1EEEEEEEEEvNT_6ParamsE,"a",@progbits
	.sectionflags	@""
	.align	4
.nv.constant0._ZN7cutlass13device_kernelIN5flash11enable_sm90INS1_16FlashAttnFwdSm90INS1_25CollectiveMainloopFwdSm90ILi2EN4cute5tupleIJNS5_1CILi1EEES8_S8_EEENS6_IJNS7_ILi64EEESA_SA_EEELi512ENS_6half_tEfNS_4arch4Sm90ELb0ELb0ELb0ELb1ELb0ELb1ELb1ELb0ELb0ELb1ELb0ELb0EEENS1_21CollectiveEpilogueFwdINS6_IJSA_NS7_ILi512EEESA_EEES9_SC_SE_Li256ELb1ELb1ELb0ELb0EEENS1_36VarlenDynamicPersistentTileSchedulerILi64ELi64ELi256ELi128ELb0ELb1ELb1ELb0ELb1ELb1EEEEEEEEEvNT_6ParamsE:
	.zero		3584


//--------------------- .nv.constant0._ZN7cutlass13device_kernelIN5flash11enable_sm90INS1_16FlashAttnFwdSm90INS1_25CollectiveMainloopFwdSm90ILi2EN4cute5tupleIJNS5_1CILi1EEES8_S8_EEENS6_IJNS7_ILi64EEESA_SA_EEELi512ENS_6half_tEfNS_4arch4Sm90ELb0ELb1ELb0ELb0ELb0ELb0ELb0ELb0ELb0ELb1ELb0ELb0EEENS1_21CollectiveEpilogueFwdINS6_IJSA_NS7_ILi512EEESA_EEES9_SC_SE_Li256ELb0ELb1ELb0ELb0EEENS1_30DynamicPersistentTileSchedulerILi256ELi128ELb0ELb1ELb1EEEEEEEEEvNT_6ParamsE --------------------------
	.section	.nv.constant0._ZN7cutlass13device_kernelIN5flash11enable_sm90INS1_16FlashAttnFwdSm90INS1_25CollectiveMainloopFwdSm90ILi2EN4cute5tupleIJNS5_1CILi1EEES8_S8_EEENS6_IJNS7_ILi64EEESA_SA_EEELi512ENS_6half_tEfNS_4arch4Sm90ELb0ELb1ELb0ELb0ELb0ELb0ELb0ELb0ELb0ELb1ELb0ELb0EEENS1_21CollectiveEpilogueFwdINS6_IJSA_NS7_ILi512EEESA_EEES9_SC_SE_Li256ELb0ELb1ELb0ELb0EEENS1_30DynamicPersistentTileSchedulerILi256ELi128ELb0ELb1ELb1EEEEEEEEEvNT_6ParamsE,"a",@progbits
	.sectionflags	@""
	.align	4
.nv.constant0._ZN7cutlass13device_kernelIN5flash11enable_sm90INS1_16FlashAttnFwdSm90INS1_25CollectiveMainloopFwdSm90ILi2EN4cute5tupleIJNS5_1CILi1EEES8_S8_EEENS6_IJNS7_ILi64EEESA_SA_EEELi512ENS_6half_tEfNS_4arch4Sm90ELb0ELb1ELb0ELb0ELb0ELb0ELb0ELb0ELb0ELb1ELb0ELb0EEENS1_21CollectiveEpilogueFwdINS6_IJSA_NS7_ILi512EEESA_EEES9_SC_SE_Li256ELb0ELb1ELb0ELb0EEENS1_30DynamicPersistentTileSchedulerILi256ELi128ELb0ELb1ELb1EEEEEEEEEvNT_6ParamsE:
	.zero		3328


//--------------------- .nv.constant0._ZN7cutlass13device_kernelIN5flash11enable_sm90INS1_16FlashAttnFwdSm90INS1_25CollectiveMainloopFwdSm90ILi2EN4cute5tupleIJNS5_1CILi1EEES8_S8_EEENS6_IJNS7_ILi64EEESA_SA_EEELi512ENS_6half_tEfNS_4arch4Sm90ELb0ELb1ELb0ELb0ELb0ELb0ELb1ELb0ELb0ELb1ELb0ELb0EEENS1_21CollectiveEpilogueFwdINS6_IJSA_NS7_ILi512EEESA_EEES9_SC_SE_Li256ELb0ELb1ELb0ELb0EEENS1_30DynamicPersistentTileSchedulerILi256ELi128ELb0ELb1ELb1EEEEEEEEEvNT_6ParamsE --------------------------
	.section	.nv.constant0._ZN7cutlass13device_kernelIN5flash11enable_sm90INS1_16FlashAttnFwdSm90INS1_25CollectiveMainloopFwdSm90ILi2EN4cute5tupleIJNS5_1CILi1EEES8_S8_EEENS6_IJNS7_ILi64EEESA_SA_EEELi512ENS_6half_tEfNS_4arch4Sm90ELb0ELb1ELb0ELb0ELb0ELb0ELb1ELb0ELb0ELb1ELb0ELb0EEENS1_21CollectiveEpilogueFwdINS6_IJSA_NS7_ILi512EEESA_EEES9_SC_SE_Li256ELb0ELb1ELb0ELb0EEENS1_30DynamicPersistentTileSchedulerILi256ELi128ELb0ELb1ELb1EEEEEEEEEvNT_6ParamsE,"a",@progbits
	.sectionflags	@""
	.align	4
.nv.constant0._ZN7cutlass13device_kernelIN5flash11enable_sm90INS1_16FlashAttnFwdSm90INS1_25CollectiveMainloopFwdSm90ILi2EN4cute5tupleIJNS5_1CILi1EEES8_S8_EEENS6_IJNS7_ILi64EEESA_SA_EEELi512ENS_6half_tEfNS_4arch4Sm90ELb0ELb1ELb0ELb0ELb0ELb0ELb1ELb0ELb0ELb1ELb0ELb0EEENS1_21CollectiveEpilogueFwdINS6_IJSA_NS7_ILi512EEESA_EEES9_SC_SE_Li256ELb0ELb1ELb0ELb0EEENS1_30DynamicPersistentTileSchedulerILi256ELi128ELb0ELb1ELb1EEEEEEEEEvNT_6ParamsE:
	.zero		3584


//--------------------- .nv.constant0._ZN7cutlass13device_kernelIN5flash11enable_sm90INS1_16FlashAttnFwdSm90INS1_25CollectiveMainloopFwdSm90ILi2EN4cute5tupleIJNS5_1CILi1EEES8_S8_EEENS6_IJNS7_ILi64EEESA_SA_EEELi512ENS_6half_tEfNS_4arch4Sm90ELb0ELb1ELb0ELb1ELb0ELb0ELb0ELb0ELb0ELb1ELb0ELb0EEENS1_21CollectiveEpilogueFwdINS6_IJSA_NS7_ILi512EEESA_EEES9_SC_SE_Li256ELb1ELb1ELb0ELb0EEENS1_36VarlenDynamicPersistentTileSchedulerILi64ELi64ELi256ELi128ELb0ELb1ELb1ELb1ELb0ELb1EEEEEEEEEvNT_6ParamsE --------------------------
	.section	.nv.constant0._ZN7cutlass13device_kernelIN5flash11enable_sm90INS1_16FlashAttnFwdSm90INS1_25CollectiveMainloopFwdSm90ILi2EN4cute5tupleIJNS5_1CILi1EEES8_S8_EEENS6_IJNS7_ILi64EEESA_SA_EEELi512ENS_6half_tEfNS_4arch4Sm90ELb0ELb1ELb0ELb1ELb0ELb0ELb0ELb0ELb0ELb1ELb0ELb0EEENS1_21CollectiveEpilogueFwdINS6_IJSA_NS7_ILi512EEESA_EEES9_SC_SE_Li256ELb1ELb1ELb0ELb0EEENS1_36VarlenDynamicPersistentTileSchedulerILi64ELi64ELi256ELi128ELb0ELb1ELb1ELb1ELb0ELb1EEEEEEEEEvNT_6ParamsE,"a",@progbits
	.sectionflags	@""
	.align	4
.nv.constant0._ZN7cutlass13device_kernelIN5flash11enable_sm90INS1_16FlashAttnFwdSm90INS1_25CollectiveMainloopFwdSm90ILi2EN4cute5tupleIJNS5_1CILi1EEES8_S8_EEENS6_IJNS7_ILi64EEESA_SA_EEELi512ENS_6half_tEfNS_4arch4Sm90ELb0ELb1ELb0ELb1ELb0ELb0ELb0ELb0ELb0ELb1ELb0ELb0EEENS1_21CollectiveEpilogueFwdINS6_IJSA_NS7_ILi512EEESA_EEES9_SC_SE_Li256ELb1ELb1ELb0ELb0EEENS1_36VarlenDynamicPersistentTileSchedulerILi64ELi64ELi256ELi128ELb0ELb1ELb1ELb1ELb0ELb1EEEEEEEEEvNT_6ParamsE:
	.zero		3328


//--------------------- .nv.constant0._ZN7cutlass13device_kernelIN5flash11enable_sm90INS1_16FlashAttnFwdSm90INS1_25CollectiveMainloopFwdSm90ILi2EN4cute5tupleIJNS5_1CILi1EEES8_S8_EEENS6_IJNS7_ILi64EEESA_SA_EEELi512ENS_6half_tEfNS_4arch4Sm90ELb0ELb1ELb0ELb1ELb0ELb1ELb0ELb0ELb0ELb1ELb0ELb0EEENS1_21CollectiveEpilogueFwdINS6_IJSA_NS7_ILi512EEESA_EEES9_SC_SE_Li256ELb1ELb1ELb0ELb0EEENS1_36VarlenDynamicPersistentTileSchedulerILi64ELi64ELi256ELi128ELb0ELb1ELb1ELb1ELb0ELb1EEEEEEEEEvNT_6ParamsE --------------------------
	.section	.nv.constant0._ZN7cutlass13device_kernelIN5flash11enable_sm90INS1_16FlashAttnFwdSm90INS1_25CollectiveMainloopFwdSm90ILi2EN4cute5tupleIJNS5_1CILi1EEES8_S8_EEENS6_IJNS7_ILi64EEESA_SA_EEELi512ENS_6half_tEfNS_4arch4Sm90ELb0ELb1ELb0ELb1ELb0ELb1ELb0ELb0ELb0ELb1ELb0ELb0EEENS1_21CollectiveEpilogueFwdINS6_IJSA_NS7_ILi512EEESA_EEES9_SC_SE_Li256ELb1ELb1ELb0ELb0EEENS1_36VarlenDynamicPersistentTileSchedulerILi64ELi64ELi256ELi128ELb0ELb1ELb1ELb1ELb0ELb1EEEEEEEEEvNT_6ParamsE,"a",@progbits
	.sectionflags	@""
	.align	4
.nv.constant0._ZN7cutlass13device_kernelIN5flash11enable_sm90INS1_16FlashAttnFwdSm90INS1_25CollectiveMainloopFwdSm90ILi2EN4cute5tupleIJNS5_1CILi1EEES8_S8_EEENS6_IJNS7_ILi64EEESA_SA_EEELi512ENS_6half_tEfNS_4arch4Sm90ELb0ELb1ELb0ELb1ELb0ELb1ELb0ELb0ELb0ELb1ELb0ELb0EEENS1_21CollectiveEpilogueFwdINS6_IJSA_NS7_ILi512EEESA_EEES9_SC_SE_Li256ELb1ELb1ELb0ELb0EEENS1_36VarlenDynamicPersistentTileSchedulerILi64ELi64ELi256ELi128ELb0ELb1ELb1ELb1ELb0ELb1EEEEEEEEEvNT_6ParamsE:
	.zero		3328


//--------------------- .nv.constant0._ZN7cutlass13device_kernelIN5flash11enable_sm90INS1_16FlashAttnFwdSm90INS1_25CollectiveMainloopFwdSm90ILi2EN4cute5tupleIJNS5_1CILi1EEES8_S8_EEENS6_IJNS7_ILi64EEESA_SA_EEELi512ENS_6half_tEfNS_4arch4Sm90ELb0ELb1ELb0ELb1ELb0ELb0ELb1ELb0ELb0ELb1ELb0ELb0EEENS1_21CollectiveEpilogueFwdINS6_IJSA_NS7_ILi512EEESA_EEES9_SC_SE_Li256ELb1ELb1ELb0ELb0EEENS1_36VarlenDynamicPersistentTileSchedulerILi64ELi64ELi256ELi128ELb0ELb1ELb1ELb1ELb0ELb1EEEEEEEEEvNT_6ParamsE --------------------------
	.section	.nv.constant0._ZN7cutlass13device_kernelIN5flash11enable_sm90INS1_16FlashAttnFwdSm90INS1_25CollectiveMainloopFwdSm90ILi2EN4cute5tupleIJNS5_1CILi1EEES8_S8_EEENS6_IJNS7_ILi64EEESA_SA_EEELi512ENS_6half_tEfNS_4arch4Sm90ELb0ELb1ELb0ELb1ELb0ELb0ELb1ELb0ELb0ELb1ELb0ELb0EEENS1_21CollectiveEpilogueFwdINS6_IJSA_NS7_ILi512EEESA_EEES9_SC_SE_Li256ELb1ELb1ELb0ELb0EEENS1_36VarlenDynamicPersistentTileSchedulerILi64ELi64ELi256ELi128ELb0ELb1ELb1ELb1ELb0ELb1EEEEEEEEEvNT_6ParamsE,"a",@progbits
	.sectionflags	@""
	.align	4
.nv.constant0._ZN7cutlass13device_kernelIN5flash11enable_sm90INS1_16FlashAttnFwdSm90INS1_25CollectiveMainloopFwdSm90ILi2EN4cute5tupleIJNS5_1CILi1EEES8_S8_EEENS6_IJNS7_ILi64EEESA_SA_EEELi512ENS_6half_tEfNS_4arch4Sm90ELb0ELb1ELb0ELb1ELb0ELb0ELb1ELb0ELb0ELb1ELb0ELb0EEENS1_21CollectiveEpilogueFwdINS6_IJSA_NS7_ILi512EEESA_EEES9_SC_SE_Li256ELb1ELb1ELb0ELb0EEENS1_36VarlenDynamicPersistentTileSchedulerILi64ELi64ELi256ELi128ELb0ELb1ELb1ELb1ELb0ELb1EEEEEEEEEvNT_6ParamsE:
	.zero		3584


//--------------------- .nv.constant0._ZN7cutlass13device_kernelIN5flash11enable_sm90INS1_16FlashAttnFwdSm90INS1_25CollectiveMainloopFwdSm90ILi2EN4cute5tupleIJNS5_1CILi1EEES8_S8_EEENS6_IJNS7_ILi64EEESA_SA_EEELi512ENS_6half_tEfNS_4arch4Sm90ELb0ELb1ELb0ELb1ELb0ELb1ELb1ELb0ELb0ELb1ELb0ELb0EEENS1_21CollectiveEpilogueFwdINS6_IJSA_NS7_ILi512EEESA_EEES9_SC_SE_Li256ELb1ELb1ELb0ELb0EEENS1_36VarlenDynamicPersistentTileSchedulerILi64ELi64ELi256ELi128ELb0ELb1ELb1ELb1ELb0ELb1EEEEEEEEEvNT_6ParamsE --------------------------
	.section	.nv.constant0._ZN7cutlass13device_kernelIN5flash11enable_sm90INS1_16FlashAttnFwdSm90INS1_25CollectiveMainloopFwdSm90ILi2EN4cute5tupleIJNS5_1CILi1EEES8_S8_EEENS6_IJNS7_ILi64EEESA_SA_EEELi512ENS_6half_tEfNS_4arch4Sm90ELb0ELb1ELb0ELb1ELb0ELb1ELb1ELb0ELb0ELb1ELb0ELb0EEENS1_21CollectiveEpilogueFwdINS6_IJSA_NS7_ILi512EEESA_EEES9_SC_SE_Li256ELb1ELb1ELb0ELb0EEENS1_36VarlenDynamicPersistentTileSchedulerILi64ELi64ELi256ELi128ELb0ELb1ELb1ELb1ELb0ELb1EEEEEEEEEvNT_6ParamsE,"a",@progbits
	.sectionflags	@""
	.align	4
.nv.constant0._ZN7cutlass13device_kernelIN5flash11enable_sm90INS1_16FlashAttnFwdSm90INS1_25CollectiveMainloopFwdSm90ILi2EN4cute5tupleIJNS5_1CILi1EEES8_S8_EEENS6_IJNS7_ILi64EEESA_SA_EEELi512ENS_6half_tEfNS_4arch4Sm90ELb0ELb1ELb0ELb1ELb0ELb1ELb1ELb0ELb0ELb1ELb0ELb0EEENS1_21CollectiveEpilogueFwdINS6_IJSA_NS7_ILi512EEESA_EEES9_SC_SE_Li256ELb1ELb1ELb0ELb0EEENS1_36VarlenDynamicPersistentTileSchedulerILi64ELi64ELi256ELi128ELb0ELb1ELb1ELb1ELb0ELb1EEEEEEEEEvNT_6ParamsE:
	.zero		3584


//--------------------- .nv.constant0._ZN7cutlass13device_kernelIN5flash11enable_sm90INS1_16FlashAttnFwdSm90INS1_25CollectiveMainloopFwdSm90ILi2EN4cute5tupleIJNS5_1CILi1EEES8_S8_EEENS6_IJNS7_ILi64EEESA_SA_EEELi512ENS_6half_tEfNS_4arch4Sm90ELb1ELb0ELb0ELb0ELb0ELb0ELb0ELb0ELb0ELb1ELb0ELb0EEENS1_21CollectiveEpilogueFwdINS6_IJSA_NS7_ILi512EEESA_EEES9_SC_SE_Li256ELb0ELb1ELb0ELb0EEENS1_30DynamicPersistentTileSchedulerILi256ELi128ELb0ELb1ELb1EEEEEEEEEvNT_6ParamsE --------------------------
	.section	.nv.constant0._ZN7cutlass13device_kernelIN5flash11enable_sm90INS1_16FlashAttnFwdSm90INS1_25CollectiveMainloopFwdSm90ILi2EN4cute5tupleIJNS5_1CILi1EEES8_S8_EEENS6_IJNS7_ILi64EEESA_SA_EEELi512ENS_6half_tEfNS_4arch4Sm90ELb1ELb0ELb0ELb0ELb0ELb0ELb0ELb0ELb0ELb1ELb0ELb0EEENS1_21CollectiveEpilogueFwdINS6_IJSA_NS7_ILi512EEESA_EEES9_SC_SE_Li256ELb0ELb1ELb0ELb0EEENS1_30DynamicPersistentTileSchedulerILi256ELi128ELb0ELb1ELb1EEEEEEEEEvNT_6ParamsE,"a",@progbits
	.sectionflags	@""
	.align	4
.nv.constant0._ZN7cutlass13device_kernelIN5flash11enable_sm90INS1_16FlashAttnFwdSm90INS1_25CollectiveMainloopFwdSm90ILi2EN4cute5tupleIJNS5_1CILi1EEES8_S8_EEENS6_IJNS7_ILi64EEESA_SA_EEELi512ENS_6half_tEfNS_4arch4Sm90ELb1ELb0ELb0ELb0ELb0ELb0ELb0ELb0ELb0ELb1ELb0ELb0EEENS1_21CollectiveEpilogueFwdINS6_IJSA_NS7_ILi512EEESA_EEES9_SC_SE_Li256ELb0ELb1ELb0ELb0EEENS1_30DynamicPersistentTileSchedulerILi256ELi128ELb0ELb1ELb1EEEEEEEEEvNT_6ParamsE:
	.zero		3328


//--------------------- .nv.constant0._ZN7cutlass13device_kernelIN5flash11enable_sm90INS1_16FlashAttnFwdSm90INS1_25CollectiveMainloopFwdSm90ILi2EN4cute5tupleIJNS5_1CILi1EEES8_S8_EEENS6_IJNS7_ILi64EEESA_SA_EEELi512ENS_6half_tEfNS_4arch4Sm90ELb1ELb0ELb0ELb0ELb0ELb0ELb1ELb0ELb0ELb1ELb0ELb0EEENS1_21CollectiveEpilogueFwdINS6_IJSA_NS7_ILi512EEESA_EEES9_SC_SE_Li256ELb0ELb1ELb0ELb0EEENS1_30DynamicPersistentTileSchedulerILi256ELi128ELb0ELb1ELb1EEEEEEEEEvNT_6ParamsE --------------------------
	.section	.nv.constant0._ZN7cutlass13device_kernelIN5flash11enable_sm90INS1_16FlashAttnFwdSm90INS1_25CollectiveMainloopFwdSm90ILi2EN4cute5tupleIJNS5_1CILi1EEES8_S8_EEENS6_IJNS7_ILi64EEESA_SA_EEELi512ENS_6half_tEfNS_4arch4Sm90ELb1ELb0ELb0ELb0ELb0ELb0ELb1ELb0ELb0ELb1ELb0ELb0EEENS1_21CollectiveEpilogueFwdINS6_IJSA_NS7_ILi512EEESA_EEES9_SC_SE_Li256ELb0ELb1ELb0ELb0EEENS1_30DynamicPersistentTileSchedulerILi256ELi128ELb0ELb1ELb1EEEEEEEEEvNT_6ParamsE,"a",@progbits
	.sectionflags	@""
	.align	4
.nv.constant0._ZN7cutlass13device_kernelIN5flash11enable_sm90INS1_16FlashAttnFwdSm90INS1_25CollectiveMainloopFwdSm90ILi2EN4cute5tupleIJNS5_1CILi1EEES8_S8_EEENS6_IJNS7_ILi64EEESA_SA_EEELi512ENS_6half_tEfNS_4arch4Sm90ELb1ELb0ELb0ELb0ELb0ELb0ELb1ELb0ELb0ELb1ELb0ELb0EEENS1_21CollectiveEpilogueFwdINS6_IJSA_NS7_ILi512EEESA_EEES9_SC_SE_Li256ELb0ELb1ELb0ELb0EEENS1_30DynamicPersistentTileSchedulerILi256ELi128ELb0ELb1ELb1EEEEEEEEEvNT_6ParamsE:
	.zero		3584


//--------------------- .nv.constant0._ZN7cutlass13device_kernelIN5flash11enable_sm90INS1_16FlashAttnFwdSm90INS1_25CollectiveMainloopFwdSm90ILi2EN4cute5tupleIJNS5_1CILi1EEES8_S8_EEENS6_IJNS7_ILi64EEESA_SA_EEELi512ENS_6half_tEfNS_4arch4Sm90ELb1ELb0ELb0ELb1ELb0ELb0ELb0ELb0ELb0ELb1ELb0ELb0EEENS1_21CollectiveEpilogueFwdINS6_IJSA_NS7_ILi512EEESA_EEES9_SC_SE_Li256ELb1ELb1ELb0ELb0EEENS1_36VarlenDynamicPersistentTileSchedulerILi64ELi64ELi256ELi128ELb0ELb1ELb1ELb1ELb1ELb1EEEEEEEEEvNT_6ParamsE --------------------------
	.section	.nv.constant0._ZN7cutlass13device_kernelIN5flash11enable_sm90INS1_16FlashAttnFwdSm90INS1_25CollectiveMainloopFwdSm90ILi2EN4cute5tupleIJNS5_1CILi1EEES8_S8_EEENS6_IJNS7_ILi64EEESA_SA_EEELi512ENS_6half_tEfNS_4arch4Sm90ELb1ELb0ELb0ELb1ELb0ELb0ELb0ELb0ELb0ELb1ELb0ELb0EEENS1_21CollectiveEpilogueFwdINS6_IJSA_NS7_ILi512EEESA_EEES9_SC_SE_Li256ELb1ELb1ELb0ELb0EEENS1_36VarlenDynamicPersistentTileSchedulerILi64ELi64ELi256ELi128ELb0ELb1ELb1ELb1ELb1ELb1EEEEEEEEEvNT_6ParamsE,"a",@progbits
	.sectionflags	@""
	.align	4
.nv.constant0._ZN7cutlass13device_kernelIN5flash11enable_sm90INS1_16FlashAttnFwdSm90INS1_25CollectiveMainloopFwdSm90ILi2EN4cute5tupleIJNS5_1CILi1EEES8_S8_EEENS6_IJNS7_ILi64EEESA_SA_EEELi512ENS_6half_tEfNS_4arch4Sm90ELb1ELb0ELb0ELb1ELb0ELb0ELb0ELb0ELb0ELb1ELb0ELb0EEENS1_21CollectiveEpilogueFwdINS6_IJSA_NS7_ILi512EEESA_EEES9_SC_SE_Li256ELb1ELb1ELb0ELb0EEENS1_36VarlenDynamicPersistentTileSchedulerILi64ELi64ELi256ELi128ELb0ELb1ELb1ELb1ELb1ELb1EEEEEEEEEvNT_6ParamsE:
	.zero		3328


//--------------------- .nv.constant0._ZN7cutlass13device_kernelIN5flash11enable_sm90INS1_16FlashAttnFwdSm90INS1_25CollectiveMainloopFwdSm90ILi2EN4cute5tupleIJNS5_1CILi1EEES8_S8_EEENS6_IJNS7_ILi64EEESA_SA_EEELi512ENS_6half_tEfNS_4arch4Sm90ELb1ELb0ELb0ELb1ELb0ELb1ELb0ELb0ELb0ELb1ELb0ELb0EEENS1_21CollectiveEpilogueFwdINS6_IJSA_NS7_ILi512EEESA_EEES9_SC_SE_Li256ELb1ELb1ELb0ELb0EEENS1_36VarlenDynamicPersistentTileSchedulerILi64ELi64ELi256ELi128ELb0ELb1ELb1ELb1ELb1ELb1EEEEEEEEEvNT_6ParamsE --------------------------
	.section	.nv.constant0._ZN7cutlass13device_kernelIN5flash11enable_sm90INS1_16FlashAttnFwdSm90INS1_25CollectiveMainloopFwdSm90ILi2EN4cute5tupleIJNS5_1CILi1EEES8_S8_EEENS6_IJNS7_ILi64EEESA_SA_EEELi512ENS_6half_tEfNS_4arch4Sm90ELb1ELb0ELb0ELb1ELb0ELb1ELb0ELb0ELb0ELb1ELb0ELb0EEENS1_21CollectiveEpilogueFwdINS6_IJSA_NS7_ILi512EEESA_EEES9_SC_SE_Li256ELb1ELb1ELb0ELb0EEENS1_36VarlenDynamicPersistentTileSchedulerILi64ELi64ELi256ELi128ELb0ELb1ELb1ELb1ELb1ELb1EEEEEEEEEvNT_6ParamsE,"a",@progbits
	.sectionflags	@""
	.align	4
.nv.constant0._ZN7cutlass13device_kernelIN5flash11enable_sm90INS1_16FlashAttnFwdSm90INS1_25CollectiveMainloopFwdSm90ILi2EN4cute5tupleIJNS5_1CILi1EEES8_S8_EEENS6_IJNS7_ILi64EEESA_SA_EEELi512ENS_6half_tEfNS_4arch4Sm90ELb1ELb0ELb0ELb1ELb0ELb1ELb0ELb0ELb0ELb1ELb0ELb0EEENS1_21CollectiveEpilogueFwdINS6_IJSA_NS7_ILi512EEESA_EEES9_SC_SE_Li256ELb1ELb1ELb0ELb0EEENS1_36VarlenDynamicPersistentTileSchedulerILi64ELi64ELi256ELi128ELb0ELb1ELb1ELb1ELb1ELb1EEEEEEEEEvNT_6ParamsE:
	.zero		3328


//--------------------- .nv.constant0._ZN7cutlass13device_kernelIN5flash11enable_sm90INS1_16FlashAttnFwdSm90INS1_25CollectiveMainloopFwdSm90ILi2EN4cute5tupleIJNS5_1CILi1EEES8_S8_EEENS6_IJNS7_ILi64EEESA_SA_EEELi512ENS_6half_tEfNS_4arch4Sm90ELb1ELb0ELb0ELb1ELb0ELb0ELb1ELb0ELb0ELb1ELb0ELb0EEENS1_21CollectiveEpilogueFwdINS6_IJSA_NS7_ILi512EEESA_EEES9_SC_SE_Li256ELb1ELb1ELb0ELb0EEENS1_36VarlenDynamicPersistentTileSchedulerILi64ELi64ELi256ELi128ELb0ELb1ELb1ELb1ELb1ELb1EEEEEEEEEvNT_6ParamsE --------------------------
	.section	.nv.constant0._ZN7cutlass13device_kernelIN5flash11enable_sm90INS1_16FlashAttnFwdSm90INS1_25CollectiveMainloopFwdSm90ILi2EN4cute5tupleIJNS5_1CILi1EEES8_S8_EEENS6_IJNS7_ILi64EEESA_SA_EEELi512ENS_6half_tEfNS_4arch4Sm90ELb1ELb0ELb0ELb1ELb0ELb0ELb1ELb0ELb0ELb1ELb0ELb0EEENS1_21CollectiveEpilogueFwdINS6_IJSA_NS7_ILi512EEESA_EEES9_SC_SE_Li256ELb1ELb1ELb0ELb0EEENS1_36VarlenDynamicPersistentTileSchedulerILi64ELi64ELi256ELi128ELb0ELb1ELb1ELb1ELb1ELb1EEEEEEEEEvNT_6ParamsE,"a",@progbits
	.sectionflags	@""
	.align	4
.nv.constant0._ZN7cutlass13device_kernelIN5flash11enable_sm90INS1_16FlashAttnFwdSm90INS1_25CollectiveMainloopFwdSm90ILi2EN4cute5tupleIJNS5_1CILi1EEES8_S8_EEENS6_IJNS7_ILi64EEESA_SA_EEELi512ENS_6half_tEfNS_4arch4Sm90ELb1ELb0ELb0ELb1ELb0ELb0ELb1ELb0ELb0ELb1ELb0ELb0EEENS1_21CollectiveEpilogueFwdINS6_IJSA_NS7_ILi512EEESA_EEES9_SC_SE_Li256ELb1ELb1ELb0ELb0EEENS1_36VarlenDynamicPersistentTileSchedulerILi64ELi64ELi256ELi128ELb0ELb1ELb1ELb1ELb1ELb1EEEEEEEEEvNT_6ParamsE:
	.zero		3584


//--------------------- .nv.constant0._ZN7cutlass13device_kernelIN5flash11enable_sm90INS1_16FlashAttnFwdSm90INS1_25CollectiveMainloopFwdSm90ILi2EN4cute5tupleIJNS5_1CILi1EEES8_S8_EEENS6_IJNS7_ILi64EEESA_SA_EEELi512ENS_6half_tEfNS_4arch4Sm90ELb1ELb0ELb0ELb1ELb0ELb1ELb1ELb0ELb0ELb1ELb0ELb0EEENS1_21CollectiveEpilogueFwdINS6_IJSA_NS7_ILi512EEESA_EEES9_SC_SE_Li256ELb1ELb1ELb0ELb0EEENS1_36VarlenDynamicPersistentTileSchedulerILi64ELi64ELi256ELi128ELb0ELb1ELb1ELb1ELb1ELb1EEEEEEEEEvNT_6ParamsE --------------------------
	.section	.nv.constant0._ZN7cutlass13device_kernelIN5flash11enable_sm90INS1_16FlashAttnFwdSm90INS1_25CollectiveMainloopFwdSm90ILi2EN4cute5tupleIJNS5_1CILi1EEES8_S8_EEENS6_IJNS7_ILi64EEESA_SA_EEELi512ENS_6half_tEfNS_4arch4Sm90ELb1ELb0ELb0ELb1ELb0ELb1ELb1ELb0ELb0ELb1ELb0ELb0EEENS1_21CollectiveEpilogueFwdINS6_IJSA_NS7_ILi512EEESA_EEES9_SC_SE_Li256ELb1ELb1ELb0ELb0EEENS1_36VarlenDynamicPersistentTileSchedulerILi64ELi64ELi256ELi128ELb0ELb1ELb1ELb1ELb1ELb1EEEEEEEEEvNT_6ParamsE,"a",@progbits
	.sectionflags	@""
	.align	4
.nv.constant0._ZN7cutlass13device_kernelIN5flash11enable_sm90INS1_16FlashAttnFwdSm90INS1_25CollectiveMainloopFwdSm90ILi2EN4cute5tupleIJNS5_1CILi1EEES8_S8_EEENS6_IJNS7_ILi64EEESA_SA_EEELi512ENS_6half_tEfNS_4arch4Sm90ELb1ELb0ELb0ELb1ELb0ELb1ELb1ELb0ELb0ELb1ELb0ELb0EEENS1_21CollectiveEpilogueFwdINS6_IJSA_NS7_ILi512EEESA_EEES9_SC_SE_Li256ELb1ELb1ELb0ELb0EEENS1_36VarlenDynamicPersistentTileSchedulerILi64ELi64ELi256ELi128ELb0ELb1ELb1ELb1ELb1ELb1EEEEEEEEEvNT_6ParamsE:
	.zero		3584


//--------------------- .nv.constant0._ZN7cutlass13device_kernelIN5flash11enable_sm90INS1_16FlashAttnFwdSm90INS1_25CollectiveMainloopFwdSm90ILi2EN4cute5tupleIJNS5_1CILi1EEES8_S8_EEENS6_IJNS7_ILi128EEENS7_ILi96EEENS7_ILi64EEEEEELi256ENS_6half_tEfNS_4arch4Sm90ELb0ELb0ELb0ELb0ELb0ELb0ELb0ELb1ELb0ELb1ELb0ELb0EEENS1_21CollectiveEpilogueFwdINS6_IJSA_NS7_ILi256EEESB_EEES9_SE_SG_Li256ELb0ELb1ELb0ELb0EEENS1_29StaticPersistentTileSchedulerILb0EEEEEEEEEvNT_6ParamsE --------------------------
	.section	.nv.constant0._ZN7cutlass13device_kernelIN5flash11enable_sm90INS1_16FlashAttnFwdSm90INS1_25CollectiveMainloopFwdSm90ILi2EN4cute5tupleIJNS5_1CILi1EEES8_S8_EEENS6_IJNS7_ILi128EEENS7_ILi96EEENS7_ILi64EEEEEELi256ENS_6half_tEfNS_4arch4Sm90ELb0ELb0ELb0ELb0ELb0ELb0ELb0ELb1ELb0ELb1ELb0ELb0EEENS1_21CollectiveEpilogueFwdINS6_IJSA_NS7_ILi256EEESB_EEES9_SE_SG_Li256ELb0ELb1ELb0ELb0EEENS1_29StaticPersistentTileSchedulerILb0EEEEEEEEEvNT_6ParamsE,"a",@progbits
	.sectionflags	@""
	.align	4
.nv.constant0._ZN7cutlass13device_kernelIN5flash11enable_sm90INS1_16FlashAttnFwdSm90INS1_25CollectiveMainloopFwdSm90ILi2EN4cute5tupleIJNS5_1CILi1EEES8_S8_EEENS6_IJNS7_ILi128EEENS7_ILi96EEENS7_ILi64EEEEEELi256ENS_6half_tEfNS_4arch4Sm90ELb0ELb0ELb0ELb0ELb0ELb0ELb0ELb1ELb0ELb1ELb0ELb0EEENS1_21CollectiveEpilogueFwdINS6_IJSA_NS7_ILi256EEESB_EEES9_SE_SG_Li256ELb0ELb1ELb0ELb0EEENS1_29StaticPersistentTileSchedulerILb0EEEEEEEEEvNT_6ParamsE:
	.zero		3200


//--------------------- .nv.constant0._ZN7cutlass13device_kernelIN5flash11enable_sm90INS1_16FlashAttnFwdSm90INS1_25CollectiveMainloopFwdSm90ILi2EN4cute5tupleIJNS5_1CILi1EEES8_S8_EEENS6_IJNS7_ILi128EEENS7_ILi96EEENS7_ILi64EEEEEELi256ENS_6half_tEfNS_4arch4Sm90ELb0ELb0ELb0ELb0ELb0ELb0ELb1ELb1ELb0ELb1ELb0ELb0EEENS1_21CollectiveEpilogueFwdINS6_IJSA_NS7_ILi256EEESB_EEES9_SE_SG_Li256ELb0ELb1ELb0ELb0EEENS1_29StaticPersistentTileSchedulerILb0EEEEEEEEEvNT_6ParamsE --------------------------
	.section	.nv.constant0._ZN7cutlass13device_kernelIN5flash11enable_sm90INS1_16FlashAttnFwdSm90INS1_25CollectiveMainloopFwdSm90ILi2EN4cute5tupleIJNS5_1CILi1EEES8_S8_EEENS6_IJNS7_ILi128EEENS7_ILi96EEENS7_ILi64EEEEEELi256ENS_6half_tEfNS_4arch4Sm90ELb0ELb0ELb0ELb0ELb0ELb0ELb1ELb1ELb0ELb1ELb0ELb0EEENS1_21CollectiveEpilogueFwdINS6_IJSA_NS7_ILi256EEESB_EEES9_SE_SG_Li256ELb0ELb1ELb0ELb0EEENS1_29StaticPersistentTileSchedulerILb0EEEEEEEEEvNT_6ParamsE,"a",@progbits
	.sectionflags	@""
	.align	4
.nv.constant0._ZN7cutlass13device_kernelIN5flash11enable_sm90INS1_16FlashAttnFwdSm90INS1_25CollectiveMainloopFwdSm90ILi2EN4cute5tupleIJNS5_1CILi1EEES8_S8_EEENS6_IJNS7_ILi128EEENS7_ILi96EEENS7_ILi64EEEEEELi256ENS_6half_tEfNS_4arch4Sm90ELb0ELb0ELb0ELb0ELb0ELb0ELb1ELb1ELb0ELb1ELb0ELb0EEENS1_21CollectiveEpilogueFwdINS6_IJSA_NS7_ILi256EEESB_EEES9_SE_SG_Li256ELb0ELb1ELb0ELb0EEENS1_29StaticPersistentTileSchedulerILb0EEEEEEEEEvNT_6ParamsE:
	.zero		3456


//--------------------- .nv.constant0._ZN7cutlass13device_kernelIN5flash11enable_sm90INS1_16FlashAttnFwdSm90INS1_25CollectiveMainloopFwdSm90ILi2EN4cute5tupleIJNS5_1CILi1EEES8_S8_EEENS6_IJNS7_ILi128EEENS7_ILi96EEENS7_ILi64EEEEEELi256ENS_6half_tEfNS_4arch4Sm90ELb0ELb0ELb0ELb1ELb0ELb0ELb0ELb1ELb0ELb1ELb0ELb0EEENS1_21CollectiveEpilogueFwdINS6_IJSA_NS7_ILi256EEESB_EEES9_SE_SG_Li256ELb1ELb1ELb0ELb0EEENS1_36VarlenDynamicPersistentTileSchedulerILi128ELi96ELi256ELi128ELb0ELb1ELb1ELb0ELb1ELb1EEEEEEEEEvNT_6ParamsE --------------------------
	.section	.nv.constant0._ZN7cutlass13device_kernelIN5flash11enable_sm90INS1_16FlashAttnFwdSm90INS1_25CollectiveMainloopFwdSm90ILi2EN4cute5tupleIJNS5_1CILi1EEES8_S8_EEENS6_IJNS7_ILi128EEENS7_ILi96EEENS7_ILi64EEEEEELi256ENS_6half_tEfNS_4arch4Sm90ELb0ELb0ELb0ELb1ELb0ELb0ELb0ELb1ELb0ELb1ELb0ELb0EEENS1_21CollectiveEpilogueFwdINS6_IJSA_NS7_ILi256EEESB_EEES9_SE_SG_Li256ELb1ELb1ELb0ELb0EEENS1_36VarlenDynamicPersistentTileSchedulerILi128ELi96ELi256ELi128ELb0ELb1ELb1ELb0ELb1ELb1EEEEEEEEEvNT_6ParamsE,"a",@progbits
	.sectionflags	@""
	.align	4
.nv.constant0._ZN7cutlass13device_kernelIN5flash11enable_sm90INS1_16FlashAttnFwdSm90INS1_25CollectiveMainloopFwdSm90ILi2EN4cute5tupleIJNS5_1CILi1EEES8_S8_EEENS6_IJNS7_ILi128EEENS7_ILi96EEENS7_ILi64EEEEEELi256ENS_6half_tEfNS_4arch4Sm90ELb0ELb0ELb0ELb1ELb0ELb0ELb0ELb1ELb0ELb1ELb0ELb0EEENS1_21CollectiveEpilogueFwdINS6_IJSA_NS7_ILi256EEESB_EEES9_SE_SG_Li256ELb1ELb1ELb0ELb0EEENS1_36VarlenDynamicPersistentTileSchedulerILi128ELi96ELi256ELi128ELb0ELb1ELb1ELb0ELb1ELb1EEEEEEEEEvNT_6ParamsE:
	.zero		3328


//--------------------- .nv.constant0._ZN7cutlass13device_kernelIN5flash11enable_sm90INS1_16FlashAttnFwdSm90INS1_25CollectiveMainloopFwdSm90ILi2EN4cute5tupleIJNS5_1CILi1EEES8_S8_EEENS6_IJNS7_ILi128EEENS7_ILi96EEENS7_ILi64EEEEEELi256ENS_6half_tEfNS_4arch4Sm90ELb0ELb0ELb0ELb1ELb0ELb1ELb0ELb1ELb0ELb1ELb0ELb0EEENS1_21CollectiveEpilogueFwdINS6_IJSA_NS7_ILi256EEESB_EEES9_SE_SG_Li256ELb1ELb1ELb0ELb0EEENS1_36VarlenDynamicPersistentTileSchedulerILi128ELi96ELi256ELi128ELb0ELb1ELb1ELb0ELb1ELb1EEEEEEEEEvNT_6ParamsE --------------------------
	.section	.nv.constant0._ZN7cutlass13device_kernelIN5flash11enable_sm90INS1_16FlashAttnFwdSm90INS1_25CollectiveMainloopFwdSm90ILi2EN4cute5tupleIJNS5_1CILi1EEES8_S8_EEENS6_IJNS7_ILi128EEENS7_ILi96EEENS7_ILi64EEEEEELi256ENS_6half_tEfNS_4arch4Sm90ELb0ELb0ELb0ELb1ELb0ELb1ELb0ELb1ELb0ELb1ELb0ELb0EEENS1_21CollectiveEpilogueFwdINS6_IJSA_NS7_ILi256EEESB_EEES9_SE_SG_Li256ELb1ELb1ELb0ELb0EEENS1_36VarlenDynamicPersistentTileSchedulerILi128ELi96ELi256ELi128ELb0ELb1ELb1ELb0ELb1ELb1EEEEEEEEEvNT_6ParamsE,"a",@progbits
	.sectionflags	@""
	.align	4
.nv.constant0._ZN7cutlass13device_kernelIN5flash11enable_sm90INS1_16FlashAttnFwdSm90INS1_25CollectiveMainloopFwdSm90ILi2EN4cute5tupleIJNS5_1CILi1EEES8_S8_EEENS6_IJNS7_ILi128EEENS7_ILi96EEENS7_ILi64EEEEEELi256ENS_6half_tEfNS_4arch4Sm90ELb0ELb0ELb0ELb1ELb0ELb1ELb0ELb1ELb0ELb1ELb0ELb0EEENS1_21CollectiveEpilogueFwdINS6_IJSA_NS7_ILi256EEESB_EEES9_SE_SG_Li256ELb1ELb1ELb0ELb0EEENS1_36VarlenDynamicPersistentTileSchedulerILi128ELi96ELi256ELi128ELb0ELb1ELb1ELb0ELb1ELb1EEEEEEEEEvNT_6ParamsE:
	.zero		3328


//--------------------- .nv.constant0._ZN7cutlass13device_kernelIN5flash11enable_sm90INS1_16FlashAttnFwdSm90INS1_25CollectiveMainloopFwdSm90ILi2EN4cute5tupleIJNS5_1CILi1EEES8_S8_EEENS6_IJNS7_ILi128EEENS7_ILi96EEENS7_ILi64EEEEEELi256ENS_6half_tEfNS_4arch4Sm90ELb0ELb0ELb0ELb1ELb0ELb0ELb1ELb1ELb0ELb1ELb0ELb0EEENS1_21CollectiveEpilogueFwdINS6_IJSA_NS7_ILi256EEESB_EEES9_SE_SG_Li256ELb1ELb1ELb0ELb0EEENS1_36VarlenDynamicPersistentTileSchedulerILi128ELi96ELi256ELi128ELb0ELb1ELb1ELb0ELb1ELb1EEEEEEEEEvNT_6ParamsE --------------------------
	.section	.nv.constant0._ZN7cutlass13device_kernelIN5flash11enable_sm90INS1_16FlashAttnFwdSm90INS1_25CollectiveMainloopFwdSm90ILi2EN4cute5tupleIJNS5_1CILi1EEES8_S8_EEENS6_IJNS7_ILi128EEENS7_ILi96EEENS7_ILi64EEEEEELi256ENS_6half_tEfNS_4arch4Sm90ELb0ELb0ELb0ELb1ELb0ELb0ELb1ELb1ELb0ELb1ELb0ELb0EEENS1_21CollectiveEpilogueFwdINS6_IJSA_NS7_ILi256EEESB_EEES9_SE_SG_Li256ELb1ELb1ELb0ELb0EEENS1_36VarlenDynamicPersistentTileSchedulerILi128ELi96ELi256ELi128ELb0ELb1ELb1ELb0ELb1ELb1EEEEEEEEEvNT_6ParamsE,"a",@progbits
	.sectionflags	@""
	.align	4
.nv.constant0._ZN7cutlass13device_kernelIN5flash11enable_sm90INS1_16FlashAttnFwdSm90INS1_25CollectiveMainloopFwdSm90ILi2EN4cute5tupleIJNS5_1CILi1EEES8_S8_EEENS6_IJNS7_ILi128EEENS7_ILi96EEENS7_ILi64EEEEEELi256ENS_6half_tEfNS_4arch4Sm90ELb0ELb0ELb0ELb1ELb0ELb0ELb1ELb1ELb0ELb1ELb0ELb0EEENS1_21CollectiveEpilogueFwdINS6_IJSA_NS7_ILi256EEESB_EEES9_SE_SG_Li256ELb1ELb1ELb0ELb0EEENS1_36VarlenDynamicPersistentTileSchedulerILi128ELi96ELi256ELi128ELb0ELb1ELb1ELb0ELb1ELb1EEEEEEEEEvNT_6ParamsE:
	.zero		3584


//--------------------- .nv.constant0._ZN7cutlass13device_kernelIN5flash11enable_sm90INS1_16FlashAttnFwdSm90INS1_25CollectiveMainloopFwdSm90ILi2EN4cute5tupleIJNS5_1CILi1EEES8_S8_EEENS6_IJNS7_ILi128EEENS7_ILi96EEENS7_ILi64EEEEEELi256ENS_6half_tEfNS_4arch4Sm90ELb0ELb0ELb0ELb1ELb0ELb1ELb1ELb1ELb0ELb1ELb0ELb0EEENS1_21CollectiveEpilogueFwdINS6_IJSA_NS7_ILi256EEESB_EEES9_SE_SG_Li256ELb1ELb1ELb0ELb0EEENS1_36VarlenDynamicPersistentTileSchedulerILi128ELi96ELi256ELi128ELb0ELb1ELb1ELb0ELb1ELb1EEEEEEEEEvNT_6ParamsE --------------------------
	.section	.nv.constant0._ZN7cutlass13device_kernelIN5flash11enable_sm90INS1_16FlashAttnFwdSm90INS1_25CollectiveMainloopFwdSm90ILi2EN4cute5tupleIJNS5_1CILi1EEES8_S8_EEENS6_IJNS7_ILi128EEENS7_ILi96EEENS7_ILi64EEEEEELi256ENS_6half_tEfNS_4arch4Sm90ELb0ELb0ELb0ELb1ELb0ELb1ELb1ELb1ELb0ELb1ELb0ELb0EEENS1_21CollectiveEpilogueFwdINS6_IJSA_NS7_ILi256EEESB_EEES9_SE_SG_Li256ELb1ELb1ELb0ELb0EEENS1_36VarlenDynamicPersistentTileSchedulerILi128ELi96ELi256ELi128ELb0ELb1ELb1ELb0ELb1ELb1EEEEEEEEEvNT_6ParamsE,"a",@progbits
	.sectionflags	@""
	.align	4
.nv.constant0._ZN7cutlass13device_kernelIN5flash11enable_sm90INS1_16FlashAttnFwdSm90INS1_25CollectiveMainloopFwdSm90ILi2EN4cute5tupleIJNS5_1CILi1EEES8_S8_EEENS6_IJNS7_ILi128EEENS7_ILi96EEENS7_ILi64EEEEEELi256ENS_6half_tEfNS_4arch4Sm90ELb0ELb0ELb0ELb1ELb0ELb1ELb1ELb1ELb0ELb1ELb0ELb0EEENS1_21CollectiveEpilogueFwdINS6_IJSA_NS7_ILi256EEESB_EEES9_SE_SG_Li256ELb1ELb1ELb0ELb0EEENS1_36VarlenDynamicPersistentTileSchedulerILi128ELi96ELi256ELi128ELb0ELb1ELb1ELb0ELb1ELb1EEEEEEEEEvNT_6ParamsE:
	.zero		3584


//--------------------- .nv.constant0._ZN7cutlass13device_kernelIN5flash11enable_sm90INS1_16FlashAttnFwdSm90INS1_25CollectiveMainloopFwdSm90ILi2EN4cute5tupleIJNS5_1CILi1EEES8_S8_EEENS6_IJNS7_ILi128EEENS7_ILi96EEENS7_ILi64EEEEEELi256ENS_6half_tEfNS_4arch4Sm90ELb0ELb1ELb0ELb0ELb0ELb0ELb0ELb1ELb0ELb1ELb0ELb0EEENS1_21CollectiveEpilogueFwdINS6_IJSA_NS7_ILi256EEESB_EEES9_SE_SG_Li256ELb0ELb1ELb0ELb0EEENS1_30DynamicPersistentTileSchedulerILi256ELi128ELb0ELb1ELb1EEEEEEEEEvNT_6ParamsE --------------------------
	.section	.nv.constant0._ZN7cutlass13device_kernelIN5flash11enable_sm90INS1_16FlashAttnFwdSm90INS1_25CollectiveMainloopFwdSm90ILi2EN4cute5tupleIJNS5_1CILi1EEES8_S8_EEENS6_IJNS7_ILi128EEENS7_ILi96EEENS7_ILi64EEEEEELi256ENS_6half_tEfNS_4arch4Sm90ELb0ELb1ELb0ELb0ELb0ELb0ELb0ELb1ELb0ELb1ELb0ELb0EEENS1_21CollectiveEpilogueFwdINS6_IJSA_NS7_ILi256EEESB_EEES9_SE_SG_Li256ELb0ELb1ELb0ELb0EEENS1_30DynamicPersistentTileSchedulerILi256ELi128ELb0ELb1ELb1EEEEEEEEEvNT_6ParamsE,"a",@progbits
	.sectionflags	@""
	.align	4
.nv.constant0._ZN7cutlass13device_kernelIN5flash11enable_sm90INS1_16FlashAttnFwdSm90INS1_25CollectiveMainloopFwdSm90ILi2EN4cute5tupleIJNS5_1CILi1EEES8_S8_EEENS6_IJNS7_ILi128EEENS7_ILi96EEENS7_ILi64EEEEEELi256ENS_6half_tEfNS_4arch4Sm90ELb0ELb1ELb0ELb0ELb0ELb0ELb0ELb1ELb0ELb1ELb0ELb0EEENS1_21CollectiveEpilogueFwdINS6_IJSA_NS7_ILi256EEESB_EEES9_SE_SG_Li256ELb0ELb1ELb0ELb0EEENS1_30DynamicPersistentTileSchedulerILi256ELi128ELb0ELb1ELb1EEEEEEEEEvNT_6ParamsE:
	.zero		3328


//--------------------- .nv.constant0._ZN7cutlass13device_kernelIN5flash11enable_sm90INS1_16FlashAttnFwdSm90INS1_25CollectiveMainloopFwdSm90ILi2EN4cute5tupleIJNS5_1CILi1EEES8_S8_EEENS6_IJNS7_ILi128EEENS7_ILi96EEENS7_ILi64EEEEEELi256ENS_6half_tEfNS_4arch4Sm90ELb0ELb1ELb0ELb0ELb0ELb0ELb1ELb1ELb0ELb1ELb0ELb0EEENS1_21CollectiveEpilogueFwdINS6_IJSA_NS7_ILi256EEESB_EEES9_SE_SG_Li256ELb0ELb1ELb0ELb0EEENS1_30DynamicPersistentTileSchedulerILi256ELi128ELb0ELb1ELb1EEEEEEEEEvNT_6ParamsE --------------------------
	.section	.nv.constant0._ZN7cutlass13device_kernelIN5flash11enable_sm90INS1_16FlashAttnFwdSm90INS1_25CollectiveMainloopFwdSm90ILi2EN4cute5tupleIJNS5_1CILi1EEES8_S8_EEENS6_IJNS7_ILi128EEENS7_ILi96EEENS7_ILi64EEEEEELi256ENS_6half_tEfNS_4arch4Sm90ELb0ELb1ELb0ELb0ELb0ELb0ELb1ELb1ELb0ELb1ELb0ELb0EEENS1_21CollectiveEpilogueFwdINS6_IJSA_NS7_ILi256EEESB_EEES9_SE_SG_Li256ELb0ELb1ELb0ELb0EEENS1_30DynamicPersistentTileSchedulerILi256ELi128ELb0ELb1ELb1EEEEEEEEEvNT_6ParamsE,"a",@progbits
	.sectionflags	@""
	.align	4
.nv.constant0._ZN7cutlass13device_kernelIN5flash11enable_sm90INS1_16FlashAttnFwdSm90INS1_25CollectiveMainloopFwdSm90ILi2EN4cute5tupleIJNS5_1CILi1EEES8_S8_EEENS6_IJNS7_ILi128EEENS7_ILi96EEENS7_ILi64EEEEEELi256ENS_6half_tEfNS_4arch4Sm90ELb0ELb1ELb0ELb0ELb0ELb0ELb1ELb1ELb0ELb1ELb0ELb0EEENS1_21CollectiveEpilogueFwdINS6_IJSA_NS7_ILi256EEESB_EEES9_SE_SG_Li256ELb0ELb1ELb0ELb0EEENS1_30DynamicPersistentTileSchedulerILi256ELi128ELb0ELb1ELb1EEEEEEEEEvNT_6ParamsE:
	.zero		3584


//--------------------- .nv.constant0._ZN7cutlass13device_kernelIN5flash11enable_sm90INS1_16FlashAttnFwdSm90INS1_25CollectiveMainloopFwdSm90ILi2EN4cute5tupleIJNS5_1CILi1EEES8_S8_EEENS6_IJNS7_ILi128EEENS7_ILi96EEENS7_ILi64EEEEEELi256ENS_6half_tEfNS_4arch4Sm90ELb0ELb1ELb0ELb1ELb0ELb0ELb0ELb1ELb0ELb1ELb0ELb0EEENS1_21CollectiveEpilogueFwdINS6_IJSA_NS7_ILi256EEESB_EEES9_SE_SG_Li256ELb1ELb1ELb0ELb0EEENS1_36VarlenDynamicPersistentTileSchedulerILi128ELi96ELi256ELi128ELb0ELb1ELb1ELb1ELb0ELb1EEEEEEEEEvNT_6ParamsE --------------------------
	.section	.nv.constant0._ZN7cutlass13device_kernelIN5flash11enable_sm90INS1_16FlashAttnFwdSm90INS1_25CollectiveMainloopFwdSm90ILi2EN4cute5tupleIJNS5_1CILi1EEES8_S8_EEENS6_IJNS7_ILi128EEENS7_ILi96EEENS7_ILi64EEEEEELi256ENS_6half_tEfNS_4arch4Sm90ELb0ELb1ELb0ELb1ELb0ELb0ELb0ELb1ELb0ELb1ELb0ELb0EEENS1_21CollectiveEpilogueFwdINS6_IJSA_NS7_ILi256EEESB_EEES9_SE_SG_Li256ELb1ELb1ELb0ELb0EEENS1_36VarlenDynamicPersistentTileSchedulerILi128ELi96ELi256ELi128ELb0ELb1ELb1ELb1ELb0ELb1EEEEEEEEEvNT_6ParamsE,"a",@progbits
	.sectionflags	@""
	.align	4
.nv.constant0._ZN7cutlass13device_kernelIN5flash11enable_sm90INS1_16FlashAttnFwdSm90INS1_25CollectiveMainloopFwdSm90ILi2EN4cute5tupleIJNS5_1CILi1EEES8_S8_EEENS6_IJNS7_ILi128EEENS7_ILi96EEENS7_ILi64EEEEEELi256ENS_6half_tEfNS_4arch4Sm90ELb0ELb1ELb0ELb1ELb0ELb0ELb0ELb1ELb0ELb1ELb0ELb0EEENS1_21CollectiveEpilogueFwdINS6_IJSA_NS7_ILi256EEESB_EEES9_SE_SG_Li256ELb1ELb1ELb0ELb0EEENS1_36VarlenDynamicPersistentTileSchedulerILi128ELi96ELi256ELi128ELb0ELb1ELb1ELb1ELb0ELb1EEEEEEEEEvNT_6ParamsE:
	.zero		3328


//--------------------- .nv.constant0._ZN7cutlass13device_kernelIN5flash11enable_sm90INS1_16FlashAttnFwdSm90INS1_25CollectiveMainloopFwdSm90ILi2EN4cute5tupleIJNS5_1CILi1EEES8_S8_EEENS6_IJNS7_ILi128EEENS7_ILi96EEENS7_ILi64EEEEEELi256ENS_6half_tEfNS_4arch4Sm90ELb0ELb1ELb0ELb1ELb0ELb1ELb0ELb1ELb0ELb1ELb0ELb0EEENS1_21CollectiveEpilogueFwdINS6_IJSA_NS7_ILi256EEESB_EEES9_SE_SG_Li256ELb1ELb1ELb0ELb0EEENS1_36VarlenDynamicPersistentTileSchedulerILi128ELi96ELi256ELi128ELb0ELb1ELb1ELb1ELb0ELb1EEEEEEEEEvNT_6ParamsE --------------------------
	.section	.nv.constant0._ZN7cutlass13device_kernelIN5flash11enable_sm90INS1_16FlashAttnFwdSm90INS1_25CollectiveMainloopFwdSm90ILi2EN4cute5tupleIJNS5_1CILi1EEES8_S8_EEENS6_IJNS7_ILi128EEENS7_ILi96EEENS7_ILi64EEEEEELi256ENS_6half_tEfNS_4arch4Sm90ELb0ELb1ELb0ELb1ELb0ELb1ELb0ELb1ELb0ELb1ELb0ELb0EEENS1_21CollectiveEpilogueFwdINS6_IJSA_NS7_ILi256EEESB_EEES9_SE_SG_Li256ELb1ELb1ELb0ELb0EEENS1_36VarlenDynamicPersistentTileSchedulerILi128ELi96ELi256ELi128ELb0ELb1ELb1ELb1ELb0ELb1EEEEEEEEEvNT_6ParamsE,"a",@progbits
	.sectionflags	@""
	.align	4
.nv.constant0._ZN7cutlass13device_kernelIN5flash11enable_sm90INS1_16FlashAttnFwdSm90INS1_25CollectiveMainloopFwdSm90ILi2EN4cute5tupleIJNS5_1CILi1EEES8_S8_EEENS6_IJNS7_ILi128EEENS7_ILi96EEENS7_ILi64EEEEEELi256ENS_6half_tEfNS_4arch4Sm90ELb0ELb1ELb0ELb1ELb0ELb1ELb0ELb1ELb0ELb1ELb0ELb0EEENS1_21CollectiveEpilogueFwdINS6_IJSA_NS7_ILi256EEESB_EEES9_SE_SG_Li256ELb1ELb1ELb0ELb0EEENS1_36VarlenDynamicPersistentTileSchedulerILi128ELi96ELi256ELi128ELb0ELb1ELb1ELb1ELb0ELb1EEEEEEEEEvNT_6ParamsE:
	.zero		3328


//--------------------- .nv.constant0._ZN7cutlass13device_kernelIN5flash11enable_sm90INS1_16FlashAttnFwdSm90INS1_25CollectiveMainloopFwdSm90ILi2EN4cute5tupleIJNS5_1CILi1EEES8_S8_EEENS6_IJNS7_ILi128EEENS7_ILi96EEENS7_ILi64EEEEEELi256ENS_6half_tEfNS_4arch4Sm90ELb0ELb1ELb0ELb1ELb0ELb0ELb1ELb1ELb0ELb1ELb0ELb0EEENS1_21CollectiveEpilogueFwdINS6_IJSA_NS7_ILi256EEESB_EEES9_SE_SG_Li256ELb1ELb1ELb0ELb0EEENS1_36VarlenDynamicPersistentTileSchedulerILi128ELi96ELi256ELi128ELb0ELb1ELb1ELb1ELb0ELb1EEEEEEEEEvNT_6ParamsE --------------------------
	.section	.nv.constant0._ZN7cutlass13device_kernelIN5flash11enable_sm90INS1_16FlashAttnFwdSm90INS1_25CollectiveMainloopFwdSm90ILi2EN4cute5tupleIJNS5_1CILi1EEES8_S8_EEENS6_IJNS7_ILi128EEENS7_ILi96EEENS7_ILi64EEEEEELi256ENS_6half_tEfNS_4arch4Sm90ELb0ELb1ELb0ELb1ELb0ELb0ELb1ELb1ELb0ELb1ELb0ELb0EEENS1_21CollectiveEpilogueFwdINS6_IJSA_NS7_ILi256EEESB_EEES9_SE_SG_Li256ELb1ELb1ELb0ELb0EEENS1_36VarlenDynamicPersistentTileSchedulerILi128ELi96ELi256ELi128ELb0ELb1ELb1ELb1ELb0ELb1EEEEEEEEEvNT_6ParamsE,"a",@progbits
	.sectionflags	@""
	.align	4
.nv.constant0._ZN7cutlass13device_kernelIN5flash11enable_sm90INS1_16FlashAttnFwdSm90INS1_25CollectiveMainloopFwdSm90ILi2EN4cute5tupleIJNS5_1CILi1EEES8_S8_EEENS6_IJNS7_ILi128EEENS7_ILi96EEENS7_ILi64EEEEEELi256ENS_6half_tEfNS_4arch4Sm90ELb0ELb1ELb0ELb1ELb0ELb0ELb1ELb1ELb0ELb1ELb0ELb0EEENS1_21CollectiveEpilogueFwdINS6_IJSA_NS7_ILi256EEESB_EEES9_SE_SG_Li256ELb1ELb1ELb0ELb0EEENS1_36VarlenDynamicPersistentTileSchedulerILi128ELi96ELi256ELi128ELb0ELb1ELb1ELb1ELb0ELb1EEEEEEEEEvNT_6ParamsE:
	.zero		3584


//--------------------- .nv.constant0._ZN7cutlass13device_kernelIN5flash11enable_sm90INS1_16FlashAttnFwdSm90INS1_25CollectiveMainloopFwdSm90ILi2EN4cute5tupleIJNS5_1CILi1EEES8_S8_EEENS6_IJNS7_ILi128EEENS7_ILi96EEENS7_ILi64EEEEEELi256ENS_6half_tEfNS_4arch4Sm90ELb0ELb1ELb0ELb1ELb0ELb1ELb1ELb1ELb0ELb1ELb0ELb0EEENS1_21CollectiveEpilogueFwdINS6_IJSA_NS7_ILi256EEESB_EEES9_SE_SG_Li256ELb1ELb1ELb0ELb0EEENS1_36VarlenDynamicPersistentTileSchedulerILi128ELi96ELi256ELi128ELb0ELb1ELb1ELb1ELb0ELb1EEEEEEEEEvNT_6ParamsE --------------------------
	.section	.nv.constant0._ZN7cutlass13device_kernelIN5flash11enable_sm90INS1_16FlashAttnFwdSm90INS1_25CollectiveMainloopFwdSm90ILi2EN4cute5tupleIJNS5_1CILi1EEES8_S8_EEENS6_IJNS7_ILi128EEENS7_ILi96EEENS7_ILi64EEEEEELi256ENS_6half_tEfNS_4arch4Sm90ELb0ELb1ELb0ELb1ELb0ELb1ELb1ELb1ELb0ELb1ELb0ELb0EEENS1_21CollectiveEpilogueFwdINS6_IJSA_NS7_ILi256EEESB_EEES9_SE_SG_Li256ELb1ELb1ELb0ELb0EEENS1_36VarlenDynamicPersistentTileSchedulerILi128ELi96ELi256ELi128ELb0ELb1ELb1ELb1ELb0ELb1EEEEEEEEEvNT_6ParamsE,"a",@progbits
	.sectionflags	@""
	.align	4
.nv.constant0._ZN7cutlass13device_kernelIN5flash11enable_sm90INS1_16FlashAttnFwdSm90INS1_25CollectiveMainloopFwdSm90ILi2EN4cute5tupleIJNS5_1CILi1EEES8_S8_EEENS6_IJNS7_ILi128EEENS7_ILi96EEENS7_ILi64EEEEEELi256ENS_6half_tEfNS_4arch4Sm90ELb0ELb1ELb0ELb1ELb0ELb1ELb1ELb1ELb0ELb1ELb0ELb0EEENS1_21CollectiveEpilogueFwdINS6_IJSA_NS7_ILi256EEESB_EEES9_SE_SG_Li256ELb1ELb1ELb0ELb0EEENS1_36VarlenDynamicPersistentTileSchedulerILi128ELi96ELi256ELi128ELb0ELb1ELb1ELb1ELb0ELb1EEEEEEEEEvNT_6ParamsE:
	.zero		3584


//--------------------- .nv.constant0._ZN7cutlass13device_kernelIN5flash11enable_sm90INS1_16FlashAttnFwdSm90INS1_25CollectiveMainloopFwdSm90ILi2EN4cute5tupleIJNS5_1CILi1EEES8_S8_EEENS6_IJNS7_ILi128EEENS7_ILi96EEENS7_ILi64EEEEEELi256ENS_6half_tEfNS_4arch4Sm90ELb1ELb0ELb0ELb0ELb0ELb0ELb0ELb1ELb0ELb1ELb0ELb0EEENS1_21CollectiveEpilogueFwdINS6_IJSA_NS7_ILi256EEESB_EEES9_SE_SG_Li256ELb0ELb1ELb0ELb0EEENS1_30DynamicPersistentTileSchedulerILi256ELi128ELb0ELb1ELb1EEEEEEEEEvNT_6ParamsE --------------------------
	.section	.nv.constant0._ZN7cutlass13device_kernelIN5flash11enable_sm90INS1_16FlashAttnFwdSm90INS1_25CollectiveMainloopFwdSm90ILi2EN4cute5tupleIJNS5_1CILi1EEES8_S8_EEENS6_IJNS7_ILi128EEENS7_ILi96EEENS7_ILi64EEEEEELi256ENS_6half_tEfNS_4arch4Sm90ELb1ELb0ELb0ELb0ELb0ELb0ELb0ELb1ELb0ELb1ELb0ELb0EEENS1_21CollectiveEpilogueFwdINS6_IJSA_NS7_ILi256EEESB_EEES9_SE_SG_Li256ELb0ELb1ELb0ELb0EEENS1_30DynamicPersistentTileSchedulerILi256ELi128ELb0ELb1ELb1EEEEEEEEEvNT_6ParamsE,"a",@progbits
	.sectionflags	@""
	.align	4
.nv.constant0._ZN7cutlass13device_kernelIN5flash11enable_sm90INS1_16FlashAttnFwdSm90INS1_25CollectiveMainloopFwdSm90ILi2EN4cute5tupleIJNS5_1CILi1EEES8_S8_EEENS6_IJNS7_ILi128EEENS7_ILi96EEENS7_ILi64EEEEEELi256ENS_6half_tEfNS_4arch4Sm90ELb1ELb0ELb0ELb0ELb0ELb0ELb0ELb1ELb0ELb1ELb0ELb0EEENS1_21CollectiveEpilogueFwdINS6_IJSA_NS7_ILi256EEESB_EEES9_SE_SG_Li256ELb0ELb1ELb0ELb0EEENS1_30DynamicPersistentTileSchedulerILi256ELi128ELb0ELb1ELb1EEEEEEEEEvNT_6ParamsE:
	.zero		3328


//--------------------- .nv.constant0._ZN7cutlass13device_kernelIN5flash11enable_sm90INS1_16FlashAttnFwdSm90INS1_25CollectiveMainloopFwdSm90ILi2EN4cute5tupleIJNS5_1CILi1EEES8_S8_EEENS6_IJNS7_ILi128EEENS7_ILi96EEENS7_ILi64EEEEEELi256ENS_6half_tEfNS_4arch4Sm90ELb1ELb0ELb0ELb0ELb0ELb0ELb1ELb1ELb0ELb1ELb0ELb0EEENS1_21CollectiveEpilogueFwdINS6_IJSA_NS7_ILi256EEESB_EEES9_SE_SG_Li256ELb0ELb1ELb0ELb0EEENS1_30DynamicPersistentTileSchedulerILi256ELi128ELb0ELb1ELb1EEEEEEEEEvNT_6ParamsE --------------------------
	.section	.nv.constant0._ZN7cutlass13device_kernelIN5flash11enable_sm90INS1_16FlashAttnFwdSm90INS1_25CollectiveMainloopFwdSm90ILi2EN4cute5tupleIJNS5_1CILi1EEES8_S8_EEENS6_IJNS7_ILi128EEENS7_ILi96EEENS7_ILi64EEEEEELi256ENS_6half_tEfNS_4arch4Sm90ELb1ELb0ELb0ELb0ELb0ELb0ELb1ELb1ELb0ELb1ELb0ELb0EEENS1_21CollectiveEpilogueFwdINS6_IJSA_NS7_ILi256EEESB_EEES9_SE_SG_Li256ELb0ELb1ELb0ELb0EEENS1_30DynamicPersistentTileSchedulerILi256ELi128ELb0ELb1ELb1EEEEEEEEEvNT_6ParamsE,"a",@progbits
	.sectionflags	@""
	.align	4
.nv.constant0._ZN7cutlass13device_kernelIN5flash11enable_sm90INS1_16FlashAttnFwdSm90INS1_25CollectiveMainloopFwdSm90ILi2EN4cute5tupleIJNS5_1CILi1EEES8_S8_EEENS6_IJNS7_ILi128EEENS7_ILi96EEENS7_ILi64EEEEEELi256ENS_6half_tEfNS_4arch4Sm90ELb1ELb0ELb0ELb0ELb0ELb0ELb1ELb1ELb0ELb1ELb0ELb0EEENS1_21CollectiveEpilogueFwdINS6_IJSA_NS7_ILi256EEESB_EEES9_SE_SG_Li256ELb0ELb1ELb0ELb0EEENS1_30DynamicPersistentTileSchedulerILi256ELi128ELb0ELb1ELb1EEEEEEEEEvNT_6ParamsE:
	.zero		3584


//--------------------- .nv.constant0._ZN7cutlass13device_kernelIN5flash11enable_sm90INS1_16FlashAttnFwdSm90INS1_25CollectiveMainloopFwdSm90ILi2EN4cute5tupleIJNS5_1CILi1EEES8_S8_EEENS6_IJNS7_ILi128EEENS7_ILi96EEENS7_ILi64EEEEEELi256ENS_6half_tEfNS_4arch4Sm90ELb1ELb0ELb0ELb1ELb0ELb0ELb0ELb1ELb0ELb1ELb0ELb0EEENS1_21CollectiveEpilogueFwdINS6_IJSA_NS7_ILi256EEESB_EEES9_SE_SG_Li256ELb1ELb1ELb0ELb0EEENS1_36VarlenDynamicPersistentTileSchedulerILi128ELi96ELi256ELi128ELb0ELb1ELb1ELb1ELb1ELb1EEEEEEEEEvNT_6ParamsE --------------------------
	.section	.nv.constant0._ZN7cutlass13device_kernelIN5flash11enable_sm90INS1_16FlashAttnFwdSm90INS1_25CollectiveMainloopFwdSm90ILi2EN4cute5tupleIJNS5_1CILi1EEES8_S8_EEENS6_IJNS7_ILi128EEENS7_ILi96EEENS7_ILi64EEEEEELi256ENS_6half_tEfNS_4arch4Sm90ELb1ELb0ELb0ELb1ELb0ELb0ELb0ELb1ELb0ELb1ELb0ELb0EEENS1_21CollectiveEpilogueFwdINS6_IJSA_NS7_ILi256EEESB_EEES9_SE_SG_Li256ELb1ELb1ELb0ELb0EEENS1_36VarlenDynamicPersistentTileSchedulerILi128ELi96ELi256ELi128ELb0ELb1ELb1ELb1ELb1ELb1EEEEEEEEEvNT_6ParamsE,"a",@progbits
	.sectionflags	@""
	.align	4
.nv.constant0._ZN7cutlass13device_kernelIN5flash11enable_sm90INS1_16FlashAttnFwdSm90INS1_25CollectiveMainloopFwdSm90ILi2EN4cute5tupleIJNS5_1CILi1EEES8_S8_EEENS6_IJNS7_ILi128EEENS7_ILi96EEENS7_ILi64EEEEEELi256ENS_6half_tEfNS_4arch4Sm90ELb1ELb0ELb0ELb1ELb0ELb0ELb0ELb1ELb0ELb1ELb0ELb0EEENS1_21CollectiveEpilogueFwdINS6_IJSA_NS7_ILi256EEESB_EEES9_SE_SG_Li256ELb1ELb1ELb0ELb0EEENS1_36VarlenDynamicPersistentTileSchedulerILi128ELi96ELi256ELi128ELb0ELb1ELb1ELb1ELb1ELb1EEEEEEEEEvNT_6ParamsE:
	.zero		3328


//--------------------- .nv.constant0._ZN7cutlass13device_kernelIN5flash11enable_sm90INS1_16FlashAttnFwdSm90INS1_25CollectiveMainloopFwdSm90ILi2EN4cute5tupleIJNS5_1CILi1EEES8_S8_EEENS6_IJNS7_ILi128EEENS7_ILi96EEENS7_ILi64EEEEEELi256ENS_6half_tEfNS_4arch4Sm90ELb1ELb0ELb0ELb1ELb0ELb1ELb0ELb1ELb0ELb1ELb0ELb0EEENS1_21CollectiveEpilogueFwdINS6_IJSA_NS7_ILi256EEESB_EEES9_SE_SG_Li256ELb1ELb1ELb0ELb0EEENS1_36VarlenDynamicPersistentTileSchedulerILi128ELi96ELi256ELi128ELb0ELb1ELb1ELb1ELb1ELb1EEEEEEEEEvNT_6ParamsE --------------------------
	.section	.nv.constant0._ZN7cutlass13device_kernelIN5flash11enable_sm90INS1_16FlashAttnFwdSm90INS1_25CollectiveMainloopFwdSm90ILi2EN4cute5tupleIJNS5_1CILi1EEES8_S8_EEENS6_IJNS7_ILi128EEENS7_ILi96EEENS7_ILi64EEEEEELi256ENS_6half_tEfNS_4arch4Sm90ELb1ELb0ELb0ELb1ELb0ELb1ELb0ELb1ELb0ELb1ELb0ELb0EEENS1_21CollectiveEpilogueFwdINS6_IJSA_NS7_ILi256EEESB_EEES9_SE_SG_Li256ELb1ELb1ELb0ELb0EEENS1_36VarlenDynamicPersistentTileSchedulerILi128ELi96ELi256ELi128ELb0ELb1ELb1ELb1ELb1ELb1EEEEEEEEEvNT_6ParamsE,"a",@progbits
	.sectionflags	@""
	.align	4
.nv.constant0._ZN7cutlass13device_kernelIN5flash11enable_sm90INS1_16FlashAttnFwdSm90INS1_25CollectiveMainloopFwdSm90ILi2EN4cute5tupleIJNS5_1CILi1EEES8_S8_EEENS6_IJNS7_ILi128EEENS7_ILi96EEENS7_ILi64EEEEEELi256ENS_6half_tEfNS_4arch4Sm90ELb1ELb0ELb0ELb1ELb0ELb1ELb0ELb1ELb0ELb1ELb0ELb0EEENS1_21CollectiveEpilogueFwdINS6_IJSA_NS7_ILi256EEESB_EEES9_SE_SG_Li256ELb1ELb1ELb0ELb0EEENS1_36VarlenDynamicPersistentTileSchedulerILi128ELi96ELi256ELi128ELb0ELb1ELb1ELb1ELb1ELb1EEEEEEEEEvNT_6ParamsE:
	.zero		3328


//--------------------- .nv.constant0._ZN7cutlass13device_kernelIN5flash11enable_sm90INS1_16FlashAttnFwdSm90INS1_25CollectiveMainloopFwdSm90ILi2EN4cute5tupleIJNS5_1CILi1EEES8_S8_EEENS6_IJNS7_ILi128EEENS7_ILi96EEENS7_ILi64EEEEEELi256ENS_6half_tEfNS_4arch4Sm90ELb1ELb0ELb0ELb1ELb0ELb0ELb1ELb1ELb0ELb1ELb0ELb0EEENS1_21CollectiveEpilogueFwdINS6_IJSA_NS7_ILi256EEESB_EEES9_SE_SG_Li256ELb1ELb1ELb0ELb0EEENS1_36VarlenDynamicPersistentTileSchedulerILi128ELi96ELi256ELi128ELb0ELb1ELb1ELb1ELb1ELb1EEEEEEEEEvNT_6ParamsE --------------------------
	.section	.nv.constant0._ZN7cutlass13device_kernelIN5flash11enable_sm90INS1_16FlashAttnFwdSm90INS1_25CollectiveMainloopFwdSm90ILi2EN4cute5tupleIJNS5_1CILi1EEES8_S8_EEENS6_IJNS7_ILi128EEENS7_ILi96EEENS7_ILi64EEEEEELi256ENS_6half_tEfNS_4arch4Sm90ELb1ELb0ELb0ELb1ELb0ELb0ELb1ELb1ELb0ELb1ELb0ELb0EEENS1_21CollectiveEpilogueFwdINS6_IJSA_NS7_ILi256EEESB_EEES9_SE_SG_Li256ELb1ELb1ELb0ELb0EEENS1_36VarlenDynamicPersistentTileSchedulerILi128ELi96ELi256ELi128ELb0ELb1ELb1ELb1ELb1ELb1EEEEEEEEEvNT_6ParamsE,"a",@progbits
	.sectionflags	@""
	.align	4
.nv.constant0._ZN7cutlass13device_kernelIN5flash11enable_sm90INS1_16FlashAttnFwdSm90INS1_25CollectiveMainloopFwdSm90ILi2EN4cute5tupleIJNS5_1CILi1EEES8_S8_EEENS6_IJNS7_ILi128EEENS7_ILi96EEENS7_ILi64EEEEEELi256ENS_6half_tEfNS_4arch4Sm90ELb1ELb0ELb0ELb1ELb0ELb0ELb1ELb1ELb0ELb1ELb0ELb0EEENS1_21CollectiveEpilogueFwdINS6_IJSA_NS7_ILi256EEESB_EEES9_SE_SG_Li256ELb1ELb1ELb0ELb0EEENS1_36VarlenDynamicPersistentTileSchedulerILi128ELi96ELi256ELi128ELb0ELb1ELb1ELb1ELb1ELb1EEEEEEEEEvNT_6ParamsE:
	.zero		3584


//--------------------- .nv.constant0._ZN7cutlass13device_kernelIN5flash11enable_sm90INS1_16FlashAttnFwdSm90INS1_25CollectiveMainloopFwdSm90ILi2EN4cute5tupleIJNS5_1CILi1EEES8_S8_EEENS6_IJNS7_ILi128EEENS7_ILi96EEENS7_ILi64EEEEEELi256ENS_6half_tEfNS_4arch4Sm90ELb1ELb0ELb0ELb1ELb0ELb1ELb1ELb1ELb0ELb1ELb0ELb0EEENS1_21CollectiveEpilogueFwdINS6_IJSA_NS7_ILi256EEESB_EEES9_SE_SG_Li256ELb1ELb1ELb0ELb0EEENS1_36VarlenDynamicPersistentTileSchedulerILi128ELi96ELi256ELi128ELb0ELb1ELb1ELb1ELb1ELb1EEEEEEEEEvNT_6ParamsE --------------------------
	.section	.nv.constant0._ZN7cutlass13device_kernelIN5flash11enable_sm90INS1_16FlashAttnFwdSm90INS1_25CollectiveMainloopFwdSm90ILi2EN4cute5tupleIJNS5_1CILi1EEES8_S8_EEENS6_IJNS7_ILi128EEENS7_ILi96EEENS7_ILi64EEEEEELi256ENS_6half_tEfNS_4arch4Sm90ELb1ELb0ELb0ELb1ELb0ELb1ELb1ELb1ELb0ELb1ELb0ELb0EEENS1_21CollectiveEpilogueFwdINS6_IJSA_NS7_ILi256EEESB_EEES9_SE_SG_Li256ELb1ELb1ELb0ELb0EEENS1_36VarlenDynamicPersistentTileSchedulerILi128ELi96ELi256ELi128ELb0ELb1ELb1ELb1ELb1ELb1EEEEEEEEEvNT_6ParamsE,"a",@progbits
	.sectionflags	@""
	.align	4
.nv.constant0._ZN7cutlass13device_kernelIN5flash11enable_sm90INS1_16FlashAttnFwdSm90INS1_25CollectiveMainloopFwdSm90ILi2EN4cute5tupleIJNS5_1CILi1EEES8_S8_EEENS6_IJNS7_ILi128EEENS7_ILi96EEENS7_ILi64EEEEEELi256ENS_6half_tEfNS_4arch4Sm90ELb1ELb0ELb0ELb1ELb0ELb1ELb1ELb1ELb0ELb1ELb0ELb0EEENS1_21CollectiveEpilogueFwdINS6_IJSA_NS7_ILi256EEESB_EEES9_SE_SG_Li256ELb1ELb1ELb0ELb0EEENS1_36VarlenDynamicPersistentTileSchedulerILi128ELi96ELi256ELi128ELb0ELb1ELb1ELb1ELb1ELb1EEEEEEEEEvNT_6ParamsE:
	.zero		3584


//--------------------- SYMBOLS --------------------------

	.type		.nv.reservedSmem.offset0,@object
	.size		.nv.reservedSmem.offset0,0x4
	.type		__assertfail,@function
